	.target	sm_100a

	.elftype	@"ET_EXEC"


//--------------------- .note.nv.tkinfo           --------------------------
	.section	.note.nv.tkinfo,"",@"SHT_NOTE"
	.sectionflags	@"SHF_NOTE_NV_TKINFO"
	.tkinfo
        /*0018*/ 	.word	0x00000002
        /*0030*/ 	.string	""
        /*0030*/ 	.string	"ptxas"
        /*0030*/ 	.string	"Cuda compilation tools, release 13.0, V13.0.88"
        /*0030*/ 	.string	"Build cuda_13.0.r13.0/compiler.36424714_0"
        /*0030*/ 	.string	"-arch sm_100a -m 64 "



//--------------------- .note.nv.cuinfo           --------------------------
	.section	.note.nv.cuinfo,"",@"SHT_NOTE"
	.sectionflags	@"SHF_NOTE_NV_CUINFO"
        /*0018*/ 	.short	0x0002
        /*001a*/ 	.short	0x0064
        /*001c*/ 	.short	0x0082
	.zero		2


//--------------------- .nv.info                  --------------------------
	.section	.nv.info,"",@"SHT_CUDA_INFO"
	.align	4


	//----- nvinfo : EIATTR_REGCOUNT
	.align		4
        /*0000*/ 	.byte	0x04, 0x2f
        /*0002*/ 	.short	(.L_10 - .L_9)
	.align		4
.L_9:
        /*0004*/ 	.word	index@(_ZN10layer_norm31ln_parallel_residual_fwd_kernelINS_13Kernel_traitsIfffffjLj2560ELj1ELj4ELj1ELj16ENS_18Kernel_traits_baseILj2560EfffffjLj128EEEEELb1ELb1ELb1EEEvNS_9FwdParamsE)
        /*0008*/ 	.word	0x000000fe


	//----- nvinfo : EIATTR_FRAME_SIZE
	.align		4
.L_10:
        /*000c*/ 	.byte	0x04, 0x11
        /*000e*/ 	.short	(.L_12 - .L_11)
	.align		4
.L_11:
        /*0010*/ 	.word	index@(_ZN10layer_norm31ln_parallel_residual_fwd_kernelINS_13Kernel_traitsIfffffjLj2560ELj1ELj4ELj1ELj16ENS_18Kernel_traits_baseILj2560EfffffjLj128EEEEELb1ELb1ELb1EEEvNS_9FwdParamsE)
        /*0014*/ 	.word	0x00000100


	//----- nvinfo : EIATTR_REGCOUNT
	.align		4
.L_12:
        /*0018*/ 	.byte	0x04, 0x2f
        /*001a*/ 	.short	(.L_14 - .L_13)
	.align		4
.L_13:
        /*001c*/ 	.word	index@(_ZN10layer_norm31ln_parallel_residual_fwd_kernelINS_13Kernel_traitsIfffffjLj2560ELj1ELj4ELj1ELj16ENS_18Kernel_traits_baseILj2560EfffffjLj128EEEEELb1ELb1ELb0EEEvNS_9FwdParamsE)
        /*0020*/ 	.word	0x000000ff


	//----- nvinfo : EIATTR_FRAME_SIZE
	.align		4
.L_14:
        /*0024*/ 	.byte	0x04, 0x11
        /*0026*/ 	.short	(.L_16 - .L_15)
	.align		4
.L_15:
        /*0028*/ 	.word	index@(_ZN10layer_norm31ln_parallel_residual_fwd_kernelINS_13Kernel_traitsIfffffjLj2560ELj1ELj4ELj1ELj16ENS_18Kernel_traits_baseILj2560EfffffjLj128EEEEELb1ELb1ELb0EEEvNS_9FwdParamsE)
        /*002c*/ 	.word	0x00000070


	//----- nvinfo : EIATTR_REGCOUNT
	.align		4
.L_16:
        /*0030*/ 	.byte	0x04, 0x2f
        /*0032*/ 	.short	(.L_18 - .L_17)
	.align		4
.L_17:
        /*0034*/ 	.word	index@(_ZN10layer_norm31ln_parallel_residual_fwd_kernelINS_13Kernel_traitsIfffffjLj2560ELj1ELj4ELj1ELj16ENS_18Kernel_traits_baseILj2560EfffffjLj128EEEEELb1ELb0ELb1EEEvNS_9FwdParamsE)
        /*0038*/ 	.word	0x000000ff


	//----- nvinfo : EIATTR_FRAME_SIZE
	.align		4
.L_18:
        /*003c*/ 	.byte	0x04, 0x11
        /*003e*/ 	.short	(.L_20 - .L_19)
	.align		4
.L_19:
        /*0040*/ 	.word	index@(_ZN10layer_norm31ln_parallel_residual_fwd_kernelINS_13Kernel_traitsIfffffjLj2560ELj1ELj4ELj1ELj16ENS_18Kernel_traits_baseILj2560EfffffjLj128EEEEELb1ELb0ELb1EEEvNS_9FwdParamsE)
        /*0044*/ 	.word	0x00000330


	//----- nvinfo : EIATTR_REGCOUNT
	.align		4
.L_20:
        /*0048*/ 	.byte	0x04, 0x2f
        /*004a*/ 	.short	(.L_22 - .L_21)
	.align		4
.L_21:
        /*004c*/ 	.word	index@(_ZN10layer_norm31ln_parallel_residual_fwd_kernelINS_13Kernel_traitsIfffffjLj2560ELj1ELj4ELj1ELj16ENS_18Kernel_traits_baseILj2560EfffffjLj128EEEEELb1ELb0ELb0EEEvNS_9FwdParamsE)
        /*0050*/ 	.word	0x000000ff


	//----- nvinfo : EIATTR_FRAME_SIZE
	.align		4
.L_22:
        /*0054*/ 	.byte	0x04, 0x11
        /*0056*/ 	.short	(.L_24 - .L_23)
	.align		4
.L_23:
        /*0058*/ 	.word	index@(_ZN10layer_norm31ln_parallel_residual_fwd_kernelINS_13Kernel_traitsIfffffjLj2560ELj1ELj4ELj1ELj16ENS_18Kernel_traits_baseILj2560EfffffjLj128EEEEELb1ELb0ELb0EEEvNS_9FwdParamsE)
        /*005c*/ 	.word	0x00000310


	//----- nvinfo : EIATTR_REGCOUNT
	.align		4
.L_24:
        /*0060*/ 	.byte	0x04, 0x2f
        /*0062*/ 	.short	(.L_26 - .L_25)
	.align		4
.L_25:
        /*0064*/ 	.word	index@(_ZN10layer_norm31ln_parallel_residual_fwd_kernelINS_13Kernel_traitsIfffffjLj2560ELj1ELj4ELj1ELj16ENS_18Kernel_traits_baseILj2560EfffffjLj128EEEEELb0ELb1ELb1EEEvNS_9FwdParamsE)
        /*0068*/ 	.word	0x000000ff


	//----- nvinfo : EIATTR_FRAME_SIZE
	.align		4
.L_26:
        /*006c*/ 	.byte	0x04, 0x11
        /*006e*/ 	.short	(.L_28 - .L_27)
	.align		4
.L_27:
        /*0070*/ 	.word	index@(_ZN10layer_norm31ln_parallel_residual_fwd_kernelINS_13Kernel_traitsIfffffjLj2560ELj1ELj4ELj1ELj16ENS_18Kernel_traits_baseILj2560EfffffjLj128EEEEELb0ELb1ELb1EEEvNS_9FwdParamsE)
        /*0074*/ 	.word	0x000000a0


	//----- nvinfo : EIATTR_REGCOUNT
	.align		4
.L_28:
        /*0078*/ 	.byte	0x04, 0x2f
        /*007a*/ 	.short	(.L_30 - .L_29)
	.align		4
.L_29:
        /*007c*/ 	.word	index@(_ZN10layer_norm31ln_parallel_residual_fwd_kernelINS_13Kernel_traitsIfffffjLj2560ELj1ELj4ELj1ELj16ENS_18Kernel_traits_baseILj2560EfffffjLj128EEEEELb0ELb1ELb0EEEvNS_9FwdParamsE)
        /*0080*/ 	.word	0x000000ff


	//----- nvinfo : EIATTR_FRAME_SIZE
	.align		4
.L_30:
        /*0084*/ 	.byte	0x04, 0x11
        /*0086*/ 	.short	(.L_32 - .L_31)
	.align		4
.L_31:
        /*0088*/ 	.word	index@(_ZN10layer_norm31ln_parallel_residual_fwd_kernelINS_13Kernel_traitsIfffffjLj2560ELj1ELj4ELj1ELj16ENS_18Kernel_traits_baseILj2560EfffffjLj128EEEEELb0ELb1ELb0EEEvNS_9FwdParamsE)
        /*008c*/ 	.word	0x00000048


	//----- nvinfo : EIATTR_REGCOUNT
	.align		4
.L_32:
        /*0090*/ 	.byte	0x04, 0x2f
        /*0092*/ 	.short	(.L_34 - .L_33)
	.align		4
.L_33:
        /*0094*/ 	.word	index@(_ZN10layer_norm31ln_parallel_residual_fwd_kernelINS_13Kernel_traitsIfffffjLj2560ELj1ELj4ELj1ELj16ENS_18Kernel_traits_baseILj2560EfffffjLj128EEEEELb0ELb0ELb1EEEvNS_9FwdParamsE)
        /*0098*/ 	.word	0x00000080


	//----- nvinfo : EIATTR_FRAME_SIZE
	.align		4
.L_34:
        /*009c*/ 	.byte	0x04, 0x11
        /*009e*/ 	.short	(.L_36 - .L_35)
	.align		4
.L_35:
        /*00a0*/ 	.word	index@(_ZN10layer_norm31ln_parallel_residual_fwd_kernelINS_13Kernel_traitsIfffffjLj2560ELj1ELj4ELj1ELj16ENS_18Kernel_traits_baseILj2560EfffffjLj128EEEEELb0ELb0ELb1EEEvNS_9FwdParamsE)
        /*00a4*/ 	.word	0x00000510


	//----- nvinfo : EIATTR_REGCOUNT
	.align		4
.L_36:
        /*00a8*/ 	.byte	0x04, 0x2f
        /*00aa*/ 	.short	(.L_38 - .L_37)
	.align		4
.L_37:
        /*00ac*/ 	.word	index@(_ZN10layer_norm31ln_parallel_residual_fwd_kernelINS_13Kernel_traitsIfffffjLj2560ELj1ELj4ELj1ELj16ENS_18Kernel_traits_baseILj2560EfffffjLj128EEEEELb0ELb0ELb0EEEvNS_9FwdParamsE)
        /*00b0*/ 	.word	0x000000ff


	//----- nvinfo : EIATTR_FRAME_SIZE
	.align		4
.L_38:
        /*00b4*/ 	.byte	0x04, 0x11
        /*00b6*/ 	.short	(.L_40 - .L_39)
	.align		4
.L_39:
        /*00b8*/ 	.word	index@(_ZN10layer_norm31ln_parallel_residual_fwd_kernelINS_13Kernel_traitsIfffffjLj2560ELj1ELj4ELj1ELj16ENS_18Kernel_traits_baseILj2560EfffffjLj128EEEEELb0ELb0ELb0EEEvNS_9FwdParamsE)
        /*00bc*/ 	.word	0x000002e0


	//----- nvinfo : EIATTR_REGCOUNT
	.align		4
.L_40:
        /*00c0*/ 	.byte	0x04, 0x2f
        /*00c2*/ 	.short	(.L_42 - .L_41)
	.align		4
.L_41:
        /*00c4*/ 	.word	index@(_ZN10layer_norm31ln_parallel_residual_fwd_kernelINS_13Kernel_traitsI6__halfffffjLj2560ELj1ELj4ELj1ELj16ENS_18Kernel_traits_baseILj2560ES2_ffffjLj128EEEEELb1ELb1ELb1EEEvNS_9FwdParamsE)
        /*00c8*/ 	.word	0x000000ff


	//----- nvinfo : EIATTR_FRAME_SIZE
	.align		4
.L_42:
        /*00cc*/ 	.byte	0x04, 0x11
        /*00ce*/ 	.short	(.L_44 - .L_43)
	.align		4
.L_43:
        /*00d0*/ 	.word	index@(_ZN10layer_norm31ln_parallel_residual_fwd_kernelINS_13Kernel_traitsI6__halfffffjLj2560ELj1ELj4ELj1ELj16ENS_18Kernel_traits_baseILj2560ES2_ffffjLj128EEEEELb1ELb1ELb1EEEvNS_9FwdParamsE)
        /*00d4*/ 	.word	0x00000020


	//----- nvinfo : EIATTR_REGCOUNT
	.align		4
.L_44:
        /*00d8*/ 	.byte	0x04, 0x2f
        /*00da*/ 	.short	(.L_46 - .L_45)
	.align		4
.L_45:
        /*00dc*/ 	.word	index@(_ZN10layer_norm31ln_parallel_residual_fwd_kernelINS_13Kernel_traitsI6__halfffffjLj2560ELj1ELj4ELj1ELj16ENS_18Kernel_traits_baseILj2560ES2_ffffjLj128EEEEELb1ELb1ELb0EEEvNS_9FwdParamsE)
        /*00e0*/ 	.word	0x000000ec


	//----- nvinfo : EIATTR_FRAME_SIZE
	.align		4
.L_46:
        /*00e4*/ 	.byte	0x04, 0x11
        /*00e6*/ 	.short	(.L_48 - .L_47)
	.align		4
.L_47:
        /*00e8*/ 	.word	index@(_ZN10layer_norm31ln_parallel_residual_fwd_kernelINS_13Kernel_traitsI6__halfffffjLj2560ELj1ELj4ELj1ELj16ENS_18Kernel_traits_baseILj2560ES2_ffffjLj128EEEEELb1ELb1ELb0EEEvNS_9FwdParamsE)
        /*00ec*/ 	.word	0x00000000


	//----- nvinfo : EIATTR_REGCOUNT
	.align		4
.L_48:
        /*00f0*/ 	.byte	0x04, 0x2f
        /*00f2*/ 	.short	(.L_50 - .L_49)
	.align		4
.L_49:
        /*00f4*/ 	.word	index@(_ZN10layer_norm31ln_parallel_residual_fwd_kernelINS_13Kernel_traitsI6__halfffffjLj2560ELj1ELj4ELj1ELj16ENS_18Kernel_traits_baseILj2560ES2_ffffjLj128EEEEELb1ELb0ELb1EEEvNS_9FwdParamsE)
        /*00f8*/ 	.word	0x000000ff


	//----- nvinfo : EIATTR_FRAME_SIZE
	.align		4
.L_50:
        /*00fc*/ 	.byte	0x04, 0x11
        /*00fe*/ 	.short	(.L_52 - .L_51)
	.align		4
.L_51:
        /*0100*/ 	.word	index@(_ZN10layer_norm31ln_parallel_residual_fwd_kernelINS_13Kernel_traitsI6__halfffffjLj2560ELj1ELj4ELj1ELj16ENS_18Kernel_traits_baseILj2560ES2_ffffjLj128EEEEELb1ELb0ELb1EEEvNS_9FwdParamsE)
        /*0104*/ 	.word	0x00000160


	//----- nvinfo : EIATTR_REGCOUNT
	.align		4
.L_52:
        /*0108*/ 	.byte	0x04, 0x2f
        /*010a*/ 	.short	(.L_54 - .L_53)
	.align		4
.L_53:
        /*010c*/ 	.word	index@(_ZN10layer_norm31ln_parallel_residual_fwd_kernelINS_13Kernel_traitsI6__halfffffjLj2560ELj1ELj4ELj1ELj16ENS_18Kernel_traits_baseILj2560ES2_ffffjLj128EEEEELb1ELb0ELb0EEEvNS_9FwdParamsE)
        /*0110*/ 	.word	0x000000ff


	//----- nvinfo : EIATTR_FRAME_SIZE
	.align		4
.L_54:
        /*0114*/ 	.byte	0x04, 0x11
        /*0116*/ 	.short	(.L_56 - .L_55)
	.align		4
.L_55:
        /*0118*/ 	.word	index@(_ZN10layer_norm31ln_parallel_residual_fwd_kernelINS_13Kernel_traitsI6__halfffffjLj2560ELj1ELj4ELj1ELj16ENS_18Kernel_traits_baseILj2560ES2_ffffjLj128EEEEELb1ELb0ELb0EEEvNS_9FwdParamsE)
        /*011c*/ 	.word	0x00000110


	//----- nvinfo : EIATTR_REGCOUNT
	.align		4
.L_56:
        /*0120*/ 	.byte	0x04, 0x2f
        /*0122*/ 	.short	(.L_58 - .L_57)
	.align		4
.L_57:
        /*0124*/ 	.word	index@(_ZN10layer_norm31ln_parallel_residual_fwd_kernelINS_13Kernel_traitsI6__halfffffjLj2560ELj1ELj4ELj1ELj16ENS_18Kernel_traits_baseILj2560ES2_ffffjLj128EEEEELb0ELb1ELb1EEEvNS_9FwdParamsE)
        /*0128*/ 	.word	0x000000fe


	//----- nvinfo : EIATTR_FRAME_SIZE
	.align		4
.L_58:
        /*012c*/ 	.byte	0x04, 0x11
        /*012e*/ 	.short	(.L_60 - .L_59)
	.align		4
.L_59:
        /*0130*/ 	.word	index@(_ZN10layer_norm31ln_parallel_residual_fwd_kernelINS_13Kernel_traitsI6__halfffffjLj2560ELj1ELj4ELj1ELj16ENS_18Kernel_traits_baseILj2560ES2_ffffjLj128EEEEELb0ELb1ELb1EEEvNS_9FwdParamsE)
        /*0134*/ 	.word	0x00000000


	//----- nvinfo : EIATTR_REGCOUNT
	.align		4
.L_60:
        /*0138*/ 	.byte	0x04, 0x2f
        /*013a*/ 	.short	(.L_62 - .L_61)
	.align		4
.L_61:
        /*013c*/ 	.word	index@(_ZN10layer_norm31ln_parallel_residual_fwd_kernelINS_13Kernel_traitsI6__halfffffjLj2560ELj1ELj4ELj1ELj16ENS_18Kernel_traits_baseILj2560ES2_ffffjLj128EEEEELb0ELb1ELb0EEEvNS_9FwdParamsE)
        /*0140*/ 	.word	0x000000de


	//----- nvinfo : EIATTR_FRAME_SIZE
	.align		4
.L_62:
        /*0144*/ 	.byte	0x04, 0x11
        /*0146*/ 	.short	(.L_64 - .L_63)
	.align		4
.L_63:
        /*0148*/ 	.word	index@(_ZN10layer_norm31ln_parallel_residual_fwd_kernelINS_13Kernel_traitsI6__halfffffjLj2560ELj1ELj4ELj1ELj16ENS_18Kernel_traits_baseILj2560ES2_ffffjLj128EEEEELb0ELb1ELb0EEEvNS_9FwdParamsE)
        /*014c*/ 	.word	0x00000000


	//----- nvinfo : EIATTR_REGCOUNT
	.align		4
.L_64:
        /*0150*/ 	.byte	0x04, 0x2f
        /*0152*/ 	.short	(.L_66 - .L_65)
	.align		4
.L_65:
        /*0154*/ 	.word	index@(_ZN10layer_norm31ln_parallel_residual_fwd_kernelINS_13Kernel_traitsI6__halfffffjLj2560ELj1ELj4ELj1ELj16ENS_18Kernel_traits_baseILj2560ES2_ffffjLj128EEEEELb0ELb0ELb1EEEvNS_9FwdParamsE)
        /*0158*/ 	.word	0x000000ff


	//----- nvinfo : EIATTR_FRAME_SIZE
	.align		4
.L_66:
        /*015c*/ 	.byte	0x04, 0x11
        /*015e*/ 	.short	(.L_68 - .L_67)
	.align		4
.L_67:
        /*0160*/ 	.word	index@(_ZN10layer_norm31ln_parallel_residual_fwd_kernelINS_13Kernel_traitsI6__halfffffjLj2560ELj1ELj4ELj1ELj16ENS_18Kernel_traits_baseILj2560ES2_ffffjLj128EEEEELb0ELb0ELb1EEEvNS_9FwdParamsE)
        /*0164*/ 	.word	0x00000130


	//----- nvinfo : EIATTR_REGCOUNT
	.align		4
.L_68:
        /*0168*/ 	.byte	0x04, 0x2f
        /*016a*/ 	.short	(.L_70 - .L_69)
	.align		4
.L_69:
        /*016c*/ 	.word	index@(_ZN10layer_norm31ln_parallel_residual_fwd_kernelINS_13Kernel_traitsI6__halfffffjLj2560ELj1ELj4ELj1ELj16ENS_18Kernel_traits_baseILj2560ES2_ffffjLj128EEEEELb0ELb0ELb0EEEvNS_9FwdParamsE)
        /*0170*/ 	.word	0x000000ff


	//----- nvinfo : EIATTR_FRAME_SIZE
	.align		4
.L_70:
        /*0174*/ 	.byte	0x04, 0x11
        /*0176*/ 	.short	(.L_72 - .L_71)
	.align		4
.L_71:
        /*0178*/ 	.word	index@(_ZN10layer_norm31ln_parallel_residual_fwd_kernelINS_13Kernel_traitsI6__halfffffjLj2560ELj1ELj4ELj1ELj16ENS_18Kernel_traits_baseILj2560ES2_ffffjLj128EEEEELb0ELb0ELb0EEEvNS_9FwdParamsE)
        /*017c*/ 	.word	0x000000e8


	//----- nvinfo : EIATTR_REGCOUNT
	.align		4
.L_72:
        /*0180*/ 	.byte	0x04, 0x2f
        /*0182*/ 	.short	(.L_74 - .L_73)
	.align		4
.L_73:
        /*0184*/ 	.word	index@(_ZN10layer_norm31ln_parallel_residual_fwd_kernelINS_13Kernel_traitsIf6__halffS2_fjLj2560ELj1ELj4ELj1ELj16ENS_18Kernel_traits_baseILj2560EfS2_fS2_fjLj128EEEEELb1ELb1ELb1EEEvNS_9FwdParamsE)
        /*0188*/ 	.word	0x000000fe


	//----- nvinfo : EIATTR_FRAME_SIZE
	.align		4
.L_74:
        /*018c*/ 	.byte	0x04, 0x11
        /*018e*/ 	.short	(.L_76 - .L_75)
	.align		4
.L_75:
        /*0190*/ 	.word	index@(_ZN10layer_norm31ln_parallel_residual_fwd_kernelINS_13Kernel_traitsIf6__halffS2_fjLj2560ELj1ELj4ELj1ELj16ENS_18Kernel_traits_baseILj2560EfS2_fS2_fjLj128EEEEELb1ELb1ELb1EEEvNS_9FwdParamsE)
        /*0194*/ 	.word	0x000000e0


	//----- nvinfo : EIATTR_REGCOUNT
	.align		4
.L_76:
        /*0198*/ 	.byte	0x04, 0x2f
        /*019a*/ 	.short	(.L_78 - .L_77)
	.align		4
.L_77:
        /*019c*/ 	.word	index@(_ZN10layer_norm31ln_parallel_residual_fwd_kernelINS_13Kernel_traitsIf6__halffS2_fjLj2560ELj1ELj4ELj1ELj16ENS_18Kernel_traits_baseILj2560EfS2_fS2_fjLj128EEEEELb1ELb1ELb0EEEvNS_9FwdParamsE)
        /*01a0*/ 	.word	0x000000ff


	//----- nvinfo : EIATTR_FRAME_SIZE
	.align		4
.L_78:
        /*01a4*/ 	.byte	0x04, 0x11
        /*01a6*/ 	.short	(.L_80 - .L_79)
	.align		4
.L_79:
        /*01a8*/ 	.word	index@(_ZN10layer_norm31ln_parallel_residual_fwd_kernelINS_13Kernel_traitsIf6__halffS2_fjLj2560ELj1ELj4ELj1ELj16ENS_18Kernel_traits_baseILj2560EfS2_fS2_fjLj128EEEEELb1ELb1ELb0EEEvNS_9FwdParamsE)
        /*01ac*/ 	.word	0x00000090


	//----- nvinfo : EIATTR_REGCOUNT
	.align		4
.L_80:
        /*01b0*/ 	.byte	0x04, 0x2f
        /*01b2*/ 	.short	(.L_82 - .L_81)
	.align		4
.L_81:
        /*01b4*/ 	.word	index@(_ZN10layer_norm31ln_parallel_residual_fwd_kernelINS_13Kernel_traitsIf6__halffS2_fjLj2560ELj1ELj4ELj1ELj16ENS_18Kernel_traits_baseILj2560EfS2_fS2_fjLj128EEEEELb1ELb0ELb1EEEvNS_9FwdParamsE)
        /*01b8*/ 	.word	0x000000ff


	//----- nvinfo : EIATTR_FRAME_SIZE
	.align		4
.L_82:
        /*01bc*/ 	.byte	0x04, 0x11
        /*01be*/ 	.short	(.L_84 - .L_83)
	.align		4
.L_83:
        /*01c0*/ 	.word	index@(_ZN10layer_norm31ln_parallel_residual_fwd_kernelINS_13Kernel_traitsIf6__halffS2_fjLj2560ELj1ELj4ELj1ELj16ENS_18Kernel_traits_baseILj2560EfS2_fS2_fjLj128EEEEELb1ELb0ELb1EEEvNS_9FwdParamsE)
        /*01c4*/ 	.word	0x00000328


	//----- nvinfo : EIATTR_REGCOUNT
	.align		4
.L_84:
        /*01c8*/ 	.byte	0x04, 0x2f
        /*01ca*/ 	.short	(.L_86 - .L_85)
	.align		4
.L_85:
        /*01cc*/ 	.word	index@(_ZN10layer_norm31ln_parallel_residual_fwd_kernelINS_13Kernel_traitsIf6__halffS2_fjLj2560ELj1ELj4ELj1ELj16ENS_18Kernel_traits_baseILj2560EfS2_fS2_fjLj128EEEEELb1ELb0ELb0EEEvNS_9FwdParamsE)
        /*01d0*/ 	.word	0x000000ff


	//----- nvinfo : EIATTR_FRAME_SIZE
	.align		4
.L_86:
        /*01d4*/ 	.byte	0x04, 0x11
        /*01d6*/ 	.short	(.L_88 - .L_87)
	.align		4
.L_87:
        /*01d8*/ 	.word	index@(_ZN10layer_norm31ln_parallel_residual_fwd_kernelINS_13Kernel_traitsIf6__halffS2_fjLj2560ELj1ELj4ELj1ELj16ENS_18Kernel_traits_baseILj2560EfS2_fS2_fjLj128EEEEELb1ELb0ELb0EEEvNS_9FwdParamsE)
        /*01dc*/ 	.word	0x00000340


	//----- nvinfo : EIATTR_REGCOUNT
	.align		4
.L_88:
        /*01e0*/ 	.byte	0x04, 0x2f
        /*01e2*/ 	.short	(.L_90 - .L_89)
	.align		4
.L_89:
        /*01e4*/ 	.word	index@(_ZN10layer_norm31ln_parallel_residual_fwd_kernelINS_13Kernel_traitsIf6__halffS2_fjLj2560ELj1ELj4ELj1ELj16ENS_18Kernel_traits_baseILj2560EfS2_fS2_fjLj128EEEEELb0ELb1ELb1EEEvNS_9FwdParamsE)
        /*01e8*/ 	.word	0x000000ff


	//----- nvinfo : EIATTR_FRAME_SIZE
	.align		4
.L_90:
        /*01ec*/ 	.byte	0x04, 0x11
        /*01ee*/ 	.short	(.L_92 - .L_91)
	.align		4
.L_91:
        /*01f0*/ 	.word	index@(_ZN10layer_norm31ln_parallel_residual_fwd_kernelINS_13Kernel_traitsIf6__halffS2_fjLj2560ELj1ELj4ELj1ELj16ENS_18Kernel_traits_baseILj2560EfS2_fS2_fjLj128EEEEELb0ELb1ELb1EEEvNS_9FwdParamsE)
        /*01f4*/ 	.word	0x00000050


	//----- nvinfo : EIATTR_REGCOUNT
	.align		4
.L_92:
        /*01f8*/ 	.byte	0x04, 0x2f
        /*01fa*/ 	.short	(.L_94 - .L_93)
	.align		4
.L_93:
        /*01fc*/ 	.word	index@(_ZN10layer_norm31ln_parallel_residual_fwd_kernelINS_13Kernel_traitsIf6__halffS2_fjLj2560ELj1ELj4ELj1ELj16ENS_18Kernel_traits_baseILj2560EfS2_fS2_fjLj128EEEEELb0ELb1ELb0EEEvNS_9FwdParamsE)
        /*0200*/ 	.word	0x000000ff


	//----- nvinfo : EIATTR_FRAME_SIZE
	.align		4
.L_94:
        /*0204*/ 	.byte	0x04, 0x11
        /*0206*/ 	.short	(.L_96 - .L_95)
	.align		4
.L_95:
        /*0208*/ 	.word	index@(_ZN10layer_norm31ln_parallel_residual_fwd_kernelINS_13Kernel_traitsIf6__halffS2_fjLj2560ELj1ELj4ELj1ELj16ENS_18Kernel_traits_baseILj2560EfS2_fS2_fjLj128EEEEELb0ELb1ELb0EEEvNS_9FwdParamsE)
        /*020c*/ 	.word	0x00000040


	//----- nvinfo : EIATTR_REGCOUNT
	.align		4
.L_96:
        /*0210*/ 	.byte	0x04, 0x2f
        /*0212*/ 	.short	(.L_98 - .L_97)
	.align		4
.L_97:
        /*0214*/ 	.word	index@(_ZN10layer_norm31ln_parallel_residual_fwd_kernelINS_13Kernel_traitsIf6__halffS2_fjLj2560ELj1ELj4ELj1ELj16ENS_18Kernel_traits_baseILj2560EfS2_fS2_fjLj128EEEEELb0ELb0ELb1EEEvNS_9FwdParamsE)
        /*0218*/ 	.word	0x000000ff


	//----- nvinfo : EIATTR_FRAME_SIZE
	.align		4
.L_98:
        /*021c*/ 	.byte	0x04, 0x11
        /*021e*/ 	.short	(.L_100 - .L_99)
	.align		4
.L_99:
        /*0220*/ 	.word	index@(_ZN10layer_norm31ln_parallel_residual_fwd_kernelINS_13Kernel_traitsIf6__halffS2_fjLj2560ELj1ELj4ELj1ELj16ENS_18Kernel_traits_baseILj2560EfS2_fS2_fjLj128EEEEELb0ELb0ELb1EEEvNS_9FwdParamsE)
        /*0224*/ 	.word	0x000002e0


	//----- nvinfo : EIATTR_REGCOUNT
	.align		4
.L_100:
        /*0228*/ 	.byte	0x04, 0x2f
        /*022a*/ 	.short	(.L_102 - .L_101)
	.align		4
.L_101:
        /*022c*/ 	.word	index@(_ZN10layer_norm31ln_parallel_residual_fwd_kernelINS_13Kernel_traitsIf6__halffS2_fjLj2560ELj1ELj4ELj1ELj16ENS_18Kernel_traits_baseILj2560EfS2_fS2_fjLj128EEEEELb0ELb0ELb0EEEvNS_9FwdParamsE)
        /*0230*/ 	.word	0x000000ff


	//----- nvinfo : EIATTR_FRAME_SIZE
	.align		4
.L_102:
        /*0234*/ 	.byte	0x04, 0x11
        /*0236*/ 	.short	(.L_104 - .L_103)
	.align		4
.L_103:
        /*0238*/ 	.word	index@(_ZN10layer_norm31ln_parallel_residual_fwd_kernelINS_13Kernel_traitsIf6__halffS2_fjLj2560ELj1ELj4ELj1ELj16ENS_18Kernel_traits_baseILj2560EfS2_fS2_fjLj128EEEEELb0ELb0ELb0EEEvNS_9FwdParamsE)
        /*023c*/ 	.word	0x000002e8


	//----- nvinfo : EIATTR_REGCOUNT
	.align		4
.L_104:
        /*0240*/ 	.byte	0x04, 0x2f
        /*0242*/ 	.short	(.L_106 - .L_105)
	.align		4
.L_105:
        /*0244*/ 	.word	index@(_ZN10layer_norm31ln_parallel_residual_fwd_kernelINS_13Kernel_traitsI6__halfS2_fS2_fjLj2560ELj1ELj4ELj1ELj16ENS_18Kernel_traits_baseILj2560ES2_S2_fS2_fjLj128EEEEELb1ELb1ELb1EEEvNS_9FwdParamsE)
        /*0248*/ 	.word	0x000000fa


	//----- nvinfo : EIATTR_FRAME_SIZE
	.align		4
.L_106:
        /*024c*/ 	.byte	0x04, 0x11
        /*024e*/ 	.short	(.L_108 - .L_107)
	.align		4
.L_107:
        /*0250*/ 	.word	index@(_ZN10layer_norm31ln_parallel_residual_fwd_kernelINS_13Kernel_traitsI6__halfS2_fS2_fjLj2560ELj1ELj4ELj1ELj16ENS_18Kernel_traits_baseILj2560ES2_S2_fS2_fjLj128EEEEELb1ELb1ELb1EEEvNS_9FwdParamsE)
        /*0254*/ 	.word	0x00000000


	//----- nvinfo : EIATTR_REGCOUNT
	.align		4
.L_108:
        /*0258*/ 	.byte	0x04, 0x2f
        /*025a*/ 	.short	(.L_110 - .L_109)
	.align		4
.L_109:
        /*025c*/ 	.word	index@(_ZN10layer_norm31ln_parallel_residual_fwd_kernelINS_13Kernel_traitsI6__halfS2_fS2_fjLj2560ELj1ELj4ELj1ELj16ENS_18Kernel_traits_baseILj2560ES2_S2_fS2_fjLj128EEEEELb1ELb1ELb0EEEvNS_9FwdParamsE)
        /*0260*/ 	.word	0x000000e0


	//----- nvinfo : EIATTR_FRAME_SIZE
	.align		4
.L_110:
        /*0264*/ 	.byte	0x04, 0x11
        /*0266*/ 	.short	(.L_112 - .L_111)
	.align		4
.L_111:
        /*0268*/ 	.word	index@(_ZN10layer_norm31ln_parallel_residual_fwd_kernelINS_13Kernel_traitsI6__halfS2_fS2_fjLj2560ELj1ELj4ELj1ELj16ENS_18Kernel_traits_baseILj2560ES2_S2_fS2_fjLj128EEEEELb1ELb1ELb0EEEvNS_9FwdParamsE)
        /*026c*/ 	.word	0x00000000


	//----- nvinfo : EIATTR_REGCOUNT
	.align		4
.L_112:
        /*0270*/ 	.byte	0x04, 0x2f
        /*0272*/ 	.short	(.L_114 - .L_113)
	.align		4
.L_113:
        /*0274*/ 	.word	index@(_ZN10layer_norm31ln_parallel_residual_fwd_kernelINS_13Kernel_traitsI6__halfS2_fS2_fjLj2560ELj1ELj4ELj1ELj16ENS_18Kernel_traits_baseILj2560ES2_S2_fS2_fjLj128EEEEELb1ELb0ELb1EEEvNS_9FwdParamsE)
        /*0278*/ 	.word	0x000000ff


	//----- nvinfo : EIATTR_FRAME_SIZE
	.align		4
.L_114:
        /*027c*/ 	.byte	0x04, 0x11
        /*027e*/ 	.short	(.L_116 - .L_115)
	.align		4
.L_115:
        /*0280*/ 	.word	index@(_ZN10layer_norm31ln_parallel_residual_fwd_kernelINS_13Kernel_traitsI6__halfS2_fS2_fjLj2560ELj1ELj4ELj1ELj16ENS_18Kernel_traits_baseILj2560ES2_S2_fS2_fjLj128EEEEELb1ELb0ELb1EEEvNS_9FwdParamsE)
        /*0284*/ 	.word	0x000000d0


	//----- nvinfo : EIATTR_REGCOUNT
	.align		4
.L_116:
        /*0288*/ 	.byte	0x04, 0x2f
        /*028a*/ 	.short	(.L_118 - .L_117)
	.align		4
.L_117:
        /*028c*/ 	.word	index@(_ZN10layer_norm31ln_parallel_residual_fwd_kernelINS_13Kernel_traitsI6__halfS2_fS2_fjLj2560ELj1ELj4ELj1ELj16ENS_18Kernel_traits_baseILj2560ES2_S2_fS2_fjLj128EEEEELb1ELb0ELb0EEEvNS_9FwdParamsE)
        /*0290*/ 	.word	0x000000ff


	//----- nvinfo : EIATTR_FRAME_SIZE
	.align		4
.L_118:
        /*0294*/ 	.byte	0x04, 0x11
        /*0296*/ 	.short	(.L_120 - .L_119)
	.align		4
.L_119:
        /*0298*/ 	.word	index@(_ZN10layer_norm31ln_parallel_residual_fwd_kernelINS_13Kernel_traitsI6__halfS2_fS2_fjLj2560ELj1ELj4ELj1ELj16ENS_18Kernel_traits_baseILj2560ES2_S2_fS2_fjLj128EEEEELb1ELb0ELb0EEEvNS_9FwdParamsE)
        /*029c*/ 	.word	0x000000a0


	//----- nvinfo : EIATTR_REGCOUNT
	.align		4
.L_120:
        /*02a0*/ 	.byte	0x04, 0x2f
        /*02a2*/ 	.short	(.L_122 - .L_121)
	.align		4
.L_121:
        /*02a4*/ 	.word	index@(_ZN10layer_norm31ln_parallel_residual_fwd_kernelINS_13Kernel_traitsI6__halfS2_fS2_fjLj2560ELj1ELj4ELj1ELj16ENS_18Kernel_traits_baseILj2560ES2_S2_fS2_fjLj128EEEEELb0ELb1ELb1EEEvNS_9FwdParamsE)
        /*02a8*/ 	.word	0x000000ea


	//----- nvinfo : EIATTR_FRAME_SIZE
	.align		4
.L_122:
        /*02ac*/ 	.byte	0x04, 0x11
        /*02ae*/ 	.short	(.L_124 - .L_123)
	.align		4
.L_123:
        /*02b0*/ 	.word	index@(_ZN10layer_norm31ln_parallel_residual_fwd_kernelINS_13Kernel_traitsI6__halfS2_fS2_fjLj2560ELj1ELj4ELj1ELj16ENS_18Kernel_traits_baseILj2560ES2_S2_fS2_fjLj128EEEEELb0ELb1ELb1EEEvNS_9FwdParamsE)
        /*02b4*/ 	.word	0x00000000


	//----- nvinfo : EIATTR_REGCOUNT
	.align		4
.L_124:
        /*02b8*/ 	.byte	0x04, 0x2f
        /*02ba*/ 	.short	(.L_126 - .L_125)
	.align		4
.L_125:
        /*02bc*/ 	.word	index@(_ZN10layer_norm31ln_parallel_residual_fwd_kernelINS_13Kernel_traitsI6__halfS2_fS2_fjLj2560ELj1ELj4ELj1ELj16ENS_18Kernel_traits_baseILj2560ES2_S2_fS2_fjLj128EEEEELb0ELb1ELb0EEEvNS_9FwdParamsE)
        /*02c0*/ 	.word	0x000000ca


	//----- nvinfo : EIATTR_FRAME_SIZE
	.align		4
.L_126:
        /*02c4*/ 	.byte	0x04, 0x11
        /*02c6*/ 	.short	(.L_128 - .L_127)
	.align		4
.L_127:
        /*02c8*/ 	.word	index@(_ZN10layer_norm31ln_parallel_residual_fwd_kernelINS_13Kernel_traitsI6__halfS2_fS2_fjLj2560ELj1ELj4ELj1ELj16ENS_18Kernel_traits_baseILj2560ES2_S2_fS2_fjLj128EEEEELb0ELb1ELb0EEEvNS_9FwdParamsE)
        /*02cc*/ 	.word	0x00000000


	//----- nvinfo : EIATTR_REGCOUNT
	.align		4
.L_128:
        /*02d0*/ 	.byte	0x04, 0x2f
        /*02d2*/ 	.short	(.L_130 - .L_129)
	.align		4
.L_129:
        /*02d4*/ 	.word	index@(_ZN10layer_norm31ln_parallel_residual_fwd_kernelINS_13Kernel_traitsI6__halfS2_fS2_fjLj2560ELj1ELj4ELj1ELj16ENS_18Kernel_traits_baseILj2560ES2_S2_fS2_fjLj128EEEEELb0ELb0ELb1EEEvNS_9FwdParamsE)
        /*02d8*/ 	.word	0x000000ff


	//----- nvinfo : EIATTR_FRAME_SIZE
	.align		4
.L_130:
        /*02dc*/ 	.byte	0x04, 0x11
        /*02de*/ 	.short	(.L_132 - .L_131)
	.align		4
.L_131:
        /*02e0*/ 	.word	index@(_ZN10layer_norm31ln_parallel_residual_fwd_kernelINS_13Kernel_traitsI6__halfS2_fS2_fjLj2560ELj1ELj4ELj1ELj16ENS_18Kernel_traits_baseILj2560ES2_S2_fS2_fjLj128EEEEELb0ELb0ELb1EEEvNS_9FwdParamsE)
        /*02e4*/ 	.word	0x00000078


	//----- nvinfo : EIATTR_REGCOUNT
	.align		4
.L_132:
        /*02e8*/ 	.byte	0x04, 0x2f
        /*02ea*/ 	.short	(.L_134 - .L_133)
	.align		4
.L_133:
        /*02ec*/ 	.word	index@(_ZN10layer_norm31ln_parallel_residual_fwd_kernelINS_13Kernel_traitsI6__halfS2_fS2_fjLj2560ELj1ELj4ELj1ELj16ENS_18Kernel_traits_baseILj2560ES2_S2_fS2_fjLj128EEEEELb0ELb0ELb0EEEvNS_9FwdParamsE)
        /*02f0*/ 	.word	0x000000ff


	//----- nvinfo : EIATTR_FRAME_SIZE
	.align		4
.L_134:
        /*02f4*/ 	.byte	0x04, 0x11
        /*02f6*/ 	.short	(.L_136 - .L_135)
	.align		4
.L_135:
        /*02f8*/ 	.word	index@(_ZN10layer_norm31ln_parallel_residual_fwd_kernelINS_13Kernel_traitsI6__halfS2_fS2_fjLj2560ELj1ELj4ELj1ELj16ENS_18Kernel_traits_baseILj2560ES2_S2_fS2_fjLj128EEEEELb0ELb0ELb0EEEvNS_9FwdParamsE)
        /*02fc*/ 	.word	0x00000060


	//----- nvinfo : EIATTR_REGCOUNT
	.align		4
.L_136:
        /*0300*/ 	.byte	0x04, 0x2f
        /*0302*/ 	.short	(.L_138 - .L_137)
	.align		4
.L_137:
        /*0304*/ 	.word	index@(_ZN10layer_norm31ln_parallel_residual_fwd_kernelINS_13Kernel_traitsIf6__halfS2_S2_fjLj2560ELj1ELj4ELj1ELj16ENS_18Kernel_traits_baseILj2560EfS2_S2_S2_fjLj128EEEEELb1ELb1ELb1EEEvNS_9FwdParamsE)
        /*0308*/ 	.word	0x000000ff


	//----- nvinfo : EIATTR_FRAME_SIZE
	.align		4
.L_138:
        /*030c*/ 	.byte	0x04, 0x11
        /*030e*/ 	.short	(.L_140 - .L_139)
	.align		4
.L_139:
        /*0310*/ 	.word	index@(_ZN10layer_norm31ln_parallel_residual_fwd_kernelINS_13Kernel_traitsIf6__halfS2_S2_fjLj2560ELj1ELj4ELj1ELj16ENS_18Kernel_traits_baseILj2560EfS2_S2_S2_fjLj128EEEEELb1ELb1ELb1EEEvNS_9FwdParamsE)
        /*0314*/ 	.word	0x000000f0


	//----- nvinfo : EIATTR_REGCOUNT
	.align		4
.L_140:
        /*0318*/ 	.byte	0x04, 0x2f
        /*031a*/ 	.short	(.L_142 - .L_141)
	.align		4
.L_141:
        /*031c*/ 	.word	index@(_ZN10layer_norm31ln_parallel_residual_fwd_kernelINS_13Kernel_traitsIf6__halfS2_S2_fjLj2560ELj1ELj4ELj1ELj16ENS_18Kernel_traits_baseILj2560EfS2_S2_S2_fjLj128EEEEELb1ELb1ELb0EEEvNS_9FwdParamsE)
        /*0320*/ 	.word	0x000000fe


	//----- nvinfo : EIATTR_FRAME_SIZE
	.align		4
.L_142:
        /*0324*/ 	.byte	0x04, 0x11
        /*0326*/ 	.short	(.L_144 - .L_143)
	.align		4
.L_143:
        /*0328*/ 	.word	index@(_ZN10layer_norm31ln_parallel_residual_fwd_kernelINS_13Kernel_traitsIf6__halfS2_S2_fjLj2560ELj1ELj4ELj1ELj16ENS_18Kernel_traits_baseILj2560EfS2_S2_S2_fjLj128EEEEELb1ELb1ELb0EEEvNS_9FwdParamsE)
        /*032c*/ 	.word	0x00000090


	//----- nvinfo : EIATTR_REGCOUNT
	.align		4
.L_144:
        /*0330*/ 	.byte	0x04, 0x2f
        /*0332*/ 	.short	(.L_146 - .L_145)
	.align		4
.L_145:
        /*0334*/ 	.word	index@(_ZN10layer_norm31ln_parallel_residual_fwd_kernelINS_13Kernel_traitsIf6__halfS2_S2_fjLj2560ELj1ELj4ELj1ELj16ENS_18Kernel_traits_baseILj2560EfS2_S2_S2_fjLj128EEEEELb1ELb0ELb1EEEvNS_9FwdParamsE)
        /*0338*/ 	.word	0x00000080


	//----- nvinfo : EIATTR_FRAME_SIZE
	.align		4
.L_146:
        /*033c*/ 	.byte	0x04, 0x11
        /*033e*/ 	.short	(.L_148 - .L_147)
	.align		4
.L_147:
        /*0340*/ 	.word	index@(_ZN10layer_norm31ln_parallel_residual_fwd_kernelINS_13Kernel_traitsIf6__halfS2_S2_fjLj2560ELj1ELj4ELj1ELj16ENS_18Kernel_traits_baseILj2560EfS2_S2_S2_fjLj128EEEEELb1ELb0ELb1EEEvNS_9FwdParamsE)
        /*0344*/ 	.word	0x00000548


	//----- nvinfo : EIATTR_REGCOUNT
	.align		4
.L_148:
        /*0348*/ 	.byte	0x04, 0x2f
        /*034a*/ 	.short	(.L_150 - .L_149)
	.align		4
.L_149:
        /*034c*/ 	.word	index@(_ZN10layer_norm31ln_parallel_residual_fwd_kernelINS_13Kernel_traitsIf6__halfS2_S2_fjLj2560ELj1ELj4ELj1ELj16ENS_18Kernel_traits_baseILj2560EfS2_S2_S2_fjLj128EEEEELb1ELb0ELb0EEEvNS_9FwdParamsE)
        /*0350*/ 	.word	0x00000080


	//----- nvinfo : EIATTR_FRAME_SIZE
	.align		4
.L_150:
        /*0354*/ 	.byte	0x04, 0x11
        /*0356*/ 	.short	(.L_152 - .L_151)
	.align		4
.L_151:
        /*0358*/ 	.word	index@(_ZN10layer_norm31ln_parallel_residual_fwd_kernelINS_13Kernel_traitsIf6__halfS2_S2_fjLj2560ELj1ELj4ELj1ELj16ENS_18Kernel_traits_baseILj2560EfS2_S2_S2_fjLj128EEEEELb1ELb0ELb0EEEvNS_9FwdParamsE)
        /*035c*/ 	.word	0x00000528


	//----- nvinfo : EIATTR_REGCOUNT
	.align		4
.L_152:
        /*0360*/ 	.byte	0x04, 0x2f
        /*0362*/ 	.short	(.L_154 - .L_153)
	.align		4
.L_153:
        /*0364*/ 	.word	index@(_ZN10layer_norm31ln_parallel_residual_fwd_kernelINS_13Kernel_traitsIf6__halfS2_S2_fjLj2560ELj1ELj4ELj1ELj16ENS_18Kernel_traits_baseILj2560EfS2_S2_S2_fjLj128EEEEELb0ELb1ELb1EEEvNS_9FwdParamsE)
        /*0368*/ 	.word	0x000000ff


	//----- nvinfo : EIATTR_FRAME_SIZE
	.align		4
.L_154:
        /*036c*/ 	.byte	0x04, 0x11
        /*036e*/ 	.short	(.L_156 - .L_155)
	.align		4
.L_155:
        /*0370*/ 	.word	index@(_ZN10layer_norm31ln_parallel_residual_fwd_kernelINS_13Kernel_traitsIf6__halfS2_S2_fjLj2560ELj1ELj4ELj1ELj16ENS_18Kernel_traits_baseILj2560EfS2_S2_S2_fjLj128EEEEELb0ELb1ELb1EEEvNS_9FwdParamsE)
        /*0374*/ 	.word	0x00000050


	//----- nvinfo : EIATTR_REGCOUNT
	.align		4
.L_156:
        /*0378*/ 	.byte	0x04, 0x2f
        /*037a*/ 	.short	(.L_158 - .L_157)
	.align		4
.L_157:
        /*037c*/ 	.word	index@(_ZN10layer_norm31ln_parallel_residual_fwd_kernelINS_13Kernel_traitsIf6__halfS2_S2_fjLj2560ELj1ELj4ELj1ELj16ENS_18Kernel_traits_baseILj2560EfS2_S2_S2_fjLj128EEEEELb0ELb1ELb0EEEvNS_9FwdParamsE)
        /*0380*/ 	.word	0x000000ff


	//----- nvinfo : EIATTR_FRAME_SIZE
	.align		4
.L_158:
        /*0384*/ 	.byte	0x04, 0x11
        /*0386*/ 	.short	(.L_160 - .L_159)
	.align		4
.L_159:
        /*0388*/ 	.word	index@(_ZN10layer_norm31ln_parallel_residual_fwd_kernelINS_13Kernel_traitsIf6__halfS2_S2_fjLj2560ELj1ELj4ELj1ELj16ENS_18Kernel_traits_baseILj2560EfS2_S2_S2_fjLj128EEEEELb0ELb1ELb0EEEvNS_9FwdParamsE)
        /*038c*/ 	.word	0x00000040


	//----- nvinfo : EIATTR_REGCOUNT
	.align		4
.L_160:
        /*0390*/ 	.byte	0x04, 0x2f
        /*0392*/ 	.short	(.L_162 - .L_161)
	.align		4
.L_161:
        /*0394*/ 	.word	index@(_ZN10layer_norm31ln_parallel_residual_fwd_kernelINS_13Kernel_traitsIf6__halfS2_S2_fjLj2560ELj1ELj4ELj1ELj16ENS_18Kernel_traits_baseILj2560EfS2_S2_S2_fjLj128EEEEELb0ELb0ELb1EEEvNS_9FwdParamsE)
        /*0398*/ 	.word	0x000000ff


	//----- nvinfo : EIATTR_FRAME_SIZE
	.align		4
.L_162:
        /*039c*/ 	.byte	0x04, 0x11
        /*039e*/ 	.short	(.L_164 - .L_163)
	.align		4
.L_163:
        /*03a0*/ 	.word	index@(_ZN10layer_norm31ln_parallel_residual_fwd_kernelINS_13Kernel_traitsIf6__halfS2_S2_fjLj2560ELj1ELj4ELj1ELj16ENS_18Kernel_traits_baseILj2560EfS2_S2_S2_fjLj128EEEEELb0ELb0ELb1EEEvNS_9FwdParamsE)
        /*03a4*/ 	.word	0x000002e0


	//----- nvinfo : EIATTR_REGCOUNT
	.align		4
.L_164:
        /*03a8*/ 	.byte	0x04, 0x2f
        /*03aa*/ 	.short	(.L_166 - .L_165)
	.align		4
.L_165:
        /*03ac*/ 	.word	index@(_ZN10layer_norm31ln_parallel_residual_fwd_kernelINS_13Kernel_traitsIf6__halfS2_S2_fjLj2560ELj1ELj4ELj1ELj16ENS_18Kernel_traits_baseILj2560EfS2_S2_S2_fjLj128EEEEELb0ELb0ELb0EEEvNS_9FwdParamsE)
        /*03b0*/ 	.word	0x000000ff


	//----- nvinfo : EIATTR_FRAME_SIZE
	.align		4
.L_166:
        /*03b4*/ 	.byte	0x04, 0x11
        /*03b6*/ 	.short	(.L_168 - .L_167)
	.align		4
.L_167:
        /*03b8*/ 	.word	index@(_ZN10layer_norm31ln_parallel_residual_fwd_kernelINS_13Kernel_traitsIf6__halfS2_S2_fjLj2560ELj1ELj4ELj1ELj16ENS_18Kernel_traits_baseILj2560EfS2_S2_S2_fjLj128EEEEELb0ELb0ELb0EEEvNS_9FwdParamsE)
        /*03bc*/ 	.word	0x000002f0


	//----- nvinfo : EIATTR_REGCOUNT
	.align		4
.L_168:
        /*03c0*/ 	.byte	0x04, 0x2f
        /*03c2*/ 	.short	(.L_170 - .L_169)
	.align		4
.L_169:
        /*03c4*/ 	.word	index@(_ZN10layer_norm31ln_parallel_residual_fwd_kernelINS_13Kernel_traitsIf13__nv_bfloat16fS2_fjLj2560ELj1ELj4ELj1ELj16ENS_18Kernel_traits_baseILj2560EfS2_fS2_fjLj128EEEEELb1ELb1ELb1EEEvNS_9FwdParamsE)
        /*03c8*/ 	.word	0x000000fe


	//----- nvinfo : EIATTR_FRAME_SIZE
	.align		4
.L_170:
        /*03cc*/ 	.byte	0x04, 0x11
        /*03ce*/ 	.short	(.L_172 - .L_171)
	.align		4
.L_171:
        /*03d0*/ 	.word	index@(_ZN10layer_norm31ln_parallel_residual_fwd_kernelINS_13Kernel_traitsIf13__nv_bfloat16fS2_fjLj2560ELj1ELj4ELj1ELj16ENS_18Kernel_traits_baseILj2560EfS2_fS2_fjLj128EEEEELb1ELb1ELb1EEEvNS_9FwdParamsE)
        /*03d4*/ 	.word	0x000000f0


	//----- nvinfo : EIATTR_REGCOUNT
	.align		4
.L_172:
        /*03d8*/ 	.byte	0x04, 0x2f
        /*03da*/ 	.short	(.L_174 - .L_173)
	.align		4
.L_173:
        /*03dc*/ 	.word	index@(_ZN10layer_norm31ln_parallel_residual_fwd_kernelINS_13Kernel_traitsIf13__nv_bfloat16fS2_fjLj2560ELj1ELj4ELj1ELj16ENS_18Kernel_traits_baseILj2560EfS2_fS2_fjLj128EEEEELb1ELb1ELb0EEEvNS_9FwdParamsE)
        /*03e0*/ 	.word	0x000000ff


	//----- nvinfo : EIATTR_FRAME_SIZE
	.align		4
.L_174:
        /*03e4*/ 	.byte	0x04, 0x11
        /*03e6*/ 	.short	(.L_176 - .L_175)
	.align		4
.L_175:
        /*03e8*/ 	.word	index@(_ZN10layer_norm31ln_parallel_residual_fwd_kernelINS_13Kernel_traitsIf13__nv_bfloat16fS2_fjLj2560ELj1ELj4ELj1ELj16ENS_18Kernel_traits_baseILj2560EfS2_fS2_fjLj128EEEEELb1ELb1ELb0EEEvNS_9FwdParamsE)
        /*03ec*/ 	.word	0x00000090


	//----- nvinfo : EIATTR_REGCOUNT
	.align		4
.L_176:
        /*03f0*/ 	.byte	0x04, 0x2f
        /*03f2*/ 	.short	(.L_178 - .L_177)
	.align		4
.L_177:
        /*03f4*/ 	.word	index@(_ZN10layer_norm31ln_parallel_residual_fwd_kernelINS_13Kernel_traitsIf13__nv_bfloat16fS2_fjLj2560ELj1ELj4ELj1ELj16ENS_18Kernel_traits_baseILj2560EfS2_fS2_fjLj128EEEEELb1ELb0ELb1EEEvNS_9FwdParamsE)
        /*03f8*/ 	.word	0x000000ff


	//----- nvinfo : EIATTR_FRAME_SIZE
	.align		4
.L_178:
        /*03fc*/ 	.byte	0x04, 0x11
        /*03fe*/ 	.short	(.L_180 - .L_179)
	.align		4
.L_179:
        /*0400*/ 	.word	index@(_ZN10layer_norm31ln_parallel_residual_fwd_kernelINS_13Kernel_traitsIf13__nv_bfloat16fS2_fjLj2560ELj1ELj4ELj1ELj16ENS_18Kernel_traits_baseILj2560EfS2_fS2_fjLj128EEEEELb1ELb0ELb1EEEvNS_9FwdParamsE)
        /*0404*/ 	.word	0x00000328


	//----- nvinfo : EIATTR_REGCOUNT
	.align		4
.L_180:
        /*0408*/ 	.byte	0x04, 0x2f
        /*040a*/ 	.short	(.L_182 - .L_181)
	.align		4
.L_181:
        /*040c*/ 	.word	index@(_ZN10layer_norm31ln_parallel_residual_fwd_kernelINS_13Kernel_traitsIf13__nv_bfloat16fS2_fjLj2560ELj1ELj4ELj1ELj16ENS_18Kernel_traits_baseILj2560EfS2_fS2_fjLj128EEEEELb1ELb0ELb0EEEvNS_9FwdParamsE)
        /*0410*/ 	.word	0x000000ff


	//----- nvinfo : EIATTR_FRAME_SIZE
	.align		4
.L_182:
        /*0414*/ 	.byte	0x04, 0x11
        /*0416*/ 	.short	(.L_184 - .L_183)
	.align		4
.L_183:
        /*0418*/ 	.word	index@(_ZN10layer_norm31ln_parallel_residual_fwd_kernelINS_13Kernel_traitsIf13__nv_bfloat16fS2_fjLj2560ELj1ELj4ELj1ELj16ENS_18Kernel_traits_baseILj2560EfS2_fS2_fjLj128EEEEELb1ELb0ELb0EEEvNS_9FwdParamsE)
        /*041c*/ 	.word	0x00000340


	//----- nvinfo : EIATTR_REGCOUNT
	.align		4
.L_184:
        /*0420*/ 	.byte	0x04, 0x2f
        /*0422*/ 	.short	(.L_186 - .L_185)
	.align		4
.L_185:
        /*0424*/ 	.word	index@(_ZN10layer_norm31ln_parallel_residual_fwd_kernelINS_13Kernel_traitsIf13__nv_bfloat16fS2_fjLj2560ELj1ELj4ELj1ELj16ENS_18Kernel_traits_baseILj2560EfS2_fS2_fjLj128EEEEELb0ELb1ELb1EEEvNS_9FwdParamsE)
        /*0428*/ 	.word	0x000000ff


	//----- nvinfo : EIATTR_FRAME_SIZE
	.align		4
.L_186:
        /*042c*/ 	.byte	0x04, 0x11
        /*042e*/ 	.short	(.L_188 - .L_187)
	.align		4
.L_187:
        /*0430*/ 	.word	index@(_ZN10layer_norm31ln_parallel_residual_fwd_kernelINS_13Kernel_traitsIf13__nv_bfloat16fS2_fjLj2560ELj1ELj4ELj1ELj16ENS_18Kernel_traits_baseILj2560EfS2_fS2_fjLj128EEEEELb0ELb1ELb1EEEvNS_9FwdParamsE)
        /*0434*/ 	.word	0x00000050


	//----- nvinfo : EIATTR_REGCOUNT
	.align		4
.L_188:
        /*0438*/ 	.byte	0x04, 0x2f
        /*043a*/ 	.short	(.L_190 - .L_189)
	.align		4
.L_189:
        /*043c*/ 	.word	index@(_ZN10layer_norm31ln_parallel_residual_fwd_kernelINS_13Kernel_traitsIf13__nv_bfloat16fS2_fjLj2560ELj1ELj4ELj1ELj16ENS_18Kernel_traits_baseILj2560EfS2_fS2_fjLj128EEEEELb0ELb1ELb0EEEvNS_9FwdParamsE)
        /*0440*/ 	.word	0x000000ff


	//----- nvinfo : EIATTR_FRAME_SIZE
	.align		4
.L_190:
        /*0444*/ 	.byte	0x04, 0x11
        /*0446*/ 	.short	(.L_192 - .L_191)
	.align		4
.L_191:
        /*0448*/ 	.word	index@(_ZN10layer_norm31ln_parallel_residual_fwd_kernelINS_13Kernel_traitsIf13__nv_bfloat16fS2_fjLj2560ELj1ELj4ELj1ELj16ENS_18Kernel_traits_baseILj2560EfS2_fS2_fjLj128EEEEELb0ELb1ELb0EEEvNS_9FwdParamsE)
        /*044c*/ 	.word	0x00000040


	//----- nvinfo : EIATTR_REGCOUNT
	.align		4
.L_192:
        /*0450*/ 	.byte	0x04, 0x2f
        /*0452*/ 	.short	(.L_194 - .L_193)
	.align		4
.L_193:
        /*0454*/ 	.word	index@(_ZN10layer_norm31ln_parallel_residual_fwd_kernelINS_13Kernel_traitsIf13__nv_bfloat16fS2_fjLj2560ELj1ELj4ELj1ELj16ENS_18Kernel_traits_baseILj2560EfS2_fS2_fjLj128EEEEELb0ELb0ELb1EEEvNS_9FwdParamsE)
        /*0458*/ 	.word	0x000000ff


	//----- nvinfo : EIATTR_FRAME_SIZE
	.align		4
.L_194:
        /*045c*/ 	.byte	0x04, 0x11
        /*045e*/ 	.short	(.L_196 - .L_195)
	.align		4
.L_195:
        /*0460*/ 	.word	index@(_ZN10layer_norm31ln_parallel_residual_fwd_kernelINS_13Kernel_traitsIf13__nv_bfloat16fS2_fjLj2560ELj1ELj4ELj1ELj16ENS_18Kernel_traits_baseILj2560EfS2_fS2_fjLj128EEEEELb0ELb0ELb1EEEvNS_9FwdParamsE)
        /*0464*/ 	.word	0x000002e0


	//----- nvinfo : EIATTR_REGCOUNT
	.align		4
.L_196:
        /*0468*/ 	.byte	0x04, 0x2f
        /*046a*/ 	.short	(.L_198 - .L_197)
	.align		4
.L_197:
        /*046c*/ 	.word	index@(_ZN10layer_norm31ln_parallel_residual_fwd_kernelINS_13Kernel_traitsIf13__nv_bfloat16fS2_fjLj2560ELj1ELj4ELj1ELj16ENS_18Kernel_traits_baseILj2560EfS2_fS2_fjLj128EEEEELb0ELb0ELb0EEEvNS_9FwdParamsE)
        /*0470*/ 	.word	0x000000ff


	//----- nvinfo : EIATTR_FRAME_SIZE
	.align		4
.L_198:
        /*0474*/ 	.byte	0x04, 0x11
        /*0476*/ 	.short	(.L_200 - .L_199)
	.align		4
.L_199:
        /*0478*/ 	.word	index@(_ZN10layer_norm31ln_parallel_residual_fwd_kernelINS_13Kernel_traitsIf13__nv_bfloat16fS2_fjLj2560ELj1ELj4ELj1ELj16ENS_18Kernel_traits_baseILj2560EfS2_fS2_fjLj128EEEEELb0ELb0ELb0EEEvNS_9FwdParamsE)
        /*047c*/ 	.word	0x000002e8


	//----- nvinfo : EIATTR_REGCOUNT
	.align		4
.L_200:
        /*0480*/ 	.byte	0x04, 0x2f
        /*0482*/ 	.short	(.L_202 - .L_201)
	.align		4
.L_201:
        /*0484*/ 	.word	index@(_ZN10layer_norm31ln_parallel_residual_fwd_kernelINS_13Kernel_traitsI13__nv_bfloat16S2_fS2_fjLj2560ELj1ELj4ELj1ELj16ENS_18Kernel_traits_baseILj2560ES2_S2_fS2_fjLj128EEEEELb1ELb1ELb1EEEvNS_9FwdParamsE)
        /*0488*/ 	.word	0x000000ff


	//----- nvinfo : EIATTR_FRAME_SIZE
	.align		4
.L_202:
        /*048c*/ 	.byte	0x04, 0x11
        /*048e*/ 	.short	(.L_204 - .L_203)
	.align		4
.L_203:
        /*0490*/ 	.word	index@(_ZN10layer_norm31ln_parallel_residual_fwd_kernelINS_13Kernel_traitsI13__nv_bfloat16S2_fS2_fjLj2560ELj1ELj4ELj1ELj16ENS_18Kernel_traits_baseILj2560ES2_S2_fS2_fjLj128EEEEELb1ELb1ELb1EEEvNS_9FwdParamsE)
        /*0494*/ 	.word	0x00000028


	//----- nvinfo : EIATTR_REGCOUNT
	.align		4
.L_204:
        /*0498*/ 	.byte	0x04, 0x2f
        /*049a*/ 	.short	(.L_206 - .L_205)
	.align		4
.L_205:
        /*049c*/ 	.word	index@(_ZN10layer_norm31ln_parallel_residual_fwd_kernelINS_13Kernel_traitsI13__nv_bfloat16S2_fS2_fjLj2560ELj1ELj4ELj1ELj16ENS_18Kernel_traits_baseILj2560ES2_S2_fS2_fjLj128EEEEELb1ELb1ELb0EEEvNS_9FwdParamsE)
        /*04a0*/ 	.word	0x000000ff


	//----- nvinfo : EIATTR_FRAME_SIZE
	.align		4
.L_206:
        /*04a4*/ 	.byte	0x04, 0x11
        /*04a6*/ 	.short	(.L_208 - .L_207)
	.align		4
.L_207:
        /*04a8*/ 	.word	index@(_ZN10layer_norm31ln_parallel_residual_fwd_kernelINS_13Kernel_traitsI13__nv_bfloat16S2_fS2_fjLj2560ELj1ELj4ELj1ELj16ENS_18Kernel_traits_baseILj2560ES2_S2_fS2_fjLj128EEEEELb1ELb1ELb0EEEvNS_9FwdParamsE)
        /*04ac*/ 	.word	0x00000090


	//----- nvinfo : EIATTR_REGCOUNT
	.align		4
.L_208:
        /*04b0*/ 	.byte	0x04, 0x2f
        /*04b2*/ 	.short	(.L_210 - .L_209)
	.align		4
.L_209:
        /*04b4*/ 	.word	index@(_ZN10layer_norm31ln_parallel_residual_fwd_kernelINS_13Kernel_traitsI13__nv_bfloat16S2_fS2_fjLj2560ELj1ELj4ELj1ELj16ENS_18Kernel_traits_baseILj2560ES2_S2_fS2_fjLj128EEEEELb1ELb0ELb1EEEvNS_9FwdParamsE)
        /*04b8*/ 	.word	0x000000ff


	//----- nvinfo : EIATTR_FRAME_SIZE
	.align		4
.L_210:
        /*04bc*/ 	.byte	0x04, 0x11
        /*04be*/ 	.short	(.L_212 - .L_211)
	.align		4
.L_211:
        /*04c0*/ 	.word	index@(_ZN10layer_norm31ln_parallel_residual_fwd_kernelINS_13Kernel_traitsI13__nv_bfloat16S2_fS2_fjLj2560ELj1ELj4ELj1ELj16ENS_18Kernel_traits_baseILj2560ES2_S2_fS2_fjLj128EEEEELb1ELb0ELb1EEEvNS_9FwdParamsE)
        /*04c4*/ 	.word	0x00000330


	//----- nvinfo : EIATTR_REGCOUNT
	.align		4
.L_212:
        /*04c8*/ 	.byte	0x04, 0x2f
        /*04ca*/ 	.short	(.L_214 - .L_213)
	.align		4
.L_213:
        /*04cc*/ 	.word	index@(_ZN10layer_norm31ln_parallel_residual_fwd_kernelINS_13Kernel_traitsI13__nv_bfloat16S2_fS2_fjLj2560ELj1ELj4ELj1ELj16ENS_18Kernel_traits_baseILj2560ES2_S2_fS2_fjLj128EEEEELb1ELb0ELb0EEEvNS_9FwdParamsE)
        /*04d0*/ 	.word	0x000000ff


	//----- nvinfo : EIATTR_FRAME_SIZE
	.align		4
.L_214:
        /*04d4*/ 	.byte	0x04, 0x11
        /*04d6*/ 	.short	(.L_216 - .L_215)
	.align		4
.L_215:
        /*04d8*/ 	.word	index@(_ZN10layer_norm31ln_parallel_residual_fwd_kernelINS_13Kernel_traitsI13__nv_bfloat16S2_fS2_fjLj2560ELj1ELj4ELj1ELj16ENS_18Kernel_traits_baseILj2560ES2_S2_fS2_fjLj128EEEEELb1ELb0ELb0EEEvNS_9FwdParamsE)
        /*04dc*/ 	.word	0x00000438


	//----- nvinfo : EIATTR_REGCOUNT
	.align		4
.L_216:
        /*04e0*/ 	.byte	0x04, 0x2f
        /*04e2*/ 	.short	(.L_218 - .L_217)
	.align		4
.L_217:
        /*04e4*/ 	.word	index@(_ZN10layer_norm31ln_parallel_residual_fwd_kernelINS_13Kernel_traitsI13__nv_bfloat16S2_fS2_fjLj2560ELj1ELj4ELj1ELj16ENS_18Kernel_traits_baseILj2560ES2_S2_fS2_fjLj128EEEEELb0ELb1ELb1EEEvNS_9FwdParamsE)
        /*04e8*/ 	.word	0x000000ff


	//----- nvinfo : EIATTR_FRAME_SIZE
	.align		4
.L_218:
        /*04ec*/ 	.byte	0x04, 0x11
        /*04ee*/ 	.short	(.L_220 - .L_219)
	.align		4
.L_219:
        /*04f0*/ 	.word	index@(_ZN10layer_norm31ln_parallel_residual_fwd_kernelINS_13Kernel_traitsI13__nv_bfloat16S2_fS2_fjLj2560ELj1ELj4ELj1ELj16ENS_18Kernel_traits_baseILj2560ES2_S2_fS2_fjLj128EEEEELb0ELb1ELb1EEEvNS_9FwdParamsE)
        /*04f4*/ 	.word	0x00000000


	//----- nvinfo : EIATTR_REGCOUNT
	.align		4
.L_220:
        /*04f8*/ 	.byte	0x04, 0x2f
        /*04fa*/ 	.short	(.L_222 - .L_221)
	.align		4
.L_221:
        /*04fc*/ 	.word	index@(_ZN10layer_norm31ln_parallel_residual_fwd_kernelINS_13Kernel_traitsI13__nv_bfloat16S2_fS2_fjLj2560ELj1ELj4ELj1ELj16ENS_18Kernel_traits_baseILj2560ES2_S2_fS2_fjLj128EEEEELb0ELb1ELb0EEEvNS_9FwdParamsE)
        /*0500*/ 	.word	0x000000ff


	//----- nvinfo : EIATTR_FRAME_SIZE
	.align		4
.L_222:
        /*0504*/ 	.byte	0x04, 0x11
        /*0506*/ 	.short	(.L_224 - .L_223)
	.align		4
.L_223:
        /*0508*/ 	.word	index@(_ZN10layer_norm31ln_parallel_residual_fwd_kernelINS_13Kernel_traitsI13__nv_bfloat16S2_fS2_fjLj2560ELj1ELj4ELj1ELj16ENS_18Kernel_traits_baseILj2560ES2_S2_fS2_fjLj128EEEEELb0ELb1ELb0EEEvNS_9FwdParamsE)
        /*050c*/ 	.word	0x00000040


	//----- nvinfo : EIATTR_REGCOUNT
	.align		4
.L_224:
        /*0510*/ 	.byte	0x04, 0x2f
        /*0512*/ 	.short	(.L_226 - .L_225)
	.align		4
.L_225:
        /*0514*/ 	.word	index@(_ZN10layer_norm31ln_parallel_residual_fwd_kernelINS_13Kernel_traitsI13__nv_bfloat16S2_fS2_fjLj2560ELj1ELj4ELj1ELj16ENS_18Kernel_traits_baseILj2560ES2_S2_fS2_fjLj128EEEEELb0ELb0ELb1EEEvNS_9FwdParamsE)
        /*0518*/ 	.word	0x000000ff


	//----- nvinfo : EIATTR_FRAME_SIZE
	.align		4
.L_226:
        /*051c*/ 	.byte	0x04, 0x11
        /*051e*/ 	.short	(.L_228 - .L_227)
	.align		4
.L_227:
        /*0520*/ 	.word	index@(_ZN10layer_norm31ln_parallel_residual_fwd_kernelINS_13Kernel_traitsI13__nv_bfloat16S2_fS2_fjLj2560ELj1ELj4ELj1ELj16ENS_18Kernel_traits_baseILj2560ES2_S2_fS2_fjLj128EEEEELb0ELb0ELb1EEEvNS_9FwdParamsE)
        /*0524*/ 	.word	0x000003d8


	//----- nvinfo : EIATTR_REGCOUNT
	.align		4
.L_228:
        /*0528*/ 	.byte	0x04, 0x2f
        /*052a*/ 	.short	(.L_230 - .L_229)
	.align		4
.L_229:
        /*052c*/ 	.word	index@(_ZN10layer_norm31ln_parallel_residual_fwd_kernelINS_13Kernel_traitsI13__nv_bfloat16S2_fS2_fjLj2560ELj1ELj4ELj1ELj16ENS_18Kernel_traits_baseILj2560ES2_S2_fS2_fjLj128EEEEELb0ELb0ELb0EEEvNS_9FwdParamsE)
        /*0530*/ 	.word	0x000000ff


	//----- nvinfo : EIATTR_FRAME_SIZE
	.align		4
.L_230:
        /*0534*/ 	.byte	0x04, 0x11
        /*0536*/ 	.short	(.L_232 - .L_231)
	.align		4
.L_231:
        /*0538*/ 	.word	index@(_ZN10layer_norm31ln_parallel_residual_fwd_kernelINS_13Kernel_traitsI13__nv_bfloat16S2_fS2_fjLj2560ELj1ELj4ELj1ELj16ENS_18Kernel_traits_baseILj2560ES2_S2_fS2_fjLj128EEEEELb0ELb0ELb0EEEvNS_9FwdParamsE)
        /*053c*/ 	.word	0x000003f0


	//----- nvinfo : EIATTR_REGCOUNT
	.align		4
.L_232:
        /*0540*/ 	.byte	0x04, 0x2f
        /*0542*/ 	.short	(.L_234 - .L_233)
	.align		4
.L_233:
        /*0544*/ 	.word	index@(_ZN10layer_norm31ln_parallel_residual_fwd_kernelINS_13Kernel_traitsIf13__nv_bfloat16S2_S2_fjLj2560ELj1ELj4ELj1ELj16ENS_18Kernel_traits_baseILj2560EfS2_S2_S2_fjLj128EEEEELb1ELb1ELb1EEEvNS_9FwdParamsE)
        /*0548*/ 	.word	0x000000ff


	//----- nvinfo : EIATTR_FRAME_SIZE
	.align		4
.L_234:
        /*054c*/ 	.byte	0x04, 0x11
        /*054e*/ 	.short	(.L_236 - .L_235)
	.align		4
.L_235:
        /*0550*/ 	.word	index@(_ZN10layer_norm31ln_parallel_residual_fwd_kernelINS_13Kernel_traitsIf13__nv_bfloat16S2_S2_fjLj2560ELj1ELj4ELj1ELj16ENS_18Kernel_traits_baseILj2560EfS2_S2_S2_fjLj128EEEEELb1ELb1ELb1EEEvNS_9FwdParamsE)
        /*0554*/ 	.word	0x000000f0


	//----- nvinfo : EIATTR_REGCOUNT
	.align		4
.L_236:
        /*0558*/ 	.byte	0x04, 0x2f
        /*055a*/ 	.short	(.L_238 - .L_237)
	.align		4
.L_237:
        /*055c*/ 	.word	index@(_ZN10layer_norm31ln_parallel_residual_fwd_kernelINS_13Kernel_traitsIf13__nv_bfloat16S2_S2_fjLj2560ELj1ELj4ELj1ELj16ENS_18Kernel_traits_baseILj2560EfS2_S2_S2_fjLj128EEEEELb1ELb1ELb0EEEvNS_9FwdParamsE)
        /*0560*/ 	.word	0x000000fe


	//----- nvinfo : EIATTR_FRAME_SIZE
	.align		4
.L_238:
        /*0564*/ 	.byte	0x04, 0x11
        /*0566*/ 	.short	(.L_240 - .L_239)
	.align		4
.L_239:
        /*0568*/ 	.word	index@(_ZN10layer_norm31ln_parallel_residual_fwd_kernelINS_13Kernel_traitsIf13__nv_bfloat16S2_S2_fjLj2560ELj1ELj4ELj1ELj16ENS_18Kernel_traits_baseILj2560EfS2_S2_S2_fjLj128EEEEELb1ELb1ELb0EEEvNS_9FwdParamsE)
        /*056c*/ 	.word	0x00000090


	//----- nvinfo : EIATTR_REGCOUNT
	.align		4
.L_240:
        /*0570*/ 	.byte	0x04, 0x2f
        /*0572*/ 	.short	(.L_242 - .L_241)
	.align		4
.L_241:
        /*0574*/ 	.word	index@(_ZN10layer_norm31ln_parallel_residual_fwd_kernelINS_13Kernel_traitsIf13__nv_bfloat16S2_S2_fjLj2560ELj1ELj4ELj1ELj16ENS_18Kernel_traits_baseILj2560EfS2_S2_S2_fjLj128EEEEELb1ELb0ELb1EEEvNS_9FwdParamsE)
        /*0578*/ 	.word	0x00000080


	//----- nvinfo : EIATTR_FRAME_SIZE
	.align		4
.L_242:
        /*057c*/ 	.byte	0x04, 0x11
        /*057e*/ 	.short	(.L_244 - .L_243)
	.align		4
.L_243:
        /*0580*/ 	.word	index@(_ZN10layer_norm31ln_parallel_residual_fwd_kernelINS_13Kernel_traitsIf13__nv_bfloat16S2_S2_fjLj2560ELj1ELj4ELj1ELj16ENS_18Kernel_traits_baseILj2560EfS2_S2_S2_fjLj128EEEEELb1ELb0ELb1EEEvNS_9FwdParamsE)
        /*0584*/ 	.word	0x00000548


	//----- nvinfo : EIATTR_REGCOUNT
	.align		4
.L_244:
        /*0588*/ 	.byte	0x04, 0x2f
        /*058a*/ 	.short	(.L_246 - .L_245)
	.align		4
.L_245:
        /*058c*/ 	.word	index@(_ZN10layer_norm31ln_parallel_residual_fwd_kernelINS_13Kernel_traitsIf13__nv_bfloat16S2_S2_fjLj2560ELj1ELj4ELj1ELj16ENS_18Kernel_traits_baseILj2560EfS2_S2_S2_fjLj128EEEEELb1ELb0ELb0EEEvNS_9FwdParamsE)
        /*0590*/ 	.word	0x00000080


	//----- nvinfo : EIATTR_FRAME_SIZE
	.align		4
.L_246:
        /*0594*/ 	.byte	0x04, 0x11
        /*0596*/ 	.short	(.L_248 - .L_247)
	.align		4
.L_247:
        /*0598*/ 	.word	index@(_ZN10layer_norm31ln_parallel_residual_fwd_kernelINS_13Kernel_traitsIf13__nv_bfloat16S2_S2_fjLj2560ELj1ELj4ELj1ELj16ENS_18Kernel_traits_baseILj2560EfS2_S2_S2_fjLj128EEEEELb1ELb0ELb0EEEvNS_9FwdParamsE)
        /*059c*/ 	.word	0x00000528


	//----- nvinfo : EIATTR_REGCOUNT
	.align		4
.L_248:
        /*05a0*/ 	.byte	0x04, 0x2f
        /*05a2*/ 	.short	(.L_250 - .L_249)
	.align		4
.L_249:
        /*05a4*/ 	.word	index@(_ZN10layer_norm31ln_parallel_residual_fwd_kernelINS_13Kernel_traitsIf13__nv_bfloat16S2_S2_fjLj2560ELj1ELj4ELj1ELj16ENS_18Kernel_traits_baseILj2560EfS2_S2_S2_fjLj128EEEEELb0ELb1ELb1EEEvNS_9FwdParamsE)
        /*05a8*/ 	.word	0x000000ff


	//----- nvinfo : EIATTR_FRAME_SIZE
	.align		4
.L_250:
        /*05ac*/ 	.byte	0x04, 0x11
        /*05ae*/ 	.short	(.L_252 - .L_251)
	.align		4
.L_251:
        /*05b0*/ 	.word	index@(_ZN10layer_norm31ln_parallel_residual_fwd_kernelINS_13Kernel_traitsIf13__nv_bfloat16S2_S2_fjLj2560ELj1ELj4ELj1ELj16ENS_18Kernel_traits_baseILj2560EfS2_S2_S2_fjLj128EEEEELb0ELb1ELb1EEEvNS_9FwdParamsE)
        /*05b4*/ 	.word	0x00000050


	//----- nvinfo : EIATTR_REGCOUNT
	.align		4
.L_252:
        /*05b8*/ 	.byte	0x04, 0x2f
        /*05ba*/ 	.short	(.L_254 - .L_253)
	.align		4
.L_253:
        /*05bc*/ 	.word	index@(_ZN10layer_norm31ln_parallel_residual_fwd_kernelINS_13Kernel_traitsIf13__nv_bfloat16S2_S2_fjLj2560ELj1ELj4ELj1ELj16ENS_18Kernel_traits_baseILj2560EfS2_S2_S2_fjLj128EEEEELb0ELb1ELb0EEEvNS_9FwdParamsE)
        /*05c0*/ 	.word	0x000000ff


	//----- nvinfo : EIATTR_FRAME_SIZE
	.align		4
.L_254:
        /*05c4*/ 	.byte	0x04, 0x11
        /*05c6*/ 	.short	(.L_256 - .L_255)
	.align		4
.L_255:
        /*05c8*/ 	.word	index@(_ZN10layer_norm31ln_parallel_residual_fwd_kernelINS_13Kernel_traitsIf13__nv_bfloat16S2_S2_fjLj2560ELj1ELj4ELj1ELj16ENS_18Kernel_traits_baseILj2560EfS2_S2_S2_fjLj128EEEEELb0ELb1ELb0EEEvNS_9FwdParamsE)
        /*05cc*/ 	.word	0x00000040


	//----- nvinfo : EIATTR_REGCOUNT
	.align		4
.L_256:
        /*05d0*/ 	.byte	0x04, 0x2f
        /*05d2*/ 	.short	(.L_258 - .L_257)
	.align		4
.L_257:
        /*05d4*/ 	.word	index@(_ZN10layer_norm31ln_parallel_residual_fwd_kernelINS_13Kernel_traitsIf13__nv_bfloat16S2_S2_fjLj2560ELj1ELj4ELj1ELj16ENS_18Kernel_traits_baseILj2560EfS2_S2_S2_fjLj128EEEEELb0ELb0ELb1EEEvNS_9FwdParamsE)
        /*05d8*/ 	.word	0x000000ff


	//----- nvinfo : EIATTR_FRAME_SIZE
	.align		4
.L_258:
        /*05dc*/ 	.byte	0x04, 0x11
        /*05de*/ 	.short	(.L_260 - .L_259)
	.align		4
.L_259:
        /*05e0*/ 	.word	index@(_ZN10layer_norm31ln_parallel_residual_fwd_kernelINS_13Kernel_traitsIf13__nv_bfloat16S2_S2_fjLj2560ELj1ELj4ELj1ELj16ENS_18Kernel_traits_baseILj2560EfS2_S2_S2_fjLj128EEEEELb0ELb0ELb1EEEvNS_9FwdParamsE)
        /*05e4*/ 	.word	0x000002e0


	//----- nvinfo : EIATTR_REGCOUNT
	.align		4
.L_260:
        /*05e8*/ 	.byte	0x04, 0x2f
        /*05ea*/ 	.short	(.L_262 - .L_261)
	.align		4
.L_261:
        /*05ec*/ 	.word	index@(_ZN10layer_norm31ln_parallel_residual_fwd_kernelINS_13Kernel_traitsIf13__nv_bfloat16S2_S2_fjLj2560ELj1ELj4ELj1ELj16ENS_18Kernel_traits_baseILj2560EfS2_S2_S2_fjLj128EEEEELb0ELb0ELb0EEEvNS_9FwdParamsE)
        /*05f0*/ 	.word	0x000000ff


	//----- nvinfo : EIATTR_FRAME_SIZE
	.align		4
.L_262:
        /*05f4*/ 	.byte	0x04, 0x11
        /*05f6*/ 	.short	(.L_264 - .L_263)
	.align		4
.L_263:
        /*05f8*/ 	.word	index@(_ZN10layer_norm31ln_parallel_residual_fwd_kernelINS_13Kernel_traitsIf13__nv_bfloat16S2_S2_fjLj2560ELj1ELj4ELj1ELj16ENS_18Kernel_traits_baseILj2560EfS2_S2_S2_fjLj128EEEEELb0ELb0ELb0EEEvNS_9FwdParamsE)
        /*05fc*/ 	.word	0x000002f0


	//----- nvinfo : EIATTR_REGCOUNT
	.align		4
.L_264:
        /*0600*/ 	.byte	0x04, 0x2f
        /*0602*/ 	.short	(.L_266 - .L_265)
	.align		4
.L_265:
        /*0604*/ 	.word	index@(_ZN10layer_norm31ln_parallel_residual_fwd_kernelINS_13Kernel_traitsI6__halfS2_S2_S2_fjLj2560ELj1ELj4ELj1ELj16ENS_18Kernel_traits_baseILj2560ES2_S2_S2_S2_fjLj128EEEEELb1ELb1ELb1EEEvNS_9FwdParamsE)
        /*0608*/ 	.word	0x000000f2


	//----- nvinfo : EIATTR_FRAME_SIZE
	.align		4
.L_266:
        /*060c*/ 	.byte	0x04, 0x11
        /*060e*/ 	.short	(.L_268 - .L_267)
	.align		4
.L_267:
        /*0610*/ 	.word	index@(_ZN10layer_norm31ln_parallel_residual_fwd_kernelINS_13Kernel_traitsI6__halfS2_S2_S2_fjLj2560ELj1ELj4ELj1ELj16ENS_18Kernel_traits_baseILj2560ES2_S2_S2_S2_fjLj128EEEEELb1ELb1ELb1EEEvNS_9FwdParamsE)
        /*0614*/ 	.word	0x00000000


	//----- nvinfo : EIATTR_REGCOUNT
	.align		4
.L_268:
        /*0618*/ 	.byte	0x04, 0x2f
        /*061a*/ 	.short	(.L_270 - .L_269)
	.align		4
.L_269:
        /*061c*/ 	.word	index@(_ZN10layer_norm31ln_parallel_residual_fwd_kernelINS_13Kernel_traitsI6__halfS2_S2_S2_fjLj2560ELj1ELj4ELj1ELj16ENS_18Kernel_traits_baseILj2560ES2_S2_S2_S2_fjLj128EEEEELb1ELb1ELb0EEEvNS_9FwdParamsE)
        /*0620*/ 	.word	0x000000dc


	//----- nvinfo : EIATTR_FRAME_SIZE
	.align		4
.L_270:
        /*0624*/ 	.byte	0x04, 0x11
        /*0626*/ 	.short	(.L_272 - .L_271)
	.align		4
.L_271:
        /*0628*/ 	.word	index@(_ZN10layer_norm31ln_parallel_residual_fwd_kernelINS_13Kernel_traitsI6__halfS2_S2_S2_fjLj2560ELj1ELj4ELj1ELj16ENS_18Kernel_traits_baseILj2560ES2_S2_S2_S2_fjLj128EEEEELb1ELb1ELb0EEEvNS_9FwdParamsE)
        /*062c*/ 	.word	0x00000000


	//----- nvinfo : EIATTR_REGCOUNT
	.align		4
.L_272:
        /*0630*/ 	.byte	0x04, 0x2f
        /*0632*/ 	.short	(.L_274 - .L_273)
	.align		4
.L_273:
        /*0634*/ 	.word	index@(_ZN10layer_norm31ln_parallel_residual_fwd_kernelINS_13Kernel_traitsI6__halfS2_S2_S2_fjLj2560ELj1ELj4ELj1ELj16ENS_18Kernel_traits_baseILj2560ES2_S2_S2_S2_fjLj128EEEEELb1ELb0ELb1EEEvNS_9FwdParamsE)
        /*0638*/ 	.word	0x000000ff


	//----- nvinfo : EIATTR_FRAME_SIZE
	.align		4
.L_274:
        /*063c*/ 	.byte	0x04, 0x11
        /*063e*/ 	.short	(.L_276 - .L_275)
	.align		4
.L_275:
        /*0640*/ 	.word	index@(_ZN10layer_norm31ln_parallel_residual_fwd_kernelINS_13Kernel_traitsI6__halfS2_S2_S2_fjLj2560ELj1ELj4ELj1ELj16ENS_18Kernel_traits_baseILj2560ES2_S2_S2_S2_fjLj128EEEEELb1ELb0ELb1EEEvNS_9FwdParamsE)
        /*0644*/ 	.word	0x000000b0


	//----- nvinfo : EIATTR_REGCOUNT
	.align		4
.L_276:
        /*0648*/ 	.byte	0x04, 0x2f
        /*064a*/ 	.short	(.L_278 - .L_277)
	.align		4
.L_277:
        /*064c*/ 	.word	index@(_ZN10layer_norm31ln_parallel_residual_fwd_kernelINS_13Kernel_traitsI6__halfS2_S2_S2_fjLj2560ELj1ELj4ELj1ELj16ENS_18Kernel_traits_baseILj2560ES2_S2_S2_S2_fjLj128EEEEELb1ELb0ELb0EEEvNS_9FwdParamsE)
        /*0650*/ 	.word	0x000000ff


	//----- nvinfo : EIATTR_FRAME_SIZE
	.align		4
.L_278:
        /*0654*/ 	.byte	0x04, 0x11
        /*0656*/ 	.short	(.L_280 - .L_279)
	.align		4
.L_279:
        /*0658*/ 	.word	index@(_ZN10layer_norm31ln_parallel_residual_fwd_kernelINS_13Kernel_traitsI6__halfS2_S2_S2_fjLj2560ELj1ELj4ELj1ELj16ENS_18Kernel_traits_baseILj2560ES2_S2_S2_S2_fjLj128EEEEELb1ELb0ELb0EEEvNS_9FwdParamsE)
        /*065c*/ 	.word	0x00000090


	//----- nvinfo : EIATTR_REGCOUNT
	.align		4
.L_280:
        /*0660*/ 	.byte	0x04, 0x2f
        /*0662*/ 	.short	(.L_282 - .L_281)
	.align		4
.L_281:
        /*0664*/ 	.word	index@(_ZN10layer_norm31ln_parallel_residual_fwd_kernelINS_13Kernel_traitsI6__halfS2_S2_S2_fjLj2560ELj1ELj4ELj1ELj16ENS_18Kernel_traits_baseILj2560ES2_S2_S2_S2_fjLj128EEEEELb0ELb1ELb1EEEvNS_9FwdParamsE)
        /*0668*/ 	.word	0x000000eb


	//----- nvinfo : EIATTR_FRAME_SIZE
	.align		4
.L_282:
        /*066c*/ 	.byte	0x04, 0x11
        /*066e*/ 	.short	(.L_284 - .L_283)
	.align		4
.L_283:
        /*0670*/ 	.word	index@(_ZN10layer_norm31ln_parallel_residual_fwd_kernelINS_13Kernel_traitsI6__halfS2_S2_S2_fjLj2560ELj1ELj4ELj1ELj16ENS_18Kernel_traits_baseILj2560ES2_S2_S2_S2_fjLj128EEEEELb0ELb1ELb1EEEvNS_9FwdParamsE)
        /*0674*/ 	.word	0x00000000


	//----- nvinfo : EIATTR_REGCOUNT
	.align		4
.L_284:
        /*0678*/ 	.byte	0x04, 0x2f
        /*067a*/ 	.short	(.L_286 - .L_285)
	.align		4
.L_285:
        /*067c*/ 	.word	index@(_ZN10layer_norm31ln_parallel_residual_fwd_kernelINS_13Kernel_traitsI6__halfS2_S2_S2_fjLj2560ELj1ELj4ELj1ELj16ENS_18Kernel_traits_baseILj2560ES2_S2_S2_S2_fjLj128EEEEELb0ELb1ELb0EEEvNS_9FwdParamsE)
        /*0680*/ 	.word	0x000000cd


	//----- nvinfo : EIATTR_FRAME_SIZE
	.align		4
.L_286:
        /*0684*/ 	.byte	0x04, 0x11
        /*0686*/ 	.short	(.L_288 - .L_287)
	.align		4
.L_287:
        /*0688*/ 	.word	index@(_ZN10layer_norm31ln_parallel_residual_fwd_kernelINS_13Kernel_traitsI6__halfS2_S2_S2_fjLj2560ELj1ELj4ELj1ELj16ENS_18Kernel_traits_baseILj2560ES2_S2_S2_S2_fjLj128EEEEELb0ELb1ELb0EEEvNS_9FwdParamsE)
        /*068c*/ 	.word	0x00000000


	//----- nvinfo : EIATTR_REGCOUNT
	.align		4
.L_288:
        /*0690*/ 	.byte	0x04, 0x2f
        /*0692*/ 	.short	(.L_290 - .L_289)
	.align		4
.L_289:
        /*0694*/ 	.word	index@(_ZN10layer_norm31ln_parallel_residual_fwd_kernelINS_13Kernel_traitsI6__halfS2_S2_S2_fjLj2560ELj1ELj4ELj1ELj16ENS_18Kernel_traits_baseILj2560ES2_S2_S2_S2_fjLj128EEEEELb0ELb0ELb1EEEvNS_9FwdParamsE)
        /*0698*/ 	.word	0x000000ff


	//----- nvinfo : EIATTR_FRAME_SIZE
	.align		4
.L_290:
        /*069c*/ 	.byte	0x04, 0x11
        /*069e*/ 	.short	(.L_292 - .L_291)
	.align		4
.L_291:
        /*06a0*/ 	.word	index@(_ZN10layer_norm31ln_parallel_residual_fwd_kernelINS_13Kernel_traitsI6__halfS2_S2_S2_fjLj2560ELj1ELj4ELj1ELj16ENS_18Kernel_traits_baseILj2560ES2_S2_S2_S2_fjLj128EEEEELb0ELb0ELb1EEEvNS_9FwdParamsE)
        /*06a4*/ 	.word	0x00000078


	//----- nvinfo : EIATTR_REGCOUNT
	.align		4
.L_292:
        /*06a8*/ 	.byte	0x04, 0x2f
        /*06aa*/ 	.short	(.L_294 - .L_293)
	.align		4
.L_293:
        /*06ac*/ 	.word	index@(_ZN10layer_norm31ln_parallel_residual_fwd_kernelINS_13Kernel_traitsI6__halfS2_S2_S2_fjLj2560ELj1ELj4ELj1ELj16ENS_18Kernel_traits_baseILj2560ES2_S2_S2_S2_fjLj128EEEEELb0ELb0ELb0EEEvNS_9FwdParamsE)
        /*06b0*/ 	.word	0x000000ff


	//----- nvinfo : EIATTR_FRAME_SIZE
	.align		4
.L_294:
        /*06b4*/ 	.byte	0x04, 0x11
        /*06b6*/ 	.short	(.L_296 - .L_295)
	.align		4
.L_295:
        /*06b8*/ 	.word	index@(_ZN10layer_norm31ln_parallel_residual_fwd_kernelINS_13Kernel_traitsI6__halfS2_S2_S2_fjLj2560ELj1ELj4ELj1ELj16ENS_18Kernel_traits_baseILj2560ES2_S2_S2_S2_fjLj128EEEEELb0ELb0ELb0EEEvNS_9FwdParamsE)
        /*06bc*/ 	.word	0x00000068


	//----- nvinfo : EIATTR_REGCOUNT
	.align		4
.L_296:
        /*06c0*/ 	.byte	0x04, 0x2f
        /*06c2*/ 	.short	(.L_298 - .L_297)
	.align		4
.L_297:
        /*06c4*/ 	.word	index@(_ZN10layer_norm31ln_parallel_residual_fwd_kernelINS_13Kernel_traitsI13__nv_bfloat16S2_S2_S2_fjLj2560ELj1ELj4ELj1ELj16ENS_18Kernel_traits_baseILj2560ES2_S2_S2_S2_fjLj128EEEEELb1ELb1ELb1EEEvNS_9FwdParamsE)
        /*06c8*/ 	.word	0x000000ff


	//----- nvinfo : EIATTR_FRAME_SIZE
	.align		4
.L_298:
        /*06cc*/ 	.byte	0x04, 0x11
        /*06ce*/ 	.short	(.L_300 - .L_299)
	.align		4
.L_299:
        /*06d0*/ 	.word	index@(_ZN10layer_norm31ln_parallel_residual_fwd_kernelINS_13Kernel_traitsI13__nv_bfloat16S2_S2_S2_fjLj2560ELj1ELj4ELj1ELj16ENS_18Kernel_traits_baseILj2560ES2_S2_S2_S2_fjLj128EEEEELb1ELb1ELb1EEEvNS_9FwdParamsE)
        /*06d4*/ 	.word	0x00000040


	//----- nvinfo : EIATTR_REGCOUNT
	.align		4
.L_300:
        /*06d8*/ 	.byte	0x04, 0x2f
        /*06da*/ 	.short	(.L_302 - .L_301)
	.align		4
.L_301:
        /*06dc*/ 	.word	index@(_ZN10layer_norm31ln_parallel_residual_fwd_kernelINS_13Kernel_traitsI13__nv_bfloat16S2_S2_S2_fjLj2560ELj1ELj4ELj1ELj16ENS_18Kernel_traits_baseILj2560ES2_S2_S2_S2_fjLj128EEEEELb1ELb1ELb0EEEvNS_9FwdParamsE)
        /*06e0*/ 	.word	0x000000ff


	//----- nvinfo : EIATTR_FRAME_SIZE
	.align		4
.L_302:
        /*06e4*/ 	.byte	0x04, 0x11
        /*06e6*/ 	.short	(.L_304 - .L_303)
	.align		4
.L_303:
        /*06e8*/ 	.word	index@(_ZN10layer_norm31ln_parallel_residual_fwd_kernelINS_13Kernel_traitsI13__nv_bfloat16S2_S2_S2_fjLj2560ELj1ELj4ELj1ELj16ENS_18Kernel_traits_baseILj2560ES2_S2_S2_S2_fjLj128EEEEELb1ELb1ELb0EEEvNS_9FwdParamsE)
        /*06ec*/ 	.word	0x00000080


	//----- nvinfo : EIATTR_REGCOUNT
	.align		4
.L_304:
        /*06f0*/ 	.byte	0x04, 0x2f
        /*06f2*/ 	.short	(.L_306 - .L_305)
	.align		4
.L_305:
        /*06f4*/ 	.word	index@(_ZN10layer_norm31ln_parallel_residual_fwd_kernelINS_13Kernel_traitsI13__nv_bfloat16S2_S2_S2_fjLj2560ELj1ELj4ELj1ELj16ENS_18Kernel_traits_baseILj2560ES2_S2_S2_S2_fjLj128EEEEELb1ELb0ELb1EEEvNS_9FwdParamsE)
        /*06f8*/ 	.word	0x000000ff


	//----- nvinfo : EIATTR_FRAME_SIZE
	.align		4
.L_306:
        /*06fc*/ 	.byte	0x04, 0x11
        /*06fe*/ 	.short	(.L_308 - .L_307)
	.align		4
.L_307:
        /*0700*/ 	.word	index@(_ZN10layer_norm31ln_parallel_residual_fwd_kernelINS_13Kernel_traitsI13__nv_bfloat16S2_S2_S2_fjLj2560ELj1ELj4ELj1ELj16ENS_18Kernel_traits_baseILj2560ES2_S2_S2_S2_fjLj128EEEEELb1ELb0ELb1EEEvNS_9FwdParamsE)
        /*0704*/ 	.word	0x000002c0


	//----- nvinfo : EIATTR_REGCOUNT
	.align		4
.L_308:
        /*0708*/ 	.byte	0x04, 0x2f
        /*070a*/ 	.short	(.L_310 - .L_309)
	.align		4
.L_309:
        /*070c*/ 	.word	index@(_ZN10layer_norm31ln_parallel_residual_fwd_kernelINS_13Kernel_traitsI13__nv_bfloat16S2_S2_S2_fjLj2560ELj1ELj4ELj1ELj16ENS_18Kernel_traits_baseILj2560ES2_S2_S2_S2_fjLj128EEEEELb1ELb0ELb0EEEvNS_9FwdParamsE)
        /*0710*/ 	.word	0x000000ff


	//----- nvinfo : EIATTR_FRAME_SIZE
	.align		4
.L_310:
        /*0714*/ 	.byte	0x04, 0x11
        /*0716*/ 	.short	(.L_312 - .L_311)
	.align		4
.L_311:
        /*0718*/ 	.word	index@(_ZN10layer_norm31ln_parallel_residual_fwd_kernelINS_13Kernel_traitsI13__nv_bfloat16S2_S2_S2_fjLj2560ELj1ELj4ELj1ELj16ENS_18Kernel_traits_baseILj2560ES2_S2_S2_S2_fjLj128EEEEELb1ELb0ELb0EEEvNS_9FwdParamsE)
        /*071c*/ 	.word	0x00000438


	//----- nvinfo : EIATTR_REGCOUNT
	.align		4
.L_312:
        /*0720*/ 	.byte	0x04, 0x2f
        /*0722*/ 	.short	(.L_314 - .L_313)
	.align		4
.L_313:
        /*0724*/ 	.word	index@(_ZN10layer_norm31ln_parallel_residual_fwd_kernelINS_13Kernel_traitsI13__nv_bfloat16S2_S2_S2_fjLj2560ELj1ELj4ELj1ELj16ENS_18Kernel_traits_baseILj2560ES2_S2_S2_S2_fjLj128EEEEELb0ELb1ELb1EEEvNS_9FwdParamsE)
        /*0728*/ 	.word	0x000000ff


	//----- nvinfo : EIATTR_FRAME_SIZE
	.align		4
.L_314:
        /*072c*/ 	.byte	0x04, 0x11
        /*072e*/ 	.short	(.L_316 - .L_315)
	.align		4
.L_315:
        /*0730*/ 	.word	index@(_ZN10layer_norm31ln_parallel_residual_fwd_kernelINS_13Kernel_traitsI13__nv_bfloat16S2_S2_S2_fjLj2560ELj1ELj4ELj1ELj16ENS_18Kernel_traits_baseILj2560ES2_S2_S2_S2_fjLj128EEEEELb0ELb1ELb1EEEvNS_9FwdParamsE)
        /*0734*/ 	.word	0x00000000


	//----- nvinfo : EIATTR_REGCOUNT
	.align		4
.L_316:
        /*0738*/ 	.byte	0x04, 0x2f
        /*073a*/ 	.short	(.L_318 - .L_317)
	.align		4
.L_317:
        /*073c*/ 	.word	index@(_ZN10layer_norm31ln_parallel_residual_fwd_kernelINS_13Kernel_traitsI13__nv_bfloat16S2_S2_S2_fjLj2560ELj1ELj4ELj1ELj16ENS_18Kernel_traits_baseILj2560ES2_S2_S2_S2_fjLj128EEEEELb0ELb1ELb0EEEvNS_9FwdParamsE)
        /*0740*/ 	.word	0x000000ff


	//----- nvinfo : EIATTR_FRAME_SIZE
	.align		4
.L_318:
        /*0744*/ 	.byte	0x04, 0x11
        /*0746*/ 	.short	(.L_320 - .L_319)
	.align		4
.L_319:
        /*0748*/ 	.word	index@(_ZN10layer_norm31ln_parallel_residual_fwd_kernelINS_13Kernel_traitsI13__nv_bfloat16S2_S2_S2_fjLj2560ELj1ELj4ELj1ELj16ENS_18Kernel_traits_baseILj2560ES2_S2_S2_S2_fjLj128EEEEELb0ELb1ELb0EEEvNS_9FwdParamsE)
        /*074c*/ 	.word	0x00000040


	//----- nvinfo : EIATTR_REGCOUNT
	.align		4
.L_320:
        /*0750*/ 	.byte	0x04, 0x2f
        /*0752*/ 	.short	(.L_322 - .L_321)
	.align		4
.L_321:
        /*0754*/ 	.word	index@(_ZN10layer_norm31ln_parallel_residual_fwd_kernelINS_13Kernel_traitsI13__nv_bfloat16S2_S2_S2_fjLj2560ELj1ELj4ELj1ELj16ENS_18Kernel_traits_baseILj2560ES2_S2_S2_S2_fjLj128EEEEELb0ELb0ELb1EEEvNS_9FwdParamsE)
        /*0758*/ 	.word	0x000000ff


	//----- nvinfo : EIATTR_FRAME_SIZE
	.align		4
.L_322:
        /*075c*/ 	.byte	0x04, 0x11
        /*075e*/ 	.short	(.L_324 - .L_323)
	.align		4
.L_323:
        /*0760*/ 	.word	index@(_ZN10layer_norm31ln_parallel_residual_fwd_kernelINS_13Kernel_traitsI13__nv_bfloat16S2_S2_S2_fjLj2560ELj1ELj4ELj1ELj16ENS_18Kernel_traits_baseILj2560ES2_S2_S2_S2_fjLj128EEEEELb0ELb0ELb1EEEvNS_9FwdParamsE)
        /*0764*/ 	.word	0x000003e8


	//----- nvinfo : EIATTR_REGCOUNT
	.align		4
.L_324:
        /*0768*/ 	.byte	0x04, 0x2f
        /*076a*/ 	.short	(.L_326 - .L_325)
	.align		4
.L_325:
        /*076c*/ 	.word	index@(_ZN10layer_norm31ln_parallel_residual_fwd_kernelINS_13Kernel_traitsI13__nv_bfloat16S2_S2_S2_fjLj2560ELj1ELj4ELj1ELj16ENS_18Kernel_traits_baseILj2560ES2_S2_S2_S2_fjLj128EEEEELb0ELb0ELb0EEEvNS_9FwdParamsE)
        /*0770*/ 	.word	0x000000ff


	//----- nvinfo : EIATTR_FRAME_SIZE
	.align		4
.L_326:
        /*0774*/ 	.byte	0x04, 0x11
        /*0776*/ 	.short	(.L_328 - .L_327)
	.align		4
.L_327:
        /*0778*/ 	.word	index@(_ZN10layer_norm31ln_parallel_residual_fwd_kernelINS_13Kernel_traitsI13__nv_bfloat16S2_S2_S2_fjLj2560ELj1ELj4ELj1ELj16ENS_18Kernel_traits_baseILj2560ES2_S2_S2_S2_fjLj128EEEEELb0ELb0ELb0EEEvNS_9FwdParamsE)
        /*077c*/ 	.word	0x000003f0


	//----- nvinfo : EIATTR_MIN_STACK_SIZE
	.align		4
.L_328:
        /*0780*/ 	.byte	0x04, 0x12
        /*0782*/ 	.short	(.L_330 - .L_329)
	.align		4
.L_329:
        /*0784*/ 	.word	index@(_ZN10layer_norm31ln_parallel_residual_fwd_kernelINS_13Kernel_traitsI13__nv_bfloat16S2_S2_S2_fjLj2560ELj1ELj4ELj1ELj16ENS_18Kernel_traits_baseILj2560ES2_S2_S2_S2_fjLj128EEEEELb0ELb0ELb0EEEvNS_9FwdParamsE)
        /*0788*/ 	.word	0x000003f0


	//----- nvinfo : EIATTR_MIN_STACK_SIZE
	.align		4
.L_330:
        /*078c*/ 	.byte	0x04, 0x12
        /*078e*/ 	.short	(.L_332 - .L_331)
	.align		4
.L_331:
        /*0790*/ 	.word	index@(_ZN10layer_norm31ln_parallel_residual_fwd_kernelINS_13Kernel_traitsI13__nv_bfloat16S2_S2_S2_fjLj2560ELj1ELj4ELj1ELj16ENS_18Kernel_traits_baseILj2560ES2_S2_S2_S2_fjLj128EEEEELb0ELb0ELb1EEEvNS_9FwdParamsE)
        /*0794*/ 	.word	0x000003e8


	//----- nvinfo : EIATTR_MIN_STACK_SIZE
	.align		4
.L_332:
        /*0798*/ 	.byte	0x04, 0x12
        /*079a*/ 	.short	(.L_334 - .L_333)
	.align		4
.L_333:
        /*079c*/ 	.word	index@(_ZN10layer_norm31ln_parallel_residual_fwd_kernelINS_13Kernel_traitsI13__nv_bfloat16S2_S2_S2_fjLj2560ELj1ELj4ELj1ELj16ENS_18Kernel_traits_baseILj2560ES2_S2_S2_S2_fjLj128EEEEELb0ELb1ELb0EEEvNS_9FwdParamsE)
        /*07a0*/ 	.word	0x00000040


	//----- nvinfo : EIATTR_MIN_STACK_SIZE
	.align		4
.L_334:
        /*07a4*/ 	.byte	0x04, 0x12
        /*07a6*/ 	.short	(.L_336 - .L_335)
	.align		4
.L_335:
        /*07a8*/ 	.word	index@(_ZN10layer_norm31ln_parallel_residual_fwd_kernelINS_13Kernel_traitsI13__nv_bfloat16S2_S2_S2_fjLj2560ELj1ELj4ELj1ELj16ENS_18Kernel_traits_baseILj2560ES2_S2_S2_S2_fjLj128EEEEELb0ELb1ELb1EEEvNS_9FwdParamsE)
        /*07ac*/ 	.word	0x00000000


	//----- nvinfo : EIATTR_MIN_STACK_SIZE
	.align		4
.L_336:
        /*07b0*/ 	.byte	0x04, 0x12
        /*07b2*/ 	.short	(.L_338 - .L_337)
	.align		4
.L_337:
        /*07b4*/ 	.word	index@(_ZN10layer_norm31ln_parallel_residual_fwd_kernelINS_13Kernel_traitsI13__nv_bfloat16S2_S2_S2_fjLj2560ELj1ELj4ELj1ELj16ENS_18Kernel_traits_baseILj2560ES2_S2_S2_S2_fjLj128EEEEELb1ELb0ELb0EEEvNS_9FwdParamsE)
        /*07b8*/ 	.word	0x00000438


	//----- nvinfo : EIATTR_MIN_STACK_SIZE
	.align		4
.L_338:
        /*07bc*/ 	.byte	0x04, 0x12
        /*07be*/ 	.short	(.L_340 - .L_339)
	.align		4
.L_339:
        /*07c0*/ 	.word	index@(_ZN10layer_norm31ln_parallel_residual_fwd_kernelINS_13Kernel_traitsI13__nv_bfloat16S2_S2_S2_fjLj2560ELj1ELj4ELj1ELj16ENS_18Kernel_traits_baseILj2560ES2_S2_S2_S2_fjLj128EEEEELb1ELb0ELb1EEEvNS_9FwdParamsE)
        /*07c4*/ 	.word	0x000002c0


	//----- nvinfo : EIATTR_MIN_STACK_SIZE
	.align		4
.L_340:
        /*07c8*/ 	.byte	0x04, 0x12
        /*07ca*/ 	.short	(.L_342 - .L_341)
	.align		4
.L_341:
        /*07cc*/ 	.word	index@(_ZN10layer_norm31ln_parallel_residual_fwd_kernelINS_13Kernel_traitsI13__nv_bfloat16S2_S2_S2_fjLj2560ELj1ELj4ELj1ELj16ENS_18Kernel_traits_baseILj2560ES2_S2_S2_S2_fjLj128EEEEELb1ELb1ELb0EEEvNS_9FwdParamsE)
        /*07d0*/ 	.word	0x00000080


	//----- nvinfo : EIATTR_MIN_STACK_SIZE
	.align		4
.L_342:
        /*07d4*/ 	.byte	0x04, 0x12
        /*07d6*/ 	.short	(.L_344 - .L_343)
	.align		4
.L_343:
        /*07d8*/ 	.word	index@(_ZN10layer_norm31ln_parallel_residual_fwd_kernelINS_13Kernel_traitsI13__nv_bfloat16S2_S2_S2_fjLj2560ELj1ELj4ELj1ELj16ENS_18Kernel_traits_baseILj2560ES2_S2_S2_S2_fjLj128EEEEELb1ELb1ELb1EEEvNS_9FwdParamsE)
        /*07dc*/ 	.word	0x00000040


	//----- nvinfo : EIATTR_MIN_STACK_SIZE
	.align		4
.L_344:
        /*07e0*/ 	.byte	0x04, 0x12
        /*07e2*/ 	.short	(.L_346 - .L_345)
	.align		4
.L_345:
        /*07e4*/ 	.word	index@(_ZN10layer_norm31ln_parallel_residual_fwd_kernelINS_13Kernel_traitsI6__halfS2_S2_S2_fjLj2560ELj1ELj4ELj1ELj16ENS_18Kernel_traits_baseILj2560ES2_S2_S2_S2_fjLj128EEEEELb0ELb0ELb0EEEvNS_9FwdParamsE)
        /*07e8*/ 	.word	0x00000068


	//----- nvinfo : EIATTR_MIN_STACK_SIZE
	.align		4
.L_346:
        /*07ec*/ 	.byte	0x04, 0x12
        /*07ee*/ 	.short	(.L_348 - .L_347)
	.align		4
.L_347:
        /*07f0*/ 	.word	index@(_ZN10layer_norm31ln_parallel_residual_fwd_kernelINS_13Kernel_traitsI6__halfS2_S2_S2_fjLj2560ELj1ELj4ELj1ELj16ENS_18Kernel_traits_baseILj2560ES2_S2_S2_S2_fjLj128EEEEELb0ELb0ELb1EEEvNS_9FwdParamsE)
        /*07f4*/ 	.word	0x00000078


	//----- nvinfo : EIATTR_MIN_STACK_SIZE
	.align		4
.L_348:
        /*07f8*/ 	.byte	0x04, 0x12
        /*07fa*/ 	.short	(.L_350 - .L_349)
	.align		4
.L_349:
        /*07fc*/ 	.word	index@(_ZN10layer_norm31ln_parallel_residual_fwd_kernelINS_13Kernel_traitsI6__halfS2_S2_S2_fjLj2560ELj1ELj4ELj1ELj16ENS_18Kernel_traits_baseILj2560ES2_S2_S2_S2_fjLj128EEEEELb0ELb1ELb0EEEvNS_9FwdParamsE)
        /*0800*/ 	.word	0x00000000


	//----- nvinfo : EIATTR_MIN_STACK_SIZE
	.align		4
.L_350:
        /*0804*/ 	.byte	0x04, 0x12
        /*0806*/ 	.short	(.L_352 - .L_351)
	.align		4
.L_351:
        /*0808*/ 	.word	index@(_ZN10layer_norm31ln_parallel_residual_fwd_kernelINS_13Kernel_traitsI6__halfS2_S2_S2_fjLj2560ELj1ELj4ELj1ELj16ENS_18Kernel_traits_baseILj2560ES2_S2_S2_S2_fjLj128EEEEELb0ELb1ELb1EEEvNS_9FwdParamsE)
        /*080c*/ 	.word	0x00000000


	//----- nvinfo : EIATTR_MIN_STACK_SIZE
	.align		4
.L_352:
        /*0810*/ 	.byte	0x04, 0x12
        /*0812*/ 	.short	(.L_354 - .L_353)
	.align		4
.L_353:
        /*0814*/ 	.word	index@(_ZN10layer_norm31ln_parallel_residual_fwd_kernelINS_13Kernel_traitsI6__halfS2_S2_S2_fjLj2560ELj1ELj4ELj1ELj16ENS_18Kernel_traits_baseILj2560ES2_S2_S2_S2_fjLj128EEEEELb1ELb0ELb0EEEvNS_9FwdParamsE)
        /*0818*/ 	.word	0x00000090


	//----- nvinfo : EIATTR_MIN_STACK_SIZE
	.align		4
.L_354:
        /*081c*/ 	.byte	0x04, 0x12
        /*081e*/ 	.short	(.L_356 - .L_355)
	.align		4
.L_355:
        /*0820*/ 	.word	index@(_ZN10layer_norm31ln_parallel_residual_fwd_kernelINS_13Kernel_traitsI6__halfS2_S2_S2_fjLj2560ELj1ELj4ELj1ELj16ENS_18Kernel_traits_baseILj2560ES2_S2_S2_S2_fjLj128EEEEELb1ELb0ELb1EEEvNS_9FwdParamsE)
        /*0824*/ 	.word	0x000000b0


	//----- nvinfo : EIATTR_MIN_STACK_SIZE
	.align		4
.L_356:
        /*0828*/ 	.byte	0x04, 0x12
        /*082a*/ 	.short	(.L_358 - .L_357)
	.align		4
.L_357:
        /*082c*/ 	.word	index@(_ZN10layer_norm31ln_parallel_residual_fwd_kernelINS_13Kernel_traitsI6__halfS2_S2_S2_fjLj2560ELj1ELj4ELj1ELj16ENS_18Kernel_traits_baseILj2560ES2_S2_S2_S2_fjLj128EEEEELb1ELb1ELb0EEEvNS_9FwdParamsE)
        /*0830*/ 	.word	0x00000000


	//----- nvinfo : EIATTR_MIN_STACK_SIZE
	.align		4
.L_358:
        /*0834*/ 	.byte	0x04, 0x12
        /*0836*/ 	.short	(.L_360 - .L_359)
	.align		4
.L_359:
        /*0838*/ 	.word	index@(_ZN10layer_norm31ln_parallel_residual_fwd_kernelINS_13Kernel_traitsI6__halfS2_S2_S2_fjLj2560ELj1ELj4ELj1ELj16ENS_18Kernel_traits_baseILj2560ES2_S2_S2_S2_fjLj128EEEEELb1ELb1ELb1EEEvNS_9FwdParamsE)
        /*083c*/ 	.word	0x00000000


	//----- nvinfo : EIATTR_MIN_STACK_SIZE
	.align		4
.L_360:
        /*0840*/ 	.byte	0x04, 0x12
        /*0842*/ 	.short	(.L_362 - .L_361)
	.align		4
.L_361:
        /*0844*/ 	.word	index@(_ZN10layer_norm31ln_parallel_residual_fwd_kernelINS_13Kernel_traitsIf13__nv_bfloat16S2_S2_fjLj2560ELj1ELj4ELj1ELj16ENS_18Kernel_traits_baseILj2560EfS2_S2_S2_fjLj128EEEEELb0ELb0ELb0EEEvNS_9FwdParamsE)
        /*0848*/ 	.word	0x000002f0


	//----- nvinfo : EIATTR_MIN_STACK_SIZE
	.align		4
.L_362:
        /*084c*/ 	.byte	0x04, 0x12
        /*084e*/ 	.short	(.L_364 - .L_363)
	.align		4
.L_363:
        /*0850*/ 	.word	index@(_ZN10layer_norm31ln_parallel_residual_fwd_kernelINS_13Kernel_traitsIf13__nv_bfloat16S2_S2_fjLj2560ELj1ELj4ELj1ELj16ENS_18Kernel_traits_baseILj2560EfS2_S2_S2_fjLj128EEEEELb0ELb0ELb1EEEvNS_9FwdParamsE)
        /*0854*/ 	.word	0x000002e0


	//----- nvinfo : EIATTR_MIN_STACK_SIZE
	.align		4
.L_364:
        /*0858*/ 	.byte	0x04, 0x12
        /*085a*/ 	.short	(.L_366 - .L_365)
	.align		4
.L_365:
        /*085c*/ 	.word	index@(_ZN10layer_norm31ln_parallel_residual_fwd_kernelINS_13Kernel_traitsIf13__nv_bfloat16S2_S2_fjLj2560ELj1ELj4ELj1ELj16ENS_18Kernel_traits_baseILj2560EfS2_S2_S2_fjLj128EEEEELb0ELb1ELb0EEEvNS_9FwdParamsE)
        /*0860*/ 	.word	0x00000040


	//----- nvinfo : EIATTR_MIN_STACK_SIZE
	.align		4
.L_366:
        /*0864*/ 	.byte	0x04, 0x12
        /*0866*/ 	.short	(.L_368 - .L_367)
	.align		4
.L_367:
        /*0868*/ 	.word	index@(_ZN10layer_norm31ln_parallel_residual_fwd_kernelINS_13Kernel_traitsIf13__nv_bfloat16S2_S2_fjLj2560ELj1ELj4ELj1ELj16ENS_18Kernel_traits_baseILj2560EfS2_S2_S2_fjLj128EEEEELb0ELb1ELb1EEEvNS_9FwdParamsE)
        /*086c*/ 	.word	0x00000050


	//----- nvinfo : EIATTR_MIN_STACK_SIZE
	.align		4
.L_368:
        /*0870*/ 	.byte	0x04, 0x12
        /*0872*/ 	.short	(.L_370 - .L_369)
	.align		4
.L_369:
        /*0874*/ 	.word	index@(_ZN10layer_norm31ln_parallel_residual_fwd_kernelINS_13Kernel_traitsIf13__nv_bfloat16S2_S2_fjLj2560ELj1ELj4ELj1ELj16ENS_18Kernel_traits_baseILj2560EfS2_S2_S2_fjLj128EEEEELb1ELb0ELb0EEEvNS_9FwdParamsE)
        /*0878*/ 	.word	0x00000528


	//----- nvinfo : EIATTR_MIN_STACK_SIZE
	.align		4
.L_370:
        /*087c*/ 	.byte	0x04, 0x12
        /*087e*/ 	.short	(.L_372 - .L_371)
	.align		4
.L_371:
        /*0880*/ 	.word	index@(_ZN10layer_norm31ln_parallel_residual_fwd_kernelINS_13Kernel_traitsIf13__nv_bfloat16S2_S2_fjLj2560ELj1ELj4ELj1ELj16ENS_18Kernel_traits_baseILj2560EfS2_S2_S2_fjLj128EEEEELb1ELb0ELb1EEEvNS_9FwdParamsE)
        /*0884*/ 	.word	0x00000548


	//----- nvinfo : EIATTR_MIN_STACK_SIZE
	.align		4
.L_372:
        /*0888*/ 	.byte	0x04, 0x12
        /*088a*/ 	.short	(.L_374 - .L_373)
	.align		4
.L_373:
        /*088c*/ 	.word	index@(_ZN10layer_norm31ln_parallel_residual_fwd_kernelINS_13Kernel_traitsIf13__nv_bfloat16S2_S2_fjLj2560ELj1ELj4ELj1ELj16ENS_18Kernel_traits_baseILj2560EfS2_S2_S2_fjLj128EEEEELb1ELb1ELb0EEEvNS_9FwdParamsE)
        /*0890*/ 	.word	0x00000090


	//----- nvinfo : EIATTR_MIN_STACK_SIZE
	.align		4
.L_374:
        /*0894*/ 	.byte	0x04, 0x12
        /*0896*/ 	.short	(.L_376 - .L_375)
	.align		4
.L_375:
        /*0898*/ 	.word	index@(_ZN10layer_norm31ln_parallel_residual_fwd_kernelINS_13Kernel_traitsIf13__nv_bfloat16S2_S2_fjLj2560ELj1ELj4ELj1ELj16ENS_18Kernel_traits_baseILj2560EfS2_S2_S2_fjLj128EEEEELb1ELb1ELb1EEEvNS_9FwdParamsE)
        /*089c*/ 	.word	0x000000f0


	//----- nvinfo : EIATTR_MIN_STACK_SIZE
	.align		4
.L_376:
        /*08a0*/ 	.byte	0x04, 0x12
        /*08a2*/ 	.short	(.L_378 - .L_377)
	.align		4
.L_377:
        /*08a4*/ 	.word	index@(_ZN10layer_norm31ln_parallel_residual_fwd_kernelINS_13Kernel_traitsI13__nv_bfloat16S2_fS2_fjLj2560ELj1ELj4ELj1ELj16ENS_18Kernel_traits_baseILj2560ES2_S2_fS2_fjLj128EEEEELb0ELb0ELb0EEEvNS_9FwdParamsE)
        /*08a8*/ 	.word	0x000003f0


	//----- nvinfo : EIATTR_MIN_STACK_SIZE
	.align		4
.L_378:
        /*08ac*/ 	.byte	0x04, 0x12
        /*08ae*/ 	.short	(.L_380 - .L_379)
	.align		4
.L_379:
        /*08b0*/ 	.word	index@(_ZN10layer_norm31ln_parallel_residual_fwd_kernelINS_13Kernel_traitsI13__nv_bfloat16S2_fS2_fjLj2560ELj1ELj4ELj1ELj16ENS_18Kernel_traits_baseILj2560ES2_S2_fS2_fjLj128EEEEELb0ELb0ELb1EEEvNS_9FwdParamsE)
        /*08b4*/ 	.word	0x000003d8


	//----- nvinfo : EIATTR_MIN_STACK_SIZE
	.align		4
.L_380:
        /*08b8*/ 	.byte	0x04, 0x12
        /*08ba*/ 	.short	(.L_382 - .L_381)
	.align		4
.L_381:
        /*08bc*/ 	.word	index@(_ZN10layer_norm31ln_parallel_residual_fwd_kernelINS_13Kernel_traitsI13__nv_bfloat16S2_fS2_fjLj2560ELj1ELj4ELj1ELj16ENS_18Kernel_traits_baseILj2560ES2_S2_fS2_fjLj128EEEEELb0ELb1ELb0EEEvNS_9FwdParamsE)
        /*08c0*/ 	.word	0x00000040


	//----- nvinfo : EIATTR_MIN_STACK_SIZE
	.align		4
.L_382:
        /*08c4*/ 	.byte	0x04, 0x12
        /*08c6*/ 	.short	(.L_384 - .L_383)
	.align		4
.L_383:
        /*08c8*/ 	.word	index@(_ZN10layer_norm31ln_parallel_residual_fwd_kernelINS_13Kernel_traitsI13__nv_bfloat16S2_fS2_fjLj2560ELj1ELj4ELj1ELj16ENS_18Kernel_traits_baseILj2560ES2_S2_fS2_fjLj128EEEEELb0ELb1ELb1EEEvNS_9FwdParamsE)
        /*08cc*/ 	.word	0x00000000


	//----- nvinfo : EIATTR_MIN_STACK_SIZE
	.align		4
.L_384:
        /*08d0*/ 	.byte	0x04, 0x12
        /*08d2*/ 	.short	(.L_386 - .L_385)
	.align		4
.L_385:
        /*08d4*/ 	.word	index@(_ZN10layer_norm31ln_parallel_residual_fwd_kernelINS_13Kernel_traitsI13__nv_bfloat16S2_fS2_fjLj2560ELj1ELj4ELj1ELj16ENS_18Kernel_traits_baseILj2560ES2_S2_fS2_fjLj128EEEEELb1ELb0ELb0EEEvNS_9FwdParamsE)
        /*08d8*/ 	.word	0x00000438


	//----- nvinfo : EIATTR_MIN_STACK_SIZE
	.align		4
.L_386:
        /*08dc*/ 	.byte	0x04, 0x12
        /*08de*/ 	.short	(.L_388 - .L_387)
	.align		4
.L_387:
        /*08e0*/ 	.word	index@(_ZN10layer_norm31ln_parallel_residual_fwd_kernelINS_13Kernel_traitsI13__nv_bfloat16S2_fS2_fjLj2560ELj1ELj4ELj1ELj16ENS_18Kernel_traits_baseILj2560ES2_S2_fS2_fjLj128EEEEELb1ELb0ELb1EEEvNS_9FwdParamsE)
        /*08e4*/ 	.word	0x00000330


	//----- nvinfo : EIATTR_MIN_STACK_SIZE
	.align		4
.L_388:
        /*08e8*/ 	.byte	0x04, 0x12
        /*08ea*/ 	.short	(.L_390 - .L_389)
	.align		4
.L_389:
        /*08ec*/ 	.word	index@(_ZN10layer_norm31ln_parallel_residual_fwd_kernelINS_13Kernel_traitsI13__nv_bfloat16S2_fS2_fjLj2560ELj1ELj4ELj1ELj16ENS_18Kernel_traits_baseILj2560ES2_S2_fS2_fjLj128EEEEELb1ELb1ELb0EEEvNS_9FwdParamsE)
        /*08f0*/ 	.word	0x00000090


	//----- nvinfo : EIATTR_MIN_STACK_SIZE
	.align		4
.L_390:
        /*08f4*/ 	.byte	0x04, 0x12
        /*08f6*/ 	.short	(.L_392 - .L_391)
	.align		4
.L_391:
        /*08f8*/ 	.word	index@(_ZN10layer_norm31ln_parallel_residual_fwd_kernelINS_13Kernel_traitsI13__nv_bfloat16S2_fS2_fjLj2560ELj1ELj4ELj1ELj16ENS_18Kernel_traits_baseILj2560ES2_S2_fS2_fjLj128EEEEELb1ELb1ELb1EEEvNS_9FwdParamsE)
        /*08fc*/ 	.word	0x00000028


	//----- nvinfo : EIATTR_MIN_STACK_SIZE
	.align		4
.L_392:
        /*0900*/ 	.byte	0x04, 0x12
        /*0902*/ 	.short	(.L_394 - .L_393)
	.align		4
.L_393:
        /*0904*/ 	.word	index@(_ZN10layer_norm31ln_parallel_residual_fwd_kernelINS_13Kernel_traitsIf13__nv_bfloat16fS2_fjLj2560ELj1ELj4ELj1ELj16ENS_18Kernel_traits_baseILj2560EfS2_fS2_fjLj128EEEEELb0ELb0ELb0EEEvNS_9FwdParamsE)
        /*0908*/ 	.word	0x000002e8


	//----- nvinfo : EIATTR_MIN_STACK_SIZE
	.align		4
.L_394:
        /*090c*/ 	.byte	0x04, 0x12
        /*090e*/ 	.short	(.L_396 - .L_395)
	.align		4
.L_395:
        /*0910*/ 	.word	index@(_ZN10layer_norm31ln_parallel_residual_fwd_kernelINS_13Kernel_traitsIf13__nv_bfloat16fS2_fjLj2560ELj1ELj4ELj1ELj16ENS_18Kernel_traits_baseILj2560EfS2_fS2_fjLj128EEEEELb0ELb0ELb1EEEvNS_9FwdParamsE)
        /*0914*/ 	.word	0x000002e0


	//----- nvinfo : EIATTR_MIN_STACK_SIZE
	.align		4
.L_396:
        /*0918*/ 	.byte	0x04, 0x12
        /*091a*/ 	.short	(.L_398 - .L_397)
	.align		4
.L_397:
        /*091c*/ 	.word	index@(_ZN10layer_norm31ln_parallel_residual_fwd_kernelINS_13Kernel_traitsIf13__nv_bfloat16fS2_fjLj2560ELj1ELj4ELj1ELj16ENS_18Kernel_traits_baseILj2560EfS2_fS2_fjLj128EEEEELb0ELb1ELb0EEEvNS_9FwdParamsE)
        /*0920*/ 	.word	0x00000040


	//----- nvinfo : EIATTR_MIN_STACK_SIZE
	.align		4
.L_398:
        /*0924*/ 	.byte	0x04, 0x12
        /*0926*/ 	.short	(.L_400 - .L_399)
	.align		4
.L_399:
        /*0928*/ 	.word	index@(_ZN10layer_norm31ln_parallel_residual_fwd_kernelINS_13Kernel_traitsIf13__nv_bfloat16fS2_fjLj2560ELj1ELj4ELj1ELj16ENS_18Kernel_traits_baseILj2560EfS2_fS2_fjLj128EEEEELb0ELb1ELb1EEEvNS_9FwdParamsE)
        /*092c*/ 	.word	0x00000050


	//----- nvinfo : EIATTR_MIN_STACK_SIZE
	.align		4
.L_400:
        /*0930*/ 	.byte	0x04, 0x12
        /*0932*/ 	.short	(.L_402 - .L_401)
	.align		4
.L_401:
        /*0934*/ 	.word	index@(_ZN10layer_norm31ln_parallel_residual_fwd_kernelINS_13Kernel_traitsIf13__nv_bfloat16fS2_fjLj2560ELj1ELj4ELj1ELj16ENS_18Kernel_traits_baseILj2560EfS2_fS2_fjLj128EEEEELb1ELb0ELb0EEEvNS_9FwdParamsE)
        /*0938*/ 	.word	0x00000340


	//----- nvinfo : EIATTR_MIN_STACK_SIZE
	.align		4
.L_402:
        /*093c*/ 	.byte	0x04, 0x12
        /*093e*/ 	.short	(.L_404 - .L_403)
	.align		4
.L_403:
        /*0940*/ 	.word	index@(_ZN10layer_norm31ln_parallel_residual_fwd_kernelINS_13Kernel_traitsIf13__nv_bfloat16fS2_fjLj2560ELj1ELj4ELj1ELj16ENS_18Kernel_traits_baseILj2560EfS2_fS2_fjLj128EEEEELb1ELb0ELb1EEEvNS_9FwdParamsE)
        /*0944*/ 	.word	0x00000328


	//----- nvinfo : EIATTR_MIN_STACK_SIZE
	.align		4
.L_404:
        /*0948*/ 	.byte	0x04, 0x12
        /*094a*/ 	.short	(.L_406 - .L_405)
	.align		4
.L_405:
        /*094c*/ 	.word	index@(_ZN10layer_norm31ln_parallel_residual_fwd_kernelINS_13Kernel_traitsIf13__nv_bfloat16fS2_fjLj2560ELj1ELj4ELj1ELj16ENS_18Kernel_traits_baseILj2560EfS2_fS2_fjLj128EEEEELb1ELb1ELb0EEEvNS_9FwdParamsE)
        /*0950*/ 	.word	0x00000090


	//----- nvinfo : EIATTR_MIN_STACK_SIZE
	.align		4
.L_406:
        /*0954*/ 	.byte	0x04, 0x12
        /*0956*/ 	.short	(.L_408 - .L_407)
	.align		4
.L_407:
        /*0958*/ 	.word	index@(_ZN10layer_norm31ln_parallel_residual_fwd_kernelINS_13Kernel_traitsIf13__nv_bfloat16fS2_fjLj2560ELj1ELj4ELj1ELj16ENS_18Kernel_traits_baseILj2560EfS2_fS2_fjLj128EEEEELb1ELb1ELb1EEEvNS_9FwdParamsE)
        /*095c*/ 	.word	0x000000f0


	//----- nvinfo : EIATTR_MIN_STACK_SIZE
	.align		4
.L_408:
        /*0960*/ 	.byte	0x04, 0x12
        /*0962*/ 	.short	(.L_410 - .L_409)
	.align		4
.L_409:
        /*0964*/ 	.word	index@(_ZN10layer_norm31ln_parallel_residual_fwd_kernelINS_13Kernel_traitsIf6__halfS2_S2_fjLj2560ELj1ELj4ELj1ELj16ENS_18Kernel_traits_baseILj2560EfS2_S2_S2_fjLj128EEEEELb0ELb0ELb0EEEvNS_9FwdParamsE)
        /*0968*/ 	.word	0x000002f0


	//----- nvinfo : EIATTR_MIN_STACK_SIZE
	.align		4
.L_410:
        /*096c*/ 	.byte	0x04, 0x12
        /*096e*/ 	.short	(.L_412 - .L_411)
	.align		4
.L_411:
        /*0970*/ 	.word	index@(_ZN10layer_norm31ln_parallel_residual_fwd_kernelINS_13Kernel_traitsIf6__halfS2_S2_fjLj2560ELj1ELj4ELj1ELj16ENS_18Kernel_traits_baseILj2560EfS2_S2_S2_fjLj128EEEEELb0ELb0ELb1EEEvNS_9FwdParamsE)
        /*0974*/ 	.word	0x000002e0


	//----- nvinfo : EIATTR_MIN_STACK_SIZE
	.align		4
.L_412:
        /*0978*/ 	.byte	0x04, 0x12
        /*097a*/ 	.short	(.L_414 - .L_413)
	.align		4
.L_413:
        /*097c*/ 	.word	index@(_ZN10layer_norm31ln_parallel_residual_fwd_kernelINS_13Kernel_traitsIf6__halfS2_S2_fjLj2560ELj1ELj4ELj1ELj16ENS_18Kernel_traits_baseILj2560EfS2_S2_S2_fjLj128EEEEELb0ELb1ELb0EEEvNS_9FwdParamsE)
        /*0980*/ 	.word	0x00000040


	//----- nvinfo : EIATTR_MIN_STACK_SIZE
	.align		4
.L_414:
        /*0984*/ 	.byte	0x04, 0x12
        /*0986*/ 	.short	(.L_416 - .L_415)
	.align		4
.L_415:
        /*0988*/ 	.word	index@(_ZN10layer_norm31ln_parallel_residual_fwd_kernelINS_13Kernel_traitsIf6__halfS2_S2_fjLj2560ELj1ELj4ELj1ELj16ENS_18Kernel_traits_baseILj2560EfS2_S2_S2_fjLj128EEEEELb0ELb1ELb1EEEvNS_9FwdParamsE)
        /*098c*/ 	.word	0x00000050


	//----- nvinfo : EIATTR_MIN_STACK_SIZE
	.align		4
.L_416:
        /*0990*/ 	.byte	0x04, 0x12
        /*0992*/ 	.short	(.L_418 - .L_417)
	.align		4
.L_417:
        /*0994*/ 	.word	index@(_ZN10layer_norm31ln_parallel_residual_fwd_kernelINS_13Kernel_traitsIf6__halfS2_S2_fjLj2560ELj1ELj4ELj1ELj16ENS_18Kernel_traits_baseILj2560EfS2_S2_S2_fjLj128EEEEELb1ELb0ELb0EEEvNS_9FwdParamsE)
        /*0998*/ 	.word	0x00000528


	//----- nvinfo : EIATTR_MIN_STACK_SIZE
	.align		4
.L_418:
        /*099c*/ 	.byte	0x04, 0x12
        /*099e*/ 	.short	(.L_420 - .L_419)
	.align		4
.L_419:
        /*09a0*/ 	.word	index@(_ZN10layer_norm31ln_parallel_residual_fwd_kernelINS_13Kernel_traitsIf6__halfS2_S2_fjLj2560ELj1ELj4ELj1ELj16ENS_18Kernel_traits_baseILj2560EfS2_S2_S2_fjLj128EEEEELb1ELb0ELb1EEEvNS_9FwdParamsE)
        /*09a4*/ 	.word	0x00000548


	//----- nvinfo : EIATTR_MIN_STACK_SIZE
	.align		4
.L_420:
        /*09a8*/ 	.byte	0x04, 0x12
        /*09aa*/ 	.short	(.L_422 - .L_421)
	.align		4
.L_421:
        /*09ac*/ 	.word	index@(_ZN10layer_norm31ln_parallel_residual_fwd_kernelINS_13Kernel_traitsIf6__halfS2_S2_fjLj2560ELj1ELj4ELj1ELj16ENS_18Kernel_traits_baseILj2560EfS2_S2_S2_fjLj128EEEEELb1ELb1ELb0EEEvNS_9FwdParamsE)
        /*09b0*/ 	.word	0x00000090


	//----- nvinfo : EIATTR_MIN_STACK_SIZE
	.align		4
.L_422:
        /*09b4*/ 	.byte	0x04, 0x12
        /*09b6*/ 	.short	(.L_424 - .L_423)
	.align		4
.L_423:
        /*09b8*/ 	.word	index@(_ZN10layer_norm31ln_parallel_residual_fwd_kernelINS_13Kernel_traitsIf6__halfS2_S2_fjLj2560ELj1ELj4ELj1ELj16ENS_18Kernel_traits_baseILj2560EfS2_S2_S2_fjLj128EEEEELb1ELb1ELb1EEEvNS_9FwdParamsE)
        /*09bc*/ 	.word	0x000000f0


	//----- nvinfo : EIATTR_MIN_STACK_SIZE
	.align		4
.L_424:
        /*09c0*/ 	.byte	0x04, 0x12
        /*09c2*/ 	.short	(.L_426 - .L_425)
	.align		4
.L_425:
        /*09c4*/ 	.word	index@(_ZN10layer_norm31ln_parallel_residual_fwd_kernelINS_13Kernel_traitsI6__halfS2_fS2_fjLj2560ELj1ELj4ELj1ELj16ENS_18Kernel_traits_baseILj2560ES2_S2_fS2_fjLj128EEEEELb0ELb0ELb0EEEvNS_9FwdParamsE)
        /*09c8*/ 	.word	0x00000060


	//----- nvinfo : EIATTR_MIN_STACK_SIZE
	.align		4
.L_426:
        /*09cc*/ 	.byte	0x04, 0x12
        /*09ce*/ 	.short	(.L_428 - .L_427)
	.align		4
.L_427:
        /*09d0*/ 	.word	index@(_ZN10layer_norm31ln_parallel_residual_fwd_kernelINS_13Kernel_traitsI6__halfS2_fS2_fjLj2560ELj1ELj4ELj1ELj16ENS_18Kernel_traits_baseILj2560ES2_S2_fS2_fjLj128EEEEELb0ELb0ELb1EEEvNS_9FwdParamsE)
        /*09d4*/ 	.word	0x00000078


	//----- nvinfo : EIATTR_MIN_STACK_SIZE
	.align		4
.L_428:
        /*09d8*/ 	.byte	0x04, 0x12
        /*09da*/ 	.short	(.L_430 - .L_429)
	.align		4
.L_429:
        /*09dc*/ 	.word	index@(_ZN10layer_norm31ln_parallel_residual_fwd_kernelINS_13Kernel_traitsI6__halfS2_fS2_fjLj2560ELj1ELj4ELj1ELj16ENS_18Kernel_traits_baseILj2560ES2_S2_fS2_fjLj128EEEEELb0ELb1ELb0EEEvNS_9FwdParamsE)
        /*09e0*/ 	.word	0x00000000


	//----- nvinfo : EIATTR_MIN_STACK_SIZE
	.align		4
.L_430:
        /*09e4*/ 	.byte	0x04, 0x12
        /*09e6*/ 	.short	(.L_432 - .L_431)
	.align		4
.L_431:
        /*09e8*/ 	.word	index@(_ZN10layer_norm31ln_parallel_residual_fwd_kernelINS_13Kernel_traitsI6__halfS2_fS2_fjLj2560ELj1ELj4ELj1ELj16ENS_18Kernel_traits_baseILj2560ES2_S2_fS2_fjLj128EEEEELb0ELb1ELb1EEEvNS_9FwdParamsE)
        /*09ec*/ 	.word	0x00000000


	//----- nvinfo : EIATTR_MIN_STACK_SIZE
	.align		4
.L_432:
        /*09f0*/ 	.byte	0x04, 0x12
        /*09f2*/ 	.short	(.L_434 - .L_433)
	.align		4
.L_433:
        /*09f4*/ 	.word	index@(_ZN10layer_norm31ln_parallel_residual_fwd_kernelINS_13Kernel_traitsI6__halfS2_fS2_fjLj2560ELj1ELj4ELj1ELj16ENS_18Kernel_traits_baseILj2560ES2_S2_fS2_fjLj128EEEEELb1ELb0ELb0EEEvNS_9FwdParamsE)
        /*09f8*/ 	.word	0x000000a0


	//----- nvinfo : EIATTR_MIN_STACK_SIZE
	.align		4
.L_434:
        /*09fc*/ 	.byte	0x04, 0x12
        /*09fe*/ 	.short	(.L_436 - .L_435)
	.align		4
.L_435:
        /*0a00*/ 	.word	index@(_ZN10layer_norm31ln_parallel_residual_fwd_kernelINS_13Kernel_traitsI6__halfS2_fS2_fjLj2560ELj1ELj4ELj1ELj16ENS_18Kernel_traits_baseILj2560ES2_S2_fS2_fjLj128EEEEELb1ELb0ELb1EEEvNS_9FwdParamsE)
        /*0a04*/ 	.word	0x000000d0


	//----- nvinfo : EIATTR_MIN_STACK_SIZE
	.align		4
.L_436:
        /*0a08*/ 	.byte	0x04, 0x12
        /*0a0a*/ 	.short	(.L_438 - .L_437)
	.align		4
.L_437:
        /*0a0c*/ 	.word	index@(_ZN10layer_norm31ln_parallel_residual_fwd_kernelINS_13Kernel_traitsI6__halfS2_fS2_fjLj2560ELj1ELj4ELj1ELj16ENS_18Kernel_traits_baseILj2560ES2_S2_fS2_fjLj128EEEEELb1ELb1ELb0EEEvNS_9FwdParamsE)
        /*0a10*/ 	.word	0x00000000


	//----- nvinfo : EIATTR_MIN_STACK_SIZE
	.align		4
.L_438:
        /*0a14*/ 	.byte	0x04, 0x12
        /*0a16*/ 	.short	(.L_440 - .L_439)
	.align		4
.L_439:
        /*0a18*/ 	.word	index@(_ZN10layer_norm31ln_parallel_residual_fwd_kernelINS_13Kernel_traitsI6__halfS2_fS2_fjLj2560ELj1ELj4ELj1ELj16ENS_18Kernel_traits_baseILj2560ES2_S2_fS2_fjLj128EEEEELb1ELb1ELb1EEEvNS_9FwdParamsE)
        /*0a1c*/ 	.word	0x00000000


	//----- nvinfo : EIATTR_MIN_STACK_SIZE
	.align		4
.L_440:
        /*0a20*/ 	.byte	0x04, 0x12
        /*0a22*/ 	.short	(.L_442 - .L_441)
	.align		4
.L_441:
        /*0a24*/ 	.word	index@(_ZN10layer_norm31ln_parallel_residual_fwd_kernelINS_13Kernel_traitsIf6__halffS2_fjLj2560ELj1ELj4ELj1ELj16ENS_18Kernel_traits_baseILj2560EfS2_fS2_fjLj128EEEEELb0ELb0ELb0EEEvNS_9FwdParamsE)
        /*0a28*/ 	.word	0x000002e8


	//----- nvinfo : EIATTR_MIN_STACK_SIZE
	.align		4
.L_442:
        /*0a2c*/ 	.byte	0x04, 0x12
        /*0a2e*/ 	.short	(.L_444 - .L_443)
	.align		4
.L_443:
        /*0a30*/ 	.word	index@(_ZN10layer_norm31ln_parallel_residual_fwd_kernelINS_13Kernel_traitsIf6__halffS2_fjLj2560ELj1ELj4ELj1ELj16ENS_18Kernel_traits_baseILj2560EfS2_fS2_fjLj128EEEEELb0ELb0ELb1EEEvNS_9FwdParamsE)
        /*0a34*/ 	.word	0x000002e0


	//----- nvinfo : EIATTR_MIN_STACK_SIZE
	.align		4
.L_444:
        /*0a38*/ 	.byte	0x04, 0x12
        /*0a3a*/ 	.short	(.L_446 - .L_445)
	.align		4
.L_445:
        /*0a3c*/ 	.word	index@(_ZN10layer_norm31ln_parallel_residual_fwd_kernelINS_13Kernel_traitsIf6__halffS2_fjLj2560ELj1ELj4ELj1ELj16ENS_18Kernel_traits_baseILj2560EfS2_fS2_fjLj128EEEEELb0ELb1ELb0EEEvNS_9FwdParamsE)
        /*0a40*/ 	.word	0x00000040


	//----- nvinfo : EIATTR_MIN_STACK_SIZE
	.align		4
.L_446:
        /*0a44*/ 	.byte	0x04, 0x12
        /*0a46*/ 	.short	(.L_448 - .L_447)
	.align		4
.L_447:
        /*0a48*/ 	.word	index@(_ZN10layer_norm31ln_parallel_residual_fwd_kernelINS_13Kernel_traitsIf6__halffS2_fjLj2560ELj1ELj4ELj1ELj16ENS_18Kernel_traits_baseILj2560EfS2_fS2_fjLj128EEEEELb0ELb1ELb1EEEvNS_9FwdParamsE)
        /*0a4c*/ 	.word	0x00000050


	//----- nvinfo : EIATTR_MIN_STACK_SIZE
	.align		4
.L_448:
        /*0a50*/ 	.byte	0x04, 0x12
        /*0a52*/ 	.short	(.L_450 - .L_449)
	.align		4
.L_449:
        /*0a54*/ 	.word	index@(_ZN10layer_norm31ln_parallel_residual_fwd_kernelINS_13Kernel_traitsIf6__halffS2_fjLj2560ELj1ELj4ELj1ELj16ENS_18Kernel_traits_baseILj2560EfS2_fS2_fjLj128EEEEELb1ELb0ELb0EEEvNS_9FwdParamsE)
        /*0a58*/ 	.word	0x00000340


	//----- nvinfo : EIATTR_MIN_STACK_SIZE
	.align		4
.L_450:
        /*0a5c*/ 	.byte	0x04, 0x12
        /*0a5e*/ 	.short	(.L_452 - .L_451)
	.align		4
.L_451:
        /*0a60*/ 	.word	index@(_ZN10layer_norm31ln_parallel_residual_fwd_kernelINS_13Kernel_traitsIf6__halffS2_fjLj2560ELj1ELj4ELj1ELj16ENS_18Kernel_traits_baseILj2560EfS2_fS2_fjLj128EEEEELb1ELb0ELb1EEEvNS_9FwdParamsE)
        /*0a64*/ 	.word	0x00000328


	//----- nvinfo : EIATTR_MIN_STACK_SIZE
	.align		4
.L_452:
        /*0a68*/ 	.byte	0x04, 0x12
        /*0a6a*/ 	.short	(.L_454 - .L_453)
	.align		4
.L_453:
        /*0a6c*/ 	.word	index@(_ZN10layer_norm31ln_parallel_residual_fwd_kernelINS_13Kernel_traitsIf6__halffS2_fjLj2560ELj1ELj4ELj1ELj16ENS_18Kernel_traits_baseILj2560EfS2_fS2_fjLj128EEEEELb1ELb1ELb0EEEvNS_9FwdParamsE)
        /*0a70*/ 	.word	0x00000090


	//----- nvinfo : EIATTR_MIN_STACK_SIZE
	.align		4
.L_454:
        /*0a74*/ 	.byte	0x04, 0x12
        /*0a76*/ 	.short	(.L_456 - .L_455)
	.align		4
.L_455:
        /*0a78*/ 	.word	index@(_ZN10layer_norm31ln_parallel_residual_fwd_kernelINS_13Kernel_traitsIf6__halffS2_fjLj2560ELj1ELj4ELj1ELj16ENS_18Kernel_traits_baseILj2560EfS2_fS2_fjLj128EEEEELb1ELb1ELb1EEEvNS_9FwdParamsE)
        /*0a7c*/ 	.word	0x000000e0


	//----- nvinfo : EIATTR_MIN_STACK_SIZE
	.align		4
.L_456:
        /*0a80*/ 	.byte	0x04, 0x12
        /*0a82*/ 	.short	(.L_458 - .L_457)
	.align		4
.L_457:
        /*0a84*/ 	.word	index@(_ZN10layer_norm31ln_parallel_residual_fwd_kernelINS_13Kernel_traitsI6__halfffffjLj2560ELj1ELj4ELj1ELj16ENS_18Kernel_traits_baseILj2560ES2_ffffjLj128EEEEELb0ELb0ELb0EEEvNS_9FwdParamsE)
        /*0a88*/ 	.word	0x000000e8


	//----- nvinfo : EIATTR_MIN_STACK_SIZE
	.align		4
.L_458:
        /*0a8c*/ 	.byte	0x04, 0x12
        /*0a8e*/ 	.short	(.L_460 - .L_459)
	.align		4
.L_459:
        /*0a90*/ 	.word	index@(_ZN10layer_norm31ln_parallel_residual_fwd_kernelINS_13Kernel_traitsI6__halfffffjLj2560ELj1ELj4ELj1ELj16ENS_18Kernel_traits_baseILj2560ES2_ffffjLj128EEEEELb0ELb0ELb1EEEvNS_9FwdParamsE)
        /*0a94*/ 	.word	0x00000130


	//----- nvinfo : EIATTR_MIN_STACK_SIZE
	.align		4
.L_460:
        /*0a98*/ 	.byte	0x04, 0x12
        /*0a9a*/ 	.short	(.L_462 - .L_461)
	.align		4
.L_461:
        /*0a9c*/ 	.word	index@(_ZN10layer_norm31ln_parallel_residual_fwd_kernelINS_13Kernel_traitsI6__halfffffjLj2560ELj1ELj4ELj1ELj16ENS_18Kernel_traits_baseILj2560ES2_ffffjLj128EEEEELb0ELb1ELb0EEEvNS_9FwdParamsE)
        /*0aa0*/ 	.word	0x00000000


	//----- nvinfo : EIATTR_MIN_STACK_SIZE
	.align		4
.L_462:
        /*0aa4*/ 	.byte	0x04, 0x12
        /*0aa6*/ 	.short	(.L_464 - .L_463)
	.align		4
.L_463:
        /*0aa8*/ 	.word	index@(_ZN10layer_norm31ln_parallel_residual_fwd_kernelINS_13Kernel_traitsI6__halfffffjLj2560ELj1ELj4ELj1ELj16ENS_18Kernel_traits_baseILj2560ES2_ffffjLj128EEEEELb0ELb1ELb1EEEvNS_9FwdParamsE)
        /*0aac*/ 	.word	0x00000000


	//----- nvinfo : EIATTR_MIN_STACK_SIZE
	.align		4
.L_464:
        /*0ab0*/ 	.byte	0x04, 0x12
        /*0ab2*/ 	.short	(.L_466 - .L_465)
	.align		4
.L_465:
        /*0ab4*/ 	.word	index@(_ZN10layer_norm31ln_parallel_residual_fwd_kernelINS_13Kernel_traitsI6__halfffffjLj2560ELj1ELj4ELj1ELj16ENS_18Kernel_traits_baseILj2560ES2_ffffjLj128EEEEELb1ELb0ELb0EEEvNS_9FwdParamsE)
        /*0ab8*/ 	.word	0x00000110


	//----- nvinfo : EIATTR_MIN_STACK_SIZE
	.align		4
.L_466:
        /*0abc*/ 	.byte	0x04, 0x12
        /*0abe*/ 	.short	(.L_468 - .L_467)
	.align		4
.L_467:
        /*0ac0*/ 	.word	index@(_ZN10layer_norm31ln_parallel_residual_fwd_kernelINS_13Kernel_traitsI6__halfffffjLj2560ELj1ELj4ELj1ELj16ENS_18Kernel_traits_baseILj2560ES2_ffffjLj128EEEEELb1ELb0ELb1EEEvNS_9FwdParamsE)
        /*0ac4*/ 	.word	0x00000160


	//----- nvinfo : EIATTR_MIN_STACK_SIZE
	.align		4
.L_468:
        /*0ac8*/ 	.byte	0x04, 0x12
        /*0aca*/ 	.short	(.L_470 - .L_469)
	.align		4
.L_469:
        /*0acc*/ 	.word	index@(_ZN10layer_norm31ln_parallel_residual_fwd_kernelINS_13Kernel_traitsI6__halfffffjLj2560ELj1ELj4ELj1ELj16ENS_18Kernel_traits_baseILj2560ES2_ffffjLj128EEEEELb1ELb1ELb0EEEvNS_9FwdParamsE)
        /*0ad0*/ 	.word	0x00000000


	//----- nvinfo : EIATTR_MIN_STACK_SIZE
	.align		4
.L_470:
        /*0ad4*/ 	.byte	0x04, 0x12
        /*0ad6*/ 	.short	(.L_472 - .L_471)
	.align		4
.L_471:
        /*0ad8*/ 	.word	index@(_ZN10layer_norm31ln_parallel_residual_fwd_kernelINS_13Kernel_traitsI6__halfffffjLj2560ELj1ELj4ELj1ELj16ENS_18Kernel_traits_baseILj2560ES2_ffffjLj128EEEEELb1ELb1ELb1EEEvNS_9FwdParamsE)
        /*0adc*/ 	.word	0x00000020


	//----- nvinfo : EIATTR_MIN_STACK_SIZE
	.align		4
.L_472:
        /*0ae0*/ 	.byte	0x04, 0x12
        /*0ae2*/ 	.short	(.L_474 - .L_473)
	.align		4
.L_473:
        /*0ae4*/ 	.word	index@(_ZN10layer_norm31ln_parallel_residual_fwd_kernelINS_13Kernel_traitsIfffffjLj2560ELj1ELj4ELj1ELj16ENS_18Kernel_traits_baseILj2560EfffffjLj128EEEEELb0ELb0ELb0EEEvNS_9FwdParamsE)
        /*0ae8*/ 	.word	0x000002e0


	//----- nvinfo : EIATTR_MIN_STACK_SIZE
	.align		4
.L_474:
        /*0aec*/ 	.byte	0x04, 0x12
        /*0aee*/ 	.short	(.L_476 - .L_475)
	.align		4
.L_475:
        /*0af0*/ 	.word	index@(_ZN10layer_norm31ln_parallel_residual_fwd_kernelINS_13Kernel_traitsIfffffjLj2560ELj1ELj4ELj1ELj16ENS_18Kernel_traits_baseILj2560EfffffjLj128EEEEELb0ELb0ELb1EEEvNS_9FwdParamsE)
        /*0af4*/ 	.word	0x00000510


	//----- nvinfo : EIATTR_MIN_STACK_SIZE
	.align		4
.L_476:
        /*0af8*/ 	.byte	0x04, 0x12
        /*0afa*/ 	.short	(.L_478 - .L_477)
	.align		4
.L_477:
        /*0afc*/ 	.word	index@(_ZN10layer_norm31ln_parallel_residual_fwd_kernelINS_13Kernel_traitsIfffffjLj2560ELj1ELj4ELj1ELj16ENS_18Kernel_traits_baseILj2560EfffffjLj128EEEEELb0ELb1ELb0EEEvNS_9FwdParamsE)
        /*0b00*/ 	.word	0x00000048


	//----- nvinfo : EIATTR_MIN_STACK_SIZE
	.align		4
.L_478:
        /*0b04*/ 	.byte	0x04, 0x12
        /*0b06*/ 	.short	(.L_480 - .L_479)
	.align		4
.L_479:
        /*0b08*/ 	.word	index@(_ZN10layer_norm31ln_parallel_residual_fwd_kernelINS_13Kernel_traitsIfffffjLj2560ELj1ELj4ELj1ELj16ENS_18Kernel_traits_baseILj2560EfffffjLj128EEEEELb0ELb1ELb1EEEvNS_9FwdParamsE)
        /*0b0c*/ 	.word	0x000000a0


	//----- nvinfo : EIATTR_MIN_STACK_SIZE
	.align		4
.L_480:
        /*0b10*/ 	.byte	0x04, 0x12
        /*0b12*/ 	.short	(.L_482 - .L_481)
	.align		4
.L_481:
        /*0b14*/ 	.word	index@(_ZN10layer_norm31ln_parallel_residual_fwd_kernelINS_13Kernel_traitsIfffffjLj2560ELj1ELj4ELj1ELj16ENS_18Kernel_traits_baseILj2560EfffffjLj128EEEEELb1ELb0ELb0EEEvNS_9FwdParamsE)
        /*0b18*/ 	.word	0x00000310


	//----- nvinfo : EIATTR_MIN_STACK_SIZE
	.align		4
.L_482:
        /*0b1c*/ 	.byte	0x04, 0x12
        /*0b1e*/ 	.short	(.L_484 - .L_483)
	.align		4
.L_483:
        /*0b20*/ 	.word	index@(_ZN10layer_norm31ln_parallel_residual_fwd_kernelINS_13Kernel_traitsIfffffjLj2560ELj1ELj4ELj1ELj16ENS_18Kernel_traits_baseILj2560EfffffjLj128EEEEELb1ELb0ELb1EEEvNS_9FwdParamsE)
        /*0b24*/ 	.word	0x00000330


	//----- nvinfo : EIATTR_MIN_STACK_SIZE
	.align		4
.L_484:
        /*0b28*/ 	.byte	0x04, 0x12
        /*0b2a*/ 	.short	(.L_486 - .L_485)
	.align		4
.L_485:
        /*0b2c*/ 	.word	index@(_ZN10layer_norm31ln_parallel_residual_fwd_kernelINS_13Kernel_traitsIfffffjLj2560ELj1ELj4ELj1ELj16ENS_18Kernel_traits_baseILj2560EfffffjLj128EEEEELb1ELb1ELb0EEEvNS_9FwdParamsE)
        /*0b30*/ 	.word	0x00000070


	//----- nvinfo : EIATTR_MIN_STACK_SIZE
	.align		4
.L_486:
        /*0b34*/ 	.byte	0x04, 0x12
        /*0b36*/ 	.short	(.L_488 - .L_487)
	.align		4
.L_487:
        /*0b38*/ 	.word	index@(_ZN10layer_norm31ln_parallel_residual_fwd_kernelINS_13Kernel_traitsIfffffjLj2560ELj1ELj4ELj1ELj16ENS_18Kernel_traits_baseILj2560EfffffjLj128EEEEELb1ELb1ELb1EEEvNS_9FwdParamsE)
        /*0b3c*/ 	.word	0x00000100
.L_488:


//--------------------- .nv.compat                --------------------------
	.section	.nv.compat,"",@"SHT_CUDA_COMPAT_INFO"
	.align	4
        /*0000*/ 	.byte	0x02, 0x09, 0x01, 0x00, 0x02, 0x02, 0x01, 0x00, 0x02, 0x05, 0x05, 0x00, 0x03, 0x07, 0x01, 0x01
        /*0010*/ 	.byte	0x02, 0x03, 0x00, 0x00, 0x02, 0x06, 0x01, 0x00, 0x04, 0x0b, 0x08, 0x00, 0x09, 0x00, 0x00, 0x00
        /*0020*/ 	.byte	0x00, 0x00, 0x00, 0x00


//--------------------- .nv.info._ZN10layer_norm31ln_parallel_residual_fwd_kernelINS_13Kernel_traitsI13__nv_bfloat16S2_S2_S2_fjLj2560ELj1ELj4ELj1ELj16ENS_18Kernel_traits_baseILj2560ES2_S2_S2_S2_fjLj128EEEEELb0ELb0ELb0EEEvNS_9FwdParamsE --------------------------
	.section	.nv.info._ZN10layer_norm31ln_parallel_residual_fwd_kernelINS_13Kernel_traitsI13__nv_bfloat16S2_S2_S2_fjLj2560ELj1ELj4ELj1ELj16ENS_18Kernel_traits_baseILj2560ES2_S2_S2_S2_fjLj128EEEEELb0ELb0ELb0EEEvNS_9FwdParamsE,"",@"SHT_CUDA_INFO"
	.sectionflags	@""
	.align	4


	//----- nvinfo : EIATTR_CUDA_API_VERSION
	.align		4
        /*0000*/ 	.byte	0x04, 0x37
        /*0002*/ 	.short	(.L_490 - .L_489)
.L_489:
        /*0004*/ 	.word	0x00000082


	//----- nvinfo : EIATTR_KPARAM_INFO
	.align		4
.L_490:
        /*0008*/ 	.byte	0x04, 0x17
        /*000a*/ 	.short	(.L_492 - .L_491)
.L_491:
        /*000c*/ 	.word	0x00000000
        /*0010*/ 	.short	0x0000
        /*0012*/ 	.short	0x0000
        /*0014*/ 	.byte	0x00, 0xf0, 0xa1, 0x03


	//----- nvinfo : EIATTR_SPARSE_MMA_MASK
	.align		4
.L_492:
        /*0018*/ 	.byte	0x03, 0x50
        /*001a*/ 	.short	0x0000


	//----- nvinfo : EIATTR_MAXREG_COUNT
	.align		4
        /*001c*/ 	.byte	0x03, 0x1b
        /*001e*/ 	.short	0x00ff


	//----- nvinfo : EIATTR_ANNOTATIONS
	.align		4
        /*0020*/ 	.byte	0x04, 0x55
        /*0022*/ 	.short	(.L_494 - .L_493)


	//   ....[0]....
.L_493:
        /*0024*/ 	.word	0x00000001
        /*0028*/ 	.byte	0x40, 0x01, 0x00, 0x00, 0x01, 0x00, 0x00, 0x00, 0x60, 0x01, 0x00, 0x00, 0x01, 0x00, 0x00, 0x00
        /* <DEDUP_REMOVED lines=316> */
        /*13f8*/ 	.byte	0xd0, 0x0f, 0x01, 0x00, 0x01, 0x00, 0x00, 0x00, 0x50, 0x10, 0x01, 0x00


	//----- nvinfo : EIATTR_MERCURY_ISA_VERSION
	.align		4
.L_494:
        /*1404*/ 	.byte	0x03, 0x5f
        /*1406*/ 	.short	0x0101


	//----- nvinfo : EIATTR_COOP_GROUP_MASK_REGIDS
	.align		4
        /*1408*/ 	.byte	0x04, 0x29
        /*140a*/ 	.short	(.L_496 - .L_495)


	//   ....[0]....
.L_495:
        /*140c*/ 	.word	0xffffffff


	//   ....[1]....
        /*1410*/ 	.word	0xffffffff


	//   ....[2]....
        /*1414*/ 	.word	0xffffffff


	//   ....[3]....
        /*1418*/ 	.word	0xffffffff


	//   ....[4]....
        /*141c*/ 	.word	0xffffffff


	//   ....[5]....
        /*1420*/ 	.word	0xffffffff


	//   ....[6]....
        /*1424*/ 	.word	0xffffffff


	//   ....[7]....
        /*1428*/ 	.word	0xffffffff


	//   ....[8]....
        /*142c*/ 	.word	0xffffffff


	//   ....[9]....
        /*1430*/ 	.word	0xffffffff


	//   ....[10]....
        /*1434*/ 	.word	0x05000064


	//   ....[11]....
        /*1438*/ 	.word	0x05000064


	//   ....[12]....
        /*143c*/ 	.word	0x05000064


	//   ....[13]....
        /*1440*/ 	.word	0x05000064


	//   ....[14]....
        /*1444*/ 	.word	0x05000064


	//   ....[15]....
        /*1448*/ 	.word	0x05000064


	//   ....[16]....
        /*144c*/ 	.word	0x05000064


	//   ....[17]....
        /*1450*/ 	.word	0x05000064


	//   ....[18]....
        /*1454*/ 	.word	0x05000064


	//   ....[19]....
        /*1458*/ 	.word	0x05000064


	//----- nvinfo : EIATTR_COOP_GROUP_INSTR_OFFSETS
	.align		4
.L_496:
        /*145c*/ 	.byte	0x04, 0x28
        /*145e*/ 	.short	(.L_498 - .L_497)


	//   ....[0]....
.L_497:
        /*1460*/ 	.word	0x0000c590


	//   ....[1]....
        /*1464*/ 	.word	0x0000c5d0


	//   ....[2]....
        /*1468*/ 	.word	0x0000c5f0


	//   ....[3]....
        /*146c*/ 	.word	0x0000c610


	//   ....[4]....
        /*1470*/ 	.word	0x0000c630


	//   ....[5]....
        /*1474*/ 	.word	0x0000d0a0


	//   ....[6]....
        /*1478*/ 	.word	0x0000d0c0


	//   ....[7]....
        /*147c*/ 	.word	0x0000d0e0


	//   ....[8]....
        /*1480*/ 	.word	0x0000d100


	//   ....[9]....
        /*1484*/ 	.word	0x0000d120


	//   ....[10]....
        /*1488*/ 	.word	0x000111f0


	//   ....[11]....
        /*148c*/ 	.word	0x00011290


	//   ....[12]....
        /*1490*/ 	.word	0x00011300


	//   ....[13]....
        /*1494*/ 	.word	0x00011370


	//   ....[14]....
        /*1498*/ 	.word	0x000113e0


	//   ....[15]....
        /*149c*/ 	.word	0x00011ec0


	//   ....[16]....
        /*14a0*/ 	.word	0x00011f30


	//   ....[17]....
        /*14a4*/ 	.word	0x00011fa0


	//   ....[18]....
        /*14a8*/ 	.word	0x00012010


	//   ....[19]....
        /*14ac*/ 	.word	0x00012080


	//----- nvinfo : EIATTR_VRC_CTA_INIT_COUNT
	.align		4
.L_498:
        /*14b0*/ 	.byte	0x02, 0x4a
	.zero		1
	.zero		1


	//----- nvinfo : EIATTR_EXIT_INSTR_OFFSETS
	.align		4
        /*14b4*/ 	.byte	0x04, 0x1c
        /*14b6*/ 	.short	(.L_500 - .L_499)


	//   ....[0]....
.L_499:
        /*14b8*/ 	.word	0x00003130


	//   ....[1]....
        /*14bc*/ 	.word	0x00011180


	//----- nvinfo : EIATTR_MAX_THREADS
	.align		4
.L_500:
        /*14c0*/ 	.byte	0x04, 0x05
        /*14c2*/ 	.short	(.L_502 - .L_501)
.L_501:
        /*14c4*/ 	.word	0x00000080
        /*14c8*/ 	.word	0x00000001
        /*14cc*/ 	.word	0x00000001


	//----- nvinfo : EIATTR_CRS_STACK_SIZE
	.align		4
.L_502:
        /*14d0*/ 	.byte	0x04, 0x1e
        /*14d2*/ 	.short	(.L_504 - .L_503)
.L_503:
        /*14d4*/ 	.word	0x00000000


	//----- nvinfo : EIATTR_CBANK_PARAM_SIZE
	.align		4
.L_504:
        /*14d8*/ 	.byte	0x03, 0x19
        /*14da*/ 	.short	0x00e8


	//----- nvinfo : EIATTR_PARAM_CBANK
	.align		4
        /*14dc*/ 	.byte	0x04, 0x0a
        /*14de*/ 	.short	(.L_506 - .L_505)
	.align		4
.L_505:
        /*14e0*/ 	.word	index@(.nv.constant0._ZN10layer_norm31ln_parallel_residual_fwd_kernelINS_13Kernel_traitsI13__nv_bfloat16S2_S2_S2_fjLj2560ELj1ELj4ELj1ELj16ENS_18Kernel_traits_baseILj2560ES2_S2_S2_S2_fjLj128EEEEELb0ELb0ELb0EEEvNS_9FwdParamsE)
        /*14e4*/ 	.short	0x0380
        /*14e6*/ 	.short	0x00e8


	//----- nvinfo : EIATTR_SW_WAR
	.align		4
.L_506:
        /*14e8*/ 	.byte	0x04, 0x36
        /*14ea*/ 	.short	(.L_508 - .L_507)
.L_507:
        /*14ec*/ 	.word	0x00000008
.L_508:


//--------------------- .nv.info._ZN10layer_norm31ln_parallel_residual_fwd_kernelINS_13Kernel_traitsI13__nv_bfloat16S2_S2_S2_fjLj2560ELj1ELj4ELj1ELj16ENS_18Kernel_traits_baseILj2560ES2_S2_S2_S2_fjLj128EEEEELb0ELb0ELb1EEEvNS_9FwdParamsE --------------------------
	.section	.nv.info._ZN10layer_norm31ln_parallel_residual_fwd_kernelINS_13Kernel_traitsI13__nv_bfloat16S2_S2_S2_fjLj2560ELj1ELj4ELj1ELj16ENS_18Kernel_traits_baseILj2560ES2_S2_S2_S2_fjLj128EEEEELb0ELb0ELb1EEEvNS_9FwdParamsE,"",@"SHT_CUDA_INFO"
	.sectionflags	@""
	.align	4


	//----- nvinfo : EIATTR_CUDA_API_VERSION
	.align		4
        /*0000*/ 	.byte	0x04, 0x37
        /*0002*/ 	.short	(.L_510 - .L_509)
.L_509:
        /*0004*/ 	.word	0x00000082


	//----- nvinfo : EIATTR_KPARAM_INFO
	.align		4
.L_510:
        /*0008*/ 	.byte	0x04, 0x17
        /*000a*/ 	.short	(.L_512 - .L_511)
.L_511:
        /*000c*/ 	.word	0x00000000
        /*0010*/ 	.short	0x0000
        /*0012*/ 	.short	0x0000
        /*0014*/ 	.byte	0x00, 0xf0, 0xa1, 0x03


	//----- nvinfo : EIATTR_SPARSE_MMA_MASK
	.align		4
.L_512:
        /*0018*/ 	.byte	0x03, 0x50
        /*001a*/ 	.short	0x0000


	//----- nvinfo : EIATTR_MAXREG_COUNT
	.align		4
        /*001c*/ 	.byte	0x03, 0x1b
        /*001e*/ 	.short	0x00ff


	//----- nvinfo : EIATTR_ANNOTATIONS
	.align		4
        /*0020*/ 	.byte	0x04, 0x55
        /*0022*/ 	.short	(.L_514 - .L_513)


	//   ....[0]....
.L_513:
        /* <DEDUP_REMOVED lines=272> */


	//----- nvinfo : EIATTR_MERCURY_ISA_VERSION
	.align		4
.L_514:
        /*1114*/ 	.byte	0x03, 0x5f
        /*1116*/ 	.short	0x0101


	//----- nvinfo : EIATTR_COOP_GROUP_MASK_REGIDS
	.align		4
        /*1118*/ 	.byte	0x04, 0x29
        /*111a*/ 	.short	(.L_516 - .L_515)


	//   ....[0]....
.L_515:
        /*111c*/ 	.word	0xffffffff


	//   ....[1]....
        /*1120*/ 	.word	0xffffffff


	//   ....[2]....
        /*1124*/ 	.word	0xffffffff


	//   ....[3]....
        /*1128*/ 	.word	0xffffffff


	//   ....[4]....
        /*112c*/ 	.word	0xffffffff


	//   ....[5]....
        /*1130*/ 	.word	0xffffffff


	//   ....[6]....
        /*1134*/ 	.word	0xffffffff


	//   ....[7]....
        /*1138*/ 	.word	0xffffffff


	//   ....[8]....
        /*113c*/ 	.word	0xffffffff


	//   ....[9]....
        /*1140*/ 	.word	0xffffffff


	//   ....[10]....
        /*1144*/ 	.word	0x050000a3


	//   ....[11]....
        /*1148*/ 	.word	0x050000a3


	//   ....[12]....
        /*114c*/ 	.word	0x050000a3


	//   ....[13]....
        /*1150*/ 	.word	0x050000a3


	//   ....[14]....
        /*1154*/ 	.word	0x050000a3


	//   ....[15]....
        /*1158*/ 	.word	0x050000a3


	//   ....[16]....
        /*115c*/ 	.word	0x050000a3


	//   ....[17]....
        /*1160*/ 	.word	0x050000a3


	//   ....[18]....
        /*1164*/ 	.word	0x050000a3


	//   ....[19]....
        /*1168*/ 	.word	0x050000a3


	//----- nvinfo : EIATTR_COOP_GROUP_INSTR_OFFSETS
	.align		4
.L_516:
        /*116c*/ 	.byte	0x04, 0x28
        /*116e*/ 	.short	(.L_518 - .L_517)


	//   ....[0]....
.L_517:
        /*1170*/ 	.word	0x000099d0


	//   ....[1]....
        /*1174*/ 	.word	0x00009a00


	//   ....[2]....
        /*1178*/ 	.word	0x00009a20


	//   ....[3]....
        /*117c*/ 	.word	0x00009a40


	//   ....[4]....
        /*1180*/ 	.word	0x00009a60


	//   ....[5]....
        /*1184*/ 	.word	0x0000a490


	//   ....[6]....
        /*1188*/ 	.word	0x0000a4b0


	//   ....[7]....
        /*118c*/ 	.word	0x0000a4d0


	//   ....[8]....
        /*1190*/ 	.word	0x0000a4f0


	//   ....[9]....
        /*1194*/ 	.word	0x0000a510


	//   ....[10]....
        /*1198*/ 	.word	0x0000e1e0


	//   ....[11]....
        /*119c*/ 	.word	0x0000e280


	//   ....[12]....
        /*11a0*/ 	.word	0x0000e2e0


	//   ....[13]....
        /*11a4*/ 	.word	0x0000e340


	//   ....[14]....
        /*11a8*/ 	.word	0x0000e3a0


	//   ....[15]....
        /*11ac*/ 	.word	0x0000ee20


	//   ....[16]....
        /*11b0*/ 	.word	0x0000ee80


	//   ....[17]....
        /*11b4*/ 	.word	0x0000eee0


	//   ....[18]....
        /*11b8*/ 	.word	0x0000ef40


	//   ....[19]....
        /*11bc*/ 	.word	0x0000efa0


	//----- nvinfo : EIATTR_VRC_CTA_INIT_COUNT
	.align		4
.L_518:
        /*11c0*/ 	.byte	0x02, 0x4a
	.zero		1
	.zero		1


	//----- nvinfo : EIATTR_EXIT_INSTR_OFFSETS
	.align		4
        /*11c4*/ 	.byte	0x04, 0x1c
        /*11c6*/ 	.short	(.L_520 - .L_519)


	//   ....[0]....
.L_519:
        /*11c8*/ 	.word	0x00001260


	//   ....[1]....
        /*11cc*/ 	.word	0x0000e170


	//----- nvinfo : EIATTR_MAX_THREADS
	.align		4
.L_520:
        /*11d0*/ 	.byte	0x04, 0x05
        /*11d2*/ 	.short	(.L_522 - .L_521)
.L_521:
        /*11d4*/ 	.word	0x00000080
        /*11d8*/ 	.word	0x00000001
        /*11dc*/ 	.word	0x00000001


	//----- nvinfo : EIATTR_CRS_STACK_SIZE
	.align		4
.L_522:
        /*11e0*/ 	.byte	0x04, 0x1e
        /*11e2*/ 	.short	(.L_524 - .L_523)
.L_523:
        /*11e4*/ 	.word	0x00000000


	//----- nvinfo : EIATTR_CBANK_PARAM_SIZE
	.align		4
.L_524:
        /*11e8*/ 	.byte	0x03, 0x19
        /*11ea*/ 	.short	0x00e8


	//----- nvinfo : EIATTR_PARAM_CBANK
	.align		4
        /*11ec*/ 	.byte	0x04, 0x0a
        /*11ee*/ 	.short	(.L_526 - .L_525)
	.align		4
.L_525:
        /*11f0*/ 	.word	index@(.nv.constant0._ZN10layer_norm31ln_parallel_residual_fwd_kernelINS_13Kernel_traitsI13__nv_bfloat16S2_S2_S2_fjLj2560ELj1ELj4ELj1ELj16ENS_18Kernel_traits_baseILj2560ES2_S2_S2_S2_fjLj128EEEEELb0ELb0ELb1EEEvNS_9FwdParamsE)
        /*11f4*/ 	.short	0x0380
        /*11f6*/ 	.short	0x00e8


	//----- nvinfo : EIATTR_SW_WAR
	.align		4
.L_526:
        /*11f8*/ 	.byte	0x04, 0x36
        /*11fa*/ 	.short	(.L_528 - .L_527)
.L_527:
        /*11fc*/ 	.word	0x00000008
.L_528:


//--------------------- .nv.info._ZN10layer_norm31ln_parallel_residual_fwd_kernelINS_13Kernel_traitsI13__nv_bfloat16S2_S2_S2_fjLj2560ELj1ELj4ELj1ELj16ENS_18Kernel_traits_baseILj2560ES2_S2_S2_S2_fjLj128EEEEELb0ELb1ELb0EEEvNS_9FwdParamsE --------------------------
	.section	.nv.info._ZN10layer_norm31ln_parallel_residual_fwd_kernelINS_13Kernel_traitsI13__nv_bfloat16S2_S2_S2_fjLj2560ELj1ELj4ELj1ELj16ENS_18Kernel_traits_baseILj2560ES2_S2_S2_S2_fjLj128EEEEELb0ELb1ELb0EEEvNS_9FwdParamsE,"",@"SHT_CUDA_INFO"
	.sectionflags	@""
	.align	4


	//----- nvinfo : EIATTR_CUDA_API_VERSION
	.align		4
        /*0000*/ 	.byte	0x04, 0x37
        /*0002*/ 	.short	(.L_530 - .L_529)
.L_529:
        /*0004*/ 	.word	0x00000082


	//----- nvinfo : EIATTR_KPARAM_INFO
	.align		4
.L_530:
        /*0008*/ 	.byte	0x04, 0x17
        /*000a*/ 	.short	(.L_532 - .L_531)
.L_531:
        /*000c*/ 	.word	0x00000000
        /*0010*/ 	.short	0x0000
        /*0012*/ 	.short	0x0000
        /*0014*/ 	.byte	0x00, 0xf0, 0xa1, 0x03


	//----- nvinfo : EIATTR_SPARSE_MMA_MASK
	.align		4
.L_532:
        /*0018*/ 	.byte	0x03, 0x50
        /*001a*/ 	.short	0x0000


	//----- nvinfo : EIATTR_MAXREG_COUNT
	.align		4
        /*001c*/ 	.byte	0x03, 0x1b
        /*001e*/ 	.short	0x00ff


	//----- nvinfo : EIATTR_ANNOTATIONS
	.align		4
        /*0020*/ 	.byte	0x04, 0x55
        /*0022*/ 	.short	(.L_534 - .L_533)


	//   ....[0]....
.L_533:
        /* <DEDUP_REMOVED lines=17> */


	//----- nvinfo : EIATTR_MERCURY_ISA_VERSION
	.align		4
.L_534:
        /*0124*/ 	.byte	0x03, 0x5f
        /*0126*/ 	.short	0x0101


	//----- nvinfo : EIATTR_COOP_GROUP_MASK_REGIDS
	.align		4
        /*0128*/ 	.byte	0x04, 0x29
        /*012a*/ 	.short	(.L_536 - .L_535)


	//   ....[0]....
.L_535:
        /*012c*/ 	.word	0xffffffff


	//   ....[1]....
        /*0130*/ 	.word	0xffffffff


	//   ....[2]....
        /*0134*/ 	.word	0xffffffff


	//   ....[3]....
        /*0138*/ 	.word	0xffffffff


	//   ....[4]....
        /*013c*/ 	.word	0xffffffff


	//   ....[5]....
        /*0140*/ 	.word	0xffffffff


	//   ....[6]....
        /*0144*/ 	.word	0xffffffff


	//   ....[7]....
        /*0148*/ 	.word	0xffffffff


	//   ....[8]....
        /*014c*/ 	.word	0xffffffff


	//   ....[9]....
        /*0150*/ 	.word	0xffffffff


	//   ....[10]....
        /*0154*/ 	.word	0x05000080


	//   ....[11]....
        /*0158*/ 	.word	0x05000080


	//   ....[12]....
        /*015c*/ 	.word	0x05000080


	//   ....[13]....
        /*0160*/ 	.word	0x05000080


	//   ....[14]....
        /*0164*/ 	.word	0x05000080


	//   ....[15]....
        /*0168*/ 	.word	0x05000080


	//   ....[16]....
        /*016c*/ 	.word	0x05000080


	//   ....[17]....
        /*0170*/ 	.word	0x05000080


	//   ....[18]....
        /*0174*/ 	.word	0x05000080


	//   ....[19]....
        /*0178*/ 	.word	0x05000080


	//----- nvinfo : EIATTR_COOP_GROUP_INSTR_OFFSETS
	.align		4
.L_536:
        /*017c*/ 	.byte	0x04, 0x28
        /*017e*/ 	.short	(.L_538 - .L_537)


	//   ....[0]....
.L_537:
        /*0180*/ 	.word	0x000088d0


	//   ....[1]....
        /*0184*/ 	.word	0x00008910


	//   ....[2]....
        /*0188*/ 	.word	0x00008930


	//   ....[3]....
        /*018c*/ 	.word	0x00008950


	//   ....[4]....
        /*0190*/ 	.word	0x00008970


	//   ....[5]....
        /*0194*/ 	.word	0x000093e0


	//   ....[6]....
        /*0198*/ 	.word	0x00009400


	//   ....[7]....
        /*019c*/ 	.word	0x00009420


	//   ....[8]....
        /*01a0*/ 	.word	0x00009440


	//   ....[9]....
        /*01a4*/ 	.word	0x00009460


	//   ....[10]....
        /*01a8*/ 	.word	0x0000b770


	//   ....[11]....
        /*01ac*/ 	.word	0x0000b810


	//   ....[12]....
        /*01b0*/ 	.word	0x0000b880


	//   ....[13]....
        /*01b4*/ 	.word	0x0000b8f0


	//   ....[14]....
        /*01b8*/ 	.word	0x0000b960


	//   ....[15]....
        /*01bc*/ 	.word	0x0000c440


	//   ....[16]....
        /*01c0*/ 	.word	0x0000c4b0


	//   ....[17]....
        /*01c4*/ 	.word	0x0000c520


	//   ....[18]....
        /*01c8*/ 	.word	0x0000c590


	//   ....[19]....
        /*01cc*/ 	.word	0x0000c600


	//----- nvinfo : EIATTR_VRC_CTA_INIT_COUNT
	.align		4
.L_538:
        /*01d0*/ 	.byte	0x02, 0x4a
	.zero		1
	.zero		1


	//----- nvinfo : EIATTR_EXIT_INSTR_OFFSETS
	.align		4
        /*01d4*/ 	.byte	0x04, 0x1c
        /*01d6*/ 	.short	(.L_540 - .L_539)


	//   ....[0]....
.L_539:
        /*01d8*/ 	.word	0x00000c90


	//   ....[1]....
        /*01dc*/ 	.word	0x0000b700


	//----- nvinfo : EIATTR_MAX_THREADS
	.align		4
.L_540:
        /*01e0*/ 	.byte	0x04, 0x05
        /*01e2*/ 	.short	(.L_542 - .L_541)
.L_541:
        /*01e4*/ 	.word	0x00000080
        /*01e8*/ 	.word	0x00000001
        /*01ec*/ 	.word	0x00000001


	//----- nvinfo : EIATTR_CRS_STACK_SIZE
	.align		4
.L_542:
        /*01f0*/ 	.byte	0x04, 0x1e
        /*01f2*/ 	.short	(.L_544 - .L_543)
.L_543:
        /*01f4*/ 	.word	0x00000000


	//----- nvinfo : EIATTR_CBANK_PARAM_SIZE
	.align		4
.L_544:
        /*01f8*/ 	.byte	0x03, 0x19
        /*01fa*/ 	.short	0x00e8


	//----- nvinfo : EIATTR_PARAM_CBANK
	.align		4
        /*01fc*/ 	.byte	0x04, 0x0a
        /*01fe*/ 	.short	(.L_546 - .L_545)
	.align		4
.L_545:
        /*0200*/ 	.word	index@(.nv.constant0._ZN10layer_norm31ln_parallel_residual_fwd_kernelINS_13Kernel_traitsI13__nv_bfloat16S2_S2_S2_fjLj2560ELj1ELj4ELj1ELj16ENS_18Kernel_traits_baseILj2560ES2_S2_S2_S2_fjLj128EEEEELb0ELb1ELb0EEEvNS_9FwdParamsE)
        /*0204*/ 	.short	0x0380
        /*0206*/ 	.short	0x00e8


	//----- nvinfo : EIATTR_SW_WAR
	.align		4
.L_546:
        /*0208*/ 	.byte	0x04, 0x36
        /*020a*/ 	.short	(.L_548 - .L_547)
.L_547:
        /*020c*/ 	.word	0x00000008
.L_548:


//--------------------- .nv.info._ZN10layer_norm31ln_parallel_residual_fwd_kernelINS_13Kernel_traitsI13__nv_bfloat16S2_S2_S2_fjLj2560ELj1ELj4ELj1ELj16ENS_18Kernel_traits_baseILj2560ES2_S2_S2_S2_fjLj128EEEEELb0ELb1ELb1EEEvNS_9FwdParamsE --------------------------
	.section	.nv.info._ZN10layer_norm31ln_parallel_residual_fwd_kernelINS_13Kernel_traitsI13__nv_bfloat16S2_S2_S2_fjLj2560ELj1ELj4ELj1ELj16ENS_18Kernel_traits_baseILj2560ES2_S2_S2_S2_fjLj128EEEEELb0ELb1ELb1EEEvNS_9FwdParamsE,"",@"SHT_CUDA_INFO"
	.sectionflags	@""
	.align	4


	//----- nvinfo : EIATTR_CUDA_API_VERSION
	.align		4
        /*0000*/ 	.byte	0x04, 0x37
        /*0002*/ 	.short	(.L_550 - .L_549)
.L_549:
        /*0004*/ 	.word	0x00000082


	//----- nvinfo : EIATTR_KPARAM_INFO
	.align		4
.L_550:
        /*0008*/ 	.byte	0x04, 0x17
        /*000a*/ 	.short	(.L_552 - .L_551)
.L_551:
        /*000c*/ 	.word	0x00000000
        /*0010*/ 	.short	0x0000
        /*0012*/ 	.short	0x0000
        /*0014*/ 	.byte	0x00, 0xf0, 0xa1, 0x03


	//----- nvinfo : EIATTR_SPARSE_MMA_MASK
	.align		4
.L_552:
        /*0018*/ 	.byte	0x03, 0x50
        /*001a*/ 	.short	0x0000


	//----- nvinfo : EIATTR_MAXREG_COUNT
	.align		4
        /*001c*/ 	.byte	0x03, 0x1b
        /*001e*/ 	.short	0x00ff


	//----- nvinfo : EIATTR_MERCURY_ISA_VERSION
	.align		4
        /*0020*/ 	.byte	0x03, 0x5f
        /*0022*/ 	.short	0x0101


	//----- nvinfo : EIATTR_COOP_GROUP_MASK_REGIDS
	.align		4
        /*0024*/ 	.byte	0x04, 0x29
        /*0026*/ 	.short	(.L_554 - .L_553)


	//   ....[0]....
.L_553:
        /*0028*/ 	.word	0xffffffff


	//   ....[1]....
        /*002c*/ 	.word	0xffffffff


	//   ....[2]....
        /*0030*/ 	.word	0xffffffff


	//   ....[3]....
        /*0034*/ 	.word	0xffffffff


	//   ....[4]....
        /*0038*/ 	.word	0xffffffff


	//   ....[5]....
        /*003c*/ 	.word	0xffffffff


	//   ....[6]....
        /*0040*/ 	.word	0xffffffff


	//   ....[7]....
        /*0044*/ 	.word	0xffffffff


	//   ....[8]....
        /*0048*/ 	.word	0xffffffff


	//   ....[9]....
        /*004c*/ 	.word	0xffffffff


	//   ....[10]....
        /*0050*/ 	.word	0x05000085


	//   ....[11]....
        /*0054*/ 	.word	0x05000085


	//   ....[12]....
        /*0058*/ 	.word	0x05000085


	//   ....[13]....
        /*005c*/ 	.word	0x05000085


	//   ....[14]....
        /*0060*/ 	.word	0x05000085


	//   ....[15]....
        /*0064*/ 	.word	0x05000085


	//   ....[16]....
        /*0068*/ 	.word	0x05000085


	//   ....[17]....
        /*006c*/ 	.word	0x05000085


	//   ....[18]....
        /*0070*/ 	.word	0x05000085


	//   ....[19]....
        /*0074*/ 	.word	0x05000085


	//----- nvinfo : EIATTR_COOP_GROUP_INSTR_OFFSETS
	.align		4
.L_554:
        /*0078*/ 	.byte	0x04, 0x28
        /*007a*/ 	.short	(.L_556 - .L_555)


	//   ....[0]....
.L_555:
        /*007c*/ 	.word	0x00006fa0


	//   ....[1]....
        /*0080*/ 	.word	0x00006fd0


	//   ....[2]....
        /*0084*/ 	.word	0x00006ff0


	//   ....[3]....
        /*0088*/ 	.word	0x00007010


	//   ....[4]....
        /*008c*/ 	.word	0x00007030


	//   ....[5]....
        /*0090*/ 	.word	0x00007a60


	//   ....[6]....
        /*0094*/ 	.word	0x00007a80


	//   ....[7]....
        /*0098*/ 	.word	0x00007aa0


	//   ....[8]....
        /*009c*/ 	.word	0x00007ac0


	//   ....[9]....
        /*00a0*/ 	.word	0x00007ae0


	//   ....[10]....
        /*00a4*/ 	.word	0x00009aa0


	//   ....[11]....
        /*00a8*/ 	.word	0x00009b40


	//   ....[12]....
        /*00ac*/ 	.word	0x00009b90


	//   ....[13]....
        /*00b0*/ 	.word	0x00009be0


	//   ....[14]....
        /*00b4*/ 	.word	0x00009c40


	//   ....[15]....
        /*00b8*/ 	.word	0x0000a6c0


	//   ....[16]....
        /*00bc*/ 	.word	0x0000a710


	//   ....[17]....
        /*00c0*/ 	.word	0x0000a760


	//   ....[18]....
        /*00c4*/ 	.word	0x0000a7c0


	//   ....[19]....
        /*00c8*/ 	.word	0x0000a820


	//----- nvinfo : EIATTR_VRC_CTA_INIT_COUNT
	.align		4
.L_556:
        /*00cc*/ 	.byte	0x02, 0x4a
	.zero		1
	.zero		1


	//----- nvinfo : EIATTR_EXIT_INSTR_OFFSETS
	.align		4
        /*00d0*/ 	.byte	0x04, 0x1c
        /*00d2*/ 	.short	(.L_558 - .L_557)


	//   ....[0]....
.L_557:
        /*00d4*/ 	.word	0x000004b0


	//   ....[1]....
        /*00d8*/ 	.word	0x00009a30


	//----- nvinfo : EIATTR_MAX_THREADS
	.align		4
.L_558:
        /*00dc*/ 	.byte	0x04, 0x05
        /*00de*/ 	.short	(.L_560 - .L_559)
.L_559:
        /*00e0*/ 	.word	0x00000080
        /*00e4*/ 	.word	0x00000001
        /*00e8*/ 	.word	0x00000001


	//----- nvinfo : EIATTR_CRS_STACK_SIZE
	.align		4
.L_560:
        /*00ec*/ 	.byte	0x04, 0x1e
        /*00ee*/ 	.short	(.L_562 - .L_561)
.L_561:
        /*00f0*/ 	.word	0x00000000


	//----- nvinfo : EIATTR_CBANK_PARAM_SIZE
	.align		4
.L_562:
        /*00f4*/ 	.byte	0x03, 0x19
        /*00f6*/ 	.short	0x00e8


	//----- nvinfo : EIATTR_PARAM_CBANK
	.align		4
        /*00f8*/ 	.byte	0x04, 0x0a
        /*00fa*/ 	.short	(.L_564 - .L_563)
	.align		4
.L_563:
        /*00fc*/ 	.word	index@(.nv.constant0._ZN10layer_norm31ln_parallel_residual_fwd_kernelINS_13Kernel_traitsI13__nv_bfloat16S2_S2_S2_fjLj2560ELj1ELj4ELj1ELj16ENS_18Kernel_traits_baseILj2560ES2_S2_S2_S2_fjLj128EEEEELb0ELb1ELb1EEEvNS_9FwdParamsE)
        /*0100*/ 	.short	0x0380
        /*0102*/ 	.short	0x00e8


	//----- nvinfo : EIATTR_SW_WAR
	.align		4
.L_564:
        /*0104*/ 	.byte	0x04, 0x36
        /*0106*/ 	.short	(.L_566 - .L_565)
.L_565:
        /*0108*/ 	.word	0x00000008
.L_566:


//--------------------- .nv.info._ZN10layer_norm31ln_parallel_residual_fwd_kernelINS_13Kernel_traitsI13__nv_bfloat16S2_S2_S2_fjLj2560ELj1ELj4ELj1ELj16ENS_18Kernel_traits_baseILj2560ES2_S2_S2_S2_fjLj128EEEEELb1ELb0ELb0EEEvNS_9FwdParamsE --------------------------
	.section	.nv.info._ZN10layer_norm31ln_parallel_residual_fwd_kernelINS_13Kernel_traitsI13__nv_bfloat16S2_S2_S2_fjLj2560ELj1ELj4ELj1ELj16ENS_18Kernel_traits_baseILj2560ES2_S2_S2_S2_fjLj128EEEEELb1ELb0ELb0EEEvNS_9FwdParamsE,"",@"SHT_CUDA_INFO"
	.sectionflags	@""
	.align	4


	//----- nvinfo : EIATTR_CUDA_API_VERSION
	.align		4
        /*0000*/ 	.byte	0x04, 0x37
        /*0002*/ 	.short	(.L_568 - .L_567)
.L_567:
        /*0004*/ 	.word	0x00000082


	//----- nvinfo : EIATTR_KPARAM_INFO
	.align		4
.L_568:
        /*0008*/ 	.byte	0x04, 0x17
        /*000a*/ 	.short	(.L_570 - .L_569)
.L_569:
        /*000c*/ 	.word	0x00000000
        /*0010*/ 	.short	0x0000
        /*0012*/ 	.short	0x0000
        /*0014*/ 	.byte	0x00, 0xf0, 0xa1, 0x03


	//----- nvinfo : EIATTR_SPARSE_MMA_MASK
	.align		4
.L_570:
        /*0018*/ 	.byte	0x03, 0x50
        /*001a*/ 	.short	0x0000


	//----- nvinfo : EIATTR_MAXREG_COUNT
	.align		4
        /*001c*/ 	.byte	0x03, 0x1b
        /*001e*/ 	.short	0x00ff


	//----- nvinfo : EIATTR_ANNOTATIONS
	.align		4
        /*0020*/ 	.byte	0x04, 0x55
        /*0022*/ 	.short	(.L_572 - .L_571)


	//   ....[0]....
.L_571:
        /* <DEDUP_REMOVED lines=380> */


	//----- nvinfo : EIATTR_MERCURY_ISA_VERSION
	.align		4
.L_572:
        /*17d4*/ 	.byte	0x03, 0x5f
        /*17d6*/ 	.short	0x0101


	//----- nvinfo : EIATTR_COOP_GROUP_MASK_REGIDS
	.align		4
        /*17d8*/ 	.byte	0x04, 0x29
        /*17da*/ 	.short	(.L_574 - .L_573)


	//   ....[0]....
.L_573:
        /*17dc*/ 	.word	0xffffffff


	//   ....[1]....
        /*17e0*/ 	.word	0xffffffff


	//   ....[2]....
        /*17e4*/ 	.word	0xffffffff


	//   ....[3]....
        /*17e8*/ 	.word	0xffffffff


	//   ....[4]....
        /*17ec*/ 	.word	0xffffffff


	//   ....[5]....
        /*17f0*/ 	.word	0xffffffff


	//   ....[6]....
        /*17f4*/ 	.word	0xffffffff


	//   ....[7]....
        /*17f8*/ 	.word	0xffffffff


	//   ....[8]....
        /*17fc*/ 	.word	0xffffffff


	//   ....[9]....
        /*1800*/ 	.word	0xffffffff


	//   ....[10]....
        /*1804*/ 	.word	0x0500004b


	//   ....[11]....
        /*1808*/ 	.word	0x0500004b


	//   ....[12]....
        /*180c*/ 	.word	0x0500004b


	//   ....[13]....
        /*1810*/ 	.word	0x0500004b


	//   ....[14]....
        /*1814*/ 	.word	0x0500004b


	//   ....[15]....
        /*1818*/ 	.word	0x0500004b


	//   ....[16]....
        /*181c*/ 	.word	0x0500004b


	//   ....[17]....
        /*1820*/ 	.word	0x0500004b


	//   ....[18]....
        /*1824*/ 	.word	0x0500004b


	//   ....[19]....
        /*1828*/ 	.word	0x0500004b


	//----- nvinfo : EIATTR_COOP_GROUP_INSTR_OFFSETS
	.align		4
.L_574:
        /*182c*/ 	.byte	0x04, 0x28
        /*182e*/ 	.short	(.L_576 - .L_575)


	//   ....[0]....
.L_575:
        /*1830*/ 	.word	0x000688c0


	//   ....[1]....
        /*1834*/ 	.word	0x00068900


	//   ....[2]....
        /*1838*/ 	.word	0x00068920


	//   ....[3]....
        /*183c*/ 	.word	0x00068940


	//   ....[4]....
        /*1840*/ 	.word	0x00068960


	//   ....[5]....
        /*1844*/ 	.word	0x000693d0


	//   ....[6]....
        /*1848*/ 	.word	0x000693f0


	//   ....[7]....
        /*184c*/ 	.word	0x00069410


	//   ....[8]....
        /*1850*/ 	.word	0x00069430


	//   ....[9]....
        /*1854*/ 	.word	0x00069450


	//   ....[10]....
        /*1858*/ 	.word	0x0006d620


	//   ....[11]....
        /*185c*/ 	.word	0x0006d6c0


	//   ....[12]....
        /*1860*/ 	.word	0x0006d720


	//   ....[13]....
        /*1864*/ 	.word	0x0006d780


	//   ....[14]....
        /*1868*/ 	.word	0x0006d7e0


	//   ....[15]....
        /*186c*/ 	.word	0x0006e2b0


	//   ....[16]....
        /*1870*/ 	.word	0x0006e310


	//   ....[17]....
        /*1874*/ 	.word	0x0006e370


	//   ....[18]....
        /*1878*/ 	.word	0x0006e3d0


	//   ....[19]....
        /*187c*/ 	.word	0x0006e430


	//----- nvinfo : EIATTR_VRC_CTA_INIT_COUNT
	.align		4
.L_576:
        /*1880*/ 	.byte	0x02, 0x4a
	.zero		1
	.zero		1


	//----- nvinfo : EIATTR_EXIT_INSTR_OFFSETS
	.align		4
        /*1884*/ 	.byte	0x04, 0x1c
        /*1886*/ 	.short	(.L_578 - .L_577)


	//   ....[0]....
.L_577:
        /*1888*/ 	.word	0x00004290


	//   ....[1]....
        /*188c*/ 	.word	0x0006d5b0


	//----- nvinfo : EIATTR_MAX_THREADS
	.align		4
.L_578:
        /*1890*/ 	.byte	0x04, 0x05
        /*1892*/ 	.short	(.L_580 - .L_579)
.L_579:
        /*1894*/ 	.word	0x00000080
        /*1898*/ 	.word	0x00000001
        /*189c*/ 	.word	0x00000001


	//----- nvinfo : EIATTR_CRS_STACK_SIZE
	.align		4
.L_580:
        /*18a0*/ 	.byte	0x04, 0x1e
        /*18a2*/ 	.short	(.L_582 - .L_581)
.L_581:
        /*18a4*/ 	.word	0x00000000


	//----- nvinfo : EIATTR_CBANK_PARAM_SIZE
	.align		4
.L_582:
        /*18a8*/ 	.byte	0x03, 0x19
        /*18aa*/ 	.short	0x00e8


	//----- nvinfo : EIATTR_PARAM_CBANK
	.align		4
        /*18ac*/ 	.byte	0x04, 0x0a
        /*18ae*/ 	.short	(.L_584 - .L_583)
	.align		4
.L_583:
        /*18b0*/ 	.word	index@(.nv.constant0._ZN10layer_norm31ln_parallel_residual_fwd_kernelINS_13Kernel_traitsI13__nv_bfloat16S2_S2_S2_fjLj2560ELj1ELj4ELj1ELj16ENS_18Kernel_traits_baseILj2560ES2_S2_S2_S2_fjLj128EEEEELb1ELb0ELb0EEEvNS_9FwdParamsE)
        /*18b4*/ 	.short	0x0380
        /*18b6*/ 	.short	0x00e8


	//----- nvinfo : EIATTR_SW_WAR
	.align		4
.L_584:
        /*18b8*/ 	.byte	0x04, 0x36
        /*18ba*/ 	.short	(.L_586 - .L_585)
.L_585:
        /*18bc*/ 	.word	0x00000008
.L_586:


//--------------------- .nv.info._ZN10layer_norm31ln_parallel_residual_fwd_kernelINS_13Kernel_traitsI13__nv_bfloat16S2_S2_S2_fjLj2560ELj1ELj4ELj1ELj16ENS_18Kernel_traits_baseILj2560ES2_S2_S2_S2_fjLj128EEEEELb1ELb0ELb1EEEvNS_9FwdParamsE --------------------------
	.section	.nv.info._ZN10layer_norm31ln_parallel_residual_fwd_kernelINS_13Kernel_traitsI13__nv_bfloat16S2_S2_S2_fjLj2560ELj1ELj4ELj1ELj16ENS_18Kernel_traits_baseILj2560ES2_S2_S2_S2_fjLj128EEEEELb1ELb0ELb1EEEvNS_9FwdParamsE,"",@"SHT_CUDA_INFO"
	.sectionflags	@""
	.align	4


	//----- nvinfo : EIATTR_CUDA_API_VERSION
	.align		4
        /*0000*/ 	.byte	0x04, 0x37
        /*0002*/ 	.short	(.L_588 - .L_587)
.L_587:
        /*0004*/ 	.word	0x00000082


	//----- nvinfo : EIATTR_KPARAM_INFO
	.align		4
.L_588:
        /*0008*/ 	.byte	0x04, 0x17
        /*000a*/ 	.short	(.L_590 - .L_589)
.L_589:
        /*000c*/ 	.word	0x00000000
        /*0010*/ 	.short	0x0000
        /*0012*/ 	.short	0x0000
        /*0014*/ 	.byte	0x00, 0xf0, 0xa1, 0x03


	//----- nvinfo : EIATTR_SPARSE_MMA_MASK
	.align		4
.L_590:
        /*0018*/ 	.byte	0x03, 0x50
        /*001a*/ 	.short	0x0000


	//----- nvinfo : EIATTR_MAXREG_COUNT
	.align		4
        /*001c*/ 	.byte	0x03, 0x1b
        /*001e*/ 	.short	0x00ff


	//----- nvinfo : EIATTR_ANNOTATIONS
	.align		4
        /*0020*/ 	.byte	0x04, 0x55
        /*0022*/ 	.short	(.L_592 - .L_591)


	//   ....[0]....
.L_591:
        /* <DEDUP_REMOVED lines=220> */


	//----- nvinfo : EIATTR_MERCURY_ISA_VERSION
	.align		4
.L_592:
        /*0dd4*/ 	.byte	0x03, 0x5f
        /*0dd6*/ 	.short	0x0101


	//----- nvinfo : EIATTR_COOP_GROUP_MASK_REGIDS
	.align		4
        /*0dd8*/ 	.byte	0x04, 0x29
        /*0dda*/ 	.short	(.L_594 - .L_593)


	//   ....[0]....
.L_593:
        /*0ddc*/ 	.word	0xffffffff


	//   ....[1]....
        /*0de0*/ 	.word	0xffffffff


	//   ....[2]....
        /*0de4*/ 	.word	0xffffffff


	//   ....[3]....
        /*0de8*/ 	.word	0xffffffff


	//   ....[4]....
        /*0dec*/ 	.word	0xffffffff


	//   ....[5]....
        /*0df0*/ 	.word	0xffffffff


	//   ....[6]....
        /*0df4*/ 	.word	0xffffffff


	//   ....[7]....
        /*0df8*/ 	.word	0xffffffff


	//   ....[8]....
        /*0dfc*/ 	.word	0xffffffff


	//   ....[9]....
        /*0e00*/ 	.word	0xffffffff


	//   ....[10]....
        /*0e04*/ 	.word	0x0500005c


	//   ....[11]....
        /*0e08*/ 	.word	0x0500005c


	//   ....[12]....
        /*0e0c*/ 	.word	0x0500005c


	//   ....[13]....
        /*0e10*/ 	.word	0x0500005c


	//   ....[14]....
        /*0e14*/ 	.word	0x0500005c


	//   ....[15]....
        /*0e18*/ 	.word	0x0500005c


	//   ....[16]....
        /*0e1c*/ 	.word	0x0500005c


	//   ....[17]....
        /*0e20*/ 	.word	0x0500005c


	//   ....[18]....
        /*0e24*/ 	.word	0x0500005c


	//   ....[19]....
        /*0e28*/ 	.word	0x0500005c


	//----- nvinfo : EIATTR_COOP_GROUP_INSTR_OFFSETS
	.align		4
.L_594:
        /*0e2c*/ 	.byte	0x04, 0x28
        /*0e2e*/ 	.short	(.L_596 - .L_595)


	//   ....[0]....
.L_595:
        /*0e30*/ 	.word	0x00063e30


	//   ....[1]....
        /*0e34*/ 	.word	0x00063e60


	//   ....[2]....
        /*0e38*/ 	.word	0x00063e80


	//   ....[3]....
        /*0e3c*/ 	.word	0x00063ea0


	//   ....[4]....
        /*0e40*/ 	.word	0x00063ec0


	//   ....[5]....
        /*0e44*/ 	.word	0x000648f0


	//   ....[6]....
        /*0e48*/ 	.word	0x00064910


	//   ....[7]....
        /*0e4c*/ 	.word	0x00064930


	//   ....[8]....
        /*0e50*/ 	.word	0x00064950


	//   ....[9]....
        /*0e54*/ 	.word	0x00064970


	//   ....[10]....
        /*0e58*/ 	.word	0x00068750


	//   ....[11]....
        /*0e5c*/ 	.word	0x000687f0


	//   ....[12]....
        /*0e60*/ 	.word	0x00068860


	//   ....[13]....
        /*0e64*/ 	.word	0x000688d0


	//   ....[14]....
        /*0e68*/ 	.word	0x00068940


	//   ....[15]....
        /*0e6c*/ 	.word	0x000693d0


	//   ....[16]....
        /*0e70*/ 	.word	0x00069440


	//   ....[17]....
        /*0e74*/ 	.word	0x000694b0


	//   ....[18]....
        /*0e78*/ 	.word	0x00069520


	//   ....[19]....
        /*0e7c*/ 	.word	0x00069590


	//----- nvinfo : EIATTR_VRC_CTA_INIT_COUNT
	.align		4
.L_596:
        /*0e80*/ 	.byte	0x02, 0x4a
	.zero		1
	.zero		1


	//----- nvinfo : EIATTR_EXIT_INSTR_OFFSETS
	.align		4
        /*0e84*/ 	.byte	0x04, 0x1c
        /*0e86*/ 	.short	(.L_598 - .L_597)


	//   ....[0]....
.L_597:
        /*0e88*/ 	.word	0x00001690


	//   ....[1]....
        /*0e8c*/ 	.word	0x000686e0


	//----- nvinfo : EIATTR_MAX_THREADS
	.align		4
.L_598:
        /*0e90*/ 	.byte	0x04, 0x05
        /*0e92*/ 	.short	(.L_600 - .L_599)
.L_599:
        /*0e94*/ 	.word	0x00000080
        /*0e98*/ 	.word	0x00000001
        /*0e9c*/ 	.word	0x00000001


	//----- nvinfo : EIATTR_CRS_STACK_SIZE
	.align		4
.L_600:
        /*0ea0*/ 	.byte	0x04, 0x1e
        /*0ea2*/ 	.short	(.L_602 - .L_601)
.L_601:
        /*0ea4*/ 	.word	0x00000000


	//----- nvinfo : EIATTR_CBANK_PARAM_SIZE
	.align		4
.L_602:
        /*0ea8*/ 	.byte	0x03, 0x19
        /*0eaa*/ 	.short	0x00e8


	//----- nvinfo : EIATTR_PARAM_CBANK
	.align		4
        /*0eac*/ 	.byte	0x04, 0x0a
        /*0eae*/ 	.short	(.L_604 - .L_603)
	.align		4
.L_603:
        /*0eb0*/ 	.word	index@(.nv.constant0._ZN10layer_norm31ln_parallel_residual_fwd_kernelINS_13Kernel_traitsI13__nv_bfloat16S2_S2_S2_fjLj2560ELj1ELj4ELj1ELj16ENS_18Kernel_traits_baseILj2560ES2_S2_S2_S2_fjLj128EEEEELb1ELb0ELb1EEEvNS_9FwdParamsE)
        /*0eb4*/ 	.short	0x0380
        /*0eb6*/ 	.short	0x00e8


	//----- nvinfo : EIATTR_SW_WAR
	.align		4
.L_604:
        /*0eb8*/ 	.byte	0x04, 0x36
        /*0eba*/ 	.short	(.L_606 - .L_605)
.L_605:
        /*0ebc*/ 	.word	0x00000008
.L_606:


//--------------------- .nv.info._ZN10layer_norm31ln_parallel_residual_fwd_kernelINS_13Kernel_traitsI13__nv_bfloat16S2_S2_S2_fjLj2560ELj1ELj4ELj1ELj16ENS_18Kernel_traits_baseILj2560ES2_S2_S2_S2_fjLj128EEEEELb1ELb1ELb0EEEvNS_9FwdParamsE --------------------------
	.section	.nv.info._ZN10layer_norm31ln_parallel_residual_fwd_kernelINS_13Kernel_traitsI13__nv_bfloat16S2_S2_S2_fjLj2560ELj1ELj4ELj1ELj16ENS_18Kernel_traits_baseILj2560ES2_S2_S2_S2_fjLj128EEEEELb1ELb1ELb0EEEvNS_9FwdParamsE,"",@"SHT_CUDA_INFO"
	.sectionflags	@""
	.align	4


	//----- nvinfo : EIATTR_CUDA_API_VERSION
	.align		4
        /*0000*/ 	.byte	0x04, 0x37
        /*0002*/ 	.short	(.L_608 - .L_607)
.L_607:
        /*0004*/ 	.word	0x00000082


	//----- nvinfo : EIATTR_KPARAM_INFO
	.align		4
.L_608:
        /*0008*/ 	.byte	0x04, 0x17
        /*000a*/ 	.short	(.L_610 - .L_609)
.L_609:
        /*000c*/ 	.word	0x00000000
        /*0010*/ 	.short	0x0000
        /*0012*/ 	.short	0x0000
        /*0014*/ 	.byte	0x00, 0xf0, 0xa1, 0x03


	//----- nvinfo : EIATTR_SPARSE_MMA_MASK
	.align		4
.L_610:
        /*0018*/ 	.byte	0x03, 0x50
        /*001a*/ 	.short	0x0000


	//----- nvinfo : EIATTR_MAXREG_COUNT
	.align		4
        /*001c*/ 	.byte	0x03, 0x1b
        /*001e*/ 	.short	0x00ff


	//----- nvinfo : EIATTR_ANNOTATIONS
	.align		4
        /*0020*/ 	.byte	0x04, 0x55
        /*0022*/ 	.short	(.L_612 - .L_611)


	//   ....[0]....
.L_611:
        /* <DEDUP_REMOVED lines=33> */


	//----- nvinfo : EIATTR_MERCURY_ISA_VERSION
	.align		4
.L_612:
        /*0224*/ 	.byte	0x03, 0x5f
        /*0226*/ 	.short	0x0101


	//----- nvinfo : EIATTR_COOP_GROUP_MASK_REGIDS
	.align		4
        /*0228*/ 	.byte	0x04, 0x29
        /*022a*/ 	.short	(.L_614 - .L_613)


	//   ....[0]....
.L_613:
        /*022c*/ 	.word	0xffffffff


	//   ....[1]....
        /*0230*/ 	.word	0xffffffff


	//   ....[2]....
        /*0234*/ 	.word	0xffffffff


	//   ....[3]....
        /*0238*/ 	.word	0xffffffff


	//   ....[4]....
        /*023c*/ 	.word	0xffffffff


	//   ....[5]....
        /*0240*/ 	.word	0xffffffff


	//   ....[6]....
        /*0244*/ 	.word	0xffffffff


	//   ....[7]....
        /*0248*/ 	.word	0xffffffff


	//   ....[8]....
        /*024c*/ 	.word	0xffffffff


	//   ....[9]....
        /*0250*/ 	.word	0xffffffff


	//   ....[10]....
        /*0254*/ 	.word	0x0500005d


	//   ....[11]....
        /*0258*/ 	.word	0x0500005d


	//   ....[12]....
        /*025c*/ 	.word	0x0500005d


	//   ....[13]....
        /*0260*/ 	.word	0x0500005d


	//   ....[14]....
        /*0264*/ 	.word	0x0500005d


	//   ....[15]....
        /*0268*/ 	.word	0x0500005d


	//   ....[16]....
        /*026c*/ 	.word	0x0500005d


	//   ....[17]....
        /*0270*/ 	.word	0x0500005d


	//   ....[18]....
        /*0274*/ 	.word	0x0500005d


	//   ....[19]....
        /*0278*/ 	.word	0x0500005d


	//----- nvinfo : EIATTR_COOP_GROUP_INSTR_OFFSETS
	.align		4
.L_614:
        /*027c*/ 	.byte	0x04, 0x28
        /*027e*/ 	.short	(.L_616 - .L_615)


	//   ....[0]....
.L_615:
        /*0280*/ 	.word	0x000637a0


	//   ....[1]....
        /*0284*/ 	.word	0x000637d0


	//   ....[2]....
        /*0288*/ 	.word	0x000637f0


	//   ....[3]....
        /*028c*/ 	.word	0x00063810


	//   ....[4]....
        /*0290*/ 	.word	0x00063830


	//   ....[5]....
        /*0294*/ 	.word	0x000642b0


	//   ....[6]....
        /*0298*/ 	.word	0x000642d0


	//   ....[7]....
        /*029c*/ 	.word	0x000642f0


	//   ....[8]....
        /*02a0*/ 	.word	0x00064310


	//   ....[9]....
        /*02a4*/ 	.word	0x00064330


	//   ....[10]....
        /*02a8*/ 	.word	0x00066740


	//   ....[11]....
        /*02ac*/ 	.word	0x000667d0


	//   ....[12]....
        /*02b0*/ 	.word	0x00066840


	//   ....[13]....
        /*02b4*/ 	.word	0x000668b0


	//   ....[14]....
        /*02b8*/ 	.word	0x00066920


	//   ....[15]....
        /*02bc*/ 	.word	0x00067410


	//   ....[16]....
        /*02c0*/ 	.word	0x00067480


	//   ....[17]....
        /*02c4*/ 	.word	0x000674f0


	//   ....[18]....
        /*02c8*/ 	.word	0x00067560


	//   ....[19]....
        /*02cc*/ 	.word	0x000675d0


	//----- nvinfo : EIATTR_VRC_CTA_INIT_COUNT
	.align		4
.L_616:
        /*02d0*/ 	.byte	0x02, 0x4a
	.zero		1
	.zero		1


	//----- nvinfo : EIATTR_EXIT_INSTR_OFFSETS
	.align		4
        /*02d4*/ 	.byte	0x04, 0x1c
        /*02d6*/ 	.short	(.L_618 - .L_617)


	//   ....[0]....
.L_617:
        /*02d8*/ 	.word	0x00000f30


	//   ....[1]....
        /*02dc*/ 	.word	0x000666d0


	//----- nvinfo : EIATTR_MAX_THREADS
	.align		4
.L_618:
        /*02e0*/ 	.byte	0x04, 0x05
        /*02e2*/ 	.short	(.L_620 - .L_619)
.L_619:
        /*02e4*/ 	.word	0x00000080
        /*02e8*/ 	.word	0x00000001
        /*02ec*/ 	.word	0x00000001


	//----- nvinfo : EIATTR_CRS_STACK_SIZE
	.align		4
.L_620:
        /*02f0*/ 	.byte	0x04, 0x1e
        /*02f2*/ 	.short	(.L_622 - .L_621)
.L_621:
        /*02f4*/ 	.word	0x00000000


	//----- nvinfo : EIATTR_CBANK_PARAM_SIZE
	.align		4
.L_622:
        /*02f8*/ 	.byte	0x03, 0x19
        /*02fa*/ 	.short	0x00e8


	//----- nvinfo : EIATTR_PARAM_CBANK
	.align		4
        /*02fc*/ 	.byte	0x04, 0x0a
        /*02fe*/ 	.short	(.L_624 - .L_623)
	.align		4
.L_623:
        /*0300*/ 	.word	index@(.nv.constant0._ZN10layer_norm31ln_parallel_residual_fwd_kernelINS_13Kernel_traitsI13__nv_bfloat16S2_S2_S2_fjLj2560ELj1ELj4ELj1ELj16ENS_18Kernel_traits_baseILj2560ES2_S2_S2_S2_fjLj128EEEEELb1ELb1ELb0EEEvNS_9FwdParamsE)
        /*0304*/ 	.short	0x0380
        /*0306*/ 	.short	0x00e8


	//----- nvinfo : EIATTR_SW_WAR
	.align		4
.L_624:
        /*0308*/ 	.byte	0x04, 0x36
        /*030a*/ 	.short	(.L_626 - .L_625)
.L_625:
        /*030c*/ 	.word	0x00000008
.L_626:


//--------------------- .nv.info._ZN10layer_norm31ln_parallel_residual_fwd_kernelINS_13Kernel_traitsI13__nv_bfloat16S2_S2_S2_fjLj2560ELj1ELj4ELj1ELj16ENS_18Kernel_traits_baseILj2560ES2_S2_S2_S2_fjLj128EEEEELb1ELb1ELb1EEEvNS_9FwdParamsE --------------------------
	.section	.nv.info._ZN10layer_norm31ln_parallel_residual_fwd_kernelINS_13Kernel_traitsI13__nv_bfloat16S2_S2_S2_fjLj2560ELj1ELj4ELj1ELj16ENS_18Kernel_traits_baseILj2560ES2_S2_S2_S2_fjLj128EEEEELb1ELb1ELb1EEEvNS_9FwdParamsE,"",@"SHT_CUDA_INFO"
	.sectionflags	@""
	.align	4


	//----- nvinfo : EIATTR_CUDA_API_VERSION
	.align		4
        /*0000*/ 	.byte	0x04, 0x37
        /*0002*/ 	.short	(.L_628 - .L_627)
.L_627:
        /*0004*/ 	.word	0x00000082


	//----- nvinfo : EIATTR_KPARAM_INFO
	.align		4
.L_628:
        /*0008*/ 	.byte	0x04, 0x17
        /*000a*/ 	.short	(.L_630 - .L_629)
.L_629:
        /*000c*/ 	.word	0x00000000
        /*0010*/ 	.short	0x0000
        /*0012*/ 	.short	0x0000
        /*0014*/ 	.byte	0x00, 0xf0, 0xa1, 0x03


	//----- nvinfo : EIATTR_SPARSE_MMA_MASK
	.align		4
.L_630:
        /*0018*/ 	.byte	0x03, 0x50
        /*001a*/ 	.short	0x0000


	//----- nvinfo : EIATTR_MAXREG_COUNT
	.align		4
        /*001c*/ 	.byte	0x03, 0x1b
        /*001e*/ 	.short	0x00ff


	//----- nvinfo : EIATTR_ANNOTATIONS
	.align		4
        /*0020*/ 	.byte	0x04, 0x55
        /*0022*/ 	.short	(.L_632 - .L_631)


	//   ....[0]....
.L_631:
        /* <DEDUP_REMOVED lines=16> */


	//----- nvinfo : EIATTR_MERCURY_ISA_VERSION
	.align		4
.L_632:
        /*0114*/ 	.byte	0x03, 0x5f
        /*0116*/ 	.short	0x0101


	//----- nvinfo : EIATTR_COOP_GROUP_MASK_REGIDS
	.align		4
        /*0118*/ 	.byte	0x04, 0x29
        /*011a*/ 	.short	(.L_634 - .L_633)


	//   ....[0]....
.L_633:
        /*011c*/ 	.word	0xffffffff


	//   ....[1]....
        /*0120*/ 	.word	0xffffffff


	//   ....[2]....
        /*0124*/ 	.word	0xffffffff


	//   ....[3]....
        /*0128*/ 	.word	0xffffffff


	//   ....[4]....
        /*012c*/ 	.word	0xffffffff


	//   ....[5]....
        /*0130*/ 	.word	0xffffffff


	//   ....[6]....
        /*0134*/ 	.word	0xffffffff


	//   ....[7]....
        /*0138*/ 	.word	0xffffffff


	//   ....[8]....
        /*013c*/ 	.word	0xffffffff


	//   ....[9]....
        /*0140*/ 	.word	0xffffffff


	//   ....[10]....
        /*0144*/ 	.word	0x0500002d


	//   ....[11]....
        /*0148*/ 	.word	0x0500002d


	//   ....[12]....
        /*014c*/ 	.word	0x0500002d


	//   ....[13]....
        /*0150*/ 	.word	0x0500002d


	//   ....[14]....
        /*0154*/ 	.word	0x0500002d


	//   ....[15]....
        /*0158*/ 	.word	0x0500002d


	//   ....[16]....
        /*015c*/ 	.word	0x0500002d


	//   ....[17]....
        /*0160*/ 	.word	0x0500002d


	//   ....[18]....
        /*0164*/ 	.word	0x0500002d


	//   ....[19]....
        /*0168*/ 	.word	0x0500002d


	//----- nvinfo : EIATTR_COOP_GROUP_INSTR_OFFSETS
	.align		4
.L_634:
        /*016c*/ 	.byte	0x04, 0x28
        /*016e*/ 	.short	(.L_636 - .L_635)


	//   ....[0]....
.L_635:
        /*0170*/ 	.word	0x000509d0


	//   ....[1]....
        /*0174*/ 	.word	0x00050a00


	//   ....[2]....
        /*0178*/ 	.word	0x00050a20


	//   ....[3]....
        /*017c*/ 	.word	0x00050a40


	//   ....[4]....
        /*0180*/ 	.word	0x00050a60


	//   ....[5]....
        /*0184*/ 	.word	0x00051490


	//   ....[6]....
        /*0188*/ 	.word	0x000514b0


	//   ....[7]....
        /*018c*/ 	.word	0x000514d0


	//   ....[8]....
        /*0190*/ 	.word	0x000514f0


	//   ....[9]....
        /*0194*/ 	.word	0x00051510


	//   ....[10]....
        /*0198*/ 	.word	0x00053720


	//   ....[11]....
        /*019c*/ 	.word	0x000537d0


	//   ....[12]....
        /*01a0*/ 	.word	0x00053840


	//   ....[13]....
        /*01a4*/ 	.word	0x000538b0


	//   ....[14]....
        /*01a8*/ 	.word	0x00053920


	//   ....[15]....
        /*01ac*/ 	.word	0x000543a0


	//   ....[16]....
        /*01b0*/ 	.word	0x00054410


	//   ....[17]....
        /*01b4*/ 	.word	0x00054480


	//   ....[18]....
        /*01b8*/ 	.word	0x000544f0


	//   ....[19]....
        /*01bc*/ 	.word	0x00054560


	//----- nvinfo : EIATTR_VRC_CTA_INIT_COUNT
	.align		4
.L_636:
        /*01c0*/ 	.byte	0x02, 0x4a
	.zero		1
	.zero		1


	//----- nvinfo : EIATTR_EXIT_INSTR_OFFSETS
	.align		4
        /*01c4*/ 	.byte	0x04, 0x1c
        /*01c6*/ 	.short	(.L_638 - .L_637)


	//   ....[0]....
.L_637:
        /*01c8*/ 	.word	0x000006e0


	//   ....[1]....
        /*01cc*/ 	.word	0x000536c0


	//----- nvinfo : EIATTR_MAX_THREADS
	.align		4
.L_638:
        /*01d0*/ 	.byte	0x04, 0x05
        /*01d2*/ 	.short	(.L_640 - .L_639)
.L_639:
        /*01d4*/ 	.word	0x00000080
        /*01d8*/ 	.word	0x00000001
        /*01dc*/ 	.word	0x00000001


	//----- nvinfo : EIATTR_CRS_STACK_SIZE
	.align		4
.L_640:
        /*01e0*/ 	.byte	0x04, 0x1e
        /*01e2*/ 	.short	(.L_642 - .L_641)
.L_641:
        /*01e4*/ 	.word	0x00000000


	//----- nvinfo : EIATTR_CBANK_PARAM_SIZE
	.align		4
.L_642:
        /*01e8*/ 	.byte	0x03, 0x19
        /*01ea*/ 	.short	0x00e8


	//----- nvinfo : EIATTR_PARAM_CBANK
	.align		4
        /*01ec*/ 	.byte	0x04, 0x0a
        /*01ee*/ 	.short	(.L_644 - .L_643)
	.align		4
.L_643:
        /*01f0*/ 	.word	index@(.nv.constant0._ZN10layer_norm31ln_parallel_residual_fwd_kernelINS_13Kernel_traitsI13__nv_bfloat16S2_S2_S2_fjLj2560ELj1ELj4ELj1ELj16ENS_18Kernel_traits_baseILj2560ES2_S2_S2_S2_fjLj128EEEEELb1ELb1ELb1EEEvNS_9FwdParamsE)
        /*01f4*/ 	.short	0x0380
        /*01f6*/ 	.short	0x00e8


	//----- nvinfo : EIATTR_SW_WAR
	.align		4
.L_644:
        /*01f8*/ 	.byte	0x04, 0x36
        /*01fa*/ 	.short	(.L_646 - .L_645)
.L_645:
        /*01fc*/ 	.word	0x00000008
.L_646:


//--------------------- .nv.info._ZN10layer_norm31ln_parallel_residual_fwd_kernelINS_13Kernel_traitsI6__halfS2_S2_S2_fjLj2560ELj1ELj4ELj1ELj16ENS_18Kernel_traits_baseILj2560ES2_S2_S2_S2_fjLj128EEEEELb0ELb0ELb0EEEvNS_9FwdParamsE --------------------------
	.section	.nv.info._ZN10layer_norm31ln_parallel_residual_fwd_kernelINS_13Kernel_traitsI6__halfS2_S2_S2_fjLj2560ELj1ELj4ELj1ELj16ENS_18Kernel_traits_baseILj2560ES2_S2_S2_S2_fjLj128EEEEELb0ELb0ELb0EEEvNS_9FwdParamsE,"",@"SHT_CUDA_INFO"
	.sectionflags	@""
	.align	4


	//----- nvinfo : EIATTR_CUDA_API_VERSION
	.align		4
        /*0000*/ 	.byte	0x04, 0x37
        /*0002*/ 	.short	(.L_648 - .L_647)
.L_647:
        /*0004*/ 	.word	0x00000082


	//----- nvinfo : EIATTR_KPARAM_INFO
	.align		4
.L_648:
        /*0008*/ 	.byte	0x04, 0x17
        /*000a*/ 	.short	(.L_650 - .L_649)
.L_649:
        /*000c*/ 	.word	0x00000000
        /*0010*/ 	.short	0x0000
        /*0012*/ 	.short	0x0000
        /*0014*/ 	.byte	0x00, 0xf0, 0xa1, 0x03


	//----- nvinfo : EIATTR_SPARSE_MMA_MASK
	.align		4
.L_650:
        /*0018*/ 	.byte	0x03, 0x50
        /*001a*/ 	.short	0x0000


	//----- nvinfo : EIATTR_MAXREG_COUNT
	.align		4
        /*001c*/ 	.byte	0x03, 0x1b
        /*001e*/ 	.short	0x00ff


	//----- nvinfo : EIATTR_ANNOTATIONS
	.align		4
        /*0020*/ 	.byte	0x04, 0x55
        /*0022*/ 	.short	(.L_652 - .L_651)


	//   ....[0]....
.L_651:
        /* <DEDUP_REMOVED lines=98> */


	//----- nvinfo : EIATTR_MERCURY_ISA_VERSION
	.align		4
.L_652:
        /*0634*/ 	.byte	0x03, 0x5f
        /*0636*/ 	.short	0x0101


	//----- nvinfo : EIATTR_COOP_GROUP_MASK_REGIDS
	.align		4
        /*0638*/ 	.byte	0x04, 0x29
        /*063a*/ 	.short	(.L_654 - .L_653)


	//   ....[0]....
.L_653:
        /*063c*/ 	.word	0xffffffff


	//   ....[1]....
        /*0640*/ 	.word	0xffffffff


	//   ....[2]....
        /*0644*/ 	.word	0xffffffff


	//   ....[3]....
        /*0648*/ 	.word	0xffffffff


	//   ....[4]....
        /*064c*/ 	.word	0xffffffff


	//   ....[5]....
        /*0650*/ 	.word	0xffffffff


	//   ....[6]....
        /*0654*/ 	.word	0xffffffff


	//   ....[7]....
        /*0658*/ 	.word	0xffffffff


	//   ....[8]....
        /*065c*/ 	.word	0xffffffff


	//   ....[9]....
        /*0660*/ 	.word	0xffffffff


	//   ....[10]....
        /*0664*/ 	.word	0x0500006a


	//   ....[11]....
        /*0668*/ 	.word	0x0500006a


	//   ....[12]....
        /*066c*/ 	.word	0x0500006a


	//   ....[13]....
        /*0670*/ 	.word	0x0500006a


	//   ....[14]....
        /*0674*/ 	.word	0x0500006a


	//   ....[15]....
        /*0678*/ 	.word	0x0500006a


	//   ....[16]....
        /*067c*/ 	.word	0x0500006a


	//   ....[17]....
        /*0680*/ 	.word	0x0500006a


	//   ....[18]....
        /*0684*/ 	.word	0x0500006a


	//   ....[19]....
        /*0688*/ 	.word	0x0500006a


	//----- nvinfo : EIATTR_COOP_GROUP_INSTR_OFFSETS
	.align		4
.L_654:
        /*068c*/ 	.byte	0x04, 0x28
        /*068e*/ 	.short	(.L_656 - .L_655)


	//   ....[0]....
.L_655:
        /*0690*/ 	.word	0x000090f0


	//   ....[1]....
        /*0694*/ 	.word	0x00009130


	//   ....[2]....
        /*0698*/ 	.word	0x00009150


	//   ....[3]....
        /*069c*/ 	.word	0x00009170


	//   ....[4]....
        /*06a0*/ 	.word	0x00009190


	//   ....[5]....
        /*06a4*/ 	.word	0x00009c00


	//   ....[6]....
        /*06a8*/ 	.word	0x00009c20


	//   ....[7]....
        /*06ac*/ 	.word	0x00009c40


	//   ....[8]....
        /*06b0*/ 	.word	0x00009c60


	//   ....[9]....
        /*06b4*/ 	.word	0x00009c80


	//   ....[10]....
        /*06b8*/ 	.word	0x0000d870


	//   ....[11]....
        /*06bc*/ 	.word	0x0000d910


	//   ....[12]....
        /*06c0*/ 	.word	0x0000d970


	//   ....[13]....
        /*06c4*/ 	.word	0x0000d9d0


	//   ....[14]....
        /*06c8*/ 	.word	0x0000da30


	//   ....[15]....
        /*06cc*/ 	.word	0x0000e500


	//   ....[16]....
        /*06d0*/ 	.word	0x0000e560


	//   ....[17]....
        /*06d4*/ 	.word	0x0000e5c0


	//   ....[18]....
        /*06d8*/ 	.word	0x0000e620


	//   ....[19]....
        /*06dc*/ 	.word	0x0000e680


	//----- nvinfo : EIATTR_VRC_CTA_INIT_COUNT
	.align		4
.L_656:
        /*06e0*/ 	.byte	0x02, 0x4a
	.zero		1
	.zero		1


	//----- nvinfo : EIATTR_EXIT_INSTR_OFFSETS
	.align		4
        /*06e4*/ 	.byte	0x04, 0x1c
        /*06e6*/ 	.short	(.L_658 - .L_657)


	//   ....[0]....
.L_657:
        /*06e8*/ 	.word	0x00002e90


	//   ....[1]....
        /*06ec*/ 	.word	0x0000d800


	//----- nvinfo : EIATTR_MAX_THREADS
	.align		4
.L_658:
        /*06f0*/ 	.byte	0x04, 0x05
        /*06f2*/ 	.short	(.L_660 - .L_659)
.L_659:
        /*06f4*/ 	.word	0x00000080
        /*06f8*/ 	.word	0x00000001
        /*06fc*/ 	.word	0x00000001


	//----- nvinfo : EIATTR_CRS_STACK_SIZE
	.align		4
.L_660:
        /*0700*/ 	.byte	0x04, 0x1e
        /*0702*/ 	.short	(.L_662 - .L_661)
.L_661:
        /*0704*/ 	.word	0x00000000


	//----- nvinfo : EIATTR_CBANK_PARAM_SIZE
	.align		4
.L_662:
        /*0708*/ 	.byte	0x03, 0x19
        /*070a*/ 	.short	0x00e8


	//----- nvinfo : EIATTR_PARAM_CBANK
	.align		4
        /*070c*/ 	.byte	0x04, 0x0a
        /*070e*/ 	.short	(.L_664 - .L_663)
	.align		4
.L_663:
        /*0710*/ 	.word	index@(.nv.constant0._ZN10layer_norm31ln_parallel_residual_fwd_kernelINS_13Kernel_traitsI6__halfS2_S2_S2_fjLj2560ELj1ELj4ELj1ELj16ENS_18Kernel_traits_baseILj2560ES2_S2_S2_S2_fjLj128EEEEELb0ELb0ELb0EEEvNS_9FwdParamsE)
        /*0714*/ 	.short	0x0380
        /*0716*/ 	.short	0x00e8


	//----- nvinfo : EIATTR_SW_WAR
	.align		4
.L_664:
        /*0718*/ 	.byte	0x04, 0x36
        /*071a*/ 	.short	(.L_666 - .L_665)
.L_665:
        /*071c*/ 	.word	0x00000008
.L_666:


//--------------------- .nv.info._ZN10layer_norm31ln_parallel_residual_fwd_kernelINS_13Kernel_traitsI6__halfS2_S2_S2_fjLj2560ELj1ELj4ELj1ELj16ENS_18Kernel_traits_baseILj2560ES2_S2_S2_S2_fjLj128EEEEELb0ELb0ELb1EEEvNS_9FwdParamsE --------------------------
	.section	.nv.info._ZN10layer_norm31ln_parallel_residual_fwd_kernelINS_13Kernel_traitsI6__halfS2_S2_S2_fjLj2560ELj1ELj4ELj1ELj16ENS_18Kernel_traits_baseILj2560ES2_S2_S2_S2_fjLj128EEEEELb0ELb0ELb1EEEvNS_9FwdParamsE,"",@"SHT_CUDA_INFO"
	.sectionflags	@""
	.align	4


	//----- nvinfo : EIATTR_CUDA_API_VERSION
	.align		4
        /*0000*/ 	.byte	0x04, 0x37
        /*0002*/ 	.short	(.L_668 - .L_667)
.L_667:
        /*0004*/ 	.word	0x00000082


	//----- nvinfo : EIATTR_KPARAM_INFO
	.align		4
.L_668:
        /*0008*/ 	.byte	0x04, 0x17
        /*000a*/ 	.short	(.L_670 - .L_669)
.L_669:
        /*000c*/ 	.word	0x00000000
        /*0010*/ 	.short	0x0000
        /*0012*/ 	.short	0x0000
        /*0014*/ 	.byte	0x00, 0xf0, 0xa1, 0x03


	//----- nvinfo : EIATTR_SPARSE_MMA_MASK
	.align		4
.L_670:
        /*0018*/ 	.byte	0x03, 0x50
        /*001a*/ 	.short	0x0000


	//----- nvinfo : EIATTR_MAXREG_COUNT
	.align		4
        /*001c*/ 	.byte	0x03, 0x1b
        /*001e*/ 	.short	0x00ff


	//----- nvinfo : EIATTR_ANNOTATIONS
	.align		4
        /*0020*/ 	.byte	0x04, 0x55
        /*0022*/ 	.short	(.L_672 - .L_671)


	//   ....[0]....
.L_671:
        /* <DEDUP_REMOVED lines=36> */


	//----- nvinfo : EIATTR_MERCURY_ISA_VERSION
	.align		4
.L_672:
        /*0254*/ 	.byte	0x03, 0x5f
        /*0256*/ 	.short	0x0101


	//----- nvinfo : EIATTR_COOP_GROUP_MASK_REGIDS
	.align		4
        /*0258*/ 	.byte	0x04, 0x29
        /*025a*/ 	.short	(.L_674 - .L_673)


	//   ....[0]....
.L_673:
        /*025c*/ 	.word	0xffffffff


	//   ....[1]....
        /*0260*/ 	.word	0xffffffff


	//   ....[2]....
        /*0264*/ 	.word	0xffffffff


	//   ....[3]....
        /*0268*/ 	.word	0xffffffff


	//   ....[4]....
        /*026c*/ 	.word	0xffffffff


	//   ....[5]....
        /*0270*/ 	.word	0xffffffff


	//   ....[6]....
        /*0274*/ 	.word	0xffffffff


	//   ....[7]....
        /*0278*/ 	.word	0xffffffff


	//   ....[8]....
        /*027c*/ 	.word	0xffffffff


	//   ....[9]....
        /*0280*/ 	.word	0xffffffff


	//   ....[10]....
        /*0284*/ 	.word	0x050000a8


	//   ....[11]....
        /*0288*/ 	.word	0x050000a8


	//   ....[12]....
        /*028c*/ 	.word	0x050000a8


	//   ....[13]....
        /*0290*/ 	.word	0x050000a8


	//   ....[14]....
        /*0294*/ 	.word	0x050000a8


	//   ....[15]....
        /*0298*/ 	.word	0x050000a8


	//   ....[16]....
        /*029c*/ 	.word	0x050000a8


	//   ....[17]....
        /*02a0*/ 	.word	0x050000a8


	//   ....[18]....
        /*02a4*/ 	.word	0x050000a8


	//   ....[19]....
        /*02a8*/ 	.word	0x050000a8


	//----- nvinfo : EIATTR_COOP_GROUP_INSTR_OFFSETS
	.align		4
.L_674:
        /*02ac*/ 	.byte	0x04, 0x28
        /*02ae*/ 	.short	(.L_676 - .L_675)


	//   ....[0]....
.L_675:
        /*02b0*/ 	.word	0x00006750


	//   ....[1]....
        /*02b4*/ 	.word	0x00006780


	//   ....[2]....
        /*02b8*/ 	.word	0x000067a0


	//   ....[3]....
        /*02bc*/ 	.word	0x000067c0


	//   ....[4]....
        /*02c0*/ 	.word	0x000067e0


	//   ....[5]....
        /*02c4*/ 	.word	0x00007210


	//   ....[6]....
        /*02c8*/ 	.word	0x00007230


	//   ....[7]....
        /*02cc*/ 	.word	0x00007250


	//   ....[8]....
        /*02d0*/ 	.word	0x00007270


	//   ....[9]....
        /*02d4*/ 	.word	0x00007290


	//   ....[10]....
        /*02d8*/ 	.word	0x0000a880


	//   ....[11]....
        /*02dc*/ 	.word	0x0000a920


	//   ....[12]....
        /*02e0*/ 	.word	0x0000a990


	//   ....[13]....
        /*02e4*/ 	.word	0x0000aa00


	//   ....[14]....
        /*02e8*/ 	.word	0x0000aa70


	//   ....[15]....
        /*02ec*/ 	.word	0x0000b4f0


	//   ....[16]....
        /*02f0*/ 	.word	0x0000b550


	//   ....[17]....
        /*02f4*/ 	.word	0x0000b5b0


	//   ....[18]....
        /*02f8*/ 	.word	0x0000b610


	//   ....[19]....
        /*02fc*/ 	.word	0x0000b670


	//----- nvinfo : EIATTR_VRC_CTA_INIT_COUNT
	.align		4
.L_676:
        /*0300*/ 	.byte	0x02, 0x4a
	.zero		1
	.zero		1


	//----- nvinfo : EIATTR_EXIT_INSTR_OFFSETS
	.align		4
        /*0304*/ 	.byte	0x04, 0x1c
        /*0306*/ 	.short	(.L_678 - .L_677)


	//   ....[0]....
.L_677:
        /*0308*/ 	.word	0x00001160


	//   ....[1]....
        /*030c*/ 	.word	0x0000a810


	//----- nvinfo : EIATTR_MAX_THREADS
	.align		4
.L_678:
        /*0310*/ 	.byte	0x04, 0x05
        /*0312*/ 	.short	(.L_680 - .L_679)
.L_679:
        /*0314*/ 	.word	0x00000080
        /*0318*/ 	.word	0x00000001
        /*031c*/ 	.word	0x00000001


	//----- nvinfo : EIATTR_CRS_STACK_SIZE
	.align		4
.L_680:
        /*0320*/ 	.byte	0x04, 0x1e
        /*0322*/ 	.short	(.L_682 - .L_681)
.L_681:
        /*0324*/ 	.word	0x00000000


	//----- nvinfo : EIATTR_CBANK_PARAM_SIZE
	.align		4
.L_682:
        /*0328*/ 	.byte	0x03, 0x19
        /*032a*/ 	.short	0x00e8


	//----- nvinfo : EIATTR_PARAM_CBANK
	.align		4
        /*032c*/ 	.byte	0x04, 0x0a
        /*032e*/ 	.short	(.L_684 - .L_683)
	.align		4
.L_683:
        /*0330*/ 	.word	index@(.nv.constant0._ZN10layer_norm31ln_parallel_residual_fwd_kernelINS_13Kernel_traitsI6__halfS2_S2_S2_fjLj2560ELj1ELj4ELj1ELj16ENS_18Kernel_traits_baseILj2560ES2_S2_S2_S2_fjLj128EEEEELb0ELb0ELb1EEEvNS_9FwdParamsE)
        /*0334*/ 	.short	0x0380
        /*0336*/ 	.short	0x00e8


	//----- nvinfo : EIATTR_SW_WAR
	.align		4
.L_684:
        /*0338*/ 	.byte	0x04, 0x36
        /*033a*/ 	.short	(.L_686 - .L_685)
.L_685:
        /*033c*/ 	.word	0x00000008
.L_686:


//--------------------- .nv.info._ZN10layer_norm31ln_parallel_residual_fwd_kernelINS_13Kernel_traitsI6__halfS2_S2_S2_fjLj2560ELj1ELj4ELj1ELj16ENS_18Kernel_traits_baseILj2560ES2_S2_S2_S2_fjLj128EEEEELb0ELb1ELb0EEEvNS_9FwdParamsE --------------------------
	.section	.nv.info._ZN10layer_norm31ln_parallel_residual_fwd_kernelINS_13Kernel_traitsI6__halfS2_S2_S2_fjLj2560ELj1ELj4ELj1ELj16ENS_18Kernel_traits_baseILj2560ES2_S2_S2_S2_fjLj128EEEEELb0ELb1ELb0EEEvNS_9FwdParamsE,"",@"SHT_CUDA_INFO"
	.sectionflags	@""
	.align	4


	//----- nvinfo : EIATTR_CUDA_API_VERSION
	.align		4
        /*0000*/ 	.byte	0x04, 0x37
        /*0002*/ 	.short	(.L_688 - .L_687)
.L_687:
        /*0004*/ 	.word	0x00000082


	//----- nvinfo : EIATTR_KPARAM_INFO
	.align		4
.L_688:
        /*0008*/ 	.byte	0x04, 0x17
        /*000a*/ 	.short	(.L_690 - .L_689)
.L_689:
        /*000c*/ 	.word	0x00000000
        /*0010*/ 	.short	0x0000
        /*0012*/ 	.short	0x0000
        /*0014*/ 	.byte	0x00, 0xf0, 0xa1, 0x03


	//----- nvinfo : EIATTR_SPARSE_MMA_MASK
	.align		4
.L_690:
        /*0018*/ 	.byte	0x03, 0x50
        /*001a*/ 	.short	0x0000


	//----- nvinfo : EIATTR_MAXREG_COUNT
	.align		4
        /*001c*/ 	.byte	0x03, 0x1b
        /*001e*/ 	.short	0x00ff


	//----- nvinfo : EIATTR_MERCURY_ISA_VERSION
	.align		4
        /*0020*/ 	.byte	0x03, 0x5f
        /*0022*/ 	.short	0x0101


	//----- nvinfo : EIATTR_COOP_GROUP_MASK_REGIDS
	.align		4
        /*0024*/ 	.byte	0x04, 0x29
        /*0026*/ 	.short	(.L_692 - .L_691)


	//   ....[0]....
.L_691:
        /*0028*/ 	.word	0xffffffff


	//   ....[1]....
        /*002c*/ 	.word	0xffffffff


	//   ....[2]....
        /*0030*/ 	.word	0xffffffff


	//   ....[3]....
        /*0034*/ 	.word	0xffffffff


	//   ....[4]....
        /*0038*/ 	.word	0xffffffff


	//   ....[5]....
        /*003c*/ 	.word	0xffffffff


	//   ....[6]....
        /*0040*/ 	.word	0xffffffff


	//   ....[7]....
        /*0044*/ 	.word	0xffffffff


	//   ....[8]....
        /*0048*/ 	.word	0xffffffff


	//   ....[9]....
        /*004c*/ 	.word	0xffffffff


	//   ....[10]....
        /*0050*/ 	.word	0x050000bc


	//   ....[11]....
        /*0054*/ 	.word	0x050000bc


	//   ....[12]....
        /*0058*/ 	.word	0x050000bc


	//   ....[13]....
        /*005c*/ 	.word	0x050000bc


	//   ....[14]....
        /*0060*/ 	.word	0x050000bc


	//   ....[15]....
        /*0064*/ 	.word	0x050000bc


	//   ....[16]....
        /*0068*/ 	.word	0x050000bc


	//   ....[17]....
        /*006c*/ 	.word	0x050000bc


	//   ....[18]....
        /*0070*/ 	.word	0x050000bc


	//   ....[19]....
        /*0074*/ 	.word	0x050000bc


	//----- nvinfo : EIATTR_COOP_GROUP_INSTR_OFFSETS
	.align		4
.L_692:
        /*0078*/ 	.byte	0x04, 0x28
        /*007a*/ 	.short	(.L_694 - .L_693)


	//   ....[0]....
.L_693:
        /*007c*/ 	.word	0x00006ce0


	//   ....[1]....
        /*0080*/ 	.word	0x00006d20


	//   ....[2]....
        /*0084*/ 	.word	0x00006d40


	//   ....[3]....
        /*0088*/ 	.word	0x00006d60


	//   ....[4]....
        /*008c*/ 	.word	0x00006d80


	//   ....[5]....
        /*0090*/ 	.word	0x00007800


	//   ....[6]....
        /*0094*/ 	.word	0x00007820


	//   ....[7]....
        /*0098*/ 	.word	0x00007840


	//   ....[8]....
        /*009c*/ 	.word	0x00007860


	//   ....[9]....
        /*00a0*/ 	.word	0x00007880


	//   ....[10]....
        /*00a4*/ 	.word	0x00009a90


	//   ....[11]....
        /*00a8*/ 	.word	0x00009b40


	//   ....[12]....
        /*00ac*/ 	.word	0x00009bb0


	//   ....[13]....
        /*00b0*/ 	.word	0x00009c20


	//   ....[14]....
        /*00b4*/ 	.word	0x00009c90


	//   ....[15]....
        /*00b8*/ 	.word	0x0000a770


	//   ....[16]....
        /*00bc*/ 	.word	0x0000a7e0


	//   ....[17]....
        /*00c0*/ 	.word	0x0000a850


	//   ....[18]....
        /*00c4*/ 	.word	0x0000a8c0


	//   ....[19]....
        /*00c8*/ 	.word	0x0000a930


	//----- nvinfo : EIATTR_VRC_CTA_INIT_COUNT
	.align		4
.L_694:
        /*00cc*/ 	.byte	0x02, 0x4a
	.zero		1
	.zero		1


	//----- nvinfo : EIATTR_EXIT_INSTR_OFFSETS
	.align		4
        /*00d0*/ 	.byte	0x04, 0x1c
        /*00d2*/ 	.short	(.L_696 - .L_695)


	//   ....[0]....
.L_695:
        /*00d4*/ 	.word	0x00000c80


	//   ....[1]....
        /*00d8*/ 	.word	0x00009a20


	//----- nvinfo : EIATTR_MAX_THREADS
	.align		4
.L_696:
        /*00dc*/ 	.byte	0x04, 0x05
        /*00de*/ 	.short	(.L_698 - .L_697)
.L_697:
        /*00e0*/ 	.word	0x00000080
        /*00e4*/ 	.word	0x00000001
        /*00e8*/ 	.word	0x00000001


	//----- nvinfo : EIATTR_CRS_STACK_SIZE
	.align		4
.L_698:
        /*00ec*/ 	.byte	0x04, 0x1e
        /*00ee*/ 	.short	(.L_700 - .L_699)
.L_699:
        /*00f0*/ 	.word	0x00000000


	//----- nvinfo : EIATTR_CBANK_PARAM_SIZE
	.align		4
.L_700:
        /*00f4*/ 	.byte	0x03, 0x19
        /*00f6*/ 	.short	0x00e8


	//----- nvinfo : EIATTR_PARAM_CBANK
	.align		4
        /*00f8*/ 	.byte	0x04, 0x0a
        /*00fa*/ 	.short	(.L_702 - .L_701)
	.align		4
.L_701:
        /*00fc*/ 	.word	index@(.nv.constant0._ZN10layer_norm31ln_parallel_residual_fwd_kernelINS_13Kernel_traitsI6__halfS2_S2_S2_fjLj2560ELj1ELj4ELj1ELj16ENS_18Kernel_traits_baseILj2560ES2_S2_S2_S2_fjLj128EEEEELb0ELb1ELb0EEEvNS_9FwdParamsE)
        /*0100*/ 	.short	0x0380
        /*0102*/ 	.short	0x00e8


	//----- nvinfo : EIATTR_SW_WAR
	.align		4
.L_702:
        /*0104*/ 	.byte	0x04, 0x36
        /*0106*/ 	.short	(.L_704 - .L_703)
.L_703:
        /*0108*/ 	.word	0x00000008
.L_704:


//--------------------- .nv.info._ZN10layer_norm31ln_parallel_residual_fwd_kernelINS_13Kernel_traitsI6__halfS2_S2_S2_fjLj2560ELj1ELj4ELj1ELj16ENS_18Kernel_traits_baseILj2560ES2_S2_S2_S2_fjLj128EEEEELb0ELb1ELb1EEEvNS_9FwdParamsE --------------------------
	.section	.nv.info._ZN10layer_norm31ln_parallel_residual_fwd_kernelINS_13Kernel_traitsI6__halfS2_S2_S2_fjLj2560ELj1ELj4ELj1ELj16ENS_18Kernel_traits_baseILj2560ES2_S2_S2_S2_fjLj128EEEEELb0ELb1ELb1EEEvNS_9FwdParamsE,"",@"SHT_CUDA_INFO"
	.sectionflags	@""
	.align	4


	//----- nvinfo : EIATTR_CUDA_API_VERSION
	.align		4
        /*0000*/ 	.byte	0x04, 0x37
        /*0002*/ 	.short	(.L_706 - .L_705)
.L_705:
        /*0004*/ 	.word	0x00000082


	//----- nvinfo : EIATTR_KPARAM_INFO
	.align		4
.L_706:
        /*0008*/ 	.byte	0x04, 0x17
        /*000a*/ 	.short	(.L_708 - .L_707)
.L_707:
        /*000c*/ 	.word	0x00000000
        /*0010*/ 	.short	0x0000
        /*0012*/ 	.short	0x0000
        /*0014*/ 	.byte	0x00, 0xf0, 0xa1, 0x03


	//----- nvinfo : EIATTR_SPARSE_MMA_MASK
	.align		4
.L_708:
        /*0018*/ 	.byte	0x03, 0x50
        /*001a*/ 	.short	0x0000


	//----- nvinfo : EIATTR_MAXREG_COUNT
	.align		4
        /*001c*/ 	.byte	0x03, 0x1b
        /*001e*/ 	.short	0x00ff


	//----- nvinfo : EIATTR_MERCURY_ISA_VERSION
	.align		4
        /*0020*/ 	.byte	0x03, 0x5f
        /*0022*/ 	.short	0x0101


	//----- nvinfo : EIATTR_COOP_GROUP_MASK_REGIDS
	.align		4
        /*0024*/ 	.byte	0x04, 0x29
        /*0026*/ 	.short	(.L_710 - .L_709)


	//   ....[0]....
.L_709:
        /*0028*/ 	.word	0xffffffff


	//   ....[1]....
        /*002c*/ 	.word	0xffffffff


	//   ....[2]....
        /*0030*/ 	.word	0xffffffff


	//   ....[3]....
        /*0034*/ 	.word	0xffffffff


	//   ....[4]....
        /*0038*/ 	.word	0xffffffff


	//   ....[5]....
        /*003c*/ 	.word	0xffffffff


	//   ....[6]....
        /*0040*/ 	.word	0xffffffff


	//   ....[7]....
        /*0044*/ 	.word	0xffffffff


	//   ....[8]....
        /*0048*/ 	.word	0xffffffff


	//   ....[9]....
        /*004c*/ 	.word	0xffffffff


	//   ....[10]....
        /*0050*/ 	.word	0x0500006e


	//   ....[11]....
        /*0054*/ 	.word	0x0500006e


	//   ....[12]....
        /*0058*/ 	.word	0x0500006e


	//   ....[13]....
        /*005c*/ 	.word	0x0500006e


	//   ....[14]....
        /*0060*/ 	.word	0x0500006e


	//   ....[15]....
        /*0064*/ 	.word	0x0500006e


	//   ....[16]....
        /*0068*/ 	.word	0x0500006e


	//   ....[17]....
        /*006c*/ 	.word	0x0500006e


	//   ....[18]....
        /*0070*/ 	.word	0x0500006e


	//   ....[19]....
        /*0074*/ 	.word	0x0500006e


	//----- nvinfo : EIATTR_COOP_GROUP_INSTR_OFFSETS
	.align		4
.L_710:
        /*0078*/ 	.byte	0x04, 0x28
        /*007a*/ 	.short	(.L_712 - .L_711)


	//   ....[0]....
.L_711:
        /*007c*/ 	.word	0x00005a20


	//   ....[1]....
        /*0080*/ 	.word	0x00005a40


	//   ....[2]....
        /*0084*/ 	.word	0x00005a60


	//   ....[3]....
        /*0088*/ 	.word	0x00005a90


	//   ....[4]....
        /*008c*/ 	.word	0x00005ab0


	//   ....[5]....
        /*0090*/ 	.word	0x000064e0


	//   ....[6]....
        /*0094*/ 	.word	0x00006500


	//   ....[7]....
        /*0098*/ 	.word	0x00006520


	//   ....[8]....
        /*009c*/ 	.word	0x00006540


	//   ....[9]....
        /*00a0*/ 	.word	0x00006560


	//   ....[10]....
        /*00a4*/ 	.word	0x000083d0


	//   ....[11]....
        /*00a8*/ 	.word	0x00008470


	//   ....[12]....
        /*00ac*/ 	.word	0x000084e0


	//   ....[13]....
        /*00b0*/ 	.word	0x00008560


	//   ....[14]....
        /*00b4*/ 	.word	0x000085d0


	//   ....[15]....
        /*00b8*/ 	.word	0x00009040


	//   ....[16]....
        /*00bc*/ 	.word	0x000090b0


	//   ....[17]....
        /*00c0*/ 	.word	0x00009120


	//   ....[18]....
        /*00c4*/ 	.word	0x00009190


	//   ....[19]....
        /*00c8*/ 	.word	0x00009200


	//----- nvinfo : EIATTR_VRC_CTA_INIT_COUNT
	.align		4
.L_712:
        /*00cc*/ 	.byte	0x02, 0x4a
	.zero		1
	.zero		1


	//----- nvinfo : EIATTR_EXIT_INSTR_OFFSETS
	.align		4
        /*00d0*/ 	.byte	0x04, 0x1c
        /*00d2*/ 	.short	(.L_714 - .L_713)


	//   ....[0]....
.L_713:
        /*00d4*/ 	.word	0x000004b0


	//   ....[1]....
        /*00d8*/ 	.word	0x00008360


	//----- nvinfo : EIATTR_MAX_THREADS
	.align		4
.L_714:
        /*00dc*/ 	.byte	0x04, 0x05
        /*00de*/ 	.short	(.L_716 - .L_715)
.L_715:
        /*00e0*/ 	.word	0x00000080
        /*00e4*/ 	.word	0x00000001
        /*00e8*/ 	.word	0x00000001


	//----- nvinfo : EIATTR_CRS_STACK_SIZE
	.align		4
.L_716:
        /*00ec*/ 	.byte	0x04, 0x1e
        /*00ee*/ 	.short	(.L_718 - .L_717)
.L_717:
        /*00f0*/ 	.word	0x00000000


	//----- nvinfo : EIATTR_CBANK_PARAM_SIZE
	.align		4
.L_718:
        /*00f4*/ 	.byte	0x03, 0x19
        /*00f6*/ 	.short	0x00e8


	//----- nvinfo : EIATTR_PARAM_CBANK
	.align		4
        /*00f8*/ 	.byte	0x04, 0x0a
        /*00fa*/ 	.short	(.L_720 - .L_719)
	.align		4
.L_719:
        /*00fc*/ 	.word	index@(.nv.constant0._ZN10layer_norm31ln_parallel_residual_fwd_kernelINS_13Kernel_traitsI6__halfS2_S2_S2_fjLj2560ELj1ELj4ELj1ELj16ENS_18Kernel_traits_baseILj2560ES2_S2_S2_S2_fjLj128EEEEELb0ELb1ELb1EEEvNS_9FwdParamsE)
        /*0100*/ 	.short	0x0380
        /*0102*/ 	.short	0x00e8


	//----- nvinfo : EIATTR_SW_WAR
	.align		4
.L_720:
        /*0104*/ 	.byte	0x04, 0x36
        /*0106*/ 	.short	(.L_722 - .L_721)
.L_721:
        /*0108*/ 	.word	0x00000008
.L_722:


//--------------------- .nv.info._ZN10layer_norm31ln_parallel_residual_fwd_kernelINS_13Kernel_traitsI6__halfS2_S2_S2_fjLj2560ELj1ELj4ELj1ELj16ENS_18Kernel_traits_baseILj2560ES2_S2_S2_S2_fjLj128EEEEELb1ELb0ELb0EEEvNS_9FwdParamsE --------------------------
	.section	.nv.info._ZN10layer_norm31ln_parallel_residual_fwd_kernelINS_13Kernel_traitsI6__halfS2_S2_S2_fjLj2560ELj1ELj4ELj1ELj16ENS_18Kernel_traits_baseILj2560ES2_S2_S2_S2_fjLj128EEEEELb1ELb0ELb0EEEvNS_9FwdParamsE,"",@"SHT_CUDA_INFO"
	.sectionflags	@""
	.align	4


	//----- nvinfo : EIATTR_CUDA_API_VERSION
	.align		4
        /*0000*/ 	.byte	0x04, 0x37
        /*0002*/ 	.short	(.L_724 - .L_723)
.L_723:
        /*0004*/ 	.word	0x00000082


	//----- nvinfo : EIATTR_KPARAM_INFO
	.align		4
.L_724:
        /*0008*/ 	.byte	0x04, 0x17
        /*000a*/ 	.short	(.L_726 - .L_725)
.L_725:
        /*000c*/ 	.word	0x00000000
        /*0010*/ 	.short	0x0000
        /*0012*/ 	.short	0x0000
        /*0014*/ 	.byte	0x00, 0xf0, 0xa1, 0x03


	//----- nvinfo : EIATTR_SPARSE_MMA_MASK
	.align		4
.L_726:
        /*0018*/ 	.byte	0x03, 0x50
        /*001a*/ 	.short	0x0000


	//----- nvinfo : EIATTR_MAXREG_COUNT
	.align		4
        /*001c*/ 	.byte	0x03, 0x1b
        /*001e*/ 	.short	0x00ff


	//----- nvinfo : EIATTR_ANNOTATIONS
	.align		4
        /*0020*/ 	.byte	0x04, 0x55
        /*0022*/ 	.short	(.L_728 - .L_727)


	//   ....[0]....
.L_727:
        /* <DEDUP_REMOVED lines=118> */


	//----- nvinfo : EIATTR_MERCURY_ISA_VERSION
	.align		4
.L_728:
        /*0774*/ 	.byte	0x03, 0x5f
        /*0776*/ 	.short	0x0101


	//----- nvinfo : EIATTR_COOP_GROUP_MASK_REGIDS
	.align		4
        /*0778*/ 	.byte	0x04, 0x29
        /*077a*/ 	.short	(.L_730 - .L_729)


	//   ....[0]....
.L_729:
        /*077c*/ 	.word	0xffffffff


	//   ....[1]....
        /*0780*/ 	.word	0xffffffff


	//   ....[2]....
        /*0784*/ 	.word	0xffffffff


	//   ....[3]....
        /*0788*/ 	.word	0xffffffff


	//   ....[4]....
        /*078c*/ 	.word	0xffffffff


	//   ....[5]....
        /*0790*/ 	.word	0xffffffff


	//   ....[6]....
        /*0794*/ 	.word	0xffffffff


	//   ....[7]....
        /*0798*/ 	.word	0xffffffff


	//   ....[8]....
        /*079c*/ 	.word	0xffffffff


	//   ....[9]....
        /*07a0*/ 	.word	0xffffffff


	//   ....[10]....
        /*07a4*/ 	.word	0x05000044


	//   ....[11]....
        /*07a8*/ 	.word	0x05000044


	//   ....[12]....
        /*07ac*/ 	.word	0x05000044


	//   ....[13]....
        /*07b0*/ 	.word	0x05000044


	//   ....[14]....
        /*07b4*/ 	.word	0x05000044


	//   ....[15]....
        /*07b8*/ 	.word	0x05000044


	//   ....[16]....
        /*07bc*/ 	.word	0x05000044


	//   ....[17]....
        /*07c0*/ 	.word	0x05000044


	//   ....[18]....
        /*07c4*/ 	.word	0x05000044


	//   ....[19]....
        /*07c8*/ 	.word	0x05000044


	//----- nvinfo : EIATTR_COOP_GROUP_INSTR_OFFSETS
	.align		4
.L_730:
        /*07cc*/ 	.byte	0x04, 0x28
        /*07ce*/ 	.short	(.L_732 - .L_731)


	//   ....[0]....
.L_731:
        /*07d0*/ 	.word	0x000655e0


	//   ....[1]....
        /*07d4*/ 	.word	0x00065620


	//   ....[2]....
        /*07d8*/ 	.word	0x00065640


	//   ....[3]....
        /*07dc*/ 	.word	0x00065660


	//   ....[4]....
        /*07e0*/ 	.word	0x00065680


	//   ....[5]....
        /*07e4*/ 	.word	0x000660f0


	//   ....[6]....
        /*07e8*/ 	.word	0x00066110


	//   ....[7]....
        /*07ec*/ 	.word	0x00066130


	//   ....[8]....
        /*07f0*/ 	.word	0x00066150


	//   ....[9]....
        /*07f4*/ 	.word	0x00066170


	//   ....[10]....
        /*07f8*/ 	.word	0x00069920


	//   ....[11]....
        /*07fc*/ 	.word	0x000699c0


	//   ....[12]....
        /*0800*/ 	.word	0x00069a30


	//   ....[13]....
        /*0804*/ 	.word	0x00069aa0


	//   ....[14]....
        /*0808*/ 	.word	0x00069b10


	//   ....[15]....
        /*080c*/ 	.word	0x0006a5f0


	//   ....[16]....
        /*0810*/ 	.word	0x0006a660


	//   ....[17]....
        /*0814*/ 	.word	0x0006a6d0


	//   ....[18]....
        /*0818*/ 	.word	0x0006a740


	//   ....[19]....
        /*081c*/ 	.word	0x0006a7b0


	//----- nvinfo : EIATTR_VRC_CTA_INIT_COUNT
	.align		4
.L_732:
        /*0820*/ 	.byte	0x02, 0x4a
	.zero		1
	.zero		1


	//----- nvinfo : EIATTR_EXIT_INSTR_OFFSETS
	.align		4
        /*0824*/ 	.byte	0x04, 0x1c
        /*0826*/ 	.short	(.L_734 - .L_733)


	//   ....[0]....
.L_733:
        /*0828*/ 	.word	0x00003c40


	//   ....[1]....
        /*082c*/ 	.word	0x000698b0


	//----- nvinfo : EIATTR_MAX_THREADS
	.align		4
.L_734:
        /*0830*/ 	.byte	0x04, 0x05
        /*0832*/ 	.short	(.L_736 - .L_735)
.L_735:
        /*0834*/ 	.word	0x00000080
        /*0838*/ 	.word	0x00000001
        /*083c*/ 	.word	0x00000001


	//----- nvinfo : EIATTR_CRS_STACK_SIZE
	.align		4
.L_736:
        /*0840*/ 	.byte	0x04, 0x1e
        /*0842*/ 	.short	(.L_738 - .L_737)
.L_737:
        /*0844*/ 	.word	0x00000000


	//----- nvinfo : EIATTR_CBANK_PARAM_SIZE
	.align		4
.L_738:
        /*0848*/ 	.byte	0x03, 0x19
        /*084a*/ 	.short	0x00e8


	//----- nvinfo : EIATTR_PARAM_CBANK
	.align		4
        /*084c*/ 	.byte	0x04, 0x0a
        /*084e*/ 	.short	(.L_740 - .L_739)
	.align		4
.L_739:
        /*0850*/ 	.word	index@(.nv.constant0._ZN10layer_norm31ln_parallel_residual_fwd_kernelINS_13Kernel_traitsI6__halfS2_S2_S2_fjLj2560ELj1ELj4ELj1ELj16ENS_18Kernel_traits_baseILj2560ES2_S2_S2_S2_fjLj128EEEEELb1ELb0ELb0EEEvNS_9FwdParamsE)
        /*0854*/ 	.short	0x0380
        /*0856*/ 	.short	0x00e8


	//----- nvinfo : EIATTR_SW_WAR
	.align		4
.L_740:
        /*0858*/ 	.byte	0x04, 0x36
        /*085a*/ 	.short	(.L_742 - .L_741)
.L_741:
        /*085c*/ 	.word	0x00000008
.L_742:


//--------------------- .nv.info._ZN10layer_norm31ln_parallel_residual_fwd_kernelINS_13Kernel_traitsI6__halfS2_S2_S2_fjLj2560ELj1ELj4ELj1ELj16ENS_18Kernel_traits_baseILj2560ES2_S2_S2_S2_fjLj128EEEEELb1ELb0ELb1EEEvNS_9FwdParamsE --------------------------
	.section	.nv.info._ZN10layer_norm31ln_parallel_residual_fwd_kernelINS_13Kernel_traitsI6__halfS2_S2_S2_fjLj2560ELj1ELj4ELj1ELj16ENS_18Kernel_traits_baseILj2560ES2_S2_S2_S2_fjLj128EEEEELb1ELb0ELb1EEEvNS_9FwdParamsE,"",@"SHT_CUDA_INFO"
	.sectionflags	@""
	.align	4


	//----- nvinfo : EIATTR_CUDA_API_VERSION
	.align		4
        /*0000*/ 	.byte	0x04, 0x37
        /*0002*/ 	.short	(.L_744 - .L_743)
.L_743:
        /*0004*/ 	.word	0x00000082


	//----- nvinfo : EIATTR_KPARAM_INFO
	.align		4
.L_744:
        /*0008*/ 	.byte	0x04, 0x17
        /*000a*/ 	.short	(.L_746 - .L_745)
.L_745:
        /*000c*/ 	.word	0x00000000
        /*0010*/ 	.short	0x0000
        /*0012*/ 	.short	0x0000
        /*0014*/ 	.byte	0x00, 0xf0, 0xa1, 0x03


	//----- nvinfo : EIATTR_SPARSE_MMA_MASK
	.align		4
.L_746:
        /*0018*/ 	.byte	0x03, 0x50
        /*001a*/ 	.short	0x0000


	//----- nvinfo : EIATTR_MAXREG_COUNT
	.align		4
        /*001c*/ 	.byte	0x03, 0x1b
        /*001e*/ 	.short	0x00ff


	//----- nvinfo : EIATTR_ANNOTATIONS
	.align		4
        /*0020*/ 	.byte	0x04, 0x55
        /*0022*/ 	.short	(.L_748 - .L_747)


	//   ....[0]....
.L_747:
        /* <DEDUP_REMOVED lines=67> */


	//----- nvinfo : EIATTR_MERCURY_ISA_VERSION
	.align		4
.L_748:
        /*0444*/ 	.byte	0x03, 0x5f
        /*0446*/ 	.short	0x0101


	//----- nvinfo : EIATTR_COOP_GROUP_MASK_REGIDS
	.align		4
        /*0448*/ 	.byte	0x04, 0x29
        /*044a*/ 	.short	(.L_750 - .L_749)


	//   ....[0]....
.L_749:
        /*044c*/ 	.word	0xffffffff


	//   ....[1]....
        /*0450*/ 	.word	0xffffffff


	//   ....[2]....
        /*0454*/ 	.word	0xffffffff


	//   ....[3]....
        /*0458*/ 	.word	0xffffffff


	//   ....[4]....
        /*045c*/ 	.word	0xffffffff


	//   ....[5]....
        /*0460*/ 	.word	0xffffffff


	//   ....[6]....
        /*0464*/ 	.word	0xffffffff


	//   ....[7]....
        /*0468*/ 	.word	0xffffffff


	//   ....[8]....
        /*046c*/ 	.word	0xffffffff


	//   ....[9]....
        /*0470*/ 	.word	0xffffffff


	//   ....[10]....
        /*0474*/ 	.word	0x0500002f


	//   ....[11]....
        /*0478*/ 	.word	0x0500002f


	//   ....[12]....
        /*047c*/ 	.word	0x0500002f


	//   ....[13]....
        /*0480*/ 	.word	0x0500002f


	//   ....[14]....
        /*0484*/ 	.word	0x0500002f


	//   ....[15]....
        /*0488*/ 	.word	0x0500002f


	//   ....[16]....
        /*048c*/ 	.word	0x0500002f


	//   ....[17]....
        /*0490*/ 	.word	0x0500002f


	//   ....[18]....
        /*0494*/ 	.word	0x0500002f


	//   ....[19]....
        /*0498*/ 	.word	0x0500002f


	//----- nvinfo : EIATTR_COOP_GROUP_INSTR_OFFSETS
	.align		4
.L_750:
        /*049c*/ 	.byte	0x04, 0x28
        /*049e*/ 	.short	(.L_752 - .L_751)


	//   ....[0]....
.L_751:
        /*04a0*/ 	.word	0x00061bc0


	//   ....[1]....
        /*04a4*/ 	.word	0x00061bf0


	//   ....[2]....
        /*04a8*/ 	.word	0x00061c10


	//   ....[3]....
        /*04ac*/ 	.word	0x00061c30


	//   ....[4]....
        /*04b0*/ 	.word	0x00061c50


	//   ....[5]....
        /*04b4*/ 	.word	0x00062680


	//   ....[6]....
        /*04b8*/ 	.word	0x000626a0


	//   ....[7]....
        /*04bc*/ 	.word	0x000626c0


	//   ....[8]....
        /*04c0*/ 	.word	0x000626e0


	//   ....[9]....
        /*04c4*/ 	.word	0x00062700


	//   ....[10]....
        /*04c8*/ 	.word	0x00065b20


	//   ....[11]....
        /*04cc*/ 	.word	0x00065bc0


	//   ....[12]....
        /*04d0*/ 	.word	0x00065c30


	//   ....[13]....
        /*04d4*/ 	.word	0x00065ca0


	//   ....[14]....
        /*04d8*/ 	.word	0x00065d10


	//   ....[15]....
        /*04dc*/ 	.word	0x000667a0


	//   ....[16]....
        /*04e0*/ 	.word	0x00066810


	//   ....[17]....
        /*04e4*/ 	.word	0x00066880


	//   ....[18]....
        /*04e8*/ 	.word	0x000668f0


	//   ....[19]....
        /*04ec*/ 	.word	0x00066960


	//----- nvinfo : EIATTR_VRC_CTA_INIT_COUNT
	.align		4
.L_752:
        /*04f0*/ 	.byte	0x02, 0x4a
	.zero		1
	.zero		1


	//----- nvinfo : EIATTR_EXIT_INSTR_OFFSETS
	.align		4
        /*04f4*/ 	.byte	0x04, 0x1c
        /*04f6*/ 	.short	(.L_754 - .L_753)


	//   ....[0]....
.L_753:
        /*04f8*/ 	.word	0x00001620


	//   ....[1]....
        /*04fc*/ 	.word	0x00065ab0


	//----- nvinfo : EIATTR_MAX_THREADS
	.align		4
.L_754:
        /*0500*/ 	.byte	0x04, 0x05
        /*0502*/ 	.short	(.L_756 - .L_755)
.L_755:
        /*0504*/ 	.word	0x00000080
        /*0508*/ 	.word	0x00000001
        /*050c*/ 	.word	0x00000001


	//----- nvinfo : EIATTR_CRS_STACK_SIZE
	.align		4
.L_756:
        /*0510*/ 	.byte	0x04, 0x1e
        /*0512*/ 	.short	(.L_758 - .L_757)
.L_757:
        /*0514*/ 	.word	0x00000000


	//----- nvinfo : EIATTR_CBANK_PARAM_SIZE
	.align		4
.L_758:
        /*0518*/ 	.byte	0x03, 0x19
        /*051a*/ 	.short	0x00e8


	//----- nvinfo : EIATTR_PARAM_CBANK
	.align		4
        /*051c*/ 	.byte	0x04, 0x0a
        /*051e*/ 	.short	(.L_760 - .L_759)
	.align		4
.L_759:
        /*0520*/ 	.word	index@(.nv.constant0._ZN10layer_norm31ln_parallel_residual_fwd_kernelINS_13Kernel_traitsI6__halfS2_S2_S2_fjLj2560ELj1ELj4ELj1ELj16ENS_18Kernel_traits_baseILj2560ES2_S2_S2_S2_fjLj128EEEEELb1ELb0ELb1EEEvNS_9FwdParamsE)
        /*0524*/ 	.short	0x0380
        /*0526*/ 	.short	0x00e8


	//----- nvinfo : EIATTR_SW_WAR
	.align		4
.L_760:
        /*0528*/ 	.byte	0x04, 0x36
        /*052a*/ 	.short	(.L_762 - .L_761)
.L_761:
        /*052c*/ 	.word	0x00000008
.L_762:


//--------------------- .nv.info._ZN10layer_norm31ln_parallel_residual_fwd_kernelINS_13Kernel_traitsI6__halfS2_S2_S2_fjLj2560ELj1ELj4ELj1ELj16ENS_18Kernel_traits_baseILj2560ES2_S2_S2_S2_fjLj128EEEEELb1ELb1ELb0EEEvNS_9FwdParamsE --------------------------
	.section	.nv.info._ZN10layer_norm31ln_parallel_residual_fwd_kernelINS_13Kernel_traitsI6__halfS2_S2_S2_fjLj2560ELj1ELj4ELj1ELj16ENS_18Kernel_traits_baseILj2560ES2_S2_S2_S2_fjLj128EEEEELb1ELb1ELb0EEEvNS_9FwdParamsE,"",@"SHT_CUDA_INFO"
	.sectionflags	@""
	.align	4


	//----- nvinfo : EIATTR_CUDA_API_VERSION
	.align		4
        /*0000*/ 	.byte	0x04, 0x37
        /*0002*/ 	.short	(.L_764 - .L_763)
.L_763:
        /*0004*/ 	.word	0x00000082


	//----- nvinfo : EIATTR_KPARAM_INFO
	.align		4
.L_764:
        /*0008*/ 	.byte	0x04, 0x17
        /*000a*/ 	.short	(.L_766 - .L_765)
.L_765:
        /*000c*/ 	.word	0x00000000
        /*0010*/ 	.short	0x0000
        /*0012*/ 	.short	0x0000
        /*0014*/ 	.byte	0x00, 0xf0, 0xa1, 0x03


	//----- nvinfo : EIATTR_SPARSE_MMA_MASK
	.align		4
.L_766:
        /*0018*/ 	.byte	0x03, 0x50
        /*001a*/ 	.short	0x0000


	//----- nvinfo : EIATTR_MAXREG_COUNT
	.align		4
        /*001c*/ 	.byte	0x03, 0x1b
        /*001e*/ 	.short	0x00ff


	//----- nvinfo : EIATTR_MERCURY_ISA_VERSION
	.align		4
        /*0020*/ 	.byte	0x03, 0x5f
        /*0022*/ 	.short	0x0101


	//----- nvinfo : EIATTR_COOP_GROUP_MASK_REGIDS
	.align		4
        /*0024*/ 	.byte	0x04, 0x29
        /*0026*/ 	.short	(.L_768 - .L_767)


	//   ....[0]....
.L_767:
        /*0028*/ 	.word	0xffffffff


	//   ....[1]....
        /*002c*/ 	.word	0xffffffff


	//   ....[2]....
        /*0030*/ 	.word	0xffffffff


	//   ....[3]....
        /*0034*/ 	.word	0xffffffff


	//   ....[4]....
        /*0038*/ 	.word	0xffffffff


	//   ....[5]....
        /*003c*/ 	.word	0xffffffff


	//   ....[6]....
        /*0040*/ 	.word	0xffffffff


	//   ....[7]....
        /*0044*/ 	.word	0xffffffff


	//   ....[8]....
        /*0048*/ 	.word	0xffffffff


	//   ....[9]....
        /*004c*/ 	.word	0xffffffff


	//   ....[10]....
        /*0050*/ 	.word	0x050000ca


	//   ....[11]....
        /*0054*/ 	.word	0x050000ca


	//   ....[12]....
        /*0058*/ 	.word	0x050000ca


	//   ....[13]....
        /*005c*/ 	.word	0x050000ca


	//   ....[14]....
        /*0060*/ 	.word	0x050000ca


	//   ....[15]....
        /*0064*/ 	.word	0x050000ca


	//   ....[16]....
        /*0068*/ 	.word	0x050000ca


	//   ....[17]....
        /*006c*/ 	.word	0x050000ca


	//   ....[18]....
        /*0070*/ 	.word	0x050000ca


	//   ....[19]....
        /*0074*/ 	.word	0x050000ca


	//----- nvinfo : EIATTR_COOP_GROUP_INSTR_OFFSETS
	.align		4
.L_768:
        /*0078*/ 	.byte	0x04, 0x28
        /*007a*/ 	.short	(.L_770 - .L_769)


	//   ....[0]....
.L_769:
        /*007c*/ 	.word	0x000624c0


	//   ....[1]....
        /*0080*/ 	.word	0x000624f0


	//   ....[2]....
        /*0084*/ 	.word	0x00062510


	//   ....[3]....
        /*0088*/ 	.word	0x00062530


	//   ....[4]....
        /*008c*/ 	.word	0x00062560


	//   ....[5]....
        /*0090*/ 	.word	0x00062fd0


	//   ....[6]....
        /*0094*/ 	.word	0x00062ff0


	//   ....[7]....
        /*0098*/ 	.word	0x00063010


	//   ....[8]....
        /*009c*/ 	.word	0x00063030


	//   ....[9]....
        /*00a0*/ 	.word	0x00063050


	//   ....[10]....
        /*00a4*/ 	.word	0x00065260


	//   ....[11]....
        /*00a8*/ 	.word	0x00065300


	//   ....[12]....
        /*00ac*/ 	.word	0x00065370


	//   ....[13]....
        /*00b0*/ 	.word	0x000653e0


	//   ....[14]....
        /*00b4*/ 	.word	0x00065460


	//   ....[15]....
        /*00b8*/ 	.word	0x00065f30


	//   ....[16]....
        /*00bc*/ 	.word	0x00065fa0


	//   ....[17]....
        /*00c0*/ 	.word	0x00066010


	//   ....[18]....
        /*00c4*/ 	.word	0x00066080


	//   ....[19]....
        /*00c8*/ 	.word	0x000660f0


	//----- nvinfo : EIATTR_VRC_CTA_INIT_COUNT
	.align		4
.L_770:
        /*00cc*/ 	.byte	0x02, 0x4a
	.zero		1
	.zero		1


	//----- nvinfo : EIATTR_EXIT_INSTR_OFFSETS
	.align		4
        /*00d0*/ 	.byte	0x04, 0x1c
        /*00d2*/ 	.short	(.L_772 - .L_771)


	//   ....[0]....
.L_771:
        /*00d4*/ 	.word	0x00000ef0


	//   ....[1]....
        /*00d8*/ 	.word	0x000651f0


	//----- nvinfo : EIATTR_MAX_THREADS
	.align		4
.L_772:
        /*00dc*/ 	.byte	0x04, 0x05
        /*00de*/ 	.short	(.L_774 - .L_773)
.L_773:
        /*00e0*/ 	.word	0x00000080
        /*00e4*/ 	.word	0x00000001
        /*00e8*/ 	.word	0x00000001


	//----- nvinfo : EIATTR_CRS_STACK_SIZE
	.align		4
.L_774:
        /*00ec*/ 	.byte	0x04, 0x1e
        /*00ee*/ 	.short	(.L_776 - .L_775)
.L_775:
        /*00f0*/ 	.word	0x00000000


	//----- nvinfo : EIATTR_CBANK_PARAM_SIZE
	.align		4
.L_776:
        /*00f4*/ 	.byte	0x03, 0x19
        /*00f6*/ 	.short	0x00e8


	//----- nvinfo : EIATTR_PARAM_CBANK
	.align		4
        /*00f8*/ 	.byte	0x04, 0x0a
        /*00fa*/ 	.short	(.L_778 - .L_777)
	.align		4
.L_777:
        /*00fc*/ 	.word	index@(.nv.constant0._ZN10layer_norm31ln_parallel_residual_fwd_kernelINS_13Kernel_traitsI6__halfS2_S2_S2_fjLj2560ELj1ELj4ELj1ELj16ENS_18Kernel_traits_baseILj2560ES2_S2_S2_S2_fjLj128EEEEELb1ELb1ELb0EEEvNS_9FwdParamsE)
        /*0100*/ 	.short	0x0380
        /*0102*/ 	.short	0x00e8


	//----- nvinfo : EIATTR_SW_WAR
	.align		4
.L_778:
        /*0104*/ 	.byte	0x04, 0x36
        /*0106*/ 	.short	(.L_780 - .L_779)
.L_779:
        /*0108*/ 	.word	0x00000008
.L_780:


//--------------------- .nv.info._ZN10layer_norm31ln_parallel_residual_fwd_kernelINS_13Kernel_traitsI6__halfS2_S2_S2_fjLj2560ELj1ELj4ELj1ELj16ENS_18Kernel_traits_baseILj2560ES2_S2_S2_S2_fjLj128EEEEELb1ELb1ELb1EEEvNS_9FwdParamsE --------------------------
	.section	.nv.info._ZN10layer_norm31ln_parallel_residual_fwd_kernelINS_13Kernel_traitsI6__halfS2_S2_S2_fjLj2560ELj1ELj4ELj1ELj16ENS_18Kernel_traits_baseILj2560ES2_S2_S2_S2_fjLj128EEEEELb1ELb1ELb1EEEvNS_9FwdParamsE,"",@"SHT_CUDA_INFO"
	.sectionflags	@""
	.align	4


	//----- nvinfo : EIATTR_CUDA_API_VERSION
	.align		4
        /*0000*/ 	.byte	0x04, 0x37
        /*0002*/ 	.short	(.L_782 - .L_781)
.L_781:
        /*0004*/ 	.word	0x00000082


	//----- nvinfo : EIATTR_KPARAM_INFO
	.align		4
.L_782:
        /*0008*/ 	.byte	0x04, 0x17
        /*000a*/ 	.short	(.L_784 - .L_783)
.L_783:
        /*000c*/ 	.word	0x00000000
        /*0010*/ 	.short	0x0000
        /*0012*/ 	.short	0x0000
        /*0014*/ 	.byte	0x00, 0xf0, 0xa1, 0x03


	//----- nvinfo : EIATTR_SPARSE_MMA_MASK
	.align		4
.L_784:
        /*0018*/ 	.byte	0x03, 0x50
        /*001a*/ 	.short	0x0000


	//----- nvinfo : EIATTR_MAXREG_COUNT
	.align		4
        /*001c*/ 	.byte	0x03, 0x1b
        /*001e*/ 	.short	0x00ff


	//----- nvinfo : EIATTR_MERCURY_ISA_VERSION
	.align		4
        /*0020*/ 	.byte	0x03, 0x5f
        /*0022*/ 	.short	0x0101


	//----- nvinfo : EIATTR_COOP_GROUP_MASK_REGIDS
	.align		4
        /*0024*/ 	.byte	0x04, 0x29
        /*0026*/ 	.short	(.L_786 - .L_785)


	//   ....[0]....
.L_785:
        /*0028*/ 	.word	0xffffffff


	//   ....[1]....
        /*002c*/ 	.word	0xffffffff


	//   ....[2]....
        /*0030*/ 	.word	0xffffffff


	//   ....[3]....
        /*0034*/ 	.word	0xffffffff


	//   ....[4]....
        /*0038*/ 	.word	0xffffffff


	//   ....[5]....
        /*003c*/ 	.word	0xffffffff


	//   ....[6]....
        /*0040*/ 	.word	0xffffffff


	//   ....[7]....
        /*0044*/ 	.word	0xffffffff


	//   ....[8]....
        /*0048*/ 	.word	0xffffffff


	//   ....[9]....
        /*004c*/ 	.word	0xffffffff


	//   ....[10]....
        /*0050*/ 	.word	0x0500001f


	//   ....[11]....
        /*0054*/ 	.word	0x0500001f


	//   ....[12]....
        /*0058*/ 	.word	0x0500001f


	//   ....[13]....
        /*005c*/ 	.word	0x0500001f


	//   ....[14]....
        /*0060*/ 	.word	0x0500001f


	//   ....[15]....
        /*0064*/ 	.word	0x0500001f


	//   ....[16]....
        /*0068*/ 	.word	0x0500001f


	//   ....[17]....
        /*006c*/ 	.word	0x0500001f


	//   ....[18]....
        /*0070*/ 	.word	0x0500001f


	//   ....[19]....
        /*0074*/ 	.word	0x0500001f


	//----- nvinfo : EIATTR_COOP_GROUP_INSTR_OFFSETS
	.align		4
.L_786:
        /*0078*/ 	.byte	0x04, 0x28
        /*007a*/ 	.short	(.L_788 - .L_787)


	//   ....[0]....
.L_787:
        /*007c*/ 	.word	0x0004fea0


	//   ....[1]....
        /*0080*/ 	.word	0x0004fed0


	//   ....[2]....
        /*0084*/ 	.word	0x0004fef0


	//   ....[3]....
        /*0088*/ 	.word	0x0004ff10


	//   ....[4]....
        /*008c*/ 	.word	0x0004ff30


	//   ....[5]....
        /*0090*/ 	.word	0x00050960


	//   ....[6]....
        /*0094*/ 	.word	0x00050980


	//   ....[7]....
        /*0098*/ 	.word	0x000509a0


	//   ....[8]....
        /*009c*/ 	.word	0x000509c0


	//   ....[9]....
        /*00a0*/ 	.word	0x000509e0


	//   ....[10]....
        /*00a4*/ 	.word	0x00052840


	//   ....[11]....
        /*00a8*/ 	.word	0x000528f0


	//   ....[12]....
        /*00ac*/ 	.word	0x00052960


	//   ....[13]....
        /*00b0*/ 	.word	0x000529d0


	//   ....[14]....
        /*00b4*/ 	.word	0x00052a40


	//   ....[15]....
        /*00b8*/ 	.word	0x000534c0


	//   ....[16]....
        /*00bc*/ 	.word	0x00053530


	//   ....[17]....
        /*00c0*/ 	.word	0x000535a0


	//   ....[18]....
        /*00c4*/ 	.word	0x00053610


	//   ....[19]....
        /*00c8*/ 	.word	0x00053680


	//----- nvinfo : EIATTR_VRC_CTA_INIT_COUNT
	.align		4
.L_788:
        /*00cc*/ 	.byte	0x02, 0x4a
	.zero		1
	.zero		1


	//----- nvinfo : EIATTR_EXIT_INSTR_OFFSETS
	.align		4
        /*00d0*/ 	.byte	0x04, 0x1c
        /*00d2*/ 	.short	(.L_790 - .L_789)


	//   ....[0]....
.L_789:
        /*00d4*/ 	.word	0x000006b0


	//   ....[1]....
        /*00d8*/ 	.word	0x000527e0


	//----- nvinfo : EIATTR_MAX_THREADS
	.align		4
.L_790:
        /*00dc*/ 	.byte	0x04, 0x05
        /*00de*/ 	.short	(.L_792 - .L_791)
.L_791:
        /*00e0*/ 	.word	0x00000080
        /*00e4*/ 	.word	0x00000001
        /*00e8*/ 	.word	0x00000001


	//----- nvinfo : EIATTR_CRS_STACK_SIZE
	.align		4
.L_792:
        /*00ec*/ 	.byte	0x04, 0x1e
        /*00ee*/ 	.short	(.L_794 - .L_793)
.L_793:
        /*00f0*/ 	.word	0x00000000


	//----- nvinfo : EIATTR_CBANK_PARAM_SIZE
	.align		4
.L_794:
        /*00f4*/ 	.byte	0x03, 0x19
        /*00f6*/ 	.short	0x00e8


	//----- nvinfo : EIATTR_PARAM_CBANK
	.align		4
        /*00f8*/ 	.byte	0x04, 0x0a
        /*00fa*/ 	.short	(.L_796 - .L_795)
	.align		4
.L_795:
        /*00fc*/ 	.word	index@(.nv.constant0._ZN10layer_norm31ln_parallel_residual_fwd_kernelINS_13Kernel_traitsI6__halfS2_S2_S2_fjLj2560ELj1ELj4ELj1ELj16ENS_18Kernel_traits_baseILj2560ES2_S2_S2_S2_fjLj128EEEEELb1ELb1ELb1EEEvNS_9FwdParamsE)
        /*0100*/ 	.short	0x0380
        /*0102*/ 	.short	0x00e8


	//----- nvinfo : EIATTR_SW_WAR
	.align		4
.L_796:
        /*0104*/ 	.byte	0x04, 0x36
        /*0106*/ 	.short	(.L_798 - .L_797)
.L_797:
        /*0108*/ 	.word	0x00000008
.L_798:


//--------------------- .nv.info._ZN10layer_norm31ln_parallel_residual_fwd_kernelINS_13Kernel_traitsIf13__nv_bfloat16S2_S2_fjLj2560ELj1ELj4ELj1ELj16ENS_18Kernel_traits_baseILj2560EfS2_S2_S2_fjLj128EEEEELb0ELb0ELb0EEEvNS_9FwdParamsE --------------------------
	.section	.nv.info._ZN10layer_norm31ln_parallel_residual_fwd_kernelINS_13Kernel_traitsIf13__nv_bfloat16S2_S2_fjLj2560ELj1ELj4ELj1ELj16ENS_18Kernel_traits_baseILj2560EfS2_S2_S2_fjLj128EEEEELb0ELb0ELb0EEEvNS_9FwdParamsE,"",@"SHT_CUDA_INFO"
	.sectionflags	@""
	.align	4


	//----- nvinfo : EIATTR_CUDA_API_VERSION
	.align		4
        /*0000*/ 	.byte	0x04, 0x37
        /*0002*/ 	.short	(.L_800 - .L_799)
.L_799:
        /*0004*/ 	.word	0x00000082


	//----- nvinfo : EIATTR_KPARAM_INFO
	.align		4
.L_800:
        /*0008*/ 	.byte	0x04, 0x17
        /*000a*/ 	.short	(.L_802 - .L_801)
.L_801:
        /*000c*/ 	.word	0x00000000
        /*0010*/ 	.short	0x0000
        /*0012*/ 	.short	0x0000
        /*0014*/ 	.byte	0x00, 0xf0, 0xa1, 0x03


	//----- nvinfo : EIATTR_SPARSE_MMA_MASK
	.align		4
.L_802:
        /*0018*/ 	.byte	0x03, 0x50
        /*001a*/ 	.short	0x0000


	//----- nvinfo : EIATTR_MAXREG_COUNT
	.align		4
        /*001c*/ 	.byte	0x03, 0x1b
        /*001e*/ 	.short	0x00ff


	//----- nvinfo : EIATTR_ANNOTATIONS
	.align		4
        /*0020*/ 	.byte	0x04, 0x55
        /*0022*/ 	.short	(.L_804 - .L_803)


	//   ....[0]....
.L_803:
        /* <DEDUP_REMOVED lines=549> */


	//----- nvinfo : EIATTR_MERCURY_ISA_VERSION
	.align		4
.L_804:
        /*2264*/ 	.byte	0x03, 0x5f
        /*2266*/ 	.short	0x0101


	//----- nvinfo : EIATTR_COOP_GROUP_MASK_REGIDS
	.align		4
        /*2268*/ 	.byte	0x04, 0x29
        /*226a*/ 	.short	(.L_806 - .L_805)


	//   ....[0]....
.L_805:
        /*226c*/ 	.word	0xffffffff


	//   ....[1]....
        /*2270*/ 	.word	0xffffffff


	//   ....[2]....
        /*2274*/ 	.word	0xffffffff


	//   ....[3]....
        /*2278*/ 	.word	0xffffffff


	//   ....[4]....
        /*227c*/ 	.word	0xffffffff


	//   ....[5]....
        /*2280*/ 	.word	0xffffffff


	//   ....[6]....
        /*2284*/ 	.word	0xffffffff


	//   ....[7]....
        /*2288*/ 	.word	0xffffffff


	//   ....[8]....
        /*228c*/ 	.word	0xffffffff


	//   ....[9]....
        /*2290*/ 	.word	0xffffffff


	//   ....[10]....
        /*2294*/ 	.word	0x05000064


	//   ....[11]....
        /*2298*/ 	.word	0x05000064


	//   ....[12]....
        /*229c*/ 	.word	0x05000064


	//   ....[13]....
        /*22a0*/ 	.word	0x05000064


	//   ....[14]....
        /*22a4*/ 	.word	0x05000064


	//   ....[15]....
        /*22a8*/ 	.word	0x05000064


	//   ....[16]....
        /*22ac*/ 	.word	0x05000064


	//   ....[17]....
        /*22b0*/ 	.word	0x05000064


	//   ....[18]....
        /*22b4*/ 	.word	0x05000064


	//   ....[19]....
        /*22b8*/ 	.word	0x05000064


	//----- nvinfo : EIATTR_COOP_GROUP_INSTR_OFFSETS
	.align		4
.L_806:
        /*22bc*/ 	.byte	0x04, 0x28
        /*22be*/ 	.short	(.L_808 - .L_807)


	//   ....[0]....
.L_807:
        /*22c0*/ 	.word	0x000139e0


	//   ....[1]....
        /*22c4*/ 	.word	0x00013a20


	//   ....[2]....
        /*22c8*/ 	.word	0x00013a40


	//   ....[3]....
        /*22cc*/ 	.word	0x00013a60


	//   ....[4]....
        /*22d0*/ 	.word	0x00013a80


	//   ....[5]....
        /*22d4*/ 	.word	0x000144f0


	//   ....[6]....
        /*22d8*/ 	.word	0x00014510


	//   ....[7]....
        /*22dc*/ 	.word	0x00014530


	//   ....[8]....
        /*22e0*/ 	.word	0x00014550


	//   ....[9]....
        /*22e4*/ 	.word	0x00014570


	//   ....[10]....
        /*22e8*/ 	.word	0x00017320


	//   ....[11]....
        /*22ec*/ 	.word	0x000173c0


	//   ....[12]....
        /*22f0*/ 	.word	0x00017430


	//   ....[13]....
        /*22f4*/ 	.word	0x000174a0


	//   ....[14]....
        /*22f8*/ 	.word	0x00017510


	//   ....[15]....
        /*22fc*/ 	.word	0x00017ff0


	//   ....[16]....
        /*2300*/ 	.word	0x00018060


	//   ....[17]....
        /*2304*/ 	.word	0x000180d0


	//   ....[18]....
        /*2308*/ 	.word	0x00018140


	//   ....[19]....
        /*230c*/ 	.word	0x000181b0


	//----- nvinfo : EIATTR_VRC_CTA_INIT_COUNT
	.align		4
.L_808:
        /*2310*/ 	.byte	0x02, 0x4a
	.zero		1
	.zero		1


	//----- nvinfo : EIATTR_EXIT_INSTR_OFFSETS
	.align		4
        /*2314*/ 	.byte	0x04, 0x1c
        /*2316*/ 	.short	(.L_810 - .L_809)


	//   ....[0]....
.L_809:
        /*2318*/ 	.word	0x0000c3a0


	//   ....[1]....
        /*231c*/ 	.word	0x000172b0


	//----- nvinfo : EIATTR_MAX_THREADS
	.align		4
.L_810:
        /*2320*/ 	.byte	0x04, 0x05
        /*2322*/ 	.short	(.L_812 - .L_811)
.L_811:
        /*2324*/ 	.word	0x00000080
        /*2328*/ 	.word	0x00000001
        /*232c*/ 	.word	0x00000001


	//----- nvinfo : EIATTR_CRS_STACK_SIZE
	.align		4
.L_812:
        /*2330*/ 	.byte	0x04, 0x1e
        /*2332*/ 	.short	(.L_814 - .L_813)
.L_813:
        /*2334*/ 	.word	0x00000000


	//----- nvinfo : EIATTR_CBANK_PARAM_SIZE
	.align		4
.L_814:
        /*2338*/ 	.byte	0x03, 0x19
        /*233a*/ 	.short	0x00e8


	//----- nvinfo : EIATTR_PARAM_CBANK
	.align		4
        /*233c*/ 	.byte	0x04, 0x0a
        /*233e*/ 	.short	(.L_816 - .L_815)
	.align		4
.L_815:
        /*2340*/ 	.word	index@(.nv.constant0._ZN10layer_norm31ln_parallel_residual_fwd_kernelINS_13Kernel_traitsIf13__nv_bfloat16S2_S2_fjLj2560ELj1ELj4ELj1ELj16ENS_18Kernel_traits_baseILj2560EfS2_S2_S2_fjLj128EEEEELb0ELb0ELb0EEEvNS_9FwdParamsE)
        /*2344*/ 	.short	0x0380
        /*2346*/ 	.short	0x00e8


	//----- nvinfo : EIATTR_SW_WAR
	.align		4
.L_816:
        /*2348*/ 	.byte	0x04, 0x36
        /*234a*/ 	.short	(.L_818 - .L_817)
.L_817:
        /*234c*/ 	.word	0x00000008
.L_818:


//--------------------- .nv.info._ZN10layer_norm31ln_parallel_residual_fwd_kernelINS_13Kernel_traitsIf13__nv_bfloat16S2_S2_fjLj2560ELj1ELj4ELj1ELj16ENS_18Kernel_traits_baseILj2560EfS2_S2_S2_fjLj128EEEEELb0ELb0ELb1EEEvNS_9FwdParamsE --------------------------
	.section	.nv.info._ZN10layer_norm31ln_parallel_residual_fwd_kernelINS_13Kernel_traitsIf13__nv_bfloat16S2_S2_fjLj2560ELj1ELj4ELj1ELj16ENS_18Kernel_traits_baseILj2560EfS2_S2_S2_fjLj128EEEEELb0ELb0ELb1EEEvNS_9FwdParamsE,"",@"SHT_CUDA_INFO"
	.sectionflags	@""
	.align	4


	//----- nvinfo : EIATTR_CUDA_API_VERSION
	.align		4
        /*0000*/ 	.byte	0x04, 0x37
        /*0002*/ 	.short	(.L_820 - .L_819)
.L_819:
        /*0004*/ 	.word	0x00000082


	//----- nvinfo : EIATTR_KPARAM_INFO
	.align		4
.L_820:
        /*0008*/ 	.byte	0x04, 0x17
        /*000a*/ 	.short	(.L_822 - .L_821)
.L_821:
        /*000c*/ 	.word	0x00000000
        /*0010*/ 	.short	0x0000
        /*0012*/ 	.short	0x0000
        /*0014*/ 	.byte	0x00, 0xf0, 0xa1, 0x03


	//----- nvinfo : EIATTR_SPARSE_MMA_MASK
	.align		4
.L_822:
        /*0018*/ 	.byte	0x03, 0x50
        /*001a*/ 	.short	0x0000


	//----- nvinfo : EIATTR_MAXREG_COUNT
	.align		4
        /*001c*/ 	.byte	0x03, 0x1b
        /*001e*/ 	.short	0x00ff


	//----- nvinfo : EIATTR_ANNOTATIONS
	.align		4
        /*0020*/ 	.byte	0x04, 0x55
        /*0022*/ 	.short	(.L_824 - .L_823)


	//   ....[0]....
.L_823:
        /* <DEDUP_REMOVED lines=274> */


	//----- nvinfo : EIATTR_MERCURY_ISA_VERSION
	.align		4
.L_824:
        /*1134*/ 	.byte	0x03, 0x5f
        /*1136*/ 	.short	0x0101


	//----- nvinfo : EIATTR_COOP_GROUP_MASK_REGIDS
	.align		4
        /*1138*/ 	.byte	0x04, 0x29
        /*113a*/ 	.short	(.L_826 - .L_825)


	//   ....[0]....
.L_825:
        /*113c*/ 	.word	0xffffffff


	//   ....[1]....
        /*1140*/ 	.word	0xffffffff


	//   ....[2]....
        /*1144*/ 	.word	0xffffffff


	//   ....[3]....
        /*1148*/ 	.word	0xffffffff


	//   ....[4]....
        /*114c*/ 	.word	0xffffffff


	//   ....[5]....
        /*1150*/ 	.word	0xffffffff


	//   ....[6]....
        /*1154*/ 	.word	0xffffffff


	//   ....[7]....
        /*1158*/ 	.word	0xffffffff


	//   ....[8]....
        /*115c*/ 	.word	0xffffffff


	//   ....[9]....
        /*1160*/ 	.word	0xffffffff


	//   ....[10]....
        /*1164*/ 	.word	0x050000a3


	//   ....[11]....
        /*1168*/ 	.word	0x050000a3


	//   ....[12]....
        /*116c*/ 	.word	0x050000a3


	//   ....[13]....
        /*1170*/ 	.word	0x050000a3


	//   ....[14]....
        /*1174*/ 	.word	0x050000a3


	//   ....[15]....
        /*1178*/ 	.word	0x050000a3


	//   ....[16]....
        /*117c*/ 	.word	0x050000a3


	//   ....[17]....
        /*1180*/ 	.word	0x050000a3


	//   ....[18]....
        /*1184*/ 	.word	0x050000a3


	//   ....[19]....
        /*1188*/ 	.word	0x050000a3


	//----- nvinfo : EIATTR_COOP_GROUP_INSTR_OFFSETS
	.align		4
.L_826:
        /*118c*/ 	.byte	0x04, 0x28
        /*118e*/ 	.short	(.L_828 - .L_827)


	//   ....[0]....
.L_827:
        /*1190*/ 	.word	0x000097f0


	//   ....[1]....
        /*1194*/ 	.word	0x00009820


	//   ....[2]....
        /*1198*/ 	.word	0x00009840


	//   ....[3]....
        /*119c*/ 	.word	0x00009860


	//   ....[4]....
        /*11a0*/ 	.word	0x00009880


	//   ....[5]....
        /*11a4*/ 	.word	0x0000a2b0


	//   ....[6]....
        /*11a8*/ 	.word	0x0000a2d0


	//   ....[7]....
        /*11ac*/ 	.word	0x0000a2f0


	//   ....[8]....
        /*11b0*/ 	.word	0x0000a310


	//   ....[9]....
        /*11b4*/ 	.word	0x0000a330


	//   ....[10]....
        /*11b8*/ 	.word	0x0000cc40


	//   ....[11]....
        /*11bc*/ 	.word	0x0000cce0


	//   ....[12]....
        /*11c0*/ 	.word	0x0000cd40


	//   ....[13]....
        /*11c4*/ 	.word	0x0000cda0


	//   ....[14]....
        /*11c8*/ 	.word	0x0000ce00


	//   ....[15]....
        /*11cc*/ 	.word	0x0000d880


	//   ....[16]....
        /*11d0*/ 	.word	0x0000d8e0


	//   ....[17]....
        /*11d4*/ 	.word	0x0000d940


	//   ....[18]....
        /*11d8*/ 	.word	0x0000d9a0


	//   ....[19]....
        /*11dc*/ 	.word	0x0000da00


	//----- nvinfo : EIATTR_VRC_CTA_INIT_COUNT
	.align		4
.L_828:
        /*11e0*/ 	.byte	0x02, 0x4a
	.zero		1
	.zero		1


	//----- nvinfo : EIATTR_EXIT_INSTR_OFFSETS
	.align		4
        /*11e4*/ 	.byte	0x04, 0x1c
        /*11e6*/ 	.short	(.L_830 - .L_829)


	//   ....[0]....
.L_829:
        /*11e8*/ 	.word	0x00002e70


	//   ....[1]....
        /*11ec*/ 	.word	0x0000cbd0


	//----- nvinfo : EIATTR_MAX_THREADS
	.align		4
.L_830:
        /*11f0*/ 	.byte	0x04, 0x05
        /*11f2*/ 	.short	(.L_832 - .L_831)
.L_831:
        /*11f4*/ 	.word	0x00000080
        /*11f8*/ 	.word	0x00000001
        /*11fc*/ 	.word	0x00000001


	//----- nvinfo : EIATTR_CRS_STACK_SIZE
	.align		4
.L_832:
        /*1200*/ 	.byte	0x04, 0x1e
        /*1202*/ 	.short	(.L_834 - .L_833)
.L_833:
        /*1204*/ 	.word	0x00000000


	//----- nvinfo : EIATTR_CBANK_PARAM_SIZE
	.align		4
.L_834:
        /*1208*/ 	.byte	0x03, 0x19
        /*120a*/ 	.short	0x00e8


	//----- nvinfo : EIATTR_PARAM_CBANK
	.align		4
        /*120c*/ 	.byte	0x04, 0x0a
        /*120e*/ 	.short	(.L_836 - .L_835)
	.align		4
.L_835:
        /*1210*/ 	.word	index@(.nv.constant0._ZN10layer_norm31ln_parallel_residual_fwd_kernelINS_13Kernel_traitsIf13__nv_bfloat16S2_S2_fjLj2560ELj1ELj4ELj1ELj16ENS_18Kernel_traits_baseILj2560EfS2_S2_S2_fjLj128EEEEELb0ELb0ELb1EEEvNS_9FwdParamsE)
        /*1214*/ 	.short	0x0380
        /*1216*/ 	.short	0x00e8


	//----- nvinfo : EIATTR_SW_WAR
	.align		4
.L_836:
        /*1218*/ 	.byte	0x04, 0x36
        /*121a*/ 	.short	(.L_838 - .L_837)
.L_837:
        /*121c*/ 	.word	0x00000008
.L_838:


//--------------------- .nv.info._ZN10layer_norm31ln_parallel_residual_fwd_kernelINS_13Kernel_traitsIf13__nv_bfloat16S2_S2_fjLj2560ELj1ELj4ELj1ELj16ENS_18Kernel_traits_baseILj2560EfS2_S2_S2_fjLj128EEEEELb0ELb1ELb0EEEvNS_9FwdParamsE --------------------------
	.section	.nv.info._ZN10layer_norm31ln_parallel_residual_fwd_kernelINS_13Kernel_traitsIf13__nv_bfloat16S2_S2_fjLj2560ELj1ELj4ELj1ELj16ENS_18Kernel_traits_baseILj2560EfS2_S2_S2_fjLj128EEEEELb0ELb1ELb0EEEvNS_9FwdParamsE,"",@"SHT_CUDA_INFO"
	.sectionflags	@""
	.align	4


	//----- nvinfo : EIATTR_CUDA_API_VERSION
	.align		4
        /*0000*/ 	.byte	0x04, 0x37
        /*0002*/ 	.short	(.L_840 - .L_839)
.L_839:
        /*0004*/ 	.word	0x00000082


	//----- nvinfo : EIATTR_KPARAM_INFO
	.align		4
.L_840:
        /*0008*/ 	.byte	0x04, 0x17
        /*000a*/ 	.short	(.L_842 - .L_841)
.L_841:
        /*000c*/ 	.word	0x00000000
        /*0010*/ 	.short	0x0000
        /*0012*/ 	.short	0x0000
        /*0014*/ 	.byte	0x00, 0xf0, 0xa1, 0x03


	//----- nvinfo : EIATTR_SPARSE_MMA_MASK
	.align		4
.L_842:
        /*0018*/ 	.byte	0x03, 0x50
        /*001a*/ 	.short	0x0000


	//----- nvinfo : EIATTR_MAXREG_COUNT
	.align		4
        /*001c*/ 	.byte	0x03, 0x1b
        /*001e*/ 	.short	0x00ff


	//----- nvinfo : EIATTR_ANNOTATIONS
	.align		4
        /*0020*/ 	.byte	0x04, 0x55
        /*0022*/ 	.short	(.L_844 - .L_843)


	//   ....[0]....
.L_843:
        /* <DEDUP_REMOVED lines=29> */


	//----- nvinfo : EIATTR_MERCURY_ISA_VERSION
	.align		4
.L_844:
        /*01e4*/ 	.byte	0x03, 0x5f
        /*01e6*/ 	.short	0x0101


	//----- nvinfo : EIATTR_COOP_GROUP_MASK_REGIDS
	.align		4
        /*01e8*/ 	.byte	0x04, 0x29
        /*01ea*/ 	.short	(.L_846 - .L_845)


	//   ....[0]....
.L_845:
        /*01ec*/ 	.word	0xffffffff


	//   ....[1]....
        /*01f0*/ 	.word	0xffffffff


	//   ....[2]....
        /*01f4*/ 	.word	0xffffffff


	//   ....[3]....
        /*01f8*/ 	.word	0xffffffff


	//   ....[4]....
        /*01fc*/ 	.word	0xffffffff


	//   ....[5]....
        /*0200*/ 	.word	0xffffffff


	//   ....[6]....
        /*0204*/ 	.word	0xffffffff


	//   ....[7]....
        /*0208*/ 	.word	0xffffffff


	//   ....[8]....
        /*020c*/ 	.word	0xffffffff


	//   ....[9]....
        /*0210*/ 	.word	0xffffffff


	//   ....[10]....
        /*0214*/ 	.word	0x0500007c


	//   ....[11]....
        /*0218*/ 	.word	0x0500007c


	//   ....[12]....
        /*021c*/ 	.word	0x0500007c


	//   ....[13]....
        /*0220*/ 	.word	0x0500007c


	//   ....[14]....
        /*0224*/ 	.word	0x0500007c


	//   ....[15]....
        /*0228*/ 	.word	0x0500007c


	//   ....[16]....
        /*022c*/ 	.word	0x0500007c


	//   ....[17]....
        /*0230*/ 	.word	0x0500007c


	//   ....[18]....
        /*0234*/ 	.word	0x0500007c


	//   ....[19]....
        /*0238*/ 	.word	0x0500007c


	//----- nvinfo : EIATTR_COOP_GROUP_INSTR_OFFSETS
	.align		4
.L_846:
        /*023c*/ 	.byte	0x04, 0x28
        /*023e*/ 	.short	(.L_848 - .L_847)


	//   ....[0]....
.L_847:
        /*0240*/ 	.word	0x00008690


	//   ....[1]....
        /*0244*/ 	.word	0x000086d0


	//   ....[2]....
        /*0248*/ 	.word	0x000086f0


	//   ....[3]....
        /*024c*/ 	.word	0x00008710


	//   ....[4]....
        /*0250*/ 	.word	0x00008730


	//   ....[5]....
        /*0254*/ 	.word	0x000091a0


	//   ....[6]....
        /*0258*/ 	.word	0x000091c0


	//   ....[7]....
        /*025c*/ 	.word	0x000091e0


	//   ....[8]....
        /*0260*/ 	.word	0x00009200


	//   ....[9]....
        /*0264*/ 	.word	0x00009220


	//   ....[10]....
        /*0268*/ 	.word	0x0000ab70


	//   ....[11]....
        /*026c*/ 	.word	0x0000ac10


	//   ....[12]....
        /*0270*/ 	.word	0x0000ac80


	//   ....[13]....
        /*0274*/ 	.word	0x0000acf0


	//   ....[14]....
        /*0278*/ 	.word	0x0000ad60


	//   ....[15]....
        /*027c*/ 	.word	0x0000b840


	//   ....[16]....
        /*0280*/ 	.word	0x0000b8b0


	//   ....[17]....
        /*0284*/ 	.word	0x0000b920


	//   ....[18]....
        /*0288*/ 	.word	0x0000b990


	//   ....[19]....
        /*028c*/ 	.word	0x0000ba00


	//----- nvinfo : EIATTR_VRC_CTA_INIT_COUNT
	.align		4
.L_848:
        /*0290*/ 	.byte	0x02, 0x4a
	.zero		1
	.zero		1


	//----- nvinfo : EIATTR_EXIT_INSTR_OFFSETS
	.align		4
        /*0294*/ 	.byte	0x04, 0x1c
        /*0296*/ 	.short	(.L_850 - .L_849)


	//   ....[0]....
.L_849:
        /*0298*/ 	.word	0x00001070


	//   ....[1]....
        /*029c*/ 	.word	0x0000ab00


	//----- nvinfo : EIATTR_MAX_THREADS
	.align		4
.L_850:
        /*02a0*/ 	.byte	0x04, 0x05
        /*02a2*/ 	.short	(.L_852 - .L_851)
.L_851:
        /*02a4*/ 	.word	0x00000080
        /*02a8*/ 	.word	0x00000001
        /*02ac*/ 	.word	0x00000001


	//----- nvinfo : EIATTR_CRS_STACK_SIZE
	.align		4
.L_852:
        /*02b0*/ 	.byte	0x04, 0x1e
        /*02b2*/ 	.short	(.L_854 - .L_853)
.L_853:
        /*02b4*/ 	.word	0x00000000


	//----- nvinfo : EIATTR_CBANK_PARAM_SIZE
	.align		4
.L_854:
        /*02b8*/ 	.byte	0x03, 0x19
        /*02ba*/ 	.short	0x00e8


	//----- nvinfo : EIATTR_PARAM_CBANK
	.align		4
        /*02bc*/ 	.byte	0x04, 0x0a
        /*02be*/ 	.short	(.L_856 - .L_855)
	.align		4
.L_855:
        /*02c0*/ 	.word	index@(.nv.constant0._ZN10layer_norm31ln_parallel_residual_fwd_kernelINS_13Kernel_traitsIf13__nv_bfloat16S2_S2_fjLj2560ELj1ELj4ELj1ELj16ENS_18Kernel_traits_baseILj2560EfS2_S2_S2_fjLj128EEEEELb0ELb1ELb0EEEvNS_9FwdParamsE)
        /*02c4*/ 	.short	0x0380
        /*02c6*/ 	.short	0x00e8


	//----- nvinfo : EIATTR_SW_WAR
	.align		4
.L_856:
        /*02c8*/ 	.byte	0x04, 0x36
        /*02ca*/ 	.short	(.L_858 - .L_857)
.L_857:
        /*02cc*/ 	.word	0x00000008
.L_858:


//--------------------- .nv.info._ZN10layer_norm31ln_parallel_residual_fwd_kernelINS_13Kernel_traitsIf13__nv_bfloat16S2_S2_fjLj2560ELj1ELj4ELj1ELj16ENS_18Kernel_traits_baseILj2560EfS2_S2_S2_fjLj128EEEEELb0ELb1ELb1EEEvNS_9FwdParamsE --------------------------
	.section	.nv.info._ZN10layer_norm31ln_parallel_residual_fwd_kernelINS_13Kernel_traitsIf13__nv_bfloat16S2_S2_fjLj2560ELj1ELj4ELj1ELj16ENS_18Kernel_traits_baseILj2560EfS2_S2_S2_fjLj128EEEEELb0ELb1ELb1EEEvNS_9FwdParamsE,"",@"SHT_CUDA_INFO"
	.sectionflags	@""
	.align	4


	//----- nvinfo : EIATTR_CUDA_API_VERSION
	.align		4
        /*0000*/ 	.byte	0x04, 0x37
        /*0002*/ 	.short	(.L_860 - .L_859)
.L_859:
        /*0004*/ 	.word	0x00000082


	//----- nvinfo : EIATTR_KPARAM_INFO
	.align		4
.L_860:
        /*0008*/ 	.byte	0x04, 0x17
        /*000a*/ 	.short	(.L_862 - .L_861)
.L_861:
        /*000c*/ 	.word	0x00000000
        /*0010*/ 	.short	0x0000
        /*0012*/ 	.short	0x0000
        /*0014*/ 	.byte	0x00, 0xf0, 0xa1, 0x03


	//----- nvinfo : EIATTR_SPARSE_MMA_MASK
	.align		4
.L_862:
        /*0018*/ 	.byte	0x03, 0x50
        /*001a*/ 	.short	0x0000


	//----- nvinfo : EIATTR_MAXREG_COUNT
	.align		4
        /*001c*/ 	.byte	0x03, 0x1b
        /*001e*/ 	.short	0x00ff


	//----- nvinfo : EIATTR_ANNOTATIONS
	.align		4
        /*0020*/ 	.byte	0x04, 0x55
        /*0022*/ 	.short	(.L_864 - .L_863)


	//   ....[0]....
.L_863:
        /* <DEDUP_REMOVED lines=21> */


	//----- nvinfo : EIATTR_MERCURY_ISA_VERSION
	.align		4
.L_864:
        /*0164*/ 	.byte	0x03, 0x5f
        /*0166*/ 	.short	0x0101


	//----- nvinfo : EIATTR_COOP_GROUP_MASK_REGIDS
	.align		4
        /*0168*/ 	.byte	0x04, 0x29
        /*016a*/ 	.short	(.L_866 - .L_865)


	//   ....[0]....
.L_865:
        /*016c*/ 	.word	0xffffffff


	//   ....[1]....
        /*0170*/ 	.word	0xffffffff


	//   ....[2]....
        /*0174*/ 	.word	0xffffffff


	//   ....[3]....
        /*0178*/ 	.word	0xffffffff


	//   ....[4]....
        /*017c*/ 	.word	0xffffffff


	//   ....[5]....
        /*0180*/ 	.word	0xffffffff


	//   ....[6]....
        /*0184*/ 	.word	0xffffffff


	//   ....[7]....
        /*0188*/ 	.word	0xffffffff


	//   ....[8]....
        /*018c*/ 	.word	0xffffffff


	//   ....[9]....
        /*0190*/ 	.word	0xffffffff


	//   ....[10]....
        /*0194*/ 	.word	0x050000b2


	//   ....[11]....
        /*0198*/ 	.word	0x050000b2


	//   ....[12]....
        /*019c*/ 	.word	0x050000b2


	//   ....[13]....
        /*01a0*/ 	.word	0x050000b2


	//   ....[14]....
        /*01a4*/ 	.word	0x050000b2


	//   ....[15]....
        /*01a8*/ 	.word	0x050000b2


	//   ....[16]....
        /*01ac*/ 	.word	0x050000b2


	//   ....[17]....
        /*01b0*/ 	.word	0x050000b2


	//   ....[18]....
        /*01b4*/ 	.word	0x050000b2


	//   ....[19]....
        /*01b8*/ 	.word	0x050000b2


	//----- nvinfo : EIATTR_COOP_GROUP_INSTR_OFFSETS
	.align		4
.L_866:
        /*01bc*/ 	.byte	0x04, 0x28
        /*01be*/ 	.short	(.L_868 - .L_867)


	//   ....[0]....
.L_867:
        /*01c0*/ 	.word	0x00007070


	//   ....[1]....
        /*01c4*/ 	.word	0x000070a0


	//   ....[2]....
        /*01c8*/ 	.word	0x000070c0


	//   ....[3]....
        /*01cc*/ 	.word	0x000070e0


	//   ....[4]....
        /*01d0*/ 	.word	0x00007100


	//   ....[5]....
        /*01d4*/ 	.word	0x00007b30


	//   ....[6]....
        /*01d8*/ 	.word	0x00007b50


	//   ....[7]....
        /*01dc*/ 	.word	0x00007b70


	//   ....[8]....
        /*01e0*/ 	.word	0x00007b90


	//   ....[9]....
        /*01e4*/ 	.word	0x00007bb0


	//   ....[10]....
        /*01e8*/ 	.word	0x00009240


	//   ....[11]....
        /*01ec*/ 	.word	0x000092e0


	//   ....[12]....
        /*01f0*/ 	.word	0x00009340


	//   ....[13]....
        /*01f4*/ 	.word	0x000093a0


	//   ....[14]....
        /*01f8*/ 	.word	0x00009400


	//   ....[15]....
        /*01fc*/ 	.word	0x00009e80


	//   ....[16]....
        /*0200*/ 	.word	0x00009ee0


	//   ....[17]....
        /*0204*/ 	.word	0x00009f40


	//   ....[18]....
        /*0208*/ 	.word	0x00009fa0


	//   ....[19]....
        /*020c*/ 	.word	0x0000a000


	//----- nvinfo : EIATTR_VRC_CTA_INIT_COUNT
	.align		4
.L_868:
        /*0210*/ 	.byte	0x02, 0x4a
	.zero		1
	.zero		1


	//----- nvinfo : EIATTR_EXIT_INSTR_OFFSETS
	.align		4
        /*0214*/ 	.byte	0x04, 0x1c
        /*0216*/ 	.short	(.L_870 - .L_869)


	//   ....[0]....
.L_869:
        /*0218*/ 	.word	0x00000920


	//   ....[1]....
        /*021c*/ 	.word	0x000091d0


	//----- nvinfo : EIATTR_MAX_THREADS
	.align		4
.L_870:
        /*0220*/ 	.byte	0x04, 0x05
        /*0222*/ 	.short	(.L_872 - .L_871)
.L_871:
        /*0224*/ 	.word	0x00000080
        /*0228*/ 	.word	0x00000001
        /*022c*/ 	.word	0x00000001


	//----- nvinfo : EIATTR_CRS_STACK_SIZE
	.align		4
.L_872:
        /*0230*/ 	.byte	0x04, 0x1e
        /*0232*/ 	.short	(.L_874 - .L_873)
.L_873:
        /*0234*/ 	.word	0x00000000


	//----- nvinfo : EIATTR_CBANK_PARAM_SIZE
	.align		4
.L_874:
        /*0238*/ 	.byte	0x03, 0x19
        /*023a*/ 	.short	0x00e8


	//----- nvinfo : EIATTR_PARAM_CBANK
	.align		4
        /*023c*/ 	.byte	0x04, 0x0a
        /*023e*/ 	.short	(.L_876 - .L_875)
	.align		4
.L_875:
        /*0240*/ 	.word	index@(.nv.constant0._ZN10layer_norm31ln_parallel_residual_fwd_kernelINS_13Kernel_traitsIf13__nv_bfloat16S2_S2_fjLj2560ELj1ELj4ELj1ELj16ENS_18Kernel_traits_baseILj2560EfS2_S2_S2_fjLj128EEEEELb0ELb1ELb1EEEvNS_9FwdParamsE)
        /*0244*/ 	.short	0x0380
        /*0246*/ 	.short	0x00e8


	//----- nvinfo : EIATTR_SW_WAR
	.align		4
.L_876:
        /*0248*/ 	.byte	0x04, 0x36
        /*024a*/ 	.short	(.L_878 - .L_877)
.L_877:
        /*024c*/ 	.word	0x00000008
.L_878:


//--------------------- .nv.info._ZN10layer_norm31ln_parallel_residual_fwd_kernelINS_13Kernel_traitsIf13__nv_bfloat16S2_S2_fjLj2560ELj1ELj4ELj1ELj16ENS_18Kernel_traits_baseILj2560EfS2_S2_S2_fjLj128EEEEELb1ELb0ELb0EEEvNS_9FwdParamsE --------------------------
	.section	.nv.info._ZN10layer_norm31ln_parallel_residual_fwd_kernelINS_13Kernel_traitsIf13__nv_bfloat16S2_S2_fjLj2560ELj1ELj4ELj1ELj16ENS_18Kernel_traits_baseILj2560EfS2_S2_S2_fjLj128EEEEELb1ELb0ELb0EEEvNS_9FwdParamsE,"",@"SHT_CUDA_INFO"
	.sectionflags	@""
	.align	4


	//----- nvinfo : EIATTR_CUDA_API_VERSION
	.align		4
        /*0000*/ 	.byte	0x04, 0x37
        /*0002*/ 	.short	(.L_880 - .L_879)
.L_879:
        /*0004*/ 	.word	0x00000082


	//----- nvinfo : EIATTR_KPARAM_INFO
	.align		4
.L_880:
        /*0008*/ 	.byte	0x04, 0x17
        /*000a*/ 	.short	(.L_882 - .L_881)
.L_881:
        /*000c*/ 	.word	0x00000000
        /*0010*/ 	.short	0x0000
        /*0012*/ 	.short	0x0000
        /*0014*/ 	.byte	0x00, 0xf0, 0xa1, 0x03


	//----- nvinfo : EIATTR_SPARSE_MMA_MASK
	.align		4
.L_882:
        /*0018*/ 	.byte	0x03, 0x50
        /*001a*/ 	.short	0x0000


	//----- nvinfo : EIATTR_MAXREG_COUNT
	.align		4
        /*001c*/ 	.byte	0x03, 0x1b
        /*001e*/ 	.short	0x00ff


	//----- nvinfo : EIATTR_ANNOTATIONS
	.align		4
        /*0020*/ 	.byte	0x04, 0x55
        /*0022*/ 	.short	(.L_884 - .L_883)


	//   ....[0]....
.L_883:
        /* <DEDUP_REMOVED lines=1156> */
        /*4858*/ 	.byte	0x70, 0xc4, 0x07, 0x00


	//----- nvinfo : EIATTR_MERCURY_ISA_VERSION
	.align		4
.L_884:
        /*485c*/ 	.byte	0x03, 0x5f
        /*485e*/ 	.short	0x0101


	//----- nvinfo : EIATTR_COOP_GROUP_MASK_REGIDS
	.align		4
        /*4860*/ 	.byte	0x04, 0x29
        /*4862*/ 	.short	(.L_886 - .L_885)


	//   ....[0]....
.L_885:
        /*4864*/ 	.word	0xffffffff


	//   ....[1]....
        /*4868*/ 	.word	0xffffffff


	//   ....[2]....
        /*486c*/ 	.word	0xffffffff


	//   ....[3]....
        /*4870*/ 	.word	0xffffffff


	//   ....[4]....
        /*4874*/ 	.word	0xffffffff


	//   ....[5]....
        /*4878*/ 	.word	0xffffffff


	//   ....[6]....
        /*487c*/ 	.word	0xffffffff


	//   ....[7]....
        /*4880*/ 	.word	0xffffffff


	//   ....[8]....
        /*4884*/ 	.word	0xffffffff


	//   ....[9]....
        /*4888*/ 	.word	0xffffffff


	//   ....[10]....
        /*488c*/ 	.word	0x05000028


	//   ....[11]....
        /*4890*/ 	.word	0x05000028


	//   ....[12]....
        /*4894*/ 	.word	0x05000028


	//   ....[13]....
        /*4898*/ 	.word	0x05000028


	//   ....[14]....
        /*489c*/ 	.word	0x05000028


	//   ....[15]....
        /*48a0*/ 	.word	0x05000028


	//   ....[16]....
        /*48a4*/ 	.word	0x05000028


	//   ....[17]....
        /*48a8*/ 	.word	0x05000028


	//   ....[18]....
        /*48ac*/ 	.word	0x05000028


	//   ....[19]....
        /*48b0*/ 	.word	0x05000028


	//----- nvinfo : EIATTR_COOP_GROUP_INSTR_OFFSETS
	.align		4
.L_886:
        /*48b4*/ 	.byte	0x04, 0x28
        /*48b6*/ 	.short	(.L_888 - .L_887)


	//   ....[0]....
.L_887:
        /*48b8*/ 	.word	0x00077d70


	//   ....[1]....
        /*48bc*/ 	.word	0x00077db0


	//   ....[2]....
        /*48c0*/ 	.word	0x00077dd0


	//   ....[3]....
        /*48c4*/ 	.word	0x00077df0


	//   ....[4]....
        /*48c8*/ 	.word	0x00077e10


	//   ....[5]....
        /*48cc*/ 	.word	0x00078880


	//   ....[6]....
        /*48d0*/ 	.word	0x000788a0


	//   ....[7]....
        /*48d4*/ 	.word	0x000788c0


	//   ....[8]....
        /*48d8*/ 	.word	0x000788e0


	//   ....[9]....
        /*48dc*/ 	.word	0x00078900


	//   ....[10]....
        /*48e0*/ 	.word	0x0007c510


	//   ....[11]....
        /*48e4*/ 	.word	0x0007c5b0


	//   ....[12]....
        /*48e8*/ 	.word	0x0007c620


	//   ....[13]....
        /*48ec*/ 	.word	0x0007c690


	//   ....[14]....
        /*48f0*/ 	.word	0x0007c700


	//   ....[15]....
        /*48f4*/ 	.word	0x0007d1e0


	//   ....[16]....
        /*48f8*/ 	.word	0x0007d250


	//   ....[17]....
        /*48fc*/ 	.word	0x0007d2c0


	//   ....[18]....
        /*4900*/ 	.word	0x0007d330


	//   ....[19]....
        /*4904*/ 	.word	0x0007d3a0


	//----- nvinfo : EIATTR_VRC_CTA_INIT_COUNT
	.align		4
.L_888:
        /*4908*/ 	.byte	0x02, 0x4a
	.zero		1
	.zero		1


	//----- nvinfo : EIATTR_EXIT_INSTR_OFFSETS
	.align		4
        /*490c*/ 	.byte	0x04, 0x1c
        /*490e*/ 	.short	(.L_890 - .L_889)


	//   ....[0]....
.L_889:
        /*4910*/ 	.word	0x00015460


	//   ....[1]....
        /*4914*/ 	.word	0x0007c4a0


	//----- nvinfo : EIATTR_MAX_THREADS
	.align		4
.L_890:
        /*4918*/ 	.byte	0x04, 0x05
        /*491a*/ 	.short	(.L_892 - .L_891)
.L_891:
        /*491c*/ 	.word	0x00000080
        /*4920*/ 	.word	0x00000001
        /*4924*/ 	.word	0x00000001


	//----- nvinfo : EIATTR_CRS_STACK_SIZE
	.align		4
.L_892:
        /*4928*/ 	.byte	0x04, 0x1e
        /*492a*/ 	.short	(.L_894 - .L_893)
.L_893:
        /*492c*/ 	.word	0x00000000


	//----- nvinfo : EIATTR_CBANK_PARAM_SIZE
	.align		4
.L_894:
        /*4930*/ 	.byte	0x03, 0x19
        /*4932*/ 	.short	0x00e8


	//----- nvinfo : EIATTR_PARAM_CBANK
	.align		4
        /*4934*/ 	.byte	0x04, 0x0a
        /*4936*/ 	.short	(.L_896 - .L_895)
	.align		4
.L_895:
        /*4938*/ 	.word	index@(.nv.constant0._ZN10layer_norm31ln_parallel_residual_fwd_kernelINS_13Kernel_traitsIf13__nv_bfloat16S2_S2_fjLj2560ELj1ELj4ELj1ELj16ENS_18Kernel_traits_baseILj2560EfS2_S2_S2_fjLj128EEEEELb1ELb0ELb0EEEvNS_9FwdParamsE)
        /*493c*/ 	.short	0x0380
        /*493e*/ 	.short	0x00e8


	//----- nvinfo : EIATTR_SW_WAR
	.align		4
.L_896:
        /*4940*/ 	.byte	0x04, 0x36
        /*4942*/ 	.short	(.L_898 - .L_897)
.L_897:
        /*4944*/ 	.word	0x00000008
.L_898:


//--------------------- .nv.info._ZN10layer_norm31ln_parallel_residual_fwd_kernelINS_13Kernel_traitsIf13__nv_bfloat16S2_S2_fjLj2560ELj1ELj4ELj1ELj16ENS_18Kernel_traits_baseILj2560EfS2_S2_S2_fjLj128EEEEELb1ELb0ELb1EEEvNS_9FwdParamsE --------------------------
	.section	.nv.info._ZN10layer_norm31ln_parallel_residual_fwd_kernelINS_13Kernel_traitsIf13__nv_bfloat16S2_S2_fjLj2560ELj1ELj4ELj1ELj16ENS_18Kernel_traits_baseILj2560EfS2_S2_S2_fjLj128EEEEELb1ELb0ELb1EEEvNS_9FwdParamsE,"",@"SHT_CUDA_INFO"
	.sectionflags	@""
	.align	4


	//----- nvinfo : EIATTR_CUDA_API_VERSION
	.align		4
        /*0000*/ 	.byte	0x04, 0x37
        /*0002*/ 	.short	(.L_900 - .L_899)
.L_899:
        /*0004*/ 	.word	0x00000082


	//----- nvinfo : EIATTR_KPARAM_INFO
	.align		4
.L_900:
        /*0008*/ 	.byte	0x04, 0x17
        /*000a*/ 	.short	(.L_902 - .L_901)
.L_901:
        /*000c*/ 	.word	0x00000000
        /*0010*/ 	.short	0x0000
        /*0012*/ 	.short	0x0000
        /*0014*/ 	.byte	0x00, 0xf0, 0xa1, 0x03


	//----- nvinfo : EIATTR_SPARSE_MMA_MASK
	.align		4
.L_902:
        /*0018*/ 	.byte	0x03, 0x50
        /*001a*/ 	.short	0x0000


	//----- nvinfo : EIATTR_MAXREG_COUNT
	.align		4
        /*001c*/ 	.byte	0x03, 0x1b
        /*001e*/ 	.short	0x00ff


	//----- nvinfo : EIATTR_ANNOTATIONS
	.align		4
        /*0020*/ 	.byte	0x04, 0x55
        /*0022*/ 	.short	(.L_904 - .L_903)


	//   ....[0]....
.L_903:
        /* <DEDUP_REMOVED lines=537> */


	//----- nvinfo : EIATTR_MERCURY_ISA_VERSION
	.align		4
.L_904:
        /*21a4*/ 	.byte	0x03, 0x5f
        /*21a6*/ 	.short	0x0101


	//----- nvinfo : EIATTR_COOP_GROUP_MASK_REGIDS
	.align		4
        /*21a8*/ 	.byte	0x04, 0x29
        /*21aa*/ 	.short	(.L_906 - .L_905)


	//   ....[0]....
.L_905:
        /*21ac*/ 	.word	0xffffffff


	//   ....[1]....
        /*21b0*/ 	.word	0xffffffff


	//   ....[2]....
        /*21b4*/ 	.word	0xffffffff


	//   ....[3]....
        /*21b8*/ 	.word	0xffffffff


	//   ....[4]....
        /*21bc*/ 	.word	0xffffffff


	//   ....[5]....
        /*21c0*/ 	.word	0xffffffff


	//   ....[6]....
        /*21c4*/ 	.word	0xffffffff


	//   ....[7]....
        /*21c8*/ 	.word	0xffffffff


	//   ....[8]....
        /*21cc*/ 	.word	0xffffffff


	//   ....[9]....
        /*21d0*/ 	.word	0xffffffff


	//   ....[10]....
        /*21d4*/ 	.word	0x05000024


	//   ....[11]....
        /*21d8*/ 	.word	0x05000024


	//   ....[12]....
        /*21dc*/ 	.word	0x05000024


	//   ....[13]....
        /*21e0*/ 	.word	0x05000024


	//   ....[14]....
        /*21e4*/ 	.word	0x05000024


	//   ....[15]....
        /*21e8*/ 	.word	0x05000024


	//   ....[16]....
        /*21ec*/ 	.word	0x05000024


	//   ....[17]....
        /*21f0*/ 	.word	0x05000024


	//   ....[18]....
        /*21f4*/ 	.word	0x05000024


	//   ....[19]....
        /*21f8*/ 	.word	0x05000024


	//----- nvinfo : EIATTR_COOP_GROUP_INSTR_OFFSETS
	.align		4
.L_906:
        /*21fc*/ 	.byte	0x04, 0x28
        /*21fe*/ 	.short	(.L_908 - .L_907)


	//   ....[0]....
.L_907:
        /*2200*/ 	.word	0x00065940


	//   ....[1]....
        /*2204*/ 	.word	0x00065970


	//   ....[2]....
        /*2208*/ 	.word	0x00065990


	//   ....[3]....
        /*220c*/ 	.word	0x000659b0


	//   ....[4]....
        /*2210*/ 	.word	0x000659d0


	//   ....[5]....
        /*2214*/ 	.word	0x00066400


	//   ....[6]....
        /*2218*/ 	.word	0x00066420


	//   ....[7]....
        /*221c*/ 	.word	0x00066440


	//   ....[8]....
        /*2220*/ 	.word	0x00066460


	//   ....[9]....
        /*2224*/ 	.word	0x00066480


	//   ....[10]....
        /*2228*/ 	.word	0x000697a0


	//   ....[11]....
        /*222c*/ 	.word	0x00069840


	//   ....[12]....
        /*2230*/ 	.word	0x000698b0


	//   ....[13]....
        /*2234*/ 	.word	0x00069920


	//   ....[14]....
        /*2238*/ 	.word	0x00069990


	//   ....[15]....
        /*223c*/ 	.word	0x0006a420


	//   ....[16]....
        /*2240*/ 	.word	0x0006a490


	//   ....[17]....
        /*2244*/ 	.word	0x0006a500


	//   ....[18]....
        /*2248*/ 	.word	0x0006a570


	//   ....[19]....
        /*224c*/ 	.word	0x0006a5e0


	//----- nvinfo : EIATTR_VRC_CTA_INIT_COUNT
	.align		4
.L_908:
        /*2250*/ 	.byte	0x02, 0x4a
	.zero		1
	.zero		1


	//----- nvinfo : EIATTR_EXIT_INSTR_OFFSETS
	.align		4
        /*2254*/ 	.byte	0x04, 0x1c
        /*2256*/ 	.short	(.L_910 - .L_909)


	//   ....[0]....
.L_909:
        /*2258*/ 	.word	0x00004120


	//   ....[1]....
        /*225c*/ 	.word	0x00069730


	//----- nvinfo : EIATTR_MAX_THREADS
	.align		4
.L_910:
        /*2260*/ 	.byte	0x04, 0x05
        /*2262*/ 	.short	(.L_912 - .L_911)
.L_911:
        /*2264*/ 	.word	0x00000080
        /*2268*/ 	.word	0x00000001
        /*226c*/ 	.word	0x00000001


	//----- nvinfo : EIATTR_CRS_STACK_SIZE
	.align		4
.L_912:
        /*2270*/ 	.byte	0x04, 0x1e
        /*2272*/ 	.short	(.L_914 - .L_913)
.L_913:
        /*2274*/ 	.word	0x00000000


	//----- nvinfo : EIATTR_CBANK_PARAM_SIZE
	.align		4
.L_914:
        /*2278*/ 	.byte	0x03, 0x19
        /*227a*/ 	.short	0x00e8


	//----- nvinfo : EIATTR_PARAM_CBANK
	.align		4
        /*227c*/ 	.byte	0x04, 0x0a
        /*227e*/ 	.short	(.L_916 - .L_915)
	.align		4
.L_915:
        /*2280*/ 	.word	index@(.nv.constant0._ZN10layer_norm31ln_parallel_residual_fwd_kernelINS_13Kernel_traitsIf13__nv_bfloat16S2_S2_fjLj2560ELj1ELj4ELj1ELj16ENS_18Kernel_traits_baseILj2560EfS2_S2_S2_fjLj128EEEEELb1ELb0ELb1EEEvNS_9FwdParamsE)
        /*2284*/ 	.short	0x0380
        /*2286*/ 	.short	0x00e8


	//----- nvinfo : EIATTR_SW_WAR
	.align		4
.L_916:
        /*2288*/ 	.byte	0x04, 0x36
        /*228a*/ 	.short	(.L_918 - .L_917)
.L_917:
        /*228c*/ 	.word	0x00000008
.L_918:


//--------------------- .nv.info._ZN10layer_norm31ln_parallel_residual_fwd_kernelINS_13Kernel_traitsIf13__nv_bfloat16S2_S2_fjLj2560ELj1ELj4ELj1ELj16ENS_18Kernel_traits_baseILj2560EfS2_S2_S2_fjLj128EEEEELb1ELb1ELb0EEEvNS_9FwdParamsE --------------------------
	.section	.nv.info._ZN10layer_norm31ln_parallel_residual_fwd_kernelINS_13Kernel_traitsIf13__nv_bfloat16S2_S2_fjLj2560ELj1ELj4ELj1ELj16ENS_18Kernel_traits_baseILj2560EfS2_S2_S2_fjLj128EEEEELb1ELb1ELb0EEEvNS_9FwdParamsE,"",@"SHT_CUDA_INFO"
	.sectionflags	@""
	.align	4


	//----- nvinfo : EIATTR_CUDA_API_VERSION
	.align		4
        /*0000*/ 	.byte	0x04, 0x37
        /*0002*/ 	.short	(.L_920 - .L_919)
.L_919:
        /*0004*/ 	.word	0x00000082


	//----- nvinfo : EIATTR_KPARAM_INFO
	.align		4
.L_920:
        /*0008*/ 	.byte	0x04, 0x17
        /*000a*/ 	.short	(.L_922 - .L_921)
.L_921:
        /*000c*/ 	.word	0x00000000
        /*0010*/ 	.short	0x0000
        /*0012*/ 	.short	0x0000
        /*0014*/ 	.byte	0x00, 0xf0, 0xa1, 0x03


	//----- nvinfo : EIATTR_SPARSE_MMA_MASK
	.align		4
.L_922:
        /*0018*/ 	.byte	0x03, 0x50
        /*001a*/ 	.short	0x0000


	//----- nvinfo : EIATTR_MAXREG_COUNT
	.align		4
        /*001c*/ 	.byte	0x03, 0x1b
        /*001e*/ 	.short	0x00ff


	//----- nvinfo : EIATTR_ANNOTATIONS
	.align		4
        /*0020*/ 	.byte	0x04, 0x55
        /*0022*/ 	.short	(.L_924 - .L_923)


	//   ....[0]....
.L_923:
        /* <DEDUP_REMOVED lines=64> */


	//----- nvinfo : EIATTR_MERCURY_ISA_VERSION
	.align		4
.L_924:
        /*0414*/ 	.byte	0x03, 0x5f
        /*0416*/ 	.short	0x0101


	//----- nvinfo : EIATTR_COOP_GROUP_MASK_REGIDS
	.align		4
        /*0418*/ 	.byte	0x04, 0x29
        /*041a*/ 	.short	(.L_926 - .L_925)


	//   ....[0]....
.L_925:
        /*041c*/ 	.word	0xffffffff


	//   ....[1]....
        /*0420*/ 	.word	0xffffffff


	//   ....[2]....
        /*0424*/ 	.word	0xffffffff


	//   ....[3]....
        /*0428*/ 	.word	0xffffffff


	//   ....[4]....
        /*042c*/ 	.word	0xffffffff


	//   ....[5]....
        /*0430*/ 	.word	0xffffffff


	//   ....[6]....
        /*0434*/ 	.word	0xffffffff


	//   ....[7]....
        /*0438*/ 	.word	0xffffffff


	//   ....[8]....
        /*043c*/ 	.word	0xffffffff


	//   ....[9]....
        /*0440*/ 	.word	0xffffffff


	//   ....[10]....
        /*0444*/ 	.word	0x0500005c


	//   ....[11]....
        /*0448*/ 	.word	0x0500005c


	//   ....[12]....
        /*044c*/ 	.word	0x0500005c


	//   ....[13]....
        /*0450*/ 	.word	0x0500005c


	//   ....[14]....
        /*0454*/ 	.word	0x0500005c


	//   ....[15]....
        /*0458*/ 	.word	0x0500005c


	//   ....[16]....
        /*045c*/ 	.word	0x0500005c


	//   ....[17]....
        /*0460*/ 	.word	0x0500005c


	//   ....[18]....
        /*0464*/ 	.word	0x0500005c


	//   ....[19]....
        /*0468*/ 	.word	0x0500005c


	//----- nvinfo : EIATTR_COOP_GROUP_INSTR_OFFSETS
	.align		4
.L_926:
        /*046c*/ 	.byte	0x04, 0x28
        /*046e*/ 	.short	(.L_928 - .L_927)


	//   ....[0]....
.L_927:
        /*0470*/ 	.word	0x00063a20


	//   ....[1]....
        /*0474*/ 	.word	0x00063a60


	//   ....[2]....
        /*0478*/ 	.word	0x00063a80


	//   ....[3]....
        /*047c*/ 	.word	0x00063aa0


	//   ....[4]....
        /*0480*/ 	.word	0x00063ac0


	//   ....[5]....
        /*0484*/ 	.word	0x00064530


	//   ....[6]....
        /*0488*/ 	.word	0x00064550


	//   ....[7]....
        /*048c*/ 	.word	0x00064570


	//   ....[8]....
        /*0490*/ 	.word	0x00064590


	//   ....[9]....
        /*0494*/ 	.word	0x000645b0


	//   ....[10]....
        /*0498*/ 	.word	0x00066000


	//   ....[11]....
        /*049c*/ 	.word	0x000660a0


	//   ....[12]....
        /*04a0*/ 	.word	0x00066110


	//   ....[13]....
        /*04a4*/ 	.word	0x00066180


	//   ....[14]....
        /*04a8*/ 	.word	0x000661f0


	//   ....[15]....
        /*04ac*/ 	.word	0x00066cd0


	//   ....[16]....
        /*04b0*/ 	.word	0x00066d40


	//   ....[17]....
        /*04b4*/ 	.word	0x00066db0


	//   ....[18]....
        /*04b8*/ 	.word	0x00066e20


	//   ....[19]....
        /*04bc*/ 	.word	0x00066e90


	//----- nvinfo : EIATTR_VRC_CTA_INIT_COUNT
	.align		4
.L_928:
        /*04c0*/ 	.byte	0x02, 0x4a
	.zero		1
	.zero		1


	//----- nvinfo : EIATTR_EXIT_INSTR_OFFSETS
	.align		4
        /*04c4*/ 	.byte	0x04, 0x1c
        /*04c6*/ 	.short	(.L_930 - .L_929)


	//   ....[0]....
.L_929:
        /*04c8*/ 	.word	0x000016f0


	//   ....[1]....
        /*04cc*/ 	.word	0x00065f90


	//----- nvinfo : EIATTR_MAX_THREADS
	.align		4
.L_930:
        /*04d0*/ 	.byte	0x04, 0x05
        /*04d2*/ 	.short	(.L_932 - .L_931)
.L_931:
        /*04d4*/ 	.word	0x00000080
        /*04d8*/ 	.word	0x00000001
        /*04dc*/ 	.word	0x00000001


	//----- nvinfo : EIATTR_CRS_STACK_SIZE
	.align		4
.L_932:
        /*04e0*/ 	.byte	0x04, 0x1e
        /*04e2*/ 	.short	(.L_934 - .L_933)
.L_933:
        /*04e4*/ 	.word	0x00000000


	//----- nvinfo : EIATTR_CBANK_PARAM_SIZE
	.align		4
.L_934:
        /*04e8*/ 	.byte	0x03, 0x19
        /*04ea*/ 	.short	0x00e8


	//----- nvinfo : EIATTR_PARAM_CBANK
	.align		4
        /*04ec*/ 	.byte	0x04, 0x0a
        /*04ee*/ 	.short	(.L_936 - .L_935)
	.align		4
.L_935:
        /*04f0*/ 	.word	index@(.nv.constant0._ZN10layer_norm31ln_parallel_residual_fwd_kernelINS_13Kernel_traitsIf13__nv_bfloat16S2_S2_fjLj2560ELj1ELj4ELj1ELj16ENS_18Kernel_traits_baseILj2560EfS2_S2_S2_fjLj128EEEEELb1ELb1ELb0EEEvNS_9FwdParamsE)
        /*04f4*/ 	.short	0x0380
        /*04f6*/ 	.short	0x00e8


	//----- nvinfo : EIATTR_SW_WAR
	.align		4
.L_936:
        /*04f8*/ 	.byte	0x04, 0x36
        /*04fa*/ 	.short	(.L_938 - .L_937)
.L_937:
        /*04fc*/ 	.word	0x00000008
.L_938:


//--------------------- .nv.info._ZN10layer_norm31ln_parallel_residual_fwd_kernelINS_13Kernel_traitsIf13__nv_bfloat16S2_S2_fjLj2560ELj1ELj4ELj1ELj16ENS_18Kernel_traits_baseILj2560EfS2_S2_S2_fjLj128EEEEELb1ELb1ELb1EEEvNS_9FwdParamsE --------------------------
	.section	.nv.info._ZN10layer_norm31ln_parallel_residual_fwd_kernelINS_13Kernel_traitsIf13__nv_bfloat16S2_S2_fjLj2560ELj1ELj4ELj1ELj16ENS_18Kernel_traits_baseILj2560EfS2_S2_S2_fjLj128EEEEELb1ELb1ELb1EEEvNS_9FwdParamsE,"",@"SHT_CUDA_INFO"
	.sectionflags	@""
	.align	4


	//----- nvinfo : EIATTR_CUDA_API_VERSION
	.align		4
        /*0000*/ 	.byte	0x04, 0x37
        /*0002*/ 	.short	(.L_940 - .L_939)
.L_939:
        /*0004*/ 	.word	0x00000082


	//----- nvinfo : EIATTR_KPARAM_INFO
	.align		4
.L_940:
        /*0008*/ 	.byte	0x04, 0x17
        /*000a*/ 	.short	(.L_942 - .L_941)
.L_941:
        /*000c*/ 	.word	0x00000000
        /*0010*/ 	.short	0x0000
        /*0012*/ 	.short	0x0000
        /*0014*/ 	.byte	0x00, 0xf0, 0xa1, 0x03


	//----- nvinfo : EIATTR_SPARSE_MMA_MASK
	.align		4
.L_942:
        /*0018*/ 	.byte	0x03, 0x50
        /*001a*/ 	.short	0x0000


	//----- nvinfo : EIATTR_MAXREG_COUNT
	.align		4
        /*001c*/ 	.byte	0x03, 0x1b
        /*001e*/ 	.short	0x00ff


	//----- nvinfo : EIATTR_ANNOTATIONS
	.align		4
        /*0020*/ 	.byte	0x04, 0x55
        /*0022*/ 	.short	(.L_944 - .L_943)


	//   ....[0]....
.L_943:
        /* <DEDUP_REMOVED lines=61> */


	//----- nvinfo : EIATTR_MERCURY_ISA_VERSION
	.align		4
.L_944:
        /*03e4*/ 	.byte	0x03, 0x5f
        /*03e6*/ 	.short	0x0101


	//----- nvinfo : EIATTR_COOP_GROUP_MASK_REGIDS
	.align		4
        /*03e8*/ 	.byte	0x04, 0x29
        /*03ea*/ 	.short	(.L_946 - .L_945)


	//   ....[0]....
.L_945:
        /*03ec*/ 	.word	0xffffffff


	//   ....[1]....
        /*03f0*/ 	.word	0xffffffff


	//   ....[2]....
        /*03f4*/ 	.word	0xffffffff


	//   ....[3]....
        /*03f8*/ 	.word	0xffffffff


	//   ....[4]....
        /*03fc*/ 	.word	0xffffffff


	//   ....[5]....
        /*0400*/ 	.word	0xffffffff


	//   ....[6]....
        /*0404*/ 	.word	0xffffffff


	//   ....[7]....
        /*0408*/ 	.word	0xffffffff


	//   ....[8]....
        /*040c*/ 	.word	0xffffffff


	//   ....[9]....
        /*0410*/ 	.word	0xffffffff


	//   ....[10]....
        /*0414*/ 	.word	0x05000029


	//   ....[11]....
        /*0418*/ 	.word	0x05000029


	//   ....[12]....
        /*041c*/ 	.word	0x05000029


	//   ....[13]....
        /*0420*/ 	.word	0x05000029


	//   ....[14]....
        /*0424*/ 	.word	0x05000029


	//   ....[15]....
        /*0428*/ 	.word	0x05000029


	//   ....[16]....
        /*042c*/ 	.word	0x05000029


	//   ....[17]....
        /*0430*/ 	.word	0x05000029


	//   ....[18]....
        /*0434*/ 	.word	0x05000029


	//   ....[19]....
        /*0438*/ 	.word	0x05000029


	//----- nvinfo : EIATTR_COOP_GROUP_INSTR_OFFSETS
	.align		4
.L_946:
        /*043c*/ 	.byte	0x04, 0x28
        /*043e*/ 	.short	(.L_948 - .L_947)


	//   ....[0]....
.L_947:
        /*0440*/ 	.word	0x00051570


	//   ....[1]....
        /*0444*/ 	.word	0x000515a0


	//   ....[2]....
        /*0448*/ 	.word	0x000515c0


	//   ....[3]....
        /*044c*/ 	.word	0x000515e0


	//   ....[4]....
        /*0450*/ 	.word	0x00051600


	//   ....[5]....
        /*0454*/ 	.word	0x00052030


	//   ....[6]....
        /*0458*/ 	.word	0x00052050


	//   ....[7]....
        /*045c*/ 	.word	0x00052070


	//   ....[8]....
        /*0460*/ 	.word	0x00052090


	//   ....[9]....
        /*0464*/ 	.word	0x000520b0


	//   ....[10]....
        /*0468*/ 	.word	0x000538e0


	//   ....[11]....
        /*046c*/ 	.word	0x00053980


	//   ....[12]....
        /*0470*/ 	.word	0x000539f0


	//   ....[13]....
        /*0474*/ 	.word	0x00053a60


	//   ....[14]....
        /*0478*/ 	.word	0x00053ad0


	//   ....[15]....
        /*047c*/ 	.word	0x00054560


	//   ....[16]....
        /*0480*/ 	.word	0x000545d0


	//   ....[17]....
        /*0484*/ 	.word	0x00054640


	//   ....[18]....
        /*0488*/ 	.word	0x000546b0


	//   ....[19]....
        /*048c*/ 	.word	0x00054720


	//----- nvinfo : EIATTR_VRC_CTA_INIT_COUNT
	.align		4
.L_948:
        /*0490*/ 	.byte	0x02, 0x4a
	.zero		1
	.zero		1


	//----- nvinfo : EIATTR_EXIT_INSTR_OFFSETS
	.align		4
        /*0494*/ 	.byte	0x04, 0x1c
        /*0496*/ 	.short	(.L_950 - .L_949)


	//   ....[0]....
.L_949:
        /*0498*/ 	.word	0x00000dc0


	//   ....[1]....
        /*049c*/ 	.word	0x00053870


	//----- nvinfo : EIATTR_MAX_THREADS
	.align		4
.L_950:
        /*04a0*/ 	.byte	0x04, 0x05
        /*04a2*/ 	.short	(.L_952 - .L_951)
.L_951:
        /*04a4*/ 	.word	0x00000080
        /*04a8*/ 	.word	0x00000001
        /*04ac*/ 	.word	0x00000001


	//----- nvinfo : EIATTR_CRS_STACK_SIZE
	.align		4
.L_952:
        /*04b0*/ 	.byte	0x04, 0x1e
        /*04b2*/ 	.short	(.L_954 - .L_953)
.L_953:
        /*04b4*/ 	.word	0x00000000


	//----- nvinfo : EIATTR_CBANK_PARAM_SIZE
	.align		4
.L_954:
        /*04b8*/ 	.byte	0x03, 0x19
        /*04ba*/ 	.short	0x00e8


	//----- nvinfo : EIATTR_PARAM_CBANK
	.align		4
        /*04bc*/ 	.byte	0x04, 0x0a
        /*04be*/ 	.short	(.L_956 - .L_955)
	.align		4
.L_955:
        /*04c0*/ 	.word	index@(.nv.constant0._ZN10layer_norm31ln_parallel_residual_fwd_kernelINS_13Kernel_traitsIf13__nv_bfloat16S2_S2_fjLj2560ELj1ELj4ELj1ELj16ENS_18Kernel_traits_baseILj2560EfS2_S2_S2_fjLj128EEEEELb1ELb1ELb1EEEvNS_9FwdParamsE)
        /*04c4*/ 	.short	0x0380
        /*04c6*/ 	.short	0x00e8


	//----- nvinfo : EIATTR_SW_WAR
	.align		4
.L_956:
        /*04c8*/ 	.byte	0x04, 0x36
        /*04ca*/ 	.short	(.L_958 - .L_957)
.L_957:
        /*04cc*/ 	.word	0x00000008
.L_958:


//--------------------- .nv.info._ZN10layer_norm31ln_parallel_residual_fwd_kernelINS_13Kernel_traitsI13__nv_bfloat16S2_fS2_fjLj2560ELj1ELj4ELj1ELj16ENS_18Kernel_traits_baseILj2560ES2_S2_fS2_fjLj128EEEEELb0ELb0ELb0EEEvNS_9FwdParamsE --------------------------
	.section	.nv.info._ZN10layer_norm31ln_parallel_residual_fwd_kernelINS_13Kernel_traitsI13__nv_bfloat16S2_fS2_fjLj2560ELj1ELj4ELj1ELj16ENS_18Kernel_traits_baseILj2560ES2_S2_fS2_fjLj128EEEEELb0ELb0ELb0EEEvNS_9FwdParamsE,"",@"SHT_CUDA_INFO"
	.sectionflags	@""
	.align	4


	//----- nvinfo : EIATTR_CUDA_API_VERSION
	.align		4
        /*0000*/ 	.byte	0x04, 0x37
        /*0002*/ 	.short	(.L_960 - .L_959)
.L_959:
        /*0004*/ 	.word	0x00000082


	//----- nvinfo : EIATTR_KPARAM_INFO
	.align		4
.L_960:
        /*0008*/ 	.byte	0x04, 0x17
        /*000a*/ 	.short	(.L_962 - .L_961)
.L_961:
        /*000c*/ 	.word	0x00000000
        /*0010*/ 	.short	0x0000
        /*0012*/ 	.short	0x0000
        /*0014*/ 	.byte	0x00, 0xf0, 0xa1, 0x03


	//----- nvinfo : EIATTR_SPARSE_MMA_MASK
	.align		4
.L_962:
        /*0018*/ 	.byte	0x03, 0x50
        /*001a*/ 	.short	0x0000


	//----- nvinfo : EIATTR_MAXREG_COUNT
	.align		4
        /*001c*/ 	.byte	0x03, 0x1b
        /*001e*/ 	.short	0x00ff


	//----- nvinfo : EIATTR_ANNOTATIONS
	.align		4
        /*0020*/ 	.byte	0x04, 0x55
        /*0022*/ 	.short	(.L_964 - .L_963)


	//   ....[0]....
.L_963:
        /* <DEDUP_REMOVED lines=326> */


	//----- nvinfo : EIATTR_MERCURY_ISA_VERSION
	.align		4
.L_964:
        /*1474*/ 	.byte	0x03, 0x5f
        /*1476*/ 	.short	0x0101


	//----- nvinfo : EIATTR_COOP_GROUP_MASK_REGIDS
	.align		4
        /*1478*/ 	.byte	0x04, 0x29
        /*147a*/ 	.short	(.L_966 - .L_965)


	//   ....[0]....
.L_965:
        /*147c*/ 	.word	0xffffffff


	//   ....[1]....
        /*1480*/ 	.word	0xffffffff


	//   ....[2]....
        /*1484*/ 	.word	0xffffffff


	//   ....[3]....
        /*1488*/ 	.word	0xffffffff


	//   ....[4]....
        /*148c*/ 	.word	0xffffffff


	//   ....[5]....
        /*1490*/ 	.word	0xffffffff


	//   ....[6]....
        /*1494*/ 	.word	0xffffffff


	//   ....[7]....
        /*1498*/ 	.word	0xffffffff


	//   ....[8]....
        /*149c*/ 	.word	0xffffffff


	//   ....[9]....
        /*14a0*/ 	.word	0xffffffff


	//   ....[10]....
        /*14a4*/ 	.word	0x05000002


	//   ....[11]....
        /*14a8*/ 	.word	0x05000002


	//   ....[12]....
        /*14ac*/ 	.word	0x05000002


	//   ....[13]....
        /*14b0*/ 	.word	0x05000002


	//   ....[14]....
        /*14b4*/ 	.word	0x05000002


	//   ....[15]....
        /*14b8*/ 	.word	0x05000002


	//   ....[16]....
        /*14bc*/ 	.word	0x05000002


	//   ....[17]....
        /*14c0*/ 	.word	0x05000002


	//   ....[18]....
        /*14c4*/ 	.word	0x05000002


	//   ....[19]....
        /*14c8*/ 	.word	0x05000002


	//----- nvinfo : EIATTR_COOP_GROUP_INSTR_OFFSETS
	.align		4
.L_966:
        /*14cc*/ 	.byte	0x04, 0x28
        /*14ce*/ 	.short	(.L_968 - .L_967)


	//   ....[0]....
.L_967:
        /*14d0*/ 	.word	0x0000a990


	//   ....[1]....
        /*14d4*/ 	.word	0x0000a9d0


	//   ....[2]....
        /*14d8*/ 	.word	0x0000a9f0


	//   ....[3]....
        /*14dc*/ 	.word	0x0000aa10


	//   ....[4]....
        /*14e0*/ 	.word	0x0000aa30


	//   ....[5]....
        /*14e4*/ 	.word	0x0000b4a0


	//   ....[6]....
        /*14e8*/ 	.word	0x0000b4c0


	//   ....[7]....
        /*14ec*/ 	.word	0x0000b4e0


	//   ....[8]....
        /*14f0*/ 	.word	0x0000b500


	//   ....[9]....
        /*14f4*/ 	.word	0x0000b520


	//   ....[10]....
        /*14f8*/ 	.word	0x0000f850


	//   ....[11]....
        /*14fc*/ 	.word	0x0000f8f0


	//   ....[12]....
        /*1500*/ 	.word	0x0000f960


	//   ....[13]....
        /*1504*/ 	.word	0x0000f9d0


	//   ....[14]....
        /*1508*/ 	.word	0x0000fa40


	//   ....[15]....
        /*150c*/ 	.word	0x00010520


	//   ....[16]....
        /*1510*/ 	.word	0x00010590


	//   ....[17]....
        /*1514*/ 	.word	0x00010600


	//   ....[18]....
        /*1518*/ 	.word	0x00010670


	//   ....[19]....
        /*151c*/ 	.word	0x000106e0


	//----- nvinfo : EIATTR_VRC_CTA_INIT_COUNT
	.align		4
.L_968:
        /*1520*/ 	.byte	0x02, 0x4a
	.zero		1
	.zero		1


	//----- nvinfo : EIATTR_EXIT_INSTR_OFFSETS
	.align		4
        /*1524*/ 	.byte	0x04, 0x1c
        /*1526*/ 	.short	(.L_970 - .L_969)


	//   ....[0]....
.L_969:
        /*1528*/ 	.word	0x00002fb0


	//   ....[1]....
        /*152c*/ 	.word	0x0000f7e0


	//----- nvinfo : EIATTR_MAX_THREADS
	.align		4
.L_970:
        /*1530*/ 	.byte	0x04, 0x05
        /*1532*/ 	.short	(.L_972 - .L_971)
.L_971:
        /*1534*/ 	.word	0x00000080
        /*1538*/ 	.word	0x00000001
        /*153c*/ 	.word	0x00000001


	//----- nvinfo : EIATTR_CRS_STACK_SIZE
	.align		4
.L_972:
        /*1540*/ 	.byte	0x04, 0x1e
        /*1542*/ 	.short	(.L_974 - .L_973)
.L_973:
        /*1544*/ 	.word	0x00000000


	//----- nvinfo : EIATTR_CBANK_PARAM_SIZE
	.align		4
.L_974:
        /*1548*/ 	.byte	0x03, 0x19
        /*154a*/ 	.short	0x00e8


	//----- nvinfo : EIATTR_PARAM_CBANK
	.align		4
        /*154c*/ 	.byte	0x04, 0x0a
        /*154e*/ 	.short	(.L_976 - .L_975)
	.align		4
.L_975:
        /*1550*/ 	.word	index@(.nv.constant0._ZN10layer_norm31ln_parallel_residual_fwd_kernelINS_13Kernel_traitsI13__nv_bfloat16S2_fS2_fjLj2560ELj1ELj4ELj1ELj16ENS_18Kernel_traits_baseILj2560ES2_S2_fS2_fjLj128EEEEELb0ELb0ELb0EEEvNS_9FwdParamsE)
        /*1554*/ 	.short	0x0380
        /*1556*/ 	.short	0x00e8


	//----- nvinfo : EIATTR_SW_WAR
	.align		4
.L_976:
        /*1558*/ 	.byte	0x04, 0x36
        /*155a*/ 	.short	(.L_978 - .L_977)
.L_977:
        /*155c*/ 	.word	0x00000008
.L_978:


//--------------------- .nv.info._ZN10layer_norm31ln_parallel_residual_fwd_kernelINS_13Kernel_traitsI13__nv_bfloat16S2_fS2_fjLj2560ELj1ELj4ELj1ELj16ENS_18Kernel_traits_baseILj2560ES2_S2_fS2_fjLj128EEEEELb0ELb0ELb1EEEvNS_9FwdParamsE --------------------------
	.section	.nv.info._ZN10layer_norm31ln_parallel_residual_fwd_kernelINS_13Kernel_traitsI13__nv_bfloat16S2_fS2_fjLj2560ELj1ELj4ELj1ELj16ENS_18Kernel_traits_baseILj2560ES2_S2_fS2_fjLj128EEEEELb0ELb0ELb1EEEvNS_9FwdParamsE,"",@"SHT_CUDA_INFO"
	.sectionflags	@""
	.align	4


	//----- nvinfo : EIATTR_CUDA_API_VERSION
	.align		4
        /*0000*/ 	.byte	0x04, 0x37
        /*0002*/ 	.short	(.L_980 - .L_979)
.L_979:
        /*0004*/ 	.word	0x00000082


	//----- nvinfo : EIATTR_KPARAM_INFO
	.align		4
.L_980:
        /*0008*/ 	.byte	0x04, 0x17
        /*000a*/ 	.short	(.L_982 - .L_981)
.L_981:
        /*000c*/ 	.word	0x00000000
        /*0010*/ 	.short	0x0000
        /*0012*/ 	.short	0x0000
        /*0014*/ 	.byte	0x00, 0xf0, 0xa1, 0x03


	//----- nvinfo : EIATTR_SPARSE_MMA_MASK
	.align		4
.L_982:
        /*0018*/ 	.byte	0x03, 0x50
        /*001a*/ 	.short	0x0000


	//----- nvinfo : EIATTR_MAXREG_COUNT
	.align		4
        /*001c*/ 	.byte	0x03, 0x1b
        /*001e*/ 	.short	0x00ff


	//----- nvinfo : EIATTR_ANNOTATIONS
	.align		4
        /*0020*/ 	.byte	0x04, 0x55
        /*0022*/ 	.short	(.L_984 - .L_983)


	//   ....[0]....
.L_983:
        /* <DEDUP_REMOVED lines=268> */


	//----- nvinfo : EIATTR_MERCURY_ISA_VERSION
	.align		4
.L_984:
        /*10d4*/ 	.byte	0x03, 0x5f
        /*10d6*/ 	.short	0x0101


	//----- nvinfo : EIATTR_COOP_GROUP_MASK_REGIDS
	.align		4
        /*10d8*/ 	.byte	0x04, 0x29
        /*10da*/ 	.short	(.L_986 - .L_985)


	//   ....[0]....
.L_985:
        /*10dc*/ 	.word	0xffffffff


	//   ....[1]....
        /*10e0*/ 	.word	0xffffffff


	//   ....[2]....
        /*10e4*/ 	.word	0xffffffff


	//   ....[3]....
        /*10e8*/ 	.word	0xffffffff


	//   ....[4]....
        /*10ec*/ 	.word	0xffffffff


	//   ....[5]....
        /*10f0*/ 	.word	0xffffffff


	//   ....[6]....
        /*10f4*/ 	.word	0xffffffff


	//   ....[7]....
        /*10f8*/ 	.word	0xffffffff


	//   ....[8]....
        /*10fc*/ 	.word	0xffffffff


	//   ....[9]....
        /*1100*/ 	.word	0xffffffff


	//   ....[10]....
        /*1104*/ 	.word	0x050000f2


	//   ....[11]....
        /*1108*/ 	.word	0x050000f2


	//   ....[12]....
        /*110c*/ 	.word	0x050000f2


	//   ....[13]....
        /*1110*/ 	.word	0x050000f2


	//   ....[14]....
        /*1114*/ 	.word	0x050000f2


	//   ....[15]....
        /*1118*/ 	.word	0x050000f2


	//   ....[16]....
        /*111c*/ 	.word	0x050000f2


	//   ....[17]....
        /*1120*/ 	.word	0x050000f2


	//   ....[18]....
        /*1124*/ 	.word	0x050000f2


	//   ....[19]....
        /*1128*/ 	.word	0x050000f2


	//----- nvinfo : EIATTR_COOP_GROUP_INSTR_OFFSETS
	.align		4
.L_986:
        /*112c*/ 	.byte	0x04, 0x28
        /*112e*/ 	.short	(.L_988 - .L_987)


	//   ....[0]....
.L_987:
        /*1130*/ 	.word	0x00008320


	//   ....[1]....
        /*1134*/ 	.word	0x00008350


	//   ....[2]....
        /*1138*/ 	.word	0x00008370


	//   ....[3]....
        /*113c*/ 	.word	0x00008390


	//   ....[4]....
        /*1140*/ 	.word	0x000083b0


	//   ....[5]....
        /*1144*/ 	.word	0x00008de0


	//   ....[6]....
        /*1148*/ 	.word	0x00008e00


	//   ....[7]....
        /*114c*/ 	.word	0x00008e20


	//   ....[8]....
        /*1150*/ 	.word	0x00008e40


	//   ....[9]....
        /*1154*/ 	.word	0x00008e60


	//   ....[10]....
        /*1158*/ 	.word	0x0000cbb0


	//   ....[11]....
        /*115c*/ 	.word	0x0000cc40


	//   ....[12]....
        /*1160*/ 	.word	0x0000ccb0


	//   ....[13]....
        /*1164*/ 	.word	0x0000cd20


	//   ....[14]....
        /*1168*/ 	.word	0x0000cd90


	//   ....[15]....
        /*116c*/ 	.word	0x0000d820


	//   ....[16]....
        /*1170*/ 	.word	0x0000d880


	//   ....[17]....
        /*1174*/ 	.word	0x0000d8e0


	//   ....[18]....
        /*1178*/ 	.word	0x0000d940


	//   ....[19]....
        /*117c*/ 	.word	0x0000d9a0


	//----- nvinfo : EIATTR_VRC_CTA_INIT_COUNT
	.align		4
.L_988:
        /*1180*/ 	.byte	0x02, 0x4a
	.zero		1
	.zero		1


	//----- nvinfo : EIATTR_EXIT_INSTR_OFFSETS
	.align		4
        /*1184*/ 	.byte	0x04, 0x1c
        /*1186*/ 	.short	(.L_990 - .L_989)


	//   ....[0]....
.L_989:
        /*1188*/ 	.word	0x000011a0


	//   ....[1]....
        /*118c*/ 	.word	0x0000cb40


	//----- nvinfo : EIATTR_MAX_THREADS
	.align		4
.L_990:
        /*1190*/ 	.byte	0x04, 0x05
        /*1192*/ 	.short	(.L_992 - .L_991)
.L_991:
        /*1194*/ 	.word	0x00000080
        /*1198*/ 	.word	0x00000001
        /*119c*/ 	.word	0x00000001


	//----- nvinfo : EIATTR_CRS_STACK_SIZE
	.align		4
.L_992:
        /*11a0*/ 	.byte	0x04, 0x1e
        /*11a2*/ 	.short	(.L_994 - .L_993)
.L_993:
        /*11a4*/ 	.word	0x00000000


	//----- nvinfo : EIATTR_CBANK_PARAM_SIZE
	.align		4
.L_994:
        /*11a8*/ 	.byte	0x03, 0x19
        /*11aa*/ 	.short	0x00e8


	//----- nvinfo : EIATTR_PARAM_CBANK
	.align		4
        /*11ac*/ 	.byte	0x04, 0x0a
        /*11ae*/ 	.short	(.L_996 - .L_995)
	.align		4
.L_995:
        /*11b0*/ 	.word	index@(.nv.constant0._ZN10layer_norm31ln_parallel_residual_fwd_kernelINS_13Kernel_traitsI13__nv_bfloat16S2_fS2_fjLj2560ELj1ELj4ELj1ELj16ENS_18Kernel_traits_baseILj2560ES2_S2_fS2_fjLj128EEEEELb0ELb0ELb1EEEvNS_9FwdParamsE)
        /*11b4*/ 	.short	0x0380
        /*11b6*/ 	.short	0x00e8


	//----- nvinfo : EIATTR_SW_WAR
	.align		4
.L_996:
        /*11b8*/ 	.byte	0x04, 0x36
        /*11ba*/ 	.short	(.L_998 - .L_997)
.L_997:
        /*11bc*/ 	.word	0x00000008
.L_998:


//--------------------- .nv.info._ZN10layer_norm31ln_parallel_residual_fwd_kernelINS_13Kernel_traitsI13__nv_bfloat16S2_fS2_fjLj2560ELj1ELj4ELj1ELj16ENS_18Kernel_traits_baseILj2560ES2_S2_fS2_fjLj128EEEEELb0ELb1ELb0EEEvNS_9FwdParamsE --------------------------
	.section	.nv.info._ZN10layer_norm31ln_parallel_residual_fwd_kernelINS_13Kernel_traitsI13__nv_bfloat16S2_fS2_fjLj2560ELj1ELj4ELj1ELj16ENS_18Kernel_traits_baseILj2560ES2_S2_fS2_fjLj128EEEEELb0ELb1ELb0EEEvNS_9FwdParamsE,"",@"SHT_CUDA_INFO"
	.sectionflags	@""
	.align	4


	//----- nvinfo : EIATTR_CUDA_API_VERSION
	.align		4
        /*0000*/ 	.byte	0x04, 0x37
        /*0002*/ 	.short	(.L_1000 - .L_999)
.L_999:
        /*0004*/ 	.word	0x00000082


	//----- nvinfo : EIATTR_KPARAM_INFO
	.align		4
.L_1000:
        /*0008*/ 	.byte	0x04, 0x17
        /*000a*/ 	.short	(.L_1002 - .L_1001)
.L_1001:
        /*000c*/ 	.word	0x00000000
        /*0010*/ 	.short	0x0000
        /*0012*/ 	.short	0x0000
        /*0014*/ 	.byte	0x00, 0xf0, 0xa1, 0x03


	//----- nvinfo : EIATTR_SPARSE_MMA_MASK
	.align		4
.L_1002:
        /*0018*/ 	.byte	0x03, 0x50
        /*001a*/ 	.short	0x0000


	//----- nvinfo : EIATTR_MAXREG_COUNT
	.align		4
        /*001c*/ 	.byte	0x03, 0x1b
        /*001e*/ 	.short	0x00ff


	//----- nvinfo : EIATTR_ANNOTATIONS
	.align		4
        /*0020*/ 	.byte	0x04, 0x55
        /*0022*/ 	.short	(.L_1004 - .L_1003)


	//   ....[0]....
.L_1003:
        /* <DEDUP_REMOVED lines=17> */


	//----- nvinfo : EIATTR_MERCURY_ISA_VERSION
	.align		4
.L_1004:
        /*0124*/ 	.byte	0x03, 0x5f
        /*0126*/ 	.short	0x0101


	//----- nvinfo : EIATTR_COOP_GROUP_MASK_REGIDS
	.align		4
        /*0128*/ 	.byte	0x04, 0x29
        /*012a*/ 	.short	(.L_1006 - .L_1005)


	//   ....[0]....
.L_1005:
        /*012c*/ 	.word	0xffffffff


	//   ....[1]....
        /*0130*/ 	.word	0xffffffff


	//   ....[2]....
        /*0134*/ 	.word	0xffffffff


	//   ....[3]....
        /*0138*/ 	.word	0xffffffff


	//   ....[4]....
        /*013c*/ 	.word	0xffffffff


	//   ....[5]....
        /*0140*/ 	.word	0xffffffff


	//   ....[6]....
        /*0144*/ 	.word	0xffffffff


	//   ....[7]....
        /*0148*/ 	.word	0xffffffff


	//   ....[8]....
        /*014c*/ 	.word	0xffffffff


	//   ....[9]....
        /*0150*/ 	.word	0xffffffff


	//   ....[10]....
        /*0154*/ 	.word	0x050000c0


	//   ....[11]....
        /*0158*/ 	.word	0x050000c0


	//   ....[12]....
        /*015c*/ 	.word	0x050000c0


	//   ....[13]....
        /*0160*/ 	.word	0x050000c0


	//   ....[14]....
        /*0164*/ 	.word	0x050000c0


	//   ....[15]....
        /*0168*/ 	.word	0x050000c0


	//   ....[16]....
        /*016c*/ 	.word	0x050000c0


	//   ....[17]....
        /*0170*/ 	.word	0x050000c0


	//   ....[18]....
        /*0174*/ 	.word	0x050000c0


	//   ....[19]....
        /*0178*/ 	.word	0x050000c0


	//----- nvinfo : EIATTR_COOP_GROUP_INSTR_OFFSETS
	.align		4
.L_1006:
        /*017c*/ 	.byte	0x04, 0x28
        /*017e*/ 	.short	(.L_1008 - .L_1007)


	//   ....[0]....
.L_1007:
        /*0180*/ 	.word	0x00006e70


	//   ....[1]....
        /*0184*/ 	.word	0x00006eb0


	//   ....[2]....
        /*0188*/ 	.word	0x00006ed0


	//   ....[3]....
        /*018c*/ 	.word	0x00006ef0


	//   ....[4]....
        /*0190*/ 	.word	0x00006f10


	//   ....[5]....
        /*0194*/ 	.word	0x00007980


	//   ....[6]....
        /*0198*/ 	.word	0x000079a0


	//   ....[7]....
        /*019c*/ 	.word	0x000079c0


	//   ....[8]....
        /*01a0*/ 	.word	0x000079e0


	//   ....[9]....
        /*01a4*/ 	.word	0x00007a00


	//   ....[10]....
        /*01a8*/ 	.word	0x00009d10


	//   ....[11]....
        /*01ac*/ 	.word	0x00009db0


	//   ....[12]....
        /*01b0*/ 	.word	0x00009e20


	//   ....[13]....
        /*01b4*/ 	.word	0x00009e90


	//   ....[14]....
        /*01b8*/ 	.word	0x00009f00


	//   ....[15]....
        /*01bc*/ 	.word	0x0000a9e0


	//   ....[16]....
        /*01c0*/ 	.word	0x0000aa50


	//   ....[17]....
        /*01c4*/ 	.word	0x0000aac0


	//   ....[18]....
        /*01c8*/ 	.word	0x0000ab30


	//   ....[19]....
        /*01cc*/ 	.word	0x0000aba0


	//----- nvinfo : EIATTR_VRC_CTA_INIT_COUNT
	.align		4
.L_1008:
        /*01d0*/ 	.byte	0x02, 0x4a
	.zero		1
	.zero		1


	//----- nvinfo : EIATTR_EXIT_INSTR_OFFSETS
	.align		4
        /*01d4*/ 	.byte	0x04, 0x1c
        /*01d6*/ 	.short	(.L_1010 - .L_1009)


	//   ....[0]....
.L_1009:
        /*01d8*/ 	.word	0x00000c90


	//   ....[1]....
        /*01dc*/ 	.word	0x00009ca0


	//----- nvinfo : EIATTR_MAX_THREADS
	.align		4
.L_1010:
        /*01e0*/ 	.byte	0x04, 0x05
        /*01e2*/ 	.short	(.L_1012 - .L_1011)
.L_1011:
        /*01e4*/ 	.word	0x00000080
        /*01e8*/ 	.word	0x00000001
        /*01ec*/ 	.word	0x00000001


	//----- nvinfo : EIATTR_CRS_STACK_SIZE
	.align		4
.L_1012:
        /*01f0*/ 	.byte	0x04, 0x1e
        /*01f2*/ 	.short	(.L_1014 - .L_1013)
.L_1013:
        /*01f4*/ 	.word	0x00000000


	//----- nvinfo : EIATTR_CBANK_PARAM_SIZE
	.align		4
.L_1014:
        /*01f8*/ 	.byte	0x03, 0x19
        /*01fa*/ 	.short	0x00e8


	//----- nvinfo : EIATTR_PARAM_CBANK
	.align		4
        /*01fc*/ 	.byte	0x04, 0x0a
        /*01fe*/ 	.short	(.L_1016 - .L_1015)
	.align		4
.L_1015:
        /*0200*/ 	.word	index@(.nv.constant0._ZN10layer_norm31ln_parallel_residual_fwd_kernelINS_13Kernel_traitsI13__nv_bfloat16S2_fS2_fjLj2560ELj1ELj4ELj1ELj16ENS_18Kernel_traits_baseILj2560ES2_S2_fS2_fjLj128EEEEELb0ELb1ELb0EEEvNS_9FwdParamsE)
        /*0204*/ 	.short	0x0380
        /*0206*/ 	.short	0x00e8


	//----- nvinfo : EIATTR_SW_WAR
	.align		4
.L_1016:
        /*0208*/ 	.byte	0x04, 0x36
        /*020a*/ 	.short	(.L_1018 - .L_1017)
.L_1017:
        /*020c*/ 	.word	0x00000008
.L_1018:


//--------------------- .nv.info._ZN10layer_norm31ln_parallel_residual_fwd_kernelINS_13Kernel_traitsI13__nv_bfloat16S2_fS2_fjLj2560ELj1ELj4ELj1ELj16ENS_18Kernel_traits_baseILj2560ES2_S2_fS2_fjLj128EEEEELb0ELb1ELb1EEEvNS_9FwdParamsE --------------------------
	.section	.nv.info._ZN10layer_norm31ln_parallel_residual_fwd_kernelINS_13Kernel_traitsI13__nv_bfloat16S2_fS2_fjLj2560ELj1ELj4ELj1ELj16ENS_18Kernel_traits_baseILj2560ES2_S2_fS2_fjLj128EEEEELb0ELb1ELb1EEEvNS_9FwdParamsE,"",@"SHT_CUDA_INFO"
	.sectionflags	@""
	.align	4


	//----- nvinfo : EIATTR_CUDA_API_VERSION
	.align		4
        /*0000*/ 	.byte	0x04, 0x37
        /*0002*/ 	.short	(.L_1020 - .L_1019)
.L_1019:
        /*0004*/ 	.word	0x00000082


	//----- nvinfo : EIATTR_KPARAM_INFO
	.align		4
.L_1020:
        /*0008*/ 	.byte	0x04, 0x17
        /*000a*/ 	.short	(.L_1022 - .L_1021)
.L_1021:
        /*000c*/ 	.word	0x00000000
        /*0010*/ 	.short	0x0000
        /*0012*/ 	.short	0x0000
        /*0014*/ 	.byte	0x00, 0xf0, 0xa1, 0x03


	//----- nvinfo : EIATTR_SPARSE_MMA_MASK
	.align		4
.L_1022:
        /*0018*/ 	.byte	0x03, 0x50
        /*001a*/ 	.short	0x0000


	//----- nvinfo : EIATTR_MAXREG_COUNT
	.align		4
        /*001c*/ 	.byte	0x03, 0x1b
        /*001e*/ 	.short	0x00ff


	//----- nvinfo : EIATTR_MERCURY_ISA_VERSION
	.align		4
        /*0020*/ 	.byte	0x03, 0x5f
        /*0022*/ 	.short	0x0101


	//----- nvinfo : EIATTR_COOP_GROUP_MASK_REGIDS
	.align		4
        /*0024*/ 	.byte	0x04, 0x29
        /*0026*/ 	.short	(.L_1024 - .L_1023)


	//   ....[0]....
.L_1023:
        /*0028*/ 	.word	0xffffffff


	//   ....[1]....
        /*002c*/ 	.word	0xffffffff


	//   ....[2]....
        /*0030*/ 	.word	0xffffffff


	//   ....[3]....
        /*0034*/ 	.word	0xffffffff


	//   ....[4]....
        /*0038*/ 	.word	0xffffffff


	//   ....[5]....
        /*003c*/ 	.word	0xffffffff


	//   ....[6]....
        /*0040*/ 	.word	0xffffffff


	//   ....[7]....
        /*0044*/ 	.word	0xffffffff


	//   ....[8]....
        /*0048*/ 	.word	0xffffffff


	//   ....[9]....
        /*004c*/ 	.word	0xffffffff


	//   ....[10]....
        /*0050*/ 	.word	0x050000b9


	//   ....[11]....
        /*0054*/ 	.word	0x050000b9


	//   ....[12]....
        /*0058*/ 	.word	0x050000b9


	//   ....[13]....
        /*005c*/ 	.word	0x050000b9


	//   ....[14]....
        /*0060*/ 	.word	0x050000b9


	//   ....[15]....
        /*0064*/ 	.word	0x050000b9


	//   ....[16]....
        /*0068*/ 	.word	0x050000b9


	//   ....[17]....
        /*006c*/ 	.word	0x050000b9


	//   ....[18]....
        /*0070*/ 	.word	0x050000b9


	//   ....[19]....
        /*0074*/ 	.word	0x050000b9


	//----- nvinfo : EIATTR_COOP_GROUP_INSTR_OFFSETS
	.align		4
.L_1024:
        /*0078*/ 	.byte	0x04, 0x28
        /*007a*/ 	.short	(.L_1026 - .L_1025)


	//   ....[0]....
.L_1025:
        /*007c*/ 	.word	0x00005ac0


	//   ....[1]....
        /*0080*/ 	.word	0x00005ae0


	//   ....[2]....
        /*0084*/ 	.word	0x00005b00


	//   ....[3]....
        /*0088*/ 	.word	0x00005b20


	//   ....[4]....
        /*008c*/ 	.word	0x00005b50


	//   ....[5]....
        /*0090*/ 	.word	0x00006580


	//   ....[6]....
        /*0094*/ 	.word	0x000065a0


	//   ....[7]....
        /*0098*/ 	.word	0x000065c0


	//   ....[8]....
        /*009c*/ 	.word	0x000065e0


	//   ....[9]....
        /*00a0*/ 	.word	0x00006600


	//   ....[10]....
        /*00a4*/ 	.word	0x000085b0


	//   ....[11]....
        /*00a8*/ 	.word	0x00008630


	//   ....[12]....
        /*00ac*/ 	.word	0x00008680


	//   ....[13]....
        /*00b0*/ 	.word	0x000086e0


	//   ....[14]....
        /*00b4*/ 	.word	0x00008750


	//   ....[15]....
        /*00b8*/ 	.word	0x000091c0


	//   ....[16]....
        /*00bc*/ 	.word	0x00009210


	//   ....[17]....
        /*00c0*/ 	.word	0x00009260


	//   ....[18]....
        /*00c4*/ 	.word	0x000092b0


	//   ....[19]....
        /*00c8*/ 	.word	0x00009300


	//----- nvinfo : EIATTR_VRC_CTA_INIT_COUNT
	.align		4
.L_1026:
        /*00cc*/ 	.byte	0x02, 0x4a
	.zero		1
	.zero		1


	//----- nvinfo : EIATTR_EXIT_INSTR_OFFSETS
	.align		4
        /*00d0*/ 	.byte	0x04, 0x1c
        /*00d2*/ 	.short	(.L_1028 - .L_1027)


	//   ....[0]....
.L_1027:
        /*00d4*/ 	.word	0x00000470


	//   ....[1]....
        /*00d8*/ 	.word	0x00008540


	//----- nvinfo : EIATTR_MAX_THREADS
	.align		4
.L_1028:
        /*00dc*/ 	.byte	0x04, 0x05
        /*00de*/ 	.short	(.L_1030 - .L_1029)
.L_1029:
        /*00e0*/ 	.word	0x00000080
        /*00e4*/ 	.word	0x00000001
        /*00e8*/ 	.word	0x00000001


	//----- nvinfo : EIATTR_CRS_STACK_SIZE
	.align		4
.L_1030:
        /*00ec*/ 	.byte	0x04, 0x1e
        /*00ee*/ 	.short	(.L_1032 - .L_1031)
.L_1031:
        /*00f0*/ 	.word	0x00000000


	//----- nvinfo : EIATTR_CBANK_PARAM_SIZE
	.align		4
.L_1032:
        /*00f4*/ 	.byte	0x03, 0x19
        /*00f6*/ 	.short	0x00e8


	//----- nvinfo : EIATTR_PARAM_CBANK
	.align		4
        /*00f8*/ 	.byte	0x04, 0x0a
        /*00fa*/ 	.short	(.L_1034 - .L_1033)
	.align		4
.L_1033:
        /*00fc*/ 	.word	index@(.nv.constant0._ZN10layer_norm31ln_parallel_residual_fwd_kernelINS_13Kernel_traitsI13__nv_bfloat16S2_fS2_fjLj2560ELj1ELj4ELj1ELj16ENS_18Kernel_traits_baseILj2560ES2_S2_fS2_fjLj128EEEEELb0ELb1ELb1EEEvNS_9FwdParamsE)
        /*0100*/ 	.short	0x0380
        /*0102*/ 	.short	0x00e8


	//----- nvinfo : EIATTR_SW_WAR
	.align		4
.L_1034:
        /*0104*/ 	.byte	0x04, 0x36
        /*0106*/ 	.short	(.L_1036 - .L_1035)
.L_1035:
        /*0108*/ 	.word	0x00000008
.L_1036:


//--------------------- .nv.info._ZN10layer_norm31ln_parallel_residual_fwd_kernelINS_13Kernel_traitsI13__nv_bfloat16S2_fS2_fjLj2560ELj1ELj4ELj1ELj16ENS_18Kernel_traits_baseILj2560ES2_S2_fS2_fjLj128EEEEELb1ELb0ELb0EEEvNS_9FwdParamsE --------------------------
	.section	.nv.info._ZN10layer_norm31ln_parallel_residual_fwd_kernelINS_13Kernel_traitsI13__nv_bfloat16S2_fS2_fjLj2560ELj1ELj4ELj1ELj16ENS_18Kernel_traits_baseILj2560ES2_S2_fS2_fjLj128EEEEELb1ELb0ELb0EEEvNS_9FwdParamsE,"",@"SHT_CUDA_INFO"
	.sectionflags	@""
	.align	4


	//----- nvinfo : EIATTR_CUDA_API_VERSION
	.align		4
        /*0000*/ 	.byte	0x04, 0x37
        /*0002*/ 	.short	(.L_1038 - .L_1037)
.L_1037:
        /*0004*/ 	.word	0x00000082


	//----- nvinfo : EIATTR_KPARAM_INFO
	.align		4
.L_1038:
        /*0008*/ 	.byte	0x04, 0x17
        /*000a*/ 	.short	(.L_1040 - .L_1039)
.L_1039:
        /*000c*/ 	.word	0x00000000
        /*0010*/ 	.short	0x0000
        /*0012*/ 	.short	0x0000
        /*0014*/ 	.byte	0x00, 0xf0, 0xa1, 0x03


	//----- nvinfo : EIATTR_SPARSE_MMA_MASK
	.align		4
.L_1040:
        /*0018*/ 	.byte	0x03, 0x50
        /*001a*/ 	.short	0x0000


	//----- nvinfo : EIATTR_MAXREG_COUNT
	.align		4
        /*001c*/ 	.byte	0x03, 0x1b
        /*001e*/ 	.short	0x00ff


	//----- nvinfo : EIATTR_ANNOTATIONS
	.align		4
        /*0020*/ 	.byte	0x04, 0x55
        /*0022*/ 	.short	(.L_1042 - .L_1041)


	//   ....[0]....
.L_1041:
        /* <DEDUP_REMOVED lines=391> */


	//----- nvinfo : EIATTR_MERCURY_ISA_VERSION
	.align		4
.L_1042:
        /*1884*/ 	.byte	0x03, 0x5f
        /*1886*/ 	.short	0x0101


	//----- nvinfo : EIATTR_COOP_GROUP_MASK_REGIDS
	.align		4
        /*1888*/ 	.byte	0x04, 0x29
        /*188a*/ 	.short	(.L_1044 - .L_1043)


	//   ....[0]....
.L_1043:
        /*188c*/ 	.word	0xffffffff


	//   ....[1]....
        /*1890*/ 	.word	0xffffffff


	//   ....[2]....
        /*1894*/ 	.word	0xffffffff


	//   ....[3]....
        /*1898*/ 	.word	0xffffffff


	//   ....[4]....
        /*189c*/ 	.word	0xffffffff


	//   ....[5]....
        /*18a0*/ 	.word	0xffffffff


	//   ....[6]....
        /*18a4*/ 	.word	0xffffffff


	//   ....[7]....
        /*18a8*/ 	.word	0xffffffff


	//   ....[8]....
        /*18ac*/ 	.word	0xffffffff


	//   ....[9]....
        /*18b0*/ 	.word	0xffffffff


	//   ....[10]....
        /*18b4*/ 	.word	0x050000b5


	//   ....[11]....
        /*18b8*/ 	.word	0x050000b5


	//   ....[12]....
        /*18bc*/ 	.word	0x050000b5


	//   ....[13]....
        /*18c0*/ 	.word	0x050000b5


	//   ....[14]....
        /*18c4*/ 	.word	0x050000b5


	//   ....[15]....
        /*18c8*/ 	.word	0x050000b5


	//   ....[16]....
        /*18cc*/ 	.word	0x050000b5


	//   ....[17]....
        /*18d0*/ 	.word	0x050000b5


	//   ....[18]....
        /*18d4*/ 	.word	0x050000b5


	//   ....[19]....
        /*18d8*/ 	.word	0x050000b5


	//----- nvinfo : EIATTR_COOP_GROUP_INSTR_OFFSETS
	.align		4
.L_1044:
        /*18dc*/ 	.byte	0x04, 0x28
        /*18de*/ 	.short	(.L_1046 - .L_1045)


	//   ....[0]....
.L_1045:
        /*18e0*/ 	.word	0x00066150


	//   ....[1]....
        /*18e4*/ 	.word	0x00066190


	//   ....[2]....
        /*18e8*/ 	.word	0x000661b0


	//   ....[3]....
        /*18ec*/ 	.word	0x000661d0


	//   ....[4]....
        /*18f0*/ 	.word	0x000661f0


	//   ....[5]....
        /*18f4*/ 	.word	0x00066c60


	//   ....[6]....
        /*18f8*/ 	.word	0x00066c80


	//   ....[7]....
        /*18fc*/ 	.word	0x00066ca0


	//   ....[8]....
        /*1900*/ 	.word	0x00066cc0


	//   ....[9]....
        /*1904*/ 	.word	0x00066ce0


	//   ....[10]....
        /*1908*/ 	.word	0x0006aef0


	//   ....[11]....
        /*190c*/ 	.word	0x0006af90


	//   ....[12]....
        /*1910*/ 	.word	0x0006aff0


	//   ....[13]....
        /*1914*/ 	.word	0x0006b050


	//   ....[14]....
        /*1918*/ 	.word	0x0006b0b0


	//   ....[15]....
        /*191c*/ 	.word	0x0006bb80


	//   ....[16]....
        /*1920*/ 	.word	0x0006bbe0


	//   ....[17]....
        /*1924*/ 	.word	0x0006bc40


	//   ....[18]....
        /*1928*/ 	.word	0x0006bca0


	//   ....[19]....
        /*192c*/ 	.word	0x0006bd00


	//----- nvinfo : EIATTR_VRC_CTA_INIT_COUNT
	.align		4
.L_1046:
        /*1930*/ 	.byte	0x02, 0x4a
	.zero		1
	.zero		1


	//----- nvinfo : EIATTR_EXIT_INSTR_OFFSETS
	.align		4
        /*1934*/ 	.byte	0x04, 0x1c
        /*1936*/ 	.short	(.L_1048 - .L_1047)


	//   ....[0]....
.L_1047:
        /*1938*/ 	.word	0x000041f0


	//   ....[1]....
        /*193c*/ 	.word	0x0006ae80


	//----- nvinfo : EIATTR_MAX_THREADS
	.align		4
.L_1048:
        /*1940*/ 	.byte	0x04, 0x05
        /*1942*/ 	.short	(.L_1050 - .L_1049)
.L_1049:
        /*1944*/ 	.word	0x00000080
        /*1948*/ 	.word	0x00000001
        /*194c*/ 	.word	0x00000001


	//----- nvinfo : EIATTR_CRS_STACK_SIZE
	.align		4
.L_1050:
        /*1950*/ 	.byte	0x04, 0x1e
        /*1952*/ 	.short	(.L_1052 - .L_1051)
.L_1051:
        /*1954*/ 	.word	0x00000000


	//----- nvinfo : EIATTR_CBANK_PARAM_SIZE
	.align		4
.L_1052:
        /*1958*/ 	.byte	0x03, 0x19
        /*195a*/ 	.short	0x00e8


	//----- nvinfo : EIATTR_PARAM_CBANK
	.align		4
        /*195c*/ 	.byte	0x04, 0x0a
        /*195e*/ 	.short	(.L_1054 - .L_1053)
	.align		4
.L_1053:
        /*1960*/ 	.word	index@(.nv.constant0._ZN10layer_norm31ln_parallel_residual_fwd_kernelINS_13Kernel_traitsI13__nv_bfloat16S2_fS2_fjLj2560ELj1ELj4ELj1ELj16ENS_18Kernel_traits_baseILj2560ES2_S2_fS2_fjLj128EEEEELb1ELb0ELb0EEEvNS_9FwdParamsE)
        /*1964*/ 	.short	0x0380
        /*1966*/ 	.short	0x00e8


	//----- nvinfo : EIATTR_SW_WAR
	.align		4
.L_1054:
        /*1968*/ 	.byte	0x04, 0x36
        /*196a*/ 	.short	(.L_1056 - .L_1055)
.L_1055:
        /*196c*/ 	.word	0x00000008
.L_1056:


//--------------------- .nv.info._ZN10layer_norm31ln_parallel_residual_fwd_kernelINS_13Kernel_traitsI13__nv_bfloat16S2_fS2_fjLj2560ELj1ELj4ELj1ELj16ENS_18Kernel_traits_baseILj2560ES2_S2_fS2_fjLj128EEEEELb1ELb0ELb1EEEvNS_9FwdParamsE --------------------------
	.section	.nv.info._ZN10layer_norm31ln_parallel_residual_fwd_kernelINS_13Kernel_traitsI13__nv_bfloat16S2_fS2_fjLj2560ELj1ELj4ELj1ELj16ENS_18Kernel_traits_baseILj2560ES2_S2_fS2_fjLj128EEEEELb1ELb0ELb1EEEvNS_9FwdParamsE,"",@"SHT_CUDA_INFO"
	.sectionflags	@""
	.align	4


	//----- nvinfo : EIATTR_CUDA_API_VERSION
	.align		4
        /*0000*/ 	.byte	0x04, 0x37
        /*0002*/ 	.short	(.L_1058 - .L_1057)
.L_1057:
        /*0004*/ 	.word	0x00000082


	//----- nvinfo : EIATTR_KPARAM_INFO
	.align		4
.L_1058:
        /*0008*/ 	.byte	0x04, 0x17
        /*000a*/ 	.short	(.L_1060 - .L_1059)
.L_1059:
        /*000c*/ 	.word	0x00000000
        /*0010*/ 	.short	0x0000
        /*0012*/ 	.short	0x0000
        /*0014*/ 	.byte	0x00, 0xf0, 0xa1, 0x03


	//----- nvinfo : EIATTR_SPARSE_MMA_MASK
	.align		4
.L_1060:
        /*0018*/ 	.byte	0x03, 0x50
        /*001a*/ 	.short	0x0000


	//----- nvinfo : EIATTR_MAXREG_COUNT
	.align		4
        /*001c*/ 	.byte	0x03, 0x1b
        /*001e*/ 	.short	0x00ff


	//----- nvinfo : EIATTR_ANNOTATIONS
	.align		4
        /*0020*/ 	.byte	0x04, 0x55
        /*0022*/ 	.short	(.L_1062 - .L_1061)


	//   ....[0]....
.L_1061:
        /* <DEDUP_REMOVED lines=244> */


	//----- nvinfo : EIATTR_MERCURY_ISA_VERSION
	.align		4
.L_1062:
        /*0f54*/ 	.byte	0x03, 0x5f
        /*0f56*/ 	.short	0x0101


	//----- nvinfo : EIATTR_COOP_GROUP_MASK_REGIDS
	.align		4
        /*0f58*/ 	.byte	0x04, 0x29
        /*0f5a*/ 	.short	(.L_1064 - .L_1063)


	//   ....[0]....
.L_1063:
        /*0f5c*/ 	.word	0xffffffff


	//   ....[1]....
        /*0f60*/ 	.word	0xffffffff


	//   ....[2]....
        /*0f64*/ 	.word	0xffffffff


	//   ....[3]....
        /*0f68*/ 	.word	0xffffffff


	//   ....[4]....
        /*0f6c*/ 	.word	0xffffffff


	//   ....[5]....
        /*0f70*/ 	.word	0xffffffff


	//   ....[6]....
        /*0f74*/ 	.word	0xffffffff


	//   ....[7]....
        /*0f78*/ 	.word	0xffffffff


	//   ....[8]....
        /*0f7c*/ 	.word	0xffffffff


	//   ....[9]....
        /*0f80*/ 	.word	0xffffffff


	//   ....[10]....
        /*0f84*/ 	.word	0x050000d7


	//   ....[11]....
        /*0f88*/ 	.word	0x050000d7


	//   ....[12]....
        /*0f8c*/ 	.word	0x050000d7


	//   ....[13]....
        /*0f90*/ 	.word	0x050000d7


	//   ....[14]....
        /*0f94*/ 	.word	0x050000d7


	//   ....[15]....
        /*0f98*/ 	.word	0x050000d7


	//   ....[16]....
        /*0f9c*/ 	.word	0x050000d7


	//   ....[17]....
        /*0fa0*/ 	.word	0x050000d7


	//   ....[18]....
        /*0fa4*/ 	.word	0x050000d7


	//   ....[19]....
        /*0fa8*/ 	.word	0x050000d7


	//----- nvinfo : EIATTR_COOP_GROUP_INSTR_OFFSETS
	.align		4
.L_1064:
        /*0fac*/ 	.byte	0x04, 0x28
        /*0fae*/ 	.short	(.L_1066 - .L_1065)


	//   ....[0]....
.L_1065:
        /*0fb0*/ 	.word	0x00061a80


	//   ....[1]....
        /*0fb4*/ 	.word	0x00061ab0


	//   ....[2]....
        /*0fb8*/ 	.word	0x00061ad0


	//   ....[3]....
        /*0fbc*/ 	.word	0x00061af0


	//   ....[4]....
        /*0fc0*/ 	.word	0x00061b10


	//   ....[5]....
        /*0fc4*/ 	.word	0x00062540


	//   ....[6]....
        /*0fc8*/ 	.word	0x00062560


	//   ....[7]....
        /*0fcc*/ 	.word	0x00062580


	//   ....[8]....
        /*0fd0*/ 	.word	0x000625a0


	//   ....[9]....
        /*0fd4*/ 	.word	0x000625c0


	//   ....[10]....
        /*0fd8*/ 	.word	0x00066390


	//   ....[11]....
        /*0fdc*/ 	.word	0x00066430


	//   ....[12]....
        /*0fe0*/ 	.word	0x000664a0


	//   ....[13]....
        /*0fe4*/ 	.word	0x00066510


	//   ....[14]....
        /*0fe8*/ 	.word	0x00066580


	//   ....[15]....
        /*0fec*/ 	.word	0x00067010


	//   ....[16]....
        /*0ff0*/ 	.word	0x00067080


	//   ....[17]....
        /*0ff4*/ 	.word	0x000670f0


	//   ....[18]....
        /*0ff8*/ 	.word	0x00067160


	//   ....[19]....
        /*0ffc*/ 	.word	0x000671d0


	//----- nvinfo : EIATTR_VRC_CTA_INIT_COUNT
	.align		4
.L_1066:
        /*1000*/ 	.byte	0x02, 0x4a
	.zero		1
	.zero		1


	//----- nvinfo : EIATTR_EXIT_INSTR_OFFSETS
	.align		4
        /*1004*/ 	.byte	0x04, 0x1c
        /*1006*/ 	.short	(.L_1068 - .L_1067)


	//   ....[0]....
.L_1067:
        /*1008*/ 	.word	0x00001610


	//   ....[1]....
        /*100c*/ 	.word	0x00066320


	//----- nvinfo : EIATTR_MAX_THREADS
	.align		4
.L_1068:
        /*1010*/ 	.byte	0x04, 0x05
        /*1012*/ 	.short	(.L_1070 - .L_1069)
.L_1069:
        /*1014*/ 	.word	0x00000080
        /*1018*/ 	.word	0x00000001
        /*101c*/ 	.word	0x00000001


	//----- nvinfo : EIATTR_CRS_STACK_SIZE
	.align		4
.L_1070:
        /*1020*/ 	.byte	0x04, 0x1e
        /*1022*/ 	.short	(.L_1072 - .L_1071)
.L_1071:
        /*1024*/ 	.word	0x00000000


	//----- nvinfo : EIATTR_CBANK_PARAM_SIZE
	.align		4
.L_1072:
        /*1028*/ 	.byte	0x03, 0x19
        /*102a*/ 	.short	0x00e8


	//----- nvinfo : EIATTR_PARAM_CBANK
	.align		4
        /*102c*/ 	.byte	0x04, 0x0a
        /*102e*/ 	.short	(.L_1074 - .L_1073)
	.align		4
.L_1073:
        /*1030*/ 	.word	index@(.nv.constant0._ZN10layer_norm31ln_parallel_residual_fwd_kernelINS_13Kernel_traitsI13__nv_bfloat16S2_fS2_fjLj2560ELj1ELj4ELj1ELj16ENS_18Kernel_traits_baseILj2560ES2_S2_fS2_fjLj128EEEEELb1ELb0ELb1EEEvNS_9FwdParamsE)
        /*1034*/ 	.short	0x0380
        /*1036*/ 	.short	0x00e8


	//----- nvinfo : EIATTR_SW_WAR
	.align		4
.L_1074:
        /*1038*/ 	.byte	0x04, 0x36
        /*103a*/ 	.short	(.L_1076 - .L_1075)
.L_1075:
        /*103c*/ 	.word	0x00000008
.L_1076:


//--------------------- .nv.info._ZN10layer_norm31ln_parallel_residual_fwd_kernelINS_13Kernel_traitsI13__nv_bfloat16S2_fS2_fjLj2560ELj1ELj4ELj1ELj16ENS_18Kernel_traits_baseILj2560ES2_S2_fS2_fjLj128EEEEELb1ELb1ELb0EEEvNS_9FwdParamsE --------------------------
	.section	.nv.info._ZN10layer_norm31ln_parallel_residual_fwd_kernelINS_13Kernel_traitsI13__nv_bfloat16S2_fS2_fjLj2560ELj1ELj4ELj1ELj16ENS_18Kernel_traits_baseILj2560ES2_S2_fS2_fjLj128EEEEELb1ELb1ELb0EEEvNS_9FwdParamsE,"",@"SHT_CUDA_INFO"
	.sectionflags	@""
	.align	4


	//----- nvinfo : EIATTR_CUDA_API_VERSION
	.align		4
        /*0000*/ 	.byte	0x04, 0x37
        /*0002*/ 	.short	(.L_1078 - .L_1077)
.L_1077:
        /*0004*/ 	.word	0x00000082


	//----- nvinfo : EIATTR_KPARAM_INFO
	.align		4
.L_1078:
        /*0008*/ 	.byte	0x04, 0x17
        /*000a*/ 	.short	(.L_1080 - .L_1079)
.L_1079:
        /*000c*/ 	.word	0x00000000
        /*0010*/ 	.short	0x0000
        /*0012*/ 	.short	0x0000
        /*0014*/ 	.byte	0x00, 0xf0, 0xa1, 0x03


	//----- nvinfo : EIATTR_SPARSE_MMA_MASK
	.align		4
.L_1080:
        /*0018*/ 	.byte	0x03, 0x50
        /*001a*/ 	.short	0x0000


	//----- nvinfo : EIATTR_MAXREG_COUNT
	.align		4
        /*001c*/ 	.byte	0x03, 0x1b
        /*001e*/ 	.short	0x00ff


	//----- nvinfo : EIATTR_ANNOTATIONS
	.align		4
        /*0020*/ 	.byte	0x04, 0x55
        /*0022*/ 	.short	(.L_1082 - .L_1081)


	//   ....[0]....
.L_1081:
        /* <DEDUP_REMOVED lines=36> */


	//----- nvinfo : EIATTR_MERCURY_ISA_VERSION
	.align		4
.L_1082:
        /*0254*/ 	.byte	0x03, 0x5f
        /*0256*/ 	.short	0x0101


	//----- nvinfo : EIATTR_COOP_GROUP_MASK_REGIDS
	.align		4
        /*0258*/ 	.byte	0x04, 0x29
        /*025a*/ 	.short	(.L_1084 - .L_1083)


	//   ....[0]....
.L_1083:
        /*025c*/ 	.word	0xffffffff


	//   ....[1]....
        /*0260*/ 	.word	0xffffffff


	//   ....[2]....
        /*0264*/ 	.word	0xffffffff


	//   ....[3]....
        /*0268*/ 	.word	0xffffffff


	//   ....[4]....
        /*026c*/ 	.word	0xffffffff


	//   ....[5]....
        /*0270*/ 	.word	0xffffffff


	//   ....[6]....
        /*0274*/ 	.word	0xffffffff


	//   ....[7]....
        /*0278*/ 	.word	0xffffffff


	//   ....[8]....
        /*027c*/ 	.word	0xffffffff


	//   ....[9]....
        /*0280*/ 	.word	0xffffffff


	//   ....[10]....
        /*0284*/ 	.word	0x050000bd


	//   ....[11]....
        /*0288*/ 	.word	0x050000bd


	//   ....[12]....
        /*028c*/ 	.word	0x050000bd


	//   ....[13]....
        /*0290*/ 	.word	0x050000bd


	//   ....[14]....
        /*0294*/ 	.word	0x050000bd


	//   ....[15]....
        /*0298*/ 	.word	0x050000bd


	//   ....[16]....
        /*029c*/ 	.word	0x050000bd


	//   ....[17]....
        /*02a0*/ 	.word	0x050000bd


	//   ....[18]....
        /*02a4*/ 	.word	0x050000bd


	//   ....[19]....
        /*02a8*/ 	.word	0x050000bd


	//----- nvinfo : EIATTR_COOP_GROUP_INSTR_OFFSETS
	.align		4
.L_1084:
        /*02ac*/ 	.byte	0x04, 0x28
        /*02ae*/ 	.short	(.L_1086 - .L_1085)


	//   ....[0]....
.L_1085:
        /*02b0*/ 	.word	0x000613d0


	//   ....[1]....
        /*02b4*/ 	.word	0x00061400


	//   ....[2]....
        /*02b8*/ 	.word	0x00061420


	//   ....[3]....
        /*02bc*/ 	.word	0x00061440


	//   ....[4]....
        /*02c0*/ 	.word	0x00061460


	//   ....[5]....
        /*02c4*/ 	.word	0x00061ee0


	//   ....[6]....
        /*02c8*/ 	.word	0x00061f00


	//   ....[7]....
        /*02cc*/ 	.word	0x00061f20


	//   ....[8]....
        /*02d0*/ 	.word	0x00061f40


	//   ....[9]....
        /*02d4*/ 	.word	0x00061f60


	//   ....[10]....
        /*02d8*/ 	.word	0x000643a0


	//   ....[11]....
        /*02dc*/ 	.word	0x00064430


	//   ....[12]....
        /*02e0*/ 	.word	0x000644a0


	//   ....[13]....
        /*02e4*/ 	.word	0x00064510


	//   ....[14]....
        /*02e8*/ 	.word	0x00064580


	//   ....[15]....
        /*02ec*/ 	.word	0x00065070


	//   ....[16]....
        /*02f0*/ 	.word	0x000650e0


	//   ....[17]....
        /*02f4*/ 	.word	0x00065150


	//   ....[18]....
        /*02f8*/ 	.word	0x000651c0


	//   ....[19]....
        /*02fc*/ 	.word	0x00065230


	//----- nvinfo : EIATTR_VRC_CTA_INIT_COUNT
	.align		4
.L_1086:
        /*0300*/ 	.byte	0x02, 0x4a
	.zero		1
	.zero		1


	//----- nvinfo : EIATTR_EXIT_INSTR_OFFSETS
	.align		4
        /*0304*/ 	.byte	0x04, 0x1c
        /*0306*/ 	.short	(.L_1088 - .L_1087)


	//   ....[0]....
.L_1087:
        /*0308*/ 	.word	0x00000f00


	//   ....[1]....
        /*030c*/ 	.word	0x00064330


	//----- nvinfo : EIATTR_MAX_THREADS
	.align		4
.L_1088:
        /*0310*/ 	.byte	0x04, 0x05
        /*0312*/ 	.short	(.L_1090 - .L_1089)
.L_1089:
        /*0314*/ 	.word	0x00000080
        /*0318*/ 	.word	0x00000001
        /*031c*/ 	.word	0x00000001


	//----- nvinfo : EIATTR_CRS_STACK_SIZE
	.align		4
.L_1090:
        /*0320*/ 	.byte	0x04, 0x1e
        /*0322*/ 	.short	(.L_1092 - .L_1091)
.L_1091:
        /*0324*/ 	.word	0x00000000


	//----- nvinfo : EIATTR_CBANK_PARAM_SIZE
	.align		4
.L_1092:
        /*0328*/ 	.byte	0x03, 0x19
        /*032a*/ 	.short	0x00e8


	//----- nvinfo : EIATTR_PARAM_CBANK
	.align		4
        /*032c*/ 	.byte	0x04, 0x0a
        /*032e*/ 	.short	(.L_1094 - .L_1093)
	.align		4
.L_1093:
        /*0330*/ 	.word	index@(.nv.constant0._ZN10layer_norm31ln_parallel_residual_fwd_kernelINS_13Kernel_traitsI13__nv_bfloat16S2_fS2_fjLj2560ELj1ELj4ELj1ELj16ENS_18Kernel_traits_baseILj2560ES2_S2_fS2_fjLj128EEEEELb1ELb1ELb0EEEvNS_9FwdParamsE)
        /*0334*/ 	.short	0x0380
        /*0336*/ 	.short	0x00e8


	//----- nvinfo : EIATTR_SW_WAR
	.align		4
.L_1094:
        /*0338*/ 	.byte	0x04, 0x36
        /*033a*/ 	.short	(.L_1096 - .L_1095)
.L_1095:
        /*033c*/ 	.word	0x00000008
.L_1096:


//--------------------- .nv.info._ZN10layer_norm31ln_parallel_residual_fwd_kernelINS_13Kernel_traitsI13__nv_bfloat16S2_fS2_fjLj2560ELj1ELj4ELj1ELj16ENS_18Kernel_traits_baseILj2560ES2_S2_fS2_fjLj128EEEEELb1ELb1ELb1EEEvNS_9FwdParamsE --------------------------
	.section	.nv.info._ZN10layer_norm31ln_parallel_residual_fwd_kernelINS_13Kernel_traitsI13__nv_bfloat16S2_fS2_fjLj2560ELj1ELj4ELj1ELj16ENS_18Kernel_traits_baseILj2560ES2_S2_fS2_fjLj128EEEEELb1ELb1ELb1EEEvNS_9FwdParamsE,"",@"SHT_CUDA_INFO"
	.sectionflags	@""
	.align	4


	//----- nvinfo : EIATTR_CUDA_API_VERSION
	.align		4
        /*0000*/ 	.byte	0x04, 0x37
        /*0002*/ 	.short	(.L_1098 - .L_1097)
.L_1097:
        /*0004*/ 	.word	0x00000082


	//----- nvinfo : EIATTR_KPARAM_INFO
	.align		4
.L_1098:
        /*0008*/ 	.byte	0x04, 0x17
        /*000a*/ 	.short	(.L_1100 - .L_1099)
.L_1099:
        /*000c*/ 	.word	0x00000000
        /*0010*/ 	.short	0x0000
        /*0012*/ 	.short	0x0000
        /*0014*/ 	.byte	0x00, 0xf0, 0xa1, 0x03


	//----- nvinfo : EIATTR_SPARSE_MMA_MASK
	.align		4
.L_1100:
        /*0018*/ 	.byte	0x03, 0x50
        /*001a*/ 	.short	0x0000


	//----- nvinfo : EIATTR_MAXREG_COUNT
	.align		4
        /*001c*/ 	.byte	0x03, 0x1b
        /*001e*/ 	.short	0x00ff


	//----- nvinfo : EIATTR_ANNOTATIONS
	.align		4
        /*0020*/ 	.byte	0x04, 0x55
        /*0022*/ 	.short	(.L_1102 - .L_1101)


	//   ....[0]....
.L_1101:
        /* <DEDUP_REMOVED lines=10> */


	//----- nvinfo : EIATTR_MERCURY_ISA_VERSION
	.align		4
.L_1102:
        /*00b4*/ 	.byte	0x03, 0x5f
        /*00b6*/ 	.short	0x0101


	//----- nvinfo : EIATTR_COOP_GROUP_MASK_REGIDS
	.align		4
        /*00b8*/ 	.byte	0x04, 0x29
        /*00ba*/ 	.short	(.L_1104 - .L_1103)


	//   ....[0]....
.L_1103:
        /*00bc*/ 	.word	0xffffffff


	//   ....[1]....
        /*00c0*/ 	.word	0xffffffff


	//   ....[2]....
        /*00c4*/ 	.word	0xffffffff


	//   ....[3]....
        /*00c8*/ 	.word	0xffffffff


	//   ....[4]....
        /*00cc*/ 	.word	0xffffffff


	//   ....[5]....
        /*00d0*/ 	.word	0xffffffff


	//   ....[6]....
        /*00d4*/ 	.word	0xffffffff


	//   ....[7]....
        /*00d8*/ 	.word	0xffffffff


	//   ....[8]....
        /*00dc*/ 	.word	0xffffffff


	//   ....[9]....
        /*00e0*/ 	.word	0xffffffff


	//   ....[10]....
        /*00e4*/ 	.word	0x050000b7


	//   ....[11]....
        /*00e8*/ 	.word	0x050000b7


	//   ....[12]....
        /*00ec*/ 	.word	0x050000b7


	//   ....[13]....
        /*00f0*/ 	.word	0x050000b7


	//   ....[14]....
        /*00f4*/ 	.word	0x050000b7


	//   ....[15]....
        /*00f8*/ 	.word	0x050000b7


	//   ....[16]....
        /*00fc*/ 	.word	0x050000b7


	//   ....[17]....
        /*0100*/ 	.word	0x050000b7


	//   ....[18]....
        /*0104*/ 	.word	0x050000b7


	//   ....[19]....
        /*0108*/ 	.word	0x050000b7


	//----- nvinfo : EIATTR_COOP_GROUP_INSTR_OFFSETS
	.align		4
.L_1104:
        /*010c*/ 	.byte	0x04, 0x28
        /*010e*/ 	.short	(.L_1106 - .L_1105)


	//   ....[0]....
.L_1105:
        /*0110*/ 	.word	0x0004dcc0


	//   ....[1]....
        /*0114*/ 	.word	0x0004dce0


	//   ....[2]....
        /*0118*/ 	.word	0x0004dd00


	//   ....[3]....
        /*011c*/ 	.word	0x0004dd30


	//   ....[4]....
        /*0120*/ 	.word	0x0004dd50


	//   ....[5]....
        /*0124*/ 	.word	0x0004e780


	//   ....[6]....
        /*0128*/ 	.word	0x0004e7a0


	//   ....[7]....
        /*012c*/ 	.word	0x0004e7c0


	//   ....[8]....
        /*0130*/ 	.word	0x0004e7e0


	//   ....[9]....
        /*0134*/ 	.word	0x0004e800


	//   ....[10]....
        /*0138*/ 	.word	0x00050a00


	//   ....[11]....
        /*013c*/ 	.word	0x00050aa0


	//   ....[12]....
        /*0140*/ 	.word	0x00050b10


	//   ....[13]....
        /*0144*/ 	.word	0x00050b90


	//   ....[14]....
        /*0148*/ 	.word	0x00050c00


	//   ....[15]....
        /*014c*/ 	.word	0x00051670


	//   ....[16]....
        /*0150*/ 	.word	0x000516e0


	//   ....[17]....
        /*0154*/ 	.word	0x00051750


	//   ....[18]....
        /*0158*/ 	.word	0x000517c0


	//   ....[19]....
        /*015c*/ 	.word	0x00051830


	//----- nvinfo : EIATTR_VRC_CTA_INIT_COUNT
	.align		4
.L_1106:
        /*0160*/ 	.byte	0x02, 0x4a
	.zero		1
	.zero		1


	//----- nvinfo : EIATTR_EXIT_INSTR_OFFSETS
	.align		4
        /*0164*/ 	.byte	0x04, 0x1c
        /*0166*/ 	.short	(.L_1108 - .L_1107)


	//   ....[0]....
.L_1107:
        /*0168*/ 	.word	0x000006e0


	//   ....[1]....
        /*016c*/ 	.word	0x00050990


	//----- nvinfo : EIATTR_MAX_THREADS
	.align		4
.L_1108:
        /*0170*/ 	.byte	0x04, 0x05
        /*0172*/ 	.short	(.L_1110 - .L_1109)
.L_1109:
        /*0174*/ 	.word	0x00000080
        /*0178*/ 	.word	0x00000001
        /*017c*/ 	.word	0x00000001


	//----- nvinfo : EIATTR_CRS_STACK_SIZE
	.align		4
.L_1110:
        /*0180*/ 	.byte	0x04, 0x1e
        /*0182*/ 	.short	(.L_1112 - .L_1111)
.L_1111:
        /*0184*/ 	.word	0x00000000


	//----- nvinfo : EIATTR_CBANK_PARAM_SIZE
	.align		4
.L_1112:
        /*0188*/ 	.byte	0x03, 0x19
        /*018a*/ 	.short	0x00e8


	//----- nvinfo : EIATTR_PARAM_CBANK
	.align		4
        /*018c*/ 	.byte	0x04, 0x0a
        /*018e*/ 	.short	(.L_1114 - .L_1113)
	.align		4
.L_1113:
        /*0190*/ 	.word	index@(.nv.constant0._ZN10layer_norm31ln_parallel_residual_fwd_kernelINS_13Kernel_traitsI13__nv_bfloat16S2_fS2_fjLj2560ELj1ELj4ELj1ELj16ENS_18Kernel_traits_baseILj2560ES2_S2_fS2_fjLj128EEEEELb1ELb1ELb1EEEvNS_9FwdParamsE)
        /*0194*/ 	.short	0x0380
        /*0196*/ 	.short	0x00e8


	//----- nvinfo : EIATTR_SW_WAR
	.align		4
.L_1114:
        /*0198*/ 	.byte	0x04, 0x36
        /*019a*/ 	.short	(.L_1116 - .L_1115)
.L_1115:
        /*019c*/ 	.word	0x00000008
.L_1116:


//--------------------- .nv.info._ZN10layer_norm31ln_parallel_residual_fwd_kernelINS_13Kernel_traitsIf13__nv_bfloat16fS2_fjLj2560ELj1ELj4ELj1ELj16ENS_18Kernel_traits_baseILj2560EfS2_fS2_fjLj128EEEEELb0ELb0ELb0EEEvNS_9FwdParamsE --------------------------
	.section	.nv.info._ZN10layer_norm31ln_parallel_residual_fwd_kernelINS_13Kernel_traitsIf13__nv_bfloat16fS2_fjLj2560ELj1ELj4ELj1ELj16ENS_18Kernel_traits_baseILj2560EfS2_fS2_fjLj128EEEEELb0ELb0ELb0EEEvNS_9FwdParamsE,"",@"SHT_CUDA_INFO"
	.sectionflags	@""
	.align	4


	//----- nvinfo : EIATTR_CUDA_API_VERSION
	.align		4
        /*0000*/ 	.byte	0x04, 0x37
        /*0002*/ 	.short	(.L_1118 - .L_1117)
.L_1117:
        /*0004*/ 	.word	0x00000082


	//----- nvinfo : EIATTR_KPARAM_INFO
	.align		4
.L_1118:
        /*0008*/ 	.byte	0x04, 0x17
        /*000a*/ 	.short	(.L_1120 - .L_1119)
.L_1119:
        /*000c*/ 	.word	0x00000000
        /*0010*/ 	.short	0x0000
        /*0012*/ 	.short	0x0000
        /*0014*/ 	.byte	0x00, 0xf0, 0xa1, 0x03


	//----- nvinfo : EIATTR_SPARSE_MMA_MASK
	.align		4
.L_1120:
        /*0018*/ 	.byte	0x03, 0x50
        /*001a*/ 	.short	0x0000


	//----- nvinfo : EIATTR_MAXREG_COUNT
	.align		4
        /*001c*/ 	.byte	0x03, 0x1b
        /*001e*/ 	.short	0x00ff


	//----- nvinfo : EIATTR_ANNOTATIONS
	.align		4
        /*0020*/ 	.byte	0x04, 0x55
        /*0022*/ 	.short	(.L_1122 - .L_1121)


	//   ....[0]....
.L_1121:
        /* <DEDUP_REMOVED lines=535> */


	//----- nvinfo : EIATTR_MERCURY_ISA_VERSION
	.align		4
.L_1122:
        /*2184*/ 	.byte	0x03, 0x5f
        /*2186*/ 	.short	0x0101


	//----- nvinfo : EIATTR_COOP_GROUP_MASK_REGIDS
	.align		4
        /*2188*/ 	.byte	0x04, 0x29
        /*218a*/ 	.short	(.L_1124 - .L_1123)


	//   ....[0]....
.L_1123:
        /*218c*/ 	.word	0xffffffff


	//   ....[1]....
        /*2190*/ 	.word	0xffffffff


	//   ....[2]....
        /*2194*/ 	.word	0xffffffff


	//   ....[3]....
        /*2198*/ 	.word	0xffffffff


	//   ....[4]....
        /*219c*/ 	.word	0xffffffff


	//   ....[5]....
        /*21a0*/ 	.word	0xffffffff


	//   ....[6]....
        /*21a4*/ 	.word	0xffffffff


	//   ....[7]....
        /*21a8*/ 	.word	0xffffffff


	//   ....[8]....
        /*21ac*/ 	.word	0xffffffff


	//   ....[9]....
        /*21b0*/ 	.word	0xffffffff


	//   ....[10]....
        /*21b4*/ 	.word	0x05000002


	//   ....[11]....
        /*21b8*/ 	.word	0x05000002


	//   ....[12]....
        /*21bc*/ 	.word	0x05000002


	//   ....[13]....
        /*21c0*/ 	.word	0x05000002


	//   ....[14]....
        /*21c4*/ 	.word	0x05000002


	//   ....[15]....
        /*21c8*/ 	.word	0x05000002


	//   ....[16]....
        /*21cc*/ 	.word	0x05000002


	//   ....[17]....
        /*21d0*/ 	.word	0x05000002


	//   ....[18]....
        /*21d4*/ 	.word	0x05000002


	//   ....[19]....
        /*21d8*/ 	.word	0x05000002


	//----- nvinfo : EIATTR_COOP_GROUP_INSTR_OFFSETS
	.align		4
.L_1124:
        /*21dc*/ 	.byte	0x04, 0x28
        /*21de*/ 	.short	(.L_1126 - .L_1125)


	//   ....[0]....
.L_1125:
        /*21e0*/ 	.word	0x00011f60


	//   ....[1]....
        /*21e4*/ 	.word	0x00011fa0


	//   ....[2]....
        /*21e8*/ 	.word	0x00011fc0


	//   ....[3]....
        /*21ec*/ 	.word	0x00011fe0


	//   ....[4]....
        /*21f0*/ 	.word	0x00012000


	//   ....[5]....
        /*21f4*/ 	.word	0x00012a70


	//   ....[6]....
        /*21f8*/ 	.word	0x00012a90


	//   ....[7]....
        /*21fc*/ 	.word	0x00012ab0


	//   ....[8]....
        /*2200*/ 	.word	0x00012ad0


	//   ....[9]....
        /*2204*/ 	.word	0x00012af0


	//   ....[10]....
        /*2208*/ 	.word	0x00015d20


	//   ....[11]....
        /*220c*/ 	.word	0x00015dc0


	//   ....[12]....
        /*2210*/ 	.word	0x00015e30


	//   ....[13]....
        /*2214*/ 	.word	0x00015ea0


	//   ....[14]....
        /*2218*/ 	.word	0x00015f10


	//   ....[15]....
        /*221c*/ 	.word	0x000169f0


	//   ....[16]....
        /*2220*/ 	.word	0x00016a60


	//   ....[17]....
        /*2224*/ 	.word	0x00016ad0


	//   ....[18]....
        /*2228*/ 	.word	0x00016b40


	//   ....[19]....
        /*222c*/ 	.word	0x00016bb0


	//----- nvinfo : EIATTR_VRC_CTA_INIT_COUNT
	.align		4
.L_1126:
        /*2230*/ 	.byte	0x02, 0x4a
	.zero		1
	.zero		1


	//----- nvinfo : EIATTR_EXIT_INSTR_OFFSETS
	.align		4
        /*2234*/ 	.byte	0x04, 0x1c
        /*2236*/ 	.short	(.L_1128 - .L_1127)


	//   ....[0]....
.L_1127:
        /*2238*/ 	.word	0x0000c380


	//   ....[1]....
        /*223c*/ 	.word	0x00015cb0


	//----- nvinfo : EIATTR_MAX_THREADS
	.align		4
.L_1128:
        /*2240*/ 	.byte	0x04, 0x05
        /*2242*/ 	.short	(.L_1130 - .L_1129)
.L_1129:
        /*2244*/ 	.word	0x00000080
        /*2248*/ 	.word	0x00000001
        /*224c*/ 	.word	0x00000001


	//----- nvinfo : EIATTR_CRS_STACK_SIZE
	.align		4
.L_1130:
        /*2250*/ 	.byte	0x04, 0x1e
        /*2252*/ 	.short	(.L_1132 - .L_1131)
.L_1131:
        /*2254*/ 	.word	0x00000000


	//----- nvinfo : EIATTR_CBANK_PARAM_SIZE
	.align		4
.L_1132:
        /*2258*/ 	.byte	0x03, 0x19
        /*225a*/ 	.short	0x00e8


	//----- nvinfo : EIATTR_PARAM_CBANK
	.align		4
        /*225c*/ 	.byte	0x04, 0x0a
        /*225e*/ 	.short	(.L_1134 - .L_1133)
	.align		4
.L_1133:
        /*2260*/ 	.word	index@(.nv.constant0._ZN10layer_norm31ln_parallel_residual_fwd_kernelINS_13Kernel_traitsIf13__nv_bfloat16fS2_fjLj2560ELj1ELj4ELj1ELj16ENS_18Kernel_traits_baseILj2560EfS2_fS2_fjLj128EEEEELb0ELb0ELb0EEEvNS_9FwdParamsE)
        /*2264*/ 	.short	0x0380
        /*2266*/ 	.short	0x00e8


	//----- nvinfo : EIATTR_SW_WAR
	.align		4
.L_1134:
        /*2268*/ 	.byte	0x04, 0x36
        /*226a*/ 	.short	(.L_1136 - .L_1135)
.L_1135:
        /*226c*/ 	.word	0x00000008
.L_1136:


//--------------------- .nv.info._ZN10layer_norm31ln_parallel_residual_fwd_kernelINS_13Kernel_traitsIf13__nv_bfloat16fS2_fjLj2560ELj1ELj4ELj1ELj16ENS_18Kernel_traits_baseILj2560EfS2_fS2_fjLj128EEEEELb0ELb0ELb1EEEvNS_9FwdParamsE --------------------------
	.section	.nv.info._ZN10layer_norm31ln_parallel_residual_fwd_kernelINS_13Kernel_traitsIf13__nv_bfloat16fS2_fjLj2560ELj1ELj4ELj1ELj16ENS_18Kernel_traits_baseILj2560EfS2_fS2_fjLj128EEEEELb0ELb0ELb1EEEvNS_9FwdParamsE,"",@"SHT_CUDA_INFO"
	.sectionflags	@""
	.align	4


	//----- nvinfo : EIATTR_CUDA_API_VERSION
	.align		4
        /*0000*/ 	.byte	0x04, 0x37
        /*0002*/ 	.short	(.L_1138 - .L_1137)
.L_1137:
        /*0004*/ 	.word	0x00000082


	//----- nvinfo : EIATTR_KPARAM_INFO
	.align		4
.L_1138:
        /*0008*/ 	.byte	0x04, 0x17
        /*000a*/ 	.short	(.L_1140 - .L_1139)
.L_1139:
        /*000c*/ 	.word	0x00000000
        /*0010*/ 	.short	0x0000
        /*0012*/ 	.short	0x0000
        /*0014*/ 	.byte	0x00, 0xf0, 0xa1, 0x03


	//----- nvinfo : EIATTR_SPARSE_MMA_MASK
	.align		4
.L_1140:
        /*0018*/ 	.byte	0x03, 0x50
        /*001a*/ 	.short	0x0000


	//----- nvinfo : EIATTR_MAXREG_COUNT
	.align		4
        /*001c*/ 	.byte	0x03, 0x1b
        /*001e*/ 	.short	0x00ff


	//----- nvinfo : EIATTR_ANNOTATIONS
	.align		4
        /*0020*/ 	.byte	0x04, 0x55
        /*0022*/ 	.short	(.L_1142 - .L_1141)


	//   ....[0]....
.L_1141:
        /* <DEDUP_REMOVED lines=272> */


	//----- nvinfo : EIATTR_MERCURY_ISA_VERSION
	.align		4
.L_1142:
        /*1114*/ 	.byte	0x03, 0x5f
        /*1116*/ 	.short	0x0101


	//----- nvinfo : EIATTR_COOP_GROUP_MASK_REGIDS
	.align		4
        /*1118*/ 	.byte	0x04, 0x29
        /*111a*/ 	.short	(.L_1144 - .L_1143)


	//   ....[0]....
.L_1143:
        /*111c*/ 	.word	0xffffffff


	//   ....[1]....
        /*1120*/ 	.word	0xffffffff


	//   ....[2]....
        /*1124*/ 	.word	0xffffffff


	//   ....[3]....
        /*1128*/ 	.word	0xffffffff


	//   ....[4]....
        /*112c*/ 	.word	0xffffffff


	//   ....[5]....
        /*1130*/ 	.word	0xffffffff


	//   ....[6]....
        /*1134*/ 	.word	0xffffffff


	//   ....[7]....
        /*1138*/ 	.word	0xffffffff


	//   ....[8]....
        /*113c*/ 	.word	0xffffffff


	//   ....[9]....
        /*1140*/ 	.word	0xffffffff


	//   ....[10]....
        /*1144*/ 	.word	0x050000f1


	//   ....[11]....
        /*1148*/ 	.word	0x050000f1


	//   ....[12]....
        /*114c*/ 	.word	0x050000f1


	//   ....[13]....
        /*1150*/ 	.word	0x050000f1


	//   ....[14]....
        /*1154*/ 	.word	0x050000f1


	//   ....[15]....
        /*1158*/ 	.word	0x050000f1


	//   ....[16]....
        /*115c*/ 	.word	0x050000f1


	//   ....[17]....
        /*1160*/ 	.word	0x050000f1


	//   ....[18]....
        /*1164*/ 	.word	0x050000f1


	//   ....[19]....
        /*1168*/ 	.word	0x050000f1


	//----- nvinfo : EIATTR_COOP_GROUP_INSTR_OFFSETS
	.align		4
.L_1144:
        /*116c*/ 	.byte	0x04, 0x28
        /*116e*/ 	.short	(.L_1146 - .L_1145)


	//   ....[0]....
.L_1145:
        /*1170*/ 	.word	0x00008190


	//   ....[1]....
        /*1174*/ 	.word	0x000081c0


	//   ....[2]....
        /*1178*/ 	.word	0x000081e0


	//   ....[3]....
        /*117c*/ 	.word	0x00008200


	//   ....[4]....
        /*1180*/ 	.word	0x00008220


	//   ....[5]....
        /*1184*/ 	.word	0x00008c50


	//   ....[6]....
        /*1188*/ 	.word	0x00008c70


	//   ....[7]....
        /*118c*/ 	.word	0x00008c90


	//   ....[8]....
        /*1190*/ 	.word	0x00008cb0


	//   ....[9]....
        /*1194*/ 	.word	0x00008cd0


	//   ....[10]....
        /*1198*/ 	.word	0x0000b620


	//   ....[11]....
        /*119c*/ 	.word	0x0000b6b0


	//   ....[12]....
        /*11a0*/ 	.word	0x0000b720


	//   ....[13]....
        /*11a4*/ 	.word	0x0000b790


	//   ....[14]....
        /*11a8*/ 	.word	0x0000b800


	//   ....[15]....
        /*11ac*/ 	.word	0x0000c290


	//   ....[16]....
        /*11b0*/ 	.word	0x0000c2f0


	//   ....[17]....
        /*11b4*/ 	.word	0x0000c350


	//   ....[18]....
        /*11b8*/ 	.word	0x0000c3b0


	//   ....[19]....
        /*11bc*/ 	.word	0x0000c410


	//----- nvinfo : EIATTR_VRC_CTA_INIT_COUNT
	.align		4
.L_1146:
        /*11c0*/ 	.byte	0x02, 0x4a
	.zero		1
	.zero		1


	//----- nvinfo : EIATTR_EXIT_INSTR_OFFSETS
	.align		4
        /*11c4*/ 	.byte	0x04, 0x1c
        /*11c6*/ 	.short	(.L_1148 - .L_1147)


	//   ....[0]....
.L_1147:
        /*11c8*/ 	.word	0x00002db0


	//   ....[1]....
        /*11cc*/ 	.word	0x0000b5b0


	//----- nvinfo : EIATTR_MAX_THREADS
	.align		4
.L_1148:
        /*11d0*/ 	.byte	0x04, 0x05
        /*11d2*/ 	.short	(.L_1150 - .L_1149)
.L_1149:
        /*11d4*/ 	.word	0x00000080
        /*11d8*/ 	.word	0x00000001
        /*11dc*/ 	.word	0x00000001


	//----- nvinfo : EIATTR_CRS_STACK_SIZE
	.align		4
.L_1150:
        /*11e0*/ 	.byte	0x04, 0x1e
        /*11e2*/ 	.short	(.L_1152 - .L_1151)
.L_1151:
        /*11e4*/ 	.word	0x00000000


	//----- nvinfo : EIATTR_CBANK_PARAM_SIZE
	.align		4
.L_1152:
        /*11e8*/ 	.byte	0x03, 0x19
        /*11ea*/ 	.short	0x00e8


	//----- nvinfo : EIATTR_PARAM_CBANK
	.align		4
        /*11ec*/ 	.byte	0x04, 0x0a
        /*11ee*/ 	.short	(.L_1154 - .L_1153)
	.align		4
.L_1153:
        /*11f0*/ 	.word	index@(.nv.constant0._ZN10layer_norm31ln_parallel_residual_fwd_kernelINS_13Kernel_traitsIf13__nv_bfloat16fS2_fjLj2560ELj1ELj4ELj1ELj16ENS_18Kernel_traits_baseILj2560EfS2_fS2_fjLj128EEEEELb0ELb0ELb1EEEvNS_9FwdParamsE)
        /*11f4*/ 	.short	0x0380
        /*11f6*/ 	.short	0x00e8


	//----- nvinfo : EIATTR_SW_WAR
	.align		4
.L_1154:
        /*11f8*/ 	.byte	0x04, 0x36
        /*11fa*/ 	.short	(.L_1156 - .L_1155)
.L_1155:
        /*11fc*/ 	.word	0x00000008
.L_1156:


//--------------------- .nv.info._ZN10layer_norm31ln_parallel_residual_fwd_kernelINS_13Kernel_traitsIf13__nv_bfloat16fS2_fjLj2560ELj1ELj4ELj1ELj16ENS_18Kernel_traits_baseILj2560EfS2_fS2_fjLj128EEEEELb0ELb1ELb0EEEvNS_9FwdParamsE --------------------------
	.section	.nv.info._ZN10layer_norm31ln_parallel_residual_fwd_kernelINS_13Kernel_traitsIf13__nv_bfloat16fS2_fjLj2560ELj1ELj4ELj1ELj16ENS_18Kernel_traits_baseILj2560EfS2_fS2_fjLj128EEEEELb0ELb1ELb0EEEvNS_9FwdParamsE,"",@"SHT_CUDA_INFO"
	.sectionflags	@""
	.align	4


	//----- nvinfo : EIATTR_CUDA_API_VERSION
	.align		4
        /*0000*/ 	.byte	0x04, 0x37
        /*0002*/ 	.short	(.L_1158 - .L_1157)
.L_1157:
        /*0004*/ 	.word	0x00000082


	//----- nvinfo : EIATTR_KPARAM_INFO
	.align		4
.L_1158:
        /*0008*/ 	.byte	0x04, 0x17
        /*000a*/ 	.short	(.L_1160 - .L_1159)
.L_1159:
        /*000c*/ 	.word	0x00000000
        /*0010*/ 	.short	0x0000
        /*0012*/ 	.short	0x0000
        /*0014*/ 	.byte	0x00, 0xf0, 0xa1, 0x03


	//----- nvinfo : EIATTR_SPARSE_MMA_MASK
	.align		4
.L_1160:
        /*0018*/ 	.byte	0x03, 0x50
        /*001a*/ 	.short	0x0000


	//----- nvinfo : EIATTR_MAXREG_COUNT
	.align		4
        /*001c*/ 	.byte	0x03, 0x1b
        /*001e*/ 	.short	0x00ff


	//----- nvinfo : EIATTR_ANNOTATIONS
	.align		4
        /*0020*/ 	.byte	0x04, 0x55
        /*0022*/ 	.short	(.L_1162 - .L_1161)


	//   ....[0]....
.L_1161:
        /* <DEDUP_REMOVED lines=26> */


	//----- nvinfo : EIATTR_MERCURY_ISA_VERSION
	.align		4
.L_1162:
        /*01b4*/ 	.byte	0x03, 0x5f
        /*01b6*/ 	.short	0x0101


	//----- nvinfo : EIATTR_COOP_GROUP_MASK_REGIDS
	.align		4
        /*01b8*/ 	.byte	0x04, 0x29
        /*01ba*/ 	.short	(.L_1164 - .L_1163)


	//   ....[0]....
.L_1163:
        /*01bc*/ 	.word	0xffffffff


	//   ....[1]....
        /*01c0*/ 	.word	0xffffffff


	//   ....[2]....
        /*01c4*/ 	.word	0xffffffff


	//   ....[3]....
        /*01c8*/ 	.word	0xffffffff


	//   ....[4]....
        /*01cc*/ 	.word	0xffffffff


	//   ....[5]....
        /*01d0*/ 	.word	0xffffffff


	//   ....[6]....
        /*01d4*/ 	.word	0xffffffff


	//   ....[7]....
        /*01d8*/ 	.word	0xffffffff


	//   ....[8]....
        /*01dc*/ 	.word	0xffffffff


	//   ....[9]....
        /*01e0*/ 	.word	0xffffffff


	//   ....[10]....
        /*01e4*/ 	.word	0x05000002


	//   ....[11]....
        /*01e8*/ 	.word	0x05000002


	//   ....[12]....
        /*01ec*/ 	.word	0x05000002


	//   ....[13]....
        /*01f0*/ 	.word	0x05000002


	//   ....[14]....
        /*01f4*/ 	.word	0x05000002


	//   ....[15]....
        /*01f8*/ 	.word	0x05000002


	//   ....[16]....
        /*01fc*/ 	.word	0x05000002


	//   ....[17]....
        /*0200*/ 	.word	0x05000002


	//   ....[18]....
        /*0204*/ 	.word	0x05000002


	//   ....[19]....
        /*0208*/ 	.word	0x05000002


	//----- nvinfo : EIATTR_COOP_GROUP_INSTR_OFFSETS
	.align		4
.L_1164:
        /*020c*/ 	.byte	0x04, 0x28
        /*020e*/ 	.short	(.L_1166 - .L_1165)


	//   ....[0]....
.L_1165:
        /*0210*/ 	.word	0x00006bb0


	//   ....[1]....
        /*0214*/ 	.word	0x00006bf0


	//   ....[2]....
        /*0218*/ 	.word	0x00006c10


	//   ....[3]....
        /*021c*/ 	.word	0x00006c30


	//   ....[4]....
        /*0220*/ 	.word	0x00006c50


	//   ....[5]....
        /*0224*/ 	.word	0x000076c0


	//   ....[6]....
        /*0228*/ 	.word	0x000076e0


	//   ....[7]....
        /*022c*/ 	.word	0x00007700


	//   ....[8]....
        /*0230*/ 	.word	0x00007720


	//   ....[9]....
        /*0234*/ 	.word	0x00007740


	//   ....[10]....
        /*0238*/ 	.word	0x00009090


	//   ....[11]....
        /*023c*/ 	.word	0x00009130


	//   ....[12]....
        /*0240*/ 	.word	0x000091a0


	//   ....[13]....
        /*0244*/ 	.word	0x00009210


	//   ....[14]....
        /*0248*/ 	.word	0x00009280


	//   ....[15]....
        /*024c*/ 	.word	0x00009d60


	//   ....[16]....
        /*0250*/ 	.word	0x00009dd0


	//   ....[17]....
        /*0254*/ 	.word	0x00009e40


	//   ....[18]....
        /*0258*/ 	.word	0x00009eb0


	//   ....[19]....
        /*025c*/ 	.word	0x00009f20


	//----- nvinfo : EIATTR_VRC_CTA_INIT_COUNT
	.align		4
.L_1166:
        /*0260*/ 	.byte	0x02, 0x4a
	.zero		1
	.zero		1


	//----- nvinfo : EIATTR_EXIT_INSTR_OFFSETS
	.align		4
        /*0264*/ 	.byte	0x04, 0x1c
        /*0266*/ 	.short	(.L_1168 - .L_1167)


	//   ....[0]....
.L_1167:
        /*0268*/ 	.word	0x00001020


	//   ....[1]....
        /*026c*/ 	.word	0x00009020


	//----- nvinfo : EIATTR_MAX_THREADS
	.align		4
.L_1168:
        /*0270*/ 	.byte	0x04, 0x05
        /*0272*/ 	.short	(.L_1170 - .L_1169)
.L_1169:
        /*0274*/ 	.word	0x00000080
        /*0278*/ 	.word	0x00000001
        /*027c*/ 	.word	0x00000001


	//----- nvinfo : EIATTR_CRS_STACK_SIZE
	.align		4
.L_1170:
        /*0280*/ 	.byte	0x04, 0x1e
        /*0282*/ 	.short	(.L_1172 - .L_1171)
.L_1171:
        /*0284*/ 	.word	0x00000000


	//----- nvinfo : EIATTR_CBANK_PARAM_SIZE
	.align		4
.L_1172:
        /*0288*/ 	.byte	0x03, 0x19
        /*028a*/ 	.short	0x00e8


	//----- nvinfo : EIATTR_PARAM_CBANK
	.align		4
        /*028c*/ 	.byte	0x04, 0x0a
        /*028e*/ 	.short	(.L_1174 - .L_1173)
	.align		4
.L_1173:
        /*0290*/ 	.word	index@(.nv.constant0._ZN10layer_norm31ln_parallel_residual_fwd_kernelINS_13Kernel_traitsIf13__nv_bfloat16fS2_fjLj2560ELj1ELj4ELj1ELj16ENS_18Kernel_traits_baseILj2560EfS2_fS2_fjLj128EEEEELb0ELb1ELb0EEEvNS_9FwdParamsE)
        /*0294*/ 	.short	0x0380
        /*0296*/ 	.short	0x00e8


	//----- nvinfo : EIATTR_SW_WAR
	.align		4
.L_1174:
        /*0298*/ 	.byte	0x04, 0x36
        /*029a*/ 	.short	(.L_1176 - .L_1175)
.L_1175:
        /*029c*/ 	.word	0x00000008
.L_1176:


//--------------------- .nv.info._ZN10layer_norm31ln_parallel_residual_fwd_kernelINS_13Kernel_traitsIf13__nv_bfloat16fS2_fjLj2560ELj1ELj4ELj1ELj16ENS_18Kernel_traits_baseILj2560EfS2_fS2_fjLj128EEEEELb0ELb1ELb1EEEvNS_9FwdParamsE --------------------------
	.section	.nv.info._ZN10layer_norm31ln_parallel_residual_fwd_kernelINS_13Kernel_traitsIf13__nv_bfloat16fS2_fjLj2560ELj1ELj4ELj1ELj16ENS_18Kernel_traits_baseILj2560EfS2_fS2_fjLj128EEEEELb0ELb1ELb1EEEvNS_9FwdParamsE,"",@"SHT_CUDA_INFO"
	.sectionflags	@""
	.align	4


	//----- nvinfo : EIATTR_CUDA_API_VERSION
	.align		4
        /*0000*/ 	.byte	0x04, 0x37
        /*0002*/ 	.short	(.L_1178 - .L_1177)
.L_1177:
        /*0004*/ 	.word	0x00000082


	//----- nvinfo : EIATTR_KPARAM_INFO
	.align		4
.L_1178:
        /*0008*/ 	.byte	0x04, 0x17
        /*000a*/ 	.short	(.L_1180 - .L_1179)
.L_1179:
        /*000c*/ 	.word	0x00000000
        /*0010*/ 	.short	0x0000
        /*0012*/ 	.short	0x0000
        /*0014*/ 	.byte	0x00, 0xf0, 0xa1, 0x03


	//----- nvinfo : EIATTR_SPARSE_MMA_MASK
	.align		4
.L_1180:
        /*0018*/ 	.byte	0x03, 0x50
        /*001a*/ 	.short	0x0000


	//----- nvinfo : EIATTR_MAXREG_COUNT
	.align		4
        /*001c*/ 	.byte	0x03, 0x1b
        /*001e*/ 	.short	0x00ff


	//----- nvinfo : EIATTR_ANNOTATIONS
	.align		4
        /*0020*/ 	.byte	0x04, 0x55
        /*0022*/ 	.short	(.L_1182 - .L_1181)


	//   ....[0]....
.L_1181:
        /* <DEDUP_REMOVED lines=20> */


	//----- nvinfo : EIATTR_MERCURY_ISA_VERSION
	.align		4
.L_1182:
        /*0154*/ 	.byte	0x03, 0x5f
        /*0156*/ 	.short	0x0101


	//----- nvinfo : EIATTR_COOP_GROUP_MASK_REGIDS
	.align		4
        /*0158*/ 	.byte	0x04, 0x29
        /*015a*/ 	.short	(.L_1184 - .L_1183)


	//   ....[0]....
.L_1183:
        /*015c*/ 	.word	0xffffffff


	//   ....[1]....
        /*0160*/ 	.word	0xffffffff


	//   ....[2]....
        /*0164*/ 	.word	0xffffffff


	//   ....[3]....
        /*0168*/ 	.word	0xffffffff


	//   ....[4]....
        /*016c*/ 	.word	0xffffffff


	//   ....[5]....
        /*0170*/ 	.word	0xffffffff


	//   ....[6]....
        /*0174*/ 	.word	0xffffffff


	//   ....[7]....
        /*0178*/ 	.word	0xffffffff


	//   ....[8]....
        /*017c*/ 	.word	0xffffffff


	//   ....[9]....
        /*0180*/ 	.word	0xffffffff


	//   ....[10]....
        /*0184*/ 	.word	0x050000f3


	//   ....[11]....
        /*0188*/ 	.word	0x050000f3


	//   ....[12]....
        /*018c*/ 	.word	0x050000f3


	//   ....[13]....
        /*0190*/ 	.word	0x050000f3


	//   ....[14]....
        /*0194*/ 	.word	0x050000f3


	//   ....[15]....
        /*0198*/ 	.word	0x050000f3


	//   ....[16]....
        /*019c*/ 	.word	0x050000f3


	//   ....[17]....
        /*01a0*/ 	.word	0x050000f3


	//   ....[18]....
        /*01a4*/ 	.word	0x050000f3


	//   ....[19]....
        /*01a8*/ 	.word	0x050000f3


	//----- nvinfo : EIATTR_COOP_GROUP_INSTR_OFFSETS
	.align		4
.L_1184:
        /*01ac*/ 	.byte	0x04, 0x28
        /*01ae*/ 	.short	(.L_1186 - .L_1185)


	//   ....[0]....
.L_1185:
        /*01b0*/ 	.word	0x00005b40


	//   ....[1]....
        /*01b4*/ 	.word	0x00005b70


	//   ....[2]....
        /*01b8*/ 	.word	0x00005b90


	//   ....[3]....
        /*01bc*/ 	.word	0x00005bb0


	//   ....[4]....
        /*01c0*/ 	.word	0x00005bd0


	//   ....[5]....
        /*01c4*/ 	.word	0x00006600


	//   ....[6]....
        /*01c8*/ 	.word	0x00006620


	//   ....[7]....
        /*01cc*/ 	.word	0x00006640


	//   ....[8]....
        /*01d0*/ 	.word	0x00006660


	//   ....[9]....
        /*01d4*/ 	.word	0x00006680


	//   ....[10]....
        /*01d8*/ 	.word	0x00007c60


	//   ....[11]....
        /*01dc*/ 	.word	0x00007cf0


	//   ....[12]....
        /*01e0*/ 	.word	0x00007d60


	//   ....[13]....
        /*01e4*/ 	.word	0x00007dd0


	//   ....[14]....
        /*01e8*/ 	.word	0x00007e40


	//   ....[15]....
        /*01ec*/ 	.word	0x000088d0


	//   ....[16]....
        /*01f0*/ 	.word	0x00008930


	//   ....[17]....
        /*01f4*/ 	.word	0x00008990


	//   ....[18]....
        /*01f8*/ 	.word	0x000089f0


	//   ....[19]....
        /*01fc*/ 	.word	0x00008a50


	//----- nvinfo : EIATTR_VRC_CTA_INIT_COUNT
	.align		4
.L_1186:
        /*0200*/ 	.byte	0x02, 0x4a
	.zero		1
	.zero		1


	//----- nvinfo : EIATTR_EXIT_INSTR_OFFSETS
	.align		4
        /*0204*/ 	.byte	0x04, 0x1c
        /*0206*/ 	.short	(.L_1188 - .L_1187)


	//   ....[0]....
.L_1187:
        /*0208*/ 	.word	0x000008a0


	//   ....[1]....
        /*020c*/ 	.word	0x00007bf0


	//----- nvinfo : EIATTR_MAX_THREADS
	.align		4
.L_1188:
        /*0210*/ 	.byte	0x04, 0x05
        /*0212*/ 	.short	(.L_1190 - .L_1189)
.L_1189:
        /*0214*/ 	.word	0x00000080
        /*0218*/ 	.word	0x00000001
        /*021c*/ 	.word	0x00000001


	//----- nvinfo : EIATTR_CRS_STACK_SIZE
	.align		4
.L_1190:
        /*0220*/ 	.byte	0x04, 0x1e
        /*0222*/ 	.short	(.L_1192 - .L_1191)
.L_1191:
        /*0224*/ 	.word	0x00000000


	//----- nvinfo : EIATTR_CBANK_PARAM_SIZE
	.align		4
.L_1192:
        /*0228*/ 	.byte	0x03, 0x19
        /*022a*/ 	.short	0x00e8


	//----- nvinfo : EIATTR_PARAM_CBANK
	.align		4
        /*022c*/ 	.byte	0x04, 0x0a
        /*022e*/ 	.short	(.L_1194 - .L_1193)
	.align		4
.L_1193:
        /*0230*/ 	.word	index@(.nv.constant0._ZN10layer_norm31ln_parallel_residual_fwd_kernelINS_13Kernel_traitsIf13__nv_bfloat16fS2_fjLj2560ELj1ELj4ELj1ELj16ENS_18Kernel_traits_baseILj2560EfS2_fS2_fjLj128EEEEELb0ELb1ELb1EEEvNS_9FwdParamsE)
        /*0234*/ 	.short	0x0380
        /*0236*/ 	.short	0x00e8


	//----- nvinfo : EIATTR_SW_WAR
	.align		4
.L_1194:
        /*0238*/ 	.byte	0x04, 0x36
        /*023a*/ 	.short	(.L_1196 - .L_1195)
.L_1195:
        /*023c*/ 	.word	0x00000008
.L_1196:


//--------------------- .nv.info._ZN10layer_norm31ln_parallel_residual_fwd_kernelINS_13Kernel_traitsIf13__nv_bfloat16fS2_fjLj2560ELj1ELj4ELj1ELj16ENS_18Kernel_traits_baseILj2560EfS2_fS2_fjLj128EEEEELb1ELb0ELb0EEEvNS_9FwdParamsE --------------------------
	.section	.nv.info._ZN10layer_norm31ln_parallel_residual_fwd_kernelINS_13Kernel_traitsIf13__nv_bfloat16fS2_fjLj2560ELj1ELj4ELj1ELj16ENS_18Kernel_traits_baseILj2560EfS2_fS2_fjLj128EEEEELb1ELb0ELb0EEEvNS_9FwdParamsE,"",@"SHT_CUDA_INFO"
	.sectionflags	@""
	.align	4


	//----- nvinfo : EIATTR_CUDA_API_VERSION
	.align		4
        /*0000*/ 	.byte	0x04, 0x37
        /*0002*/ 	.short	(.L_1198 - .L_1197)
.L_1197:
        /*0004*/ 	.word	0x00000082


	//----- nvinfo : EIATTR_KPARAM_INFO
	.align		4
.L_1198:
        /*0008*/ 	.byte	0x04, 0x17
        /*000a*/ 	.short	(.L_1200 - .L_1199)
.L_1199:
        /*000c*/ 	.word	0x00000000
        /*0010*/ 	.short	0x0000
        /*0012*/ 	.short	0x0000
        /*0014*/ 	.byte	0x00, 0xf0, 0xa1, 0x03


	//----- nvinfo : EIATTR_SPARSE_MMA_MASK
	.align		4
.L_1200:
        /*0018*/ 	.byte	0x03, 0x50
        /*001a*/ 	.short	0x0000


	//----- nvinfo : EIATTR_MAXREG_COUNT
	.align		4
        /*001c*/ 	.byte	0x03, 0x1b
        /*001e*/ 	.short	0x00ff


	//----- nvinfo : EIATTR_ANNOTATIONS
	.align		4
        /*0020*/ 	.byte	0x04, 0x55
        /*0022*/ 	.short	(.L_1202 - .L_1201)


	//   ....[0]....
.L_1201:
        /* <DEDUP_REMOVED lines=637> */


	//----- nvinfo : EIATTR_MERCURY_ISA_VERSION
	.align		4
.L_1202:
        /*27e4*/ 	.byte	0x03, 0x5f
        /*27e6*/ 	.short	0x0101


	//----- nvinfo : EIATTR_COOP_GROUP_MASK_REGIDS
	.align		4
        /*27e8*/ 	.byte	0x04, 0x29
        /*27ea*/ 	.short	(.L_1204 - .L_1203)


	//   ....[0]....
.L_1203:
        /*27ec*/ 	.word	0xffffffff


	//   ....[1]....
        /*27f0*/ 	.word	0xffffffff


	//   ....[2]....
        /*27f4*/ 	.word	0xffffffff


	//   ....[3]....
        /*27f8*/ 	.word	0xffffffff


	//   ....[4]....
        /*27fc*/ 	.word	0xffffffff


	//   ....[5]....
        /*2800*/ 	.word	0xffffffff


	//   ....[6]....
        /*2804*/ 	.word	0xffffffff


	//   ....[7]....
        /*2808*/ 	.word	0xffffffff


	//   ....[8]....
        /*280c*/ 	.word	0xffffffff


	//   ....[9]....
        /*2810*/ 	.word	0xffffffff


	//   ....[10]....
        /*2814*/ 	.word	0x050000b5


	//   ....[11]....
        /*2818*/ 	.word	0x050000b5


	//   ....[12]....
        /*281c*/ 	.word	0x050000b5


	//   ....[13]....
        /*2820*/ 	.word	0x050000b5


	//   ....[14]....
        /*2824*/ 	.word	0x050000b5


	//   ....[15]....
        /*2828*/ 	.word	0x050000b5


	//   ....[16]....
        /*282c*/ 	.word	0x050000b5


	//   ....[17]....
        /*2830*/ 	.word	0x050000b5


	//   ....[18]....
        /*2834*/ 	.word	0x050000b5


	//   ....[19]....
        /*2838*/ 	.word	0x050000b5


	//----- nvinfo : EIATTR_COOP_GROUP_INSTR_OFFSETS
	.align		4
.L_1204:
        /*283c*/ 	.byte	0x04, 0x28
        /*283e*/ 	.short	(.L_1206 - .L_1205)


	//   ....[0]....
.L_1205:
        /*2840*/ 	.word	0x0006cd50


	//   ....[1]....
        /*2844*/ 	.word	0x0006cd90


	//   ....[2]....
        /*2848*/ 	.word	0x0006cdb0


	//   ....[3]....
        /*284c*/ 	.word	0x0006cdd0


	//   ....[4]....
        /*2850*/ 	.word	0x0006cdf0


	//   ....[5]....
        /*2854*/ 	.word	0x0006d860


	//   ....[6]....
        /*2858*/ 	.word	0x0006d880


	//   ....[7]....
        /*285c*/ 	.word	0x0006d8a0


	//   ....[8]....
        /*2860*/ 	.word	0x0006d8c0


	//   ....[9]....
        /*2864*/ 	.word	0x0006d8e0


	//   ....[10]....
        /*2868*/ 	.word	0x00070950


	//   ....[11]....
        /*286c*/ 	.word	0x000709f0


	//   ....[12]....
        /*2870*/ 	.word	0x00070a50


	//   ....[13]....
        /*2874*/ 	.word	0x00070ab0


	//   ....[14]....
        /*2878*/ 	.word	0x00070b10


	//   ....[15]....
        /*287c*/ 	.word	0x000715e0


	//   ....[16]....
        /*2880*/ 	.word	0x00071640


	//   ....[17]....
        /*2884*/ 	.word	0x000716a0


	//   ....[18]....
        /*2888*/ 	.word	0x00071700


	//   ....[19]....
        /*288c*/ 	.word	0x00071760


	//----- nvinfo : EIATTR_VRC_CTA_INIT_COUNT
	.align		4
.L_1206:
        /*2890*/ 	.byte	0x02, 0x4a
	.zero		1
	.zero		1


	//----- nvinfo : EIATTR_EXIT_INSTR_OFFSETS
	.align		4
        /*2894*/ 	.byte	0x04, 0x1c
        /*2896*/ 	.short	(.L_1208 - .L_1207)


	//   ....[0]....
.L_1207:
        /*2898*/ 	.word	0x0000cd40


	//   ....[1]....
        /*289c*/ 	.word	0x000708e0


	//----- nvinfo : EIATTR_MAX_THREADS
	.align		4
.L_1208:
        /*28a0*/ 	.byte	0x04, 0x05
        /*28a2*/ 	.short	(.L_1210 - .L_1209)
.L_1209:
        /*28a4*/ 	.word	0x00000080
        /*28a8*/ 	.word	0x00000001
        /*28ac*/ 	.word	0x00000001


	//----- nvinfo : EIATTR_CRS_STACK_SIZE
	.align		4
.L_1210:
        /*28b0*/ 	.byte	0x04, 0x1e
        /*28b2*/ 	.short	(.L_1212 - .L_1211)
.L_1211:
        /*28b4*/ 	.word	0x00000000


	//----- nvinfo : EIATTR_CBANK_PARAM_SIZE
	.align		4
.L_1212:
        /*28b8*/ 	.byte	0x03, 0x19
        /*28ba*/ 	.short	0x00e8


	//----- nvinfo : EIATTR_PARAM_CBANK
	.align		4
        /*28bc*/ 	.byte	0x04, 0x0a
        /*28be*/ 	.short	(.L_1214 - .L_1213)
	.align		4
.L_1213:
        /*28c0*/ 	.word	index@(.nv.constant0._ZN10layer_norm31ln_parallel_residual_fwd_kernelINS_13Kernel_traitsIf13__nv_bfloat16fS2_fjLj2560ELj1ELj4ELj1ELj16ENS_18Kernel_traits_baseILj2560EfS2_fS2_fjLj128EEEEELb1ELb0ELb0EEEvNS_9FwdParamsE)
        /*28c4*/ 	.short	0x0380
        /*28c6*/ 	.short	0x00e8


	//----- nvinfo : EIATTR_SW_WAR
	.align		4
.L_1214:
        /*28c8*/ 	.byte	0x04, 0x36
        /*28ca*/ 	.short	(.L_1216 - .L_1215)
.L_1215:
        /*28cc*/ 	.word	0x00000008
.L_1216:


//--------------------- .nv.info._ZN10layer_norm31ln_parallel_residual_fwd_kernelINS_13Kernel_traitsIf13__nv_bfloat16fS2_fjLj2560ELj1ELj4ELj1ELj16ENS_18Kernel_traits_baseILj2560EfS2_fS2_fjLj128EEEEELb1ELb0ELb1EEEvNS_9FwdParamsE --------------------------
	.section	.nv.info._ZN10layer_norm31ln_parallel_residual_fwd_kernelINS_13Kernel_traitsIf13__nv_bfloat16fS2_fjLj2560ELj1ELj4ELj1ELj16ENS_18Kernel_traits_baseILj2560EfS2_fS2_fjLj128EEEEELb1ELb0ELb1EEEvNS_9FwdParamsE,"",@"SHT_CUDA_INFO"
	.sectionflags	@""
	.align	4


	//----- nvinfo : EIATTR_CUDA_API_VERSION
	.align		4
        /*0000*/ 	.byte	0x04, 0x37
        /*0002*/ 	.short	(.L_1218 - .L_1217)
.L_1217:
        /*0004*/ 	.word	0x00000082


	//----- nvinfo : EIATTR_KPARAM_INFO
	.align		4
.L_1218:
        /*0008*/ 	.byte	0x04, 0x17
        /*000a*/ 	.short	(.L_1220 - .L_1219)
.L_1219:
        /*000c*/ 	.word	0x00000000
        /*0010*/ 	.short	0x0000
        /*0012*/ 	.short	0x0000
        /*0014*/ 	.byte	0x00, 0xf0, 0xa1, 0x03


	//----- nvinfo : EIATTR_SPARSE_MMA_MASK
	.align		4
.L_1220:
        /*0018*/ 	.byte	0x03, 0x50
        /*001a*/ 	.short	0x0000


	//----- nvinfo : EIATTR_MAXREG_COUNT
	.align		4
        /*001c*/ 	.byte	0x03, 0x1b
        /*001e*/ 	.short	0x00ff


	//----- nvinfo : EIATTR_ANNOTATIONS
	.align		4
        /*0020*/ 	.byte	0x04, 0x55
        /*0022*/ 	.short	(.L_1222 - .L_1221)


	//   ....[0]....
.L_1221:
        /* <DEDUP_REMOVED lines=303> */


	//----- nvinfo : EIATTR_MERCURY_ISA_VERSION
	.align		4
.L_1222:
        /*1304*/ 	.byte	0x03, 0x5f
        /*1306*/ 	.short	0x0101


	//----- nvinfo : EIATTR_COOP_GROUP_MASK_REGIDS
	.align		4
        /*1308*/ 	.byte	0x04, 0x29
        /*130a*/ 	.short	(.L_1224 - .L_1223)


	//   ....[0]....
.L_1223:
        /*130c*/ 	.word	0xffffffff


	//   ....[1]....
        /*1310*/ 	.word	0xffffffff


	//   ....[2]....
        /*1314*/ 	.word	0xffffffff


	//   ....[3]....
        /*1318*/ 	.word	0xffffffff


	//   ....[4]....
        /*131c*/ 	.word	0xffffffff


	//   ....[5]....
        /*1320*/ 	.word	0xffffffff


	//   ....[6]....
        /*1324*/ 	.word	0xffffffff


	//   ....[7]....
        /*1328*/ 	.word	0xffffffff


	//   ....[8]....
        /*132c*/ 	.word	0xffffffff


	//   ....[9]....
        /*1330*/ 	.word	0xffffffff


	//   ....[10]....
        /*1334*/ 	.word	0x050000d8


	//   ....[11]....
        /*1338*/ 	.word	0x050000d8


	//   ....[12]....
        /*133c*/ 	.word	0x050000d8


	//   ....[13]....
        /*1340*/ 	.word	0x050000d8


	//   ....[14]....
        /*1344*/ 	.word	0x050000d8


	//   ....[15]....
        /*1348*/ 	.word	0x050000d8


	//   ....[16]....
        /*134c*/ 	.word	0x050000d8


	//   ....[17]....
        /*1350*/ 	.word	0x050000d8


	//   ....[18]....
        /*1354*/ 	.word	0x050000d8


	//   ....[19]....
        /*1358*/ 	.word	0x050000d8


	//----- nvinfo : EIATTR_COOP_GROUP_INSTR_OFFSETS
	.align		4
.L_1224:
        /*135c*/ 	.byte	0x04, 0x28
        /*135e*/ 	.short	(.L_1226 - .L_1225)


	//   ....[0]....
.L_1225:
        /*1360*/ 	.word	0x00062670


	//   ....[1]....
        /*1364*/ 	.word	0x000626a0


	//   ....[2]....
        /*1368*/ 	.word	0x000626c0


	//   ....[3]....
        /*136c*/ 	.word	0x000626e0


	//   ....[4]....
        /*1370*/ 	.word	0x00062700


	//   ....[5]....
        /*1374*/ 	.word	0x00063130


	//   ....[6]....
        /*1378*/ 	.word	0x00063150


	//   ....[7]....
        /*137c*/ 	.word	0x00063170


	//   ....[8]....
        /*1380*/ 	.word	0x00063190


	//   ....[9]....
        /*1384*/ 	.word	0x000631b0


	//   ....[10]....
        /*1388*/ 	.word	0x00065bf0


	//   ....[11]....
        /*138c*/ 	.word	0x00065c90


	//   ....[12]....
        /*1390*/ 	.word	0x00065d00


	//   ....[13]....
        /*1394*/ 	.word	0x00065d70


	//   ....[14]....
        /*1398*/ 	.word	0x00065de0


	//   ....[15]....
        /*139c*/ 	.word	0x00066870


	//   ....[16]....
        /*13a0*/ 	.word	0x000668e0


	//   ....[17]....
        /*13a4*/ 	.word	0x00066950


	//   ....[18]....
        /*13a8*/ 	.word	0x000669c0


	//   ....[19]....
        /*13ac*/ 	.word	0x00066a30


	//----- nvinfo : EIATTR_VRC_CTA_INIT_COUNT
	.align		4
.L_1226:
        /*13b0*/ 	.byte	0x02, 0x4a
	.zero		1
	.zero		1


	//----- nvinfo : EIATTR_EXIT_INSTR_OFFSETS
	.align		4
        /*13b4*/ 	.byte	0x04, 0x1c
        /*13b6*/ 	.short	(.L_1228 - .L_1227)


	//   ....[0]....
.L_1227:
        /*13b8*/ 	.word	0x00003220


	//   ....[1]....
        /*13bc*/ 	.word	0x00065b80


	//----- nvinfo : EIATTR_MAX_THREADS
	.align		4
.L_1228:
        /*13c0*/ 	.byte	0x04, 0x05
        /*13c2*/ 	.short	(.L_1230 - .L_1229)
.L_1229:
        /*13c4*/ 	.word	0x00000080
        /*13c8*/ 	.word	0x00000001
        /*13cc*/ 	.word	0x00000001


	//----- nvinfo : EIATTR_CRS_STACK_SIZE
	.align		4
.L_1230:
        /*13d0*/ 	.byte	0x04, 0x1e
        /*13d2*/ 	.short	(.L_1232 - .L_1231)
.L_1231:
        /*13d4*/ 	.word	0x00000000


	//----- nvinfo : EIATTR_CBANK_PARAM_SIZE
	.align		4
.L_1232:
        /*13d8*/ 	.byte	0x03, 0x19
        /*13da*/ 	.short	0x00e8


	//----- nvinfo : EIATTR_PARAM_CBANK
	.align		4
        /*13dc*/ 	.byte	0x04, 0x0a
        /*13de*/ 	.short	(.L_1234 - .L_1233)
	.align		4
.L_1233:
        /*13e0*/ 	.word	index@(.nv.constant0._ZN10layer_norm31ln_parallel_residual_fwd_kernelINS_13Kernel_traitsIf13__nv_bfloat16fS2_fjLj2560ELj1ELj4ELj1ELj16ENS_18Kernel_traits_baseILj2560EfS2_fS2_fjLj128EEEEELb1ELb0ELb1EEEvNS_9FwdParamsE)
        /*13e4*/ 	.short	0x0380
        /*13e6*/ 	.short	0x00e8


	//----- nvinfo : EIATTR_SW_WAR
	.align		4
.L_1234:
        /*13e8*/ 	.byte	0x04, 0x36
        /*13ea*/ 	.short	(.L_1236 - .L_1235)
.L_1235:
        /*13ec*/ 	.word	0x00000008
.L_1236:


//--------------------- .nv.info._ZN10layer_norm31ln_parallel_residual_fwd_kernelINS_13Kernel_traitsIf13__nv_bfloat16fS2_fjLj2560ELj1ELj4ELj1ELj16ENS_18Kernel_traits_baseILj2560EfS2_fS2_fjLj128EEEEELb1ELb1ELb0EEEvNS_9FwdParamsE --------------------------
	.section	.nv.info._ZN10layer_norm31ln_parallel_residual_fwd_kernelINS_13Kernel_traitsIf13__nv_bfloat16fS2_fjLj2560ELj1ELj4ELj1ELj16ENS_18Kernel_traits_baseILj2560EfS2_fS2_fjLj128EEEEELb1ELb1ELb0EEEvNS_9FwdParamsE,"",@"SHT_CUDA_INFO"
	.sectionflags	@""
	.align	4


	//----- nvinfo : EIATTR_CUDA_API_VERSION
	.align		4
        /*0000*/ 	.byte	0x04, 0x37
        /*0002*/ 	.short	(.L_1238 - .L_1237)
.L_1237:
        /*0004*/ 	.word	0x00000082


	//----- nvinfo : EIATTR_KPARAM_INFO
	.align		4
.L_1238:
        /*0008*/ 	.byte	0x04, 0x17
        /*000a*/ 	.short	(.L_1240 - .L_1239)
.L_1239:
        /*000c*/ 	.word	0x00000000
        /*0010*/ 	.short	0x0000
        /*0012*/ 	.short	0x0000
        /*0014*/ 	.byte	0x00, 0xf0, 0xa1, 0x03


	//----- nvinfo : EIATTR_SPARSE_MMA_MASK
	.align		4
.L_1240:
        /*0018*/ 	.byte	0x03, 0x50
        /*001a*/ 	.short	0x0000


	//----- nvinfo : EIATTR_MAXREG_COUNT
	.align		4
        /*001c*/ 	.byte	0x03, 0x1b
        /*001e*/ 	.short	0x00ff


	//----- nvinfo : EIATTR_ANNOTATIONS
	.align		4
        /*0020*/ 	.byte	0x04, 0x55
        /*0022*/ 	.short	(.L_1242 - .L_1241)


	//   ....[0]....
.L_1241:
        /* <DEDUP_REMOVED lines=64> */


	//----- nvinfo : EIATTR_MERCURY_ISA_VERSION
	.align		4
.L_1242:
        /*0414*/ 	.byte	0x03, 0x5f
        /*0416*/ 	.short	0x0101


	//----- nvinfo : EIATTR_COOP_GROUP_MASK_REGIDS
	.align		4
        /*0418*/ 	.byte	0x04, 0x29
        /*041a*/ 	.short	(.L_1244 - .L_1243)


	//   ....[0]....
.L_1243:
        /*041c*/ 	.word	0xffffffff


	//   ....[1]....
        /*0420*/ 	.word	0xffffffff


	//   ....[2]....
        /*0424*/ 	.word	0xffffffff


	//   ....[3]....
        /*0428*/ 	.word	0xffffffff


	//   ....[4]....
        /*042c*/ 	.word	0xffffffff


	//   ....[5]....
        /*0430*/ 	.word	0xffffffff


	//   ....[6]....
        /*0434*/ 	.word	0xffffffff


	//   ....[7]....
        /*0438*/ 	.word	0xffffffff


	//   ....[8]....
        /*043c*/ 	.word	0xffffffff


	//   ....[9]....
        /*0440*/ 	.word	0xffffffff


	//   ....[10]....
        /*0444*/ 	.word	0x050000bd


	//   ....[11]....
        /*0448*/ 	.word	0x050000bd


	//   ....[12]....
        /*044c*/ 	.word	0x050000bd


	//   ....[13]....
        /*0450*/ 	.word	0x050000bd


	//   ....[14]....
        /*0454*/ 	.word	0x050000bd


	//   ....[15]....
        /*0458*/ 	.word	0x050000bd


	//   ....[16]....
        /*045c*/ 	.word	0x050000bd


	//   ....[17]....
        /*0460*/ 	.word	0x050000bd


	//   ....[18]....
        /*0464*/ 	.word	0x050000bd


	//   ....[19]....
        /*0468*/ 	.word	0x050000bd


	//----- nvinfo : EIATTR_COOP_GROUP_INSTR_OFFSETS
	.align		4
.L_1244:
        /*046c*/ 	.byte	0x04, 0x28
        /*046e*/ 	.short	(.L_1246 - .L_1245)


	//   ....[0]....
.L_1245:
        /*0470*/ 	.word	0x000616c0


	//   ....[1]....
        /*0474*/ 	.word	0x00061700


	//   ....[2]....
        /*0478*/ 	.word	0x00061720


	//   ....[3]....
        /*047c*/ 	.word	0x00061740


	//   ....[4]....
        /*0480*/ 	.word	0x00061760


	//   ....[5]....
        /*0484*/ 	.word	0x000621d0


	//   ....[6]....
        /*0488*/ 	.word	0x000621f0


	//   ....[7]....
        /*048c*/ 	.word	0x00062210


	//   ....[8]....
        /*0490*/ 	.word	0x00062230


	//   ....[9]....
        /*0494*/ 	.word	0x00062250


	//   ....[10]....
        /*0498*/ 	.word	0x00063ca0


	//   ....[11]....
        /*049c*/ 	.word	0x00063d40


	//   ....[12]....
        /*04a0*/ 	.word	0x00063da0


	//   ....[13]....
        /*04a4*/ 	.word	0x00063e00


	//   ....[14]....
        /*04a8*/ 	.word	0x00063e60


	//   ....[15]....
        /*04ac*/ 	.word	0x00064930


	//   ....[16]....
        /*04b0*/ 	.word	0x00064990


	//   ....[17]....
        /*04b4*/ 	.word	0x000649f0


	//   ....[18]....
        /*04b8*/ 	.word	0x00064a50


	//   ....[19]....
        /*04bc*/ 	.word	0x00064ab0


	//----- nvinfo : EIATTR_VRC_CTA_INIT_COUNT
	.align		4
.L_1246:
        /*04c0*/ 	.byte	0x02, 0x4a
	.zero		1
	.zero		1


	//----- nvinfo : EIATTR_EXIT_INSTR_OFFSETS
	.align		4
        /*04c4*/ 	.byte	0x04, 0x1c
        /*04c6*/ 	.short	(.L_1248 - .L_1247)


	//   ....[0]....
.L_1247:
        /*04c8*/ 	.word	0x00001600


	//   ....[1]....
        /*04cc*/ 	.word	0x00063c30


	//----- nvinfo : EIATTR_MAX_THREADS
	.align		4
.L_1248:
        /*04d0*/ 	.byte	0x04, 0x05
        /*04d2*/ 	.short	(.L_1250 - .L_1249)
.L_1249:
        /*04d4*/ 	.word	0x00000080
        /*04d8*/ 	.word	0x00000001
        /*04dc*/ 	.word	0x00000001


	//----- nvinfo : EIATTR_CRS_STACK_SIZE
	.align		4
.L_1250:
        /*04e0*/ 	.byte	0x04, 0x1e
        /*04e2*/ 	.short	(.L_1252 - .L_1251)
.L_1251:
        /*04e4*/ 	.word	0x00000000


	//----- nvinfo : EIATTR_CBANK_PARAM_SIZE
	.align		4
.L_1252:
        /*04e8*/ 	.byte	0x03, 0x19
        /*04ea*/ 	.short	0x00e8


	//----- nvinfo : EIATTR_PARAM_CBANK
	.align		4
        /*04ec*/ 	.byte	0x04, 0x0a
        /*04ee*/ 	.short	(.L_1254 - .L_1253)
	.align		4
.L_1253:
        /*04f0*/ 	.word	index@(.nv.constant0._ZN10layer_norm31ln_parallel_residual_fwd_kernelINS_13Kernel_traitsIf13__nv_bfloat16fS2_fjLj2560ELj1ELj4ELj1ELj16ENS_18Kernel_traits_baseILj2560EfS2_fS2_fjLj128EEEEELb1ELb1ELb0EEEvNS_9FwdParamsE)
        /*04f4*/ 	.short	0x0380
        /*04f6*/ 	.short	0x00e8


	//----- nvinfo : EIATTR_SW_WAR
	.align		4
.L_1254:
        /*04f8*/ 	.byte	0x04, 0x36
        /*04fa*/ 	.short	(.L_1256 - .L_1255)
.L_1255:
        /*04fc*/ 	.word	0x00000008
.L_1256:


//--------------------- .nv.info._ZN10layer_norm31ln_parallel_residual_fwd_kernelINS_13Kernel_traitsIf13__nv_bfloat16fS2_fjLj2560ELj1ELj4ELj1ELj16ENS_18Kernel_traits_baseILj2560EfS2_fS2_fjLj128EEEEELb1ELb1ELb1EEEvNS_9FwdParamsE --------------------------
	.section	.nv.info._ZN10layer_norm31ln_parallel_residual_fwd_kernelINS_13Kernel_traitsIf13__nv_bfloat16fS2_fjLj2560ELj1ELj4ELj1ELj16ENS_18Kernel_traits_baseILj2560EfS2_fS2_fjLj128EEEEELb1ELb1ELb1EEEvNS_9FwdParamsE,"",@"SHT_CUDA_INFO"
	.sectionflags	@""
	.align	4


	//----- nvinfo : EIATTR_CUDA_API_VERSION
	.align		4
        /*0000*/ 	.byte	0x04, 0x37
        /*0002*/ 	.short	(.L_1258 - .L_1257)
.L_1257:
        /*0004*/ 	.word	0x00000082


	//----- nvinfo : EIATTR_KPARAM_INFO
	.align		4
.L_1258:
        /*0008*/ 	.byte	0x04, 0x17
        /*000a*/ 	.short	(.L_1260 - .L_1259)
.L_1259:
        /*000c*/ 	.word	0x00000000
        /*0010*/ 	.short	0x0000
        /*0012*/ 	.short	0x0000
        /*0014*/ 	.byte	0x00, 0xf0, 0xa1, 0x03


	//----- nvinfo : EIATTR_SPARSE_MMA_MASK
	.align		4
.L_1260:
        /*0018*/ 	.byte	0x03, 0x50
        /*001a*/ 	.short	0x0000


	//----- nvinfo : EIATTR_MAXREG_COUNT
	.align		4
        /*001c*/ 	.byte	0x03, 0x1b
        /*001e*/ 	.short	0x00ff


	//----- nvinfo : EIATTR_ANNOTATIONS
	.align		4
        /*0020*/ 	.byte	0x04, 0x55
        /*0022*/ 	.short	(.L_1262 - .L_1261)


	//   ....[0]....
.L_1261:
        /* <DEDUP_REMOVED lines=61> */


	//----- nvinfo : EIATTR_MERCURY_ISA_VERSION
	.align		4
.L_1262:
        /*03e4*/ 	.byte	0x03, 0x5f
        /*03e6*/ 	.short	0x0101


	//----- nvinfo : EIATTR_COOP_GROUP_MASK_REGIDS
	.align		4
        /*03e8*/ 	.byte	0x04, 0x29
        /*03ea*/ 	.short	(.L_1264 - .L_1263)


	//   ....[0]....
.L_1263:
        /*03ec*/ 	.word	0xffffffff


	//   ....[1]....
        /*03f0*/ 	.word	0xffffffff


	//   ....[2]....
        /*03f4*/ 	.word	0xffffffff


	//   ....[3]....
        /*03f8*/ 	.word	0xffffffff


	//   ....[4]....
        /*03fc*/ 	.word	0xffffffff


	//   ....[5]....
        /*0400*/ 	.word	0xffffffff


	//   ....[6]....
        /*0404*/ 	.word	0xffffffff


	//   ....[7]....
        /*0408*/ 	.word	0xffffffff


	//   ....[8]....
        /*040c*/ 	.word	0xffffffff


	//   ....[9]....
        /*0410*/ 	.word	0xffffffff


	//   ....[10]....
        /*0414*/ 	.word	0x05000007


	//   ....[11]....
        /*0418*/ 	.word	0x05000007


	//   ....[12]....
        /*041c*/ 	.word	0x05000007


	//   ....[13]....
        /*0420*/ 	.word	0x05000007


	//   ....[14]....
        /*0424*/ 	.word	0x05000007


	//   ....[15]....
        /*0428*/ 	.word	0x05000007


	//   ....[16]....
        /*042c*/ 	.word	0x05000007


	//   ....[17]....
        /*0430*/ 	.word	0x05000007


	//   ....[18]....
        /*0434*/ 	.word	0x05000007


	//   ....[19]....
        /*0438*/ 	.word	0x05000007


	//----- nvinfo : EIATTR_COOP_GROUP_INSTR_OFFSETS
	.align		4
.L_1264:
        /*043c*/ 	.byte	0x04, 0x28
        /*043e*/ 	.short	(.L_1266 - .L_1265)


	//   ....[0]....
.L_1265:
        /*0440*/ 	.word	0x0004f1d0


	//   ....[1]....
        /*0444*/ 	.word	0x0004f200


	//   ....[2]....
        /*0448*/ 	.word	0x0004f220


	//   ....[3]....
        /*044c*/ 	.word	0x0004f240


	//   ....[4]....
        /*0450*/ 	.word	0x0004f260


	//   ....[5]....
        /*0454*/ 	.word	0x0004fc90


	//   ....[6]....
        /*0458*/ 	.word	0x0004fcb0


	//   ....[7]....
        /*045c*/ 	.word	0x0004fcd0


	//   ....[8]....
        /*0460*/ 	.word	0x0004fcf0


	//   ....[9]....
        /*0464*/ 	.word	0x0004fd10


	//   ....[10]....
        /*0468*/ 	.word	0x00051540


	//   ....[11]....
        /*046c*/ 	.word	0x000515e0


	//   ....[12]....
        /*0470*/ 	.word	0x00051650


	//   ....[13]....
        /*0474*/ 	.word	0x000516c0


	//   ....[14]....
        /*0478*/ 	.word	0x00051730


	//   ....[15]....
        /*047c*/ 	.word	0x000521c0


	//   ....[16]....
        /*0480*/ 	.word	0x00052230


	//   ....[17]....
        /*0484*/ 	.word	0x000522a0


	//   ....[18]....
        /*0488*/ 	.word	0x00052310


	//   ....[19]....
        /*048c*/ 	.word	0x00052380


	//----- nvinfo : EIATTR_VRC_CTA_INIT_COUNT
	.align		4
.L_1266:
        /*0490*/ 	.byte	0x02, 0x4a
	.zero		1
	.zero		1


	//----- nvinfo : EIATTR_EXIT_INSTR_OFFSETS
	.align		4
        /*0494*/ 	.byte	0x04, 0x1c
        /*0496*/ 	.short	(.L_1268 - .L_1267)


	//   ....[0]....
.L_1267:
        /*0498*/ 	.word	0x00000dc0


	//   ....[1]....
        /*049c*/ 	.word	0x000514d0


	//----- nvinfo : EIATTR_MAX_THREADS
	.align		4
.L_1268:
        /*04a0*/ 	.byte	0x04, 0x05
        /*04a2*/ 	.short	(.L_1270 - .L_1269)
.L_1269:
        /*04a4*/ 	.word	0x00000080
        /*04a8*/ 	.word	0x00000001
        /*04ac*/ 	.word	0x00000001


	//----- nvinfo : EIATTR_CRS_STACK_SIZE
	.align		4
.L_1270:
        /*04b0*/ 	.byte	0x04, 0x1e
        /*04b2*/ 	.short	(.L_1272 - .L_1271)
.L_1271:
        /*04b4*/ 	.word	0x00000000


	//----- nvinfo : EIATTR_CBANK_PARAM_SIZE
	.align		4
.L_1272:
        /*04b8*/ 	.byte	0x03, 0x19
        /*04ba*/ 	.short	0x00e8


	//----- nvinfo : EIATTR_PARAM_CBANK
	.align		4
        /*04bc*/ 	.byte	0x04, 0x0a
        /*04be*/ 	.short	(.L_1274 - .L_1273)
	.align		4
.L_1273:
        /*04c0*/ 	.word	index@(.nv.constant0._ZN10layer_norm31ln_parallel_residual_fwd_kernelINS_13Kernel_traitsIf13__nv_bfloat16fS2_fjLj2560ELj1ELj4ELj1ELj16ENS_18Kernel_traits_baseILj2560EfS2_fS2_fjLj128EEEEELb1ELb1ELb1EEEvNS_9FwdParamsE)
        /*04c4*/ 	.short	0x0380
        /*04c6*/ 	.short	0x00e8


	//----- nvinfo : EIATTR_SW_WAR
	.align		4
.L_1274:
        /*04c8*/ 	.byte	0x04, 0x36
        /*04ca*/ 	.short	(.L_1276 - .L_1275)
.L_1275:
        /*04cc*/ 	.word	0x00000008
.L_1276:


//--------------------- .nv.info._ZN10layer_norm31ln_parallel_residual_fwd_kernelINS_13Kernel_traitsIf6__halfS2_S2_fjLj2560ELj1ELj4ELj1ELj16ENS_18Kernel_traits_baseILj2560EfS2_S2_S2_fjLj128EEEEELb0ELb0ELb0EEEvNS_9FwdParamsE --------------------------
	.section	.nv.info._ZN10layer_norm31ln_parallel_residual_fwd_kernelINS_13Kernel_traitsIf6__halfS2_S2_fjLj2560ELj1ELj4ELj1ELj16ENS_18Kernel_traits_baseILj2560EfS2_S2_S2_fjLj128EEEEELb0ELb0ELb0EEEvNS_9FwdParamsE,"",@"SHT_CUDA_INFO"
	.sectionflags	@""
	.align	4


	//----- nvinfo : EIATTR_CUDA_API_VERSION
	.align		4
        /*0000*/ 	.byte	0x04, 0x37
        /*0002*/ 	.short	(.L_1278 - .L_1277)
.L_1277:
        /*0004*/ 	.word	0x00000082


	//----- nvinfo : EIATTR_KPARAM_INFO
	.align		4
.L_1278:
        /*0008*/ 	.byte	0x04, 0x17
        /*000a*/ 	.short	(.L_1280 - .L_1279)
.L_1279:
        /*000c*/ 	.word	0x00000000
        /*0010*/ 	.short	0x0000
        /*0012*/ 	.short	0x0000
        /*0014*/ 	.byte	0x00, 0xf0, 0xa1, 0x03


	//----- nvinfo : EIATTR_SPARSE_MMA_MASK
	.align		4
.L_1280:
        /*0018*/ 	.byte	0x03, 0x50
        /*001a*/ 	.short	0x0000


	//----- nvinfo : EIATTR_MAXREG_COUNT
	.align		4
        /*001c*/ 	.byte	0x03, 0x1b
        /*001e*/ 	.short	0x00ff


	//----- nvinfo : EIATTR_ANNOTATIONS
	.align		4
        /*0020*/ 	.byte	0x04, 0x55
        /*0022*/ 	.short	(.L_1282 - .L_1281)


	//   ....[0]....
.L_1281:
        /* <DEDUP_REMOVED lines=549> */


	//----- nvinfo : EIATTR_MERCURY_ISA_VERSION
	.align		4
.L_1282:
        /*2264*/ 	.byte	0x03, 0x5f
        /*2266*/ 	.short	0x0101


	//----- nvinfo : EIATTR_COOP_GROUP_MASK_REGIDS
	.align		4
        /*2268*/ 	.byte	0x04, 0x29
        /*226a*/ 	.short	(.L_1284 - .L_1283)


	//   ....[0]....
.L_1283:
        /*226c*/ 	.word	0xffffffff


	//   ....[1]....
        /*2270*/ 	.word	0xffffffff


	//   ....[2]....
        /*2274*/ 	.word	0xffffffff


	//   ....[3]....
        /*2278*/ 	.word	0xffffffff


	//   ....[4]....
        /*227c*/ 	.word	0xffffffff


	//   ....[5]....
        /*2280*/ 	.word	0xffffffff


	//   ....[6]....
        /*2284*/ 	.word	0xffffffff


	//   ....[7]....
        /*2288*/ 	.word	0xffffffff


	//   ....[8]....
        /*228c*/ 	.word	0xffffffff


	//   ....[9]....
        /*2290*/ 	.word	0xffffffff


	//   ....[10]....
        /*2294*/ 	.word	0x05000064


	//   ....[11]....
        /*2298*/ 	.word	0x05000064


	//   ....[12]....
        /*229c*/ 	.word	0x05000064


	//   ....[13]....
        /*22a0*/ 	.word	0x05000064


	//   ....[14]....
        /*22a4*/ 	.word	0x05000064


	//   ....[15]....
        /*22a8*/ 	.word	0x05000064


	//   ....[16]....
        /*22ac*/ 	.word	0x05000064


	//   ....[17]....
        /*22b0*/ 	.word	0x05000064


	//   ....[18]....
        /*22b4*/ 	.word	0x05000064


	//   ....[19]....
        /*22b8*/ 	.word	0x05000064


	//----- nvinfo : EIATTR_COOP_GROUP_INSTR_OFFSETS
	.align		4
.L_1284:
        /*22bc*/ 	.byte	0x04, 0x28
        /*22be*/ 	.short	(.L_1286 - .L_1285)


	//   ....[0]....
.L_1285:
        /*22c0*/ 	.word	0x000125d0


	//   ....[1]....
        /*22c4*/ 	.word	0x00012610


	//   ....[2]....
        /*22c8*/ 	.word	0x00012630


	//   ....[3]....
        /*22cc*/ 	.word	0x00012650


	//   ....[4]....
        /*22d0*/ 	.word	0x00012670


	//   ....[5]....
        /*22d4*/ 	.word	0x000130e0


	//   ....[6]....
        /*22d8*/ 	.word	0x00013100


	//   ....[7]....
        /*22dc*/ 	.word	0x00013120


	//   ....[8]....
        /*22e0*/ 	.word	0x00013140


	//   ....[9]....
        /*22e4*/ 	.word	0x00013160


	//   ....[10]....
        /*22e8*/ 	.word	0x00015f10


	//   ....[11]....
        /*22ec*/ 	.word	0x00015fb0


	//   ....[12]....
        /*22f0*/ 	.word	0x00016020


	//   ....[13]....
        /*22f4*/ 	.word	0x00016090


	//   ....[14]....
        /*22f8*/ 	.word	0x00016100


	//   ....[15]....
        /*22fc*/ 	.word	0x00016be0


	//   ....[16]....
        /*2300*/ 	.word	0x00016c50


	//   ....[17]....
        /*2304*/ 	.word	0x00016cc0


	//   ....[18]....
        /*2308*/ 	.word	0x00016d30


	//   ....[19]....
        /*230c*/ 	.word	0x00016da0


	//----- nvinfo : EIATTR_VRC_CTA_INIT_COUNT
	.align		4
.L_1286:
        /*2310*/ 	.byte	0x02, 0x4a
	.zero		1
	.zero		1


	//----- nvinfo : EIATTR_EXIT_INSTR_OFFSETS
	.align		4
        /*2314*/ 	.byte	0x04, 0x1c
        /*2316*/ 	.short	(.L_1288 - .L_1287)


	//   ....[0]....
.L_1287:
        /*2318*/ 	.word	0x0000c390


	//   ....[1]....
        /*231c*/ 	.word	0x00015ea0


	//----- nvinfo : EIATTR_MAX_THREADS
	.align		4
.L_1288:
        /*2320*/ 	.byte	0x04, 0x05
        /*2322*/ 	.short	(.L_1290 - .L_1289)
.L_1289:
        /*2324*/ 	.word	0x00000080
        /*2328*/ 	.word	0x00000001
        /*232c*/ 	.word	0x00000001


	//----- nvinfo : EIATTR_CRS_STACK_SIZE
	.align		4
.L_1290:
        /*2330*/ 	.byte	0x04, 0x1e
        /*2332*/ 	.short	(.L_1292 - .L_1291)
.L_1291:
        /*2334*/ 	.word	0x00000000


	//----- nvinfo : EIATTR_CBANK_PARAM_SIZE
	.align		4
.L_1292:
        /*2338*/ 	.byte	0x03, 0x19
        /*233a*/ 	.short	0x00e8


	//----- nvinfo : EIATTR_PARAM_CBANK
	.align		4
        /*233c*/ 	.byte	0x04, 0x0a
        /*233e*/ 	.short	(.L_1294 - .L_1293)
	.align		4
.L_1293:
        /*2340*/ 	.word	index@(.nv.constant0._ZN10layer_norm31ln_parallel_residual_fwd_kernelINS_13Kernel_traitsIf6__halfS2_S2_fjLj2560ELj1ELj4ELj1ELj16ENS_18Kernel_traits_baseILj2560EfS2_S2_S2_fjLj128EEEEELb0ELb0ELb0EEEvNS_9FwdParamsE)
        /*2344*/ 	.short	0x0380
        /*2346*/ 	.short	0x00e8


	//----- nvinfo : EIATTR_SW_WAR
	.align		4
.L_1294:
        /*2348*/ 	.byte	0x04, 0x36
        /*234a*/ 	.short	(.L_1296 - .L_1295)
.L_1295:
        /*234c*/ 	.word	0x00000008
.L_1296:


//--------------------- .nv.info._ZN10layer_norm31ln_parallel_residual_fwd_kernelINS_13Kernel_traitsIf6__halfS2_S2_fjLj2560ELj1ELj4ELj1ELj16ENS_18Kernel_traits_baseILj2560EfS2_S2_S2_fjLj128EEEEELb0ELb0ELb1EEEvNS_9FwdParamsE --------------------------
	.section	.nv.info._ZN10layer_norm31ln_parallel_residual_fwd_kernelINS_13Kernel_traitsIf6__halfS2_S2_fjLj2560ELj1ELj4ELj1ELj16ENS_18Kernel_traits_baseILj2560EfS2_S2_S2_fjLj128EEEEELb0ELb0ELb1EEEvNS_9FwdParamsE,"",@"SHT_CUDA_INFO"
	.sectionflags	@""
	.align	4


	//----- nvinfo : EIATTR_CUDA_API_VERSION
	.align		4
        /*0000*/ 	.byte	0x04, 0x37
        /*0002*/ 	.short	(.L_1298 - .L_1297)
.L_1297:
        /*0004*/ 	.word	0x00000082


	//----- nvinfo : EIATTR_KPARAM_INFO
	.align		4
.L_1298:
        /*0008*/ 	.byte	0x04, 0x17
        /*000a*/ 	.short	(.L_1300 - .L_1299)
.L_1299:
        /*000c*/ 	.word	0x00000000
        /*0010*/ 	.short	0x0000
        /*0012*/ 	.short	0x0000
        /*0014*/ 	.byte	0x00, 0xf0, 0xa1, 0x03


	//----- nvinfo : EIATTR_SPARSE_MMA_MASK
	.align		4
.L_1300:
        /*0018*/ 	.byte	0x03, 0x50
        /*001a*/ 	.short	0x0000


	//----- nvinfo : EIATTR_MAXREG_COUNT
	.align		4
        /*001c*/ 	.byte	0x03, 0x1b
        /*001e*/ 	.short	0x00ff


	//----- nvinfo : EIATTR_ANNOTATIONS
	.align		4
        /*0020*/ 	.byte	0x04, 0x55
        /*0022*/ 	.short	(.L_1302 - .L_1301)


	//   ....[0]....
.L_1301:
        /* <DEDUP_REMOVED lines=274> */


	//----- nvinfo : EIATTR_MERCURY_ISA_VERSION
	.align		4
.L_1302:
        /*1134*/ 	.byte	0x03, 0x5f
        /*1136*/ 	.short	0x0101


	//----- nvinfo : EIATTR_COOP_GROUP_MASK_REGIDS
	.align		4
        /*1138*/ 	.byte	0x04, 0x29
        /*113a*/ 	.short	(.L_1304 - .L_1303)


	//   ....[0]....
.L_1303:
        /*113c*/ 	.word	0xffffffff


	//   ....[1]....
        /*1140*/ 	.word	0xffffffff


	//   ....[2]....
        /*1144*/ 	.word	0xffffffff


	//   ....[3]....
        /*1148*/ 	.word	0xffffffff


	//   ....[4]....
        /*114c*/ 	.word	0xffffffff


	//   ....[5]....
        /*1150*/ 	.word	0xffffffff


	//   ....[6]....
        /*1154*/ 	.word	0xffffffff


	//   ....[7]....
        /*1158*/ 	.word	0xffffffff


	//   ....[8]....
        /*115c*/ 	.word	0xffffffff


	//   ....[9]....
        /*1160*/ 	.word	0xffffffff


	//   ....[10]....
        /*1164*/ 	.word	0x050000a3


	//   ....[11]....
        /*1168*/ 	.word	0x050000a3


	//   ....[12]....
        /*116c*/ 	.word	0x050000a3


	//   ....[13]....
        /*1170*/ 	.word	0x050000a3


	//   ....[14]....
        /*1174*/ 	.word	0x050000a3


	//   ....[15]....
        /*1178*/ 	.word	0x050000a3


	//   ....[16]....
        /*117c*/ 	.word	0x050000a3


	//   ....[17]....
        /*1180*/ 	.word	0x050000a3


	//   ....[18]....
        /*1184*/ 	.word	0x050000a3


	//   ....[19]....
        /*1188*/ 	.word	0x050000a3


	//----- nvinfo : EIATTR_COOP_GROUP_INSTR_OFFSETS
	.align		4
.L_1304:
        /*118c*/ 	.byte	0x04, 0x28
        /*118e*/ 	.short	(.L_1306 - .L_1305)


	//   ....[0]....
.L_1305:
        /*1190*/ 	.word	0x000083f0


	//   ....[1]....
        /*1194*/ 	.word	0x00008420


	//   ....[2]....
        /*1198*/ 	.word	0x00008440


	//   ....[3]....
        /*119c*/ 	.word	0x00008460


	//   ....[4]....
        /*11a0*/ 	.word	0x00008480


	//   ....[5]....
        /*11a4*/ 	.word	0x00008eb0


	//   ....[6]....
        /*11a8*/ 	.word	0x00008ed0


	//   ....[7]....
        /*11ac*/ 	.word	0x00008ef0


	//   ....[8]....
        /*11b0*/ 	.word	0x00008f10


	//   ....[9]....
        /*11b4*/ 	.word	0x00008f30


	//   ....[10]....
        /*11b8*/ 	.word	0x0000b840


	//   ....[11]....
        /*11bc*/ 	.word	0x0000b8e0


	//   ....[12]....
        /*11c0*/ 	.word	0x0000b940


	//   ....[13]....
        /*11c4*/ 	.word	0x0000b9a0


	//   ....[14]....
        /*11c8*/ 	.word	0x0000ba00


	//   ....[15]....
        /*11cc*/ 	.word	0x0000c480


	//   ....[16]....
        /*11d0*/ 	.word	0x0000c4e0


	//   ....[17]....
        /*11d4*/ 	.word	0x0000c540


	//   ....[18]....
        /*11d8*/ 	.word	0x0000c5a0


	//   ....[19]....
        /*11dc*/ 	.word	0x0000c600


	//----- nvinfo : EIATTR_VRC_CTA_INIT_COUNT
	.align		4
.L_1306:
        /*11e0*/ 	.byte	0x02, 0x4a
	.zero		1
	.zero		1


	//----- nvinfo : EIATTR_EXIT_INSTR_OFFSETS
	.align		4
        /*11e4*/ 	.byte	0x04, 0x1c
        /*11e6*/ 	.short	(.L_1308 - .L_1307)


	//   ....[0]....
.L_1307:
        /*11e8*/ 	.word	0x00002e70


	//   ....[1]....
        /*11ec*/ 	.word	0x0000b7d0


	//----- nvinfo : EIATTR_MAX_THREADS
	.align		4
.L_1308:
        /*11f0*/ 	.byte	0x04, 0x05
        /*11f2*/ 	.short	(.L_1310 - .L_1309)
.L_1309:
        /*11f4*/ 	.word	0x00000080
        /*11f8*/ 	.word	0x00000001
        /*11fc*/ 	.word	0x00000001


	//----- nvinfo : EIATTR_CRS_STACK_SIZE
	.align		4
.L_1310:
        /*1200*/ 	.byte	0x04, 0x1e
        /*1202*/ 	.short	(.L_1312 - .L_1311)
.L_1311:
        /*1204*/ 	.word	0x00000000


	//----- nvinfo : EIATTR_CBANK_PARAM_SIZE
	.align		4
.L_1312:
        /*1208*/ 	.byte	0x03, 0x19
        /*120a*/ 	.short	0x00e8


	//----- nvinfo : EIATTR_PARAM_CBANK
	.align		4
        /*120c*/ 	.byte	0x04, 0x0a
        /*120e*/ 	.short	(.L_1314 - .L_1313)
	.align		4
.L_1313:
        /*1210*/ 	.word	index@(.nv.constant0._ZN10layer_norm31ln_parallel_residual_fwd_kernelINS_13Kernel_traitsIf6__halfS2_S2_fjLj2560ELj1ELj4ELj1ELj16ENS_18Kernel_traits_baseILj2560EfS2_S2_S2_fjLj128EEEEELb0ELb0ELb1EEEvNS_9FwdParamsE)
        /*1214*/ 	.short	0x0380
        /*1216*/ 	.short	0x00e8


	//----- nvinfo : EIATTR_SW_WAR
	.align		4
.L_1314:
        /*1218*/ 	.byte	0x04, 0x36
        /*121a*/ 	.short	(.L_1316 - .L_1315)
.L_1315:
        /*121c*/ 	.word	0x00000008
.L_1316:


//--------------------- .nv.info._ZN10layer_norm31ln_parallel_residual_fwd_kernelINS_13Kernel_traitsIf6__halfS2_S2_fjLj2560ELj1ELj4ELj1ELj16ENS_18Kernel_traits_baseILj2560EfS2_S2_S2_fjLj128EEEEELb0ELb1ELb0EEEvNS_9FwdParamsE --------------------------
	.section	.nv.info._ZN10layer_norm31ln_parallel_residual_fwd_kernelINS_13Kernel_traitsIf6__halfS2_S2_fjLj2560ELj1ELj4ELj1ELj16ENS_18Kernel_traits_baseILj2560EfS2_S2_S2_fjLj128EEEEELb0ELb1ELb0EEEvNS_9FwdParamsE,"",@"SHT_CUDA_INFO"
	.sectionflags	@""
	.align	4


	//----- nvinfo : EIATTR_CUDA_API_VERSION
	.align		4
        /*0000*/ 	.byte	0x04, 0x37
        /*0002*/ 	.short	(.L_1318 - .L_1317)
.L_1317:
        /*0004*/ 	.word	0x00000082


	//----- nvinfo : EIATTR_KPARAM_INFO
	.align		4
.L_1318:
        /*0008*/ 	.byte	0x04, 0x17
        /*000a*/ 	.short	(.L_1320 - .L_1319)
.L_1319:
        /*000c*/ 	.word	0x00000000
        /*0010*/ 	.short	0x0000
        /*0012*/ 	.short	0x0000
        /*0014*/ 	.byte	0x00, 0xf0, 0xa1, 0x03


	//----- nvinfo : EIATTR_SPARSE_MMA_MASK
	.align		4
.L_1320:
        /*0018*/ 	.byte	0x03, 0x50
        /*001a*/ 	.short	0x0000


	//----- nvinfo : EIATTR_MAXREG_COUNT
	.align		4
        /*001c*/ 	.byte	0x03, 0x1b
        /*001e*/ 	.short	0x00ff


	//----- nvinfo : EIATTR_ANNOTATIONS
	.align		4
        /*0020*/ 	.byte	0x04, 0x55
        /*0022*/ 	.short	(.L_1322 - .L_1321)


	//   ....[0]....
.L_1321:
        /* <DEDUP_REMOVED lines=29> */


	//----- nvinfo : EIATTR_MERCURY_ISA_VERSION
	.align		4
.L_1322:
        /*01e4*/ 	.byte	0x03, 0x5f
        /*01e6*/ 	.short	0x0101


	//----- nvinfo : EIATTR_COOP_GROUP_MASK_REGIDS
	.align		4
        /*01e8*/ 	.byte	0x04, 0x29
        /*01ea*/ 	.short	(.L_1324 - .L_1323)


	//   ....[0]....
.L_1323:
        /*01ec*/ 	.word	0xffffffff


	//   ....[1]....
        /*01f0*/ 	.word	0xffffffff


	//   ....[2]....
        /*01f4*/ 	.word	0xffffffff


	//   ....[3]....
        /*01f8*/ 	.word	0xffffffff


	//   ....[4]....
        /*01fc*/ 	.word	0xffffffff


	//   ....[5]....
        /*0200*/ 	.word	0xffffffff


	//   ....[6]....
        /*0204*/ 	.word	0xffffffff


	//   ....[7]....
        /*0208*/ 	.word	0xffffffff


	//   ....[8]....
        /*020c*/ 	.word	0xffffffff


	//   ....[9]....
        /*0210*/ 	.word	0xffffffff


	//   ....[10]....
        /*0214*/ 	.word	0x0500007c


	//   ....[11]....
        /*0218*/ 	.word	0x0500007c


	//   ....[12]....
        /*021c*/ 	.word	0x0500007c


	//   ....[13]....
        /*0220*/ 	.word	0x0500007c


	//   ....[14]....
        /*0224*/ 	.word	0x0500007c


	//   ....[15]....
        /*0228*/ 	.word	0x0500007c


	//   ....[16]....
        /*022c*/ 	.word	0x0500007c


	//   ....[17]....
        /*0230*/ 	.word	0x0500007c


	//   ....[18]....
        /*0234*/ 	.word	0x0500007c


	//   ....[19]....
        /*0238*/ 	.word	0x0500007c


	//----- nvinfo : EIATTR_COOP_GROUP_INSTR_OFFSETS
	.align		4
.L_1324:
        /*023c*/ 	.byte	0x04, 0x28
        /*023e*/ 	.short	(.L_1326 - .L_1325)


	//   ....[0]....
.L_1325:
        /*0240*/ 	.word	0x00007290


	//   ....[1]....
        /*0244*/ 	.word	0x000072d0


	//   ....[2]....
        /*0248*/ 	.word	0x000072f0


	//   ....[3]....
        /*024c*/ 	.word	0x00007310


	//   ....[4]....
        /*0250*/ 	.word	0x00007330


	//   ....[5]....
        /*0254*/ 	.word	0x00007da0


	//   ....[6]....
        /*0258*/ 	.word	0x00007dc0


	//   ....[7]....
        /*025c*/ 	.word	0x00007de0


	//   ....[8]....
        /*0260*/ 	.word	0x00007e00


	//   ....[9]....
        /*0264*/ 	.word	0x00007e20


	//   ....[10]....
        /*0268*/ 	.word	0x00009770


	//   ....[11]....
        /*026c*/ 	.word	0x00009810


	//   ....[12]....
        /*0270*/ 	.word	0x00009880


	//   ....[13]....
        /*0274*/ 	.word	0x000098f0


	//   ....[14]....
        /*0278*/ 	.word	0x00009960


	//   ....[15]....
        /*027c*/ 	.word	0x0000a440


	//   ....[16]....
        /*0280*/ 	.word	0x0000a4b0


	//   ....[17]....
        /*0284*/ 	.word	0x0000a520


	//   ....[18]....
        /*0288*/ 	.word	0x0000a590


	//   ....[19]....
        /*028c*/ 	.word	0x0000a600


	//----- nvinfo : EIATTR_VRC_CTA_INIT_COUNT
	.align		4
.L_1326:
        /*0290*/ 	.byte	0x02, 0x4a
	.zero		1
	.zero		1


	//----- nvinfo : EIATTR_EXIT_INSTR_OFFSETS
	.align		4
        /*0294*/ 	.byte	0x04, 0x1c
        /*0296*/ 	.short	(.L_1328 - .L_1327)


	//   ....[0]....
.L_1327:
        /*0298*/ 	.word	0x00001070


	//   ....[1]....
        /*029c*/ 	.word	0x00009700


	//----- nvinfo : EIATTR_MAX_THREADS
	.align		4
.L_1328:
        /*02a0*/ 	.byte	0x04, 0x05
        /*02a2*/ 	.short	(.L_1330 - .L_1329)
.L_1329:
        /*02a4*/ 	.word	0x00000080
        /*02a8*/ 	.word	0x00000001
        /*02ac*/ 	.word	0x00000001


	//----- nvinfo : EIATTR_CRS_STACK_SIZE
	.align		4
.L_1330:
        /*02b0*/ 	.byte	0x04, 0x1e
        /*02b2*/ 	.short	(.L_1332 - .L_1331)
.L_1331:
        /*02b4*/ 	.word	0x00000000


	//----- nvinfo : EIATTR_CBANK_PARAM_SIZE
	.align		4
.L_1332:
        /*02b8*/ 	.byte	0x03, 0x19
        /*02ba*/ 	.short	0x00e8


	//----- nvinfo : EIATTR_PARAM_CBANK
	.align		4
        /*02bc*/ 	.byte	0x04, 0x0a
        /*02be*/ 	.short	(.L_1334 - .L_1333)
	.align		4
.L_1333:
        /*02c0*/ 	.word	index@(.nv.constant0._ZN10layer_norm31ln_parallel_residual_fwd_kernelINS_13Kernel_traitsIf6__halfS2_S2_fjLj2560ELj1ELj4ELj1ELj16ENS_18Kernel_traits_baseILj2560EfS2_S2_S2_fjLj128EEEEELb0ELb1ELb0EEEvNS_9FwdParamsE)
        /*02c4*/ 	.short	0x0380
        /*02c6*/ 	.short	0x00e8


	//----- nvinfo : EIATTR_SW_WAR
	.align		4
.L_1334:
        /*02c8*/ 	.byte	0x04, 0x36
        /*02ca*/ 	.short	(.L_1336 - .L_1335)
.L_1335:
        /*02cc*/ 	.word	0x00000008
.L_1336:


//--------------------- .nv.info._ZN10layer_norm31ln_parallel_residual_fwd_kernelINS_13Kernel_traitsIf6__halfS2_S2_fjLj2560ELj1ELj4ELj1ELj16ENS_18Kernel_traits_baseILj2560EfS2_S2_S2_fjLj128EEEEELb0ELb1ELb1EEEvNS_9FwdParamsE --------------------------
	.section	.nv.info._ZN10layer_norm31ln_parallel_residual_fwd_kernelINS_13Kernel_traitsIf6__halfS2_S2_fjLj2560ELj1ELj4ELj1ELj16ENS_18Kernel_traits_baseILj2560EfS2_S2_S2_fjLj128EEEEELb0ELb1ELb1EEEvNS_9FwdParamsE,"",@"SHT_CUDA_INFO"
	.sectionflags	@""
	.align	4


	//----- nvinfo : EIATTR_CUDA_API_VERSION
	.align		4
        /*0000*/ 	.byte	0x04, 0x37
        /*0002*/ 	.short	(.L_1338 - .L_1337)
.L_1337:
        /*0004*/ 	.word	0x00000082


	//----- nvinfo : EIATTR_KPARAM_INFO
	.align		4
.L_1338:
        /*0008*/ 	.byte	0x04, 0x17
        /*000a*/ 	.short	(.L_1340 - .L_1339)
.L_1339:
        /*000c*/ 	.word	0x00000000
        /*0010*/ 	.short	0x0000
        /*0012*/ 	.short	0x0000
        /*0014*/ 	.byte	0x00, 0xf0, 0xa1, 0x03


	//----- nvinfo : EIATTR_SPARSE_MMA_MASK
	.align		4
.L_1340:
        /*0018*/ 	.byte	0x03, 0x50
        /*001a*/ 	.short	0x0000


	//----- nvinfo : EIATTR_MAXREG_COUNT
	.align		4
        /*001c*/ 	.byte	0x03, 0x1b
        /*001e*/ 	.short	0x00ff


	//----- nvinfo : EIATTR_ANNOTATIONS
	.align		4
        /*0020*/ 	.byte	0x04, 0x55
        /*0022*/ 	.short	(.L_1342 - .L_1341)


	//   ....[0]....
.L_1341:
        /* <DEDUP_REMOVED lines=21> */


	//----- nvinfo : EIATTR_MERCURY_ISA_VERSION
	.align		4
.L_1342:
        /*0164*/ 	.byte	0x03, 0x5f
        /*0166*/ 	.short	0x0101


	//----- nvinfo : EIATTR_COOP_GROUP_MASK_REGIDS
	.align		4
        /*0168*/ 	.byte	0x04, 0x29
        /*016a*/ 	.short	(.L_1344 - .L_1343)


	//   ....[0]....
.L_1343:
        /*016c*/ 	.word	0xffffffff


	//   ....[1]....
        /*0170*/ 	.word	0xffffffff


	//   ....[2]....
        /*0174*/ 	.word	0xffffffff


	//   ....[3]....
        /*0178*/ 	.word	0xffffffff


	//   ....[4]....
        /*017c*/ 	.word	0xffffffff


	//   ....[5]....
        /*0180*/ 	.word	0xffffffff


	//   ....[6]....
        /*0184*/ 	.word	0xffffffff


	//   ....[7]....
        /*0188*/ 	.word	0xffffffff


	//   ....[8]....
        /*018c*/ 	.word	0xffffffff


	//   ....[9]....
        /*0190*/ 	.word	0xffffffff


	//   ....[10]....
        /*0194*/ 	.word	0x050000b2


	//   ....[11]....
        /*0198*/ 	.word	0x050000b2


	//   ....[12]....
        /*019c*/ 	.word	0x050000b2


	//   ....[13]....
        /*01a0*/ 	.word	0x050000b2


	//   ....[14]....
        /*01a4*/ 	.word	0x050000b2


	//   ....[15]....
        /*01a8*/ 	.word	0x050000b2


	//   ....[16]....
        /*01ac*/ 	.word	0x050000b2


	//   ....[17]....
        /*01b0*/ 	.word	0x050000b2


	//   ....[18]....
        /*01b4*/ 	.word	0x050000b2


	//   ....[19]....
        /*01b8*/ 	.word	0x050000b2


	//----- nvinfo : EIATTR_COOP_GROUP_INSTR_OFFSETS
	.align		4
.L_1344:
        /*01bc*/ 	.byte	0x04, 0x28
        /*01be*/ 	.short	(.L_1346 - .L_1345)


	//   ....[0]....
.L_1345:
        /*01c0*/ 	.word	0x00005eb0


	//   ....[1]....
        /*01c4*/ 	.word	0x00005ee0


	//   ....[2]....
        /*01c8*/ 	.word	0x00005f00


	//   ....[3]....
        /*01cc*/ 	.word	0x00005f20


	//   ....[4]....
        /*01d0*/ 	.word	0x00005f40


	//   ....[5]....
        /*01d4*/ 	.word	0x00006970


	//   ....[6]....
        /*01d8*/ 	.word	0x00006990


	//   ....[7]....
        /*01dc*/ 	.word	0x000069b0


	//   ....[8]....
        /*01e0*/ 	.word	0x000069d0


	//   ....[9]....
        /*01e4*/ 	.word	0x000069f0


	//   ....[10]....
        /*01e8*/ 	.word	0x00008080


	//   ....[11]....
        /*01ec*/ 	.word	0x00008120


	//   ....[12]....
        /*01f0*/ 	.word	0x00008180


	//   ....[13]....
        /*01f4*/ 	.word	0x000081e0


	//   ....[14]....
        /*01f8*/ 	.word	0x00008240


	//   ....[15]....
        /*01fc*/ 	.word	0x00008cc0


	//   ....[16]....
        /*0200*/ 	.word	0x00008d20


	//   ....[17]....
        /*0204*/ 	.word	0x00008d80


	//   ....[18]....
        /*0208*/ 	.word	0x00008de0


	//   ....[19]....
        /*020c*/ 	.word	0x00008e40


	//----- nvinfo : EIATTR_VRC_CTA_INIT_COUNT
	.align		4
.L_1346:
        /*0210*/ 	.byte	0x02, 0x4a
	.zero		1
	.zero		1


	//----- nvinfo : EIATTR_EXIT_INSTR_OFFSETS
	.align		4
        /*0214*/ 	.byte	0x04, 0x1c
        /*0216*/ 	.short	(.L_1348 - .L_1347)


	//   ....[0]....
.L_1347:
        /*0218*/ 	.word	0x00000920


	//   ....[1]....
        /*021c*/ 	.word	0x00008010


	//----- nvinfo : EIATTR_MAX_THREADS
	.align		4
.L_1348:
        /*0220*/ 	.byte	0x04, 0x05
        /*0222*/ 	.short	(.L_1350 - .L_1349)
.L_1349:
        /*0224*/ 	.word	0x00000080
        /*0228*/ 	.word	0x00000001
        /*022c*/ 	.word	0x00000001


	//----- nvinfo : EIATTR_CRS_STACK_SIZE
	.align		4
.L_1350:
        /*0230*/ 	.byte	0x04, 0x1e
        /*0232*/ 	.short	(.L_1352 - .L_1351)
.L_1351:
        /*0234*/ 	.word	0x00000000


	//----- nvinfo : EIATTR_CBANK_PARAM_SIZE
	.align		4
.L_1352:
        /*0238*/ 	.byte	0x03, 0x19
        /*023a*/ 	.short	0x00e8


	//----- nvinfo : EIATTR_PARAM_CBANK
	.align		4
        /*023c*/ 	.byte	0x04, 0x0a
        /*023e*/ 	.short	(.L_1354 - .L_1353)
	.align		4
.L_1353:
        /*0240*/ 	.word	index@(.nv.constant0._ZN10layer_norm31ln_parallel_residual_fwd_kernelINS_13Kernel_traitsIf6__halfS2_S2_fjLj2560ELj1ELj4ELj1ELj16ENS_18Kernel_traits_baseILj2560EfS2_S2_S2_fjLj128EEEEELb0ELb1ELb1EEEvNS_9FwdParamsE)
        /*0244*/ 	.short	0x0380
        /*0246*/ 	.short	0x00e8


	//----- nvinfo : EIATTR_SW_WAR
	.align		4
.L_1354:
        /*0248*/ 	.byte	0x04, 0x36
        /*024a*/ 	.short	(.L_1356 - .L_1355)
.L_1355:
        /*024c*/ 	.word	0x00000008
.L_1356:


//--------------------- .nv.info._ZN10layer_norm31ln_parallel_residual_fwd_kernelINS_13Kernel_traitsIf6__halfS2_S2_fjLj2560ELj1ELj4ELj1ELj16ENS_18Kernel_traits_baseILj2560EfS2_S2_S2_fjLj128EEEEELb1ELb0ELb0EEEvNS_9FwdParamsE --------------------------
	.section	.nv.info._ZN10layer_norm31ln_parallel_residual_fwd_kernelINS_13Kernel_traitsIf6__halfS2_S2_fjLj2560ELj1ELj4ELj1ELj16ENS_18Kernel_traits_baseILj2560EfS2_S2_S2_fjLj128EEEEELb1ELb0ELb0EEEvNS_9FwdParamsE,"",@"SHT_CUDA_INFO"
	.sectionflags	@""
	.align	4


	//----- nvinfo : EIATTR_CUDA_API_VERSION
	.align		4
        /*0000*/ 	.byte	0x04, 0x37
        /*0002*/ 	.short	(.L_1358 - .L_1357)
.L_1357:
        /*0004*/ 	.word	0x00000082


	//----- nvinfo : EIATTR_KPARAM_INFO
	.align		4
.L_1358:
        /*0008*/ 	.byte	0x04, 0x17
        /*000a*/ 	.short	(.L_1360 - .L_1359)
.L_1359:
        /*000c*/ 	.word	0x00000000
        /*0010*/ 	.short	0x0000
        /*0012*/ 	.short	0x0000
        /*0014*/ 	.byte	0x00, 0xf0, 0xa1, 0x03


	//----- nvinfo : EIATTR_SPARSE_MMA_MASK
	.align		4
.L_1360:
        /*0018*/ 	.byte	0x03, 0x50
        /*001a*/ 	.short	0x0000


	//----- nvinfo : EIATTR_MAXREG_COUNT
	.align		4
        /*001c*/ 	.byte	0x03, 0x1b
        /*001e*/ 	.short	0x00ff


	//----- nvinfo : EIATTR_ANNOTATIONS
	.align		4
        /*0020*/ 	.byte	0x04, 0x55
        /*0022*/ 	.short	(.L_1362 - .L_1361)


	//   ....[0]....
.L_1361:
        /* <DEDUP_REMOVED lines=1157> */


	//----- nvinfo : EIATTR_MERCURY_ISA_VERSION
	.align		4
.L_1362:
        /*485c*/ 	.byte	0x03, 0x5f
        /*485e*/ 	.short	0x0101


	//----- nvinfo : EIATTR_COOP_GROUP_MASK_REGIDS
	.align		4
        /*4860*/ 	.byte	0x04, 0x29
        /*4862*/ 	.short	(.L_1364 - .L_1363)


	//   ....[0]....
.L_1363:
        /*4864*/ 	.word	0xffffffff


	//   ....[1]....
        /*4868*/ 	.word	0xffffffff


	//   ....[2]....
        /*486c*/ 	.word	0xffffffff


	//   ....[3]....
        /*4870*/ 	.word	0xffffffff


	//   ....[4]....
        /*4874*/ 	.word	0xffffffff


	//   ....[5]....
        /*4878*/ 	.word	0xffffffff


	//   ....[6]....
        /*487c*/ 	.word	0xffffffff


	//   ....[7]....
        /*4880*/ 	.word	0xffffffff


	//   ....[8]....
        /*4884*/ 	.word	0xffffffff


	//   ....[9]....
        /*4888*/ 	.word	0xffffffff


	//   ....[10]....
        /*488c*/ 	.word	0x05000028


	//   ....[11]....
        /*4890*/ 	.word	0x05000028


	//   ....[12]....
        /*4894*/ 	.word	0x05000028


	//   ....[13]....
        /*4898*/ 	.word	0x05000028


	//   ....[14]....
        /*489c*/ 	.word	0x05000028


	//   ....[15]....
        /*48a0*/ 	.word	0x05000028


	//   ....[16]....
        /*48a4*/ 	.word	0x05000028


	//   ....[17]....
        /*48a8*/ 	.word	0x05000028


	//   ....[18]....
        /*48ac*/ 	.word	0x05000028


	//   ....[19]....
        /*48b0*/ 	.word	0x05000028


	//----- nvinfo : EIATTR_COOP_GROUP_INSTR_OFFSETS
	.align		4
.L_1364:
        /*48b4*/ 	.byte	0x04, 0x28
        /*48b6*/ 	.short	(.L_1366 - .L_1365)


	//   ....[0]....
.L_1365:
        /*48b8*/ 	.word	0x00077310


	//   ....[1]....
        /*48bc*/ 	.word	0x00077350


	//   ....[2]....
        /*48c0*/ 	.word	0x00077370


	//   ....[3]....
        /*48c4*/ 	.word	0x00077390


	//   ....[4]....
        /*48c8*/ 	.word	0x000773b0


	//   ....[5]....
        /*48cc*/ 	.word	0x00077e20


	//   ....[6]....
        /*48d0*/ 	.word	0x00077e40


	//   ....[7]....
        /*48d4*/ 	.word	0x00077e60


	//   ....[8]....
        /*48d8*/ 	.word	0x00077e80


	//   ....[9]....
        /*48dc*/ 	.word	0x00077ea0


	//   ....[10]....
        /*48e0*/ 	.word	0x0007bab0


	//   ....[11]....
        /*48e4*/ 	.word	0x0007bb50


	//   ....[12]....
        /*48e8*/ 	.word	0x0007bbc0


	//   ....[13]....
        /*48ec*/ 	.word	0x0007bc30


	//   ....[14]....
        /*48f0*/ 	.word	0x0007bca0


	//   ....[15]....
        /*48f4*/ 	.word	0x0007c780


	//   ....[16]....
        /*48f8*/ 	.word	0x0007c7f0


	//   ....[17]....
        /*48fc*/ 	.word	0x0007c860


	//   ....[18]....
        /*4900*/ 	.word	0x0007c8d0


	//   ....[19]....
        /*4904*/ 	.word	0x0007c940


	//----- nvinfo : EIATTR_VRC_CTA_INIT_COUNT
	.align		4
.L_1366:
        /*4908*/ 	.byte	0x02, 0x4a
	.zero		1
	.zero		1


	//----- nvinfo : EIATTR_EXIT_INSTR_OFFSETS
	.align		4
        /*490c*/ 	.byte	0x04, 0x1c
        /*490e*/ 	.short	(.L_1368 - .L_1367)


	//   ....[0]....
.L_1367:
        /*4910*/ 	.word	0x00015460


	//   ....[1]....
        /*4914*/ 	.word	0x0007ba40


	//----- nvinfo : EIATTR_MAX_THREADS
	.align		4
.L_1368:
        /*4918*/ 	.byte	0x04, 0x05
        /*491a*/ 	.short	(.L_1370 - .L_1369)
.L_1369:
        /*491c*/ 	.word	0x00000080
        /*4920*/ 	.word	0x00000001
        /*4924*/ 	.word	0x00000001


	//----- nvinfo : EIATTR_CRS_STACK_SIZE
	.align		4
.L_1370:
        /*4928*/ 	.byte	0x04, 0x1e
        /*492a*/ 	.short	(.L_1372 - .L_1371)
.L_1371:
        /*492c*/ 	.word	0x00000000


	//----- nvinfo : EIATTR_CBANK_PARAM_SIZE
	.align		4
.L_1372:
        /*4930*/ 	.byte	0x03, 0x19
        /*4932*/ 	.short	0x00e8


	//----- nvinfo : EIATTR_PARAM_CBANK
	.align		4
        /*4934*/ 	.byte	0x04, 0x0a
        /*4936*/ 	.short	(.L_1374 - .L_1373)
	.align		4
.L_1373:
        /*4938*/ 	.word	index@(.nv.constant0._ZN10layer_norm31ln_parallel_residual_fwd_kernelINS_13Kernel_traitsIf6__halfS2_S2_fjLj2560ELj1ELj4ELj1ELj16ENS_18Kernel_traits_baseILj2560EfS2_S2_S2_fjLj128EEEEELb1ELb0ELb0EEEvNS_9FwdParamsE)
        /*493c*/ 	.short	0x0380
        /*493e*/ 	.short	0x00e8


	//----- nvinfo : EIATTR_SW_WAR
	.align		4
.L_1374:
        /*4940*/ 	.byte	0x04, 0x36
        /*4942*/ 	.short	(.L_1376 - .L_1375)
.L_1375:
        /*4944*/ 	.word	0x00000008
.L_1376:


//--------------------- .nv.info._ZN10layer_norm31ln_parallel_residual_fwd_kernelINS_13Kernel_traitsIf6__halfS2_S2_fjLj2560ELj1ELj4ELj1ELj16ENS_18Kernel_traits_baseILj2560EfS2_S2_S2_fjLj128EEEEELb1ELb0ELb1EEEvNS_9FwdParamsE --------------------------
	.section	.nv.info._ZN10layer_norm31ln_parallel_residual_fwd_kernelINS_13Kernel_traitsIf6__halfS2_S2_fjLj2560ELj1ELj4ELj1ELj16ENS_18Kernel_traits_baseILj2560EfS2_S2_S2_fjLj128EEEEELb1ELb0ELb1EEEvNS_9FwdParamsE,"",@"SHT_CUDA_INFO"
	.sectionflags	@""
	.align	4


	//----- nvinfo : EIATTR_CUDA_API_VERSION
	.align		4
        /*0000*/ 	.byte	0x04, 0x37
        /*0002*/ 	.short	(.L_1378 - .L_1377)
.L_1377:
        /*0004*/ 	.word	0x00000082


	//----- nvinfo : EIATTR_KPARAM_INFO
	.align		4
.L_1378:
        /*0008*/ 	.byte	0x04, 0x17
        /*000a*/ 	.short	(.L_1380 - .L_1379)
.L_1379:
        /*000c*/ 	.word	0x00000000
        /*0010*/ 	.short	0x0000
        /*0012*/ 	.short	0x0000
        /*0014*/ 	.byte	0x00, 0xf0, 0xa1, 0x03


	//----- nvinfo : EIATTR_SPARSE_MMA_MASK
	.align		4
.L_1380:
        /*0018*/ 	.byte	0x03, 0x50
        /*001a*/ 	.short	0x0000


	//----- nvinfo : EIATTR_MAXREG_COUNT
	.align		4
        /*001c*/ 	.byte	0x03, 0x1b
        /*001e*/ 	.short	0x00ff


	//----- nvinfo : EIATTR_ANNOTATIONS
	.align		4
        /*0020*/ 	.byte	0x04, 0x55
        /*0022*/ 	.short	(.L_1382 - .L_1381)


	//   ....[0]....
.L_1381:
        /* <DEDUP_REMOVED lines=537> */


	//----- nvinfo : EIATTR_MERCURY_ISA_VERSION
	.align		4
.L_1382:
        /*21a4*/ 	.byte	0x03, 0x5f
        /*21a6*/ 	.short	0x0101


	//----- nvinfo : EIATTR_COOP_GROUP_MASK_REGIDS
	.align		4
        /*21a8*/ 	.byte	0x04, 0x29
        /*21aa*/ 	.short	(.L_1384 - .L_1383)


	//   ....[0]....
.L_1383:
        /*21ac*/ 	.word	0xffffffff


	//   ....[1]....
        /*21b0*/ 	.word	0xffffffff


	//   ....[2]....
        /*21b4*/ 	.word	0xffffffff


	//   ....[3]....
        /*21b8*/ 	.word	0xffffffff


	//   ....[4]....
        /*21bc*/ 	.word	0xffffffff


	//   ....[5]....
        /*21c0*/ 	.word	0xffffffff


	//   ....[6]....
        /*21c4*/ 	.word	0xffffffff


	//   ....[7]....
        /*21c8*/ 	.word	0xffffffff


	//   ....[8]....
        /*21cc*/ 	.word	0xffffffff


	//   ....[9]....
        /*21d0*/ 	.word	0xffffffff


	//   ....[10]....
        /*21d4*/ 	.word	0x05000024


	//   ....[11]....
        /*21d8*/ 	.word	0x05000024


	//   ....[12]....
        /*21dc*/ 	.word	0x05000024


	//   ....[13]....
        /*21e0*/ 	.word	0x05000024


	//   ....[14]....
        /*21e4*/ 	.word	0x05000024


	//   ....[15]....
        /*21e8*/ 	.word	0x05000024


	//   ....[16]....
        /*21ec*/ 	.word	0x05000024


	//   ....[17]....
        /*21f0*/ 	.word	0x05000024


	//   ....[18]....
        /*21f4*/ 	.word	0x05000024


	//   ....[19]....
        /*21f8*/ 	.word	0x05000024


	//----- nvinfo : EIATTR_COOP_GROUP_INSTR_OFFSETS
	.align		4
.L_1384:
        /*21fc*/ 	.byte	0x04, 0x28
        /*21fe*/ 	.short	(.L_1386 - .L_1385)


	//   ....[0]....
.L_1385:
        /*2200*/ 	.word	0x00064d00


	//   ....[1]....
        /*2204*/ 	.word	0x00064d30


	//   ....[2]....
        /*2208*/ 	.word	0x00064d50


	//   ....[3]....
        /*220c*/ 	.word	0x00064d70


	//   ....[4]....
        /*2210*/ 	.word	0x00064d90


	//   ....[5]....
        /*2214*/ 	.word	0x000657c0


	//   ....[6]....
        /*2218*/ 	.word	0x000657e0


	//   ....[7]....
        /*221c*/ 	.word	0x00065800


	//   ....[8]....
        /*2220*/ 	.word	0x00065820


	//   ....[9]....
        /*2224*/ 	.word	0x00065840


	//   ....[10]....
        /*2228*/ 	.word	0x00068b50


	//   ....[11]....
        /*222c*/ 	.word	0x00068bf0


	//   ....[12]....
        /*2230*/ 	.word	0x00068c60


	//   ....[13]....
        /*2234*/ 	.word	0x00068cd0


	//   ....[14]....
        /*2238*/ 	.word	0x00068d40


	//   ....[15]....
        /*223c*/ 	.word	0x000697d0


	//   ....[16]....
        /*2240*/ 	.word	0x00069840


	//   ....[17]....
        /*2244*/ 	.word	0x000698b0


	//   ....[18]....
        /*2248*/ 	.word	0x00069920


	//   ....[19]....
        /*224c*/ 	.word	0x00069990


	//----- nvinfo : EIATTR_VRC_CTA_INIT_COUNT
	.align		4
.L_1386:
        /*2250*/ 	.byte	0x02, 0x4a
	.zero		1
	.zero		1


	//----- nvinfo : EIATTR_EXIT_INSTR_OFFSETS
	.align		4
        /*2254*/ 	.byte	0x04, 0x1c
        /*2256*/ 	.short	(.L_1388 - .L_1387)


	//   ....[0]....
.L_1387:
        /*2258*/ 	.word	0x00004120


	//   ....[1]....
        /*225c*/ 	.word	0x00068ae0


	//----- nvinfo : EIATTR_MAX_THREADS
	.align		4
.L_1388:
        /*2260*/ 	.byte	0x04, 0x05
        /*2262*/ 	.short	(.L_1390 - .L_1389)
.L_1389:
        /*2264*/ 	.word	0x00000080
        /*2268*/ 	.word	0x00000001
        /*226c*/ 	.word	0x00000001


	//----- nvinfo : EIATTR_CRS_STACK_SIZE
	.align		4
.L_1390:
        /*2270*/ 	.byte	0x04, 0x1e
        /*2272*/ 	.short	(.L_1392 - .L_1391)
.L_1391:
        /*2274*/ 	.word	0x00000000


	//----- nvinfo : EIATTR_CBANK_PARAM_SIZE
	.align		4
.L_1392:
        /*2278*/ 	.byte	0x03, 0x19
        /*227a*/ 	.short	0x00e8


	//----- nvinfo : EIATTR_PARAM_CBANK
	.align		4
        /*227c*/ 	.byte	0x04, 0x0a
        /*227e*/ 	.short	(.L_1394 - .L_1393)
	.align		4
.L_1393:
        /*2280*/ 	.word	index@(.nv.constant0._ZN10layer_norm31ln_parallel_residual_fwd_kernelINS_13Kernel_traitsIf6__halfS2_S2_fjLj2560ELj1ELj4ELj1ELj16ENS_18Kernel_traits_baseILj2560EfS2_S2_S2_fjLj128EEEEELb1ELb0ELb1EEEvNS_9FwdParamsE)
        /*2284*/ 	.short	0x0380
        /*2286*/ 	.short	0x00e8


	//----- nvinfo : EIATTR_SW_WAR
	.align		4
.L_1394:
        /*2288*/ 	.byte	0x04, 0x36
        /*228a*/ 	.short	(.L_1396 - .L_1395)
.L_1395:
        /*228c*/ 	.word	0x00000008
.L_1396:


//--------------------- .nv.info._ZN10layer_norm31ln_parallel_residual_fwd_kernelINS_13Kernel_traitsIf6__halfS2_S2_fjLj2560ELj1ELj4ELj1ELj16ENS_18Kernel_traits_baseILj2560EfS2_S2_S2_fjLj128EEEEELb1ELb1ELb0EEEvNS_9FwdParamsE --------------------------
	.section	.nv.info._ZN10layer_norm31ln_parallel_residual_fwd_kernelINS_13Kernel_traitsIf6__halfS2_S2_fjLj2560ELj1ELj4ELj1ELj16ENS_18Kernel_traits_baseILj2560EfS2_S2_S2_fjLj128EEEEELb1ELb1ELb0EEEvNS_9FwdParamsE,"",@"SHT_CUDA_INFO"
	.sectionflags	@""
	.align	4


	//----- nvinfo : EIATTR_CUDA_API_VERSION
	.align		4
        /*0000*/ 	.byte	0x04, 0x37
        /*0002*/ 	.short	(.L_1398 - .L_1397)
.L_1397:
        /*0004*/ 	.word	0x00000082


	//----- nvinfo : EIATTR_KPARAM_INFO
	.align		4
.L_1398:
        /*0008*/ 	.byte	0x04, 0x17
        /*000a*/ 	.short	(.L_1400 - .L_1399)
.L_1399:
        /*000c*/ 	.word	0x00000000
        /*0010*/ 	.short	0x0000
        /*0012*/ 	.short	0x0000
        /*0014*/ 	.byte	0x00, 0xf0, 0xa1, 0x03


	//----- nvinfo : EIATTR_SPARSE_MMA_MASK
	.align		4
.L_1400:
        /*0018*/ 	.byte	0x03, 0x50
        /*001a*/ 	.short	0x0000


	//----- nvinfo : EIATTR_MAXREG_COUNT
	.align		4
        /*001c*/ 	.byte	0x03, 0x1b
        /*001e*/ 	.short	0x00ff


	//----- nvinfo : EIATTR_ANNOTATIONS
	.align		4
        /*0020*/ 	.byte	0x04, 0x55
        /*0022*/ 	.short	(.L_1402 - .L_1401)


	//   ....[0]....
.L_1401:
        /* <DEDUP_REMOVED lines=64> */


	//----- nvinfo : EIATTR_MERCURY_ISA_VERSION
	.align		4
.L_1402:
        /*0414*/ 	.byte	0x03, 0x5f
        /*0416*/ 	.short	0x0101


	//----- nvinfo : EIATTR_COOP_GROUP_MASK_REGIDS
	.align		4
        /*0418*/ 	.byte	0x04, 0x29
        /*041a*/ 	.short	(.L_1404 - .L_1403)


	//   ....[0]....
.L_1403:
        /*041c*/ 	.word	0xffffffff


	//   ....[1]....
        /*0420*/ 	.word	0xffffffff


	//   ....[2]....
        /*0424*/ 	.word	0xffffffff


	//   ....[3]....
        /*0428*/ 	.word	0xffffffff


	//   ....[4]....
        /*042c*/ 	.word	0xffffffff


	//   ....[5]....
        /*0430*/ 	.word	0xffffffff


	//   ....[6]....
        /*0434*/ 	.word	0xffffffff


	//   ....[7]....
        /*0438*/ 	.word	0xffffffff


	//   ....[8]....
        /*043c*/ 	.word	0xffffffff


	//   ....[9]....
        /*0440*/ 	.word	0xffffffff


	//   ....[10]....
        /*0444*/ 	.word	0x0500005c


	//   ....[11]....
        /*0448*/ 	.word	0x0500005c


	//   ....[12]....
        /*044c*/ 	.word	0x0500005c


	//   ....[13]....
        /*0450*/ 	.word	0x0500005c


	//   ....[14]....
        /*0454*/ 	.word	0x0500005c


	//   ....[15]....
        /*0458*/ 	.word	0x0500005c


	//   ....[16]....
        /*045c*/ 	.word	0x0500005c


	//   ....[17]....
        /*0460*/ 	.word	0x0500005c


	//   ....[18]....
        /*0464*/ 	.word	0x0500005c


	//   ....[19]....
        /*0468*/ 	.word	0x0500005c


	//----- nvinfo : EIATTR_COOP_GROUP_INSTR_OFFSETS
	.align		4
.L_1404:
        /*046c*/ 	.byte	0x04, 0x28
        /*046e*/ 	.short	(.L_1406 - .L_1405)


	//   ....[0]....
.L_1405:
        /*0470*/ 	.word	0x00062e20


	//   ....[1]....
        /*0474*/ 	.word	0x00062e60


	//   ....[2]....
        /*0478*/ 	.word	0x00062e80


	//   ....[3]....
        /*047c*/ 	.word	0x00062ea0


	//   ....[4]....
        /*0480*/ 	.word	0x00062ec0


	//   ....[5]....
        /*0484*/ 	.word	0x00063930


	//   ....[6]....
        /*0488*/ 	.word	0x00063950


	//   ....[7]....
        /*048c*/ 	.word	0x00063970


	//   ....[8]....
        /*0490*/ 	.word	0x00063990


	//   ....[9]....
        /*0494*/ 	.word	0x000639b0


	//   ....[10]....
        /*0498*/ 	.word	0x00065400


	//   ....[11]....
        /*049c*/ 	.word	0x000654a0


	//   ....[12]....
        /*04a0*/ 	.word	0x00065510


	//   ....[13]....
        /*04a4*/ 	.word	0x00065580


	//   ....[14]....
        /*04a8*/ 	.word	0x000655f0


	//   ....[15]....
        /*04ac*/ 	.word	0x000660d0


	//   ....[16]....
        /*04b0*/ 	.word	0x00066140


	//   ....[17]....
        /*04b4*/ 	.word	0x000661b0


	//   ....[18]....
        /*04b8*/ 	.word	0x00066220


	//   ....[19]....
        /*04bc*/ 	.word	0x00066290


	//----- nvinfo : EIATTR_VRC_CTA_INIT_COUNT
	.align		4
.L_1406:
        /*04c0*/ 	.byte	0x02, 0x4a
	.zero		1
	.zero		1


	//----- nvinfo : EIATTR_EXIT_INSTR_OFFSETS
	.align		4
        /*04c4*/ 	.byte	0x04, 0x1c
        /*04c6*/ 	.short	(.L_1408 - .L_1407)


	//   ....[0]....
.L_1407:
        /*04c8*/ 	.word	0x000016f0


	//   ....[1]....
        /*04cc*/ 	.word	0x00065390


	//----- nvinfo : EIATTR_MAX_THREADS
	.align		4
.L_1408:
        /*04d0*/ 	.byte	0x04, 0x05
        /*04d2*/ 	.short	(.L_1410 - .L_1409)
.L_1409:
        /*04d4*/ 	.word	0x00000080
        /*04d8*/ 	.word	0x00000001
        /*04dc*/ 	.word	0x00000001


	//----- nvinfo : EIATTR_CRS_STACK_SIZE
	.align		4
.L_1410:
        /*04e0*/ 	.byte	0x04, 0x1e
        /*04e2*/ 	.short	(.L_1412 - .L_1411)
.L_1411:
        /*04e4*/ 	.word	0x00000000


	//----- nvinfo : EIATTR_CBANK_PARAM_SIZE
	.align		4
.L_1412:
        /*04e8*/ 	.byte	0x03, 0x19
        /*04ea*/ 	.short	0x00e8


	//----- nvinfo : EIATTR_PARAM_CBANK
	.align		4
        /*04ec*/ 	.byte	0x04, 0x0a
        /*04ee*/ 	.short	(.L_1414 - .L_1413)
	.align		4
.L_1413:
        /*04f0*/ 	.word	index@(.nv.constant0._ZN10layer_norm31ln_parallel_residual_fwd_kernelINS_13Kernel_traitsIf6__halfS2_S2_fjLj2560ELj1ELj4ELj1ELj16ENS_18Kernel_traits_baseILj2560EfS2_S2_S2_fjLj128EEEEELb1ELb1ELb0EEEvNS_9FwdParamsE)
        /*04f4*/ 	.short	0x0380
        /*04f6*/ 	.short	0x00e8


	//----- nvinfo : EIATTR_SW_WAR
	.align		4
.L_1414:
        /*04f8*/ 	.byte	0x04, 0x36
        /*04fa*/ 	.short	(.L_1416 - .L_1415)
.L_1415:
        /*04fc*/ 	.word	0x00000008
.L_1416:


//--------------------- .nv.info._ZN10layer_norm31ln_parallel_residual_fwd_kernelINS_13Kernel_traitsIf6__halfS2_S2_fjLj2560ELj1ELj4ELj1ELj16ENS_18Kernel_traits_baseILj2560EfS2_S2_S2_fjLj128EEEEELb1ELb1ELb1EEEvNS_9FwdParamsE --------------------------
	.section	.nv.info._ZN10layer_norm31ln_parallel_residual_fwd_kernelINS_13Kernel_traitsIf6__halfS2_S2_fjLj2560ELj1ELj4ELj1ELj16ENS_18Kernel_traits_baseILj2560EfS2_S2_S2_fjLj128EEEEELb1ELb1ELb1EEEvNS_9FwdParamsE,"",@"SHT_CUDA_INFO"
	.sectionflags	@""
	.align	4


	//----- nvinfo : EIATTR_CUDA_API_VERSION
	.align		4
        /*0000*/ 	.byte	0x04, 0x37
        /*0002*/ 	.short	(.L_1418 - .L_1417)
.L_1417:
        /*0004*/ 	.word	0x00000082


	//----- nvinfo : EIATTR_KPARAM_INFO
	.align		4
.L_1418:
        /*0008*/ 	.byte	0x04, 0x17
        /*000a*/ 	.short	(.L_1420 - .L_1419)
.L_1419:
        /*000c*/ 	.word	0x00000000
        /*0010*/ 	.short	0x0000
        /*0012*/ 	.short	0x0000
        /*0014*/ 	.byte	0x00, 0xf0, 0xa1, 0x03


	//----- nvinfo : EIATTR_SPARSE_MMA_MASK
	.align		4
.L_1420:
        /*0018*/ 	.byte	0x03, 0x50
        /*001a*/ 	.short	0x0000


	//----- nvinfo : EIATTR_MAXREG_COUNT
	.align		4
        /*001c*/ 	.byte	0x03, 0x1b
        /*001e*/ 	.short	0x00ff


	//----- nvinfo : EIATTR_ANNOTATIONS
	.align		4
        /*0020*/ 	.byte	0x04, 0x55
        /*0022*/ 	.short	(.L_1422 - .L_1421)


	//   ....[0]....
.L_1421:
        /* <DEDUP_REMOVED lines=61> */


	//----- nvinfo : EIATTR_MERCURY_ISA_VERSION
	.align		4
.L_1422:
        /*03e4*/ 	.byte	0x03, 0x5f
        /*03e6*/ 	.short	0x0101


	//----- nvinfo : EIATTR_COOP_GROUP_MASK_REGIDS
	.align		4
        /*03e8*/ 	.byte	0x04, 0x29
        /*03ea*/ 	.short	(.L_1424 - .L_1423)


	//   ....[0]....
.L_1423:
        /*03ec*/ 	.word	0xffffffff


	//   ....[1]....
        /*03f0*/ 	.word	0xffffffff


	//   ....[2]....
        /*03f4*/ 	.word	0xffffffff


	//   ....[3]....
        /*03f8*/ 	.word	0xffffffff


	//   ....[4]....
        /*03fc*/ 	.word	0xffffffff


	//   ....[5]....
        /*0400*/ 	.word	0xffffffff


	//   ....[6]....
        /*0404*/ 	.word	0xffffffff


	//   ....[7]....
        /*0408*/ 	.word	0xffffffff


	//   ....[8]....
        /*040c*/ 	.word	0xffffffff


	//   ....[9]....
        /*0410*/ 	.word	0xffffffff


	//   ....[10]....
        /*0414*/ 	.word	0x05000027


	//   ....[11]....
        /*0418*/ 	.word	0x05000027


	//   ....[12]....
        /*041c*/ 	.word	0x05000027


	//   ....[13]....
        /*0420*/ 	.word	0x05000027


	//   ....[14]....
        /*0424*/ 	.word	0x05000027


	//   ....[15]....
        /*0428*/ 	.word	0x05000027


	//   ....[16]....
        /*042c*/ 	.word	0x05000027


	//   ....[17]....
        /*0430*/ 	.word	0x05000027


	//   ....[18]....
        /*0434*/ 	.word	0x05000027


	//   ....[19]....
        /*0438*/ 	.word	0x05000027


	//----- nvinfo : EIATTR_COOP_GROUP_INSTR_OFFSETS
	.align		4
.L_1424:
        /*043c*/ 	.byte	0x04, 0x28
        /*043e*/ 	.short	(.L_1426 - .L_1425)


	//   ....[0]....
.L_1425:
        /*0440*/ 	.word	0x00050950


	//   ....[1]....
        /*0444*/ 	.word	0x00050980


	//   ....[2]....
        /*0448*/ 	.word	0x000509a0


	//   ....[3]....
        /*044c*/ 	.word	0x000509c0


	//   ....[4]....
        /*0450*/ 	.word	0x000509e0


	//   ....[5]....
        /*0454*/ 	.word	0x00051410


	//   ....[6]....
        /*0458*/ 	.word	0x00051430


	//   ....[7]....
        /*045c*/ 	.word	0x00051450


	//   ....[8]....
        /*0460*/ 	.word	0x00051470


	//   ....[9]....
        /*0464*/ 	.word	0x00051490


	//   ....[10]....
        /*0468*/ 	.word	0x00052cc0


	//   ....[11]....
        /*046c*/ 	.word	0x00052d60


	//   ....[12]....
        /*0470*/ 	.word	0x00052dd0


	//   ....[13]....
        /*0474*/ 	.word	0x00052e40


	//   ....[14]....
        /*0478*/ 	.word	0x00052eb0


	//   ....[15]....
        /*047c*/ 	.word	0x00053940


	//   ....[16]....
        /*0480*/ 	.word	0x000539b0


	//   ....[17]....
        /*0484*/ 	.word	0x00053a20


	//   ....[18]....
        /*0488*/ 	.word	0x00053a90


	//   ....[19]....
        /*048c*/ 	.word	0x00053b00


	//----- nvinfo : EIATTR_VRC_CTA_INIT_COUNT
	.align		4
.L_1426:
        /*0490*/ 	.byte	0x02, 0x4a
	.zero		1
	.zero		1


	//----- nvinfo : EIATTR_EXIT_INSTR_OFFSETS
	.align		4
        /*0494*/ 	.byte	0x04, 0x1c
        /*0496*/ 	.short	(.L_1428 - .L_1427)


	//   ....[0]....
.L_1427:
        /*0498*/ 	.word	0x00000dc0


	//   ....[1]....
        /*049c*/ 	.word	0x00052c50


	//----- nvinfo : EIATTR_MAX_THREADS
	.align		4
.L_1428:
        /*04a0*/ 	.byte	0x04, 0x05
        /*04a2*/ 	.short	(.L_1430 - .L_1429)
.L_1429:
        /*04a4*/ 	.word	0x00000080
        /*04a8*/ 	.word	0x00000001
        /*04ac*/ 	.word	0x00000001


	//----- nvinfo : EIATTR_CRS_STACK_SIZE
	.align		4
.L_1430:
        /*04b0*/ 	.byte	0x04, 0x1e
        /*04b2*/ 	.short	(.L_1432 - .L_1431)
.L_1431:
        /*04b4*/ 	.word	0x00000000


	//----- nvinfo : EIATTR_CBANK_PARAM_SIZE
	.align		4
.L_1432:
        /*04b8*/ 	.byte	0x03, 0x19
        /*04ba*/ 	.short	0x00e8


	//----- nvinfo : EIATTR_PARAM_CBANK
	.align		4
        /*04bc*/ 	.byte	0x04, 0x0a
        /*04be*/ 	.short	(.L_1434 - .L_1433)
	.align		4
.L_1433:
        /*04c0*/ 	.word	index@(.nv.constant0._ZN10layer_norm31ln_parallel_residual_fwd_kernelINS_13Kernel_traitsIf6__halfS2_S2_fjLj2560ELj1ELj4ELj1ELj16ENS_18Kernel_traits_baseILj2560EfS2_S2_S2_fjLj128EEEEELb1ELb1ELb1EEEvNS_9FwdParamsE)
        /*04c4*/ 	.short	0x0380
        /*04c6*/ 	.short	0x00e8


	//----- nvinfo : EIATTR_SW_WAR
	.align		4
.L_1434:
        /*04c8*/ 	.byte	0x04, 0x36
        /*04ca*/ 	.short	(.L_1436 - .L_1435)
.L_1435:
        /*04cc*/ 	.word	0x00000008
.L_1436:


//--------------------- .nv.info._ZN10layer_norm31ln_parallel_residual_fwd_kernelINS_13Kernel_traitsI6__halfS2_fS2_fjLj2560ELj1ELj4ELj1ELj16ENS_18Kernel_traits_baseILj2560ES2_S2_fS2_fjLj128EEEEELb0ELb0ELb0EEEvNS_9FwdParamsE --------------------------
	.section	.nv.info._ZN10layer_norm31ln_parallel_residual_fwd_kernelINS_13Kernel_traitsI6__halfS2_fS2_fjLj2560ELj1ELj4ELj1ELj16ENS_18Kernel_traits_baseILj2560ES2_S2_fS2_fjLj128EEEEELb0ELb0ELb0EEEvNS_9FwdParamsE,"",@"SHT_CUDA_INFO"
	.sectionflags	@""
	.align	4


	//----- nvinfo : EIATTR_CUDA_API_VERSION
	.align		4
        /*0000*/ 	.byte	0x04, 0x37
        /*0002*/ 	.short	(.L_1438 - .L_1437)
.L_1437:
        /*0004*/ 	.word	0x00000082


	//----- nvinfo : EIATTR_KPARAM_INFO
	.align		4
.L_1438:
        /*0008*/ 	.byte	0x04, 0x17
        /*000a*/ 	.short	(.L_1440 - .L_1439)
.L_1439:
        /*000c*/ 	.word	0x00000000
        /*0010*/ 	.short	0x0000
        /*0012*/ 	.short	0x0000
        /*0014*/ 	.byte	0x00, 0xf0, 0xa1, 0x03


	//----- nvinfo : EIATTR_SPARSE_MMA_MASK
	.align		4
.L_1440:
        /*0018*/ 	.byte	0x03, 0x50
        /*001a*/ 	.short	0x0000


	//----- nvinfo : EIATTR_MAXREG_COUNT
	.align		4
        /*001c*/ 	.byte	0x03, 0x1b
        /*001e*/ 	.short	0x00ff


	//----- nvinfo : EIATTR_ANNOTATIONS
	.align		4
        /*0020*/ 	.byte	0x04, 0x55
        /*0022*/ 	.short	(.L_1442 - .L_1441)


	//   ....[0]....
.L_1441:
        /* <DEDUP_REMOVED lines=98> */


	//----- nvinfo : EIATTR_MERCURY_ISA_VERSION
	.align		4
.L_1442:
        /*0634*/ 	.byte	0x03, 0x5f
        /*0636*/ 	.short	0x0101


	//----- nvinfo : EIATTR_COOP_GROUP_MASK_REGIDS
	.align		4
        /*0638*/ 	.byte	0x04, 0x29
        /*063a*/ 	.short	(.L_1444 - .L_1443)


	//   ....[0]....
.L_1443:
        /*063c*/ 	.word	0xffffffff


	//   ....[1]....
        /*0640*/ 	.word	0xffffffff


	//   ....[2]....
        /*0644*/ 	.word	0xffffffff


	//   ....[3]....
        /*0648*/ 	.word	0xffffffff


	//   ....[4]....
        /*064c*/ 	.word	0xffffffff


	//   ....[5]....
        /*0650*/ 	.word	0xffffffff


	//   ....[6]....
        /*0654*/ 	.word	0xffffffff


	//   ....[7]....
        /*0658*/ 	.word	0xffffffff


	//   ....[8]....
        /*065c*/ 	.word	0xffffffff


	//   ....[9]....
        /*0660*/ 	.word	0xffffffff


	//   ....[10]....
        /*0664*/ 	.word	0x05000006


	//   ....[11]....
        /*0668*/ 	.word	0x05000006


	//   ....[12]....
        /*066c*/ 	.word	0x05000006


	//   ....[13]....
        /*0670*/ 	.word	0x05000006


	//   ....[14]....
        /*0674*/ 	.word	0x05000006


	//   ....[15]....
        /*0678*/ 	.word	0x05000006


	//   ....[16]....
        /*067c*/ 	.word	0x05000006


	//   ....[17]....
        /*0680*/ 	.word	0x05000006


	//   ....[18]....
        /*0684*/ 	.word	0x05000006


	//   ....[19]....
        /*0688*/ 	.word	0x05000006


	//----- nvinfo : EIATTR_COOP_GROUP_INSTR_OFFSETS
	.align		4
.L_1444:
        /*068c*/ 	.byte	0x04, 0x28
        /*068e*/ 	.short	(.L_1446 - .L_1445)


	//   ....[0]....
.L_1445:
        /*0690*/ 	.word	0x00007b50


	//   ....[1]....
        /*0694*/ 	.word	0x00007b90


	//   ....[2]....
        /*0698*/ 	.word	0x00007bb0


	//   ....[3]....
        /*069c*/ 	.word	0x00007bd0


	//   ....[4]....
        /*06a0*/ 	.word	0x00007bf0


	//   ....[5]....
        /*06a4*/ 	.word	0x00008660


	//   ....[6]....
        /*06a8*/ 	.word	0x00008680


	//   ....[7]....
        /*06ac*/ 	.word	0x000086a0


	//   ....[8]....
        /*06b0*/ 	.word	0x000086c0


	//   ....[9]....
        /*06b4*/ 	.word	0x000086e0


	//   ....[10]....
        /*06b8*/ 	.word	0x0000c340


	//   ....[11]....
        /*06bc*/ 	.word	0x0000c3e0


	//   ....[12]....
        /*06c0*/ 	.word	0x0000c440


	//   ....[13]....
        /*06c4*/ 	.word	0x0000c4a0


	//   ....[14]....
        /*06c8*/ 	.word	0x0000c500


	//   ....[15]....
        /*06cc*/ 	.word	0x0000cfd0


	//   ....[16]....
        /*06d0*/ 	.word	0x0000d030


	//   ....[17]....
        /*06d4*/ 	.word	0x0000d090


	//   ....[18]....
        /*06d8*/ 	.word	0x0000d0f0


	//   ....[19]....
        /*06dc*/ 	.word	0x0000d150


	//----- nvinfo : EIATTR_VRC_CTA_INIT_COUNT
	.align		4
.L_1446:
        /*06e0*/ 	.byte	0x02, 0x4a
	.zero		1
	.zero		1


	//----- nvinfo : EIATTR_EXIT_INSTR_OFFSETS
	.align		4
        /*06e4*/ 	.byte	0x04, 0x1c
        /*06e6*/ 	.short	(.L_1448 - .L_1447)


	//   ....[0]....
.L_1447:
        /*06e8*/ 	.word	0x00002e50


	//   ....[1]....
        /*06ec*/ 	.word	0x0000c2d0


	//----- nvinfo : EIATTR_MAX_THREADS
	.align		4
.L_1448:
        /*06f0*/ 	.byte	0x04, 0x05
        /*06f2*/ 	.short	(.L_1450 - .L_1449)
.L_1449:
        /*06f4*/ 	.word	0x00000080
        /*06f8*/ 	.word	0x00000001
        /*06fc*/ 	.word	0x00000001


	//----- nvinfo : EIATTR_CRS_STACK_SIZE
	.align		4
.L_1450:
        /*0700*/ 	.byte	0x04, 0x1e
        /*0702*/ 	.short	(.L_1452 - .L_1451)
.L_1451:
        /*0704*/ 	.word	0x00000000


	//----- nvinfo : EIATTR_CBANK_PARAM_SIZE
	.align		4
.L_1452:
        /*0708*/ 	.byte	0x03, 0x19
        /*070a*/ 	.short	0x00e8


	//----- nvinfo : EIATTR_PARAM_CBANK
	.align		4
        /*070c*/ 	.byte	0x04, 0x0a
        /*070e*/ 	.short	(.L_1454 - .L_1453)
	.align		4
.L_1453:
        /*0710*/ 	.word	index@(.nv.constant0._ZN10layer_norm31ln_parallel_residual_fwd_kernelINS_13Kernel_traitsI6__halfS2_fS2_fjLj2560ELj1ELj4ELj1ELj16ENS_18Kernel_traits_baseILj2560ES2_S2_fS2_fjLj128EEEEELb0ELb0ELb0EEEvNS_9FwdParamsE)
        /*0714*/ 	.short	0x0380
        /*0716*/ 	.short	0x00e8


	//----- nvinfo : EIATTR_SW_WAR
	.align		4
.L_1454:
        /*0718*/ 	.byte	0x04, 0x36
        /*071a*/ 	.short	(.L_1456 - .L_1455)
.L_1455:
        /*071c*/ 	.word	0x00000008
.L_1456:


//--------------------- .nv.info._ZN10layer_norm31ln_parallel_residual_fwd_kernelINS_13Kernel_traitsI6__halfS2_fS2_fjLj2560ELj1ELj4ELj1ELj16ENS_18Kernel_traits_baseILj2560ES2_S2_fS2_fjLj128EEEEELb0ELb0ELb1EEEvNS_9FwdParamsE --------------------------
	.section	.nv.info._ZN10layer_norm31ln_parallel_residual_fwd_kernelINS_13Kernel_traitsI6__halfS2_fS2_fjLj2560ELj1ELj4ELj1ELj16ENS_18Kernel_traits_baseILj2560ES2_S2_fS2_fjLj128EEEEELb0ELb0ELb1EEEvNS_9FwdParamsE,"",@"SHT_CUDA_INFO"
	.sectionflags	@""
	.align	4


	//----- nvinfo : EIATTR_CUDA_API_VERSION
	.align		4
        /*0000*/ 	.byte	0x04, 0x37
        /*0002*/ 	.short	(.L_1458 - .L_1457)
.L_1457:
        /*0004*/ 	.word	0x00000082


	//----- nvinfo : EIATTR_KPARAM_INFO
	.align		4
.L_1458:
        /*0008*/ 	.byte	0x04, 0x17
        /*000a*/ 	.short	(.L_1460 - .L_1459)
.L_1459:
        /*000c*/ 	.word	0x00000000
        /*0010*/ 	.short	0x0000
        /*0012*/ 	.short	0x0000
        /*0014*/ 	.byte	0x00, 0xf0, 0xa1, 0x03


	//----- nvinfo : EIATTR_SPARSE_MMA_MASK
	.align		4
.L_1460:
        /*0018*/ 	.byte	0x03, 0x50
        /*001a*/ 	.short	0x0000


	//----- nvinfo : EIATTR_MAXREG_COUNT
	.align		4
        /*001c*/ 	.byte	0x03, 0x1b
        /*001e*/ 	.short	0x00ff


	//----- nvinfo : EIATTR_ANNOTATIONS
	.align		4
        /*0020*/ 	.byte	0x04, 0x55
        /*0022*/ 	.short	(.L_1462 - .L_1461)


	//   ....[0]....
.L_1461:
        /* <DEDUP_REMOVED lines=35> */


	//----- nvinfo : EIATTR_MERCURY_ISA_VERSION
	.align		4
.L_1462:
        /*0244*/ 	.byte	0x03, 0x5f
        /*0246*/ 	.short	0x0101


	//----- nvinfo : EIATTR_COOP_GROUP_MASK_REGIDS
	.align		4
        /*0248*/ 	.byte	0x04, 0x29
        /*024a*/ 	.short	(.L_1464 - .L_1463)


	//   ....[0]....
.L_1463:
        /*024c*/ 	.word	0xffffffff


	//   ....[1]....
        /*0250*/ 	.word	0xffffffff


	//   ....[2]....
        /*0254*/ 	.word	0xffffffff


	//   ....[3]....
        /*0258*/ 	.word	0xffffffff


	//   ....[4]....
        /*025c*/ 	.word	0xffffffff


	//   ....[5]....
        /*0260*/ 	.word	0xffffffff


	//   ....[6]....
        /*0264*/ 	.word	0xffffffff


	//   ....[7]....
        /*0268*/ 	.word	0xffffffff


	//   ....[8]....
        /*026c*/ 	.word	0xffffffff


	//   ....[9]....
        /*0270*/ 	.word	0xffffffff


	//   ....[10]....
        /*0274*/ 	.word	0x050000fc


	//   ....[11]....
        /*0278*/ 	.word	0x050000fc


	//   ....[12]....
        /*027c*/ 	.word	0x050000fc


	//   ....[13]....
        /*0280*/ 	.word	0x050000fc


	//   ....[14]....
        /*0284*/ 	.word	0x050000fc


	//   ....[15]....
        /*0288*/ 	.word	0x050000fc


	//   ....[16]....
        /*028c*/ 	.word	0x050000fc


	//   ....[17]....
        /*0290*/ 	.word	0x050000fc


	//   ....[18]....
        /*0294*/ 	.word	0x050000fc


	//   ....[19]....
        /*0298*/ 	.word	0x050000fc


	//----- nvinfo : EIATTR_COOP_GROUP_INSTR_OFFSETS
	.align		4
.L_1464:
        /*029c*/ 	.byte	0x04, 0x28
        /*029e*/ 	.short	(.L_1466 - .L_1465)


	//   ....[0]....
.L_1465:
        /*02a0*/ 	.word	0x00005670


	//   ....[1]....
        /*02a4*/ 	.word	0x000056a0


	//   ....[2]....
        /*02a8*/ 	.word	0x000056c0


	//   ....[3]....
        /*02ac*/ 	.word	0x000056e0


	//   ....[4]....
        /*02b0*/ 	.word	0x00005700


	//   ....[5]....
        /*02b4*/ 	.word	0x00006130


	//   ....[6]....
        /*02b8*/ 	.word	0x00006150


	//   ....[7]....
        /*02bc*/ 	.word	0x00006170


	//   ....[8]....
        /*02c0*/ 	.word	0x00006190


	//   ....[9]....
        /*02c4*/ 	.word	0x000061b0


	//   ....[10]....
        /*02c8*/ 	.word	0x00009700


	//   ....[11]....
        /*02cc*/ 	.word	0x00009790


	//   ....[12]....
        /*02d0*/ 	.word	0x000097e0


	//   ....[13]....
        /*02d4*/ 	.word	0x00009830


	//   ....[14]....
        /*02d8*/ 	.word	0x00009880


	//   ....[15]....
        /*02dc*/ 	.word	0x0000a2e0


	//   ....[16]....
        /*02e0*/ 	.word	0x0000a330


	//   ....[17]....
        /*02e4*/ 	.word	0x0000a380


	//   ....[18]....
        /*02e8*/ 	.word	0x0000a3d0


	//   ....[19]....
        /*02ec*/ 	.word	0x0000a420


	//----- nvinfo : EIATTR_VRC_CTA_INIT_COUNT
	.align		4
.L_1466:
        /*02f0*/ 	.byte	0x02, 0x4a
	.zero		1
	.zero		1


	//----- nvinfo : EIATTR_EXIT_INSTR_OFFSETS
	.align		4
        /*02f4*/ 	.byte	0x04, 0x1c
        /*02f6*/ 	.short	(.L_1468 - .L_1467)


	//   ....[0]....
.L_1467:
        /*02f8*/ 	.word	0x00001120


	//   ....[1]....
        /*02fc*/ 	.word	0x000096a0


	//----- nvinfo : EIATTR_MAX_THREADS
	.align		4
.L_1468:
        /*0300*/ 	.byte	0x04, 0x05
        /*0302*/ 	.short	(.L_1470 - .L_1469)
.L_1469:
        /*0304*/ 	.word	0x00000080
        /*0308*/ 	.word	0x00000001
        /*030c*/ 	.word	0x00000001


	//----- nvinfo : EIATTR_CRS_STACK_SIZE
	.align		4
.L_1470:
        /*0310*/ 	.byte	0x04, 0x1e
        /*0312*/ 	.short	(.L_1472 - .L_1471)
.L_1471:
        /*0314*/ 	.word	0x00000000


	//----- nvinfo : EIATTR_CBANK_PARAM_SIZE
	.align		4
.L_1472:
        /*0318*/ 	.byte	0x03, 0x19
        /*031a*/ 	.short	0x00e8


	//----- nvinfo : EIATTR_PARAM_CBANK
	.align		4
        /*031c*/ 	.byte	0x04, 0x0a
        /*031e*/ 	.short	(.L_1474 - .L_1473)
	.align		4
.L_1473:
        /*0320*/ 	.word	index@(.nv.constant0._ZN10layer_norm31ln_parallel_residual_fwd_kernelINS_13Kernel_traitsI6__halfS2_fS2_fjLj2560ELj1ELj4ELj1ELj16ENS_18Kernel_traits_baseILj2560ES2_S2_fS2_fjLj128EEEEELb0ELb0ELb1EEEvNS_9FwdParamsE)
        /*0324*/ 	.short	0x0380
        /*0326*/ 	.short	0x00e8


	//----- nvinfo : EIATTR_SW_WAR
	.align		4
.L_1474:
        /*0328*/ 	.byte	0x04, 0x36
        /*032a*/ 	.short	(.L_1476 - .L_1475)
.L_1475:
        /*032c*/ 	.word	0x00000008
.L_1476:


//--------------------- .nv.info._ZN10layer_norm31ln_parallel_residual_fwd_kernelINS_13Kernel_traitsI6__halfS2_fS2_fjLj2560ELj1ELj4ELj1ELj16ENS_18Kernel_traits_baseILj2560ES2_S2_fS2_fjLj128EEEEELb0ELb1ELb0EEEvNS_9FwdParamsE --------------------------
	.section	.nv.info._ZN10layer_norm31ln_parallel_residual_fwd_kernelINS_13Kernel_traitsI6__halfS2_fS2_fjLj2560ELj1ELj4ELj1ELj16ENS_18Kernel_traits_baseILj2560ES2_S2_fS2_fjLj128EEEEELb0ELb1ELb0EEEvNS_9FwdParamsE,"",@"SHT_CUDA_INFO"
	.sectionflags	@""
	.align	4


	//----- nvinfo : EIATTR_CUDA_API_VERSION
	.align		4
        /*0000*/ 	.byte	0x04, 0x37
        /*0002*/ 	.short	(.L_1478 - .L_1477)
.L_1477:
        /*0004*/ 	.word	0x00000082


	//----- nvinfo : EIATTR_KPARAM_INFO
	.align		4
.L_1478:
        /*0008*/ 	.byte	0x04, 0x17
        /*000a*/ 	.short	(.L_1480 - .L_1479)
.L_1479:
        /*000c*/ 	.word	0x00000000
        /*0010*/ 	.short	0x0000
        /*0012*/ 	.short	0x0000
        /*0014*/ 	.byte	0x00, 0xf0, 0xa1, 0x03


	//----- nvinfo : EIATTR_SPARSE_MMA_MASK
	.align		4
.L_1480:
        /*0018*/ 	.byte	0x03, 0x50
        /*001a*/ 	.short	0x0000


	//----- nvinfo : EIATTR_MAXREG_COUNT
	.align		4
        /*001c*/ 	.byte	0x03, 0x1b
        /*001e*/ 	.short	0x00ff


	//----- nvinfo : EIATTR_MERCURY_ISA_VERSION
	.align		4
        /*0020*/ 	.byte	0x03, 0x5f
        /*0022*/ 	.short	0x0101


	//----- nvinfo : EIATTR_COOP_GROUP_MASK_REGIDS
	.align		4
        /*0024*/ 	.byte	0x04, 0x29
        /*0026*/ 	.short	(.L_1482 - .L_1481)


	//   ....[0]....
.L_1481:
        /*0028*/ 	.word	0xffffffff


	//   ....[1]....
        /*002c*/ 	.word	0xffffffff


	//   ....[2]....
        /*0030*/ 	.word	0xffffffff


	//   ....[3]....
        /*0034*/ 	.word	0xffffffff


	//   ....[4]....
        /*0038*/ 	.word	0xffffffff


	//   ....[5]....
        /*003c*/ 	.word	0xffffffff


	//   ....[6]....
        /*0040*/ 	.word	0xffffffff


	//   ....[7]....
        /*0044*/ 	.word	0xffffffff


	//   ....[8]....
        /*0048*/ 	.word	0xffffffff


	//   ....[9]....
        /*004c*/ 	.word	0xffffffff


	//   ....[10]....
        /*0050*/ 	.word	0x050000bb


	//   ....[11]....
        /*0054*/ 	.word	0x050000bb


	//   ....[12]....
        /*0058*/ 	.word	0x050000bb


	//   ....[13]....
        /*005c*/ 	.word	0x050000bb


	//   ....[14]....
        /*0060*/ 	.word	0x050000bb


	//   ....[15]....
        /*0064*/ 	.word	0x050000bb


	//   ....[16]....
        /*0068*/ 	.word	0x050000bb


	//   ....[17]....
        /*006c*/ 	.word	0x050000bb


	//   ....[18]....
        /*0070*/ 	.word	0x050000bb


	//   ....[19]....
        /*0074*/ 	.word	0x050000bb


	//----- nvinfo : EIATTR_COOP_GROUP_INSTR_OFFSETS
	.align		4
.L_1482:
        /*0078*/ 	.byte	0x04, 0x28
        /*007a*/ 	.short	(.L_1484 - .L_1483)


	//   ....[0]....
.L_1483:
        /*007c*/ 	.word	0x00005940


	//   ....[1]....
        /*0080*/ 	.word	0x00005970


	//   ....[2]....
        /*0084*/ 	.word	0x00005990


	//   ....[3]....
        /*0088*/ 	.word	0x000059b0


	//   ....[4]....
        /*008c*/ 	.word	0x000059e0


	//   ....[5]....
        /*0090*/ 	.word	0x00006450


	//   ....[6]....
        /*0094*/ 	.word	0x00006470


	//   ....[7]....
        /*0098*/ 	.word	0x00006490


	//   ....[8]....
        /*009c*/ 	.word	0x000064b0


	//   ....[9]....
        /*00a0*/ 	.word	0x000064d0


	//   ....[10]....
        /*00a4*/ 	.word	0x000086e0


	//   ....[11]....
        /*00a8*/ 	.word	0x00008780


	//   ....[12]....
        /*00ac*/ 	.word	0x000087f0


	//   ....[13]....
        /*00b0*/ 	.word	0x00008860


	//   ....[14]....
        /*00b4*/ 	.word	0x000088e0


	//   ....[15]....
        /*00b8*/ 	.word	0x000093b0


	//   ....[16]....
        /*00bc*/ 	.word	0x00009420


	//   ....[17]....
        /*00c0*/ 	.word	0x00009490


	//   ....[18]....
        /*00c4*/ 	.word	0x00009500


	//   ....[19]....
        /*00c8*/ 	.word	0x00009570


	//----- nvinfo : EIATTR_VRC_CTA_INIT_COUNT
	.align		4
.L_1484:
        /*00cc*/ 	.byte	0x02, 0x4a
	.zero		1
	.zero		1


	//----- nvinfo : EIATTR_EXIT_INSTR_OFFSETS
	.align		4
        /*00d0*/ 	.byte	0x04, 0x1c
        /*00d2*/ 	.short	(.L_1486 - .L_1485)


	//   ....[0]....
.L_1485:
        /*00d4*/ 	.word	0x00000cd0


	//   ....[1]....
        /*00d8*/ 	.word	0x00008670


	//----- nvinfo : EIATTR_MAX_THREADS
	.align		4
.L_1486:
        /*00dc*/ 	.byte	0x04, 0x05
        /*00de*/ 	.short	(.L_1488 - .L_1487)
.L_1487:
        /*00e0*/ 	.word	0x00000080
        /*00e4*/ 	.word	0x00000001
        /*00e8*/ 	.word	0x00000001


	//----- nvinfo : EIATTR_CRS_STACK_SIZE
	.align		4
.L_1488:
        /*00ec*/ 	.byte	0x04, 0x1e
        /*00ee*/ 	.short	(.L_1490 - .L_1489)
.L_1489:
        /*00f0*/ 	.word	0x00000000


	//----- nvinfo : EIATTR_CBANK_PARAM_SIZE
	.align		4
.L_1490:
        /*00f4*/ 	.byte	0x03, 0x19
        /*00f6*/ 	.short	0x00e8


	//----- nvinfo : EIATTR_PARAM_CBANK
	.align		4
        /*00f8*/ 	.byte	0x04, 0x0a
        /*00fa*/ 	.short	(.L_1492 - .L_1491)
	.align		4
.L_1491:
        /*00fc*/ 	.word	index@(.nv.constant0._ZN10layer_norm31ln_parallel_residual_fwd_kernelINS_13Kernel_traitsI6__halfS2_fS2_fjLj2560ELj1ELj4ELj1ELj16ENS_18Kernel_traits_baseILj2560ES2_S2_fS2_fjLj128EEEEELb0ELb1ELb0EEEvNS_9FwdParamsE)
        /*0100*/ 	.short	0x0380
        /*0102*/ 	.short	0x00e8


	//----- nvinfo : EIATTR_SW_WAR
	.align		4
.L_1492:
        /*0104*/ 	.byte	0x04, 0x36
        /*0106*/ 	.short	(.L_1494 - .L_1493)
.L_1493:
        /*0108*/ 	.word	0x00000008
.L_1494:


//--------------------- .nv.info._ZN10layer_norm31ln_parallel_residual_fwd_kernelINS_13Kernel_traitsI6__halfS2_fS2_fjLj2560ELj1ELj4ELj1ELj16ENS_18Kernel_traits_baseILj2560ES2_S2_fS2_fjLj128EEEEELb0ELb1ELb1EEEvNS_9FwdParamsE --------------------------
	.section	.nv.info._ZN10layer_norm31ln_parallel_residual_fwd_kernelINS_13Kernel_traitsI6__halfS2_fS2_fjLj2560ELj1ELj4ELj1ELj16ENS_18Kernel_traits_baseILj2560ES2_S2_fS2_fjLj128EEEEELb0ELb1ELb1EEEvNS_9FwdParamsE,"",@"SHT_CUDA_INFO"
	.sectionflags	@""
	.align	4


	//----- nvinfo : EIATTR_CUDA_API_VERSION
	.align		4
        /*0000*/ 	.byte	0x04, 0x37
        /*0002*/ 	.short	(.L_1496 - .L_1495)
.L_1495:
        /*0004*/ 	.word	0x00000082


	//----- nvinfo : EIATTR_KPARAM_INFO
	.align		4
.L_1496:
        /*0008*/ 	.byte	0x04, 0x17
        /*000a*/ 	.short	(.L_1498 - .L_1497)
.L_1497:
        /*000c*/ 	.word	0x00000000
        /*0010*/ 	.short	0x0000
        /*0012*/ 	.short	0x0000
        /*0014*/ 	.byte	0x00, 0xf0, 0xa1, 0x03


	//----- nvinfo : EIATTR_SPARSE_MMA_MASK
	.align		4
.L_1498:
        /*0018*/ 	.byte	0x03, 0x50
        /*001a*/ 	.short	0x0000


	//----- nvinfo : EIATTR_MAXREG_COUNT
	.align		4
        /*001c*/ 	.byte	0x03, 0x1b
        /*001e*/ 	.short	0x00ff


	//----- nvinfo : EIATTR_MERCURY_ISA_VERSION
	.align		4
        /*0020*/ 	.byte	0x03, 0x5f
        /*0022*/ 	.short	0x0101


	//----- nvinfo : EIATTR_COOP_GROUP_MASK_REGIDS
	.align		4
        /*0024*/ 	.byte	0x04, 0x29
        /*0026*/ 	.short	(.L_1500 - .L_1499)


	//   ....[0]....
.L_1499:
        /*0028*/ 	.word	0xffffffff


	//   ....[1]....
        /*002c*/ 	.word	0xffffffff


	//   ....[2]....
        /*0030*/ 	.word	0xffffffff


	//   ....[3]....
        /*0034*/ 	.word	0xffffffff


	//   ....[4]....
        /*0038*/ 	.word	0xffffffff


	//   ....[5]....
        /*003c*/ 	.word	0xffffffff


	//   ....[6]....
        /*0040*/ 	.word	0xffffffff


	//   ....[7]....
        /*0044*/ 	.word	0xffffffff


	//   ....[8]....
        /*0048*/ 	.word	0xffffffff


	//   ....[9]....
        /*004c*/ 	.word	0xffffffff


	//   ....[10]....
        /*0050*/ 	.word	0x050000c2


	//   ....[11]....
        /*0054*/ 	.word	0x050000c2


	//   ....[12]....
        /*0058*/ 	.word	0x050000c2


	//   ....[13]....
        /*005c*/ 	.word	0x050000c2


	//   ....[14]....
        /*0060*/ 	.word	0x050000c2


	//   ....[15]....
        /*0064*/ 	.word	0x050000c2


	//   ....[16]....
        /*0068*/ 	.word	0x050000c2


	//   ....[17]....
        /*006c*/ 	.word	0x050000c2


	//   ....[18]....
        /*0070*/ 	.word	0x050000c2


	//   ....[19]....
        /*0074*/ 	.word	0x050000c2


	//----- nvinfo : EIATTR_COOP_GROUP_INSTR_OFFSETS
	.align		4
.L_1500:
        /*0078*/ 	.byte	0x04, 0x28
        /*007a*/ 	.short	(.L_1502 - .L_1501)


	//   ....[0]....
.L_1501:
        /*007c*/ 	.word	0x00004930


	//   ....[1]....
        /*0080*/ 	.word	0x00004960


	//   ....[2]....
        /*0084*/ 	.word	0x00004980


	//   ....[3]....
        /*0088*/ 	.word	0x000049a0


	//   ....[4]....
        /*008c*/ 	.word	0x000049c0


	//   ....[5]....
        /*0090*/ 	.word	0x000053f0


	//   ....[6]....
        /*0094*/ 	.word	0x00005410


	//   ....[7]....
        /*0098*/ 	.word	0x00005430


	//   ....[8]....
        /*009c*/ 	.word	0x00005450


	//   ....[9]....
        /*00a0*/ 	.word	0x00005470


	//   ....[10]....
        /*00a4*/ 	.word	0x000072e0


	//   ....[11]....
        /*00a8*/ 	.word	0x00007390


	//   ....[12]....
        /*00ac*/ 	.word	0x00007400


	//   ....[13]....
        /*00b0*/ 	.word	0x00007470


	//   ....[14]....
        /*00b4*/ 	.word	0x000074e0


	//   ....[15]....
        /*00b8*/ 	.word	0x00007f50


	//   ....[16]....
        /*00bc*/ 	.word	0x00007fc0


	//   ....[17]....
        /*00c0*/ 	.word	0x00008030


	//   ....[18]....
        /*00c4*/ 	.word	0x000080a0


	//   ....[19]....
        /*00c8*/ 	.word	0x00008110


	//----- nvinfo : EIATTR_VRC_CTA_INIT_COUNT
	.align		4
.L_1502:
        /*00cc*/ 	.byte	0x02, 0x4a
	.zero		1
	.zero		1


	//----- nvinfo : EIATTR_EXIT_INSTR_OFFSETS
	.align		4
        /*00d0*/ 	.byte	0x04, 0x1c
        /*00d2*/ 	.short	(.L_1504 - .L_1503)


	//   ....[0]....
.L_1503:
        /*00d4*/ 	.word	0x00000470


	//   ....[1]....
        /*00d8*/ 	.word	0x00007270


	//----- nvinfo : EIATTR_MAX_THREADS
	.align		4
.L_1504:
        /*00dc*/ 	.byte	0x04, 0x05
        /*00de*/ 	.short	(.L_1506 - .L_1505)
.L_1505:
        /*00e0*/ 	.word	0x00000080
        /*00e4*/ 	.word	0x00000001
        /*00e8*/ 	.word	0x00000001


	//----- nvinfo : EIATTR_CRS_STACK_SIZE
	.align		4
.L_1506:
        /*00ec*/ 	.byte	0x04, 0x1e
        /*00ee*/ 	.short	(.L_1508 - .L_1507)
.L_1507:
        /*00f0*/ 	.word	0x00000000


	//----- nvinfo : EIATTR_CBANK_PARAM_SIZE
	.align		4
.L_1508:
        /*00f4*/ 	.byte	0x03, 0x19
        /*00f6*/ 	.short	0x00e8


	//----- nvinfo : EIATTR_PARAM_CBANK
	.align		4
        /*00f8*/ 	.byte	0x04, 0x0a
        /*00fa*/ 	.short	(.L_1510 - .L_1509)
	.align		4
.L_1509:
        /*00fc*/ 	.word	index@(.nv.constant0._ZN10layer_norm31ln_parallel_residual_fwd_kernelINS_13Kernel_traitsI6__halfS2_fS2_fjLj2560ELj1ELj4ELj1ELj16ENS_18Kernel_traits_baseILj2560ES2_S2_fS2_fjLj128EEEEELb0ELb1ELb1EEEvNS_9FwdParamsE)
        /*0100*/ 	.short	0x0380
        /*0102*/ 	.short	0x00e8


	//----- nvinfo : EIATTR_SW_WAR
	.align		4
.L_1510:
        /*0104*/ 	.byte	0x04, 0x36
        /*0106*/ 	.short	(.L_1512 - .L_1511)
.L_1511:
        /*0108*/ 	.word	0x00000008
.L_1512:


//--------------------- .nv.info._ZN10layer_norm31ln_parallel_residual_fwd_kernelINS_13Kernel_traitsI6__halfS2_fS2_fjLj2560ELj1ELj4ELj1ELj16ENS_18Kernel_traits_baseILj2560ES2_S2_fS2_fjLj128EEEEELb1ELb0ELb0EEEvNS_9FwdParamsE --------------------------
	.section	.nv.info._ZN10layer_norm31ln_parallel_residual_fwd_kernelINS_13Kernel_traitsI6__halfS2_fS2_fjLj2560ELj1ELj4ELj1ELj16ENS_18Kernel_traits_baseILj2560ES2_S2_fS2_fjLj128EEEEELb1ELb0ELb0EEEvNS_9FwdParamsE,"",@"SHT_CUDA_INFO"
	.sectionflags	@""
	.align	4


	//----- nvinfo : EIATTR_CUDA_API_VERSION
	.align		4
        /*0000*/ 	.byte	0x04, 0x37
        /*0002*/ 	.short	(.L_1514 - .L_1513)
.L_1513:
        /*0004*/ 	.word	0x00000082


	//----- nvinfo : EIATTR_KPARAM_INFO
	.align		4
.L_1514:
        /*0008*/ 	.byte	0x04, 0x17
        /*000a*/ 	.short	(.L_1516 - .L_1515)
.L_1515:
        /*000c*/ 	.word	0x00000000
        /*0010*/ 	.short	0x0000
        /*0012*/ 	.short	0x0000
        /*0014*/ 	.byte	0x00, 0xf0, 0xa1, 0x03


	//----- nvinfo : EIATTR_SPARSE_MMA_MASK
	.align		4
.L_1516:
        /*0018*/ 	.byte	0x03, 0x50
        /*001a*/ 	.short	0x0000


	//----- nvinfo : EIATTR_MAXREG_COUNT
	.align		4
        /*001c*/ 	.byte	0x03, 0x1b
        /*001e*/ 	.short	0x00ff


	//----- nvinfo : EIATTR_ANNOTATIONS
	.align		4
        /*0020*/ 	.byte	0x04, 0x55
        /*0022*/ 	.short	(.L_1518 - .L_1517)


	//   ....[0]....
.L_1517:
        /* <DEDUP_REMOVED lines=131> */


	//----- nvinfo : EIATTR_MERCURY_ISA_VERSION
	.align		4
.L_1518:
        /*0844*/ 	.byte	0x03, 0x5f
        /*0846*/ 	.short	0x0101


	//----- nvinfo : EIATTR_COOP_GROUP_MASK_REGIDS
	.align		4
        /*0848*/ 	.byte	0x04, 0x29
        /*084a*/ 	.short	(.L_1520 - .L_1519)


	//   ....[0]....
.L_1519:
        /*084c*/ 	.word	0xffffffff


	//   ....[1]....
        /*0850*/ 	.word	0xffffffff


	//   ....[2]....
        /*0854*/ 	.word	0xffffffff


	//   ....[3]....
        /*0858*/ 	.word	0xffffffff


	//   ....[4]....
        /*085c*/ 	.word	0xffffffff


	//   ....[5]....
        /*0860*/ 	.word	0xffffffff


	//   ....[6]....
        /*0864*/ 	.word	0xffffffff


	//   ....[7]....
        /*0868*/ 	.word	0xffffffff


	//   ....[8]....
        /*086c*/ 	.word	0xffffffff


	//   ....[9]....
        /*0870*/ 	.word	0xffffffff


	//   ....[10]....
        /*0874*/ 	.word	0x05000015


	//   ....[11]....
        /*0878*/ 	.word	0x05000015


	//   ....[12]....
        /*087c*/ 	.word	0x05000015


	//   ....[13]....
        /*0880*/ 	.word	0x05000015


	//   ....[14]....
        /*0884*/ 	.word	0x05000015


	//   ....[15]....
        /*0888*/ 	.word	0x05000015


	//   ....[16]....
        /*088c*/ 	.word	0x05000015


	//   ....[17]....
        /*0890*/ 	.word	0x05000015


	//   ....[18]....
        /*0894*/ 	.word	0x05000015


	//   ....[19]....
        /*0898*/ 	.word	0x05000015


	//----- nvinfo : EIATTR_COOP_GROUP_INSTR_OFFSETS
	.align		4
.L_1520:
        /*089c*/ 	.byte	0x04, 0x28
        /*089e*/ 	.short	(.L_1522 - .L_1521)


	//   ....[0]....
.L_1521:
        /*08a0*/ 	.word	0x00063050


	//   ....[1]....
        /*08a4*/ 	.word	0x00063090


	//   ....[2]....
        /*08a8*/ 	.word	0x000630b0


	//   ....[3]....
        /*08ac*/ 	.word	0x000630d0


	//   ....[4]....
        /*08b0*/ 	.word	0x000630f0


	//   ....[5]....
        /*08b4*/ 	.word	0x00063b60


	//   ....[6]....
        /*08b8*/ 	.word	0x00063b80


	//   ....[7]....
        /*08bc*/ 	.word	0x00063ba0


	//   ....[8]....
        /*08c0*/ 	.word	0x00063bc0


	//   ....[9]....
        /*08c4*/ 	.word	0x00063be0


	//   ....[10]....
        /*08c8*/ 	.word	0x000673d0


	//   ....[11]....
        /*08cc*/ 	.word	0x00067470


	//   ....[12]....
        /*08d0*/ 	.word	0x000674e0


	//   ....[13]....
        /*08d4*/ 	.word	0x00067550


	//   ....[14]....
        /*08d8*/ 	.word	0x000675c0


	//   ....[15]....
        /*08dc*/ 	.word	0x000680a0


	//   ....[16]....
        /*08e0*/ 	.word	0x00068110


	//   ....[17]....
        /*08e4*/ 	.word	0x00068180


	//   ....[18]....
        /*08e8*/ 	.word	0x000681f0


	//   ....[19]....
        /*08ec*/ 	.word	0x00068260


	//----- nvinfo : EIATTR_VRC_CTA_INIT_COUNT
	.align		4
.L_1522:
        /*08f0*/ 	.byte	0x02, 0x4a
	.zero		1
	.zero		1


	//----- nvinfo : EIATTR_EXIT_INSTR_OFFSETS
	.align		4
        /*08f4*/ 	.byte	0x04, 0x1c
        /*08f6*/ 	.short	(.L_1524 - .L_1523)


	//   ....[0]....
.L_1523:
        /*08f8*/ 	.word	0x00003d40


	//   ....[1]....
        /*08fc*/ 	.word	0x00067360


	//----- nvinfo : EIATTR_MAX_THREADS
	.align		4
.L_1524:
        /*0900*/ 	.byte	0x04, 0x05
        /*0902*/ 	.short	(.L_1526 - .L_1525)
.L_1525:
        /*0904*/ 	.word	0x00000080
        /*0908*/ 	.word	0x00000001
        /*090c*/ 	.word	0x00000001


	//----- nvinfo : EIATTR_CRS_STACK_SIZE
	.align		4
.L_1526:
        /*0910*/ 	.byte	0x04, 0x1e
        /*0912*/ 	.short	(.L_1528 - .L_1527)
.L_1527:
        /*0914*/ 	.word	0x00000000


	//----- nvinfo : EIATTR_CBANK_PARAM_SIZE
	.align		4
.L_1528:
        /*0918*/ 	.byte	0x03, 0x19
        /*091a*/ 	.short	0x00e8


	//----- nvinfo : EIATTR_PARAM_CBANK
	.align		4
        /*091c*/ 	.byte	0x04, 0x0a
        /*091e*/ 	.short	(.L_1530 - .L_1529)
	.align		4
.L_1529:
        /*0920*/ 	.word	index@(.nv.constant0._ZN10layer_norm31ln_parallel_residual_fwd_kernelINS_13Kernel_traitsI6__halfS2_fS2_fjLj2560ELj1ELj4ELj1ELj16ENS_18Kernel_traits_baseILj2560ES2_S2_fS2_fjLj128EEEEELb1ELb0ELb0EEEvNS_9FwdParamsE)
        /*0924*/ 	.short	0x0380
        /*0926*/ 	.short	0x00e8


	//----- nvinfo : EIATTR_SW_WAR
	.align		4
.L_1530:
        /*0928*/ 	.byte	0x04, 0x36
        /*092a*/ 	.short	(.L_1532 - .L_1531)
.L_1531:
        /*092c*/ 	.word	0x00000008
.L_1532:


//--------------------- .nv.info._ZN10layer_norm31ln_parallel_residual_fwd_kernelINS_13Kernel_traitsI6__halfS2_fS2_fjLj2560ELj1ELj4ELj1ELj16ENS_18Kernel_traits_baseILj2560ES2_S2_fS2_fjLj128EEEEELb1ELb0ELb1EEEvNS_9FwdParamsE --------------------------
	.section	.nv.info._ZN10layer_norm31ln_parallel_residual_fwd_kernelINS_13Kernel_traitsI6__halfS2_fS2_fjLj2560ELj1ELj4ELj1ELj16ENS_18Kernel_traits_baseILj2560ES2_S2_fS2_fjLj128EEEEELb1ELb0ELb1EEEvNS_9FwdParamsE,"",@"SHT_CUDA_INFO"
	.sectionflags	@""
	.align	4


	//----- nvinfo : EIATTR_CUDA_API_VERSION
	.align		4
        /*0000*/ 	.byte	0x04, 0x37
        /*0002*/ 	.short	(.L_1534 - .L_1533)
.L_1533:
        /*0004*/ 	.word	0x00000082


	//----- nvinfo : EIATTR_KPARAM_INFO
	.align		4
.L_1534:
        /*0008*/ 	.byte	0x04, 0x17
        /*000a*/ 	.short	(.L_1536 - .L_1535)
.L_1535:
        /*000c*/ 	.word	0x00000000
        /*0010*/ 	.short	0x0000
        /*0012*/ 	.short	0x0000
        /*0014*/ 	.byte	0x00, 0xf0, 0xa1, 0x03


	//----- nvinfo : EIATTR_SPARSE_MMA_MASK
	.align		4
.L_1536:
        /*0018*/ 	.byte	0x03, 0x50
        /*001a*/ 	.short	0x0000


	//----- nvinfo : EIATTR_MAXREG_COUNT
	.align		4
        /*001c*/ 	.byte	0x03, 0x1b
        /*001e*/ 	.short	0x00ff


	//----- nvinfo : EIATTR_ANNOTATIONS
	.align		4
        /*0020*/ 	.byte	0x04, 0x55
        /*0022*/ 	.short	(.L_1538 - .L_1537)


	//   ....[0]....
.L_1537:
        /* <DEDUP_REMOVED lines=77> */


	//----- nvinfo : EIATTR_MERCURY_ISA_VERSION
	.align		4
.L_1538:
        /*04e4*/ 	.byte	0x03, 0x5f
        /*04e6*/ 	.short	0x0101


	//----- nvinfo : EIATTR_COOP_GROUP_MASK_REGIDS
	.align		4
        /*04e8*/ 	.byte	0x04, 0x29
        /*04ea*/ 	.short	(.L_1540 - .L_1539)


	//   ....[0]....
.L_1539:
        /*04ec*/ 	.word	0xffffffff


	//   ....[1]....
        /*04f0*/ 	.word	0xffffffff


	//   ....[2]....
        /*04f4*/ 	.word	0xffffffff


	//   ....[3]....
        /*04f8*/ 	.word	0xffffffff


	//   ....[4]....
        /*04fc*/ 	.word	0xffffffff


	//   ....[5]....
        /*0500*/ 	.word	0xffffffff


	//   ....[6]....
        /*0504*/ 	.word	0xffffffff


	//   ....[7]....
        /*0508*/ 	.word	0xffffffff


	//   ....[8]....
        /*050c*/ 	.word	0xffffffff


	//   ....[9]....
        /*0510*/ 	.word	0xffffffff


	//   ....[10]....
        /*0514*/ 	.word	0x050000df


	//   ....[11]....
        /*0518*/ 	.word	0x050000df


	//   ....[12]....
        /*051c*/ 	.word	0x050000df


	//   ....[13]....
        /*0520*/ 	.word	0x050000df


	//   ....[14]....
        /*0524*/ 	.word	0x050000df


	//   ....[15]....
        /*0528*/ 	.word	0x050000df


	//   ....[16]....
        /*052c*/ 	.word	0x050000df


	//   ....[17]....
        /*0530*/ 	.word	0x050000df


	//   ....[18]....
        /*0534*/ 	.word	0x050000df


	//   ....[19]....
        /*0538*/ 	.word	0x050000df


	//----- nvinfo : EIATTR_COOP_GROUP_INSTR_OFFSETS
	.align		4
.L_1540:
        /*053c*/ 	.byte	0x04, 0x28
        /*053e*/ 	.short	(.L_1542 - .L_1541)


	//   ....[0]....
.L_1541:
        /*0540*/ 	.word	0x0005fef0


	//   ....[1]....
        /*0544*/ 	.word	0x0005ff20


	//   ....[2]....
        /*0548*/ 	.word	0x0005ff40


	//   ....[3]....
        /*054c*/ 	.word	0x0005ff60


	//   ....[4]....
        /*0550*/ 	.word	0x0005ff80


	//   ....[5]....
        /*0554*/ 	.word	0x000609b0


	//   ....[6]....
        /*0558*/ 	.word	0x000609d0


	//   ....[7]....
        /*055c*/ 	.word	0x000609f0


	//   ....[8]....
        /*0560*/ 	.word	0x00060a10


	//   ....[9]....
        /*0564*/ 	.word	0x00060a30


	//   ....[10]....
        /*0568*/ 	.word	0x00063f90


	//   ....[11]....
        /*056c*/ 	.word	0x00064030


	//   ....[12]....
        /*0570*/ 	.word	0x000640a0


	//   ....[13]....
        /*0574*/ 	.word	0x00064110


	//   ....[14]....
        /*0578*/ 	.word	0x00064180


	//   ....[15]....
        /*057c*/ 	.word	0x00064c10


	//   ....[16]....
        /*0580*/ 	.word	0x00064c80


	//   ....[17]....
        /*0584*/ 	.word	0x00064cf0


	//   ....[18]....
        /*0588*/ 	.word	0x00064d60


	//   ....[19]....
        /*058c*/ 	.word	0x00064dd0


	//----- nvinfo : EIATTR_VRC_CTA_INIT_COUNT
	.align		4
.L_1542:
        /*0590*/ 	.byte	0x02, 0x4a
	.zero		1
	.zero		1


	//----- nvinfo : EIATTR_EXIT_INSTR_OFFSETS
	.align		4
        /*0594*/ 	.byte	0x04, 0x1c
        /*0596*/ 	.short	(.L_1544 - .L_1543)


	//   ....[0]....
.L_1543:
        /*0598*/ 	.word	0x000016c0


	//   ....[1]....
        /*059c*/ 	.word	0x00063f20


	//----- nvinfo : EIATTR_MAX_THREADS
	.align		4
.L_1544:
        /*05a0*/ 	.byte	0x04, 0x05
        /*05a2*/ 	.short	(.L_1546 - .L_1545)
.L_1545:
        /*05a4*/ 	.word	0x00000080
        /*05a8*/ 	.word	0x00000001
        /*05ac*/ 	.word	0x00000001


	//----- nvinfo : EIATTR_CRS_STACK_SIZE
	.align		4
.L_1546:
        /*05b0*/ 	.byte	0x04, 0x1e
        /*05b2*/ 	.short	(.L_1548 - .L_1547)
.L_1547:
        /*05b4*/ 	.word	0x00000000


	//----- nvinfo : EIATTR_CBANK_PARAM_SIZE
	.align		4
.L_1548:
        /*05b8*/ 	.byte	0x03, 0x19
        /*05ba*/ 	.short	0x00e8


	//----- nvinfo : EIATTR_PARAM_CBANK
	.align		4
        /*05bc*/ 	.byte	0x04, 0x0a
        /*05be*/ 	.short	(.L_1550 - .L_1549)
	.align		4
.L_1549:
        /*05c0*/ 	.word	index@(.nv.constant0._ZN10layer_norm31ln_parallel_residual_fwd_kernelINS_13Kernel_traitsI6__halfS2_fS2_fjLj2560ELj1ELj4ELj1ELj16ENS_18Kernel_traits_baseILj2560ES2_S2_fS2_fjLj128EEEEELb1ELb0ELb1EEEvNS_9FwdParamsE)
        /*05c4*/ 	.short	0x0380
        /*05c6*/ 	.short	0x00e8


	//----- nvinfo : EIATTR_SW_WAR
	.align		4
.L_1550:
        /*05c8*/ 	.byte	0x04, 0x36
        /*05ca*/ 	.short	(.L_1552 - .L_1551)
.L_1551:
        /*05cc*/ 	.word	0x00000008
.L_1552:


//--------------------- .nv.info._ZN10layer_norm31ln_parallel_residual_fwd_kernelINS_13Kernel_traitsI6__halfS2_fS2_fjLj2560ELj1ELj4ELj1ELj16ENS_18Kernel_traits_baseILj2560ES2_S2_fS2_fjLj128EEEEELb1ELb1ELb0EEEvNS_9FwdParamsE --------------------------
	.section	.nv.info._ZN10layer_norm31ln_parallel_residual_fwd_kernelINS_13Kernel_traitsI6__halfS2_fS2_fjLj2560ELj1ELj4ELj1ELj16ENS_18Kernel_traits_baseILj2560ES2_S2_fS2_fjLj128EEEEELb1ELb1ELb0EEEvNS_9FwdParamsE,"",@"SHT_CUDA_INFO"
	.sectionflags	@""
	.align	4


	//----- nvinfo : EIATTR_CUDA_API_VERSION
	.align		4
        /*0000*/ 	.byte	0x04, 0x37
        /*0002*/ 	.short	(.L_1554 - .L_1553)
.L_1553:
        /*0004*/ 	.word	0x00000082


	//----- nvinfo : EIATTR_KPARAM_INFO
	.align		4
.L_1554:
        /*0008*/ 	.byte	0x04, 0x17
        /*000a*/ 	.short	(.L_1556 - .L_1555)
.L_1555:
        /*000c*/ 	.word	0x00000000
        /*0010*/ 	.short	0x0000
        /*0012*/ 	.short	0x0000
        /*0014*/ 	.byte	0x00, 0xf0, 0xa1, 0x03


	//----- nvinfo : EIATTR_SPARSE_MMA_MASK
	.align		4
.L_1556:
        /*0018*/ 	.byte	0x03, 0x50
        /*001a*/ 	.short	0x0000


	//----- nvinfo : EIATTR_MAXREG_COUNT
	.align		4
        /*001c*/ 	.byte	0x03, 0x1b
        /*001e*/ 	.short	0x00ff


	//----- nvinfo : EIATTR_MERCURY_ISA_VERSION
	.align		4
        /*0020*/ 	.byte	0x03, 0x5f
        /*0022*/ 	.short	0x0101


	//----- nvinfo : EIATTR_COOP_GROUP_MASK_REGIDS
	.align		4
        /*0024*/ 	.byte	0x04, 0x29
        /*0026*/ 	.short	(.L_1558 - .L_1557)


	//   ....[0]....
.L_1557:
        /*0028*/ 	.word	0xffffffff


	//   ....[1]....
        /*002c*/ 	.word	0xffffffff


	//   ....[2]....
        /*0030*/ 	.word	0xffffffff


	//   ....[3]....
        /*0034*/ 	.word	0xffffffff


	//   ....[4]....
        /*0038*/ 	.word	0xffffffff


	//   ....[5]....
        /*003c*/ 	.word	0xffffffff


	//   ....[6]....
        /*0040*/ 	.word	0xffffffff


	//   ....[7]....
        /*0044*/ 	.word	0xffffffff


	//   ....[8]....
        /*0048*/ 	.word	0xffffffff


	//   ....[9]....
        /*004c*/ 	.word	0xffffffff


	//   ....[10]....
        /*0050*/ 	.word	0x050000cd


	//   ....[11]....
        /*0054*/ 	.word	0x050000cd


	//   ....[12]....
        /*0058*/ 	.word	0x050000cd


	//   ....[13]....
        /*005c*/ 	.word	0x050000cd


	//   ....[14]....
        /*0060*/ 	.word	0x050000cd


	//   ....[15]....
        /*0064*/ 	.word	0x050000cd


	//   ....[16]....
        /*0068*/ 	.word	0x050000cd


	//   ....[17]....
        /*006c*/ 	.word	0x050000cd


	//   ....[18]....
        /*0070*/ 	.word	0x050000cd


	//   ....[19]....
        /*0074*/ 	.word	0x050000cd


	//----- nvinfo : EIATTR_COOP_GROUP_INSTR_OFFSETS
	.align		4
.L_1558:
        /*0078*/ 	.byte	0x04, 0x28
        /*007a*/ 	.short	(.L_1560 - .L_1559)


	//   ....[0]....
.L_1559:
        /*007c*/ 	.word	0x000600c0


	//   ....[1]....
        /*0080*/ 	.word	0x00060100


	//   ....[2]....
        /*0084*/ 	.word	0x00060120


	//   ....[3]....
        /*0088*/ 	.word	0x00060140


	//   ....[4]....
        /*008c*/ 	.word	0x00060160


	//   ....[5]....
        /*0090*/ 	.word	0x00060bd0


	//   ....[6]....
        /*0094*/ 	.word	0x00060bf0


	//   ....[7]....
        /*0098*/ 	.word	0x00060c10


	//   ....[8]....
        /*009c*/ 	.word	0x00060c30


	//   ....[9]....
        /*00a0*/ 	.word	0x00060c50


	//   ....[10]....
        /*00a4*/ 	.word	0x00062e60


	//   ....[11]....
        /*00a8*/ 	.word	0x00062f10


	//   ....[12]....
        /*00ac*/ 	.word	0x00062f80


	//   ....[13]....
        /*00b0*/ 	.word	0x00062ff0


	//   ....[14]....
        /*00b4*/ 	.word	0x00063060


	//   ....[15]....
        /*00b8*/ 	.word	0x00063b30


	//   ....[16]....
        /*00bc*/ 	.word	0x00063ba0


	//   ....[17]....
        /*00c0*/ 	.word	0x00063c10


	//   ....[18]....
        /*00c4*/ 	.word	0x00063c80


	//   ....[19]....
        /*00c8*/ 	.word	0x00063cf0


	//----- nvinfo : EIATTR_VRC_CTA_INIT_COUNT
	.align		4
.L_1560:
        /*00cc*/ 	.byte	0x02, 0x4a
	.zero		1
	.zero		1


	//----- nvinfo : EIATTR_EXIT_INSTR_OFFSETS
	.align		4
        /*00d0*/ 	.byte	0x04, 0x1c
        /*00d2*/ 	.short	(.L_1562 - .L_1561)


	//   ....[0]....
.L_1561:
        /*00d4*/ 	.word	0x00000f00


	//   ....[1]....
        /*00d8*/ 	.word	0x00062df0


	//----- nvinfo : EIATTR_MAX_THREADS
	.align		4
.L_1562:
        /*00dc*/ 	.byte	0x04, 0x05
        /*00de*/ 	.short	(.L_1564 - .L_1563)
.L_1563:
        /*00e0*/ 	.word	0x00000080
        /*00e4*/ 	.word	0x00000001
        /*00e8*/ 	.word	0x00000001


	//----- nvinfo : EIATTR_CRS_STACK_SIZE
	.align		4
.L_1564:
        /*00ec*/ 	.byte	0x04, 0x1e
        /*00ee*/ 	.short	(.L_1566 - .L_1565)
.L_1565:
        /*00f0*/ 	.word	0x00000000


	//----- nvinfo : EIATTR_CBANK_PARAM_SIZE
	.align		4
.L_1566:
        /*00f4*/ 	.byte	0x03, 0x19
        /*00f6*/ 	.short	0x00e8


	//----- nvinfo : EIATTR_PARAM_CBANK
	.align		4
        /*00f8*/ 	.byte	0x04, 0x0a
        /*00fa*/ 	.short	(.L_1568 - .L_1567)
	.align		4
.L_1567:
        /*00fc*/ 	.word	index@(.nv.constant0._ZN10layer_norm31ln_parallel_residual_fwd_kernelINS_13Kernel_traitsI6__halfS2_fS2_fjLj2560ELj1ELj4ELj1ELj16ENS_18Kernel_traits_baseILj2560ES2_S2_fS2_fjLj128EEEEELb1ELb1ELb0EEEvNS_9FwdParamsE)
        /*0100*/ 	.short	0x0380
        /*0102*/ 	.short	0x00e8


	//----- nvinfo : EIATTR_SW_WAR
	.align		4
.L_1568:
        /*0104*/ 	.byte	0x04, 0x36
        /*0106*/ 	.short	(.L_1570 - .L_1569)
.L_1569:
        /*0108*/ 	.word	0x00000008
.L_1570:


//--------------------- .nv.info._ZN10layer_norm31ln_parallel_residual_fwd_kernelINS_13Kernel_traitsI6__halfS2_fS2_fjLj2560ELj1ELj4ELj1ELj16ENS_18Kernel_traits_baseILj2560ES2_S2_fS2_fjLj128EEEEELb1ELb1ELb1EEEvNS_9FwdParamsE --------------------------
	.section	.nv.info._ZN10layer_norm31ln_parallel_residual_fwd_kernelINS_13Kernel_traitsI6__halfS2_fS2_fjLj2560ELj1ELj4ELj1ELj16ENS_18Kernel_traits_baseILj2560ES2_S2_fS2_fjLj128EEEEELb1ELb1ELb1EEEvNS_9FwdParamsE,"",@"SHT_CUDA_INFO"
	.sectionflags	@""
	.align	4


	//----- nvinfo : EIATTR_CUDA_API_VERSION
	.align		4
        /*0000*/ 	.byte	0x04, 0x37
        /*0002*/ 	.short	(.L_1572 - .L_1571)
.L_1571:
        /*0004*/ 	.word	0x00000082


	//----- nvinfo : EIATTR_KPARAM_INFO
	.align		4
.L_1572:
        /*0008*/ 	.byte	0x04, 0x17
        /*000a*/ 	.short	(.L_1574 - .L_1573)
.L_1573:
        /*000c*/ 	.word	0x00000000
        /*0010*/ 	.short	0x0000
        /*0012*/ 	.short	0x0000
        /*0014*/ 	.byte	0x00, 0xf0, 0xa1, 0x03


	//----- nvinfo : EIATTR_SPARSE_MMA_MASK
	.align		4
.L_1574:
        /*0018*/ 	.byte	0x03, 0x50
        /*001a*/ 	.short	0x0000


	//----- nvinfo : EIATTR_MAXREG_COUNT
	.align		4
        /*001c*/ 	.byte	0x03, 0x1b
        /*001e*/ 	.short	0x00ff


	//----- nvinfo : EIATTR_MERCURY_ISA_VERSION
	.align		4
        /*0020*/ 	.byte	0x03, 0x5f
        /*0022*/ 	.short	0x0101


	//----- nvinfo : EIATTR_COOP_GROUP_MASK_REGIDS
	.align		4
        /*0024*/ 	.byte	0x04, 0x29
        /*0026*/ 	.short	(.L_1576 - .L_1575)


	//   ....[0]....
.L_1575:
        /*0028*/ 	.word	0xffffffff


	//   ....[1]....
        /*002c*/ 	.word	0xffffffff


	//   ....[2]....
        /*0030*/ 	.word	0xffffffff


	//   ....[3]....
        /*0034*/ 	.word	0xffffffff


	//   ....[4]....
        /*0038*/ 	.word	0xffffffff


	//   ....[5]....
        /*003c*/ 	.word	0xffffffff


	//   ....[6]....
        /*0040*/ 	.word	0xffffffff


	//   ....[7]....
        /*0044*/ 	.word	0xffffffff


	//   ....[8]....
        /*0048*/ 	.word	0xffffffff


	//   ....[9]....
        /*004c*/ 	.word	0xffffffff


	//   ....[10]....
        /*0050*/ 	.word	0x050000c9


	//   ....[11]....
        /*0054*/ 	.word	0x050000c9


	//   ....[12]....
        /*0058*/ 	.word	0x050000c9


	//   ....[13]....
        /*005c*/ 	.word	0x050000c9


	//   ....[14]....
        /*0060*/ 	.word	0x050000c9


	//   ....[15]....
        /*0064*/ 	.word	0x050000c9


	//   ....[16]....
        /*0068*/ 	.word	0x050000c9


	//   ....[17]....
        /*006c*/ 	.word	0x050000c9


	//   ....[18]....
        /*0070*/ 	.word	0x050000c9


	//   ....[19]....
        /*0074*/ 	.word	0x050000c9


	//----- nvinfo : EIATTR_COOP_GROUP_INSTR_OFFSETS
	.align		4
.L_1576:
        /*0078*/ 	.byte	0x04, 0x28
        /*007a*/ 	.short	(.L_1578 - .L_1577)


	//   ....[0]....
.L_1577:
        /*007c*/ 	.word	0x0004dcc0


	//   ....[1]....
        /*0080*/ 	.word	0x0004dce0


	//   ....[2]....
        /*0084*/ 	.word	0x0004dd00


	//   ....[3]....
        /*0088*/ 	.word	0x0004dd30


	//   ....[4]....
        /*008c*/ 	.word	0x0004dd50


	//   ....[5]....
        /*0090*/ 	.word	0x0004e780


	//   ....[6]....
        /*0094*/ 	.word	0x0004e7a0


	//   ....[7]....
        /*0098*/ 	.word	0x0004e7c0


	//   ....[8]....
        /*009c*/ 	.word	0x0004e7e0


	//   ....[9]....
        /*00a0*/ 	.word	0x0004e800


	//   ....[10]....
        /*00a4*/ 	.word	0x00050660


	//   ....[11]....
        /*00a8*/ 	.word	0x00050700


	//   ....[12]....
        /*00ac*/ 	.word	0x00050770


	//   ....[13]....
        /*00b0*/ 	.word	0x000507f0


	//   ....[14]....
        /*00b4*/ 	.word	0x00050860


	//   ....[15]....
        /*00b8*/ 	.word	0x000512d0


	//   ....[16]....
        /*00bc*/ 	.word	0x00051340


	//   ....[17]....
        /*00c0*/ 	.word	0x000513b0


	//   ....[18]....
        /*00c4*/ 	.word	0x00051420


	//   ....[19]....
        /*00c8*/ 	.word	0x00051490


	//----- nvinfo : EIATTR_VRC_CTA_INIT_COUNT
	.align		4
.L_1578:
        /*00cc*/ 	.byte	0x02, 0x4a
	.zero		1
	.zero		1


	//----- nvinfo : EIATTR_EXIT_INSTR_OFFSETS
	.align		4
        /*00d0*/ 	.byte	0x04, 0x1c
        /*00d2*/ 	.short	(.L_1580 - .L_1579)


	//   ....[0]....
.L_1579:
        /*00d4*/ 	.word	0x000006b0


	//   ....[1]....
        /*00d8*/ 	.word	0x00050600


	//----- nvinfo : EIATTR_MAX_THREADS
	.align		4
.L_1580:
        /*00dc*/ 	.byte	0x04, 0x05
        /*00de*/ 	.short	(.L_1582 - .L_1581)
.L_1581:
        /*00e0*/ 	.word	0x00000080
        /*00e4*/ 	.word	0x00000001
        /*00e8*/ 	.word	0x00000001


	//----- nvinfo : EIATTR_CRS_STACK_SIZE
	.align		4
.L_1582:
        /*00ec*/ 	.byte	0x04, 0x1e
        /*00ee*/ 	.short	(.L_1584 - .L_1583)
.L_1583:
        /*00f0*/ 	.word	0x00000000


	//----- nvinfo : EIATTR_CBANK_PARAM_SIZE
	.align		4
.L_1584:
        /*00f4*/ 	.byte	0x03, 0x19
        /*00f6*/ 	.short	0x00e8


	//----- nvinfo : EIATTR_PARAM_CBANK
	.align		4
        /*00f8*/ 	.byte	0x04, 0x0a
        /*00fa*/ 	.short	(.L_1586 - .L_1585)
	.align		4
.L_1585:
        /*00fc*/ 	.word	index@(.nv.constant0._ZN10layer_norm31ln_parallel_residual_fwd_kernelINS_13Kernel_traitsI6__halfS2_fS2_fjLj2560ELj1ELj4ELj1ELj16ENS_18Kernel_traits_baseILj2560ES2_S2_fS2_fjLj128EEEEELb1ELb1ELb1EEEvNS_9FwdParamsE)
        /*0100*/ 	.short	0x0380
        /*0102*/ 	.short	0x00e8


	//----- nvinfo : EIATTR_SW_WAR
	.align		4
.L_1586:
        /*0104*/ 	.byte	0x04, 0x36
        /*0106*/ 	.short	(.L_1588 - .L_1587)
.L_1587:
        /*0108*/ 	.word	0x00000008
.L_1588:


//--------------------- .nv.info._ZN10layer_norm31ln_parallel_residual_fwd_kernelINS_13Kernel_traitsIf6__halffS2_fjLj2560ELj1ELj4ELj1ELj16ENS_18Kernel_traits_baseILj2560EfS2_fS2_fjLj128EEEEELb0ELb0ELb0EEEvNS_9FwdParamsE --------------------------
	.section	.nv.info._ZN10layer_norm31ln_parallel_residual_fwd_kernelINS_13Kernel_traitsIf6__halffS2_fjLj2560ELj1ELj4ELj1ELj16ENS_18Kernel_traits_baseILj2560EfS2_fS2_fjLj128EEEEELb0ELb0ELb0EEEvNS_9FwdParamsE,"",@"SHT_CUDA_INFO"
	.sectionflags	@""
	.align	4


	//----- nvinfo : EIATTR_CUDA_API_VERSION
	.align		4
        /*0000*/ 	.byte	0x04, 0x37
        /*0002*/ 	.short	(.L_1590 - .L_1589)
.L_1589:
        /*0004*/ 	.word	0x00000082


	//----- nvinfo : EIATTR_KPARAM_INFO
	.align		4
.L_1590:
        /*0008*/ 	.byte	0x04, 0x17
        /*000a*/ 	.short	(.L_1592 - .L_1591)
.L_1591:
        /*000c*/ 	.word	0x00000000
        /*0010*/ 	.short	0x0000
        /*0012*/ 	.short	0x0000
        /*0014*/ 	.byte	0x00, 0xf0, 0xa1, 0x03


	//----- nvinfo : EIATTR_SPARSE_MMA_MASK
	.align		4
.L_1592:
        /*0018*/ 	.byte	0x03, 0x50
        /*001a*/ 	.short	0x0000


	//----- nvinfo : EIATTR_MAXREG_COUNT
	.align		4
        /*001c*/ 	.byte	0x03, 0x1b
        /*001e*/ 	.short	0x00ff


	//----- nvinfo : EIATTR_ANNOTATIONS
	.align		4
        /*0020*/ 	.byte	0x04, 0x55
        /*0022*/ 	.short	(.L_1594 - .L_1593)


	//   ....[0]....
.L_1593:
        /* <DEDUP_REMOVED lines=535> */


	//----- nvinfo : EIATTR_MERCURY_ISA_VERSION
	.align		4
.L_1594:
        /*2184*/ 	.byte	0x03, 0x5f
        /*2186*/ 	.short	0x0101


	//----- nvinfo : EIATTR_COOP_GROUP_MASK_REGIDS
	.align		4
        /*2188*/ 	.byte	0x04, 0x29
        /*218a*/ 	.short	(.L_1596 - .L_1595)


	//   ....[0]....
.L_1595:
        /*218c*/ 	.word	0xffffffff


	//   ....[1]....
        /*2190*/ 	.word	0xffffffff


	//   ....[2]....
        /*2194*/ 	.word	0xffffffff


	//   ....[3]....
        /*2198*/ 	.word	0xffffffff


	//   ....[4]....
        /*219c*/ 	.word	0xffffffff


	//   ....[5]....
        /*21a0*/ 	.word	0xffffffff


	//   ....[6]....
        /*21a4*/ 	.word	0xffffffff


	//   ....[7]....
        /*21a8*/ 	.word	0xffffffff


	//   ....[8]....
        /*21ac*/ 	.word	0xffffffff


	//   ....[9]....
        /*21b0*/ 	.word	0xffffffff


	//   ....[10]....
        /*21b4*/ 	.word	0x05000002


	//   ....[11]....
        /*21b8*/ 	.word	0x05000002


	//   ....[12]....
        /*21bc*/ 	.word	0x05000002


	//   ....[13]....
        /*21c0*/ 	.word	0x05000002


	//   ....[14]....
        /*21c4*/ 	.word	0x05000002


	//   ....[15]....
        /*21c8*/ 	.word	0x05000002


	//   ....[16]....
        /*21cc*/ 	.word	0x05000002


	//   ....[17]....
        /*21d0*/ 	.word	0x05000002


	//   ....[18]....
        /*21d4*/ 	.word	0x05000002


	//   ....[19]....
        /*21d8*/ 	.word	0x05000002


	//----- nvinfo : EIATTR_COOP_GROUP_INSTR_OFFSETS
	.align		4
.L_1596:
        /*21dc*/ 	.byte	0x04, 0x28
        /*21de*/ 	.short	(.L_1598 - .L_1597)


	//   ....[0]....
.L_1597:
        /*21e0*/ 	.word	0x00011060


	//   ....[1]....
        /*21e4*/ 	.word	0x000110a0


	//   ....[2]....
        /*21e8*/ 	.word	0x000110c0


	//   ....[3]....
        /*21ec*/ 	.word	0x000110e0


	//   ....[4]....
        /*21f0*/ 	.word	0x00011100


	//   ....[5]....
        /*21f4*/ 	.word	0x00011b70


	//   ....[6]....
        /*21f8*/ 	.word	0x00011b90


	//   ....[7]....
        /*21fc*/ 	.word	0x00011bb0


	//   ....[8]....
        /*2200*/ 	.word	0x00011bd0


	//   ....[9]....
        /*2204*/ 	.word	0x00011bf0


	//   ....[10]....
        /*2208*/ 	.word	0x00014e20


	//   ....[11]....
        /*220c*/ 	.word	0x00014ec0


	//   ....[12]....
        /*2210*/ 	.word	0x00014f30


	//   ....[13]....
        /*2214*/ 	.word	0x00014fa0


	//   ....[14]....
        /*2218*/ 	.word	0x00015010


	//   ....[15]....
        /*221c*/ 	.word	0x00015af0


	//   ....[16]....
        /*2220*/ 	.word	0x00015b60


	//   ....[17]....
        /*2224*/ 	.word	0x00015bd0


	//   ....[18]....
        /*2228*/ 	.word	0x00015c40


	//   ....[19]....
        /*222c*/ 	.word	0x00015cb0


	//----- nvinfo : EIATTR_VRC_CTA_INIT_COUNT
	.align		4
.L_1598:
        /*2230*/ 	.byte	0x02, 0x4a
	.zero		1
	.zero		1


	//----- nvinfo : EIATTR_EXIT_INSTR_OFFSETS
	.align		4
        /*2234*/ 	.byte	0x04, 0x1c
        /*2236*/ 	.short	(.L_1600 - .L_1599)


	//   ....[0]....
.L_1599:
        /*2238*/ 	.word	0x0000c380


	//   ....[1]....
        /*223c*/ 	.word	0x00014db0


	//----- nvinfo : EIATTR_MAX_THREADS
	.align		4
.L_1600:
        /*2240*/ 	.byte	0x04, 0x05
        /*2242*/ 	.short	(.L_1602 - .L_1601)
.L_1601:
        /*2244*/ 	.word	0x00000080
        /*2248*/ 	.word	0x00000001
        /*224c*/ 	.word	0x00000001


	//----- nvinfo : EIATTR_CRS_STACK_SIZE
	.align		4
.L_1602:
        /*2250*/ 	.byte	0x04, 0x1e
        /*2252*/ 	.short	(.L_1604 - .L_1603)
.L_1603:
        /*2254*/ 	.word	0x00000000


	//----- nvinfo : EIATTR_CBANK_PARAM_SIZE
	.align		4
.L_1604:
        /*2258*/ 	.byte	0x03, 0x19
        /*225a*/ 	.short	0x00e8


	//----- nvinfo : EIATTR_PARAM_CBANK
	.align		4
        /*225c*/ 	.byte	0x04, 0x0a
        /*225e*/ 	.short	(.L_1606 - .L_1605)
	.align		4
.L_1605:
        /*2260*/ 	.word	index@(.nv.constant0._ZN10layer_norm31ln_parallel_residual_fwd_kernelINS_13Kernel_traitsIf6__halffS2_fjLj2560ELj1ELj4ELj1ELj16ENS_18Kernel_traits_baseILj2560EfS2_fS2_fjLj128EEEEELb0ELb0ELb0EEEvNS_9FwdParamsE)
        /*2264*/ 	.short	0x0380
        /*2266*/ 	.short	0x00e8


	//----- nvinfo : EIATTR_SW_WAR
	.align		4
.L_1606:
        /*2268*/ 	.byte	0x04, 0x36
        /*226a*/ 	.short	(.L_1608 - .L_1607)
.L_1607:
        /*226c*/ 	.word	0x00000008
.L_1608:


//--------------------- .nv.info._ZN10layer_norm31ln_parallel_residual_fwd_kernelINS_13Kernel_traitsIf6__halffS2_fjLj2560ELj1ELj4ELj1ELj16ENS_18Kernel_traits_baseILj2560EfS2_fS2_fjLj128EEEEELb0ELb0ELb1EEEvNS_9FwdParamsE --------------------------
	.section	.nv.info._ZN10layer_norm31ln_parallel_residual_fwd_kernelINS_13Kernel_traitsIf6__halffS2_fjLj2560ELj1ELj4ELj1ELj16ENS_18Kernel_traits_baseILj2560EfS2_fS2_fjLj128EEEEELb0ELb0ELb1EEEvNS_9FwdParamsE,"",@"SHT_CUDA_INFO"
	.sectionflags	@""
	.align	4


	//----- nvinfo : EIATTR_CUDA_API_VERSION
	.align		4
        /*0000*/ 	.byte	0x04, 0x37
        /*0002*/ 	.short	(.L_1610 - .L_1609)
.L_1609:
        /*0004*/ 	.word	0x00000082


	//----- nvinfo : EIATTR_KPARAM_INFO
	.align		4
.L_1610:
        /*0008*/ 	.byte	0x04, 0x17
        /*000a*/ 	.short	(.L_1612 - .L_1611)
.L_1611:
        /*000c*/ 	.word	0x00000000
        /*0010*/ 	.short	0x0000
        /*0012*/ 	.short	0x0000
        /*0014*/ 	.byte	0x00, 0xf0, 0xa1, 0x03


	//----- nvinfo : EIATTR_SPARSE_MMA_MASK
	.align		4
.L_1612:
        /*0018*/ 	.byte	0x03, 0x50
        /*001a*/ 	.short	0x0000


	//----- nvinfo : EIATTR_MAXREG_COUNT
	.align		4
        /*001c*/ 	.byte	0x03, 0x1b
        /*001e*/ 	.short	0x00ff


	//----- nvinfo : EIATTR_ANNOTATIONS
	.align		4
        /*0020*/ 	.byte	0x04, 0x55
        /*0022*/ 	.short	(.L_1614 - .L_1613)


	//   ....[0]....
.L_1613:
        /* <DEDUP_REMOVED lines=272> */


	//----- nvinfo : EIATTR_MERCURY_ISA_VERSION
	.align		4
.L_1614:
        /*1114*/ 	.byte	0x03, 0x5f
        /*1116*/ 	.short	0x0101


	//----- nvinfo : EIATTR_COOP_GROUP_MASK_REGIDS
	.align		4
        /*1118*/ 	.byte	0x04, 0x29
        /*111a*/ 	.short	(.L_1616 - .L_1615)


	//   ....[0]....
.L_1615:
        /*111c*/ 	.word	0xffffffff


	//   ....[1]....
        /*1120*/ 	.word	0xffffffff


	//   ....[2]....
        /*1124*/ 	.word	0xffffffff


	//   ....[3]....
        /*1128*/ 	.word	0xffffffff


	//   ....[4]....
        /*112c*/ 	.word	0xffffffff


	//   ....[5]....
        /*1130*/ 	.word	0xffffffff


	//   ....[6]....
        /*1134*/ 	.word	0xffffffff


	//   ....[7]....
        /*1138*/ 	.word	0xffffffff


	//   ....[8]....
        /*113c*/ 	.word	0xffffffff


	//   ....[9]....
        /*1140*/ 	.word	0xffffffff


	//   ....[10]....
        /*1144*/ 	.word	0x050000f1


	//   ....[11]....
        /*1148*/ 	.word	0x050000f1


	//   ....[12]....
        /*114c*/ 	.word	0x050000f1


	//   ....[13]....
        /*1150*/ 	.word	0x050000f1


	//   ....[14]....
        /*1154*/ 	.word	0x050000f1


	//   ....[15]....
        /*1158*/ 	.word	0x050000f1


	//   ....[16]....
        /*115c*/ 	.word	0x050000f1


	//   ....[17]....
        /*1160*/ 	.word	0x050000f1


	//   ....[18]....
        /*1164*/ 	.word	0x050000f1


	//   ....[19]....
        /*1168*/ 	.word	0x050000f1


	//----- nvinfo : EIATTR_COOP_GROUP_INSTR_OFFSETS
	.align		4
.L_1616:
        /*116c*/ 	.byte	0x04, 0x28
        /*116e*/ 	.short	(.L_1618 - .L_1617)


	//   ....[0]....
.L_1617:
        /*1170*/ 	.word	0x00007290


	//   ....[1]....
        /*1174*/ 	.word	0x000072c0


	//   ....[2]....
        /*1178*/ 	.word	0x000072e0


	//   ....[3]....
        /*117c*/ 	.word	0x00007300


	//   ....[4]....
        /*1180*/ 	.word	0x00007320


	//   ....[5]....
        /*1184*/ 	.word	0x00007d50


	//   ....[6]....
        /*1188*/ 	.word	0x00007d70


	//   ....[7]....
        /*118c*/ 	.word	0x00007d90


	//   ....[8]....
        /*1190*/ 	.word	0x00007db0


	//   ....[9]....
        /*1194*/ 	.word	0x00007dd0


	//   ....[10]....
        /*1198*/ 	.word	0x0000a720


	//   ....[11]....
        /*119c*/ 	.word	0x0000a7b0


	//   ....[12]....
        /*11a0*/ 	.word	0x0000a820


	//   ....[13]....
        /*11a4*/ 	.word	0x0000a890


	//   ....[14]....
        /*11a8*/ 	.word	0x0000a900


	//   ....[15]....
        /*11ac*/ 	.word	0x0000b390


	//   ....[16]....
        /*11b0*/ 	.word	0x0000b3f0


	//   ....[17]....
        /*11b4*/ 	.word	0x0000b450


	//   ....[18]....
        /*11b8*/ 	.word	0x0000b4b0


	//   ....[19]....
        /*11bc*/ 	.word	0x0000b510


	//----- nvinfo : EIATTR_VRC_CTA_INIT_COUNT
	.align		4
.L_1618:
        /*11c0*/ 	.byte	0x02, 0x4a
	.zero		1
	.zero		1


	//----- nvinfo : EIATTR_EXIT_INSTR_OFFSETS
	.align		4
        /*11c4*/ 	.byte	0x04, 0x1c
        /*11c6*/ 	.short	(.L_1620 - .L_1619)


	//   ....[0]....
.L_1619:
        /*11c8*/ 	.word	0x00002db0


	//   ....[1]....
        /*11cc*/ 	.word	0x0000a6b0


	//----- nvinfo : EIATTR_MAX_THREADS
	.align		4
.L_1620:
        /*11d0*/ 	.byte	0x04, 0x05
        /*11d2*/ 	.short	(.L_1622 - .L_1621)
.L_1621:
        /*11d4*/ 	.word	0x00000080
        /*11d8*/ 	.word	0x00000001
        /*11dc*/ 	.word	0x00000001


	//----- nvinfo : EIATTR_CRS_STACK_SIZE
	.align		4
.L_1622:
        /*11e0*/ 	.byte	0x04, 0x1e
        /*11e2*/ 	.short	(.L_1624 - .L_1623)
.L_1623:
        /*11e4*/ 	.word	0x00000000


	//----- nvinfo : EIATTR_CBANK_PARAM_SIZE
	.align		4
.L_1624:
        /*11e8*/ 	.byte	0x03, 0x19
        /*11ea*/ 	.short	0x00e8


	//----- nvinfo : EIATTR_PARAM_CBANK
	.align		4
        /*11ec*/ 	.byte	0x04, 0x0a
        /*11ee*/ 	.short	(.L_1626 - .L_1625)
	.align		4
.L_1625:
        /*11f0*/ 	.word	index@(.nv.constant0._ZN10layer_norm31ln_parallel_residual_fwd_kernelINS_13Kernel_traitsIf6__halffS2_fjLj2560ELj1ELj4ELj1ELj16ENS_18Kernel_traits_baseILj2560EfS2_fS2_fjLj128EEEEELb0ELb0ELb1EEEvNS_9FwdParamsE)
        /*11f4*/ 	.short	0x0380
        /*11f6*/ 	.short	0x00e8


	//----- nvinfo : EIATTR_SW_WAR
	.align		4
.L_1626:
        /*11f8*/ 	.byte	0x04, 0x36
        /*11fa*/ 	.short	(.L_1628 - .L_1627)
.L_1627:
        /*11fc*/ 	.word	0x00000008
.L_1628:


//--------------------- .nv.info._ZN10layer_norm31ln_parallel_residual_fwd_kernelINS_13Kernel_traitsIf6__halffS2_fjLj2560ELj1ELj4ELj1ELj16ENS_18Kernel_traits_baseILj2560EfS2_fS2_fjLj128EEEEELb0ELb1ELb0EEEvNS_9FwdParamsE --------------------------
	.section	.nv.info._ZN10layer_norm31ln_parallel_residual_fwd_kernelINS_13Kernel_traitsIf6__halffS2_fjLj2560ELj1ELj4ELj1ELj16ENS_18Kernel_traits_baseILj2560EfS2_fS2_fjLj128EEEEELb0ELb1ELb0EEEvNS_9FwdParamsE,"",@"SHT_CUDA_INFO"
	.sectionflags	@""
	.align	4


	//----- nvinfo : EIATTR_CUDA_API_VERSION
	.align		4
        /*0000*/ 	.byte	0x04, 0x37
        /*0002*/ 	.short	(.L_1630 - .L_1629)
.L_1629:
        /*0004*/ 	.word	0x00000082


	//----- nvinfo : EIATTR_KPARAM_INFO
	.align		4
.L_1630:
        /*0008*/ 	.byte	0x04, 0x17
        /*000a*/ 	.short	(.L_1632 - .L_1631)
.L_1631:
        /*000c*/ 	.word	0x00000000
        /*0010*/ 	.short	0x0000
        /*0012*/ 	.short	0x0000
        /*0014*/ 	.byte	0x00, 0xf0, 0xa1, 0x03


	//----- nvinfo : EIATTR_SPARSE_MMA_MASK
	.align		4
.L_1632:
        /*0018*/ 	.byte	0x03, 0x50
        /*001a*/ 	.short	0x0000


	//----- nvinfo : EIATTR_MAXREG_COUNT
	.align		4
        /*001c*/ 	.byte	0x03, 0x1b
        /*001e*/ 	.short	0x00ff


	//----- nvinfo : EIATTR_ANNOTATIONS
	.align		4
        /*0020*/ 	.byte	0x04, 0x55
        /*0022*/ 	.short	(.L_1634 - .L_1633)


	//   ....[0]....
.L_1633:
        /* <DEDUP_REMOVED lines=26> */


	//----- nvinfo : EIATTR_MERCURY_ISA_VERSION
	.align		4
.L_1634:
        /*01b4*/ 	.byte	0x03, 0x5f
        /*01b6*/ 	.short	0x0101


	//----- nvinfo : EIATTR_COOP_GROUP_MASK_REGIDS
	.align		4
        /*01b8*/ 	.byte	0x04, 0x29
        /*01ba*/ 	.short	(.L_1636 - .L_1635)


	//   ....[0]....
.L_1635:
        /*01bc*/ 	.word	0xffffffff


	//   ....[1]....
        /*01c0*/ 	.word	0xffffffff


	//   ....[2]....
        /*01c4*/ 	.word	0xffffffff


	//   ....[3]....
        /*01c8*/ 	.word	0xffffffff


	//   ....[4]....
        /*01cc*/ 	.word	0xffffffff


	//   ....[5]....
        /*01d0*/ 	.word	0xffffffff


	//   ....[6]....
        /*01d4*/ 	.word	0xffffffff


	//   ....[7]....
        /*01d8*/ 	.word	0xffffffff


	//   ....[8]....
        /*01dc*/ 	.word	0xffffffff


	//   ....[9]....
        /*01e0*/ 	.word	0xffffffff


	//   ....[10]....
        /*01e4*/ 	.word	0x05000002


	//   ....[11]....
        /*01e8*/ 	.word	0x05000002


	//   ....[12]....
        /*01ec*/ 	.word	0x05000002


	//   ....[13]....
        /*01f0*/ 	.word	0x05000002


	//   ....[14]....
        /*01f4*/ 	.word	0x05000002


	//   ....[15]....
        /*01f8*/ 	.word	0x05000002


	//   ....[16]....
        /*01fc*/ 	.word	0x05000002


	//   ....[17]....
        /*0200*/ 	.word	0x05000002


	//   ....[18]....
        /*0204*/ 	.word	0x05000002


	//   ....[19]....
        /*0208*/ 	.word	0x05000002


	//----- nvinfo : EIATTR_COOP_GROUP_INSTR_OFFSETS
	.align		4
.L_1636:
        /*020c*/ 	.byte	0x04, 0x28
        /*020e*/ 	.short	(.L_1638 - .L_1637)


	//   ....[0]....
.L_1637:
        /*0210*/ 	.word	0x00005cb0


	//   ....[1]....
        /*0214*/ 	.word	0x00005cf0


	//   ....[2]....
        /*0218*/ 	.word	0x00005d10


	//   ....[3]....
        /*021c*/ 	.word	0x00005d30


	//   ....[4]....
        /*0220*/ 	.word	0x00005d50


	//   ....[5]....
        /*0224*/ 	.word	0x000067c0


	//   ....[6]....
        /*0228*/ 	.word	0x000067e0


	//   ....[7]....
        /*022c*/ 	.word	0x00006800


	//   ....[8]....
        /*0230*/ 	.word	0x00006820


	//   ....[9]....
        /*0234*/ 	.word	0x00006840


	//   ....[10]....
        /*0238*/ 	.word	0x00008190


	//   ....[11]....
        /*023c*/ 	.word	0x00008230


	//   ....[12]....
        /*0240*/ 	.word	0x000082a0


	//   ....[13]....
        /*0244*/ 	.word	0x00008310


	//   ....[14]....
        /*0248*/ 	.word	0x00008380


	//   ....[15]....
        /*024c*/ 	.word	0x00008e60


	//   ....[16]....
        /*0250*/ 	.word	0x00008ed0


	//   ....[17]....
        /*0254*/ 	.word	0x00008f40


	//   ....[18]....
        /*0258*/ 	.word	0x00008fb0


	//   ....[19]....
        /*025c*/ 	.word	0x00009020


	//----- nvinfo : EIATTR_VRC_CTA_INIT_COUNT
	.align		4
.L_1638:
        /*0260*/ 	.byte	0x02, 0x4a
	.zero		1
	.zero		1


	//----- nvinfo : EIATTR_EXIT_INSTR_OFFSETS
	.align		4
        /*0264*/ 	.byte	0x04, 0x1c
        /*0266*/ 	.short	(.L_1640 - .L_1639)


	//   ....[0]....
.L_1639:
        /*0268*/ 	.word	0x00001020


	//   ....[1]....
        /*026c*/ 	.word	0x00008120


	//----- nvinfo : EIATTR_MAX_THREADS
	.align		4
.L_1640:
        /*0270*/ 	.byte	0x04, 0x05
        /*0272*/ 	.short	(.L_1642 - .L_1641)
.L_1641:
        /*0274*/ 	.word	0x00000080
        /*0278*/ 	.word	0x00000001
        /*027c*/ 	.word	0x00000001


	//----- nvinfo : EIATTR_CRS_STACK_SIZE
	.align		4
.L_1642:
        /*0280*/ 	.byte	0x04, 0x1e
        /*0282*/ 	.short	(.L_1644 - .L_1643)
.L_1643:
        /*0284*/ 	.word	0x00000000


	//----- nvinfo : EIATTR_CBANK_PARAM_SIZE
	.align		4
.L_1644:
        /*0288*/ 	.byte	0x03, 0x19
        /*028a*/ 	.short	0x00e8


	//----- nvinfo : EIATTR_PARAM_CBANK
	.align		4
        /*028c*/ 	.byte	0x04, 0x0a
        /*028e*/ 	.short	(.L_1646 - .L_1645)
	.align		4
.L_1645:
        /*0290*/ 	.word	index@(.nv.constant0._ZN10layer_norm31ln_parallel_residual_fwd_kernelINS_13Kernel_traitsIf6__halffS2_fjLj2560ELj1ELj4ELj1ELj16ENS_18Kernel_traits_baseILj2560EfS2_fS2_fjLj128EEEEELb0ELb1ELb0EEEvNS_9FwdParamsE)
        /*0294*/ 	.short	0x0380
        /*0296*/ 	.short	0x00e8


	//----- nvinfo : EIATTR_SW_WAR
	.align		4
.L_1646:
        /*0298*/ 	.byte	0x04, 0x36
        /*029a*/ 	.short	(.L_1648 - .L_1647)
.L_1647:
        /*029c*/ 	.word	0x00000008
.L_1648:


//--------------------- .nv.info._ZN10layer_norm31ln_parallel_residual_fwd_kernelINS_13Kernel_traitsIf6__halffS2_fjLj2560ELj1ELj4ELj1ELj16ENS_18Kernel_traits_baseILj2560EfS2_fS2_fjLj128EEEEELb0ELb1ELb1EEEvNS_9FwdParamsE --------------------------
	.section	.nv.info._ZN10layer_norm31ln_parallel_residual_fwd_kernelINS_13Kernel_traitsIf6__halffS2_fjLj2560ELj1ELj4ELj1ELj16ENS_18Kernel_traits_baseILj2560EfS2_fS2_fjLj128EEEEELb0ELb1ELb1EEEvNS_9FwdParamsE,"",@"SHT_CUDA_INFO"
	.sectionflags	@""
	.align	4


	//----- nvinfo : EIATTR_CUDA_API_VERSION
	.align		4
        /*0000*/ 	.byte	0x04, 0x37
        /*0002*/ 	.short	(.L_1650 - .L_1649)
.L_1649:
        /*0004*/ 	.word	0x00000082


	//----- nvinfo : EIATTR_KPARAM_INFO
	.align		4
.L_1650:
        /*0008*/ 	.byte	0x04, 0x17
        /*000a*/ 	.short	(.L_1652 - .L_1651)
.L_1651:
        /*000c*/ 	.word	0x00000000
        /*0010*/ 	.short	0x0000
        /*0012*/ 	.short	0x0000
        /*0014*/ 	.byte	0x00, 0xf0, 0xa1, 0x03


	//----- nvinfo : EIATTR_SPARSE_MMA_MASK
	.align		4
.L_1652:
        /*0018*/ 	.byte	0x03, 0x50
        /*001a*/ 	.short	0x0000


	//----- nvinfo : EIATTR_MAXREG_COUNT
	.align		4
        /*001c*/ 	.byte	0x03, 0x1b
        /*001e*/ 	.short	0x00ff


	//----- nvinfo : EIATTR_ANNOTATIONS
	.align		4
        /*0020*/ 	.byte	0x04, 0x55
        /*0022*/ 	.short	(.L_1654 - .L_1653)


	//   ....[0]....
.L_1653:
        /* <DEDUP_REMOVED lines=20> */


	//----- nvinfo : EIATTR_MERCURY_ISA_VERSION
	.align		4
.L_1654:
        /*0154*/ 	.byte	0x03, 0x5f
        /*0156*/ 	.short	0x0101


	//----- nvinfo : EIATTR_COOP_GROUP_MASK_REGIDS
	.align		4
        /*0158*/ 	.byte	0x04, 0x29
        /*015a*/ 	.short	(.L_1656 - .L_1655)


	//   ....[0]....
.L_1655:
        /*015c*/ 	.word	0xffffffff


	//   ....[1]....
        /*0160*/ 	.word	0xffffffff


	//   ....[2]....
        /*0164*/ 	.word	0xffffffff


	//   ....[3]....
        /*0168*/ 	.word	0xffffffff


	//   ....[4]....
        /*016c*/ 	.word	0xffffffff


	//   ....[5]....
        /*0170*/ 	.word	0xffffffff


	//   ....[6]....
        /*0174*/ 	.word	0xffffffff


	//   ....[7]....
        /*0178*/ 	.word	0xffffffff


	//   ....[8]....
        /*017c*/ 	.word	0xffffffff


	//   ....[9]....
        /*0180*/ 	.word	0xffffffff


	//   ....[10]....
        /*0184*/ 	.word	0x050000f3


	//   ....[11]....
        /*0188*/ 	.word	0x050000f3


	//   ....[12]....
        /*018c*/ 	.word	0x050000f3


	//   ....[13]....
        /*0190*/ 	.word	0x050000f3


	//   ....[14]....
        /*0194*/ 	.word	0x050000f3


	//   ....[15]....
        /*0198*/ 	.word	0x050000f3


	//   ....[16]....
        /*019c*/ 	.word	0x050000f3


	//   ....[17]....
        /*01a0*/ 	.word	0x050000f3


	//   ....[18]....
        /*01a4*/ 	.word	0x050000f3


	//   ....[19]....
        /*01a8*/ 	.word	0x050000f3


	//----- nvinfo : EIATTR_COOP_GROUP_INSTR_OFFSETS
	.align		4
.L_1656:
        /*01ac*/ 	.byte	0x04, 0x28
        /*01ae*/ 	.short	(.L_1658 - .L_1657)


	//   ....[0]....
.L_1657:
        /*01b0*/ 	.word	0x00004d80


	//   ....[1]....
        /*01b4*/ 	.word	0x00004db0


	//   ....[2]....
        /*01b8*/ 	.word	0x00004dd0


	//   ....[3]....
        /*01bc*/ 	.word	0x00004df0


	//   ....[4]....
        /*01c0*/ 	.word	0x00004e10


	//   ....[5]....
        /*01c4*/ 	.word	0x00005840


	//   ....[6]....
        /*01c8*/ 	.word	0x00005860


	//   ....[7]....
        /*01cc*/ 	.word	0x00005880


	//   ....[8]....
        /*01d0*/ 	.word	0x000058a0


	//   ....[9]....
        /*01d4*/ 	.word	0x000058c0


	//   ....[10]....
        /*01d8*/ 	.word	0x00006ea0


	//   ....[11]....
        /*01dc*/ 	.word	0x00006f30


	//   ....[12]....
        /*01e0*/ 	.word	0x00006fa0


	//   ....[13]....
        /*01e4*/ 	.word	0x00007010


	//   ....[14]....
        /*01e8*/ 	.word	0x00007080


	//   ....[15]....
        /*01ec*/ 	.word	0x00007b10


	//   ....[16]....
        /*01f0*/ 	.word	0x00007b70


	//   ....[17]....
        /*01f4*/ 	.word	0x00007bd0


	//   ....[18]....
        /*01f8*/ 	.word	0x00007c30


	//   ....[19]....
        /*01fc*/ 	.word	0x00007c90


	//----- nvinfo : EIATTR_VRC_CTA_INIT_COUNT
	.align		4
.L_1658:
        /*0200*/ 	.byte	0x02, 0x4a
	.zero		1
	.zero		1


	//----- nvinfo : EIATTR_EXIT_INSTR_OFFSETS
	.align		4
        /*0204*/ 	.byte	0x04, 0x1c
        /*0206*/ 	.short	(.L_1660 - .L_1659)


	//   ....[0]....
.L_1659:
        /*0208*/ 	.word	0x000008a0


	//   ....[1]....
        /*020c*/ 	.word	0x00006e30


	//----- nvinfo : EIATTR_MAX_THREADS
	.align		4
.L_1660:
        /*0210*/ 	.byte	0x04, 0x05
        /*0212*/ 	.short	(.L_1662 - .L_1661)
.L_1661:
        /*0214*/ 	.word	0x00000080
        /*0218*/ 	.word	0x00000001
        /*021c*/ 	.word	0x00000001


	//----- nvinfo : EIATTR_CRS_STACK_SIZE
	.align		4
.L_1662:
        /*0220*/ 	.byte	0x04, 0x1e
        /*0222*/ 	.short	(.L_1664 - .L_1663)
.L_1663:
        /*0224*/ 	.word	0x00000000


	//----- nvinfo : EIATTR_CBANK_PARAM_SIZE
	.align		4
.L_1664:
        /*0228*/ 	.byte	0x03, 0x19
        /*022a*/ 	.short	0x00e8


	//----- nvinfo : EIATTR_PARAM_CBANK
	.align		4
        /*022c*/ 	.byte	0x04, 0x0a
        /*022e*/ 	.short	(.L_1666 - .L_1665)
	.align		4
.L_1665:
        /*0230*/ 	.word	index@(.nv.constant0._ZN10layer_norm31ln_parallel_residual_fwd_kernelINS_13Kernel_traitsIf6__halffS2_fjLj2560ELj1ELj4ELj1ELj16ENS_18Kernel_traits_baseILj2560EfS2_fS2_fjLj128EEEEELb0ELb1ELb1EEEvNS_9FwdParamsE)
        /*0234*/ 	.short	0x0380
        /*0236*/ 	.short	0x00e8


	//----- nvinfo : EIATTR_SW_WAR
	.align		4
.L_1666:
        /*0238*/ 	.byte	0x04, 0x36
        /*023a*/ 	.short	(.L_1668 - .L_1667)
.L_1667:
        /*023c*/ 	.word	0x00000008
.L_1668:


//--------------------- .nv.info._ZN10layer_norm31ln_parallel_residual_fwd_kernelINS_13Kernel_traitsIf6__halffS2_fjLj2560ELj1ELj4ELj1ELj16ENS_18Kernel_traits_baseILj2560EfS2_fS2_fjLj128EEEEELb1ELb0ELb0EEEvNS_9FwdParamsE --------------------------
	.section	.nv.info._ZN10layer_norm31ln_parallel_residual_fwd_kernelINS_13Kernel_traitsIf6__halffS2_fjLj2560ELj1ELj4ELj1ELj16ENS_18Kernel_traits_baseILj2560EfS2_fS2_fjLj128EEEEELb1ELb0ELb0EEEvNS_9FwdParamsE,"",@"SHT_CUDA_INFO"
	.sectionflags	@""
	.align	4


	//----- nvinfo : EIATTR_CUDA_API_VERSION
	.align		4
        /*0000*/ 	.byte	0x04, 0x37
        /*0002*/ 	.short	(.L_1670 - .L_1669)
.L_1669:
        /*0004*/ 	.word	0x00000082


	//----- nvinfo : EIATTR_KPARAM_INFO
	.align		4
.L_1670:
        /*0008*/ 	.byte	0x04, 0x17
        /*000a*/ 	.short	(.L_1672 - .L_1671)
.L_1671:
        /*000c*/ 	.word	0x00000000
        /*0010*/ 	.short	0x0000
        /*0012*/ 	.short	0x0000
        /*0014*/ 	.byte	0x00, 0xf0, 0xa1, 0x03


	//----- nvinfo : EIATTR_SPARSE_MMA_MASK
	.align		4
.L_1672:
        /*0018*/ 	.byte	0x03, 0x50
        /*001a*/ 	.short	0x0000


	//----- nvinfo : EIATTR_MAXREG_COUNT
	.align		4
        /*001c*/ 	.byte	0x03, 0x1b
        /*001e*/ 	.short	0x00ff


	//----- nvinfo : EIATTR_ANNOTATIONS
	.align		4
        /*0020*/ 	.byte	0x04, 0x55
        /*0022*/ 	.short	(.L_1674 - .L_1673)


	//   ....[0]....
.L_1673:
        /* <DEDUP_REMOVED lines=637> */


	//----- nvinfo : EIATTR_MERCURY_ISA_VERSION
	.align		4
.L_1674:
        /*27e4*/ 	.byte	0x03, 0x5f
        /*27e6*/ 	.short	0x0101


	//----- nvinfo : EIATTR_COOP_GROUP_MASK_REGIDS
	.align		4
        /*27e8*/ 	.byte	0x04, 0x29
        /*27ea*/ 	.short	(.L_1676 - .L_1675)


	//   ....[0]....
.L_1675:
        /*27ec*/ 	.word	0xffffffff


	//   ....[1]....
        /*27f0*/ 	.word	0xffffffff


	//   ....[2]....
        /*27f4*/ 	.word	0xffffffff


	//   ....[3]....
        /*27f8*/ 	.word	0xffffffff


	//   ....[4]....
        /*27fc*/ 	.word	0xffffffff


	//   ....[5]....
        /*2800*/ 	.word	0xffffffff


	//   ....[6]....
        /*2804*/ 	.word	0xffffffff


	//   ....[7]....
        /*2808*/ 	.word	0xffffffff


	//   ....[8]....
        /*280c*/ 	.word	0xffffffff


	//   ....[9]....
        /*2810*/ 	.word	0xffffffff


	//   ....[10]....
        /*2814*/ 	.word	0x050000b5


	//   ....[11]....
        /*2818*/ 	.word	0x050000b5


	//   ....[12]....
        /*281c*/ 	.word	0x050000b5


	//   ....[13]....
        /*2820*/ 	.word	0x050000b5


	//   ....[14]....
        /*2824*/ 	.word	0x050000b5


	//   ....[15]....
        /*2828*/ 	.word	0x050000b5


	//   ....[16]....
        /*282c*/ 	.word	0x050000b5


	//   ....[17]....
        /*2830*/ 	.word	0x050000b5


	//   ....[18]....
        /*2834*/ 	.word	0x050000b5


	//   ....[19]....
        /*2838*/ 	.word	0x050000b5


	//----- nvinfo : EIATTR_COOP_GROUP_INSTR_OFFSETS
	.align		4
.L_1676:
        /*283c*/ 	.byte	0x04, 0x28
        /*283e*/ 	.short	(.L_1678 - .L_1677)


	//   ....[0]....
.L_1677:
        /*2840*/ 	.word	0x0006c3d0


	//   ....[1]....
        /*2844*/ 	.word	0x0006c410


	//   ....[2]....
        /*2848*/ 	.word	0x0006c430


	//   ....[3]....
        /*284c*/ 	.word	0x0006c450


	//   ....[4]....
        /*2850*/ 	.word	0x0006c470


	//   ....[5]....
        /*2854*/ 	.word	0x0006cee0


	//   ....[6]....
        /*2858*/ 	.word	0x0006cf00


	//   ....[7]....
        /*285c*/ 	.word	0x0006cf20


	//   ....[8]....
        /*2860*/ 	.word	0x0006cf40


	//   ....[9]....
        /*2864*/ 	.word	0x0006cf60


	//   ....[10]....
        /*2868*/ 	.word	0x0006ffd0


	//   ....[11]....
        /*286c*/ 	.word	0x00070070


	//   ....[12]....
        /*2870*/ 	.word	0x000700d0


	//   ....[13]....
        /*2874*/ 	.word	0x00070130


	//   ....[14]....
        /*2878*/ 	.word	0x00070190


	//   ....[15]....
        /*287c*/ 	.word	0x00070c60


	//   ....[16]....
        /*2880*/ 	.word	0x00070cc0


	//   ....[17]....
        /*2884*/ 	.word	0x00070d20


	//   ....[18]....
        /*2888*/ 	.word	0x00070d80


	//   ....[19]....
        /*288c*/ 	.word	0x00070de0


	//----- nvinfo : EIATTR_VRC_CTA_INIT_COUNT
	.align		4
.L_1678:
        /*2890*/ 	.byte	0x02, 0x4a
	.zero		1
	.zero		1


	//----- nvinfo : EIATTR_EXIT_INSTR_OFFSETS
	.align		4
        /*2894*/ 	.byte	0x04, 0x1c
        /*2896*/ 	.short	(.L_1680 - .L_1679)


	//   ....[0]....
.L_1679:
        /*2898*/ 	.word	0x0000cd40


	//   ....[1]....
        /*289c*/ 	.word	0x0006ff60


	//----- nvinfo : EIATTR_MAX_THREADS
	.align		4
.L_1680:
        /*28a0*/ 	.byte	0x04, 0x05
        /*28a2*/ 	.short	(.L_1682 - .L_1681)
.L_1681:
        /*28a4*/ 	.word	0x00000080
        /*28a8*/ 	.word	0x00000001
        /*28ac*/ 	.word	0x00000001


	//----- nvinfo : EIATTR_CRS_STACK_SIZE
	.align		4
.L_1682:
        /*28b0*/ 	.byte	0x04, 0x1e
        /*28b2*/ 	.short	(.L_1684 - .L_1683)
.L_1683:
        /*28b4*/ 	.word	0x00000000


	//----- nvinfo : EIATTR_CBANK_PARAM_SIZE
	.align		4
.L_1684:
        /*28b8*/ 	.byte	0x03, 0x19
        /*28ba*/ 	.short	0x00e8


	//----- nvinfo : EIATTR_PARAM_CBANK
	.align		4
        /*28bc*/ 	.byte	0x04, 0x0a
        /*28be*/ 	.short	(.L_1686 - .L_1685)
	.align		4
.L_1685:
        /*28c0*/ 	.word	index@(.nv.constant0._ZN10layer_norm31ln_parallel_residual_fwd_kernelINS_13Kernel_traitsIf6__halffS2_fjLj2560ELj1ELj4ELj1ELj16ENS_18Kernel_traits_baseILj2560EfS2_fS2_fjLj128EEEEELb1ELb0ELb0EEEvNS_9FwdParamsE)
        /*28c4*/ 	.short	0x0380
        /*28c6*/ 	.short	0x00e8


	//----- nvinfo : EIATTR_SW_WAR
	.align		4
.L_1686:
        /*28c8*/ 	.byte	0x04, 0x36
        /*28ca*/ 	.short	(.L_1688 - .L_1687)
.L_1687:
        /*28cc*/ 	.word	0x00000008
.L_1688:


//--------------------- .nv.info._ZN10layer_norm31ln_parallel_residual_fwd_kernelINS_13Kernel_traitsIf6__halffS2_fjLj2560ELj1ELj4ELj1ELj16ENS_18Kernel_traits_baseILj2560EfS2_fS2_fjLj128EEEEELb1ELb0ELb1EEEvNS_9FwdParamsE --------------------------
	.section	.nv.info._ZN10layer_norm31ln_parallel_residual_fwd_kernelINS_13Kernel_traitsIf6__halffS2_fjLj2560ELj1ELj4ELj1ELj16ENS_18Kernel_traits_baseILj2560EfS2_fS2_fjLj128EEEEELb1ELb0ELb1EEEvNS_9FwdParamsE,"",@"SHT_CUDA_INFO"
	.sectionflags	@""
	.align	4


	//----- nvinfo : EIATTR_CUDA_API_VERSION
	.align		4
        /*0000*/ 	.byte	0x04, 0x37
        /*0002*/ 	.short	(.L_1690 - .L_1689)
.L_1689:
        /*0004*/ 	.word	0x00000082


	//----- nvinfo : EIATTR_KPARAM_INFO
	.align		4
.L_1690:
        /*0008*/ 	.byte	0x04, 0x17
        /*000a*/ 	.short	(.L_1692 - .L_1691)
.L_1691:
        /*000c*/ 	.word	0x00000000
        /*0010*/ 	.short	0x0000
        /*0012*/ 	.short	0x0000
        /*0014*/ 	.byte	0x00, 0xf0, 0xa1, 0x03


	//----- nvinfo : EIATTR_SPARSE_MMA_MASK
	.align		4
.L_1692:
        /*0018*/ 	.byte	0x03, 0x50
        /*001a*/ 	.short	0x0000


	//----- nvinfo : EIATTR_MAXREG_COUNT
	.align		4
        /*001c*/ 	.byte	0x03, 0x1b
        /*001e*/ 	.short	0x00ff


	//----- nvinfo : EIATTR_ANNOTATIONS
	.align		4
        /*0020*/ 	.byte	0x04, 0x55
        /*0022*/ 	.short	(.L_1694 - .L_1693)


	//   ....[0]....
.L_1693:
        /* <DEDUP_REMOVED lines=303> */


	//----- nvinfo : EIATTR_MERCURY_ISA_VERSION
	.align		4
.L_1694:
        /*1304*/ 	.byte	0x03, 0x5f
        /*1306*/ 	.short	0x0101


	//----- nvinfo : EIATTR_COOP_GROUP_MASK_REGIDS
	.align		4
        /*1308*/ 	.byte	0x04, 0x29
        /*130a*/ 	.short	(.L_1696 - .L_1695)


	//   ....[0]....
.L_1695:
        /*130c*/ 	.word	0xffffffff


	//   ....[1]....
        /*1310*/ 	.word	0xffffffff


	//   ....[2]....
        /*1314*/ 	.word	0xffffffff


	//   ....[3]....
        /*1318*/ 	.word	0xffffffff


	//   ....[4]....
        /*131c*/ 	.word	0xffffffff


	//   ....[5]....
        /*1320*/ 	.word	0xffffffff


	//   ....[6]....
        /*1324*/ 	.word	0xffffffff


	//   ....[7]....
        /*1328*/ 	.word	0xffffffff


	//   ....[8]....
        /*132c*/ 	.word	0xffffffff


	//   ....[9]....
        /*1330*/ 	.word	0xffffffff


	//   ....[10]....
        /*1334*/ 	.word	0x050000d8


	//   ....[11]....
        /*1338*/ 	.word	0x050000d8


	//   ....[12]....
        /*133c*/ 	.word	0x050000d8


	//   ....[13]....
        /*1340*/ 	.word	0x050000d8


	//   ....[14]....
        /*1344*/ 	.word	0x050000d8


	//   ....[15]....
        /*1348*/ 	.word	0x050000d8


	//   ....[16]....
        /*134c*/ 	.word	0x050000d8


	//   ....[17]....
        /*1350*/ 	.word	0x050000d8


	//   ....[18]....
        /*1354*/ 	.word	0x050000d8


	//   ....[19]....
        /*1358*/ 	.word	0x050000d8


	//----- nvinfo : EIATTR_COOP_GROUP_INSTR_OFFSETS
	.align		4
.L_1696:
        /*135c*/ 	.byte	0x04, 0x28
        /*135e*/ 	.short	(.L_1698 - .L_1697)


	//   ....[0]....
.L_1697:
        /*1360*/ 	.word	0x00061ef0


	//   ....[1]....
        /*1364*/ 	.word	0x00061f20


	//   ....[2]....
        /*1368*/ 	.word	0x00061f40


	//   ....[3]....
        /*136c*/ 	.word	0x00061f60


	//   ....[4]....
        /*1370*/ 	.word	0x00061f80


	//   ....[5]....
        /*1374*/ 	.word	0x000629b0


	//   ....[6]....
        /*1378*/ 	.word	0x000629d0


	//   ....[7]....
        /*137c*/ 	.word	0x000629f0


	//   ....[8]....
        /*1380*/ 	.word	0x00062a10


	//   ....[9]....
        /*1384*/ 	.word	0x00062a30


	//   ....[10]....
        /*1388*/ 	.word	0x00065470


	//   ....[11]....
        /*138c*/ 	.word	0x00065510


	//   ....[12]....
        /*1390*/ 	.word	0x00065580


	//   ....[13]....
        /*1394*/ 	.word	0x000655f0


	//   ....[14]....
        /*1398*/ 	.word	0x00065660


	//   ....[15]....
        /*139c*/ 	.word	0x000660f0


	//   ....[16]....
        /*13a0*/ 	.word	0x00066160


	//   ....[17]....
        /*13a4*/ 	.word	0x000661d0


	//   ....[18]....
        /*13a8*/ 	.word	0x00066240


	//   ....[19]....
        /*13ac*/ 	.word	0x000662b0


	//----- nvinfo : EIATTR_VRC_CTA_INIT_COUNT
	.align		4
.L_1698:
        /*13b0*/ 	.byte	0x02, 0x4a
	.zero		1
	.zero		1


	//----- nvinfo : EIATTR_EXIT_INSTR_OFFSETS
	.align		4
        /*13b4*/ 	.byte	0x04, 0x1c
        /*13b6*/ 	.short	(.L_1700 - .L_1699)


	//   ....[0]....
.L_1699:
        /*13b8*/ 	.word	0x00003220


	//   ....[1]....
        /*13bc*/ 	.word	0x00065400


	//----- nvinfo : EIATTR_MAX_THREADS
	.align		4
.L_1700:
        /*13c0*/ 	.byte	0x04, 0x05
        /*13c2*/ 	.short	(.L_1702 - .L_1701)
.L_1701:
        /*13c4*/ 	.word	0x00000080
        /*13c8*/ 	.word	0x00000001
        /*13cc*/ 	.word	0x00000001


	//----- nvinfo : EIATTR_CRS_STACK_SIZE
	.align		4
.L_1702:
        /*13d0*/ 	.byte	0x04, 0x1e
        /*13d2*/ 	.short	(.L_1704 - .L_1703)
.L_1703:
        /*13d4*/ 	.word	0x00000000


	//----- nvinfo : EIATTR_CBANK_PARAM_SIZE
	.align		4
.L_1704:
        /*13d8*/ 	.byte	0x03, 0x19
        /*13da*/ 	.short	0x00e8


	//----- nvinfo : EIATTR_PARAM_CBANK
	.align		4
        /*13dc*/ 	.byte	0x04, 0x0a
        /*13de*/ 	.short	(.L_1706 - .L_1705)
	.align		4
.L_1705:
        /*13e0*/ 	.word	index@(.nv.constant0._ZN10layer_norm31ln_parallel_residual_fwd_kernelINS_13Kernel_traitsIf6__halffS2_fjLj2560ELj1ELj4ELj1ELj16ENS_18Kernel_traits_baseILj2560EfS2_fS2_fjLj128EEEEELb1ELb0ELb1EEEvNS_9FwdParamsE)
        /*13e4*/ 	.short	0x0380
        /*13e6*/ 	.short	0x00e8


	//----- nvinfo : EIATTR_SW_WAR
	.align		4
.L_1706:
        /*13e8*/ 	.byte	0x04, 0x36
        /*13ea*/ 	.short	(.L_1708 - .L_1707)
.L_1707:
        /*13ec*/ 	.word	0x00000008
.L_1708:


//--------------------- .nv.info._ZN10layer_norm31ln_parallel_residual_fwd_kernelINS_13Kernel_traitsIf6__halffS2_fjLj2560ELj1ELj4ELj1ELj16ENS_18Kernel_traits_baseILj2560EfS2_fS2_fjLj128EEEEELb1ELb1ELb0EEEvNS_9FwdParamsE --------------------------
	.section	.nv.info._ZN10layer_norm31ln_parallel_residual_fwd_kernelINS_13Kernel_traitsIf6__halffS2_fjLj2560ELj1ELj4ELj1ELj16ENS_18Kernel_traits_baseILj2560EfS2_fS2_fjLj128EEEEELb1ELb1ELb0EEEvNS_9FwdParamsE,"",@"SHT_CUDA_INFO"
	.sectionflags	@""
	.align	4


	//----- nvinfo : EIATTR_CUDA_API_VERSION
	.align		4
        /*0000*/ 	.byte	0x04, 0x37
        /*0002*/ 	.short	(.L_1710 - .L_1709)
.L_1709:
        /*0004*/ 	.word	0x00000082


	//----- nvinfo : EIATTR_KPARAM_INFO
	.align		4
.L_1710:
        /*0008*/ 	.byte	0x04, 0x17
        /*000a*/ 	.short	(.L_1712 - .L_1711)
.L_1711:
        /*000c*/ 	.word	0x00000000
        /*0010*/ 	.short	0x0000
        /*0012*/ 	.short	0x0000
        /*0014*/ 	.byte	0x00, 0xf0, 0xa1, 0x03


	//----- nvinfo : EIATTR_SPARSE_MMA_MASK
	.align		4
.L_1712:
        /*0018*/ 	.byte	0x03, 0x50
        /*001a*/ 	.short	0x0000


	//----- nvinfo : EIATTR_MAXREG_COUNT
	.align		4
        /*001c*/ 	.byte	0x03, 0x1b
        /*001e*/ 	.short	0x00ff


	//----- nvinfo : EIATTR_ANNOTATIONS
	.align		4
        /*0020*/ 	.byte	0x04, 0x55
        /*0022*/ 	.short	(.L_1714 - .L_1713)


	//   ....[0]....
.L_1713:
        /* <DEDUP_REMOVED lines=64> */


	//----- nvinfo : EIATTR_MERCURY_ISA_VERSION
	.align		4
.L_1714:
        /*0414*/ 	.byte	0x03, 0x5f
        /*0416*/ 	.short	0x0101


	//----- nvinfo : EIATTR_COOP_GROUP_MASK_REGIDS
	.align		4
        /*0418*/ 	.byte	0x04, 0x29
        /*041a*/ 	.short	(.L_1716 - .L_1715)


	//   ....[0]....
.L_1715:
        /*041c*/ 	.word	0xffffffff


	//   ....[1]....
        /*0420*/ 	.word	0xffffffff


	//   ....[2]....
        /*0424*/ 	.word	0xffffffff


	//   ....[3]....
        /*0428*/ 	.word	0xffffffff


	//   ....[4]....
        /*042c*/ 	.word	0xffffffff


	//   ....[5]....
        /*0430*/ 	.word	0xffffffff


	//   ....[6]....
        /*0434*/ 	.word	0xffffffff


	//   ....[7]....
        /*0438*/ 	.word	0xffffffff


	//   ....[8]....
        /*043c*/ 	.word	0xffffffff


	//   ....[9]....
        /*0440*/ 	.word	0xffffffff


	//   ....[10]....
        /*0444*/ 	.word	0x050000bd


	//   ....[11]....
        /*0448*/ 	.word	0x050000bd


	//   ....[12]....
        /*044c*/ 	.word	0x050000bd


	//   ....[13]....
        /*0450*/ 	.word	0x050000bd


	//   ....[14]....
        /*0454*/ 	.word	0x050000bd


	//   ....[15]....
        /*0458*/ 	.word	0x050000bd


	//   ....[16]....
        /*045c*/ 	.word	0x050000bd


	//   ....[17]....
        /*0460*/ 	.word	0x050000bd


	//   ....[18]....
        /*0464*/ 	.word	0x050000bd


	//   ....[19]....
        /*0468*/ 	.word	0x050000bd


	//----- nvinfo : EIATTR_COOP_GROUP_INSTR_OFFSETS
	.align		4
.L_1716:
        /*046c*/ 	.byte	0x04, 0x28
        /*046e*/ 	.short	(.L_1718 - .L_1717)


	//   ....[0]....
.L_1717:
        /*0470*/ 	.word	0x00060f40


	//   ....[1]....
        /*0474*/ 	.word	0x00060f80


	//   ....[2]....
        /*0478*/ 	.word	0x00060fa0


	//   ....[3]....
        /*047c*/ 	.word	0x00060fc0


	//   ....[4]....
        /*0480*/ 	.word	0x00060fe0


	//   ....[5]....
        /*0484*/ 	.word	0x00061a50


	//   ....[6]....
        /*0488*/ 	.word	0x00061a70


	//   ....[7]....
        /*048c*/ 	.word	0x00061a90


	//   ....[8]....
        /*0490*/ 	.word	0x00061ab0


	//   ....[9]....
        /*0494*/ 	.word	0x00061ad0


	//   ....[10]....
        /*0498*/ 	.word	0x00063520


	//   ....[11]....
        /*049c*/ 	.word	0x000635c0


	//   ....[12]....
        /*04a0*/ 	.word	0x00063620


	//   ....[13]....
        /*04a4*/ 	.word	0x00063680


	//   ....[14]....
        /*04a8*/ 	.word	0x000636e0


	//   ....[15]....
        /*04ac*/ 	.word	0x000641b0


	//   ....[16]....
        /*04b0*/ 	.word	0x00064210


	//   ....[17]....
        /*04b4*/ 	.word	0x00064270


	//   ....[18]....
        /*04b8*/ 	.word	0x000642d0


	//   ....[19]....
        /*04bc*/ 	.word	0x00064330


	//----- nvinfo : EIATTR_VRC_CTA_INIT_COUNT
	.align		4
.L_1718:
        /*04c0*/ 	.byte	0x02, 0x4a
	.zero		1
	.zero		1


	//----- nvinfo : EIATTR_EXIT_INSTR_OFFSETS
	.align		4
        /*04c4*/ 	.byte	0x04, 0x1c
        /*04c6*/ 	.short	(.L_1720 - .L_1719)


	//   ....[0]....
.L_1719:
        /*04c8*/ 	.word	0x00001600


	//   ....[1]....
        /*04cc*/ 	.word	0x000634b0


	//----- nvinfo : EIATTR_MAX_THREADS
	.align		4
.L_1720:
        /*04d0*/ 	.byte	0x04, 0x05
        /*04d2*/ 	.short	(.L_1722 - .L_1721)
.L_1721:
        /*04d4*/ 	.word	0x00000080
        /*04d8*/ 	.word	0x00000001
        /*04dc*/ 	.word	0x00000001


	//----- nvinfo : EIATTR_CRS_STACK_SIZE
	.align		4
.L_1722:
        /*04e0*/ 	.byte	0x04, 0x1e
        /*04e2*/ 	.short	(.L_1724 - .L_1723)
.L_1723:
        /*04e4*/ 	.word	0x00000000


	//----- nvinfo : EIATTR_CBANK_PARAM_SIZE
	.align		4
.L_1724:
        /*04e8*/ 	.byte	0x03, 0x19
        /*04ea*/ 	.short	0x00e8


	//----- nvinfo : EIATTR_PARAM_CBANK
	.align		4
        /*04ec*/ 	.byte	0x04, 0x0a
        /*04ee*/ 	.short	(.L_1726 - .L_1725)
	.align		4
.L_1725:
        /*04f0*/ 	.word	index@(.nv.constant0._ZN10layer_norm31ln_parallel_residual_fwd_kernelINS_13Kernel_traitsIf6__halffS2_fjLj2560ELj1ELj4ELj1ELj16ENS_18Kernel_traits_baseILj2560EfS2_fS2_fjLj128EEEEELb1ELb1ELb0EEEvNS_9FwdParamsE)
        /*04f4*/ 	.short	0x0380
        /*04f6*/ 	.short	0x00e8


	//----- nvinfo : EIATTR_SW_WAR
	.align		4
.L_1726:
        /*04f8*/ 	.byte	0x04, 0x36
        /*04fa*/ 	.short	(.L_1728 - .L_1727)
.L_1727:
        /*04fc*/ 	.word	0x00000008
.L_1728:


//--------------------- .nv.info._ZN10layer_norm31ln_parallel_residual_fwd_kernelINS_13Kernel_traitsIf6__halffS2_fjLj2560ELj1ELj4ELj1ELj16ENS_18Kernel_traits_baseILj2560EfS2_fS2_fjLj128EEEEELb1ELb1ELb1EEEvNS_9FwdParamsE --------------------------
	.section	.nv.info._ZN10layer_norm31ln_parallel_residual_fwd_kernelINS_13Kernel_traitsIf6__halffS2_fjLj2560ELj1ELj4ELj1ELj16ENS_18Kernel_traits_baseILj2560EfS2_fS2_fjLj128EEEEELb1ELb1ELb1EEEvNS_9FwdParamsE,"",@"SHT_CUDA_INFO"
	.sectionflags	@""
	.align	4


	//----- nvinfo : EIATTR_CUDA_API_VERSION
	.align		4
        /*0000*/ 	.byte	0x04, 0x37
        /*0002*/ 	.short	(.L_1730 - .L_1729)
.L_1729:
        /*0004*/ 	.word	0x00000082


	//----- nvinfo : EIATTR_KPARAM_INFO
	.align		4
.L_1730:
        /*0008*/ 	.byte	0x04, 0x17
        /*000a*/ 	.short	(.L_1732 - .L_1731)
.L_1731:
        /*000c*/ 	.word	0x00000000
        /*0010*/ 	.short	0x0000
        /*0012*/ 	.short	0x0000
        /*0014*/ 	.byte	0x00, 0xf0, 0xa1, 0x03


	//----- nvinfo : EIATTR_SPARSE_MMA_MASK
	.align		4
.L_1732:
        /*0018*/ 	.byte	0x03, 0x50
        /*001a*/ 	.short	0x0000


	//----- nvinfo : EIATTR_MAXREG_COUNT
	.align		4
        /*001c*/ 	.byte	0x03, 0x1b
        /*001e*/ 	.short	0x00ff


	//----- nvinfo : EIATTR_ANNOTATIONS
	.align		4
        /*0020*/ 	.byte	0x04, 0x55
        /*0022*/ 	.short	(.L_1734 - .L_1733)


	//   ....[0]....
.L_1733:
        /* <DEDUP_REMOVED lines=57> */


	//----- nvinfo : EIATTR_MERCURY_ISA_VERSION
	.align		4
.L_1734:
        /*03a4*/ 	.byte	0x03, 0x5f
        /*03a6*/ 	.short	0x0101


	//----- nvinfo : EIATTR_COOP_GROUP_MASK_REGIDS
	.align		4
        /*03a8*/ 	.byte	0x04, 0x29
        /*03aa*/ 	.short	(.L_1736 - .L_1735)


	//   ....[0]....
.L_1735:
        /*03ac*/ 	.word	0xffffffff


	//   ....[1]....
        /*03b0*/ 	.word	0xffffffff


	//   ....[2]....
        /*03b4*/ 	.word	0xffffffff


	//   ....[3]....
        /*03b8*/ 	.word	0xffffffff


	//   ....[4]....
        /*03bc*/ 	.word	0xffffffff


	//   ....[5]....
        /*03c0*/ 	.word	0xffffffff


	//   ....[6]....
        /*03c4*/ 	.word	0xffffffff


	//   ....[7]....
        /*03c8*/ 	.word	0xffffffff


	//   ....[8]....
        /*03cc*/ 	.word	0xffffffff


	//   ....[9]....
        /*03d0*/ 	.word	0xffffffff


	//   ....[10]....
        /*03d4*/ 	.word	0x05000012


	//   ....[11]....
        /*03d8*/ 	.word	0x05000012


	//   ....[12]....
        /*03dc*/ 	.word	0x05000012


	//   ....[13]....
        /*03e0*/ 	.word	0x05000012


	//   ....[14]....
        /*03e4*/ 	.word	0x05000012


	//   ....[15]....
        /*03e8*/ 	.word	0x05000012


	//   ....[16]....
        /*03ec*/ 	.word	0x05000012


	//   ....[17]....
        /*03f0*/ 	.word	0x05000012


	//   ....[18]....
        /*03f4*/ 	.word	0x05000012


	//   ....[19]....
        /*03f8*/ 	.word	0x05000012


	//----- nvinfo : EIATTR_COOP_GROUP_INSTR_OFFSETS
	.align		4
.L_1736:
        /*03fc*/ 	.byte	0x04, 0x28
        /*03fe*/ 	.short	(.L_1738 - .L_1737)


	//   ....[0]....
.L_1737:
        /*0400*/ 	.word	0x0004ea10


	//   ....[1]....
        /*0404*/ 	.word	0x0004ea40


	//   ....[2]....
        /*0408*/ 	.word	0x0004ea60


	//   ....[3]....
        /*040c*/ 	.word	0x0004ea80


	//   ....[4]....
        /*0410*/ 	.word	0x0004eaa0


	//   ....[5]....
        /*0414*/ 	.word	0x0004f4d0


	//   ....[6]....
        /*0418*/ 	.word	0x0004f4f0


	//   ....[7]....
        /*041c*/ 	.word	0x0004f510


	//   ....[8]....
        /*0420*/ 	.word	0x0004f530


	//   ....[9]....
        /*0424*/ 	.word	0x0004f550


	//   ....[10]....
        /*0428*/ 	.word	0x00050d40


	//   ....[11]....
        /*042c*/ 	.word	0x00050de0


	//   ....[12]....
        /*0430*/ 	.word	0x00050e50


	//   ....[13]....
        /*0434*/ 	.word	0x00050ec0


	//   ....[14]....
        /*0438*/ 	.word	0x00050f30


	//   ....[15]....
        /*043c*/ 	.word	0x000519c0


	//   ....[16]....
        /*0440*/ 	.word	0x00051a30


	//   ....[17]....
        /*0444*/ 	.word	0x00051aa0


	//   ....[18]....
        /*0448*/ 	.word	0x00051b10


	//   ....[19]....
        /*044c*/ 	.word	0x00051b80


	//----- nvinfo : EIATTR_VRC_CTA_INIT_COUNT
	.align		4
.L_1738:
        /*0450*/ 	.byte	0x02, 0x4a
	.zero		1
	.zero		1


	//----- nvinfo : EIATTR_EXIT_INSTR_OFFSETS
	.align		4
        /*0454*/ 	.byte	0x04, 0x1c
        /*0456*/ 	.short	(.L_1740 - .L_1739)


	//   ....[0]....
.L_1739:
        /*0458*/ 	.word	0x00000d80


	//   ....[1]....
        /*045c*/ 	.word	0x00050cd0


	//----- nvinfo : EIATTR_MAX_THREADS
	.align		4
.L_1740:
        /*0460*/ 	.byte	0x04, 0x05
        /*0462*/ 	.short	(.L_1742 - .L_1741)
.L_1741:
        /*0464*/ 	.word	0x00000080
        /*0468*/ 	.word	0x00000001
        /*046c*/ 	.word	0x00000001


	//----- nvinfo : EIATTR_CRS_STACK_SIZE
	.align		4
.L_1742:
        /*0470*/ 	.byte	0x04, 0x1e
        /*0472*/ 	.short	(.L_1744 - .L_1743)
.L_1743:
        /*0474*/ 	.word	0x00000000


	//----- nvinfo : EIATTR_CBANK_PARAM_SIZE
	.align		4
.L_1744:
        /*0478*/ 	.byte	0x03, 0x19
        /*047a*/ 	.short	0x00e8


	//----- nvinfo : EIATTR_PARAM_CBANK
	.align		4
        /*047c*/ 	.byte	0x04, 0x0a
        /*047e*/ 	.short	(.L_1746 - .L_1745)
	.align		4
.L_1745:
        /*0480*/ 	.word	index@(.nv.constant0._ZN10layer_norm31ln_parallel_residual_fwd_kernelINS_13Kernel_traitsIf6__halffS2_fjLj2560ELj1ELj4ELj1ELj16ENS_18Kernel_traits_baseILj2560EfS2_fS2_fjLj128EEEEELb1ELb1ELb1EEEvNS_9FwdParamsE)
        /*0484*/ 	.short	0x0380
        /*0486*/ 	.short	0x00e8


	//----- nvinfo : EIATTR_SW_WAR
	.align		4
.L_1746:
        /*0488*/ 	.byte	0x04, 0x36
        /*048a*/ 	.short	(.L_1748 - .L_1747)
.L_1747:
        /*048c*/ 	.word	0x00000008
.L_1748:


//--------------------- .nv.info._ZN10layer_norm31ln_parallel_residual_fwd_kernelINS_13Kernel_traitsI6__halfffffjLj2560ELj1ELj4ELj1ELj16ENS_18Kernel_traits_baseILj2560ES2_ffffjLj128EEEEELb0ELb0ELb0EEEvNS_9FwdParamsE --------------------------
	.section	.nv.info._ZN10layer_norm31ln_parallel_residual_fwd_kernelINS_13Kernel_traitsI6__halfffffjLj2560ELj1ELj4ELj1ELj16ENS_18Kernel_traits_baseILj2560ES2_ffffjLj128EEEEELb0ELb0ELb0EEEvNS_9FwdParamsE,"",@"SHT_CUDA_INFO"
	.sectionflags	@""
	.align	4


	//----- nvinfo : EIATTR_CUDA_API_VERSION
	.align		4
        /*0000*/ 	.byte	0x04, 0x37
        /*0002*/ 	.short	(.L_1750 - .L_1749)
.L_1749:
        /*0004*/ 	.word	0x00000082


	//----- nvinfo : EIATTR_KPARAM_INFO
	.align		4
.L_1750:
        /*0008*/ 	.byte	0x04, 0x17
        /*000a*/ 	.short	(.L_1752 - .L_1751)
.L_1751:
        /*000c*/ 	.word	0x00000000
        /*0010*/ 	.short	0x0000
        /*0012*/ 	.short	0x0000
        /*0014*/ 	.byte	0x00, 0xf0, 0xa1, 0x03


	//----- nvinfo : EIATTR_SPARSE_MMA_MASK
	.align		4
.L_1752:
        /*0018*/ 	.byte	0x03, 0x50
        /*001a*/ 	.short	0x0000


	//----- nvinfo : EIATTR_MAXREG_COUNT
	.align		4
        /*001c*/ 	.byte	0x03, 0x1b
        /*001e*/ 	.short	0x00ff


	//----- nvinfo : EIATTR_ANNOTATIONS
	.align		4
        /*0020*/ 	.byte	0x04, 0x55
        /*0022*/ 	.short	(.L_1754 - .L_1753)


	//   ....[0]....
.L_1753:
        /* <DEDUP_REMOVED lines=115> */


	//----- nvinfo : EIATTR_MERCURY_ISA_VERSION
	.align		4
.L_1754:
        /*0744*/ 	.byte	0x03, 0x5f
        /*0746*/ 	.short	0x0101


	//----- nvinfo : EIATTR_COOP_GROUP_MASK_REGIDS
	.align		4
        /*0748*/ 	.byte	0x04, 0x29
        /*074a*/ 	.short	(.L_1756 - .L_1755)


	//   ....[0]....
.L_1755:
        /*074c*/ 	.word	0xffffffff


	//   ....[1]....
        /*0750*/ 	.word	0xffffffff


	//   ....[2]....
        /*0754*/ 	.word	0xffffffff


	//   ....[3]....
        /*0758*/ 	.word	0xffffffff


	//   ....[4]....
        /*075c*/ 	.word	0xffffffff


	//   ....[5]....
        /*0760*/ 	.word	0xffffffff


	//   ....[6]....
        /*0764*/ 	.word	0xffffffff


	//   ....[7]....
        /*0768*/ 	.word	0xffffffff


	//   ....[8]....
        /*076c*/ 	.word	0xffffffff


	//   ....[9]....
        /*0770*/ 	.word	0xffffffff


	//   ....[10]....
        /*0774*/ 	.word	0x05000048


	//   ....[11]....
        /*0778*/ 	.word	0x05000048


	//   ....[12]....
        /*077c*/ 	.word	0x05000048


	//   ....[13]....
        /*0780*/ 	.word	0x05000048


	//   ....[14]....
        /*0784*/ 	.word	0x05000048


	//   ....[15]....
        /*0788*/ 	.word	0x05000048


	//   ....[16]....
        /*078c*/ 	.word	0x05000048


	//   ....[17]....
        /*0790*/ 	.word	0x05000048


	//   ....[18]....
        /*0794*/ 	.word	0x05000048


	//   ....[19]....
        /*0798*/ 	.word	0x05000048


	//----- nvinfo : EIATTR_COOP_GROUP_INSTR_OFFSETS
	.align		4
.L_1756:
        /*079c*/ 	.byte	0x04, 0x28
        /*079e*/ 	.short	(.L_1758 - .L_1757)


	//   ....[0]....
.L_1757:
        /*07a0*/ 	.word	0x0000b8b0


	//   ....[1]....
        /*07a4*/ 	.word	0x0000b8f0


	//   ....[2]....
        /*07a8*/ 	.word	0x0000b910


	//   ....[3]....
        /*07ac*/ 	.word	0x0000b930


	//   ....[4]....
        /*07b0*/ 	.word	0x0000b950


	//   ....[5]....
        /*07b4*/ 	.word	0x0000c470


	//   ....[6]....
        /*07b8*/ 	.word	0x0000c490


	//   ....[7]....
        /*07bc*/ 	.word	0x0000c4b0


	//   ....[8]....
        /*07c0*/ 	.word	0x0000c4d0


	//   ....[9]....
        /*07c4*/ 	.word	0x0000c4f0


	//   ....[10]....
        /*07c8*/ 	.word	0x00010360


	//   ....[11]....
        /*07cc*/ 	.word	0x00010400


	//   ....[12]....
        /*07d0*/ 	.word	0x00010470


	//   ....[13]....
        /*07d4*/ 	.word	0x000104e0


	//   ....[14]....
        /*07d8*/ 	.word	0x00010550


	//   ....[15]....
        /*07dc*/ 	.word	0x000110e0


	//   ....[16]....
        /*07e0*/ 	.word	0x00011150


	//   ....[17]....
        /*07e4*/ 	.word	0x000111c0


	//   ....[18]....
        /*07e8*/ 	.word	0x00011230


	//   ....[19]....
        /*07ec*/ 	.word	0x000112a0


	//----- nvinfo : EIATTR_VRC_CTA_INIT_COUNT
	.align		4
.L_1758:
        /*07f0*/ 	.byte	0x02, 0x4a
	.zero		1
	.zero		1


	//----- nvinfo : EIATTR_EXIT_INSTR_OFFSETS
	.align		4
        /*07f4*/ 	.byte	0x04, 0x1c
        /*07f6*/ 	.short	(.L_1760 - .L_1759)


	//   ....[0]....
.L_1759:
        /*07f8*/ 	.word	0x000041a0


	//   ....[1]....
        /*07fc*/ 	.word	0x000102f0


	//----- nvinfo : EIATTR_MAX_THREADS
	.align		4
.L_1760:
        /*0800*/ 	.byte	0x04, 0x05
        /*0802*/ 	.short	(.L_1762 - .L_1761)
.L_1761:
        /*0804*/ 	.word	0x00000080
        /*0808*/ 	.word	0x00000001
        /*080c*/ 	.word	0x00000001


	//----- nvinfo : EIATTR_CRS_STACK_SIZE
	.align		4
.L_1762:
        /*0810*/ 	.byte	0x04, 0x1e
        /*0812*/ 	.short	(.L_1764 - .L_1763)
.L_1763:
        /*0814*/ 	.word	0x00000000


	//----- nvinfo : EIATTR_CBANK_PARAM_SIZE
	.align		4
.L_1764:
        /*0818*/ 	.byte	0x03, 0x19
        /*081a*/ 	.short	0x00e8


	//----- nvinfo : EIATTR_PARAM_CBANK
	.align		4
        /*081c*/ 	.byte	0x04, 0x0a
        /*081e*/ 	.short	(.L_1766 - .L_1765)
	.align		4
.L_1765:
        /*0820*/ 	.word	index@(.nv.constant0._ZN10layer_norm31ln_parallel_residual_fwd_kernelINS_13Kernel_traitsI6__halfffffjLj2560ELj1ELj4ELj1ELj16ENS_18Kernel_traits_baseILj2560ES2_ffffjLj128EEEEELb0ELb0ELb0EEEvNS_9FwdParamsE)
        /*0824*/ 	.short	0x0380
        /*0826*/ 	.short	0x00e8


	//----- nvinfo : EIATTR_SW_WAR
	.align		4
.L_1766:
        /*0828*/ 	.byte	0x04, 0x36
        /*082a*/ 	.short	(.L_1768 - .L_1767)
.L_1767:
        /*082c*/ 	.word	0x00000008
.L_1768:


//--------------------- .nv.info._ZN10layer_norm31ln_parallel_residual_fwd_kernelINS_13Kernel_traitsI6__halfffffjLj2560ELj1ELj4ELj1ELj16ENS_18Kernel_traits_baseILj2560ES2_ffffjLj128EEEEELb0ELb0ELb1EEEvNS_9FwdParamsE --------------------------
	.section	.nv.info._ZN10layer_norm31ln_parallel_residual_fwd_kernelINS_13Kernel_traitsI6__halfffffjLj2560ELj1ELj4ELj1ELj16ENS_18Kernel_traits_baseILj2560ES2_ffffjLj128EEEEELb0ELb0ELb1EEEvNS_9FwdParamsE,"",@"SHT_CUDA_INFO"
	.sectionflags	@""
	.align	4


	//----- nvinfo : EIATTR_CUDA_API_VERSION
	.align		4
        /*0000*/ 	.byte	0x04, 0x37
        /*0002*/ 	.short	(.L_1770 - .L_1769)
.L_1769:
        /*0004*/ 	.word	0x00000082


	//----- nvinfo : EIATTR_KPARAM_INFO
	.align		4
.L_1770:
        /*0008*/ 	.byte	0x04, 0x17
        /*000a*/ 	.short	(.L_1772 - .L_1771)
.L_1771:
        /*000c*/ 	.word	0x00000000
        /*0010*/ 	.short	0x0000
        /*0012*/ 	.short	0x0000
        /*0014*/ 	.byte	0x00, 0xf0, 0xa1, 0x03


	//----- nvinfo : EIATTR_SPARSE_MMA_MASK
	.align		4
.L_1772:
        /*0018*/ 	.byte	0x03, 0x50
        /*001a*/ 	.short	0x0000


	//----- nvinfo : EIATTR_MAXREG_COUNT
	.align		4
        /*001c*/ 	.byte	0x03, 0x1b
        /*001e*/ 	.short	0x00ff


	//----- nvinfo : EIATTR_ANNOTATIONS
	.align		4
        /*0020*/ 	.byte	0x04, 0x55
        /*0022*/ 	.short	(.L_1774 - .L_1773)


	//   ....[0]....
.L_1773:
        /* <DEDUP_REMOVED lines=151> */


	//----- nvinfo : EIATTR_MERCURY_ISA_VERSION
	.align		4
.L_1774:
        /*0984*/ 	.byte	0x03, 0x5f
        /*0986*/ 	.short	0x0101


	//----- nvinfo : EIATTR_COOP_GROUP_MASK_REGIDS
	.align		4
        /*0988*/ 	.byte	0x04, 0x29
        /*098a*/ 	.short	(.L_1776 - .L_1775)


	//   ....[0]....
.L_1775:
        /*098c*/ 	.word	0xffffffff


	//   ....[1]....
        /*0990*/ 	.word	0xffffffff


	//   ....[2]....
        /*0994*/ 	.word	0xffffffff


	//   ....[3]....
        /*0998*/ 	.word	0xffffffff


	//   ....[4]....
        /*099c*/ 	.word	0xffffffff


	//   ....[5]....
        /*09a0*/ 	.word	0xffffffff


	//   ....[6]....
        /*09a4*/ 	.word	0xffffffff


	//   ....[7]....
        /*09a8*/ 	.word	0xffffffff


	//   ....[8]....
        /*09ac*/ 	.word	0xffffffff


	//   ....[9]....
        /*09b0*/ 	.word	0xffffffff


	//   ....[10]....
        /*09b4*/ 	.word	0x05000054


	//   ....[11]....
        /*09b8*/ 	.word	0x05000054


	//   ....[12]....
        /*09bc*/ 	.word	0x05000054


	//   ....[13]....
        /*09c0*/ 	.word	0x05000054


	//   ....[14]....
        /*09c4*/ 	.word	0x05000054


	//   ....[15]....
        /*09c8*/ 	.word	0x05000054


	//   ....[16]....
        /*09cc*/ 	.word	0x05000054


	//   ....[17]....
        /*09d0*/ 	.word	0x05000054


	//   ....[18]....
        /*09d4*/ 	.word	0x05000054


	//   ....[19]....
        /*09d8*/ 	.word	0x05000054


	//----- nvinfo : EIATTR_COOP_GROUP_INSTR_OFFSETS
	.align		4
.L_1776:
        /*09dc*/ 	.byte	0x04, 0x28
        /*09de*/ 	.short	(.L_1778 - .L_1777)


	//   ....[0]....
.L_1777:
        /*09e0*/ 	.word	0x000076c0


	//   ....[1]....
        /*09e4*/ 	.word	0x000076f0


	//   ....[2]....
        /*09e8*/ 	.word	0x00007710


	//   ....[3]....
        /*09ec*/ 	.word	0x00007730


	//   ....[4]....
        /*09f0*/ 	.word	0x00007750


	//   ....[5]....
        /*09f4*/ 	.word	0x00008180


	//   ....[6]....
        /*09f8*/ 	.word	0x000081a0


	//   ....[7]....
        /*09fc*/ 	.word	0x000081c0


	//   ....[8]....
        /*0a00*/ 	.word	0x000081e0


	//   ....[9]....
        /*0a04*/ 	.word	0x00008200


	//   ....[10]....
        /*0a08*/ 	.word	0x0000ba20


	//   ....[11]....
        /*0a0c*/ 	.word	0x0000bac0


	//   ....[12]....
        /*0a10*/ 	.word	0x0000bb30


	//   ....[13]....
        /*0a14*/ 	.word	0x0000bba0


	//   ....[14]....
        /*0a18*/ 	.word	0x0000bc10


	//   ....[15]....
        /*0a1c*/ 	.word	0x0000c6a0


	//   ....[16]....
        /*0a20*/ 	.word	0x0000c710


	//   ....[17]....
        /*0a24*/ 	.word	0x0000c780


	//   ....[18]....
        /*0a28*/ 	.word	0x0000c7f0


	//   ....[19]....
        /*0a2c*/ 	.word	0x0000c860


	//----- nvinfo : EIATTR_VRC_CTA_INIT_COUNT
	.align		4
.L_1778:
        /*0a30*/ 	.byte	0x02, 0x4a
	.zero		1
	.zero		1


	//----- nvinfo : EIATTR_EXIT_INSTR_OFFSETS
	.align		4
        /*0a34*/ 	.byte	0x04, 0x1c
        /*0a36*/ 	.short	(.L_1780 - .L_1779)


	//   ....[0]....
.L_1779:
        /*0a38*/ 	.word	0x00001760


	//   ....[1]....
        /*0a3c*/ 	.word	0x0000b9b0


	//----- nvinfo : EIATTR_MAX_THREADS
	.align		4
.L_1780:
        /*0a40*/ 	.byte	0x04, 0x05
        /*0a42*/ 	.short	(.L_1782 - .L_1781)
.L_1781:
        /*0a44*/ 	.word	0x00000080
        /*0a48*/ 	.word	0x00000001
        /*0a4c*/ 	.word	0x00000001


	//----- nvinfo : EIATTR_CRS_STACK_SIZE
	.align		4
.L_1782:
        /*0a50*/ 	.byte	0x04, 0x1e
        /*0a52*/ 	.short	(.L_1784 - .L_1783)
.L_1783:
        /*0a54*/ 	.word	0x00000000


	//----- nvinfo : EIATTR_CBANK_PARAM_SIZE
	.align		4
.L_1784:
        /*0a58*/ 	.byte	0x03, 0x19
        /*0a5a*/ 	.short	0x00e8


	//----- nvinfo : EIATTR_PARAM_CBANK
	.align		4
        /*0a5c*/ 	.byte	0x04, 0x0a
        /*0a5e*/ 	.short	(.L_1786 - .L_1785)
	.align		4
.L_1785:
        /*0a60*/ 	.word	index@(.nv.constant0._ZN10layer_norm31ln_parallel_residual_fwd_kernelINS_13Kernel_traitsI6__halfffffjLj2560ELj1ELj4ELj1ELj16ENS_18Kernel_traits_baseILj2560ES2_ffffjLj128EEEEELb0ELb0ELb1EEEvNS_9FwdParamsE)
        /*0a64*/ 	.short	0x0380
        /*0a66*/ 	.short	0x00e8


	//----- nvinfo : EIATTR_SW_WAR
	.align		4
.L_1786:
        /*0a68*/ 	.byte	0x04, 0x36
        /*0a6a*/ 	.short	(.L_1788 - .L_1787)
.L_1787:
        /*0a6c*/ 	.word	0x00000008
.L_1788:


//--------------------- .nv.info._ZN10layer_norm31ln_parallel_residual_fwd_kernelINS_13Kernel_traitsI6__halfffffjLj2560ELj1ELj4ELj1ELj16ENS_18Kernel_traits_baseILj2560ES2_ffffjLj128EEEEELb0ELb1ELb0EEEvNS_9FwdParamsE --------------------------
	.section	.nv.info._ZN10layer_norm31ln_parallel_residual_fwd_kernelINS_13Kernel_traitsI6__halfffffjLj2560ELj1ELj4ELj1ELj16ENS_18Kernel_traits_baseILj2560ES2_ffffjLj128EEEEELb0ELb1ELb0EEEvNS_9FwdParamsE,"",@"SHT_CUDA_INFO"
	.sectionflags	@""
	.align	4


	//----- nvinfo : EIATTR_CUDA_API_VERSION
	.align		4
        /*0000*/ 	.byte	0x04, 0x37
        /*0002*/ 	.short	(.L_1790 - .L_1789)
.L_1789:
        /*0004*/ 	.word	0x00000082


	//----- nvinfo : EIATTR_KPARAM_INFO
	.align		4
.L_1790:
        /*0008*/ 	.byte	0x04, 0x17
        /*000a*/ 	.short	(.L_1792 - .L_1791)
.L_1791:
        /*000c*/ 	.word	0x00000000
        /*0010*/ 	.short	0x0000
        /*0012*/ 	.short	0x0000
        /*0014*/ 	.byte	0x00, 0xf0, 0xa1, 0x03


	//----- nvinfo : EIATTR_SPARSE_MMA_MASK
	.align		4
.L_1792:
        /*0018*/ 	.byte	0x03, 0x50
        /*001a*/ 	.short	0x0000


	//----- nvinfo : EIATTR_MAXREG_COUNT
	.align		4
        /*001c*/ 	.byte	0x03, 0x1b
        /*001e*/ 	.short	0x00ff


	//----- nvinfo : EIATTR_MERCURY_ISA_VERSION
	.align		4
        /*0020*/ 	.byte	0x03, 0x5f
        /*0022*/ 	.short	0x0101


	//----- nvinfo : EIATTR_COOP_GROUP_MASK_REGIDS
	.align		4
        /*0024*/ 	.byte	0x04, 0x29
        /*0026*/ 	.short	(.L_1794 - .L_1793)


	//   ....[0]....
.L_1793:
        /*0028*/ 	.word	0xffffffff


	//   ....[1]....
        /*002c*/ 	.word	0xffffffff


	//   ....[2]....
        /*0030*/ 	.word	0xffffffff


	//   ....[3]....
        /*0034*/ 	.word	0xffffffff


	//   ....[4]....
        /*0038*/ 	.word	0xffffffff


	//   ....[5]....
        /*003c*/ 	.word	0xffffffff


	//   ....[6]....
        /*0040*/ 	.word	0xffffffff


	//   ....[7]....
        /*0044*/ 	.word	0xffffffff


	//   ....[8]....
        /*0048*/ 	.word	0xffffffff


	//   ....[9]....
        /*004c*/ 	.word	0xffffffff


	//   ....[10]....
        /*0050*/ 	.word	0x050000a5


	//   ....[11]....
        /*0054*/ 	.word	0x050000a5


	//   ....[12]....
        /*0058*/ 	.word	0x050000a5


	//   ....[13]....
        /*005c*/ 	.word	0x050000a5


	//   ....[14]....
        /*0060*/ 	.word	0x050000a5


	//   ....[15]....
        /*0064*/ 	.word	0x050000a5


	//   ....[16]....
        /*0068*/ 	.word	0x050000a5


	//   ....[17]....
        /*006c*/ 	.word	0x050000a5


	//   ....[18]....
        /*0070*/ 	.word	0x050000a5


	//   ....[19]....
        /*0074*/ 	.word	0x050000a5


	//----- nvinfo : EIATTR_COOP_GROUP_INSTR_OFFSETS
	.align		4
.L_1794:
        /*0078*/ 	.byte	0x04, 0x28
        /*007a*/ 	.short	(.L_1796 - .L_1795)


	//   ....[0]....
.L_1795:
        /*007c*/ 	.word	0x00007780


	//   ....[1]....
        /*0080*/ 	.word	0x000077c0


	//   ....[2]....
        /*0084*/ 	.word	0x000077e0


	//   ....[3]....
        /*0088*/ 	.word	0x00007800


	//   ....[4]....
        /*008c*/ 	.word	0x00007820


	//   ....[5]....
        /*0090*/ 	.word	0x00008340


	//   ....[6]....
        /*0094*/ 	.word	0x00008360


	//   ....[7]....
        /*0098*/ 	.word	0x00008380


	//   ....[8]....
        /*009c*/ 	.word	0x000083a0


	//   ....[9]....
        /*00a0*/ 	.word	0x000083c0


	//   ....[10]....
        /*00a4*/ 	.word	0x0000a7c0


	//   ....[11]....
        /*00a8*/ 	.word	0x0000a850


	//   ....[12]....
        /*00ac*/ 	.word	0x0000a8b0


	//   ....[13]....
        /*00b0*/ 	.word	0x0000a910


	//   ....[14]....
        /*00b4*/ 	.word	0x0000a970


	//   ....[15]....
        /*00b8*/ 	.word	0x0000b4f0


	//   ....[16]....
        /*00bc*/ 	.word	0x0000b550


	//   ....[17]....
        /*00c0*/ 	.word	0x0000b5b0


	//   ....[18]....
        /*00c4*/ 	.word	0x0000b610


	//   ....[19]....
        /*00c8*/ 	.word	0x0000b670


	//----- nvinfo : EIATTR_VRC_CTA_INIT_COUNT
	.align		4
.L_1796:
        /*00cc*/ 	.byte	0x02, 0x4a
	.zero		1
	.zero		1


	//----- nvinfo : EIATTR_EXIT_INSTR_OFFSETS
	.align		4
        /*00d0*/ 	.byte	0x04, 0x1c
        /*00d2*/ 	.short	(.L_1798 - .L_1797)


	//   ....[0]....
.L_1797:
        /*00d4*/ 	.word	0x000012e0


	//   ....[1]....
        /*00d8*/ 	.word	0x0000a760


	//----- nvinfo : EIATTR_MAX_THREADS
	.align		4
.L_1798:
        /*00dc*/ 	.byte	0x04, 0x05
        /*00de*/ 	.short	(.L_1800 - .L_1799)
.L_1799:
        /*00e0*/ 	.word	0x00000080
        /*00e4*/ 	.word	0x00000001
        /*00e8*/ 	.word	0x00000001


	//----- nvinfo : EIATTR_CRS_STACK_SIZE
	.align		4
.L_1800:
        /*00ec*/ 	.byte	0x04, 0x1e
        /*00ee*/ 	.short	(.L_1802 - .L_1801)
.L_1801:
        /*00f0*/ 	.word	0x00000000


	//----- nvinfo : EIATTR_CBANK_PARAM_SIZE
	.align		4
.L_1802:
        /*00f4*/ 	.byte	0x03, 0x19
        /*00f6*/ 	.short	0x00e8


	//----- nvinfo : EIATTR_PARAM_CBANK
	.align		4
        /*00f8*/ 	.byte	0x04, 0x0a
        /*00fa*/ 	.short	(.L_1804 - .L_1803)
	.align		4
.L_1803:
        /*00fc*/ 	.word	index@(.nv.constant0._ZN10layer_norm31ln_parallel_residual_fwd_kernelINS_13Kernel_traitsI6__halfffffjLj2560ELj1ELj4ELj1ELj16ENS_18Kernel_traits_baseILj2560ES2_ffffjLj128EEEEELb0ELb1ELb0EEEvNS_9FwdParamsE)
        /*0100*/ 	.short	0x0380
        /*0102*/ 	.short	0x00e8


	//----- nvinfo : EIATTR_SW_WAR
	.align		4
.L_1804:
        /*0104*/ 	.byte	0x04, 0x36
        /*0106*/ 	.short	(.L_1806 - .L_1805)
.L_1805:
        /*0108*/ 	.word	0x00000008
.L_1806:


//--------------------- .nv.info._ZN10layer_norm31ln_parallel_residual_fwd_kernelINS_13Kernel_traitsI6__halfffffjLj2560ELj1ELj4ELj1ELj16ENS_18Kernel_traits_baseILj2560ES2_ffffjLj128EEEEELb0ELb1ELb1EEEvNS_9FwdParamsE --------------------------
	.section	.nv.info._ZN10layer_norm31ln_parallel_residual_fwd_kernelINS_13Kernel_traitsI6__halfffffjLj2560ELj1ELj4ELj1ELj16ENS_18Kernel_traits_baseILj2560ES2_ffffjLj128EEEEELb0ELb1ELb1EEEvNS_9FwdParamsE,"",@"SHT_CUDA_INFO"
	.sectionflags	@""
	.align	4


	//----- nvinfo : EIATTR_CUDA_API_VERSION
	.align		4
        /*0000*/ 	.byte	0x04, 0x37
        /*0002*/ 	.short	(.L_1808 - .L_1807)
.L_1807:
        /*0004*/ 	.word	0x00000082


	//----- nvinfo : EIATTR_KPARAM_INFO
	.align		4
.L_1808:
        /*0008*/ 	.byte	0x04, 0x17
        /*000a*/ 	.short	(.L_1810 - .L_1809)
.L_1809:
        /*000c*/ 	.word	0x00000000
        /*0010*/ 	.short	0x0000
        /*0012*/ 	.short	0x0000
        /*0014*/ 	.byte	0x00, 0xf0, 0xa1, 0x03


	//----- nvinfo : EIATTR_SPARSE_MMA_MASK
	.align		4
.L_1810:
        /*0018*/ 	.byte	0x03, 0x50
        /*001a*/ 	.short	0x0000


	//----- nvinfo : EIATTR_MAXREG_COUNT
	.align		4
        /*001c*/ 	.byte	0x03, 0x1b
        /*001e*/ 	.short	0x00ff


	//----- nvinfo : EIATTR_MERCURY_ISA_VERSION
	.align		4
        /*0020*/ 	.byte	0x03, 0x5f
        /*0022*/ 	.short	0x0101


	//----- nvinfo : EIATTR_COOP_GROUP_MASK_REGIDS
	.align		4
        /*0024*/ 	.byte	0x04, 0x29
        /*0026*/ 	.short	(.L_1812 - .L_1811)


	//   ....[0]....
.L_1811:
        /*0028*/ 	.word	0xffffffff


	//   ....[1]....
        /*002c*/ 	.word	0xffffffff


	//   ....[2]....
        /*0030*/ 	.word	0xffffffff


	//   ....[3]....
        /*0034*/ 	.word	0xffffffff


	//   ....[4]....
        /*0038*/ 	.word	0xffffffff


	//   ....[5]....
        /*003c*/ 	.word	0xffffffff


	//   ....[6]....
        /*0040*/ 	.word	0xffffffff


	//   ....[7]....
        /*0044*/ 	.word	0xffffffff


	//   ....[8]....
        /*0048*/ 	.word	0xffffffff


	//   ....[9]....
        /*004c*/ 	.word	0xffffffff


	//   ....[10]....
        /*0050*/ 	.word	0x05000012


	//   ....[11]....
        /*0054*/ 	.word	0x05000012


	//   ....[12]....
        /*0058*/ 	.word	0x05000012


	//   ....[13]....
        /*005c*/ 	.word	0x05000012


	//   ....[14]....
        /*0060*/ 	.word	0x05000012


	//   ....[15]....
        /*0064*/ 	.word	0x05000012


	//   ....[16]....
        /*0068*/ 	.word	0x05000012


	//   ....[17]....
        /*006c*/ 	.word	0x05000012


	//   ....[18]....
        /*0070*/ 	.word	0x05000012


	//   ....[19]....
        /*0074*/ 	.word	0x05000012


	//----- nvinfo : EIATTR_COOP_GROUP_INSTR_OFFSETS
	.align		4
.L_1812:
        /*0078*/ 	.byte	0x04, 0x28
        /*007a*/ 	.short	(.L_1814 - .L_1813)


	//   ....[0]....
.L_1813:
        /*007c*/ 	.word	0x00005070


	//   ....[1]....
        /*0080*/ 	.word	0x000050a0


	//   ....[2]....
        /*0084*/ 	.word	0x000050c0


	//   ....[3]....
        /*0088*/ 	.word	0x000050e0


	//   ....[4]....
        /*008c*/ 	.word	0x00005100


	//   ....[5]....
        /*0090*/ 	.word	0x00005b30


	//   ....[6]....
        /*0094*/ 	.word	0x00005b50


	//   ....[7]....
        /*0098*/ 	.word	0x00005b70


	//   ....[8]....
        /*009c*/ 	.word	0x00005b90


	//   ....[9]....
        /*00a0*/ 	.word	0x00005bb0


	//   ....[10]....
        /*00a4*/ 	.word	0x00007ac0


	//   ....[11]....
        /*00a8*/ 	.word	0x00007b50


	//   ....[12]....
        /*00ac*/ 	.word	0x00007bb0


	//   ....[13]....
        /*00b0*/ 	.word	0x00007c10


	//   ....[14]....
        /*00b4*/ 	.word	0x00007c70


	//   ....[15]....
        /*00b8*/ 	.word	0x000086f0


	//   ....[16]....
        /*00bc*/ 	.word	0x00008750


	//   ....[17]....
        /*00c0*/ 	.word	0x000087b0


	//   ....[18]....
        /*00c4*/ 	.word	0x00008810


	//   ....[19]....
        /*00c8*/ 	.word	0x00008870


	//----- nvinfo : EIATTR_VRC_CTA_INIT_COUNT
	.align		4
.L_1814:
        /*00cc*/ 	.byte	0x02, 0x4a
	.zero		1
	.zero		1


	//----- nvinfo : EIATTR_EXIT_INSTR_OFFSETS
	.align		4
        /*00d0*/ 	.byte	0x04, 0x1c
        /*00d2*/ 	.short	(.L_1816 - .L_1815)


	//   ....[0]....
.L_1815:
        /*00d4*/ 	.word	0x00000690


	//   ....[1]....
        /*00d8*/ 	.word	0x00007a60


	//----- nvinfo : EIATTR_MAX_THREADS
	.align		4
.L_1816:
        /*00dc*/ 	.byte	0x04, 0x05
        /*00de*/ 	.short	(.L_1818 - .L_1817)
.L_1817:
        /*00e0*/ 	.word	0x00000080
        /*00e4*/ 	.word	0x00000001
        /*00e8*/ 	.word	0x00000001


	//----- nvinfo : EIATTR_CRS_STACK_SIZE
	.align		4
.L_1818:
        /*00ec*/ 	.byte	0x04, 0x1e
        /*00ee*/ 	.short	(.L_1820 - .L_1819)
.L_1819:
        /*00f0*/ 	.word	0x00000000


	//----- nvinfo : EIATTR_CBANK_PARAM_SIZE
	.align		4
.L_1820:
        /*00f4*/ 	.byte	0x03, 0x19
        /*00f6*/ 	.short	0x00e8


	//----- nvinfo : EIATTR_PARAM_CBANK
	.align		4
        /*00f8*/ 	.byte	0x04, 0x0a
        /*00fa*/ 	.short	(.L_1822 - .L_1821)
	.align		4
.L_1821:
        /*00fc*/ 	.word	index@(.nv.constant0._ZN10layer_norm31ln_parallel_residual_fwd_kernelINS_13Kernel_traitsI6__halfffffjLj2560ELj1ELj4ELj1ELj16ENS_18Kernel_traits_baseILj2560ES2_ffffjLj128EEEEELb0ELb1ELb1EEEvNS_9FwdParamsE)
        /*0100*/ 	.short	0x0380
        /*0102*/ 	.short	0x00e8


	//----- nvinfo : EIATTR_SW_WAR
	.align		4
.L_1822:
        /*0104*/ 	.byte	0x04, 0x36
        /*0106*/ 	.short	(.L_1824 - .L_1823)
.L_1823:
        /*0108*/ 	.word	0x00000008
.L_1824:


//--------------------- .nv.info._ZN10layer_norm31ln_parallel_residual_fwd_kernelINS_13Kernel_traitsI6__halfffffjLj2560ELj1ELj4ELj1ELj16ENS_18Kernel_traits_baseILj2560ES2_ffffjLj128EEEEELb1ELb0ELb0EEEvNS_9FwdParamsE --------------------------
	.section	.nv.info._ZN10layer_norm31ln_parallel_residual_fwd_kernelINS_13Kernel_traitsI6__halfffffjLj2560ELj1ELj4ELj1ELj16ENS_18Kernel_traits_baseILj2560ES2_ffffjLj128EEEEELb1ELb0ELb0EEEvNS_9FwdParamsE,"",@"SHT_CUDA_INFO"
	.sectionflags	@""
	.align	4


	//----- nvinfo : EIATTR_CUDA_API_VERSION
	.align		4
        /*0000*/ 	.byte	0x04, 0x37
        /*0002*/ 	.short	(.L_1826 - .L_1825)
.L_1825:
        /*0004*/ 	.word	0x00000082


	//----- nvinfo : EIATTR_KPARAM_INFO
	.align		4
.L_1826:
        /*0008*/ 	.byte	0x04, 0x17
        /*000a*/ 	.short	(.L_1828 - .L_1827)
.L_1827:
        /*000c*/ 	.word	0x00000000
        /*0010*/ 	.short	0x0000
        /*0012*/ 	.short	0x0000
        /*0014*/ 	.byte	0x00, 0xf0, 0xa1, 0x03


	//----- nvinfo : EIATTR_SPARSE_MMA_MASK
	.align		4
.L_1828:
        /*0018*/ 	.byte	0x03, 0x50
        /*001a*/ 	.short	0x0000


	//----- nvinfo : EIATTR_MAXREG_COUNT
	.align		4
        /*001c*/ 	.byte	0x03, 0x1b
        /*001e*/ 	.short	0x00ff


	//----- nvinfo : EIATTR_ANNOTATIONS
	.align		4
        /*0020*/ 	.byte	0x04, 0x55
        /*0022*/ 	.short	(.L_1830 - .L_1829)


	//   ....[0]....
.L_1829:
        /* <DEDUP_REMOVED lines=136> */


	//----- nvinfo : EIATTR_MERCURY_ISA_VERSION
	.align		4
.L_1830:
        /*0894*/ 	.byte	0x03, 0x5f
        /*0896*/ 	.short	0x0101


	//----- nvinfo : EIATTR_COOP_GROUP_MASK_REGIDS
	.align		4
        /*0898*/ 	.byte	0x04, 0x29
        /*089a*/ 	.short	(.L_1832 - .L_1831)


	//   ....[0]....
.L_1831:
        /*089c*/ 	.word	0xffffffff


	//   ....[1]....
        /*08a0*/ 	.word	0xffffffff


	//   ....[2]....
        /*08a4*/ 	.word	0xffffffff


	//   ....[3]....
        /*08a8*/ 	.word	0xffffffff


	//   ....[4]....
        /*08ac*/ 	.word	0xffffffff


	//   ....[5]....
        /*08b0*/ 	.word	0xffffffff


	//   ....[6]....
        /*08b4*/ 	.word	0xffffffff


	//   ....[7]....
        /*08b8*/ 	.word	0xffffffff


	//   ....[8]....
        /*08bc*/ 	.word	0xffffffff


	//   ....[9]....
        /*08c0*/ 	.word	0xffffffff


	//   ....[10]....
        /*08c4*/ 	.word	0x05000013


	//   ....[11]....
        /*08c8*/ 	.word	0x05000013


	//   ....[12]....
        /*08cc*/ 	.word	0x05000013


	//   ....[13]....
        /*08d0*/ 	.word	0x05000013


	//   ....[14]....
        /*08d4*/ 	.word	0x05000013


	//   ....[15]....
        /*08d8*/ 	.word	0x05000013


	//   ....[16]....
        /*08dc*/ 	.word	0x05000013


	//   ....[17]....
        /*08e0*/ 	.word	0x05000013


	//   ....[18]....
        /*08e4*/ 	.word	0x05000013


	//   ....[19]....
        /*08e8*/ 	.word	0x05000013


	//----- nvinfo : EIATTR_COOP_GROUP_INSTR_OFFSETS
	.align		4
.L_1832:
        /*08ec*/ 	.byte	0x04, 0x28
        /*08ee*/ 	.short	(.L_1834 - .L_1833)


	//   ....[0]....
.L_1833:
        /*08f0*/ 	.word	0x00066790


	//   ....[1]....
        /*08f4*/ 	.word	0x000667c0


	//   ....[2]....
        /*08f8*/ 	.word	0x000667e0


	//   ....[3]....
        /*08fc*/ 	.word	0x00066800


	//   ....[4]....
        /*0900*/ 	.word	0x00066820


	//   ....[5]....
        /*0904*/ 	.word	0x00067340


	//   ....[6]....
        /*0908*/ 	.word	0x00067360


	//   ....[7]....
        /*090c*/ 	.word	0x00067380


	//   ....[8]....
        /*0910*/ 	.word	0x000673a0


	//   ....[9]....
        /*0914*/ 	.word	0x000673c0


	//   ....[10]....
        /*0918*/ 	.word	0x0006b380


	//   ....[11]....
        /*091c*/ 	.word	0x0006b410


	//   ....[12]....
        /*0920*/ 	.word	0x0006b480


	//   ....[13]....
        /*0924*/ 	.word	0x0006b4f0


	//   ....[14]....
        /*0928*/ 	.word	0x0006b560


	//   ....[15]....
        /*092c*/ 	.word	0x0006c0f0


	//   ....[16]....
        /*0930*/ 	.word	0x0006c160


	//   ....[17]....
        /*0934*/ 	.word	0x0006c1d0


	//   ....[18]....
        /*0938*/ 	.word	0x0006c240


	//   ....[19]....
        /*093c*/ 	.word	0x0006c2b0


	//----- nvinfo : EIATTR_VRC_CTA_INIT_COUNT
	.align		4
.L_1834:
        /*0940*/ 	.byte	0x02, 0x4a
	.zero		1
	.zero		1


	//----- nvinfo : EIATTR_EXIT_INSTR_OFFSETS
	.align		4
        /*0944*/ 	.byte	0x04, 0x1c
        /*0946*/ 	.short	(.L_1836 - .L_1835)


	//   ....[0]....
.L_1835:
        /*0948*/ 	.word	0x00004310


	//   ....[1]....
        /*094c*/ 	.word	0x0006b310


	//----- nvinfo : EIATTR_MAX_THREADS
	.align		4
.L_1836:
        /*0950*/ 	.byte	0x04, 0x05
        /*0952*/ 	.short	(.L_1838 - .L_1837)
.L_1837:
        /*0954*/ 	.word	0x00000080
        /*0958*/ 	.word	0x00000001
        /*095c*/ 	.word	0x00000001


	//----- nvinfo : EIATTR_CRS_STACK_SIZE
	.align		4
.L_1838:
        /*0960*/ 	.byte	0x04, 0x1e
        /*0962*/ 	.short	(.L_1840 - .L_1839)
.L_1839:
        /*0964*/ 	.word	0x00000000


	//----- nvinfo : EIATTR_CBANK_PARAM_SIZE
	.align		4
.L_1840:
        /*0968*/ 	.byte	0x03, 0x19
        /*096a*/ 	.short	0x00e8


	//----- nvinfo : EIATTR_PARAM_CBANK
	.align		4
        /*096c*/ 	.byte	0x04, 0x0a
        /*096e*/ 	.short	(.L_1842 - .L_1841)
	.align		4
.L_1841:
        /*0970*/ 	.word	index@(.nv.constant0._ZN10layer_norm31ln_parallel_residual_fwd_kernelINS_13Kernel_traitsI6__halfffffjLj2560ELj1ELj4ELj1ELj16ENS_18Kernel_traits_baseILj2560ES2_ffffjLj128EEEEELb1ELb0ELb0EEEvNS_9FwdParamsE)
        /*0974*/ 	.short	0x0380
        /*0976*/ 	.short	0x00e8


	//----- nvinfo : EIATTR_SW_WAR
	.align		4
.L_1842:
        /*0978*/ 	.byte	0x04, 0x36
        /*097a*/ 	.short	(.L_1844 - .L_1843)
.L_1843:
        /*097c*/ 	.word	0x00000008
.L_1844:


//--------------------- .nv.info._ZN10layer_norm31ln_parallel_residual_fwd_kernelINS_13Kernel_traitsI6__halfffffjLj2560ELj1ELj4ELj1ELj16ENS_18Kernel_traits_baseILj2560ES2_ffffjLj128EEEEELb1ELb0ELb1EEEvNS_9FwdParamsE --------------------------
	.section	.nv.info._ZN10layer_norm31ln_parallel_residual_fwd_kernelINS_13Kernel_traitsI6__halfffffjLj2560ELj1ELj4ELj1ELj16ENS_18Kernel_traits_baseILj2560ES2_ffffjLj128EEEEELb1ELb0ELb1EEEvNS_9FwdParamsE,"",@"SHT_CUDA_INFO"
	.sectionflags	@""
	.align	4


	//----- nvinfo : EIATTR_CUDA_API_VERSION
	.align		4
        /*0000*/ 	.byte	0x04, 0x37
        /*0002*/ 	.short	(.L_1846 - .L_1845)
.L_1845:
        /*0004*/ 	.word	0x00000082


	//----- nvinfo : EIATTR_KPARAM_INFO
	.align		4
.L_1846:
        /*0008*/ 	.byte	0x04, 0x17
        /*000a*/ 	.short	(.L_1848 - .L_1847)
.L_1847:
        /*000c*/ 	.word	0x00000000
        /*0010*/ 	.short	0x0000
        /*0012*/ 	.short	0x0000
        /*0014*/ 	.byte	0x00, 0xf0, 0xa1, 0x03


	//----- nvinfo : EIATTR_SPARSE_MMA_MASK
	.align		4
.L_1848:
        /*0018*/ 	.byte	0x03, 0x50
        /*001a*/ 	.short	0x0000


	//----- nvinfo : EIATTR_MAXREG_COUNT
	.align		4
        /*001c*/ 	.byte	0x03, 0x1b
        /*001e*/ 	.short	0x00ff


	//----- nvinfo : EIATTR_ANNOTATIONS
	.align		4
        /*0020*/ 	.byte	0x04, 0x55
        /*0022*/ 	.short	(.L_1850 - .L_1849)


	//   ....[0]....
.L_1849:
        /* <DEDUP_REMOVED lines=176> */


	//----- nvinfo : EIATTR_MERCURY_ISA_VERSION
	.align		4
.L_1850:
        /*0b14*/ 	.byte	0x03, 0x5f
        /*0b16*/ 	.short	0x0101


	//----- nvinfo : EIATTR_COOP_GROUP_MASK_REGIDS
	.align		4
        /*0b18*/ 	.byte	0x04, 0x29
        /*0b1a*/ 	.short	(.L_1852 - .L_1851)


	//   ....[0]....
.L_1851:
        /*0b1c*/ 	.word	0xffffffff


	//   ....[1]....
        /*0b20*/ 	.word	0xffffffff


	//   ....[2]....
        /*0b24*/ 	.word	0xffffffff


	//   ....[3]....
        /*0b28*/ 	.word	0xffffffff


	//   ....[4]....
        /*0b2c*/ 	.word	0xffffffff


	//   ....[5]....
        /*0b30*/ 	.word	0xffffffff


	//   ....[6]....
        /*0b34*/ 	.word	0xffffffff


	//   ....[7]....
        /*0b38*/ 	.word	0xffffffff


	//   ....[8]....
        /*0b3c*/ 	.word	0xffffffff


	//   ....[9]....
        /*0b40*/ 	.word	0xffffffff


	//   ....[10]....
        /*0b44*/ 	.word	0x05000099


	//   ....[11]....
        /*0b48*/ 	.word	0x05000099


	//   ....[12]....
        /*0b4c*/ 	.word	0x05000099


	//   ....[13]....
        /*0b50*/ 	.word	0x05000099


	//   ....[14]....
        /*0b54*/ 	.word	0x05000099


	//   ....[15]....
        /*0b58*/ 	.word	0x05000099


	//   ....[16]....
        /*0b5c*/ 	.word	0x05000099


	//   ....[17]....
        /*0b60*/ 	.word	0x05000099


	//   ....[18]....
        /*0b64*/ 	.word	0x05000099


	//   ....[19]....
        /*0b68*/ 	.word	0x05000099


	//----- nvinfo : EIATTR_COOP_GROUP_INSTR_OFFSETS
	.align		4
.L_1852:
        /*0b6c*/ 	.byte	0x04, 0x28
        /*0b6e*/ 	.short	(.L_1854 - .L_1853)


	//   ....[0]....
.L_1853:
        /*0b70*/ 	.word	0x00061540


	//   ....[1]....
        /*0b74*/ 	.word	0x00061560


	//   ....[2]....
        /*0b78*/ 	.word	0x00061580


	//   ....[3]....
        /*0b7c*/ 	.word	0x000615a0


	//   ....[4]....
        /*0b80*/ 	.word	0x000615c0


	//   ....[5]....
        /*0b84*/ 	.word	0x00062000


	//   ....[6]....
        /*0b88*/ 	.word	0x00062020


	//   ....[7]....
        /*0b8c*/ 	.word	0x00062040


	//   ....[8]....
        /*0b90*/ 	.word	0x00062060


	//   ....[9]....
        /*0b94*/ 	.word	0x00062080


	//   ....[10]....
        /*0b98*/ 	.word	0x00065c30


	//   ....[11]....
        /*0b9c*/ 	.word	0x00065cc0


	//   ....[12]....
        /*0ba0*/ 	.word	0x00065d30


	//   ....[13]....
        /*0ba4*/ 	.word	0x00065da0


	//   ....[14]....
        /*0ba8*/ 	.word	0x00065e10


	//   ....[15]....
        /*0bac*/ 	.word	0x000668b0


	//   ....[16]....
        /*0bb0*/ 	.word	0x00066920


	//   ....[17]....
        /*0bb4*/ 	.word	0x00066990


	//   ....[18]....
        /*0bb8*/ 	.word	0x00066a00


	//   ....[19]....
        /*0bbc*/ 	.word	0x00066a70


	//----- nvinfo : EIATTR_VRC_CTA_INIT_COUNT
	.align		4
.L_1854:
        /*0bc0*/ 	.byte	0x02, 0x4a
	.zero		1
	.zero		1


	//----- nvinfo : EIATTR_EXIT_INSTR_OFFSETS
	.align		4
        /*0bc4*/ 	.byte	0x04, 0x1c
        /*0bc6*/ 	.short	(.L_1856 - .L_1855)


	//   ....[0]....
.L_1855:
        /*0bc8*/ 	.word	0x00001890


	//   ....[1]....
        /*0bcc*/ 	.word	0x00065bc0


	//----- nvinfo : EIATTR_MAX_THREADS
	.align		4
.L_1856:
        /*0bd0*/ 	.byte	0x04, 0x05
        /*0bd2*/ 	.short	(.L_1858 - .L_1857)
.L_1857:
        /*0bd4*/ 	.word	0x00000080
        /*0bd8*/ 	.word	0x00000001
        /*0bdc*/ 	.word	0x00000001


	//----- nvinfo : EIATTR_CRS_STACK_SIZE
	.align		4
.L_1858:
        /*0be0*/ 	.byte	0x04, 0x1e
        /*0be2*/ 	.short	(.L_1860 - .L_1859)
.L_1859:
        /*0be4*/ 	.word	0x00000000


	//----- nvinfo : EIATTR_CBANK_PARAM_SIZE
	.align		4
.L_1860:
        /*0be8*/ 	.byte	0x03, 0x19
        /*0bea*/ 	.short	0x00e8


	//----- nvinfo : EIATTR_PARAM_CBANK
	.align		4
        /*0bec*/ 	.byte	0x04, 0x0a
        /*0bee*/ 	.short	(.L_1862 - .L_1861)
	.align		4
.L_1861:
        /*0bf0*/ 	.word	index@(.nv.constant0._ZN10layer_norm31ln_parallel_residual_fwd_kernelINS_13Kernel_traitsI6__halfffffjLj2560ELj1ELj4ELj1ELj16ENS_18Kernel_traits_baseILj2560ES2_ffffjLj128EEEEELb1ELb0ELb1EEEvNS_9FwdParamsE)
        /*0bf4*/ 	.short	0x0380
        /*0bf6*/ 	.short	0x00e8


	//----- nvinfo : EIATTR_SW_WAR
	.align		4
.L_1862:
        /*0bf8*/ 	.byte	0x04, 0x36
        /*0bfa*/ 	.short	(.L_1864 - .L_1863)
.L_1863:
        /*0bfc*/ 	.word	0x00000008
.L_1864:


//--------------------- .nv.info._ZN10layer_norm31ln_parallel_residual_fwd_kernelINS_13Kernel_traitsI6__halfffffjLj2560ELj1ELj4ELj1ELj16ENS_18Kernel_traits_baseILj2560ES2_ffffjLj128EEEEELb1ELb1ELb0EEEvNS_9FwdParamsE --------------------------
	.section	.nv.info._ZN10layer_norm31ln_parallel_residual_fwd_kernelINS_13Kernel_traitsI6__halfffffjLj2560ELj1ELj4ELj1ELj16ENS_18Kernel_traits_baseILj2560ES2_ffffjLj128EEEEELb1ELb1ELb0EEEvNS_9FwdParamsE,"",@"SHT_CUDA_INFO"
	.sectionflags	@""
	.align	4


	//----- nvinfo : EIATTR_CUDA_API_VERSION
	.align		4
        /*0000*/ 	.byte	0x04, 0x37
        /*0002*/ 	.short	(.L_1866 - .L_1865)
.L_1865:
        /*0004*/ 	.word	0x00000082


	//----- nvinfo : EIATTR_KPARAM_INFO
	.align		4
.L_1866:
        /*0008*/ 	.byte	0x04, 0x17
        /*000a*/ 	.short	(.L_1868 - .L_1867)
.L_1867:
        /*000c*/ 	.word	0x00000000
        /*0010*/ 	.short	0x0000
        /*0012*/ 	.short	0x0000
        /*0014*/ 	.byte	0x00, 0xf0, 0xa1, 0x03


	//----- nvinfo : EIATTR_SPARSE_MMA_MASK
	.align		4
.L_1868:
        /*0018*/ 	.byte	0x03, 0x50
        /*001a*/ 	.short	0x0000


	//----- nvinfo : EIATTR_MAXREG_COUNT
	.align		4
        /*001c*/ 	.byte	0x03, 0x1b
        /*001e*/ 	.short	0x00ff


	//----- nvinfo : EIATTR_MERCURY_ISA_VERSION
	.align		4
        /*0020*/ 	.byte	0x03, 0x5f
        /*0022*/ 	.short	0x0101


	//----- nvinfo : EIATTR_COOP_GROUP_MASK_REGIDS
	.align		4
        /*0024*/ 	.byte	0x04, 0x29
        /*0026*/ 	.short	(.L_1870 - .L_1869)


	//   ....[0]....
.L_1869:
        /*0028*/ 	.word	0xffffffff


	//   ....[1]....
        /*002c*/ 	.word	0xffffffff


	//   ....[2]....
        /*0030*/ 	.word	0xffffffff


	//   ....[3]....
        /*0034*/ 	.word	0xffffffff


	//   ....[4]....
        /*0038*/ 	.word	0xffffffff


	//   ....[5]....
        /*003c*/ 	.word	0xffffffff


	//   ....[6]....
        /*0040*/ 	.word	0xffffffff


	//   ....[7]....
        /*0044*/ 	.word	0xffffffff


	//   ....[8]....
        /*0048*/ 	.word	0xffffffff


	//   ....[9]....
        /*004c*/ 	.word	0xffffffff


	//   ....[10]....
        /*0050*/ 	.word	0x050000a9


	//   ....[11]....
        /*0054*/ 	.word	0x050000a9


	//   ....[12]....
        /*0058*/ 	.word	0x050000a9


	//   ....[13]....
        /*005c*/ 	.word	0x050000a9


	//   ....[14]....
        /*0060*/ 	.word	0x050000a9


	//   ....[15]....
        /*0064*/ 	.word	0x050000a9


	//   ....[16]....
        /*0068*/ 	.word	0x050000a9


	//   ....[17]....
        /*006c*/ 	.word	0x050000a9


	//   ....[18]....
        /*0070*/ 	.word	0x050000a9


	//   ....[19]....
        /*0074*/ 	.word	0x050000a9


	//----- nvinfo : EIATTR_COOP_GROUP_INSTR_OFFSETS
	.align		4
.L_1870:
        /*0078*/ 	.byte	0x04, 0x28
        /*007a*/ 	.short	(.L_1872 - .L_1871)


	//   ....[0]....
.L_1871:
        /*007c*/ 	.word	0x00061540


	//   ....[1]....
        /*0080*/ 	.word	0x00061580


	//   ....[2]....
        /*0084*/ 	.word	0x000615a0


	//   ....[3]....
        /*0088*/ 	.word	0x000615c0


	//   ....[4]....
        /*008c*/ 	.word	0x000615e0


	//   ....[5]....
        /*0090*/ 	.word	0x000620f0


	//   ....[6]....
        /*0094*/ 	.word	0x00062110


	//   ....[7]....
        /*0098*/ 	.word	0x00062130


	//   ....[8]....
        /*009c*/ 	.word	0x00062150


	//   ....[9]....
        /*00a0*/ 	.word	0x00062170


	//   ....[10]....
        /*00a4*/ 	.word	0x00064580


	//   ....[11]....
        /*00a8*/ 	.word	0x00064610


	//   ....[12]....
        /*00ac*/ 	.word	0x00064670


	//   ....[13]....
        /*00b0*/ 	.word	0x000646d0


	//   ....[14]....
        /*00b4*/ 	.word	0x00064730


	//   ....[15]....
        /*00b8*/ 	.word	0x000652a0


	//   ....[16]....
        /*00bc*/ 	.word	0x00065300


	//   ....[17]....
        /*00c0*/ 	.word	0x00065360


	//   ....[18]....
        /*00c4*/ 	.word	0x000653c0


	//   ....[19]....
        /*00c8*/ 	.word	0x00065420


	//----- nvinfo : EIATTR_VRC_CTA_INIT_COUNT
	.align		4
.L_1872:
        /*00cc*/ 	.byte	0x02, 0x4a
	.zero		1
	.zero		1


	//----- nvinfo : EIATTR_EXIT_INSTR_OFFSETS
	.align		4
        /*00d0*/ 	.byte	0x04, 0x1c
        /*00d2*/ 	.short	(.L_1874 - .L_1873)


	//   ....[0]....
.L_1873:
        /*00d4*/ 	.word	0x00001550


	//   ....[1]....
        /*00d8*/ 	.word	0x00064510


	//----- nvinfo : EIATTR_MAX_THREADS
	.align		4
.L_1874:
        /*00dc*/ 	.byte	0x04, 0x05
        /*00de*/ 	.short	(.L_1876 - .L_1875)
.L_1875:
        /*00e0*/ 	.word	0x00000080
        /*00e4*/ 	.word	0x00000001
        /*00e8*/ 	.word	0x00000001


	//----- nvinfo : EIATTR_CRS_STACK_SIZE
	.align		4
.L_1876:
        /*00ec*/ 	.byte	0x04, 0x1e
        /*00ee*/ 	.short	(.L_1878 - .L_1877)
.L_1877:
        /*00f0*/ 	.word	0x00000000


	//----- nvinfo : EIATTR_CBANK_PARAM_SIZE
	.align		4
.L_1878:
        /*00f4*/ 	.byte	0x03, 0x19
        /*00f6*/ 	.short	0x00e8


	//----- nvinfo : EIATTR_PARAM_CBANK
	.align		4
        /*00f8*/ 	.byte	0x04, 0x0a
        /*00fa*/ 	.short	(.L_1880 - .L_1879)
	.align		4
.L_1879:
        /*00fc*/ 	.word	index@(.nv.constant0._ZN10layer_norm31ln_parallel_residual_fwd_kernelINS_13Kernel_traitsI6__halfffffjLj2560ELj1ELj4ELj1ELj16ENS_18Kernel_traits_baseILj2560ES2_ffffjLj128EEEEELb1ELb1ELb0EEEvNS_9FwdParamsE)
        /*0100*/ 	.short	0x0380
        /*0102*/ 	.short	0x00e8


	//----- nvinfo : EIATTR_SW_WAR
	.align		4
.L_1880:
        /*0104*/ 	.byte	0x04, 0x36
        /*0106*/ 	.short	(.L_1882 - .L_1881)
.L_1881:
        /*0108*/ 	.word	0x00000008
.L_1882:


//--------------------- .nv.info._ZN10layer_norm31ln_parallel_residual_fwd_kernelINS_13Kernel_traitsI6__halfffffjLj2560ELj1ELj4ELj1ELj16ENS_18Kernel_traits_baseILj2560ES2_ffffjLj128EEEEELb1ELb1ELb1EEEvNS_9FwdParamsE --------------------------
	.section	.nv.info._ZN10layer_norm31ln_parallel_residual_fwd_kernelINS_13Kernel_traitsI6__halfffffjLj2560ELj1ELj4ELj1ELj16ENS_18Kernel_traits_baseILj2560ES2_ffffjLj128EEEEELb1ELb1ELb1EEEvNS_9FwdParamsE,"",@"SHT_CUDA_INFO"
	.sectionflags	@""
	.align	4


	//----- nvinfo : EIATTR_CUDA_API_VERSION
	.align		4
        /*0000*/ 	.byte	0x04, 0x37
        /*0002*/ 	.short	(.L_1884 - .L_1883)
.L_1883:
        /*0004*/ 	.word	0x00000082


	//----- nvinfo : EIATTR_KPARAM_INFO
	.align		4
.L_1884:
        /*0008*/ 	.byte	0x04, 0x17
        /*000a*/ 	.short	(.L_1886 - .L_1885)
.L_1885:
        /*000c*/ 	.word	0x00000000
        /*0010*/ 	.short	0x0000
        /*0012*/ 	.short	0x0000
        /*0014*/ 	.byte	0x00, 0xf0, 0xa1, 0x03


	//----- nvinfo : EIATTR_SPARSE_MMA_MASK
	.align		4
.L_1886:
        /*0018*/ 	.byte	0x03, 0x50
        /*001a*/ 	.short	0x0000


	//----- nvinfo : EIATTR_MAXREG_COUNT
	.align		4
        /*001c*/ 	.byte	0x03, 0x1b
        /*001e*/ 	.short	0x00ff


	//----- nvinfo : EIATTR_ANNOTATIONS
	.align		4
        /*0020*/ 	.byte	0x04, 0x55
        /*0022*/ 	.short	(.L_1888 - .L_1887)


	//   ....[0]....
.L_1887:
        /* <DEDUP_REMOVED lines=14> */


	//----- nvinfo : EIATTR_MERCURY_ISA_VERSION
	.align		4
.L_1888:
        /*00f4*/ 	.byte	0x03, 0x5f
        /*00f6*/ 	.short	0x0101


	//----- nvinfo : EIATTR_COOP_GROUP_MASK_REGIDS
	.align		4
        /*00f8*/ 	.byte	0x04, 0x29
        /*00fa*/ 	.short	(.L_1890 - .L_1889)


	//   ....[0]....
.L_1889:
        /*00fc*/ 	.word	0xffffffff


	//   ....[1]....
        /*0100*/ 	.word	0xffffffff


	//   ....[2]....
        /*0104*/ 	.word	0xffffffff


	//   ....[3]....
        /*0108*/ 	.word	0xffffffff


	//   ....[4]....
        /*010c*/ 	.word	0xffffffff


	//   ....[5]....
        /*0110*/ 	.word	0xffffffff


	//   ....[6]....
        /*0114*/ 	.word	0xffffffff


	//   ....[7]....
        /*0118*/ 	.word	0xffffffff


	//   ....[8]....
        /*011c*/ 	.word	0xffffffff


	//   ....[9]....
        /*0120*/ 	.word	0xffffffff


	//   ....[10]....
        /*0124*/ 	.word	0x05000016


	//   ....[11]....
        /*0128*/ 	.word	0x05000016


	//   ....[12]....
        /*012c*/ 	.word	0x05000016


	//   ....[13]....
        /*0130*/ 	.word	0x05000016


	//   ....[14]....
        /*0134*/ 	.word	0x05000016


	//   ....[15]....
        /*0138*/ 	.word	0x05000016


	//   ....[16]....
        /*013c*/ 	.word	0x05000016


	//   ....[17]....
        /*0140*/ 	.word	0x05000016


	//   ....[18]....
        /*0144*/ 	.word	0x05000016


	//   ....[19]....
        /*0148*/ 	.word	0x05000016


	//----- nvinfo : EIATTR_COOP_GROUP_INSTR_OFFSETS
	.align		4
.L_1890:
        /*014c*/ 	.byte	0x04, 0x28
        /*014e*/ 	.short	(.L_1892 - .L_1891)


	//   ....[0]....
.L_1891:
        /*0150*/ 	.word	0x0004db00


	//   ....[1]....
        /*0154*/ 	.word	0x0004db30


	//   ....[2]....
        /*0158*/ 	.word	0x0004db50


	//   ....[3]....
        /*015c*/ 	.word	0x0004db70


	//   ....[4]....
        /*0160*/ 	.word	0x0004db90


	//   ....[5]....
        /*0164*/ 	.word	0x0004e5c0


	//   ....[6]....
        /*0168*/ 	.word	0x0004e5e0


	//   ....[7]....
        /*016c*/ 	.word	0x0004e600


	//   ....[8]....
        /*0170*/ 	.word	0x0004e620


	//   ....[9]....
        /*0174*/ 	.word	0x0004e640


	//   ....[10]....
        /*0178*/ 	.word	0x00050650


	//   ....[11]....
        /*017c*/ 	.word	0x000506f0


	//   ....[12]....
        /*0180*/ 	.word	0x00050760


	//   ....[13]....
        /*0184*/ 	.word	0x000507d0


	//   ....[14]....
        /*0188*/ 	.word	0x00050840


	//   ....[15]....
        /*018c*/ 	.word	0x000512d0


	//   ....[16]....
        /*0190*/ 	.word	0x00051340


	//   ....[17]....
        /*0194*/ 	.word	0x000513b0


	//   ....[18]....
        /*0198*/ 	.word	0x00051420


	//   ....[19]....
        /*019c*/ 	.word	0x00051490


	//----- nvinfo : EIATTR_VRC_CTA_INIT_COUNT
	.align		4
.L_1892:
        /*01a0*/ 	.byte	0x02, 0x4a
	.zero		1
	.zero		1


	//----- nvinfo : EIATTR_EXIT_INSTR_OFFSETS
	.align		4
        /*01a4*/ 	.byte	0x04, 0x1c
        /*01a6*/ 	.short	(.L_1894 - .L_1893)


	//   ....[0]....
.L_1893:
        /*01a8*/ 	.word	0x000008c0


	//   ....[1]....
        /*01ac*/ 	.word	0x000505e0


	//----- nvinfo : EIATTR_MAX_THREADS
	.align		4
.L_1894:
        /*01b0*/ 	.byte	0x04, 0x05
        /*01b2*/ 	.short	(.L_1896 - .L_1895)
.L_1895:
        /*01b4*/ 	.word	0x00000080
        /*01b8*/ 	.word	0x00000001
        /*01bc*/ 	.word	0x00000001


	//----- nvinfo : EIATTR_CRS_STACK_SIZE
	.align		4
.L_1896:
        /*01c0*/ 	.byte	0x04, 0x1e
        /*01c2*/ 	.short	(.L_1898 - .L_1897)
.L_1897:
        /*01c4*/ 	.word	0x00000000


	//----- nvinfo : EIATTR_CBANK_PARAM_SIZE
	.align		4
.L_1898:
        /*01c8*/ 	.byte	0x03, 0x19
        /*01ca*/ 	.short	0x00e8


	//----- nvinfo : EIATTR_PARAM_CBANK
	.align		4
        /*01cc*/ 	.byte	0x04, 0x0a
        /*01ce*/ 	.short	(.L_1900 - .L_1899)
	.align		4
.L_1899:
        /*01d0*/ 	.word	index@(.nv.constant0._ZN10layer_norm31ln_parallel_residual_fwd_kernelINS_13Kernel_traitsI6__halfffffjLj2560ELj1ELj4ELj1ELj16ENS_18Kernel_traits_baseILj2560ES2_ffffjLj128EEEEELb1ELb1ELb1EEEvNS_9FwdParamsE)
        /*01d4*/ 	.short	0x0380
        /*01d6*/ 	.short	0x00e8


	//----- nvinfo : EIATTR_SW_WAR
	.align		4
.L_1900:
        /*01d8*/ 	.byte	0x04, 0x36
        /*01da*/ 	.short	(.L_1902 - .L_1901)
.L_1901:
        /*01dc*/ 	.word	0x00000008
.L_1902:


//--------------------- .nv.info._ZN10layer_norm31ln_parallel_residual_fwd_kernelINS_13Kernel_traitsIfffffjLj2560ELj1ELj4ELj1ELj16ENS_18Kernel_traits_baseILj2560EfffffjLj128EEEEELb0ELb0ELb0EEEvNS_9FwdParamsE --------------------------
	.section	.nv.info._ZN10layer_norm31ln_parallel_residual_fwd_kernelINS_13Kernel_traitsIfffffjLj2560ELj1ELj4ELj1ELj16ENS_18Kernel_traits_baseILj2560EfffffjLj128EEEEELb0ELb0ELb0EEEvNS_9FwdParamsE,"",@"SHT_CUDA_INFO"
	.sectionflags	@""
	.align	4


	//----- nvinfo : EIATTR_CUDA_API_VERSION
	.align		4
        /*0000*/ 	.byte	0x04, 0x37
        /*0002*/ 	.short	(.L_1904 - .L_1903)
.L_1903:
        /*0004*/ 	.word	0x00000082


	//----- nvinfo : EIATTR_KPARAM_INFO
	.align		4
.L_1904:
        /*0008*/ 	.byte	0x04, 0x17
        /*000a*/ 	.short	(.L_1906 - .L_1905)
.L_1905:
        /*000c*/ 	.word	0x00000000
        /*0010*/ 	.short	0x0000
        /*0012*/ 	.short	0x0000
        /*0014*/ 	.byte	0x00, 0xf0, 0xa1, 0x03


	//----- nvinfo : EIATTR_SPARSE_MMA_MASK
	.align		4
.L_1906:
        /*0018*/ 	.byte	0x03, 0x50
        /*001a*/ 	.short	0x0000


	//----- nvinfo : EIATTR_MAXREG_COUNT
	.align		4
        /*001c*/ 	.byte	0x03, 0x1b
        /*001e*/ 	.short	0x00ff


	//----- nvinfo : EIATTR_ANNOTATIONS
	.align		4
        /*0020*/ 	.byte	0x04, 0x55
        /*0022*/ 	.short	(.L_1908 - .L_1907)


	//   ....[0]....
.L_1907:
        /* <DEDUP_REMOVED lines=583> */


	//----- nvinfo : EIATTR_MERCURY_ISA_VERSION
	.align		4
.L_1908:
        /*2484*/ 	.byte	0x03, 0x5f
        /*2486*/ 	.short	0x0101


	//----- nvinfo : EIATTR_COOP_GROUP_MASK_REGIDS
	.align		4
        /*2488*/ 	.byte	0x04, 0x29
        /*248a*/ 	.short	(.L_1910 - .L_1909)


	//   ....[0]....
.L_1909:
        /*248c*/ 	.word	0xffffffff


	//   ....[1]....
        /*2490*/ 	.word	0xffffffff


	//   ....[2]....
        /*2494*/ 	.word	0xffffffff


	//   ....[3]....
        /*2498*/ 	.word	0xffffffff


	//   ....[4]....
        /*249c*/ 	.word	0xffffffff


	//   ....[5]....
        /*24a0*/ 	.word	0xffffffff


	//   ....[6]....
        /*24a4*/ 	.word	0xffffffff


	//   ....[7]....
        /*24a8*/ 	.word	0xffffffff


	//   ....[8]....
        /*24ac*/ 	.word	0xffffffff


	//   ....[9]....
        /*24b0*/ 	.word	0xffffffff


	//   ....[10]....
        /*24b4*/ 	.word	0x05000048


	//   ....[11]....
        /*24b8*/ 	.word	0x05000048


	//   ....[12]....
        /*24bc*/ 	.word	0x05000048


	//   ....[13]....
        /*24c0*/ 	.word	0x05000048


	//   ....[14]....
        /*24c4*/ 	.word	0x05000048


	//   ....[15]....
        /*24c8*/ 	.word	0x05000048


	//   ....[16]....
        /*24cc*/ 	.word	0x05000048


	//   ....[17]....
        /*24d0*/ 	.word	0x05000048


	//   ....[18]....
        /*24d4*/ 	.word	0x05000048


	//   ....[19]....
        /*24d8*/ 	.word	0x05000048


	//----- nvinfo : EIATTR_COOP_GROUP_INSTR_OFFSETS
	.align		4
.L_1910:
        /*24dc*/ 	.byte	0x04, 0x28
        /*24de*/ 	.short	(.L_1912 - .L_1911)


	//   ....[0]....
.L_1911:
        /*24e0*/ 	.word	0x00013210


	//   ....[1]....
        /*24e4*/ 	.word	0x00013250


	//   ....[2]....
        /*24e8*/ 	.word	0x00013270


	//   ....[3]....
        /*24ec*/ 	.word	0x00013290


	//   ....[4]....
        /*24f0*/ 	.word	0x000132b0


	//   ....[5]....
        /*24f4*/ 	.word	0x00013dd0


	//   ....[6]....
        /*24f8*/ 	.word	0x00013df0


	//   ....[7]....
        /*24fc*/ 	.word	0x00013e10


	//   ....[8]....
        /*2500*/ 	.word	0x00013e30


	//   ....[9]....
        /*2504*/ 	.word	0x00013e50


	//   ....[10]....
        /*2508*/ 	.word	0x00016ee0


	//   ....[11]....
        /*250c*/ 	.word	0x00016f80


	//   ....[12]....
        /*2510*/ 	.word	0x00016ff0


	//   ....[13]....
        /*2514*/ 	.word	0x00017060


	//   ....[14]....
        /*2518*/ 	.word	0x000170d0


	//   ....[15]....
        /*251c*/ 	.word	0x00017c60


	//   ....[16]....
        /*2520*/ 	.word	0x00017cd0


	//   ....[17]....
        /*2524*/ 	.word	0x00017d40


	//   ....[18]....
        /*2528*/ 	.word	0x00017db0


	//   ....[19]....
        /*252c*/ 	.word	0x00017e20


	//----- nvinfo : EIATTR_VRC_CTA_INIT_COUNT
	.align		4
.L_1912:
        /*2530*/ 	.byte	0x02, 0x4a
	.zero		1
	.zero		1


	//----- nvinfo : EIATTR_EXIT_INSTR_OFFSETS
	.align		4
        /*2534*/ 	.byte	0x04, 0x1c
        /*2536*/ 	.short	(.L_1914 - .L_1913)


	//   ....[0]....
.L_1913:
        /*2538*/ 	.word	0x0000d920


	//   ....[1]....
        /*253c*/ 	.word	0x00016e70


	//----- nvinfo : EIATTR_MAX_THREADS
	.align		4
.L_1914:
        /*2540*/ 	.byte	0x04, 0x05
        /*2542*/ 	.short	(.L_1916 - .L_1915)
.L_1915:
        /*2544*/ 	.word	0x00000080
        /*2548*/ 	.word	0x00000001
        /*254c*/ 	.word	0x00000001


	//----- nvinfo : EIATTR_CRS_STACK_SIZE
	.align		4
.L_1916:
        /*2550*/ 	.byte	0x04, 0x1e
        /*2552*/ 	.short	(.L_1918 - .L_1917)
.L_1917:
        /*2554*/ 	.word	0x00000000


	//----- nvinfo : EIATTR_CBANK_PARAM_SIZE
	.align		4
.L_1918:
        /*2558*/ 	.byte	0x03, 0x19
        /*255a*/ 	.short	0x00e8


	//----- nvinfo : EIATTR_PARAM_CBANK
	.align		4
        /*255c*/ 	.byte	0x04, 0x0a
        /*255e*/ 	.short	(.L_1920 - .L_1919)
	.align		4
.L_1919:
        /*2560*/ 	.word	index@(.nv.constant0._ZN10layer_norm31ln_parallel_residual_fwd_kernelINS_13Kernel_traitsIfffffjLj2560ELj1ELj4ELj1ELj16ENS_18Kernel_traits_baseILj2560EfffffjLj128EEEEELb0ELb0ELb0EEEvNS_9FwdParamsE)
        /*2564*/ 	.short	0x0380
        /*2566*/ 	.short	0x00e8


	//----- nvinfo : EIATTR_SW_WAR
	.align		4
.L_1920:
        /*2568*/ 	.byte	0x04, 0x36
        /*256a*/ 	.short	(.L_1922 - .L_1921)
.L_1921:
        /*256c*/ 	.word	0x00000008
.L_1922:


//--------------------- .nv.info._ZN10layer_norm31ln_parallel_residual_fwd_kernelINS_13Kernel_traitsIfffffjLj2560ELj1ELj4ELj1ELj16ENS_18Kernel_traits_baseILj2560EfffffjLj128EEEEELb0ELb0ELb1EEEvNS_9FwdParamsE --------------------------
	.section	.nv.info._ZN10layer_norm31ln_parallel_residual_fwd_kernelINS_13Kernel_traitsIfffffjLj2560ELj1ELj4ELj1ELj16ENS_18Kernel_traits_baseILj2560EfffffjLj128EEEEELb0ELb0ELb1EEEvNS_9FwdParamsE,"",@"SHT_CUDA_INFO"
	.sectionflags	@""
	.align	4


	//----- nvinfo : EIATTR_CUDA_API_VERSION
	.align		4
        /*0000*/ 	.byte	0x04, 0x37
        /*0002*/ 	.short	(.L_1924 - .L_1923)
.L_1923:
        /*0004*/ 	.word	0x00000082


	//----- nvinfo : EIATTR_KPARAM_INFO
	.align		4
.L_1924:
        /*0008*/ 	.byte	0x04, 0x17
        /*000a*/ 	.short	(.L_1926 - .L_1925)
.L_1925:
        /*000c*/ 	.word	0x00000000
        /*0010*/ 	.short	0x0000
        /*0012*/ 	.short	0x0000
        /*0014*/ 	.byte	0x00, 0xf0, 0xa1, 0x03


	//----- nvinfo : EIATTR_SPARSE_MMA_MASK
	.align		4
.L_1926:
        /*0018*/ 	.byte	0x03, 0x50
        /*001a*/ 	.short	0x0000


	//----- nvinfo : EIATTR_MAXREG_COUNT
	.align		4
        /*001c*/ 	.byte	0x03, 0x1b
        /*001e*/ 	.short	0x00ff


	//----- nvinfo : EIATTR_ANNOTATIONS
	.align		4
        /*0020*/ 	.byte	0x04, 0x55
        /*0022*/ 	.short	(.L_1928 - .L_1927)


	//   ....[0]....
.L_1927:
        /* <DEDUP_REMOVED lines=521> */


	//----- nvinfo : EIATTR_MERCURY_ISA_VERSION
	.align		4
.L_1928:
        /*20a4*/ 	.byte	0x03, 0x5f
        /*20a6*/ 	.short	0x0101


	//----- nvinfo : EIATTR_COOP_GROUP_MASK_REGIDS
	.align		4
        /*20a8*/ 	.byte	0x04, 0x29
        /*20aa*/ 	.short	(.L_1930 - .L_1929)


	//   ....[0]....
.L_1929:
        /*20ac*/ 	.word	0xffffffff


	//   ....[1]....
        /*20b0*/ 	.word	0xffffffff


	//   ....[2]....
        /*20b4*/ 	.word	0xffffffff


	//   ....[3]....
        /*20b8*/ 	.word	0xffffffff


	//   ....[4]....
        /*20bc*/ 	.word	0xffffffff


	//   ....[5]....
        /*20c0*/ 	.word	0xffffffff


	//   ....[6]....
        /*20c4*/ 	.word	0xffffffff


	//   ....[7]....
        /*20c8*/ 	.word	0xffffffff


	//   ....[8]....
        /*20cc*/ 	.word	0xffffffff


	//   ....[9]....
        /*20d0*/ 	.word	0xffffffff


	//   ....[10]....
        /*20d4*/ 	.word	0x05000028


	//   ....[11]....
        /*20d8*/ 	.word	0x05000028


	//   ....[12]....
        /*20dc*/ 	.word	0x05000028


	//   ....[13]....
        /*20e0*/ 	.word	0x05000028


	//   ....[14]....
        /*20e4*/ 	.word	0x05000028


	//   ....[15]....
        /*20e8*/ 	.word	0x05000028


	//   ....[16]....
        /*20ec*/ 	.word	0x05000028


	//   ....[17]....
        /*20f0*/ 	.word	0x05000028


	//   ....[18]....
        /*20f4*/ 	.word	0x05000028


	//   ....[19]....
        /*20f8*/ 	.word	0x05000028


	//----- nvinfo : EIATTR_COOP_GROUP_INSTR_OFFSETS
	.align		4
.L_1930:
        /*20fc*/ 	.byte	0x04, 0x28
        /*20fe*/ 	.short	(.L_1932 - .L_1931)


	//   ....[0]....
.L_1931:
        /*2100*/ 	.word	0x00008120


	//   ....[1]....
        /*2104*/ 	.word	0x00008150


	//   ....[2]....
        /*2108*/ 	.word	0x00008170


	//   ....[3]....
        /*210c*/ 	.word	0x00008190


	//   ....[4]....
        /*2110*/ 	.word	0x000081b0


	//   ....[5]....
        /*2114*/ 	.word	0x00008be0


	//   ....[6]....
        /*2118*/ 	.word	0x00008c00


	//   ....[7]....
        /*211c*/ 	.word	0x00008c20


	//   ....[8]....
        /*2120*/ 	.word	0x00008c40


	//   ....[9]....
        /*2124*/ 	.word	0x00008c60


	//   ....[10]....
        /*2128*/ 	.word	0x0000bbf0


	//   ....[11]....
        /*212c*/ 	.word	0x0000bc90


	//   ....[12]....
        /*2130*/ 	.word	0x0000bd00


	//   ....[13]....
        /*2134*/ 	.word	0x0000bd70


	//   ....[14]....
        /*2138*/ 	.word	0x0000bde0


	//   ....[15]....
        /*213c*/ 	.word	0x0000c870


	//   ....[16]....
        /*2140*/ 	.word	0x0000c8e0


	//   ....[17]....
        /*2144*/ 	.word	0x0000c950


	//   ....[18]....
        /*2148*/ 	.word	0x0000c9c0


	//   ....[19]....
        /*214c*/ 	.word	0x0000ca30


	//----- nvinfo : EIATTR_VRC_CTA_INIT_COUNT
	.align		4
.L_1932:
        /*2150*/ 	.byte	0x02, 0x4a
	.zero		1
	.zero		1


	//----- nvinfo : EIATTR_EXIT_INSTR_OFFSETS
	.align		4
        /*2154*/ 	.byte	0x04, 0x1c
        /*2156*/ 	.short	(.L_1934 - .L_1933)


	//   ....[0]....
.L_1933:
        /*2158*/ 	.word	0x00003f70


	//   ....[1]....
        /*215c*/ 	.word	0x0000bb80


	//----- nvinfo : EIATTR_MAX_THREADS
	.align		4
.L_1934:
        /*2160*/ 	.byte	0x04, 0x05
        /*2162*/ 	.short	(.L_1936 - .L_1935)
.L_1935:
        /*2164*/ 	.word	0x00000080
        /*2168*/ 	.word	0x00000001
        /*216c*/ 	.word	0x00000001


	//----- nvinfo : EIATTR_CRS_STACK_SIZE
	.align		4
.L_1936:
        /*2170*/ 	.byte	0x04, 0x1e
        /*2172*/ 	.short	(.L_1938 - .L_1937)
.L_1937:
        /*2174*/ 	.word	0x00000000


	//----- nvinfo : EIATTR_CBANK_PARAM_SIZE
	.align		4
.L_1938:
        /*2178*/ 	.byte	0x03, 0x19
        /*217a*/ 	.short	0x00e8


	//----- nvinfo : EIATTR_PARAM_CBANK
	.align		4
        /*217c*/ 	.byte	0x04, 0x0a
        /*217e*/ 	.short	(.L_1940 - .L_1939)
	.align		4
.L_1939:
        /*2180*/ 	.word	index@(.nv.constant0._ZN10layer_norm31ln_parallel_residual_fwd_kernelINS_13Kernel_traitsIfffffjLj2560ELj1ELj4ELj1ELj16ENS_18Kernel_traits_baseILj2560EfffffjLj128EEEEELb0ELb0ELb1EEEvNS_9FwdParamsE)
        /*2184*/ 	.short	0x0380
        /*2186*/ 	.short	0x00e8


	//----- nvinfo : EIATTR_SW_WAR
	.align		4
.L_1940:
        /*2188*/ 	.byte	0x04, 0x36
        /*218a*/ 	.short	(.L_1942 - .L_1941)
.L_1941:
        /*218c*/ 	.word	0x00000008
.L_1942:


//--------------------- .nv.info._ZN10layer_norm31ln_parallel_residual_fwd_kernelINS_13Kernel_traitsIfffffjLj2560ELj1ELj4ELj1ELj16ENS_18Kernel_traits_baseILj2560EfffffjLj128EEEEELb0ELb1ELb0EEEvNS_9FwdParamsE --------------------------
	.section	.nv.info._ZN10layer_norm31ln_parallel_residual_fwd_kernelINS_13Kernel_traitsIfffffjLj2560ELj1ELj4ELj1ELj16ENS_18Kernel_traits_baseILj2560EfffffjLj128EEEEELb0ELb1ELb0EEEvNS_9FwdParamsE,"",@"SHT_CUDA_INFO"
	.sectionflags	@""
	.align	4


	//----- nvinfo : EIATTR_CUDA_API_VERSION
	.align		4
        /*0000*/ 	.byte	0x04, 0x37
        /*0002*/ 	.short	(.L_1944 - .L_1943)
.L_1943:
        /*0004*/ 	.word	0x00000082


	//----- nvinfo : EIATTR_KPARAM_INFO
	.align		4
.L_1944:
        /*0008*/ 	.byte	0x04, 0x17
        /*000a*/ 	.short	(.L_1946 - .L_1945)
.L_1945:
        /*000c*/ 	.word	0x00000000
        /*0010*/ 	.short	0x0000
        /*0012*/ 	.short	0x0000
        /*0014*/ 	.byte	0x00, 0xf0, 0xa1, 0x03


	//----- nvinfo : EIATTR_SPARSE_MMA_MASK
	.align		4
.L_1946:
        /*0018*/ 	.byte	0x03, 0x50
        /*001a*/ 	.short	0x0000


	//----- nvinfo : EIATTR_MAXREG_COUNT
	.align		4
        /*001c*/ 	.byte	0x03, 0x1b
        /*001e*/ 	.short	0x00ff


	//----- nvinfo : EIATTR_ANNOTATIONS
	.align		4
        /*0020*/ 	.byte	0x04, 0x55
        /*0022*/ 	.short	(.L_1948 - .L_1947)


	//   ....[0]....
.L_1947:
        /* <DEDUP_REMOVED lines=33> */


	//----- nvinfo : EIATTR_MERCURY_ISA_VERSION
	.align		4
.L_1948:
        /*0224*/ 	.byte	0x03, 0x5f
        /*0226*/ 	.short	0x0101


	//----- nvinfo : EIATTR_COOP_GROUP_MASK_REGIDS
	.align		4
        /*0228*/ 	.byte	0x04, 0x29
        /*022a*/ 	.short	(.L_1950 - .L_1949)


	//   ....[0]....
.L_1949:
        /*022c*/ 	.word	0xffffffff


	//   ....[1]....
        /*0230*/ 	.word	0xffffffff


	//   ....[2]....
        /*0234*/ 	.word	0xffffffff


	//   ....[3]....
        /*0238*/ 	.word	0xffffffff


	//   ....[4]....
        /*023c*/ 	.word	0xffffffff


	//   ....[5]....
        /*0240*/ 	.word	0xffffffff


	//   ....[6]....
        /*0244*/ 	.word	0xffffffff


	//   ....[7]....
        /*0248*/ 	.word	0xffffffff


	//   ....[8]....
        /*024c*/ 	.word	0xffffffff


	//   ....[9]....
        /*0250*/ 	.word	0xffffffff


	//   ....[10]....
        /*0254*/ 	.word	0x05000048


	//   ....[11]....
        /*0258*/ 	.word	0x05000048


	//   ....[12]....
        /*025c*/ 	.word	0x05000048


	//   ....[13]....
        /*0260*/ 	.word	0x05000048


	//   ....[14]....
        /*0264*/ 	.word	0x05000048


	//   ....[15]....
        /*0268*/ 	.word	0x05000048


	//   ....[16]....
        /*026c*/ 	.word	0x05000048


	//   ....[17]....
        /*0270*/ 	.word	0x05000048


	//   ....[18]....
        /*0274*/ 	.word	0x05000048


	//   ....[19]....
        /*0278*/ 	.word	0x05000048


	//----- nvinfo : EIATTR_COOP_GROUP_INSTR_OFFSETS
	.align		4
.L_1950:
        /*027c*/ 	.byte	0x04, 0x28
        /*027e*/ 	.short	(.L_1952 - .L_1951)


	//   ....[0]....
.L_1951:
        /*0280*/ 	.word	0x00006fd0


	//   ....[1]....
        /*0284*/ 	.word	0x00007010


	//   ....[2]....
        /*0288*/ 	.word	0x00007030


	//   ....[3]....
        /*028c*/ 	.word	0x00007050


	//   ....[4]....
        /*0290*/ 	.word	0x00007070


	//   ....[5]....
        /*0294*/ 	.word	0x00007b90


	//   ....[6]....
        /*0298*/ 	.word	0x00007bb0


	//   ....[7]....
        /*029c*/ 	.word	0x00007bd0


	//   ....[8]....
        /*02a0*/ 	.word	0x00007bf0


	//   ....[9]....
        /*02a4*/ 	.word	0x00007c10


	//   ....[10]....
        /*02a8*/ 	.word	0x000098a0


	//   ....[11]....
        /*02ac*/ 	.word	0x00009940


	//   ....[12]....
        /*02b0*/ 	.word	0x000099b0


	//   ....[13]....
        /*02b4*/ 	.word	0x00009a20


	//   ....[14]....
        /*02b8*/ 	.word	0x00009a90


	//   ....[15]....
        /*02bc*/ 	.word	0x0000a620


	//   ....[16]....
        /*02c0*/ 	.word	0x0000a690


	//   ....[17]....
        /*02c4*/ 	.word	0x0000a700


	//   ....[18]....
        /*02c8*/ 	.word	0x0000a770


	//   ....[19]....
        /*02cc*/ 	.word	0x0000a7e0


	//----- nvinfo : EIATTR_VRC_CTA_INIT_COUNT
	.align		4
.L_1952:
        /*02d0*/ 	.byte	0x02, 0x4a
	.zero		1
	.zero		1


	//----- nvinfo : EIATTR_EXIT_INSTR_OFFSETS
	.align		4
        /*02d4*/ 	.byte	0x04, 0x1c
        /*02d6*/ 	.short	(.L_1954 - .L_1953)


	//   ....[0]....
.L_1953:
        /*02d8*/ 	.word	0x000016e0


	//   ....[1]....
        /*02dc*/ 	.word	0x00009830


	//----- nvinfo : EIATTR_MAX_THREADS
	.align		4
.L_1954:
        /*02e0*/ 	.byte	0x04, 0x05
        /*02e2*/ 	.short	(.L_1956 - .L_1955)
.L_1955:
        /*02e4*/ 	.word	0x00000080
        /*02e8*/ 	.word	0x00000001
        /*02ec*/ 	.word	0x00000001


	//----- nvinfo : EIATTR_CRS_STACK_SIZE
	.align		4
.L_1956:
        /*02f0*/ 	.byte	0x04, 0x1e
        /*02f2*/ 	.short	(.L_1958 - .L_1957)
.L_1957:
        /*02f4*/ 	.word	0x00000000


	//----- nvinfo : EIATTR_CBANK_PARAM_SIZE
	.align		4
.L_1958:
        /*02f8*/ 	.byte	0x03, 0x19
        /*02fa*/ 	.short	0x00e8


	//----- nvinfo : EIATTR_PARAM_CBANK
	.align		4
        /*02fc*/ 	.byte	0x04, 0x0a
        /*02fe*/ 	.short	(.L_1960 - .L_1959)
	.align		4
.L_1959:
        /*0300*/ 	.word	index@(.nv.constant0._ZN10layer_norm31ln_parallel_residual_fwd_kernelINS_13Kernel_traitsIfffffjLj2560ELj1ELj4ELj1ELj16ENS_18Kernel_traits_baseILj2560EfffffjLj128EEEEELb0ELb1ELb0EEEvNS_9FwdParamsE)
        /*0304*/ 	.short	0x0380
        /*0306*/ 	.short	0x00e8


	//----- nvinfo : EIATTR_SW_WAR
	.align		4
.L_1960:
        /*0308*/ 	.byte	0x04, 0x36
        /*030a*/ 	.short	(.L_1962 - .L_1961)
.L_1961:
        /*030c*/ 	.word	0x00000008
.L_1962:


//--------------------- .nv.info._ZN10layer_norm31ln_parallel_residual_fwd_kernelINS_13Kernel_traitsIfffffjLj2560ELj1ELj4ELj1ELj16ENS_18Kernel_traits_baseILj2560EfffffjLj128EEEEELb0ELb1ELb1EEEvNS_9FwdParamsE --------------------------
	.section	.nv.info._ZN10layer_norm31ln_parallel_residual_fwd_kernelINS_13Kernel_traitsIfffffjLj2560ELj1ELj4ELj1ELj16ENS_18Kernel_traits_baseILj2560EfffffjLj128EEEEELb0ELb1ELb1EEEvNS_9FwdParamsE,"",@"SHT_CUDA_INFO"
	.sectionflags	@""
	.align	4


	//----- nvinfo : EIATTR_CUDA_API_VERSION
	.align		4
        /*0000*/ 	.byte	0x04, 0x37
        /*0002*/ 	.short	(.L_1964 - .L_1963)
.L_1963:
        /*0004*/ 	.word	0x00000082


	//----- nvinfo : EIATTR_KPARAM_INFO
	.align		4
.L_1964:
        /*0008*/ 	.byte	0x04, 0x17
        /*000a*/ 	.short	(.L_1966 - .L_1965)
.L_1965:
        /*000c*/ 	.word	0x00000000
        /*0010*/ 	.short	0x0000
        /*0012*/ 	.short	0x0000
        /*0014*/ 	.byte	0x00, 0xf0, 0xa1, 0x03


	//----- nvinfo : EIATTR_SPARSE_MMA_MASK
	.align		4
.L_1966:
        /*0018*/ 	.byte	0x03, 0x50
        /*001a*/ 	.short	0x0000


	//----- nvinfo : EIATTR_MAXREG_COUNT
	.align		4
        /*001c*/ 	.byte	0x03, 0x1b
        /*001e*/ 	.short	0x00ff


	//----- nvinfo : EIATTR_ANNOTATIONS
	.align		4
        /*0020*/ 	.byte	0x04, 0x55
        /*0022*/ 	.short	(.L_1968 - .L_1967)


	//   ....[0]....
.L_1967:
        /* <DEDUP_REMOVED lines=41> */


	//----- nvinfo : EIATTR_MERCURY_ISA_VERSION
	.align		4
.L_1968:
        /*02a4*/ 	.byte	0x03, 0x5f
        /*02a6*/ 	.short	0x0101


	//----- nvinfo : EIATTR_COOP_GROUP_MASK_REGIDS
	.align		4
        /*02a8*/ 	.byte	0x04, 0x29
        /*02aa*/ 	.short	(.L_1970 - .L_1969)


	//   ....[0]....
.L_1969:
        /*02ac*/ 	.word	0xffffffff


	//   ....[1]....
        /*02b0*/ 	.word	0xffffffff


	//   ....[2]....
        /*02b4*/ 	.word	0xffffffff


	//   ....[3]....
        /*02b8*/ 	.word	0xffffffff


	//   ....[4]....
        /*02bc*/ 	.word	0xffffffff


	//   ....[5]....
        /*02c0*/ 	.word	0xffffffff


	//   ....[6]....
        /*02c4*/ 	.word	0xffffffff


	//   ....[7]....
        /*02c8*/ 	.word	0xffffffff


	//   ....[8]....
        /*02cc*/ 	.word	0xffffffff


	//   ....[9]....
        /*02d0*/ 	.word	0xffffffff


	//   ....[10]....
        /*02d4*/ 	.word	0x05000080


	//   ....[11]....
        /*02d8*/ 	.word	0x05000080


	//   ....[12]....
        /*02dc*/ 	.word	0x05000080


	//   ....[13]....
        /*02e0*/ 	.word	0x05000080


	//   ....[14]....
        /*02e4*/ 	.word	0x05000080


	//   ....[15]....
        /*02e8*/ 	.word	0x05000080


	//   ....[16]....
        /*02ec*/ 	.word	0x05000080


	//   ....[17]....
        /*02f0*/ 	.word	0x05000080


	//   ....[18]....
        /*02f4*/ 	.word	0x05000080


	//   ....[19]....
        /*02f8*/ 	.word	0x05000080


	//----- nvinfo : EIATTR_COOP_GROUP_INSTR_OFFSETS
	.align		4
.L_1970:
        /*02fc*/ 	.byte	0x04, 0x28
        /*02fe*/ 	.short	(.L_1972 - .L_1971)


	//   ....[0]....
.L_1971:
        /*0300*/ 	.word	0x00004c10


	//   ....[1]....
        /*0304*/ 	.word	0x00004c40


	//   ....[2]....
        /*0308*/ 	.word	0x00004c60


	//   ....[3]....
        /*030c*/ 	.word	0x00004c80


	//   ....[4]....
        /*0310*/ 	.word	0x00004ca0


	//   ....[5]....
        /*0314*/ 	.word	0x000056d0


	//   ....[6]....
        /*0318*/ 	.word	0x000056f0


	//   ....[7]....
        /*031c*/ 	.word	0x00005710


	//   ....[8]....
        /*0320*/ 	.word	0x00005730


	//   ....[9]....
        /*0324*/ 	.word	0x00005750


	//   ....[10]....
        /*0328*/ 	.word	0x00006d10


	//   ....[11]....
        /*032c*/ 	.word	0x00006db0


	//   ....[12]....
        /*0330*/ 	.word	0x00006e20


	//   ....[13]....
        /*0334*/ 	.word	0x00006e90


	//   ....[14]....
        /*0338*/ 	.word	0x00006f00


	//   ....[15]....
        /*033c*/ 	.word	0x00007990


	//   ....[16]....
        /*0340*/ 	.word	0x00007a00


	//   ....[17]....
        /*0344*/ 	.word	0x00007a70


	//   ....[18]....
        /*0348*/ 	.word	0x00007ae0


	//   ....[19]....
        /*034c*/ 	.word	0x00007b50


	//----- nvinfo : EIATTR_VRC_CTA_INIT_COUNT
	.align		4
.L_1972:
        /*0350*/ 	.byte	0x02, 0x4a
	.zero		1
	.zero		1


	//----- nvinfo : EIATTR_EXIT_INSTR_OFFSETS
	.align		4
        /*0354*/ 	.byte	0x04, 0x1c
        /*0356*/ 	.short	(.L_1974 - .L_1973)


	//   ....[0]....
.L_1973:
        /*0358*/ 	.word	0x00000a60


	//   ....[1]....
        /*035c*/ 	.word	0x00006ca0


	//----- nvinfo : EIATTR_MAX_THREADS
	.align		4
.L_1974:
        /*0360*/ 	.byte	0x04, 0x05
        /*0362*/ 	.short	(.L_1976 - .L_1975)
.L_1975:
        /*0364*/ 	.word	0x00000080
        /*0368*/ 	.word	0x00000001
        /*036c*/ 	.word	0x00000001


	//----- nvinfo : EIATTR_CRS_STACK_SIZE
	.align		4
.L_1976:
        /*0370*/ 	.byte	0x04, 0x1e
        /*0372*/ 	.short	(.L_1978 - .L_1977)
.L_1977:
        /*0374*/ 	.word	0x00000000


	//----- nvinfo : EIATTR_CBANK_PARAM_SIZE
	.align		4
.L_1978:
        /*0378*/ 	.byte	0x03, 0x19
        /*037a*/ 	.short	0x00e8


	//----- nvinfo : EIATTR_PARAM_CBANK
	.align		4
        /*037c*/ 	.byte	0x04, 0x0a
        /*037e*/ 	.short	(.L_1980 - .L_1979)
	.align		4
.L_1979:
        /*0380*/ 	.word	index@(.nv.constant0._ZN10layer_norm31ln_parallel_residual_fwd_kernelINS_13Kernel_traitsIfffffjLj2560ELj1ELj4ELj1ELj16ENS_18Kernel_traits_baseILj2560EfffffjLj128EEEEELb0ELb1ELb1EEEvNS_9FwdParamsE)
        /*0384*/ 	.short	0x0380
        /*0386*/ 	.short	0x00e8


	//----- nvinfo : EIATTR_SW_WAR
	.align		4
.L_1980:
        /*0388*/ 	.byte	0x04, 0x36
        /*038a*/ 	.short	(.L_1982 - .L_1981)
.L_1981:
        /*038c*/ 	.word	0x00000008
.L_1982:


//--------------------- .nv.info._ZN10layer_norm31ln_parallel_residual_fwd_kernelINS_13Kernel_traitsIfffffjLj2560ELj1ELj4ELj1ELj16ENS_18Kernel_traits_baseILj2560EfffffjLj128EEEEELb1ELb0ELb0EEEvNS_9FwdParamsE --------------------------
	.section	.nv.info._ZN10layer_norm31ln_parallel_residual_fwd_kernelINS_13Kernel_traitsIfffffjLj2560ELj1ELj4ELj1ELj16ENS_18Kernel_traits_baseILj2560EfffffjLj128EEEEELb1ELb0ELb0EEEvNS_9FwdParamsE,"",@"SHT_CUDA_INFO"
	.sectionflags	@""
	.align	4


	//----- nvinfo : EIATTR_CUDA_API_VERSION
	.align		4
        /*0000*/ 	.byte	0x04, 0x37
        /*0002*/ 	.short	(.L_1984 - .L_1983)
.L_1983:
        /*0004*/ 	.word	0x00000082


	//----- nvinfo : EIATTR_KPARAM_INFO
	.align		4
.L_1984:
        /*0008*/ 	.byte	0x04, 0x17
        /*000a*/ 	.short	(.L_1986 - .L_1985)
.L_1985:
        /*000c*/ 	.word	0x00000000
        /*0010*/ 	.short	0x0000
        /*0012*/ 	.short	0x0000
        /*0014*/ 	.byte	0x00, 0xf0, 0xa1, 0x03


	//----- nvinfo : EIATTR_SPARSE_MMA_MASK
	.align		4
.L_1986:
        /*0018*/ 	.byte	0x03, 0x50
        /*001a*/ 	.short	0x0000


	//----- nvinfo : EIATTR_MAXREG_COUNT
	.align		4
        /*001c*/ 	.byte	0x03, 0x1b
        /*001e*/ 	.short	0x00ff


	//----- nvinfo : EIATTR_ANNOTATIONS
	.align		4
        /*0020*/ 	.byte	0x04, 0x55
        /*0022*/ 	.short	(.L_1988 - .L_1987)


	//   ....[0]....
.L_1987:
        /* <DEDUP_REMOVED lines=639> */


	//----- nvinfo : EIATTR_MERCURY_ISA_VERSION
	.align		4
.L_1988:
        /*2804*/ 	.byte	0x03, 0x5f
        /*2806*/ 	.short	0x0101


	//----- nvinfo : EIATTR_COOP_GROUP_MASK_REGIDS
	.align		4
        /*2808*/ 	.byte	0x04, 0x29
        /*280a*/ 	.short	(.L_1990 - .L_1989)


	//   ....[0]....
.L_1989:
        /*280c*/ 	.word	0xffffffff


	//   ....[1]....
        /*2810*/ 	.word	0xffffffff


	//   ....[2]....
        /*2814*/ 	.word	0xffffffff


	//   ....[3]....
        /*2818*/ 	.word	0xffffffff


	//   ....[4]....
        /*281c*/ 	.word	0xffffffff


	//   ....[5]....
        /*2820*/ 	.word	0xffffffff


	//   ....[6]....
        /*2824*/ 	.word	0xffffffff


	//   ....[7]....
        /*2828*/ 	.word	0xffffffff


	//   ....[8]....
        /*282c*/ 	.word	0xffffffff


	//   ....[9]....
        /*2830*/ 	.word	0xffffffff


	//   ....[10]....
        /*2834*/ 	.word	0x0500000c


	//   ....[11]....
        /*2838*/ 	.word	0x0500000c


	//   ....[12]....
        /*283c*/ 	.word	0x0500000c


	//   ....[13]....
        /*2840*/ 	.word	0x0500000c


	//   ....[14]....
        /*2844*/ 	.word	0x0500000c


	//   ....[15]....
        /*2848*/ 	.word	0x0500000c


	//   ....[16]....
        /*284c*/ 	.word	0x0500000c


	//   ....[17]....
        /*2850*/ 	.word	0x0500000c


	//   ....[18]....
        /*2854*/ 	.word	0x0500000c


	//   ....[19]....
        /*2858*/ 	.word	0x0500000c


	//----- nvinfo : EIATTR_COOP_GROUP_INSTR_OFFSETS
	.align		4
.L_1990:
        /*285c*/ 	.byte	0x04, 0x28
        /*285e*/ 	.short	(.L_1992 - .L_1991)


	//   ....[0]....
.L_1991:
        /*2860*/ 	.word	0x0006e050


	//   ....[1]....
        /*2864*/ 	.word	0x0006e090


	//   ....[2]....
        /*2868*/ 	.word	0x0006e0b0


	//   ....[3]....
        /*286c*/ 	.word	0x0006e0d0


	//   ....[4]....
        /*2870*/ 	.word	0x0006e0f0


	//   ....[5]....
        /*2874*/ 	.word	0x0006ec00


	//   ....[6]....
        /*2878*/ 	.word	0x0006ec20


	//   ....[7]....
        /*287c*/ 	.word	0x0006ec40


	//   ....[8]....
        /*2880*/ 	.word	0x0006ec60


	//   ....[9]....
        /*2884*/ 	.word	0x0006ec80


	//   ....[10]....
        /*2888*/ 	.word	0x00071f30


	//   ....[11]....
        /*288c*/ 	.word	0x00071fd0


	//   ....[12]....
        /*2890*/ 	.word	0x00072040


	//   ....[13]....
        /*2894*/ 	.word	0x000720b0


	//   ....[14]....
        /*2898*/ 	.word	0x00072120


	//   ....[15]....
        /*289c*/ 	.word	0x00072ca0


	//   ....[16]....
        /*28a0*/ 	.word	0x00072d10


	//   ....[17]....
        /*28a4*/ 	.word	0x00072d80


	//   ....[18]....
        /*28a8*/ 	.word	0x00072df0


	//   ....[19]....
        /*28ac*/ 	.word	0x00072e60


	//----- nvinfo : EIATTR_VRC_CTA_INIT_COUNT
	.align		4
.L_1992:
        /*28b0*/ 	.byte	0x02, 0x4a
	.zero		1
	.zero		1


	//----- nvinfo : EIATTR_EXIT_INSTR_OFFSETS
	.align		4
        /*28b4*/ 	.byte	0x04, 0x1c
        /*28b6*/ 	.short	(.L_1994 - .L_1993)


	//   ....[0]....
.L_1993:
        /*28b8*/ 	.word	0x0000e200


	//   ....[1]....
        /*28bc*/ 	.word	0x00071ec0


	//----- nvinfo : EIATTR_MAX_THREADS
	.align		4
.L_1994:
        /*28c0*/ 	.byte	0x04, 0x05
        /*28c2*/ 	.short	(.L_1996 - .L_1995)
.L_1995:
        /*28c4*/ 	.word	0x00000080
        /*28c8*/ 	.word	0x00000001
        /*28cc*/ 	.word	0x00000001


	//----- nvinfo : EIATTR_CRS_STACK_SIZE
	.align		4
.L_1996:
        /*28d0*/ 	.byte	0x04, 0x1e
        /*28d2*/ 	.short	(.L_1998 - .L_1997)
.L_1997:
        /*28d4*/ 	.word	0x00000000


	//----- nvinfo : EIATTR_CBANK_PARAM_SIZE
	.align		4
.L_1998:
        /*28d8*/ 	.byte	0x03, 0x19
        /*28da*/ 	.short	0x00e8


	//----- nvinfo : EIATTR_PARAM_CBANK
	.align		4
        /*28dc*/ 	.byte	0x04, 0x0a
        /*28de*/ 	.short	(.L_2000 - .L_1999)
	.align		4
.L_1999:
        /*28e0*/ 	.word	index@(.nv.constant0._ZN10layer_norm31ln_parallel_residual_fwd_kernelINS_13Kernel_traitsIfffffjLj2560ELj1ELj4ELj1ELj16ENS_18Kernel_traits_baseILj2560EfffffjLj128EEEEELb1ELb0ELb0EEEvNS_9FwdParamsE)
        /*28e4*/ 	.short	0x0380
        /*28e6*/ 	.short	0x00e8


	//----- nvinfo : EIATTR_SW_WAR
	.align		4
.L_2000:
        /*28e8*/ 	.byte	0x04, 0x36
        /*28ea*/ 	.short	(.L_2002 - .L_2001)
.L_2001:
        /*28ec*/ 	.word	0x00000008
.L_2002:


//--------------------- .nv.info._ZN10layer_norm31ln_parallel_residual_fwd_kernelINS_13Kernel_traitsIfffffjLj2560ELj1ELj4ELj1ELj16ENS_18Kernel_traits_baseILj2560EfffffjLj128EEEEELb1ELb0ELb1EEEvNS_9FwdParamsE --------------------------
	.section	.nv.info._ZN10layer_norm31ln_parallel_residual_fwd_kernelINS_13Kernel_traitsIfffffjLj2560ELj1ELj4ELj1ELj16ENS_18Kernel_traits_baseILj2560EfffffjLj128EEEEELb1ELb0ELb1EEEvNS_9FwdParamsE,"",@"SHT_CUDA_INFO"
	.sectionflags	@""
	.align	4


	//----- nvinfo : EIATTR_CUDA_API_VERSION
	.align		4
        /*0000*/ 	.byte	0x04, 0x37
        /*0002*/ 	.short	(.L_2004 - .L_2003)
.L_2003:
        /*0004*/ 	.word	0x00000082


	//----- nvinfo : EIATTR_KPARAM_INFO
	.align		4
.L_2004:
        /*0008*/ 	.byte	0x04, 0x17
        /*000a*/ 	.short	(.L_2006 - .L_2005)
.L_2005:
        /*000c*/ 	.word	0x00000000
        /*0010*/ 	.short	0x0000
        /*0012*/ 	.short	0x0000
        /*0014*/ 	.byte	0x00, 0xf0, 0xa1, 0x03


	//----- nvinfo : EIATTR_SPARSE_MMA_MASK
	.align		4
.L_2006:
        /*0018*/ 	.byte	0x03, 0x50
        /*001a*/ 	.short	0x0000


	//----- nvinfo : EIATTR_MAXREG_COUNT
	.align		4
        /*001c*/ 	.byte	0x03, 0x1b
        /*001e*/ 	.short	0x00ff


	//----- nvinfo : EIATTR_ANNOTATIONS
	.align		4
        /*0020*/ 	.byte	0x04, 0x55
        /*0022*/ 	.short	(.L_2008 - .L_2007)


	//   ....[0]....
.L_2007:
        /* <DEDUP_REMOVED lines=307> */


	//----- nvinfo : EIATTR_MERCURY_ISA_VERSION
	.align		4
.L_2008:
        /*1344*/ 	.byte	0x03, 0x5f
        /*1346*/ 	.short	0x0101


	//----- nvinfo : EIATTR_COOP_GROUP_MASK_REGIDS
	.align		4
        /*1348*/ 	.byte	0x04, 0x29
        /*134a*/ 	.short	(.L_2010 - .L_2009)


	//   ....[0]....
.L_2009:
        /*134c*/ 	.word	0xffffffff


	//   ....[1]....
        /*1350*/ 	.word	0xffffffff


	//   ....[2]....
        /*1354*/ 	.word	0xffffffff


	//   ....[3]....
        /*1358*/ 	.word	0xffffffff


	//   ....[4]....
        /*135c*/ 	.word	0xffffffff


	//   ....[5]....
        /*1360*/ 	.word	0xffffffff


	//   ....[6]....
        /*1364*/ 	.word	0xffffffff


	//   ....[7]....
        /*1368*/ 	.word	0xffffffff


	//   ....[8]....
        /*136c*/ 	.word	0xffffffff


	//   ....[9]....
        /*1370*/ 	.word	0xffffffff


	//   ....[10]....
        /*1374*/ 	.word	0x050000d6


	//   ....[11]....
        /*1378*/ 	.word	0x050000d6


	//   ....[12]....
        /*137c*/ 	.word	0x050000d6


	//   ....[13]....
        /*1380*/ 	.word	0x050000d6


	//   ....[14]....
        /*1384*/ 	.word	0x050000d6


	//   ....[15]....
        /*1388*/ 	.word	0x050000d6


	//   ....[16]....
        /*138c*/ 	.word	0x050000d6


	//   ....[17]....
        /*1390*/ 	.word	0x050000d6


	//   ....[18]....
        /*1394*/ 	.word	0x050000d6


	//   ....[19]....
        /*1398*/ 	.word	0x050000d6


	//----- nvinfo : EIATTR_COOP_GROUP_INSTR_OFFSETS
	.align		4
.L_2010:
        /*139c*/ 	.byte	0x04, 0x28
        /*139e*/ 	.short	(.L_2012 - .L_2011)


	//   ....[0]....
.L_2011:
        /*13a0*/ 	.word	0x00061400


	//   ....[1]....
        /*13a4*/ 	.word	0x00061430


	//   ....[2]....
        /*13a8*/ 	.word	0x00061450


	//   ....[3]....
        /*13ac*/ 	.word	0x00061470


	//   ....[4]....
        /*13b0*/ 	.word	0x00061490


	//   ....[5]....
        /*13b4*/ 	.word	0x00061ec0


	//   ....[6]....
        /*13b8*/ 	.word	0x00061ee0


	//   ....[7]....
        /*13bc*/ 	.word	0x00061f00


	//   ....[8]....
        /*13c0*/ 	.word	0x00061f20


	//   ....[9]....
        /*13c4*/ 	.word	0x00061f40


	//   ....[10]....
        /*13c8*/ 	.word	0x000646c0


	//   ....[11]....
        /*13cc*/ 	.word	0x00064760


	//   ....[12]....
        /*13d0*/ 	.word	0x000647c0


	//   ....[13]....
        /*13d4*/ 	.word	0x00064820


	//   ....[14]....
        /*13d8*/ 	.word	0x00064880


	//   ....[15]....
        /*13dc*/ 	.word	0x00065300


	//   ....[16]....
        /*13e0*/ 	.word	0x00065360


	//   ....[17]....
        /*13e4*/ 	.word	0x000653c0


	//   ....[18]....
        /*13e8*/ 	.word	0x00065420


	//   ....[19]....
        /*13ec*/ 	.word	0x00065480


	//----- nvinfo : EIATTR_VRC_CTA_INIT_COUNT
	.align		4
.L_2012:
        /*13f0*/ 	.byte	0x02, 0x4a
	.zero		1
	.zero		1


	//----- nvinfo : EIATTR_EXIT_INSTR_OFFSETS
	.align		4
        /*13f4*/ 	.byte	0x04, 0x1c
        /*13f6*/ 	.short	(.L_2014 - .L_2013)


	//   ....[0]....
.L_2013:
        /*13f8*/ 	.word	0x000032a0


	//   ....[1]....
        /*13fc*/ 	.word	0x00064650


	//----- nvinfo : EIATTR_MAX_THREADS
	.align		4
.L_2014:
        /*1400*/ 	.byte	0x04, 0x05
        /*1402*/ 	.short	(.L_2016 - .L_2015)
.L_2015:
        /*1404*/ 	.word	0x00000080
        /*1408*/ 	.word	0x00000001
        /*140c*/ 	.word	0x00000001


	//----- nvinfo : EIATTR_CRS_STACK_SIZE
	.align		4
.L_2016:
        /*1410*/ 	.byte	0x04, 0x1e
        /*1412*/ 	.short	(.L_2018 - .L_2017)
.L_2017:
        /*1414*/ 	.word	0x00000000


	//----- nvinfo : EIATTR_CBANK_PARAM_SIZE
	.align		4
.L_2018:
        /*1418*/ 	.byte	0x03, 0x19
        /*141a*/ 	.short	0x00e8


	//----- nvinfo : EIATTR_PARAM_CBANK
	.align		4
        /*141c*/ 	.byte	0x04, 0x0a
        /*141e*/ 	.short	(.L_2020 - .L_2019)
	.align		4
.L_2019:
        /*1420*/ 	.word	index@(.nv.constant0._ZN10layer_norm31ln_parallel_residual_fwd_kernelINS_13Kernel_traitsIfffffjLj2560ELj1ELj4ELj1ELj16ENS_18Kernel_traits_baseILj2560EfffffjLj128EEEEELb1ELb0ELb1EEEvNS_9FwdParamsE)
        /*1424*/ 	.short	0x0380
        /*1426*/ 	.short	0x00e8


	//----- nvinfo : EIATTR_SW_WAR
	.align		4
.L_2020:
        /*1428*/ 	.byte	0x04, 0x36
        /*142a*/ 	.short	(.L_2022 - .L_2021)
.L_2021:
        /*142c*/ 	.word	0x00000008
.L_2022:


//--------------------- .nv.info._ZN10layer_norm31ln_parallel_residual_fwd_kernelINS_13Kernel_traitsIfffffjLj2560ELj1ELj4ELj1ELj16ENS_18Kernel_traits_baseILj2560EfffffjLj128EEEEELb1ELb1ELb0EEEvNS_9FwdParamsE --------------------------
	.section	.nv.info._ZN10layer_norm31ln_parallel_residual_fwd_kernelINS_13Kernel_traitsIfffffjLj2560ELj1ELj4ELj1ELj16ENS_18Kernel_traits_baseILj2560EfffffjLj128EEEEELb1ELb1ELb0EEEvNS_9FwdParamsE,"",@"SHT_CUDA_INFO"
	.sectionflags	@""
	.align	4


	//----- nvinfo : EIATTR_CUDA_API_VERSION
	.align		4
        /*0000*/ 	.byte	0x04, 0x37
        /*0002*/ 	.short	(.L_2024 - .L_2023)
.L_2023:
        /*0004*/ 	.word	0x00000082


	//----- nvinfo : EIATTR_KPARAM_INFO
	.align		4
.L_2024:
        /*0008*/ 	.byte	0x04, 0x17
        /*000a*/ 	.short	(.L_2026 - .L_2025)
.L_2025:
        /*000c*/ 	.word	0x00000000
        /*0010*/ 	.short	0x0000
        /*0012*/ 	.short	0x0000
        /*0014*/ 	.byte	0x00, 0xf0, 0xa1, 0x03


	//----- nvinfo : EIATTR_SPARSE_MMA_MASK
	.align		4
.L_2026:
        /*0018*/ 	.byte	0x03, 0x50
        /*001a*/ 	.short	0x0000


	//----- nvinfo : EIATTR_MAXREG_COUNT
	.align		4
        /*001c*/ 	.byte	0x03, 0x1b
        /*001e*/ 	.short	0x00ff


	//----- nvinfo : EIATTR_ANNOTATIONS
	.align		4
        /*0020*/ 	.byte	0x04, 0x55
        /*0022*/ 	.short	(.L_2028 - .L_2027)


	//   ....[0]....
.L_2027:
        /* <DEDUP_REMOVED lines=50> */


	//----- nvinfo : EIATTR_MERCURY_ISA_VERSION
	.align		4
.L_2028:
        /*0334*/ 	.byte	0x03, 0x5f
        /*0336*/ 	.short	0x0101


	//----- nvinfo : EIATTR_COOP_GROUP_MASK_REGIDS
	.align		4
        /*0338*/ 	.byte	0x04, 0x29
        /*033a*/ 	.short	(.L_2030 - .L_2029)


	//   ....[0]....
.L_2029:
        /*033c*/ 	.word	0xffffffff


	//   ....[1]....
        /*0340*/ 	.word	0xffffffff


	//   ....[2]....
        /*0344*/ 	.word	0xffffffff


	//   ....[3]....
        /*0348*/ 	.word	0xffffffff


	//   ....[4]....
        /*034c*/ 	.word	0xffffffff


	//   ....[5]....
        /*0350*/ 	.word	0xffffffff


	//   ....[6]....
        /*0354*/ 	.word	0xffffffff


	//   ....[7]....
        /*0358*/ 	.word	0xffffffff


	//   ....[8]....
        /*035c*/ 	.word	0xffffffff


	//   ....[9]....
        /*0360*/ 	.word	0xffffffff


	//   ....[10]....
        /*0364*/ 	.word	0x05000012


	//   ....[11]....
        /*0368*/ 	.word	0x05000012


	//   ....[12]....
        /*036c*/ 	.word	0x05000012


	//   ....[13]....
        /*0370*/ 	.word	0x05000012


	//   ....[14]....
        /*0374*/ 	.word	0x05000012


	//   ....[15]....
        /*0378*/ 	.word	0x05000012


	//   ....[16]....
        /*037c*/ 	.word	0x05000012


	//   ....[17]....
        /*0380*/ 	.word	0x05000012


	//   ....[18]....
        /*0384*/ 	.word	0x05000012


	//   ....[19]....
        /*0388*/ 	.word	0x05000012


	//----- nvinfo : EIATTR_COOP_GROUP_INSTR_OFFSETS
	.align		4
.L_2030:
        /*038c*/ 	.byte	0x04, 0x28
        /*038e*/ 	.short	(.L_2032 - .L_2031)


	//   ....[0]....
.L_2031:
        /*0390*/ 	.word	0x00061bd0


	//   ....[1]....
        /*0394*/ 	.word	0x00061c00


	//   ....[2]....
        /*0398*/ 	.word	0x00061c20


	//   ....[3]....
        /*039c*/ 	.word	0x00061c40


	//   ....[4]....
        /*03a0*/ 	.word	0x00061c60


	//   ....[5]....
        /*03a4*/ 	.word	0x00062780


	//   ....[6]....
        /*03a8*/ 	.word	0x000627a0


	//   ....[7]....
        /*03ac*/ 	.word	0x000627c0


	//   ....[8]....
        /*03b0*/ 	.word	0x000627e0


	//   ....[9]....
        /*03b4*/ 	.word	0x00062800


	//   ....[10]....
        /*03b8*/ 	.word	0x00064530


	//   ....[11]....
        /*03bc*/ 	.word	0x000645c0


	//   ....[12]....
        /*03c0*/ 	.word	0x00064630


	//   ....[13]....
        /*03c4*/ 	.word	0x000646a0


	//   ....[14]....
        /*03c8*/ 	.word	0x00064710


	//   ....[15]....
        /*03cc*/ 	.word	0x000652a0


	//   ....[16]....
        /*03d0*/ 	.word	0x00065310


	//   ....[17]....
        /*03d4*/ 	.word	0x00065380


	//   ....[18]....
        /*03d8*/ 	.word	0x000653f0


	//   ....[19]....
        /*03dc*/ 	.word	0x00065460


	//----- nvinfo : EIATTR_VRC_CTA_INIT_COUNT
	.align		4
.L_2032:
        /*03e0*/ 	.byte	0x02, 0x4a
	.zero		1
	.zero		1


	//----- nvinfo : EIATTR_EXIT_INSTR_OFFSETS
	.align		4
        /*03e4*/ 	.byte	0x04, 0x1c
        /*03e6*/ 	.short	(.L_2034 - .L_2033)


	//   ....[0]....
.L_2033:
        /*03e8*/ 	.word	0x00001b00


	//   ....[1]....
        /*03ec*/ 	.word	0x000644c0


	//----- nvinfo : EIATTR_MAX_THREADS
	.align		4
.L_2034:
        /*03f0*/ 	.byte	0x04, 0x05
        /*03f2*/ 	.short	(.L_2036 - .L_2035)
.L_2035:
        /*03f4*/ 	.word	0x00000080
        /*03f8*/ 	.word	0x00000001
        /*03fc*/ 	.word	0x00000001


	//----- nvinfo : EIATTR_CRS_STACK_SIZE
	.align		4
.L_2036:
        /*0400*/ 	.byte	0x04, 0x1e
        /*0402*/ 	.short	(.L_2038 - .L_2037)
.L_2037:
        /*0404*/ 	.word	0x00000000


	//----- nvinfo : EIATTR_CBANK_PARAM_SIZE
	.align		4
.L_2038:
        /*0408*/ 	.byte	0x03, 0x19
        /*040a*/ 	.short	0x00e8


	//----- nvinfo : EIATTR_PARAM_CBANK
	.align		4
        /*040c*/ 	.byte	0x04, 0x0a
        /*040e*/ 	.short	(.L_2040 - .L_2039)
	.align		4
.L_2039:
        /*0410*/ 	.word	index@(.nv.constant0._ZN10layer_norm31ln_parallel_residual_fwd_kernelINS_13Kernel_traitsIfffffjLj2560ELj1ELj4ELj1ELj16ENS_18Kernel_traits_baseILj2560EfffffjLj128EEEEELb1ELb1ELb0EEEvNS_9FwdParamsE)
        /*0414*/ 	.short	0x0380
        /*0416*/ 	.short	0x00e8


	//----- nvinfo : EIATTR_SW_WAR
	.align		4
.L_2040:
        /*0418*/ 	.byte	0x04, 0x36
        /*041a*/ 	.short	(.L_2042 - .L_2041)
.L_2041:
        /*041c*/ 	.word	0x00000008
.L_2042:


//--------------------- .nv.info._ZN10layer_norm31ln_parallel_residual_fwd_kernelINS_13Kernel_traitsIfffffjLj2560ELj1ELj4ELj1ELj16ENS_18Kernel_traits_baseILj2560EfffffjLj128EEEEELb1ELb1ELb1EEEvNS_9FwdParamsE --------------------------
	.section	.nv.info._ZN10layer_norm31ln_parallel_residual_fwd_kernelINS_13Kernel_traitsIfffffjLj2560ELj1ELj4ELj1ELj16ENS_18Kernel_traits_baseILj2560EfffffjLj128EEEEELb1ELb1ELb1EEEvNS_9FwdParamsE,"",@"SHT_CUDA_INFO"
	.sectionflags	@""
	.align	4


	//----- nvinfo : EIATTR_CUDA_API_VERSION
	.align		4
        /*0000*/ 	.byte	0x04, 0x37
        /*0002*/ 	.short	(.L_2044 - .L_2043)
.L_2043:
        /*0004*/ 	.word	0x00000082


	//----- nvinfo : EIATTR_KPARAM_INFO
	.align		4
.L_2044:
        /*0008*/ 	.byte	0x04, 0x17
        /*000a*/ 	.short	(.L_2046 - .L_2045)
.L_2045:
        /*000c*/ 	.word	0x00000000
        /*0010*/ 	.short	0x0000
        /*0012*/ 	.short	0x0000
        /*0014*/ 	.byte	0x00, 0xf0, 0xa1, 0x03


	//----- nvinfo : EIATTR_SPARSE_MMA_MASK
	.align		4
.L_2046:
        /*0018*/ 	.byte	0x03, 0x50
        /*001a*/ 	.short	0x0000


	//----- nvinfo : EIATTR_MAXREG_COUNT
	.align		4
        /*001c*/ 	.byte	0x03, 0x1b
        /*001e*/ 	.short	0x00ff


	//----- nvinfo : EIATTR_ANNOTATIONS
	.align		4
        /*0020*/ 	.byte	0x04, 0x55
        /*0022*/ 	.short	(.L_2048 - .L_2047)


	//   ....[0]....
.L_2047:
        /* <DEDUP_REMOVED lines=65> */


	//----- nvinfo : EIATTR_MERCURY_ISA_VERSION
	.align		4
.L_2048:
        /*0424*/ 	.byte	0x03, 0x5f
        /*0426*/ 	.short	0x0101


	//----- nvinfo : EIATTR_COOP_GROUP_MASK_REGIDS
	.align		4
        /*0428*/ 	.byte	0x04, 0x29
        /*042a*/ 	.short	(.L_2050 - .L_2049)


	//   ....[0]....
.L_2049:
        /*042c*/ 	.word	0xffffffff


	//   ....[1]....
        /*0430*/ 	.word	0xffffffff


	//   ....[2]....
        /*0434*/ 	.word	0xffffffff


	//   ....[3]....
        /*0438*/ 	.word	0xffffffff


	//   ....[4]....
        /*043c*/ 	.word	0xffffffff


	//   ....[5]....
        /*0440*/ 	.word	0xffffffff


	//   ....[6]....
        /*0444*/ 	.word	0xffffffff


	//   ....[7]....
        /*0448*/ 	.word	0xffffffff


	//   ....[8]....
        /*044c*/ 	.word	0xffffffff


	//   ....[9]....
        /*0450*/ 	.word	0xffffffff


	//   ....[10]....
        /*0454*/ 	.word	0x05000017


	//   ....[11]....
        /*0458*/ 	.word	0x05000017


	//   ....[12]....
        /*045c*/ 	.word	0x05000017


	//   ....[13]....
        /*0460*/ 	.word	0x05000017


	//   ....[14]....
        /*0464*/ 	.word	0x05000017


	//   ....[15]....
        /*0468*/ 	.word	0x05000017


	//   ....[16]....
        /*046c*/ 	.word	0x05000017


	//   ....[17]....
        /*0470*/ 	.word	0x05000017


	//   ....[18]....
        /*0474*/ 	.word	0x05000017


	//   ....[19]....
        /*0478*/ 	.word	0x05000017


	//----- nvinfo : EIATTR_COOP_GROUP_INSTR_OFFSETS
	.align		4
.L_2050:
        /*047c*/ 	.byte	0x04, 0x28
        /*047e*/ 	.short	(.L_2052 - .L_2051)


	//   ....[0]....
.L_2051:
        /*0480*/ 	.word	0x0004e270


	//   ....[1]....
        /*0484*/ 	.word	0x0004e2a0


	//   ....[2]....
        /*0488*/ 	.word	0x0004e2c0


	//   ....[3]....
        /*048c*/ 	.word	0x0004e2e0


	//   ....[4]....
        /*0490*/ 	.word	0x0004e300


	//   ....[5]....
        /*0494*/ 	.word	0x0004ed30


	//   ....[6]....
        /*0498*/ 	.word	0x0004ed50


	//   ....[7]....
        /*049c*/ 	.word	0x0004ed70


	//   ....[8]....
        /*04a0*/ 	.word	0x0004ed90


	//   ....[9]....
        /*04a4*/ 	.word	0x0004edb0


	//   ....[10]....
        /*04a8*/ 	.word	0x000504e0


	//   ....[11]....
        /*04ac*/ 	.word	0x00050580


	//   ....[12]....
        /*04b0*/ 	.word	0x000505e0


	//   ....[13]....
        /*04b4*/ 	.word	0x00050640


	//   ....[14]....
        /*04b8*/ 	.word	0x000506a0


	//   ....[15]....
        /*04bc*/ 	.word	0x00051120


	//   ....[16]....
        /*04c0*/ 	.word	0x00051180


	//   ....[17]....
        /*04c4*/ 	.word	0x000511e0


	//   ....[18]....
        /*04c8*/ 	.word	0x00051240


	//   ....[19]....
        /*04cc*/ 	.word	0x000512a0


	//----- nvinfo : EIATTR_VRC_CTA_INIT_COUNT
	.align		4
.L_2052:
        /*04d0*/ 	.byte	0x02, 0x4a
	.zero		1
	.zero		1


	//----- nvinfo : EIATTR_EXIT_INSTR_OFFSETS
	.align		4
        /*04d4*/ 	.byte	0x04, 0x1c
        /*04d6*/ 	.short	(.L_2054 - .L_2053)


	//   ....[0]....
.L_2053:
        /*04d8*/ 	.word	0x00000e00


	//   ....[1]....
        /*04dc*/ 	.word	0x00050470


	//----- nvinfo : EIATTR_MAX_THREADS
	.align		4
.L_2054:
        /*04e0*/ 	.byte	0x04, 0x05
        /*04e2*/ 	.short	(.L_2056 - .L_2055)
.L_2055:
        /*04e4*/ 	.word	0x00000080
        /*04e8*/ 	.word	0x00000001
        /*04ec*/ 	.word	0x00000001


	//----- nvinfo : EIATTR_CRS_STACK_SIZE
	.align		4
.L_2056:
        /*04f0*/ 	.byte	0x04, 0x1e
        /*04f2*/ 	.short	(.L_2058 - .L_2057)
.L_2057:
        /*04f4*/ 	.word	0x00000000


	//----- nvinfo : EIATTR_CBANK_PARAM_SIZE
	.align		4
.L_2058:
        /*04f8*/ 	.byte	0x03, 0x19
        /*04fa*/ 	.short	0x00e8


	//----- nvinfo : EIATTR_PARAM_CBANK
	.align		4
        /*04fc*/ 	.byte	0x04, 0x0a
        /*04fe*/ 	.short	(.L_2060 - .L_2059)
	.align		4
.L_2059:
        /*0500*/ 	.word	index@(.nv.constant0._ZN10layer_norm31ln_parallel_residual_fwd_kernelINS_13Kernel_traitsIfffffjLj2560ELj1ELj4ELj1ELj16ENS_18Kernel_traits_baseILj2560EfffffjLj128EEEEELb1ELb1ELb1EEEvNS_9FwdParamsE)
        /*0504*/ 	.short	0x0380
        /*0506*/ 	.short	0x00e8


	//----- nvinfo : EIATTR_SW_WAR
	.align		4
.L_2060:
        /*0508*/ 	.byte	0x04, 0x36
        /*050a*/ 	.short	(.L_2062 - .L_2061)
.L_2061:
        /*050c*/ 	.word	0x00000008
.L_2062:


//--------------------- .nv.callgraph             --------------------------
	.section	.nv.callgraph,"",@"SHT_CUDA_CALLGRAPH"
	.align	4
	.sectionentsize	8
	.align		4
        /*0000*/ 	.word	0x00000000
	.align		4
        /*0004*/ 	.word	0xffffffff
	.align		4
        /*0008*/ 	.word	0x00000000
	.align		4
        /*000c*/ 	.word	0xfffffffe
	.align		4
        /*0010*/ 	.word	0x00000000
	.align		4
        /*0014*/ 	.word	0xfffffffd
	.align		4
        /*0018*/ 	.word	0x00000000
	.align		4
        /*001c*/ 	.word	0xfffffffc


//--------------------- .nv.constant4             --------------------------
	.section	.nv.constant4,"a",@progbits
	.align	8
	.align		8
.nv.constant4:
        /*0000*/ 	.dword	precalc_xorwow_matrix
	.align		8
        /*0008*/ 	.dword	precalc_xorwow_offset_matrix
	.align		8
        /*0010*/ 	.dword	mrg32k3aM1
	.align		8
        /*0018*/ 	.dword	mrg32k3aM2
	.align		8
        /*0020*/ 	.dword	mrg32k3aM1SubSeq
	.align		8
        /*0028*/ 	.dword	mrg32k3aM2SubSeq
	.align		8
        /*0030*/ 	.dword	mrg32k3aM1Seq
	.align		8
        /*0038*/ 	.dword	mrg32k3aM2Seq


//--------------------- .nv.constant3             --------------------------
	.section	.nv.constant3,"a",@progbits
	.align	8
.nv.constant3:
	.type		__cr_lgamma_table,@object
	.size		__cr_lgamma_table,(.L_8 - __cr_lgamma_table)
__cr_lgamma_table:
        /*0000*/ 	.byte	0x00, 0x00, 0x00, 0x00, 0x00, 0x00, 0x00, 0x00, 0x00, 0x00, 0x00, 0x00, 0x00, 0x00, 0x00, 0x00
        /*0010*/ 	.byte	0xef, 0x39, 0xfa, 0xfe, 0x42, 0x2e, 0xe6, 0x3f, 0x02, 0x20, 0x2a, 0xfa, 0x0b, 0xab, 0xfc, 0x3f
        /*0020*/ 	.byte	0xf9, 0x2c, 0x92, 0x7c, 0xa7, 0x6c, 0x09, 0x40, 0xc9, 0x79, 0x44, 0x3c, 0x64, 0x26, 0x13, 0x40
        /*0030*/ 	.byte	0xca, 0x01, 0xcf, 0x3a, 0x27, 0x51, 0x1a, 0x40, 0x30, 0xcc, 0x2d, 0xf3, 0xe1, 0x0c, 0x21, 0x40
        /*0040*/ 	.byte	0x0d, 0xb7, 0xfc, 0x82, 0x8e, 0x35, 0x25, 0x40
.L_8:


//--------------------- .text._ZN10layer_norm31ln_parallel_residual_fwd_kernelINS_13Kernel_traitsI13__nv_bfloat16S2_S2_S2_fjLj2560ELj1ELj4ELj1ELj16ENS_18Kernel_traits_baseILj2560ES2_S2_S2_S2_fjLj128EEEEELb0ELb0ELb0EEEvNS_9FwdParamsE --------------------------
	.section	.text._ZN10layer_norm31ln_parallel_residual_fwd_kernelINS_13Kernel_traitsI13__nv_bfloat16S2_S2_S2_fjLj2560ELj1ELj4ELj1ELj16ENS_18Kernel_traits_baseILj2560ES2_S2_S2_S2_fjLj128EEEEELb0ELb0ELb0EEEvNS_9FwdParamsE,"ax",@progbits
	.align	128
        .global         _ZN10layer_norm31ln_parallel_residual_fwd_kernelINS_13Kernel_traitsI13__nv_bfloat16S2_S2_S2_fjLj2560ELj1ELj4ELj1ELj16ENS_18Kernel_traits_baseILj2560ES2_S2_S2_S2_fjLj128EEEEELb0ELb0ELb0EEEvNS_9FwdParamsE
        .type           _ZN10layer_norm31ln_parallel_residual_fwd_kernelINS_13Kernel_traitsI13__nv_bfloat16S2_S2_S2_fjLj2560ELj1ELj4ELj1ELj16ENS_18Kernel_traits_baseILj2560ES2_S2_S2_S2_fjLj128EEEEELb0ELb0ELb0EEEvNS_9FwdParamsE,@function
        .size           _ZN10layer_norm31ln_parallel_residual_fwd_kernelINS_13Kernel_traitsI13__nv_bfloat16S2_S2_S2_fjLj2560ELj1ELj4ELj1ELj16ENS_18Kernel_traits_baseILj2560ES2_S2_S2_S2_fjLj128EEEEELb0ELb0ELb0EEEvNS_9FwdParamsE,(.L_x_54428 - _ZN10layer_norm31ln_parallel_residual_fwd_kernelINS_13Kernel_traitsI13__nv_bfloat16S2_S2_S2_fjLj2560ELj1ELj4ELj1ELj16ENS_18Kernel_traits_baseILj2560ES2_S2_S2_S2_fjLj128EEEEELb0ELb0ELb0EEEvNS_9FwdParamsE)
        .other          _ZN10layer_norm31ln_parallel_residual_fwd_kernelINS_13Kernel_traitsI13__nv_bfloat16S2_S2_S2_fjLj2560ELj1ELj4ELj1ELj16ENS_18Kernel_traits_baseILj2560ES2_S2_S2_S2_fjLj128EEEEELb0ELb0ELb0EEEvNS_9FwdParamsE,@"STO_CUDA_ENTRY STV_DEFAULT"
_ZN10layer_norm31ln_parallel_residual_fwd_kernelINS_13Kernel_traitsI13__nv_bfloat16S2_S2_S2_fjLj2560ELj1ELj4ELj1ELj16ENS_18Kernel_traits_baseILj2560ES2_S2_S2_S2_fjLj128EEEEELb0ELb0ELb0EEEvNS_9FwdParamsE:
.text._ZN10layer_norm31ln_parallel_residual_fwd_kernelINS_13Kernel_traitsI13__nv_bfloat16S2_S2_S2_fjLj2560ELj1ELj4ELj1ELj16ENS_18Kernel_traits_baseILj2560ES2_S2_S2_S2_fjLj128EEEEELb0ELb0ELb0EEEvNS_9FwdParamsE:
[----:B------:R-:W0:Y:S01]  /*0000*/  LDC R1, c[0x0][0x37c] ;  /* 0x0000df00ff017b82 */ /* 0x000e220000000800 */
[----:B------:R-:W1:Y:S07]  /*0010*/  S2R R2, SR_TID.X ;  /* 0x0000000000027919 */ /* 0x000e6e0000002100 */
[----:B------:R-:W2:Y:S01]  /*0020*/  LDC R3, c[0x0][0x388] ;  /* 0x0000e200ff037b82 */ /* 0x000ea20000000800 */
[----:B------:R-:W3:Y:S01]  /*0030*/  LDCU.64 UR4, c[0x0][0x438] ;  /* 0x00008700ff0477ac */ /* 0x000ee20008000a00 */
[----:B------:R-:W-:Y:S01]  /*0040*/  BSSY.RECONVERGENT B0, `(.L_x_0) ;  /* 0x0000308000007945 */ /* 0x000fe20003800200 */
[----:B0-----:R-:W-:Y:S01]  /*0050*/  IADD3 R1, PT, PT, R1, -0x3f0, RZ ;  /* 0xfffffc1001017810 */ /* 0x001fe20007ffe0ff */
[----:B------:R-:W0:Y:S01]  /*0060*/  LDCU.64 UR6, c[0x0][0x358] ;  /* 0x00006b00ff0677ac */ /* 0x000e220008000a00 */
[----:B---3--:R-:W-:-:S04]  /*0070*/  UISETP.NE.U32.AND UP0, UPT, UR4, URZ, UPT ;  /* 0x000000ff0400728c */ /* 0x008fc8000bf05070 */
[----:B------:R-:W-:Y:S01]  /*0080*/  UISETP.NE.AND.EX UP0, UPT, UR5, URZ, UPT, UP0 ;  /* 0x000000ff0500728c */ /* 0x000fe2000bf05300 */
[----:B--2---:R-:W-:-:S04]  /*0090*/  SHF.R.S32.HI R0, RZ, 0x1f, R3 ;  /* 0x0000001fff007819 */ /* 0x004fc80000011403 */
[----:B------:R-:W-:Y:S02]  /*00a0*/  LEA.HI R0, R0, R3, RZ, 0x3 ;  /* 0x0000000300007211 */ /* 0x000fe400078f18ff */
[C---:B-1----:R-:W-:Y:S02]  /*00b0*/  LOP3.LUT R3, R2.reuse, 0x1f, RZ, 0xc, !PT ;  /* 0x0000001f02037812 */ /* 0x042fe400078e0cff */
[----:B------:R-:W-:Y:S02]  /*00c0*/  LOP3.LUT R4, R2, 0x1f, RZ, 0xc0, !PT ;  /* 0x0000001f02047812 */ /* 0x000fe400078ec0ff */
[----:B------:R-:W-:-:S03]  /*00d0*/  LEA.HI.SX32 R0, R0, R3, 0x1d ;  /* 0x0000000300007211 */ /* 0x000fc600078feaff */
[----:B------:R-:W-:Y:S01]  /*00e0*/  IMAD.MOV.U32 R3, RZ, RZ, R4 ;  /* 0x000000ffff037224 */ /* 0x000fe200078e0004 */
[----:B0-----:R-:W-:Y:S06]  /*00f0*/  BRA.U UP0, `(.L_x_1) ;  /* 0x0000001900107547 */ /* 0x001fec000b800000 */
[----:B------:R-:W0:Y:S02]  /*0100*/  LDCU.64 UR4, c[0x0][0x440] ;  /* 0x00008800ff0477ac */ /* 0x000e240008000a00 */
[----:B0-----:R-:W-:-:S04]  /*0110*/  UISETP.NE.U32.AND UP0, UPT, UR4, URZ, UPT ;  /* 0x000000ff0400728c */ /* 0x001fc8000bf05070 */
[----:B------:R-:W-:-:S09]  /*0120*/  UISETP.NE.AND.EX UP0, UPT, UR5, URZ, UPT, UP0 ;  /* 0x000000ff0500728c */ /* 0x000fd2000bf05300 */
[----:B------:R-:W-:Y:S05]  /*0130*/  BRA.U UP0, `(.L_x_2) ;  /* 0x0000000900f87547 */ /* 0x000fea000b800000 */
[----:B------:R-:W2:Y:S01]  /*0140*/  LDL.64 R24, [R1+0x50] ;  /* 0x0000500001187983 */ /* 0x000ea20000100a00 */
[----:B------:R-:W0:Y:S03]  /*0150*/  LDC.64 R4, c[0x0][0x3d0] ;  /* 0x0000f400ff047b82 */ /* 0x000e260000000a00 */
[----:B------:R-:W2:Y:S04]  /*0160*/  LDL.64 R26, [R1+0x58] ;  /* 0x00005800011a7983 */ /* 0x000ea80000100a00 */
[----:B------:R-:W3:Y:S01]  /*0170*/  LDL.64 R28, [R1+0x30] ;  /* 0x00003000011c7983 */ /* 0x000ee20000100a00 */
[----:B------:R-:W1:Y:S03]  /*0180*/  LDC.64 R6, c[0x0][0x3d8] ;  /* 0x0000f600ff067b82 */ /* 0x000e660000000a00 */
[----:B------:R-:W3:Y:S04]  /*0190*/  LDL.64 R30, [R1+0x38] ;  /* 0x00003800011e7983 */ /* 0x000ee80000100a00 */
[----:B------:R-:W4:Y:S01]  /*01a0*/  LDL.64 R32, [R1+0x20] ;  /* 0x0000200001207983 */ /* 0x000f220000100a00 */
[----:B------:R-:W1:Y:S03]  /*01b0*/  LDC.64 R8, c[0x0][0x3d0] ;  /* 0x0000f400ff087b82 */ /* 0x000e660000000a00 */
[----:B------:R-:W4:Y:S01]  /*01c0*/  LDL.64 R34, [R1+0x28] ;  /* 0x0000280001227983 */ /* 0x000f220000100a00 */
[----:B------:R-:W-:-:S02]  /*01d0*/  ISETP.GE.U32.AND P5, PT, R0, 0x20, PT ;  /* 0x000000200000780c */ /* 0x000fc40003fa6070 */
[C---:B------:R-:W-:Y:S01]  /*01e0*/  ISETP.GE.U32.AND P1, PT, R0.reuse, 0x40, PT ;  /* 0x000000400000780c */ /* 0x040fe20003f26070 */
[----:B------:R-:W4:Y:S01]  /*01f0*/  LDL.64 R40, [R1] ;  /* 0x0000000001287983 */ /* 0x000f220000100a00 */
[----:B------:R-:W1:Y:S01]  /*0200*/  LDC.64 R10, c[0x0][0x3d8] ;  /* 0x0000f600ff0a7b82 */ /* 0x000e620000000a00 */
[C---:B------:R-:W-:Y:S02]  /*0210*/  ISETP.GE.U32.AND P6, PT, R0.reuse, 0x60, PT ;  /* 0x000000600000780c */ /* 0x040fe40003fc6070 */
[----:B------:R-:W4:Y:S01]  /*0220*/  LDL.64 R42, [R1+0x8] ;  /* 0x00000800012a7983 */ /* 0x000f220000100a00 */
[----:B------:R-:W-:-:S03]  /*0230*/  ISETP.GE.U32.AND P4, PT, R0, 0x80, PT ;  /* 0x000000800000780c */ /* 0x000fc60003f86070 */
[----:B------:R-:W4:Y:S01]  /*0240*/  LDL.64 R44, [R1+0x10] ;  /* 0x00001000012c7983 */ /* 0x000f220000100a00 */
[----:B------:R-:W1:Y:S01]  /*0250*/  LDC.64 R14, c[0x0][0x3d8] ;  /* 0x0000f600ff0e7b82 */ /* 0x000e620000000a00 */
[C---:B0-----:R-:W-:Y:S02]  /*0260*/  @P5 IMAD.WIDE.U32 R4, R3.reuse, 0x10, R4 ;  /* 0x0000001003045825 */ /* 0x041fe400078e0004 */
[----:B------:R-:W4:Y:S02]  /*0270*/  LDL.64 R46, [R1+0x18] ;  /* 0x00001800012e7983 */ /* 0x000f240000100a00 */
[C---:B-1----:R-:W-:Y:S01]  /*0280*/  @P5 IMAD.WIDE.U32 R6, R3.reuse, 0x10, R6 ;  /* 0x0000001003065825 */ /* 0x042fe200078e0006 */
[----:B------:R-:W-:Y:S01]  /*0290*/  @P5 LOP3.LUT R3, R3, 0x20, RZ, 0xfc, !PT ;  /* 0x0000002003035812 */ /* 0x000fe200078efcff */
[----:B------:R-:W4:Y:S01]  /*02a0*/  LDL.64 R36, [R1+0x40] ;  /* 0x0000400001247983 */ /* 0x000f220000100a00 */
[----:B------:R-:W0:Y:S03]  /*02b0*/  LDC.64 R12, c[0x0][0x3d0] ;  /* 0x0000f400ff0c7b82 */ /* 0x000e260000000a00 */
[C---:B------:R-:W-:Y:S01]  /*02c0*/  @P1 IMAD.WIDE.U32 R8, R3.reuse, 0x10, R8 ;  /* 0x0000001003081825 */ /* 0x040fe200078e0008 */
[----:B------:R-:W4:Y:S03]  /*02d0*/  LDL.64 R38, [R1+0x48] ;  /* 0x0000480001267983 */ /* 0x000f260000100a00 */
[C---:B------:R-:W-:Y:S01]  /*02e0*/  @P1 IMAD.WIDE.U32 R10, R3.reuse, 0x10, R10 ;  /* 0x00000010030a1825 */ /* 0x040fe200078e000a */
[----:B------:R-:W-:Y:S01]  /*02f0*/  @P1 IADD3 R3, PT, PT, R3, 0x20, RZ ;  /* 0x0000002003031810 */ /* 0x000fe20007ffe0ff */
[----:B------:R-:W1:Y:S04]  /*0300*/  LDC.64 R16, c[0x0][0x3d0] ;  /* 0x0000f400ff107b82 */ /* 0x000e680000000a00 */
[----:B------:R-:W-:-:S04]  /*0310*/  @P6 IMAD.WIDE.U32 R14, R3, 0x10, R14 ;  /* 0x00000010030e6825 */ /* 0x000fc800078e000e */
[----:B------:R-:W1:Y:S01]  /*0320*/  LDC.64 R18, c[0x0][0x3d8] ;  /* 0x0000f600ff127b82 */ /* 0x000e620000000a00 */
[----:B0-----:R-:W-:-:S07]  /*0330*/  @P6 IMAD.WIDE.U32 R12, R3, 0x10, R12 ;  /* 0x00000010030c6825 */ /* 0x001fce00078e000c */
[----:B------:R-:W0:Y:S08]  /*0340*/  LDC.64 R20, c[0x0][0x3d0] ;  /* 0x0000f400ff147b82 */ /* 0x000e300000000a00 */
[----:B------:R-:W0:Y:S01]  /*0350*/  LDC.64 R22, c[0x0][0x3d8] ;  /* 0x0000f600ff167b82 */ /* 0x000e220000000a00 */
[----:B--2---:R2:W2:Y:S04]  /*0360*/  @P5 LDG.E.128 R24, desc[UR6][R4.64] ;  /* 0x0000000604185981 */ /* 0x0044a8000c1e1d00 */
[----:B---3--:R3:W3:Y:S04]  /*0370*/  @P1 LDG.E.128 R28, desc[UR6][R8.64] ;  /* 0x00000006081c1981 */ /* 0x0086e8000c1e1d00 */
[----:B----4-:R-:W4:Y:S04]  /*0380*/  @P1 LDG.E.128 R32, desc[UR6][R10.64] ;  /* 0x000000060a201981 */ /* 0x010f28000c1e1d00 */
[----:B------:R-:W4:Y:S01]  /*0390*/  @P6 LDG.E.128 R40, desc[UR6][R14.64] ;  /* 0x000000060e286981 */ /* 0x000f22000c1e1d00 */
[C---:B------:R-:W-:Y:S01]  /*03a0*/  ISETP.GE.U32.AND P0, PT, R0.reuse, 0xa0, PT ;  /* 0x000000a00000780c */ /* 0x040fe20003f06070 */
[----:B------:R-:W-:Y:S01]  /*03b0*/  @P6 VIADD R3, R3, 0x20 ;  /* 0x0000002003036836 */ /* 0x000fe20000000000 */
[----:B--2---:R-:W2:Y:S01]  /*03c0*/  LDC.64 R4, c[0x0][0x3d0] ;  /* 0x0000f400ff047b82 */ /* 0x004ea20000000a00 */
[----:B------:R-:W2:Y:S01]  /*03d0*/  @P6 LDG.E.128 R44, desc[UR6][R12.64] ;  /* 0x000000060c2c6981 */ /* 0x000ea2000c1e1d00 */
[C---:B------:R-:W-:Y:S01]  /*03e0*/  ISETP.GE.U32.AND P3, PT, R0.reuse, 0xc0, PT ;  /* 0x000000c00000780c */ /* 0x040fe20003f66070 */
[----:B-1----:R-:W-:Y:S01]  /*03f0*/  @P4 IMAD.WIDE.U32 R16, R3, 0x10, R16 ;  /* 0x0000001003104825 */ /* 0x002fe200078e0010 */
[----:B------:R-:W-:-:S04]  /*0400*/  ISETP.GE.U32.AND P2, PT, R0, 0xe0, PT ;  /* 0x000000e00000780c */ /* 0x000fc80003f46070 */
[----:B---3--:R-:W1:Y:S01]  /*0410*/  LDC.64 R8, c[0x0][0x3d0] ;  /* 0x0000f400ff087b82 */ /* 0x008e620000000a00 */
[C---:B------:R-:W-:Y:S01]  /*0420*/  @P4 IMAD.WIDE.U32 R18, R3.reuse, 0x10, R18 ;  /* 0x0000001003124825 */ /* 0x040fe200078e0012 */
[----:B------:R-:W-:Y:S01]  /*0430*/  @P4 IADD3 R3, PT, PT, R3, 0x20, RZ ;  /* 0x0000002003034810 */ /* 0x000fe20007ffe0ff */
[----:B------:R3:W5:Y:S01]  /*0440*/  @P4 LDG.E.128 R240, desc[UR6][R16.64] ;  /* 0x0000000610f04981 */ /* 0x000762000c1e1d00 */
[----:B------:R-:W-:-:S03]  /*0450*/  @P1 MOV R147, RZ ;  /* 0x000000ff00931202 */ /* 0x000fc60000000f00 */
[C---:B0-----:R-:W-:Y:S01]  /*0460*/  @P0 IMAD.WIDE.U32 R20, R3.reuse, 0x10, R20 ;  /* 0x0000001003140825 */ /* 0x041fe200078e0014 */
[----:B------:R-:W3:Y:S03]  /*0470*/  @P5 LDG.E.128 R36, desc[UR6][R6.64] ;  /* 0x0000000606245981 */ /* 0x000ee6000c1e1d00 */
[C---:B------:R-:W-:Y:S01]  /*0480*/  @P0 IMAD.WIDE.U32 R22, R3.reuse, 0x10, R22 ;  /* 0x0000001003160825 */ /* 0x040fe200078e0016 */
[----:B------:R-:W-:Y:S01]  /*0490*/  @P6 MOV R151, RZ ;  /* 0x000000ff00976202 */ /* 0x000fe20000000f00 */
[----:B------:R0:W5:Y:S02]  /*04a0*/  @P0 LDG.E.128 R232, desc[UR6][R20.64] ;  /* 0x0000000614e80981 */ /* 0x000164000c1e1d00 */
[----:B------:R-:W-:Y:S02]  /*04b0*/  @P0 VIADD R3, R3, 0x20 ;  /* 0x0000002003030836 */ /* 0x000fe40000000000 */
[----:B------:R0:W5:Y:S01]  /*04c0*/  @P0 LDG.E.128 R228, desc[UR6][R22.64] ;  /* 0x0000000616e40981 */ /* 0x000162000c1e1d00 */
[----:B------:R-:W-:-:S03]  /*04d0*/  @P4 IMAD.MOV.U32 R155, RZ, RZ, RZ ;  /* 0x000000ffff9b4224 */ /* 0x000fc600078e00ff */
[----:B------:R0:W5:Y:S04]  /*04e0*/  @P4 LDG.E.128 R236, desc[UR6][R18.64] ;  /* 0x0000000612ec4981 */ /* 0x000168000c1e1d00 */
[----:B------:R0:W-:Y:S04]  /*04f0*/  @P5 STL.64 [R1+0x50], R24 ;  /* 0x0000501801005387 */ /* 0x0001e80000100a00 */
[----:B------:R1:W-:Y:S04]  /*0500*/  @P5 STL.64 [R1+0x58], R26 ;  /* 0x0000581a01005387 */ /* 0x0003e80000100a00 */
[----:B------:R4:W-:Y:S01]  /*0510*/  @P1 STL.64 [R1+0x30], R28 ;  /* 0x0000301c01001387 */ /* 0x0009e20000100a00 */
[----:B0-----:R-:W0:Y:S03]  /*0520*/  LDC.64 R24, c[0x0][0x3d0] ;  /* 0x0000f400ff187b82 */ /* 0x001e260000000a00 */
[----:B------:R4:W-:Y:S05]  /*0530*/  @P1 STL.64 [R1+0x38], R30 ;  /* 0x0000381e01001387 */ /* 0x0009ea0000100a00 */
[----:B-1----:R-:W1:Y:S01]  /*0540*/  LDC.64 R26, c[0x0][0x3d8] ;  /* 0x0000f600ff1a7b82 */ /* 0x002e620000000a00 */
[----:B----4-:R4:W-:Y:S07]  /*0550*/  @P1 STL.64 [R1+0x20], R32 ;  /* 0x0000202001001387 */ /* 0x0109ee0000100a00 */
[----:B------:R-:W3:Y:S08]  /*0560*/  LDC.64 R28, c[0x0][0x3d0] ;  /* 0x0000f400ff1c7b82 */ /* 0x000ef00000000a00 */
[----:B------:R-:W3:Y:S01]  /*0570*/  LDC.64 R30, c[0x0][0x3d8] ;  /* 0x0000f600ff1e7b82 */ /* 0x000ee20000000a00 */
[----:B------:R2:W-:Y:S07]  /*0580*/  @P1 STL.64 [R1+0x28], R34 ;  /* 0x0000282201001387 */ /* 0x0005ee0000100a00 */
[----:B----4-:R-:W4:Y:S01]  /*0590*/  LDC.64 R32, c[0x0][0x3d8] ;  /* 0x0000f600ff207b82 */ /* 0x010f220000000a00 */
[----:B------:R-:W-:-:S07]  /*05a0*/  ISETP.GE.U32.AND P1, PT, R0, 0x100, PT ;  /* 0x000001000000780c */ /* 0x000fce0003f26070 */
[----:B--2---:R-:W2:Y:S01]  /*05b0*/  LDC.64 R34, c[0x0][0x3d8] ;  /* 0x0000f600ff227b82 */ /* 0x004ea20000000a00 */
[----:B------:R1:W-:Y:S01]  /*05c0*/  @P6 STL.64 [R1], R40 ;  /* 0x0000002801006387 */ /* 0x0003e20000100a00 */
[----:B0-----:R-:W-:-:S03]  /*05d0*/  @P3 IMAD.WIDE.U32 R24, R3, 0x10, R24 ;  /* 0x0000001003183825 */ /* 0x001fc600078e0018 */
[----:B------:R0:W-:Y:S01]  /*05e0*/  @P6 STL.64 [R1+0x8], R42 ;  /* 0x0000082a01006387 */ /* 0x0001e20000100a00 */
[----:B-1----:R-:W-:-:S03]  /*05f0*/  @P3 IMAD.WIDE.U32 R26, R3, 0x10, R26 ;  /* 0x00000010031a3825 */ /* 0x002fc600078e001a */
[----:B------:R0:W-:Y:S01]  /*0600*/  @P6 STL.64 [R1+0x10], R44 ;  /* 0x0000102c01006387 */ /* 0x0001e20000100a00 */
[----:B------:R-:W-:-:S03]  /*0610*/  @P3 VIADD R3, R3, 0x20 ;  /* 0x0000002003033836 */ /* 0x000fc60000000000 */
[----:B------:R0:W-:Y:S01]  /*0620*/  @P6 STL.64 [R1+0x18], R46 ;  /* 0x0000182e01006387 */ /* 0x0001e20000100a00 */
[----:B------:R-:W-:Y:S01]  /*0630*/  ISETP.GE.U32.AND P6, PT, R0, 0x120, PT ;  /* 0x000001200000780c */ /* 0x000fe20003fc6070 */
[C---:B---3--:R-:W-:Y:S02]  /*0640*/  @P2 IMAD.WIDE.U32 R28, R3.reuse, 0x10, R28 ;  /* 0x00000010031c2825 */ /* 0x048fe400078e001c */
[----:B------:R0:W5:Y:S02]  /*0650*/  @P3 LDG.E.128 R224, desc[UR6][R24.64] ;  /* 0x0000000618e03981 */ /* 0x000164000c1e1d00 */
[C---:B------:R-:W-:Y:S02]  /*0660*/  @P2 IMAD.WIDE.U32 R30, R3.reuse, 0x10, R30 ;  /* 0x00000010031e2825 */ /* 0x040fe400078e001e */
[----:B------:R0:W5:Y:S02]  /*0670*/  @P3 LDG.E.128 R220, desc[UR6][R26.64] ;  /* 0x000000061adc3981 */ /* 0x000164000c1e1d00 */
[----:B------:R-:W-:-:S02]  /*0680*/  @P2 VIADD R3, R3, 0x20 ;  /* 0x0000002003032836 */ /* 0x000fc40000000000 */
[----:B------:R0:W5:Y:S02]  /*0690*/  @P2 LDG.E.128 R216, desc[UR6][R28.64] ;  /* 0x000000061cd82981 */ /* 0x000164000c1e1d00 */
[C---:B------:R-:W-:Y:S02]  /*06a0*/  @P1 IMAD.WIDE.U32 R4, R3.reuse, 0x10, R4 ;  /* 0x0000001003041825 */ /* 0x040fe400078e0004 */
[----:B------:R0:W5:Y:S02]  /*06b0*/  @P2 LDG.E.128 R212, desc[UR6][R30.64] ;  /* 0x000000061ed42981 */ /* 0x000164000c1e1d00 */
[C---:B----4-:R-:W-:Y:S01]  /*06c0*/  @P1 IMAD.WIDE.U32 R32, R3.reuse, 0x10, R32 ;  /* 0x0000001003201825 */ /* 0x050fe200078e0020 */
[----:B------:R-:W-:Y:S01]  /*06d0*/  @P1 IADD3 R3, PT, PT, R3, 0x20, RZ ;  /* 0x0000002003031810 */ /* 0x000fe20007ffe0ff */
[----:B------:R0:W5:Y:S04]  /*06e0*/  @P1 LDG.E.128 R208, desc[UR6][R4.64] ;  /* 0x0000000604d01981 */ /* 0x000168000c1e1d00 */
[C---:B------:R-:W-:Y:S01]  /*06f0*/  @P6 IMAD.WIDE.U32 R8, R3.reuse, 0x10, R8 ;  /* 0x0000001003086825 */ /* 0x040fe200078e0008 */
[----:B------:R0:W5:Y:S03]  /*0700*/  @P1 LDG.E.128 R204, desc[UR6][R32.64] ;  /* 0x0000000620cc1981 */ /* 0x000166000c1e1d00 */
[----:B--2---:R-:W-:Y:S01]  /*0710*/  @P6 IMAD.WIDE.U32 R34, R3, 0x10, R34 ;  /* 0x0000001003226825 */ /* 0x004fe200078e0022 */
[----:B------:R0:W5:Y:S04]  /*0720*/  @P6 LDG.E.128 R200, desc[UR6][R8.64] ;  /* 0x0000000608c86981 */ /* 0x000168000c1e1d00 */
[----:B------:R0:W5:Y:S04]  /*0730*/  @P6 LDG.E.128 R196, desc[UR6][R34.64] ;  /* 0x0000000622c46981 */ /* 0x000168000c1e1d00 */
[----:B------:R0:W-:Y:S04]  /*0740*/  @P5 STL.64 [R1+0x40], R36 ;  /* 0x0000402401005387 */ /* 0x0001e80000100a00 */
[----:B------:R0:W-:Y:S01]  /*0750*/  @P5 STL.64 [R1+0x48], R38 ;  /* 0x0000482601005387 */ /* 0x0001e20000100a00 */
[----:B------:R-:W-:Y:S01]  /*0760*/  ISETP.GE.U32.AND P4, PT, R0, 0x140, PT ;  /* 0x000001400000780c */ /* 0x000fe20003f86070 */
[----:B------:R-:W-:-:S02]  /*0770*/  HFMA2 R174, -RZ, RZ, 0, 0 ;  /* 0x00000000ffae7431 */ /* 0x000fc400000001ff */
[----:B------:R-:W-:Y:S02]  /*0780*/  HFMA2 R158, -RZ, RZ, 0, 0 ;  /* 0x00000000ff9e7431 */ /* 0x000fe400000001ff */
[----:B------:R-:W-:Y:S01]  /*0790*/  HFMA2 R142, -RZ, RZ, 0, 0 ;  /* 0x00000000ff8e7431 */ /* 0x000fe200000001ff */
[----:B------:R-:W-:Y:S01]  /*07a0*/  CS2R R172, SRZ ;  /* 0x0000000000ac7805 */ /* 0x000fe2000001ff00 */
[----:B------:R-:W-:Y:S01]  /*07b0*/  IMAD.MOV.U32 R170, RZ, RZ, RZ ;  /* 0x000000ffffaa7224 */ /* 0x000fe200078e00ff */
[----:B------:R-:W-:Y:S02]  /*07c0*/  CS2R R168, SRZ ;  /* 0x0000000000a87805 */ /* 0x000fe4000001ff00 */
[----:B------:R-:W-:Y:S02]  /*07d0*/  MOV R166, RZ ;  /* 0x000000ff00a67202 */ /* 0x000fe40000000f00 */
[----:B------:R-:W-:Y:S01]  /*07e0*/  CS2R R164, SRZ ;  /* 0x0000000000a47805 */ /* 0x000fe2000001ff00 */
[----:B------:R-:W-:Y:S01]  /*07f0*/  IMAD.MOV.U32 R162, RZ, RZ, RZ ;  /* 0x000000ffffa27224 */ /* 0x000fe200078e00ff */
[----:B------:R-:W-:-:S02]  /*0800*/  CS2R R160, SRZ ;  /* 0x0000000000a07805 */ /* 0x000fc4000001ff00 */
[----:B------:R-:W-:Y:S01]  /*0810*/  CS2R R156, SRZ ;  /* 0x00000000009c7805 */ /* 0x000fe2000001ff00 */
[----:B------:R-:W-:Y:S01]  /*0820*/  IMAD.MOV.U32 R154, RZ, RZ, RZ ;  /* 0x000000ffff9a7224 */ /* 0x000fe200078e00ff */
[----:B------:R-:W-:Y:S02]  /*0830*/  CS2R R152, SRZ ;  /* 0x0000000000987805 */ /* 0x000fe4000001ff00 */
[----:B------:R-:W-:Y:S02]  /*0840*/  MOV R150, RZ ;  /* 0x000000ff00967202 */ /* 0x000fe40000000f00 */
[----:B------:R-:W-:Y:S01]  /*0850*/  CS2R R148, SRZ ;  /* 0x0000000000947805 */ /* 0x000fe2000001ff00 */
[----:B------:R-:W-:Y:S01]  /*0860*/  IMAD.MOV.U32 R146, RZ, RZ, RZ ;  /* 0x000000ffff927224 */ /* 0x000fe200078e00ff */
[----:B------:R-:W-:Y:S02]  /*0870*/  CS2R R144, SRZ ;  /* 0x0000000000907805 */ /* 0x000fe4000001ff00 */
[----:B------:R-:W-:-:S02]  /*0880*/  CS2R R140, SRZ ;  /* 0x00000000008c7805 */ /* 0x000fc4000001ff00 */
[----:B------:R-:W-:Y:S02]  /*0890*/  CS2R R98, SRZ ;  /* 0x0000000000627805 */ /* 0x000fe4000001ff00 */
[----:B------:R-:W-:Y:S02]  /*08a0*/  CS2R R96, SRZ ;  /* 0x0000000000607805 */ /* 0x000fe4000001ff00 */
[----:B------:R-:W-:Y:S02]  /*08b0*/  CS2R R94, SRZ ;  /* 0x00000000005e7805 */ /* 0x000fe4000001ff00 */
[----:B------:R-:W-:Y:S02]  /*08c0*/  CS2R R92, SRZ ;  /* 0x00000000005c7805 */ /* 0x000fe4000001ff00 */
        /* <DEDUP_REMOVED lines=13> */
[----:B------:R-:W-:Y:S01]  /*09a0*/  CS2R R64, SRZ ;  /* 0x0000000000407805 */ /* 0x000fe2000001ff00 */
[----:B------:R-:W-:Y:S01]  /*09b0*/  @P5 IMAD.MOV.U32 R143, RZ, RZ, RZ ;  /* 0x000000ffff8f5224 */ /* 0x000fe200078e00ff */
[----:B------:R-:W-:Y:S01]  /*09c0*/  @P0 MOV R159, RZ ;  /* 0x000000ff009f0202 */ /* 0x000fe20000000f00 */
[----:B------:R-:W-:Y:S01]  /*09d0*/  @P3 IMAD.MOV.U32 R163, RZ, RZ, RZ ;  /* 0x000000ffffa33224 */ /* 0x000fe200078e00ff */
[----:B------:R-:W-:Y:S01]  /*09e0*/  @P2 MOV R167, RZ ;  /* 0x000000ff00a72202 */ /* 0x000fe20000000f00 */
[----:B------:R-:W-:Y:S01]  /*09f0*/  @P1 IMAD.MOV.U32 R171, RZ, RZ, RZ ;  /* 0x000000ffffab1224 */ /* 0x000fe200078e00ff */
[----:B------:R-:W-:Y:S01]  /*0a00*/  @P6 MOV R175, RZ ;  /* 0x000000ff00af6202 */ /* 0x000fe20000000f00 */
[----:B------:R-:W-:Y:S01]  /*0a10*/  @P6 VIADD R3, R3, 0x20 ;  /* 0x0000002003036836 */ /* 0x000fe20000000000 */
[----:B0-----:R-:W-:Y:S06]  /*0a20*/  @!P4 BRA `(.L_x_3) ;  /* 0x0000002400a4c947 */ /* 0x001fec0003800000 */
[----:B------:R-:W0:Y:S08]  /*0a30*/  LDC.64 R188, c[0x0][0x3d8] ;  /* 0x0000f600ffbc7b82 */ /* 0x000e300000000a00 */
[----:B------:R-:W1:Y:S01]  /*0a40*/  LDC.64 R192, c[0x0][0x3d0] ;  /* 0x0000f400ffc07b82 */ /* 0x000e620000000a00 */
[----:B0-----:R-:W-:-:S06]  /*0a50*/  IMAD.WIDE.U32 R188, R3, 0x10, R188 ;  /* 0x0000001003bc7825 */ /* 0x001fcc00078e00bc */
[----:B------:R-:W5:Y:S01]  /*0a60*/  LDG.E.128 R188, desc[UR6][R188.64] ;  /* 0x00000006bcbc7981 */ /* 0x000f62000c1e1d00 */
[----:B-1----:R-:W-:-:S06]  /*0a70*/  IMAD.WIDE.U32 R192, R3, 0x10, R192 ;  /* 0x0000001003c07825 */ /* 0x002fcc00078e00c0 */
[----:B------:R-:W5:Y:S01]  /*0a80*/  LDG.E.128 R192, desc[UR6][R192.64] ;  /* 0x00000006c0c07981 */ /* 0x000f62000c1e1d00 */
[----:B------:R-:W-:Y:S02]  /*0a90*/  CS2R R182, SRZ ;  /* 0x0000000000b67805 */ /* 0x000fe4000001ff00 */
[----:B------:R-:W-:Y:S02]  /*0aa0*/  CS2R R180, SRZ ;  /* 0x0000000000b47805 */ /* 0x000fe4000001ff00 */
[----:B------:R-:W-:Y:S02]  /*0ab0*/  MOV R174, RZ ;  /* 0x000000ff00ae7202 */ /* 0x000fe40000000f00 */
[----:B------:R-:W-:Y:S01]  /*0ac0*/  CS2R R172, SRZ ;  /* 0x0000000000ac7805 */ /* 0x000fe2000001ff00 */
[----:B------:R-:W-:Y:S01]  /*0ad0*/  IMAD.MOV.U32 R170, RZ, RZ, RZ ;  /* 0x000000ffffaa7224 */ /* 0x000fe200078e00ff */
[----:B------:R-:W-:Y:S02]  /*0ae0*/  CS2R R168, SRZ ;  /* 0x0000000000a87805 */ /* 0x000fe4000001ff00 */
[----:B------:R-:W-:-:S02]  /*0af0*/  MOV R166, RZ ;  /* 0x000000ff00a67202 */ /* 0x000fc40000000f00 */
[----:B------:R-:W-:Y:S01]  /*0b00*/  CS2R R164, SRZ ;  /* 0x0000000000a47805 */ /* 0x000fe2000001ff00 */
[----:B------:R-:W-:Y:S01]  /*0b10*/  IMAD.MOV.U32 R162, RZ, RZ, RZ ;  /* 0x000000ffffa27224 */ /* 0x000fe200078e00ff */
        /* <DEDUP_REMOVED lines=31> */
[----:B------:R-:W-:Y:S06]  /*0d10*/  BRA `(.L_x_3) ;  /* 0x0000002000e87947 */ /* 0x000fec0003800000 */
.L_x_2:
[----:B------:R-:W2:Y:S04]  /*0d20*/  LDL R24, [R1+0x20] ;  /* 0x0000200001187983 */ /* 0x000ea80000100800 */
[----:B------:R-:W2:Y:S04]  /*0d30*/  LDL R25, [R1+0x24] ;  /* 0x0000240001197983 */ /* 0x000ea80000100800 */
[----:B------:R-:W2:Y:S04]  /*0d40*/  LDL R26, [R1+0x28] ;  /* 0x00002800011a7983 */ /* 0x000ea80000100800 */
[----:B------:R-:W2:Y:S04]  /*0d50*/  LDL R27, [R1+0x2c] ;  /* 0x00002c00011b7983 */ /* 0x000ea80000100800 */
[----:B------:R-:W3:Y:S04]  /*0d60*/  LDL R36, [R1+0x30] ;  /* 0x0000300001247983 */ /* 0x000ee80000100800 */
[----:B------:R-:W3:Y:S04]  /*0d70*/  LDL R37, [R1+0x34] ;  /* 0x0000340001257983 */ /* 0x000ee80000100800 */
[----:B------:R-:W3:Y:S04]  /*0d80*/  LDL R38, [R1+0x38] ;  /* 0x0000380001267983 */ /* 0x000ee80000100800 */
[----:B------:R-:W3:Y:S04]  /*0d90*/  LDL R39, [R1+0x3c] ;  /* 0x00003c0001277983 */ /* 0x000ee80000100800 */
[----:B------:R-:W4:Y:S04]  /*0da0*/  LDL R44, [R1+0x50] ;  /* 0x00005000012c7983 */ /* 0x000f280000100800 */
[----:B------:R-:W4:Y:S04]  /*0db0*/  LDL R45, [R1+0x54] ;  /* 0x00005400012d7983 */ /* 0x000f280000100800 */
[----:B------:R-:W4:Y:S04]  /*0dc0*/  LDL R46, [R1+0x58] ;  /* 0x00005800012e7983 */ /* 0x000f280000100800 */
[----:B------:R-:W4:Y:S04]  /*0dd0*/  LDL R47, [R1+0x5c] ;  /* 0x00005c00012f7983 */ /* 0x000f280000100800 */
[----:B------:R-:W3:Y:S04]  /*0de0*/  LDL R28, [R1] ;  /* 0x00000000011c7983 */ /* 0x000ee80000100800 */
[----:B------:R-:W3:Y:S04]  /*0df0*/  LDL R29, [R1+0x4] ;  /* 0x00000400011d7983 */ /* 0x000ee80000100800 */
        /* <DEDUP_REMOVED lines=9> */
[----:B------:R-:W3:Y:S01]  /*0e90*/  LDL R35, [R1+0x1c] ;  /* 0x00001c0001237983 */ /* 0x000ee20000100800 */
[C---:B------:R-:W-:Y:S01]  /*0ea0*/  ISETP.GE.U32.AND P5, PT, R0.reuse, 0x20, PT ;  /* 0x000000200000780c */ /* 0x040fe20003fa6070 */
[----:B------:R-:W0:Y:S01]  /*0eb0*/  LDC.64 R6, c[0x0][0x3d0] ;  /* 0x0000f400ff067b82 */ /* 0x000e220000000a00 */
[----:B------:R-:W-:-:S07]  /*0ec0*/  ISETP.GE.U32.AND P1, PT, R0, 0x40, PT ;  /* 0x000000400000780c */ /* 0x000fce0003f26070 */
[----:B------:R-:W1:Y:S08]  /*0ed0*/  LDC.64 R8, c[0x0][0x3d8] ;  /* 0x0000f600ff087b82 */ /* 0x000e700000000a00 */
[----:B------:R-:W1:Y:S08]  /*0ee0*/  @P5 LDC.64 R4, c[0x0][0x440] ;  /* 0x00011000ff045b82 */ /* 0x000e700000000a00 */
[----:B------:R-:W1:Y:S08]  /*0ef0*/  LDC.64 R12, c[0x0][0x3d8] ;  /* 0x0000f600ff0c7b82 */ /* 0x000e700000000a00 */
[----:B------:R-:W1:Y:S08]  /*0f00*/  LDC.64 R10, c[0x0][0x3d0] ;  /* 0x0000f400ff0a7b82 */ /* 0x000e700000000a00 */
[----:B------:R-:W1:Y:S08]  /*0f10*/  @P1 LDC.64 R14, c[0x0][0x440] ;  /* 0x00011000ff0e1b82 */ /* 0x000e700000000a00 */
[----:B------:R-:W1:Y:S01]  /*0f20*/  LDC.64 R18, c[0x0][0x3d8] ;  /* 0x0000f600ff127b82 */ /* 0x000e620000000a00 */
[----:B0-----:R-:W-:-:S07]  /*0f30*/  @P5 IMAD.WIDE.U32 R6, R3, 0x10, R6 ;  /* 0x0000001003065825 */ /* 0x001fce00078e0006 */
[----:B------:R-:W0:Y:S01]  /*0f40*/  LDC.64 R16, c[0x0][0x3d0] ;  /* 0x0000f400ff107b82 */ /* 0x000e220000000a00 */
[----:B-1----:R-:W-:Y:S01]  /*0f50*/  @P5 IMAD.WIDE.U32 R8, R3, 0x10, R8 ;  /* 0x0000001003085825 */ /* 0x002fe200078e0008 */
[----:B------:R-:W-:-:S03]  /*0f60*/  ISETP.GE.U32.AND P6, PT, R0, 0x60, PT ;  /* 0x000000600000780c */ /* 0x000fc60003fc6070 */
[C---:B------:R-:W-:Y:S01]  /*0f70*/  @P5 IMAD.WIDE.U32 R4, R3.reuse, 0x10, R4 ;  /* 0x0000001003045825 */ /* 0x040fe200078e0004 */
[----:B------:R-:W-:Y:S02]  /*0f80*/  @P5 LOP3.LUT R3, R3, 0x20, RZ, 0xfc, !PT ;  /* 0x0000002003035812 */ /* 0x000fe400078efcff */
[C---:B------:R-:W-:Y:S01]  /*0f90*/  ISETP.GE.U32.AND P4, PT, R0.reuse, 0x80, PT ;  /* 0x000000800000780c */ /* 0x040fe20003f86070 */
[----:B------:R-:W1:Y:S01]  /*0fa0*/  LDC.64 R22, c[0x0][0x3d8] ;  /* 0x0000f600ff167b82 */ /* 0x000e620000000a00 */
[C---:B------:R-:W-:Y:S01]  /*0fb0*/  ISETP.GE.U32.AND P0, PT, R0.reuse, 0xa0, PT ;  /* 0x000000a00000780c */ /* 0x040fe20003f06070 */
[C---:B------:R-:W-:Y:S01]  /*0fc0*/  @P1 IMAD.WIDE.U32 R12, R3.reuse, 0x10, R12 ;  /* 0x00000010030c1825 */ /* 0x040fe200078e000c */
[----:B------:R-:W-:Y:S01]  /*0fd0*/  ISETP.GE.U32.AND P3, PT, R0, 0xc0, PT ;  /* 0x000000c00000780c */ /* 0x000fe20003f66070 */
[----:B------:R-:W5:Y:S02]  /*0fe0*/  @P5 LD.E.128 R64, desc[UR6][R4.64] ;  /* 0x0000000604405980 */ /* 0x000f64000c101d00 */
[----:B------:R-:W-:-:S02]  /*0ff0*/  @P1 IMAD.WIDE.U32 R10, R3, 0x10, R10 ;  /* 0x00000010030a1825 */ /* 0x000fc400078e000a */
[----:B------:R-:W1:Y:S02]  /*1000*/  @P6 LDC.64 R20, c[0x0][0x440] ;  /* 0x00011000ff146b82 */ /* 0x000e640000000a00 */
[----:B------:R-:W-:-:S04]  /*1010*/  @P1 IMAD.WIDE.U32 R14, R3, 0x10, R14 ;  /* 0x00000010030e1825 */ /* 0x000fc800078e000e */
[----:B------:R-:W-:Y:S01]  /*1020*/  @P1 VIADD R3, R3, 0x20 ;  /* 0x0000002003031836 */ /* 0x000fe20000000000 */
[----:B------:R-:W-:Y:S01]  /*1030*/  ISETP.GE.U32.AND P2, PT, R0, 0xe0, PT ;  /* 0x000000e00000780c */ /* 0x000fe20003f46070 */
[----:B------:R-:W5:Y:S02]  /*1040*/  @P1 LD.E.128 R68, desc[UR6][R14.64] ;  /* 0x000000060e441980 */ /* 0x000f64000c101d00 */
[----:B------:R-:W-:-:S04]  /*1050*/  @P6 IMAD.WIDE.U32 R18, R3, 0x10, R18 ;  /* 0x0000001003126825 */ /* 0x000fc800078e0012 */
[C---:B0-----:R-:W-:Y:S01]  /*1060*/  @P6 IMAD.WIDE.U32 R16, R3.reuse, 0x10, R16 ;  /* 0x0000001003106825 */ /* 0x041fe200078e0010 */
[----:B----4-:R0:W4:Y:S04]  /*1070*/  @P5 LDG.E.128 R44, desc[UR6][R6.64] ;  /* 0x00000006062c5981 */ /* 0x010128000c1e1d00 */
[----:B--2---:R-:W2:Y:S04]  /*1080*/  @P1 LDG.E.128 R24, desc[UR6][R12.64] ;  /* 0x000000060c181981 */ /* 0x004ea8000c1e1d00 */
[----:B---3--:R3:W4:Y:S04]  /*1090*/  @P1 LDG.E.128 R36, desc[UR6][R10.64] ;  /* 0x000000060a241981 */ /* 0x008728000c1e1d00 */
[----:B------:R3:W4:Y:S01]  /*10a0*/  @P5 LDG.E.128 R40, desc[UR6][R8.64] ;  /* 0x0000000608285981 */ /* 0x000722000c1e1d00 */
[----:B0-----:R-:W0:Y:S03]  /*10b0*/  LDC.64 R6, c[0x0][0x3d0] ;  /* 0x0000f400ff067b82 */ /* 0x001e260000000a00 */
[----:B------:R-:W4:Y:S01]  /*10c0*/  @P6 LDG.E.128 R28, desc[UR6][R18.64] ;  /* 0x00000006121c6981 */ /* 0x000f22000c1e1d00 */
[----:B-1----:R-:W-:Y:S01]  /*10d0*/  @P6 IMAD.WIDE.U32 R20, R3, 0x10, R20 ;  /* 0x0000001003146825 */ /* 0x002fe200078e0014 */
[----:B------:R-:W-:-:S03]  /*10e0*/  @P1 MOV R147, RZ ;  /* 0x000000ff00931202 */ /* 0x000fc60000000f00 */
[----:B---3--:R-:W1:Y:S01]  /*10f0*/  LDC.64 R10, c[0x0][0x3d8] ;  /* 0x0000f600ff0a7b82 */ /* 0x008e620000000a00 */
[----:B------:R-:W5:Y:S04]  /*1100*/  @P6 LD.E.128 R72, desc[UR6][R20.64] ;  /* 0x0000000614486980 */ /* 0x000f68000c101d00 */
[----:B------:R3:W4:Y:S03]  /*1110*/  @P6 LDG.E.128 R32, desc[UR6][R16.64] ;  /* 0x0000000610206981 */ /* 0x000726000c1e1d00 */
[----:B------:R-:W1:Y:S08]  /*1120*/  LDC.64 R8, c[0x0][0x3d0] ;  /* 0x0000f400ff087b82 */ /* 0x000e700000000a00 */
[----:B------:R-:W1:Y:S01]  /*1130*/  @P0 LDC.64 R12, c[0x0][0x440] ;  /* 0x00011000ff0c0b82 */ /* 0x000e620000000a00 */
[----:B------:R-:W-:Y:S01]  /*1140*/  @P6 VIADD R3, R3, 0x20 ;  /* 0x0000002003036836 */ /* 0x000fe20000000000 */
[----:B------:R-:W-:-:S06]  /*1150*/  @P6 MOV R151, RZ ;  /* 0x000000ff00976202 */ /* 0x000fcc0000000f00 */
[----:B------:R-:W1:Y:S08]  /*1160*/  LDC.64 R14, c[0x0][0x3d0] ;  /* 0x0000f400ff0e7b82 */ /* 0x000e700000000a00 */
[----:B---3--:R-:W3:Y:S08]  /*1170*/  LDC.64 R16, c[0x0][0x3d8] ;  /* 0x0000f600ff107b82 */ /* 0x008ef00000000a00 */
[----:B------:R-:W3:Y:S08]  /*1180*/  LDC.64 R18, c[0x0][0x3d8] ;  /* 0x0000f600ff127b82 */ /* 0x000ef00000000a00 */
[----:B------:R-:W3:Y:S01]  /*1190*/  @P2 LDC.64 R20, c[0x0][0x440] ;  /* 0x00011000ff142b82 */ /* 0x000ee20000000a00 */
[----:B0-----:R-:W-:-:S04]  /*11a0*/  @P4 IMAD.WIDE.U32 R6, R3, 0x10, R6 ;  /* 0x0000001003064825 */ /* 0x001fc800078e0006 */
[----:B------:R-:W-:Y:S01]  /*11b0*/  @P4 IMAD.WIDE.U32 R22, R3, 0x10, R22 ;  /* 0x0000001003164825 */ /* 0x000fe200078e0016 */
[----:B------:R0:W5:Y:S01]  /*11c0*/  @P4 LDG.E.128 R240, desc[UR6][R6.64] ;  /* 0x0000000606f04981 */ /* 0x000162000c1e1d00 */
[----:B------:R-:W-:-:S03]  /*11d0*/  @P4 MOV R155, RZ ;  /* 0x000000ff009b4202 */ /* 0x000fc60000000f00 */
[----:B------:R0:W5:Y:S04]  /*11e0*/  @P4 LDG.E.128 R236, desc[UR6][R22.64] ;  /* 0x0000000616ec4981 */ /* 0x000168000c1e1d00 */
[----:B--2---:R2:W-:Y:S04]  /*11f0*/  @P1 STL.64 [R1+0x20], R24 ;  /* 0x0000201801001387 */ /* 0x0045e80000100a00 */
[----:B------:R0:W-:Y:S04]  /*1200*/  @P1 STL.64 [R1+0x28], R26 ;  /* 0x0000281a01001387 */ /* 0x0001e80000100a00 */
[----:B----4-:R4:W-:Y:S01]  /*1210*/  @P1 STL.64 [R1+0x30], R36 ;  /* 0x0000302401001387 */ /* 0x0109e20000100a00 */
[----:B--2---:R-:W2:Y:S03]  /*1220*/  @P4 LDC.64 R24, c[0x0][0x440] ;  /* 0x00011000ff184b82 */ /* 0x004ea60000000a00 */
[----:B------:R1:W-:Y:S01]  /*1230*/  @P1 STL.64 [R1+0x38], R38 ;  /* 0x0000382601001387 */ /* 0x0003e20000100a00 */
[----:B------:R-:W-:-:S03]  /*1240*/  ISETP.GE.U32.AND P1, PT, R0, 0x100, PT ;  /* 0x000001000000780c */ /* 0x000fc60003f26070 */
[----:B------:R-:W-:Y:S01]  /*1250*/  @P5 STL.64 [R1+0x50], R44 ;  /* 0x0000502c01005387 */ /* 0x000fe20000100a00 */
[----:B0-----:R-:W0:Y:S03]  /*1260*/  @P3 LDC.64 R26, c[0x0][0x440] ;  /* 0x00011000ff1a3b82 */ /* 0x001e260000000a00 */
[----:B------:R-:W-:Y:S05]  /*1270*/  @P5 STL.64 [R1+0x58], R46 ;  /* 0x0000582e01005387 */ /* 0x000fea0000100a00 */
[----:B----4-:R-:W4:Y:S01]  /*1280*/  LDC.64 R36, c[0x0][0x3d0] ;  /* 0x0000f400ff247b82 */ /* 0x010f220000000a00 */
[----:B------:R3:W-:Y:S04]  /*1290*/  @P6 STL.64 [R1], R28 ;  /* 0x0000001c01006387 */ /* 0x0007e80000100a00 */
[----:B------:R3:W-:Y:S01]  /*12a0*/  @P6 STL.64 [R1+0x8], R30 ;  /* 0x0000081e01006387 */ /* 0x0007e20000100a00 */
[----:B--2---:R-:W-:-:S02]  /*12b0*/  @P4 IMAD.WIDE.U32 R24, R3, 0x10, R24 ;  /* 0x0000001003184825 */ /* 0x004fc400078e0018 */
[----:B-1----:R-:W1:Y:S01]  /*12c0*/  LDC.64 R38, c[0x0][0x3d8] ;  /* 0x0000f600ff267b82 */ /* 0x002e620000000a00 */
[----:B------:R-:W-:Y:S04]  /*12d0*/  @P5 STL.64 [R1+0x40], R40 ;  /* 0x0000402801005387 */ /* 0x000fe80000100a00 */
[----:B------:R-:W-:Y:S03]  /*12e0*/  @P5 STL.64 [R1+0x48], R42 ;  /* 0x0000482a01005387 */ /* 0x000fe60000100a00 */
[----:B---3--:R-:W2:Y:S01]  /*12f0*/  LDC.64 R28, c[0x0][0x3d0] ;  /* 0x0000f400ff1c7b82 */ /* 0x008ea20000000a00 */
[----:B------:R3:W-:Y:S04]  /*1300*/  @P6 STL.64 [R1+0x10], R32 ;  /* 0x0000102001006387 */ /* 0x0007e80000100a00 */
[----:B------:R0:W-:Y:S01]  /*1310*/  @P6 STL.64 [R1+0x18], R34 ;  /* 0x0000182201006387 */ /* 0x0001e20000100a00 */
[----:B------:R-:W-:-:S02]  /*1320*/  ISETP.GE.U32.AND P6, PT, R0, 0x120, PT ;  /* 0x000001200000780c */ /* 0x000fc40003fc6070 */
[----:B------:R-:W4:Y:S01]  /*1330*/  LDC.64 R30, c[0x0][0x3d0] ;  /* 0x0000f400ff1e7b82 */ /* 0x000f220000000a00 */
[----:B------:R-:W-:Y:S01]  /*1340*/  @P4 VIADD R3, R3, 0x20 ;  /* 0x0000002003034836 */ /* 0x000fe20000000000 */
[----:B------:R0:W5:Y:S06]  /*1350*/  @P4 LD.E.128 R76, desc[UR6][R24.64] ;  /* 0x00000006184c4980 */ /* 0x00016c000c101d00 */
[----:B---3--:R-:W3:Y:S01]  /*1360*/  LDC.64 R32, c[0x0][0x3d8] ;  /* 0x0000f600ff207b82 */ /* 0x008ee20000000a00 */
[----:B------:R-:W-:-:S07]  /*1370*/  @P0 IMAD.WIDE.U32 R8, R3, 0x10, R8 ;  /* 0x0000001003080825 */ /* 0x000fce00078e0008 */
[----:B0-----:R-:W0:Y:S01]  /*1380*/  @P1 LDC.64 R34, c[0x0][0x440] ;  /* 0x00011000ff221b82 */ /* 0x001e220000000a00 */
[C---:B------:R-:W-:Y:S01]  /*1390*/  @P0 IMAD.WIDE.U32 R10, R3.reuse, 0x10, R10 ;  /* 0x00000010030a0825 */ /* 0x040fe200078e000a */
[----:B------:R0:W5:Y:S03]  /*13a0*/  @P0 LDG.E.128 R232, desc[UR6][R8.64] ;  /* 0x0000000608e80981 */ /* 0x000166000c1e1d00 */
[----:B------:R-:W-:-:S03]  /*13b0*/  @P0 IMAD.WIDE.U32 R12, R3, 0x10, R12 ;  /* 0x00000010030c0825 */ /* 0x000fc600078e000c */
[----:B------:R-:W1:Y:S01]  /*13c0*/  @P6 LDC.64 R4, c[0x0][0x440] ;  /* 0x00011000ff046b82 */ /* 0x000e620000000a00 */
[----:B------:R-:W-:Y:S01]  /*13d0*/  @P0 IADD3 R3, PT, PT, R3, 0x20, RZ ;  /* 0x0000002003030810 */ /* 0x000fe20007ffe0ff */
[----:B------:R0:W5:Y:S04]  /*13e0*/  @P0 LDG.E.128 R228, desc[UR6][R10.64] ;  /* 0x000000060ae40981 */ /* 0x000168000c1e1d00 */
[C---:B------:R-:W-:Y:S01]  /*13f0*/  @P3 IMAD.WIDE.U32 R14, R3.reuse, 0x10, R14 ;  /* 0x00000010030e3825 */ /* 0x040fe200078e000e */
[----:B------:R0:W5:Y:S03]  /*1400*/  @P0 LD.E.128 R80, desc[UR6][R12.64] ;  /* 0x000000060c500980 */ /* 0x000166000c101d00 */
[C---:B------:R-:W-:Y:S01]  /*1410*/  @P3 IMAD.WIDE.U32 R16, R3.reuse, 0x10, R16 ;  /* 0x0000001003103825 */ /* 0x040fe200078e0010 */
[----:B------:R0:W5:Y:S03]  /*1420*/  @P3 LDG.E.128 R224, desc[UR6][R14.64] ;  /* 0x000000060ee03981 */ /* 0x000166000c1e1d00 */
[C---:B------:R-:W-:Y:S01]  /*1430*/  @P3 IMAD.WIDE.U32 R26, R3.reuse, 0x10, R26 ;  /* 0x00000010031a3825 */ /* 0x040fe200078e001a */
[----:B------:R0:W5:Y:S03]  /*1440*/  @P3 LDG.E.128 R220, desc[UR6][R16.64] ;  /* 0x0000000610dc3981 */ /* 0x000166000c1e1d00 */
[----:B------:R-:W-:Y:S01]  /*1450*/  @P3 VIADD R3, R3, 0x20 ;  /* 0x0000002003033836 */ /* 0x000fe20000000000 */
[----:B------:R0:W5:Y:S03]  /*1460*/  @P3 LD.E.128 R84, desc[UR6][R26.64] ;  /* 0x000000061a543980 */ /* 0x000166000c101d00 */
[----:B--2---:R-:W-:-:S04]  /*1470*/  @P2 IMAD.WIDE.U32 R28, R3, 0x10, R28 ;  /* 0x00000010031c2825 */ /* 0x004fc800078e001c */
[C---:B------:R-:W-:Y:S01]  /*1480*/  @P2 IMAD.WIDE.U32 R18, R3.reuse, 0x10, R18 ;  /* 0x0000001003122825 */ /* 0x040fe200078e0012 */
[----:B------:R2:W5:Y:S03]  /*1490*/  @P2 LDG.E.128 R216, desc[UR6][R28.64] ;  /* 0x000000061cd82981 */ /* 0x000566000c1e1d00 */
[C---:B------:R-:W-:Y:S01]  /*14a0*/  @P2 IMAD.WIDE.U32 R20, R3.reuse, 0x10, R20 ;  /* 0x0000001003142825 */ /* 0x040fe200078e0014 */
[----:B------:R-:W-:Y:S01]  /*14b0*/  @P2 IADD3 R3, PT, PT, R3, 0x20, RZ ;  /* 0x0000002003032810 */ /* 0x000fe20007ffe0ff */
[----:B------:R2:W5:Y:S04]  /*14c0*/  @P2 LDG.E.128 R212, desc[UR6][R18.64] ;  /* 0x0000000612d42981 */ /* 0x000568000c1e1d00 */
[C---:B----4-:R-:W-:Y:S01]  /*14d0*/  @P1 IMAD.WIDE.U32 R30, R3.reuse, 0x10, R30 ;  /* 0x00000010031e1825 */ /* 0x050fe200078e001e */
[----:B------:R2:W5:Y:S03]  /*14e0*/  @P2 LD.E.128 R88, desc[UR6][R20.64] ;  /* 0x0000000614582980 */ /* 0x000566000c101d00 */
[C---:B---3--:R-:W-:Y:S01]  /*14f0*/  @P1 IMAD.WIDE.U32 R32, R3.reuse, 0x10, R32 ;  /* 0x0000001003201825 */ /* 0x048fe200078e0020 */
[----:B------:R2:W5:Y:S03]  /*1500*/  @P1 LDG.E.128 R208, desc[UR6][R30.64] ;  /* 0x000000061ed01981 */ /* 0x000566000c1e1d00 */
[C---:B0-----:R-:W-:Y:S01]  /*1510*/  @P1 IMAD.WIDE.U32 R34, R3.reuse, 0x10, R34 ;  /* 0x0000001003221825 */ /* 0x041fe200078e0022 */
[----:B------:R2:W5:Y:S03]  /*1520*/  @P1 LDG.E.128 R204, desc[UR6][R32.64] ;  /* 0x0000000620cc1981 */ /* 0x000566000c1e1d00 */
[----:B------:R-:W-:Y:S01]  /*1530*/  @P1 VIADD R3, R3, 0x20 ;  /* 0x0000002003031836 */ /* 0x000fe20000000000 */
[----:B------:R2:W5:Y:S03]  /*1540*/  @P1 LD.E.128 R92, desc[UR6][R34.64] ;  /* 0x00000006225c1980 */ /* 0x000566000c101d00 */
[----:B------:R-:W-:-:S04]  /*1550*/  @P6 IMAD.WIDE.U32 R36, R3, 0x10, R36 ;  /* 0x0000001003246825 */ /* 0x000fc800078e0024 */
[C---:B-1----:R-:W-:Y:S01]  /*1560*/  @P6 IMAD.WIDE.U32 R38, R3.reuse, 0x10, R38 ;  /* 0x0000001003266825 */ /* 0x042fe200078e0026 */
[----:B------:R2:W5:Y:S03]  /*1570*/  @P6 LDG.E.128 R200, desc[UR6][R36.64] ;  /* 0x0000000624c86981 */ /* 0x000566000c1e1d00 */
[----:B------:R-:W-:Y:S01]  /*1580*/  @P6 IMAD.WIDE.U32 R4, R3, 0x10, R4 ;  /* 0x0000001003046825 */ /* 0x000fe200078e0004 */
[----:B------:R2:W5:Y:S04]  /*1590*/  @P6 LDG.E.128 R196, desc[UR6][R38.64] ;  /* 0x0000000626c46981 */ /* 0x000568000c1e1d00 */
[----:B------:R2:W5:Y:S01]  /*15a0*/  @P6 LD.E.128 R96, desc[UR6][R4.64] ;  /* 0x0000000604606980 */ /* 0x000562000c101d00 */
[----:B------:R-:W-:Y:S01]  /*15b0*/  ISETP.GE.U32.AND P4, PT, R0, 0x140, PT ;  /* 0x000001400000780c */ /* 0x000fe20003f86070 */
[----:B------:R-:W-:-:S02]  /*15c0*/  HFMA2 R170, -RZ, RZ, 0, 0 ;  /* 0x00000000ffaa7431 */ /* 0x000fc400000001ff */
[----:B------:R-:W-:Y:S02]  /*15d0*/  HFMA2 R154, -RZ, RZ, 0, 0 ;  /* 0x00000000ff9a7431 */ /* 0x000fe400000001ff */
[----:B------:R-:W-:Y:S01]  /*15e0*/  IMAD.MOV.U32 R174, RZ, RZ, RZ ;  /* 0x000000ffffae7224 */ /* 0x000fe200078e00ff */
[----:B------:R-:W-:Y:S02]  /*15f0*/  CS2R R172, SRZ ;  /* 0x0000000000ac7805 */ /* 0x000fe4000001ff00 */
        /* <DEDUP_REMOVED lines=14> */
[----:B------:R-:W-:Y:S01]  /*16e0*/  @P5 MOV R143, RZ ;  /* 0x000000ff008f5202 */ /* 0x000fe20000000f00 */
[----:B------:R-:W-:Y:S01]  /*16f0*/  @P0 IMAD.MOV.U32 R159, RZ, RZ, RZ ;  /* 0x000000ffff9f0224 */ /* 0x000fe200078e00ff */
[----:B------:R-:W-:Y:S01]  /*1700*/  @P3 MOV R163, RZ ;  /* 0x000000ff00a33202 */ /* 0x000fe20000000f00 */
[----:B------:R-:W-:Y:S01]  /*1710*/  @P2 IMAD.MOV.U32 R167, RZ, RZ, RZ ;  /* 0x000000ffffa72224 */ /* 0x000fe200078e00ff */
[----:B------:R-:W-:Y:S01]  /*1720*/  @P1 MOV R171, RZ ;  /* 0x000000ff00ab1202 */ /* 0x000fe20000000f00 */
[----:B------:R-:W-:Y:S01]  /*1730*/  @P6 IMAD.MOV.U32 R175, RZ, RZ, RZ ;  /* 0x000000ffffaf6224 */ /* 0x000fe200078e00ff */
[----:B------:R-:W-:Y:S01]  /*1740*/  @P6 IADD3 R3, PT, PT, R3, 0x20, RZ ;  /* 0x0000002003036810 */ /* 0x000fe20007ffe0ff */
[----:B--2---:R-:W-:Y:S06]  /*1750*/  @!P4 BRA `(.L_x_3) ;  /* 0x000000180058c947 */ /* 0x004fec0003800000 */
[----:B------:R-:W0:Y:S08]  /*1760*/  LDC.64 R176, c[0x0][0x440] ;  /* 0x00011000ffb07b82 */ /* 0x000e300000000a00 */
[----:B------:R-:W1:Y:S08]  /*1770*/  LDC.64 R192, c[0x0][0x3d0] ;  /* 0x0000f400ffc07b82 */ /* 0x000e700000000a00 */
[----:B------:R-:W2:Y:S01]  /*1780*/  LDC.64 R188, c[0x0][0x3d8] ;  /* 0x0000f600ffbc7b82 */ /* 0x000ea20000000a00 */
[----:B0-----:R-:W-:-:S06]  /*1790*/  IMAD.WIDE.U32 R176, R3, 0x10, R176 ;  /* 0x0000001003b07825 */ /* 0x001fcc00078e00b0 */
[----:B------:R-:W5:Y:S01]  /*17a0*/  LD.E.128 R176, desc[UR6][R176.64] ;  /* 0x00000006b0b07980 */ /* 0x000f62000c101d00 */
[----:B-1----:R-:W-:-:S06]  /*17b0*/  IMAD.WIDE.U32 R192, R3, 0x10, R192 ;  /* 0x0000001003c07825 */ /* 0x002fcc00078e00c0 */
[----:B------:R-:W5:Y:S01]  /*17c0*/  LDG.E.128 R192, desc[UR6][R192.64] ;  /* 0x00000006c0c07981 */ /* 0x000f62000c1e1d00 */
[----:B--2---:R-:W-:-:S06]  /*17d0*/  IMAD.WIDE.U32 R188, R3, 0x10, R188 ;  /* 0x0000001003bc7825 */ /* 0x004fcc00078e00bc */
[----:B------:R-:W5:Y:S01]  /*17e0*/  LDG.E.128 R188, desc[UR6][R188.64] ;  /* 0x00000006bcbc7981 */ /* 0x000f62000c1e1d00 */
        /* <DEDUP_REMOVED lines=8> */
[----:B------:R-:W-:Y:S02]  /*1870*/  MOV R162, RZ ;  /* 0x000000ff00a27202 */ /* 0x000fe40000000f00 */
        /* <DEDUP_REMOVED lines=10> */
[----:B------:R-:W-:Y:S01]  /*1920*/  CS2R R140, SRZ ;  /* 0x00000000008c7805 */ /* 0x000fe2000001ff00 */
[----:B------:R-:W-:Y:S06]  /*1930*/  BRA `(.L_x_3) ;  /* 0x0000001400e07947 */ /* 0x000fec0003800000 */
.L_x_1:
[----:B------:R-:W0:Y:S02]  /*1940*/  LDCU.64 UR4, c[0x0][0x440] ;  /* 0x00008800ff0477ac */ /* 0x000e240008000a00 */
[----:B0-----:R-:W-:-:S04]  /*1950*/  UISETP.NE.U32.AND UP0, UPT, UR4, URZ, UPT ;  /* 0x000000ff0400728c */ /* 0x001fc8000bf05070 */
[----:B------:R-:W-:-:S09]  /*1960*/  UISETP.NE.AND.EX UP0, UPT, UR5, URZ, UPT, UP0 ;  /* 0x000000ff0500728c */ /* 0x000fd2000bf05300 */
[----:B------:R-:W-:Y:S05]  /*1970*/  BRA.U !UP0, `(.L_x_4) ;  /* 0x0000000908c47547 */ /* 0x000fea000b800000 */
        /* <DEDUP_REMOVED lines=12> */
[----:B------:R-:W4:Y:S04]  /*1a40*/  LDL R48, [R1+0x30] ;  /* 0x0000300001307983 */ /* 0x000f280000100800 */
[----:B------:R-:W4:Y:S04]  /*1a50*/  LDL R49, [R1+0x34] ;  /* 0x0000340001317983 */ /* 0x000f280000100800 */
[----:B------:R-:W4:Y:S04]  /*1a60*/  LDL R50, [R1+0x38] ;  /* 0x0000380001327983 */ /* 0x000f280000100800 */
[----:B------:R-:W4:Y:S04]  /*1a70*/  LDL R51, [R1+0x3c] ;  /* 0x00003c0001337983 */ /* 0x000f280000100800 */
[----:B------:R-:W4:Y:S04]  /*1a80*/  LDL R36, [R1] ;  /* 0x0000000001247983 */ /* 0x000f280000100800 */
[----:B------:R-:W4:Y:S04]  /*1a90*/  LDL R37, [R1+0x4] ;  /* 0x0000040001257983 */ /* 0x000f280000100800 */
[----:B------:R-:W4:Y:S04]  /*1aa0*/  LDL R38, [R1+0x8] ;  /* 0x0000080001267983 */ /* 0x000f280000100800 */
[----:B------:R-:W4:Y:S04]  /*1ab0*/  LDL R39, [R1+0xc] ;  /* 0x00000c0001277983 */ /* 0x000f280000100800 */
[----:B------:R-:W4:Y:S04]  /*1ac0*/  LDL R40, [R1+0x10] ;  /* 0x0000100001287983 */ /* 0x000f280000100800 */
[----:B------:R-:W4:Y:S04]  /*1ad0*/  LDL R41, [R1+0x14] ;  /* 0x0000140001297983 */ /* 0x000f280000100800 */
[----:B------:R-:W4:Y:S04]  /*1ae0*/  LDL R42, [R1+0x18] ;  /* 0x00001800012a7983 */ /* 0x000f280000100800 */
[----:B------:R-:W4:Y:S01]  /*1af0*/  LDL R43, [R1+0x1c] ;  /* 0x00001c00012b7983 */ /* 0x000f220000100800 */
[C---:B------:R-:W-:Y:S01]  /*1b00*/  ISETP.GE.U32.AND P5, PT, R0.reuse, 0x20, PT ;  /* 0x000000200000780c */ /* 0x040fe20003fa6070 */
[----:B------:R-:W0:Y:S01]  /*1b10*/  LDC.64 R6, c[0x0][0x3d0] ;  /* 0x0000f400ff067b82 */ /* 0x000e220000000a00 */
[----:B------:R-:W-:-:S07]  /*1b20*/  ISETP.GE.U32.AND P2, PT, R0, 0x40, PT ;  /* 0x000000400000780c */ /* 0x000fce0003f46070 */
[----:B------:R-:W1:Y:S08]  /*1b30*/  LDC.64 R8, c[0x0][0x3d8] ;  /* 0x0000f600ff087b82 */ /* 0x000e700000000a00 */
[----:B------:R-:W1:Y:S08]  /*1b40*/  @P5 LDC.64 R4, c[0x0][0x438] ;  /* 0x00010e00ff045b82 */ /* 0x000e700000000a00 */
[----:B------:R-:W1:Y:S08]  /*1b50*/  @P5 LDC.64 R10, c[0x0][0x440] ;  /* 0x00011000ff0a5b82 */ /* 0x000e700000000a00 */
[----:B------:R-:W1:Y:S08]  /*1b60*/  LDC.64 R16, c[0x0][0x3d8] ;  /* 0x0000f600ff107b82 */ /* 0x000e700000000a00 */
[----:B------:R-:W1:Y:S01]  /*1b70*/  LDC.64 R12, c[0x0][0x3d0] ;  /* 0x0000f400ff0c7b82 */ /* 0x000e620000000a00 */
[----:B0-----:R-:W-:-:S07]  /*1b80*/  @P5 IMAD.WIDE.U32 R6, R3, 0x10, R6 ;  /* 0x0000001003065825 */ /* 0x001fce00078e0006 */
[----:B------:R-:W0:Y:S01]  /*1b90*/  @P2 LDC.64 R14, c[0x0][0x438] ;  /* 0x00010e00ff0e2b82 */ /* 0x000e220000000a00 */
[----:B-1----:R-:W-:-:S07]  /*1ba0*/  @P5 IMAD.WIDE.U32 R4, R3, 0x10, R4 ;  /* 0x0000001003045825 */ /* 0x002fce00078e0004 */
[----:B------:R-:W1:Y:S01]  /*1bb0*/  @P2 LDC.64 R18, c[0x0][0x440] ;  /* 0x00011000ff122b82 */ /* 0x000e620000000a00 */
[----:B------:R-:W-:-:S07]  /*1bc0*/  @P5 IMAD.WIDE.U32 R8, R3, 0x10, R8 ;  /* 0x0000001003085825 */ /* 0x000fce00078e0008 */
[----:B------:R-:W1:Y:S01]  /*1bd0*/  LDC.64 R24, c[0x0][0x3d8] ;  /* 0x0000f600ff187b82 */ /* 0x000e620000000a00 */
[C---:B------:R-:W-:Y:S01]  /*1be0*/  @P5 IMAD.WIDE.U32 R10, R3.reuse, 0x10, R10 ;  /* 0x00000010030a5825 */ /* 0x040fe200078e000a */
[----:B------:R-:W-:Y:S01]  /*1bf0*/  @P5 LOP3.LUT R3, R3, 0x20, RZ, 0xfc, !PT ;  /* 0x0000002003035812 */ /* 0x000fe200078efcff */
[----:B------:R0:W5:Y:S05]  /*1c00*/  @P5 LD.E.128 R140, desc[UR6][R4.64] ;  /* 0x00000006048c5980 */ /* 0x00016a000c101d00 */
[----:B------:R-:W1:Y:S01]  /*1c10*/  LDC.64 R20, c[0x0][0x3d0] ;  /* 0x0000f400ff147b82 */ /* 0x000e620000000a00 */
[C---:B------:R-:W-:Y:S01]  /*1c20*/  @P2 IMAD.WIDE.U32 R16, R3.reuse, 0x10, R16 ;  /* 0x0000001003102825 */ /* 0x040fe200078e0010 */
[C---:B------:R-:W-:Y:S01]  /*1c30*/  ISETP.GE.U32.AND P3, PT, R0.reuse, 0x60, PT ;  /* 0x000000600000780c */ /* 0x040fe20003f66070 */
[----:B------:R1:W5:Y:S02]  /*1c40*/  @P5 LD.E.128 R64, desc[UR6][R10.64] ;  /* 0x000000060a405980 */ /* 0x000364000c101d00 */
[----:B------:R-:W-:Y:S01]  /*1c50*/  @P2 IMAD.WIDE.U32 R12, R3, 0x10, R12 ;  /* 0x00000010030c2825 */ /* 0x000fe200078e000c */
[----:B------:R-:W-:-:S02]  /*1c60*/  ISETP.GE.U32.AND P0, PT, R0, 0x80, PT ;  /* 0x000000800000780c */ /* 0x000fc40003f06070 */
[----:B------:R-:W-:Y:S01]  /*1c70*/  ISETP.GE.U32.AND P1, PT, R0, 0xa0, PT ;  /* 0x000000a00000780c */ /* 0x000fe20003f26070 */
[C---:B0-----:R-:W-:Y:S01]  /*1c80*/  @P2 IMAD.WIDE.U32 R14, R3.reuse, 0x10, R14 ;  /* 0x00000010030e2825 */ /* 0x041fe200078e000e */
[----:B------:R-:W0:Y:S03]  /*1c90*/  LDC.64 R4, c[0x0][0x3d0] ;  /* 0x0000f400ff047b82 */ /* 0x000e260000000a00 */
[C---:B-1----:R-:W-:Y:S01]  /*1ca0*/  @P2 IMAD.WIDE.U32 R18, R3.reuse, 0x10, R18 ;  /* 0x0000001003122825 */ /* 0x042fe200078e0012 */
[----:B------:R-:W-:Y:S01]  /*1cb0*/  @P2 IADD3 R3, PT, PT, R3, 0x20, RZ ;  /* 0x0000002003032810 */ /* 0x000fe20007ffe0ff */
[----:B------:R-:W5:Y:S03]  /*1cc0*/  @P2 LD.E.128 R144, desc[UR6][R14.64] ;  /* 0x000000060e902980 */ /* 0x000f66000c101d00 */
[----:B------:R-:W1:Y:S01]  /*1cd0*/  @P3 LDC.64 R22, c[0x0][0x438] ;  /* 0x00010e00ff163b82 */ /* 0x000e620000000a00 */
[C---:B------:R-:W-:Y:S01]  /*1ce0*/  @P3 IMAD.WIDE.U32 R24, R3.reuse, 0x10, R24 ;  /* 0x0000001003183825 */ /* 0x040fe200078e0018 */
[----:B------:R-:W5:Y:S03]  /*1cf0*/  @P2 LD.E.128 R68, desc[UR6][R18.64] ;  /* 0x0000000612442980 */ /* 0x000f66000c101d00 */
[----:B------:R-:W-:-:S03]  /*1d00*/  @P3 IMAD.WIDE.U32 R20, R3, 0x10, R20 ;  /* 0x0000001003143825 */ /* 0x000fc600078e0014 */
[----:B------:R-:W0:Y:S01]  /*1d10*/  @P3 LDC.64 R26, c[0x0][0x440] ;  /* 0x00011000ff1a3b82 */ /* 0x000e220000000a00 */
[C---:B------:R-:W-:Y:S02]  /*1d20*/  ISETP.GE.U32.AND P4, PT, R0.reuse, 0xe0, PT ;  /* 0x000000e00000780c */ /* 0x040fe40003f86070 */
[----:B------:R-:W-:-:S05]  /*1d30*/  ISETP.GE.U32.AND P6, PT, R0, 0x100, PT ;  /* 0x000001000000780c */ /* 0x000fca0003fc6070 */
[----:B------:R-:W0:Y:S01]  /*1d40*/  @P1 LDC.64 R10, c[0x0][0x440] ;  /* 0x00011000ff0a1b82 */ /* 0x000e220000000a00 */
[----:B--2---:R2:W4:Y:S07]  /*1d50*/  @P5 LDG.E.128 R28, desc[UR6][R8.64] ;  /* 0x00000006081c5981 */ /* 0x00452e000c1e1d00 */
[----:B--2---:R-:W2:Y:S01]  /*1d60*/  LDC.64 R8, c[0x0][0x3d8] ;  /* 0x0000f600ff087b82 */ /* 0x004ea20000000a00 */
[----:B---3--:R3:W2:Y:S07]  /*1d70*/  @P5 LDG.E.128 R32, desc[UR6][R6.64] ;  /* 0x0000000606205981 */ /* 0x0086ae000c1e1d00 */
[----:B---3--:R-:W3:Y:S01]  /*1d80*/  @P1 LDC.64 R6, c[0x0][0x438] ;  /* 0x00010e00ff061b82 */ /* 0x008ee20000000a00 */
[----:B----4-:R-:W4:Y:S04]  /*1d90*/  @P2 LDG.E.128 R44, desc[UR6][R16.64] ;  /* 0x00000006102c2981 */ /* 0x010f28000c1e1d00 */
[----:B------:R0:W3:Y:S04]  /*1da0*/  @P2 LDG.E.128 R48, desc[UR6][R12.64] ;  /* 0x000000060c302981 */ /* 0x0000e8000c1e1d00 */
[----:B------:R-:W3:Y:S04]  /*1db0*/  @P3 LDG.E.128 R36, desc[UR6][R24.64] ;  /* 0x0000000618243981 */ /* 0x000ee8000c1e1d00 */
[----:B------:R0:W3:Y:S01]  /*1dc0*/  @P3 LDG.E.128 R40, desc[UR6][R20.64] ;  /* 0x0000000614283981 */ /* 0x0000e2000c1e1d00 */
[C---:B-1----:R-:W-:Y:S01]  /*1dd0*/  @P3 IMAD.WIDE.U32 R22, R3.reuse, 0x10, R22 ;  /* 0x0000001003163825 */ /* 0x042fe200078e0016 */
[----:B0-----:R-:W0:Y:S03]  /*1de0*/  LDC.64 R12, c[0x0][0x3d0] ;  /* 0x0000f400ff0c7b82 */ /* 0x001e260000000a00 */
[C---:B------:R-:W-:Y:S01]  /*1df0*/  @P3 IMAD.WIDE.U32 R26, R3.reuse, 0x10, R26 ;  /* 0x00000010031a3825 */ /* 0x040fe200078e001a */
[----:B------:R1:W5:Y:S03]  /*1e00*/  @P3 LD.E.128 R148, desc[UR6][R22.64] ;  /* 0x0000000616943980 */ /* 0x000366000c101d00 */
[----:B------:R-:W-:Y:S01]  /*1e10*/  @P3 VIADD R3, R3, 0x20 ;  /* 0x0000002003033836 */ /* 0x000fe20000000000 */
[----:B------:R-:W0:Y:S01]  /*1e20*/  LDC.64 R16, c[0x0][0x3d8] ;  /* 0x0000f600ff107b82 */ /* 0x000e220000000a00 */
[----:B------:R1:W5:Y:S07]  /*1e30*/  @P3 LD.E.128 R72, desc[UR6][R26.64] ;  /* 0x000000061a483980 */ /* 0x00036e000c101d00 */
[----:B------:R-:W0:Y:S08]  /*1e40*/  LDC.64 R20, c[0x0][0x3d0] ;  /* 0x0000f400ff147b82 */ /* 0x000e300000000a00 */
[----:B------:R-:W0:Y:S08]  /*1e50*/  LDC.64 R24, c[0x0][0x3d8] ;  /* 0x0000f600ff187b82 */ /* 0x000e300000000a00 */
[----:B-1----:R-:W1:Y:S08]  /*1e60*/  @P4 LDC.64 R22, c[0x0][0x438] ;  /* 0x00010e00ff164b82 */ /* 0x002e700000000a00 */
[----:B------:R-:W1:Y:S01]  /*1e70*/  @P4 LDC.64 R26, c[0x0][0x440] ;  /* 0x00011000ff1a4b82 */ /* 0x000e620000000a00 */
[----:B------:R0:W-:Y:S04]  /*1e80*/  @P5 STL.64 [R1+0x40], R28 ;  /* 0x0000401c01005387 */ /* 0x0001e80000100a00 */
[----:B------:R1:W-:Y:S03]  /*1e90*/  @P5 STL.64 [R1+0x48], R30 ;  /* 0x0000481e01005387 */ /* 0x0003e60000100a00 */
[----:B0-----:R-:W0:Y:S01]  /*1ea0*/  LDC.64 R28, c[0x0][0x3d0] ;  /* 0x0000f400ff1c7b82 */ /* 0x001e220000000a00 */
[----:B--2---:R2:W-:Y:S04]  /*1eb0*/  @P5 STL.64 [R1+0x50], R32 ;  /* 0x0000502001005387 */ /* 0x0045e80000100a00 */
[----:B------:R4:W-:Y:S03]  /*1ec0*/  @P5 STL.64 [R1+0x58], R34 ;  /* 0x0000582201005387 */ /* 0x0009e60000100a00 */
[----:B-1----:R-:W1:Y:S08]  /*1ed0*/  @P0 LDC.64 R30, c[0x0][0x438] ;  /* 0x00010e00ff1e0b82 */ /* 0x002e700000000a00 */
[----:B--2---:R-:W2:Y:S01]  /*1ee0*/  LDC.64 R32, c[0x0][0x3d8] ;  /* 0x0000f600ff207b82 */ /* 0x004ea20000000a00 */
[----:B----4-:R-:W-:Y:S07]  /*1ef0*/  @P2 STL.64 [R1+0x20], R44 ;  /* 0x0000202c01002387 */ /* 0x010fee0000100a00 */
[----:B------:R-:W4:Y:S01]  /*1f00*/  @P0 LDC.64 R34, c[0x0][0x440] ;  /* 0x00011000ff220b82 */ /* 0x000f220000000a00 */
[----:B------:R-:W-:Y:S04]  /*1f10*/  @P2 STL.64 [R1+0x28], R46 ;  /* 0x0000282e01002387 */ /* 0x000fe80000100a00 */
[----:B---3--:R-:W-:Y:S04]  /*1f20*/  @P2 STL.64 [R1+0x30], R48 ;  /* 0x0000303001002387 */ /* 0x008fe80000100a00 */
[----:B------:R-:W-:Y:S01]  /*1f30*/  @P2 STL.64 [R1+0x38], R50 ;  /* 0x0000383201002387 */ /* 0x000fe20000100a00 */
[----:B------:R-:W-:Y:S01]  /*1f40*/  ISETP.GE.U32.AND P2, PT, R0, 0xc0, PT ;  /* 0x000000c00000780c */ /* 0x000fe20003f46070 */
[----:B0-----:R-:W-:-:S04]  /*1f50*/  @P0 IMAD.WIDE.U32 R28, R3, 0x10, R28 ;  /* 0x00000010031c0825 */ /* 0x001fc800078e001c */
[C---:B-1----:R-:W-:Y:S01]  /*1f60*/  @P0 IMAD.WIDE.U32 R30, R3.reuse, 0x10, R30 ;  /* 0x00000010031e0825 */ /* 0x042fe200078e001e */
[----:B------:R0:W5:Y:S03]  /*1f70*/  @P0 LDG.E.128 R240, desc[UR6][R28.64] ;  /* 0x000000061cf00981 */ /* 0x000166000c1e1d00 */
[C---:B--2---:R-:W-:Y:S01]  /*1f80*/  @P0 IMAD.WIDE.U32 R32, R3.reuse, 0x10, R32 ;  /* 0x0000001003200825 */ /* 0x044fe200078e0020 */
[----:B------:R1:W5:Y:S03]  /*1f90*/  @P0 LD.E.128 R152, desc[UR6][R30.64] ;  /* 0x000000061e980980 */ /* 0x000366000c101d00 */
[----:B------:R-:W2:Y:S01]  /*1fa0*/  @P2 LDC.64 R14, c[0x0][0x438] ;  /* 0x00010e00ff0e2b82 */ /* 0x000ea20000000a00 */
[----:B------:R3:W-:Y:S04]  /*1fb0*/  @P3 STL.64 [R1], R36 ;  /* 0x0000002401003387 */ /* 0x0007e80000100a00 */
[----:B------:R1:W-:Y:S03]  /*1fc0*/  @P3 STL.64 [R1+0x8], R38 ;  /* 0x0000082601003387 */ /* 0x0003e60000100a00 */
[----:B------:R-:W2:Y:S01]  /*1fd0*/  @P2 LDC.64 R18, c[0x0][0x440] ;  /* 0x00011000ff122b82 */ /* 0x000ea20000000a00 */
[C---:B----4-:R-:W-:Y:S01]  /*1fe0*/  @P0 IMAD.WIDE.U32 R34, R3.reuse, 0x10, R34 ;  /* 0x0000001003220825 */ /* 0x050fe200078e0022 */
[----:B------:R-:W-:Y:S01]  /*1ff0*/  @P0 IADD3 R3, PT, PT, R3, 0x20, RZ ;  /* 0x0000002003030810 */ /* 0x000fe20007ffe0ff */
[----:B------:R4:W5:Y:S04]  /*2000*/  @P0 LDG.E.128 R236, desc[UR6][R32.64] ;  /* 0x0000000620ec0981 */ /* 0x000968000c1e1d00 */
[----:B------:R2:W-:Y:S01]  /*2010*/  @P3 STL.64 [R1+0x10], R40 ;  /* 0x0000102801003387 */ /* 0x0005e20000100a00 */
[----:B0-----:R-:W0:Y:S03]  /*2020*/  LDC.64 R28, c[0x0][0x3d0] ;  /* 0x0000f400ff1c7b82 */ /* 0x001e260000000a00 */
[----:B------:R0:W-:Y:S01]  /*2030*/  @P3 STL.64 [R1+0x18], R42 ;  /* 0x0000182a01003387 */ /* 0x0001e20000100a00 */
[----:B------:R-:W-:Y:S01]  /*2040*/  ISETP.GE.U32.AND P3, PT, R0, 0x120, PT ;  /* 0x000001200000780c */ /* 0x000fe20003f66070 */
[----:B------:R-:W-:-:S02]  /*2050*/  @P1 IMAD.WIDE.U32 R4, R3, 0x10, R4 ;  /* 0x0000001003041825 */ /* 0x000fc400078e0004 */
[----:B------:R3:W5:Y:S01]  /*2060*/  @P0 LD.E.128 R76, desc[UR6][R34.64] ;  /* 0x00000006224c0980 */ /* 0x000762000c101d00 */
[----:B-1----:R-:W1:Y:S01]  /*2070*/  @P6 LDC.64 R30, c[0x0][0x438] ;  /* 0x00010e00ff1e6b82 */ /* 0x002e620000000a00 */
[C---:B------:R-:W-:Y:S02]  /*2080*/  @P1 IMAD.WIDE.U32 R6, R3.reuse, 0x10, R6 ;  /* 0x0000001003061825 */ /* 0x040fe400078e0006 */
[----:B------:R3:W5:Y:S02]  /*2090*/  @P1 LDG.E.128 R232, desc[UR6][R4.64] ;  /* 0x0000000604e81981 */ /* 0x000764000c1e1d00 */
[C---:B------:R-:W-:Y:S02]  /*20a0*/  @P1 IMAD.WIDE.U32 R8, R3.reuse, 0x10, R8 ;  /* 0x0000001003081825 */ /* 0x040fe400078e0008 */
[----:B------:R2:W5:Y:S01]  /*20b0*/  @P1 LD.E.128 R156, desc[UR6][R6.64] ;  /* 0x00000006069c1980 */ /* 0x000562000c101d00 */
[----:B----4-:R-:W4:Y:S03]  /*20c0*/  LDC.64 R32, c[0x0][0x3d8] ;  /* 0x0000f600ff207b82 */ /* 0x010f260000000a00 */
[----:B------:R2:W5:Y:S05]  /*20d0*/  @P1 LDG.E.128 R228, desc[UR6][R8.64] ;  /* 0x0000000608e41981 */ /* 0x00056a000c1e1d00 */
[----:B---3--:R-:W3:Y:S01]  /*20e0*/  @P6 LDC.64 R34, c[0x0][0x440] ;  /* 0x00011000ff226b82 */ /* 0x008ee20000000a00 */
[----:B------:R-:W-:-:S04]  /*20f0*/  @P1 IMAD.WIDE.U32 R10, R3, 0x10, R10 ;  /* 0x00000010030a1825 */ /* 0x000fc800078e000a */
[----:B------:R-:W-:Y:S01]  /*2100*/  @P1 VIADD R3, R3, 0x20 ;  /* 0x0000002003031836 */ /* 0x000fe20000000000 */
[----:B------:R0:W5:Y:S02]  /*2110*/  @P1 LD.E.128 R80, desc[UR6][R10.64] ;  /* 0x000000060a501980 */ /* 0x000164000c101d00 */
[----:B------:R-:W3:Y:S01]  /*2120*/  LDC.64 R36, c[0x0][0x3d0] ;  /* 0x0000f400ff247b82 */ /* 0x000ee20000000a00 */
[----:B------:R-:W-:-:S07]  /*2130*/  @P2 IMAD.WIDE.U32 R12, R3, 0x10, R12 ;  /* 0x00000010030c2825 */ /* 0x000fce00078e000c */
[----:B------:R-:W3:Y:S01]  /*2140*/  @P3 LDC.64 R4, c[0x0][0x438] ;  /* 0x00010e00ff043b82 */ /* 0x000ee20000000a00 */
[C---:B--2---:R-:W-:Y:S01]  /*2150*/  @P2 IMAD.WIDE.U32 R14, R3.reuse, 0x10, R14 ;  /* 0x00000010030e2825 */ /* 0x044fe200078e000e */
[----:B------:R2:W5:Y:S06]  /*2160*/  @P2 LDG.E.128 R224, desc[UR6][R12.64] ;  /* 0x000000060ce02981 */ /* 0x00056c000c1e1d00 */
[----:B------:R-:W2:Y:S01]  /*2170*/  LDC.64 R6, c[0x0][0x3d8] ;  /* 0x0000f600ff067b82 */ /* 0x000ea20000000a00 */
[C---:B------:R-:W-:Y:S01]  /*2180*/  @P2 IMAD.WIDE.U32 R16, R3.reuse, 0x10, R16 ;  /* 0x0000001003102825 */ /* 0x040fe200078e0010 */
[----:B------:R0:W5:Y:S06]  /*2190*/  @P2 LD.E.128 R160, desc[UR6][R14.64] ;  /* 0x000000060ea02980 */ /* 0x00016c000c101d00 */
[----:B------:R-:W2:Y:S01]  /*21a0*/  @P3 LDC.64 R8, c[0x0][0x440] ;  /* 0x00011000ff083b82 */ /* 0x000ea20000000a00 */
[C---:B------:R-:W-:Y:S01]  /*21b0*/  @P2 IMAD.WIDE.U32 R18, R3.reuse, 0x10, R18 ;  /* 0x0000001003122825 */ /* 0x040fe200078e0012 */
[----:B------:R-:W-:Y:S01]  /*21c0*/  @P2 IADD3 R3, PT, PT, R3, 0x20, RZ ;  /* 0x0000002003032810 */ /* 0x000fe20007ffe0ff */
[----:B------:R0:W5:Y:S04]  /*21d0*/  @P2 LDG.E.128 R220, desc[UR6][R16.64] ;  /* 0x0000000610dc2981 */ /* 0x000168000c1e1d00 */
[C---:B------:R-:W-:Y:S01]  /*21e0*/  @P4 IMAD.WIDE.U32 R20, R3.reuse, 0x10, R20 ;  /* 0x0000001003144825 */ /* 0x040fe200078e0014 */
[----:B------:R0:W5:Y:S03]  /*21f0*/  @P2 LD.E.128 R84, desc[UR6][R18.64] ;  /* 0x0000000612542980 */ /* 0x000166000c101d00 */
[C---:B------:R-:W-:Y:S01]  /*2200*/  @P4 IMAD.WIDE.U32 R22, R3.reuse, 0x10, R22 ;  /* 0x0000001003164825 */ /* 0x040fe200078e0016 */
[----:B------:R0:W5:Y:S03]  /*2210*/  @P4 LDG.E.128 R216, desc[UR6][R20.64] ;  /* 0x0000000614d84981 */ /* 0x000166000c1e1d00 */
[C---:B------:R-:W-:Y:S01]  /*2220*/  @P4 IMAD.WIDE.U32 R24, R3.reuse, 0x10, R24 ;  /* 0x0000001003184825 */ /* 0x040fe200078e0018 */
[----:B------:R0:W5:Y:S03]  /*2230*/  @P4 LD.E.128 R164, desc[UR6][R22.64] ;  /* 0x0000000616a44980 */ /* 0x000166000c101d00 */
[C---:B------:R-:W-:Y:S01]  /*2240*/  @P4 IMAD.WIDE.U32 R26, R3.reuse, 0x10, R26 ;  /* 0x00000010031a4825 */ /* 0x040fe200078e001a */
[----:B------:R1:W5:Y:S03]  /*2250*/  @P4 LDG.E.128 R212, desc[UR6][R24.64] ;  /* 0x0000000618d44981 */ /* 0x000366000c1e1d00 */
[----:B------:R-:W-:Y:S01]  /*2260*/  @P4 VIADD R3, R3, 0x20 ;  /* 0x0000002003034836 */ /* 0x000fe20000000000 */
[----:B------:R2:W5:Y:S03]  /*2270*/  @P4 LD.E.128 R88, desc[UR6][R26.64] ;  /* 0x000000061a584980 */ /* 0x000566000c101d00 */
[----:B0-----:R-:W-:-:S04]  /*2280*/  @P6 IMAD.WIDE.U32 R28, R3, 0x10, R28 ;  /* 0x00000010031c6825 */ /* 0x001fc800078e001c */
[C---:B-1----:R-:W-:Y:S01]  /*2290*/  @P6 IMAD.WIDE.U32 R30, R3.reuse, 0x10, R30 ;  /* 0x00000010031e6825 */ /* 0x042fe200078e001e */
[----:B------:R0:W5:Y:S03]  /*22a0*/  @P6 LDG.E.128 R208, desc[UR6][R28.64] ;  /* 0x000000061cd06981 */ /* 0x000166000c1e1d00 */
[C---:B----4-:R-:W-:Y:S01]  /*22b0*/  @P6 IMAD.WIDE.U32 R32, R3.reuse, 0x10, R32 ;  /* 0x0000001003206825 */ /* 0x050fe200078e0020 */
[----:B------:R0:W5:Y:S03]  /*22c0*/  @P6 LD.E.128 R168, desc[UR6][R30.64] ;  /* 0x000000061ea86980 */ /* 0x000166000c101d00 */
[C---:B---3--:R-:W-:Y:S01]  /*22d0*/  @P6 IMAD.WIDE.U32 R34, R3.reuse, 0x10, R34 ;  /* 0x0000001003226825 */ /* 0x048fe200078e0022 */
[----:B------:R-:W-:Y:S01]  /*22e0*/  @P6 IADD3 R3, PT, PT, R3, 0x20, RZ ;  /* 0x0000002003036810 */ /* 0x000fe20007ffe0ff */
[----:B------:R0:W5:Y:S04]  /*22f0*/  @P6 LDG.E.128 R204, desc[UR6][R32.64] ;  /* 0x0000000620cc6981 */ /* 0x000168000c1e1d00 */
[C---:B------:R-:W-:Y:S01]  /*2300*/  @P3 IMAD.WIDE.U32 R36, R3.reuse, 0x10, R36 ;  /* 0x0000001003243825 */ /* 0x040fe200078e0024 */
[----:B------:R0:W5:Y:S03]  /*2310*/  @P6 LD.E.128 R92, desc[UR6][R34.64] ;  /* 0x00000006225c6980 */ /* 0x000166000c101d00 */
[C---:B------:R-:W-:Y:S01]  /*2320*/  @P3 IMAD.WIDE.U32 R4, R3.reuse, 0x10, R4 ;  /* 0x0000001003043825 */ /* 0x040fe200078e0004 */
[----:B------:R0:W5:Y:S03]  /*2330*/  @P3 LDG.E.128 R200, desc[UR6][R36.64] ;  /* 0x0000000624c83981 */ /* 0x000166000c1e1d00 */
[C---:B--2---:R-:W-:Y:S01]  /*2340*/  @P3 IMAD.WIDE.U32 R6, R3.reuse, 0x10, R6 ;  /* 0x0000001003063825 */ /* 0x044fe200078e0006 */
[----:B------:R0:W5:Y:S03]  /*2350*/  @P3 LD.E.128 R172, desc[UR6][R4.64] ;  /* 0x0000000604ac3980 */ /* 0x000166000c101d00 */
[C---:B------:R-:W-:Y:S01]  /*2360*/  @P3 IMAD.WIDE.U32 R8, R3.reuse, 0x10, R8 ;  /* 0x0000001003083825 */ /* 0x040fe200078e0008 */
[----:B------:R0:W5:Y:S04]  /*2370*/  @P3 LDG.E.128 R196, desc[UR6][R6.64] ;  /* 0x0000000606c43981 */ /* 0x000168000c1e1d00 */
[----:B------:R0:W5:Y:S01]  /*2380*/  @P3 LD.E.128 R96, desc[UR6][R8.64] ;  /* 0x0000000608603980 */ /* 0x000162000c101d00 */
[----:B------:R-:W-:Y:S01]  /*2390*/  ISETP.GE.U32.AND P0, PT, R0, 0x140, PT ;  /* 0x000001400000780c */ /* 0x000fe20003f06070 */
[----:B------:R-:W-:-:S12]  /*23a0*/  @P3 VIADD R3, R3, 0x20 ;  /* 0x0000002003033836 */ /* 0x000fd80000000000 */
[----:B0-----:R-:W-:Y:S05]  /*23b0*/  @!P0 BRA `(.L_x_3) ;  /* 0x0000000c00408947 */ /* 0x001fea0003800000 */
[----:B------:R-:W0:Y:S08]  /*23c0*/  LDC.64 R176, c[0x0][0x440] ;  /* 0x00011000ffb07b82 */ /* 0x000e300000000a00 */
[----:B------:R-:W1:Y:S08]  /*23d0*/  LDC.64 R192, c[0x0][0x3d0] ;  /* 0x0000f400ffc07b82 */ /* 0x000e700000000a00 */
[----:B------:R-:W2:Y:S08]  /*23e0*/  LDC.64 R180, c[0x0][0x438] ;  /* 0x00010e00ffb47b82 */ /* 0x000eb00000000a00 */
[----:B------:R-:W3:Y:S01]  /*23f0*/  LDC.64 R188, c[0x0][0x3d8] ;  /* 0x0000f600ffbc7b82 */ /* 0x000ee20000000a00 */
[----:B0-----:R-:W-:-:S06]  /*2400*/  IMAD.WIDE.U32 R176, R3, 0x10, R176 ;  /* 0x0000001003b07825 */ /* 0x001fcc00078e00b0 */
[----:B------:R-:W5:Y:S01]  /*2410*/  LD.E.128 R176, desc[UR6][R176.64] ;  /* 0x00000006b0b07980 */ /* 0x000f62000c101d00 */
[----:B-1----:R-:W-:-:S06]  /*2420*/  IMAD.WIDE.U32 R192, R3, 0x10, R192 ;  /* 0x0000001003c07825 */ /* 0x002fcc00078e00c0 */
[----:B------:R-:W5:Y:S01]  /*2430*/  LDG.E.128 R192, desc[UR6][R192.64] ;  /* 0x00000006c0c07981 */ /* 0x000f62000c1e1d00 */
[----:B--2---:R-:W-:-:S06]  /*2440*/  IMAD.WIDE.U32 R180, R3, 0x10, R180 ;  /* 0x0000001003b47825 */ /* 0x004fcc00078e00b4 */
[----:B------:R-:W5:Y:S01]  /*2450*/  LD.E.128 R180, desc[UR6][R180.64] ;  /* 0x00000006b4b47980 */ /* 0x000f62000c101d00 */
[----:B---3--:R-:W-:-:S06]  /*2460*/  IMAD.WIDE.U32 R188, R3, 0x10, R188 ;  /* 0x0000001003bc7825 */ /* 0x008fcc00078e00bc */
[----:B------:R-:W5:Y:S01]  /*2470*/  LDG.E.128 R188, desc[UR6][R188.64] ;  /* 0x00000006bcbc7981 */ /* 0x000f62000c1e1d00 */
[----:B------:R-:W-:Y:S05]  /*2480*/  BRA `(.L_x_3) ;  /* 0x0000000c000c7947 */ /* 0x000fea0003800000 */
.L_x_4:
        /* <DEDUP_REMOVED lines=19> */
[----:B------:R-:W4:Y:S04]  /*25c0*/  LDL R39, [R1+0x1c] ;  /* 0x00001c0001277983 */ /* 0x000f280000100800 */
[----:B------:R-:W2:Y:S04]  /*25d0*/  LDL R23, [R1+0x48] ;  /* 0x0000480001177983 */ /* 0x000ea80000100800 */
        /* <DEDUP_REMOVED lines=8> */
[----:B------:R-:W1:Y:S08]  /*2660*/  LDC.64 R14, c[0x0][0x3d8] ;  /* 0x0000f600ff0e7b82 */ /* 0x000e700000000a00 */
[----:B------:R-:W1:Y:S08]  /*2670*/  LDC.64 R10, c[0x0][0x3d0] ;  /* 0x0000f400ff0a7b82 */ /* 0x000e700000000a00 */
[----:B------:R-:W1:Y:S01]  /*2680*/  @P1 LDC.64 R12, c[0x0][0x438] ;  /* 0x00010e00ff0c1b82 */ /* 0x000e620000000a00 */
[----:B0-----:R-:W-:-:S07]  /*2690*/  @P5 IMAD.WIDE.U32 R4, R3, 0x10, R4 ;  /* 0x0000001003045825 */ /* 0x001fce00078e0004 */
[----:B------:R-:W0:Y:S01]  /*26a0*/  LDC.64 R20, c[0x0][0x3d8] ;  /* 0x0000f600ff147b82 */ /* 0x000e220000000a00 */
[----:B-1----:R-:W-:-:S07]  /*26b0*/  @P5 IMAD.WIDE.U32 R8, R3, 0x10, R8 ;  /* 0x0000001003085825 */ /* 0x002fce00078e0008 */
[----:B------:R-:W1:Y:S01]  /*26c0*/  LDC.64 R16, c[0x0][0x3d0] ;  /* 0x0000f400ff107b82 */ /* 0x000e620000000a00 */
[C---:B------:R-:W-:Y:S01]  /*26d0*/  @P5 IMAD.WIDE.U32 R6, R3.reuse, 0x10, R6 ;  /* 0x0000001003065825 */ /* 0x040fe200078e0006 */
[----:B------:R-:W-:Y:S02]  /*26e0*/  @P5 LOP3.LUT R3, R3, 0x20, RZ, 0xfc, !PT ;  /* 0x0000002003035812 */ /* 0x000fe400078efcff */
[C---:B------:R-:W-:Y:S02]  /*26f0*/  ISETP.GE.U32.AND P6, PT, R0.reuse, 0x60, PT ;  /* 0x000000600000780c */ /* 0x040fe40003fc6070 */
[C---:B------:R-:W-:Y:S01]  /*2700*/  ISETP.GE.U32.AND P4, PT, R0.reuse, 0x80, PT ;  /* 0x000000800000780c */ /* 0x040fe20003f86070 */
[C---:B------:R-:W-:Y:S01]  /*2710*/  @P1 IMAD.WIDE.U32 R14, R3.reuse, 0x10, R14 ;  /* 0x00000010030e1825 */ /* 0x040fe200078e000e */
[----:B------:R-:W-:Y:S01]  /*2720*/  ISETP.GE.U32.AND P0, PT, R0, 0xa0, PT ;  /* 0x000000a00000780c */ /* 0x000fe20003f06070 */
[----:B------:R1:W5:Y:S02]  /*2730*/  @P5 LD.E.128 R140, desc[UR6][R6.64] ;  /* 0x00000006068c5980 */ /* 0x000364000c101d00 */
[----:B------:R-:W-:-:S04]  /*2740*/  @P1 IMAD.WIDE.U32 R10, R3, 0x10, R10 ;  /* 0x00000010030a1825 */ /* 0x000fc800078e000a */
[C---:B------:R-:W-:Y:S01]  /*2750*/  @P1 IMAD.WIDE.U32 R12, R3.reuse, 0x10, R12 ;  /* 0x00000010030c1825 */ /* 0x040fe200078e000c */
[----:B------:R-:W-:Y:S01]  /*2760*/  @P1 IADD3 R3, PT, PT, R3, 0x20, RZ ;  /* 0x0000002003031810 */ /* 0x000fe20007ffe0ff */
[----:B------:R-:W4:Y:S01]  /*2770*/  @P6 LDC.64 R18, c[0x0][0x438] ;  /* 0x00010e00ff126b82 */ /* 0x000f220000000a00 */
[C---:B------:R-:W-:Y:S02]  /*2780*/  ISETP.GE.U32.AND P3, PT, R0.reuse, 0xc0, PT ;  /* 0x000000c00000780c */ /* 0x040fe40003f66070 */
[----:B------:R-:W-:Y:S01]  /*2790*/  ISETP.GE.U32.AND P2, PT, R0, 0xe0, PT ;  /* 0x000000e00000780c */ /* 0x000fe20003f46070 */
[C---:B0-----:R-:W-:Y:S01]  /*27a0*/  @P6 IMAD.WIDE.U32 R20, R3.reuse, 0x10, R20 ;  /* 0x0000001003146825 */ /* 0x041fe200078e0014 */
[----:B------:R0:W5:Y:S03]  /*27b0*/  @P1 LD.E.128 R144, desc[UR6][R12.64] ;  /* 0x000000060c901980 */ /* 0x000166000c101d00 */
[C---:B-1----:R-:W-:Y:S01]  /*27c0*/  @P6 IMAD.WIDE.U32 R16, R3.reuse, 0x10, R16 ;  /* 0x0000001003106825 */ /* 0x042fe200078e0010 */
[----:B------:R-:W1:Y:S03]  /*27d0*/  LDC.64 R6, c[0x0][0x3d0] ;  /* 0x0000f400ff067b82 */ /* 0x000e660000000a00 */
[----:B--2---:R-:W-:Y:S01]  /*27e0*/  IMAD.MOV.U32 R34, RZ, RZ, R23 ;  /* 0x000000ffff227224 */ /* 0x004fe200078e0017 */
[----:B------:R-:W2:Y:S04]  /*27f0*/  @P1 LDG.E.128 R24, desc[UR6][R14.64] ;  /* 0x000000060e181981 */ /* 0x000ea8000c1e1d00 */
[----:B0-----:R-:W0:Y:S01]  /*2800*/  LDC.64 R12, c[0x0][0x3d8] ;  /* 0x0000f600ff0c7b82 */ /* 0x001e220000000a00 */
[----:B---3--:R-:W3:Y:S04]  /*2810*/  @P1 LDG.E.128 R40, desc[UR6][R10.64] ;  /* 0x000000060a281981 */ /* 0x008ee8000c1e1d00 */
[----:B----4-:R4:W3:Y:S01]  /*2820*/  @P5 LDG.E.128 R44, desc[UR6][R4.64] ;  /* 0x00000006042c5981 */ /* 0x0108e2000c1e1d00 */
[----:B------:R-:W-:Y:S01]  /*2830*/  MOV R35, R22 ;  /* 0x0000001600237202 */ /* 0x000fe20000000f00 */
[----:B------:R-:W-:Y:S01]  /*2840*/  @P1 IMAD.MOV.U32 R71, RZ, RZ, RZ ;  /* 0x000000ffff471224 */ /* 0x000fe200078e00ff */
[----:B------:R-:W1:Y:S01]  /*2850*/  @P4 LDC.64 R22, c[0x0][0x438] ;  /* 0x00010e00ff164b82 */ /* 0x000e620000000a00 */
[----:B------:R-:W3:Y:S04]  /*2860*/  @P6 LDG.E.128 R28, desc[UR6][R20.64] ;  /* 0x00000006141c6981 */ /* 0x000ee8000c1e1d00 */
[----:B------:R4:W3:Y:S03]  /*2870*/  @P6 LDG.E.128 R36, desc[UR6][R16.64] ;  /* 0x0000000610246981 */ /* 0x0008e6000c1e1d00 */
[----:B----4-:R-:W4:Y:S01]  /*2880*/  LDC.64 R4, c[0x0][0x3d0] ;  /* 0x0000f400ff047b82 */ /* 0x010f220000000a00 */
[----:B------:R-:W3:Y:S01]  /*2890*/  @P5 LDG.E.128 R32, desc[UR6][R8.64] ;  /* 0x0000000608205981 */ /* 0x000ee2000c1e1d00 */
[----:B------:R-:W-:-:S06]  /*28a0*/  @P6 IMAD.WIDE.U32 R18, R3, 0x10, R18 ;  /* 0x0000001003126825 */ /* 0x000fcc00078e0012 */
[----:B------:R-:W0:Y:S01]  /*28b0*/  @P0 LDC.64 R10, c[0x0][0x438] ;  /* 0x00010e00ff0a0b82 */ /* 0x000e220000000a00 */
[----:B------:R4:W5:Y:S01]  /*28c0*/  @P6 LD.E.128 R148, desc[UR6][R18.64] ;  /* 0x0000000612946980 */ /* 0x000962000c101d00 */
[----:B------:R-:W-:Y:S01]  /*28d0*/  @P6 IADD3 R3, PT, PT, R3, 0x20, RZ ;  /* 0x0000002003036810 */ /* 0x000fe20007ffe0ff */
[----:B------:R-:W-:-:S05]  /*28e0*/  @P6 IMAD.MOV.U32 R75, RZ, RZ, RZ ;  /* 0x000000ffff4b6224 */ /* 0x000fca00078e00ff */
[----:B------:R-:W0:Y:S08]  /*28f0*/  LDC.64 R14, c[0x0][0x3d0] ;  /* 0x0000f400ff0e7b82 */ /* 0x000e300000000a00 */
[----:B------:R-:W0:Y:S01]  /*2900*/  @P3 LDC.64 R16, c[0x0][0x438] ;  /* 0x00010e00ff103b82 */ /* 0x000e220000000a00 */
[----:B----4-:R-:W-:-:S07]  /*2910*/  @P4 IMAD.WIDE.U32 R4, R3, 0x10, R4 ;  /* 0x0000001003044825 */ /* 0x010fce00078e0004 */
[----:B------:R-:W4:Y:S01]  /*2920*/  @P2 LDC.64 R18, c[0x0][0x438] ;  /* 0x00010e00ff122b82 */ /* 0x000f220000000a00 */
[----:B-1----:R-:W-:Y:S01]  /*2930*/  @P4 IMAD.WIDE.U32 R22, R3, 0x10, R22 ;  /* 0x0000001003164825 */ /* 0x002fe200078e0016 */
[----:B------:R1:W5:Y:S03]  /*2940*/  @P4 LDG.E.128 R240, desc[UR6][R4.64] ;  /* 0x0000000604f04981 */ /* 0x000366000c1e1d00 */
[----:B------:R-:W-:Y:S01]  /*2950*/  @P4 IMAD.MOV.U32 R79, RZ, RZ, RZ ;  /* 0x000000ffff4f4224 */ /* 0x000fe200078e00ff */
[----:B------:R1:W5:Y:S02]  /*2960*/  @P4 LD.E.128 R152, desc[UR6][R22.64] ;  /* 0x0000000616984980 */ /* 0x000364000c101d00 */
[----:B------:R-:W1:Y:S02]  /*2970*/  LDC.64 R20, c[0x0][0x3d0] ;  /* 0x0000f400ff147b82 */ /* 0x000e640000000a00 */
[----:B--2---:R2:W-:Y:S04]  /*2980*/  @P1 STL.64 [R1+0x20], R24 ;  /* 0x0000201801001387 */ /* 0x0045e80000100a00 */
[----:B------:R0:W-:Y:S02]  /*2990*/  @P1 STL.64 [R1+0x28], R26 ;  /* 0x0000281a01001387 */ /* 0x0001e40000100a00 */
[----:B--2---:R-:W2:Y:S02]  /*29a0*/  LDC.64 R24, c[0x0][0x3d8] ;  /* 0x0000f600ff187b82 */ /* 0x004ea40000000a00 */
[----:B---3--:R-:W-:Y:S04]  /*29b0*/  @P1 STL.64 [R1+0x30], R40 ;  /* 0x0000302801001387 */ /* 0x008fe80000100a00 */
[----:B------:R-:W-:Y:S02]  /*29c0*/  @P5 STL.64 [R1+0x50], R44 ;  /* 0x0000502c01005387 */ /* 0x000fe40000100a00 */
[----:B0-----:R-:W0:Y:S02]  /*29d0*/  LDC.64 R26, c[0x0][0x3d8] ;  /* 0x0000f600ff1a7b82 */ /* 0x001e240000000a00 */
[----:B------:R-:W-:Y:S04]  /*29e0*/  @P5 STL.64 [R1+0x58], R46 ;  /* 0x0000582e01005387 */ /* 0x000fe80000100a00 */
[----:B------:R-:W-:Y:S01]  /*29f0*/  @P1 STL.64 [R1+0x38], R42 ;  /* 0x0000382a01001387 */ /* 0x000fe20000100a00 */
[----:B------:R-:W-:-:S03]  /*2a00*/  ISETP.GE.U32.AND P1, PT, R0, 0x100, PT ;  /* 0x000001000000780c */ /* 0x000fc60003f26070 */
[----:B------:R3:W-:Y:S04]  /*2a10*/  @P6 STL.64 [R1], R28 ;  /* 0x0000001c01006387 */ /* 0x0007e80000100a00 */
[----:B------:R4:W-:Y:S04]  /*2a20*/  @P6 STL.64 [R1+0x8], R30 ;  /* 0x0000081e01006387 */ /* 0x0009e80000100a00 */
[----:B------:R-:W-:Y:S04]  /*2a30*/  @P6 STL.64 [R1+0x10], R36 ;  /* 0x0000102401006387 */ /* 0x000fe80000100a00 */
[----:B------:R-:W-:Y:S01]  /*2a40*/  @P6 STL.64 [R1+0x18], R38 ;  /* 0x0000182601006387 */ /* 0x000fe20000100a00 */
[----:B------:R-:W-:Y:S01]  /*2a50*/  ISETP.GE.U32.AND P6, PT, R0, 0x120, PT ;  /* 0x000001200000780c */ /* 0x000fe20003fc6070 */
[----:B---3--:R-:W3:Y:S02]  /*2a60*/  LDC.64 R28, c[0x0][0x3d0] ;  /* 0x0000f400ff1c7b82 */ /* 0x008ee40000000a00 */
[----:B------:R1:W-:Y:S06]  /*2a70*/  @P5 STL.64 [R1+0x40], R32 ;  /* 0x0000402001005387 */ /* 0x0003ec0000100a00 */
[----:B----4-:R-:W4:Y:S01]  /*2a80*/  LDC.64 R30, c[0x0][0x3d8] ;  /* 0x0000f600ff1e7b82 */ /* 0x010f220000000a00 */
[----:B------:R0:W-:Y:S01]  /*2a90*/  @P5 STL.64 [R1+0x48], R34 ;  /* 0x0000482201005387 */ /* 0x0001e20000100a00 */
[C---:B--2---:R-:W-:Y:S01]  /*2aa0*/  @P4 IMAD.WIDE.U32 R24, R3.reuse, 0x10, R24 ;  /* 0x0000001003184825 */ /* 0x044fe200078e0018 */
[----:B------:R-:W-:-:S04]  /*2ab0*/  @P4 IADD3 R3, PT, PT, R3, 0x20, RZ ;  /* 0x0000002003034810 */ /* 0x000fc80007ffe0ff */
[----:B------:R2:W5:Y:S01]  /*2ac0*/  @P4 LDG.E.128 R236, desc[UR6][R24.64] ;  /* 0x0000000618ec4981 */ /* 0x000562000c1e1d00 */
[----:B-1----:R-:W1:Y:S08]  /*2ad0*/  @P1 LDC.64 R32, c[0x0][0x438] ;  /* 0x00010e00ff201b82 */ /* 0x002e700000000a00 */
[----:B0-----:R-:W0:Y:S01]  /*2ae0*/  LDC.64 R34, c[0x0][0x3d8] ;  /* 0x0000f600ff227b82 */ /* 0x001e220000000a00 */
[----:B------:R-:W-:-:S04]  /*2af0*/  @P0 IMAD.WIDE.U32 R6, R3, 0x10, R6 ;  /* 0x0000001003060825 */ /* 0x000fc800078e0006 */
[C---:B------:R-:W-:Y:S01]  /*2b00*/  @P0 IMAD.WIDE.U32 R10, R3.reuse, 0x10, R10 ;  /* 0x00000010030a0825 */ /* 0x040fe200078e000a */
[----:B------:R2:W5:Y:S02]  /*2b10*/  @P0 LDG.E.128 R232, desc[UR6][R6.64] ;  /* 0x0000000606e80981 */ /* 0x000564000c1e1d00 */
[----:B------:R-:W2:Y:S01]  /*2b20*/  LDC.64 R36, c[0x0][0x3d0] ;  /* 0x0000f400ff247b82 */ /* 0x000ea20000000a00 */
[C---:B------:R-:W-:Y:S01]  /*2b30*/  @P0 IMAD.WIDE.U32 R12, R3.reuse, 0x10, R12 ;  /* 0x00000010030c0825 */ /* 0x040fe200078e000c */
[----:B------:R0:W5:Y:S03]  /*2b40*/  @P0 LD.E.128 R156, desc[UR6][R10.64] ;  /* 0x000000060a9c0980 */ /* 0x000166000c101d00 */
[----:B------:R-:W-:Y:S01]  /*2b50*/  @P0 VIADD R3, R3, 0x20 ;  /* 0x0000002003030836 */ /* 0x000fe20000000000 */
[----:B------:R0:W5:Y:S02]  /*2b60*/  @P0 LDG.E.128 R228, desc[UR6][R12.64] ;  /* 0x000000060ce40981 */ /* 0x000164000c1e1d00 */
[----:B------:R-:W2:Y:S01]  /*2b70*/  LDC.64 R38, c[0x0][0x3d8] ;  /* 0x0000f600ff267b82 */ /* 0x000ea20000000a00 */
[----:B------:R-:W-:-:S07]  /*2b80*/  @P3 IMAD.WIDE.U32 R14, R3, 0x10, R14 ;  /* 0x00000010030e3825 */ /* 0x000fce00078e000e */
[----:B------:R-:W2:Y:S01]  /*2b90*/  @P6 LDC.64 R8, c[0x0][0x438] ;  /* 0x00010e00ff086b82 */ /* 0x000ea20000000a00 */
[C---:B------:R-:W-:Y:S01]  /*2ba0*/  @P3 IMAD.WIDE.U32 R16, R3.reuse, 0x10, R16 ;  /* 0x0000001003103825 */ /* 0x040fe200078e0010 */
[----:B------:R0:W5:Y:S03]  /*2bb0*/  @P3 LDG.E.128 R224, desc[UR6][R14.64] ;  /* 0x000000060ee03981 */ /* 0x000166000c1e1d00 */
[C---:B------:R-:W-:Y:S01]  /*2bc0*/  @P3 IMAD.WIDE.U32 R26, R3.reuse, 0x10, R26 ;  /* 0x00000010031a3825 */ /* 0x040fe200078e001a */
[----:B------:R-:W-:Y:S01]  /*2bd0*/  @P3 IADD3 R3, PT, PT, R3, 0x20, RZ ;  /* 0x0000002003033810 */ /* 0x000fe20007ffe0ff */
[----:B------:R0:W5:Y:S04]  /*2be0*/  @P3 LD.E.128 R160, desc[UR6][R16.64] ;  /* 0x0000000610a03980 */ /* 0x000168000c101d00 */
[C---:B---3--:R-:W-:Y:S01]  /*2bf0*/  @P2 IMAD.WIDE.U32 R28, R3.reuse, 0x10, R28 ;  /* 0x00000010031c2825 */ /* 0x048fe200078e001c */
[----:B------:R3:W5:Y:S03]  /*2c00*/  @P3 LDG.E.128 R220, desc[UR6][R26.64] ;  /* 0x000000061adc3981 */ /* 0x000766000c1e1d00 */
[C---:B------:R-:W-:Y:S01]  /*2c10*/  @P2 IMAD.WIDE.U32 R18, R3.reuse, 0x10, R18 ;  /* 0x0000001003122825 */ /* 0x040fe200078e0012 */
[----:B------:R3:W5:Y:S03]  /*2c20*/  @P2 LDG.E.128 R216, desc[UR6][R28.64] ;  /* 0x000000061cd82981 */ /* 0x000766000c1e1d00 */
[C---:B----4-:R-:W-:Y:S01]  /*2c30*/  @P2 IMAD.WIDE.U32 R30, R3.reuse, 0x10, R30 ;  /* 0x00000010031e2825 */ /* 0x050fe200078e001e */
[----:B------:R3:W5:Y:S03]  /*2c40*/  @P2 LD.E.128 R164, desc[UR6][R18.64] ;  /* 0x0000000612a42980 */ /* 0x000766000c101d00 */
[----:B------:R-:W-:Y:S01]  /*2c50*/  @P2 VIADD R3, R3, 0x20 ;  /* 0x0000002003032836 */ /* 0x000fe20000000000 */
[----:B------:R3:W5:Y:S03]  /*2c60*/  @P2 LDG.E.128 R212, desc[UR6][R30.64] ;  /* 0x000000061ed42981 */ /* 0x000766000c1e1d00 */
[----:B------:R-:W-:-:S04]  /*2c70*/  @P1 IMAD.WIDE.U32 R20, R3, 0x10, R20 ;  /* 0x0000001003141825 */ /* 0x000fc800078e0014 */
[C---:B-1----:R-:W-:Y:S01]  /*2c80*/  @P1 IMAD.WIDE.U32 R32, R3.reuse, 0x10, R32 ;  /* 0x0000001003201825 */ /* 0x042fe200078e0020 */
[----:B------:R3:W5:Y:S03]  /*2c90*/  @P1 LDG.E.128 R208, desc[UR6][R20.64] ;  /* 0x0000000614d01981 */ /* 0x000766000c1e1d00 */
[C---:B0-----:R-:W-:Y:S01]  /*2ca0*/  @P1 IMAD.WIDE.U32 R34, R3.reuse, 0x10, R34 ;  /* 0x0000001003221825 */ /* 0x041fe200078e0022 */
[----:B------:R-:W-:Y:S01]  /*2cb0*/  @P1 IADD3 R3, PT, PT, R3, 0x20, RZ ;  /* 0x0000002003031810 */ /* 0x000fe20007ffe0ff */
[----:B------:R3:W5:Y:S04]  /*2cc0*/  @P1 LD.E.128 R168, desc[UR6][R32.64] ;  /* 0x0000000620a81980 */ /* 0x000768000c101d00 */
[C---:B--2---:R-:W-:Y:S01]  /*2cd0*/  @P6 IMAD.WIDE.U32 R36, R3.reuse, 0x10, R36 ;  /* 0x0000001003246825 */ /* 0x044fe200078e0024 */
[----:B------:R3:W5:Y:S03]  /*2ce0*/  @P1 LDG.E.128 R204, desc[UR6][R34.64] ;  /* 0x0000000622cc1981 */ /* 0x000766000c1e1d00 */
[C---:B------:R-:W-:Y:S01]  /*2cf0*/  @P6 IMAD.WIDE.U32 R8, R3.reuse, 0x10, R8 ;  /* 0x0000001003086825 */ /* 0x040fe200078e0008 */
[----:B------:R3:W5:Y:S03]  /*2d00*/  @P6 LDG.E.128 R200, desc[UR6][R36.64] ;  /* 0x0000000624c86981 */ /* 0x000766000c1e1d00 */
[----:B------:R-:W-:Y:S01]  /*2d10*/  @P6 IMAD.WIDE.U32 R38, R3, 0x10, R38 ;  /* 0x0000001003266825 */ /* 0x000fe200078e0026 */
[----:B------:R3:W5:Y:S04]  /*2d20*/  @P6 LD.E.128 R172, desc[UR6][R8.64] ;  /* 0x0000000608ac6980 */ /* 0x000768000c101d00 */
[----:B------:R3:W5:Y:S01]  /*2d30*/  @P6 LDG.E.128 R196, desc[UR6][R38.64] ;  /* 0x0000000626c46981 */ /* 0x000762000c1e1d00 */
        /* <DEDUP_REMOVED lines=26> */
[----:B---3--:R-:W-:Y:S06]  /*2ee0*/  @!P4 BRA `(.L_x_3) ;  /* 0x000000000074c947 */ /* 0x008fec0003800000 */
[----:B------:R-:W0:Y:S08]  /*2ef0*/  LDC.64 R188, c[0x0][0x3d8] ;  /* 0x0000f600ffbc7b82 */ /* 0x000e300000000a00 */
[----:B------:R-:W1:Y:S08]  /*2f00*/  LDC.64 R192, c[0x0][0x3d0] ;  /* 0x0000f400ffc07b82 */ /* 0x000e700000000a00 */
[----:B------:R-:W2:Y:S01]  /*2f10*/  LDC.64 R180, c[0x0][0x438] ;  /* 0x00010e00ffb47b82 */ /* 0x000ea20000000a00 */
[----:B0-----:R-:W-:-:S06]  /*2f20*/  IMAD.WIDE.U32 R188, R3, 0x10, R188 ;  /* 0x0000001003bc7825 */ /* 0x001fcc00078e00bc */
[----:B------:R-:W5:Y:S01]  /*2f30*/  LDG.E.128 R188, desc[UR6][R188.64] ;  /* 0x00000006bcbc7981 */ /* 0x000f62000c1e1d00 */
[----:B-1----:R-:W-:-:S06]  /*2f40*/  IMAD.WIDE.U32 R192, R3, 0x10, R192 ;  /* 0x0000001003c07825 */ /* 0x002fcc00078e00c0 */
[----:B------:R-:W5:Y:S01]  /*2f50*/  LDG.E.128 R192, desc[UR6][R192.64] ;  /* 0x00000006c0c07981 */ /* 0x000f62000c1e1d00 */
[----:B--2---:R-:W-:-:S06]  /*2f60*/  IMAD.WIDE.U32 R180, R3, 0x10, R180 ;  /* 0x0000001003b47825 */ /* 0x004fcc00078e00b4 */
[----:B------:R-:W5:Y:S01]  /*2f70*/  LD.E.128 R180, desc[UR6][R180.64] ;  /* 0x00000006b4b47980 */ /* 0x000f62000c101d00 */
        /* <DEDUP_REMOVED lines=19> */
[----:B------:R-:W-:-:S07]  /*30b0*/  CS2R R64, SRZ ;  /* 0x0000000000407805 */ /* 0x000fce000001ff00 */
.L_x_3:
[----:B------:R-:W-:Y:S05]  /*30c0*/  BSYNC.RECONVERGENT B0 ;  /* 0x0000000000007941 */ /* 0x000fea0003800200 */
.L_x_0:
[----:B------:R-:W0:Y:S01]  /*30d0*/  S2UR UR4, SR_CTAID.X ;  /* 0x00000000000479c3 */ /* 0x000e220000002500 */
[----:B------:R-:W1:Y:S01]  /*30e0*/  LDCU UR5, c[0x0][0x384] ;  /* 0x00007080ff0577ac */ /* 0x000e620008000800 */
[----:B------:R-:W-:Y:S01]  /*30f0*/  SHF.R.U32.HI R2, RZ, 0x5, R2 ;  /* 0x00000005ff027819 */ /* 0x000fe20000011602 */
[----:B0-----:R-:W-:-:S06]  /*3100*/  USHF.L.U32 UR4, UR4, 0x2, URZ ;  /* 0x0000000204047899 */ /* 0x001fcc00080006ff */
[----:B------:R-:W-:-:S04]  /*3110*/  LOP3.LUT R186, R2, UR4, RZ, 0xfc, !PT ;  /* 0x0000000402ba7c12 */ /* 0x000fc8000f8efcff */
[----:B-1----:R-:W-:-:S13]  /*3120*/  ISETP.GE.AND P0, PT, R186, UR5, PT ;  /* 0x00000005ba007c0c */ /* 0x002fda000bf06270 */
[----:B------:R-:W-:Y:S05]  /*3130*/  @P0 EXIT ;  /* 0x000000000000094d */ /* 0x000fea0003800000 */
[----:B------:R0:W-:Y:S01]  /*3140*/  STL [R1+0x3ec], R104 ;  /* 0x0003ec6801007387 */ /* 0x0001e20000100800 */
[----:B-----5:R-:W-:Y:S01]  /*3150*/  PRMT R250, R162, 0x7632, R250 ;  /* 0x00007632a2fa7816 */ /* 0x020fe200000000fa */
[----:B------:R-:W1:Y:S02]  /*3160*/  LDCU.64 UR4, c[0x0][0x3a0] ;  /* 0x00007400ff0477ac */ /* 0x000e640008000a00 */
[----:B------:R2:W-:Y:S01]  /*3170*/  STL [R1+0x3e8], R151 ;  /* 0x0003e89701007387 */ /* 0x0005e20000100800 */
[----:B------:R-:W-:Y:S01]  /*3180*/  PRMT R249, R226, 0x7632, R249 ;  /* 0x00007632e2f97816 */ /* 0x000fe200000000f9 */
[----:B------:R-:W1:Y:S02]  /*3190*/  LDCU.64 UR8, c[0x0][0x398] ;  /* 0x00007300ff0877ac */ /* 0x000e640008000a00 */
[----:B------:R-:W3:Y:S01]  /*31a0*/  LDL R103, [R1+0x1c] ;  /* 0x00001c0001677983 */ /* 0x000ee20000100800 */
[----:B------:R-:W-:Y:S01]  /*31b0*/  PRMT R248, R85, 0x7632, R248 ;  /* 0x0000763255f87816 */ /* 0x000fe200000000f8 */
[----:B------:R-:W4:Y:S02]  /*31c0*/  LDCU UR10, c[0x0][0x388] ;  /* 0x00007100ff0a77ac */ /* 0x000f240008000800 */
[----:B------:R-:W4:Y:S01]  /*31d0*/  LDL R40, [R1+0x28] ;  /* 0x0000280001287983 */ /* 0x000f220000100800 */
[----:B------:R-:W-:Y:S01]  /*31e0*/  PRMT R247, R221, 0x7632, R247 ;  /* 0x00007632ddf77816 */ /* 0x000fe200000000f7 */
[----:B------:R-:W0:Y:S02]  /*31f0*/  LDCU.64 UR12, c[0x0][0x398] ;  /* 0x00007300ff0c77ac */ /* 0x000e240008000a00 */
[----:B------:R2:W-:Y:S01]  /*3200*/  STL [R1+0x3e4], R102 ;  /* 0x0003e46601007387 */ /* 0x0005e20000100800 */
[----:B------:R-:W-:Y:S01]  /*3210*/  PRMT R246, R161, 0x7632, R246 ;  /* 0x00007632a1f67816 */ /* 0x000fe200000000f6 */
[----:B------:R-:W0:Y:S02]  /*3220*/  LDCU.64 UR14, c[0x0][0x3a0] ;  /* 0x00007400ff0e77ac */ /* 0x000e240008000a00 */
[----:B------:R-:W4:Y:S04]  /*3230*/  LDL R100, [R1+0x8] ;  /* 0x0000080001647983 */ /* 0x000f280000100800 */
[----:B------:R-:W4:Y:S04]  /*3240*/  LDL R37, [R1+0x38] ;  /* 0x0000380001257983 */ /* 0x000f280000100800 */
[----:B------:R2:W-:Y:S04]  /*3250*/  STL [R1+0x3e0], R101 ;  /* 0x0003e06501007387 */ /* 0x0005e80000100800 */
[----:B------:R-:W4:Y:S04]  /*3260*/  LDL R61, [R1+0x18] ;  /* 0x00001800013d7983 */ /* 0x000f280000100800 */
[----:B------:R-:W4:Y:S04]  /*3270*/  LDL R34, [R1+0x24] ;  /* 0x0000240001227983 */ /* 0x000f280000100800 */
[----:B------:R2:W-:Y:S04]  /*3280*/  STL [R1+0x3dc], R74 ;  /* 0x0003dc4a01007387 */ /* 0x0005e80000100800 */
[----:B------:R-:W4:Y:S04]  /*3290*/  LDL R31, [R1+0x34] ;  /* 0x00003400011f7983 */ /* 0x000f280000100800 */
[----:B------:R-:W4:Y:S04]  /*32a0*/  LDL R58, [R1+0x4] ;  /* 0x00000400013a7983 */ /* 0x000f280000100800 */
[----:B------:R-:W4:Y:S04]  /*32b0*/  LDL R28, [R1+0x20] ;  /* 0x00002000011c7983 */ /* 0x000f280000100800 */
[----:B------:R3:W-:Y:S04]  /*32c0*/  STL [R1+0x3d8], R63 ;  /* 0x0003d83f01007387 */ /* 0x0007e80000100800 */
        /* <DEDUP_REMOVED lines=8> */
[----:B------:R3:W-:Y:S04]  /*3350*/  STL [R1+0x3d4], R62 ;  /* 0x0003d43e01007387 */ /* 0x0007e80000100800 */
[----:B------:R-:W4:Y:S04]  /*3360*/  LDL R19, [R1+0x5c] ;  /* 0x00005c0001137983 */ /* 0x000f280000100800 */
[----:B------:R-:W4:Y:S04]  /*3370*/  LDL R52, [R1] ;  /* 0x0000000001347983 */ /* 0x000f280000100800 */
[----:B------:R-:W4:Y:S04]  /*3380*/  LDL R106, [R1+0xc] ;  /* 0x00000c00016a7983 */ /* 0x000f280000100800 */
[----:B------:R-:W4:Y:S04]  /*3390*/  LDL R16, [R1+0x48] ;  /* 0x0000480001107983 */ /* 0x000f280000100800 */
[----:B------:R-:W4:Y:S04]  /*33a0*/  LDL R10, [R1+0x44] ;  /* 0x00004400010a7983 */ /* 0x000f280000100800 */
[----:B------:R-:W4:Y:S04]  /*33b0*/  LDL R49, [R1+0x10] ;  /* 0x0000100001317983 */ /* 0x000f280000100800 */
[----:B------:R-:W4:Y:S01]  /*33c0*/  LDL R13, [R1+0x58] ;  /* 0x00005800010d7983 */ /* 0x000f220000100800 */
[----:B0-----:R-:W-:Y:S01]  /*33d0*/  PRMT R104, R179, 0x7632, R104 ;  /* 0x00007632b3687816 */ /* 0x001fe20000000068 */
[----:B-1----:R-:W-:-:S02]  /*33e0*/  ULOP3.LUT UP0, URZ, UR4, UR8, URZ, 0xfc, !UPT ;  /* 0x0000000804ff7292 */ /* 0x002fc4000f80fcff */
[----:B------:R-:W-:Y:S01]  /*33f0*/  STL [R1+0x3d0], R150 ;  /* 0x0003d09601007387 */ /* 0x000fe20000100800 */
[----:B--2---:R-:W-:Y:S01]  /*3400*/  PRMT R151, R191, 0x7632, R151 ;  /* 0x00007632bf977816 */ /* 0x004fe20000000097 */
[----:B------:R-:W-:Y:S02]  /*3410*/  ULOP3.LUT UP0, URZ, UR5, UR9, URZ, 0xfc, UP0 ;  /* 0x0000000905ff7292 */ /* 0x000fe4000800fcff */
[----:B------:R-:W-:Y:S01]  /*3420*/  STL [R1+0x3cc], R60 ;  /* 0x0003cc3c01007387 */ /* 0x000fe20000100800 */
[----:B------:R-:W-:Y:S01]  /*3430*/  PRMT R102, R183, 0x7632, R102 ;  /* 0x00007632b7667816 */ /* 0x000fe20000000066 */
[----:B------:R-:W0:Y:S02]  /*3440*/  LDCU.U8 UR8, c[0x0][0x410] ;  /* 0x00008200ff0877ac */ /* 0x000e240008000000 */
[----:B------:R-:W-:Y:S01]  /*3450*/  STL [R1+0x3c8], R59 ;  /* 0x0003c83b01007387 */ /* 0x000fe20000100800 */
[----:B------:R-:W-:Y:S01]  /*3460*/  PRMT R101, R195, 0x7632, R101 ;  /* 0x00007632c3657816 */ /* 0x000fe20000000065 */
[----:B------:R-:W1:Y:S02]  /*3470*/  LDCU UR9, c[0x0][0x448] ;  /* 0x00008900ff0977ac */ /* 0x000e640008000800 */
[----:B------:R-:W-:Y:S04]  /*3480*/  STL [R1+0x3c4], R73 ;  /* 0x0003c44901007387 */ /* 0x000fe80000100800 */
        /* <DEDUP_REMOVED lines=58> */
[----:B------:R-:W-:Y:S01]  /*3830*/  STL [R1+0x2d8], R0 ;  /* 0x0002d80001007387 */ /* 0x000fe20000100800 */
[----:B------:R-:W-:-:S03]  /*3840*/  PRMT R74, R178, 0x7632, R74 ;  /* 0x00007632b24a7816 */ /* 0x000fc6000000004a */
[----:B------:R2:W-:Y:S01]  /*3850*/  STL.S16 [R1+0x2d4], R104 ;  /* 0x0002d46801007387 */ /* 0x0005e20000100600 */
[----:B---3--:R-:W-:Y:S02]  /*3860*/  PRMT R63, R190, 0x7632, R63 ;  /* 0x00007632be3f7816 */ /* 0x008fe4000000003f */
[----:B------:R-:W-:Y:S01]  /*3870*/  PRMT R62, R182, 0x7632, R62 ;  /* 0x00007632b63e7816 */ /* 0x000fe2000000003e */
[----:B--2---:R-:W2:Y:S04]  /*3880*/  LDL.LU R104, [R1+0x3ec] ;  /* 0x0003ec0001687983 */ /* 0x004ea80000300800 */
[----:B------:R3:W-:Y:S01]  /*3890*/  STL.S16 [R1+0x2d0], R151 ;  /* 0x0002d09701007387 */ /* 0x0007e20000100600 */
[----:B------:R-:W-:-:S03]  /*38a0*/  PRMT R150, R194, 0x7632, R150 ;  /* 0x00007632c2967816 */ /* 0x000fc60000000096 */
[----:B---3--:R-:W2:Y:S04]  /*38b0*/  LDL.LU R151, [R1+0x3e8] ;  /* 0x0003e80001977983 */ /* 0x008ea80000300800 */
[----:B------:R3:W-:Y:S01]  /*38c0*/  STL.S16 [R1+0x2cc], R102 ;  /* 0x0002cc6601007387 */ /* 0x0007e20000100600 */
[----:B------:R-:W-:-:S03]  /*38d0*/  PRMT R60, R177, 0x7632, R60 ;  /* 0x00007632b13c7816 */ /* 0x000fc6000000003c */
[----:B---3--:R-:W3:Y:S04]  /*38e0*/  LDL.LU R102, [R1+0x3e4] ;  /* 0x0003e40001667983 */ /* 0x008ee80000300800 */
[----:B------:R0:W-:Y:S01]  /*38f0*/  STL.S16 [R1+0x2c8], R101 ;  /* 0x0002c86501007387 */ /* 0x0001e20000100600 */
[----:B------:R-:W-:-:S03]  /*3900*/  PRMT R59, R189, 0x7632, R59 ;  /* 0x00007632bd3b7816 */ /* 0x000fc6000000003b */
[----:B0-----:R-:W3:Y:S04]  /*3910*/  LDL.LU R101, [R1+0x3e0] ;  /* 0x0003e00001657983 */ /* 0x001ee80000300800 */
        /* <DEDUP_REMOVED lines=168> */
[----:B------:R0:W-:Y:S04]  /*43a0*/  STL.S16 [R1+0x1e4], R8 ;  /* 0x0001e40801007387 */ /* 0x0001e80000100600 */
        /* <DEDUP_REMOVED lines=10> */
[----:B0-----:R-:W3:Y:S01]  /*4450*/  LDL.LU R2, [R1+0x2e8] ;  /* 0x0002e80001027983 */ /* 0x001ee20000300800 */
[----:B------:R-:W-:-:S02]  /*4460*/  PRMT R252, R163, 0x7632, R252 ;  /* 0x00007632a3fc7816 */ /* 0x000fc400000000fc */
[----:B------:R-:W-:Y:S02]  /*4470*/  PRMT R140, R227, 0x7632, R140 ;  /* 0x00007632e38c7816 */ /* 0x000fe4000000008c */
[----:B------:R-:W-:Y:S01]  /*4480*/  PRMT R251, R86, 0x7632, R251 ;  /* 0x0000763256fb7816 */ /* 0x000fe200000000fb */
[----:B------:R0:W-:Y:S04]  /*4490*/  STL.S16 [R1+0x1cc], R252 ;  /* 0x0001ccfc01007387 */ /* 0x0001e80000100600 */
[----:B0-----:R-:W3:Y:S04]  /*44a0*/  LDL.LU R252, [R1+0x2e4] ;  /* 0x0002e40001fc7983 */ /* 0x001ee80000300800 */
[----:B------:R0:W-:Y:S04]  /*44b0*/  STL.S16 [R1+0x1c8], R140 ;  /* 0x0001c88c01007387 */ /* 0x0001e80000100600 */
[----:B0-----:R-:W3:Y:S04]  /*44c0*/  LDL.LU R140, [R1+0x2e0] ;  /* 0x0002e000018c7983 */ /* 0x001ee80000300800 */
[----:B------:R0:W-:Y:S04]  /*44d0*/  STL.S16 [R1+0x1c4], R251 ;  /* 0x0001c4fb01007387 */ /* 0x0001e80000100600 */
[----:B0-----:R-:W3:Y:S01]  /*44e0*/  LDL.LU R251, [R1+0x2dc] ;  /* 0x0002dc0001fb7983 */ /* 0x001ee20000300800 */
[----:B------:R-:W-:-:S02]  /*44f0*/  PRMT R0, R222, 0x7632, R0 ;  /* 0x00007632de007816 */ /* 0x000fc40000000000 */
[----:B------:R-:W-:-:S03]  /*4500*/  PRMT R245, R225, 0x7632, R245 ;  /* 0x00007632e1f57816 */ /* 0x000fc600000000f5 */
[----:B------:R0:W-:Y:S01]  /*4510*/  STL.S16 [R1+0x1c0], R0 ;  /* 0x0001c00001007387 */ /* 0x0001e20000100600 */
[----:B------:R-:W-:Y:S02]  /*4520*/  PRMT R244, R84, 0x7632, R244 ;  /* 0x0000763254f47816 */ /* 0x000fe400000000f4 */
[----:B------:R-:W-:Y:S02]  /*4530*/  PRMT R187, R220, 0x7632, R187 ;  /* 0x00007632dcbb7816 */ /* 0x000fe400000000bb */
[----:B------:R-:W-:Y:S01]  /*4540*/  PRMT R185, R160, 0x7632, R185 ;  /* 0x00007632a0b97816 */ /* 0x000fe200000000b9 */
[----:B0-----:R0:W5:Y:S01]  /*4550*/  LDL.LU R0, [R1+0x2d8] ;  /* 0x0002d80001007983 */ /* 0x0011620000300800 */
[----:B------:R-:W-:Y:S02]  /*4560*/  PRMT R184, R224, 0x7632, R184 ;  /* 0x00007632e0b87816 */ /* 0x000fe400000000b8 */
[----:B------:R-:W-:Y:S01]  /*4570*/  PRMT R139, R83, 0x7632, R139 ;  /* 0x00007632538b7816 */ /* 0x000fe2000000008b */
[----:B------:R0:W-:Y:S01]  /*4580*/  STL.S16 [R1+0x1bc], R250 ;  /* 0x0001bcfa01007387 */ /* 0x0001e20000100600 */
[----:B------:R-:W-:-:S02]  /*4590*/  PRMT R138, R231, 0x7632, R138 ;  /* 0x00007632e78a7816 */ /* 0x000fc4000000008a */
[----:B------:R-:W-:Y:S01]  /*45a0*/  PRMT R137, R159, 0x7632, R137 ;  /* 0x000076329f897816 */ /* 0x000fe20000000089 */
[----:B------:R0:W-:Y:S01]  /*45b0*/  STL.S16 [R1+0x1b8], R249 ;  /* 0x0001b8f901007387 */ /* 0x0001e20000100600 */
[----:B------:R-:W-:Y:S02]  /*45c0*/  PRMT R136, R235, 0x7632, R136 ;  /* 0x00007632eb887816 */ /* 0x000fe40000000088 */
[----:B------:R-:W-:Y:S01]  /*45d0*/  PRMT R135, R82, 0x7632, R135 ;  /* 0x0000763252877816 */ /* 0x000fe20000000087 */
[----:B------:R0:W-:Y:S01]  /*45e0*/  STL.S16 [R1+0x1b4], R248 ;  /* 0x0001b4f801007387 */ /* 0x0001e20000100600 */
        /* <DEDUP_REMOVED lines=42> */
[----:B----4-:R-:W-:Y:S02]  /*4890*/  PRMT R105, R106, 0x7632, R105 ;  /* 0x000076326a697816 */ /* 0x010fe40000000069 */
[----:B--2---:R-:W-:Y:S01]  /*48a0*/  PRMT R104, R151, 0x7632, R104 ;  /* 0x0000763297687816 */ /* 0x004fe20000000068 */
[----:B------:R0:W-:Y:S01]  /*48b0*/  STL.S16 [R1+0x178], R132 ;  /* 0x0001788401007387 */ /* 0x0001e20000100600 */
[----:B---3--:R-:W-:Y:S02]  /*48c0*/  PRMT R102, R103, 0x7632, R102 ;  /* 0x0000763267667816 */ /* 0x008fe40000000066 */
        /* <DEDUP_REMOVED lines=55> */
[----:B------:R0:W-:Y:S04]  /*4c40*/  STL.S16 [R1+0x12c], R113 ;  /* 0x00012c7101007387 */ /* 0x0001e80000100600 */
[----:B------:R0:W-:Y:S04]  /*4c50*/  STL.S16 [R1+0x128], R112 ;  /* 0x0001287001007387 */ /* 0x0001e80000100600 */
[----:B------:R0:W-:Y:S01]  /*4c60*/  STL.S16 [R1+0x124], R111 ;  /* 0x0001246f01007387 */ /* 0x0001e20000100600 */
[----:B------:R-:W-:-:S03]  /*4c70*/  PRMT R9, R10, 0x7632, R9 ;  /* 0x000076320a097816 */ /* 0x000fc60000000009 */
[----:B------:R0:W-:Y:S04]  /*4c80*/  STL.S16 [R1+0x120], R110 ;  /* 0x0001206e01007387 */ /* 0x0001e80000100600 */
[----:B------:R0:W-:Y:S04]  /*4c90*/  STL.S16 [R1+0x11c], R109 ;  /* 0x00011c6d01007387 */ /* 0x0001e80000100600 */
[----:B------:R0:W-:Y:S04]  /*4ca0*/  STL.S16 [R1+0x118], R108 ;  /* 0x0001186c01007387 */ /* 0x0001e80000100600 */
[----:B------:R0:W-:Y:S04]  /*4cb0*/  STL.S16 [R1+0x114], R107 ;  /* 0x0001146b01007387 */ /* 0x0001e80000100600 */
[----:B------:R0:W-:Y:S04]  /*4cc0*/  STL.S16 [R1+0x110], R105 ;  /* 0x0001106901007387 */ /* 0x0001e80000100600 */
[----:B------:R0:W-:Y:S04]  /*4cd0*/  STL.S16 [R1+0x10c], R104 ;  /* 0x00010c6801007387 */ /* 0x0001e80000100600 */
[----:B------:R0:W-:Y:S01]  /*4ce0*/  STL.S16 [R1+0x108], R102 ;  /* 0x0001086601007387 */ /* 0x0001e20000100600 */
[----:B------:R-:W-:-:S03]  /*4cf0*/  PRMT R8, R141, 0x7632, R8 ;  /* 0x000076328d087816 */ /* 0x000fc60000000008 */
        /* <DEDUP_REMOVED lines=46> */
[----:B-1----:R0:W-:Y:S02]  /*4fe0*/  STL.S16 [R1+0x60], R2 ;  /* 0x0000600201007387 */ /* 0x0021e40000100600 */
.L_x_86:
[----:B0-----:R-:W0:Y:S01]  /*4ff0*/  S2R R101, SR_TID.X ;  /* 0x0000000000657919 */ /* 0x001e220000002100 */
[----:B------:R-:W-:Y:S01]  /*5000*/  IMAD R2, R186, UR10, RZ ;  /* 0x0000000aba027c24 */ /* 0x000fe2000f8e02ff */
[----:B------:R-:W-:Y:S04]  /*5010*/  BSSY.RECONVERGENT B0, `(.L_x_5) ;  /* 0x00000ad000007945 */ /* 0x000fe80003800200 */
[----:B------:R-:W-:-:S04]  /*5020*/  SHF.R.S32.HI R100, RZ, 0x1f, R2 ;  /* 0x0000001fff647819 */ /* 0x000fc80000011402 */
[----:B------:R-:W-:Y:S02]  /*5030*/  LEA.HI R2, R100, R2, RZ, 0x3 ;  /* 0x0000000264027211 */ /* 0x000fe400078f18ff */
[----:B0-----:R-:W-:-:S04]  /*5040*/  LOP3.LUT R101, R101, 0x1f, RZ, 0xc0, !PT ;  /* 0x0000001f65657812 */ /* 0x001fc800078ec0ff */
[----:B------:R-:W-:-:S05]  /*5050*/  LEA.HI.SX32 R2, R2, R101, 0x1d ;  /* 0x0000006502027211 */ /* 0x000fca00078feaff */
[----:B------:R-:W-:Y:S01]  /*5060*/  IMAD.MOV.U32 R104, RZ, RZ, R2 ;  /* 0x000000ffff687224 */ /* 0x000fe200078e0002 */
[----:B------:R-:W-:Y:S06]  /*5070*/  @!P5 BRA `(.L_x_6) ;  /* 0x000000080098d947 */ /* 0x000fec0003800000 */
[----:B------:R-:W-:Y:S01]  /*5080*/  ISETP.NE.U32.AND P0, PT, RZ, UR12, PT ;  /* 0x0000000cff007c0c */ /* 0x000fe2000bf05070 */
[----:B------:R-:W0:Y:S01]  /*5090*/  LDC.64 R44, c[0x0][0x390] ;  /* 0x0000e400ff2c7b82 */ /* 0x000e220000000a00 */
[----:B------:R-:W-:Y:S02]  /*50a0*/  ISETP.NE.U32.AND P1, PT, RZ, UR14, PT ;  /* 0x0000000eff007c0c */ /* 0x000fe4000bf25070 */
[----:B------:R-:W-:Y:S02]  /*50b0*/  ISETP.NE.AND.EX P0, PT, RZ, UR13, PT, P0 ;  /* 0x0000000dff007c0c */ /* 0x000fe4000bf05300 */
[----:B------:R-:W-:-:S11]  /*50c0*/  ISETP.NE.AND.EX P1, PT, RZ, UR15, PT, P1 ;  /* 0x0000000fff007c0c */ /* 0x000fd6000bf25310 */
[----:B------:R-:W1:Y:S02]  /*50d0*/  @P0 LDC.64 R4, c[0x0][0x398] ;  /* 0x0000e600ff040b82 */ /* 0x000e640000000a00 */
[----:B-1----:R-:W-:-:S05]  /*50e0*/  @P0 IMAD.WIDE.U32 R4, R2, 0x10, R4 ;  /* 0x0000001002040825 */ /* 0x002fca00078e0004 */
[----:B------:R1:W5:Y:S02]  /*50f0*/  @P0 LDG.E.128 R60, desc[UR6][R4.64] ;  /* 0x00000006043c0981 */ /* 0x000364000c1e1d00 */
[----:B-1----:R-:W1:Y:S02]  /*5100*/  @P1 LDC.64 R4, c[0x0][0x3a0] ;  /* 0x0000e800ff041b82 */ /* 0x002e640000000a00 */
[----:B-1----:R-:W-:-:S05]  /*5110*/  @P1 IMAD.WIDE.U32 R4, R2, 0x10, R4 ;  /* 0x0000001002041825 */ /* 0x002fca00078e0004 */
[----:B------:R0:W5:Y:S02]  /*5120*/  @P1 LDG.E.128 R56, desc[UR6][R4.64] ;  /* 0x0000000604381981 */ /* 0x000164000c1e1d00 */
[----:B0-----:R-:W-:-:S05]  /*5130*/  IMAD.WIDE.U32 R4, R2, 0x10, R44 ;  /* 0x0000001002047825 */ /* 0x001fca00078e002c */
[----:B------:R0:W5:Y:S01]  /*5140*/  LDG.E.128 R100, desc[UR6][R4.64] ;  /* 0x0000000604647981 */ /* 0x000162000c1e1d00 */
[----:B------:R-:W-:Y:S05]  /*5150*/  @!P0 BRA `(.L_x_7) ;  /* 0x00000004007c8947 */ /* 0x000fea0003800000 */
[----:B------:R-:W-:Y:S05]  /*5160*/  @!P1 BRA `(.L_x_8) ;  /* 0x0000000000e49947 */ /* 0x000fea0003800000 */
[----:B-----5:R-:W-:Y:S01]  /*5170*/  PRMT R3, R100, 0x7632, R3 ;  /* 0x0000763264037816 */ /* 0x020fe20000000003 */
[----:B------:R-:W-:Y:S01]  /*5180*/  IMAD.U32 R54, R63, 0x10000, RZ ;  /* 0x000100003f367824 */ /* 0x000fe200078e00ff */
[----:B------:R-:W-:Y:S02]  /*5190*/  PRMT R6, R60, 0x7632, R6 ;  /* 0x000076323c067816 */ /* 0x000fe40000000006 */
[----:B------:R-:W-:Y:S02]  /*51a0*/  SHF.L.U32 R3, R3, 0x10, RZ ;  /* 0x0000001003037819 */ /* 0x000fe400000006ff */
[----:B0-----:R-:W-:Y:S01]  /*51b0*/  PRMT R4, R101, 0x7632, R4 ;  /* 0x0000763265047816 */ /* 0x001fe20000000004 */
[----:B------:R-:W-:Y:S01]  /*51c0*/  IMAD.U32 R6, R6, 0x10000, RZ ;  /* 0x0001000006067824 */ /* 0x000fe200078e00ff */
[----:B------:R-:W-:Y:S02]  /*51d0*/  PRMT R5, R61, 0x7632, R5 ;  /* 0x000076323d057816 */ /* 0x000fe40000000005 */
[----:B------:R-:W-:Y:S01]  /*51e0*/  SHF.L.U32 R4, R4, 0x10, RZ ;  /* 0x0000001004047819 */ /* 0x000fe200000006ff */
[--C-:B------:R-:W-:Y:S01]  /*51f0*/  FADD.FTZ R3, R3, R6.reuse ;  /* 0x0000000603037221 */ /* 0x100fe20000010000 */
[----:B------:R-:W-:Y:S01]  /*5200*/  PRMT R6, R103, 0x7632, R6 ;  /* 0x0000763267067816 */ /* 0x000fe20000000006 */
[----:B------:R-:W-:Y:S01]  /*5210*/  IMAD.U32 R5, R5, 0x10000, RZ ;  /* 0x0001000005057824 */ /* 0x000fe200078e00ff */
[----:B------:R-:W-:-:S02]  /*5220*/  PRMT R45, R63, 0x7632, R45 ;  /* 0x000076323f2d7816 */ /* 0x000fc4000000002d */
[----:B------:R-:W-:Y:S01]  /*5230*/  SHF.L.U32 R6, R6, 0x10, RZ ;  /* 0x0000001006067819 */ /* 0x000fe200000006ff */
[--C-:B------:R-:W-:Y:S01]  /*5240*/  FADD.FTZ R4, R4, R5.reuse ;  /* 0x0000000504047221 */ /* 0x100fe20000010000 */
[----:B------:R-:W-:Y:S01]  /*5250*/  PRMT R52, R102, 0x7632, R52 ;  /* 0x0000763266347816 */ /* 0x000fe20000000034 */
[----:B------:R-:W-:Y:S01]  /*5260*/  IMAD.U32 R45, R45, 0x10000, RZ ;  /* 0x000100002d2d7824 */ /* 0x000fe200078e00ff */
[----:B------:R-:W-:Y:S02]  /*5270*/  PRMT R5, R62, 0x7632, R5 ;  /* 0x000076323e057816 */ /* 0x000fe40000000005 */
[----:B------:R-:W-:Y:S01]  /*5280*/  PRMT R44, R56, 0x7632, R44 ;  /* 0x00007632382c7816 */ /* 0x000fe2000000002c */
[----:B------:R-:W-:Y:S01]  /*5290*/  FADD.FTZ R6, R6, R45 ;  /* 0x0000002d06067221 */ /* 0x000fe20000010000 */
[----:B------:R-:W-:Y:S01]  /*52a0*/  SHF.L.U32 R52, R52, 0x10, RZ ;  /* 0x0000001034347819 */ /* 0x000fe200000006ff */
[----:B------:R-:W-:Y:S01]  /*52b0*/  IMAD.U32 R5, R5, 0x10000, RZ ;  /* 0x0001000005057824 */ /* 0x000fe200078e00ff */
[----:B------:R-:W-:-:S02]  /*52c0*/  SHF.L.U32 R44, R44, 0x10, RZ ;  /* 0x000000102c2c7819 */ /* 0x000fc400000006ff */
[----:B------:R-:W-:Y:S01]  /*52d0*/  PRMT R45, R58, 0x7632, R45 ;  /* 0x000076323a2d7816 */ /* 0x000fe2000000002d */
[----:B------:R-:W-:Y:S01]  /*52e0*/  FADD.FTZ R5, R52, R5 ;  /* 0x0000000534057221 */ /* 0x000fe20000010000 */
[----:B------:R-:W-:Y:S01]  /*52f0*/  PRMT R52, R57, 0x7632, R52 ;  /* 0x0000763239347816 */ /* 0x000fe20000000034 */
[--C-:B------:R-:W-:Y:S01]  /*5300*/  FADD.FTZ R3, R3, R44.reuse ;  /* 0x0000002c03037221 */ /* 0x100fe20000010000 */
[----:B------:R-:W-:Y:S02]  /*5310*/  SHF.L.U32 R45, R45, 0x10, RZ ;  /* 0x000000102d2d7819 */ /* 0x000fe400000006ff */
[----:B------:R-:W-:Y:S01]  /*5320*/  PRMT R44, R59, 0x7632, R44 ;  /* 0x000076323b2c7816 */ /* 0x000fe2000000002c */
[----:B------:R-:W-:Y:S01]  /*5330*/  IMAD.U32 R52, R52, 0x10000, RZ ;  /* 0x0001000034347824 */ /* 0x000fe200078e00ff */
[----:B------:R-:W-:Y:S01]  /*5340*/  SHF.L.U32 R53, R60, 0x10, RZ ;  /* 0x000000103c357819 */ /* 0x000fe200000006ff */
[----:B------:R-:W-:Y:S01]  /*5350*/  FADD.FTZ R5, R5, R45 ;  /* 0x0000002d05057221 */ /* 0x000fe20000010000 */
[----:B------:R-:W-:Y:S01]  /*5360*/  SHF.L.U32 R45, R100, 0x10, RZ ;  /* 0x00000010642d7819 */ /* 0x000fe200000006ff */
[----:B------:R-:W-:-:S02]  /*5370*/  IMAD.U32 R44, R44, 0x10000, RZ ;  /* 0x000100002c2c7824 */ /* 0x000fc400078e00ff */
[----:B------:R-:W-:Y:S01]  /*5380*/  FADD.FTZ R4, R4, R52 ;  /* 0x0000003404047221 */ /* 0x000fe20000010000 */
[----:B------:R-:W-:Y:S01]  /*5390*/  IMAD.U32 R52, R61, 0x10000, RZ ;  /* 0x000100003d347824 */ /* 0x000fe200078e00ff */
[----:B------:R-:W-:Y:S01]  /*53a0*/  SHF.L.U32 R55, R62, 0x10, RZ ;  /* 0x000000103e377819 */ /* 0x000fe200000006ff */
[----:B------:R-:W-:Y:S01]  /*53b0*/  FADD.FTZ R6, R6, R44 ;  /* 0x0000002c06067221 */ /* 0x000fe20000010000 */
[----:B------:R-:W-:Y:S02]  /*53c0*/  IMAD.U32 R44, R101, 0x10000, RZ ;  /* 0x00010000652c7824 */ /* 0x000fe400078e00ff */
[----:B------:R-:W-:Y:S01]  /*53d0*/  FADD.FTZ R45, R45, R53 ;  /* 0x000000352d2d7221 */ /* 0x000fe20000010000 */
[----:B------:R-:W-:Y:S02]  /*53e0*/  IMAD.U32 R53, R103, 0x10000, RZ ;  /* 0x0001000067357824 */ /* 0x000fe400078e00ff */
[----:B------:R-:W-:Y:S01]  /*53f0*/  FADD.FTZ R52, R44, R52 ;  /* 0x000000342c347221 */ /* 0x000fe20000010000 */
[----:B------:R-:W-:Y:S01]  /*5400*/  SHF.L.U32 R44, R102, 0x10, RZ ;  /* 0x00000010662c7819 */ /* 0x000fe200000006ff */
[----:B------:R-:W-:Y:S01]  /*5410*/  FADD.FTZ R53, R53, R54 ;  /* 0x0000003635357221 */ /* 0x000fe20000010000 */
[----:B------:R-:W-:-:S03]  /*5420*/  IMAD.U32 R54, R59, 0x10000, RZ ;  /* 0x000100003b367824 */ /* 0x000fc600078e00ff */
[----:B------:R-:W-:Y:S01]  /*5430*/  FADD.FTZ R44, R44, R55 ;  /* 0x000000372c2c7221 */ /* 0x000fe20000010000 */
[----:B------:R-:W-:Y:S01]  /*5440*/  FADD.FTZ R120, R53, R54 ;  /* 0x0000003635787221 */ /* 0x000fe20000010000 */
[----:B------:R-:W-:Y:S01]  /*5450*/  SHF.L.U32 R55, R58, 0x10, RZ ;  /* 0x000000103a377819 */ /* 0x000fe200000006ff */
[----:B------:R-:W-:Y:S01]  /*5460*/  IMAD.U32 R53, R56, 0x10000, RZ ;  /* 0x0001000038357824 */ /* 0x000fe200078e00ff */
[----:B------:R-:W-:-:S03]  /*5470*/  SHF.L.U32 R54, R57, 0x10, RZ ;  /* 0x0000001039367819 */ /* 0x000fc600000006ff */
[----:B------:R-:W-:Y:S01]  /*5480*/  FADD.FTZ R44, R44, R55 ;  /* 0x000000372c2c7221 */ /* 0x000fe20000010000 */
[----:B------:R-:W-:Y:S01]  /*5490*/  FADD.FTZ R45, R45, R53 ;  /* 0x000000352d2d7221 */ /* 0x000fe20000010000 */
[----:B------:R-:W-:Y:S01]  /*54a0*/  FADD.FTZ R121, R52, R54 ;  /* 0x0000003634797221 */ /* 0x000fe20000010000 */
[----:B------:R-:W-:Y:S02]  /*54b0*/  F2FP.BF16.F32.PACK_AB R55, R6, R120 ;  /* 0x000000780637723e */ /* 0x000fe400000010ff */
[----:B------:R-:W-:Y:S02]  /*54c0*/  F2FP.BF16.F32.PACK_AB R54, R5, R44 ;  /* 0x0000002c0536723e */ /* 0x000fe400000010ff */
[----:B------:R-:W-:Y:S02]  /*54d0*/  F2FP.BF16.F32.PACK_AB R53, R4, R121 ;  /* 0x000000790435723e */ /* 0x000fe400000010ff */
[----:B------:R-:W-:Y:S01]  /*54e0*/  F2FP.BF16.F32.PACK_AB R52, R3, R45 ;  /* 0x0000002d0334723e */ /* 0x000fe200000010ff */
[----:B------:R-:W-:Y:S06]  /*54f0*/  BRA `(.L_x_9) ;  /* 0x00000004005c7947 */ /* 0x000fec0003800000 */
.L_x_8:
[----:B0----5:R-:W-:Y:S02]  /*5500*/  PRMT R4, R100, 0x7632, R4 ;  /* 0x0000763264047816 */ /* 0x021fe40000000004 */
[----:B------:R-:W-:Y:S02]  /*5510*/  PRMT R3, R60, 0x7632, R3 ;  /* 0x000076323c037816 */ /* 0x000fe40000000003 */
[----:B------:R-:W-:Y:S02]  /*5520*/  SHF.L.U32 R4, R4, 0x10, RZ ;  /* 0x0000001004047819 */ /* 0x000fe400000006ff */
[----:B------:R-:W-:Y:S01]  /*5530*/  PRMT R52, R101, 0x7632, R52 ;  /* 0x0000763265347816 */ /* 0x000fe20000000034 */
[----:B------:R-:W-:Y:S01]  /*5540*/  IMAD.U32 R3, R3, 0x10000, RZ ;  /* 0x0001000003037824 */ /* 0x000fe200078e00ff */
[----:B------:R-:W-:Y:S02]  /*5550*/  PRMT R5, R102, 0x7632, R5 ;  /* 0x0000763266057816 */ /* 0x000fe40000000005 */
[----:B------:R-:W-:Y:S01]  /*5560*/  PRMT R45, R62, 0x7632, R45 ;  /* 0x000076323e2d7816 */ /* 0x000fe2000000002d */
[----:B------:R-:W-:Y:S01]  /*5570*/  FADD.FTZ R3, R4, R3 ;  /* 0x0000000304037221 */ /* 0x000fe20000010000 */
[----:B------:R-:W-:-:S02]  /*5580*/  PRMT R4, R61, 0x7632, R4 ;  /* 0x000076323d047816 */ /* 0x000fc40000000004 */
[----:B------:R-:W-:Y:S01]  /*5590*/  PRMT R6, R103, 0x7632, R6 ;  /* 0x0000763267067816 */ /* 0x000fe20000000006 */
[----:B------:R-:W-:Y:S01]  /*55a0*/  IMAD.U32 R45, R45, 0x10000, RZ ;  /* 0x000100002d2d7824 */ /* 0x000fe200078e00ff */
[----:B------:R-:W-:Y:S01]  /*55b0*/  PRMT R44, R63, 0x7632, R44 ;  /* 0x000076323f2c7816 */ /* 0x000fe2000000002c */
[----:B------:R-:W-:Y:S01]  /*55c0*/  IMAD.U32 R4, R4, 0x10000, RZ ;  /* 0x0001000004047824 */ /* 0x000fe200078e00ff */
[----:B------:R-:W-:Y:S02]  /*55d0*/  SHF.L.U32 R52, R52, 0x10, RZ ;  /* 0x0000001034347819 */ /* 0x000fe400000006ff */
[----:B------:R-:W-:Y:S01]  /*55e0*/  SHF.L.U32 R5, R5, 0x10, RZ ;  /* 0x0000001005057819 */ /* 0x000fe200000006ff */
[----:B------:R-:W-:Y:S01]  /*55f0*/  IMAD.U32 R44, R44, 0x10000, RZ ;  /* 0x000100002c2c7824 */ /* 0x000fe200078e00ff */
[----:B------:R-:W-:Y:S01]  /*5600*/  SHF.L.U32 R6, R6, 0x10, RZ ;  /* 0x0000001006067819 */ /* 0x000fe200000006ff */
[----:B------:R-:W-:Y:S01]  /*5610*/  FADD.FTZ R4, R52, R4 ;  /* 0x0000000434047221 */ /* 0x000fe20000010000 */
[----:B------:R-:W-:Y:S01]  /*5620*/  SHF.L.U32 R53, R62, 0x10, RZ ;  /* 0x000000103e357819 */ /* 0x000fe200000006ff */
[----:B------:R-:W-:Y:S01]  /*5630*/  FADD.FTZ R5, R5, R45 ;  /* 0x0000002d05057221 */ /* 0x000fe20000010000 */
[----:B------:R-:W-:-:S02]  /*5640*/  IMAD.U32 R45, R103, 0x10000, RZ ;  /* 0x00010000672d7824 */ /* 0x000fc400078e00ff */
[----:B------:R-:W-:Y:S01]  /*5650*/  FADD.FTZ R6, R6, R44 ;  /* 0x0000002c06067221 */ /* 0x000fe20000010000 */
[----:B------:R-:W-:Y:S01]  /*5660*/  SHF.L.U32 R44, R102, 0x10, RZ ;  /* 0x00000010662c7819 */ /* 0x000fe200000006ff */
[----:B------:R-:W-:Y:S01]  /*5670*/  IMAD.U32 R52, R63, 0x10000, RZ ;  /* 0x000100003f347824 */ /* 0x000fe200078e00ff */
[----:B------:R-:W-:-:S03]  /*5680*/  SHF.L.U32 R54, R61, 0x10, RZ ;  /* 0x000000103d367819 */ /* 0x000fc600000006ff */
[----:B------:R-:W-:Y:S01]  /*5690*/  FADD.FTZ R120, R45, R52 ;  /* 0x000000342d787221 */ /* 0x000fe20000010000 */
[----:B------:R-:W-:Y:S01]  /*56a0*/  FADD.FTZ R44, R44, R53 ;  /* 0x000000352c2c7221 */ /* 0x000fe20000010000 */
[----:B------:R-:W-:Y:S01]  /*56b0*/  SHF.L.U32 R45, R100, 0x10, RZ ;  /* 0x00000010642d7819 */ /* 0x000fe200000006ff */
[----:B------:R-:W-:Y:S02]  /*56c0*/  IMAD.U32 R53, R101, 0x10000, RZ ;  /* 0x0001000065357824 */ /* 0x000fe400078e00ff */
[----:B------:R-:W-:Y:S01]  /*56d0*/  IMAD.U32 R52, R60, 0x10000, RZ ;  /* 0x000100003c347824 */ /* 0x000fe200078e00ff */
[----:B------:R-:W-:Y:S01]  /*56e0*/  F2FP.BF16.F32.PACK_AB R55, R6, R120 ;  /* 0x000000780637723e */ /* 0x000fe200000010ff */
[----:B------:R-:W-:Y:S01]  /*56f0*/  FADD.FTZ R121, R53, R54 ;  /* 0x0000003635797221 */ /* 0x000fe20000010000 */
[----:B------:R-:W-:Y:S01]  /*5700*/  F2FP.BF16.F32.PACK_AB R54, R5, R44 ;  /* 0x0000002c0536723e */ /* 0x000fe200000010ff */
[----:B------:R-:W-:-:S03]  /*5710*/  FADD.FTZ R45, R45, R52 ;  /* 0x000000342d2d7221 */ /* 0x000fc60000010000 */
[----:B------:R-:W-:Y:S02]  /*5720*/  F2FP.BF16.F32.PACK_AB R53, R4, R121 ;  /* 0x000000790435723e */ /* 0x000fe400000010ff */
[----:B------:R-:W-:Y:S01]  /*5730*/  F2FP.BF16.F32.PACK_AB R52, R3, R45 ;  /* 0x0000002d0334723e */ /* 0x000fe200000010ff */
[----:B------:R-:W-:Y:S06]  /*5740*/  BRA `(.L_x_9) ;  /* 0x0000000000c87947 */ /* 0x000fec0003800000 */
.L_x_7:
[----:B------:R-:W-:Y:S05]  /*5750*/  @!P1 BRA `(.L_x_10) ;  /* 0x0000000000949947 */ /* 0x000fea0003800000 */
        /* <DEDUP_REMOVED lines=37> */
.L_x_10:
[C---:B0----5:R-:W-:Y:S01]  /*59b0*/  PRMT R4, R101.reuse, 0x7632, R4 ;  /* 0x0000763265047816 */ /* 0x061fe20000000004 */
[----:B------:R-:W-:Y:S01]  /*59c0*/  IMAD.U32 R121, R101, 0x10000, RZ ;  /* 0x0001000065797824 */ /* 0x000fe200078e00ff */
[C---:B------:R-:W-:Y:S01]  /*59d0*/  PRMT R6, R103.reuse, 0x7632, R6 ;  /* 0x0000763267067816 */ /* 0x040fe20000000006 */
[----:B------:R-:W-:Y:S01]  /*59e0*/  IMAD.U32 R120, R103, 0x10000, RZ ;  /* 0x0001000067787824 */ /* 0x000fe200078e00ff */
[----:B------:R-:W-:Y:S01]  /*59f0*/  PRMT R3, R100, 0x7632, R3 ;  /* 0x0000763264037816 */ /* 0x000fe20000000003 */
[----:B------:R-:W-:Y:S01]  /*5a00*/  IMAD.U32 R4, R4, 0x10000, RZ ;  /* 0x0001000004047824 */ /* 0x000fe200078e00ff */
[----:B------:R-:W-:Y:S01]  /*5a10*/  PRMT R5, R102, 0x7632, R5 ;  /* 0x0000763266057816 */ /* 0x000fe20000000005 */
[----:B------:R-:W-:Y:S01]  /*5a20*/  IMAD.U32 R6, R6, 0x10000, RZ ;  /* 0x0001000006067824 */ /* 0x000fe200078e00ff */
[----:B------:R-:W-:Y:S02]  /*5a30*/  SHF.L.U32 R45, R100, 0x10, RZ ;  /* 0x00000010642d7819 */ /* 0x000fe400000006ff */
[----:B------:R-:W-:-:S02]  /*5a40*/  SHF.L.U32 R44, R102, 0x10, RZ ;  /* 0x00000010662c7819 */ /* 0x000fc400000006ff */
[----:B------:R-:W-:Y:S02]  /*5a50*/  SHF.L.U32 R3, R3, 0x10, RZ ;  /* 0x0000001003037819 */ /* 0x000fe400000006ff */
[----:B------:R-:W-:-:S07]  /*5a60*/  SHF.L.U32 R5, R5, 0x10, RZ ;  /* 0x0000001005057819 */ /* 0x000fce00000006ff */
.L_x_9:
[----:B------:R-:W0:Y:S01]  /*5a70*/  @UP0 LDCU.64 UR4, c[0x0][0x3a8] ;  /* 0x00007500ff0407ac */ /* 0x000e220008000a00 */
[----:B------:R-:W-:Y:S01]  /*5a80*/  PLOP3.LUT P0, PT, PT, PT, UP0, 0x80, 0x8 ;  /* 0x000000000008781c */ /* 0x000fe20003f0f008 */
[----:B------:R-:W-:Y:S01]  /*5a90*/  HFMA2 R100, -RZ, RZ, 0, 9.5367431640625e-07 ;  /* 0x00000010ff647431 */ /* 0x000fe200000001ff */
[----:B------:R-:W-:Y:S01]  /*5aa0*/  PLOP3.LUT P1, PT, PT, PT, UP0, 0x80, 0x8 ;  /* 0x000000000008781c */ /* 0x000fe20003f2f008 */
[----:B------:R-:W-:-:S10]  /*5ab0*/  VIADD R104, R2, 0x20 ;  /* 0x0000002002687836 */ /* 0x000fd40000000000 */
[----:B0-----:R-:W-:-:S05]  /*5ac0*/  @P0 IMAD.WIDE.U32 R100, R2, R100, UR4 ;  /* 0x0000000402640e25 */ /* 0x001fca000f8e0064 */
[----:B------:R0:W-:Y:S02]  /*5ad0*/  @P1 STG.E.128 desc[UR6][R100.64], R52 ;  /* 0x0000003464001986 */ /* 0x0001e4000c101d06 */
.L_x_6:
[----:B------:R-:W-:Y:S05]  /*5ae0*/  BSYNC.RECONVERGENT B0 ;  /* 0x0000000000007941 */ /* 0x000fea0003800200 */
.L_x_5:
[----:B-----5:R-:W-:Y:S01]  /*5af0*/  ISETP.GE.U32.AND P0, PT, R0, 0x40, PT ;  /* 0x000000400000780c */ /* 0x020fe20003f06070 */
[----:B------:R-:W-:Y:S01]  /*5b00*/  BSSY.RECONVERGENT B0, `(.L_x_11) ;  /* 0x00000b0000007945 */ /* 0x000fe20003800200 */
[----:B------:R-:W-:-:S11]  /*5b10*/  LOP3.LUT R11, R11, 0xfffffbff, RZ, 0xc0, !PT ;  /* 0xfffffbff0b0b7812 */ /* 0x000fd600078ec0ff */
[----:B------:R-:W-:Y:S01]  /*5b20*/  @P0 LOP3.LUT R11, R11, 0x400, RZ, 0xfc, !PT ;  /* 0x000004000b0b0812 */ /* 0x000fe200078efcff */
[----:B------:R-:W-:Y:S06]  /*5b30*/  @!P0 BRA `(.L_x_12) ;  /* 0x0000000800b08947 */ /* 0x000fec0003800000 */
[----:B------:R-:W-:Y:S01]  /*5b40*/  ISETP.NE.U32.AND P0, PT, RZ, UR12, PT ;  /* 0x0000000cff007c0c */ /* 0x000fe2000bf05070 */
[----:B------:R-:W1:Y:S01]  /*5b50*/  LDC.64 R46, c[0x0][0x390] ;  /* 0x0000e400ff2e7b82 */ /* 0x000e620000000a00 */
[----:B------:R-:W-:Y:S02]  /*5b60*/  ISETP.NE.U32.AND P1, PT, RZ, UR14, PT ;  /* 0x0000000eff007c0c */ /* 0x000fe4000bf25070 */
[----:B------:R-:W-:Y:S02]  /*5b70*/  ISETP.NE.AND.EX P0, PT, RZ, UR13, PT, P0 ;  /* 0x0000000dff007c0c */ /* 0x000fe4000bf05300 */
[----:B------:R-:W-:-:S11]  /*5b80*/  ISETP.NE.AND.EX P1, PT, RZ, UR15, PT, P1 ;  /* 0x0000000fff007c0c */ /* 0x000fd6000bf25310 */
[----:B------:R-:W2:Y:S02]  /*5b90*/  @P0 LDC.64 R8, c[0x0][0x398] ;  /* 0x0000e600ff080b82 */ /* 0x000ea40000000a00 */
[----:B--2---:R-:W-:-:S05]  /*5ba0*/  @P0 IMAD.WIDE.U32 R8, R104, 0x10, R8 ;  /* 0x0000001068080825 */ /* 0x004fca00078e0008 */
[----:B------:R2:W5:Y:S02]  /*5bb0*/  @P0 LDG.E.128 R60, desc[UR6][R8.64] ;  /* 0x00000006083c0981 */ /* 0x000564000c1e1d00 */
[----:B--2---:R-:W2:Y:S02]  /*5bc0*/  @P1 LDC.64 R8, c[0x0][0x3a0] ;  /* 0x0000e800ff081b82 */ /* 0x004ea40000000a00 */
[----:B--2---:R-:W-:-:S05]  /*5bd0*/  @P1 IMAD.WIDE.U32 R8, R104, 0x10, R8 ;  /* 0x0000001068081825 */ /* 0x004fca00078e0008 */
[----:B------:R1:W5:Y:S02]  /*5be0*/  @P1 LDG.E.128 R56, desc[UR6][R8.64] ;  /* 0x0000000608381981 */ /* 0x000364000c1e1d00 */
[----:B-1----:R-:W-:-:S05]  /*5bf0*/  IMAD.WIDE.U32 R8, R104, 0x10, R46 ;  /* 0x0000001068087825 */ /* 0x002fca00078e002e */
[----:B0-----:R0:W5:Y:S01]  /*5c00*/  LDG.E.128 R100, desc[UR6][R8.64] ;  /* 0x0000000608647981 */ /* 0x001162000c1e1d00 */
[----:B------:R-:W-:-:S04]  /*5c10*/  UISETP.NE.U32.AND UP1, UPT, UR12, URZ, UPT ;  /* 0x000000ff0c00728c */ /* 0x000fc8000bf25070 */
[----:B------:R-:W-:-:S09]  /*5c20*/  UISETP.NE.AND.EX UP1, UPT, UR13, URZ, UPT, UP1 ;  /* 0x000000ff0d00728c */ /* 0x000fd2000bf25310 */
[----:B0-----:R-:W-:Y:S05]  /*5c30*/  BRA.U UP1, `(.L_x_13) ;  /* 0x0000000101d47547 */ /* 0x001fea000b800000 */
[----:B------:R-:W-:-:S04]  /*5c40*/  UISETP.NE.U32.AND UP1, UPT, UR14, URZ, UPT ;  /* 0x000000ff0e00728c */ /* 0x000fc8000bf25070 */
[----:B------:R-:W-:-:S09]  /*5c50*/  UISETP.NE.AND.EX UP1, UPT, UR15, URZ, UPT, UP1 ;  /* 0x000000ff0f00728c */ /* 0x000fd2000bf25310 */
[----:B------:R-:W-:Y:S05]  /*5c60*/  BRA.U UP1, `(.L_x_14) ;  /* 0x0000000101347547 */ /* 0x000fea000b800000 */
[C---:B-----5:R-:W-:Y:S01]  /*5c70*/  PRMT R8, R101.reuse, 0x7632, R8 ;  /* 0x0000763265087816 */ /* 0x060fe20000000008 */
        /* <DEDUP_REMOVED lines=10> */
[----:B------:R-:W-:Y:S01]  /*5d20*/  SHF.L.U32 R9, R9, 0x10, RZ ;  /* 0x0000001009097819 */ /* 0x000fe200000006ff */
[----:B------:R-:W-:Y:S06]  /*5d30*/  BRA `(.L_x_15) ;  /* 0x0000000800147947 */ /* 0x000fec0003800000 */
.L_x_14:
[----:B-----5:R-:W-:Y:S02]  /*5d40*/  PRMT R8, R100, 0x7632, R8 ;  /* 0x0000763264087816 */ /* 0x020fe40000000008 */
[----:B------:R-:W-:Y:S02]  /*5d50*/  PRMT R7, R56, 0x7632, R7 ;  /* 0x0000763238077816 */ /* 0x000fe40000000007 */
[----:B------:R-:W-:Y:S02]  /*5d60*/  SHF.L.U32 R8, R8, 0x10, RZ ;  /* 0x0000001008087819 */ /* 0x000fe400000006ff */
[----:B------:R-:W-:Y:S01]  /*5d70*/  PRMT R10, R101, 0x7632, R10 ;  /* 0x00007632650a7816 */ /* 0x000fe2000000000a */
[----:B------:R-:W-:Y:S01]  /*5d80*/  IMAD.U32 R7, R7, 0x10000, RZ ;  /* 0x0001000007077824 */ /* 0x000fe200078e00ff */
[----:B------:R-:W-:Y:S02]  /*5d90*/  PRMT R9, R102, 0x7632, R9 ;  /* 0x0000763266097816 */ /* 0x000fe40000000009 */
[----:B------:R-:W-:Y:S01]  /*5da0*/  SHF.L.U32 R52, R10, 0x10, RZ ;  /* 0x000000100a347819 */ /* 0x000fe200000006ff */
[----:B------:R-:W-:Y:S01]  /*5db0*/  FADD.FTZ R7, R8, R7 ;  /* 0x0000000708077221 */ /* 0x000fe20000010000 */
[----:B------:R-:W-:-:S02]  /*5dc0*/  PRMT R8, R57, 0x7632, R8 ;  /* 0x0000763239087816 */ /* 0x000fc40000000008 */
[----:B------:R-:W-:Y:S02]  /*5dd0*/  PRMT R47, R58, 0x7632, R47 ;  /* 0x000076323a2f7816 */ /* 0x000fe4000000002f */
[----:B------:R-:W-:Y:S01]  /*5de0*/  PRMT R10, R103, 0x7632, R10 ;  /* 0x00007632670a7816 */ /* 0x000fe2000000000a */
[----:B------:R-:W-:Y:S01]  /*5df0*/  IMAD.U32 R8, R8, 0x10000, RZ ;  /* 0x0001000008087824 */ /* 0x000fe200078e00ff */
[----:B------:R-:W-:Y:S01]  /*5e00*/  PRMT R46, R59, 0x7632, R46 ;  /* 0x000076323b2e7816 */ /* 0x000fe2000000002e */
[----:B------:R-:W-:Y:S01]  /*5e10*/  IMAD.U32 R47, R47, 0x10000, RZ ;  /* 0x000100002f2f7824 */ /* 0x000fe200078e00ff */
[----:B------:R-:W-:Y:S01]  /*5e20*/  SHF.L.U32 R9, R9, 0x10, RZ ;  /* 0x0000001009097819 */ /* 0x000fe200000006ff */
[----:B------:R-:W-:Y:S01]  /*5e30*/  FADD.FTZ R8, R52, R8 ;  /* 0x0000000834087221 */ /* 0x000fe20000010000 */
[----:B------:R-:W-:Y:S01]  /*5e40*/  SHF.L.U32 R10, R10, 0x10, RZ ;  /* 0x000000100a0a7819 */ /* 0x000fe200000006ff */
[----:B------:R-:W-:Y:S01]  /*5e50*/  IMAD.U32 R46, R46, 0x10000, RZ ;  /* 0x000100002e2e7824 */ /* 0x000fe200078e00ff */
[----:B------:R-:W-:Y:S01]  /*5e60*/  SHF.L.U32 R53, R58, 0x10, RZ ;  /* 0x000000103a357819 */ /* 0x000fe200000006ff */
[----:B------:R-:W-:Y:S01]  /*5e70*/  FADD.FTZ R9, R9, R47 ;  /* 0x0000002f09097221 */ /* 0x000fe20000010000 */
[----:B------:R-:W-:Y:S01]  /*5e80*/  SHF.L.U32 R47, R102, 0x10, RZ ;  /* 0x00000010662f7819 */ /* 0x000fe200000006ff */
[----:B------:R-:W-:Y:S01]  /*5e90*/  FADD.FTZ R10, R10, R46 ;  /* 0x0000002e0a0a7221 */ /* 0x000fe20000010000 */
[----:B------:R-:W-:Y:S01]  /*5ea0*/  IMAD.U32 R46, R103, 0x10000, RZ ;  /* 0x00010000672e7824 */ /* 0x000fe200078e00ff */
[----:B------:R-:W-:Y:S01]  /*5eb0*/  SHF.L.U32 R54, R57, 0x10, RZ ;  /* 0x0000001039367819 */ /* 0x000fe200000006ff */
[----:B------:R-:W-:-:S02]  /*5ec0*/  IMAD.U32 R52, R59, 0x10000, RZ ;  /* 0x000100003b347824 */ /* 0x000fc400078e00ff */
[----:B------:R-:W-:Y:S01]  /*5ed0*/  FADD.FTZ R47, R53, R47 ;  /* 0x0000002f352f7221 */ /* 0x000fe20000010000 */
[----:B------:R-:W-:Y:S02]  /*5ee0*/  IMAD.U32 R53, R101, 0x10000, RZ ;  /* 0x0001000065357824 */ /* 0x000fe400078e00ff */
[----:B------:R-:W-:Y:S01]  /*5ef0*/  FADD.FTZ R123, R52, R46 ;  /* 0x0000002e347b7221 */ /* 0x000fe20000010000 */
[----:B------:R-:W-:Y:S01]  /*5f00*/  SHF.L.U32 R46, R100, 0x10, RZ ;  /* 0x00000010642e7819 */ /* 0x000fe200000006ff */
[----:B------:R-:W-:Y:S02]  /*5f10*/  IMAD.U32 R52, R56, 0x10000, RZ ;  /* 0x0001000038347824 */ /* 0x000fe400078e00ff */
[----:B------:R-:W-:Y:S01]  /*5f20*/  FADD.FTZ R122, R54, R53 ;  /* 0x00000035367a7221 */ /* 0x000fe20000010000 */
[----:B------:R-:W-:Y:S01]  /*5f30*/  F2FP.BF16.F32.PACK_AB R54, R9, R47 ;  /* 0x0000002f0936723e */ /* 0x000fe200000010ff */
[----:B------:R-:W-:Y:S01]  /*5f40*/  FADD.FTZ R46, R52, R46 ;  /* 0x0000002e342e7221 */ /* 0x000fe20000010000 */
[----:B------:R-:W-:-:S02]  /*5f50*/  F2FP.BF16.F32.PACK_AB R55, R10, R123 ;  /* 0x0000007b0a37723e */ /* 0x000fc400000010ff */
[----:B------:R-:W-:Y:S02]  /*5f60*/  F2FP.BF16.F32.PACK_AB R53, R8, R122 ;  /* 0x0000007a0835723e */ /* 0x000fe400000010ff */
[----:B------:R-:W-:Y:S01]  /*5f70*/  F2FP.BF16.F32.PACK_AB R52, R7, R46 ;  /* 0x0000002e0734723e */ /* 0x000fe200000010ff */
[----:B------:R-:W-:Y:S06]  /*5f80*/  BRA `(.L_x_15) ;  /* 0x0000000400807947 */ /* 0x000fec0003800000 */
.L_x_13:
[----:B------:R-:W-:-:S04]  /*5f90*/  UISETP.NE.U32.AND UP1, UPT, UR14, URZ, UPT ;  /* 0x000000ff0e00728c */ /* 0x000fc8000bf25070 */
[----:B------:R-:W-:-:S09]  /*5fa0*/  UISETP.NE.AND.EX UP1, UPT, UR15, URZ, UPT, UP1 ;  /* 0x000000ff0f00728c */ /* 0x000fd2000bf25310 */
[----:B------:R-:W-:Y:S05]  /*5fb0*/  BRA.U UP1, `(.L_x_16) ;  /* 0x0000000101947547 */ /* 0x000fea000b800000 */
        /* <DEDUP_REMOVED lines=37> */
.L_x_16:
[----:B-----5:R-:W-:Y:S01]  /*6210*/  PRMT R7, R100, 0x7632, R7 ;  /* 0x0000763264077816 */ /* 0x020fe20000000007 */
[----:B------:R-:W-:Y:S01]  /*6220*/  IMAD.U32 R54, R63, 0x10000, RZ ;  /* 0x000100003f367824 */ /* 0x000fe200078e00ff */
[----:B------:R-:W-:Y:S02]  /*6230*/  PRMT R10, R60, 0x7632, R10 ;  /* 0x000076323c0a7816 */ /* 0x000fe4000000000a */
[----:B------:R-:W-:Y:S02]  /*6240*/  SHF.L.U32 R7, R7, 0x10, RZ ;  /* 0x0000001007077819 */ /* 0x000fe400000006ff */
[----:B------:R-:W-:Y:S01]  /*6250*/  PRMT R8, R101, 0x7632, R8 ;  /* 0x0000763265087816 */ /* 0x000fe20000000008 */
        /* <DEDUP_REMOVED lines=9> */
[----:B------:R-:W-:Y:S02]  /*62f0*/  SHF.L.U32 R46, R46, 0x10, RZ ;  /* 0x000000102e2e7819 */ /* 0x000fe400000006ff */
[----:B------:R-:W-:Y:S02]  /*6300*/  PRMT R9, R62, 0x7632, R9 ;  /* 0x000076323e097816 */ /* 0x000fe40000000009 */
[----:B------:R-:W-:Y:S01]  /*6310*/  PRMT R10, R103, 0x7632, R10 ;  /* 0x00007632670a7816 */ /* 0x000fe2000000000a */
[----:B------:R-:W-:Y:S01]  /*6320*/  FADD.FTZ R7, R7, R46 ;  /* 0x0000002e07077221 */ /* 0x000fe20000010000 */
[----:B------:R-:W-:Y:S01]  /*6330*/  PRMT R47, R63, 0x7632, R47 ;  /* 0x000076323f2f7816 */ /* 0x000fe2000000002f */
[----:B------:R-:W-:Y:S01]  /*6340*/  IMAD.U32 R9, R9, 0x10000, RZ ;  /* 0x0001000009097824 */ /* 0x000fe200078e00ff */
[----:B------:R-:W-:-:S02]  /*6350*/  SHF.L.U32 R10, R10, 0x10, RZ ;  /* 0x000000100a0a7819 */ /* 0x000fc400000006ff */
[----:B------:R-:W-:Y:S01]  /*6360*/  PRMT R46, R59, 0x7632, R46 ;  /* 0x000076323b2e7816 */ /* 0x000fe2000000002e */
[----:B------:R-:W-:Y:S02]  /*6370*/  IMAD.U32 R47, R47, 0x10000, RZ ;  /* 0x000100002f2f7824 */ /* 0x000fe400078e00ff */
[----:B------:R-:W-:Y:S01]  /*6380*/  FADD.FTZ R9, R52, R9 ;  /* 0x0000000934097221 */ /* 0x000fe20000010000 */
[----:B------:R-:W-:Y:S01]  /*6390*/  PRMT R52, R57, 0x7632, R52 ;  /* 0x0000763239347816 */ /* 0x000fe20000000034 */
[--C-:B------:R-:W-:Y:S01]  /*63a0*/  FADD.FTZ R10, R10, R47.reuse ;  /* 0x0000002f0a0a7221 */ /* 0x100fe20000010000 */
[----:B------:R-:W-:Y:S01]  /*63b0*/  PRMT R47, R58, 0x7632, R47 ;  /* 0x000076323a2f7816 */ /* 0x000fe2000000002f */
[----:B------:R-:W-:Y:S01]  /*63c0*/  IMAD.U32 R46, R46, 0x10000, RZ ;  /* 0x000100002e2e7824 */ /* 0x000fe200078e00ff */
        /* <DEDUP_REMOVED lines=8> */
[----:B------:R-:W-:Y:S02]  /*6450*/  IMAD.U32 R47, R101, 0x10000, RZ ;  /* 0x00010000652f7824 */ /* 0x000fe400078e00ff */
[----:B------:R-:W-:Y:S01]  /*6460*/  FADD.FTZ R46, R53, R46 ;  /* 0x0000002e352e7221 */ /* 0x000fe20000010000 */
[----:B------:R-:W-:Y:S01]  /*6470*/  IMAD.U32 R53, R103, 0x10000, RZ ;  /* 0x0001000067357824 */ /* 0x000fe200078e00ff */
[----:B------:R-:W-:Y:S01]  /*6480*/  SHF.L.U32 R55, R62, 0x10, RZ ;  /* 0x000000103e377819 */ /* 0x000fe200000006ff */
        /* <DEDUP_REMOVED lines=15> */
[----:B------:R-:W-:-:S07]  /*6580*/  F2FP.BF16.F32.PACK_AB R52, R7, R46 ;  /* 0x0000002e0734723e */ /* 0x000fce00000010ff */
.L_x_15:
[----:B------:R-:W0:Y:S01]  /*6590*/  @UP0 LDCU.64 UR4, c[0x0][0x3a8] ;  /* 0x00007500ff0407ac */ /* 0x000e220008000a00 */
[----:B------:R-:W-:Y:S02]  /*65a0*/  PLOP3.LUT P0, PT, PT, PT, UP0, 0x80, 0x8 ;  /* 0x000000000008781c */ /* 0x000fe40003f0f008 */
[----:B------:R-:W-:Y:S02]  /*65b0*/  PLOP3.LUT P1, PT, PT, PT, UP0, 0x80, 0x8 ;  /* 0x000000000008781c */ /* 0x000fe40003f2f008 */
[----:B------:R-:W-:-:S09]  /*65c0*/  MOV R100, 0x10 ;  /* 0x0000001000647802 */ /* 0x000fd20000000f00 */
[----:B0-----:R-:W-:-:S04]  /*65d0*/  @P0 IMAD.WIDE.U32 R100, R104, R100, UR4 ;  /* 0x0000000468640e25 */ /* 0x001fc8000f8e0064 */
[----:B------:R-:W-:Y:S01]  /*65e0*/  VIADD R104, R104, 0x20 ;  /* 0x0000002068687836 */ /* 0x000fe20000000000 */
[----:B------:R1:W-:Y:S06]  /*65f0*/  @P1 STG.E.128 desc[UR6][R100.64], R52 ;  /* 0x0000003464001986 */ /* 0x0003ec000c101d06 */
.L_x_12:
[----:B------:R-:W-:Y:S05]  /*6600*/  BSYNC.RECONVERGENT B0 ;  /* 0x0000000000007941 */ /* 0x000fea0003800200 */
.L_x_11:
[----:B------:R-:W-:Y:S01]  /*6610*/  ISETP.GE.U32.AND P0, PT, R0, 0x60, PT ;  /* 0x000000600000780c */ /* 0x000fe20003f06070 */
[----:B------:R-:W-:Y:S01]  /*6620*/  BSSY.RECONVERGENT B0, `(.L_x_17) ;  /* 0x00000b0000007945 */ /* 0x000fe20003800200 */
[----:B------:R-:W-:-:S11]  /*6630*/  LOP3.LUT R11, R11, 0xfffff7ff, RZ, 0xc0, !PT ;  /* 0xfffff7ff0b0b7812 */ /* 0x000fd600078ec0ff */
[----:B------:R-:W-:Y:S01]  /*6640*/  @P0 LOP3.LUT R11, R11, 0x800, RZ, 0xfc, !PT ;  /* 0x000008000b0b0812 */ /* 0x000fe200078efcff */
[----:B------:R-:W-:Y:S06]  /*6650*/  @!P0 BRA `(.L_x_18) ;  /* 0x0000000800b08947 */ /* 0x000fec0003800000 */
[----:B------:R-:W-:Y:S01]  /*6660*/  ISETP.NE.U32.AND P0, PT, RZ, UR12, PT ;  /* 0x0000000cff007c0c */ /* 0x000fe2000bf05070 */
[----:B------:R-:W2:Y:S01]  /*6670*/  LDC.64 R14, c[0x0][0x390] ;  /* 0x0000e400ff0e7b82 */ /* 0x000ea20000000a00 */
[----:B------:R-:W-:Y:S02]  /*6680*/  ISETP.NE.U32.AND P1, PT, RZ, UR14, PT ;  /* 0x0000000eff007c0c */ /* 0x000fe4000bf25070 */
[----:B------:R-:W-:Y:S02]  /*6690*/  ISETP.NE.AND.EX P0, PT, RZ, UR13, PT, P0 ;  /* 0x0000000dff007c0c */ /* 0x000fe4000bf05300 */
[----:B------:R-:W-:-:S11]  /*66a0*/  ISETP.NE.AND.EX P1, PT, RZ, UR15, PT, P1 ;  /* 0x0000000fff007c0c */ /* 0x000fd6000bf25310 */
[----:B------:R-:W3:Y:S02]  /*66b0*/  @P0 LDC.64 R12, c[0x0][0x398] ;  /* 0x0000e600ff0c0b82 */ /* 0x000ee40000000a00 */
[----:B---3--:R-:W-:-:S05]  /*66c0*/  @P0 IMAD.WIDE.U32 R12, R104, 0x10, R12 ;  /* 0x00000010680c0825 */ /* 0x008fca00078e000c */
[----:B------:R3:W5:Y:S02]  /*66d0*/  @P0 LDG.E.128 R60, desc[UR6][R12.64] ;  /* 0x000000060c3c0981 */ /* 0x000764000c1e1d00 */
[----:B---3--:R-:W3:Y:S02]  /*66e0*/  @P1 LDC.64 R12, c[0x0][0x3a0] ;  /* 0x0000e800ff0c1b82 */ /* 0x008ee40000000a00 */
[----:B---3--:R-:W-:-:S05]  /*66f0*/  @P1 IMAD.WIDE.U32 R12, R104, 0x10, R12 ;  /* 0x00000010680c1825 */ /* 0x008fca00078e000c */
[----:B------:R2:W5:Y:S02]  /*6700*/  @P1 LDG.E.128 R56, desc[UR6][R12.64] ;  /* 0x000000060c381981 */ /* 0x000564000c1e1d00 */
[----:B--2---:R-:W-:-:S05]  /*6710*/  IMAD.WIDE.U32 R12, R104, 0x10, R14 ;  /* 0x00000010680c7825 */ /* 0x004fca00078e000e */
[----:B01----:R0:W5:Y:S01]  /*6720*/  LDG.E.128 R100, desc[UR6][R12.64] ;  /* 0x000000060c647981 */ /* 0x003162000c1e1d00 */
        /* <DEDUP_REMOVED lines=19> */
.L_x_20:
        /* <DEDUP_REMOVED lines=37> */
.L_x_19:
        /* <DEDUP_REMOVED lines=40> */
.L_x_22:
[----:B-----5:R-:W-:Y:S01]  /*6d30*/  PRMT R12, R100, 0x7632, R12 ;  /* 0x00007632640c7816 */ /* 0x020fe2000000000c */
[----:B------:R-:W-:Y:S01]  /*6d40*/  IMAD.U32 R54, R63, 0x10000, RZ ;  /* 0x000100003f367824 */ /* 0x000fe200078e00ff */
[----:B------:R-:W-:Y:S02]  /*6d50*/  PRMT R15, R60, 0x7632, R15 ;  /* 0x000076323c0f7816 */ /* 0x000fe4000000000f */
[----:B------:R-:W-:Y:S02]  /*6d60*/  SHF.L.U32 R12, R12, 0x10, RZ ;  /* 0x000000100c0c7819 */ /* 0x000fe400000006ff */
[----:B------:R-:W-:Y:S01]  /*6d70*/  PRMT R13, R101, 0x7632, R13 ;  /* 0x00007632650d7816 */ /* 0x000fe2000000000d */
[----:B------:R-:W-:Y:S01]  /*6d80*/  IMAD.U32 R15, R15, 0x10000, RZ ;  /* 0x000100000f0f7824 */ /* 0x000fe200078e00ff */
[----:B------:R-:W-:Y:S02]  /*6d90*/  PRMT R14, R61, 0x7632, R14 ;  /* 0x000076323d0e7816 */ /* 0x000fe4000000000e */
[----:B------:R-:W-:Y:S01]  /*6da0*/  PRMT R48, R56, 0x7632, R48 ;  /* 0x0000763238307816 */ /* 0x000fe20000000030 */
[--C-:B------:R-:W-:Y:S01]  /*6db0*/  FADD.FTZ R12, R12, R15.reuse ;  /* 0x0000000f0c0c7221 */ /* 0x100fe20000010000 */
[----:B------:R-:W-:Y:S01]  /*6dc0*/  SHF.L.U32 R13, R13, 0x10, RZ ;  /* 0x000000100d0d7819 */ /* 0x000fe200000006ff */
[----:B------:R-:W-:Y:S01]  /*6dd0*/  IMAD.U32 R14, R14, 0x10000, RZ ;  /* 0x000100000e0e7824 */ /* 0x000fe200078e00ff */
[----:B------:R-:W-:-:S02]  /*6de0*/  PRMT R15, R102, 0x7632, R15 ;  /* 0x00007632660f7816 */ /* 0x000fc4000000000f */
[----:B------:R-:W-:Y:S01]  /*6df0*/  SHF.L.U32 R48, R48, 0x10, RZ ;  /* 0x0000001030307819 */ /* 0x000fe200000006ff */
[----:B------:R-:W-:Y:S01]  /*6e00*/  FADD.FTZ R13, R13, R14 ;  /* 0x0000000e0d0d7221 */ /* 0x000fe20000010000 */
[----:B------:R-:W-:Y:S02]  /*6e10*/  SHF.L.U32 R52, R15, 0x10, RZ ;  /* 0x000000100f347819 */ /* 0x000fe400000006ff */
[----:B------:R-:W-:Y:S01]  /*6e20*/  PRMT R15, R103, 0x7632, R15 ;  /* 0x00007632670f7816 */ /* 0x000fe2000000000f */
[----:B------:R-:W-:Y:S01]  /*6e30*/  FADD.FTZ R12, R12, R48 ;  /* 0x000000300c0c7221 */ /* 0x000fe20000010000 */
[----:B------:R-:W-:Y:S02]  /*6e40*/  PRMT R49, R63, 0x7632, R49 ;  /* 0x000076323f317816 */ /* 0x000fe40000000031 */
[----:B------:R-:W-:Y:S02]  /*6e50*/  PRMT R14, R62, 0x7632, R14 ;  /* 0x000076323e0e7816 */ /* 0x000fe4000000000e */
[----:B------:R-:W-:Y:S01]  /*6e60*/  SHF.L.U32 R15, R15, 0x10, RZ ;  /* 0x000000100f0f7819 */ /* 0x000fe200000006ff */
[----:B------:R-:W-:Y:S01]  /*6e70*/  IMAD.U32 R49, R49, 0x10000, RZ ;  /* 0x0001000031317824 */ /* 0x000fe200078e00ff */
[----:B------:R-:W-:Y:S01]  /*6e80*/  PRMT R48, R59, 0x7632, R48 ;  /* 0x000076323b307816 */ /* 0x000fe20000000030 */
[----:B------:R-:W-:Y:S01]  /*6e90*/  IMAD.U32 R14, R14, 0x10000, RZ ;  /* 0x000100000e0e7824 */ /* 0x000fe200078e00ff */
[----:B------:R-:W-:Y:S01]  /*6ea0*/  SHF.L.U32 R53, R60, 0x10, RZ ;  /* 0x000000103c357819 */ /* 0x000fe200000006ff */
[--C-:B------:R-:W-:Y:S01]  /*6eb0*/  FADD.FTZ R15, R15, R49.reuse ;  /* 0x000000310f0f7221 */ /* 0x100fe20000010000 */
[----:B------:R-:W-:Y:S01]  /*6ec0*/  PRMT R49, R58, 0x7632, R49 ;  /* 0x000076323a317816 */ /* 0x000fe20000000031 */
[----:B------:R-:W-:-:S02]  /*6ed0*/  IMAD.U32 R48, R48, 0x10000, RZ ;  /* 0x0001000030307824 */ /* 0x000fc400078e00ff */
[----:B------:R-:W-:Y:S01]  /*6ee0*/  FADD.FTZ R14, R52, R14 ;  /* 0x0000000e340e7221 */ /* 0x000fe20000010000 */
[----:B------:R-:W-:Y:S01]  /*6ef0*/  PRMT R52, R57, 0x7632, R52 ;  /* 0x0000763239347816 */ /* 0x000fe20000000034 */
[----:B------:R-:W-:Y:S01]  /*6f00*/  FADD.FTZ R15, R15, R48 ;  /* 0x000000300f0f7221 */ /* 0x000fe20000010000 */
[----:B------:R-:W-:-:S03]  /*6f10*/  SHF.L.U32 R48, R100, 0x10, RZ ;  /* 0x0000001064307819 */ /* 0x000fc600000006ff */
[----:B------:R-:W-:Y:S01]  /*6f20*/  IMAD.U32 R52, R52, 0x10000, RZ ;  /* 0x0001000034347824 */ /* 0x000fe200078e00ff */
[----:B------:R-:W-:Y:S01]  /*6f30*/  SHF.L.U32 R49, R49, 0x10, RZ ;  /* 0x0000001031317819 */ /* 0x000fe200000006ff */
[----:B------:R-:W-:Y:S02]  /*6f40*/  FADD.FTZ R48, R53, R48 ;  /* 0x0000003035307221 */ /* 0x000fe40000010000 */
[----:B------:R-:W-:Y:S01]  /*6f50*/  FADD.FTZ R13, R13, R52 ;  /* 0x000000340d0d7221 */ /* 0x000fe20000010000 */
        /* <DEDUP_REMOVED lines=21> */
.L_x_21:
[----:B------:R-:W0:Y:S01]  /*70b0*/  @UP0 LDCU.64 UR4, c[0x0][0x3a8] ;  /* 0x00007500ff0407ac */ /* 0x000e220008000a00 */
[----:B------:R-:W-:Y:S01]  /*70c0*/  PLOP3.LUT P0, PT, PT, PT, UP0, 0x80, 0x8 ;  /* 0x000000000008781c */ /* 0x000fe20003f0f008 */
[----:B------:R-:W-:Y:S01]  /*70d0*/  HFMA2 R100, -RZ, RZ, 0, 9.5367431640625e-07 ;  /* 0x00000010ff647431 */ /* 0x000fe200000001ff */
[----:B------:R-:W-:-:S11]  /*70e0*/  PLOP3.LUT P1, PT, PT, PT, UP0, 0x80, 0x8 ;  /* 0x000000000008781c */ /* 0x000fd60003f2f008 */
[----:B0-----:R-:W-:-:S04]  /*70f0*/  @P0 IMAD.WIDE.U32 R100, R104, R100, UR4 ;  /* 0x0000000468640e25 */ /* 0x001fc8000f8e0064 */
[----:B------:R-:W-:Y:S01]  /*7100*/  VIADD R104, R104, 0x20 ;  /* 0x0000002068687836 */ /* 0x000fe20000000000 */
[----:B------:R2:W-:Y:S06]  /*7110*/  @P1 STG.E.128 desc[UR6][R100.64], R52 ;  /* 0x0000003464001986 */ /* 0x0005ec000c101d06 */
.L_x_18:
[----:B------:R-:W-:Y:S05]  /*7120*/  BSYNC.RECONVERGENT B0 ;  /* 0x0000000000007941 */ /* 0x000fea0003800200 */
.L_x_17:
[----:B------:R-:W-:Y:S01]  /*7130*/  ISETP.GE.U32.AND P0, PT, R0, 0x80, PT ;  /* 0x000000800000780c */ /* 0x000fe20003f06070 */
[----:B------:R-:W-:Y:S01]  /*7140*/  BSSY.RECONVERGENT B0, `(.L_x_23) ;  /* 0x00000b0000007945 */ /* 0x000fe20003800200 */
[----:B------:R-:W-:-:S11]  /*7150*/  LOP3.LUT R11, R11, 0xffffefff, RZ, 0xc0, !PT ;  /* 0xffffefff0b0b7812 */ /* 0x000fd600078ec0ff */
[----:B------:R-:W-:Y:S01]  /*7160*/  @P0 LOP3.LUT R11, R11, 0x1000, RZ, 0xfc, !PT ;  /* 0x000010000b0b0812 */ /* 0x000fe200078efcff */
[----:B------:R-:W-:Y:S06]  /*7170*/  @!P0 BRA `(.L_x_24) ;  /* 0x0000000800b08947 */ /* 0x000fec0003800000 */
[----:B------:R-:W-:Y:S01]  /*7180*/  ISETP.NE.U32.AND P0, PT, RZ, UR12, PT ;  /* 0x0000000cff007c0c */ /* 0x000fe2000bf05070 */
[----:B------:R-:W3:Y:S01]  /*7190*/  LDC.64 R18, c[0x0][0x390] ;  /* 0x0000e400ff127b82 */ /* 0x000ee20000000a00 */
[----:B------:R-:W-:Y:S02]  /*71a0*/  ISETP.NE.U32.AND P1, PT, RZ, UR14, PT ;  /* 0x0000000eff007c0c */ /* 0x000fe4000bf25070 */
[----:B------:R-:W-:Y:S02]  /*71b0*/  ISETP.NE.AND.EX P0, PT, RZ, UR13, PT, P0 ;  /* 0x0000000dff007c0c */ /* 0x000fe4000bf05300 */
[----:B------:R-:W-:-:S11]  /*71c0*/  ISETP.NE.AND.EX P1, PT, RZ, UR15, PT, P1 ;  /* 0x0000000fff007c0c */ /* 0x000fd6000bf25310 */
[----:B------:R-:W4:Y:S02]  /*71d0*/  @P0 LDC.64 R16, c[0x0][0x398] ;  /* 0x0000e600ff100b82 */ /* 0x000f240000000a00 */
[----:B----4-:R-:W-:-:S05]  /*71e0*/  @P0 IMAD.WIDE.U32 R16, R104, 0x10, R16 ;  /* 0x0000001068100825 */ /* 0x010fca00078e0010 */
[----:B------:R4:W5:Y:S02]  /*71f0*/  @P0 LDG.E.128 R60, desc[UR6][R16.64] ;  /* 0x00000006103c0981 */ /* 0x000964000c1e1d00 */
[----:B----4-:R-:W4:Y:S02]  /*7200*/  @P1 LDC.64 R16, c[0x0][0x3a0] ;  /* 0x0000e800ff101b82 */ /* 0x010f240000000a00 */
[----:B----4-:R-:W-:-:S05]  /*7210*/  @P1 IMAD.WIDE.U32 R16, R104, 0x10, R16 ;  /* 0x0000001068101825 */ /* 0x010fca00078e0010 */
[----:B------:R3:W5:Y:S02]  /*7220*/  @P1 LDG.E.128 R56, desc[UR6][R16.64] ;  /* 0x0000000610381981 */ /* 0x000764000c1e1d00 */
[----:B---3--:R-:W-:-:S05]  /*7230*/  IMAD.WIDE.U32 R16, R104, 0x10, R18 ;  /* 0x0000001068107825 */ /* 0x008fca00078e0012 */
[----:B012---:R0:W5:Y:S01]  /*7240*/  LDG.E.128 R100, desc[UR6][R16.64] ;  /* 0x0000000610647981 */ /* 0x007162000c1e1d00 */
[----:B------:R-:W-:-:S04]  /*7250*/  UISETP.NE.U32.AND UP1, UPT, UR12, URZ, UPT ;  /* 0x000000ff0c00728c */ /* 0x000fc8000bf25070 */
[----:B------:R-:W-:-:S09]  /*7260*/  UISETP.NE.AND.EX UP1, UPT, UR13, URZ, UPT, UP1 ;  /* 0x000000ff0d00728c */ /* 0x000fd2000bf25310 */
[----:B0-----:R-:W-:Y:S05]  /*7270*/  BRA.U UP1, `(.L_x_25) ;  /* 0x0000000101d47547 */ /* 0x001fea000b800000 */
[----:B------:R-:W-:-:S04]  /*7280*/  UISETP.NE.U32.AND UP1, UPT, UR14, URZ, UPT ;  /* 0x000000ff0e00728c */ /* 0x000fc8000bf25070 */
[----:B------:R-:W-:-:S09]  /*7290*/  UISETP.NE.AND.EX UP1, UPT, UR15, URZ, UPT, UP1 ;  /* 0x000000ff0f00728c */ /* 0x000fd2000bf25310 */
[----:B------:R-:W-:Y:S05]  /*72a0*/  BRA.U UP1, `(.L_x_26) ;  /* 0x0000000101347547 */ /* 0x000fea000b800000 */
[----:B-----5:R-:W-:Y:S01]  /*72b0*/  PRMT R17, R101, 0x7632, R17 ;  /* 0x0000763265117816 */ /* 0x020fe20000000011 */
[----:B------:R-:W-:Y:S01]  /*72c0*/  IMAD.U32 R51, R102, 0x10000, RZ ;  /* 0x0001000066337824 */ /* 0x000fe200078e00ff */
[----:B------:R-:W-:Y:S02]  /*72d0*/  PRMT R16, R100, 0x7632, R16 ;  /* 0x0000763264107816 */ /* 0x000fe40000000010 */
[----:B------:R-:W-:Y:S01]  /*72e0*/  PRMT R18, R102, 0x7632, R18 ;  /* 0x0000763266127816 */ /* 0x000fe20000000012 */
[----:B------:R-:W-:Y:S01]  /*72f0*/  IMAD.U32 R17, R17, 0x10000, RZ ;  /* 0x0001000011117824 */ /* 0x000fe200078e00ff */
[----:B------:R-:W-:Y:S02]  /*7300*/  PRMT R19, R103, 0x7632, R19 ;  /* 0x0000763267137816 */ /* 0x000fe40000000013 */
[----:B------:R-:W-:Y:S02]  /*7310*/  SHF.L.U32 R50, R100, 0x10, RZ ;  /* 0x0000001064327819 */ /* 0x000fe400000006ff */
[----:B------:R-:W-:-:S02]  /*7320*/  SHF.L.U32 R126, R101, 0x10, RZ ;  /* 0x00000010657e7819 */ /* 0x000fc400000006ff */
[----:B------:R-:W-:Y:S02]  /*7330*/  SHF.L.U32 R127, R103, 0x10, RZ ;  /* 0x00000010677f7819 */ /* 0x000fe400000006ff */
[----:B------:R-:W-:Y:S02]  /*7340*/  SHF.L.U32 R16, R16, 0x10, RZ ;  /* 0x0000001010107819 */ /* 0x000fe400000006ff */
[----:B------:R-:W-:Y:S02]  /*7350*/  SHF.L.U32 R18, R18, 0x10, RZ ;  /* 0x0000001012127819 */ /* 0x000fe400000006ff */
[----:B------:R-:W-:Y:S01]  /*7360*/  SHF.L.U32 R19, R19, 0x10, RZ ;  /* 0x0000001013137819 */ /* 0x000fe200000006ff */
[----:B------:R-:W-:Y:S06]  /*7370*/  BRA `(.L_x_27) ;  /* 0x0000000800147947 */ /* 0x000fec0003800000 */
.L_x_26:
[----:B-----5:R-:W-:Y:S02]  /*7380*/  PRMT R17, R100, 0x7632, R17 ;  /* 0x0000763264117816 */ /* 0x020fe40000000011 */
[----:B------:R-:W-:Y:S02]  /*7390*/  PRMT R16, R56, 0x7632, R16 ;  /* 0x0000763238107816 */ /* 0x000fe40000000010 */
[----:B------:R-:W-:Y:S01]  /*73a0*/  PRMT R19, R101, 0x7632, R19 ;  /* 0x0000763265137816 */ /* 0x000fe20000000013 */
[----:B------:R-:W-:Y:S01]  /*73b0*/  IMAD.U32 R17, R17, 0x10000, RZ ;  /* 0x0001000011117824 */ /* 0x000fe200078e00ff */
[----:B------:R-:W-:Y:S02]  /*73c0*/  SHF.L.U32 R16, R16, 0x10, RZ ;  /* 0x0000001010107819 */ /* 0x000fe400000006ff */
[----:B------:R-:W-:Y:S02]  /*73d0*/  PRMT R18, R102, 0x7632, R18 ;  /* 0x0000763266127816 */ /* 0x000fe40000000012 */
[----:B------:R-:W-:Y:S01]  /*73e0*/  PRMT R51, R58, 0x7632, R51 ;  /* 0x000076323a337816 */ /* 0x000fe20000000033 */
[----:B------:R-:W-:Y:S01]  /*73f0*/  FADD.FTZ R16, R17, R16 ;  /* 0x0000001011107221 */ /* 0x000fe20000010000 */
[----:B------:R-:W-:-:S02]  /*7400*/  PRMT R17, R57, 0x7632, R17 ;  /* 0x0000763239117816 */ /* 0x000fc40000000011 */
[----:B------:R-:W-:Y:S02]  /*7410*/  SHF.L.U32 R52, R19, 0x10, RZ ;  /* 0x0000001013347819 */ /* 0x000fe400000006ff */
[----:B------:R-:W-:Y:S01]  /*7420*/  PRMT R19, R103, 0x7632, R19 ;  /* 0x0000763267137816 */ /* 0x000fe20000000013 */
[----:B------:R-:W-:Y:S01]  /*7430*/  IMAD.U32 R17, R17, 0x10000, RZ ;  /* 0x0001000011117824 */ /* 0x000fe200078e00ff */
[----:B------:R-:W-:Y:S02]  /*7440*/  PRMT R50, R59, 0x7632, R50 ;  /* 0x000076323b327816 */ /* 0x000fe40000000032 */
[----:B------:R-:W-:Y:S01]  /*7450*/  SHF.L.U32 R18, R18, 0x10, RZ ;  /* 0x0000001012127819 */ /* 0x000fe200000006ff */
[----:B------:R-:W-:Y:S01]  /*7460*/  IMAD.U32 R19, R19, 0x10000, RZ ;  /* 0x0001000013137824 */ /* 0x000fe200078e00ff */
[----:B------:R-:W-:Y:S01]  /*7470*/  SHF.L.U32 R51, R51, 0x10, RZ ;  /* 0x0000001033337819 */ /* 0x000fe200000006ff */
[----:B------:R-:W-:Y:S01]  /*7480*/  FADD.FTZ R17, R52, R17 ;  /* 0x0000001134117221 */ /* 0x000fe20000010000 */
[----:B------:R-:W-:-:S02]  /*7490*/  SHF.L.U32 R50, R50, 0x10, RZ ;  /* 0x0000001032327819 */ /* 0x000fc400000006ff */
[----:B------:R-:W-:Y:S01]  /*74a0*/  SHF.L.U32 R53, R58, 0x10, RZ ;  /* 0x000000103a357819 */ /* 0x000fe200000006ff */
        /* <DEDUP_REMOVED lines=9> */
[----:B------:R-:W-:-:S02]  /*7540*/  IMAD.U32 R50, R100, 0x10000, RZ ;  /* 0x0001000064327824 */ /* 0x000fc400078e00ff */
[----:B------:R-:W-:Y:S02]  /*7550*/  IMAD.U32 R52, R56, 0x10000, RZ ;  /* 0x0001000038347824 */ /* 0x000fe400078e00ff */
[----:B------:R-:W-:Y:S01]  /*7560*/  FADD.FTZ R126, R54, R53 ;  /* 0x00000035367e7221 */ /* 0x000fe20000010000 */
[----:B------:R-:W-:Y:S01]  /*7570*/  F2FP.BF16.F32.PACK_AB R55, R19, R127 ;  /* 0x0000007f1337723e */ /* 0x000fe200000010ff */
[----:B------:R-:W-:Y:S01]  /*7580*/  FADD.FTZ R50, R52, R50 ;  /* 0x0000003234327221 */ /* 0x000fe20000010000 */
[----:B------:R-:W-:Y:S02]  /*7590*/  F2FP.BF16.F32.PACK_AB R54, R18, R51 ;  /* 0x000000331236723e */ /* 0x000fe400000010ff */
[----:B------:R-:W-:Y:S02]  /*75a0*/  F2FP.BF16.F32.PACK_AB R53, R17, R126 ;  /* 0x0000007e1135723e */ /* 0x000fe400000010ff */
[----:B------:R-:W-:Y:S01]  /*75b0*/  F2FP.BF16.F32.PACK_AB R52, R16, R50 ;  /* 0x000000321034723e */ /* 0x000fe200000010ff */
[----:B------:R-:W-:Y:S06]  /*75c0*/  BRA `(.L_x_27) ;  /* 0x0000000400807947 */ /* 0x000fec0003800000 */
.L_x_25:
[----:B------:R-:W-:-:S04]  /*75d0*/  UISETP.NE.U32.AND UP1, UPT, UR14, URZ, UPT ;  /* 0x000000ff0e00728c */ /* 0x000fc8000bf25070 */
[----:B------:R-:W-:-:S09]  /*75e0*/  UISETP.NE.AND.EX UP1, UPT, UR15, URZ, UPT, UP1 ;  /* 0x000000ff0f00728c */ /* 0x000fd2000bf25310 */
[----:B------:R-:W-:Y:S05]  /*75f0*/  BRA.U UP1, `(.L_x_28) ;  /* 0x0000000101947547 */ /* 0x000fea000b800000 */
[----:B-----5:R-:W-:Y:S01]  /*7600*/  PRMT R17, R100, 0x7632, R17 ;  /* 0x0000763264117816 */ /* 0x020fe20000000011 */
[----:B------:R-:W-:Y:S01]  /*7610*/  IMAD.U32 R54, R61, 0x10000, RZ ;  /* 0x000100003d367824 */ /* 0x000fe200078e00ff */
[----:B------:R-:W-:Y:S02]  /*7620*/  PRMT R16, R60, 0x7632, R16 ;  /* 0x000076323c107816 */ /* 0x000fe40000000010 */
[----:B------:R-:W-:Y:S02]  /*7630*/  PRMT R19, R101, 0x7632, R19 ;  /* 0x0000763265137816 */ /* 0x000fe40000000013 */
[----:B------:R-:W-:Y:S02]  /*7640*/  SHF.L.U32 R17, R17, 0x10, RZ ;  /* 0x0000001011117819 */ /* 0x000fe400000006ff */
[----:B------:R-:W-:Y:S01]  /*7650*/  SHF.L.U32 R16, R16, 0x10, RZ ;  /* 0x0000001010107819 */ /* 0x000fe200000006ff */
[----:B------:R-:W-:Y:S01]  /*7660*/  IMAD.U32 R52, R19, 0x10000, RZ ;  /* 0x0001000013347824 */ /* 0x000fe200078e00ff */
[----:B------:R-:W-:-:S02]  /*7670*/  PRMT R19, R103, 0x7632, R19 ;  /* 0x0000763267137816 */ /* 0x000fc40000000013 */
[----:B------:R-:W-:Y:S01]  /*7680*/  PRMT R50, R63, 0x7632, R50 ;  /* 0x000076323f327816 */ /* 0x000fe20000000032 */
[----:B------:R-:W-:Y:S01]  /*7690*/  FADD.FTZ R16, R17, R16 ;  /* 0x0000001011107221 */ /* 0x000fe20000010000 */
[----:B------:R-:W-:Y:S02]  /*76a0*/  PRMT R17, R61, 0x7632, R17 ;  /* 0x000076323d117816 */ /* 0x000fe40000000011 */
[----:B------:R-:W-:Y:S02]  /*76b0*/  PRMT R18, R102, 0x7632, R18 ;  /* 0x0000763266127816 */ /* 0x000fe40000000012 */
[----:B------:R-:W-:Y:S02]  /*76c0*/  PRMT R51, R62, 0x7632, R51 ;  /* 0x000076323e337816 */ /* 0x000fe40000000033 */
[----:B------:R-:W-:Y:S02]  /*76d0*/  SHF.L.U32 R19, R19, 0x10, RZ ;  /* 0x0000001013137819 */ /* 0x000fe400000006ff */
[----:B------:R-:W-:Y:S01]  /*76e0*/  SHF.L.U32 R50, R50, 0x10, RZ ;  /* 0x0000001032327819 */ /* 0x000fe200000006ff */
[----:B------:R-:W-:Y:S01]  /*76f0*/  IMAD.U32 R51, R51, 0x10000, RZ ;  /* 0x0001000033337824 */ /* 0x000fe200078e00ff */
[----:B------:R-:W-:-:S02]  /*7700*/  SHF.L.U32 R17, R17, 0x10, RZ ;  /* 0x0000001011117819 */ /* 0x000fc400000006ff */
[----:B------:R-:W-:Y:S01]  /*7710*/  SHF.L.U32 R18, R18, 0x10, RZ ;  /* 0x0000001012127819 */ /* 0x000fe200000006ff */
[----:B------:R-:W-:Y:S01]  /*7720*/  FADD.FTZ R19, R19, R50 ;  /* 0x0000003213137221 */ /* 0x000fe20000010000 */
[----:B------:R-:W-:Y:S01]  /*7730*/  SHF.L.U32 R50, R103, 0x10, RZ ;  /* 0x0000001067327819 */ /* 0x000fe200000006ff */
[----:B------:R-:W-:Y:S01]  /*7740*/  FADD.FTZ R17, R52, R17 ;  /* 0x0000001134117221 */ /* 0x000fe20000010000 */
[----:B------:R-:W-:Y:S01]  /*7750*/  SHF.L.U32 R53, R62, 0x10, RZ ;  /* 0x000000103e357819 */ /* 0x000fe200000006ff */
[----:B------:R-:W-:Y:S01]  /*7760*/  FADD.FTZ R18, R18, R51 ;  /* 0x0000003312127221 */ /* 0x000fe20000010000 */
[----:B------:R-:W-:Y:S02]  /*7770*/  IMAD.U32 R51, R102, 0x10000, RZ ;  /* 0x0001000066337824 */ /* 0x000fe400078e00ff */
[----:B------:R-:W-:Y:S02]  /*7780*/  IMAD.U32 R52, R63, 0x10000, RZ ;  /* 0x000100003f347824 */ /* 0x000fe400078e00ff */
[----:B------:R-:W-:Y:S01]  /*7790*/  FADD.FTZ R51, R53, R51 ;  /* 0x0000003335337221 */ /* 0x000fe20000010000 */
[----:B------:R-:W-:Y:S01]  /*77a0*/  SHF.L.U32 R53, R101, 0x10, RZ ;  /* 0x0000001065357819 */ /* 0x000fe200000006ff */
[----:B------:R-:W-:Y:S01]  /*77b0*/  FADD.FTZ R127, R52, R50 ;  /* 0x00000032347f7221 */ /* 0x000fe20000010000 */
[----:B------:R-:W-:-:S02]  /*77c0*/  SHF.L.U32 R50, R100, 0x10, RZ ;  /* 0x0000001064327819 */ /* 0x000fc400000006ff */
[----:B------:R-:W-:Y:S01]  /*77d0*/  SHF.L.U32 R52, R60, 0x10, RZ ;  /* 0x000000103c347819 */ /* 0x000fe200000006ff */
[----:B------:R-:W-:Y:S01]  /*77e0*/  FADD.FTZ R126, R54, R53 ;  /* 0x00000035367e7221 */ /* 0x000fe20000010000 */
[----:B------:R-:W-:Y:S02]  /*77f0*/  F2FP.BF16.F32.PACK_AB R55, R19, R127 ;  /* 0x0000007f1337723e */ /* 0x000fe400000010ff */
[----:B------:R-:W-:Y:S01]  /*7800*/  F2FP.BF16.F32.PACK_AB R54, R18, R51 ;  /* 0x000000331236723e */ /* 0x000fe200000010ff */
[----:B------:R-:W-:Y:S01]  /*7810*/  FADD.FTZ R50, R52, R50 ;  /* 0x0000003234327221 */ /* 0x000fe20000010000 */
[----:B------:R-:W-:-:S04]  /*7820*/  F2FP.BF16.F32.PACK_AB R53, R17, R126 ;  /* 0x0000007e1135723e */ /* 0x000fc800000010ff */
[----:B------:R-:W-:Y:S01]  /*7830*/  F2FP.BF16.F32.PACK_AB R52, R16, R50 ;  /* 0x000000321034723e */ /* 0x000fe200000010ff */
[----:B------:R-:W-:Y:S06]  /*7840*/  BRA `(.L_x_27) ;  /* 0x0000000000e07947 */ /* 0x000fec0003800000 */
.L_x_28:
        /* <DEDUP_REMOVED lines=9> */
[----:B------:R-:W-:-:S02]  /*78e0*/  PRMT R19, R102, 0x7632, R19 ;  /* 0x0000763266137816 */ /* 0x000fc40000000013 */
[----:B------:R-:W-:Y:S02]  /*78f0*/  SHF.L.U32 R17, R17, 0x10, RZ ;  /* 0x0000001011117819 */ /* 0x000fe400000006ff */
[----:B------:R-:W-:Y:S01]  /*7900*/  SHF.L.U32 R18, R18, 0x10, RZ ;  /* 0x0000001012127819 */ /* 0x000fe200000006ff */
[----:B------:R-:W-:Y:S01]  /*7910*/  IMAD.U32 R52, R19, 0x10000, RZ ;  /* 0x0001000013347824 */ /* 0x000fe200078e00ff */
[----:B------:R-:W-:Y:S02]  /*7920*/  SHF.L.U32 R50, R50, 0x10, RZ ;  /* 0x0000001032327819 */ /* 0x000fe400000006ff */
[----:B------:R-:W-:Y:S01]  /*7930*/  PRMT R19, R103, 0x7632, R19 ;  /* 0x0000763267137816 */ /* 0x000fe20000000013 */
[----:B------:R-:W-:Y:S01]  /*7940*/  FADD.FTZ R17, R17, R18 ;  /* 0x0000001211117221 */ /* 0x000fe20000010000 */
[----:B------:R-:W-:Y:S01]  /*7950*/  PRMT R51, R63, 0x7632, R51 ;  /* 0x000076323f337816 */ /* 0x000fe20000000033 */
[----:B------:R-:W-:Y:S01]  /*7960*/  FADD.FTZ R16, R16, R50 ;  /* 0x0000003210107221 */ /* 0x000fe20000010000 */
[----:B------:R-:W-:-:S02]  /*7970*/  PRMT R18, R62, 0x7632, R18 ;  /* 0x000076323e127816 */ /* 0x000fc40000000012 */
[----:B------:R-:W-:Y:S01]  /*7980*/  SHF.L.U32 R19, R19, 0x10, RZ ;  /* 0x0000001013137819 */ /* 0x000fe200000006ff */
[----:B------:R-:W-:Y:S01]  /*7990*/  IMAD.U32 R51, R51, 0x10000, RZ ;  /* 0x0001000033337824 */ /* 0x000fe200078e00ff */
[----:B------:R-:W-:Y:S02]  /*79a0*/  PRMT R50, R59, 0x7632, R50 ;  /* 0x000076323b327816 */ /* 0x000fe40000000032 */
[----:B------:R-:W-:Y:S01]  /*79b0*/  SHF.L.U32 R18, R18, 0x10, RZ ;  /* 0x0000001012127819 */ /* 0x000fe200000006ff */
[--C-:B------:R-:W-:Y:S01]  /*79c0*/  FADD.FTZ R19, R19, R51.reuse ;  /* 0x0000003313137221 */ /* 0x100fe20000010000 */
[----:B------:R-:W-:Y:S02]  /*79d0*/  SHF.L.U32 R50, R50, 0x10, RZ ;  /* 0x0000001032327819 */ /* 0x000fe400000006ff */
[----:B------:R-:W-:Y:S01]  /*79e0*/  PRMT R51, R58, 0x7632, R51 ;  /* 0x000076323a337816 */ /* 0x000fe20000000033 */
[----:B------:R-:W-:Y:S01]  /*79f0*/  FADD.FTZ R18, R52, R18 ;  /* 0x0000001234127221 */ /* 0x000fe20000010000 */
[----:B------:R-:W-:Y:S01]  /*7a00*/  PRMT R52, R57, 0x7632, R52 ;  /* 0x0000763239347816 */ /* 0x000fe20000000034 */
[----:B------:R-:W-:Y:S01]  /*7a10*/  FADD.FTZ R19, R19, R50 ;  /* 0x0000003213137221 */ /* 0x000fe20000010000 */
[----:B------:R-:W-:Y:S01]  /*7a20*/  SHF.L.U32 R50, R100, 0x10, RZ ;  /* 0x0000001064327819 */ /* 0x000fe200000006ff */
[----:B------:R-:W-:Y:S01]  /*7a30*/  IMAD.U32 R51, R51, 0x10000, RZ ;  /* 0x0001000033337824 */ /* 0x000fe200078e00ff */
[----:B------:R-:W-:-:S02]  /*7a40*/  SHF.L.U32 R53, R60, 0x10, RZ ;  /* 0x000000103c357819 */ /* 0x000fc400000006ff */
[----:B------:R-:W-:Y:S01]  /*7a50*/  SHF.L.U32 R52, R52, 0x10, RZ ;  /* 0x0000001034347819 */ /* 0x000fe200000006ff */
[----:B------:R-:W-:Y:S01]  /*7a60*/  FADD.FTZ R18, R18, R51 ;  /* 0x0000003312127221 */ /* 0x000fe20000010000 */
[----:B------:R-:W-:Y:S02]  /*7a70*/  IMAD.U32 R51, R101, 0x10000, RZ ;  /* 0x0001000065337824 */ /* 0x000fe400078e00ff */
[----:B------:R-:W-:Y:S01]  /*7a80*/  FADD.FTZ R50, R53, R50 ;  /* 0x0000003235327221 */ /* 0x000fe20000010000 */
[----:B------:R-:W-:Y:S01]  /*7a90*/  SHF.L.U32 R53, R103, 0x10, RZ ;  /* 0x0000001067357819 */ /* 0x000fe200000006ff */
[----:B------:R-:W-:Y:S01]  /*7aa0*/  FADD.FTZ R17, R17, R52 ;  /* 0x0000003411117221 */ /* 0x000fe20000010000 */
[----:B------:R-:W-:Y:S02]  /*7ab0*/  SHF.L.U32 R52, R61, 0x10, RZ ;  /* 0x000000103d347819 */ /* 0x000fe400000006ff */
        /* <DEDUP_REMOVED lines=17> */
.L_x_27:
[----:B------:R-:W0:Y:S01]  /*7bd0*/  @UP0 LDCU.64 UR4, c[0x0][0x3a8] ;  /* 0x00007500ff0407ac */ /* 0x000e220008000a00 */
[----:B------:R-:W-:Y:S02]  /*7be0*/  PLOP3.LUT P0, PT, PT, PT, UP0, 0x80, 0x8 ;  /* 0x000000000008781c */ /* 0x000fe40003f0f008 */
[----:B------:R-:W-:Y:S02]  /*7bf0*/  PLOP3.LUT P1, PT, PT, PT, UP0, 0x80, 0x8 ;  /* 0x000000000008781c */ /* 0x000fe40003f2f008 */
[----:B------:R-:W-:-:S09]  /*7c00*/  MOV R100, 0x10 ;  /* 0x0000001000647802 */ /* 0x000fd20000000f00 */
[----:B0-----:R-:W-:-:S04]  /*7c10*/  @P0 IMAD.WIDE.U32 R100, R104, R100, UR4 ;  /* 0x0000000468640e25 */ /* 0x001fc8000f8e0064 */
[----:B------:R-:W-:Y:S01]  /*7c20*/  VIADD R104, R104, 0x20 ;  /* 0x0000002068687836 */ /* 0x000fe20000000000 */
[----:B------:R3:W-:Y:S06]  /*7c30*/  @P1 STG.E.128 desc[UR6][R100.64], R52 ;  /* 0x0000003464001986 */ /* 0x0007ec000c101d06 */
.L_x_24:
[----:B------:R-:W-:Y:S05]  /*7c40*/  BSYNC.RECONVERGENT B0 ;  /* 0x0000000000007941 */ /* 0x000fea0003800200 */
.L_x_23:
[----:B------:R-:W-:Y:S01]  /*7c50*/  ISETP.GE.U32.AND P0, PT, R0, 0xa0, PT ;  /* 0x000000a00000780c */ /* 0x000fe20003f06070 */
[----:B------:R-:W-:Y:S01]  /*7c60*/  BSSY.RECONVERGENT B0, `(.L_x_29) ;  /* 0x00000b0000007945 */ /* 0x000fe20003800200 */
[----:B------:R-:W-:-:S11]  /*7c70*/  LOP3.LUT R11, R11, 0xffffdfff, RZ, 0xc0, !PT ;  /* 0xffffdfff0b0b7812 */ /* 0x000fd600078ec0ff */
[----:B------:R-:W-:Y:S01]  /*7c80*/  @P0 LOP3.LUT R11, R11, 0x2000, RZ, 0xfc, !PT ;  /* 0x000020000b0b0812 */ /* 0x000fe200078efcff */
[----:B------:R-:W-:Y:S06]  /*7c90*/  @!P0 BRA `(.L_x_30) ;  /* 0x0000000800b08947 */ /* 0x000fec0003800000 */
[----:B------:R-:W-:Y:S01]  /*7ca0*/  ISETP.NE.U32.AND P0, PT, RZ, UR12, PT ;  /* 0x0000000cff007c0c */ /* 0x000fe2000bf05070 */
[----:B------:R-:W4:Y:S01]  /*7cb0*/  LDC.64 R22, c[0x0][0x390] ;  /* 0x0000e400ff167b82 */ /* 0x000f220000000a00 */
[----:B------:R-:W-:Y:S02]  /*7cc0*/  ISETP.NE.U32.AND P1, PT, RZ, UR14, PT ;  /* 0x0000000eff007c0c */ /* 0x000fe4000bf25070 */
[----:B------:R-:W-:Y:S02]  /*7cd0*/  ISETP.NE.AND.EX P0, PT, RZ, UR13, PT, P0 ;  /* 0x0000000dff007c0c */ /* 0x000fe4000bf05300 */
[----:B------:R-:W-:-:S11]  /*7ce0*/  ISETP.NE.AND.EX P1, PT, RZ, UR15, PT, P1 ;  /* 0x0000000fff007c0c */ /* 0x000fd6000bf25310 */
[----:B------:R-:W0:Y:S02]  /*7cf0*/  @P0 LDC.64 R20, c[0x0][0x398] ;  /* 0x0000e600ff140b82 */ /* 0x000e240000000a00 */
[----:B0-----:R-:W-:-:S05]  /*7d00*/  @P0 IMAD.WIDE.U32 R20, R104, 0x10, R20 ;  /* 0x0000001068140825 */ /* 0x001fca00078e0014 */
[----:B------:R0:W5:Y:S02]  /*7d10*/  @P0 LDG.E.128 R60, desc[UR6][R20.64] ;  /* 0x00000006143c0981 */ /* 0x000164000c1e1d00 */
[----:B0-----:R-:W0:Y:S02]  /*7d20*/  @P1 LDC.64 R20, c[0x0][0x3a0] ;  /* 0x0000e800ff141b82 */ /* 0x001e240000000a00 */
[----:B0-----:R-:W-:-:S05]  /*7d30*/  @P1 IMAD.WIDE.U32 R20, R104, 0x10, R20 ;  /* 0x0000001068141825 */ /* 0x001fca00078e0014 */
[----:B------:R4:W5:Y:S02]  /*7d40*/  @P1 LDG.E.128 R56, desc[UR6][R20.64] ;  /* 0x0000000614381981 */ /* 0x000964000c1e1d00 */
[----:B----4-:R-:W-:-:S05]  /*7d50*/  IMAD.WIDE.U32 R20, R104, 0x10, R22 ;  /* 0x0000001068147825 */ /* 0x010fca00078e0016 */
[----:B-123--:R0:W5:Y:S01]  /*7d60*/  LDG.E.128 R100, desc[UR6][R20.64] ;  /* 0x0000000614647981 */ /* 0x00e162000c1e1d00 */
        /* <DEDUP_REMOVED lines=19> */
.L_x_32:
[----:B-----5:R-:W-:Y:S02]  /*7ea0*/  PRMT R21, R100, 0x7632, R21 ;  /* 0x0000763264157816 */ /* 0x020fe40000000015 */
[----:B------:R-:W-:Y:S02]  /*7eb0*/  PRMT R20, R56, 0x7632, R20 ;  /* 0x0000763238147816 */ /* 0x000fe40000000014 */
[----:B------:R-:W-:Y:S01]  /*7ec0*/  PRMT R23, R101, 0x7632, R23 ;  /* 0x0000763265177816 */ /* 0x000fe20000000017 */
[----:B------:R-:W-:Y:S01]  /*7ed0*/  IMAD.U32 R21, R21, 0x10000, RZ ;  /* 0x0001000015157824 */ /* 0x000fe200078e00ff */
[----:B------:R-:W-:Y:S02]  /*7ee0*/  SHF.L.U32 R20, R20, 0x10, RZ ;  /* 0x0000001014147819 */ /* 0x000fe400000006ff */
[----:B------:R-:W-:Y:S02]  /*7ef0*/  SHF.L.U32 R54, R23, 0x10, RZ ;  /* 0x0000001017367819 */ /* 0x000fe400000006ff */
[----:B------:R-:W-:Y:S01]  /*7f00*/  PRMT R23, R103, 0x7632, R23 ;  /* 0x0000763267177816 */ /* 0x000fe20000000017 */
[----:B------:R-:W-:Y:S01]  /*7f10*/  FADD.FTZ R20, R21, R20 ;  /* 0x0000001415147221 */ /* 0x000fe20000010000 */
[----:B------:R-:W-:-:S02]  /*7f20*/  PRMT R21, R57, 0x7632, R21 ;  /* 0x0000763239157816 */ /* 0x000fc40000000015 */
[----:B------:R-:W-:Y:S01]  /*7f30*/  PRMT R52, R59, 0x7632, R52 ;  /* 0x000076323b347816 */ /* 0x000fe20000000034 */
[----:B------:R-:W-:Y:S01]  /*7f40*/  IMAD.U32 R23, R23, 0x10000, RZ ;  /* 0x0001000017177824 */ /* 0x000fe200078e00ff */
[----:B------:R-:W-:Y:S01]  /*7f50*/  PRMT R22, R102, 0x7632, R22 ;  /* 0x0000763266167816 */ /* 0x000fe20000000016 */
[----:B------:R-:W-:Y:S01]  /*7f60*/  IMAD.U32 R21, R21, 0x10000, RZ ;  /* 0x0001000015157824 */ /* 0x000fe200078e00ff */
[----:B------:R-:W-:Y:S02]  /*7f70*/  PRMT R53, R58, 0x7632, R53 ;  /* 0x000076323a357816 */ /* 0x000fe40000000035 */
[----:B------:R-:W-:Y:S01]  /*7f80*/  SHF.L.U32 R52, R52, 0x10, RZ ;  /* 0x0000001034347819 */ /* 0x000fe200000006ff */
[----:B------:R-:W-:Y:S01]  /*7f90*/  FADD.FTZ R21, R54, R21 ;  /* 0x0000001536157221 */ /* 0x000fe20000010000 */
[----:B------:R-:W-:Y:S02]  /*7fa0*/  SHF.L.U32 R22, R22, 0x10, RZ ;  /* 0x0000001016167819 */ /* 0x000fe400000006ff */
[----:B------:R-:W-:Y:S01]  /*7fb0*/  SHF.L.U32 R53, R53, 0x10, RZ ;  /* 0x0000001035357819 */ /* 0x000fe200000006ff */
[----:B------:R-:W-:Y:S01]  /*7fc0*/  FADD.FTZ R23, R23, R52 ;  /* 0x0000003417177221 */ /* 0x000fe20000010000 */
[----:B------:R-:W-:-:S02]  /*7fd0*/  SHF.L.U32 R52, R102, 0x10, RZ ;  /* 0x0000001066347819 */ /* 0x000fc400000006ff */
[----:B------:R-:W-:Y:S01]  /*7fe0*/  SHF.L.U32 R55, R58, 0x10, RZ ;  /* 0x000000103a377819 */ /* 0x000fe200000006ff */
[----:B------:R-:W-:Y:S01]  /*7ff0*/  FADD.FTZ R22, R22, R53 ;  /* 0x0000003516167221 */ /* 0x000fe20000010000 */
[----:B------:R-:W-:Y:S01]  /*8000*/  SHF.L.U32 R54, R59, 0x10, RZ ;  /* 0x000000103b367819 */ /* 0x000fe200000006ff */
[----:B------:R-:W-:Y:S02]  /*8010*/  IMAD.U32 R53, R103, 0x10000, RZ ;  /* 0x0001000067357824 */ /* 0x000fe400078e00ff */
[----:B------:R-:W-:Y:S01]  /*8020*/  FADD.FTZ R109, R55, R52 ;  /* 0x00000034376d7221 */ /* 0x000fe20000010000 */
[----:B------:R-:W-:Y:S01]  /*8030*/  SHF.L.U32 R55, R57, 0x10, RZ ;  /* 0x0000001039377819 */ /* 0x000fe200000006ff */
[----:B------:R-:W-:Y:S01]  /*8040*/  FADD.FTZ R129, R54, R53 ;  /* 0x0000003536817221 */ /* 0x000fe20000010000 */
[----:B------:R-:W-:Y:S01]  /*8050*/  SHF.L.U32 R54, R101, 0x10, RZ ;  /* 0x0000001065367819 */ /* 0x000fe200000006ff */
[----:B------:R-:W-:Y:S02]  /*8060*/  IMAD.U32 R52, R100, 0x10000, RZ ;  /* 0x0001000064347824 */ /* 0x000fe400078e00ff */
[----:B------:R-:W-:-:S02]  /*8070*/  IMAD.U32 R53, R56, 0x10000, RZ ;  /* 0x0001000038357824 */ /* 0x000fc400078e00ff */
[----:B------:R-:W-:Y:S01]  /*8080*/  FADD.FTZ R128, R55, R54 ;  /* 0x0000003637807221 */ /* 0x000fe20000010000 */
[----:B------:R-:W-:Y:S01]  /*8090*/  F2FP.BF16.F32.PACK_AB R55, R23, R129 ;  /* 0x000000811737723e */ /* 0x000fe200000010ff */
[----:B------:R-:W-:Y:S01]  /*80a0*/  FADD.FTZ R108, R53, R52 ;  /* 0x00000034356c7221 */ /* 0x000fe20000010000 */
[----:B------:R-:W-:Y:S02]  /*80b0*/  F2FP.BF16.F32.PACK_AB R54, R22, R109 ;  /* 0x0000006d1636723e */ /* 0x000fe400000010ff */
[----:B------:R-:W-:Y:S02]  /*80c0*/  F2FP.BF16.F32.PACK_AB R53, R21, R128 ;  /* 0x000000801535723e */ /* 0x000fe400000010ff */
[----:B------:R-:W-:Y:S01]  /*80d0*/  F2FP.BF16.F32.PACK_AB R52, R20, R108 ;  /* 0x0000006c1434723e */ /* 0x000fe200000010ff */
[----:B------:R-:W-:Y:S06]  /*80e0*/  BRA `(.L_x_33) ;  /* 0x0000000400807947 */ /* 0x000fec0003800000 */
.L_x_31:
[----:B------:R-:W-:-:S04]  /*80f0*/  UISETP.NE.U32.AND UP1, UPT, UR14, URZ, UPT ;  /* 0x000000ff0e00728c */ /* 0x000fc8000bf25070 */
[----:B------:R-:W-:-:S09]  /*8100*/  UISETP.NE.AND.EX UP1, UPT, UR15, URZ, UPT, UP1 ;  /* 0x000000ff0f00728c */ /* 0x000fd2000bf25310 */
[----:B------:R-:W-:Y:S05]  /*8110*/  BRA.U UP1, `(.L_x_34) ;  /* 0x0000000101947547 */ /* 0x000fea000b800000 */
[----:B-----5:R-:W-:Y:S02]  /*8120*/  PRMT R21, R100, 0x7632, R21 ;  /* 0x0000763264157816 */ /* 0x020fe40000000015 */
[----:B------:R-:W-:Y:S02]  /*8130*/  PRMT R20, R60, 0x7632, R20 ;  /* 0x000076323c147816 */ /* 0x000fe40000000014 */
[----:B------:R-:W-:Y:S02]  /*8140*/  SHF.L.U32 R21, R21, 0x10, RZ ;  /* 0x0000001015157819 */ /* 0x000fe400000006ff */
[----:B------:R-:W-:Y:S02]  /*8150*/  SHF.L.U32 R20, R20, 0x10, RZ ;  /* 0x0000001014147819 */ /* 0x000fe400000006ff */
[----:B------:R-:W-:Y:S02]  /*8160*/  PRMT R23, R101, 0x7632, R23 ;  /* 0x0000763265177816 */ /* 0x000fe40000000017 */
[----:B------:R-:W-:Y:S01]  /*8170*/  PRMT R22, R102, 0x7632, R22 ;  /* 0x0000763266167816 */ /* 0x000fe20000000016 */
[----:B------:R-:W-:Y:S01]  /*8180*/  FADD.FTZ R20, R21, R20 ;  /* 0x0000001415147221 */ /* 0x000fe20000010000 */
[----:B------:R-:W-:Y:S01]  /*8190*/  PRMT R53, R62, 0x7632, R53 ;  /* 0x000076323e357816 */ /* 0x000fe20000000035 */
[----:B------:R-:W-:Y:S01]  /*81a0*/  IMAD.U32 R54, R23, 0x10000, RZ ;  /* 0x0001000017367824 */ /* 0x000fe200078e00ff */
[----:B------:R-:W-:-:S02]  /*81b0*/  PRMT R21, R61, 0x7632, R21 ;  /* 0x000076323d157816 */ /* 0x000fc40000000015 */
[----:B------:R-:W-:Y:S01]  /*81c0*/  PRMT R23, R103, 0x7632, R23 ;  /* 0x0000763267177816 */ /* 0x000fe20000000017 */
[----:B------:R-:W-:Y:S01]  /*81d0*/  IMAD.U32 R53, R53, 0x10000, RZ ;  /* 0x0001000035357824 */ /* 0x000fe200078e00ff */
[----:B------:R-:W-:Y:S02]  /*81e0*/  PRMT R52, R63, 0x7632, R52 ;  /* 0x000076323f347816 */ /* 0x000fe40000000034 */
[----:B------:R-:W-:Y:S02]  /*81f0*/  SHF.L.U32 R22, R22, 0x10, RZ ;  /* 0x0000001016167819 */ /* 0x000fe400000006ff */
[----:B------:R-:W-:Y:S02]  /*8200*/  SHF.L.U32 R21, R21, 0x10, RZ ;  /* 0x0000001015157819 */ /* 0x000fe400000006ff */
        /* <DEDUP_REMOVED lines=8> */
[----:B------:R-:W-:-:S02]  /*8290*/  IMAD.U32 R52, R102, 0x10000, RZ ;  /* 0x0001000066347824 */ /* 0x000fc400078e00ff */
[----:B------:R-:W-:Y:S01]  /*82a0*/  FADD.FTZ R129, R54, R53 ;  /* 0x0000003536817221 */ /* 0x000fe20000010000 */
[----:B------:R-:W-:Y:S01]  /*82b0*/  SHF.L.U32 R54, R101, 0x10, RZ ;  /* 0x0000001065367819 */ /* 0x000fe200000006ff */
[----:B------:R-:W-:Y:S01]  /*82c0*/  FADD.FTZ R109, R55, R52 ;  /* 0x00000034376d7221 */ /* 0x000fe20000010000 */
[----:B------:R-:W-:Y:S01]  /*82d0*/  SHF.L.U32 R52, R100, 0x10, RZ ;  /* 0x0000001064347819 */ /* 0x000fe200000006ff */
[----:B------:R-:W-:Y:S01]  /*82e0*/  IMAD.U32 R55, R61, 0x10000, RZ ;  /* 0x000100003d377824 */ /* 0x000fe200078e00ff */
[----:B------:R-:W-:-:S03]  /*82f0*/  SHF.L.U32 R53, R60, 0x10, RZ ;  /* 0x000000103c357819 */ /* 0x000fc600000006ff */
[----:B------:R-:W-:Y:S01]  /*8300*/  FADD.FTZ R128, R55, R54 ;  /* 0x0000003637807221 */ /* 0x000fe20000010000 */
[----:B------:R-:W-:Y:S01]  /*8310*/  F2FP.BF16.F32.PACK_AB R55, R23, R129 ;  /* 0x000000811737723e */ /* 0x000fe200000010ff */
[----:B------:R-:W-:Y:S01]  /*8320*/  FADD.FTZ R108, R53, R52 ;  /* 0x00000034356c7221 */ /* 0x000fe20000010000 */
[----:B------:R-:W-:Y:S02]  /*8330*/  F2FP.BF16.F32.PACK_AB R54, R22, R109 ;  /* 0x0000006d1636723e */ /* 0x000fe400000010ff */
[----:B------:R-:W-:Y:S02]  /*8340*/  F2FP.BF16.F32.PACK_AB R53, R21, R128 ;  /* 0x000000801535723e */ /* 0x000fe400000010ff */
[----:B------:R-:W-:Y:S01]  /*8350*/  F2FP.BF16.F32.PACK_AB R52, R20, R108 ;  /* 0x0000006c1434723e */ /* 0x000fe200000010ff */
[----:B------:R-:W-:Y:S06]  /*8360*/  BRA `(.L_x_33) ;  /* 0x0000000000e07947 */ /* 0x000fec0003800000 */
.L_x_34:
        /* <DEDUP_REMOVED lines=8> */
[----:B------:R-:W-:-:S02]  /*83f0*/  SHF.L.U32 R22, R22, 0x10, RZ ;  /* 0x0000001016167819 */ /* 0x000fc400000006ff */
[----:B------:R-:W-:Y:S02]  /*8400*/  PRMT R23, R102, 0x7632, R23 ;  /* 0x0000763266177816 */ /* 0x000fe40000000017 */
[----:B------:R-:W-:Y:S01]  /*8410*/  PRMT R52, R56, 0x7632, R52 ;  /* 0x0000763238347816 */ /* 0x000fe20000000034 */
[--C-:B------:R-:W-:Y:S01]  /*8420*/  FADD.FTZ R21, R21, R22.reuse ;  /* 0x0000001615157221 */ /* 0x100fe20000010000 */
[----:B------:R-:W-:Y:S01]  /*8430*/  PRMT R22, R62, 0x7632, R22 ;  /* 0x000076323e167816 */ /* 0x000fe20000000016 */
[----:B------:R-:W-:Y:S01]  /*8440*/  IMAD.U32 R54, R23, 0x10000, RZ ;  /* 0x0001000017367824 */ /* 0x000fe200078e00ff */
[----:B------:R-:W-:Y:S02]  /*8450*/  PRMT R23, R103, 0x7632, R23 ;  /* 0x0000763267177816 */ /* 0x000fe40000000017 */
[----:B------:R-:W-:Y:S02]  /*8460*/  PRMT R53, R63, 0x7632, R53 ;  /* 0x000076323f357816 */ /* 0x000fe40000000035 */
[----:B------:R-:W-:-:S02]  /*8470*/  SHF.L.U32 R22, R22, 0x10, RZ ;  /* 0x0000001016167819 */ /* 0x000fc400000006ff */
[----:B------:R-:W-:Y:S01]  /*8480*/  SHF.L.U32 R52, R52, 0x10, RZ ;  /* 0x0000001034347819 */ /* 0x000fe200000006ff */
[----:B------:R-:W-:Y:S01]  /*8490*/  IMAD.U32 R53, R53, 0x10000, RZ ;  /* 0x0001000035357824 */ /* 0x000fe200078e00ff */
[----:B------:R-:W-:Y:S01]  /*84a0*/  SHF.L.U32 R23, R23, 0x10, RZ ;  /* 0x0000001017177819 */ /* 0x000fe200000006ff */
[----:B------:R-:W-:Y:S01]  /*84b0*/  FADD.FTZ R22, R54, R22 ;  /* 0x0000001636167221 */ /* 0x000fe20000010000 */
[----:B------:R-:W-:Y:S01]  /*84c0*/  PRMT R54, R57, 0x7632, R54 ;  /* 0x0000763239367816 */ /* 0x000fe20000000036 */
[--C-:B------:R-:W-:Y:S01]  /*84d0*/  FADD.FTZ R20, R20, R52.reuse ;  /* 0x0000003414147221 */ /* 0x100fe20000010000 */
[----:B------:R-:W-:Y:S01]  /*84e0*/  PRMT R52, R59, 0x7632, R52 ;  /* 0x000076323b347816 */ /* 0x000fe20000000034 */
[--C-:B------:R-:W-:Y:S01]  /*84f0*/  FADD.FTZ R23, R23, R53.reuse ;  /* 0x0000003517177221 */ /* 0x100fe20000010000 */
[----:B------:R-:W-:Y:S02]  /*8500*/  PRMT R53, R58, 0x7632, R53 ;  /* 0x000076323a357816 */ /* 0x000fe40000000035 */
[----:B------:R-:W-:-:S02]  /*8510*/  SHF.L.U32 R54, R54, 0x10, RZ ;  /* 0x0000001036367819 */ /* 0x000fc400000006ff */
[----:B------:R-:W-:Y:S01]  /*8520*/  SHF.L.U32 R52, R52, 0x10, RZ ;  /* 0x0000001034347819 */ /* 0x000fe200000006ff */
[----:B------:R-:W-:Y:S01]  /*8530*/  IMAD.U32 R53, R53, 0x10000, RZ ;  /* 0x0001000035357824 */ /* 0x000fe200078e00ff */
[----:B------:R-:W-:Y:S01]  /*8540*/  SHF.L.U32 R55, R60, 0x10, RZ ;  /* 0x000000103c377819 */ /* 0x000fe200000006ff */
[----:B------:R-:W-:Y:S01]  /*8550*/  FADD.FTZ R21, R21, R54 ;  /* 0x0000003615157221 */ /* 0x000fe20000010000 */
[----:B------:R-:W-:Y:S01]  /*8560*/  SHF.L.U32 R54, R61, 0x10, RZ ;  /* 0x000000103d367819 */ /* 0x000fe200000006ff */
[----:B------:R-:W-:Y:S01]  /*8570*/  FADD.FTZ R23, R23, R52 ;  /* 0x0000003417177221 */ /* 0x000fe20000010000 */
[----:B------:R-:W-:Y:S01]  /*8580*/  FADD.FTZ R22, R22, R53 ;  /* 0x0000003516167221 */ /* 0x000fe20000010000 */
[----:B------:R-:W-:Y:S01]  /*8590*/  SHF.L.U32 R52, R100, 0x10, RZ ;  /* 0x0000001064347819 */ /* 0x000fe200000006ff */
[----:B------:R-:W-:Y:S01]  /*85a0*/  IMAD.U32 R53, R101, 0x10000, RZ ;  /* 0x0001000065357824 */ /* 0x000fe200078e00ff */
[----:B------:R-:W-:Y:S01]  /*85b0*/  SHF.L.U32 R101, R62, 0x10, RZ ;  /* 0x000000103e657819 */ /* 0x000fe200000006ff */
[----:B------:R-:W-:-:S02]  /*85c0*/  IMAD.U32 R100, R63, 0x10000, RZ ;  /* 0x000100003f647824 */ /* 0x000fc400078e00ff */
[----:B------:R-:W-:Y:S01]  /*85d0*/  FADD.FTZ R52, R55, R52 ;  /* 0x0000003437347221 */ /* 0x000fe20000010000 */
[----:B------:R-:W-:Y:S01]  /*85e0*/  FADD.FTZ R53, R54, R53 ;  /* 0x0000003536357221 */ /* 0x000fe20000010000 */
[----:B------:R-:W-:Y:S01]  /*85f0*/  IMAD.U32 R54, R102, 0x10000, RZ ;  /* 0x0001000066367824 */ /* 0x000fe200078e00ff */
[----:B------:R-:W-:-:S03]  /*8600*/  SHF.L.U32 R55, R103, 0x10, RZ ;  /* 0x0000001067377819 */ /* 0x000fc600000006ff */
[----:B------:R-:W-:Y:S01]  /*8610*/  FADD.FTZ R54, R101, R54 ;  /* 0x0000003665367221 */ /* 0x000fe20000010000 */
[----:B------:R-:W-:Y:S01]  /*8620*/  SHF.L.U32 R101, R58, 0x10, RZ ;  /* 0x000000103a657819 */ /* 0x000fe200000006ff */
[----:B------:R-:W-:Y:S01]  /*8630*/  FADD.FTZ R55, R100, R55 ;  /* 0x0000003764377221 */ /* 0x000fe20000010000 */
[----:B------:R-:W-:-:S03]  /*8640*/  SHF.L.U32 R100, R59, 0x10, RZ ;  /* 0x000000103b647819 */ /* 0x000fc600000006ff */
[----:B------:R-:W-:Y:S01]  /*8650*/  FADD.FTZ R109, R101, R54 ;  /* 0x00000036656d7221 */ /* 0x000fe20000010000 */
[----:B------:R-:W-:Y:S01]  /*8660*/  SHF.L.U32 R54, R56, 0x10, RZ ;  /* 0x0000001038367819 */ /* 0x000fe200000006ff */
[----:B------:R-:W-:Y:S01]  /*8670*/  FADD.FTZ R129, R100, R55 ;  /* 0x0000003764817221 */ /* 0x000fe20000010000 */
[----:B------:R-:W-:-:S03]  /*8680*/  IMAD.U32 R55, R57, 0x10000, RZ ;  /* 0x0001000039377824 */ /* 0x000fc600078e00ff */
[----:B------:R-:W-:Y:S01]  /*8690*/  FADD.FTZ R108, R54, R52 ;  /* 0x00000034366c7221 */ /* 0x000fe20000010000 */
[----:B------:R-:W-:Y:S01]  /*86a0*/  FADD.FTZ R128, R55, R53 ;  /* 0x0000003537807221 */ /* 0x000fe20000010000 */
[----:B------:R-:W-:Y:S02]  /*86b0*/  F2FP.BF16.F32.PACK_AB R55, R23, R129 ;  /* 0x000000811737723e */ /* 0x000fe400000010ff */
[----:B------:R-:W-:Y:S02]  /*86c0*/  F2FP.BF16.F32.PACK_AB R54, R22, R109 ;  /* 0x0000006d1636723e */ /* 0x000fe400000010ff */
[----:B------:R-:W-:Y:S02]  /*86d0*/  F2FP.BF16.F32.PACK_AB R53, R21, R128 ;  /* 0x000000801535723e */ /* 0x000fe400000010ff */
[----:B------:R-:W-:-:S07]  /*86e0*/  F2FP.BF16.F32.PACK_AB R52, R20, R108 ;  /* 0x0000006c1434723e */ /* 0x000fce00000010ff */
.L_x_33:
[----:B------:R-:W0:Y:S01]  /*86f0*/  @UP0 LDCU.64 UR4, c[0x0][0x3a8] ;  /* 0x00007500ff0407ac */ /* 0x000e220008000a00 */
[----:B------:R-:W-:Y:S01]  /*8700*/  PLOP3.LUT P0, PT, PT, PT, UP0, 0x80, 0x8 ;  /* 0x000000000008781c */ /* 0x000fe20003f0f008 */
[----:B------:R-:W-:Y:S01]  /*8710*/  HFMA2 R100, -RZ, RZ, 0, 9.5367431640625e-07 ;  /* 0x00000010ff647431 */ /* 0x000fe200000001ff */
[----:B------:R-:W-:-:S11]  /*8720*/  PLOP3.LUT P1, PT, PT, PT, UP0, 0x80, 0x8 ;  /* 0x000000000008781c */ /* 0x000fd60003f2f008 */
[----:B0-----:R-:W-:-:S04]  /*8730*/  @P0 IMAD.WIDE.U32 R100, R104, R100, UR4 ;  /* 0x0000000468640e25 */ /* 0x001fc8000f8e0064 */
[----:B------:R-:W-:Y:S01]  /*8740*/  VIADD R104, R104, 0x20 ;  /* 0x0000002068687836 */ /* 0x000fe20000000000 */
[----:B------:R4:W-:Y:S06]  /*8750*/  @P1 STG.E.128 desc[UR6][R100.64], R52 ;  /* 0x0000003464001986 */ /* 0x0009ec000c101d06 */
.L_x_30:
[----:B------:R-:W-:Y:S05]  /*8760*/  BSYNC.RECONVERGENT B0 ;  /* 0x0000000000007941 */ /* 0x000fea0003800200 */
.L_x_29:
[----:B------:R-:W-:Y:S01]  /*8770*/  ISETP.GE.U32.AND P0, PT, R0, 0xc0, PT ;  /* 0x000000c00000780c */ /* 0x000fe20003f06070 */
[----:B------:R-:W-:Y:S01]  /*8780*/  BSSY.RECONVERGENT B0, `(.L_x_35) ;  /* 0x00000b0000007945 */ /* 0x000fe20003800200 */
[----:B------:R-:W-:-:S11]  /*8790*/  LOP3.LUT R11, R11, 0xfffffeff, RZ, 0xc0, !PT ;  /* 0xfffffeff0b0b7812 */ /* 0x000fd600078ec0ff */
[----:B------:R-:W-:Y:S01]  /*87a0*/  @P0 LOP3.LUT R11, R11, 0x100, RZ, 0xfc, !PT ;  /* 0x000001000b0b0812 */ /* 0x000fe200078efcff */
        /* <DEDUP_REMOVED lines=13> */
[----:B--234-:R0:W5:Y:S01]  /*8880*/  LDG.E.128 R100, desc[UR6][R24.64] ;  /* 0x0000000618647981 */ /* 0x01c162000c1e1d00 */
        /* <DEDUP_REMOVED lines=19> */
.L_x_38:
        /* <DEDUP_REMOVED lines=37> */
.L_x_37:
        /* <DEDUP_REMOVED lines=40> */
.L_x_40:
        /* <DEDUP_REMOVED lines=56> */
.L_x_39:
[----:B------:R-:W0:Y:S01]  /*9210*/  @UP0 LDCU.64 UR4, c[0x0][0x3a8] ;  /* 0x00007500ff0407ac */ /* 0x000e220008000a00 */
[----:B------:R-:W-:Y:S02]  /*9220*/  PLOP3.LUT P0, PT, PT, PT, UP0, 0x80, 0x8 ;  /* 0x000000000008781c */ /* 0x000fe40003f0f008 */
[----:B------:R-:W-:Y:S02]  /*9230*/  PLOP3.LUT P1, PT, PT, PT, UP0, 0x80, 0x8 ;  /* 0x000000000008781c */ /* 0x000fe40003f2f008 */
[----:B------:R-:W-:-:S09]  /*9240*/  MOV R100, 0x10 ;  /* 0x0000001000647802 */ /* 0x000fd20000000f00 */
[----:B0-----:R-:W-:-:S04]  /*9250*/  @P0 IMAD.WIDE.U32 R100, R104, R100, UR4 ;  /* 0x0000000468640e25 */ /* 0x001fc8000f8e0064 */
[----:B------:R-:W-:Y:S01]  /*9260*/  VIADD R104, R104, 0x20 ;  /* 0x0000002068687836 */ /* 0x000fe20000000000 */
[----:B------:R0:W-:Y:S06]  /*9270*/  @P1 STG.E.128 desc[UR6][R100.64], R52 ;  /* 0x0000003464001986 */ /* 0x0001ec000c101d06 */
.L_x_36:
[----:B------:R-:W-:Y:S05]  /*9280*/  BSYNC.RECONVERGENT B0 ;  /* 0x0000000000007941 */ /* 0x000fea0003800200 */
.L_x_35:
[----:B------:R-:W-:Y:S01]  /*9290*/  ISETP.GE.U32.AND P0, PT, R0, 0xe0, PT ;  /* 0x000000e00000780c */ /* 0x000fe20003f06070 */
[----:B------:R-:W-:Y:S01]  /*92a0*/  BSSY.RECONVERGENT B0, `(.L_x_41) ;  /* 0x00000b0000007945 */ /* 0x000fe20003800200 */
[----:B------:R-:W-:-:S11]  /*92b0*/  LOP3.LUT R11, R11, 0xffffff7f, RZ, 0xc0, !PT ;  /* 0xffffff7f0b0b7812 */ /* 0x000fd600078ec0ff */
[----:B------:R-:W-:Y:S01]  /*92c0*/  @P0 LOP3.LUT R11, R11, 0x80, RZ, 0xfc, !PT ;  /* 0x000000800b0b0812 */ /* 0x000fe200078efcff */
[----:B------:R-:W-:Y:S06]  /*92d0*/  @!P0 BRA `(.L_x_42) ;  /* 0x0000000800b08947 */ /* 0x000fec0003800000 */
[----:B------:R-:W-:Y:S01]  /*92e0*/  ISETP.NE.U32.AND P0, PT, RZ, UR12, PT ;  /* 0x0000000cff007c0c */ /* 0x000fe2000bf05070 */
[----:B------:R-:W0:Y:S03]  /*92f0*/  LDC.64 R30, c[0x0][0x390] ;  /* 0x0000e400ff1e7b82 */ /* 0x000e260000000a00 */
[----:B------:R-:W-:-:S13]  /*9300*/  ISETP.NE.AND.EX P0, PT, RZ, UR13, PT, P0 ;  /* 0x0000000dff007c0c */ /* 0x000fda000bf05300 */
[----:B------:R-:W1:Y:S02]  /*9310*/  @P0 LDC.64 R28, c[0x0][0x398] ;  /* 0x0000e600ff1c0b82 */ /* 0x000e640000000a00 */
[----:B-1----:R-:W-:-:S05]  /*9320*/  @P0 IMAD.WIDE.U32 R28, R104, 0x10, R28 ;  /* 0x00000010681c0825 */ /* 0x002fca00078e001c */
[----:B------:R1:W5:Y:S01]  /*9330*/  @P0 LDG.E.128 R60, desc[UR6][R28.64] ;  /* 0x000000061c3c0981 */ /* 0x000362000c1e1d00 */
[----:B------:R-:W-:-:S04]  /*9340*/  ISETP.NE.U32.AND P0, PT, RZ, UR14, PT ;  /* 0x0000000eff007c0c */ /* 0x000fc8000bf05070 */
[----:B------:R-:W-:-:S13]  /*9350*/  ISETP.NE.AND.EX P0, PT, RZ, UR15, PT, P0 ;  /* 0x0000000fff007c0c */ /* 0x000fda000bf05300 */
        /* <DEDUP_REMOVED lines=24> */
.L_x_44:
        /* <DEDUP_REMOVED lines=37> */
.L_x_43:
        /* <DEDUP_REMOVED lines=40> */
.L_x_46:
        /* <DEDUP_REMOVED lines=56> */
.L_x_45:
[----:B------:R-:W0:Y:S01]  /*9d30*/  @UP0 LDCU.64 UR4, c[0x0][0x3a8] ;  /* 0x00007500ff0407ac */ /* 0x000e220008000a00 */
[----:B------:R-:W-:Y:S01]  /*9d40*/  PLOP3.LUT P0, PT, PT, PT, UP0, 0x80, 0x8 ;  /* 0x000000000008781c */ /* 0x000fe20003f0f008 */
[----:B------:R-:W-:-:S12]  /*9d50*/  HFMA2 R100, -RZ, RZ, 0, 9.5367431640625e-07 ;  /* 0x00000010ff647431 */ /* 0x000fd800000001ff */
[----:B0-----:R-:W-:Y:S01]  /*9d60*/  @P0 IMAD.WIDE.U32 R100, R104, R100, UR4 ;  /* 0x0000000468640e25 */ /* 0x001fe2000f8e0064 */
[----:B------:R-:W-:-:S03]  /*9d70*/  PLOP3.LUT P0, PT, PT, PT, UP0, 0x80, 0x8 ;  /* 0x000000000008781c */ /* 0x000fc60003f0f008 */
[----:B------:R-:W-:-:S10]  /*9d80*/  VIADD R104, R104, 0x20 ;  /* 0x0000002068687836 */ /* 0x000fd40000000000 */
[----:B------:R0:W-:Y:S02]  /*9d90*/  @P0 STG.E.128 desc[UR6][R100.64], R52 ;  /* 0x0000003464000986 */ /* 0x0001e4000c101d06 */
.L_x_42:
[----:B------:R-:W-:Y:S05]  /*9da0*/  BSYNC.RECONVERGENT B0 ;  /* 0x0000000000007941 */ /* 0x000fea0003800200 */
.L_x_41:
[----:B------:R-:W-:Y:S01]  /*9db0*/  ISETP.GE.U32.AND P0, PT, R0, 0x100, PT ;  /* 0x000001000000780c */ /* 0x000fe20003f06070 */
[----:B------:R-:W-:Y:S01]  /*9dc0*/  BSSY.RECONVERGENT B0, `(.L_x_47) ;  /* 0x00000b0000007945 */ /* 0x000fe20003800200 */
[----:B------:R-:W-:-:S11]  /*9dd0*/  LOP3.LUT R11, R11, 0xffffffbf, RZ, 0xc0, !PT ;  /* 0xffffffbf0b0b7812 */ /* 0x000fd600078ec0ff */
[----:B------:R-:W-:Y:S01]  /*9de0*/  @P0 LOP3.LUT R11, R11, 0x40, RZ, 0xfc, !PT ;  /* 0x000000400b0b0812 */ /* 0x000fe200078efcff */
[----:B------:R-:W-:Y:S06]  /*9df0*/  @!P0 BRA `(.L_x_48) ;  /* 0x0000000800b08947 */ /* 0x000fec0003800000 */
[----:B------:R-:W-:-:S04]  /*9e00*/  ISETP.NE.U32.AND P0, PT, RZ, UR12, PT ;  /* 0x0000000cff007c0c */ /* 0x000fc8000bf05070 */
[----:B------:R-:W-:-:S13]  /*9e10*/  ISETP.NE.AND.EX P0, PT, RZ, UR13, PT, P0 ;  /* 0x0000000dff007c0c */ /* 0x000fda000bf05300 */
[----:B------:R-:W0:Y:S02]  /*9e20*/  @P0 LDC.64 R32, c[0x0][0x398] ;  /* 0x0000e600ff200b82 */ /* 0x000e240000000a00 */
[----:B0-----:R-:W-:-:S05]  /*9e30*/  @P0 IMAD.WIDE.U32 R32, R104, 0x10, R32 ;  /* 0x0000001068200825 */ /* 0x001fca00078e0020 */
[----:B------:R0:W5:Y:S01]  /*9e40*/  @P0 LDG.E.128 R60, desc[UR6][R32.64] ;  /* 0x00000006203c0981 */ /* 0x000162000c1e1d00 */
[----:B------:R-:W-:-:S04]  /*9e50*/  ISETP.NE.U32.AND P0, PT, RZ, UR14, PT ;  /* 0x0000000eff007c0c */ /* 0x000fc8000bf05070 */
[----:B------:R-:W-:-:S13]  /*9e60*/  ISETP.NE.AND.EX P0, PT, RZ, UR15, PT, P0 ;  /* 0x0000000fff007c0c */ /* 0x000fda000bf05300 */
[----:B0-----:R-:W0:Y:S02]  /*9e70*/  @P0 LDC.64 R32, c[0x0][0x3a0] ;  /* 0x0000e800ff200b82 */ /* 0x001e240000000a00 */
[----:B0-----:R-:W-:-:S05]  /*9e80*/  @P0 IMAD.WIDE.U32 R32, R104, 0x10, R32 ;  /* 0x0000001068200825 */ /* 0x001fca00078e0020 */
[----:B------:R0:W5:Y:S02]  /*9e90*/  @P0 LDG.E.128 R56, desc[UR6][R32.64] ;  /* 0x0000000620380981 */ /* 0x000164000c1e1d00 */
[----:B0-----:R-:W0:Y:S02]  /*9ea0*/  LDC.64 R32, c[0x0][0x390] ;  /* 0x0000e400ff207b82 */ /* 0x001e240000000a00 */
[----:B0-----:R-:W-:-:S05]  /*9eb0*/  IMAD.WIDE.U32 R32, R104, 0x10, R32 ;  /* 0x0000001068207825 */ /* 0x001fca00078e0020 */
[----:B-1234-:R0:W5:Y:S01]  /*9ec0*/  LDG.E.128 R100, desc[UR6][R32.64] ;  /* 0x0000000620647981 */ /* 0x01e162000c1e1d00 */
        /* <DEDUP_REMOVED lines=19> */
.L_x_50:
        /* <DEDUP_REMOVED lines=37> */
.L_x_49:
        /* <DEDUP_REMOVED lines=40> */
.L_x_52:
        /* <DEDUP_REMOVED lines=56> */
.L_x_51:
[----:B------:R-:W0:Y:S01]  /*a850*/  @UP0 LDCU.64 UR4, c[0x0][0x3a8] ;  /* 0x00007500ff0407ac */ /* 0x000e220008000a00 */
[----:B------:R-:W-:Y:S02]  /*a860*/  PLOP3.LUT P0, PT, PT, PT, UP0, 0x80, 0x8 ;  /* 0x000000000008781c */ /* 0x000fe40003f0f008 */
[----:B------:R-:W-:-:S11]  /*a870*/  MOV R100, 0x10 ;  /* 0x0000001000647802 */ /* 0x000fd60000000f00 */
[----:B0-----:R-:W-:Y:S01]  /*a880*/  @P0 IMAD.WIDE.U32 R100, R104, R100, UR4 ;  /* 0x0000000468640e25 */ /* 0x001fe2000f8e0064 */
[----:B------:R-:W-:-:S03]  /*a890*/  PLOP3.LUT P0, PT, PT, PT, UP0, 0x80, 0x8 ;  /* 0x000000000008781c */ /* 0x000fc60003f0f008 */
[----:B------:R-:W-:-:S10]  /*a8a0*/  VIADD R104, R104, 0x20 ;  /* 0x0000002068687836 */ /* 0x000fd40000000000 */
[----:B------:R0:W-:Y:S02]  /*a8b0*/  @P0 STG.E.128 desc[UR6][R100.64], R52 ;  /* 0x0000003464000986 */ /* 0x0001e4000c101d06 */
.L_x_48:
[----:B------:R-:W-:Y:S05]  /*a8c0*/  BSYNC.RECONVERGENT B0 ;  /* 0x0000000000007941 */ /* 0x000fea0003800200 */
.L_x_47:
        /* <DEDUP_REMOVED lines=37> */
.L_x_56:
        /* <DEDUP_REMOVED lines=37> */
.L_x_55:
        /* <DEDUP_REMOVED lines=40> */
.L_x_58:
        /* <DEDUP_REMOVED lines=56> */
.L_x_57:
[----:B------:R-:W0:Y:S01]  /*b370*/  @UP0 LDCU.64 UR4, c[0x0][0x3a8] ;  /* 0x00007500ff0407ac */ /* 0x000e220008000a00 */
[----:B------:R-:W-:Y:S01]  /*b380*/  PLOP3.LUT P0, PT, PT, PT, UP0, 0x80, 0x8 ;  /* 0x000000000008781c */ /* 0x000fe20003f0f008 */
[----:B------:R-:W-:-:S12]  /*b390*/  HFMA2 R100, -RZ, RZ, 0, 9.5367431640625e-07 ;  /* 0x00000010ff647431 */ /* 0x000fd800000001ff */
[----:B0-----:R-:W-:Y:S01]  /*b3a0*/  @P0 IMAD.WIDE.U32 R100, R104, R100, UR4 ;  /* 0x0000000468640e25 */ /* 0x001fe2000f8e0064 */
[----:B------:R-:W-:-:S03]  /*b3b0*/  PLOP3.LUT P0, PT, PT, PT, UP0, 0x80, 0x8 ;  /* 0x000000000008781c */ /* 0x000fc60003f0f008 */
[----:B------:R-:W-:-:S10]  /*b3c0*/  VIADD R104, R104, 0x20 ;  /* 0x0000002068687836 */ /* 0x000fd40000000000 */
[----:B------:R0:W-:Y:S02]  /*b3d0*/  @P0 STG.E.128 desc[UR6][R100.64], R52 ;  /* 0x0000003464000986 */ /* 0x0001e4000c101d06 */
.L_x_54:
[----:B------:R-:W-:Y:S05]  /*b3e0*/  BSYNC.RECONVERGENT B0 ;  /* 0x0000000000007941 */ /* 0x000fea0003800200 */
.L_x_53:
        /* <DEDUP_REMOVED lines=37> */
.L_x_62:
        /* <DEDUP_REMOVED lines=37> */
.L_x_61:
        /* <DEDUP_REMOVED lines=40> */
.L_x_64:
        /* <DEDUP_REMOVED lines=56> */
.L_x_63:
[----:B------:R-:W0:Y:S01]  /*be90*/  @UP0 LDCU.64 UR4, c[0x0][0x3a8] ;  /* 0x00007500ff0407ac */ /* 0x000e220008000a00 */
[----:B------:R-:W-:Y:S02]  /*bea0*/  PLOP3.LUT P0, PT, PT, PT, UP0, 0x80, 0x8 ;  /* 0x000000000008781c */ /* 0x000fe40003f0f008 */
[----:B------:R-:W-:-:S11]  /*beb0*/  MOV R100, 0x10 ;  /* 0x0000001000647802 */ /* 0x000fd60000000f00 */
[----:B0-----:R-:W-:Y:S01]  /*bec0*/  @P0 IMAD.WIDE.U32 R100, R104, R100, UR4 ;  /* 0x0000000468640e25 */ /* 0x001fe2000f8e0064 */
[----:B------:R-:W-:-:S13]  /*bed0*/  PLOP3.LUT P0, PT, PT, PT, UP0, 0x80, 0x8 ;  /* 0x000000000008781c */ /* 0x000fda0003f0f008 */
[----:B------:R0:W-:Y:S02]  /*bee0*/  @P0 STG.E.128 desc[UR6][R100.64], R52 ;  /* 0x0000003464000986 */ /* 0x0001e4000c101d06 */
.L_x_60:
[----:B------:R-:W-:Y:S05]  /*bef0*/  BSYNC.RECONVERGENT B0 ;  /* 0x0000000000007941 */ /* 0x000fea0003800200 */
.L_x_59:
[----:B01234-:R-:W-:Y:S01]  /*bf00*/  FADD.FTZ R100, RZ, R45 ;  /* 0x0000002dff647221 */ /* 0x01ffe20000010000 */
[C---:B------:R-:W-:Y:S01]  /*bf10*/  ISETP.GE.U32.AND P5, PT, R0.reuse, 0x20, PT ;  /* 0x000000200000780c */ /* 0x040fe20003fa6070 */
[----:B------:R-:W0:Y:S01]  /*bf20*/  S2R R107, SR_TID.X ;  /* 0x00000000006b7919 */ /* 0x000e220000002100 */
[C---:B------:R-:W-:Y:S01]  /*bf30*/  ISETP.GT.U32.AND P4, PT, R0.reuse, 0x3f, PT ;  /* 0x0000003f0000780c */ /* 0x040fe20003f84070 */
[----:B------:R-:W-:Y:S01]  /*bf40*/  FADD.FTZ R100, R3, R100 ;  /* 0x0000006403647221 */ /* 0x000fe20000010000 */
[C---:B------:R-:W-:Y:S01]  /*bf50*/  ISETP.GT.U32.AND P3, PT, R0.reuse, 0x5f, PT ;  /* 0x0000005f0000780c */ /* 0x040fe20003f64070 */
[----:B------:R-:W-:Y:S01]  /*bf60*/  UMOV UR4, 0xffffffff ;  /* 0xffffffff00047882 */ /* 0x000fe20000000000 */
[C---:B------:R-:W-:Y:S01]  /*bf70*/  ISETP.GT.U32.AND P2, PT, R0.reuse, 0x7f, PT ;  /* 0x0000007f0000780c */ /* 0x040fe20003f44070 */
[----:B------:R-:W-:Y:S01]  /*bf80*/  FADD.FTZ R100, R121, R100 ;  /* 0x0000006479647221 */ /* 0x000fe20000010000 */
[C---:B------:R-:W-:Y:S02]  /*bf90*/  ISETP.GT.U32.AND P1, PT, R0.reuse, 0x9f, PT ;  /* 0x0000009f0000780c */ /* 0x040fe40003f24070 */
[----:B------:R-:W-:Y:S01]  /*bfa0*/  ISETP.GT.U32.AND P0, PT, R0, 0xbf, PT ;  /* 0x000000bf0000780c */ /* 0x000fe20003f04070 */
[----:B------:R-:W-:Y:S01]  /*bfb0*/  FADD.FTZ R100, R4, R100 ;  /* 0x0000006404647221 */ /* 0x000fe20000010000 */
[----:B------:R-:W-:-:S02]  /*bfc0*/  ISETP.GT.U32.AND P6, PT, R0, 0xdf, PT ;  /* 0x000000df0000780c */ /* 0x000fc40003fc4070 */
[----:B------:R-:W-:Y:S01]  /*bfd0*/  LOP3.LUT R11, R11, 0xfffffffe, RZ, 0xc0, !PT ;  /* 0xfffffffe0b0b7812 */ /* 0x000fe200078ec0ff */
[----:B------:R-:W-:-:S04]  /*bfe0*/  FADD.FTZ R100, R44, R100 ;  /* 0x000000642c647221 */ /* 0x000fc80000010000 */
[----:B------:R-:W-:-:S04]  /*bff0*/  FADD.FTZ R100, R5, R100 ;  /* 0x0000006405647221 */ /* 0x000fc80000010000 */
[----:B------:R-:W-:Y:S02]  /*c000*/  FADD.FTZ R100, R120, R100 ;  /* 0x0000006478647221 */ /* 0x000fe40000010000 */
[----:B------:R-:W-:Y:S02]  /*c010*/  @P6 LOP3.LUT R11, R11, 0x1, RZ, 0xfc, !PT ;  /* 0x000000010b0b6812 */ /* 0x000fe400078efcff */
[----:B------:R-:W-:Y:S02]  /*c020*/  FADD.FTZ R100, R6, R100 ;  /* 0x0000006406647221 */ /* 0x000fe40000010000 */
[----:B------:R-:W-:-:S03]  /*c030*/  LOP3.LUT R11, R11, 0xfffffffd, RZ, 0xc0, !PT ;  /* 0xfffffffd0b0b7812 */ /* 0x000fc600078ec0ff */
[----:B------:R-:W-:-:S05]  /*c040*/  FSEL R103, R100, RZ, P5 ;  /* 0x000000ff64677208 */ /* 0x000fca0002800000 */
[----:B------:R-:W-:-:S04]  /*c050*/  FADD.FTZ R100, R46, R103 ;  /* 0x000000672e647221 */ /* 0x000fc80000010000 */
[----:B------:R-:W-:-:S04]  /*c060*/  FADD.FTZ R100, R7, R100 ;  /* 0x0000006407647221 */ /* 0x000fc80000010000 */
[----:B------:R-:W-:-:S04]  /*c070*/  FADD.FTZ R100, R122, R100 ;  /* 0x000000647a647221 */ /* 0x000fc80000010000 */
[----:B------:R-:W-:-:S04]  /*c080*/  FADD.FTZ R100, R8, R100 ;  /* 0x0000006408647221 */ /* 0x000fc80000010000 */
[----:B------:R-:W-:-:S04]  /*c090*/  FADD.FTZ R100, R47, R100 ;  /* 0x000000642f647221 */ /* 0x000fc80000010000 */
[----:B------:R-:W-:-:S04]  /*c0a0*/  FADD.FTZ R100, R9, R100 ;  /* 0x0000006409647221 */ /* 0x000fc80000010000 */
[----:B------:R-:W-:-:S04]  /*c0b0*/  FADD.FTZ R100, R123, R100 ;  /* 0x000000647b647221 */ /* 0x000fc80000010000 */
[----:B------:R-:W-:-:S04]  /*c0c0*/  @P4 FADD.FTZ R103, R10, R100 ;  /* 0x000000640a674221 */ /* 0x000fc80000010000 */
        /* <DEDUP_REMOVED lines=39> */
[----:B------:R-:W-:Y:S01]  /*c340*/  @P6 FADD.FTZ R103, R31, R100 ;  /* 0x000000641f676221 */ /* 0x000fe20000010000 */
[----:B------:R-:W-:-:S03]  /*c350*/  ISETP.GT.U32.AND P6, PT, R0, 0xff, PT ;  /* 0x000000ff0000780c */ /* 0x000fc60003fc4070 */
[----:B------:R-:W-:-:S04]  /*c360*/  FADD.FTZ R100, R114, R103 ;  /* 0x0000006772647221 */ /* 0x000fc80000010000 */
[----:B------:R-:W-:-:S04]  /*c370*/  FADD.FTZ R100, R32, R100 ;  /* 0x0000006420647221 */ /* 0x000fc80000010000 */
[----:B------:R-:W-:Y:S02]  /*c380*/  FADD.FTZ R100, R134, R100 ;  /* 0x0000006486647221 */ /* 0x000fe40000010000 */
[----:B------:R-:W-:Y:S02]  /*c390*/  @P6 LOP3.LUT R11, R11, 0x2, RZ, 0xfc, !PT ;  /* 0x000000020b0b6812 */ /* 0x000fe400078efcff */
[----:B------:R-:W-:Y:S02]  /*c3a0*/  FADD.FTZ R100, R33, R100 ;  /* 0x0000006421647221 */ /* 0x000fe40000010000 */
[----:B------:R-:W-:Y:S02]  /*c3b0*/  LOP3.LUT R11, R11, 0xfffffffb, RZ, 0xc0, !PT ;  /* 0xfffffffb0b0b7812 */ /* 0x000fe400078ec0ff */
        /* <DEDUP_REMOVED lines=26> */
[----:B0-----:R-:W-:-:S13]  /*c560*/  LOP3.LUT P6, RZ, R107, 0x1f, RZ, 0xc0, !PT ;  /* 0x0000001f6bff7812 */ /* 0x001fda00078cc0ff */
[----:B------:R-:W-:Y:S01]  /*c570*/  @P6 LOP3.LUT R11, R11, 0x200, RZ, 0xfc, !PT ;  /* 0x000002000b0b6812 */ /* 0x000fe200078efcff */
[----:B------:R-:W-:Y:S06]  /*c580*/  BRA.DIV UR4, `(.L_x_65) ;  /* 0x0000004e04007947 */ /* 0x000fec000b800000 */
[----:B------:R-:W0:Y:S01]  /*c590*/  SHFL.BFLY PT, R100, R103, 0x1, 0x1f ;  /* 0x0c201f0067647f89 */ /* 0x000e2200000e0000 */
[----:B------:R-:W1:Y:S01]  /*c5a0*/  LDC R106, c[0x0][0x400] ;  /* 0x00010000ff6a7b82 */ /* 0x000e620000000800 */
[----:B------:R-:W-:Y:S01]  /*c5b0*/  ISETP.GT.U32.AND P6, PT, R0, 0xdf, PT ;  /* 0x000000df0000780c */ /* 0x000fe20003fc4070 */
[----:B0-----:R-:W-:-:S05]  /*c5c0*/  FADD.FTZ R103, R103, R100 ;  /* 0x0000006467677221 */ /* 0x001fca0000010000 */
[----:B------:R-:W0:Y:S02]  /*c5d0*/  SHFL.BFLY PT, R100, R103, 0x2, 0x1f ;  /* 0x0c401f0067647f89 */ /* 0x000e2400000e0000 */
[----:B0-----:R-:W-:-:S05]  /*c5e0*/  FADD.FTZ R103, R103, R100 ;  /* 0x0000006467677221 */ /* 0x001fca0000010000 */
[----:B------:R-:W0:Y:S02]  /*c5f0*/  SHFL.BFLY PT, R100, R103, 0x4, 0x1f ;  /* 0x0c801f0067647f89 */ /* 0x000e2400000e0000 */
[----:B0-----:R-:W-:-:S05]  /*c600*/  FADD.FTZ R103, R103, R100 ;  /* 0x0000006467677221 */ /* 0x001fca0000010000 */
[----:B------:R-:W0:Y:S02]  /*c610*/  SHFL.BFLY PT, R100, R103, 0x8, 0x1f ;  /* 0x0d001f0067647f89 */ /* 0x000e2400000e0000 */
[----:B0-----:R-:W-:-:S05]  /*c620*/  FADD.FTZ R103, R103, R100 ;  /* 0x0000006467677221 */ /* 0x001fca0000010000 */
[----:B------:R-:W0:Y:S02]  /*c630*/  SHFL.BFLY PT, R100, R103, 0x10, 0x1f ;  /* 0x0e001f0067647f89 */ /* 0x000e2400000e0000 */
[----:B0-----:R-:W-:-:S04]  /*c640*/  FADD.FTZ R103, R103, R100 ;  /* 0x0000006467677221 */ /* 0x001fc80000010000 */
[----:B-1----:R-:W-:-:S04]  /*c650*/  FMUL.FTZ R103, R103, R106 ;  /* 0x0000006a67677220 */ /* 0x002fc80000410000 */
[--C-:B------:R-:W-:Y:S01]  /*c660*/  FADD.FTZ R100, R45, -R103.reuse ;  /* 0x800000672d647221 */ /* 0x100fe20000010000 */
[----:B------:R-:W-:-:S03]  /*c670*/  FADD.FTZ R101, R3, -R103 ;  /* 0x8000006703657221 */ /* 0x000fc60000010000 */
[----:B------:R-:W-:-:S04]  /*c680*/  FFMA.FTZ R100, R100, R100, RZ ;  /* 0x0000006464647223 */ /* 0x000fc800000100ff */
[----:B------:R-:W-:Y:S01]  /*c690*/  FFMA.FTZ R100, R101, R101, R100 ;  /* 0x0000006565647223 */ /* 0x000fe20000010064 */
[----:B------:R-:W-:-:S04]  /*c6a0*/  FADD.FTZ R101, R121, -R103 ;  /* 0x8000006779657221 */ /* 0x000fc80000010000 */
        /* <DEDUP_REMOVED lines=12> */
[----:B------:R-:W-:Y:S01]  /*c770*/  FSEL R104, R100, RZ, P5 ;  /* 0x000000ff64687208 */ /* 0x000fe20002800000 */
[----:B------:R-:W-:-:S04]  /*c780*/  FADD.FTZ R100, R46, -R103 ;  /* 0x800000672e647221 */ /* 0x000fc80000010000 */
[----:B------:R-:W-:-:S04]  /*c790*/  FFMA.FTZ R100, R100, R100, R104 ;  /* 0x0000006464647223 */ /* 0x000fc80000010068 */
        /* <DEDUP_REMOVED lines=12> */
[----:B------:R-:W-:Y:S01]  /*c860*/  @P4 FFMA.FTZ R104, R101, R101, R100 ;  /* 0x0000006565684223 */ /* 0x000fe20000010064 */
[--C-:B------:R-:W-:Y:S01]  /*c870*/  FADD.FTZ R100, R48, -R103.reuse ;  /* 0x8000006730647221 */ /* 0x100fe20000010000 */
[----:B------:R-:W-:-:S03]  /*c880*/  FADD.FTZ R101, R12, -R103 ;  /* 0x800000670c657221 */ /* 0x000fc60000010000 */
        /* <DEDUP_REMOVED lines=79> */
[----:B------:R-:W-:Y:S01]  /*cd80*/  FADD.FTZ R101, R32, -R103 ;  /* 0x8000006720657221 */ /* 0x000fe20000010000 */
[----:B------:R-:W-:Y:S02]  /*cd90*/  ISETP.GT.U32.AND P6, PT, R0, 0xff, PT ;  /* 0x000000ff0000780c */ /* 0x000fe40003fc4070 */
        /* <DEDUP_REMOVED lines=47> */
[----:B------:R-:W-:-:S05]  /*d090*/  @P6 FFMA.FTZ R104, R101, R101, R100 ;  /* 0x0000006565686223 */ /* 0x000fca0000010064 */
[----:B------:R-:W0:Y:S02]  /*d0a0*/  SHFL.BFLY PT, R100, R104, 0x1, 0x1f ;  /* 0x0c201f0068647f89 */ /* 0x000e2400000e0000 */
[----:B0-----:R-:W-:-:S05]  /*d0b0*/  FADD.FTZ R104, R104, R100 ;  /* 0x0000006468687221 */ /* 0x001fca0000010000 */
[----:B------:R-:W0:Y:S02]  /*d0c0*/  SHFL.BFLY PT, R100, R104, 0x2, 0x1f ;  /* 0x0c401f0068647f89 */ /* 0x000e2400000e0000 */
[----:B0-----:R-:W-:-:S05]  /*d0d0*/  FADD.FTZ R104, R104, R100 ;  /* 0x0000006468687221 */ /* 0x001fca0000010000 */
[----:B------:R-:W0:Y:S02]  /*d0e0*/  SHFL.BFLY PT, R100, R104, 0x4, 0x1f ;  /* 0x0c801f0068647f89 */ /* 0x000e2400000e0000 */
[----:B0-----:R-:W-:-:S05]  /*d0f0*/  FADD.FTZ R104, R104, R100 ;  /* 0x0000006468687221 */ /* 0x001fca0000010000 */
[----:B------:R-:W0:Y:S02]  /*d100*/  SHFL.BFLY PT, R100, R104, 0x8, 0x1f ;  /* 0x0d001f0068647f89 */ /* 0x000e2400000e0000 */
[----:B0-----:R-:W-:-:S05]  /*d110*/  FADD.FTZ R104, R104, R100 ;  /* 0x0000006468687221 */ /* 0x001fca0000010000 */
[----:B------:R0:W1:Y:S02]  /*d120*/  SHFL.BFLY PT, R100, R104, 0x10, 0x1f ;  /* 0x0e001f0068647f89 */ /* 0x00006400000e0000 */
.L_x_98:
[----:B------:R-:W-:Y:S01]  /*d130*/  LOP3.LUT P1, RZ, R107, 0x1f, RZ, 0xc0, !PT ;  /* 0x0000001f6bff7812 */ /* 0x000fe2000782c0ff */
[----:B-1----:R-:W-:Y:S01]  /*d140*/  FADD.FTZ R100, R104, R100 ;  /* 0x0000006468647221 */ /* 0x002fe20000010000 */
[----:B------:R-:W-:Y:S01]  /*d150*/  ISETP.NE.AND P0, PT, RZ, UR8, PT ;  /* 0x00000008ff007c0c */ /* 0x000fe2000bf05270 */
[----:B------:R-:W-:Y:S02]  /*d160*/  BSSY.RECONVERGENT B0, `(.L_x_66) ;  /* 0x0000073000007945 */ /* 0x000fe40003800200 */
[----:B------:R-:W-:Y:S01]  /*d170*/  FFMA.FTZ R102, R100, R106, UR9 ;  /* 0x0000000964667e23 */ /* 0x000fe2000801006a */
[----:B------:R-:W-:-:S07]  /*d180*/  FSEL R185, R103, RZ, !P0 ;  /* 0x000000ff67b97208 */ /* 0x000fce0004000000 */
[----:B------:R-:W1:Y:S02]  /*d190*/  @!P1 LDC.64 R100, c[0x0][0x3c0] ;  /* 0x0000f000ff649b82 */ /* 0x000e640000000a00 */
[----:B-1----:R-:W-:-:S05]  /*d1a0*/  @!P1 IMAD.WIDE R100, R186, 0x4, R100 ;  /* 0x00000004ba649825 */ /* 0x002fca00078e0264 */
[----:B------:R1:W-:Y:S02]  /*d1b0*/  @!P1 STG.E desc[UR6][R100.64], R103 ;  /* 0x0000006764009986 */ /* 0x0003e4000c101906 */
[----:B-1----:R-:W-:-:S05]  /*d1c0*/  FMUL.FTZ R100, R103, R103 ;  /* 0x0000006767647220 */ /* 0x002fca0000410000 */
[----:B------:R-:W-:-:S05]  /*d1d0*/  FSEL R100, R100, RZ, P0 ;  /* 0x000000ff64647208 */ /* 0x000fca0000000000 */
[----:B------:R-:W-:Y:S02]  /*d1e0*/  FADD.FTZ R102, R102, R100 ;  /* 0x0000006466667221 */ /* 0x000fe40000010000 */
[----:B------:R-:W1:Y:S02]  /*d1f0*/  @!P1 LDC.64 R100, c[0x0][0x3c8] ;  /* 0x0000f200ff649b82 */ /* 0x000e640000000a00 */
[----:B------:R-:W2:Y:S01]  /*d200*/  MUFU.RSQ R184, R102 ;  /* 0x0000006600b87308 */ /* 0x000ea20000001400 */
[----:B-1----:R-:W-:-:S05]  /*d210*/  @!P1 IMAD.WIDE R100, R186, 0x4, R100 ;  /* 0x00000004ba649825 */ /* 0x002fca00078e0264 */
[----:B--2---:R1:W-:Y:S01]  /*d220*/  @!P1 STG.E desc[UR6][R100.64], R184 ;  /* 0x000000b864009986 */ /* 0x0043e2000c101906 */
[----:B------:R-:W-:Y:S05]  /*d230*/  @!P5 BRA `(.L_x_67) ;  /* 0x000000040094d947 */ /* 0x000fea0003800000 */
[----:B------:R-:W2:Y:S04]  /*d240*/  LDL R105, [R1+0x4c] ;  /* 0x00004c0001697983 */ /* 0x000ea80000100800 */
[----:B------:R-:W3:Y:S04]  /*d250*/  LDL R244, [R1+0x5c] ;  /* 0x00005c0001f47983 */ /* 0x000ee80000100800 */
[----:B------:R-:W4:Y:S04]  /*d260*/  LDL R247, [R1+0x88] ;  /* 0x0000880001f77983 */ /* 0x000f280000100800 */
[----:B------:R-:W5:Y:S04]  /*d270*/  LDL R187, [R1+0x94] ;  /* 0x0000940001bb7983 */ /* 0x000f680000100800 */
[----:B------:R-:W5:Y:S04]  /*d280*/  LDL R246, [R1+0x8c] ;  /* 0x00008c0001f67983 */ /* 0x000f680000100800 */
[----:B------:R-:W5:Y:S01]  /*d290*/  LDL R245, [R1+0x90] ;  /* 0x0000900001f57983 */ /* 0x000f620000100800 */
[----:B-1----:R-:W-:Y:S01]  /*d2a0*/  FADD.FTZ R100, R120, -R185 ;  /* 0x800000b978647221 */ /* 0x002fe20000010000 */
[----:B0-----:R-:W-:-:S02]  /*d2b0*/  SHF.L.U32 R104, R143, 0x10, RZ ;  /* 0x000000108f687819 */ /* 0x001fc400000006ff */
[----:B------:R-:W5:Y:S01]  /*d2c0*/  LDL R106, [R1+0x48] ;  /* 0x00004800016a7983 */ /* 0x000f620000100800 */
[----:B------:R-:W-:Y:S01]  /*d2d0*/  FMUL.FTZ R100, R184, R100 ;  /* 0x00000064b8647220 */ /* 0x000fe20000410000 */
[----:B------:R-:W-:Y:S02]  /*d2e0*/  IMAD.U32 R102, R67, 0x10000, RZ ;  /* 0x0001000043667824 */ /* 0x000fe400078e00ff */
[----:B------:R-:W5:Y:S04]  /*d2f0*/  LDL R249, [R1+0x78] ;  /* 0x0000780001f97983 */ /* 0x000f680000100800 */
[----:B------:R-:W5:Y:S01]  /*d300*/  LDL R250, [R1+0x44] ;  /* 0x0000440001fa7983 */ /* 0x000f620000100800 */
[----:B--2---:R-:W-:-:S03]  /*d310*/  SHF.L.U32 R101, R105, 0x10, RZ ;  /* 0x0000001069657819 */ /* 0x004fc600000006ff */
[----:B------:R-:W2:Y:S01]  /*d320*/  LDL R105, [R1+0x58] ;  /* 0x0000580001697983 */ /* 0x000ea20000100800 */
[----:B---3--:R-:W-:Y:S02]  /*d330*/  IMAD.U32 R103, R244, 0x10000, RZ ;  /* 0x00010000f4677824 */ /* 0x008fe400078e00ff */
[C---:B------:R-:W-:Y:S02]  /*d340*/  FFMA.FTZ R248, R100.reuse, R101, R102 ;  /* 0x0000006564f87223 */ /* 0x040fe40000010066 */
[----:B------:R-:W-:Y:S01]  /*d350*/  FFMA.FTZ R244, R100, R103, R104 ;  /* 0x0000006764f47223 */ /* 0x000fe20000010068 */
[----:B----4-:R-:W-:Y:S02]  /*d360*/  SHF.L.U32 R103, R247, 0x10, RZ ;  /* 0x00000010f7677819 */ /* 0x010fe400000006ff */
[----:B------:R-:W3:Y:S01]  /*d370*/  LDL R247, [R1+0x80] ;  /* 0x0000800001f77983 */ /* 0x000ee20000100800 */
[----:B-----5:R-:W-:-:S03]  /*d380*/  SHF.L.U32 R102, R187, 0x10, RZ ;  /* 0x00000010bb667819 */ /* 0x020fc600000006ff */
[----:B------:R-:W4:Y:S01]  /*d390*/  LDL R187, [R1+0x7c] ;  /* 0x00007c0001bb7983 */ /* 0x000f220000100800 */
[----:B------:R-:W-:-:S03]  /*d3a0*/  SHF.L.U32 R104, R246, 0x10, RZ ;  /* 0x00000010f6687819 */ /* 0x000fc600000006ff */
[----:B------:R-:W5:Y:S01]  /*d3b0*/  LDL R246, [R1+0x84] ;  /* 0x0000840001f67983 */ /* 0x000f620000100800 */
[----:B------:R-:W-:-:S03]  /*d3c0*/  IMAD.U32 R101, R245, 0x10000, RZ ;  /* 0x00010000f5657824 */ /* 0x000fc600078e00ff */
[----:B------:R-:W5:Y:S01]  /*d3d0*/  LDL R245, [R1+0x54] ;  /* 0x0000540001f57983 */ /* 0x000f620000100800 */
[----:B------:R-:W-:-:S04]  /*d3e0*/  FADD.FTZ R100, R6, -R185 ;  /* 0x800000b906647221 */ /* 0x000fc80000010000 */
[----:B------:R-:W-:-:S04]  /*d3f0*/  FMUL.FTZ R100, R184, R100 ;  /* 0x00000064b8647220 */ /* 0x000fc80000410000 */
[C---:B------:R-:W-:Y:S01]  /*d400*/  FFMA.FTZ R103, R100.reuse, R103, R104 ;  /* 0x0000006764677223 */ /* 0x040fe20000010068 */
[----:B------:R-:W-:Y:S01]  /*d410*/  FFMA.FTZ R107, R100, R101, R102 ;  /* 0x00000065646b7223 */ /* 0x000fe20000010066 */
[----:B------:R-:W-:Y:S01]  /*d420*/  FADD.FTZ R100, R44, -R185 ;  /* 0x800000b92c647221 */ /* 0x000fe20000010000 */
[----:B------:R-:W-:Y:S01]  /*d430*/  SHF.L.U32 R101, R106, 0x10, RZ ;  /* 0x000000106a657819 */ /* 0x000fe200000006ff */
[----:B------:R-:W-:Y:S01]  /*d440*/  IMAD.U32 R104, R142, 0x10000, RZ ;  /* 0x000100008e687824 */ /* 0x000fe200078e00ff */
[----:B------:R-:W-:Y:S01]  /*d450*/  SHF.L.U32 R102, R66, 0x10, RZ ;  /* 0x0000001042667819 */ /* 0x000fe200000006ff */
[----:B------:R-:W-:-:S04]  /*d460*/  FMUL.FTZ R100, R184, R100 ;  /* 0x00000064b8647220 */ /* 0x000fc80000410000 */
[----:B------:R-:W-:Y:S01]  /*d470*/  FFMA.FTZ R106, R100, R101, R102 ;  /* 0x00000065646a7223 */ /* 0x000fe20000010066 */
[----:B------:R-:W-:Y:S02]  /*d480*/  IMAD.U32 R102, R249, 0x10000, RZ ;  /* 0x00010000f9667824 */ /* 0x000fe400078e00ff */
[----:B------:R-:W5:Y:S01]  /*d490*/  LDL R249, [R1+0x50] ;  /* 0x0000500001f97983 */ /* 0x000f620000100800 */
[----:B--2---:R-:W-:-:S05]  /*d4a0*/  SHF.L.U32 R105, R105, 0x10, RZ ;  /* 0x0000001069697819 */ /* 0x004fca00000006ff */
[----:B------:R-:W-:Y:S01]  /*d4b0*/  FFMA.FTZ R105, R100, R105, R104 ;  /* 0x0000006964697223 */ /* 0x000fe20000010068 */
[----:B------:R-:W-:Y:S01]  /*d4c0*/  FADD.FTZ R100, R5, -R185 ;  /* 0x800000b905647221 */ /* 0x000fe20000010000 */
[----:B---3--:R-:W-:-:S03]  /*d4d0*/  SHF.L.U32 R101, R247, 0x10, RZ ;  /* 0x00000010f7657819 */ /* 0x008fc600000006ff */
[----:B------:R-:W-:Y:S01]  /*d4e0*/  FMUL.FTZ R100, R184, R100 ;  /* 0x00000064b8647220 */ /* 0x000fe20000410000 */
[----:B----4-:R-:W-:Y:S01]  /*d4f0*/  SHF.L.U32 R187, R187, 0x10, RZ ;  /* 0x00000010bbbb7819 */ /* 0x010fe200000006ff */
[----:B-----5:R-:W-:-:S04]  /*d500*/  IMAD.U32 R104, R246, 0x10000, RZ ;  /* 0x00010000f6687824 */ /* 0x020fc800078e00ff */
[C---:B------:R-:W-:Y:S01]  /*d510*/  FFMA.FTZ R102, R100.reuse, R102, R187 ;  /* 0x0000006664667223 */ /* 0x040fe200000100bb */
[----:B------:R-:W2:Y:S01]  /*d520*/  LDL R246, [R1+0x74] ;  /* 0x0000740001f67983 */ /* 0x000ea20000100800 */
[----:B------:R-:W-:Y:S01]  /*d530*/  FFMA.FTZ R247, R100, R101, R104 ;  /* 0x0000006564f77223 */ /* 0x000fe20000010068 */
[----:B------:R-:W-:Y:S01]  /*d540*/  FADD.FTZ R100, R121, -R185 ;  /* 0x800000b979647221 */ /* 0x000fe20000010000 */
[----:B------:R-:W-:Y:S01]  /*d550*/  SHF.L.U32 R104, R245, 0x10, RZ ;  /* 0x00000010f5687819 */ /* 0x000fe200000006ff */
[----:B------:R-:W-:Y:S01]  /*d560*/  IMAD.U32 R101, R250, 0x10000, RZ ;  /* 0x00010000fa657824 */ /* 0x000fe200078e00ff */
[----:B------:R-:W-:Y:S01]  /*d570*/  SHF.L.U32 R245, R141, 0x10, RZ ;  /* 0x000000108df57819 */ /* 0x000fe200000006ff */
[----:B------:R-:W-:Y:S01]  /*d580*/  FMUL.FTZ R100, R184, R100 ;  /* 0x00000064b8647220 */ /* 0x000fe20000410000 */
[----:B------:R-:W-:Y:S01]  /*d590*/  SHF.L.U32 R187, R65, 0x10, RZ ;  /* 0x0000001041bb7819 */ /* 0x000fe200000006ff */
[----:B------:R-:W3:Y:S02]  /*d5a0*/  LDL R250, [R1+0x40] ;  /* 0x0000400001fa7983 */ /* 0x000ee40000100800 */
[----:B------:R-:W-:-:S02]  /*d5b0*/  FFMA.FTZ R104, R100, R104, R245 ;  /* 0x0000006864687223 */ /* 0x000fc400000100f5 */
[----:B------:R-:W-:Y:S02]  /*d5c0*/  FFMA.FTZ R245, R100, R101, R187 ;  /* 0x0000006564f57223 */ /* 0x000fe400000100bb */
[----:B------:R-:W4:Y:S04]  /*d5d0*/  LDL R101, [R1+0x68] ;  /* 0x0000680001657983 */ /* 0x000f280000100800 */
[----:B------:R-:W5:Y:S01]  /*d5e0*/  LDL R187, [R1+0x6c] ;  /* 0x00006c0001bb7983 */ /* 0x000f620000100800 */
[----:B------:R-:W-:-:S04]  /*d5f0*/  FADD.FTZ R100, R4, -R185 ;  /* 0x800000b904647221 */ /* 0x000fc80000010000 */
[----:B------:R-:W-:Y:S01]  /*d600*/  FMUL.FTZ R100, R184, R100 ;  /* 0x00000064b8647220 */ /* 0x000fe20000410000 */
[----:B----4-:R-:W-:Y:S01]  /*d610*/  SHF.L.U32 R101, R101, 0x10, RZ ;  /* 0x0000001065657819 */ /* 0x010fe200000006ff */
[----:B-----5:R-:W-:-:S04]  /*d620*/  IMAD.U32 R187, R187, 0x10000, RZ ;  /* 0x00010000bbbb7824 */ /* 0x020fc800078e00ff */
[----:B------:R-:W-:Y:S02]  /*d630*/  FFMA.FTZ R101, R100, R101, R187 ;  /* 0x0000006564657223 */ /* 0x000fe400000100bb */
[----:B------:R-:W4:Y:S01]  /*d640*/  LDL R187, [R1+0x70] ;  /* 0x0000700001bb7983 */ /* 0x000f220000100800 */
[----:B--2---:R-:W-:Y:S02]  /*d650*/  SHF.L.U32 R246, R246, 0x10, RZ ;  /* 0x00000010f6f67819 */ /* 0x004fe400000006ff */
[----:B----4-:R-:W-:-:S05]  /*d660*/  SHF.L.U32 R187, R187, 0x10, RZ ;  /* 0x00000010bbbb7819 */ /* 0x010fca00000006ff */
[----:B------:R-:W-:Y:S01]  /*d670*/  FFMA.FTZ R246, R100, R187, R246 ;  /* 0x000000bb64f67223 */ /* 0x000fe200000100f6 */
[----:B------:R-:W-:-:S04]  /*d680*/  FADD.FTZ R100, R45, -R185 ;  /* 0x800000b92d647221 */ /* 0x000fc80000010000 */
[----:B------:R-:W-:Y:S01]  /*d690*/  FMUL.FTZ R187, R184, R100 ;  /* 0x00000064b8bb7220 */ /* 0x000fe20000410000 */
[----:B------:R-:W-:Y:S01]  /*d6a0*/  IMAD.U32 R100, R249, 0x10000, RZ ;  /* 0x00010000f9647824 */ /* 0x000fe200078e00ff */
[----:B------:R-:W-:-:S05]  /*d6b0*/  SHF.L.U32 R249, R140, 0x10, RZ ;  /* 0x000000108cf97819 */ /* 0x000fca00000006ff */
[----:B------:R-:W-:Y:S01]  /*d6c0*/  FFMA.FTZ R100, R187, R100, R249 ;  /* 0x00000064bb647223 */ /* 0x000fe200000100f9 */
[----:B---3--:R-:W-:Y:S01]  /*d6d0*/  SHF.L.U32 R249, R250, 0x10, RZ ;  /* 0x00000010faf97819 */ /* 0x008fe200000006ff */
[----:B------:R-:W-:-:S04]  /*d6e0*/  IMAD.U32 R250, R64, 0x10000, RZ ;  /* 0x0001000040fa7824 */ /* 0x000fc800078e00ff */
[----:B------:R-:W-:Y:S02]  /*d6f0*/  FFMA.FTZ R187, R187, R249, R250 ;  /* 0x000000f9bbbb7223 */ /* 0x000fe400000100fa */
[----:B------:R-:W2:Y:S04]  /*d700*/  LDL R249, [R1+0x60] ;  /* 0x0000600001f97983 */ /* 0x000ea80000100800 */
[----:B------:R-:W3:Y:S01]  /*d710*/  LDL R250, [R1+0x64] ;  /* 0x0000640001fa7983 */ /* 0x000ee20000100800 */
[----:B------:R-:W-:Y:S01]  /*d720*/  F2FP.BF16.F32.PACK_AB R102, R102, R105 ;  /* 0x000000696666723e */ /* 0x000fe200000010ff */
[----:B------:R-:W-:Y:S01]  /*d730*/  FADD.FTZ R105, R3, -R185 ;  /* 0x800000b903697221 */ /* 0x000fe20000010000 */
[----:B------:R-:W-:Y:S02]  /*d740*/  F2FP.BF16.F32.PACK_AB R103, R103, R244 ;  /* 0x000000f46767723e */ /* 0x000fe400000010ff */
[----:B------:R-:W-:Y:S01]  /*d750*/  F2FP.BF16.F32.PACK_AB R101, R101, R104 ;  /* 0x000000686565723e */ /* 0x000fe200000010ff */
[----:B------:R-:W-:Y:S01]  /*d760*/  FMUL.FTZ R105, R184, R105 ;  /* 0x00000069b8697220 */ /* 0x000fe20000410000 */
[----:B------:R-:W-:-:S02]  /*d770*/  SHF.L.U32 R104, R251, 0x10, RZ ;  /* 0x00000010fb687819 */ /* 0x000fc400000006ff */
[----:B------:R-:W-:-:S05]  /*d780*/  SHF.L.U32 R244, R252, 0x10, RZ ;  /* 0x00000010fcf47819 */ /* 0x000fca00000006ff */
[----:B------:R-:W-:-:S05]  /*d790*/  FFMA.FTZ R104, R105, R104, R244 ;  /* 0x0000006869687223 */ /* 0x000fca00000100f4 */
[----:B------:R-:W-:Y:S02]  /*d7a0*/  F2FP.BF16.F32.PACK_AB R100, R104, R100 ;  /* 0x000000646864723e */ /* 0x000fe400000010ff */
[----:B------:R-:W-:Y:S02]  /*d7b0*/  F2FP.BF16.F32.PACK_AB R107, R107, R248 ;  /* 0x000000f86b6b723e */ /* 0x000fe400000010ff */
[----:B------:R-:W-:Y:S01]  /*d7c0*/  F2FP.BF16.F32.PACK_AB R106, R247, R106 ;  /* 0x0000006af76a723e */ /* 0x000fe200000010ff */
[----:B--2---:R-:W-:Y:S01]  /*d7d0*/  IMAD.U32 R244, R249, 0x10000, RZ ;  /* 0x00010000f9f47824 */ /* 0x004fe200078e00ff */
[----:B---3--:R-:W-:-:S05]  /*d7e0*/  SHF.L.U32 R249, R250, 0x10, RZ ;  /* 0x00000010faf97819 */ /* 0x008fca00000006ff */
[----:B------:R-:W-:Y:S02]  /*d7f0*/  FFMA.FTZ R244, R105, R244, R249 ;  /* 0x000000f469f47223 */ /* 0x000fe400000100f9 */
[----:B------:R-:W0:Y:S02]  /*d800*/  LDC.64 R104, c[0x0][0x428] ;  /* 0x00010a00ff687b82 */ /* 0x000e240000000a00 */
[----:B0-----:R-:W-:-:S05]  /*d810*/  IMAD.WIDE.U32 R104, R2, 0x10, R104 ;  /* 0x0000001002687825 */ /* 0x001fca00078e0068 */
[----:B------:R0:W-:Y:S02]  /*d820*/  STG.E.128 desc[UR6][R104.64], R100 ;  /* 0x0000006468007986 */ /* 0x0001e4000c101d06 */
[----:B0-----:R-:W0:Y:S01]  /*d830*/  LDC.64 R100, c[0x0][0x430] ;  /* 0x00010c00ff647b82 */ /* 0x001e220000000a00 */
[----:B------:R-:W-:Y:S02]  /*d840*/  F2FP.BF16.F32.PACK_AB R105, R246, R245 ;  /* 0x000000f5f669723e */ /* 0x000fe400000010ff */
[----:B------:R-:W-:Y:S01]  /*d850*/  F2FP.BF16.F32.PACK_AB R104, R244, R187 ;  /* 0x000000bbf468723e */ /* 0x000fe200000010ff */
[----:B0-----:R-:W-:-:S05]  /*d860*/  IMAD.WIDE.U32 R100, R2, 0x10, R100 ;  /* 0x0000001002647825 */ /* 0x001fca00078e0064 */
[----:B------:R2:W-:Y:S01]  /*d870*/  STG.E.128 desc[UR6][R100.64], R104 ;  /* 0x0000006864007986 */ /* 0x0005e2000c101d06 */
[----:B------:R-:W-:-:S07]  /*d880*/  IADD3 R2, PT, PT, R2, 0x20, RZ ;  /* 0x0000002002027810 */ /* 0x000fce0007ffe0ff */
.L_x_67:
[----:B------:R-:W-:Y:S05]  /*d890*/  BSYNC.RECONVERGENT B0 ;  /* 0x0000000000007941 */ /* 0x000fea0003800200 */
.L_x_66:
[----:B------:R-:W-:Y:S01]  /*d8a0*/  ISETP.GE.U32.AND P0, PT, R0, 0x40, PT ;  /* 0x000000400000780c */ /* 0x000fe20003f06070 */
[----:B------:R-:W-:-:S12]  /*d8b0*/  BSSY.RECONVERGENT B0, `(.L_x_68) ;  /* 0x0000069000007945 */ /* 0x000fd80003800200 */
[----:B------:R-:W-:Y:S05]  /*d8c0*/  @!P0 BRA `(.L_x_69) ;  /* 0x00000004009c8947 */ /* 0x000fea0003800000 */
[----:B------:R-:W3:Y:S04]  /*d8d0*/  LDL R102, [R1+0x3c] ;  /* 0x00003c0001667983 */ /* 0x000ee80000100800 */
[----:B-12---:R-:W2:Y:S04]  /*d8e0*/  LDL R101, [R1+0x2c] ;  /* 0x00002c0001657983 */ /* 0x006ea80000100800 */
[----:B------:R-:W4:Y:S04]  /*d8f0*/  LDL R187, [R1+0xd0] ;  /* 0x0000d00001bb7983 */ /* 0x000f280000100800 */
[----:B------:R-:W5:Y:S04]  /*d900*/  LDL R246, [R1+0xc8] ;  /* 0x0000c80001f67983 */ /* 0x000f680000100800 */
[----:B------:R-:W5:Y:S04]  /*d910*/  LDL R245, [R1+0xcc] ;  /* 0x0000cc0001f57983 */ /* 0x000f680000100800 */
[----:B------:R-:W5:Y:S01]  /*d920*/  LDL R107, [R1+0xd4] ;  /* 0x0000d400016b7983 */ /* 0x000f620000100800 */
[----:B------:R-:W-:-:S03]  /*d930*/  FADD.FTZ R100, R123, -R185 ;  /* 0x800000b97b647221 */ /* 0x000fc60000010000 */
[----:B------:R-:W5:Y:S01]  /*d940*/  LDL R105, [R1+0x38] ;  /* 0x0000380001697983 */ /* 0x000f620000100800 */
[----:B------:R-:W-:-:S03]  /*d950*/  FMUL.FTZ R100, R184, R100 ;  /* 0x00000064b8647220 */ /* 0x000fc60000410000 */
[----:B------:R-:W5:Y:S01]  /*d960*/  LDL R106, [R1+0x28] ;  /* 0x00002800016a7983 */ /* 0x000f620000100800 */
[----:B0-----:R-:W-:-:S03]  /*d970*/  SHF.L.U32 R104, R147, 0x10, RZ ;  /* 0x0000001093687819 */ /* 0x001fc600000006ff */
[----:B------:R-:W5:Y:S04]  /*d980*/  LDL R247, [R1+0xc0] ;  /* 0x0000c00001f77983 */ /* 0x000f680000100800 */
[----:B------:R-:W5:Y:S04]  /*d990*/  LDL R249, [R1+0xb8] ;  /* 0x0000b80001f97983 */ /* 0x000f680000100800 */
[----:B------:R-:W5:Y:S01]  /*d9a0*/  LDL R250, [R1+0x24] ;  /* 0x0000240001fa7983 */ /* 0x000f620000100800 */
[----:B---3--:R-:W-:Y:S02]  /*d9b0*/  IMAD.U32 R103, R102, 0x10000, RZ ;  /* 0x0001000066677824 */ /* 0x008fe400078e00ff */
[----:B------:R-:W-:Y:S01]  /*d9c0*/  IMAD.U32 R102, R71, 0x10000, RZ ;  /* 0x0001000047667824 */ /* 0x000fe200078e00ff */
[----:B--2---:R-:W-:Y:S01]  /*d9d0*/  SHF.L.U32 R101, R101, 0x10, RZ ;  /* 0x0000001065657819 */ /* 0x004fe200000006ff */
[----:B------:R-:W-:-:S04]  /*d9e0*/  FFMA.FTZ R244, R100, R103, R104 ;  /* 0x0000006764f47223 */ /* 0x000fc80000010068 */
[----:B------:R-:W-:Y:S01]  /*d9f0*/  FFMA.FTZ R248, R100, R101, R102 ;  /* 0x0000006564f87223 */ /* 0x000fe20000010066 */
[----:B----4-:R-:W-:Y:S01]  /*da00*/  IMAD.U32 R101, R187, 0x10000, RZ ;  /* 0x00010000bb657824 */ /* 0x010fe200078e00ff */
[----:B-----5:R-:W-:Y:S01]  /*da10*/  SHF.L.U32 R103, R246, 0x10, RZ ;  /* 0x00000010f6677819 */ /* 0x020fe200000006ff */
[----:B------:R-:W2:Y:S04]  /*da20*/  LDL R187, [R1+0xbc] ;  /* 0x0000bc0001bb7983 */ /* 0x000ea80000100800 */
[----:B------:R-:W3:Y:S01]  /*da30*/  LDL R246, [R1+0xc4] ;  /* 0x0000c40001f67983 */ /* 0x000ee20000100800 */
[----:B------:R-:W-:-:S03]  /*da40*/  SHF.L.U32 R104, R245, 0x10, RZ ;  /* 0x00000010f5687819 */ /* 0x000fc600000006ff */
[----:B------:R-:W4:Y:S01]  /*da50*/  LDL R245, [R1+0x34] ;  /* 0x0000340001f57983 */ /* 0x000f220000100800 */
[----:B------:R-:W-:Y:S01]  /*da60*/  FADD.FTZ R100, R10, -R185 ;  /* 0x800000b90a647221 */ /* 0x000fe20000010000 */
[----:B------:R-:W-:-:S03]  /*da70*/  SHF.L.U32 R102, R107, 0x10, RZ ;  /* 0x000000106b667819 */ /* 0x000fc600000006ff */
[----:B------:R-:W-:-:S04]  /*da80*/  FMUL.FTZ R100, R184, R100 ;  /* 0x00000064b8647220 */ /* 0x000fc80000410000 */
[C---:B------:R-:W-:Y:S01]  /*da90*/  FFMA.FTZ R103, R100.reuse, R103, R104 ;  /* 0x0000006764677223 */ /* 0x040fe20000010068 */
[----:B------:R-:W-:Y:S01]  /*daa0*/  FFMA.FTZ R107, R100, R101, R102 ;  /* 0x00000065646b7223 */ /* 0x000fe20000010066 */
[----:B------:R-:W-:Y:S01]  /*dab0*/  FADD.FTZ R100, R47, -R185 ;  /* 0x800000b92f647221 */ /* 0x000fe20000010000 */
[----:B------:R-:W-:Y:S01]  /*dac0*/  SHF.L.U32 R105, R105, 0x10, RZ ;  /* 0x0000001069697819 */ /* 0x000fe200000006ff */
[----:B------:R-:W-:Y:S01]  /*dad0*/  IMAD.U32 R104, R146, 0x10000, RZ ;  /* 0x0001000092687824 */ /* 0x000fe200078e00ff */
[----:B------:R-:W-:Y:S01]  /*dae0*/  SHF.L.U32 R101, R106, 0x10, RZ ;  /* 0x000000106a657819 */ /* 0x000fe200000006ff */
[----:B------:R-:W-:Y:S01]  /*daf0*/  FMUL.FTZ R100, R184, R100 ;  /* 0x00000064b8647220 */ /* 0x000fe20000410000 */
[----:B------:R-:W-:-:S03]  /*db00*/  SHF.L.U32 R102, R70, 0x10, RZ ;  /* 0x0000001046667819 */ /* 0x000fc600000006ff */
[C---:B------:R-:W-:Y:S02]  /*db10*/  FFMA.FTZ R105, R100.reuse, R105, R104 ;  /* 0x0000006964697223 */ /* 0x040fe40000010068 */
[----:B------:R-:W-:Y:S01]  /*db20*/  FFMA.FTZ R106, R100, R101, R102 ;  /* 0x00000065646a7223 */ /* 0x000fe20000010066 */
[----:B------:R-:W-:Y:S01]  /*db30*/  FADD.FTZ R100, R9, -R185 ;  /* 0x800000b909647221 */ /* 0x000fe20000010000 */
[----:B------:R-:W-:Y:S01]  /*db40*/  SHF.L.U32 R101, R247, 0x10, RZ ;  /* 0x00000010f7657819 */ /* 0x000fe200000006ff */
[----:B------:R-:W-:Y:S02]  /*db50*/  IMAD.U32 R102, R249, 0x10000, RZ ;  /* 0x00010000f9667824 */ /* 0x000fe400078e00ff */
[----:B------:R-:W-:Y:S01]  /*db60*/  FMUL.FTZ R100, R184, R100 ;  /* 0x00000064b8647220 */ /* 0x000fe20000410000 */
[----:B------:R-:W5:Y:S01]  /*db70*/  LDL R249, [R1+0x30] ;  /* 0x0000300001f97983 */ /* 0x000f620000100800 */
[----:B--2---:R-:W-:Y:S01]  /*db80*/  SHF.L.U32 R187, R187, 0x10, RZ ;  /* 0x00000010bbbb7819 */ /* 0x004fe200000006ff */
[----:B---3--:R-:W-:-:S04]  /*db90*/  IMAD.U32 R104, R246, 0x10000, RZ ;  /* 0x00010000f6687824 */ /* 0x008fc800078e00ff */
[C---:B------:R-:W-:Y:S01]  /*dba0*/  FFMA.FTZ R102, R100.reuse, R102, R187 ;  /* 0x0000006664667223 */ /* 0x040fe200000100bb */
[----:B------:R-:W2:Y:S01]  /*dbb0*/  LDL R246, [R1+0xb4] ;  /* 0x0000b40001f67983 */ /* 0x000ea20000100800 */
[----:B------:R-:W-:Y:S01]  /*dbc0*/  FFMA.FTZ R247, R100, R101, R104 ;  /* 0x0000006564f77223 */ /* 0x000fe20000010068 */
[----:B------:R-:W-:Y:S01]  /*dbd0*/  FADD.FTZ R100, R122, -R185 ;  /* 0x800000b97a647221 */ /* 0x000fe20000010000 */
[----:B----4-:R-:W-:Y:S01]  /*dbe0*/  SHF.L.U32 R104, R245, 0x10, RZ ;  /* 0x00000010f5687819 */ /* 0x010fe200000006ff */
        /* <DEDUP_REMOVED lines=16> */
[----:B------:R-:W-:Y:S02]  /*dcf0*/  F2FP.BF16.F32.PACK_AB R103, R103, R244 ;  /* 0x000000f46767723e */ /* 0x000fe400000010ff */
[----:B------:R-:W-:Y:S01]  /*dd00*/  F2FP.BF16.F32.PACK_AB R101, R101, R104 ;  /* 0x000000686565723e */ /* 0x000fe200000010ff */
[----:B------:R-:W2:Y:S04]  /*dd10*/  LDL R244, [R1+0x9c] ;  /* 0x00009c0001f47983 */ /* 0x000ea80000100800 */
[----:B------:R-:W5:Y:S01]  /*dd20*/  LDL R104, [R1+0x98] ;  /* 0x0000980001687983 */ /* 0x000f620000100800 */
        /* <DEDUP_REMOVED lines=10> */
[----:B------:R-:W3:Y:S04]  /*ddd0*/  LDL R249, [R1+0xa0] ;  /* 0x0000a00001f97983 */ /* 0x000ee80000100800 */
[----:B------:R-:W4:Y:S01]  /*dde0*/  LDL R250, [R1+0xa4] ;  /* 0x0000a40001fa7983 */ /* 0x000f220000100800 */
[----:B------:R-:W-:Y:S01]  /*ddf0*/  F2FP.BF16.F32.PACK_AB R102, R102, R105 ;  /* 0x000000696666723e */ /* 0x000fe200000010ff */
[----:B------:R-:W-:Y:S01]  /*de00*/  FADD.FTZ R105, R7, -R185 ;  /* 0x800000b907697221 */ /* 0x000fe20000010000 */
[----:B-----5:R-:W-:Y:S02]  /*de10*/  SHF.L.U32 R104, R104, 0x10, RZ ;  /* 0x0000001068687819 */ /* 0x020fe400000006ff */
[----:B--2---:R-:W-:Y:S01]  /*de20*/  SHF.L.U32 R244, R244, 0x10, RZ ;  /* 0x00000010f4f47819 */ /* 0x004fe200000006ff */
[----:B------:R-:W-:-:S04]  /*de30*/  FMUL.FTZ R105, R184, R105 ;  /* 0x00000069b8697220 */ /* 0x000fc80000410000 */
[----:B------:R-:W-:-:S05]  /*de40*/  FFMA.FTZ R104, R105, R104, R244 ;  /* 0x0000006869687223 */ /* 0x000fca00000100f4 */
[----:B------:R-:W-:Y:S02]  /*de50*/  F2FP.BF16.F32.PACK_AB R100, R104, R100 ;  /* 0x000000646864723e */ /* 0x000fe400000010ff */
[----:B------:R-:W-:Y:S02]  /*de60*/  F2FP.BF16.F32.PACK_AB R107, R107, R248 ;  /* 0x000000f86b6b723e */ /* 0x000fe400000010ff */
[----:B------:R-:W-:Y:S01]  /*de70*/  F2FP.BF16.F32.PACK_AB R106, R247, R106 ;  /* 0x0000006af76a723e */ /* 0x000fe200000010ff */
[----:B---3--:R-:W-:Y:S01]  /*de80*/  IMAD.U32 R244, R249, 0x10000, RZ ;  /* 0x00010000f9f47824 */ /* 0x008fe200078e00ff */
[----:B----4-:R-:W-:-:S05]  /*de90*/  SHF.L.U32 R249, R250, 0x10, RZ ;  /* 0x00000010faf97819 */ /* 0x010fca00000006ff */
        /* <DEDUP_REMOVED lines=10> */
.L_x_69:
[----:B------:R-:W-:Y:S05]  /*df40*/  BSYNC.RECONVERGENT B0 ;  /* 0x0000000000007941 */ /* 0x000fea0003800200 */
.L_x_68:
[----:B------:R-:W-:Y:S01]  /*df50*/  ISETP.GE.U32.AND P0, PT, R0, 0x60, PT ;  /* 0x000000600000780c */ /* 0x000fe20003f06070 */
[----:B------:R-:W-:-:S12]  /*df60*/  BSSY.RECONVERGENT B0, `(.L_x_70) ;  /* 0x0000069000007945 */ /* 0x000fd80003800200 */
[----:B------:R-:W-:Y:S05]  /*df70*/  @!P0 BRA `(.L_x_71) ;  /* 0x00000004009c8947 */ /* 0x000fea0003800000 */
[----:B------:R-:W4:Y:S04]  /*df80*/  LDL R102, [R1+0x1c] ;  /* 0x00001c0001667983 */ /* 0x000f280000100800 */
[----:B-123--:R-:W2:Y:S04]  /*df90*/  LDL R101, [R1+0xc] ;  /* 0x00000c0001657983 */ /* 0x00eea80000100800 */
[----:B------:R-:W3:Y:S04]  /*dfa0*/  LDL R187, [R1+0x110] ;  /* 0x0001100001bb7983 */ /* 0x000ee80000100800 */
        /* <DEDUP_REMOVED lines=11> */
[----:B----4-:R-:W-:Y:S02]  /*e060*/  IMAD.U32 R103, R102, 0x10000, RZ ;  /* 0x0001000066677824 */ /* 0x010fe400078e00ff */
[----:B------:R-:W-:Y:S01]  /*e070*/  IMAD.U32 R102, R75, 0x10000, RZ ;  /* 0x000100004b667824 */ /* 0x000fe200078e00ff */
[----:B--2---:R-:W-:Y:S01]  /*e080*/  SHF.L.U32 R101, R101, 0x10, RZ ;  /* 0x0000001065657819 */ /* 0x004fe200000006ff */
[----:B------:R-:W-:-:S04]  /*e090*/  FFMA.FTZ R244, R100, R103, R104 ;  /* 0x0000006764f47223 */ /* 0x000fc80000010068 */
[----:B------:R-:W-:Y:S01]  /*e0a0*/  FFMA.FTZ R248, R100, R101, R102 ;  /* 0x0000006564f87223 */ /* 0x000fe20000010066 */
[----:B---3--:R-:W-:Y:S01]  /*e0b0*/  IMAD.U32 R101, R187, 0x10000, RZ ;  /* 0x00010000bb657824 */ /* 0x008fe200078e00ff */
        /* <DEDUP_REMOVED lines=34> */
[----:B------:R-:W3:Y:S02]  /*e2e0*/  LDL R250, [R1] ;  /* 0x0000000001fa7983 */ /* 0x000ee40000100800 */
        /* <DEDUP_REMOVED lines=48> */
.L_x_71:
[----:B------:R-:W-:Y:S05]  /*e5f0*/  BSYNC.RECONVERGENT B0 ;  /* 0x0000000000007941 */ /* 0x000fea0003800200 */
.L_x_70:
[----:B------:R-:W-:Y:S01]  /*e600*/  ISETP.GE.U32.AND P0, PT, R0, 0x80, PT ;  /* 0x000000800000780c */ /* 0x000fe20003f06070 */
[----:B------:R-:W-:-:S12]  /*e610*/  BSSY.RECONVERGENT B0, `(.L_x_72) ;  /* 0x0000061000007945 */ /* 0x000fd80003800200 */
[----:B------:R-:W-:Y:S05]  /*e620*/  @!P0 BRA `(.L_x_73) ;  /* 0x00000004007c8947 */ /* 0x000fea0003800000 */
[----:B------:R-:W5:Y:S04]  /*e630*/  LDL R187, [R1+0x148] ;  /* 0x0001480001bb7983 */ /* 0x000f680000100800 */
[----:B--234-:R-:W2:Y:S04]  /*e640*/  LDL R107, [R1+0x14c] ;  /* 0x00014c00016b7983 */ /* 0x01cea80000100800 */
[----:B------:R-:W3:Y:S04]  /*e650*/  LDL R105, [R1+0x154] ;  /* 0x0001540001697983 */ /* 0x000ee80000100800 */
[----:B------:R-:W4:Y:S01]  /*e660*/  LDL R106, [R1+0x150] ;  /* 0x00015000016a7983 */ /* 0x000f220000100800 */
[----:B-1----:R-:W-:Y:S01]  /*e670*/  FADD.FTZ R100, R127, -R185 ;  /* 0x800000b97f647221 */ /* 0x002fe20000010000 */
[----:B0-----:R-:W-:Y:S01]  /*e680*/  SHF.L.U32 R104, R155, 0x10, RZ ;  /* 0x000000109b687819 */ /* 0x001fe200000006ff */
[----:B------:R-:W-:Y:S01]  /*e690*/  IMAD.U32 R103, R243, 0x10000, RZ ;  /* 0x00010000f3677824 */ /* 0x000fe200078e00ff */
[----:B------:R-:W4:Y:S01]  /*e6a0*/  LDL R246, [R1+0x140] ;  /* 0x0001400001f67983 */ /* 0x000f220000100800 */
[----:B------:R-:W-:-:S03]  /*e6b0*/  FMUL.FTZ R100, R184, R100 ;  /* 0x00000064b8647220 */ /* 0x000fc60000410000 */
[----:B------:R-:W4:Y:S01]  /*e6c0*/  LDL R247, [R1+0x138] ;  /* 0x0001380001f77983 */ /* 0x000f220000100800 */
[----:B------:R-:W-:-:S03]  /*e6d0*/  FFMA.FTZ R244, R100, R103, R104 ;  /* 0x0000006764f47223 */ /* 0x000fc60000010068 */
[----:B------:R-:W4:Y:S01]  /*e6e0*/  LDL R245, [R1+0x144] ;  /* 0x0001440001f57983 */ /* 0x000f220000100800 */
[----:B------:R-:W-:Y:S01]  /*e6f0*/  SHF.L.U32 R101, R239, 0x10, RZ ;  /* 0x00000010ef657819 */ /* 0x000fe200000006ff */
[----:B------:R-:W-:Y:S02]  /*e700*/  IMAD.U32 R102, R79, 0x10000, RZ ;  /* 0x000100004f667824 */ /* 0x000fe400078e00ff */
[----:B------:R-:W4:Y:S04]  /*e710*/  LDL R250, [R1+0x12c] ;  /* 0x00012c0001fa7983 */ /* 0x000f280000100800 */
[----:B------:R-:W4:Y:S01]  /*e720*/  LDL R249, [R1+0x130] ;  /* 0x0001300001f97983 */ /* 0x000f220000100800 */
[----:B-----5:R-:W-:-:S03]  /*e730*/  SHF.L.U32 R103, R187, 0x10, RZ ;  /* 0x00000010bb677819 */ /* 0x020fc600000006ff */
[----:B------:R-:W5:Y:S01]  /*e740*/  LDL R187, [R1+0x13c] ;  /* 0x00013c0001bb7983 */ /* 0x000f620000100800 */
[----:B------:R-:W-:Y:S01]  /*e750*/  FFMA.FTZ R248, R100, R101, R102 ;  /* 0x0000006564f87223 */ /* 0x000fe20000010066 */
[----:B------:R-:W-:Y:S01]  /*e760*/  FADD.FTZ R100, R19, -R185 ;  /* 0x800000b913647221 */ /* 0x000fe20000010000 */
[----:B--2---:R-:W-:Y:S02]  /*e770*/  SHF.L.U32 R104, R107, 0x10, RZ ;  /* 0x000000106b687819 */ /* 0x004fe400000006ff */
[----:B---3--:R-:W-:Y:S01]  /*e780*/  SHF.L.U32 R102, R105, 0x10, RZ ;  /* 0x0000001069667819 */ /* 0x008fe200000006ff */
[----:B------:R-:W-:Y:S01]  /*e790*/  FMUL.FTZ R100, R184, R100 ;  /* 0x00000064b8647220 */ /* 0x000fe20000410000 */
[----:B----4-:R-:W-:-:S03]  /*e7a0*/  IMAD.U32 R101, R106, 0x10000, RZ ;  /* 0x000100006a657824 */ /* 0x010fc600078e00ff */
        /* <DEDUP_REMOVED lines=12> */
[----:B------:R-:W-:Y:S01]  /*e870*/  IMAD.U32 R102, R247, 0x10000, RZ ;  /* 0x00010000f7667824 */ /* 0x000fe200078e00ff */
[----:B------:R-:W2:Y:S01]  /*e880*/  LDL R246, [R1+0x134] ;  /* 0x0001340001f67983 */ /* 0x000ea20000100800 */
[----:B------:R-:W-:Y:S01]  /*e890*/  FMUL.FTZ R100, R184, R100 ;  /* 0x00000064b8647220 */ /* 0x000fe20000410000 */
[----:B------:R-:W-:-:S04]  /*e8a0*/  IMAD.U32 R104, R245, 0x10000, RZ ;  /* 0x00010000f5687824 */ /* 0x000fc800078e00ff */
[----:B------:R-:W-:Y:S01]  /*e8b0*/  FFMA.FTZ R247, R100, R101, R104 ;  /* 0x0000006564f77223 */ /* 0x000fe20000010068 */
[----:B------:R-:W-:Y:S02]  /*e8c0*/  SHF.L.U32 R104, R241, 0x10, RZ ;  /* 0x00000010f1687819 */ /* 0x000fe400000006ff */
[----:B------:R-:W-:Y:S01]  /*e8d0*/  SHF.L.U32 R245, R153, 0x10, RZ ;  /* 0x0000001099f57819 */ /* 0x000fe200000006ff */
[----:B------:R-:W-:Y:S01]  /*e8e0*/  IMAD.U32 R101, R237, 0x10000, RZ ;  /* 0x00010000ed657824 */ /* 0x000fe200078e00ff */
[----:B-----5:R-:W-:-:S05]  /*e8f0*/  SHF.L.U32 R187, R187, 0x10, RZ ;  /* 0x00000010bbbb7819 */ /* 0x020fca00000006ff */
[----:B------:R-:W-:Y:S01]  /*e900*/  FFMA.FTZ R102, R100, R102, R187 ;  /* 0x0000006664667223 */ /* 0x000fe200000100bb */
[----:B------:R-:W-:Y:S01]  /*e910*/  FADD.FTZ R100, R126, -R185 ;  /* 0x800000b97e647221 */ /* 0x000fe20000010000 */
[----:B------:R-:W-:-:S03]  /*e920*/  SHF.L.U32 R187, R77, 0x10, RZ ;  /* 0x000000104dbb7819 */ /* 0x000fc600000006ff */
[----:B------:R-:W-:-:S04]  /*e930*/  FMUL.FTZ R100, R184, R100 ;  /* 0x00000064b8647220 */ /* 0x000fc80000410000 */
[C---:B------:R-:W-:Y:S01]  /*e940*/  FFMA.FTZ R104, R100.reuse, R104, R245 ;  /* 0x0000006864687223 */ /* 0x040fe200000100f5 */
[----:B------:R-:W-:Y:S02]  /*e950*/  FFMA.FTZ R245, R100, R101, R187 ;  /* 0x0000006564f57223 */ /* 0x000fe400000100bb */
[----:B------:R-:W3:Y:S01]  /*e960*/  LDL R187, [R1+0x128] ;  /* 0x0001280001bb7983 */ /* 0x000ee20000100800 */
[----:B------:R-:W-:-:S04]  /*e970*/  FADD.FTZ R100, R17, -R185 ;  /* 0x800000b911647221 */ /* 0x000fc80000010000 */
[----:B------:R-:W-:Y:S01]  /*e980*/  FMUL.FTZ R100, R184, R100 ;  /* 0x00000064b8647220 */ /* 0x000fe20000410000 */
[----:B--2---:R-:W-:Y:S02]  /*e990*/  SHF.L.U32 R246, R246, 0x10, RZ ;  /* 0x00000010f6f67819 */ /* 0x004fe400000006ff */
[----:B------:R-:W-:Y:S02]  /*e9a0*/  F2FP.BF16.F32.PACK_AB R103, R103, R244 ;  /* 0x000000f46767723e */ /* 0x000fe400000010ff */
[----:B------:R-:W2:Y:S01]  /*e9b0*/  LDL R244, [R1+0x11c] ;  /* 0x00011c0001f47983 */ /* 0x000ea20000100800 */
[----:B---3--:R-:W-:Y:S01]  /*e9c0*/  SHF.L.U32 R101, R187, 0x10, RZ ;  /* 0x00000010bb657819 */ /* 0x008fe200000006ff */
[----:B------:R-:W-:-:S04]  /*e9d0*/  IMAD.U32 R187, R250, 0x10000, RZ ;  /* 0x00010000fabb7824 */ /* 0x000fc800078e00ff */
[----:B------:R-:W-:Y:S01]  /*e9e0*/  FFMA.FTZ R101, R100, R101, R187 ;  /* 0x0000006564657223 */ /* 0x000fe200000100bb */
[----:B------:R-:W-:-:S05]  /*e9f0*/  SHF.L.U32 R187, R249, 0x10, RZ ;  /* 0x00000010f9bb7819 */ /* 0x000fca00000006ff */
[----:B------:R-:W-:Y:S01]  /*ea00*/  FFMA.FTZ R246, R100, R187, R246 ;  /* 0x000000bb64f67223 */ /* 0x000fe200000100f6 */
[----:B------:R-:W-:Y:S01]  /*ea10*/  FADD.FTZ R100, R50, -R185 ;  /* 0x800000b932647221 */ /* 0x000fe20000010000 */
[----:B------:R-:W-:-:S03]  /*ea20*/  SHF.L.U32 R249, R152, 0x10, RZ ;  /* 0x0000001098f97819 */ /* 0x000fc600000006ff */
[----:B------:R-:W-:Y:S01]  /*ea30*/  FMUL.FTZ R187, R184, R100 ;  /* 0x00000064b8bb7220 */ /* 0x000fe20000410000 */
[----:B------:R-:W-:Y:S01]  /*ea40*/  IMAD.U32 R100, R240, 0x10000, RZ ;  /* 0x00010000f0647824 */ /* 0x000fe200078e00ff */
[----:B------:R-:W-:Y:S01]  /*ea50*/  F2FP.BF16.F32.PACK_AB R101, R101, R104 ;  /* 0x000000686565723e */ /* 0x000fe200000010ff */
[----:B------:R-:W-:Y:S01]  /*ea60*/  IMAD.U32 R250, R76, 0x10000, RZ ;  /* 0x000100004cfa7824 */ /* 0x000fe200078e00ff */
[----:B------:R-:W3:Y:S01]  /*ea70*/  LDL R104, [R1+0x118] ;  /* 0x0001180001687983 */ /* 0x000ee20000100800 */
[----:B------:R-:W-:Y:S01]  /*ea80*/  FFMA.FTZ R100, R187, R100, R249 ;  /* 0x00000064bb647223 */ /* 0x000fe200000100f9 */
[----:B------:R-:W-:-:S05]  /*ea90*/  SHF.L.U32 R249, R236, 0x10, RZ ;  /* 0x00000010ecf97819 */ /* 0x000fca00000006ff */
[----:B------:R-:W-:Y:S02]  /*eaa0*/  FFMA.FTZ R187, R187, R249, R250 ;  /* 0x000000f9bbbb7223 */ /* 0x000fe400000100fa */
[----:B------:R-:W4:Y:S04]  /*eab0*/  LDL R249, [R1+0x120] ;  /* 0x0001200001f97983 */ /* 0x000f280000100800 */
[----:B------:R-:W5:Y:S01]  /*eac0*/  LDL R250, [R1+0x124] ;  /* 0x0001240001fa7983 */ /* 0x000f620000100800 */
[----:B------:R-:W-:Y:S01]  /*ead0*/  F2FP.BF16.F32.PACK_AB R102, R102, R105 ;  /* 0x000000696666723e */ /* 0x000fe200000010ff */
[----:B------:R-:W-:Y:S01]  /*eae0*/  FADD.FTZ R105, R16, -R185 ;  /* 0x800000b910697221 */ /* 0x000fe20000010000 */
[----:B--2---:R-:W-:-:S03]  /*eaf0*/  SHF.L.U32 R244, R244, 0x10, RZ ;  /* 0x00000010f4f47819 */ /* 0x004fc600000006ff */
[----:B------:R-:W-:Y:S01]  /*eb00*/  FMUL.FTZ R105, R184, R105 ;  /* 0x00000069b8697220 */ /* 0x000fe20000410000 */
[----:B------:R-:W-:Y:S02]  /*eb10*/  F2FP.BF16.F32.PACK_AB R107, R107, R248 ;  /* 0x000000f86b6b723e */ /* 0x000fe400000010ff */
[----:B------:R-:W-:Y:S02]  /*eb20*/  F2FP.BF16.F32.PACK_AB R106, R247, R106 ;  /* 0x0000006af76a723e */ /* 0x000fe400000010ff */
[----:B---3--:R-:W-:-:S05]  /*eb30*/  SHF.L.U32 R104, R104, 0x10, RZ ;  /* 0x0000001068687819 */ /* 0x008fca00000006ff */
[----:B------:R-:W-:Y:S01]  /*eb40*/  FFMA.FTZ R104, R105, R104, R244 ;  /* 0x0000006869687223 */ /* 0x000fe200000100f4 */
[----:B----4-:R-:W-:Y:S01]  /*eb50*/  IMAD.U32 R244, R249, 0x10000, RZ ;  /* 0x00010000f9f47824 */ /* 0x010fe200078e00ff */
[----:B-----5:R-:W-:-:S03]  /*eb60*/  SHF.L.U32 R249, R250, 0x10, RZ ;  /* 0x00000010faf97819 */ /* 0x020fc600000006ff */
[----:B------:R-:W-:Y:S02]  /*eb70*/  F2FP.BF16.F32.PACK_AB R100, R104, R100 ;  /* 0x000000646864723e */ /* 0x000fe400000010ff */
        /* <DEDUP_REMOVED lines=10> */
.L_x_73:
[----:B------:R-:W-:Y:S05]  /*ec20*/  BSYNC.RECONVERGENT B0 ;  /* 0x0000000000007941 */ /* 0x000fea0003800200 */
.L_x_72:
[----:B------:R-:W-:Y:S01]  /*ec30*/  ISETP.GE.U32.AND P0, PT, R0, 0xa0, PT ;  /* 0x000000a00000780c */ /* 0x000fe20003f06070 */
[----:B------:R-:W-:-:S12]  /*ec40*/  BSSY.RECONVERGENT B0, `(.L_x_74) ;  /* 0x0000061000007945 */ /* 0x000fd80003800200 */
[----:B------:R-:W-:Y:S05]  /*ec50*/  @!P0 BRA `(.L_x_75) ;  /* 0x00000004007c8947 */ /* 0x000fea0003800000 */
[----:B------:R-:W5:Y:S04]  /*ec60*/  LDL R187, [R1+0x188] ;  /* 0x0001880001bb7983 */ /* 0x000f680000100800 */
[----:B0-234-:R-:W2:Y:S04]  /*ec70*/  LDL R107, [R1+0x18c] ;  /* 0x00018c00016b7983 */ /* 0x01dea80000100800 */
[----:B------:R-:W3:Y:S04]  /*ec80*/  LDL R105, [R1+0x194] ;  /* 0x0001940001697983 */ /* 0x000ee80000100800 */
[----:B------:R-:W4:Y:S01]  /*ec90*/  LDL R106, [R1+0x190] ;  /* 0x00019000016a7983 */ /* 0x000f220000100800 */
[----:B-1----:R-:W-:Y:S01]  /*eca0*/  FADD.FTZ R100, R129, -R185 ;  /* 0x800000b981647221 */ /* 0x002fe20000010000 */
[----:B------:R-:W-:Y:S01]  /*ecb0*/  SHF.L.U32 R104, R159, 0x10, RZ ;  /* 0x000000109f687819 */ /* 0x000fe200000006ff */
        /* <DEDUP_REMOVED lines=89> */
.L_x_75:
[----:B------:R-:W-:Y:S05]  /*f250*/  BSYNC.RECONVERGENT B0 ;  /* 0x0000000000007941 */ /* 0x000fea0003800200 */
.L_x_74:
        /* <DEDUP_REMOVED lines=98> */
.L_x_77:
[----:B------:R-:W-:Y:S05]  /*f880*/  BSYNC.RECONVERGENT B0 ;  /* 0x0000000000007941 */ /* 0x000fea0003800200 */
.L_x_76:
        /* <DEDUP_REMOVED lines=98> */
.L_x_79:
[----:B------:R-:W-:Y:S05]  /*feb0*/  BSYNC.RECONVERGENT B0 ;  /* 0x0000000000007941 */ /* 0x000fea0003800200 */
.L_x_78:
        /* <DEDUP_REMOVED lines=98> */
.L_x_81:
[----:B------:R-:W-:Y:S05]  /*104e0*/  BSYNC.RECONVERGENT B0 ;  /* 0x0000000000007941 */ /* 0x000fea0003800200 */
.L_x_80:
        /* <DEDUP_REMOVED lines=98> */
.L_x_83:
[----:B------:R-:W-:Y:S05]  /*10b10*/  BSYNC.RECONVERGENT B0 ;  /* 0x0000000000007941 */ /* 0x000fea0003800200 */
.L_x_82:
[----:B------:R-:W-:Y:S01]  /*10b20*/  ISETP.GE.U32.AND P0, PT, R0, 0x140, PT ;  /* 0x000001400000780c */ /* 0x000fe20003f06070 */
[----:B------:R-:W-:-:S12]  /*10b30*/  BSSY.RECONVERGENT B0, `(.L_x_84) ;  /* 0x0000060000007945 */ /* 0x000fd80003800200 */
[----:B------:R-:W-:Y:S05]  /*10b40*/  @!P0 BRA `(.L_x_85) ;  /* 0x0000000400788947 */ /* 0x000fea0003800000 */
[----:B0-234-:R-:W2:Y:S04]  /*10b50*/  LDL R107, [R1+0x298] ;  /* 0x00029800016b7983 */ /* 0x01dea80000100800 */
[----:B------:R-:W3:Y:S04]  /*10b60*/  LDL R105, [R1+0x29c] ;  /* 0x00029c0001697983 */ /* 0x000ee80000100800 */
[----:B------:R-:W4:Y:S04]  /*10b70*/  LDL R106, [R1+0x2a4] ;  /* 0x0002a400016a7983 */ /* 0x000f280000100800 */
[----:B------:R-:W5:Y:S01]  /*10b80*/  LDL R244, [R1+0x2a0] ;  /* 0x0002a00001f47983 */ /* 0x000f620000100800 */
[----:B-1----:R-:W-:Y:S01]  /*10b90*/  FADD.FTZ R100, R118, -R185 ;  /* 0x800000b976647221 */ /* 0x002fe20000010000 */
[----:B------:R-:W-:Y:S01]  /*10ba0*/  SHF.L.U32 R104, R180, 0x10, RZ ;  /* 0x00000010b4687819 */ /* 0x000fe200000006ff */
[----:B------:R-:W-:Y:S01]  /*10bb0*/  IMAD.U32 R103, R192, 0x10000, RZ ;  /* 0x00010000c0677824 */ /* 0x000fe200078e00ff */
[----:B------:R-:W-:Y:S01]  /*10bc0*/  SHF.L.U32 R101, R188, 0x10, RZ ;  /* 0x00000010bc657819 */ /* 0x000fe200000006ff */
[----:B------:R-:W-:Y:S01]  /*10bd0*/  FMUL.FTZ R100, R184, R100 ;  /* 0x00000064b8647220 */ /* 0x000fe20000410000 */
[----:B------:R-:W-:Y:S01]  /*10be0*/  IMAD.U32 R102, R176, 0x10000, RZ ;  /* 0x00010000b0667824 */ /* 0x000fe200078e00ff */
[----:B------:R-:W5:Y:S02]  /*10bf0*/  LDL R247, [R1+0x2b0] ;  /* 0x0002b00001f77983 */ /* 0x000f640000100800 */
[C---:B------:R-:W-:Y:S01]  /*10c00*/  FFMA.FTZ R104, R100.reuse, R103, R104 ;  /* 0x0000006764687223 */ /* 0x040fe20000010068 */
[----:B------:R-:W-:Y:S01]  /*10c10*/  FFMA.FTZ R187, R100, R101, R102 ;  /* 0x0000006564bb7223 */ /* 0x000fe20000010066 */
[----:B------:R-:W5:Y:S04]  /*10c20*/  LDL R248, [R1+0x2a8] ;  /* 0x0002a80001f87983 */ /* 0x000f680000100800 */
[----:B------:R-:W5:Y:S04]  /*10c30*/  LDL R246, [R1+0x2b4] ;  /* 0x0002b40001f67983 */ /* 0x000f680000100800 */
[----:B------:R-:W5:Y:S04]  /*10c40*/  LDL R250, [R1+0x2c4] ;  /* 0x0002c40001fa7983 */ /* 0x000f680000100800 */
[----:B------:R-:W5:Y:S01]  /*10c50*/  LDL R249, [R1+0x2bc] ;  /* 0x0002bc0001f97983 */ /* 0x000f620000100800 */
[----:B--2---:R-:W-:-:S03]  /*10c60*/  SHF.L.U32 R100, R107, 0x10, RZ ;  /* 0x000000106b647819 */ /* 0x004fc600000006ff */
[----:B------:R-:W2:Y:S01]  /*10c70*/  LDL R107, [R1+0x2ac] ;  /* 0x0002ac00016b7983 */ /* 0x000ea20000100800 */
[----:B------:R-:W-:Y:S01]  /*10c80*/  FADD.FTZ R101, R40, -R185 ;  /* 0x800000b928657221 */ /* 0x000fe20000010000 */
[----:B---3--:R-:W-:-:S03]  /*10c90*/  SHF.L.U32 R105, R105, 0x10, RZ ;  /* 0x0000001069697819 */ /* 0x008fc600000006ff */
[----:B------:R-:W-:Y:S01]  /*10ca0*/  FMUL.FTZ R101, R184, R101 ;  /* 0x00000065b8657220 */ /* 0x000fe20000410000 */
[----:B----4-:R-:W-:Y:S01]  /*10cb0*/  SHF.L.U32 R103, R106, 0x10, RZ ;  /* 0x000000106a677819 */ /* 0x010fe200000006ff */
[----:B-----5:R-:W-:Y:S02]  /*10cc0*/  IMAD.U32 R102, R244, 0x10000, RZ ;  /* 0x00010000f4667824 */ /* 0x020fe400078e00ff */
[C---:B------:R-:W-:Y:S02]  /*10cd0*/  FFMA.FTZ R100, R101.reuse, R100, R105 ;  /* 0x0000006465647223 */ /* 0x040fe40000010069 */
[----:B------:R-:W-:Y:S01]  /*10ce0*/  FFMA.FTZ R244, R101, R102, R103 ;  /* 0x0000006665f47223 */ /* 0x000fe20000010067 */
[----:B------:R-:W-:Y:S01]  /*10cf0*/  FADD.FTZ R101, R138, -R185 ;  /* 0x800000b98a657221 */ /* 0x000fe20000010000 */
[----:B------:R-:W-:Y:S02]  /*10d00*/  SHF.L.U32 R102, R189, 0x10, RZ ;  /* 0x00000010bd667819 */ /* 0x000fe400000006ff */
[----:B------:R-:W-:Y:S01]  /*10d10*/  SHF.L.U32 R103, R177, 0x10, RZ ;  /* 0x00000010b1677819 */ /* 0x000fe200000006ff */
[----:B------:R-:W-:Y:S01]  /*10d20*/  FMUL.FTZ R101, R184, R101 ;  /* 0x00000065b8657220 */ /* 0x000fe20000410000 */
[----:B------:R-:W-:Y:S01]  /*10d30*/  SHF.L.U32 R105, R193, 0x10, RZ ;  /* 0x00000010c1697819 */ /* 0x000fe200000006ff */
[----:B------:R-:W-:-:S02]  /*10d40*/  IMAD.U32 R106, R181, 0x10000, RZ ;  /* 0x00010000b56a7824 */ /* 0x000fc400078e00ff */
[----:B------:R-:W-:Y:S01]  /*10d50*/  FFMA.FTZ R245, R101, R102, R103 ;  /* 0x0000006665f57223 */ /* 0x000fe20000010067 */
[----:B------:R-:W-:Y:S01]  /*10d60*/  FADD.FTZ R102, R41, -R185 ;  /* 0x800000b929667221 */ /* 0x000fe20000010000 */
[----:B------:R-:W-:Y:S01]  /*10d70*/  FFMA.FTZ R105, R101, R105, R106 ;  /* 0x0000006965697223 */ /* 0x000fe2000001006a */
[----:B------:R-:W-:Y:S01]  /*10d80*/  SHF.L.U32 R103, R247, 0x10, RZ ;  /* 0x00000010f7677819 */ /* 0x000fe200000006ff */
[----:B------:R-:W-:Y:S02]  /*10d90*/  IMAD.U32 R101, R248, 0x10000, RZ ;  /* 0x00010000f8657824 */ /* 0x000fe400078e00ff */
[----:B------:R-:W-:Y:S01]  /*10da0*/  FMUL.FTZ R102, R184, R102 ;  /* 0x00000066b8667220 */ /* 0x000fe20000410000 */
[----:B------:R-:W-:-:S04]  /*10db0*/  IMAD.U32 R106, R246, 0x10000, RZ ;  /* 0x00010000f66a7824 */ /* 0x000fc800078e00ff */
[----:B------:R-:W-:Y:S01]  /*10dc0*/  FFMA.FTZ R246, R102, R103, R106 ;  /* 0x0000006766f67223 */ /* 0x000fe2000001006a */
[----:B------:R-:W-:Y:S02]  /*10dd0*/  SHF.L.U32 R247, R182, 0x10, RZ ;  /* 0x00000010b6f77819 */ /* 0x000fe400000006ff */
[----:B--2---:R-:W-:-:S05]  /*10de0*/  SHF.L.U32 R107, R107, 0x10, RZ ;  /* 0x000000106b6b7819 */ /* 0x004fca00000006ff */
[----:B------:R-:W-:Y:S01]  /*10df0*/  FFMA.FTZ R101, R102, R101, R107 ;  /* 0x0000006566657223 */ /* 0x000fe2000001006b */
[----:B------:R-:W-:Y:S01]  /*10e00*/  FADD.FTZ R102, R119, -R185 ;  /* 0x800000b977667221 */ /* 0x000fe20000010000 */
[----:B------:R-:W-:-:S03]  /*10e10*/  SHF.L.U32 R107, R194, 0x10, RZ ;  /* 0x00000010c26b7819 */ /* 0x000fc600000006ff */
[----:B------:R-:W-:-:S04]  /*10e20*/  FMUL.FTZ R102, R184, R102 ;  /* 0x00000066b8667220 */ /* 0x000fc80000410000 */
[----:B------:R-:W-:Y:S02]  /*10e30*/  FFMA.FTZ R248, R102, R107, R247 ;  /* 0x0000006b66f87223 */ /* 0x000fe400000100f7 */
[----:B------:R-:W2:Y:S04]  /*10e40*/  LDL R107, [R1+0x2b8] ;  /* 0x0002b800016b7983 */ /* 0x000ea80000100800 */
[----:B------:R-:W3:Y:S01]  /*10e50*/  LDL R247, [R1+0x2c0] ;  /* 0x0002c00001f77983 */ /* 0x000ee20000100800 */
[----:B------:R-:W-:Y:S01]  /*10e60*/  SHF.L.U32 R106, R178, 0x10, RZ ;  /* 0x00000010b26a7819 */ /* 0x000fe200000006ff */
[----:B------:R-:W-:-:S04]  /*10e70*/  IMAD.U32 R103, R190, 0x10000, RZ ;  /* 0x00010000be677824 */ /* 0x000fc800078e00ff */
[----:B------:R-:W-:Y:S01]  /*10e80*/  FFMA.FTZ R106, R102, R103, R106 ;  /* 0x00000067666a7223 */ /* 0x000fe2000001006a */
[----:B------:R-:W-:Y:S01]  /*10e90*/  FADD.FTZ R103, R42, -R185 ;  /* 0x800000b92a677221 */ /* 0x000fe20000010000 */
[----:B------:R-:W-:-:S03]  /*10ea0*/  IMAD.U32 R249, R249, 0x10000, RZ ;  /* 0x00010000f9f97824 */ /* 0x000fc600078e00ff */
[----:B------:R-:W-:Y:S01]  /*10eb0*/  FMUL.FTZ R103, R184, R103 ;  /* 0x00000067b8677220 */ /* 0x000fe20000410000 */
[----:B--2---:R-:W-:Y:S02]  /*10ec0*/  SHF.L.U32 R102, R107, 0x10, RZ ;  /* 0x000000106b667819 */ /* 0x004fe400000006ff */
[----:B---3--:R-:W-:Y:S02]  /*10ed0*/  SHF.L.U32 R107, R247, 0x10, RZ ;  /* 0x00000010f76b7819 */ /* 0x008fe400000006ff */
[----:B------:R-:W-:Y:S01]  /*10ee0*/  SHF.L.U32 R247, R250, 0x10, RZ ;  /* 0x00000010faf77819 */ /* 0x000fe200000006ff */
[----:B------:R-:W-:-:S04]  /*10ef0*/  FFMA.FTZ R102, R103, R102, R249 ;  /* 0x0000006667667223 */ /* 0x000fc800000100f9 */
[----:B------:R-:W-:Y:S01]  /*10f00*/  FFMA.FTZ R247, R103, R107, R247 ;  /* 0x0000006b67f77223 */ /* 0x000fe200000100f7 */
[----:B------:R-:W-:Y:S01]  /*10f10*/  FADD.FTZ R103, R139, -R185 ;  /* 0x800000b98b677221 */ /* 0x000fe20000010000 */
[----:B------:R-:W-:-:S03]  /*10f20*/  SHF.L.U32 R249, R183, 0x10, RZ ;  /* 0x00000010b7f97819 */ /* 0x000fc600000006ff */
[C---:B------:R-:W-:Y:S01]  /*10f30*/  FMUL.FTZ R107, R184.reuse, R103 ;  /* 0x00000067b86b7220 */ /* 0x040fe20000410000 */
[----:B------:R-:W-:Y:S02]  /*10f40*/  IMAD.U32 R103, R195, 0x10000, RZ ;  /* 0x00010000c3677824 */ /* 0x000fe400078e00ff */
[----:B------:R-:W-:Y:S01]  /*10f50*/  FADD.FTZ R185, R43, -R185 ;  /* 0x800000b92bb97221 */ /* 0x000fe20000010000 */
[----:B------:R-:W-:Y:S02]  /*10f60*/  IMAD.U32 R250, R179, 0x10000, RZ ;  /* 0x00010000b3fa7824 */ /* 0x000fe400078e00ff */
[----:B------:R-:W-:Y:S01]  /*10f70*/  FFMA.FTZ R103, R107, R103, R249 ;  /* 0x000000676b677223 */ /* 0x000fe200000100f9 */
[----:B------:R-:W-:Y:S01]  /*10f80*/  SHF.L.U32 R249, R191, 0x10, RZ ;  /* 0x00000010bff97819 */ /* 0x000fe200000006ff */
[----:B------:R-:W-:Y:S02]  /*10f90*/  FMUL.FTZ R184, R184, R185 ;  /* 0x000000b9b8b87220 */ /* 0x000fe40000410000 */
[----:B------:R-:W2:Y:S02]  /*10fa0*/  LDL R185, [R1+0x2c8] ;  /* 0x0002c80001b97983 */ /* 0x000ea40000100800 */
[----:B------:R-:W-:-:S02]  /*10fb0*/  FFMA.FTZ R107, R107, R249, R250 ;  /* 0x000000f96b6b7223 */ /* 0x000fc400000100fa */
[----:B------:R-:W3:Y:S04]  /*10fc0*/  LDL R249, [R1+0x2cc] ;  /* 0x0002cc0001f97983 */ /* 0x000ee80000100800 */
[----:B------:R-:W4:Y:S01]  /*10fd0*/  LDL R250, [R1+0x2d4] ;  /* 0x0002d40001fa7983 */ /* 0x000f220000100800 */
[----:B------:R-:W-:Y:S02]  /*10fe0*/  F2FP.BF16.F32.PACK_AB R101, R101, R105 ;  /* 0x000000696565723e */ /* 0x000fe400000010ff */
[----:B------:R-:W-:Y:S02]  /*10ff0*/  F2FP.BF16.F32.PACK_AB R100, R100, R104 ;  /* 0x000000686464723e */ /* 0x000fe400000010ff */
[----:B------:R-:W0:Y:S01]  /*11000*/  LDC.64 R104, c[0x0][0x428] ;  /* 0x00010a00ff687b82 */ /* 0x000e220000000a00 */
[----:B------:R-:W-:-:S02]  /*11010*/  F2FP.BF16.F32.PACK_AB R102, R102, R248 ;  /* 0x000000f86666723e */ /* 0x000fc400000010ff */
[----:B--2---:R-:W-:Y:S02]  /*11020*/  SHF.L.U32 R185, R185, 0x10, RZ ;  /* 0x00000010b9b97819 */ /* 0x004fe400000006ff */
[----:B---3--:R-:W-:-:S05]  /*11030*/  SHF.L.U32 R249, R249, 0x10, RZ ;  /* 0x00000010f9f97819 */ /* 0x008fca00000006ff */
[----:B------:R-:W-:Y:S02]  /*11040*/  FFMA.FTZ R185, R184, R185, R249 ;  /* 0x000000b9b8b97223 */ /* 0x000fe400000100f9 */
[----:B------:R-:W2:Y:S01]  /*11050*/  LDL R249, [R1+0x2d0] ;  /* 0x0002d00001f97983 */ /* 0x000ea20000100800 */
[----:B0-----:R-:W-:Y:S02]  /*11060*/  IMAD.WIDE.U32 R104, R2, 0x10, R104 ;  /* 0x0000001002687825 */ /* 0x001fe400078e0068 */
[----:B------:R-:W-:-:S05]  /*11070*/  F2FP.BF16.F32.PACK_AB R103, R185, R103 ;  /* 0x00000067b967723e */ /* 0x000fca00000010ff */
[----:B------:R0:W-:Y:S02]  /*11080*/  STG.E.128 desc[UR6][R104.64], R100 ;  /* 0x0000006468007986 */ /* 0x0001e4000c101d06 */
[----:B0-----:R-:W0:Y:S01]  /*11090*/  LDC.64 R102, c[0x0][0x430] ;  /* 0x00010c00ff667b82 */ /* 0x001e220000000a00 */
[----:B----4-:R-:W-:Y:S02]  /*110a0*/  SHF.L.U32 R101, R250, 0x10, RZ ;  /* 0x00000010fa657819 */ /* 0x010fe400000006ff */
[----:B------:R-:W-:Y:S02]  /*110b0*/  F2FP.BF16.F32.PACK_AB R106, R247, R106 ;  /* 0x0000006af76a723e */ /* 0x000fe400000010ff */
[----:B------:R-:W-:Y:S02]  /*110c0*/  F2FP.BF16.F32.PACK_AB R105, R246, R245 ;  /* 0x000000f5f669723e */ /* 0x000fe400000010ff */
[----:B------:R-:W-:Y:S01]  /*110d0*/  F2FP.BF16.F32.PACK_AB R104, R244, R187 ;  /* 0x000000bbf468723e */ /* 0x000fe200000010ff */
[----:B--2---:R-:W-:-:S04]  /*110e0*/  IMAD.U32 R100, R249, 0x10000, RZ ;  /* 0x00010000f9647824 */ /* 0x004fc800078e00ff */
[----:B------:R-:W-:-:S05]  /*110f0*/  FFMA.FTZ R100, R184, R100, R101 ;  /* 0x00000064b8647223 */ /* 0x000fca0000010065 */
[----:B------:R-:W-:Y:S01]  /*11100*/  F2FP.BF16.F32.PACK_AB R107, R100, R107 ;  /* 0x0000006b646b723e */ /* 0x000fe200000010ff */
[----:B0-----:R-:W-:-:S05]  /*11110*/  IMAD.WIDE.U32 R100, R2, 0x10, R102 ;  /* 0x0000001002647825 */ /* 0x001fca00078e0066 */
[----:B------:R0:W-:Y:S02]  /*11120*/  STG.E.128 desc[UR6][R100.64], R104 ;  /* 0x0000006864007986 */ /* 0x0001e4000c101d06 */
.L_x_85:
[----:B------:R-:W-:Y:S05]  /*11130*/  BSYNC.RECONVERGENT B0 ;  /* 0x0000000000007941 */ /* 0x000fea0003800200 */
.L_x_84:
[----:B01234-:R-:W0:Y:S02]  /*11140*/  LDC.64 R100, c[0x0][0x380] ;  /* 0x0000e000ff647b82 */ /* 0x01fe240000000a00 */
[----:B0-----:R-:W-:-:S04]  /*11150*/  LEA R186, R100, R186, 0x2 ;  /* 0x000000ba64ba7211 */ /* 0x001fc800078e10ff */
[----:B------:R-:W-:-:S13]  /*11160*/  ISETP.GE.AND P0, PT, R186, R101, PT ;  /* 0x00000065ba00720c */ /* 0x000fda0003f06270 */
[----:B------:R-:W-:Y:S05]  /*11170*/  @!P0 BRA `(.L_x_86) ;  /* 0xffffff3c009c8947 */ /* 0x000fea000383ffff */
[----:B------:R-:W-:Y:S05]  /*11180*/  EXIT ;  /* 0x000000000000794d */ /* 0x000fea0003800000 */
.L_x_65:
[----:B------:R-:W-:Y:S01]  /*11190*/  HFMA2 R102, -RZ, RZ, 0, 5.9604644775390625e-08 ;  /* 0x00000001ff667431 */ /* 0x000fe200000001ff */
[----:B------:R-:W-:Y:S01]  /*111a0*/  BSSY B0, `(.L_x_87) ;  /* 0x0000007000007945 */ /* 0x000fe20003800000 */
[----:B------:R-:W-:Y:S01]  /*111b0*/  IMAD.MOV.U32 R105, RZ, RZ, R103 ;  /* 0x000000ffff697224 */ /* 0x000fe200078e0067 */
[----:B------:R-:W-:Y:S01]  /*111c0*/  MOV R101, 0x1f ;  /* 0x0000001f00657802 */ /* 0x000fe20000000f00 */
[----:B------:R-:W-:-:S07]  /*111d0*/  IMAD.MOV.U32 R100, RZ, RZ, -0x1 ;  /* 0xffffffffff647424 */ /* 0x000fce00078e00ff */
[----:B------:R-:W-:Y:S05]  /*111e0*/  WARPSYNC.COLLECTIVE R100, `(.L_x_88) ;  /* 0x0000000064087348 */ /* 0x000fea0003c00000 */
[----:B------:R0:W1:Y:S02]  /*111f0*/  SHFL.BFLY P6, R100, R105, R102, R101 ;  /* 0x0c00006669647389 */ /* 0x00006400000c0065 */
[----:B01----:R-:W-:Y:S05]  /*11200*/  ENDCOLLECTIVE ;  /* 0x000000000000791b */ /* 0x003fea0003800000 */
.L_x_88:
[----:B------:R-:W-:Y:S05]  /*11210*/  BSYNC B0 ;  /* 0x0000000000007941 */ /* 0x000fea0003800000 */
.L_x_87:
[----:B------:R-:W-:Y:S01]  /*11220*/  FADD.FTZ R103, R103, R100 ;  /* 0x0000006467677221 */ /* 0x000fe20000010000 */
[----:B------:R-:W-:Y:S01]  /*11230*/  HFMA2 R102, -RZ, RZ, 0, 1.1920928955078125e-07 ;  /* 0x00000002ff667431 */ /* 0x000fe200000001ff */
[----:B------:R-:W-:Y:S01]  /*11240*/  MOV R100, 0xffffffff ;  /* 0xffffffff00647802 */ /* 0x000fe20000000f00 */
[----:B------:R-:W-:Y:S01]  /*11250*/  IMAD.MOV.U32 R101, RZ, RZ, 0x1f ;  /* 0x0000001fff657424 */ /* 0x000fe200078e00ff */
[----:B------:R-:W0:Y:S01]  /*11260*/  LDC R106, c[0x0][0x400] ;  /* 0x00010000ff6a7b82 */ /* 0x000e220000000800 */
[----:B------:R-:W-:-:S07]  /*11270*/  MOV R105, R103 ;  /* 0x0000006700697202 */ /* 0x000fce0000000f00 */
[----:B0-----:R-:W-:Y:S05]  /*11280*/  WARPSYNC.COLLECTIVE R100, `(.L_x_89) ;  /* 0x0000000064087348 */ /* 0x001fea0003c00000 */
[----:B------:R1:W2:Y:S02]  /*11290*/  SHFL.BFLY P6, R100, R105, R102, R101 ;  /* 0x0c00006669647389 */ /* 0x0002a400000c0065 */
[----:B012---:R-:W-:Y:S05]  /*112a0*/  ENDCOLLECTIVE ;  /* 0x000000000000791b */ /* 0x007fea0003800000 */
.L_x_89:
[----:B------:R-:W-:Y:S02]  /*112b0*/  IMAD.MOV.U32 R102, RZ, RZ, 0x4 ;  /* 0x00000004ff667424 */ /* 0x000fe400078e00ff */
[----:B------:R-:W-:Y:S01]  /*112c0*/  FADD.FTZ R103, R103, R100 ;  /* 0x0000006467677221 */ /* 0x000fe20000010000 */
[----:B------:R-:W-:-:S04]  /*112d0*/  MOV R100, 0xffffffff ;  /* 0xffffffff00647802 */ /* 0x000fc80000000f00 */
[----:B------:R-:W-:-:S07]  /*112e0*/  MOV R105, R103 ;  /* 0x0000006700697202 */ /* 0x000fce0000000f00 */
[----:B------:R-:W-:Y:S05]  /*112f0*/  WARPSYNC.COLLECTIVE R100, `(.L_x_90) ;  /* 0x0000000064087348 */ /* 0x000fea0003c00000 */
[----:B------:R0:W1:Y:S02]  /*11300*/  SHFL.BFLY P6, R100, R105, R102, R101 ;  /* 0x0c00006669647389 */ /* 0x00006400000c0065 */
[----:B01----:R-:W-:Y:S05]  /*11310*/  ENDCOLLECTIVE ;  /* 0x000000000000791b */ /* 0x003fea0003800000 */
.L_x_90:
[----:B------:R-:W-:Y:S02]  /*11320*/  IMAD.MOV.U32 R102, RZ, RZ, 0x8 ;  /* 0x00000008ff667424 */ /* 0x000fe400078e00ff */
[----:B------:R-:W-:Y:S01]  /*11330*/  FADD.FTZ R103, R103, R100 ;  /* 0x0000006467677221 */ /* 0x000fe20000010000 */
[----:B------:R-:W-:-:S04]  /*11340*/  MOV R100, 0xffffffff ;  /* 0xffffffff00647802 */ /* 0x000fc80000000f00 */
[----:B------:R-:W-:-:S07]  /*11350*/  MOV R105, R103 ;  /* 0x0000006700697202 */ /* 0x000fce0000000f00 */
[----:B------:R-:W-:Y:S05]  /*11360*/  WARPSYNC.COLLECTIVE R100, `(.L_x_91) ;  /* 0x0000000064087348 */ /* 0x000fea0003c00000 */
[----:B------:R0:W1:Y:S02]  /*11370*/  SHFL.BFLY P6, R100, R105, R102, R101 ;  /* 0x0c00006669647389 */ /* 0x00006400000c0065 */
[----:B01----:R-:W-:Y:S05]  /*11380*/  ENDCOLLECTIVE ;  /* 0x000000000000791b */ /* 0x003fea0003800000 */
.L_x_91:
[----:B------:R-:W-:Y:S02]  /*11390*/  IMAD.MOV.U32 R102, RZ, RZ, 0x10 ;  /* 0x00000010ff667424 */ /* 0x000fe400078e00ff */
[----:B------:R-:W-:Y:S01]  /*113a0*/  FADD.FTZ R103, R103, R100 ;  /* 0x0000006467677221 */ /* 0x000fe20000010000 */
[----:B------:R-:W-:-:S04]  /*113b0*/  MOV R100, 0xffffffff ;  /* 0xffffffff00647802 */ /* 0x000fc80000000f00 */
[----:B------:R-:W-:-:S07]  /*113c0*/  MOV R105, R103 ;  /* 0x0000006700697202 */ /* 0x000fce0000000f00 */
[----:B------:R-:W-:Y:S05]  /*113d0*/  WARPSYNC.COLLECTIVE R100, `(.L_x_92) ;  /* 0x0000000064087348 */ /* 0x000fea0003c00000 */
[----:B------:R0:W1:Y:S02]  /*113e0*/  SHFL.BFLY P6, R100, R105, R102, R101 ;  /* 0x0c00006669647389 */ /* 0x00006400000c0065 */
[----:B01----:R-:W-:Y:S05]  /*113f0*/  ENDCOLLECTIVE ;  /* 0x000000000000791b */ /* 0x003fea0003800000 */
.L_x_92:
[----:B------:R-:W-:Y:S02]  /*11400*/  IMAD.MOV.U32 R102, RZ, RZ, 0x1 ;  /* 0x00000001ff667424 */ /* 0x000fe400078e00ff */
[----:B------:R-:W-:Y:S01]  /*11410*/  FADD.FTZ R103, R103, R100 ;  /* 0x0000006467677221 */ /* 0x000fe20000010000 */
[----:B------:R-:W-:-:S03]  /*11420*/  ISETP.GT.U32.AND P6, PT, R0, 0xdf, PT ;  /* 0x000000df0000780c */ /* 0x000fc60003fc4070 */
[----:B------:R-:W-:-:S04]  /*11430*/  FMUL.FTZ R103, R103, R106 ;  /* 0x0000006a67677220 */ /* 0x000fc80000410000 */
        /* <DEDUP_REMOVED lines=164> */
[----:B------:R-:W-:Y:S01]  /*11e80*/  HFMA2 R101, -RZ, RZ, 0, 1.847743988037109375e-06 ;  /* 0x0000001fff657431 */ /* 0x000fe200000001ff */
[----:B------:R-:W-:-:S03]  /*11e90*/  MOV R100, 0xffffffff ;  /* 0xffffffff00647802 */ /* 0x000fc60000000f00 */
[----:B------:R-:W-:-:S07]  /*11ea0*/  MOV R105, R104 ;  /* 0x0000006800697202 */ /* 0x000fce0000000f00 */
[----:B------:R-:W-:Y:S05]  /*11eb0*/  WARPSYNC.COLLECTIVE R100, `(.L_x_93) ;  /* 0x0000000064087348 */ /* 0x000fea0003c00000 */
[----:B------:R0:W1:Y:S02]  /*11ec0*/  SHFL.BFLY P6, R100, R105, R102, R101 ;  /* 0x0c00006669647389 */ /* 0x00006400000c0065 */
[----:B01----:R-:W-:Y:S05]  /*11ed0*/  ENDCOLLECTIVE ;  /* 0x000000000000791b */ /* 0x003fea0003800000 */
.L_x_93:
[----:B------:R-:W-:Y:S02]  /*11ee0*/  HFMA2 R102, -RZ, RZ, 0, 1.1920928955078125e-07 ;  /* 0x00000002ff667431 */ /* 0x000fe400000001ff */
[----:B------:R-:W-:Y:S01]  /*11ef0*/  FADD.FTZ R104, R104, R100 ;  /* 0x0000006468687221 */ /* 0x000fe20000010000 */
[----:B------:R-:W-:-:S03]  /*11f00*/  MOV R100, 0xffffffff ;  /* 0xffffffff00647802 */ /* 0x000fc60000000f00 */
[----:B------:R-:W-:-:S07]  /*11f10*/  IMAD.MOV.U32 R105, RZ, RZ, R104 ;  /* 0x000000ffff697224 */ /* 0x000fce00078e0068 */
[----:B------:R-:W-:Y:S05]  /*11f20*/  WARPSYNC.COLLECTIVE R100, `(.L_x_94) ;  /* 0x0000000064087348 */ /* 0x000fea0003c00000 */
[----:B------:R0:W1:Y:S02]  /*11f30*/  SHFL.BFLY P6, R100, R105, R102, R101 ;  /* 0x0c00006669647389 */ /* 0x00006400000c0065 */
[----:B01----:R-:W-:Y:S05]  /*11f40*/  ENDCOLLECTIVE ;  /* 0x000000000000791b */ /* 0x003fea0003800000 */
.L_x_94:
[----:B------:R-:W-:Y:S02]  /*11f50*/  HFMA2 R102, -RZ, RZ, 0, 2.384185791015625e-07 ;  /* 0x00000004ff667431 */ /* 0x000fe400000001ff */
[----:B------:R-:W-:Y:S01]  /*11f60*/  FADD.FTZ R104, R104, R100 ;  /* 0x0000006468687221 */ /* 0x000fe20000010000 */
[----:B------:R-:W-:-:S03]  /*11f70*/  MOV R100, 0xffffffff ;  /* 0xffffffff00647802 */ /* 0x000fc60000000f00 */
[----:B------:R-:W-:-:S07]  /*11f80*/  IMAD.MOV.U32 R105, RZ, RZ, R104 ;  /* 0x000000ffff697224 */ /* 0x000fce00078e0068 */
[----:B------:R-:W-:Y:S05]  /*11f90*/  WARPSYNC.COLLECTIVE R100, `(.L_x_95) ;  /* 0x0000000064087348 */ /* 0x000fea0003c00000 */
[----:B------:R0:W1:Y:S02]  /*11fa0*/  SHFL.BFLY P6, R100, R105, R102, R101 ;  /* 0x0c00006669647389 */ /* 0x00006400000c0065 */
[----:B01----:R-:W-:Y:S05]  /*11fb0*/  ENDCOLLECTIVE ;  /* 0x000000000000791b */ /* 0x003fea0003800000 */
.L_x_95:
[----:B------:R-:W-:Y:S02]  /*11fc0*/  HFMA2 R102, -RZ, RZ, 0, 4.76837158203125e-07 ;  /* 0x00000008ff667431 */ /* 0x000fe400000001ff */
[----:B------:R-:W-:Y:S01]  /*11fd0*/  FADD.FTZ R104, R104, R100 ;  /* 0x0000006468687221 */ /* 0x000fe20000010000 */
[----:B------:R-:W-:-:S03]  /*11fe0*/  MOV R100, 0xffffffff ;  /* 0xffffffff00647802 */ /* 0x000fc60000000f00 */
[----:B------:R-:W-:-:S07]  /*11ff0*/  IMAD.MOV.U32 R105, RZ, RZ, R104 ;  /* 0x000000ffff697224 */ /* 0x000fce00078e0068 */
[----:B------:R-:W-:Y:S05]  /*12000*/  WARPSYNC.COLLECTIVE R100, `(.L_x_96) ;  /* 0x0000000064087348 */ /* 0x000fea0003c00000 */
[----:B------:R0:W1:Y:S02]  /*12010*/  SHFL.BFLY P6, R100, R105, R102, R101 ;  /* 0x0c00006669647389 */ /* 0x00006400000c0065 */
[----:B01----:R-:W-:Y:S05]  /*12020*/  ENDCOLLECTIVE ;  /* 0x000000000000791b */ /* 0x003fea0003800000 */
.L_x_96:
[----:B------:R-:W-:Y:S02]  /*12030*/  HFMA2 R102, -RZ, RZ, 0, 9.5367431640625e-07 ;  /* 0x00000010ff667431 */ /* 0x000fe400000001ff */
[----:B------:R-:W-:Y:S01]  /*12040*/  FADD.FTZ R104, R104, R100 ;  /* 0x0000006468687221 */ /* 0x000fe20000010000 */
[----:B------:R-:W-:-:S03]  /*12050*/  MOV R100, 0xffffffff ;  /* 0xffffffff00647802 */ /* 0x000fc60000000f00 */
[----:B------:R-:W-:-:S07]  /*12060*/  IMAD.MOV.U32 R105, RZ, RZ, R104 ;  /* 0x000000ffff697224 */ /* 0x000fce00078e0068 */
[----:B------:R-:W-:Y:S05]  /*12070*/  WARPSYNC.COLLECTIVE R100, `(.L_x_97) ;  /* 0x0000000064087348 */ /* 0x000fea0003c00000 */
[----:B------:R0:W1:Y:S02]  /*12080*/  SHFL.BFLY P6, R100, R105, R102, R101 ;  /* 0x0c00006669647389 */ /* 0x00006400000c0065 */
[----:B01----:R-:W-:Y:S05]  /*12090*/  ENDCOLLECTIVE ;  /* 0x000000000000791b */ /* 0x003fea0003800000 */
.L_x_97:
[----:B------:R-:W-:Y:S05]  /*120a0*/  BRA `(.L_x_98) ;  /* 0xffffffb000207947 */ /* 0x000fea000383ffff */
.L_x_99:
[----:B------:R-:W-:-:S00]  /*120b0*/  BRA `(.L_x_99) ;  /* 0xfffffffc00fc7947 */ /* 0x000fc0000383ffff */
[----:B------:R-:W-:-:S00]  /*120c0*/  NOP ;  /* 0x0000000000007918 */ /* 0x000fc00000000000 */
        /* <DEDUP_REMOVED lines=11> */
.L_x_54428:


//--------------------- .text._ZN10layer_norm31ln_parallel_residual_fwd_kernelINS_13Kernel_traitsI13__nv_bfloat16S2_S2_S2_fjLj2560ELj1ELj4ELj1ELj16ENS_18Kernel_traits_baseILj2560ES2_S2_S2_S2_fjLj128EEEEELb0ELb0ELb1EEEvNS_9FwdParamsE --------------------------
	.section	.text._ZN10layer_norm31ln_parallel_residual_fwd_kernelINS_13Kernel_traitsI13__nv_bfloat16S2_S2_S2_fjLj2560ELj1ELj4ELj1ELj16ENS_18Kernel_traits_baseILj2560ES2_S2_S2_S2_fjLj128EEEEELb0ELb0ELb1EEEvNS_9FwdParamsE,"ax",@progbits
	.align	128
        .global         _ZN10layer_norm31ln_parallel_residual_fwd_kernelINS_13Kernel_traitsI13__nv_bfloat16S2_S2_S2_fjLj2560ELj1ELj4ELj1ELj16ENS_18Kernel_traits_baseILj2560ES2_S2_S2_S2_fjLj128EEEEELb0ELb0ELb1EEEvNS_9FwdParamsE
        .type           _ZN10layer_norm31ln_parallel_residual_fwd_kernelINS_13Kernel_traitsI13__nv_bfloat16S2_S2_S2_fjLj2560ELj1ELj4ELj1ELj16ENS_18Kernel_traits_baseILj2560ES2_S2_S2_S2_fjLj128EEEEELb0ELb0ELb1EEEvNS_9FwdParamsE,@function
        .size           _ZN10layer_norm31ln_parallel_residual_fwd_kernelINS_13Kernel_traitsI13__nv_bfloat16S2_S2_S2_fjLj2560ELj1ELj4ELj1ELj16ENS_18Kernel_traits_baseILj2560ES2_S2_S2_S2_fjLj128EEEEELb0ELb0ELb1EEEvNS_9FwdParamsE,(.L_x_54429 - _ZN10layer_norm31ln_parallel_residual_fwd_kernelINS_13Kernel_traitsI13__nv_bfloat16S2_S2_S2_fjLj2560ELj1ELj4ELj1ELj16ENS_18Kernel_traits_baseILj2560ES2_S2_S2_S2_fjLj128EEEEELb0ELb0ELb1EEEvNS_9FwdParamsE)
        .other          _ZN10layer_norm31ln_parallel_residual_fwd_kernelINS_13Kernel_traitsI13__nv_bfloat16S2_S2_S2_fjLj2560ELj1ELj4ELj1ELj16ENS_18Kernel_traits_baseILj2560ES2_S2_S2_S2_fjLj128EEEEELb0ELb0ELb1EEEvNS_9FwdParamsE,@"STO_CUDA_ENTRY STV_DEFAULT"
_ZN10layer_norm31ln_parallel_residual_fwd_kernelINS_13Kernel_traitsI13__nv_bfloat16S2_S2_S2_fjLj2560ELj1ELj4ELj1ELj16ENS_18Kernel_traits_baseILj2560ES2_S2_S2_S2_fjLj128EEEEELb0ELb0ELb1EEEvNS_9FwdParamsE:
.text._ZN10layer_norm31ln_parallel_residual_fwd_kernelINS_13Kernel_traitsI13__nv_bfloat16S2_S2_S2_fjLj2560ELj1ELj4ELj1ELj16ENS_18Kernel_traits_baseILj2560ES2_S2_S2_S2_fjLj128EEEEELb0ELb0ELb1EEEvNS_9FwdParamsE:
[----:B------:R-:W0:Y:S01]  /*0000*/  LDC R1, c[0x0][0x37c] ;  /* 0x0000df00ff017b82 */ /* 0x000e220000000800 */
[----:B------:R-:W1:Y:S01]  /*0010*/  LDCU.64 UR8, c[0x0][0x438] ;  /* 0x00008700ff0877ac */ /* 0x000e620008000a00 */
[----:B------:R-:W2:Y:S06]  /*0020*/  S2R R0, SR_TID.X ;  /* 0x0000000000007919 */ /* 0x000eac0000002100 */
[----:B------:R-:W3:Y:S01]  /*0030*/  LDC.64 R10, c[0x0][0x398] ;  /* 0x0000e600ff0a7b82 */ /* 0x000ee20000000a00 */
[----:B0-----:R-:W-:Y:S01]  /*0040*/  IADD3 R1, PT, PT, R1, -0x3e8, RZ ;  /* 0xfffffc1801017810 */ /* 0x001fe20007ffe0ff */
[----:B------:R-:W3:Y:S01]  /*0050*/  LDCU.64 UR4, c[0x0][0x3a0] ;  /* 0x00007400ff0477ac */ /* 0x000ee20008000a00 */
[----:B------:R-:W0:Y:S01]  /*0060*/  LDCU.64 UR6, c[0x0][0x358] ;  /* 0x00006b00ff0677ac */ /* 0x000e220008000a00 */
[----:B-1----:R-:W-:-:S04]  /*0070*/  UISETP.NE.U32.AND UP0, UPT, UR8, URZ, UPT ;  /* 0x000000ff0800728c */ /* 0x002fc8000bf05070 */
[----:B------:R-:W-:Y:S01]  /*0080*/  UISETP.NE.AND.EX UP0, UPT, UR9, URZ, UPT, UP0 ;  /* 0x000000ff0900728c */ /* 0x000fe2000bf05300 */
[----:B---3--:R-:W-:-:S04]  /*0090*/  LOP3.LUT P0, RZ, R10, UR4, RZ, 0xfc, !PT ;  /* 0x000000040aff7c12 */ /* 0x008fc8000f80fcff */
[----:B------:R-:W-:Y:S02]  /*00a0*/  LOP3.LUT P0, RZ, R11, UR5, RZ, 0xfc, P0 ;  /* 0x000000050bff7c12 */ /* 0x000fe4000800fcff */
[----:B--2---:R-:W-:Y:S02]  /*00b0*/  LOP3.LUT R12, R0, 0x1f, RZ, 0xc0, !PT ;  /* 0x0000001f000c7812 */ /* 0x004fe400078ec0ff */
[----:B0-----:R-:W-:Y:S09]  /*00c0*/  BRA.U UP0, `(.L_x_100) ;  /* 0x0000000900487547 */ /* 0x001ff2000b800000 */
[----:B------:R-:W0:Y:S02]  /*00d0*/  LDCU.64 UR4, c[0x0][0x440] ;  /* 0x00008800ff0477ac */ /* 0x000e240008000a00 */
[----:B0-----:R-:W-:-:S04]  /*00e0*/  UISETP.NE.U32.AND UP0, UPT, UR4, URZ, UPT ;  /* 0x000000ff0400728c */ /* 0x001fc8000bf05070 */
[----:B------:R-:W-:-:S09]  /*00f0*/  UISETP.NE.AND.EX UP0, UPT, UR5, URZ, UPT, UP0 ;  /* 0x000000ff0500728c */ /* 0x000fd2000bf05300 */
[----:B------:R-:W-:Y:S05]  /*0100*/  BRA.U UP0, `(.L_x_101) ;  /* 0x00000005002c7547 */ /* 0x000fea000b800000 */
[----:B------:R-:W0:Y:S08]  /*0110*/  LDC.64 R2, c[0x0][0x3d0] ;  /* 0x0000f400ff027b82 */ /* 0x000e300000000a00 */
[----:B------:R-:W1:Y:S01]  /*0120*/  LDC.64 R4, c[0x0][0x3d8] ;  /* 0x0000f600ff047b82 */ /* 0x000e620000000a00 */
[----:B0-----:R-:W-:-:S05]  /*0130*/  IMAD.WIDE.U32 R2, R12, 0x10, R2 ;  /* 0x000000100c027825 */ /* 0x001fca00078e0002 */
[----:B------:R-:W2:Y:S01]  /*0140*/  LDG.E.128 R28, desc[UR6][R2.64] ;  /* 0x00000006021c7981 */ /* 0x000ea2000c1e1d00 */
[----:B-1----:R-:W-:-:S03]  /*0150*/  IMAD.WIDE.U32 R4, R12, 0x10, R4 ;  /* 0x000000100c047825 */ /* 0x002fc600078e0004 */
[----:B------:R-:W3:Y:S04]  /*0160*/  LDG.E.128 R24, desc[UR6][R2.64+0x200] ;  /* 0x0002000602187981 */ /* 0x000ee8000c1e1d00 */
[----:B------:R-:W4:Y:S04]  /*0170*/  LDG.E.128 R20, desc[UR6][R2.64+0x400] ;  /* 0x0004000602147981 */ /* 0x000f28000c1e1d00 */
[----:B------:R-:W4:Y:S04]  /*0180*/  LDG.E.128 R16, desc[UR6][R4.64] ;  /* 0x0000000604107981 */ /* 0x000f28000c1e1d00 */
[----:B------:R-:W4:Y:S04]  /*0190*/  LDG.E.128 R12, desc[UR6][R4.64+0x200] ;  /* 0x00020006040c7981 */ /* 0x000f28000c1e1d00 */
[----:B------:R0:W5:Y:S04]  /*01a0*/  LDG.E.128 R244, desc[UR6][R2.64+0x600] ;  /* 0x0006000602f47981 */ /* 0x000168000c1e1d00 */
        /* <DEDUP_REMOVED lines=13> */
[----:B------:R0:W5:Y:S01]  /*0280*/  LDG.E.128 R124, desc[UR6][R4.64+0x1200] ;  /* 0x00120006047c7981 */ /* 0x000162000c1e1d00 */
        /* <DEDUP_REMOVED lines=39> */
[----:B------:R-:W-:Y:S01]  /*0500*/  CS2R R44, SRZ ;  /* 0x00000000002c7805 */ /* 0x000fe2000001ff00 */
[----:B--2---:R0:W-:Y:S04]  /*0510*/  STL.64 [R1+0x48], R28 ;  /* 0x0000481c01007387 */ /* 0x0041e80000100a00 */
[----:B------:R0:W-:Y:S04]  /*0520*/  STL.64 [R1+0x50], R30 ;  /* 0x0000501e01007387 */ /* 0x0001e80000100a00 */
[----:B---3--:R0:W-:Y:S04]  /*0530*/  STL.64 [R1+0x28], R24 ;  /* 0x0000281801007387 */ /* 0x0081e80000100a00 */
[----:B------:R0:W-:Y:S04]  /*0540*/  STL.64 [R1+0x30], R26 ;  /* 0x0000301a01007387 */ /* 0x0001e80000100a00 */
[----:B----4-:R0:W-:Y:S04]  /*0550*/  STL.64 [R1], R20 ;  /* 0x0000001401007387 */ /* 0x0101e80000100a00 */
[----:B------:R0:W-:Y:S04]  /*0560*/  STL.64 [R1+0x8], R22 ;  /* 0x0000081601007387 */ /* 0x0001e80000100a00 */
[----:B------:R0:W-:Y:S04]  /*0570*/  STL.64 [R1+0x38], R16 ;  /* 0x0000381001007387 */ /* 0x0001e80000100a00 */
[----:B------:R0:W-:Y:S04]  /*0580*/  STL.64 [R1+0x40], R18 ;  /* 0x0000401201007387 */ /* 0x0001e80000100a00 */
[----:B------:R0:W-:Y:S04]  /*0590*/  STL.64 [R1+0x18], R12 ;  /* 0x0000180c01007387 */ /* 0x0001e80000100a00 */
[----:B------:R0:W-:Y:S01]  /*05a0*/  STL.64 [R1+0x20], R14 ;  /* 0x0000200e01007387 */ /* 0x0001e20000100a00 */
[----:B------:R-:W-:Y:S05]  /*05b0*/  BRA `(.L_x_102) ;  /* 0x0000000c00107947 */ /* 0x000fea0003800000 */
.L_x_101:
[----:B------:R-:W0:Y:S08]  /*05c0*/  LDC.64 R4, c[0x0][0x3d0] ;  /* 0x0000f400ff047b82 */ /* 0x000e300000000a00 */
[----:B------:R-:W1:Y:S08]  /*05d0*/  LDC.64 R6, c[0x0][0x3d8] ;  /* 0x0000f600ff067b82 */ /* 0x000e700000000a00 */
[----:B------:R-:W2:Y:S01]  /*05e0*/  LDC.64 R2, c[0x0][0x440] ;  /* 0x00011000ff027b82 */ /* 0x000ea20000000a00 */
[----:B0-----:R-:W-:-:S05]  /*05f0*/  IMAD.WIDE.U32 R4, R12, 0x10, R4 ;  /* 0x000000100c047825 */ /* 0x001fca00078e0004 */
[----:B------:R-:W3:Y:S01]  /*0600*/  LDG.E.128 R28, desc[UR6][R4.64] ;  /* 0x00000006041c7981 */ /* 0x000ee2000c1e1d00 */
[----:B-1----:R-:W-:-:S03]  /*0610*/  IMAD.WIDE.U32 R6, R12, 0x10, R6 ;  /* 0x000000100c067825 */ /* 0x002fc600078e0006 */
[----:B------:R-:W4:Y:S04]  /*0620*/  LDG.E.128 R24, desc[UR6][R4.64+0x200] ;  /* 0x0002000604187981 */ /* 0x000f28000c1e1d00 */
[----:B------:R-:W4:Y:S01]  /*0630*/  LDG.E.128 R20, desc[UR6][R4.64+0x400] ;  /* 0x0004000604147981 */ /* 0x000f22000c1e1d00 */
[----:B--2---:R-:W-:-:S03]  /*0640*/  IMAD.WIDE.U32 R2, R12, 0x10, R2 ;  /* 0x000000100c027825 */ /* 0x004fc600078e0002 */
[----:B------:R-:W2:Y:S04]  /*0650*/  LDG.E.128 R16, desc[UR6][R6.64] ;  /* 0x0000000606107981 */ /* 0x000ea8000c1e1d00 */
[----:B------:R-:W2:Y:S04]  /*0660*/  LDG.E.128 R12, desc[UR6][R6.64+0x200] ;  /* 0x00020006060c7981 */ /* 0x000ea8000c1e1d00 */
        /* <DEDUP_REMOVED lines=44> */
[----:B------:R-:W-:Y:S01]  /*0930*/  CS2R R84, SRZ ;  /* 0x0000000000547805 */ /* 0x000fe2000001ff00 */
[----:B---3--:R1:W-:Y:S04]  /*0940*/  STL.64 [R1+0x48], R28 ;  /* 0x0000481c01007387 */ /* 0x0083e80000100a00 */
[----:B------:R1:W-:Y:S04]  /*0950*/  STL.64 [R1+0x50], R30 ;  /* 0x0000501e01007387 */ /* 0x0003e80000100a00 */
[----:B----4-:R1:W-:Y:S04]  /*0960*/  STL.64 [R1+0x28], R24 ;  /* 0x0000281801007387 */ /* 0x0103e80000100a00 */
[----:B------:R1:W-:Y:S04]  /*0970*/  STL.64 [R1+0x30], R26 ;  /* 0x0000301a01007387 */ /* 0x0003e80000100a00 */
[----:B------:R1:W-:Y:S04]  /*0980*/  STL.64 [R1], R20 ;  /* 0x0000001401007387 */ /* 0x0003e80000100a00 */
[----:B------:R1:W-:Y:S04]  /*0990*/  STL.64 [R1+0x8], R22 ;  /* 0x0000081601007387 */ /* 0x0003e80000100a00 */
[----:B--2---:R1:W-:Y:S04]  /*09a0*/  STL.64 [R1+0x38], R16 ;  /* 0x0000381001007387 */ /* 0x0043e80000100a00 */
[----:B------:R1:W-:Y:S04]  /*09b0*/  STL.64 [R1+0x40], R18 ;  /* 0x0000401201007387 */ /* 0x0003e80000100a00 */
[----:B------:R1:W-:Y:S04]  /*09c0*/  STL.64 [R1+0x18], R12 ;  /* 0x0000180c01007387 */ /* 0x0003e80000100a00 */
[----:B------:R1:W-:Y:S01]  /*09d0*/  STL.64 [R1+0x20], R14 ;  /* 0x0000200e01007387 */ /* 0x0003e20000100a00 */
[----:B------:R-:W-:Y:S05]  /*09e0*/  BRA `(.L_x_102) ;  /* 0x0000000800047947 */ /* 0x000fea0003800000 */
.L_x_100:
[----:B------:R-:W0:Y:S02]  /*09f0*/  LDCU.64 UR4, c[0x0][0x440] ;  /* 0x00008800ff0477ac */ /* 0x000e240008000a00 */
[----:B0-----:R-:W-:-:S04]  /*0a00*/  UISETP.NE.U32.AND UP0, UPT, UR4, URZ, UPT ;  /* 0x000000ff0400728c */ /* 0x001fc8000bf05070 */
[----:B------:R-:W-:-:S09]  /*0a10*/  UISETP.NE.AND.EX UP0, UPT, UR5, URZ, UPT, UP0 ;  /* 0x000000ff0500728c */ /* 0x000fd2000bf05300 */
[----:B------:R-:W-:Y:S05]  /*0a20*/  BRA.U !UP0, `(.L_x_103) ;  /* 0x0000000108ec7547 */ /* 0x000fea000b800000 */
[----:B------:R-:W0:Y:S08]  /*0a30*/  LDC.64 R4, c[0x0][0x3d0] ;  /* 0x0000f400ff047b82 */ /* 0x000e300000000a00 */
[----:B------:R-:W1:Y:S08]  /*0a40*/  LDC.64 R6, c[0x0][0x3d8] ;  /* 0x0000f600ff067b82 */ /* 0x000e700000000a00 */
[----:B------:R-:W2:Y:S08]  /*0a50*/  LDC.64 R2, c[0x0][0x438] ;  /* 0x00010e00ff027b82 */ /* 0x000eb00000000a00 */
[----:B------:R-:W3:Y:S01]  /*0a60*/  LDC.64 R8, c[0x0][0x440] ;  /* 0x00011000ff087b82 */ /* 0x000ee20000000a00 */
[----:B0-----:R-:W-:-:S05]  /*0a70*/  IMAD.WIDE.U32 R4, R12, 0x10, R4 ;  /* 0x000000100c047825 */ /* 0x001fca00078e0004 */
[----:B------:R-:W4:Y:S01]  /*0a80*/  LDG.E.128 R28, desc[UR6][R4.64] ;  /* 0x00000006041c7981 */ /* 0x000f22000c1e1d00 */
[----:B-1----:R-:W-:-:S03]  /*0a90*/  IMAD.WIDE.U32 R6, R12, 0x10, R6 ;  /* 0x000000100c067825 */ /* 0x002fc600078e0006 */
[----:B------:R-:W4:Y:S04]  /*0aa0*/  LDG.E.128 R24, desc[UR6][R4.64+0x200] ;  /* 0x0002000604187981 */ /* 0x000f28000c1e1d00 */
[----:B------:R-:W4:Y:S01]  /*0ab0*/  LDG.E.128 R20, desc[UR6][R4.64+0x400] ;  /* 0x0004000604147981 */ /* 0x000f22000c1e1d00 */
[----:B--2---:R-:W-:-:S03]  /*0ac0*/  IMAD.WIDE.U32 R2, R12, 0x10, R2 ;  /* 0x000000100c027825 */ /* 0x004fc600078e0002 */
[----:B------:R-:W2:Y:S04]  /*0ad0*/  LDG.E.128 R16, desc[UR6][R6.64] ;  /* 0x0000000606107981 */ /* 0x000ea8000c1e1d00 */
[----:B------:R0:W5:Y:S01]  /*0ae0*/  LDG.E.128 R244, desc[UR6][R4.64+0x600] ;  /* 0x0006000604f47981 */ /* 0x000162000c1e1d00 */
[----:B---3--:R-:W-:-:S03]  /*0af0*/  IMAD.WIDE.U32 R8, R12, 0x10, R8 ;  /* 0x000000100c087825 */ /* 0x008fc600078e0008 */
[----:B------:R-:W3:Y:S04]  /*0b00*/  LDG.E.128 R12, desc[UR6][R6.64+0x200] ;  /* 0x00020006060c7981 */ /* 0x000ee8000c1e1d00 */
        /* <DEDUP_REMOVED lines=34> */
[----:B----4-:R0:W-:Y:S04]  /*0d30*/  STL.64 [R1+0x48], R28 ;  /* 0x0000481c01007387 */ /* 0x0101e80000100a00 */
[----:B------:R0:W-:Y:S04]  /*0d40*/  STL.64 [R1+0x50], R30 ;  /* 0x0000501e01007387 */ /* 0x0001e80000100a00 */
[----:B------:R0:W-:Y:S04]  /*0d50*/  STL.64 [R1+0x28], R24 ;  /* 0x0000281801007387 */ /* 0x0001e80000100a00 */
[----:B------:R0:W-:Y:S04]  /*0d60*/  STL.64 [R1+0x30], R26 ;  /* 0x0000301a01007387 */ /* 0x0001e80000100a00 */
[----:B------:R0:W-:Y:S04]  /*0d70*/  STL.64 [R1], R20 ;  /* 0x0000001401007387 */ /* 0x0001e80000100a00 */
[----:B------:R0:W-:Y:S04]  /*0d80*/  STL.64 [R1+0x8], R22 ;  /* 0x0000081601007387 */ /* 0x0001e80000100a00 */
[----:B---3--:R0:W-:Y:S04]  /*0d90*/  STL.64 [R1+0x18], R12 ;  /* 0x0000180c01007387 */ /* 0x0081e80000100a00 */
[----:B------:R0:W-:Y:S04]  /*0da0*/  STL.64 [R1+0x20], R14 ;  /* 0x0000200e01007387 */ /* 0x0001e80000100a00 */
[----:B--2---:R0:W-:Y:S04]  /*0db0*/  STL.64 [R1+0x38], R16 ;  /* 0x0000381001007387 */ /* 0x0041e80000100a00 */
[----:B------:R0:W-:Y:S01]  /*0dc0*/  STL.64 [R1+0x40], R18 ;  /* 0x0000401201007387 */ /* 0x0001e20000100a00 */
[----:B------:R-:W-:Y:S05]  /*0dd0*/  BRA `(.L_x_102) ;  /* 0x0000000400087947 */ /* 0x000fea0003800000 */
.L_x_103:
        /* <DEDUP_REMOVED lines=65> */
[----:B------:R0:W-:Y:S02]  /*11f0*/  STL.64 [R1+0x20], R14 ;  /* 0x0000200e01007387 */ /* 0x0001e40000100a00 */
.L_x_102:
[----:B------:R-:W2:Y:S01]  /*1200*/  S2UR UR4, SR_CTAID.X ;  /* 0x00000000000479c3 */ /* 0x000ea20000002500 */
[----:B------:R-:W3:Y:S01]  /*1210*/  LDCU UR5, c[0x0][0x384] ;  /* 0x00007080ff0577ac */ /* 0x000ee20008000800 */
[----:B------:R-:W-:Y:S01]  /*1220*/  SHF.R.U32.HI R0, RZ, 0x5, R0 ;  /* 0x00000005ff007819 */ /* 0x000fe20000011600 */
[----:B--2---:R-:W-:-:S06]  /*1230*/  USHF.L.U32 UR4, UR4, 0x2, URZ ;  /* 0x0000000204047899 */ /* 0x004fcc00080006ff */
[----:B01----:R-:W-:-:S04]  /*1240*/  LOP3.LUT R3, R0, UR4, RZ, 0xfc, !PT ;  /* 0x0000000400037c12 */ /* 0x003fc8000f8efcff */
[----:B---3--:R-:W-:-:S13]  /*1250*/  ISETP.GE.AND P1, PT, R3, UR5, PT ;  /* 0x0000000503007c0c */ /* 0x008fda000bf26270 */
[----:B------:R-:W-:Y:S05]  /*1260*/  @P1 EXIT ;  /* 0x000000000000194d */ /* 0x000fea0003800000 */
[----:B-----5:R0:W-:Y:S01]  /*1270*/  STL [R1+0x3e4], R95 ;  /* 0x0003e45f01007387 */ /* 0x0201e20000100800 */
[----:B------:R-:W-:Y:S01]  /*1280*/  PRMT R252, R142, 0x7632, R252 ;  /* 0x000076328efc7816 */ /* 0x000fe200000000fc */
[----:B------:R-:W1:Y:S02]  /*1290*/  LDCU UR4, c[0x0][0x388] ;  /* 0x00007100ff0477ac */ /* 0x000e640008000800 */
[----:B------:R2:W-:Y:S01]  /*12a0*/  STL [R1+0x3e0], R181 ;  /* 0x0003e0b501007387 */ /* 0x0005e20000100800 */
[----:B------:R-:W-:Y:S01]  /*12b0*/  PRMT R227, R106, 0x7632, R227 ;  /* 0x000076326ae37816 */ /* 0x000fe200000000e3 */
[----:B------:R-:W3:Y:S02]  /*12c0*/  LDCU.U8 UR5, c[0x0][0x410] ;  /* 0x00008200ff0577ac */ /* 0x000ee40008000000 */
[----:B------:R4:W-:Y:S01]  /*12d0*/  STL [R1+0x3dc], R180 ;  /* 0x0003dcb401007387 */ /* 0x0009e20000100800 */
[----:B------:R-:W-:Y:S01]  /*12e0*/  PRMT R226, R230, 0x7632, R226 ;  /* 0x00007632e6e27816 */ /* 0x000fe200000000e2 */
[----:B------:R-:W0:Y:S02]  /*12f0*/  LDCU UR8, c[0x0][0x448] ;  /* 0x00008900ff0877ac */ /* 0x000e240008000800 */
[----:B------:R1:W-:Y:S01]  /*1300*/  STL [R1+0x3d8], R54 ;  /* 0x0003d83601007387 */ /* 0x0003e20000100800 */
[----:B------:R-:W-:Y:S01]  /*1310*/  PRMT R225, R65, 0x7632, R225 ;  /* 0x0000763241e17816 */ /* 0x000fe200000000e1 */
[----:B------:R-:W0:Y:S02]  /*1320*/  LDCU.64 UR10, c[0x0][0x3a0] ;  /* 0x00007400ff0a77ac */ /* 0x000e240008000a00 */
[----:B------:R3:W-:Y:S01]  /*1330*/  STL [R1+0x3d4], R179 ;  /* 0x0003d4b301007387 */ /* 0x0007e20000100800 */
[----:B------:R-:W-:Y:S01]  /*1340*/  PRMT R224, R141, 0x7632, R224 ;  /* 0x000076328de07816 */ /* 0x000fe200000000e0 */
[----:B------:R-:W0:Y:S02]  /*1350*/  LDCU.64 UR12, c[0x0][0x398] ;  /* 0x00007300ff0c77ac */ /* 0x000e240008000a00 */
[----:B------:R-:W3:Y:S04]  /*1360*/  LDL R182, [R1+0xc] ;  /* 0x00000c0001b67983 */ /* 0x000ee80000100800 */
[----:B------:R-:W3:Y:S04]  /*1370*/  LDL R42, [R1+0x20] ;  /* 0x00002000012a7983 */ /* 0x000ee80000100800 */
[----:B------:R3:W-:Y:S04]  /*1380*/  STL [R1+0x3d0], R250 ;  /* 0x0003d0fa01007387 */ /* 0x0007e80000100800 */
[----:B------:R3:W-:Y:S04]  /*1390*/  STL [R1+0x3cc], R178 ;  /* 0x0003ccb201007387 */ /* 0x0007e80000100800 */
[----:B------:R-:W3:Y:S04]  /*13a0*/  LDL R39, [R1+0x30] ;  /* 0x0000300001277983 */ /* 0x000ee80000100800 */
[----:B------:R3:W-:Y:S04]  /*13b0*/  STL [R1+0x3c8], R94 ;  /* 0x0003c85e01007387 */ /* 0x0007e80000100800 */
[----:B------:R-:W3:Y:S04]  /*13c0*/  LDL R177, [R1+0x8] ;  /* 0x0000080001b17983 */ /* 0x000ee80000100800 */
[----:B------:R-:W3:Y:S04]  /*13d0*/  LDL R36, [R1+0x1c] ;  /* 0x00001c0001247983 */ /* 0x000ee80000100800 */
[----:B------:R3:W-:Y:S04]  /*13e0*/  STL [R1+0x3c4], R176 ;  /* 0x0003c4b001007387 */ /* 0x0007e80000100800 */
[----:B------:R-:W3:Y:S04]  /*13f0*/  LDL R33, [R1+0x2c] ;  /* 0x00002c0001217983 */ /* 0x000ee80000100800 */
[----:B------:R3:W-:Y:S04]  /*1400*/  STL [R1+0x3c0], R175 ;  /* 0x0003c0af01007387 */ /* 0x0007e80000100800 */
[----:B------:R-:W3:Y:S04]  /*1410*/  LDL R30, [R1+0x18] ;  /* 0x00001800011e7983 */ /* 0x000ee80000100800 */
[----:B------:R3:W-:Y:S04]  /*1420*/  STL [R1+0x3bc], R53 ;  /* 0x0003bc3501007387 */ /* 0x0007e80000100800 */
        /* <DEDUP_REMOVED lines=8> */
[----:B------:R-:W3:Y:S04]  /*14b0*/  LDL R167, [R1] ;  /* 0x0000000001a77983 */ /* 0x000ee80000100800 */
[----:B------:R-:W3:Y:S04]  /*14c0*/  LDL R15, [R1+0x50] ;  /* 0x00005000010f7983 */ /* 0x000ee80000100800 */
[----:B------:R-:W3:Y:S04]  /*14d0*/  LDL R24, [R1+0x44] ;  /* 0x0000440001187983 */ /* 0x000ee80000100800 */
[----:B------:R-:W3:Y:S04]  /*14e0*/  LDL R18, [R1+0x40] ;  /* 0x0000400001127983 */ /* 0x000ee80000100800 */
[----:B------:R-:W3:Y:S01]  /*14f0*/  LDL R21, [R1+0x54] ;  /* 0x0000540001157983 */ /* 0x000ee20000100800 */
[----:B0-----:R-:W-:-:S02]  /*1500*/  PRMT R95, R83, 0x7632, R95 ;  /* 0x00007632535f7816 */ /* 0x001fc4000000005f */
[----:B------:R-:W-:Y:S01]  /*1510*/  ISETP.NE.U32.AND P1, PT, R10, RZ, PT ;  /* 0x000000ff0a00720c */ /* 0x000fe20003f25070 */
[----:B------:R-:W-:Y:S01]  /*1520*/  STL [R1+0x3b8], R174 ;  /* 0x0003b8ae01007387 */ /* 0x000fe20000100800 */
[----:B--2---:R-:W-:Y:S02]  /*1530*/  PRMT R181, R127, 0x7632, R181 ;  /* 0x000076327fb57816 */ /* 0x004fe400000000b5 */
[----:B----4-:R-:W-:Y:S01]  /*1540*/  PRMT R180, R123, 0x7632, R180 ;  /* 0x000076327bb47816 */ /* 0x010fe200000000b4 */
[----:B------:R-:W-:Y:S01]  /*1550*/  STL [R1+0x3b4], R249 ;  /* 0x0003b4f901007387 */ /* 0x000fe20000100800 */
[----:B-1----:R-:W-:Y:S02]  /*1560*/  PRMT R54, R147, 0x7632, R54 ;  /* 0x0000763293367816 */ /* 0x002fe40000000036 */
[----:B---3--:R-:W-:Y:S01]  /*1570*/  PRMT R179, R82, 0x7632, R179 ;  /* 0x0000763252b37816 */ /* 0x008fe200000000b3 */
[----:B------:R-:W-:Y:S01]  /*1580*/  STL [R1+0x3b0], R173 ;  /* 0x0003b0ad01007387 */ /* 0x000fe20000100800 */
[----:B------:R-:W-:-:S02]  /*1590*/  PRMT R250, R126, 0x7632, R250 ;  /* 0x000076327efa7816 */ /* 0x000fc400000000fa */
[----:B------:R-:W-:Y:S01]  /*15a0*/  PRMT R178, R122, 0x7632, R178 ;  /* 0x000076327ab27816 */ /* 0x000fe200000000b2 */
[----:B------:R-:W-:Y:S01]  /*15b0*/  STL [R1+0x3ac], R93 ;  /* 0x0003ac5d01007387 */ /* 0x000fe20000100800 */
[----:B------:R-:W-:Y:S02]  /*15c0*/  PRMT R94, R146, 0x7632, R94 ;  /* 0x00007632925e7816 */ /* 0x000fe4000000005e */
[----:B------:R-:W-:Y:S01]  /*15d0*/  PRMT R176, R81, 0x7632, R176 ;  /* 0x0000763251b07816 */ /* 0x000fe200000000b0 */
[----:B------:R-:W-:Y:S01]  /*15e0*/  STL [R1+0x3a8], R171 ;  /* 0x0003a8ab01007387 */ /* 0x000fe20000100800 */
[----:B------:R-:W-:Y:S02]  /*15f0*/  PRMT R175, R125, 0x7632, R175 ;  /* 0x000076327daf7816 */ /* 0x000fe400000000af */
[----:B------:R-:W-:Y:S01]  /*1600*/  PRMT R53, R121, 0x7632, R53 ;  /* 0x0000763279357816 */ /* 0x000fe20000000035 */
        /* <DEDUP_REMOVED lines=61> */
[----:B------:R-:W-:-:S03]  /*19e0*/  ISETP.NE.AND.EX P1, PT, R11, RZ, PT, P1 ;  /* 0x000000ff0b00720c */ /* 0x000fc60003f25310 */
        /* <DEDUP_REMOVED lines=32> */
[----:B------:R0:W-:Y:S04]  /*1bf0*/  STL.S16 [R1+0x2d0], R95 ;  /* 0x0002d05f01007387 */ /* 0x0001e80000100600 */
[----:B0-----:R-:W2:Y:S04]  /*1c00*/  LDL.LU R95, [R1+0x3e4] ;  /* 0x0003e400015f7983 */ /* 0x001ea80000300800 */
[----:B------:R0:W-:Y:S04]  /*1c10*/  STL.S16 [R1+0x2cc], R181 ;  /* 0x0002ccb501007387 */ /* 0x0001e80000100600 */
[----:B0-----:R-:W3:Y:S04]  /*1c20*/  LDL.LU R181, [R1+0x3e0] ;  /* 0x0003e00001b57983 */ /* 0x001ee80000300800 */
[----:B------:R0:W-:Y:S04]  /*1c30*/  STL.S16 [R1+0x2c8], R180 ;  /* 0x0002c8b401007387 */ /* 0x0001e80000100600 */
[----:B0-----:R-:W4:Y:S04]  /*1c40*/  LDL.LU R180, [R1+0x3dc] ;  /* 0x0003dc0001b47983 */ /* 0x001f280000300800 */
[----:B------:R0:W-:Y:S04]  /*1c50*/  STL.S16 [R1+0x2c4], R54 ;  /* 0x0002c43601007387 */ /* 0x0001e80000100600 */
[----:B0-----:R-:W4:Y:S04]  /*1c60*/  LDL.LU R54, [R1+0x3d8] ;  /* 0x0003d80001367983 */ /* 0x001f280000300800 */
[----:B------:R0:W-:Y:S01]  /*1c70*/  STL.S16 [R1+0x2c0], R179 ;  /* 0x0002c0b301007387 */ /* 0x0001e20000100600 */
[----:B------:R-:W-:-:S03]  /*1c80*/  PRMT R174, R145, 0x7632, R174 ;  /* 0x0000763291ae7816 */ /* 0x000fc600000000ae */
        /* <DEDUP_REMOVED lines=172> */
[----:B------:R0:W-:Y:S04]  /*2750*/  STL.S16 [R1+0x1d8], R8 ;  /* 0x0001d80801007387 */ /* 0x0001e80000100600 */
        /* <DEDUP_REMOVED lines=12> */
[----:B0-----:R-:W4:Y:S01]  /*2820*/  LDL.LU R0, [R1+0x2d4] ;  /* 0x0002d40001007983 */ /* 0x001f220000300800 */
[----:B--2---:R-:W-:-:S02]  /*2830*/  PRMT R183, R95, 0x7632, R183 ;  /* 0x000076325fb77816 */ /* 0x004fc400000000b7 */
[----:B---3--:R-:W-:Y:S01]  /*2840*/  PRMT R181, R182, 0x7632, R181 ;  /* 0x00007632b6b57816 */ /* 0x008fe200000000b5 */
[----:B------:R0:W-:Y:S01]  /*2850*/  STL.S16 [R1+0x1bc], R252 ;  /* 0x0001bcfc01007387 */ /* 0x0001e20000100600 */
[----:B----4-:R-:W-:Y:S02]  /*2860*/  PRMT R180, R54, 0x7632, R180 ;  /* 0x0000763236b47816 */ /* 0x010fe400000000b4 */
        /* <DEDUP_REMOVED lines=132> */
[----:B------:R0:W-:Y:S02]  /*30b0*/  STL.S16 [R1+0x58], R4 ;  /* 0x0000580401007387 */ /* 0x0001e40000100600 */
.L_x_145:
[----:B------:R-:W-:Y:S01]  /*30c0*/  ISETP.NE.U32.AND P2, PT, RZ, UR10, PT ;  /* 0x0000000aff007c0c */ /* 0x000fe2000bf45070 */
[----:B-1----:R-:W1:Y:S01]  /*30d0*/  S2R R9, SR_TID.X ;  /* 0x0000000000097919 */ /* 0x002e620000002100 */
[----:B0-----:R-:W-:Y:S01]  /*30e0*/  IMAD R213, R3, UR4, RZ ;  /* 0x0000000403d57c24 */ /* 0x001fe2000f8e02ff */
[----:B------:R-:W0:Y:S01]  /*30f0*/  @P1 LDC.64 R6, c[0x0][0x398] ;  /* 0x0000e600ff061b82 */ /* 0x000e220000000a00 */
[----:B------:R-:W-:-:S03]  /*3100*/  ISETP.NE.AND.EX P2, PT, RZ, UR11, PT, P2 ;  /* 0x0000000bff007c0c */ /* 0x000fc6000bf45320 */
[----:B------:R-:W-:-:S04]  /*3110*/  SHF.R.S32.HI R0, RZ, 0x1f, R213 ;  /* 0x0000001fff007819 */ /* 0x000fc800000114d5 */
[----:B------:R-:W2:Y:S01]  /*3120*/  LDC.64 R180, c[0x0][0x390] ;  /* 0x0000e400ffb47b82 */ /* 0x000ea20000000a00 */
[----:B------:R-:W-:-:S07]  /*3130*/  LEA.HI R213, R0, R213, RZ, 0x3 ;  /* 0x000000d500d57211 */ /* 0x000fce00078f18ff */
[----:B------:R-:W3:Y:S01]  /*3140*/  @P2 LDC.64 R4, c[0x0][0x3a0] ;  /* 0x0000e800ff042b82 */ /* 0x000ee20000000a00 */
[----:B-1----:R-:W-:-:S04]  /*3150*/  LOP3.LUT R9, R9, 0x1f, RZ, 0xc0, !PT ;  /* 0x0000001f09097812 */ /* 0x002fc800078ec0ff */
[----:B------:R-:W-:-:S05]  /*3160*/  LEA.HI.SX32 R213, R213, R9, 0x1d ;  /* 0x00000009d5d57211 */ /* 0x000fca00078feaff */
[----:B0-----:R-:W-:-:S04]  /*3170*/  @P1 IMAD.WIDE.U32 R6, R213, 0x10, R6 ;  /* 0x00000010d5061825 */ /* 0x001fc800078e0006 */
[C---:B---3--:R-:W-:Y:S01]  /*3180*/  @P2 IMAD.WIDE.U32 R4, R213.reuse, 0x10, R4 ;  /* 0x00000010d5042825 */ /* 0x048fe200078e0004 */
[----:B-----5:R-:W5:Y:S04]  /*3190*/  @P1 LDG.E.128 R40, desc[UR6][R6.64] ;  /* 0x0000000606281981 */ /* 0x020f68000c1e1d00 */
[----:B------:R2:W5:Y:S02]  /*31a0*/  @P2 LDG.E.128 R36, desc[UR6][R4.64] ;  /* 0x0000000604242981 */ /* 0x000564000c1e1d00 */
[----:B--2---:R-:W-:-:S06]  /*31b0*/  IMAD.WIDE.U32 R4, R213, 0x10, R180 ;  /* 0x00000010d5047825 */ /* 0x004fcc00078e00b4 */
[----:B------:R-:W5:Y:S01]  /*31c0*/  LDG.E.128 R4, desc[UR6][R4.64] ;  /* 0x0000000604047981 */ /* 0x000f62000c1e1d00 */
[----:B------:R-:W-:-:S04]  /*31d0*/  UISETP.NE.U32.AND UP0, UPT, UR12, URZ, UPT ;  /* 0x000000ff0c00728c */ /* 0x000fc8000bf05070 */
[----:B------:R-:W-:-:S06]  /*31e0*/  UISETP.NE.AND.EX UP0, UPT, UR13, URZ, UPT, UP0 ;  /* 0x000000ff0d00728c */ /* 0x000fcc000bf05300 */
[----:B------:R-:W-:-:S13]  /*31f0*/  PLOP3.LUT P1, PT, PT, PT, UP0, 0x80, 0x8 ;  /* 0x000000000008781c */ /* 0x000fda0003f2f008 */
[----:B------:R-:W-:Y:S05]  /*3200*/  @!P1 BRA `(.L_x_104) ;  /* 0x00000004007c9947 */ /* 0x000fea0003800000 */
[----:B------:R-:W-:Y:S05]  /*3210*/  @!P2 BRA `(.L_x_105) ;  /* 0x0000000000e4a947 */ /* 0x000fea0003800000 */
        /* <DEDUP_REMOVED lines=10> */
[----:B------:R-:W-:Y:S01]  /*32c0*/  PRMT R2, R42, 0x7632, R2 ;  /* 0x000076322a027816 */ /* 0x000fe20000000002 */
[----:B------:R-:W-:Y:S01]  /*32d0*/  IMAD.U32 R166, R166, 0x10000, RZ ;  /* 0x00010000a6a67824 */ /* 0x000fe200078e00ff */
[----:B------:R-:W-:Y:S02]  /*32e0*/  SHF.L.U32 R0, R0, 0x10, RZ ;  /* 0x0000001000007819 */ /* 0x000fe400000006ff */
[----:B------:R-:W-:Y:S02]  /*32f0*/  SHF.L.U32 R8, R8, 0x10, RZ ;  /* 0x0000001008087819 */ /* 0x000fe400000006ff */
[----:B------:R-:W-:Y:S01]  /*3300*/  SHF.L.U32 R165, R165, 0x10, RZ ;  /* 0x00000010a5a57819 */ /* 0x000fe200000006ff */
[--C-:B------:R-:W-:Y:S01]  /*3310*/  FADD.FTZ R164, R164, R0.reuse ;  /* 0x00000000a4a47221 */ /* 0x100fe20000010000 */
[----:B------:R-:W-:Y:S02]  /*3320*/  SHF.L.U32 R2, R2, 0x10, RZ ;  /* 0x0000001002027819 */ /* 0x000fe400000006ff */
[----:B------:R-:W-:Y:S01]  /*3330*/  PRMT R0, R37, 0x7632, R0 ;  /* 0x0000763225007816 */ /* 0x000fe20000000000 */
[----:B------:R-:W-:Y:S01]  /*3340*/  FADD.FTZ R165, R8, R165 ;  /* 0x000000a508a57221 */ /* 0x000fe20000010000 */
[----:B------:R-:W-:Y:S01]  /*3350*/  PRMT R167, R7, 0x7632, R167 ;  /* 0x0000763207a77816 */ /* 0x000fe200000000a7 */
[----:B------:R-:W-:Y:S01]  /*3360*/  FADD.FTZ R166, R166, R2 ;  /* 0x00000002a6a67221 */ /* 0x000fe20000010000 */
[----:B------:R-:W-:-:S02]  /*3370*/  SHF.L.U32 R0, R0, 0x10, RZ ;  /* 0x0000001000007819 */ /* 0x000fc400000006ff */
[----:B------:R-:W-:Y:S01]  /*3380*/  PRMT R2, R43, 0x7632, R2 ;  /* 0x000076322b027816 */ /* 0x000fe20000000002 */
[----:B------:R-:W-:Y:S01]  /*3390*/  IMAD.U32 R167, R167, 0x10000, RZ ;  /* 0x00010000a7a77824 */ /* 0x000fe200078e00ff */
[----:B------:R-:W-:Y:S01]  /*33a0*/  SHF.L.U32 R225, R4, 0x10, RZ ;  /* 0x0000001004e17819 */ /* 0x000fe200000006ff */
[--C-:B------:R-:W-:Y:S01]  /*33b0*/  FADD.FTZ R165, R165, R0.reuse ;  /* 0x00000000a5a57221 */ /* 0x100fe20000010000 */
[----:B------:R-:W-:Y:S02]  /*33c0*/  SHF.L.U32 R2, R2, 0x10, RZ ;  /* 0x0000001002027819 */ /* 0x000fe400000006ff */
[----:B------:R-:W-:Y:S02]  /*33d0*/  PRMT R0, R39, 0x7632, R0 ;  /* 0x0000763227007816 */ /* 0x000fe40000000000 */
[----:B------:R-:W-:Y:S01]  /*33e0*/  SHF.L.U32 R222, R5, 0x10, RZ ;  /* 0x0000001005de7819 */ /* 0x000fe200000006ff */
[----:B------:R-:W-:Y:S01]  /*33f0*/  FADD.FTZ R167, R167, R2 ;  /* 0x00000002a7a77221 */ /* 0x000fe20000010000 */
[----:B------:R-:W-:-:S02]  /*3400*/  SHF.L.U32 R0, R0, 0x10, RZ ;  /* 0x0000001000007819 */ /* 0x000fc400000006ff */
[----:B------:R-:W-:Y:S02]  /*3410*/  SHF.L.U32 R224, R7, 0x10, RZ ;  /* 0x0000001007e07819 */ /* 0x000fe400000006ff */
[----:B------:R-:W-:Y:S01]  /*3420*/  PRMT R2, R38, 0x7632, R2 ;  /* 0x0000763226027816 */ /* 0x000fe20000000002 */
[----:B------:R-:W-:Y:S01]  /*3430*/  FADD.FTZ R167, R167, R0 ;  /* 0x00000000a7a77221 */ /* 0x000fe20000010000 */
[----:B------:R-:W-:-:S03]  /*3440*/  IMAD.U32 R0, R40, 0x10000, RZ ;  /* 0x0001000028007824 */ /* 0x000fc600078e00ff */
[----:B------:R-:W-:Y:S02]  /*3450*/  IMAD.U32 R2, R2, 0x10000, RZ ;  /* 0x0001000002027824 */ /* 0x000fe400078e00ff */
[----:B------:R-:W-:Y:S01]  /*3460*/  FADD.FTZ R225, R225, R0 ;  /* 0x00000000e1e17221 */ /* 0x000fe20000010000 */
[----:B------:R-:W-:Y:S01]  /*3470*/  SHF.L.U32 R0, R41, 0x10, RZ ;  /* 0x0000001029007819 */ /* 0x000fe200000006ff */
[----:B------:R-:W-:-:S04]  /*3480*/  FADD.FTZ R166, R166, R2 ;  /* 0x00000002a6a67221 */ /* 0x000fc80000010000 */
[----:B------:R-:W-:Y:S01]  /*3490*/  FADD.FTZ R222, R222, R0 ;  /* 0x00000000dede7221 */ /* 0x000fe20000010000 */
[----:B------:R-:W-:-:S05]  /*34a0*/  SHF.L.U32 R0, R42, 0x10, RZ ;  /* 0x000000102a007819 */ /* 0x000fca00000006ff */
[----:B------:R-:W-:Y:S01]  /*34b0*/  FADD.FTZ R223, R223, R0 ;  /* 0x00000000dfdf7221 */ /* 0x000fe20000010000 */
[----:B------:R-:W-:-:S04]  /*34c0*/  IMAD.U32 R0, R43, 0x10000, RZ ;  /* 0x000100002b007824 */ /* 0x000fc800078e00ff */
[----:B------:R-:W-:Y:S01]  /*34d0*/  FADD.FTZ R224, R224, R0 ;  /* 0x00000000e0e07221 */ /* 0x000fe20000010000 */
[----:B------:R-:W-:-:S05]  /*34e0*/  SHF.L.U32 R0, R37, 0x10, RZ ;  /* 0x0000001025007819 */ /* 0x000fca00000006ff */
[----:B------:R-:W-:Y:S01]  /*34f0*/  FADD.FTZ R222, R222, R0 ;  /* 0x00000000dede7221 */ /* 0x000fe20000010000 */
[----:B------:R-:W-:-:S04]  /*3500*/  SHF.L.U32 R0, R38, 0x10, RZ ;  /* 0x0000001026007819 */ /* 0x000fc800000006ff */
[----:B------:R-:W-:Y:S01]  /*3510*/  F2FP.BF16.F32.PACK_AB R33, R165, R222 ;  /* 0x000000dea521723e */ /* 0x000fe200000010ff */
[----:B------:R-:W-:Y:S01]  /*3520*/  FADD.FTZ R223, R223, R0 ;  /* 0x00000000dfdf7221 */ /* 0x000fe20000010000 */
[----:B------:R-:W-:-:S04]  /*3530*/  IMAD.U32 R0, R39, 0x10000, RZ ;  /* 0x0001000027007824 */ /* 0x000fc800078e00ff */
[----:B------:R-:W-:Y:S01]  /*3540*/  FADD.FTZ R224, R224, R0 ;  /* 0x00000000e0e07221 */ /* 0x000fe20000010000 */
[----:B------:R-:W-:Y:S02]  /*3550*/  SHF.L.U32 R0, R36, 0x10, RZ ;  /* 0x0000001024007819 */ /* 0x000fe400000006ff */
[----:B------:R-:W-:Y:S02]  /*3560*/  F2FP.BF16.F32.PACK_AB R34, R166, R223 ;  /* 0x000000dfa622723e */ /* 0x000fe400000010ff */
[----:B------:R-:W-:Y:S01]  /*3570*/  F2FP.BF16.F32.PACK_AB R35, R167, R224 ;  /* 0x000000e0a723723e */ /* 0x000fe200000010ff */
[----:B------:R-:W-:-:S05]  /*3580*/  FADD.FTZ R225, R225, R0 ;  /* 0x00000000e1e17221 */ /* 0x000fca0000010000 */
[----:B------:R-:W-:Y:S01]  /*3590*/  F2FP.BF16.F32.PACK_AB R32, R164, R225 ;  /* 0x000000e1a420723e */ /* 0x000fe200000010ff */
[----:B------:R-:W-:Y:S06]  /*35a0*/  BRA `(.L_x_106) ;  /* 0x00000004005c7947 */ /* 0x000fec0003800000 */
.L_x_105:
[----:B-----5:R-:W-:Y:S01]  /*35b0*/  PRMT R164, R4, 0x7632, R164 ;  /* 0x0000763204a47816 */ /* 0x020fe200000000a4 */
[----:B------:R-:W-:Y:S01]  /*35c0*/  IMAD.U32 R224, R43, 0x10000, RZ ;  /* 0x000100002be07824 */ /* 0x000fe200078e00ff */
[----:B------:R-:W-:Y:S02]  /*35d0*/  PRMT R2, R40, 0x7632, R2 ;  /* 0x0000763228027816 */ /* 0x000fe40000000002 */
[----:B------:R-:W-:Y:S02]  /*35e0*/  PRMT R165, R5, 0x7632, R165 ;  /* 0x0000763205a57816 */ /* 0x000fe400000000a5 */
[----:B------:R-:W-:Y:S01]  /*35f0*/  PRMT R0, R41, 0x7632, R0 ;  /* 0x0000763229007816 */ /* 0x000fe20000000000 */
[----:B------:R-:W-:Y:S01]  /*3600*/  IMAD.U32 R2, R2, 0x10000, RZ ;  /* 0x0001000002027824 */ /* 0x000fe200078e00ff */
[----:B------:R-:W-:Y:S02]  /*3610*/  SHF.L.U32 R164, R164, 0x10, RZ ;  /* 0x00000010a4a47819 */ /* 0x000fe400000006ff */
[----:B------:R-:W-:-:S02]  /*3620*/  SHF.L.U32 R165, R165, 0x10, RZ ;  /* 0x00000010a5a57819 */ /* 0x000fc400000006ff */
[----:B------:R-:W-:Y:S01]  /*3630*/  SHF.L.U32 R0, R0, 0x10, RZ ;  /* 0x0000001000007819 */ /* 0x000fe200000006ff */
[----:B------:R-:W-:Y:S01]  /*3640*/  FADD.FTZ R164, R164, R2 ;  /* 0x00000002a4a47221 */ /* 0x000fe20000010000 */
[C---:B------:R-:W-:Y:S01]  /*3650*/  PRMT R166, R6.reuse, 0x7632, R166 ;  /* 0x0000763206a67816 */ /* 0x040fe200000000a6 */
[----:B------:R-:W-:Y:S01]  /*3660*/  IMAD.U32 R6, R6, 0x10000, RZ ;  /* 0x0001000006067824 */ /* 0x000fe200078e00ff */
[----:B------:R-:W-:Y:S01]  /*3670*/  PRMT R2, R42, 0x7632, R2 ;  /* 0x000076322a027816 */ /* 0x000fe20000000002 */
[--C-:B------:R-:W-:Y:S01]  /*3680*/  FADD.FTZ R165, R165, R0.reuse ;  /* 0x00000000a5a57221 */ /* 0x100fe20000010000 */
[----:B------:R-:W-:Y:S01]  /*3690*/  PRMT R167, R7, 0x7632, R167 ;  /* 0x0000763207a77816 */ /* 0x000fe200000000a7 */
[----:B------:R-:W-:Y:S01]  /*36a0*/  IMAD.U32 R166, R166, 0x10000, RZ ;  /* 0x00010000a6a67824 */ /* 0x000fe200078e00ff */
        /* <DEDUP_REMOVED lines=13> */
[----:B------:R-:W-:Y:S01]  /*3780*/  SHF.L.U32 R225, R40, 0x10, RZ ;  /* 0x0000001028e17819 */ /* 0x000fe200000006ff */
[----:B------:R-:W-:Y:S01]  /*3790*/  FADD.FTZ R224, R7, R224 ;  /* 0x000000e007e07221 */ /* 0x000fe20000010000 */
[----:B------:R-:W-:-:S02]  /*37a0*/  F2FP.BF16.F32.PACK_AB R33, R165, R222 ;  /* 0x000000dea521723e */ /* 0x000fc400000010ff */
[----:B------:R-:W-:Y:S01]  /*37b0*/  F2FP.BF16.F32.PACK_AB R34, R166, R223 ;  /* 0x000000dfa622723e */ /* 0x000fe200000010ff */
[----:B------:R-:W-:Y:S01]  /*37c0*/  FADD.FTZ R225, R4, R225 ;  /* 0x000000e104e17221 */ /* 0x000fe20000010000 */
[----:B------:R-:W-:-:S04]  /*37d0*/  F2FP.BF16.F32.PACK_AB R35, R167, R224 ;  /* 0x000000e0a723723e */ /* 0x000fc800000010ff */
[----:B------:R-:W-:Y:S01]  /*37e0*/  F2FP.BF16.F32.PACK_AB R32, R164, R225 ;  /* 0x000000e1a420723e */ /* 0x000fe200000010ff */
[----:B------:R-:W-:Y:S06]  /*37f0*/  BRA `(.L_x_106) ;  /* 0x0000000000c87947 */ /* 0x000fec0003800000 */
.L_x_104:
[----:B------:R-:W-:Y:S05]  /*3800*/  @!P2 BRA `(.L_x_107) ;  /* 0x000000000094a947 */ /* 0x000fea0003800000 */
[----:B-----5:R-:W-:Y:S01]  /*3810*/  PRMT R164, R4, 0x7632, R164 ;  /* 0x0000763204a47816 */ /* 0x020fe200000000a4 */
[----:B------:R-:W-:Y:S01]  /*3820*/  IMAD.U32 R222, R37, 0x10000, RZ ;  /* 0x0001000025de7824 */ /* 0x000fe200078e00ff */
[C---:B------:R-:W-:Y:S01]  /*3830*/  PRMT R2, R36.reuse, 0x7632, R2 ;  /* 0x0000763224027816 */ /* 0x040fe20000000002 */
[----:B------:R-:W-:Y:S01]  /*3840*/  IMAD.U32 R225, R36, 0x10000, RZ ;  /* 0x0001000024e17824 */ /* 0x000fe200078e00ff */
[----:B------:R-:W-:Y:S01]  /*3850*/  PRMT R165, R5, 0x7632, R165 ;  /* 0x0000763205a57816 */ /* 0x000fe200000000a5 */
[----:B------:R-:W-:Y:S01]  /*3860*/  IMAD.U32 R164, R164, 0x10000, RZ ;  /* 0x00010000a4a47824 */ /* 0x000fe200078e00ff */
[----:B------:R-:W-:Y:S02]  /*3870*/  PRMT R0, R37, 0x7632, R0 ;  /* 0x0000763225007816 */ /* 0x000fe40000000000 */
[----:B------:R-:W-:Y:S02]  /*3880*/  SHF.L.U32 R2, R2, 0x10, RZ ;  /* 0x0000001002027819 */ /* 0x000fe400000006ff */
[----:B------:R-:W-:Y:S01]  /*3890*/  SHF.L.U32 R165, R165, 0x10, RZ ;  /* 0x00000010a5a57819 */ /* 0x000fe200000006ff */
[----:B------:R-:W-:Y:S01]  /*38a0*/  IMAD.U32 R0, R0, 0x10000, RZ ;  /* 0x0001000000007824 */ /* 0x000fe200078e00ff */
[----:B------:R-:W-:Y:S01]  /*38b0*/  PRMT R166, R6, 0x7632, R166 ;  /* 0x0000763206a67816 */ /* 0x000fe200000000a6 */
[--C-:B------:R-:W-:Y:S01]  /*38c0*/  FADD.FTZ R164, R164, R2.reuse ;  /* 0x00000002a4a47221 */ /* 0x100fe20000010000 */
[----:B------:R-:W-:Y:S01]  /*38d0*/  PRMT R2, R38, 0x7632, R2 ;  /* 0x0000763226027816 */ /* 0x000fe20000000002 */
[--C-:B------:R-:W-:Y:S01]  /*38e0*/  FADD.FTZ R165, R165, R0.reuse ;  /* 0x00000000a5a57221 */ /* 0x100fe20000010000 */
[C---:B------:R-:W-:Y:S01]  /*38f0*/  PRMT R167, R7.reuse, 0x7632, R167 ;  /* 0x0000763207a77816 */ /* 0x040fe200000000a7 */
[----:B------:R-:W-:Y:S01]  /*3900*/  IMAD.U32 R7, R7, 0x10000, RZ ;  /* 0x0001000007077824 */ /* 0x000fe200078e00ff */
[----:B------:R-:W-:-:S02]  /*3910*/  PRMT R0, R39, 0x7632, R0 ;  /* 0x0000763227007816 */ /* 0x000fc40000000000 */
[----:B------:R-:W-:Y:S01]  /*3920*/  SHF.L.U32 R166, R166, 0x10, RZ ;  /* 0x00000010a6a67819 */ /* 0x000fe200000006ff */
[----:B------:R-:W-:Y:S01]  /*3930*/  IMAD.U32 R167, R167, 0x10000, RZ ;  /* 0x00010000a7a77824 */ /* 0x000fe200078e00ff */
[----:B------:R-:W-:Y:S02]  /*3940*/  SHF.L.U32 R2, R2, 0x10, RZ ;  /* 0x0000001002027819 */ /* 0x000fe400000006ff */
[----:B------:R-:W-:Y:S02]  /*3950*/  SHF.L.U32 R0, R0, 0x10, RZ ;  /* 0x0000001000007819 */ /* 0x000fe400000006ff */
[----:B------:R-:W-:Y:S01]  /*3960*/  SHF.L.U32 R5, R5, 0x10, RZ ;  /* 0x0000001005057819 */ /* 0x000fe200000006ff */
[----:B------:R-:W-:Y:S01]  /*3970*/  FADD.FTZ R166, R166, R2 ;  /* 0x00000002a6a67221 */ /* 0x000fe20000010000 */
[----:B------:R-:W-:Y:S01]  /*3980*/  SHF.L.U32 R6, R6, 0x10, RZ ;  /* 0x0000001006067819 */ /* 0x000fe200000006ff */
[----:B------:R-:W-:Y:S01]  /*3990*/  FADD.FTZ R167, R167, R0 ;  /* 0x00000000a7a77221 */ /* 0x000fe20000010000 */
[----:B------:R-:W-:Y:S01]  /*39a0*/  SHF.L.U32 R223, R38, 0x10, RZ ;  /* 0x0000001026df7819 */ /* 0x000fe200000006ff */
[----:B------:R-:W-:Y:S01]  /*39b0*/  FADD.FTZ R222, R5, R222 ;  /* 0x000000de05de7221 */ /* 0x000fe20000010000 */
[----:B------:R-:W-:-:S02]  /*39c0*/  SHF.L.U32 R224, R39, 0x10, RZ ;  /* 0x0000001027e07819 */ /* 0x000fc400000006ff */
[----:B------:R-:W-:Y:S01]  /*39d0*/  SHF.L.U32 R4, R4, 0x10, RZ ;  /* 0x0000001004047819 */ /* 0x000fe200000006ff */
[----:B------:R-:W-:Y:S01]  /*39e0*/  FADD.FTZ R223, R6, R223 ;  /* 0x000000df06df7221 */ /* 0x000fe20000010000 */
[----:B------:R-:W-:Y:S01]  /*39f0*/  F2FP.BF16.F32.PACK_AB R33, R165, R222 ;  /* 0x000000dea521723e */ /* 0x000fe200000010ff */
[----:B------:R-:W-:Y:S02]  /*3a00*/  FADD.FTZ R224, R7, R224 ;  /* 0x000000e007e07221 */ /* 0x000fe40000010000 */
[----:B------:R-:W-:Y:S01]  /*3a10*/  FADD.FTZ R225, R4, R225 ;  /* 0x000000e104e17221 */ /* 0x000fe20000010000 */
[----:B------:R-:W-:Y:S02]  /*3a20*/  F2FP.BF16.F32.PACK_AB R34, R166, R223 ;  /* 0x000000dfa622723e */ /* 0x000fe400000010ff */
[----:B------:R-:W-:Y:S02]  /*3a30*/  F2FP.BF16.F32.PACK_AB R35, R167, R224 ;  /* 0x000000e0a723723e */ /* 0x000fe400000010ff */
[----:B------:R-:W-:Y:S01]  /*3a40*/  F2FP.BF16.F32.PACK_AB R32, R164, R225 ;  /* 0x000000e1a420723e */ /* 0x000fe200000010ff */
[----:B------:R-:W-:Y:S06]  /*3a50*/  BRA `(.L_x_106) ;  /* 0x0000000000307947 */ /* 0x000fec0003800000 */
.L_x_107:
        /* <DEDUP_REMOVED lines=11> */
[----:B------:R-:W-:-:S07]  /*3b10*/  SHF.L.U32 R167, R167, 0x10, RZ ;  /* 0x00000010a7a77819 */ /* 0x000fce00000006ff */
.L_x_106:
[----:B------:R-:W0:Y:S01]  /*3b20*/  @P0 LDC.64 R4, c[0x0][0x3a8] ;  /* 0x0000ea00ff040b82 */ /* 0x000e220000000a00 */
[----:B------:R-:W-:-:S07]  /*3b30*/  VIADD R204, R213, 0x20 ;  /* 0x00000020d5cc7836 */ /* 0x000fce0000000000 */
[----:B------:R-:W1:Y:S01]  /*3b40*/  @P1 LDC.64 R6, c[0x0][0x398] ;  /* 0x0000e600ff061b82 */ /* 0x000e620000000a00 */
[----:B0-----:R-:W-:-:S05]  /*3b50*/  @P0 IMAD.WIDE.U32 R4, R213, 0x10, R4 ;  /* 0x00000010d5040825 */ /* 0x001fca00078e0004 */
[----:B------:R0:W-:Y:S01]  /*3b60*/  @P0 STG.E.128 desc[UR6][R4.64], R32 ;  /* 0x0000002004000986 */ /* 0x0001e2000c101d06 */
[----:B-1----:R-:W-:-:S05]  /*3b70*/  @P1 IMAD.WIDE.U32 R6, R204, 0x10, R6 ;  /* 0x00000010cc061825 */ /* 0x002fca00078e0006 */
[----:B------:R-:W5:Y:S01]  /*3b80*/  @P1 LDG.E.128 R40, desc[UR6][R6.64] ;  /* 0x0000000606281981 */ /* 0x000f62000c1e1d00 */
[----:B0-----:R-:W0:Y:S02]  /*3b90*/  @P2 LDC.64 R4, c[0x0][0x3a0] ;  /* 0x0000e800ff042b82 */ /* 0x001e240000000a00 */
[----:B0-----:R-:W-:-:S05]  /*3ba0*/  @P2 IMAD.WIDE.U32 R4, R204, 0x10, R4 ;  /* 0x00000010cc042825 */ /* 0x001fca00078e0004 */
[----:B------:R0:W5:Y:S02]  /*3bb0*/  @P2 LDG.E.128 R36, desc[UR6][R4.64] ;  /* 0x0000000604242981 */ /* 0x000164000c1e1d00 */
[----:B0-----:R-:W-:-:S06]  /*3bc0*/  IMAD.WIDE.U32 R4, R204, 0x10, R180 ;  /* 0x00000010cc047825 */ /* 0x001fcc00078e00b4 */
[----:B------:R-:W5:Y:S01]  /*3bd0*/  LDG.E.128 R4, desc[UR6][R4.64] ;  /* 0x0000000604047981 */ /* 0x000f62000c1e1d00 */
[----:B------:R-:W-:-:S04]  /*3be0*/  UISETP.NE.U32.AND UP0, UPT, UR12, URZ, UPT ;  /* 0x000000ff0c00728c */ /* 0x000fc8000bf05070 */
[----:B------:R-:W-:-:S09]  /*3bf0*/  UISETP.NE.AND.EX UP0, UPT, UR13, URZ, UPT, UP0 ;  /* 0x000000ff0d00728c */ /* 0x000fd2000bf05300 */
[----:B------:R-:W-:Y:S05]  /*3c00*/  BRA.U UP0, `(.L_x_108) ;  /* 0x0000000100d47547 */ /* 0x000fea000b800000 */
        /* <DEDUP_REMOVED lines=16> */
.L_x_109:
        /* <DEDUP_REMOVED lines=37> */
.L_x_108:
[----:B------:R-:W-:-:S04]  /*3f60*/  UISETP.NE.U32.AND UP1, UPT, UR10, URZ, UPT ;  /* 0x000000ff0a00728c */ /* 0x000fc8000bf25070 */
[----:B------:R-:W-:-:S09]  /*3f70*/  UISETP.NE.AND.EX UP1, UPT, UR11, URZ, UPT, UP1 ;  /* 0x000000ff0b00728c */ /* 0x000fd2000bf25310 */
[----:B------:R-:W-:Y:S05]  /*3f80*/  BRA.U UP1, `(.L_x_111) ;  /* 0x0000000101947547 */ /* 0x000fea000b800000 */
[----:B-----5:R-:W-:Y:S01]  /*3f90*/  PRMT R218, R4, 0x7632, R218 ;  /* 0x0000763204da7816 */ /* 0x020fe200000000da */
[----:B------:R-:W-:Y:S01]  /*3fa0*/  IMAD.U32 R216, R42, 0x10000, RZ ;  /* 0x000100002ad87824 */ /* 0x000fe200078e00ff */
[----:B------:R-:W-:Y:S01]  /*3fb0*/  PRMT R2, R40, 0x7632, R2 ;  /* 0x0000763228027816 */ /* 0x000fe20000000002 */
[----:B------:R-:W-:Y:S01]  /*3fc0*/  IMAD.U32 R4, R4, 0x10000, RZ ;  /* 0x0001000004047824 */ /* 0x000fe200078e00ff */
[C---:B------:R-:W-:Y:S01]  /*3fd0*/  PRMT R219, R5.reuse, 0x7632, R219 ;  /* 0x0000763205db7816 */ /* 0x040fe200000000db */
[----:B------:R-:W-:Y:S01]  /*3fe0*/  IMAD.U32 R5, R5, 0x10000, RZ ;  /* 0x0001000005057824 */ /* 0x000fe200078e00ff */
[----:B------:R-:W-:Y:S02]  /*3ff0*/  PRMT R0, R41, 0x7632, R0 ;  /* 0x0000763229007816 */ /* 0x000fe40000000000 */
[----:B------:R-:W-:Y:S01]  /*4000*/  SHF.L.U32 R218, R218, 0x10, RZ ;  /* 0x00000010dada7819 */ /* 0x000fe200000006ff */
[----:B------:R-:W-:Y:S01]  /*4010*/  IMAD.U32 R219, R219, 0x10000, RZ ;  /* 0x00010000dbdb7824 */ /* 0x000fe200078e00ff */
[----:B------:R-:W-:-:S02]  /*4020*/  SHF.L.U32 R2, R2, 0x10, RZ ;  /* 0x0000001002027819 */ /* 0x000fc400000006ff */
[----:B------:R-:W-:Y:S02]  /*4030*/  SHF.L.U32 R0, R0, 0x10, RZ ;  /* 0x0000001000007819 */ /* 0x000fe400000006ff */
[----:B------:R-:W-:Y:S01]  /*4040*/  PRMT R220, R6, 0x7632, R220 ;  /* 0x0000763206dc7816 */ /* 0x000fe200000000dc */
[--C-:B------:R-:W-:Y:S01]  /*4050*/  FADD.FTZ R218, R218, R2.reuse ;  /* 0x00000002dada7221 */ /* 0x100fe20000010000 */
[----:B------:R-:W-:Y:S01]  /*4060*/  PRMT R2, R42, 0x7632, R2 ;  /* 0x000076322a027816 */ /* 0x000fe20000000002 */
[--C-:B------:R-:W-:Y:S01]  /*4070*/  FADD.FTZ R219, R219, R0.reuse ;  /* 0x00000000dbdb7221 */ /* 0x100fe20000010000 */
[----:B------:R-:W-:Y:S02]  /*4080*/  PRMT R221, R7, 0x7632, R221 ;  /* 0x0000763207dd7816 */ /* 0x000fe400000000dd */
[----:B------:R-:W-:Y:S01]  /*4090*/  PRMT R0, R43, 0x7632, R0 ;  /* 0x000076322b007816 */ /* 0x000fe20000000000 */
[----:B------:R-:W-:Y:S01]  /*40a0*/  IMAD.U32 R2, R2, 0x10000, RZ ;  /* 0x0001000002027824 */ /* 0x000fe200078e00ff */
[----:B------:R-:W-:-:S02]  /*40b0*/  SHF.L.U32 R220, R220, 0x10, RZ ;  /* 0x00000010dcdc7819 */ /* 0x000fc400000006ff */
[----:B------:R-:W-:Y:S02]  /*40c0*/  SHF.L.U32 R221, R221, 0x10, RZ ;  /* 0x00000010dddd7819 */ /* 0x000fe400000006ff */
        /* <DEDUP_REMOVED lines=10> */
[----:B------:R-:W-:Y:S01]  /*4170*/  F2FP.BF16.F32.PACK_AB R33, R219, R215 ;  /* 0x000000d7db21723e */ /* 0x000fe200000010ff */
[----:B------:R-:W-:Y:S01]  /*4180*/  FADD.FTZ R217, R217, R7 ;  /* 0x00000007d9d97221 */ /* 0x000fe20000010000 */
[----:B------:R-:W-:Y:S01]  /*4190*/  F2FP.BF16.F32.PACK_AB R34, R220, R216 ;  /* 0x000000d8dc22723e */ /* 0x000fe200000010ff */
[----:B------:R-:W-:-:S03]  /*41a0*/  FADD.FTZ R214, R214, R4 ;  /* 0x00000004d6d67221 */ /* 0x000fc60000010000 */
[----:B------:R-:W-:Y:S02]  /*41b0*/  F2FP.BF16.F32.PACK_AB R35, R221, R217 ;  /* 0x000000d9dd23723e */ /* 0x000fe400000010ff */
[----:B------:R-:W-:Y:S01]  /*41c0*/  F2FP.BF16.F32.PACK_AB R32, R218, R214 ;  /* 0x000000d6da20723e */ /* 0x000fe200000010ff */
[----:B------:R-:W-:Y:S06]  /*41d0*/  BRA `(.L_x_110) ;  /* 0x0000000000e07947 */ /* 0x000fec0003800000 */
.L_x_111:
        /* <DEDUP_REMOVED lines=55> */
[----:B------:R-:W-:-:S07]  /*4550*/  F2FP.BF16.F32.PACK_AB R32, R218, R214 ;  /* 0x000000d6da20723e */ /* 0x000fce00000010ff */
.L_x_110:
[----:B------:R-:W0:Y:S01]  /*4560*/  @P0 LDC.64 R4, c[0x0][0x3a8] ;  /* 0x0000ea00ff040b82 */ /* 0x000e220000000a00 */
[----:B------:R-:W-:-:S07]  /*4570*/  IADD3 R193, PT, PT, R213, 0x40, RZ ;  /* 0x00000040d5c17810 */ /* 0x000fce0007ffe0ff */
        /* <DEDUP_REMOVED lines=10> */
[----:B------:R-:W-:Y:S05]  /*4620*/  BRA.U UP0, `(.L_x_112) ;  /* 0x0000000100cc7547 */ /* 0x000fea000b800000 */
[----:B------:R-:W-:Y:S05]  /*4630*/  BRA.U UP1, `(.L_x_113) ;  /* 0x0000000101347547 */ /* 0x000fea000b800000 */
[----:B-----5:R-:W-:Y:S01]  /*4640*/  PRMT R211, R6, 0x7632, R211 ;  /* 0x0000763206d37816 */ /* 0x020fe200000000d3 */
[C---:B------:R-:W-:Y:S01]  /*4650*/  IMAD.U32 R205, R4.reuse, 0x10000, RZ ;  /* 0x0001000004cd7824 */ /* 0x040fe200078e00ff */
[----:B------:R-:W-:Y:S01]  /*4660*/  PRMT R209, R4, 0x7632, R209 ;  /* 0x0000763204d17816 */ /* 0x000fe200000000d1 */
[----:B------:R-:W-:Y:S01]  /*4670*/  IMAD.U32 R208, R7, 0x10000, RZ ;  /* 0x0001000007d07824 */ /* 0x000fe200078e00ff */
[----:B------:R-:W-:Y:S01]  /*4680*/  PRMT R210, R5, 0x7632, R210 ;  /* 0x0000763205d27816 */ /* 0x000fe200000000d2 */
[----:B------:R-:W-:Y:S01]  /*4690*/  IMAD.U32 R211, R211, 0x10000, RZ ;  /* 0x00010000d3d37824 */ /* 0x000fe200078e00ff */
[----:B------:R-:W-:Y:S02]  /*46a0*/  PRMT R212, R7, 0x7632, R212 ;  /* 0x0000763207d47816 */ /* 0x000fe400000000d4 */
[----:B------:R-:W-:Y:S02]  /*46b0*/  SHF.L.U32 R206, R5, 0x10, RZ ;  /* 0x0000001005ce7819 */ /* 0x000fe400000006ff */
[----:B------:R-:W-:-:S02]  /*46c0*/  SHF.L.U32 R207, R6, 0x10, RZ ;  /* 0x0000001006cf7819 */ /* 0x000fc400000006ff */
[----:B------:R-:W-:Y:S02]  /*46d0*/  SHF.L.U32 R209, R209, 0x10, RZ ;  /* 0x00000010d1d17819 */ /* 0x000fe400000006ff */
[----:B------:R-:W-:Y:S02]  /*46e0*/  SHF.L.U32 R210, R210, 0x10, RZ ;  /* 0x00000010d2d27819 */ /* 0x000fe400000006ff */
[----:B------:R-:W-:Y:S01]  /*46f0*/  SHF.L.U32 R212, R212, 0x10, RZ ;  /* 0x00000010d4d47819 */ /* 0x000fe200000006ff */
[----:B------:R-:W-:Y:S06]  /*4700*/  BRA `(.L_x_114) ;  /* 0x00000008000c7947 */ /* 0x000fec0003800000 */
.L_x_113:
        /* <DEDUP_REMOVED lines=9> */
[--C-:B------:R-:W-:Y:S01]  /*47a0*/  FADD.FTZ R209, R209, R2.reuse ;  /* 0x00000002d1d17221 */ /* 0x100fe20000010000 */
[C---:B------:R-:W-:Y:S01]  /*47b0*/  PRMT R211, R6.reuse, 0x7632, R211 ;  /* 0x0000763206d37816 */ /* 0x040fe200000000d3 */
[----:B------:R-:W-:Y:S01]  /*47c0*/  IMAD.U32 R6, R6, 0x10000, RZ ;  /* 0x0001000006067824 */ /* 0x000fe200078e00ff */
[----:B------:R-:W-:Y:S01]  /*47d0*/  PRMT R2, R38, 0x7632, R2 ;  /* 0x0000763226027816 */ /* 0x000fe20000000002 */
[----:B------:R-:W-:Y:S01]  /*47e0*/  FADD.FTZ R210, R210, R0 ;  /* 0x00000000d2d27221 */ /* 0x000fe20000010000 */
        /* <DEDUP_REMOVED lines=23> */
.L_x_112:
[----:B------:R-:W-:Y:S05]  /*4960*/  BRA.U UP1, `(.L_x_115) ;  /* 0x0000000101947547 */ /* 0x000fea000b800000 */
        /* <DEDUP_REMOVED lines=13> */
[----:B------:R-:W-:Y:S01]  /*4a40*/  FADD.FTZ R210, R210, R0 ;  /* 0x00000000d2d27221 */ /* 0x000fe20000010000 */
        /* <DEDUP_REMOVED lines=23> */
.L_x_115:
[----:B-----5:R-:W-:Y:S01]  /*4bc0*/  PRMT R209, R4, 0x7632, R209 ;  /* 0x0000763204d17816 */ /* 0x020fe200000000d1 */
[----:B------:R-:W-:Y:S01]  /*4bd0*/  IMAD.U32 R206, R5, 0x10000, RZ ;  /* 0x0001000005ce7824 */ /* 0x000fe200078e00ff */
[----:B------:R-:W-:Y:S02]  /*4be0*/  PRMT R0, R40, 0x7632, R0 ;  /* 0x0000763228007816 */ /* 0x000fe40000000000 */
[----:B------:R-:W-:Y:S02]  /*4bf0*/  SHF.L.U32 R209, R209, 0x10, RZ ;  /* 0x00000010d1d17819 */ /* 0x000fe400000006ff */
[----:B------:R-:W-:Y:S02]  /*4c00*/  SHF.L.U32 R0, R0, 0x10, RZ ;  /* 0x0000001000007819 */ /* 0x000fe400000006ff */
[----:B------:R-:W-:Y:S02]  /*4c10*/  PRMT R8, R5, 0x7632, R8 ;  /* 0x0000763205087816 */ /* 0x000fe40000000008 */
[----:B------:R-:W-:Y:S01]  /*4c20*/  PRMT R210, R41, 0x7632, R210 ;  /* 0x0000763229d27816 */ /* 0x000fe200000000d2 */
[--C-:B------:R-:W-:Y:S01]  /*4c30*/  FADD.FTZ R209, R209, R0.reuse ;  /* 0x00000000d1d17221 */ /* 0x100fe20000010000 */
[----:B------:R-:W-:Y:S01]  /*4c40*/  PRMT R0, R36, 0x7632, R0 ;  /* 0x0000763224007816 */ /* 0x000fe20000000000 */
[----:B------:R-:W-:Y:S01]  /*4c50*/  IMAD.U32 R8, R8, 0x10000, RZ ;  /* 0x0001000008087824 */ /* 0x000fe200078e00ff */
[----:B------:R-:W-:-:S02]  /*4c60*/  PRMT R211, R6, 0x7632, R211 ;  /* 0x0000763206d37816 */ /* 0x000fc400000000d3 */
[----:B------:R-:W-:Y:S02]  /*4c70*/  SHF.L.U32 R0, R0, 0x10, RZ ;  /* 0x0000001000007819 */ /* 0x000fe400000006ff */
[----:B------:R-:W-:Y:S02]  /*4c80*/  PRMT R2, R42, 0x7632, R2 ;  /* 0x000076322a027816 */ /* 0x000fe40000000002 */
[----:B------:R-:W-:Y:S01]  /*4c90*/  SHF.L.U32 R210, R210, 0x10, RZ ;  /* 0x00000010d2d27819 */ /* 0x000fe200000006ff */
[--C-:B------:R-:W-:Y:S01]  /*4ca0*/  FADD.FTZ R209, R209, R0.reuse ;  /* 0x00000000d1d17221 */ /* 0x100fe20000010000 */
[----:B------:R-:W-:Y:S01]  /*4cb0*/  SHF.L.U32 R211, R211, 0x10, RZ ;  /* 0x00000010d3d37819 */ /* 0x000fe200000006ff */
[----:B------:R-:W-:Y:S01]  /*4cc0*/  IMAD.U32 R2, R2, 0x10000, RZ ;  /* 0x0001000002027824 */ /* 0x000fe200078e00ff */
[----:B------:R-:W-:Y:S01]  /*4cd0*/  PRMT R0, R37, 0x7632, R0 ;  /* 0x0000763225007816 */ /* 0x000fe20000000000 */
[----:B------:R-:W-:Y:S01]  /*4ce0*/  FADD.FTZ R210, R8, R210 ;  /* 0x000000d208d27221 */ /* 0x000fe20000010000 */
[----:B------:R-:W-:Y:S01]  /*4cf0*/  PRMT R212, R7, 0x7632, R212 ;  /* 0x0000763207d47816 */ /* 0x000fe200000000d4 */
[----:B------:R-:W-:Y:S01]  /*4d00*/  FADD.FTZ R211, R211, R2 ;  /* 0x00000002d3d37221 */ /* 0x000fe20000010000 */
[----:B------:R-:W-:-:S02]  /*4d10*/  SHF.L.U32 R0, R0, 0x10, RZ ;  /* 0x0000001000007819 */ /* 0x000fc400000006ff */
[----:B------:R-:W-:Y:S02]  /*4d20*/  PRMT R2, R43, 0x7632, R2 ;  /* 0x000076322b027816 */ /* 0x000fe40000000002 */
[----:B------:R-:W-:Y:S01]  /*4d30*/  SHF.L.U32 R212, R212, 0x10, RZ ;  /* 0x00000010d4d47819 */ /* 0x000fe200000006ff */
[--C-:B------:R-:W-:Y:S01]  /*4d40*/  FADD.FTZ R210, R210, R0.reuse ;  /* 0x00000000d2d27221 */ /* 0x100fe20000010000 */
[----:B------:R-:W-:Y:S01]  /*4d50*/  PRMT R0, R39, 0x7632, R0 ;  /* 0x0000763227007816 */ /* 0x000fe20000000000 */
[----:B------:R-:W-:Y:S01]  /*4d60*/  IMAD.U32 R2, R2, 0x10000, RZ ;  /* 0x0001000002027824 */ /* 0x000fe200078e00ff */
[----:B------:R-:W-:Y:S02]  /*4d70*/  SHF.L.U32 R205, R4, 0x10, RZ ;  /* 0x0000001004cd7819 */ /* 0x000fe400000006ff */
[----:B------:R-:W-:Y:S01]  /*4d80*/  SHF.L.U32 R207, R6, 0x10, RZ ;  /* 0x0000001006cf7819 */ /* 0x000fe200000006ff */
[----:B------:R-:W-:Y:S01]  /*4d90*/  FADD.FTZ R212, R212, R2 ;  /* 0x00000002d4d47221 */ /* 0x000fe20000010000 */
[----:B------:R-:W-:Y:S01]  /*4da0*/  IMAD.U32 R0, R0, 0x10000, RZ ;  /* 0x0001000000007824 */ /* 0x000fe200078e00ff */
[----:B------:R-:W-:-:S02]  /*4db0*/  SHF.L.U32 R208, R7, 0x10, RZ ;  /* 0x0000001007d07819 */ /* 0x000fc400000006ff */
[----:B------:R-:W-:Y:S01]  /*4dc0*/  PRMT R2, R38, 0x7632, R2 ;  /* 0x0000763226027816 */ /* 0x000fe20000000002 */
[----:B------:R-:W-:Y:S01]  /*4dd0*/  FADD.FTZ R212, R212, R0 ;  /* 0x00000000d4d47221 */ /* 0x000fe20000010000 */
[----:B------:R-:W-:Y:S02]  /*4de0*/  SHF.L.U32 R0, R40, 0x10, RZ ;  /* 0x0000001028007819 */ /* 0x000fe400000006ff */
[----:B------:R-:W-:-:S03]  /*4df0*/  SHF.L.U32 R2, R2, 0x10, RZ ;  /* 0x0000001002027819 */ /* 0x000fc600000006ff */
[----:B------:R-:W-:Y:S01]  /*4e00*/  FADD.FTZ R205, R0, R205 ;  /* 0x000000cd00cd7221 */ /* 0x000fe20000010000 */
[----:B------:R-:W-:Y:S01]  /*4e10*/  SHF.L.U32 R0, R41, 0x10, RZ ;  /* 0x0000001029007819 */ /* 0x000fe200000006ff */
[----:B------:R-:W-:-:S04]  /*4e20*/  FADD.FTZ R211, R211, R2 ;  /* 0x00000002d3d37221 */ /* 0x000fc80000010000 */
[----:B------:R-:W-:Y:S01]  /*4e30*/  FADD.FTZ R206, R0, R206 ;  /* 0x000000ce00ce7221 */ /* 0x000fe20000010000 */
[----:B------:R-:W-:-:S04]  /*4e40*/  IMAD.U32 R0, R42, 0x10000, RZ ;  /* 0x000100002a007824 */ /* 0x000fc800078e00ff */
[----:B------:R-:W-:Y:S01]  /*4e50*/  FADD.FTZ R207, R0, R207 ;  /* 0x000000cf00cf7221 */ /* 0x000fe20000010000 */
[----:B------:R-:W-:-:S05]  /*4e60*/  SHF.L.U32 R0, R43, 0x10, RZ ;  /* 0x000000102b007819 */ /* 0x000fca00000006ff */
[----:B------:R-:W-:Y:S01]  /*4e70*/  FADD.FTZ R208, R0, R208 ;  /* 0x000000d000d07221 */ /* 0x000fe20000010000 */
[----:B------:R-:W-:-:S04]  /*4e80*/  IMAD.U32 R0, R37, 0x10000, RZ ;  /* 0x0001000025007824 */ /* 0x000fc800078e00ff */
[----:B------:R-:W-:Y:S01]  /*4e90*/  FADD.FTZ R206, R0, R206 ;  /* 0x000000ce00ce7221 */ /* 0x000fe20000010000 */
[----:B------:R-:W-:-:S04]  /*4ea0*/  SHF.L.U32 R0, R38, 0x10, RZ ;  /* 0x0000001026007819 */ /* 0x000fc800000006ff */
[----:B------:R-:W-:Y:S01]  /*4eb0*/  F2FP.BF16.F32.PACK_AB R33, R210, R206 ;  /* 0x000000ced221723e */ /* 0x000fe200000010ff */
[----:B------:R-:W-:Y:S01]  /*4ec0*/  FADD.FTZ R207, R0, R207 ;  /* 0x000000cf00cf7221 */ /* 0x000fe20000010000 */
[----:B------:R-:W-:-:S04]  /*4ed0*/  SHF.L.U32 R0, R39, 0x10, RZ ;  /* 0x0000001027007819 */ /* 0x000fc800000006ff */
[----:B------:R-:W-:Y:S01]  /*4ee0*/  F2FP.BF16.F32.PACK_AB R34, R211, R207 ;  /* 0x000000cfd322723e */ /* 0x000fe200000010ff */
[----:B------:R-:W-:Y:S01]  /*4ef0*/  FADD.FTZ R208, R0, R208 ;  /* 0x000000d000d07221 */ /* 0x000fe20000010000 */
[----:B------:R-:W-:-:S04]  /*4f00*/  IMAD.U32 R0, R36, 0x10000, RZ ;  /* 0x0001000024007824 */ /* 0x000fc800078e00ff */
[----:B------:R-:W-:Y:S01]  /*4f10*/  FADD.FTZ R205, R0, R205 ;  /* 0x000000cd00cd7221 */ /* 0x000fe20000010000 */
[----:B------:R-:W-:-:S04]  /*4f20*/  F2FP.BF16.F32.PACK_AB R35, R212, R208 ;  /* 0x000000d0d423723e */ /* 0x000fc800000010ff */
[----:B------:R-:W-:-:S07]  /*4f30*/  F2FP.BF16.F32.PACK_AB R32, R209, R205 ;  /* 0x000000cdd120723e */ /* 0x000fce00000010ff */
.L_x_114:
        /* <DEDUP_REMOVED lines=15> */
[----:B------:R-:W-:Y:S01]  /*5030*/  IMAD.U32 R195, R5, 0x10000, RZ ;  /* 0x0001000005c37824 */ /* 0x000fe200078e00ff */
[----:B------:R-:W-:Y:S02]  /*5040*/  PRMT R201, R7, 0x7632, R201 ;  /* 0x0000763207c97816 */ /* 0x000fe400000000c9 */
[----:B------:R-:W-:Y:S01]  /*5050*/  PRMT R199, R5, 0x7632, R199 ;  /* 0x0000763205c77816 */ /* 0x000fe200000000c7 */
[----:B------:R-:W-:Y:S01]  /*5060*/  IMAD.U32 R198, R198, 0x10000, RZ ;  /* 0x00010000c6c67824 */ /* 0x000fe200078e00ff */
[----:B------:R-:W-:Y:S01]  /*5070*/  PRMT R200, R6, 0x7632, R200 ;  /* 0x0000763206c87816 */ /* 0x000fe200000000c8 */
[----:B------:R-:W-:Y:S01]  /*5080*/  IMAD.U32 R201, R201, 0x10000, RZ ;  /* 0x00010000c9c97824 */ /* 0x000fe200078e00ff */
[----:B------:R-:W-:Y:S02]  /*5090*/  SHF.L.U32 R194, R4, 0x10, RZ ;  /* 0x0000001004c27819 */ /* 0x000fe400000006ff */
[----:B------:R-:W-:-:S02]  /*50a0*/  SHF.L.U32 R196, R6, 0x10, RZ ;  /* 0x0000001006c47819 */ /* 0x000fc400000006ff */
[----:B------:R-:W-:Y:S02]  /*50b0*/  SHF.L.U32 R197, R7, 0x10, RZ ;  /* 0x0000001007c57819 */ /* 0x000fe400000006ff */
[----:B------:R-:W-:Y:S02]  /*50c0*/  SHF.L.U32 R199, R199, 0x10, RZ ;  /* 0x00000010c7c77819 */ /* 0x000fe400000006ff */
[----:B------:R-:W-:Y:S01]  /*50d0*/  SHF.L.U32 R200, R200, 0x10, RZ ;  /* 0x00000010c8c87819 */ /* 0x000fe200000006ff */
[----:B------:R-:W-:Y:S06]  /*50e0*/  BRA `(.L_x_118) ;  /* 0x00000008000c7947 */ /* 0x000fec0003800000 */
.L_x_117:
        /* <DEDUP_REMOVED lines=37> */
.L_x_116:
[----:B------:R-:W-:Y:S05]  /*5340*/  BRA.U UP1, `(.L_x_119) ;  /* 0x0000000101947547 */ /* 0x000fea000b800000 */
        /* <DEDUP_REMOVED lines=37> */
.L_x_119:
[C---:B-----5:R-:W-:Y:S01]  /*55a0*/  PRMT R198, R4.reuse, 0x7632, R198 ;  /* 0x0000763204c67816 */ /* 0x060fe200000000c6 */
[----:B------:R-:W-:Y:S01]  /*55b0*/  IMAD.U32 R194, R4, 0x10000, RZ ;  /* 0x0001000004c27824 */ /* 0x000fe200078e00ff */
[----:B------:R-:W-:Y:S01]  /*55c0*/  PRMT R0, R40, 0x7632, R0 ;  /* 0x0000763228007816 */ /* 0x000fe20000000000 */
[----:B------:R-:W-:Y:S01]  /*55d0*/  IMAD.U32 R197, R7, 0x10000, RZ ;  /* 0x0001000007c57824 */ /* 0x000fe200078e00ff */
[----:B------:R-:W-:Y:S01]  /*55e0*/  PRMT R9, R5, 0x7632, R9 ;  /* 0x0000763205097816 */ /* 0x000fe20000000009 */
[----:B------:R-:W-:Y:S01]  /*55f0*/  IMAD.U32 R198, R198, 0x10000, RZ ;  /* 0x00010000c6c67824 */ /* 0x000fe200078e00ff */
[----:B------:R-:W-:Y:S02]  /*5600*/  SHF.L.U32 R0, R0, 0x10, RZ ;  /* 0x0000001000007819 */ /* 0x000fe400000006ff */
[----:B------:R-:W-:Y:S02]  /*5610*/  PRMT R199, R41, 0x7632, R199 ;  /* 0x0000763229c77816 */ /* 0x000fe400000000c7 */
[----:B------:R-:W-:Y:S01]  /*5620*/  PRMT R200, R6, 0x7632, R200 ;  /* 0x0000763206c87816 */ /* 0x000fe200000000c8 */
[--C-:B------:R-:W-:Y:S01]  /*5630*/  FADD.FTZ R198, R198, R0.reuse ;  /* 0x00000000c6c67221 */ /* 0x100fe20000010000 */
[----:B------:R-:W-:Y:S01]  /*5640*/  PRMT R0, R36, 0x7632, R0 ;  /* 0x0000763224007816 */ /* 0x000fe20000000000 */
[----:B------:R-:W-:Y:S01]  /*5650*/  IMAD.U32 R199, R199, 0x10000, RZ ;  /* 0x00010000c7c77824 */ /* 0x000fe200078e00ff */
[----:B------:R-:W-:-:S02]  /*5660*/  PRMT R2, R42, 0x7632, R2 ;  /* 0x000076322a027816 */ /* 0x000fc40000000002 */
[----:B------:R-:W-:Y:S01]  /*5670*/  SHF.L.U32 R9, R9, 0x10, RZ ;  /* 0x0000001009097819 */ /* 0x000fe200000006ff */
[----:B------:R-:W-:Y:S01]  /*5680*/  IMAD.U32 R0, R0, 0x10000, RZ ;  /* 0x0001000000007824 */ /* 0x000fe200078e00ff */
[----:B------:R-:W-:Y:S02]  /*5690*/  SHF.L.U32 R200, R200, 0x10, RZ ;  /* 0x00000010c8c87819 */ /* 0x000fe400000006ff */
[----:B------:R-:W-:Y:S01]  /*56a0*/  SHF.L.U32 R2, R2, 0x10, RZ ;  /* 0x0000001002027819 */ /* 0x000fe200000006ff */
[--C-:B------:R-:W-:Y:S01]  /*56b0*/  FADD.FTZ R198, R198, R0.reuse ;  /* 0x00000000c6c67221 */ /* 0x100fe20000010000 */
[----:B------:R-:W-:Y:S01]  /*56c0*/  PRMT R0, R37, 0x7632, R0 ;  /* 0x0000763225007816 */ /* 0x000fe20000000000 */
[----:B------:R-:W-:Y:S01]  /*56d0*/  FADD.FTZ R199, R9, R199 ;  /* 0x000000c709c77221 */ /* 0x000fe20000010000 */
[----:B------:R-:W-:Y:S01]  /*56e0*/  PRMT R201, R7, 0x7632, R201 ;  /* 0x0000763207c97816 */ /* 0x000fe200000000c9 */
[--C-:B------:R-:W-:Y:S01]  /*56f0*/  FADD.FTZ R200, R200, R2.reuse ;  /* 0x00000002c8c87221 */ /* 0x100fe20000010000 */
[----:B------:R-:W-:Y:S01]  /*5700*/  PRMT R2, R43, 0x7632, R2 ;  /* 0x000076322b027816 */ /* 0x000fe20000000002 */
[----:B------:R-:W-:Y:S01]  /*5710*/  IMAD.U32 R0, R0, 0x10000, RZ ;  /* 0x0001000000007824 */ /* 0x000fe200078e00ff */
[----:B------:R-:W-:-:S02]  /*5720*/  SHF.L.U32 R201, R201, 0x10, RZ ;  /* 0x00000010c9c97819 */ /* 0x000fc400000006ff */
[----:B------:R-:W-:Y:S01]  /*5730*/  SHF.L.U32 R2, R2, 0x10, RZ ;  /* 0x0000001002027819 */ /* 0x000fe200000006ff */
[--C-:B------:R-:W-:Y:S01]  /*5740*/  FADD.FTZ R199, R199, R0.reuse ;  /* 0x00000000c7c77221 */ /* 0x100fe20000010000 */
[----:B------:R-:W-:Y:S02]  /*5750*/  PRMT R0, R39, 0x7632, R0 ;  /* 0x0000763227007816 */ /* 0x000fe40000000000 */
[----:B------:R-:W-:Y:S01]  /*5760*/  SHF.L.U32 R195, R5, 0x10, RZ ;  /* 0x0000001005c37819 */ /* 0x000fe200000006ff */
[--C-:B------:R-:W-:Y:S01]  /*5770*/  FADD.FTZ R201, R201, R2.reuse ;  /* 0x00000002c9c97221 */ /* 0x100fe20000010000 */
[----:B------:R-:W-:Y:S02]  /*5780*/  SHF.L.U32 R0, R0, 0x10, RZ ;  /* 0x0000001000007819 */ /* 0x000fe400000006ff */
[----:B------:R-:W-:Y:S02]  /*5790*/  SHF.L.U32 R196, R6, 0x10, RZ ;  /* 0x0000001006c47819 */ /* 0x000fe400000006ff */
[----:B------:R-:W-:Y:S01]  /*57a0*/  PRMT R2, R38, 0x7632, R2 ;  /* 0x0000763226027816 */ /* 0x000fe20000000002 */
[----:B------:R-:W-:Y:S01]  /*57b0*/  FADD.FTZ R201, R201, R0 ;  /* 0x00000000c9c97221 */ /* 0x000fe20000010000 */
[----:B------:R-:W-:-:S02]  /*57c0*/  SHF.L.U32 R0, R40, 0x10, RZ ;  /* 0x0000001028007819 */ /* 0x000fc400000006ff */
[----:B------:R-:W-:-:S03]  /*57d0*/  SHF.L.U32 R2, R2, 0x10, RZ ;  /* 0x0000001002027819 */ /* 0x000fc600000006ff */
[----:B------:R-:W-:Y:S01]  /*57e0*/  FADD.FTZ R194, R0, R194 ;  /* 0x000000c200c27221 */ /* 0x000fe20000010000 */
[----:B------:R-:W-:Y:S02]  /*57f0*/  IMAD.U32 R0, R41, 0x10000, RZ ;  /* 0x0001000029007824 */ /* 0x000fe400078e00ff */
[----:B------:R-:W-:Y:S02]  /*5800*/  FADD.FTZ R200, R200, R2 ;  /* 0x00000002c8c87221 */ /* 0x000fe40000010000 */
[----:B------:R-:W-:Y:S01]  /*5810*/  FADD.FTZ R195, R0, R195 ;  /* 0x000000c300c37221 */ /* 0x000fe20000010000 */
[----:B------:R-:W-:-:S05]  /*5820*/  SHF.L.U32 R0, R42, 0x10, RZ ;  /* 0x000000102a007819 */ /* 0x000fca00000006ff */
[----:B------:R-:W-:Y:S01]  /*5830*/  FADD.FTZ R196, R0, R196 ;  /* 0x000000c400c47221 */ /* 0x000fe20000010000 */
[----:B------:R-:W-:-:S05]  /*5840*/  SHF.L.U32 R0, R43, 0x10, RZ ;  /* 0x000000102b007819 */ /* 0x000fca00000006ff */
[----:B------:R-:W-:Y:S01]  /*5850*/  FADD.FTZ R197, R0, R197 ;  /* 0x000000c500c57221 */ /* 0x000fe20000010000 */
[----:B------:R-:W-:-:S05]  /*5860*/  SHF.L.U32 R0, R37, 0x10, RZ ;  /* 0x0000001025007819 */ /* 0x000fca00000006ff */
[----:B------:R-:W-:Y:S01]  /*5870*/  FADD.FTZ R195, R0, R195 ;  /* 0x000000c300c37221 */ /* 0x000fe20000010000 */
[----:B------:R-:W-:-:S04]  /*5880*/  IMAD.U32 R0, R38, 0x10000, RZ ;  /* 0x0001000026007824 */ /* 0x000fc800078e00ff */
[----:B------:R-:W-:Y:S01]  /*5890*/  FADD.FTZ R196, R0, R196 ;  /* 0x000000c400c47221 */ /* 0x000fe20000010000 */
[----:B------:R-:W-:Y:S02]  /*58a0*/  SHF.L.U32 R0, R39, 0x10, RZ ;  /* 0x0000001027007819 */ /* 0x000fe400000006ff */
[----:B------:R-:W-:Y:S02]  /*58b0*/  F2FP.BF16.F32.PACK_AB R33, R199, R195 ;  /* 0x000000c3c721723e */ /* 0x000fe400000010ff */
[----:B------:R-:W-:Y:S01]  /*58c0*/  F2FP.BF16.F32.PACK_AB R34, R200, R196 ;  /* 0x000000c4c822723e */ /* 0x000fe200000010ff */
[----:B------:R-:W-:Y:S01]  /*58d0*/  FADD.FTZ R197, R0, R197 ;  /* 0x000000c500c57221 */ /* 0x000fe20000010000 */
[----:B------:R-:W-:-:S04]  /*58e0*/  SHF.L.U32 R0, R36, 0x10, RZ ;  /* 0x0000001024007819 */ /* 0x000fc800000006ff */
[----:B------:R-:W-:Y:S01]  /*58f0*/  F2FP.BF16.F32.PACK_AB R35, R201, R197 ;  /* 0x000000c5c923723e */ /* 0x000fe200000010ff */
[----:B------:R-:W-:-:S05]  /*5900*/  FADD.FTZ R194, R0, R194 ;  /* 0x000000c200c27221 */ /* 0x000fca0000010000 */
[----:B------:R-:W-:-:S07]  /*5910*/  F2FP.BF16.F32.PACK_AB R32, R198, R194 ;  /* 0x000000c2c620723e */ /* 0x000fce00000010ff */
.L_x_118:
        /* <DEDUP_REMOVED lines=27> */
.L_x_121:
[C---:B-----5:R-:W-:Y:S01]  /*5ad0*/  PRMT R190, R4.reuse, 0x7632, R190 ;  /* 0x0000763204be7816 */ /* 0x060fe200000000be */
[----:B------:R-:W-:Y:S01]  /*5ae0*/  IMAD.U32 R4, R4, 0x10000, RZ ;  /* 0x0001000004047824 */ /* 0x000fe200078e00ff */
[C---:B------:R-:W-:Y:S01]  /*5af0*/  PRMT R0, R36.reuse, 0x7632, R0 ;  /* 0x0000763224007816 */ /* 0x040fe20000000000 */
[----:B------:R-:W-:Y:S01]  /*5b00*/  IMAD.U32 R187, R36, 0x10000, RZ ;  /* 0x0001000024bb7824 */ /* 0x000fe200078e00ff */
[----:B------:R-:W-:Y:S01]  /*5b10*/  PRMT R192, R6, 0x7632, R192 ;  /* 0x0000763206c07816 */ /* 0x000fe200000000c0 */
[----:B------:R-:W-:Y:S01]  /*5b20*/  IMAD.U32 R190, R190, 0x10000, RZ ;  /* 0x00010000bebe7824 */ /* 0x000fe200078e00ff */
[----:B------:R-:W-:Y:S01]  /*5b30*/  SHF.L.U32 R0, R0, 0x10, RZ ;  /* 0x0000001000007819 */ /* 0x000fe200000006ff */
[----:B------:R-:W-:Y:S01]  /*5b40*/  FADD.FTZ R187, R187, R4 ;  /* 0x00000004bbbb7221 */ /* 0x000fe20000010000 */
[----:B------:R-:W-:Y:S02]  /*5b50*/  PRMT R9, R38, 0x7632, R9 ;  /* 0x0000763226097816 */ /* 0x000fe40000000009 */
[----:B------:R-:W-:Y:S01]  /*5b60*/  SHF.L.U32 R192, R192, 0x10, RZ ;  /* 0x00000010c0c07819 */ /* 0x000fe200000006ff */
[----:B------:R-:W-:Y:S01]  /*5b70*/  FADD.FTZ R190, R190, R0 ;  /* 0x00000000bebe7221 */ /* 0x000fe20000010000 */
[----:B------:R-:W-:-:S02]  /*5b80*/  SHF.L.U32 R9, R9, 0x10, RZ ;  /* 0x0000001009097819 */ /* 0x000fc400000006ff */
[----:B------:R-:W-:Y:S02]  /*5b90*/  PRMT R11, R5, 0x7632, R11 ;  /* 0x00007632050b7816 */ /* 0x000fe4000000000b */
[----:B------:R-:W-:Y:S01]  /*5ba0*/  PRMT R191, R37, 0x7632, R191 ;  /* 0x0000763225bf7816 */ /* 0x000fe200000000bf */
[----:B------:R-:W-:Y:S01]  /*5bb0*/  FADD.FTZ R192, R192, R9 ;  /* 0x00000009c0c07221 */ /* 0x000fe20000010000 */
[C---:B------:R-:W-:Y:S01]  /*5bc0*/  PRMT R10, R7.reuse, 0x7632, R10 ;  /* 0x00007632070a7816 */ /* 0x040fe2000000000a */
[----:B------:R-:W-:Y:S01]  /*5bd0*/  IMAD.U32 R7, R7, 0x10000, RZ ;  /* 0x0001000007077824 */ /* 0x000fe200078e00ff */
[----:B------:R-:W-:Y:S01]  /*5be0*/  PRMT R0, R39, 0x7632, R0 ;  /* 0x0000763227007816 */ /* 0x000fe20000000000 */
[----:B------:R-:W-:Y:S01]  /*5bf0*/  IMAD.U32 R191, R191, 0x10000, RZ ;  /* 0x00010000bfbf7824 */ /* 0x000fe200078e00ff */
[----:B------:R-:W-:Y:S01]  /*5c00*/  SHF.L.U32 R11, R11, 0x10, RZ ;  /* 0x000000100b0b7819 */ /* 0x000fe200000006ff */
[----:B------:R-:W-:Y:S01]  /*5c10*/  IMAD.U32 R10, R10, 0x10000, RZ ;  /* 0x000100000a0a7824 */ /* 0x000fe200078e00ff */
[----:B------:R-:W-:-:S02]  /*5c20*/  SHF.L.U32 R0, R0, 0x10, RZ ;  /* 0x0000001000007819 */ /* 0x000fc400000006ff */
        /* <DEDUP_REMOVED lines=15> */
.L_x_120:
[----:B------:R-:W-:Y:S05]  /*5d20*/  BRA.U UP1, `(.L_x_123) ;  /* 0x0000000101947547 */ /* 0x000fea000b800000 */
[----:B-----5:R-:W-:Y:S01]  /*5d30*/  PRMT R190, R4, 0x7632, R190 ;  /* 0x0000763204be7816 */ /* 0x020fe200000000be */
[----:B------:R-:W-:Y:S01]  /*5d40*/  IMAD.U32 R188, R41, 0x10000, RZ ;  /* 0x0001000029bc7824 */ /* 0x000fe200078e00ff */
[----:B------:R-:W-:Y:S02]  /*5d50*/  PRMT R0, R40, 0x7632, R0 ;  /* 0x0000763228007816 */ /* 0x000fe40000000000 */
[----:B------:R-:W-:Y:S02]  /*5d60*/  SHF.L.U32 R190, R190, 0x10, RZ ;  /* 0x00000010bebe7819 */ /* 0x000fe400000006ff */
[----:B------:R-:W-:Y:S02]  /*5d70*/  SHF.L.U32 R0, R0, 0x10, RZ ;  /* 0x0000001000007819 */ /* 0x000fe400000006ff */
[C---:B------:R-:W-:Y:S01]  /*5d80*/  PRMT R192, R6.reuse, 0x7632, R192 ;  /* 0x0000763206c07816 */ /* 0x040fe200000000c0 */
[----:B------:R-:W-:Y:S01]  /*5d90*/  IMAD.U32 R6, R6, 0x10000, RZ ;  /* 0x0001000006067824 */ /* 0x000fe200078e00ff */
[----:B------:R-:W-:Y:S01]  /*5da0*/  PRMT R9, R42, 0x7632, R9 ;  /* 0x000076322a097816 */ /* 0x000fe20000000009 */
[----:B------:R-:W-:Y:S01]  /*5db0*/  FADD.FTZ R190, R190, R0 ;  /* 0x00000000bebe7221 */ /* 0x000fe20000010000 */
[----:B------:R-:W-:-:S02]  /*5dc0*/  SHF.L.U32 R192, R192, 0x10, RZ ;  /* 0x00000010c0c07819 */ /* 0x000fc400000006ff */
[----:B------:R-:W-:Y:S01]  /*5dd0*/  PRMT R11, R5, 0x7632, R11 ;  /* 0x00007632050b7816 */ /* 0x000fe2000000000b */
[----:B------:R-:W-:Y:S01]  /*5de0*/  IMAD.U32 R9, R9, 0x10000, RZ ;  /* 0x0001000009097824 */ /* 0x000fe200078e00ff */
[----:B------:R-:W-:Y:S02]  /*5df0*/  PRMT R191, R41, 0x7632, R191 ;  /* 0x0000763229bf7816 */ /* 0x000fe400000000bf */
[----:B------:R-:W-:Y:S01]  /*5e00*/  PRMT R10, R7, 0x7632, R10 ;  /* 0x00007632070a7816 */ /* 0x000fe2000000000a */
[----:B------:R-:W-:Y:S01]  /*5e10*/  FADD.FTZ R192, R192, R9 ;  /* 0x00000009c0c07221 */ /* 0x000fe20000010000 */
[----:B------:R-:W-:Y:S01]  /*5e20*/  PRMT R0, R43, 0x7632, R0 ;  /* 0x000076322b007816 */ /* 0x000fe20000000000 */
[----:B------:R-:W-:Y:S01]  /*5e30*/  IMAD.U32 R11, R11, 0x10000, RZ ;  /* 0x000100000b0b7824 */ /* 0x000fe200078e00ff */
[----:B------:R-:W-:Y:S01]  /*5e40*/  SHF.L.U32 R191, R191, 0x10, RZ ;  /* 0x00000010bfbf7819 */ /* 0x000fe200000006ff */
[----:B------:R-:W-:Y:S01]  /*5e50*/  IMAD.U32 R9, R43, 0x10000, RZ ;  /* 0x000100002b097824 */ /* 0x000fe200078e00ff */
[----:B------:R-:W-:-:S02]  /*5e60*/  SHF.L.U32 R10, R10, 0x10, RZ ;  /* 0x000000100a0a7819 */ /* 0x000fc400000006ff */
        /* <DEDUP_REMOVED lines=17> */
.L_x_123:
[C---:B-----5:R-:W-:Y:S01]  /*5f80*/  PRMT R191, R5.reuse, 0x7632, R191 ;  /* 0x0000763205bf7816 */ /* 0x060fe200000000bf */
[----:B------:R-:W-:Y:S01]  /*5f90*/  IMAD.U32 R188, R5, 0x10000, RZ ;  /* 0x0001000005bc7824 */ /* 0x000fe200078e00ff */
[----:B------:R-:W-:Y:S02]  /*5fa0*/  PRMT R0, R41, 0x7632, R0 ;  /* 0x0000763229007816 */ /* 0x000fe40000000000 */
[----:B------:R-:W-:Y:S02]  /*5fb0*/  SHF.L.U32 R191, R191, 0x10, RZ ;  /* 0x00000010bfbf7819 */ /* 0x000fe400000006ff */
[----:B------:R-:W-:Y:S02]  /*5fc0*/  SHF.L.U32 R0, R0, 0x10, RZ ;  /* 0x0000001000007819 */ /* 0x000fe400000006ff */
[----:B------:R-:W-:Y:S02]  /*5fd0*/  PRMT R190, R4, 0x7632, R190 ;  /* 0x0000763204be7816 */ /* 0x000fe400000000be */
[----:B------:R-:W-:Y:S01]  /*5fe0*/  PRMT R9, R40, 0x7632, R9 ;  /* 0x0000763228097816 */ /* 0x000fe20000000009 */
[----:B------:R-:W-:Y:S01]  /*5ff0*/  FADD.FTZ R191, R191, R0 ;  /* 0x00000000bfbf7221 */ /* 0x000fe20000010000 */
[----:B------:R-:W-:-:S02]  /*6000*/  SHF.L.U32 R190, R190, 0x10, RZ ;  /* 0x00000010bebe7819 */ /* 0x000fc400000006ff */
[----:B------:R-:W-:Y:S01]  /*6010*/  PRMT R0, R36, 0x7632, R0 ;  /* 0x0000763224007816 */ /* 0x000fe20000000000 */
[----:B------:R-:W-:Y:S01]  /*6020*/  IMAD.U32 R9, R9, 0x10000, RZ ;  /* 0x0001000009097824 */ /* 0x000fe200078e00ff */
[----:B------:R-:W-:Y:S02]  /*6030*/  PRMT R10, R7, 0x7632, R10 ;  /* 0x00007632070a7816 */ /* 0x000fe4000000000a */
[----:B------:R-:W-:Y:S01]  /*6040*/  SHF.L.U32 R0, R0, 0x10, RZ ;  /* 0x0000001000007819 */ /* 0x000fe200000006ff */
[--C-:B------:R-:W-:Y:S01]  /*6050*/  FADD.FTZ R190, R190, R9.reuse ;  /* 0x00000009bebe7221 */ /* 0x100fe20000010000 */
[----:B------:R-:W-:Y:S02]  /*6060*/  PRMT R9, R43, 0x7632, R9 ;  /* 0x000076322b097816 */ /* 0x000fe40000000009 */
[----:B------:R-:W-:Y:S01]  /*6070*/  SHF.L.U32 R10, R10, 0x10, RZ ;  /* 0x000000100a0a7819 */ /* 0x000fe200000006ff */
[--C-:B------:R-:W-:Y:S01]  /*6080*/  FADD.FTZ R190, R190, R0.reuse ;  /* 0x00000000bebe7221 */ /* 0x100fe20000010000 */
[----:B------:R-:W-:Y:S01]  /*6090*/  PRMT R0, R39, 0x7632, R0 ;  /* 0x0000763227007816 */ /* 0x000fe20000000000 */
[----:B------:R-:W-:Y:S01]  /*60a0*/  IMAD.U32 R9, R9, 0x10000, RZ ;  /* 0x0001000009097824 */ /* 0x000fe200078e00ff */
[C---:B------:R-:W-:Y:S01]  /*60b0*/  PRMT R11, R6.reuse, 0x7632, R11 ;  /* 0x00007632060b7816 */ /* 0x040fe2000000000b */
[----:B------:R-:W-:Y:S01]  /*60c0*/  IMAD.U32 R6, R6, 0x10000, RZ ;  /* 0x0001000006067824 */ /* 0x000fe200078e00ff */
[----:B------:R-:W-:Y:S01]  /*60d0*/  SHF.L.U32 R0, R0, 0x10, RZ ;  /* 0x0000001000007819 */ /* 0x000fe200000006ff */
[--C-:B------:R-:W-:Y:S01]  /*60e0*/  FADD.FTZ R10, R10, R9.reuse ;  /* 0x000000090a0a7221 */ /* 0x100fe20000010000 */
[----:B------:R-:W-:Y:S01]  /*60f0*/  PRMT R192, R42, 0x7632, R192 ;  /* 0x000076322ac07816 */ /* 0x000fe200000000c0 */
[----:B------:R-:W-:Y:S01]  /*6100*/  IMAD.U32 R11, R11, 0x10000, RZ ;  /* 0x000100000b0b7824 */ /* 0x000fe200078e00ff */
[----:B------:R-:W-:Y:S01]  /*6110*/  PRMT R9, R38, 0x7632, R9 ;  /* 0x0000763226097816 */ /* 0x000fe20000000009 */
[----:B------:R-:W-:Y:S01]  /*6120*/  FADD.FTZ R10, R10, R0 ;  /* 0x000000000a0a7221 */ /* 0x000fe20000010000 */
[----:B------:R-:W-:-:S02]  /*6130*/  SHF.L.U32 R192, R192, 0x10, RZ ;  /* 0x00000010c0c07819 */ /* 0x000fc400000006ff */
[----:B------:R-:W-:Y:S01]  /*6140*/  SHF.L.U32 R0, R41, 0x10, RZ ;  /* 0x0000001029007819 */ /* 0x000fe200000006ff */
[----:B------:R-:W-:Y:S01]  /*6150*/  IMAD.U32 R9, R9, 0x10000, RZ ;  /* 0x0001000009097824 */ /* 0x000fe200078e00ff */
[----:B------:R-:W-:Y:S01]  /*6160*/  SHF.L.U32 R187, R4, 0x10, RZ ;  /* 0x0000001004bb7819 */ /* 0x000fe200000006ff */
[----:B------:R-:W-:Y:S01]  /*6170*/  FADD.FTZ R192, R11, R192 ;  /* 0x000000c00bc07221 */ /* 0x000fe20000010000 */
[----:B------:R-:W-:Y:S01]  /*6180*/  SHF.L.U32 R4, R40, 0x10, RZ ;  /* 0x0000001028047819 */ /* 0x000fe200000006ff */
[----:B------:R-:W-:Y:S01]  /*6190*/  FADD.FTZ R188, R0, R188 ;  /* 0x000000bc00bc7221 */ /* 0x000fe20000010000 */
[----:B------:R-:W-:Y:S01]  /*61a0*/  SHF.L.U32 R7, R7, 0x10, RZ ;  /* 0x0000001007077819 */ /* 0x000fe200000006ff */
[----:B------:R-:W-:Y:S02]  /*61b0*/  IMAD.U32 R0, R43, 0x10000, RZ ;  /* 0x000100002b007824 */ /* 0x000fe400078e00ff */
[----:B------:R-:W-:Y:S01]  /*61c0*/  FADD.FTZ R192, R192, R9 ;  /* 0x00000009c0c07221 */ /* 0x000fe20000010000 */
[----:B------:R-:W-:Y:S01]  /*61d0*/  FADD.FTZ R187, R4, R187 ;  /* 0x000000bb04bb7221 */ /* 0x000fe20000010000 */
[----:B------:R-:W-:Y:S01]  /*61e0*/  SHF.L.U32 R9, R39, 0x10, RZ ;  /* 0x0000001027097819 */ /* 0x000fe200000006ff */
[----:B------:R-:W-:Y:S01]  /*61f0*/  FADD.FTZ R0, R0, R7 ;  /* 0x0000000700007221 */ /* 0x000fe20000010000 */
[----:B------:R-:W-:-:S02]  /*6200*/  SHF.L.U32 R4, R42, 0x10, RZ ;  /* 0x000000102a047819 */ /* 0x000fc400000006ff */
[----:B------:R-:W-:Y:S01]  /*6210*/  PRMT R11, R37, 0x7632, R11 ;  /* 0x00007632250b7816 */ /* 0x000fe2000000000b */
[----:B------:R-:W-:Y:S01]  /*6220*/  FADD.FTZ R9, R9, R0 ;  /* 0x0000000009097221 */ /* 0x000fe20000010000 */
[----:B------:R-:W-:Y:S01]  /*6230*/  SHF.L.U32 R189, R38, 0x10, RZ ;  /* 0x0000001026bd7819 */ /* 0x000fe200000006ff */
[----:B------:R-:W-:Y:S01]  /*6240*/  FADD.FTZ R6, R4, R6 ;  /* 0x0000000604067221 */ /* 0x000fe20000010000 */
[----:B------:R-:W-:Y:S01]  /*6250*/  SHF.L.U32 R11, R11, 0x10, RZ ;  /* 0x000000100b0b7819 */ /* 0x000fe200000006ff */
[----:B------:R-:W-:Y:S01]  /*6260*/  IMAD.U32 R4, R37, 0x10000, RZ ;  /* 0x0001000025047824 */ /* 0x000fe200078e00ff */
[----:B------:R-:W-:Y:S01]  /*6270*/  SHF.L.U32 R0, R36, 0x10, RZ ;  /* 0x0000001024007819 */ /* 0x000fe200000006ff */
[----:B------:R-:W-:Y:S01]  /*6280*/  FADD.FTZ R189, R189, R6 ;  /* 0x00000006bdbd7221 */ /* 0x000fe20000010000 */
[----:B------:R-:W-:Y:S01]  /*6290*/  F2FP.BF16.F32.PACK_AB R35, R10, R9 ;  /* 0x000000090a23723e */ /* 0x000fe200000010ff */
[----:B------:R-:W-:Y:S01]  /*62a0*/  FADD.FTZ R191, R191, R11 ;  /* 0x0000000bbfbf7221 */ /* 0x000fe20000010000 */
[----:B------:R-:W-:Y:S01]  /*62b0*/  FADD.FTZ R188, R4, R188 ;  /* 0x000000bc04bc7221 */ /* 0x000fe20000010000 */
[----:B------:R-:W-:Y:S01]  /*62c0*/  FADD.FTZ R187, R0, R187 ;  /* 0x000000bb00bb7221 */ /* 0x000fe20000010000 */
[----:B------:R-:W-:-:S03]  /*62d0*/  F2FP.BF16.F32.PACK_AB R34, R192, R189 ;  /* 0x000000bdc022723e */ /* 0x000fc600000010ff */
[----:B------:R-:W-:Y:S02]  /*62e0*/  F2FP.BF16.F32.PACK_AB R33, R191, R188 ;  /* 0x000000bcbf21723e */ /* 0x000fe400000010ff */
[----:B------:R-:W-:-:S07]  /*62f0*/  F2FP.BF16.F32.PACK_AB R32, R190, R187 ;  /* 0x000000bbbe20723e */ /* 0x000fce00000010ff */
.L_x_122:
[----:B------:R-:W0:Y:S01]  /*6300*/  @P0 LDC.64 R4, c[0x0][0x3a8] ;  /* 0x0000ea00ff040b82 */ /* 0x000e220000000a00 */
[----:B------:R-:W-:-:S07]  /*6310*/  IADD3 R0, PT, PT, R213, 0xa0, RZ ;  /* 0x000000a0d5007810 */ /* 0x000fce0007ffe0ff */
[----:B------:R-:W1:Y:S01]  /*6320*/  @P2 LDC.64 R6, c[0x0][0x3a0] ;  /* 0x0000e800ff062b82 */ /* 0x000e620000000a00 */
[----:B0-----:R-:W-:-:S05]  /*6330*/  @P0 IMAD.WIDE.U32 R4, R2, 0x10, R4 ;  /* 0x0000001002040825 */ /* 0x001fca00078e0004 */
[----:B------:R0:W-:Y:S02]  /*6340*/  @P0 STG.E.128 desc[UR6][R4.64], R32 ;  /* 0x0000002004000986 */ /* 0x0001e4000c101d06 */
[----:B0-----:R-:W0:Y:S02]  /*6350*/  @P1 LDC.64 R4, c[0x0][0x398] ;  /* 0x0000e600ff041b82 */ /* 0x001e240000000a00 */
[----:B0-----:R-:W-:-:S05]  /*6360*/  @P1 IMAD.WIDE.U32 R4, R0, 0x10, R4 ;  /* 0x0000001000041825 */ /* 0x001fca00078e0004 */
[----:B------:R1:W5:Y:S02]  /*6370*/  @P1 LDG.E.128 R40, desc[UR6][R4.64] ;  /* 0x0000000604281981 */ /* 0x000364000c1e1d00 */
[----:B-1----:R-:W-:-:S05]  /*6380*/  @P2 IMAD.WIDE.U32 R4, R0, 0x10, R6 ;  /* 0x0000001000042825 */ /* 0x002fca00078e0006 */
[----:B------:R0:W5:Y:S02]  /*6390*/  @P2 LDG.E.128 R36, desc[UR6][R4.64] ;  /* 0x0000000604242981 */ /* 0x000164000c1e1d00 */
[----:B0-----:R-:W-:-:S05]  /*63a0*/  IMAD.WIDE.U32 R4, R0, 0x10, R180 ;  /* 0x0000001000047825 */ /* 0x001fca00078e00b4 */
[----:B------:R0:W5:Y:S01]  /*63b0*/  LDG.E.128 R16, desc[UR6][R4.64] ;  /* 0x0000000604107981 */ /* 0x000162000c1e1d00 */
        /* <DEDUP_REMOVED lines=8> */
[----:B0-----:R-:W-:Y:S02]  /*6440*/  PRMT R4, R19, 0x7632, R4 ;  /* 0x0000763213047816 */ /* 0x001fe40000000004 */
[----:B------:R-:W-:Y:S02]  /*6450*/  SHF.L.U32 R27, R17, 0x10, RZ ;  /* 0x00000010111b7819 */ /* 0x000fe400000006ff */
[----:B------:R-:W-:-:S02]  /*6460*/  SHF.L.U32 R23, R18, 0x10, RZ ;  /* 0x0000001012177819 */ /* 0x000fc400000006ff */
[----:B------:R-:W-:Y:S02]  /*6470*/  SHF.L.U32 R11, R11, 0x10, RZ ;  /* 0x000000100b0b7819 */ /* 0x000fe400000006ff */
[----:B------:R-:W-:Y:S02]  /*6480*/  SHF.L.U32 R12, R12, 0x10, RZ ;  /* 0x000000100c0c7819 */ /* 0x000fe400000006ff */
[----:B------:R-:W-:Y:S01]  /*6490*/  SHF.L.U32 R4, R4, 0x10, RZ ;  /* 0x0000001004047819 */ /* 0x000fe200000006ff */
[----:B------:R-:W-:Y:S06]  /*64a0*/  BRA `(.L_x_126) ;  /* 0x00000008000c7947 */ /* 0x000fec0003800000 */
.L_x_125:
[----:B-----5:R-:W-:Y:S01]  /*64b0*/  PRMT R11, R16, 0x7632, R11 ;  /* 0x00007632100b7816 */ /* 0x020fe2000000000b */
[----:B------:R-:W-:Y:S01]  /*64c0*/  IMAD.U32 R23, R38, 0x10000, RZ ;  /* 0x0001000026177824 */ /* 0x000fe200078e00ff */
[----:B0-----:R-:W-:Y:S02]  /*64d0*/  PRMT R4, R36, 0x7632, R4 ;  /* 0x0000763224047816 */ /* 0x001fe40000000004 */
[----:B------:R-:W-:Y:S02]  /*64e0*/  SHF.L.U32 R11, R11, 0x10, RZ ;  /* 0x000000100b0b7819 */ /* 0x000fe400000006ff */
[----:B------:R-:W-:Y:S01]  /*64f0*/  PRMT R7, R17, 0x7632, R7 ;  /* 0x0000763211077816 */ /* 0x000fe20000000007 */
[----:B------:R-:W-:Y:S01]  /*6500*/  IMAD.U32 R4, R4, 0x10000, RZ ;  /* 0x0001000004047824 */ /* 0x000fe200078e00ff */
[----:B------:R-:W-:Y:S01]  /*6510*/  PRMT R12, R37, 0x7632, R12 ;  /* 0x00007632250c7816 */ /* 0x000fe2000000000c */
[----:B------:R-:W-:Y:S01]  /*6520*/  IMAD.U32 R17, R17, 0x10000, RZ ;  /* 0x0001000011117824 */ /* 0x000fe200078e00ff */
[----:B------:R-:W-:Y:S01]  /*6530*/  PRMT R5, R39, 0x7632, R5 ;  /* 0x0000763227057816 */ /* 0x000fe20000000005 */
[--C-:B------:R-:W-:Y:S01]  /*6540*/  FADD.FTZ R11, R11, R4.reuse ;  /* 0x000000040b0b7221 */ /* 0x100fe20000010000 */
[----:B------:R-:W-:-:S02]  /*6550*/  PRMT R4, R19, 0x7632, R4 ;  /* 0x0000763213047816 */ /* 0x000fc40000000004 */
[----:B------:R-:W-:Y:S01]  /*6560*/  SHF.L.U32 R7, R7, 0x10, RZ ;  /* 0x0000001007077819 */ /* 0x000fe200000006ff */
[----:B------:R-:W-:Y:S01]  /*6570*/  IMAD.U32 R5, R5, 0x10000, RZ ;  /* 0x0001000005057824 */ /* 0x000fe200078e00ff */
[----:B------:R-:W-:Y:S02]  /*6580*/  SHF.L.U32 R12, R12, 0x10, RZ ;  /* 0x000000100c0c7819 */ /* 0x000fe400000006ff */
        /* <DEDUP_REMOVED lines=15> */
[----:B------:R-:W-:Y:S02]  /*6680*/  SHF.L.U32 R22, R36, 0x10, RZ ;  /* 0x0000001024167819 */ /* 0x000fe400000006ff */
[----:B------:R-:W-:Y:S01]  /*6690*/  F2FP.BF16.F32.PACK_AB R34, R13, R23 ;  /* 0x000000170d22723e */ /* 0x000fe200000010ff */
[----:B------:R-:W-:Y:S01]  /*66a0*/  FADD.FTZ R27, R27, R17 ;  /* 0x000000111b1b7221 */ /* 0x000fe20000010000 */
[----:B------:R-:W-:Y:S01]  /*66b0*/  F2FP.BF16.F32.PACK_AB R35, R4, R7 ;  /* 0x000000070423723e */ /* 0x000fe200000010ff */
[----:B------:R-:W-:-:S03]  /*66c0*/  FADD.FTZ R22, R22, R16 ;  /* 0x0000001016167221 */ /* 0x000fc60000010000 */
[----:B------:R-:W-:Y:S02]  /*66d0*/  F2FP.BF16.F32.PACK_AB R33, R12, R27 ;  /* 0x0000001b0c21723e */ /* 0x000fe400000010ff */
[----:B------:R-:W-:Y:S01]  /*66e0*/  F2FP.BF16.F32.PACK_AB R32, R11, R22 ;  /* 0x000000160b20723e */ /* 0x000fe200000010ff */
[----:B------:R-:W-:Y:S06]  /*66f0*/  BRA `(.L_x_126) ;  /* 0x0000000400787947 */ /* 0x000fec0003800000 */
.L_x_124:
[----:B------:R-:W-:Y:S05]  /*6700*/  BRA.U UP1, `(.L_x_127) ;  /* 0x0000000101947547 */ /* 0x000fea000b800000 */
[C---:B-----5:R-:W-:Y:S01]  /*6710*/  PRMT R11, R16.reuse, 0x7632, R11 ;  /* 0x00007632100b7816 */ /* 0x060fe2000000000b */
[----:B------:R-:W-:Y:S01]  /*6720*/  IMAD.U32 R16, R16, 0x10000, RZ ;  /* 0x0001000010107824 */ /* 0x000fe200078e00ff */
[C---:B0-----:R-:W-:Y:S01]  /*6730*/  PRMT R4, R40.reuse, 0x7632, R4 ;  /* 0x0000763228047816 */ /* 0x041fe20000000004 */
[----:B------:R-:W-:Y:S01]  /*6740*/  IMAD.U32 R22, R40, 0x10000, RZ ;  /* 0x0001000028167824 */ /* 0x000fe200078e00ff */
[----:B------:R-:W-:Y:S01]  /*6750*/  PRMT R5, R43, 0x7632, R5 ;  /* 0x000076322b057816 */ /* 0x000fe20000000005 */
[----:B------:R-:W-:Y:S01]  /*6760*/  IMAD.U32 R11, R11, 0x10000, RZ ;  /* 0x000100000b0b7824 */ /* 0x000fe200078e00ff */
[----:B------:R-:W-:Y:S01]  /*6770*/  SHF.L.U32 R4, R4, 0x10, RZ ;  /* 0x0000001004047819 */ /* 0x000fe200000006ff */
[----:B------:R-:W-:Y:S01]  /*6780*/  FADD.FTZ R22, R22, R16 ;  /* 0x0000001016167221 */ /* 0x000fe20000010000 */
[----:B------:R-:W-:Y:S02]  /*6790*/  PRMT R7, R17, 0x7632, R7 ;  /* 0x0000763211077816 */ /* 0x000fe40000000007 */
[----:B------:R-:W-:Y:S01]  /*67a0*/  PRMT R12, R41, 0x7632, R12 ;  /* 0x00007632290c7816 */ /* 0x000fe2000000000c */
[--C-:B------:R-:W-:Y:S01]  /*67b0*/  FADD.FTZ R11, R11, R4.reuse ;  /* 0x000000040b0b7221 */ /* 0x100fe20000010000 */
[----:B------:R-:W-:-:S02]  /*67c0*/  PRMT R4, R19, 0x7632, R4 ;  /* 0x0000763213047816 */ /* 0x000fc40000000004 */
[----:B------:R-:W-:Y:S01]  /*67d0*/  SHF.L.U32 R5, R5, 0x10, RZ ;  /* 0x0000001005057819 */ /* 0x000fe200000006ff */
[----:B------:R-:W-:Y:S01]  /*67e0*/  IMAD.U32 R12, R12, 0x10000, RZ ;  /* 0x000100000c0c7824 */ /* 0x000fe200078e00ff */
[----:B------:R-:W-:Y:S01]  /*67f0*/  SHF.L.U32 R7, R7, 0x10, RZ ;  /* 0x0000001007077819 */ /* 0x000fe200000006ff */
[----:B------:R-:W-:Y:S01]  /*6800*/  IMAD.U32 R4, R4, 0x10000, RZ ;  /* 0x0001000004047824 */ /* 0x000fe200078e00ff */
[----:B------:R-:W-:Y:S02]  /*6810*/  PRMT R13, R18, 0x7632, R13 ;  /* 0x00007632120d7816 */ /* 0x000fe4000000000d */
[----:B------:R-:W-:Y:S01]  /*6820*/  PRMT R6, R42, 0x7632, R6 ;  /* 0x000076322a067816 */ /* 0x000fe20000000006 */
[----:B------:R-:W-:Y:S01]  /*6830*/  FADD.FTZ R4, R4, R5 ;  /* 0x0000000504047221 */ /* 0x000fe20000010000 */
[----:B------:R-:W-:Y:S01]  /*6840*/  SHF.L.U32 R13, R13, 0x10, RZ ;  /* 0x000000100d0d7819 */ /* 0x000fe200000006ff */
[----:B------:R-:W-:Y:S01]  /*6850*/  FADD.FTZ R12, R7, R12 ;  /* 0x0000000c070c7221 */ /* 0x000fe20000010000 */
        /* <DEDUP_REMOVED lines=16> */
.L_x_127:
[----:B-----5:R-:W-:Y:S01]  /*6960*/  PRMT R11, R16, 0x7632, R11 ;  /* 0x00007632100b7816 */ /* 0x020fe2000000000b */
[----:B------:R-:W-:Y:S01]  /*6970*/  IMAD.U32 R23, R38, 0x10000, RZ ;  /* 0x0001000026177824 */ /* 0x000fe200078e00ff */
[----:B0-----:R-:W-:Y:S02]  /*6980*/  PRMT R5, R40, 0x7632, R5 ;  /* 0x0000763228057816 */ /* 0x001fe40000000005 */
[----:B------:R-:W-:Y:S02]  /*6990*/  SHF.L.U32 R11, R11, 0x10, RZ ;  /* 0x000000100b0b7819 */ /* 0x000fe400000006ff */
[----:B------:R-:W-:Y:S02]  /*69a0*/  PRMT R12, R17, 0x7632, R12 ;  /* 0x00007632110c7816 */ /* 0x000fe4000000000c */
[----:B------:R-:W-:Y:S02]  /*69b0*/  PRMT R4, R41, 0x7632, R4 ;  /* 0x0000763229047816 */ /* 0x000fe40000000004 */
[----:B------:R-:W-:Y:S01]  /*69c0*/  SHF.L.U32 R5, R5, 0x10, RZ ;  /* 0x0000001005057819 */ /* 0x000fe200000006ff */
[----:B------:R-:W-:Y:S01]  /*69d0*/  IMAD.U32 R12, R12, 0x10000, RZ ;  /* 0x000100000c0c7824 */ /* 0x000fe200078e00ff */
[----:B------:R-:W-:-:S02]  /*69e0*/  SHF.L.U32 R4, R4, 0x10, RZ ;  /* 0x0000001004047819 */ /* 0x000fc400000006ff */
[----:B------:R-:W-:Y:S01]  /*69f0*/  PRMT R6, R43, 0x7632, R6 ;  /* 0x000076322b067816 */ /* 0x000fe20000000006 */
[--C-:B------:R-:W-:Y:S01]  /*6a00*/  FADD.FTZ R11, R11, R5.reuse ;  /* 0x000000050b0b7221 */ /* 0x100fe20000010000 */
[----:B------:R-:W-:Y:S01]  /*6a10*/  PRMT R5, R36, 0x7632, R5 ;  /* 0x0000763224057816 */ /* 0x000fe20000000005 */
[--C-:B------:R-:W-:Y:S01]  /*6a20*/  FADD.FTZ R12, R12, R4.reuse ;  /* 0x000000040c0c7221 */ /* 0x100fe20000010000 */
[C---:B------:R-:W-:Y:S01]  /*6a30*/  PRMT R4, R19.reuse, 0x7632, R4 ;  /* 0x0000763213047816 */ /* 0x040fe20000000004 */
[----:B------:R-:W-:Y:S01]  /*6a40*/  IMAD.U32 R19, R19, 0x10000, RZ ;  /* 0x0001000013137824 */ /* 0x000fe200078e00ff */
        /* <DEDUP_REMOVED lines=10> */
[----:B------:R-:W-:Y:S01]  /*6af0*/  PRMT R6, R38, 0x7632, R6 ;  /* 0x0000763226067816 */ /* 0x000fe20000000006 */
[----:B------:R-:W-:Y:S01]  /*6b00*/  IMAD.U32 R5, R5, 0x10000, RZ ;  /* 0x0001000005057824 */ /* 0x000fe200078e00ff */
[----:B------:R-:W-:Y:S01]  /*6b10*/  SHF.L.U32 R27, R17, 0x10, RZ ;  /* 0x00000010111b7819 */ /* 0x000fe200000006ff */
[----:B------:R-:W-:Y:S01]  /*6b20*/  FADD.FTZ R13, R7, R13 ;  /* 0x0000000d070d7221 */ /* 0x000fe20000010000 */
[----:B------:R-:W-:Y:S01]  /*6b30*/  SHF.L.U32 R6, R6, 0x10, RZ ;  /* 0x0000001006067819 */ /* 0x000fe200000006ff */
[----:B------:R-:W-:Y:S01]  /*6b40*/  FADD.FTZ R4, R4, R5 ;  /* 0x0000000504047221 */ /* 0x000fe20000010000 */
[----:B------:R-:W-:Y:S02]  /*6b50*/  PRMT R7, R37, 0x7632, R7 ;  /* 0x0000763225077816 */ /* 0x000fe40000000007 */
        /* <DEDUP_REMOVED lines=8> */
[----:B------:R-:W-:Y:S01]  /*6be0*/  SHF.L.U32 R18, R18, 0x10, RZ ;  /* 0x0000001012127819 */ /* 0x000fe200000006ff */
[----:B------:R-:W-:Y:S01]  /*6bf0*/  FADD.FTZ R12, R12, R7 ;  /* 0x000000070c0c7221 */ /* 0x000fe20000010000 */
[----:B------:R-:W-:Y:S01]  /*6c00*/  SHF.L.U32 R6, R42, 0x10, RZ ;  /* 0x000000102a067819 */ /* 0x000fe200000006ff */
[----:B------:R-:W-:Y:S01]  /*6c10*/  FADD.FTZ R5, R5, R19 ;  /* 0x0000001305057221 */ /* 0x000fe20000010000 */
[----:B------:R-:W-:-:S03]  /*6c20*/  SHF.L.U32 R7, R39, 0x10, RZ ;  /* 0x0000001027077819 */ /* 0x000fc600000006ff */
[----:B------:R-:W-:Y:S01]  /*6c30*/  FADD.FTZ R18, R6, R18 ;  /* 0x0000001206127221 */ /* 0x000fe20000010000 */
[----:B------:R-:W-:Y:S01]  /*6c40*/  SHF.L.U32 R6, R37, 0x10, RZ ;  /* 0x0000001025067819 */ /* 0x000fe200000006ff */
[----:B------:R-:W-:Y:S01]  /*6c50*/  FADD.FTZ R7, R7, R5 ;  /* 0x0000000507077221 */ /* 0x000fe20000010000 */
[----:B------:R-:W-:Y:S02]  /*6c60*/  IMAD.U32 R5, R36, 0x10000, RZ ;  /* 0x0001000024057824 */ /* 0x000fe400078e00ff */
[----:B------:R-:W-:Y:S01]  /*6c70*/  FADD.FTZ R23, R23, R18 ;  /* 0x0000001217177221 */ /* 0x000fe20000010000 */
[----:B------:R-:W-:Y:S01]  /*6c80*/  FADD.FTZ R27, R6, R27 ;  /* 0x0000001b061b7221 */ /* 0x000fe20000010000 */
[----:B------:R-:W-:Y:S01]  /*6c90*/  FADD.FTZ R22, R5, R22 ;  /* 0x0000001605167221 */ /* 0x000fe20000010000 */
[----:B------:R-:W-:Y:S02]  /*6ca0*/  F2FP.BF16.F32.PACK_AB R35, R4, R7 ;  /* 0x000000070423723e */ /* 0x000fe400000010ff */
[----:B------:R-:W-:-:S02]  /*6cb0*/  F2FP.BF16.F32.PACK_AB R34, R13, R23 ;  /* 0x000000170d22723e */ /* 0x000fc400000010ff */
[----:B------:R-:W-:Y:S02]  /*6cc0*/  F2FP.BF16.F32.PACK_AB R33, R12, R27 ;  /* 0x0000001b0c21723e */ /* 0x000fe400000010ff */
[----:B------:R-:W-:-:S07]  /*6cd0*/  F2FP.BF16.F32.PACK_AB R32, R11, R22 ;  /* 0x000000160b20723e */ /* 0x000fce00000010ff */
.L_x_126:
        /* <DEDUP_REMOVED lines=14> */
[----:B0----5:R-:W-:Y:S01]  /*6dc0*/  PRMT R14, R160, 0x7632, R14 ;  /* 0x00007632a00e7816 */ /* 0x021fe2000000000e */
        /* <DEDUP_REMOVED lines=12> */
.L_x_129:
[----:B0----5:R-:W-:Y:S01]  /*6e90*/  PRMT R14, R160, 0x7632, R14 ;  /* 0x00007632a00e7816 */ /* 0x021fe2000000000e */
[----:B------:R-:W-:Y:S01]  /*6ea0*/  IMAD.U32 R25, R162, 0x10000, RZ ;  /* 0x00010000a2197824 */ /* 0x000fe200078e00ff */
[----:B------:R-:W-:Y:S02]  /*6eb0*/  PRMT R6, R36, 0x7632, R6 ;  /* 0x0000763224067816 */ /* 0x000fe40000000006 */
[----:B------:R-:W-:Y:S02]  /*6ec0*/  SHF.L.U32 R14, R14, 0x10, RZ ;  /* 0x000000100e0e7819 */ /* 0x000fe400000006ff */
[----:B------:R-:W-:Y:S02]  /*6ed0*/  SHF.L.U32 R6, R6, 0x10, RZ ;  /* 0x0000001006067819 */ /* 0x000fe400000006ff */
        /* <DEDUP_REMOVED lines=9> */
[----:B------:R-:W-:Y:S01]  /*6f70*/  FADD.FTZ R16, R16, R18 ;  /* 0x0000001210107221 */ /* 0x000fe20000010000 */
[----:B------:R-:W-:Y:S02]  /*6f80*/  SHF.L.U32 R29, R163, 0x10, RZ ;  /* 0x00000010a31d7819 */ /* 0x000fe400000006ff */
[----:B------:R-:W-:Y:S01]  /*6f90*/  SHF.L.U32 R18, R38, 0x10, RZ ;  /* 0x0000001026127819 */ /* 0x000fe200000006ff */
[----:B------:R-:W-:Y:S01]  /*6fa0*/  FADD.FTZ R6, R6, R17 ;  /* 0x0000001106067221 */ /* 0x000fe20000010000 */
[----:B------:R-:W-:Y:S01]  /*6fb0*/  IMAD.U32 R17, R39, 0x10000, RZ ;  /* 0x0001000027117824 */ /* 0x000fe200078e00ff */
[----:B------:R-:W-:-:S02]  /*6fc0*/  PRMT R19, R161, 0x7632, R19 ;  /* 0x00007632a1137816 */ /* 0x000fc40000000013 */
[----:B------:R-:W-:Y:S01]  /*6fd0*/  PRMT R15, R37, 0x7632, R15 ;  /* 0x00007632250f7816 */ /* 0x000fe2000000000f */
[----:B------:R-:W-:Y:S01]  /*6fe0*/  FADD.FTZ R29, R17, R29 ;  /* 0x0000001d111d7221 */ /* 0x000fe20000010000 */
[----:B------:R-:W-:Y:S01]  /*6ff0*/  FADD.FTZ R25, R18, R25 ;  /* 0x0000001912197221 */ /* 0x000fe20000010000 */
[----:B------:R-:W-:Y:S01]  /*7000*/  SHF.L.U32 R24, R160, 0x10, RZ ;  /* 0x00000010a0187819 */ /* 0x000fe200000006ff */
[----:B------:R-:W-:Y:S01]  /*7010*/  IMAD.U32 R19, R19, 0x10000, RZ ;  /* 0x0001000013137824 */ /* 0x000fe200078e00ff */
[----:B------:R-:W-:Y:S01]  /*7020*/  SHF.L.U32 R15, R15, 0x10, RZ ;  /* 0x000000100f0f7819 */ /* 0x000fe200000006ff */
[----:B------:R-:W-:Y:S01]  /*7030*/  IMAD.U32 R18, R37, 0x10000, RZ ;  /* 0x0001000025127824 */ /* 0x000fe200078e00ff */
[----:B------:R-:W-:Y:S02]  /*7040*/  SHF.L.U32 R28, R161, 0x10, RZ ;  /* 0x00000010a11c7819 */ /* 0x000fe400000006ff */
[----:B------:R-:W-:Y:S01]  /*7050*/  SHF.L.U32 R17, R36, 0x10, RZ ;  /* 0x0000001024117819 */ /* 0x000fe200000006ff */
[----:B------:R-:W-:Y:S01]  /*7060*/  FADD.FTZ R15, R19, R15 ;  /* 0x0000000f130f7221 */ /* 0x000fe20000010000 */
[----:B------:R-:W-:Y:S01]  /*7070*/  F2FP.BF16.F32.PACK_AB R35, R6, R29 ;  /* 0x0000001d0623723e */ /* 0x000fe200000010ff */
[----:B------:R-:W-:Y:S01]  /*7080*/  FADD.FTZ R28, R18, R28 ;  /* 0x0000001c121c7221 */ /* 0x000fe20000010000 */
[----:B------:R-:W-:Y:S01]  /*7090*/  F2FP.BF16.F32.PACK_AB R34, R16, R25 ;  /* 0x000000191022723e */ /* 0x000fe200000010ff */
[----:B------:R-:W-:-:S03]  /*70a0*/  FADD.FTZ R24, R17, R24 ;  /* 0x0000001811187221 */ /* 0x000fc60000010000 */
[----:B------:R-:W-:Y:S02]  /*70b0*/  F2FP.BF16.F32.PACK_AB R33, R15, R28 ;  /* 0x0000001c0f21723e */ /* 0x000fe400000010ff */
[----:B------:R-:W-:Y:S01]  /*70c0*/  F2FP.BF16.F32.PACK_AB R32, R14, R24 ;  /* 0x000000180e20723e */ /* 0x000fe200000010ff */
[----:B------:R-:W-:Y:S06]  /*70d0*/  BRA `(.L_x_130) ;  /* 0x0000000400787947 */ /* 0x000fec0003800000 */
.L_x_128:
[----:B------:R-:W-:Y:S05]  /*70e0*/  BRA.U UP1, `(.L_x_131) ;  /* 0x0000000101947547 */ /* 0x000fea000b800000 */
[----:B0----5:R-:W-:Y:S01]  /*70f0*/  PRMT R14, R160, 0x7632, R14 ;  /* 0x00007632a00e7816 */ /* 0x021fe2000000000e */
        /* <DEDUP_REMOVED lines=18> */
[----:B------:R-:W-:Y:S01]  /*7220*/  IMAD.U32 R18, R42, 0x10000, RZ ;  /* 0x000100002a127824 */ /* 0x000fe200078e00ff */
[----:B------:R-:W-:Y:S02]  /*7230*/  PRMT R19, R161, 0x7632, R19 ;  /* 0x00007632a1137816 */ /* 0x000fe40000000013 */
[----:B------:R-:W-:Y:S01]  /*7240*/  PRMT R15, R41, 0x7632, R15 ;  /* 0x00007632290f7816 */ /* 0x000fe2000000000f */
[----:B------:R-:W-:Y:S01]  /*7250*/  FADD.FTZ R25, R18, R25 ;  /* 0x0000001912197221 */ /* 0x000fe20000010000 */
[----:B------:R-:W-:Y:S01]  /*7260*/  FADD.FTZ R29, R17, R29 ;  /* 0x0000001d111d7221 */ /* 0x000fe20000010000 */
[----:B------:R-:W-:-:S02]  /*7270*/  SHF.L.U32 R19, R19, 0x10, RZ ;  /* 0x0000001013137819 */ /* 0x000fc400000006ff */
[----:B------:R-:W-:Y:S02]  /*7280*/  SHF.L.U32 R15, R15, 0x10, RZ ;  /* 0x000000100f0f7819 */ /* 0x000fe400000006ff */
        /* <DEDUP_REMOVED lines=11> */
.L_x_131:
[----:B0----5:R-:W-:Y:S01]  /*7340*/  PRMT R15, R161, 0x7632, R15 ;  /* 0x00007632a10f7816 */ /* 0x021fe2000000000f */
[C---:B------:R-:W-:Y:S01]  /*7350*/  IMAD.U32 R24, R160.reuse, 0x10000, RZ ;  /* 0x00010000a0187824 */ /* 0x040fe200078e00ff */
[----:B------:R-:W-:Y:S01]  /*7360*/  PRMT R6, R41, 0x7632, R6 ;  /* 0x0000763229067816 */ /* 0x000fe20000000006 */
[----:B------:R-:W-:Y:S01]  /*7370*/  IMAD.U32 R29, R39, 0x10000, RZ ;  /* 0x00010000271d7824 */ /* 0x000fe200078e00ff */
[----:B------:R-:W-:Y:S02]  /*7380*/  PRMT R14, R160, 0x7632, R14 ;  /* 0x00007632a00e7816 */ /* 0x000fe4000000000e */
[----:B------:R-:W-:Y:S01]  /*7390*/  PRMT R16, R40, 0x7632, R16 ;  /* 0x0000763228107816 */ /* 0x000fe20000000010 */
[----:B------:R-:W-:Y:S01]  /*73a0*/  IMAD.U32 R6, R6, 0x10000, RZ ;  /* 0x0001000006067824 */ /* 0x000fe200078e00ff */
[----:B------:R-:W-:Y:S01]  /*73b0*/  SHF.L.U32 R15, R15, 0x10, RZ ;  /* 0x000000100f0f7819 */ /* 0x000fe200000006ff */
[----:B------:R-:W-:Y:S01]  /*73c0*/  IMAD.U32 R14, R14, 0x10000, RZ ;  /* 0x000100000e0e7824 */ /* 0x000fe200078e00ff */
[----:B------:R-:W-:-:S02]  /*73d0*/  SHF.L.U32 R16, R16, 0x10, RZ ;  /* 0x0000001010107819 */ /* 0x000fc400000006ff */
[----:B------:R-:W-:Y:S01]  /*73e0*/  PRMT R17, R36, 0x7632, R17 ;  /* 0x0000763224117816 */ /* 0x000fe20000000011 */
[--C-:B------:R-:W-:Y:S01]  /*73f0*/  FADD.FTZ R15, R15, R6.reuse ;  /* 0x000000060f0f7221 */ /* 0x100fe20000010000 */
[----:B------:R-:W-:Y:S01]  /*7400*/  PRMT R6, R163, 0x7632, R6 ;  /* 0x00007632a3067816 */ /* 0x000fe20000000006 */
[----:B------:R-:W-:Y:S01]  /*7410*/  FADD.FTZ R14, R14, R16 ;  /* 0x000000100e0e7221 */ /* 0x000fe20000010000 */
[----:B------:R-:W-:Y:S02]  /*7420*/  PRMT R18, R43, 0x7632, R18 ;  /* 0x000076322b127816 */ /* 0x000fe40000000012 */
[----:B------:R-:W-:Y:S01]  /*7430*/  SHF.L.U32 R17, R17, 0x10, RZ ;  /* 0x0000001011117819 */ /* 0x000fe200000006ff */
[----:B------:R-:W-:Y:S01]  /*7440*/  IMAD.U32 R6, R6, 0x10000, RZ ;  /* 0x0001000006067824 */ /* 0x000fe200078e00ff */
[----:B------:R-:W-:Y:S02]  /*7450*/  SHF.L.U32 R18, R18, 0x10, RZ ;  /* 0x0000001012127819 */ /* 0x000fe400000006ff */
[----:B------:R-:W-:Y:S01]  /*7460*/  PRMT R19, R162, 0x7632, R19 ;  /* 0x00007632a2137816 */ /* 0x000fe20000000013 */
[--C-:B------:R-:W-:Y:S01]  /*7470*/  FADD.FTZ R14, R14, R17.reuse ;  /* 0x000000110e0e7221 */ /* 0x100fe20000010000 */
[----:B------:R-:W-:Y:S01]  /*7480*/  PRMT R16, R42, 0x7632, R16 ;  /* 0x000076322a107816 */ /* 0x000fe20000000010 */
[----:B------:R-:W-:Y:S01]  /*7490*/  FADD.FTZ R6, R6, R18 ;  /* 0x0000001206067221 */ /* 0x000fe20000010000 */
[----:B------:R-:W-:-:S02]  /*74a0*/  PRMT R17, R39, 0x7632, R17 ;  /* 0x0000763227117816 */ /* 0x000fc40000000011 */
[----:B------:R-:W-:Y:S02]  /*74b0*/  SHF.L.U32 R19, R19, 0x10, RZ ;  /* 0x0000001013137819 */ /* 0x000fe400000006ff */
[----:B------:R-:W-:Y:S02]  /*74c0*/  SHF.L.U32 R16, R16, 0x10, RZ ;  /* 0x0000001010107819 */ /* 0x000fe400000006ff */
[----:B------:R-:W-:Y:S02]  /*74d0*/  PRMT R18, R38, 0x7632, R18 ;  /* 0x0000763226127816 */ /* 0x000fe40000000012 */
[----:B------:R-:W-:Y:S01]  /*74e0*/  SHF.L.U32 R17, R17, 0x10, RZ ;  /* 0x0000001011117819 */ /* 0x000fe200000006ff */
[----:B------:R-:W-:Y:S01]  /*74f0*/  FADD.FTZ R16, R19, R16 ;  /* 0x0000001013107221 */ /* 0x000fe20000010000 */
[----:B------:R-:W-:Y:S02]  /*7500*/  SHF.L.U32 R18, R18, 0x10, RZ ;  /* 0x0000001012127819 */ /* 0x000fe400000006ff */
[----:B------:R-:W-:Y:S01]  /*7510*/  SHF.L.U32 R28, R161, 0x10, RZ ;  /* 0x00000010a11c7819 */ /* 0x000fe200000006ff */
[----:B------:R-:W-:Y:S01]  /*7520*/  FADD.FTZ R6, R6, R17 ;  /* 0x0000001106067221 */ /* 0x000fe20000010000 */
[----:B------:R-:W-:-:S02]  /*7530*/  IMAD.U32 R17, R41, 0x10000, RZ ;  /* 0x0001000029117824 */ /* 0x000fc400078e00ff */
[----:B------:R-:W-:Y:S01]  /*7540*/  FADD.FTZ R16, R16, R18 ;  /* 0x0000001210107221 */ /* 0x000fe20000010000 */
[----:B------:R-:W-:Y:S01]  /*7550*/  SHF.L.U32 R18, R40, 0x10, RZ ;  /* 0x0000001028127819 */ /* 0x000fe200000006ff */
[----:B------:R-:W-:Y:S01]  /*7560*/  FADD.FTZ R28, R17, R28 ;  /* 0x0000001c111c7221 */ /* 0x000fe20000010000 */
[----:B------:R-:W-:Y:S02]  /*7570*/  SHF.L.U32 R163, R163, 0x10, RZ ;  /* 0x00000010a3a37819 */ /* 0x000fe400000006ff */
[----:B------:R-:W-:Y:S01]  /*7580*/  SHF.L.U32 R17, R43, 0x10, RZ ;  /* 0x000000102b117819 */ /* 0x000fe200000006ff */
[----:B------:R-:W-:Y:S01]  /*7590*/  FADD.FTZ R24, R18, R24 ;  /* 0x0000001812187221 */ /* 0x000fe20000010000 */
[----:B------:R-:W-:Y:S01]  /*75a0*/  SHF.L.U32 R162, R162, 0x10, RZ ;  /* 0x00000010a2a27819 */ /* 0x000fe200000006ff */
[----:B------:R-:W-:Y:S01]  /*75b0*/  IMAD.U32 R18, R42, 0x10000, RZ ;  /* 0x000100002a127824 */ /* 0x000fe200078e00ff */
[----:B------:R-:W-:Y:S01]  /*75c0*/  PRMT R19, R37, 0x7632, R19 ;  /* 0x0000763225137816 */ /* 0x000fe20000000013 */
[----:B------:R-:W-:Y:S01]  /*75d0*/  FADD.FTZ R17, R17, R163 ;  /* 0x000000a311117221 */ /* 0x000fe20000010000 */
[----:B------:R-:W-:Y:S01]  /*75e0*/  SHF.L.U32 R25, R38, 0x10, RZ ;  /* 0x0000001026197819 */ /* 0x000fe200000006ff */
[----:B------:R-:W-:Y:S01]  /*75f0*/  FADD.FTZ R162, R18, R162 ;  /* 0x000000a212a27221 */ /* 0x000fe20000010000 */
[----:B------:R-:W-:Y:S01]  /*7600*/  SHF.L.U32 R18, R37, 0x10, RZ ;  /* 0x0000001025127819 */ /* 0x000fe200000006ff */
[----:B------:R-:W-:Y:S01]  /*7610*/  FADD.FTZ R29, R29, R17 ;  /* 0x000000111d1d7221 */ /* 0x000fe20000010000 */
[----:B------:R-:W-:Y:S01]  /*7620*/  SHF.L.U32 R17, R36, 0x10, RZ ;  /* 0x0000001024117819 */ /* 0x000fe200000006ff */
[----:B------:R-:W-:-:S02]  /*7630*/  IMAD.U32 R19, R19, 0x10000, RZ ;  /* 0x0001000013137824 */ /* 0x000fc400078e00ff */
[----:B------:R-:W-:Y:S01]  /*7640*/  FADD.FTZ R25, R25, R162 ;  /* 0x000000a219197221 */ /* 0x000fe20000010000 */
[----:B------:R-:W-:Y:S01]  /*7650*/  FADD.FTZ R28, R18, R28 ;  /* 0x0000001c121c7221 */ /* 0x000fe20000010000 */
[----:B------:R-:W-:Y:S01]  /*7660*/  F2FP.BF16.F32.PACK_AB R35, R6, R29 ;  /* 0x0000001d0623723e */ /* 0x000fe200000010ff */
[----:B------:R-:W-:Y:S01]  /*7670*/  FADD.FTZ R15, R15, R19 ;  /* 0x000000130f0f7221 */ /* 0x000fe20000010000 */
[----:B------:R-:W-:Y:S01]  /*7680*/  FADD.FTZ R24, R17, R24 ;  /* 0x0000001811187221 */ /* 0x000fe20000010000 */
[----:B------:R-:W-:-:S03]  /*7690*/  F2FP.BF16.F32.PACK_AB R34, R16, R25 ;  /* 0x000000191022723e */ /* 0x000fc600000010ff */
[----:B------:R-:W-:Y:S02]  /*76a0*/  F2FP.BF16.F32.PACK_AB R33, R15, R28 ;  /* 0x0000001c0f21723e */ /* 0x000fe400000010ff */
[----:B------:R-:W-:-:S07]  /*76b0*/  F2FP.BF16.F32.PACK_AB R32, R14, R24 ;  /* 0x000000180e20723e */ /* 0x000fce00000010ff */
.L_x_130:
[----:B------:R-:W0:Y:S01]  /*76c0*/  @P0 LDC.64 R18, c[0x0][0x3a8] ;  /* 0x0000ea00ff120b82 */ /* 0x000e220000000a00 */
[----:B------:R-:W-:-:S07]  /*76d0*/  VIADD R17, R213, 0xe0 ;  /* 0x000000e0d5117836 */ /* 0x000fce0000000000 */
        /* <DEDUP_REMOVED lines=25> */
.L_x_133:
[----:B0----5:R-:W-:Y:S01]  /*7870*/  PRMT R19, R160, 0x7632, R19 ;  /* 0x00007632a0137816 */ /* 0x021fe20000000013 */
[C---:B------:R-:W-:Y:S01]  /*7880*/  IMAD.U32 R32, R36.reuse, 0x10000, RZ ;  /* 0x0001000024207824 */ /* 0x040fe200078e00ff */
[----:B------:R-:W-:Y:S02]  /*7890*/  PRMT R18, R36, 0x7632, R18 ;  /* 0x0000763224127816 */ /* 0x000fe40000000012 */
[----:B------:R-:W-:Y:S01]  /*78a0*/  PRMT R20, R162, 0x7632, R20 ;  /* 0x00007632a2147816 */ /* 0x000fe20000000014 */
[----:B------:R-:W-:Y:S01]  /*78b0*/  IMAD.U32 R19, R19, 0x10000, RZ ;  /* 0x0001000013137824 */ /* 0x000fe200078e00ff */
[----:B------:R-:W-:Y:S02]  /*78c0*/  SHF.L.U32 R18, R18, 0x10, RZ ;  /* 0x0000001012127819 */ /* 0x000fe400000006ff */
        /* <DEDUP_REMOVED lines=8> */
[----:B------:R-:W-:Y:S02]  /*7950*/  SHF.L.U32 R26, R26, 0x10, RZ ;  /* 0x000000101a1a7819 */ /* 0x000fe400000006ff */
[----:B------:R-:W-:Y:S01]  /*7960*/  PRMT R31, R161, 0x7632, R31 ;  /* 0x00007632a11f7816 */ /* 0x000fe2000000001f */
[----:B------:R-:W-:Y:S01]  /*7970*/  FADD.FTZ R20, R20, R30 ;  /* 0x0000001e14147221 */ /* 0x000fe20000010000 */
[----:B------:R-:W-:Y:S01]  /*7980*/  PRMT R19, R37, 0x7632, R19 ;  /* 0x0000763225137816 */ /* 0x000fe20000000013 */
[----:B------:R-:W-:Y:S01]  /*7990*/  FADD.FTZ R21, R21, R26 ;  /* 0x0000001a15157221 */ /* 0x000fe20000010000 */
        /* <DEDUP_REMOVED lines=9> */
[----:B------:R-:W-:Y:S02]  /*7a30*/  IMAD.U32 R26, R160, 0x10000, RZ ;  /* 0x00010000a01a7824 */ /* 0x000fe400078e00ff */
[----:B------:R-:W-:Y:S01]  /*7a40*/  FADD.FTZ R168, R168, R163 ;  /* 0x000000a3a8a87221 */ /* 0x000fe20000010000 */
[----:B------:R-:W-:Y:S01]  /*7a50*/  F2FP.BF16.F32.PACK_AB R34, R20, R30 ;  /* 0x0000001e1422723e */ /* 0x000fe200000010ff */
[----:B------:R-:W-:Y:S01]  /*7a60*/  FADD.FTZ R31, R33, R31 ;  /* 0x0000001f211f7221 */ /* 0x000fe20000010000 */
[----:B------:R-:W-:-:S02]  /*7a70*/  FADD.FTZ R26, R32, R26 ;  /* 0x0000001a201a7221 */ /* 0x000fc40000010000 */
[----:B------:R-:W-:Y:S02]  /*7a80*/  F2FP.BF16.F32.PACK_AB R35, R21, R168 ;  /* 0x000000a81523723e */ /* 0x000fe400000010ff */
[----:B------:R-:W-:Y:S02]  /*7a90*/  F2FP.BF16.F32.PACK_AB R33, R19, R31 ;  /* 0x0000001f1321723e */ /* 0x000fe400000010ff */
[----:B------:R-:W-:Y:S01]  /*7aa0*/  F2FP.BF16.F32.PACK_AB R32, R18, R26 ;  /* 0x0000001a1220723e */ /* 0x000fe200000010ff */
[----:B------:R-:W-:Y:S06]  /*7ab0*/  BRA `(.L_x_134) ;  /* 0x0000000400787947 */ /* 0x000fec0003800000 */
.L_x_132:
[----:B------:R-:W-:Y:S05]  /*7ac0*/  BRA.U UP1, `(.L_x_135) ;  /* 0x0000000101947547 */ /* 0x000fea000b800000 */
[----:B0----5:R-:W-:Y:S01]  /*7ad0*/  PRMT R19, R160, 0x7632, R19 ;  /* 0x00007632a0137816 */ /* 0x021fe20000000013 */
[----:B------:R-:W-:Y:S01]  /*7ae0*/  IMAD.U32 R168, R43, 0x10000, RZ ;  /* 0x000100002ba87824 */ /* 0x000fe200078e00ff */
[----:B------:R-:W-:Y:S01]  /*7af0*/  PRMT R18, R40, 0x7632, R18 ;  /* 0x0000763228127816 */ /* 0x000fe20000000012 */
[----:B------:R-:W-:Y:S01]  /*7b00*/  IMAD.U32 R33, R41, 0x10000, RZ ;  /* 0x0001000029217824 */ /* 0x000fe200078e00ff */
[----:B------:R-:W-:Y:S02]  /*7b10*/  SHF.L.U32 R19, R19, 0x10, RZ ;  /* 0x0000001013137819 */ /* 0x000fe400000006ff */
[----:B------:R-:W-:Y:S02]  /*7b20*/  SHF.L.U32 R18, R18, 0x10, RZ ;  /* 0x0000001012127819 */ /* 0x000fe400000006ff */
[----:B------:R-:W-:Y:S02]  /*7b30*/  PRMT R21, R163, 0x7632, R21 ;  /* 0x00007632a3157816 */ /* 0x000fe40000000015 */
[----:B------:R-:W-:Y:S01]  /*7b40*/  PRMT R26, R43, 0x7632, R26 ;  /* 0x000076322b1a7816 */ /* 0x000fe2000000001a */
[----:B------:R-:W-:Y:S01]  /*7b50*/  FADD.FTZ R18, R19, R18 ;  /* 0x0000001213127221 */ /* 0x000fe20000010000 */
[----:B------:R-:W-:-:S02]  /*7b60*/  PRMT R20, R162, 0x7632, R20 ;  /* 0x00007632a2147816 */ /* 0x000fc40000000014 */
[----:B------:R-:W-:Y:S02]  /*7b70*/  PRMT R30, R42, 0x7632, R30 ;  /* 0x000076322a1e7816 */ /* 0x000fe4000000001e */
        /* <DEDUP_REMOVED lines=8> */
[----:B------:R-:W-:Y:S01]  /*7c00*/  SHF.L.U32 R26, R42, 0x10, RZ ;  /* 0x000000102a1a7819 */ /* 0x000fe200000006ff */
[----:B------:R-:W-:Y:S01]  /*7c10*/  IMAD.U32 R31, R31, 0x10000, RZ ;  /* 0x000100001f1f7824 */ /* 0x000fe200078e00ff */
[----:B------:R-:W-:Y:S01]  /*7c20*/  SHF.L.U32 R19, R19, 0x10, RZ ;  /* 0x0000001013137819 */ /* 0x000fe200000006ff */
[----:B------:R-:W-:Y:S01]  /*7c30*/  IMAD.U32 R30, R162, 0x10000, RZ ;  /* 0x00010000a21e7824 */ /* 0x000fe200078e00ff */
[----:B------:R-:W-:-:S02]  /*7c40*/  SHF.L.U32 R163, R163, 0x10, RZ ;  /* 0x00000010a3a37819 */ /* 0x000fc400000006ff */
[----:B------:R-:W-:Y:S01]  /*7c50*/  SHF.L.U32 R32, R40, 0x10, RZ ;  /* 0x0000001028207819 */ /* 0x000fe200000006ff */
[----:B------:R-:W-:Y:S01]  /*7c60*/  FADD.FTZ R19, R31, R19 ;  /* 0x000000131f137221 */ /* 0x000fe20000010000 */
[----:B------:R-:W-:Y:S01]  /*7c70*/  FADD.FTZ R30, R26, R30 ;  /* 0x0000001e1a1e7221 */ /* 0x000fe20000010000 */
        /* <DEDUP_REMOVED lines=10> */
.L_x_135:
[----:B0----5:R-:W-:Y:S01]  /*7d20*/  PRMT R18, R160, 0x7632, R18 ;  /* 0x00007632a0127816 */ /* 0x021fe20000000012 */
        /* <DEDUP_REMOVED lines=9> */
[----:B------:R-:W-:Y:S02]  /*7dc0*/  PRMT R26, R36, 0x7632, R26 ;  /* 0x00007632241a7816 */ /* 0x000fe4000000001a */
[----:B------:R-:W-:Y:S01]  /*7dd0*/  PRMT R21, R163, 0x7632, R21 ;  /* 0x00007632a3157816 */ /* 0x000fe20000000015 */
[----:B------:R-:W-:Y:S01]  /*7de0*/  FADD.FTZ R19, R19, R20 ;  /* 0x0000001413137221 */ /* 0x000fe20000010000 */
[----:B------:R-:W-:Y:S02]  /*7df0*/  PRMT R30, R43, 0x7632, R30 ;  /* 0x000076322b1e7816 */ /* 0x000fe4000000001e */
        /* <DEDUP_REMOVED lines=8> */
[--C-:B------:R-:W-:Y:S01]  /*7e80*/  FADD.FTZ R18, R18, R26.reuse ;  /* 0x0000001a12127221 */ /* 0x100fe20000010000 */
[----:B------:R-:W-:Y:S01]  /*7e90*/  PRMT R26, R39, 0x7632, R26 ;  /* 0x00007632271a7816 */ /* 0x000fe2000000001a */
[--C-:B------:R-:W-:Y:S01]  /*7ea0*/  FADD.FTZ R21, R21, R30.reuse ;  /* 0x0000001e15157221 */ /* 0x100fe20000010000 */
[----:B------:R-:W-:Y:S01]  /*7eb0*/  PRMT R30, R38, 0x7632, R30 ;  /* 0x00007632261e7816 */ /* 0x000fe2000000001e */
[----:B------:R-:W-:Y:S01]  /*7ec0*/  FADD.FTZ R20, R31, R20 ;  /* 0x000000141f147221 */ /* 0x000fe20000010000 */
[----:B------:R-:W-:Y:S02]  /*7ed0*/  PRMT R31, R37, 0x7632, R31 ;  /* 0x00007632251f7816 */ /* 0x000fe4000000001f */
        /* <DEDUP_REMOVED lines=15> */
[----:B------:R-:W-:-:S02]  /*7fd0*/  SHF.L.U32 R168, R39, 0x10, RZ ;  /* 0x0000001027a87819 */ /* 0x000fc400000006ff */
[----:B------:R-:W-:Y:S01]  /*7fe0*/  FADD.FTZ R162, R32, R162 ;  /* 0x000000a220a27221 */ /* 0x000fe20000010000 */
[----:B------:R-:W-:Y:S01]  /*7ff0*/  FADD.FTZ R163, R30, R163 ;  /* 0x000000a31ea37221 */ /* 0x000fe20000010000 */
[----:B------:R-:W-:Y:S01]  /*8000*/  SHF.L.U32 R30, R38, 0x10, RZ ;  /* 0x00000010261e7819 */ /* 0x000fe200000006ff */
[----:B------:R-:W-:Y:S01]  /*8010*/  FADD.FTZ R31, R33, R31 ;  /* 0x0000001f211f7221 */ /* 0x000fe20000010000 */
[----:B------:R-:W-:Y:S01]  /*8020*/  SHF.L.U32 R32, R36, 0x10, RZ ;  /* 0x0000001024207819 */ /* 0x000fe200000006ff */
[----:B------:R-:W-:Y:S02]  /*8030*/  FADD.FTZ R168, R168, R163 ;  /* 0x000000a3a8a87221 */ /* 0x000fe40000010000 */
[----:B------:R-:W-:Y:S01]  /*8040*/  FADD.FTZ R30, R30, R162 ;  /* 0x000000a21e1e7221 */ /* 0x000fe20000010000 */
[----:B------:R-:W-:Y:S01]  /*8050*/  F2FP.BF16.F32.PACK_AB R33, R19, R31 ;  /* 0x0000001f1321723e */ /* 0x000fe200000010ff */
[----:B------:R-:W-:Y:S01]  /*8060*/  FADD.FTZ R26, R32, R26 ;  /* 0x0000001a201a7221 */ /* 0x000fe20000010000 */
[----:B------:R-:W-:-:S02]  /*8070*/  F2FP.BF16.F32.PACK_AB R35, R21, R168 ;  /* 0x000000a81523723e */ /* 0x000fc400000010ff */
[----:B------:R-:W-:Y:S02]  /*8080*/  F2FP.BF16.F32.PACK_AB R34, R20, R30 ;  /* 0x0000001e1422723e */ /* 0x000fe400000010ff */
[----:B------:R-:W-:-:S07]  /*8090*/  F2FP.BF16.F32.PACK_AB R32, R18, R26 ;  /* 0x0000001a1220723e */ /* 0x000fce00000010ff */
.L_x_134:
        /* <DEDUP_REMOVED lines=10> */
[----:B0-----:R-:W-:-:S06]  /*8140*/  IMAD.WIDE.U32 R160, R169, 0x10, R180 ;  /* 0x00000010a9a07825 */ /* 0x001fcc00078e00b4 */
[----:B------:R-:W5:Y:S01]  /*8150*/  LDG.E.128 R160, desc[UR6][R160.64] ;  /* 0x00000006a0a07981 */ /* 0x000f62000c1e1d00 */
[----:B------:R-:W-:Y:S05]  /*8160*/  BRA.U UP0, `(.L_x_136) ;  /* 0x0000000100cc7547 */ /* 0x000fea000b800000 */
[----:B------:R-:W-:Y:S05]  /*8170*/  BRA.U UP1, `(.L_x_137) ;  /* 0x0000000101347547 */ /* 0x000fea000b800000 */
[C---:B-----5:R-:W-:Y:S01]  /*8180*/  PRMT R170, R160.reuse, 0x7632, R170 ;  /* 0x00007632a0aa7816 */ /* 0x060fe200000000aa */
[----:B------:R-:W-:Y:S01]  /*8190*/  IMAD.U32 R174, R160, 0x10000, RZ ;  /* 0x00010000a0ae7824 */ /* 0x000fe200078e00ff */
[----:B------:R-:W-:Y:S01]  /*81a0*/  PRMT R160, R161, 0x7632, R160 ;  /* 0x00007632a1a07816 */ /* 0x000fe200000000a0 */
[----:B------:R-:W-:Y:S01]  /*81b0*/  IMAD.U32 R177, R163, 0x10000, RZ ;  /* 0x00010000a3b17824 */ /* 0x000fe200078e00ff */
[----:B------:R-:W-:Y:S02]  /*81c0*/  SHF.L.U32 R176, R161, 0x10, RZ ;  /* 0x00000010a1b07819 */ /* 0x000fe400000006ff */
[C---:B------:R-:W-:Y:S02]  /*81d0*/  PRMT R161, R162.reuse, 0x7632, R161 ;  /* 0x00007632a2a17816 */ /* 0x040fe400000000a1 */
[----:B------:R-:W-:Y:S02]  /*81e0*/  SHF.L.U32 R175, R162, 0x10, RZ ;  /* 0x00000010a2af7819 */ /* 0x000fe400000006ff */
[----:B------:R-:W-:Y:S01]  /*81f0*/  PRMT R162, R163, 0x7632, R162 ;  /* 0x00007632a3a27816 */ /* 0x000fe200000000a2 */
[----:B------:R-:W-:Y:S01]  /*8200*/  IMAD.U32 R172, R161, 0x10000, RZ ;  /* 0x00010000a1ac7824 */ /* 0x000fe200078e00ff */
[----:B------:R-:W-:-:S02]  /*8210*/  SHF.L.U32 R170, R170, 0x10, RZ ;  /* 0x00000010aaaa7819 */ /* 0x000fc400000006ff */
[----:B------:R-:W-:Y:S02]  /*8220*/  SHF.L.U32 R171, R160, 0x10, RZ ;  /* 0x00000010a0ab7819 */ /* 0x000fe400000006ff */
[----:B------:R-:W-:Y:S01]  /*8230*/  SHF.L.U32 R173, R162, 0x10, RZ ;  /* 0x00000010a2ad7819 */ /* 0x000fe200000006ff */
[----:B------:R-:W-:Y:S06]  /*8240*/  BRA `(.L_x_138) ;  /* 0x00000008000c7947 */ /* 0x000fec0003800000 */
.L_x_137:
[----:B-----5:R-:W-:Y:S01]  /*8250*/  PRMT R170, R160, 0x7632, R170 ;  /* 0x00007632a0aa7816 */ /* 0x020fe200000000aa */
[----:B------:R-:W-:Y:S01]  /*8260*/  IMAD.U32 R175, R38, 0x10000, RZ ;  /* 0x0001000026af7824 */ /* 0x000fe200078e00ff */
[----:B------:R-:W-:Y:S02]  /*8270*/  PRMT R32, R36, 0x7632, R32 ;  /* 0x0000763224207816 */ /* 0x000fe40000000020 */
[----:B------:R-:W-:Y:S02]  /*8280*/  SHF.L.U32 R170, R170, 0x10, RZ ;  /* 0x00000010aaaa7819 */ /* 0x000fe400000006ff */
[----:B------:R-:W-:Y:S01]  /*8290*/  PRMT R171, R161, 0x7632, R171 ;  /* 0x00007632a1ab7816 */ /* 0x000fe200000000ab */
[----:B------:R-:W-:Y:S01]  /*82a0*/  IMAD.U32 R32, R32, 0x10000, RZ ;  /* 0x0001000020207824 */ /* 0x000fe200078e00ff */
[----:B------:R-:W-:Y:S01]  /*82b0*/  PRMT R172, R37, 0x7632, R172 ;  /* 0x0000763225ac7816 */ /* 0x000fe200000000ac */
[----:B------:R-:W-:Y:S01]  /*82c0*/  IMAD.U32 R161, R161, 0x10000, RZ ;  /* 0x00010000a1a17824 */ /* 0x000fe200078e00ff */
[----:B------:R-:W-:Y:S01]  /*82d0*/  PRMT R34, R162, 0x7632, R34 ;  /* 0x00007632a2227816 */ /* 0x000fe20000000022 */
[----:B------:R-:W-:Y:S01]  /*82e0*/  FADD.FTZ R170, R170, R32 ;  /* 0x00000020aaaa7221 */ /* 0x000fe20000010000 */
[----:B------:R-:W-:-:S02]  /*82f0*/  PRMT R35, R38, 0x7632, R35 ;  /* 0x0000763226237816 */ /* 0x000fc40000000023 */
[----:B------:R-:W-:Y:S01]  /*8300*/  PRMT R32, R163, 0x7632, R32 ;  /* 0x00007632a3207816 */ /* 0x000fe20000000020 */
[----:B------:R-:W-:Y:S01]  /*8310*/  IMAD.U32 R34, R34, 0x10000, RZ ;  /* 0x0001000022227824 */ /* 0x000fe200078e00ff */
[----:B------:R-:W-:Y:S02]  /*8320*/  PRMT R33, R39, 0x7632, R33 ;  /* 0x0000763227217816 */ /* 0x000fe40000000021 */
[----:B------:R-:W-:Y:S02]  /*8330*/  SHF.L.U32 R171, R171, 0x10, RZ ;  /* 0x00000010abab7819 */ /* 0x000fe400000006ff */
[----:B------:R-:W-:Y:S01]  /*8340*/  SHF.L.U32 R172, R172, 0x10, RZ ;  /* 0x00000010acac7819 */ /* 0x000fe200000006ff */
[----:B------:R-:W-:Y:S01]  /*8350*/  IMAD.U32 R33, R33, 0x10000, RZ ;  /* 0x0001000021217824 */ /* 0x000fe200078e00ff */
[----:B------:R-:W-:Y:S02]  /*8360*/  SHF.L.U32 R35, R35, 0x10, RZ ;  /* 0x0000001023237819 */ /* 0x000fe400000006ff */
        /* <DEDUP_REMOVED lines=19> */
.L_x_136:
[----:B------:R-:W-:Y:S05]  /*84a0*/  BRA.U UP1, `(.L_x_139) ;  /* 0x0000000101947547 */ /* 0x000fea000b800000 */
        /* <DEDUP_REMOVED lines=11> */
[----:B------:R-:W-:Y:S01]  /*8560*/  PRMT R35, R42, 0x7632, R35 ;  /* 0x000076322a237816 */ /* 0x000fe20000000023 */
[----:B------:R-:W-:Y:S01]  /*8570*/  IMAD.U32 R172, R172, 0x10000, RZ ;  /* 0x00010000acac7824 */ /* 0x000fe200078e00ff */
[C---:B------:R-:W-:Y:S01]  /*8580*/  PRMT R32, R163.reuse, 0x7632, R32 ;  /* 0x00007632a3207816 */ /* 0x040fe20000000020 */
[----:B------:R-:W-:Y:S01]  /*8590*/  IMAD.U32 R163, R163, 0x10000, RZ ;  /* 0x00010000a3a37824 */ /* 0x000fe200078e00ff */
[----:B------:R-:W-:-:S02]  /*85a0*/  PRMT R33, R43, 0x7632, R33 ;  /* 0x000076322b217816 */ /* 0x000fc40000000021 */
[----:B------:R-:W-:Y:S01]  /*85b0*/  SHF.L.U32 R171, R171, 0x10, RZ ;  /* 0x00000010abab7819 */ /* 0x000fe200000006ff */
[----:B------:R-:W-:Y:S01]  /*85c0*/  IMAD.U32 R32, R32, 0x10000, RZ ;  /* 0x0001000020207824 */ /* 0x000fe200078e00ff */
        /* <DEDUP_REMOVED lines=8> */
[----:B------:R-:W-:-:S02]  /*8650*/  SHF.L.U32 R177, R43, 0x10, RZ ;  /* 0x000000102bb17819 */ /* 0x000fc400000006ff */
        /* <DEDUP_REMOVED lines=10> */
.L_x_139:
[----:B-----5:R-:W-:Y:S01]  /*8700*/  PRMT R35, R160, 0x7632, R35 ;  /* 0x00007632a0237816 */ /* 0x020fe20000000023 */
[----:B------:R-:W-:Y:S01]  /*8710*/  IMAD.U32 R175, R38, 0x10000, RZ ;  /* 0x0001000026af7824 */ /* 0x000fe200078e00ff */
[----:B------:R-:W-:Y:S02]  /*8720*/  PRMT R33, R40, 0x7632, R33 ;  /* 0x0000763228217816 */ /* 0x000fe40000000021 */
[----:B------:R-:W-:Y:S02]  /*8730*/  PRMT R34, R161, 0x7632, R34 ;  /* 0x00007632a1227816 */ /* 0x000fe40000000022 */
        /* <DEDUP_REMOVED lines=8> */
[----:B------:R-:W-:Y:S01]  /*87c0*/  FADD.FTZ R34, R34, R32 ;  /* 0x0000002022227221 */ /* 0x000fe20000010000 */
[----:B------:R-:W-:Y:S01]  /*87d0*/  PRMT R172, R42, 0x7632, R172 ;  /* 0x000076322aac7816 */ /* 0x000fe200000000ac */
[----:B------:R-:W-:Y:S01]  /*87e0*/  IMAD.U32 R170, R170, 0x10000, RZ ;  /* 0x00010000aaaa7824 */ /* 0x000fe200078e00ff */
[C---:B------:R-:W-:Y:S01]  /*87f0*/  PRMT R32, R163.reuse, 0x7632, R32 ;  /* 0x00007632a3207816 */ /* 0x040fe20000000020 */
[----:B------:R-:W-:Y:S01]  /*8800*/  IMAD.U32 R163, R163, 0x10000, RZ ;  /* 0x00010000a3a37824 */ /* 0x000fe200078e00ff */
[----:B------:R-:W-:Y:S01]  /*8810*/  PRMT R171, R43, 0x7632, R171 ;  /* 0x000076322bab7816 */ /* 0x000fe200000000ab */
[----:B------:R-:W-:Y:S01]  /*8820*/  IMAD.U32 R172, R172, 0x10000, RZ ;  /* 0x00010000acac7824 */ /* 0x000fe200078e00ff */
[----:B------:R-:W-:Y:S01]  /*8830*/  SHF.L.U32 R33, R33, 0x10, RZ ;  /* 0x0000001021217819 */ /* 0x000fe200000006ff */
[----:B------:R-:W-:Y:S01]  /*8840*/  FADD.FTZ R170, R35, R170 ;  /* 0x000000aa23aa7221 */ /* 0x000fe20000010000 */
[----:B------:R-:W-:-:S02]  /*8850*/  SHF.L.U32 R32, R32, 0x10, RZ ;  /* 0x0000001020207819 */ /* 0x000fc400000006ff */
[----:B------:R-:W-:Y:S01]  /*8860*/  SHF.L.U32 R171, R171, 0x10, RZ ;  /* 0x00000010abab7819 */ /* 0x000fe200000006ff */
[--C-:B------:R-:W-:Y:S01]  /*8870*/  FADD.FTZ R33, R33, R172.reuse ;  /* 0x000000ac21217221 */ /* 0x100fe20000010000 */
[----:B------:R-:W-:Y:S02]  /*8880*/  PRMT R35, R39, 0x7632, R35 ;  /* 0x0000763227237816 */ /* 0x000fe40000000023 */
[----:B------:R-:W-:Y:S01]  /*8890*/  PRMT R172, R38, 0x7632, R172 ;  /* 0x0000763226ac7816 */ /* 0x000fe200000000ac */
[----:B------:R-:W-:Y:S01]  /*88a0*/  FADD.FTZ R32, R32, R171 ;  /* 0x000000ab20207221 */ /* 0x000fe20000010000 */
[----:B------:R-:W-:Y:S01]  /*88b0*/  SHF.L.U32 R176, R161, 0x10, RZ ;  /* 0x00000010a1b07819 */ /* 0x000fe200000006ff */
[----:B------:R-:W-:Y:S01]  /*88c0*/  IMAD.U32 R35, R35, 0x10000, RZ ;  /* 0x0001000023237824 */ /* 0x000fe200078e00ff */
[----:B------:R-:W-:Y:S02]  /*88d0*/  SHF.L.U32 R172, R172, 0x10, RZ ;  /* 0x00000010acac7819 */ /* 0x000fe400000006ff */
[----:B------:R-:W-:Y:S01]  /*88e0*/  SHF.L.U32 R174, R160, 0x10, RZ ;  /* 0x00000010a0ae7819 */ /* 0x000fe200000006ff */
[----:B------:R-:W-:Y:S01]  /*88f0*/  FADD.FTZ R173, R32, R35 ;  /* 0x0000002320ad7221 */ /* 0x000fe20000010000 */
[----:B------:R-:W-:Y:S01]  /*8900*/  SHF.L.U32 R32, R41, 0x10, RZ ;  /* 0x0000001029207819 */ /* 0x000fe200000006ff */
[----:B------:R-:W-:Y:S01]  /*8910*/  FADD.FTZ R172, R33, R172 ;  /* 0x000000ac21ac7221 */ /* 0x000fe20000010000 */
[----:B------:R-:W-:Y:S01]  /*8920*/  IMAD.U32 R33, R40, 0x10000, RZ ;  /* 0x0001000028217824 */ /* 0x000fe200078e00ff */
[----:B------:R-:W-:-:S02]  /*8930*/  SHF.L.U32 R162, R162, 0x10, RZ ;  /* 0x00000010a2a27819 */ /* 0x000fc400000006ff */
[----:B------:R-:W-:Y:S01]  /*8940*/  FADD.FTZ R176, R32, R176 ;  /* 0x000000b020b07221 */ /* 0x000fe20000010000 */
[----:B------:R-:W-:Y:S01]  /*8950*/  SHF.L.U32 R32, R43, 0x10, RZ ;  /* 0x000000102b207819 */ /* 0x000fe200000006ff */
[----:B------:R-:W-:Y:S01]  /*8960*/  FADD.FTZ R174, R33, R174 ;  /* 0x000000ae21ae7221 */ /* 0x000fe20000010000 */
[----:B------:R-:W-:Y:S02]  /*8970*/  SHF.L.U32 R33, R42, 0x10, RZ ;  /* 0x000000102a217819 */ /* 0x000fe400000006ff */
[----:B------:R-:W-:Y:S01]  /*8980*/  SHF.L.U32 R177, R39, 0x10, RZ ;  /* 0x0000001027b17819 */ /* 0x000fe200000006ff */
[----:B------:R-:W-:Y:S01]  /*8990*/  FADD.FTZ R32, R32, R163 ;  /* 0x000000a320207221 */ /* 0x000fe20000010000 */
[----:B------:R-:W-:Y:S01]  /*89a0*/  PRMT R171, R37, 0x7632, R171 ;  /* 0x0000763225ab7816 */ /* 0x000fe200000000ab */
        /* <DEDUP_REMOVED lines=13> */
.L_x_138:
[----:B------:R-:W0:Y:S01]  /*8a80*/  @P0 LDC.64 R160, c[0x0][0x3a8] ;  /* 0x0000ea00ffa00b82 */ /* 0x000e220000000a00 */
[----:B------:R-:W-:Y:S01]  /*8a90*/  IADD3 R178, PT, PT, R213, 0x120, RZ ;  /* 0x00000120d5b27810 */ /* 0x000fe20007ffe0ff */
[----:B0-----:R-:W-:-:S05]  /*8aa0*/  @P0 IMAD.WIDE.U32 R160, R169, 0x10, R160 ;  /* 0x00000010a9a00825 */ /* 0x001fca00078e00a0 */
[----:B------:R0:W-:Y:S02]  /*8ab0*/  @P0 STG.E.128 desc[UR6][R160.64], R32 ;  /* 0x00000020a0000986 */ /* 0x0001e4000c101d06 */
[----:B0-----:R-:W0:Y:S02]  /*8ac0*/  @P1 LDC.64 R160, c[0x0][0x398] ;  /* 0x0000e600ffa01b82 */ /* 0x001e240000000a00 */
[----:B0-----:R-:W-:-:S05]  /*8ad0*/  @P1 IMAD.WIDE.U32 R160, R178, 0x10, R160 ;  /* 0x00000010b2a01825 */ /* 0x001fca00078e00a0 */
[----:B------:R0:W5:Y:S02]  /*8ae0*/  @P1 LDG.E.128 R40, desc[UR6][R160.64] ;  /* 0x00000006a0281981 */ /* 0x000164000c1e1d00 */
[----:B0-----:R-:W0:Y:S02]  /*8af0*/  @P2 LDC.64 R160, c[0x0][0x3a0] ;  /* 0x0000e800ffa02b82 */ /* 0x001e240000000a00 */
[----:B0-----:R-:W-:-:S05]  /*8b00*/  @P2 IMAD.WIDE.U32 R160, R178, 0x10, R160 ;  /* 0x00000010b2a02825 */ /* 0x001fca00078e00a0 */
[----:B------:R0:W5:Y:S02]  /*8b10*/  @P2 LDG.E.128 R36, desc[UR6][R160.64] ;  /* 0x00000006a0242981 */ /* 0x000164000c1e1d00 */
[----:B0-----:R-:W-:-:S06]  /*8b20*/  IMAD.WIDE.U32 R160, R178, 0x10, R180 ;  /* 0x00000010b2a07825 */ /* 0x001fcc00078e00b4 */
[----:B------:R-:W5:Y:S01]  /*8b30*/  LDG.E.128 R160, desc[UR6][R160.64] ;  /* 0x00000006a0a07981 */ /* 0x000f62000c1e1d00 */
[----:B------:R-:W-:Y:S05]  /*8b40*/  BRA.U UP0, `(.L_x_140) ;  /* 0x0000000100cc7547 */ /* 0x000fea000b800000 */
[----:B------:R-:W-:Y:S05]  /*8b50*/  BRA.U UP1, `(.L_x_141) ;  /* 0x0000000101347547 */ /* 0x000fea000b800000 */
[C---:B-----5:R-:W-:Y:S01]  /*8b60*/  PRMT R179, R160.reuse, 0x7632, R179 ;  /* 0x00007632a0b37816 */ /* 0x060fe200000000b3 */
[C---:B------:R-:W-:Y:S01]  /*8b70*/  IMAD.U32 R185, R161.reuse, 0x10000, RZ ;  /* 0x00010000a1b97824 */ /* 0x040fe200078e00ff */
[----:B------:R-:W-:Y:S02]  /*8b80*/  SHF.L.U32 R183, R160, 0x10, RZ ;  /* 0x00000010a0b77819 */ /* 0x000fe400000006ff */
[----:B------:R-:W-:Y:S01]  /*8b90*/  PRMT R160, R161, 0x7632, R160 ;  /* 0x00007632a1a07816 */ /* 0x000fe200000000a0 */
[----:B------:R-:W-:Y:S01]  /*8ba0*/  IMAD.U32 R179, R179, 0x10000, RZ ;  /* 0x00010000b3b37824 */ /* 0x000fe200078e00ff */
[C---:B------:R-:W-:Y:S02]  /*8bb0*/  PRMT R161, R162.reuse, 0x7632, R161 ;  /* 0x00007632a2a17816 */ /* 0x040fe400000000a1 */
[----:B------:R-:W-:Y:S02]  /*8bc0*/  SHF.L.U32 R184, R162, 0x10, RZ ;  /* 0x00000010a2b87819 */ /* 0x000fe400000006ff */
[----:B------:R-:W-:-:S02]  /*8bd0*/  PRMT R162, R163, 0x7632, R162 ;  /* 0x00007632a3a27816 */ /* 0x000fc400000000a2 */
[----:B------:R-:W-:Y:S02]  /*8be0*/  SHF.L.U32 R186, R163, 0x10, RZ ;  /* 0x00000010a3ba7819 */ /* 0x000fe400000006ff */
[----:B------:R-:W-:Y:S01]  /*8bf0*/  SHF.L.U32 R180, R160, 0x10, RZ ;  /* 0x00000010a0b47819 */ /* 0x000fe200000006ff */
[----:B------:R-:W-:Y:S01]  /*8c00*/  IMAD.U32 R182, R162, 0x10000, RZ ;  /* 0x00010000a2b67824 */ /* 0x000fe200078e00ff */
[----:B------:R-:W-:Y:S01]  /*8c10*/  SHF.L.U32 R181, R161, 0x10, RZ ;  /* 0x00000010a1b57819 */ /* 0x000fe200000006ff */
[----:B------:R-:W-:Y:S06]  /*8c20*/  BRA `(.L_x_142) ;  /* 0x00000008000c7947 */ /* 0x000fec0003800000 */
.L_x_141:
[----:B-----5:R-:W-:Y:S02]  /*8c30*/  PRMT R33, R160, 0x7632, R33 ;  /* 0x00007632a0217816 */ /* 0x020fe40000000021 */
[----:B------:R-:W-:Y:S02]  /*8c40*/  PRMT R32, R36, 0x7632, R32 ;  /* 0x0000763224207816 */ /* 0x000fe40000000020 */
[----:B------:R-:W-:Y:S02]  /*8c50*/  SHF.L.U32 R33, R33, 0x10, RZ ;  /* 0x0000001021217819 */ /* 0x000fe400000006ff */
[----:B------:R-:W-:Y:S02]  /*8c60*/  SHF.L.U32 R32, R32, 0x10, RZ ;  /* 0x0000001020207819 */ /* 0x000fe400000006ff */
[----:B------:R-:W-:Y:S02]  /*8c70*/  PRMT R34, R162, 0x7632, R34 ;  /* 0x00007632a2227816 */ /* 0x000fe40000000022 */
[----:B------:R-:W-:Y:S01]  /*8c80*/  PRMT R35, R38, 0x7632, R35 ;  /* 0x0000763226237816 */ /* 0x000fe20000000023 */
[----:B------:R-:W-:Y:S01]  /*8c90*/  FADD.FTZ R179, R33, R32 ;  /* 0x0000002021b37221 */ /* 0x000fe20000010000 */
[----:B------:R-:W-:-:S02]  /*8ca0*/  PRMT R33, R161, 0x7632, R33 ;  /* 0x00007632a1217816 */ /* 0x000fc40000000021 */
[----:B------:R-:W-:Y:S01]  /*8cb0*/  PRMT R32, R37, 0x7632, R32 ;  /* 0x0000763225207816 */ /* 0x000fe20000000020 */
[----:B------:R-:W-:Y:S01]  /*8cc0*/  IMAD.U32 R35, R35, 0x10000, RZ ;  /* 0x0001000023237824 */ /* 0x000fe200078e00ff */
[----:B------:R-:W-:Y:S01]  /*8cd0*/  SHF.L.U32 R34, R34, 0x10, RZ ;  /* 0x0000001022227819 */ /* 0x000fe200000006ff */
[----:B------:R-:W-:Y:S01]  /*8ce0*/  IMAD.U32 R180, R33, 0x10000, RZ ;  /* 0x0001000021b47824 */ /* 0x000fe200078e00ff */
[----:B------:R-:W-:Y:S02]  /*8cf0*/  SHF.L.U32 R181, R32, 0x10, RZ ;  /* 0x0000001020b57819 */ /* 0x000fe400000006ff */
[----:B------:R-:W-:Y:S02]  /*8d00*/  PRMT R32, R163, 0x7632, R32 ;  /* 0x00007632a3207816 */ /* 0x000fe40000000020 */
[----:B------:R-:W-:Y:S01]  /*8d10*/  PRMT R33, R39, 0x7632, R33 ;  /* 0x0000763227217816 */ /* 0x000fe20000000021 */
[----:B------:R-:W-:Y:S01]  /*8d20*/  FADD.FTZ R180, R180, R181 ;  /* 0x000000b5b4b47221 */ /* 0x000fe20000010000 */
[----:B------:R-:W-:Y:S01]  /*8d30*/  SHF.L.U32 R32, R32, 0x10, RZ ;  /* 0x0000001020207819 */ /* 0x000fe200000006ff */
[----:B------:R-:W-:Y:S01]  /*8d40*/  FADD.FTZ R181, R34, R35 ;  /* 0x0000002322b57221 */ /* 0x000fe20000010000 */
[----:B------:R-:W-:Y:S01]  /*8d50*/  SHF.L.U32 R33, R33, 0x10, RZ ;  /* 0x0000001021217819 */ /* 0x000fe200000006ff */
[----:B------:R-:W-:Y:S01]  /*8d60*/  IMAD.U32 R34, R39, 0x10000, RZ ;  /* 0x0001000027227824 */ /* 0x000fe200078e00ff */
[----:B------:R-:W-:-:S03]  /*8d70*/  SHF.L.U32 R35, R38, 0x10, RZ ;  /* 0x0000001026237819 */ /* 0x000fc600000006ff */
[----:B------:R-:W-:Y:S01]  /*8d80*/  FADD.FTZ R182, R32, R33 ;  /* 0x0000002120b67221 */ /* 0x000fe20000010000 */
[----:B------:R-:W-:Y:S01]  /*8d90*/  SHF.L.U32 R33, R163, 0x10, RZ ;  /* 0x00000010a3217819 */ /* 0x000fe200000006ff */
[----:B------:R-:W-:-:S04]  /*8da0*/  IMAD.U32 R32, R162, 0x10000, RZ ;  /* 0x00010000a2207824 */ /* 0x000fc800078e00ff */
[----:B------:R-:W-:Y:S01]  /*8db0*/  FADD.FTZ R184, R35, R32 ;  /* 0x0000002023b87221 */ /* 0x000fe20000010000 */
[----:B------:R-:W-:Y:S01]  /*8dc0*/  FADD.FTZ R186, R34, R33 ;  /* 0x0000002122ba7221 */ /* 0x000fe20000010000 */
[----:B------:R-:W-:Y:S01]  /*8dd0*/  SHF.L.U32 R32, R160, 0x10, RZ ;  /* 0x00000010a0207819 */ /* 0x000fe200000006ff */
[----:B------:R-:W-:Y:S01]  /*8de0*/  IMAD.U32 R35, R37, 0x10000, RZ ;  /* 0x0001000025237824 */ /* 0x000fe200078e00ff */
[----:B------:R-:W-:Y:S02]  /*8df0*/  SHF.L.U32 R34, R161, 0x10, RZ ;  /* 0x00000010a1227819 */ /* 0x000fe400000006ff */
        /* <DEDUP_REMOVED lines=8> */
.L_x_140:
[----:B------:R-:W-:Y:S05]  /*8e80*/  BRA.U UP1, `(.L_x_143) ;  /* 0x0000000101947547 */ /* 0x000fea000b800000 */
[----:B-----5:R-:W-:Y:S02]  /*8e90*/  PRMT R33, R160, 0x7632, R33 ;  /* 0x00007632a0217816 */ /* 0x020fe40000000021 */
[----:B------:R-:W-:Y:S02]  /*8ea0*/  PRMT R32, R40, 0x7632, R32 ;  /* 0x0000763228207816 */ /* 0x000fe40000000020 */
[----:B------:R-:W-:Y:S02]  /*8eb0*/  SHF.L.U32 R33, R33, 0x10, RZ ;  /* 0x0000001021217819 */ /* 0x000fe400000006ff */
[----:B------:R-:W-:Y:S01]  /*8ec0*/  PRMT R34, R162, 0x7632, R34 ;  /* 0x00007632a2227816 */ /* 0x000fe20000000022 */
[----:B------:R-:W-:Y:S01]  /*8ed0*/  IMAD.U32 R32, R32, 0x10000, RZ ;  /* 0x0001000020207824 */ /* 0x000fe200078e00ff */
[----:B------:R-:W-:-:S03]  /*8ee0*/  PRMT R35, R42, 0x7632, R35 ;  /* 0x000076322a237816 */ /* 0x000fc60000000023 */
[--C-:B------:R-:W-:Y:S01]  /*8ef0*/  FADD.FTZ R179, R33, R32.reuse ;  /* 0x0000002021b37221 */ /* 0x100fe20000010000 */
[----:B------:R-:W-:Y:S01]  /*8f00*/  PRMT R33, R161, 0x7632, R33 ;  /* 0x00007632a1217816 */ /* 0x000fe20000000021 */
        /* <DEDUP_REMOVED lines=8> */
[----:B------:R-:W-:Y:S01]  /*8f90*/  SHF.L.U32 R32, R32, 0x10, RZ ;  /* 0x0000001020207819 */ /* 0x000fe200000006ff */
[----:B------:R-:W-:Y:S02]  /*8fa0*/  IMAD.U32 R33, R33, 0x10000, RZ ;  /* 0x0001000021217824 */ /* 0x000fe400078e00ff */
        /* <DEDUP_REMOVED lines=19> */
.L_x_143:
[----:B-----5:R-:W-:Y:S02]  /*90e0*/  PRMT R34, R161, 0x7632, R34 ;  /* 0x00007632a1227816 */ /* 0x020fe40000000022 */
[----:B------:R-:W-:Y:S02]  /*90f0*/  PRMT R32, R41, 0x7632, R32 ;  /* 0x0000763229207816 */ /* 0x000fe40000000020 */
        /* <DEDUP_REMOVED lines=9> */
[--C-:B------:R-:W-:Y:S01]  /*9190*/  FADD.FTZ R35, R35, R33.reuse ;  /* 0x0000002123237221 */ /* 0x100fe20000010000 */
[----:B------:R-:W-:Y:S02]  /*91a0*/  PRMT R33, R42, 0x7632, R33 ;  /* 0x000076322a217816 */ /* 0x000fe40000000021 */
[----:B------:R-:W-:Y:S02]  /*91b0*/  SHF.L.U32 R181, R32, 0x10, RZ ;  /* 0x0000001020b57819 */ /* 0x000fe400000006ff */
[----:B------:R-:W-:Y:S02]  /*91c0*/  PRMT R32, R163, 0x7632, R32 ;  /* 0x00007632a3207816 */ /* 0x000fe40000000020 */
[----:B------:R-:W-:-:S02]  /*91d0*/  PRMT R179, R36, 0x7632, R179 ;  /* 0x0000763224b37816 */ /* 0x000fc400000000b3 */
[----:B------:R-:W-:Y:S01]  /*91e0*/  SHF.L.U32 R33, R33, 0x10, RZ ;  /* 0x0000001021217819 */ /* 0x000fe200000006ff */
[----:B------:R-:W-:Y:S01]  /*91f0*/  IMAD.U32 R32, R32, 0x10000, RZ ;  /* 0x0001000020207824 */ /* 0x000fe200078e00ff */
[----:B------:R-:W-:Y:S02]  /*9200*/  SHF.L.U32 R180, R180, 0x10, RZ ;  /* 0x00000010b4b47819 */ /* 0x000fe400000006ff */
[----:B------:R-:W-:Y:S01]  /*9210*/  SHF.L.U32 R179, R179, 0x10, RZ ;  /* 0x00000010b3b37819 */ /* 0x000fe200000006ff */
[----:B------:R-:W-:Y:S01]  /*9220*/  FADD.FTZ R33, R181, R33 ;  /* 0x00000021b5217221 */ /* 0x000fe20000010000 */
[----:B------:R-:W-:Y:S01]  /*9230*/  PRMT R181, R38, 0x7632, R181 ;  /* 0x0000763226b57816 */ /* 0x000fe200000000b5 */
[--C-:B------:R-:W-:Y:S01]  /*9240*/  FADD.FTZ R32, R32, R180.reuse ;  /* 0x000000b420207221 */ /* 0x100fe20000010000 */
[----:B------:R-:W-:Y:S01]  /*9250*/  PRMT R180, R37, 0x7632, R180 ;  /* 0x0000763225b47816 */ /* 0x000fe200000000b4 */
[----:B------:R-:W-:Y:S01]  /*9260*/  FADD.FTZ R179, R35, R179 ;  /* 0x000000b323b37221 */ /* 0x000fe20000010000 */
[----:B------:R-:W-:-:S02]  /*9270*/  PRMT R35, R39, 0x7632, R35 ;  /* 0x0000763227237816 */ /* 0x000fc40000000023 */
[----:B------:R-:W-:Y:S01]  /*9280*/  SHF.L.U32 R181, R181, 0x10, RZ ;  /* 0x00000010b5b57819 */ /* 0x000fe200000006ff */
[----:B------:R-:W-:Y:S01]  /*9290*/  IMAD.U32 R180, R180, 0x10000, RZ ;  /* 0x00010000b4b47824 */ /* 0x000fe200078e00ff */
[----:B------:R-:W-:-:S03]  /*92a0*/  SHF.L.U32 R35, R35, 0x10, RZ ;  /* 0x0000001023237819 */ /* 0x000fc600000006ff */
[----:B------:R-:W-:Y:S01]  /*92b0*/  FADD.FTZ R181, R33, R181 ;  /* 0x000000b521b57221 */ /* 0x000fe20000010000 */
[----:B------:R-:W-:Y:S01]  /*92c0*/  FADD.FTZ R180, R34, R180 ;  /* 0x000000b422b47221 */ /* 0x000fe20000010000 */
[----:B------:R-:W-:Y:S01]  /*92d0*/  FADD.FTZ R182, R32, R35 ;  /* 0x0000002320b67221 */ /* 0x000fe20000010000 */
[----:B------:R-:W-:Y:S01]  /*92e0*/  SHF.L.U32 R33, R161, 0x10, RZ ;  /* 0x00000010a1217819 */ /* 0x000fe200000006ff */
[----:B------:R-:W-:Y:S01]  /*92f0*/  IMAD.U32 R34, R41, 0x10000, RZ ;  /* 0x0001000029227824 */ /* 0x000fe200078e00ff */
[----:B------:R-:W-:Y:S01]  /*9300*/  SHF.L.U32 R35, R40, 0x10, RZ ;  /* 0x0000001028237819 */ /* 0x000fe200000006ff */
[----:B------:R-:W-:Y:S01]  /*9310*/  IMAD.U32 R32, R160, 0x10000, RZ ;  /* 0x00010000a0207824 */ /* 0x000fe200078e00ff */
[----:B------:R-:W-:Y:S01]  /*9320*/  SHF.L.U32 R160, R43, 0x10, RZ ;  /* 0x000000102ba07819 */ /* 0x000fe200000006ff */
[----:B------:R-:W-:Y:S01]  /*9330*/  FADD.FTZ R33, R34, R33 ;  /* 0x0000002122217221 */ /* 0x000fe20000010000 */
[----:B------:R-:W-:Y:S01]  /*9340*/  SHF.L.U32 R34, R162, 0x10, RZ ;  /* 0x00000010a2227819 */ /* 0x000fe200000006ff */
[----:B------:R-:W-:Y:S01]  /*9350*/  FADD.FTZ R32, R35, R32 ;  /* 0x0000002023207221 */ /* 0x000fe20000010000 */
[----:B------:R-:W-:Y:S01]  /*9360*/  SHF.L.U32 R35, R163, 0x10, RZ ;  /* 0x00000010a3237819 */ /* 0x000fe200000006ff */
[----:B------:R-:W-:-:S04]  /*9370*/  IMAD.U32 R161, R42, 0x10000, RZ ;  /* 0x000100002aa17824 */ /* 0x000fc800078e00ff */
[----:B------:R-:W-:Y:S01]  /*9380*/  FADD.FTZ R34, R161, R34 ;  /* 0x00000022a1227221 */ /* 0x000fe20000010000 */
[----:B------:R-:W-:Y:S01]  /*9390*/  FADD.FTZ R35, R160, R35 ;  /* 0x00000023a0237221 */ /* 0x000fe20000010000 */
[----:B------:R-:W-:Y:S01]  /*93a0*/  SHF.L.U32 R161, R38, 0x10, RZ ;  /* 0x0000001026a17819 */ /* 0x000fe200000006ff */
[----:B------:R-:W-:-:S04]  /*93b0*/  IMAD.U32 R160, R39, 0x10000, RZ ;  /* 0x0001000027a07824 */ /* 0x000fc800078e00ff */
[----:B------:R-:W-:Y:S01]  /*93c0*/  FADD.FTZ R184, R161, R34 ;  /* 0x00000022a1b87221 */ /* 0x000fe20000010000 */
[----:B------:R-:W-:Y:S01]  /*93d0*/  FADD.FTZ R186, R160, R35 ;  /* 0x00000023a0ba7221 */ /* 0x000fe20000010000 */
[----:B------:R-:W-:Y:S02]  /*93e0*/  SHF.L.U32 R35, R37, 0x10, RZ ;  /* 0x0000001025237819 */ /* 0x000fe400000006ff */
[----:B------:R-:W-:-:S03]  /*93f0*/  SHF.L.U32 R34, R36, 0x10, RZ ;  /* 0x0000001024227819 */ /* 0x000fc600000006ff */
[----:B------:R-:W-:Y:S01]  /*9400*/  FADD.FTZ R185, R35, R33 ;  /* 0x0000002123b97221 */ /* 0x000fe20000010000 */
[----:B------:R-:W-:Y:S01]  /*9410*/  F2FP.BF16.F32.PACK_AB R35, R182, R186 ;  /* 0x000000bab623723e */ /* 0x000fe200000010ff */
[----:B------:R-:W-:Y:S01]  /*9420*/  FADD.FTZ R183, R34, R32 ;  /* 0x0000002022b77221 */ /* 0x000fe20000010000 */
[----:B------:R-:W-:Y:S02]  /*9430*/  F2FP.BF16.F32.PACK_AB R34, R181, R184 ;  /* 0x000000b8b522723e */ /* 0x000fe400000010ff */
[----:B------:R-:W-:Y:S02]  /*9440*/  F2FP.BF16.F32.PACK_AB R33, R180, R185 ;  /* 0x000000b9b421723e */ /* 0x000fe400000010ff */
[----:B------:R-:W-:-:S07]  /*9450*/  F2FP.BF16.F32.PACK_AB R32, R179, R183 ;  /* 0x000000b7b320723e */ /* 0x000fce00000010ff */
.L_x_142:
[----:B------:R-:W0:Y:S01]  /*9460*/  @P0 LDC.64 R160, c[0x0][0x3a8] ;  /* 0x0000ea00ffa00b82 */ /* 0x000e220000000a00 */
[----:B------:R-:W1:Y:S01]  /*9470*/  S2R R162, SR_TID.X ;  /* 0x0000000000a27919 */ /* 0x000e620000002100 */
[----:B------:R-:W-:Y:S01]  /*9480*/  UMOV UR9, 0xffffffff ;  /* 0xffffffff00097882 */ /* 0x000fe20000000000 */
[----:B0-----:R-:W-:-:S05]  /*9490*/  @P0 IMAD.WIDE.U32 R160, R178, 0x10, R160 ;  /* 0x00000010b2a00825 */ /* 0x001fca00078e00a0 */
[----:B------:R0:W-:Y:S01]  /*94a0*/  @P0 STG.E.128 desc[UR6][R160.64], R32 ;  /* 0x00000020a0000986 */ /* 0x0001e2000c101d06 */
[----:B-1----:R-:W-:Y:S01]  /*94b0*/  LOP3.LUT P2, RZ, R162, 0x1f, RZ, 0xc0, !PT ;  /* 0x0000001fa2ff7812 */ /* 0x002fe2000784c0ff */
[----:B0-----:R-:W-:-:S04]  /*94c0*/  FADD.FTZ R160, RZ, R225 ;  /* 0x000000e1ffa07221 */ /* 0x001fc80000010000 */
[----:B------:R-:W-:-:S04]  /*94d0*/  FADD.FTZ R160, R160, R164 ;  /* 0x000000a4a0a07221 */ /* 0x000fc80000010000 */
        /* <DEDUP_REMOVED lines=77> */
[----:B------:R-:W-:Y:S01]  /*99b0*/  FADD.FTZ R161, R160, R182 ;  /* 0x000000b6a0a17221 */ /* 0x000fe20000010000 */
[----:B------:R-:W-:Y:S06]  /*99c0*/  BRA.DIV UR9, `(.L_x_144) ;  /* 0x0000004609ec7947 */ /* 0x000fec000b800000 */
[----:B------:R-:W0:Y:S01]  /*99d0*/  SHFL.BFLY PT, R160, R161, 0x1, 0x1f ;  /* 0x0c201f00a1a07f89 */ /* 0x000e2200000e0000 */
[----:B------:R-:W1:Y:S01]  /*99e0*/  LDC R226, c[0x0][0x400] ;  /* 0x00010000ffe27b82 */ /* 0x000e620000000800 */
        /* <DEDUP_REMOVED lines=10> */
[C---:B------:R-:W-:Y:S01]  /*9a90*/  FADD.FTZ R160, -R161.reuse, R225 ;  /* 0x000000e1a1a07221 */ /* 0x040fe20000010100 */
[----:B------:R-:W-:-:S03]  /*9aa0*/  FADD.FTZ R162, -R161, R164 ;  /* 0x000000a4a1a27221 */ /* 0x000fc60000010100 */
[----:B------:R-:W-:-:S04]  /*9ab0*/  FFMA.FTZ R160, R160, R160, RZ ;  /* 0x000000a0a0a07223 */ /* 0x000fc800000100ff */
[----:B------:R-:W-:Y:S01]  /*9ac0*/  FFMA.FTZ R160, R162, R162, R160 ;  /* 0x000000a2a2a07223 */ /* 0x000fe200000100a0 */
[----:B------:R-:W-:-:S04]  /*9ad0*/  FADD.FTZ R162, -R161, R222 ;  /* 0x000000dea1a27221 */ /* 0x000fc80000010100 */
        /* <DEDUP_REMOVED lines=154> */
[----:B------:R-:W-:-:S05]  /*a480*/  FFMA.FTZ R202, R162, R162, R160 ;  /* 0x000000a2a2ca7223 */ /* 0x000fca00000100a0 */
        /* <DEDUP_REMOVED lines=9> */
.L_x_157:
[----:B------:R2:W-:Y:S04]  /*a520*/  STL [R1+0x2d8], R33 ;  /* 0x0002d82101007387 */ /* 0x0005e80000100800 */
[----:B--2---:R-:W2:Y:S04]  /*a530*/  LDL R33, [R1+0x38] ;  /* 0x0000380001217983 */ /* 0x004ea80000100800 */
[----:B------:R3:W-:Y:S01]  /*a540*/  STL [R1+0x2d4], R32 ;  /* 0x0002d42001007387 */ /* 0x0007e20000100800 */
[----:B------:R-:W-:Y:S01]  /*a550*/  FMUL.FTZ R162, R161, R161 ;  /* 0x000000a1a1a27220 */ /* 0x000fe20000410000 */
[----:B------:R-:W-:Y:S01]  /*a560*/  ISETP.NE.AND P3, PT, RZ, UR5, PT ;  /* 0x00000005ff007c0c */ /* 0x000fe2000bf65270 */
[----:B-1----:R-:W-:Y:S01]  /*a570*/  FADD.FTZ R160, R202, R160 ;  /* 0x000000a0caa07221 */ /* 0x002fe20000010000 */
[----:B------:R-:W4:Y:S04]  /*a580*/  LDL R252, [R1+0x60] ;  /* 0x0000600001fc7983 */ /* 0x000f280000100800 */
[----:B---3--:R-:W3:Y:S01]  /*a590*/  LDL R32, [R1+0x48] ;  /* 0x0000480001207983 */ /* 0x008ee20000100800 */
[----:B------:R-:W-:Y:S01]  /*a5a0*/  FSEL R162, R162, RZ, P3 ;  /* 0x000000ffa2a27208 */ /* 0x000fe20001800000 */
[----:B------:R-:W-:-:S02]  /*a5b0*/  FFMA.FTZ R160, R160, R226, UR8 ;  /* 0x00000008a0a07e23 */ /* 0x000fc400080100e2 */
[----:B------:R-:W1:Y:S02]  /*a5c0*/  @!P2 LDC.64 R226, c[0x0][0x3c8] ;  /* 0x0000f200ffe2ab82 */ /* 0x000e640000000a00 */
[----:B------:R-:W-:-:S04]  /*a5d0*/  FADD.FTZ R160, R160, R162 ;  /* 0x000000a2a0a07221 */ /* 0x000fc80000010000 */
[----:B0-----:R0:W0:Y:S02]  /*a5e0*/  MUFU.RSQ R202, R160 ;  /* 0x000000a000ca7308 */ /* 0x0010240000001400 */
[----:B------:R-:W1:Y:S01]  /*a5f0*/  @!P2 LDC.64 R162, c[0x0][0x3c0] ;  /* 0x0000f000ffa2ab82 */ /* 0x000e620000000a00 */
[----:B------:R-:W-:-:S05]  /*a600*/  FSEL R203, R161, RZ, !P3 ;  /* 0x000000ffa1cb7208 */ /* 0x000fca0005800000 */
[----:B0-----:R-:W-:-:S04]  /*a610*/  FADD.FTZ R160, -R203, R225 ;  /* 0x000000e1cba07221 */ /* 0x001fc80000010100 */
[----:B------:R-:W-:Y:S01]  /*a620*/  FMUL.FTZ R160, R202, R160 ;  /* 0x000000a0caa07220 */ /* 0x000fe20000410000 */
[----:B-1----:R-:W-:-:S05]  /*a630*/  @!P2 IMAD.WIDE R162, R3, 0x4, R162 ;  /* 0x0000000403a2a825 */ /* 0x002fca00078e02a2 */
[----:B------:R0:W-:Y:S02]  /*a640*/  @!P2 STG.E desc[UR6][R162.64], R161 ;  /* 0x000000a1a200a986 */ /* 0x0001e4000c101906 */
[----:B0-----:R-:W-:Y:S01]  /*a650*/  @!P2 IMAD.WIDE R162, R3, 0x4, R226 ;  /* 0x0000000403a2a825 */ /* 0x001fe200078e02e2 */
[----:B------:R-:W-:Y:S01]  /*a660*/  SHF.L.U32 R161, R84, 0x10, RZ ;  /* 0x0000001054a17819 */ /* 0x000fe200000006ff */
[----:B------:R-:W4:Y:S04]  /*a670*/  LDL R226, [R1+0x5c] ;  /* 0x00005c0001e27983 */ /* 0x000f280000100800 */
[----:B------:R2:W-:Y:S04]  /*a680*/  @!P2 STG.E desc[UR6][R162.64], R202 ;  /* 0x000000caa200a986 */ /* 0x0005e8000c101906 */
[----:B------:R-:W4:Y:S01]  /*a690*/  LDL R227, [R1+0x3c] ;  /* 0x00003c0001e37983 */ /* 0x000f220000100800 */
[----:B--2---:R-:W-:Y:S01]  /*a6a0*/  SHF.L.U32 R162, R33, 0x10, RZ ;  /* 0x0000001021a27819 */ /* 0x004fe200000006ff */
[----:B---3--:R-:W-:-:S04]  /*a6b0*/  IMAD.U32 R225, R32, 0x10000, RZ ;  /* 0x0001000020e17824 */ /* 0x008fc800078e00ff */
[----:B------:R-:W-:Y:S02]  /*a6c0*/  FFMA.FTZ R33, R160, R225, R161 ;  /* 0x000000e1a0217223 */ /* 0x000fe400000100a1 */
[----:B------:R-:W2:Y:S04]  /*a6d0*/  LDL R225, [R1+0x10] ;  /* 0x0000100001e17983 */ /* 0x000ea80000100800 */
[----:B------:R-:W3:Y:S01]  /*a6e0*/  LDL R161, [R1+0x58] ;  /* 0x0000580001a17983 */ /* 0x000ee20000100800 */
[----:B------:R-:W-:-:S04]  /*a6f0*/  IMAD.U32 R163, R44, 0x10000, RZ ;  /* 0x000100002ca37824 */ /* 0x000fc800078e00ff */
[----:B------:R-:W-:Y:S01]  /*a700*/  FFMA.FTZ R32, R160, R162, R163 ;  /* 0x000000a2a0207223 */ /* 0x000fe200000100a3 */
[----:B------:R-:W-:-:S04]  /*a710*/  FADD.FTZ R160, -R203, R164 ;  /* 0x000000a4cba07221 */ /* 0x000fc80000010100 */
[----:B------:R-:W-:Y:S01]  /*a720*/  FMUL.FTZ R160, R202, R160 ;  /* 0x000000a0caa07220 */ /* 0x000fe20000410000 */
[----:B--2---:R-:W-:Y:S02]  /*a730*/  SHF.L.U32 R163, R225, 0x10, RZ ;  /* 0x00000010e1a37819 */ /* 0x004fe400000006ff */
[----:B----4-:R-:W-:Y:S01]  /*a740*/  SHF.L.U32 R162, R252, 0x10, RZ ;  /* 0x00000010fca27819 */ /* 0x010fe200000006ff */
[----:B------:R-:W2:Y:S01]  /*a750*/  LDL R225, [R1+0x40] ;  /* 0x0000400001e17983 */ /* 0x000ea20000100800 */
[----:B---3--:R-:W-:-:S05]  /*a760*/  SHF.L.U32 R164, R161, 0x10, RZ ;  /* 0x00000010a1a47819 */ /* 0x008fca00000006ff */
[----:B------:R-:W-:Y:S02]  /*a770*/  FFMA.FTZ R164, R160, R163, R164 ;  /* 0x000000a3a0a47223 */ /* 0x000fe400000100a4 */
[----:B------:R-:W3:Y:S01]  /*a780*/  LDL R163, [R1+0x4c] ;  /* 0x00004c0001a37983 */ /* 0x000ee20000100800 */
[----:B------:R-:W-:-:S03]  /*a790*/  IMAD.U32 R161, R226, 0x10000, RZ ;  /* 0x00010000e2a17824 */ /* 0x000fc600078e00ff */
[----:B------:R-:W4:Y:S01]  /*a7a0*/  LDL R226, [R1+0x70] ;  /* 0x0000700001e27983 */ /* 0x000f220000100800 */
[----:B------:R-:W-:Y:S01]  /*a7b0*/  FFMA.FTZ R252, R160, R161, R162 ;  /* 0x000000a1a0fc7223 */ /* 0x000fe200000100a2 */
[----:B------:R-:W-:Y:S01]  /*a7c0*/  FADD.FTZ R160, -R203, R222 ;  /* 0x000000decba07221 */ /* 0x000fe20000010100 */
[----:B------:R-:W-:Y:S01]  /*a7d0*/  IMAD.U32 R222, R85, 0x10000, RZ ;  /* 0x0001000055de7824 */ /* 0x000fe200078e00ff */
[----:B------:R-:W-:Y:S02]  /*a7e0*/  SHF.L.U32 R162, R227, 0x10, RZ ;  /* 0x00000010e3a27819 */ /* 0x000fe400000006ff */
[----:B------:R-:W-:Y:S01]  /*a7f0*/  FMUL.FTZ R160, R202, R160 ;  /* 0x000000a0caa07220 */ /* 0x000fe20000410000 */
[----:B---3--:R-:W-:Y:S02]  /*a800*/  SHF.L.U32 R161, R163, 0x10, RZ ;  /* 0x00000010a3a17819 */ /* 0x008fe400000006ff */
[----:B------:R-:W-:-:S03]  /*a810*/  SHF.L.U32 R163, R45, 0x10, RZ ;  /* 0x000000102da37819 */ /* 0x000fc600000006ff */
[C---:B------:R-:W-:Y:S02]  /*a820*/  FFMA.FTZ R161, R160.reuse, R161, R222 ;  /* 0x000000a1a0a17223 */ /* 0x040fe400000100de */
[----:B------:R-:W3:Y:S01]  /*a830*/  LDL R222, [R1+0x68] ;  /* 0x0000680001de7983 */ /* 0x000ee20000100800 */
[----:B------:R-:W-:-:S03]  /*a840*/  FFMA.FTZ R227, R160, R162, R163 ;  /* 0x000000a2a0e37223 */ /* 0x000fc600000100a3 */
[----:B------:R-:W2:Y:S01]  /*a850*/  LDL R160, [R1+0x64] ;  /* 0x0000640001a07983 */ /* 0x000ea20000100800 */
[----:B------:R-:W-:-:S03]  /*a860*/  FADD.FTZ R162, -R203, R165 ;  /* 0x000000a5cba27221 */ /* 0x000fc60000010100 */
[----:B------:R-:W4:Y:S01]  /*a870*/  LDL R163, [R1+0x6c] ;  /* 0x00006c0001a37983 */ /* 0x000f220000100800 */
[----:B------:R-:W-:Y:S01]  /*a880*/  FMUL.FTZ R162, R202, R162 ;  /* 0x000000a2caa27220 */ /* 0x000fe20000410000 */
[----:B---3--:R-:W-:Y:S01]  /*a890*/  SHF.L.U32 R222, R222, 0x10, RZ ;  /* 0x00000010dede7819 */ /* 0x008fe200000006ff */
[----:B--2---:R-:W-:-:S04]  /*a8a0*/  IMAD.U32 R160, R160, 0x10000, RZ ;  /* 0x00010000a0a07824 */ /* 0x004fc800078e00ff */
[----:B------:R-:W-:Y:S02]  /*a8b0*/  FFMA.FTZ R160, R162, R160, R222 ;  /* 0x000000a0a2a07223 */ /* 0x000fe400000100de */
[----:B------:R-:W2:Y:S01]  /*a8c0*/  LDL R222, [R1+0x50] ;  /* 0x0000500001de7983 */ /* 0x000ea20000100800 */
[----:B----4-:R-:W-:Y:S01]  /*a8d0*/  SHF.L.U32 R163, R163, 0x10, RZ ;  /* 0x00000010a3a37819 */ /* 0x010fe200000006ff */
[----:B------:R-:W-:-:S04]  /*a8e0*/  IMAD.U32 R165, R226, 0x10000, RZ ;  /* 0x00010000e2a57824 */ /* 0x000fc800078e00ff */
[----:B------:R-:W-:Y:S01]  /*a8f0*/  FFMA.FTZ R226, R162, R163, R165 ;  /* 0x000000a3a2e27223 */ /* 0x000fe200000100a5 */
[----:B------:R-:W-:Y:S01]  /*a900*/  FADD.FTZ R163, -R203, R223 ;  /* 0x000000dfcba37221 */ /* 0x000fe20000010100 */
[----:B------:R-:W-:Y:S01]  /*a910*/  SHF.L.U32 R223, R86, 0x10, RZ ;  /* 0x0000001056df7819 */ /* 0x000fe200000006ff */
[----:B------:R-:W-:Y:S02]  /*a920*/  IMAD.U32 R165, R225, 0x10000, RZ ;  /* 0x00010000e1a57824 */ /* 0x000fe400078e00ff */
[----:B------:R-:W-:Y:S01]  /*a930*/  FMUL.FTZ R163, R202, R163 ;  /* 0x000000a3caa37220 */ /* 0x000fe20000410000 */
[----:B--2---:R-:W-:Y:S02]  /*a940*/  SHF.L.U32 R162, R222, 0x10, RZ ;  /* 0x00000010dea27819 */ /* 0x004fe400000006ff */
[----:B------:R-:W-:-:S03]  /*a950*/  SHF.L.U32 R222, R46, 0x10, RZ ;  /* 0x000000102ede7819 */ /* 0x000fc600000006ff */
[C---:B------:R-:W-:Y:S02]  /*a960*/  FFMA.FTZ R162, R163.reuse, R162, R223 ;  /* 0x000000a2a3a27223 */ /* 0x040fe400000100df */
[----:B------:R-:W-:Y:S01]  /*a970*/  FFMA.FTZ R225, R163, R165, R222 ;  /* 0x000000a5a3e17223 */ /* 0x000fe200000100de */
[----:B------:R-:W2:Y:S04]  /*a980*/  LDL R223, [R1+0x78] ;  /* 0x0000780001df7983 */ /* 0x000ea80000100800 */
[----:B------:R-:W3:Y:S01]  /*a990*/  LDL R165, [R1+0x74] ;  /* 0x0000740001a57983 */ /* 0x000ee20000100800 */
[----:B------:R-:W-:-:S03]  /*a9a0*/  FADD.FTZ R163, -R203, R166 ;  /* 0x000000a6cba37221 */ /* 0x000fc60000010100 */
[----:B------:R-:W4:Y:S04]  /*a9b0*/  LDL R222, [R1+0x80] ;  /* 0x0000800001de7983 */ /* 0x000f280000100800 */
[----:B------:R-:W4:Y:S01]  /*a9c0*/  LDL R166, [R1+0x7c] ;  /* 0x00007c0001a67983 */ /* 0x000f220000100800 */
[----:B------:R-:W-:Y:S01]  /*a9d0*/  FMUL.FTZ R163, R202, R163 ;  /* 0x000000a3caa37220 */ /* 0x000fe20000410000 */
[----:B--2---:R-:W-:Y:S01]  /*a9e0*/  IMAD.U32 R223, R223, 0x10000, RZ ;  /* 0x00010000dfdf7824 */ /* 0x004fe200078e00ff */
[----:B---3--:R-:W-:Y:S02]  /*a9f0*/  SHF.L.U32 R165, R165, 0x10, RZ ;  /* 0x00000010a5a57819 */ /* 0x008fe400000006ff */
[----:B----4-:R-:W-:-:S03]  /*aa00*/  SHF.L.U32 R222, R222, 0x10, RZ ;  /* 0x00000010dede7819 */ /* 0x010fc600000006ff */
[----:B------:R-:W-:Y:S02]  /*aa10*/  FFMA.FTZ R165, R163, R165, R223 ;  /* 0x000000a5a3a57223 */ /* 0x000fe400000100df */
[----:B------:R-:W2:Y:S01]  /*aa20*/  LDL R223, [R1+0x54] ;  /* 0x0000540001df7983 */ /* 0x000ea20000100800 */
[----:B------:R-:W-:-:S05]  /*aa30*/  SHF.L.U32 R166, R166, 0x10, RZ ;  /* 0x00000010a6a67819 */ /* 0x000fca00000006ff */
[----:B------:R-:W-:Y:S01]  /*aa40*/  FFMA.FTZ R166, R163, R166, R222 ;  /* 0x000000a6a3a67223 */ /* 0x000fe200000100de */
[----:B------:R-:W-:Y:S02]  /*aa50*/  FADD.FTZ R163, -R203, R224 ;  /* 0x000000e0cba37221 */ /* 0x000fe40000010100 */
[----:B------:R-:W3:Y:S02]  /*aa60*/  LDL R224, [R1+0x44] ;  /* 0x0000440001e07983 */ /* 0x000ee40000100800 */
[----:B------:R-:W-:Y:S01]  /*aa70*/  FMUL.FTZ R222, R202, R163 ;  /* 0x000000a3cade7220 */ /* 0x000fe20000410000 */
[----:B--2---:R-:W-:Y:S01]  /*aa80*/  IMAD.U32 R163, R223, 0x10000, RZ ;  /* 0x00010000dfa37824 */ /* 0x004fe200078e00ff */
[----:B------:R-:W-:-:S05]  /*aa90*/  SHF.L.U32 R223, R87, 0x10, RZ ;  /* 0x0000001057df7819 */ /* 0x000fca00000006ff */
[----:B------:R-:W-:Y:S01]  /*aaa0*/  FFMA.FTZ R163, R222, R163, R223 ;  /* 0x000000a3dea37223 */ /* 0x000fe200000100df */
[----:B---3--:R-:W-:Y:S01]  /*aab0*/  SHF.L.U32 R223, R224, 0x10, RZ ;  /* 0x00000010e0df7819 */ /* 0x008fe200000006ff */
[----:B------:R-:W-:-:S04]  /*aac0*/  IMAD.U32 R224, R47, 0x10000, RZ ;  /* 0x000100002fe07824 */ /* 0x000fc800078e00ff */
[----:B------:R-:W-:Y:S02]  /*aad0*/  FFMA.FTZ R222, R222, R223, R224 ;  /* 0x000000dfdede7223 */ /* 0x000fe400000100e0 */
[----:B------:R-:W2:Y:S04]  /*aae0*/  LDL R223, [R1+0x84] ;  /* 0x0000840001df7983 */ /* 0x000ea80000100800 */
[----:B------:R-:W3:Y:S01]  /*aaf0*/  LDL R224, [R1+0x88] ;  /* 0x0000880001e07983 */ /* 0x000ee20000100800 */
[----:B------:R-:W-:-:S04]  /*ab00*/  FADD.FTZ R167, -R203, R167 ;  /* 0x000000a7cba77221 */ /* 0x000fc80000010100 */
[----:B------:R-:W-:Y:S01]  /*ab10*/  FMUL.FTZ R167, R202, R167 ;  /* 0x000000a7caa77220 */ /* 0x000fe20000410000 */
[----:B------:R-:W-:Y:S02]  /*ab20*/  F2FP.BF16.F32.PACK_AB R161, R160, R161 ;  /* 0x000000a1a0a1723e */ /* 0x000fe400000010ff */
[----:B------:R-:W-:Y:S02]  /*ab30*/  F2FP.BF16.F32.PACK_AB R162, R165, R162 ;  /* 0x000000a2a5a2723e */ /* 0x000fe400000010ff */
[----:B------:R-:W-:Y:S02]  /*ab40*/  F2FP.BF16.F32.PACK_AB R160, R164, R33 ;  /* 0x00000021a4a0723e */ /* 0x000fe400000010ff */
[----:B------:R-:W0:Y:S01]  /*ab50*/  LDC.64 R164, c[0x0][0x428] ;  /* 0x00010a00ffa47b82 */ /* 0x000e220000000a00 */
[----:B--2---:R-:W-:Y:S02]  /*ab60*/  SHF.L.U32 R223, R223, 0x10, RZ ;  /* 0x00000010dfdf7819 */ /* 0x004fe400000006ff */
[----:B---3--:R-:W-:-:S05]  /*ab70*/  SHF.L.U32 R224, R224, 0x10, RZ ;  /* 0x00000010e0e07819 */ /* 0x008fca00000006ff */
[----:B------:R-:W-:Y:S02]  /*ab80*/  FFMA.FTZ R223, R167, R223, R224 ;  /* 0x000000dfa7df7223 */ /* 0x000fe400000100e0 */
[----:B------:R-:W2:Y:S03]  /*ab90*/  LDL R224, [R1+0x90] ;  /* 0x0000900001e07983 */ /* 0x000ea60000100800 */
[----:B------:R-:W-:Y:S02]  /*aba0*/  F2FP.BF16.F32.PACK_AB R163, R223, R163 ;  /* 0x000000a3dfa3723e */ /* 0x000fe400000010ff */
[----:B------:R-:W3:Y:S01]  /*abb0*/  LDL R223, [R1+0x8c] ;  /* 0x00008c0001df7983 */ /* 0x000ee20000100800 */
[----:B0-----:R-:W-:-:S03]  /*abc0*/  IMAD.WIDE.U32 R164, R213, 0x10, R164 ;  /* 0x00000010d5a47825 */ /* 0x001fc600078e00a4 */
[----:B------:R1:W5:Y:S04]  /*abd0*/  LDL.LU R33, [R1+0x2d8] ;  /* 0x0002d80001217983 */ /* 0x0003680000300800 */
[----:B------:R0:W-:Y:S04]  /*abe0*/  STG.E.128 desc[UR6][R164.64], R160 ;  /* 0x000000a0a4007986 */ /* 0x0001e8000c101d06 */
[----:B0-----:R-:W4:Y:S04]  /*abf0*/  LDL R163, [R1+0x28] ;  /* 0x0000280001a37983 */ /* 0x001f280000100800 */
[----:B------:R-:W4:Y:S01]  /*ac00*/  LDL R162, [R1+0x2c] ;  /* 0x00002c0001a27983 */ /* 0x000f220000100800 */
[----:B------:R-:W-:-:S02]  /*ac10*/  F2FP.BF16.F32.PACK_AB R164, R252, R32 ;  /* 0x00000020fca4723e */ /* 0x000fc400000010ff */
[----:B------:R-:W-:Y:S02]  /*ac20*/  F2FP.BF16.F32.PACK_AB R165, R226, R227 ;  /* 0x000000e3e2a5723e */ /* 0x000fe400000010ff */
[----:B--2---:R-:W-:Y:S01]  /*ac30*/  SHF.L.U32 R161, R224, 0x10, RZ ;  /* 0x00000010e0a17819 */ /* 0x004fe200000006ff */
[----:B---3--:R-:W-:Y:S02]  /*ac40*/  IMAD.U32 R160, R223, 0x10000, RZ ;  /* 0x00010000dfa07824 */ /* 0x008fe400078e00ff */
[----:B------:R-:W2:Y:S02]  /*ac50*/  LDL R223, [R1+0xb8] ;  /* 0x0000b80001df7983 */ /* 0x000ea40000100800 */
[----:B------:R-:W-:-:S05]  /*ac60*/  FFMA.FTZ R160, R167, R160, R161 ;  /* 0x000000a0a7a07223 */ /* 0x000fca00000100a1 */
[----:B------:R-:W-:Y:S02]  /*ac70*/  F2FP.BF16.F32.PACK_AB R167, R160, R222 ;  /* 0x000000dea0a7723e */ /* 0x000fe400000010ff */
[----:B------:R-:W3:Y:S04]  /*ac80*/  LDL R222, [R1+0xb4] ;  /* 0x0000b40001de7983 */ /* 0x000ee80000100800 */
[----:B------:R1:W5:Y:S04]  /*ac90*/  LDL.LU R32, [R1+0x2d4] ;  /* 0x0002d40001207983 */ /* 0x0003680000300800 */
[----:B------:R-:W3:Y:S01]  /*aca0*/  LDL R226, [R1+0x30] ;  /* 0x0000300001e27983 */ /* 0x000ee20000100800 */
[----:B------:R-:W-:-:S02]  /*acb0*/  F2FP.BF16.F32.PACK_AB R166, R166, R225 ;  /* 0x000000e1a6a6723e */ /* 0x000fc400000010ff */
[----:B------:R-:W0:Y:S01]  /*acc0*/  LDC.64 R224, c[0x0][0x430] ;  /* 0x00010c00ffe07b82 */ /* 0x000e220000000a00 */
[----:B------:R-:W3:Y:S04]  /*acd0*/  LDL R252, [R1+0xc8] ;  /* 0x0000c80001fc7983 */ /* 0x000ee80000100800 */
[----:B------:R-:W3:Y:S01]  /*ace0*/  LDL R227, [R1+0x94] ;  /* 0x0000940001e37983 */ /* 0x000ee20000100800 */
[----:B0-----:R-:W-:-:S05]  /*acf0*/  IMAD.WIDE.U32 R160, R213, 0x10, R224 ;  /* 0x00000010d5a07825 */ /* 0x001fca00078e00e0 */
[----:B------:R0:W-:Y:S02]  /*ad00*/  STG.E.128 desc[UR6][R160.64], R164 ;  /* 0x000000a4a0007986 */ /* 0x0001e4000c101d06 */
[C---:B0-----:R-:W-:Y:S01]  /*ad10*/  FADD.FTZ R160, -R203.reuse, R214 ;  /* 0x000000d6cba07221 */ /* 0x041fe20000010100 */
[----:B------:R-:W-:-:S03]  /*ad20*/  FADD.FTZ R161, -R203, R215 ;  /* 0x000000d7cba17221 */ /* 0x000fc60000010100 */
[----:B------:R-:W-:Y:S01]  /*ad30*/  FMUL.FTZ R167, R202, R160 ;  /* 0x000000a0caa77220 */ /* 0x000fe20000410000 */
[----:B----4-:R-:W-:Y:S01]  /*ad40*/  SHF.L.U32 R160, R163, 0x10, RZ ;  /* 0x00000010a3a07819 */ /* 0x010fe200000006ff */
[----:B------:R-:W-:Y:S01]  /*ad50*/  FADD.FTZ R163, -R203, R216 ;  /* 0x000000d8cba37221 */ /* 0x000fe20000010100 */
[----:B------:R-:W-:Y:S01]  /*ad60*/  IMAD.U32 R164, R88, 0x10000, RZ ;  /* 0x0001000058a47824 */ /* 0x000fe200078e00ff */
[----:B------:R-:W4:Y:S01]  /*ad70*/  LDL R216, [R1+0x34] ;  /* 0x0000340001d87983 */ /* 0x000f220000100800 */
[----:B------:R-:W-:Y:S01]  /*ad80*/  FMUL.FTZ R166, R202, R161 ;  /* 0x000000a1caa67220 */ /* 0x000fe20000410000 */
[----:B------:R-:W-:Y:S01]  /*ad90*/  SHF.L.U32 R161, R162, 0x10, RZ ;  /* 0x00000010a2a17819 */ /* 0x000fe200000006ff */
[----:B------:R-:W-:Y:S01]  /*ada0*/  FFMA.FTZ R160, R167, R160, R164 ;  /* 0x000000a0a7a07223 */ /* 0x000fe200000100a4 */
[----:B------:R-:W-:Y:S01]  /*adb0*/  FADD.FTZ R164, -R203, R220 ;  /* 0x000000dccba47221 */ /* 0x000fe20000010100 */
[----:B------:R-:W-:Y:S01]  /*adc0*/  SHF.L.U32 R162, R89, 0x10, RZ ;  /* 0x0000001059a27819 */ /* 0x000fe200000006ff */
[----:B------:R-:W4:Y:S04]  /*add0*/  LDL R220, [R1+0xc4] ;  /* 0x0000c40001dc7983 */ /* 0x000f280000100800 */
[----:B------:R-:W-:Y:S01]  /*ade0*/  FFMA.FTZ R161, R166, R161, R162 ;  /* 0x000000a1a6a17223 */ /* 0x000fe200000100a2 */
[----:B------:R-:W-:Y:S01]  /*adf0*/  FADD.FTZ R165, -R203, R217 ;  /* 0x000000d9cba57221 */ /* 0x000fe20000010100 */
[----:B------:R-:W-:Y:S01]  /*ae00*/  FMUL.FTZ R215, R202, R164 ;  /* 0x000000a4cad77220 */ /* 0x000fe20000410000 */
[----:B--2---:R-:W-:-:S02]  /*ae10*/  IMAD.U32 R217, R223, 0x10000, RZ ;  /* 0x00010000dfd97824 */ /* 0x004fc400078e00ff */
[----:B------:R-:W2:Y:S01]  /*ae20*/  LDL R223, [R1+0x98] ;  /* 0x0000980001df7983 */ /* 0x000ea20000100800 */
[----:B---3--:R-:W-:-:S03]  /*ae30*/  IMAD.U32 R162, R226, 0x10000, RZ ;  /* 0x00010000e2a27824 */ /* 0x008fc600078e00ff */
[----:B------:R-:W3:Y:S01]  /*ae40*/  LDL R226, [R1+0xa4] ;  /* 0x0000a40001e27983 */ /* 0x000ee20000100800 */
[----:B------:R-:W-:-:S03]  /*ae50*/  SHF.L.U32 R164, R222, 0x10, RZ ;  /* 0x00000010dea47819 */ /* 0x000fc600000006ff */
[----:B------:R-:W3:Y:S01]  /*ae60*/  LDL R222, [R1+0xa8] ;  /* 0x0000a80001de7983 */ /* 0x000ee20000100800 */
[----:B------:R-:W-:Y:S01]  /*ae70*/  FMUL.FTZ R213, R202, R163 ;  /* 0x000000a3cad57220 */ /* 0x000fe20000410000 */
[----:B------:R-:W-:Y:S01]  /*ae80*/  SHF.L.U32 R163, R90, 0x10, RZ ;  /* 0x000000105aa37819 */ /* 0x000fe200000006ff */
[----:B------:R-:W-:Y:S01]  /*ae90*/  FMUL.FTZ R214, R202, R165 ;  /* 0x000000a5cad67220 */ /* 0x000fe20000410000 */
[----:B------:R-:W-:-:S03]  /*aea0*/  SHF.L.U32 R165, R91, 0x10, RZ ;  /* 0x000000105ba57819 */ /* 0x000fc600000006ff */
[----:B------:R-:W-:Y:S01]  /*aeb0*/  FFMA.FTZ R162, R213, R162, R163 ;  /* 0x000000a2d5a27223 */ /* 0x000fe200000100a3 */
[----:B------:R-:W-:Y:S01]  /*aec0*/  FFMA.FTZ R164, R215, R164, R217 ;  /* 0x000000a4d7a47223 */ /* 0x000fe200000100d9 */
[----:B------:R-:W-:Y:S01]  /*aed0*/  SHF.L.U32 R217, R252, 0x10, RZ ;  /* 0x00000010fcd97819 */ /* 0x000fe200000006ff */
[C---:B------:R-:W-:Y:S01]  /*aee0*/  FADD.FTZ R218, -R203.reuse, R218 ;  /* 0x000000dacbda7221 */ /* 0x040fe20000010100 */
[C---:B------:R-:W-:Y:S01]  /*aef0*/  FADD.FTZ R219, -R203.reuse, R219 ;  /* 0x000000dbcbdb7221 */ /* 0x040fe20000010100 */
[----:B------:R-:W3:Y:S01]  /*af00*/  LDL R252, [R1+0xcc] ;  /* 0x0000cc0001fc7983 */ /* 0x000ee20000100800 */
[----:B------:R-:W-:Y:S02]  /*af10*/  F2FP.BF16.F32.PACK_AB R162, R164, R162 ;  /* 0x000000a2a4a2723e */ /* 0x000fe400000010ff */
[----:B----4-:R-:W-:Y:S01]  /*af20*/  SHF.L.U32 R163, R216, 0x10, RZ ;  /* 0x00000010d8a37819 */ /* 0x010fe200000006ff */
[----:B------:R-:W-:-:S04]  /*af30*/  FADD.FTZ R216, -R203, R221 ;  /* 0x000000ddcbd87221 */ /* 0x000fc80000010100 */
[----:B------:R-:W-:Y:S01]  /*af40*/  FFMA.FTZ R163, R214, R163, R165 ;  /* 0x000000a3d6a37223 */ /* 0x000fe200000100a5 */
[----:B------:R-:W-:Y:S01]  /*af50*/  FMUL.FTZ R216, R202, R216 ;  /* 0x000000d8cad87220 */ /* 0x000fe20000410000 */
[----:B------:R-:W-:-:S04]  /*af60*/  IMAD.U32 R165, R220, 0x10000, RZ ;  /* 0x00010000dca57824 */ /* 0x000fc800078e00ff */
[----:B------:R-:W-:Y:S01]  /*af70*/  FFMA.FTZ R220, R216, R165, R217 ;  /* 0x000000a5d8dc7223 */ /* 0x000fe200000100d9 */
[C---:B------:R-:W-:Y:S01]  /*af80*/  FMUL.FTZ R217, R202.reuse, R218 ;  /* 0x000000dacad97220 */ /* 0x040fe20000410000 */
[----:B------:R-:W-:Y:S01]  /*af90*/  FMUL.FTZ R218, R202, R219 ;  /* 0x000000dbcada7220 */ /* 0x000fe20000410000 */
[----:B------:R-:W-:Y:S02]  /*afa0*/  SHF.L.U32 R165, R227, 0x10, RZ ;  /* 0x00000010e3a57819 */ /* 0x000fe400000006ff */
[----:B------:R-:W-:Y:S02]  /*afb0*/  F2FP.BF16.F32.PACK_AB R163, R220, R163 ;  /* 0x000000a3dca3723e */ /* 0x000fe400000010ff */
[----:B------:R-:W4:Y:S01]  /*afc0*/  LDL R220, [R1+0xac] ;  /* 0x0000ac0001dc7983 */ /* 0x000f220000100800 */
[----:B--2---:R-:W-:-:S03]  /*afd0*/  SHF.L.U32 R221, R223, 0x10, RZ ;  /* 0x00000010dfdd7819 */ /* 0x004fc600000006ff */
[----:B------:R-:W2:Y:S01]  /*afe0*/  LDL R223, [R1+0xd0] ;  /* 0x0000d00001df7983 */ /* 0x000ea20000100800 */
[----:B---3--:R-:W-:Y:S02]  /*aff0*/  IMAD.U32 R219, R226, 0x10000, RZ ;  /* 0x00010000e2db7824 */ /* 0x008fe400078e00ff */
[----:B------:R-:W0:Y:S01]  /*b000*/  LDC.64 R226, c[0x0][0x428] ;  /* 0x00010a00ffe27b82 */ /* 0x000e220000000a00 */
[----:B------:R-:W-:Y:S01]  /*b010*/  SHF.L.U32 R222, R222, 0x10, RZ ;  /* 0x00000010dede7819 */ /* 0x000fe200000006ff */
[----:B------:R-:W-:Y:S02]  /*b020*/  FFMA.FTZ R165, R217, R165, R221 ;  /* 0x000000a5d9a57223 */ /* 0x000fe400000100dd */
[----:B------:R-:W3:Y:S02]  /*b030*/  LDL R221, [R1+0xc0] ;  /* 0x0000c00001dd7983 */ /* 0x000ee40000100800 */
[----:B------:R-:W-:Y:S01]  /*b040*/  FFMA.FTZ R219, R218, R219, R222 ;  /* 0x000000dbdadb7223 */ /* 0x000fe200000100de */
[----:B------:R-:W-:Y:S01]  /*b050*/  F2FP.BF16.F32.PACK_AB R160, R165, R160 ;  /* 0x000000a0a5a0723e */ /* 0x000fe200000010ff */
[----:B------:R-:W2:Y:S03]  /*b060*/  LDL R222, [R1+0x24] ;  /* 0x0000240001de7983 */ /* 0x000ea60000100800 */
[----:B------:R-:W-:-:S02]  /*b070*/  F2FP.BF16.F32.PACK_AB R161, R219, R161 ;  /* 0x000000a1dba1723e */ /* 0x000fc400000010ff */
[----:B------:R-:W3:Y:S01]  /*b080*/  LDL R219, [R1+0xb0] ;  /* 0x0000b00001db7983 */ /* 0x000ee20000100800 */
[----:B0-----:R-:W-:-:S05]  /*b090*/  IMAD.WIDE.U32 R164, R204, 0x10, R226 ;  /* 0x00000010cca47825 */ /* 0x001fca00078e00e2 */
[----:B------:R0:W-:Y:S04]  /*b0a0*/  STG.E.128 desc[UR6][R164.64], R160 ;  /* 0x000000a0a4007986 */ /* 0x0001e8000c101d06 */
[----:B0-----:R-:W4:Y:S04]  /*b0b0*/  LDL R163, [R1+0x18] ;  /* 0x0000180001a37983 */ /* 0x001f280000100800 */
[----:B------:R-:W2:Y:S01]  /*b0c0*/  LDL R164, [R1+0x1c] ;  /* 0x00001c0001a47983 */ /* 0x000ea20000100800 */
[----:B------:R-:W-:-:S03]  /*b0d0*/  SHF.L.U32 R161, R48, 0x10, RZ ;  /* 0x0000001030a17819 */ /* 0x000fc600000006ff */
[----:B------:R-:W3:Y:S01]  /*b0e0*/  LDL R165, [R1+0xbc] ;  /* 0x0000bc0001a57983 */ /* 0x000ee20000100800 */
[----:B------:R-:W-:Y:S02]  /*b0f0*/  IMAD.U32 R162, R49, 0x10000, RZ ;  /* 0x0001000031a27824 */ /* 0x000fe400078e00ff */
[----:B----4-:R-:W-:-:S04]  /*b100*/  IMAD.U32 R160, R163, 0x10000, RZ ;  /* 0x00010000a3a07824 */ /* 0x010fc800078e00ff */
[----:B------:R-:W-:Y:S02]  /*b110*/  FFMA.FTZ R160, R167, R160, R161 ;  /* 0x000000a0a7a07223 */ /* 0x000fe400000100a1 */
[----:B------:R-:W4:Y:S01]  /*b120*/  LDL R167, [R1+0x20] ;  /* 0x0000200001a77983 */ /* 0x000f220000100800 */
[----:B--2---:R-:W-:-:S05]  /*b130*/  SHF.L.U32 R161, R164, 0x10, RZ ;  /* 0x00000010a4a17819 */ /* 0x004fca00000006ff */
[----:B------:R-:W-:Y:S01]  /*b140*/  FFMA.FTZ R161, R166, R161, R162 ;  /* 0x000000a1a6a17223 */ /* 0x000fe200000100a2 */
[----:B------:R-:W-:Y:S02]  /*b150*/  SHF.L.U32 R162, R220, 0x10, RZ ;  /* 0x00000010dca27819 */ /* 0x000fe400000006ff */
[----:B------:R-:W2:Y:S01]  /*b160*/  LDL R220, [R1+0x9c] ;  /* 0x00009c0001dc7983 */ /* 0x000ea20000100800 */
[----:B---3--:R-:W-:-:S03]  /*b170*/  SHF.L.U32 R163, R219, 0x10, RZ ;  /* 0x00000010dba37819 */ /* 0x008fc600000006ff */
[----:B------:R-:W3:Y:S02]  /*b180*/  LDL R219, [R1+0xa0] ;  /* 0x0000a00001db7983 */ /* 0x000ee40000100800 */
[----:B------:R-:W-:Y:S01]  /*b190*/  FFMA.FTZ R164, R218, R162, R163 ;  /* 0x000000a2daa47223 */ /* 0x000fe200000100a3 */
[----:B------:R-:W-:Y:S01]  /*b1a0*/  SHF.L.U32 R163, R50, 0x10, RZ ;  /* 0x0000001032a37819 */ /* 0x000fe200000006ff */
[----:B------:R-:W3:Y:S01]  /*b1b0*/  LDL R218, [R1+0x108] ;  /* 0x0001080001da7983 */ /* 0x000ee20000100800 */
[----:B------:R-:W-:Y:S01]  /*b1c0*/  SHF.L.U32 R166, R51, 0x10, RZ ;  /* 0x0000001033a67819 */ /* 0x000fe200000006ff */
[----:B----4-:R-:W-:-:S04]  /*b1d0*/  IMAD.U32 R162, R167, 0x10000, RZ ;  /* 0x00010000a7a27824 */ /* 0x010fc800078e00ff */
[----:B------:R-:W-:Y:S01]  /*b1e0*/  FFMA.FTZ R162, R213, R162, R163 ;  /* 0x000000a2d5a27223 */ /* 0x000fe200000100a3 */
[----:B------:R-:W-:Y:S01]  /*b1f0*/  SHF.L.U32 R163, R165, 0x10, RZ ;  /* 0x00000010a5a37819 */ /* 0x000fe200000006ff */
[----:B------:R-:W-:Y:S01]  /*b200*/  IMAD.U32 R165, R221, 0x10000, RZ ;  /* 0x00010000dda57824 */ /* 0x000fe200078e00ff */
[----:B------:R-:W-:Y:S01]  /*b210*/  SHF.L.U32 R167, R223, 0x10, RZ ;  /* 0x00000010dfa77819 */ /* 0x000fe200000006ff */
[----:B------:R-:W4:Y:S02]  /*b220*/  LDL R221, [R1+0x8] ;  /* 0x0000080001dd7983 */ /* 0x000f240000100800 */
[----:B------:R-:W-:Y:S01]  /*b230*/  FFMA.FTZ R165, R215, R163, R165 ;  /* 0x000000a3d7a57223 */ /* 0x000fe200000100a5 */
[----:B------:R-:W-:Y:S01]  /*b240*/  SHF.L.U32 R163, R222, 0x10, RZ ;  /* 0x00000010dea37819 */ /* 0x000fe200000006ff */
[----:B------:R-:W4:Y:S04]  /*b250*/  LDL R223, [R1] ;  /* 0x0000000001df7983 */ /* 0x000f280000100800 */
[----:B------:R-:W4:Y:S01]  /*b260*/  LDL R222, [R1+0x4] ;  /* 0x0000040001de7983 */ /* 0x000f220000100800 */
[----:B------:R-:W-:-:S03]  /*b270*/  FFMA.FTZ R163, R214, R163, R166 ;  /* 0x000000a3d6a37223 */ /* 0x000fc600000100a6 */
[----:B------:R-:W4:Y:S04]  /*b280*/  LDL R214, [R1+0xc] ;  /* 0x00000c0001d67983 */ /* 0x000f280000100800 */
[----:B------:R-:W4:Y:S01]  /*b290*/  LDL R215, [R1+0xf4] ;  /* 0x0000f40001d77983 */ /* 0x000f220000100800 */
[----:B------:R-:W-:-:S04]  /*b2a0*/  IMAD.U32 R166, R252, 0x10000, RZ ;  /* 0x00010000fca67824 */ /* 0x000fc800078e00ff */
[----:B------:R-:W-:Y:S01]  /*b2b0*/  FFMA.FTZ R167, R216, R166, R167 ;  /* 0x000000a6d8a77223 */ /* 0x000fe200000100a7 */
[----:B--2---:R-:W-:Y:S01]  /*b2c0*/  SHF.L.U32 R166, R220, 0x10, RZ ;  /* 0x00000010dca67819 */ /* 0x004fe200000006ff */
[----:B---3--:R-:W-:Y:S01]  /*b2d0*/  IMAD.U32 R213, R219, 0x10000, RZ ;  /* 0x00010000dbd57824 */ /* 0x008fe200078e00ff */
[----:B------:R-:W2:Y:S04]  /*b2e0*/  LDL R220, [R1+0xf8] ;  /* 0x0000f80001dc7983 */ /* 0x000ea80000100800 */
[----:B------:R-:W3:Y:S04]  /*b2f0*/  LDL R219, [R1+0x104] ;  /* 0x0001040001db7983 */ /* 0x000ee80000100800 */
[----:B------:R-:W3:Y:S01]  /*b300*/  LDL R216, [R1+0xd4] ;  /* 0x0000d40001d87983 */ /* 0x000ee20000100800 */
[----:B------:R-:W-:Y:S01]  /*b310*/  FFMA.FTZ R166, R217, R166, R213 ;  /* 0x000000a6d9a67223 */ /* 0x000fe200000100d5 */
[----:B------:R-:W-:-:S02]  /*b320*/  F2FP.BF16.F32.PACK_AB R162, R165, R162 ;  /* 0x000000a2a5a2723e */ /* 0x000fc400000010ff */
[----:B------:R-:W-:Y:S01]  /*b330*/  F2FP.BF16.F32.PACK_AB R161, R164, R161 ;  /* 0x000000a1a4a1723e */ /* 0x000fe200000010ff */
[----:B------:R-:W-:Y:S01]  /*b340*/  IMAD.WIDE.U32 R164, R204, 0x10, R224 ;  /* 0x00000010cca47825 */ /* 0x000fe200078e00e0 */
[----:B------:R-:W-:Y:S01]  /*b350*/  F2FP.BF16.F32.PACK_AB R163, R167, R163 ;  /* 0x000000a3a7a3723e */ /* 0x000fe200000010ff */
[----:B------:R-:W3:Y:S01]  /*b360*/  LDL R213, [R1+0xe8] ;  /* 0x0000e80001d57983 */ /* 0x000ee20000100800 */
[----:B------:R-:W-:Y:S01]  /*b370*/  F2FP.BF16.F32.PACK_AB R160, R166, R160 ;  /* 0x000000a0a6a0723e */ /* 0x000fe200000010ff */
[C---:B------:R-:W-:Y:S01]  /*b380*/  FADD.FTZ R166, -R203.reuse, R206 ;  /* 0x000000cecba67221 */ /* 0x040fe20000010100 */
[C---:B------:R-:W-:Y:S01]  /*b390*/  FADD.FTZ R167, -R203.reuse, R205 ;  /* 0x000000cdcba77221 */ /* 0x040fe20000010100 */
[----:B------:R-:W3:Y:S02]  /*b3a0*/  LDL R217, [R1+0x10c] ;  /* 0x00010c0001d97983 */ /* 0x000ee40000100800 */
[C---:B------:R-:W-:Y:S02]  /*b3b0*/  FMUL.FTZ R166, R202.reuse, R166 ;  /* 0x000000a6caa67220 */ /* 0x040fe40000410000 */
[----:B------:R0:W-:Y:S01]  /*b3c0*/  STG.E.128 desc[UR6][R164.64], R160 ;  /* 0x000000a0a4007986 */ /* 0x0001e2000c101d06 */
[----:B------:R-:W-:Y:S01]  /*b3d0*/  FMUL.FTZ R167, R202, R167 ;  /* 0x000000a7caa77220 */ /* 0x000fe20000410000 */
[----:B------:R-:W-:-:S04]  /*b3e0*/  FADD.FTZ R204, -R203, R207 ;  /* 0x000000cfcbcc7221 */ /* 0x000fc80000010100 */
[----:B------:R-:W-:Y:S01]  /*b3f0*/  FMUL.FTZ R204, R202, R204 ;  /* 0x000000cccacc7220 */ /* 0x000fe20000410000 */
[----:B0-----:R-:W-:Y:S02]  /*b400*/  SHF.L.U32 R162, R93, 0x10, RZ ;  /* 0x000000105da27819 */ /* 0x001fe400000006ff */
[----:B------:R-:W-:Y:S01]  /*b410*/  SHF.L.U32 R163, R92, 0x10, RZ ;  /* 0x000000105ca37819 */ /* 0x000fe200000006ff */
[----:B------:R-:W-:-:S04]  /*b420*/  FADD.FTZ R164, -R203, R211 ;  /* 0x000000d3cba47221 */ /* 0x000fc80000010100 */
[----:B------:R-:W-:Y:S01]  /*b430*/  FMUL.FTZ R206, R202, R164 ;  /* 0x000000a4cace7220 */ /* 0x000fe20000410000 */
[----:B------:R-:W-:-:S04]  /*b440*/  FADD.FTZ R165, -R203, R208 ;  /* 0x000000d0cba57221 */ /* 0x000fc80000010100 */
[----:B------:R-:W-:Y:S01]  /*b450*/  FMUL.FTZ R205, R202, R165 ;  /* 0x000000a5cacd7220 */ /* 0x000fe20000410000 */
[----:B------:R-:W-:Y:S01]  /*b460*/  SHF.L.U32 R165, R95, 0x10, RZ ;  /* 0x000000105fa57819 */ /* 0x000fe200000006ff */
[----:B------:R-:W-:Y:S02]  /*b470*/  IMAD.U32 R211, R218, 0x10000, RZ ;  /* 0x00010000dad37824 */ /* 0x000fe400078e00ff */
[----:B------:R-:W3:Y:S01]  /*b480*/  LDL R218, [R1+0x100] ;  /* 0x0001000001da7983 */ /* 0x000ee20000100800 */
[----:B------:R-:W-:-:S04]  /*b490*/  FADD.FTZ R207, -R203, R212 ;  /* 0x000000d4cbcf7221 */ /* 0x000fc80000010100 */
[----:B------:R-:W-:Y:S01]  /*b4a0*/  FMUL.FTZ R207, R202, R207 ;  /* 0x000000cfcacf7220 */ /* 0x000fe20000410000 */
[----:B----4-:R-:W-:Y:S01]  /*b4b0*/  SHF.L.U32 R160, R223, 0x10, RZ ;  /* 0x00000010dfa07819 */ /* 0x010fe200000006ff */
[----:B------:R-:W-:-:S04]  /*b4c0*/  IMAD.U32 R161, R222, 0x10000, RZ ;  /* 0x00010000dea17824 */ /* 0x000fc800078e00ff */
[----:B------:R-:W-:Y:S01]  /*b4d0*/  FFMA.FTZ R160, R167, R160, R163 ;  /* 0x000000a0a7a07223 */ /* 0x000fe200000100a3 */
[----:B------:R-:W-:Y:S02]  /*b4e0*/  IMAD.U32 R163, R94, 0x10000, RZ ;  /* 0x000100005ea37824 */ /* 0x000fe400078e00ff */
[----:B------:R-:W-:Y:S01]  /*b4f0*/  FFMA.FTZ R161, R166, R161, R162 ;  /* 0x000000a1a6a17223 */ /* 0x000fe200000100a2 */
[----:B------:R-:W-:Y:S02]  /*b500*/  SHF.L.U32 R162, R221, 0x10, RZ ;  /* 0x00000010dda27819 */ /* 0x000fe400000006ff */
[----:B------:R-:W4:Y:S01]  /*b510*/  LDL R221, [R1+0xec] ;  /* 0x0000ec0001dd7983 */ /* 0x000f220000100800 */
[----:B------:R-:W-:Y:S02]  /*b520*/  SHF.L.U32 R164, R215, 0x10, RZ ;  /* 0x00000010d7a47819 */ /* 0x000fe400000006ff */
[----:B------:R-:W-:Y:S01]  /*b530*/  FFMA.FTZ R162, R204, R162, R163 ;  /* 0x000000a2cca27223 */ /* 0x000fe200000100a3 */
[----:B------:R-:W-:Y:S01]  /*b540*/  IMAD.U32 R163, R214, 0x10000, RZ ;  /* 0x00010000d6a37824 */ /* 0x000fe200078e00ff */
[----:B------:R-:W4:Y:S04]  /*b550*/  LDL R215, [R1+0xe4] ;  /* 0x0000e40001d77983 */ /* 0x000f280000100800 */
[----:B------:R-:W4:Y:S01]  /*b560*/  LDL R214, [R1+0xd8] ;  /* 0x0000d80001d67983 */ /* 0x000f220000100800 */
[----:B--2---:R-:W-:-:S03]  /*b570*/  SHF.L.U32 R208, R220, 0x10, RZ ;  /* 0x00000010dcd07819 */ /* 0x004fc600000006ff */
[----:B------:R-:W2:Y:S01]  /*b580*/  LDL R220, [R1+0xf0] ;  /* 0x0000f00001dc7983 */ /* 0x000ea20000100800 */
[----:B------:R-:W-:Y:S01]  /*b590*/  FFMA.FTZ R163, R205, R163, R165 ;  /* 0x000000a3cda37223 */ /* 0x000fe200000100a5 */
[----:B---3--:R-:W-:Y:S02]  /*b5a0*/  SHF.L.U32 R165, R219, 0x10, RZ ;  /* 0x00000010dba57819 */ /* 0x008fe400000006ff */
[----:B------:R-:W3:Y:S03]  /*b5b0*/  LDL R219, [R1+0xfc] ;  /* 0x0000fc0001db7983 */ /* 0x000ee60000100800 */
[----:B------:R-:W-:Y:S01]  /*b5c0*/  FFMA.FTZ R211, R207, R165, R211 ;  /* 0x000000a5cfd37223 */ /* 0x000fe200000100d3 */
[----:B------:R-:W-:Y:S02]  /*b5d0*/  SHF.L.U32 R165, R216, 0x10, RZ ;  /* 0x00000010d8a57819 */ /* 0x000fe400000006ff */
[----:B------:R-:W3:Y:S01]  /*b5e0*/  LDL R216, [R1+0x110] ;  /* 0x0001100001d87983 */ /* 0x000ee20000100800 */
[----:B------:R-:W-:Y:S01]  /*b5f0*/  FFMA.FTZ R164, R206, R164, R208 ;  /* 0x000000a4cea47223 */ /* 0x000fe200000100d0 */
[C---:B------:R-:W-:Y:S01]  /*b600*/  FADD.FTZ R208, -R203.reuse, R209 ;  /* 0x000000d1cbd07221 */ /* 0x040fe20000010100 */
[----:B------:R-:W-:Y:S01]  /*b610*/  FADD.FTZ R209, -R203, R210 ;  /* 0x000000d2cbd17221 */ /* 0x000fe20000010100 */
[----:B------:R-:W-:-:S02]  /*b620*/  IMAD.U32 R213, R213, 0x10000, RZ ;  /* 0x00010000d5d57824 */ /* 0x000fc400078e00ff */
[C---:B------:R-:W-:Y:S01]  /*b630*/  FMUL.FTZ R208, R202.reuse, R208 ;  /* 0x000000d0cad07220 */ /* 0x040fe20000410000 */
[----:B------:R-:W-:Y:S01]  /*b640*/  FMUL.FTZ R209, R202, R209 ;  /* 0x000000d1cad17220 */ /* 0x000fe20000410000 */
[----:B------:R-:W-:Y:S02]  /*b650*/  F2FP.BF16.F32.PACK_AB R162, R164, R162 ;  /* 0x000000a2a4a2723e */ /* 0x000fe400000010ff */
[----:B------:R-:W-:Y:S02]  /*b660*/  F2FP.BF16.F32.PACK_AB R163, R211, R163 ;  /* 0x000000a3d3a3723e */ /* 0x000fe400000010ff */
[----:B------:R-:W3:Y:S01]  /*b670*/  LDL R211, [R1+0x148] ;  /* 0x0001480001d37983 */ /* 0x000ee20000100800 */
[----:B----4-:R-:W-:-:S03]  /*b680*/  SHF.L.U32 R210, R215, 0x10, RZ ;  /* 0x00000010d7d27819 */ /* 0x010fc600000006ff */
[----:B------:R-:W4:Y:S01]  /*b690*/  LDL R215, [R1+0xdc] ;  /* 0x0000dc0001d77983 */ /* 0x000f220000100800 */
[----:B------:R-:W-:Y:S01]  /*b6a0*/  SHF.L.U32 R212, R214, 0x10, RZ ;  /* 0x00000010d6d47819 */ /* 0x000fe200000006ff */
[----:B------:R-:W-:Y:S02]  /*b6b0*/  FFMA.FTZ R210, R209, R210, R213 ;  /* 0x000000d2d1d27223 */ /* 0x000fe400000100d5 */
[----:B------:R-:W4:Y:S02]  /*b6c0*/  LDL R214, [R1+0xe0] ;  /* 0x0000e00001d67983 */ /* 0x000f240000100800 */
[----:B------:R-:W-:Y:S01]  /*b6d0*/  FFMA.FTZ R165, R208, R165, R212 ;  /* 0x000000a5d0a57223 */ /* 0x000fe200000100d4 */
[----:B------:R-:W-:Y:S01]  /*b6e0*/  F2FP.BF16.F32.PACK_AB R161, R210, R161 ;  /* 0x000000a1d2a1723e */ /* 0x000fe200000010ff */
[----:B------:R-:W4:Y:S03]  /*b6f0*/  LDL R212, [R1+0x144] ;  /* 0x0001440001d47983 */ /* 0x000f260000100800 */
[----:B------:R-:W-:Y:S01]  /*b700*/  F2FP.BF16.F32.PACK_AB R160, R165, R160 ;  /* 0x000000a0a5a0723e */ /* 0x000fe200000010ff */
[----:B------:R-:W-:Y:S01]  /*b710*/  IMAD.WIDE.U32 R164, R193, 0x10, R226 ;  /* 0x00000010c1a47825 */ /* 0x000fe200078e00e2 */
[----:B------:R-:W4:Y:S04]  /*b720*/  LDL R213, [R1+0x134] ;  /* 0x0001340001d57983 */ /* 0x000f280000100800 */
[----:B------:R0:W-:Y:S04]  /*b730*/  STG.E.128 desc[UR6][R164.64], R160 ;  /* 0x000000a0a4007986 */ /* 0x0001e8000c101d06 */
[----:B------:R-:W4:Y:S01]  /*b740*/  LDL R210, [R1+0x114] ;  /* 0x0001140001d27983 */ /* 0x000f220000100800 */
[----:B0-----:R-:W-:Y:S01]  /*b750*/  SHF.L.U32 R160, R248, 0x10, RZ ;  /* 0x00000010f8a07819 */ /* 0x001fe200000006ff */
[----:B------:R-:W-:Y:S01]  /*b760*/  IMAD.U32 R161, R52, 0x10000, RZ ;  /* 0x0001000034a17824 */ /* 0x000fe200078e00ff */
[----:B------:R-:W-:-:S03]  /*b770*/  SHF.L.U32 R162, R53, 0x10, RZ ;  /* 0x0000001035a27819 */ /* 0x000fc600000006ff */
[----:B------:R-:W-:Y:S01]  /*b780*/  FFMA.FTZ R160, R167, R160, R161 ;  /* 0x000000a0a7a07223 */ /* 0x000fe200000100a1 */
[----:B------:R-:W-:Y:S02]  /*b790*/  SHF.L.U32 R161, R249, 0x10, RZ ;  /* 0x00000010f9a17819 */ /* 0x000fe400000006ff */
[----:B--2---:R-:W-:-:S03]  /*b7a0*/  SHF.L.U32 R163, R220, 0x10, RZ ;  /* 0x00000010dca37819 */ /* 0x004fc600000006ff */
[----:B------:R-:W-:Y:S01]  /*b7b0*/  FFMA.FTZ R161, R166, R161, R162 ;  /* 0x000000a1a6a17223 */ /* 0x000fe200000100a2 */
[----:B------:R-:W-:-:S04]  /*b7c0*/  IMAD.U32 R162, R221, 0x10000, RZ ;  /* 0x00010000dda27824 */ /* 0x000fc800078e00ff */
[----:B------:R-:W-:Y:S01]  /*b7d0*/  FFMA.FTZ R209, R209, R162, R163 ;  /* 0x000000a2d1d17223 */ /* 0x000fe200000100a3 */
[----:B------:R-:W-:Y:S01]  /*b7e0*/  SHF.L.U32 R162, R250, 0x10, RZ ;  /* 0x00000010faa27819 */ /* 0x000fe200000006ff */
[----:B------:R-:W-:Y:S01]  /*b7f0*/  IMAD.U32 R163, R54, 0x10000, RZ ;  /* 0x0001000036a37824 */ /* 0x000fe200078e00ff */
[----:B------:R-:W-:-:S03]  /*b800*/  SHF.L.U32 R164, R218, 0x10, RZ ;  /* 0x00000010daa47819 */ /* 0x000fc600000006ff */
[----:B------:R-:W-:Y:S01]  /*b810*/  FFMA.FTZ R162, R204, R162, R163 ;  /* 0x000000a2cca27223 */ /* 0x000fe200000100a3 */
[----:B---3--:R-:W-:Y:S02]  /*b820*/  SHF.L.U32 R163, R219, 0x10, RZ ;  /* 0x00000010dba37819 */ /* 0x008fe400000006ff */
[----:B------:R-:W-:Y:S01]  /*b830*/  SHF.L.U32 R165, R55, 0x10, RZ ;  /* 0x0000001037a57819 */ /* 0x000fe200000006ff */
[----:B------:R-:W-:Y:S01]  /*b840*/  IMAD.U32 R166, R216, 0x10000, RZ ;  /* 0x00010000d8a67824 */ /* 0x000fe200078e00ff */
[----:B------:R-:W2:Y:S01]  /*b850*/  LDL R204, [R1+0x128] ;  /* 0x0001280001cc7983 */ /* 0x000ea20000100800 */
[----:B------:R-:W-:Y:S01]  /*b860*/  FFMA.FTZ R164, R206, R163, R164 ;  /* 0x000000a3cea47223 */ /* 0x000fe200000100a4 */
[----:B------:R-:W-:Y:S02]  /*b870*/  IMAD.U32 R163, R251, 0x10000, RZ ;  /* 0x00010000fba37824 */ /* 0x000fe400078e00ff */
[----:B------:R-:W3:Y:S02]  /*b880*/  LDL R206, [R1+0x124] ;  /* 0x0001240001ce7983 */ /* 0x000ee40000100800 */
[----:B------:R-:W-:Y:S01]  /*b890*/  FFMA.FTZ R163, R205, R163, R165 ;  /* 0x000000a3cda37223 */ /* 0x000fe200000100a5 */
[----:B------:R-:W-:Y:S01]  /*b8a0*/  SHF.L.U32 R165, R217, 0x10, RZ ;  /* 0x00000010d9a57819 */ /* 0x000fe200000006ff */
[----:B------:R-:W2:Y:S04]  /*b8b0*/  LDL R205, [R1+0x118] ;  /* 0x0001180001cd7983 */ /* 0x000ea80000100800 */
[----:B------:R-:W-:-:S02]  /*b8c0*/  FFMA.FTZ R165, R207, R165, R166 ;  /* 0x000000a5cfa57223 */ /* 0x000fc400000100a6 */
[----:B------:R-:W3:Y:S01]  /*b8d0*/  LDL R207, [R1+0x138] ;  /* 0x0001380001cf7983 */ /* 0x000ee20000100800 */
[----:B------:R-:W-:Y:S02]  /*b8e0*/  F2FP.BF16.F32.PACK_AB R162, R164, R162 ;  /* 0x000000a2a4a2723e */ /* 0x000fe400000010ff */
[----:B------:R-:W-:Y:S01]  /*b8f0*/  F2FP.BF16.F32.PACK_AB R163, R165, R163 ;  /* 0x000000a3a5a3723e */ /* 0x000fe200000010ff */
[----:B------:R-:W-:Y:S01]  /*b900*/  IMAD.WIDE.U32 R164, R193, 0x10, R224 ;  /* 0x00000010c1a47825 */ /* 0x000fe200078e00e0 */
[----:B------:R-:W-:-:S03]  /*b910*/  F2FP.BF16.F32.PACK_AB R161, R209, R161 ;  /* 0x000000a1d1a1723e */ /* 0x000fc600000010ff */
[C---:B------:R-:W-:Y:S01]  /*b920*/  FADD.FTZ R193, -R203.reuse, R197 ;  /* 0x000000c5cbc17221 */ /* 0x040fe20000010100 */
[C---:B------:R-:W-:Y:S01]  /*b930*/  FADD.FTZ R194, -R203.reuse, R194 ;  /* 0x000000c2cbc27221 */ /* 0x040fe20000010100 */
[C---:B------:R-:W-:Y:S01]  /*b940*/  FADD.FTZ R198, -R203.reuse, R198 ;  /* 0x000000c6cbc67221 */ /* 0x040fe20000010100 */
[----:B------:R-:W2:Y:S01]  /*b950*/  LDL R209, [R1+0x140] ;  /* 0x0001400001d17983 */ /* 0x000ea20000100800 */
[----:B------:R-:W-:Y:S01]  /*b960*/  FMUL.FTZ R193, R202, R193 ;  /* 0x000000c1cac17220 */ /* 0x000fe20000410000 */
[----:B------:R-:W-:Y:S01]  /*b970*/  FADD.FTZ R197, -R203, R201 ;  /* 0x000000c9cbc57221 */ /* 0x000fe20000010100 */
[----:B----4-:R-:W-:Y:S02]  /*b980*/  SHF.L.U32 R166, R215, 0x10, RZ ;  /* 0x00000010d7a67819 */ /* 0x010fe400000006ff */
[----:B------:R-:W-:-:S05]  /*b990*/  SHF.L.U32 R167, R214, 0x10, RZ ;  /* 0x00000010d6a77819 */ /* 0x000fca00000006ff */
[----:B------:R-:W-:Y:S01]  /*b9a0*/  FFMA.FTZ R208, R208, R166, R167 ;  /* 0x000000a6d0d07223 */ /* 0x000fe200000100a7 */
[----:B------:R-:W-:-:S04]  /*b9b0*/  FADD.FTZ R166, -R203, R195 ;  /* 0x000000c3cba67221 */ /* 0x000fc80000010100 */
[----:B------:R-:W-:Y:S01]  /*b9c0*/  F2FP.BF16.F32.PACK_AB R160, R208, R160 ;  /* 0x000000a0d0a0723e */ /* 0x000fe200000010ff */
[C---:B------:R-:W-:Y:S01]  /*b9d0*/  FADD.FTZ R167, -R203.reuse, R196 ;  /* 0x000000c4cba77221 */ /* 0x040fe20000010100 */
[C---:B------:R-:W-:Y:S01]  /*b9e0*/  FMUL.FTZ R166, R202.reuse, R166 ;  /* 0x000000a6caa67220 */ /* 0x040fe20000410000 */
[----:B------:R-:W4:Y:S04]  /*b9f0*/  LDL R208, [R1+0x11c] ;  /* 0x00011c0001d07983 */ /* 0x000f280000100800 */
[----:B------:R0:W-:Y:S01]  /*ba00*/  STG.E.128 desc[UR6][R164.64], R160 ;  /* 0x000000a0a4007986 */ /* 0x0001e2000c101d06 */
[C---:B------:R-:W-:Y:S01]  /*ba10*/  FMUL.FTZ R167, R202.reuse, R167 ;  /* 0x000000a7caa77220 */ /* 0x040fe20000410000 */
[----:B------:R-:W-:Y:S01]  /*ba20*/  FMUL.FTZ R195, R202, R194 ;  /* 0x000000c2cac37220 */ /* 0x000fe20000410000 */
[----:B------:R-:W-:Y:S01]  /*ba30*/  FADD.FTZ R194, -R203, R200 ;  /* 0x000000c8cbc27221 */ /* 0x000fe20000010100 */
[----:B------:R-:W-:-:S02]  /*ba40*/  SHF.L.U32 R200, R212, 0x10, RZ ;  /* 0x00000010d4c87819 */ /* 0x000fc400000006ff */
[----:B------:R-:W4:Y:S01]  /*ba50*/  LDL R212, [R1+0x12c] ;  /* 0x00012c0001d47983 */ /* 0x000f220000100800 */
[----:B0-----:R-:W-:Y:S01]  /*ba60*/  SHF.L.U32 R161, R245, 0x10, RZ ;  /* 0x00000010f5a17819 */ /* 0x001fe200000006ff */
[----:B------:R-:W-:Y:S01]  /*ba70*/  IMAD.U32 R162, R97, 0x10000, RZ ;  /* 0x0001000061a27824 */ /* 0x000fe200078e00ff */
[----:B------:R-:W-:Y:S02]  /*ba80*/  SHF.L.U32 R163, R246, 0x10, RZ ;  /* 0x00000010f6a37819 */ /* 0x000fe400000006ff */
[----:B------:R-:W-:Y:S01]  /*ba90*/  SHF.L.U32 R165, R98, 0x10, RZ ;  /* 0x0000001062a57819 */ /* 0x000fe200000006ff */
[----:B------:R-:W-:-:S04]  /*baa0*/  FFMA.FTZ R161, R166, R161, R162 ;  /* 0x000000a1a6a17223 */ /* 0x000fc800000100a2 */
[----:B------:R-:W-:Y:S01]  /*bab0*/  FFMA.FTZ R162, R167, R163, R165 ;  /* 0x000000a3a7a27223 */ /* 0x000fe200000100a5 */
[----:B------:R-:W-:Y:S01]  /*bac0*/  SHF.L.U32 R163, R247, 0x10, RZ ;  /* 0x00000010f7a37819 */ /* 0x000fe200000006ff */
[----:B------:R-:W-:Y:S01]  /*bad0*/  IMAD.U32 R165, R99, 0x10000, RZ ;  /* 0x0001000063a57824 */ /* 0x000fe200078e00ff */
[----:B------:R-:W-:-:S03]  /*bae0*/  SHF.L.U32 R160, R96, 0x10, RZ ;  /* 0x0000001060a07819 */ /* 0x000fc600000006ff */
[----:B------:R-:W-:Y:S01]  /*baf0*/  FFMA.FTZ R163, R193, R163, R165 ;  /* 0x000000a3c1a37223 */ /* 0x000fe200000100a5 */
[----:B------:R-:W-:Y:S01]  /*bb00*/  SHF.L.U32 R165, R211, 0x10, RZ ;  /* 0x00000010d3a57819 */ /* 0x000fe200000006ff */
[----:B------:R-:W-:Y:S01]  /*bb10*/  IMAD.U32 R164, R244, 0x10000, RZ ;  /* 0x00010000f4a47824 */ /* 0x000fe200078e00ff */
[----:B------:R-:W4:Y:S01]  /*bb20*/  LDL R211, [R1+0x130] ;  /* 0x0001300001d37983 */ /* 0x000f220000100800 */
[----:B------:R-:W-:Y:S01]  /*bb30*/  FMUL.FTZ R194, R202, R194 ;  /* 0x000000c2cac27220 */ /* 0x000fe20000410000 */
[----:B---3--:R-:W-:Y:S02]  /*bb40*/  SHF.L.U32 R196, R207, 0x10, RZ ;  /* 0x00000010cfc47819 */ /* 0x008fe400000006ff */
[----:B------:R-:W3:Y:S01]  /*bb50*/  LDL R207, [R1+0x120] ;  /* 0x0001200001cf7983 */ /* 0x000ee20000100800 */
[----:B------:R-:W-:Y:S01]  /*bb60*/  FFMA.FTZ R160, R195, R164, R160 ;  /* 0x000000a4c3a07223 */ /* 0x000fe200000100a0 */
[----:B--2---:R-:W-:Y:S02]  /*bb70*/  IMAD.U32 R201, R205, 0x10000, RZ ;  /* 0x00010000cdc97824 */ /* 0x004fe400078e00ff */
[----:B------:R-:W-:Y:S01]  /*bb80*/  IMAD.U32 R164, R213, 0x10000, RZ ;  /* 0x00010000d5a47824 */ /* 0x000fe200078e00ff */
[----:B------:R-:W2:Y:S03]  /*bb90*/  LDL R205, [R1+0x150] ;  /* 0x0001500001cd7983 */ /* 0x000ea60000100800 */
[----:B------:R-:W-:Y:S01]  /*bba0*/  FFMA.FTZ R164, R194, R164, R196 ;  /* 0x000000a4c2a47223 */ /* 0x000fe200000100c4 */
[----:B------:R-:W-:Y:S01]  /*bbb0*/  FADD.FTZ R196, -R203, R199 ;  /* 0x000000c7cbc47221 */ /* 0x000fe20000010100 */
[----:B------:R-:W-:-:S02]  /*bbc0*/  SHF.L.U32 R199, R206, 0x10, RZ ;  /* 0x00000010cec77819 */ /* 0x000fc400000006ff */
[----:B------:R-:W2:Y:S01]  /*bbd0*/  LDL R206, [R1+0x14c] ;  /* 0x00014c0001ce7983 */ /* 0x000ea20000100800 */
[C---:B------:R-:W-:Y:S01]  /*bbe0*/  FMUL.FTZ R197, R202.reuse, R197 ;  /* 0x000000c5cac57220 */ /* 0x040fe20000410000 */
[----:B------:R-:W-:Y:S01]  /*bbf0*/  FMUL.FTZ R198, R202, R198 ;  /* 0x000000c6cac67220 */ /* 0x000fe20000410000 */
[----:B------:R-:W-:Y:S02]  /*bc00*/  SHF.L.U32 R204, R204, 0x10, RZ ;  /* 0x00000010cccc7819 */ /* 0x000fe400000006ff */
[----:B------:R-:W-:Y:S01]  /*bc10*/  FFMA.FTZ R200, R197, R200, R165 ;  /* 0x000000c8c5c87223 */ /* 0x000fe200000100a5 */
[----:B------:R-:W-:Y:S02]  /*bc20*/  IMAD.U32 R165, R210, 0x10000, RZ ;  /* 0x00010000d2a57824 */ /* 0x000fe400078e00ff */
[----:B------:R-:W-:Y:S01]  /*bc30*/  FMUL.FTZ R196, R202, R196 ;  /* 0x000000c4cac47220 */ /* 0x000fe20000410000 */
[----:B------:R-:W-:Y:S01]  /*bc40*/  F2FP.BF16.F32.PACK_AB R162, R164, R162 ;  /* 0x000000a2a4a2723e */ /* 0x000fe200000010ff */
[----:B------:R-:W2:Y:S01]  /*bc50*/  LDL R210, [R1+0x13c] ;  /* 0x00013c0001d27983 */ /* 0x000ea20000100800 */
[----:B------:R-:W-:Y:S01]  /*bc60*/  FFMA.FTZ R165, R198, R165, R201 ;  /* 0x000000a5c6a57223 */ /* 0x000fe200000100c9 */
[----:B------:R-:W-:Y:S01]  /*bc70*/  FFMA.FTZ R199, R196, R199, R204 ;  /* 0x000000c7c4c77223 */ /* 0x000fe200000100cc */
[----:B------:R-:W-:Y:S01]  /*bc80*/  F2FP.BF16.F32.PACK_AB R163, R200, R163 ;  /* 0x000000a3c8a3723e */ /* 0x000fe200000010ff */
[----:B------:R-:W2:Y:S02]  /*bc90*/  LDL R204, [R1+0x15c] ;  /* 0x00015c0001cc7983 */ /* 0x000ea40000100800 */
[----:B------:R-:W-:Y:S01]  /*bca0*/  F2FP.BF16.F32.PACK_AB R160, R165, R160 ;  /* 0x000000a0a5a0723e */ /* 0x000fe200000010ff */
[----:B------:R-:W-:Y:S01]  /*bcb0*/  IMAD.WIDE.U32 R164, R8, 0x10, R226 ;  /* 0x0000001008a47825 */ /* 0x000fe200078e00e2 */
[----:B------:R-:W-:Y:S01]  /*bcc0*/  F2FP.BF16.F32.PACK_AB R161, R199, R161 ;  /* 0x000000a1c7a1723e */ /* 0x000fe200000010ff */
[----:B------:R-:W2:Y:S04]  /*bcd0*/  LDL R200, [R1+0x164] ;  /* 0x0001640001c87983 */ /* 0x000ea80000100800 */
[----:B------:R0:W-:Y:S04]  /*bce0*/  STG.E.128 desc[UR6][R164.64], R160 ;  /* 0x000000a0a4007986 */ /* 0x0001e8000c101d06 */
[----:B------:R-:W2:Y:S04]  /*bcf0*/  LDL R199, [R1+0x160] ;  /* 0x0001600001c77983 */ /* 0x000ea80000100800 */
[----:B------:R-:W2:Y:S01]  /*bd00*/  LDL R201, [R1+0x170] ;  /* 0x0001700001c97983 */ /* 0x000ea20000100800 */
[----:B0-----:R-:W-:-:S02]  /*bd10*/  SHF.L.U32 R160, R240, 0x10, RZ ;  /* 0x00000010f0a07819 */ /* 0x001fc400000006ff */
[----:B------:R-:W-:-:S05]  /*bd20*/  SHF.L.U32 R162, R56, 0x10, RZ ;  /* 0x0000001038a27819 */ /* 0x000fca00000006ff */
[----:B------:R-:W-:Y:S01]  /*bd30*/  FFMA.FTZ R160, R195, R160, R162 ;  /* 0x000000a0c3a07223 */ /* 0x000fe200000100a2 */
[----:B----4-:R-:W-:Y:S02]  /*bd40*/  IMAD.U32 R165, R208, 0x10000, RZ ;  /* 0x00010000d0a57824 */ /* 0x010fe400078e00ff */
[----:B------:R-:W4:Y:S01]  /*bd50*/  LDL R208, [R1+0x154] ;  /* 0x0001540001d07983 */ /* 0x000f220000100800 */
[----:B------:R-:W-:Y:S02]  /*bd60*/  SHF.L.U32 R164, R212, 0x10, RZ ;  /* 0x00000010d4a47819 */ /* 0x000fe400000006ff */
[----:B------:R-:W-:Y:S02]  /*bd70*/  SHF.L.U32 R195, R211, 0x10, RZ ;  /* 0x00000010d3c37819 */ /* 0x000fe400000006ff */
[----:B---3--:R-:W-:Y:S01]  /*bd80*/  SHF.L.U32 R161, R207, 0x10, RZ ;  /* 0x00000010cfa17819 */ /* 0x008fe200000006ff */
[----:B------:R-:W-:Y:S01]  /*bd90*/  IMAD.U32 R162, R242, 0x10000, RZ ;  /* 0x00010000f2a27824 */ /* 0x000fe200078e00ff */
[----:B------:R-:W3:Y:S03]  /*bda0*/  LDL R207, [R1+0x158] ;  /* 0x0001580001cf7983 */ /* 0x000ee60000100800 */
[----:B------:R-:W-:Y:S01]  /*bdb0*/  FFMA.FTZ R165, R198, R165, R161 ;  /* 0x000000a5c6a57223 */ /* 0x000fe200000100a1 */
[----:B------:R-:W-:Y:S01]  /*bdc0*/  SHF.L.U32 R161, R241, 0x10, RZ ;  /* 0x00000010f1a17819 */ /* 0x000fe200000006ff */
[----:B------:R-:W-:Y:S01]  /*bdd0*/  IMAD.U32 R198, R57, 0x10000, RZ ;  /* 0x0001000039c67824 */ /* 0x000fe200078e00ff */
[----:B------:R-:W-:Y:S01]  /*bde0*/  SHF.L.U32 R163, R58, 0x10, RZ ;  /* 0x000000103aa37819 */ /* 0x000fe200000006ff */
[----:B------:R-:W3:Y:S02]  /*bdf0*/  LDL R211, [R1+0x188] ;  /* 0x0001880001d37983 */ /* 0x000ee40000100800 */
[----:B------:R-:W-:Y:S01]  /*be00*/  FFMA.FTZ R161, R166, R161, R198 ;  /* 0x000000a1a6a17223 */ /* 0x000fe200000100c6 */
[----:B------:R-:W-:Y:S01]  /*be10*/  FFMA.FTZ R166, R196, R164, R195 ;  /* 0x000000a4c4a67223 */ /* 0x000fe200000100c3 */
[----:B--2---:R-:W-:Y:S01]  /*be20*/  SHF.L.U32 R195, R205, 0x10, RZ ;  /* 0x00000010cdc37819 */ /* 0x004fe200000006ff */
[----:B------:R-:W2:Y:S04]  /*be30*/  LDL R212, [R1+0x184] ;  /* 0x0001840001d47983 */ /* 0x000ea80000100800 */
[----:B------:R-:W2:Y:S01]  /*be40*/  LDL R205, [R1+0x16c] ;  /* 0x00016c0001cd7983 */ /* 0x000ea20000100800 */
[----:B------:R-:W-:-:S03]  /*be50*/  IMAD.U32 R164, R206, 0x10000, RZ ;  /* 0x00010000cea47824 */ /* 0x000fc600078e00ff */
[----:B------:R-:W2:Y:S01]  /*be60*/  LDL R206, [R1+0x168] ;  /* 0x0001680001ce7983 */ /* 0x000ea20000100800 */
[----:B------:R-:W-:Y:S01]  /*be70*/  FFMA.FTZ R167, R167, R162, R163 ;  /* 0x000000a2a7a77223 */ /* 0x000fe200000100a3 */
[----:B------:R-:W-:Y:S02]  /*be80*/  SHF.L.U32 R163, R243, 0x10, RZ ;  /* 0x00000010f3a37819 */ /* 0x000fe400000006ff */
[----:B------:R-:W-:Y:S01]  /*be90*/  SHF.L.U32 R196, R59, 0x10, RZ ;  /* 0x000000103bc47819 */ /* 0x000fe200000006ff */
[----:B------:R-:W-:Y:S01]  /*bea0*/  IMAD.U32 R198, R209, 0x10000, RZ ;  /* 0x00010000d1c67824 */ /* 0x000fe200078e00ff */
[----:B------:R-:W-:Y:S01]  /*beb0*/  SHF.L.U32 R162, R210, 0x10, RZ ;  /* 0x00000010d2a27819 */ /* 0x000fe200000006ff */
[----:B------:R-:W-:Y:S02]  /*bec0*/  FFMA.FTZ R197, R197, R164, R195 ;  /* 0x000000a4c5c57223 */ /* 0x000fe400000100c3 */
[----:B------:R-:W-:Y:S01]  /*bed0*/  FFMA.FTZ R163, R193, R163, R196 ;  /* 0x000000a3c1a37223 */ /* 0x000fe200000100c4 */
[C---:B------:R-:W-:Y:S01]  /*bee0*/  FADD.FTZ R196, -R203.reuse, R187 ;  /* 0x000000bbcbc47221 */ /* 0x040fe20000010100 */
[----:B------:R-:W-:Y:S01]  /*bef0*/  FADD.FTZ R193, -R203, R190 ;  /* 0x000000becbc17221 */ /* 0x000fe20000010100 */
[----:B------:R-:W-:Y:S01]  /*bf00*/  FFMA.FTZ R162, R194, R162, R198 ;  /* 0x000000a2c2a27223 */ /* 0x000fe200000100c6 */
[----:B------:R-:W-:Y:S01]  /*bf10*/  SHF.L.U32 R195, R236, 0x10, RZ ;  /* 0x00000010ecc37819 */ /* 0x000fe200000006ff */
[----:B------:R-:W-:Y:S01]  /*bf20*/  IMAD.U32 R198, R100, 0x10000, RZ ;  /* 0x0001000064c67824 */ /* 0x000fe200078e00ff */
[----:B------:R-:W-:Y:S01]  /*bf30*/  SHF.L.U32 R164, R232, 0x10, RZ ;  /* 0x00000010e8a47819 */ /* 0x000fe200000006ff */
[----:B------:R-:W-:Y:S01]  /*bf40*/  FMUL.FTZ R190, R202, R196 ;  /* 0x000000c4cabe7220 */ /* 0x000fe20000410000 */
[----:B------:R-:W-:Y:S01]  /*bf50*/  SHF.L.U32 R187, R60, 0x10, RZ ;  /* 0x000000103cbb7819 */ /* 0x000fe200000006ff */
[----:B------:R-:W-:Y:S01]  /*bf60*/  FMUL.FTZ R193, R202, R193 ;  /* 0x000000c1cac17220 */ /* 0x000fe20000410000 */
[----:B------:R-:W2:Y:S01]  /*bf70*/  LDL R209, [R1+0x174] ;  /* 0x0001740001d17983 */ /* 0x000ea20000100800 */
[----:B------:R-:W-:-:S02]  /*bf80*/  FFMA.FTZ R198, R190, R195, R198 ;  /* 0x000000c3bec67223 */ /* 0x000fc400000100c6 */
[----:B------:R-:W-:Y:S01]  /*bf90*/  FFMA.FTZ R190, R190, R164, R187 ;  /* 0x000000a4bebe7223 */ /* 0x000fe200000100bb */
[----:B------:R-:W-:Y:S02]  /*bfa0*/  IMAD.U32 R195, R199, 0x10000, RZ ;  /* 0x00010000c7c37824 */ /* 0x000fe400078e00ff */
[----:B------:R-:W-:Y:S01]  /*bfb0*/  FADD.FTZ R187, -R203, R188 ;  /* 0x000000bccbbb7221 */ /* 0x000fe20000010100 */
[----:B------:R-:W-:Y:S01]  /*bfc0*/  SHF.L.U32 R199, R237, 0x10, RZ ;  /* 0x00000010edc77819 */ /* 0x000fe200000006ff */
[----:B------:R-:W2:Y:S01]  /*bfd0*/  LDL R210, [R1+0x194] ;  /* 0x0001940001d27983 */ /* 0x000ea20000100800 */
[----:B------:R-:W-:Y:S01]  /*bfe0*/  SHF.L.U32 R188, R101, 0x10, RZ ;  /* 0x0000001065bc7819 */ /* 0x000fe200000006ff */
[----:B------:R-:W-:-:S04]  /*bff0*/  FMUL.FTZ R187, R202, R187 ;  /* 0x000000bbcabb7220 */ /* 0x000fc80000410000 */
[----:B------:R-:W-:Y:S01]  /*c000*/  FFMA.FTZ R199, R187, R199, R188 ;  /* 0x000000c7bbc77223 */ /* 0x000fe200000100bc */
[----:B----4-:R-:W-:Y:S02]  /*c010*/  IMAD.U32 R194, R208, 0x10000, RZ ;  /* 0x00010000d0c27824 */ /* 0x010fe400078e00ff */
[----:B------:R-:W4:Y:S01]  /*c020*/  LDL R208, [R1+0x178] ;  /* 0x0001780001d07983 */ /* 0x000f220000100800 */
[----:B---3--:R-:W-:-:S03]  /*c030*/  SHF.L.U32 R196, R207, 0x10, RZ ;  /* 0x00000010cfc47819 */ /* 0x008fc600000006ff */
[----:B------:R-:W3:Y:S02]  /*c040*/  LDL R207, [R1+0x17c] ;  /* 0x00017c0001cf7983 */ /* 0x000ee40000100800 */
[C---:B------:R-:W-:Y:S01]  /*c050*/  FFMA.FTZ R164, R193.reuse, R194, R196 ;  /* 0x000000c2c1a47223 */ /* 0x040fe200000100c4 */
[----:B------:R-:W-:Y:S02]  /*c060*/  SHF.L.U32 R194, R204, 0x10, RZ ;  /* 0x00000010ccc27819 */ /* 0x000fe400000006ff */
[----:B------:R-:W3:Y:S03]  /*c070*/  LDL R204, [R1+0x180] ;  /* 0x0001800001cc7983 */ /* 0x000ee60000100800 */
[----:B------:R-:W-:Y:S01]  /*c080*/  FFMA.FTZ R193, R193, R194, R195 ;  /* 0x000000c2c1c17223 */ /* 0x000fe200000100c3 */
[----:B------:R-:W-:Y:S01]  /*c090*/  FADD.FTZ R194, -R203, R191 ;  /* 0x000000bfcbc27221 */ /* 0x000fe20000010100 */
[----:B------:R-:W-:Y:S01]  /*c0a0*/  SHF.L.U32 R195, R61, 0x10, RZ ;  /* 0x000000103dc37819 */ /* 0x000fe200000006ff */
[----:B------:R-:W-:-:S04]  /*c0b0*/  IMAD.U32 R191, R233, 0x10000, RZ ;  /* 0x00010000e9bf7824 */ /* 0x000fc800078e00ff */
[----:B------:R-:W-:Y:S01]  /*c0c0*/  FFMA.FTZ R191, R187, R191, R195 ;  /* 0x000000bfbbbf7223 */ /* 0x000fe200000100c3 */
[----:B--2---:R-:W-:Y:S02]  /*c0d0*/  SHF.L.U32 R187, R205, 0x10, RZ ;  /* 0x00000010cdbb7819 */ /* 0x004fe400000006ff */
[----:B------:R-:W2:Y:S01]  /*c0e0*/  LDL R205, [R1+0x190] ;  /* 0x0001900001cd7983 */ /* 0x000ea20000100800 */
[----:B------:R-:W-:-:S03]  /*c0f0*/  IMAD.U32 R188, R206, 0x10000, RZ ;  /* 0x00010000cebc7824 */ /* 0x000fc600078e00ff */
[----:B------:R-:W2:Y:S01]  /*c100*/  LDL R206, [R1+0x18c] ;  /* 0x00018c0001ce7983 */ /* 0x000ea20000100800 */
[----:B------:R-:W-:Y:S01]  /*c110*/  SHF.L.U32 R200, R200, 0x10, RZ ;  /* 0x00000010c8c87819 */ /* 0x000fe200000006ff */
[----:B------:R-:W-:Y:S01]  /*c120*/  FMUL.FTZ R194, R202, R194 ;  /* 0x000000c2cac27220 */ /* 0x000fe20000410000 */
[----:B------:R-:W-:-:S03]  /*c130*/  FADD.FTZ R195, -R203, R189 ;  /* 0x000000bdcbc37221 */ /* 0x000fc60000010100 */
[----:B------:R-:W-:Y:S01]  /*c140*/  FFMA.FTZ R200, R194, R200, R188 ;  /* 0x000000c8c2c87223 */ /* 0x000fe200000100bc */
[----:B------:R-:W-:Y:S01]  /*c150*/  SHF.L.U32 R188, R201, 0x10, RZ ;  /* 0x00000010c9bc7819 */ /* 0x000fe200000006ff */
[----:B------:R-:W-:Y:S01]  /*c160*/  IMAD.U32 R196, R238, 0x10000, RZ ;  /* 0x00010000eec47824 */ /* 0x000fe200078e00ff */
[----:B------:R-:W-:Y:S01]  /*c170*/  SHF.L.U32 R201, R102, 0x10, RZ ;  /* 0x0000001066c97819 */ /* 0x000fe200000006ff */
[----:B------:R-:W-:Y:S01]  /*c180*/  FMUL.FTZ R195, R202, R195 ;  /* 0x000000c3cac37220 */ /* 0x000fe20000410000 */
[----:B------:R-:W-:-:S03]  /*c190*/  FADD.FTZ R189, -R203, R192 ;  /* 0x000000c0cbbd7221 */ /* 0x000fc60000010100 */
[----:B------:R-:W-:Y:S01]  /*c1a0*/  FFMA.FTZ R192, R195, R196, R201 ;  /* 0x000000c4c3c07223 */ /* 0x000fe200000100c9 */
[----:B------:R-:W-:Y:S02]  /*c1b0*/  SHF.L.U32 R201, R209, 0x10, RZ ;  /* 0x00000010d1c97819 */ /* 0x000fe400000006ff */
[----:B------:R-:W2:Y:S01]  /*c1c0*/  LDL R209, [R1+0x198] ;  /* 0x0001980001d17983 */ /* 0x000ea20000100800 */
[----:B------:R-:W-:Y:S01]  /*c1d0*/  F2FP.BF16.F32.PACK_AB R160, R165, R160 ;  /* 0x000000a0a5a0723e */ /* 0x000fe200000010ff */
[----:B------:R-:W-:Y:S01]  /*c1e0*/  FADD.FTZ R165, -R203, R9 ;  /* 0x00000009cba57221 */ /* 0x000fe20000010100 */
[----:B------:R-:W-:Y:S01]  /*c1f0*/  FFMA.FTZ R194, R194, R187, R188 ;  /* 0x000000bbc2c27223 */ /* 0x000fe200000100bc */
[----:B------:R-:W-:Y:S01]  /*c200*/  F2FP.BF16.F32.PACK_AB R163, R197, R163 ;  /* 0x000000a3c5a3723e */ /* 0x000fe200000010ff */
[----:B------:R-:W-:Y:S01]  /*c210*/  IMAD.WIDE.U32 R8, R8, 0x10, R224 ;  /* 0x0000001008087825 */ /* 0x000fe200078e00e0 */
[----:B------:R-:W-:Y:S02]  /*c220*/  F2FP.BF16.F32.PACK_AB R162, R162, R167 ;  /* 0x000000a7a2a2723e */ /* 0x000fe400000010ff */
[----:B------:R-:W-:Y:S01]  /*c230*/  F2FP.BF16.F32.PACK_AB R161, R166, R161 ;  /* 0x000000a1a6a1723e */ /* 0x000fe200000010ff */
[----:B------:R-:W-:Y:S01]  /*c240*/  IMAD.U32 R188, R62, 0x10000, RZ ;  /* 0x000100003ebc7824 */ /* 0x000fe200078e00ff */
[----:B------:R-:W-:-:S03]  /*c250*/  SHF.L.U32 R187, R234, 0x10, RZ ;  /* 0x00000010eabb7819 */ /* 0x000fc600000006ff */
[----:B------:R0:W-:Y:S02]  /*c260*/  STG.E.128 desc[UR6][R8.64], R160 ;  /* 0x000000a008007986 */ /* 0x0001e4000c101d06 */
[----:B------:R-:W-:Y:S01]  /*c270*/  FFMA.FTZ R195, R195, R187, R188 ;  /* 0x000000bbc3c37223 */ /* 0x000fe200000100bc */
[C---:B------:R-:W-:Y:S01]  /*c280*/  FMUL.FTZ R189, R202.reuse, R189 ;  /* 0x000000bdcabd7220 */ /* 0x040fe20000410000 */
[----:B------:R-:W-:Y:S01]  /*c290*/  SHF.L.U32 R197, R235, 0x10, RZ ;  /* 0x00000010ebc57819 */ /* 0x000fe200000006ff */
[----:B------:R-:W-:Y:S01]  /*c2a0*/  IMAD.U32 R167, R103, 0x10000, RZ ;  /* 0x0001000067a77824 */ /* 0x000fe200078e00ff */
[----:B------:R-:W-:Y:S01]  /*c2b0*/  SHF.L.U32 R166, R63, 0x10, RZ ;  /* 0x000000103fa67819 */ /* 0x000fe200000006ff */
[----:B------:R-:W-:Y:S01]  /*c2c0*/  FMUL.FTZ R165, R202, R165 ;  /* 0x000000a5caa57220 */ /* 0x000fe20000410000 */
[----:B0-----:R-:W-:Y:S01]  /*c2d0*/  FADD.FTZ R163, -R203, R10 ;  /* 0x0000000acba37221 */ /* 0x001fe20000010100 */
[----:B------:R-:W-:Y:S01]  /*c2e0*/  SHF.L.U32 R8, R211, 0x10, RZ ;  /* 0x00000010d3087819 */ /* 0x000fe200000006ff */
[----:B------:R-:W-:-:S02]  /*c2f0*/  IMAD.U32 R162, R212, 0x10000, RZ ;  /* 0x00010000d4a27824 */ /* 0x000fc400078e00ff */
[----:B------:R-:W-:Y:S01]  /*c300*/  FADD.FTZ R10, -R203, R22 ;  /* 0x00000016cb0a7221 */ /* 0x000fe20000010100 */
[----:B------:R-:W-:Y:S01]  /*c310*/  FMUL.FTZ R163, R202, R163 ;  /* 0x000000a3caa37220 */ /* 0x000fe20000410000 */
[----:B------:R-:W-:Y:S01]  /*c320*/  FFMA.FTZ R197, R165, R197, R166 ;  /* 0x000000c5a5c57223 */ /* 0x000fe200000100a6 */
[----:B------:R-:W-:Y:S01]  /*c330*/  SHF.L.U32 R161, R104, 0x10, RZ ;  /* 0x0000001068a17819 */ /* 0x000fe200000006ff */
[----:B------:R-:W-:Y:S02]  /*c340*/  IMAD.U32 R219, R140, 0x10000, RZ ;  /* 0x000100008cdb7824 */ /* 0x000fe400078e00ff */
[----:B------:R-:W-:Y:S01]  /*c350*/  FFMA.FTZ R8, R163, R162, R8 ;  /* 0x000000a2a3087223 */ /* 0x000fe20000010008 */
[----:B------:R-:W-:Y:S01]  /*c360*/  FMUL.FTZ R10, R202, R10 ;  /* 0x0000000aca0a7220 */ /* 0x000fe20000410000 */
[----:B------:R-:W2:Y:S01]  /*c370*/  LDL R162, [R1+0x1bc] ;  /* 0x0001bc0001a27983 */ /* 0x000ea20000100800 */
[----:B----4-:R-:W-:Y:S01]  /*c380*/  SHF.L.U32 R188, R208, 0x10, RZ ;  /* 0x00000010d0bc7819 */ /* 0x010fe200000006ff */
[----:B------:R-:W-:-:S02]  /*c390*/  FADD.FTZ R215, -R203, R27 ;  /* 0x0000001bcbd77221 */ /* 0x000fc40000010100 */
[----:B------:R-:W4:Y:S02]  /*c3a0*/  LDL R208, [R1+0x19c] ;  /* 0x00019c0001d07983 */ /* 0x000f240000100800 */
[----:B------:R-:W-:Y:S01]  /*c3b0*/  FFMA.FTZ R201, R189, R201, R188 ;  /* 0x000000c9bdc97223 */ /* 0x000fe200000100bc */
[----:B------:R-:W-:Y:S01]  /*c3c0*/  FADD.FTZ R214, -R203, R12 ;  /* 0x0000000ccbd67221 */ /* 0x000fe20000010100 */
[----:B------:R-:W4:Y:S01]  /*c3d0*/  LDL R188, [R1+0x1b0] ;  /* 0x0001b00001bc7983 */ /* 0x000f220000100800 */
[----:B---3--:R-:W-:-:S03]  /*c3e0*/  IMAD.U32 R196, R207, 0x10000, RZ ;  /* 0x00010000cfc47824 */ /* 0x008fc600078e00ff */
[----:B------:R-:W3:Y:S04]  /*c3f0*/  LDL R211, [R1+0x1c4] ;  /* 0x0001c40001d37983 */ /* 0x000ee80000100800 */
[----:B------:R-:W3:Y:S01]  /*c400*/  LDL R207, [R1+0x1a0] ;  /* 0x0001a00001cf7983 */ /* 0x000ee20000100800 */
[----:B------:R-:W-:-:S05]  /*c410*/  SHF.L.U32 R187, R204, 0x10, RZ ;  /* 0x00000010ccbb7819 */ /* 0x000fca00000006ff */
[----:B------:R-:W-:Y:S02]  /*c420*/  FFMA.FTZ R196, R189, R196, R187 ;  /* 0x000000c4bdc47223 */ /* 0x000fe400000100bb */
[----:B------:R-:W3:Y:S01]  /*c430*/  LDL R187, [R1+0x1a4] ;  /* 0x0001a40001bb7983 */ /* 0x000ee20000100800 */
[----:B--2---:R-:W-:Y:S01]  /*c440*/  IMAD.U32 R9, R205, 0x10000, RZ ;  /* 0x00010000cd097824 */ /* 0x004fe200078e00ff */
[----:B------:R-:W-:Y:S02]  /*c450*/  SHF.L.U32 R160, R206, 0x10, RZ ;  /* 0x00000010cea07819 */ /* 0x000fe400000006ff */
[----:B------:R-:W2:Y:S04]  /*c460*/  LDL R205, [R1+0x1ac] ;  /* 0x0001ac0001cd7983 */ /* 0x000ea80000100800 */
[----:B------:R-:W2:Y:S01]  /*c470*/  LDL R206, [R1+0x1a8] ;  /* 0x0001a80001ce7983 */ /* 0x000ea20000100800 */
[----:B------:R-:W-:Y:S01]  /*c480*/  SHF.L.U32 R204, R239, 0x10, RZ ;  /* 0x00000010efcc7819 */ /* 0x000fe200000006ff */
[----:B------:R-:W-:-:S02]  /*c490*/  FFMA.FTZ R160, R163, R160, R9 ;  /* 0x000000a0a3a07223 */ /* 0x000fc40000010009 */
[----:B------:R-:W2:Y:S02]  /*c4a0*/  LDL R163, [R1+0x1b8] ;  /* 0x0001b80001a37983 */ /* 0x000ea40000100800 */
[----:B------:R-:W-:Y:S01]  /*c4b0*/  FFMA.FTZ R204, R165, R204, R167 ;  /* 0x000000cca5cc7223 */ /* 0x000fe200000100a7 */
[----:B------:R-:W-:Y:S01]  /*c4c0*/  SHF.L.U32 R165, R228, 0x10, RZ ;  /* 0x00000010e4a57819 */ /* 0x000fe200000006ff */
[----:B------:R-:W2:Y:S04]  /*c4d0*/  LDL R189, [R1+0x1b4] ;  /* 0x0001b40001bd7983 */ /* 0x000ea80000100800 */
[----:B------:R-:W-:Y:S02]  /*c4e0*/  FFMA.FTZ R165, R10, R165, R161 ;  /* 0x000000a50aa57223 */ /* 0x000fe400000100a1 */
[----:B------:R-:W2:Y:S01]  /*c4f0*/  LDL R161, [R1+0x1c0] ;  /* 0x0001c00001a17983 */ /* 0x000ea20000100800 */
[----:B------:R-:W-:-:S05]  /*c500*/  SHF.L.U32 R22, R64, 0x10, RZ ;  /* 0x0000001040167819 */ /* 0x000fca00000006ff */
[----:B------:R-:W-:Y:S01]  /*c510*/  FFMA.FTZ R219, R10, R219, R22 ;  /* 0x000000db0adb7223 */ /* 0x000fe20000010016 */
[----:B------:R-:W-:Y:S01]  /*c520*/  FADD.FTZ R22, -R203, R11 ;  /* 0x0000000bcb167221 */ /* 0x000fe20000010100 */
[----:B------:R-:W-:Y:S01]  /*c530*/  SHF.L.U32 R10, R210, 0x10, RZ ;  /* 0x00000010d20a7819 */ /* 0x000fe200000006ff */
[----:B------:R-:W-:Y:S01]  /*c540*/  IMAD.U32 R166, R209, 0x10000, RZ ;  /* 0x00010000d1a67824 */ /* 0x000fe200078e00ff */
[----:B------:R-:W-:Y:S01]  /*c550*/  SHF.L.U32 R11, R105, 0x10, RZ ;  /* 0x00000010690b7819 */ /* 0x000fe200000006ff */
[C---:B------:R-:W-:Y:S01]  /*c560*/  FMUL.FTZ R22, R202.reuse, R22 ;  /* 0x00000016ca167220 */ /* 0x040fe20000410000 */
[----:B------:R-:W-:Y:S02]  /*c570*/  IMAD.U32 R167, R229, 0x10000, RZ ;  /* 0x00010000e5a77824 */ /* 0x000fe400078e00ff */
[C---:B------:R-:W-:Y:S01]  /*c580*/  FMUL.FTZ R215, R202.reuse, R215 ;  /* 0x000000d7cad77220 */ /* 0x040fe20000410000 */
[----:B------:R-:W-:Y:S01]  /*c590*/  FMUL.FTZ R214, R202, R214 ;  /* 0x000000d6cad67220 */ /* 0x000fe20000410000 */
[----:B------:R-:W-:Y:S01]  /*c5a0*/  FFMA.FTZ R166, R22, R10, R166 ;  /* 0x0000000a16a67223 */ /* 0x000fe200000100a6 */
[----:B------:R-:W-:Y:S01]  /*c5b0*/  SHF.L.U32 R10, R141, 0x10, RZ ;  /* 0x000000108d0a7819 */ /* 0x000fe200000006ff */
[----:B------:R-:W-:Y:S01]  /*c5c0*/  FFMA.FTZ R167, R215, R167, R11 ;  /* 0x000000a7d7a77223 */ /* 0x000fe2000001000b */
[----:B------:R-:W-:-:S02]  /*c5d0*/  IMAD.U32 R11, R65, 0x10000, RZ ;  /* 0x00010000410b7824 */ /* 0x000fc400078e00ff */
[----:B------:R-:W-:Y:S01]  /*c5e0*/  FADD.FTZ R12, -R203, R23 ;  /* 0x00000017cb0c7221 */ /* 0x000fe20000010100 */
[----:B------:R-:W2:Y:S01]  /*c5f0*/  LDL R209, [R1+0x1cc] ;  /* 0x0001cc0001d17983 */ /* 0x000ea20000100800 */
[----:B------:R-:W-:Y:S02]  /*c600*/  FFMA.FTZ R215, R215, R10, R11 ;  /* 0x0000000ad7d77223 */ /* 0x000fe4000001000b */
[----:B------:R-:W-:Y:S01]  /*c610*/  FMUL.FTZ R12, R202, R12 ;  /* 0x0000000cca0c7220 */ /* 0x000fe20000410000 */
[----:B------:R-:W2:Y:S01]  /*c620*/  LDL R210, [R1+0x1c8] ;  /* 0x0001c80001d27983 */ /* 0x000ea20000100800 */
[----:B------:R-:W-:-:S04]  /*c630*/  FADD.FTZ R13, -R203, R13 ;  /* 0x0000000dcb0d7221 */ /* 0x000fc80000010100 */
[----:B------:R-:W-:Y:S01]  /*c640*/  FMUL.FTZ R13, R202, R13 ;  /* 0x0000000dca0d7220 */ /* 0x000fe20000410000 */
[----:B----4-:R-:W-:Y:S02]  /*c650*/  SHF.L.U32 R218, R208, 0x10, RZ ;  /* 0x00000010d0da7819 */ /* 0x010fe400000006ff */
[----:B------:R-:W4:Y:S01]  /*c660*/  LDL R208, [R1+0x1d4] ;  /* 0x0001d40001d07983 */ /* 0x000f220000100800 */
[----:B------:R-:W-:Y:S02]  /*c670*/  SHF.L.U32 R11, R188, 0x10, RZ ;  /* 0x00000010bc0b7819 */ /* 0x000fe400000006ff */
[----:B------:R-:W-:Y:S02]  /*c680*/  SHF.L.U32 R188, R230, 0x10, RZ ;  /* 0x00000010e6bc7819 */ /* 0x000fe400000006ff */
[----:B---3--:R-:W-:Y:S02]  /*c690*/  SHF.L.U32 R9, R207, 0x10, RZ ;  /* 0x00000010cf097819 */ /* 0x008fe400000006ff */
[----:B------:R-:W3:Y:S03]  /*c6a0*/  LDL R207, [R1+0x1d8] ;  /* 0x0001d80001cf7983 */ /* 0x000ee60000100800 */
[----:B------:R-:W-:Y:S01]  /*c6b0*/  FFMA.FTZ R218, R22, R218, R9 ;  /* 0x000000da16da7223 */ /* 0x000fe20000010009 */
[----:B------:R-:W-:Y:S01]  /*c6c0*/  SHF.L.U32 R187, R187, 0x10, RZ ;  /* 0x00000010bbbb7819 */ /* 0x000fe200000006ff */
[----:B--2---:R-:W-:-:S02]  /*c6d0*/  IMAD.U32 R10, R205, 0x10000, RZ ;  /* 0x00010000cd0a7824 */ /* 0x004fc400078e00ff */
[----:B------:R-:W2:Y:S01]  /*c6e0*/  LDL R205, [R1+0x1d0] ;  /* 0x0001d00001cd7983 */ /* 0x000ea20000100800 */
[----:B------:R-:W-:-:S03]  /*c6f0*/  SHF.L.U32 R9, R206, 0x10, RZ ;  /* 0x00000010ce097819 */ /* 0x000fc600000006ff */
[----:B------:R-:W3:Y:S02]  /*c700*/  LDL R206, [R1+0x1dc] ;  /* 0x0001dc0001ce7983 */ /* 0x000ee40000100800 */
[----:B------:R-:W-:Y:S01]  /*c710*/  FFMA.FTZ R187, R214, R187, R9 ;  /* 0x000000bbd6bb7223 */ /* 0x000fe20000010009 */
[----:B------:R-:W-:Y:S02]  /*c720*/  IMAD.U32 R9, R106, 0x10000, RZ ;  /* 0x000100006a097824 */ /* 0x000fe400078e00ff */
[----:B------:R-:W-:Y:S01]  /*c730*/  FFMA.FTZ R214, R214, R10, R11 ;  /* 0x0000000ad6d67223 */ /* 0x000fe2000001000b */
[----:B------:R-:W-:Y:S01]  /*c740*/  SHF.L.U32 R11, R163, 0x10, RZ ;  /* 0x00000010a30b7819 */ /* 0x000fe200000006ff */
[----:B------:R-:W-:Y:S01]  /*c750*/  FFMA.FTZ R188, R12, R188, R9 ;  /* 0x000000bc0cbc7223 */ /* 0x000fe20000010009 */
[----:B------:R-:W3:Y:S01]  /*c760*/  LDL R163, [R1+0x1e0] ;  /* 0x0001e00001a37983 */ /* 0x000ee20000100800 */
[----:B------:R-:W-:Y:S02]  /*c770*/  SHF.L.U32 R9, R142, 0x10, RZ ;  /* 0x000000108e097819 */ /* 0x000fe400000006ff */
[----:B------:R-:W-:Y:S01]  /*c780*/  SHF.L.U32 R10, R66, 0x10, RZ ;  /* 0x00000010420a7819 */ /* 0x000fe200000006ff */
[----:B------:R-:W-:-:S04]  /*c790*/  IMAD.U32 R189, R189, 0x10000, RZ ;  /* 0x00010000bdbd7824 */ /* 0x000fc800078e00ff */
[----:B------:R-:W-:Y:S01]  /*c7a0*/  FFMA.FTZ R12, R12, R9, R10 ;  /* 0x000000090c0c7223 */ /* 0x000fe2000001000a */
[----:B------:R-:W-:Y:S01]  /*c7b0*/  SHF.L.U32 R9, R162, 0x10, RZ ;  /* 0x00000010a2097819 */ /* 0x000fe200000006ff */
[----:B------:R-:W-:Y:S02]  /*c7c0*/  IMAD.U32 R10, R161, 0x10000, RZ ;  /* 0x00010000a10a7824 */ /* 0x000fe400078e00ff */
[C---:B------:R-:W-:Y:S02]  /*c7d0*/  FFMA.FTZ R189, R13.reuse, R189, R11 ;  /* 0x000000bd0dbd7223 */ /* 0x040fe4000001000b */
[----:B------:R-:W-:Y:S01]  /*c7e0*/  FFMA.FTZ R13, R13, R9, R10 ;  /* 0x000000090d0d7223 */ /* 0x000fe2000001000a */
[----:B------:R-:W-:Y:S02]  /*c7f0*/  F2FP.BF16.F32.PACK_AB R9, R200, R199 ;  /* 0x000000c7c809723e */ /* 0x000fe400000010ff */
[----:B------:R-:W3:Y:S01]  /*c800*/  LDL R200, [R1+0x1ec] ;  /* 0x0001ec0001c87983 */ /* 0x000ee20000100800 */
[----:B------:R-:W-:-:S02]  /*c810*/  F2FP.BF16.F32.PACK_AB R11, R8, R204 ;  /* 0x000000cc080b723e */ /* 0x000fc400000010ff */
[----:B------:R-:W-:Y:S01]  /*c820*/  F2FP.BF16.F32.PACK_AB R8, R164, R198 ;  /* 0x000000c6a408723e */ /* 0x000fe200000010ff */
[----:B------:R-:W-:Y:S01]  /*c830*/  IMAD.WIDE.U32 R22, R2, 0x10, R226 ;  /* 0x0000001002167825 */ /* 0x000fe200078e00e2 */
[----:B------:R-:W3:Y:S01]  /*c840*/  LDL R198, [R1+0x1f0] ;  /* 0x0001f00001c67983 */ /* 0x000ee20000100800 */
[----:B------:R-:W-:-:S03]  /*c850*/  F2FP.BF16.F32.PACK_AB R10, R201, R192 ;  /* 0x000000c0c90a723e */ /* 0x000fc600000010ff */
[----:B------:R-:W3:Y:S04]  /*c860*/  LDL R204, [R1+0x1e8] ;  /* 0x0001e80001cc7983 */ /* 0x000ee80000100800 */
[----:B------:R0:W-:Y:S01]  /*c870*/  STG.E.128 desc[UR6][R22.64], R8 ;  /* 0x0000000816007986 */ /* 0x0001e2000c101d06 */
[----:B------:R-:W-:Y:S01]  /*c880*/  FADD.FTZ R161, -R203, R7 ;  /* 0x00000007cba17221 */ /* 0x000fe20000010100 */
[----:B------:R-:W-:Y:S01]  /*c890*/  SHF.L.U32 R27, R67, 0x10, RZ ;  /* 0x00000010431b7819 */ /* 0x000fe200000006ff */
[----:B------:R-:W-:Y:S01]  /*c8a0*/  IMAD.U32 R7, R143, 0x10000, RZ ;  /* 0x000100008f077824 */ /* 0x000fe200078e00ff */
[----:B------:R-:W-:Y:S01]  /*c8b0*/  SHF.L.U32 R162, R107, 0x10, RZ ;  /* 0x000000106ba27819 */ /* 0x000fe200000006ff */
[----:B------:R-:W-:Y:S01]  /*c8c0*/  FMUL.FTZ R161, R202, R161 ;  /* 0x000000a1caa17220 */ /* 0x000fe20000410000 */
[----:B------:R-:W-:Y:S01]  /*c8d0*/  SHF.L.U32 R192, R231, 0x10, RZ ;  /* 0x00000010e7c07819 */ /* 0x000fe200000006ff */
[----:B------:R-:W-:Y:S01]  /*c8e0*/  IMAD.U32 R201, R136, 0x10000, RZ ;  /* 0x0001000088c97824 */ /* 0x000fe200078e00ff */
[----:B------:R-:W-:Y:S01]  /*c8f0*/  SHF.L.U32 R199, R210, 0x10, RZ ;  /* 0x00000010d2c77819 */ /* 0x000fe200000006ff */
[----:B------:R-:W-:Y:S01]  /*c900*/  FFMA.FTZ R7, R161, R7, R27 ;  /* 0x00000007a1077223 */ /* 0x000fe2000001001b */
[C---:B------:R-:W-:Y:S01]  /*c910*/  FADD.FTZ R27, -R203.reuse, R14 ;  /* 0x0000000ecb1b7221 */ /* 0x040fe20000010100 */
[----:B------:R-:W3:Y:S01]  /*c920*/  LDL R164, [R1+0x1fc] ;  /* 0x0001fc0001a47983 */ /* 0x000ee20000100800 */
[C---:B0-----:R-:W-:Y:S01]  /*c930*/  FADD.FTZ R10, -R203.reuse, R4 ;  /* 0x00000004cb0a7221 */ /* 0x041fe20000010100 */
[----:B------:R-:W-:Y:S01]  /*c940*/  FADD.FTZ R11, -R203, R24 ;  /* 0x00000018cb0b7221 */ /* 0x000fe20000010100 */
[----:B------:R-:W-:Y:S01]  /*c950*/  IMAD.U32 R22, R209, 0x10000, RZ ;  /* 0x00010000d1167824 */ /* 0x000fe200078e00ff */
[----:B------:R-:W-:Y:S01]  /*c960*/  SHF.L.U32 R8, R156, 0x10, RZ ;  /* 0x000000109c087819 */ /* 0x000fe200000006ff */
[----:B------:R-:W-:Y:S01]  /*c970*/  FMUL.FTZ R24, R202, R10 ;  /* 0x0000000aca187220 */ /* 0x000fe20000410000 */
[----:B------:R-:W-:Y:S01]  /*c980*/  SHF.L.U32 R4, R108, 0x10, RZ ;  /* 0x000000106c047819 */ /* 0x000fe200000006ff */
[----:B------:R-:W-:Y:S01]  /*c990*/  FMUL.FTZ R10, R202, R11 ;  /* 0x0000000bca0a7220 */ /* 0x000fe20000410000 */
[----:B------:R-:W-:Y:S01]  /*c9a0*/  SHF.L.U32 R23, R211, 0x10, RZ ;  /* 0x00000010d3177819 */ /* 0x000fe200000006ff */
[----:B------:R-:W-:Y:S01]  /*c9b0*/  FFMA.FTZ R192, R161, R192, R162 ;  /* 0x000000c0a1c07223 */ /* 0x000fe200000100a2 */
[----:B------:R-:W-:Y:S01]  /*c9c0*/  SHF.L.U32 R11, R68, 0x10, RZ ;  /* 0x00000010440b7819 */ /* 0x000fe200000006ff */
[----:B------:R-:W-:Y:S01]  /*c9d0*/  FFMA.FTZ R4, R10, R8, R4 ;  /* 0x000000080a047223 */ /* 0x000fe20000010004 */
[----:B------:R-:W-:Y:S01]  /*c9e0*/  FMUL.FTZ R27, R202, R27 ;  /* 0x0000001bca1b7220 */ /* 0x000fe20000410000 */
[----:B------:R-:W-:Y:S01]  /*c9f0*/  FFMA.FTZ R199, R24, R23, R199 ;  /* 0x0000001718c77223 */ /* 0x000fe200000100c7 */
[----:B------:R-:W3:Y:S01]  /*ca00*/  LDL R161, [R1+0x1f8] ;  /* 0x0001f80001a17983 */ /* 0x000ee20000100800 */
[----:B------:R-:W-:Y:S01]  /*ca10*/  FFMA.FTZ R201, R10, R201, R11 ;  /* 0x000000c90ac97223 */ /* 0x000fe2000001000b */
[----:B------:R-:W-:-:S02]  /*ca20*/  SHF.L.U32 R11, R109, 0x10, RZ ;  /* 0x000000106d0b7819 */ /* 0x000fc400000006ff */
[----:B------:R-:W3:Y:S04]  /*ca30*/  LDL R162, [R1+0x200] ;  /* 0x0002000001a27983 */ /* 0x000ee80000100800 */
[----:B------:R-:W3:Y:S01]  /*ca40*/  LDL R209, [R1+0x204] ;  /* 0x0002040001d17983 */ /* 0x000ee20000100800 */
[----:B----4-:R-:W-:-:S03]  /*ca50*/  SHF.L.U32 R10, R208, 0x10, RZ ;  /* 0x00000010d00a7819 */ /* 0x010fc600000006ff */
[----:B------:R-:W4:Y:S01]  /*ca60*/  LDL R208, [R1+0x208] ;  /* 0x0002080001d07983 */ /* 0x000f220000100800 */
[----:B--2---:R-:W-:-:S03]  /*ca70*/  SHF.L.U32 R9, R205, 0x10, RZ ;  /* 0x00000010cd097819 */ /* 0x004fc600000006ff */
[----:B------:R-:W2:Y:S02]  /*ca80*/  LDL R205, [R1+0x1e4] ;  /* 0x0001e40001cd7983 */ /* 0x000ea40000100800 */
[----:B------:R-:W-:Y:S01]  /*ca90*/  FFMA.FTZ R22, R24, R22, R9 ;  /* 0x0000001618167223 */ /* 0x000fe20000010009 */
[----:B------:R-:W-:Y:S01]  /*caa0*/  FADD.FTZ R9, -R203, R28 ;  /* 0x0000001ccb097221 */ /* 0x000fe20000010100 */
[----:B---3--:R-:W-:Y:S01]  /*cab0*/  IMAD.U32 R8, R206, 0x10000, RZ ;  /* 0x00010000ce087824 */ /* 0x008fe200078e00ff */
[----:B------:R-:W-:Y:S01]  /*cac0*/  SHF.L.U32 R24, R157, 0x10, RZ ;  /* 0x000000109d187819 */ /* 0x000fe200000006ff */
[----:B------:R-:W3:Y:S01]  /*cad0*/  LDL R206, [R1+0x214] ;  /* 0x0002140001ce7983 */ /* 0x000ee20000100800 */
[----:B------:R-:W-:Y:S01]  /*cae0*/  FMUL.FTZ R9, R202, R9 ;  /* 0x00000009ca097220 */ /* 0x000fe20000410000 */
[----:B------:R-:W-:Y:S02]  /*caf0*/  SHF.L.U32 R14, R163, 0x10, RZ ;  /* 0x00000010a30e7819 */ /* 0x000fe400000006ff */
[----:B------:R-:W4:Y:S01]  /*cb00*/  LDL R163, [R1+0x1f4] ;  /* 0x0001f40001a37983 */ /* 0x000f220000100800 */
[----:B------:R-:W-:-:S02]  /*cb10*/  FFMA.FTZ R24, R9, R24, R11 ;  /* 0x0000001809187223 */ /* 0x000fc4000001000b */
[----:B------:R-:W-:Y:S01]  /*cb20*/  FFMA.FTZ R14, R27, R8, R14 ;  /* 0x000000081b0e7223 */ /* 0x000fe2000001000e */
[----:B------:R-:W-:Y:S01]  /*cb30*/  FADD.FTZ R8, -R203, R15 ;  /* 0x0000000fcb087221 */ /* 0x000fe20000010100 */
[----:B------:R-:W-:Y:S01]  /*cb40*/  SHF.L.U32 R15, R69, 0x10, RZ ;  /* 0x00000010450f7819 */ /* 0x000fe200000006ff */
[----:B------:R-:W-:-:S04]  /*cb50*/  IMAD.U32 R11, R137, 0x10000, RZ ;  /* 0x00010000890b7824 */ /* 0x000fc800078e00ff */
[----:B------:R-:W-:Y:S01]  /*cb60*/  FFMA.FTZ R15, R9, R11, R15 ;  /* 0x0000000b090f7223 */ /* 0x000fe2000001000f */
[----:B------:R-:W-:Y:S01]  /*cb70*/  FADD.FTZ R9, -R203, R25 ;  /* 0x00000019cb097221 */ /* 0x000fe20000010100 */
[----:B------:R-:W-:Y:S02]  /*cb80*/  IMAD.U32 R25, R200, 0x10000, RZ ;  /* 0x00010000c8197824 */ /* 0x000fe400078e00ff */
[----:B------:R-:W3:Y:S01]  /*cb90*/  LDL R200, [R1+0x210] ;  /* 0x0002100001c87983 */ /* 0x000ee20000100800 */
[----:B------:R-:W-:Y:S02]  /*cba0*/  SHF.L.U32 R23, R207, 0x10, RZ ;  /* 0x00000010cf177819 */ /* 0x000fe400000006ff */
[----:B------:R-:W-:Y:S01]  /*cbb0*/  SHF.L.U32 R11, R198, 0x10, RZ ;  /* 0x00000010c60b7819 */ /* 0x000fe200000006ff */
[----:B------:R-:W3:Y:S04]  /*cbc0*/  LDL R207, [R1+0x20c] ;  /* 0x00020c0001cf7983 */ /* 0x000ee80000100800 */
[----:B------:R-:W3:Y:S01]  /*cbd0*/  LDL R198, [R1+0x220] ;  /* 0x0002200001c67983 */ /* 0x000ee20000100800 */
[----:B------:R-:W-:Y:S01]  /*cbe0*/  FFMA.FTZ R23, R27, R10, R23 ;  /* 0x0000000a1b177223 */ /* 0x000fe20000010017 */
[----:B------:R-:W-:Y:S01]  /*cbf0*/  SHF.L.U32 R10, R204, 0x10, RZ ;  /* 0x00000010cc0a7819 */ /* 0x000fe200000006ff */
[----:B------:R-:W-:Y:S01]  /*cc00*/  FMUL.FTZ R8, R202, R8 ;  /* 0x00000008ca087220 */ /* 0x000fe20000410000 */
[----:B------:R-:W-:Y:S01]  /*cc10*/  SHF.L.U32 R28, R158, 0x10, RZ ;  /* 0x000000109e1c7819 */ /* 0x000fe200000006ff */
[----:B------:R-:W-:Y:S01]  /*cc20*/  FMUL.FTZ R9, R202, R9 ;  /* 0x00000009ca097220 */ /* 0x000fe20000410000 */
[----:B------:R-:W3:Y:S01]  /*cc30*/  LDL R204, [R1+0x21c] ;  /* 0x00021c0001cc7983 */ /* 0x000ee20000100800 */
[----:B------:R-:W-:Y:S01]  /*cc40*/  FFMA.FTZ R25, R8, R25, R11 ;  /* 0x0000001908197223 */ /* 0x000fe2000001000b */
[----:B------:R-:W-:-:S02]  /*cc50*/  SHF.L.U32 R11, R70, 0x10, RZ ;  /* 0x00000010460b7819 */ /* 0x000fc400000006ff */
[----:B------:R-:W-:Y:S02]  /*cc60*/  SHF.L.U32 R161, R161, 0x10, RZ ;  /* 0x00000010a1a17819 */ /* 0x000fe400000006ff */
[----:B--2---:R-:W-:Y:S02]  /*cc70*/  SHF.L.U32 R27, R205, 0x10, RZ ;  /* 0x00000010cd1b7819 */ /* 0x004fe400000006ff */
[----:B------:R-:W2:Y:S03]  /*cc80*/  LDL R205, [R1+0x218] ;  /* 0x0002180001cd7983 */ /* 0x000ea60000100800 */
[----:B------:R-:W-:Y:S01]  /*cc90*/  FFMA.FTZ R27, R8, R27, R10 ;  /* 0x0000001b081b7223 */ /* 0x000fe2000001000a */
[----:B------:R-:W-:Y:S01]  /*cca0*/  SHF.L.U32 R10, R110, 0x10, RZ ;  /* 0x000000106e0a7819 */ /* 0x000fe200000006ff */
[----:B------:R-:W-:-:S04]  /*ccb0*/  FADD.FTZ R8, -R203, R16 ;  /* 0x00000010cb087221 */ /* 0x000fc80000010100 */
[----:B------:R-:W-:Y:S01]  /*ccc0*/  FFMA.FTZ R28, R9, R28, R10 ;  /* 0x0000001c091c7223 */ /* 0x000fe2000001000a */
[----:B------:R-:W-:Y:S01]  /*ccd0*/  IMAD.U32 R10, R138, 0x10000, RZ ;  /* 0x000100008a0a7824 */ /* 0x000fe200078e00ff */
[----:B----4-:R-:W-:Y:S01]  /*cce0*/  SHF.L.U32 R163, R163, 0x10, RZ ;  /* 0x00000010a3a37819 */ /* 0x010fe200000006ff */
[----:B------:R-:W-:Y:S02]  /*ccf0*/  FMUL.FTZ R8, R202, R8 ;  /* 0x00000008ca087220 */ /* 0x000fe40000410000 */
[----:B------:R-:W-:Y:S01]  /*cd00*/  FFMA.FTZ R16, R9, R10, R11 ;  /* 0x0000000a09107223 */ /* 0x000fe2000001000b */
[----:B------:R-:W-:Y:S01]  /*cd10*/  SHF.L.U32 R10, R162, 0x10, RZ ;  /* 0x00000010a20a7819 */ /* 0x000fe200000006ff */
[----:B------:R-:W-:Y:S02]  /*cd20*/  IMAD.U32 R9, R164, 0x10000, RZ ;  /* 0x00010000a4097824 */ /* 0x000fe400078e00ff */
[----:B------:R-:W-:Y:S01]  /*cd30*/  FADD.FTZ R11, -R203, R29 ;  /* 0x0000001dcb0b7221 */ /* 0x000fe20000010100 */
[C---:B------:R-:W-:Y:S01]  /*cd40*/  FFMA.FTZ R163, R8.reuse, R163, R161 ;  /* 0x000000a308a37223 */ /* 0x040fe200000100a1 */
[----:B------:R-:W-:Y:S01]  /*cd50*/  SHF.L.U32 R164, R159, 0x10, RZ ;  /* 0x000000109fa47819 */ /* 0x000fe200000006ff */
[----:B------:R-:W-:Y:S01]  /*cd60*/  FFMA.FTZ R29, R8, R9, R10 ;  /* 0x00000009081d7223 */ /* 0x000fe2000001000a */
[----:B------:R-:W-:Y:S01]  /*cd70*/  SHF.L.U32 R9, R111, 0x10, RZ ;  /* 0x000000106f097819 */ /* 0x000fe200000006ff */
[----:B------:R-:W-:Y:S01]  /*cd80*/  FMUL.FTZ R11, R202, R11 ;  /* 0x0000000bca0b7220 */ /* 0x000fe20000410000 */
[----:B------:R-:W-:Y:S01]  /*cd90*/  SHF.L.U32 R8, R71, 0x10, RZ ;  /* 0x0000001047087819 */ /* 0x000fe200000006ff */
[----:B------:R-:W-:-:S02]  /*cda0*/  IMAD.U32 R162, R139, 0x10000, RZ ;  /* 0x000100008ba27824 */ /* 0x000fc400078e00ff */
[C---:B------:R-:W-:Y:S01]  /*cdb0*/  FFMA.FTZ R164, R11.reuse, R164, R9 ;  /* 0x000000a40ba47223 */ /* 0x040fe20000010009 */
[----:B------:R-:W-:Y:S01]  /*cdc0*/  F2FP.BF16.F32.PACK_AB R9, R194, R191 ;  /* 0x000000bfc209723e */ /* 0x000fe200000010ff */
[----:B------:R-:W-:Y:S01]  /*cdd0*/  FFMA.FTZ R162, R11, R162, R8 ;  /* 0x000000a20ba27223 */ /* 0x000fe20000010008 */
[----:B------:R-:W-:Y:S01]  /*cde0*/  F2FP.BF16.F32.PACK_AB R8, R193, R190 ;  /* 0x000000bec108723e */ /* 0x000fe200000010ff */
[----:B------:R-:W-:Y:S01]  /*cdf0*/  FADD.FTZ R191, -R203, R6 ;  /* 0x00000006cbbf7221 */ /* 0x000fe20000010100 */
[----:B------:R-:W-:Y:S02]  /*ce00*/  F2FP.BF16.F32.PACK_AB R11, R160, R197 ;  /* 0x000000c5a00b723e */ /* 0x000fe400000010ff */
[----:B---3--:R-:W-:Y:S01]  /*ce10*/  SHF.L.U32 R193, R200, 0x10, RZ ;  /* 0x00000010c8c17819 */ /* 0x008fe200000006ff */
[----:B------:R-:W3:Y:S01]  /*ce20*/  LDL R197, [R1+0x228] ;  /* 0x0002280001c57983 */ /* 0x000ee20000100800 */
[----:B------:R-:W-:Y:S01]  /*ce30*/  F2FP.BF16.F32.PACK_AB R10, R196, R195 ;  /* 0x000000c3c40a723e */ /* 0x000fe200000010ff */
[----:B------:R-:W-:-:S02]  /*ce40*/  IMAD.WIDE.U32 R160, R2, 0x10, R224 ;  /* 0x0000001002a07825 */ /* 0x000fc400078e00e0 */
[----:B------:R-:W4:Y:S01]  /*ce50*/  LDL R200, [R1+0x224] ;  /* 0x0002240001c87983 */ /* 0x000f220000100800 */
[----:B------:R-:W-:Y:S01]  /*ce60*/  SHF.L.U32 R6, R209, 0x10, RZ ;  /* 0x00000010d1067819 */ /* 0x000fe200000006ff */
[----:B------:R-:W-:Y:S01]  /*ce70*/  FMUL.FTZ R191, R202, R191 ;  /* 0x000000bfcabf7220 */ /* 0x000fe20000410000 */
[----:B------:R-:W-:Y:S01]  /*ce80*/  SHF.L.U32 R194, R208, 0x10, RZ ;  /* 0x00000010d0c27819 */ /* 0x000fe200000006ff */
[----:B------:R-:W4:Y:S04]  /*ce90*/  LDL R195, [R1+0x230] ;  /* 0x0002300001c37983 */ /* 0x000f280000100800 */
[----:B------:R-:W4:Y:S01]  /*cea0*/  LDL R196, [R1+0x22c] ;  /* 0x00022c0001c47983 */ /* 0x000f220000100800 */
[----:B------:R-:W-:Y:S01]  /*ceb0*/  FFMA.FTZ R6, R191, R6, R194 ;  /* 0x00000006bf067223 */ /* 0x000fe200000100c2 */
[----:B------:R-:W-:-:S02]  /*cec0*/  IMAD.U32 R190, R207, 0x10000, RZ ;  /* 0x00010000cfbe7824 */ /* 0x000fc400078e00ff */
[----:B------:R0:W-:Y:S04]  /*ced0*/  STG.E.128 desc[UR6][R160.64], R8 ;  /* 0x00000008a0007986 */ /* 0x0001e8000c101d06 */
[----:B------:R-:W4:Y:S01]  /*cee0*/  LDL R194, [R1+0x238] ;  /* 0x0002380001c27983 */ /* 0x000f220000100800 */
[----:B------:R-:W-:-:S03]  /*cef0*/  FFMA.FTZ R2, R191, R190, R193 ;  /* 0x000000bebf027223 */ /* 0x000fc600000100c1 */
[----:B------:R-:W4:Y:S04]  /*cf00*/  LDL R191, [R1+0x240] ;  /* 0x0002400001bf7983 */ /* 0x000f280000100800 */
[----:B------:R-:W4:Y:S01]  /*cf10*/  LDL R193, [R1+0x23c] ;  /* 0x00023c0001c17983 */ /* 0x000f220000100800 */
[----:B0-----:R-:W-:-:S03]  /*cf20*/  SHF.L.U32 R11, R198, 0x10, RZ ;  /* 0x00000010c60b7819 */ /* 0x001fc600000006ff */
[----:B------:R-:W4:Y:S01]  /*cf30*/  LDL R198, [R1+0x234] ;  /* 0x0002340001c67983 */ /* 0x000f220000100800 */
[C---:B------:R-:W-:Y:S01]  /*cf40*/  FADD.FTZ R190, -R203.reuse, R26 ;  /* 0x0000001acbbe7221 */ /* 0x040fe20000010100 */
[----:B------:R-:W-:Y:S01]  /*cf50*/  SHF.L.U32 R161, R152, 0x10, RZ ;  /* 0x0000001098a17819 */ /* 0x000fe200000006ff */
[----:B------:R-:W-:Y:S01]  /*cf60*/  FADD.FTZ R10, -R203, R18 ;  /* 0x00000012cb0a7221 */ /* 0x000fe20000010100 */
[----:B------:R-:W-:Y:S01]  /*cf70*/  SHF.L.U32 R160, R112, 0x10, RZ ;  /* 0x0000001070a07819 */ /* 0x000fe200000006ff */
[----:B------:R-:W-:Y:S01]  /*cf80*/  FMUL.FTZ R190, R202, R190 ;  /* 0x000000becabe7220 */ /* 0x000fe20000410000 */
[----:B------:R-:W-:Y:S01]  /*cf90*/  SHF.L.U32 R8, R206, 0x10, RZ ;  /* 0x00000010ce087819 */ /* 0x000fe200000006ff */
[----:B------:R-:W-:Y:S01]  /*cfa0*/  IMAD.U32 R216, R204, 0x10000, RZ ;  /* 0x00010000ccd87824 */ /* 0x000fe200078e00ff */
[----:B------:R-:W-:Y:S01]  /*cfb0*/  SHF.L.U32 R9, R72, 0x10, RZ ;  /* 0x0000001048097819 */ /* 0x000fe200000006ff */
[----:B------:R-:W-:Y:S01]  /*cfc0*/  FMUL.FTZ R10, R202, R10 ;  /* 0x0000000aca0a7220 */ /* 0x000fe20000410000 */
[----:B------:R-:W-:-:S02]  /*cfd0*/  IMAD.U32 R217, R132, 0x10000, RZ ;  /* 0x0001000084d97824 */ /* 0x000fc400078e00ff */
[----:B------:R-:W-:Y:S01]  /*cfe0*/  FFMA.FTZ R26, R190, R161, R160 ;  /* 0x000000a1be1a7223 */ /* 0x000fe200000100a0 */
[----:B------:R-:W-:Y:S01]  /*cff0*/  FADD.FTZ R160, -R203, R31 ;  /* 0x0000001fcba07221 */ /* 0x000fe20000010100 */
[----:B------:R-:W-:Y:S01]  /*d000*/  FFMA.FTZ R216, R10, R216, R11 ;  /* 0x000000d80ad87223 */ /* 0x000fe2000001000b */
[----:B------:R-:W-:Y:S01]  /*d010*/  FFMA.FTZ R217, R190, R217, R9 ;  /* 0x000000d9bed97223 */ /* 0x000fe20000010009 */
[----:B------:R-:W-:Y:S01]  /*d020*/  SHF.L.U32 R9, R73, 0x10, RZ ;  /* 0x0000001049097819 */ /* 0x000fe200000006ff */
[----:B------:R-:W-:Y:S01]  /*d030*/  FMUL.FTZ R160, R202, R160 ;  /* 0x000000a0caa07220 */ /* 0x000fe20000410000 */
[----:B------:R-:W-:Y:S02]  /*d040*/  IMAD.U32 R213, R133, 0x10000, RZ ;  /* 0x0001000085d57824 */ /* 0x000fe400078e00ff */
[C---:B------:R-:W-:Y:S01]  /*d050*/  FADD.FTZ R212, -R203.reuse, R19 ;  /* 0x00000013cbd47221 */ /* 0x040fe20000010100 */
[C---:B------:R-:W-:Y:S01]  /*d060*/  FADD.FTZ R211, -R203.reuse, R30 ;  /* 0x0000001ecbd37221 */ /* 0x040fe20000010100 */
[C---:B------:R-:W-:Y:S01]  /*d070*/  FADD.FTZ R208, -R203.reuse, R20 ;  /* 0x00000014cbd07221 */ /* 0x040fe20000010100 */
[----:B------:R-:W-:Y:S01]  /*d080*/  FFMA.FTZ R213, R160, R213, R9 ;  /* 0x000000d5a0d57223 */ /* 0x000fe20000010009 */
[C---:B------:R-:W-:Y:S01]  /*d090*/  FMUL.FTZ R212, R202.reuse, R212 ;  /* 0x000000d4cad47220 */ /* 0x040fe20000410000 */
[C---:B------:R-:W-:Y:S01]  /*d0a0*/  FMUL.FTZ R211, R202.reuse, R211 ;  /* 0x000000d3cad37220 */ /* 0x040fe20000410000 */
[----:B------:R-:W-:Y:S01]  /*d0b0*/  FMUL.FTZ R208, R202, R208 ;  /* 0x000000d0cad07220 */ /* 0x000fe20000410000 */
[----:B------:R-:W4:Y:S01]  /*d0c0*/  LDL R161, [R1+0x250] ;  /* 0x0002500001a17983 */ /* 0x000f220000100800 */
[----:B------:R-:W-:-:S03]  /*d0d0*/  FADD.FTZ R207, -R203, R168 ;  /* 0x000000a8cbcf7221 */ /* 0x000fc60000010100 */
[----:B------:R-:W4:Y:S01]  /*d0e0*/  LDL R190, [R1+0x260] ;  /* 0x0002600001be7983 */ /* 0x000f220000100800 */
[----:B------:R-:W-:-:S03]  /*d0f0*/  FMUL.FTZ R207, R202, R207 ;  /* 0x000000cfcacf7220 */ /* 0x000fc60000410000 */
[----:B------:R-:W4:Y:S01]  /*d100*/  LDL R168, [R1+0x26c] ;  /* 0x00026c0001a87983 */ /* 0x000f220000100800 */
[----:B--2---:R-:W-:-:S05]  /*d110*/  SHF.L.U32 R18, R205, 0x10, RZ ;  /* 0x00000010cd127819 */ /* 0x004fca00000006ff */
[----:B------:R-:W-:Y:S01]  /*d120*/  FFMA.FTZ R18, R10, R8, R18 ;  /* 0x000000080a127223 */ /* 0x000fe20000010012 */
[----:B------:R-:W-:Y:S02]  /*d130*/  SHF.L.U32 R10, R153, 0x10, RZ ;  /* 0x00000010990a7819 */ /* 0x000fe400000006ff */
[----:B------:R-:W-:-:S05]  /*d140*/  SHF.L.U32 R8, R113, 0x10, RZ ;  /* 0x0000001071087819 */ /* 0x000fca00000006ff */
[----:B------:R-:W-:Y:S01]  /*d150*/  FFMA.FTZ R31, R160, R10, R8 ;  /* 0x0000000aa01f7223 */ /* 0x000fe20000010008 */
[----:B------:R-:W-:Y:S02]  /*d160*/  SHF.L.U32 R160, R154, 0x10, RZ ;  /* 0x000000109aa07819 */ /* 0x000fe400000006ff */
[----:B------:R-:W-:-:S05]  /*d170*/  SHF.L.U32 R8, R114, 0x10, RZ ;  /* 0x0000001072087819 */ /* 0x000fca00000006ff */
[----:B------:R-:W-:Y:S01]  /*d180*/  FFMA.FTZ R160, R211, R160, R8 ;  /* 0x000000a0d3a07223 */ /* 0x000fe20000010008 */
[----:B---3--:R-:W-:Y:S02]  /*d190*/  SHF.L.U32 R11, R197, 0x10, RZ ;  /* 0x00000010c50b7819 */ /* 0x008fe400000006ff */
[----:B------:R-:W2:Y:S01]  /*d1a0*/  LDL R197, [R1+0x244] ;  /* 0x0002440001c57983 */ /* 0x000ea20000100800 */
[----:B----4-:R-:W-:Y:S02]  /*d1b0*/  SHF.L.U32 R19, R200, 0x10, RZ ;  /* 0x00000010c8137819 */ /* 0x010fe400000006ff */
[----:B------:R-:W-:-:S03]  /*d1c0*/  SHF.L.U32 R10, R195, 0x10, RZ ;  /* 0x00000010c30a7819 */ /* 0x000fc600000006ff */
[----:B------:R-:W-:Y:S01]  /*d1d0*/  FFMA.FTZ R19, R212, R19, R11 ;  /* 0x00000013d4137223 */ /* 0x000fe2000001000b */
[----:B------:R-:W3:Y:S01]  /*d1e0*/  LDL R195, [R1+0x24c] ;  /* 0x00024c0001c37983 */ /* 0x000ee20000100800 */
[----:B------:R-:W-:-:S03]  /*d1f0*/  IMAD.U32 R9, R196, 0x10000, RZ ;  /* 0x00010000c4097824 */ /* 0x000fc600078e00ff */
[----:B------:R-:W4:Y:S01]  /*d200*/  LDL R196, [R1+0x248] ;  /* 0x0002480001c47983 */ /* 0x000f220000100800 */
[----:B------:R-:W-:Y:S01]  /*d210*/  FFMA.FTZ R212, R212, R9, R10 ;  /* 0x00000009d4d47223 */ /* 0x000fe2000001000a */
[----:B------:R-:W-:Y:S01]  /*d220*/  SHF.L.U32 R10, R74, 0x10, RZ ;  /* 0x000000104a0a7819 */ /* 0x000fe200000006ff */
[----:B------:R-:W-:Y:S01]  /*d230*/  IMAD.U32 R9, R134, 0x10000, RZ ;  /* 0x0001000086097824 */ /* 0x000fe200078e00ff */
[----:B------:R-:W-:-:S03]  /*d240*/  SHF.L.U32 R8, R194, 0x10, RZ ;  /* 0x00000010c2087819 */ /* 0x000fc600000006ff */
[----:B------:R-:W-:Y:S01]  /*d250*/  FFMA.FTZ R211, R211, R9, R10 ;  /* 0x00000009d3d37223 */ /* 0x000fe2000001000a */
[----:B------:R-:W4:Y:S01]  /*d260*/  LDL R194, [R1+0x254] ;  /* 0x0002540001c27983 */ /* 0x000f220000100800 */
[----:B------:R-:W-:Y:S02]  /*d270*/  SHF.L.U32 R9, R191, 0x10, RZ ;  /* 0x00000010bf097819 */ /* 0x000fe400000006ff */
[----:B------:R-:W-:Y:S01]  /*d280*/  SHF.L.U32 R10, R115, 0x10, RZ ;  /* 0x00000010730a7819 */ /* 0x000fe200000006ff */
[----:B------:R-:W4:Y:S01]  /*d290*/  LDL R191, [R1+0x25c] ;  /* 0x00025c0001bf7983 */ /* 0x000f220000100800 */
[----:B------:R-:W-:-:S05]  /*d2a0*/  SHF.L.U32 R30, R198, 0x10, RZ ;  /* 0x00000010c61e7819 */ /* 0x000fca00000006ff */
[C---:B------:R-:W-:Y:S01]  /*d2b0*/  FFMA.FTZ R30, R208.reuse, R30, R8 ;  /* 0x0000001ed01e7223 */ /* 0x040fe20000010008 */
[----:B------:R-:W-:Y:S01]  /*d2c0*/  IMAD.U32 R8, R193, 0x10000, RZ ;  /* 0x00010000c1087824 */ /* 0x000fe200078e00ff */
[----:B------:R-:W-:Y:S01]  /*d2d0*/  SHF.L.U32 R198, R155, 0x10, RZ ;  /* 0x000000109bc67819 */ /* 0x000fe200000006ff */
[----:B------:R-:W4:Y:S02]  /*d2e0*/  LDL R193, [R1+0x258] ;  /* 0x0002580001c17983 */ /* 0x000f240000100800 */
[----:B------:R-:W-:Y:S01]  /*d2f0*/  FFMA.FTZ R208, R208, R8, R9 ;  /* 0x00000008d0d07223 */ /* 0x000fe20000010009 */
[----:B------:R-:W-:Y:S01]  /*d300*/  SHF.L.U32 R9, R75, 0x10, RZ ;  /* 0x000000104b097819 */ /* 0x000fe200000006ff */
[----:B------:R-:W-:Y:S02]  /*d310*/  IMAD.U32 R8, R135, 0x10000, RZ ;  /* 0x0001000087087824 */ /* 0x000fe400078e00ff */
[----:B------:R-:W-:Y:S01]  /*d320*/  FFMA.FTZ R198, R207, R198, R10 ;  /* 0x000000c6cfc67223 */ /* 0x000fe2000001000a */
[----:B------:R-:W-:Y:S01]  /*d330*/  F2FP.BF16.F32.PACK_AB R10, R189, R188 ;  /* 0x000000bcbd0a723e */ /* 0x000fe200000010ff */
[----:B------:R-:W-:Y:S01]  /*d340*/  FFMA.FTZ R207, R207, R8, R9 ;  /* 0x00000008cfcf7223 */ /* 0x000fe20000010009 */
[----:B------:R-:W-:Y:S01]  /*d350*/  F2FP.BF16.F32.PACK_AB R9, R187, R167 ;  /* 0x000000a7bb09723e */ /* 0x000fe200000010ff */
[----:B------:R-:W4:Y:S04]  /*d360*/  LDL R188, [R1+0x264] ;  /* 0x0002640001bc7983 */ /* 0x000f280000100800 */
[----:B------:R-:W4:Y:S04]  /*d370*/  LDL R187, [R1+0x268] ;  /* 0x0002680001bb7983 */ /* 0x000f280000100800 */
[----:B------:R-:W4:Y:S01]  /*d380*/  LDL R167, [R1+0x270] ;  /* 0x0002700001a77983 */ /* 0x000f220000100800 */
[----:B------:R-:W-:Y:S01]  /*d390*/  F2FP.BF16.F32.PACK_AB R8, R166, R165 ;  /* 0x000000a5a608723e */ /* 0x000fe200000010ff */
[----:B------:R-:W-:Y:S01]  /*d3a0*/  FADD.FTZ R165, -R203, R21 ;  /* 0x00000015cba57221 */ /* 0x000fe20000010100 */
[----:B------:R-:W-:Y:S01]  /*d3b0*/  F2FP.BF16.F32.PACK_AB R11, R199, R192 ;  /* 0x000000c0c70b723e */ /* 0x000fe200000010ff */
[----:B------:R-:W-:Y:S01]  /*d3c0*/  IMAD.WIDE.U32 R20, R0, 0x10, R226 ;  /* 0x0000001000147825 */ /* 0x000fe200078e00e2 */
[----:B------:R-:W4:Y:S03]  /*d3d0*/  LDL R189, [R1+0x278] ;  /* 0x0002780001bd7983 */ /* 0x000f260000100800 */
[----:B------:R-:W-:Y:S01]  /*d3e0*/  FMUL.FTZ R165, R202, R165 ;  /* 0x000000a5caa57220 */ /* 0x000fe20000410000 */
[----:B------:R0:W-:Y:S01]  /*d3f0*/  STG.E.128 desc[UR6][R20.64], R8 ;  /* 0x0000000814007986 */ /* 0x0001e2000c101d06 */
[----:B------:R-:W-:-:S02]  /*d400*/  SHF.L.U32 R161, R161, 0x10, RZ ;  /* 0x00000010a1a17819 */ /* 0x000fc400000006ff */
[----:B------:R-:W-:Y:S01]  /*d410*/  SHF.L.U32 R200, R116, 0x10, RZ ;  /* 0x0000001074c87819 */ /* 0x000fe200000006ff */
[----:B------:R-:W-:Y:S02]  /*d420*/  IMAD.U32 R210, R128, 0x10000, RZ ;  /* 0x0001000080d27824 */ /* 0x000fe400078e00ff */
[----:B------:R-:W-:Y:S01]  /*d430*/  FADD.FTZ R177, -R203, R177 ;  /* 0x000000b1cbb17221 */ /* 0x000fe20000010100 */
[----:B------:R-:W-:Y:S01]  /*d440*/  IMAD.U32 R204, R129, 0x10000, RZ ;  /* 0x0001000081cc7824 */ /* 0x000fe200078e00ff */
[----:B------:R-:W4:Y:S01]  /*d450*/  LDL R192, [R1+0x2a4] ;  /* 0x0002a40001c07983 */ /* 0x000f220000100800 */
[----:B0-----:R-:W-:-:S03]  /*d460*/  FADD.FTZ R9, -R203, R170 ;  /* 0x000000aacb097221 */ /* 0x001fc60000010100 */
[----:B------:R-:W4:Y:S01]  /*d470*/  LDL R170, [R1+0x274] ;  /* 0x0002740001aa7983 */ /* 0x000f220000100800 */
[----:B------:R-:W-:Y:S01]  /*d480*/  FADD.FTZ R21, -R203, R174 ;  /* 0x000000aecb157221 */ /* 0x000fe20000010100 */
[----:B------:R-:W-:Y:S01]  /*d490*/  SHF.L.U32 R20, R148, 0x10, RZ ;  /* 0x0000001094147819 */ /* 0x000fe200000006ff */
[----:B------:R-:W-:Y:S01]  /*d4a0*/  FMUL.FTZ R9, R202, R9 ;  /* 0x00000009ca097220 */ /* 0x000fe20000410000 */
[----:B------:R-:W-:Y:S01]  /*d4b0*/  SHF.L.U32 R10, R190, 0x10, RZ ;  /* 0x00000010be0a7819 */ /* 0x000fe200000006ff */
[----:B------:R-:W-:Y:S01]  /*d4c0*/  FMUL.FTZ R21, R202, R21 ;  /* 0x00000015ca157220 */ /* 0x000fe20000410000 */
[----:B------:R-:W4:Y:S03]  /*d4d0*/  LDL R174, [R1+0x28c] ;  /* 0x00028c0001ae7983 */ /* 0x000f260000100800 */
[----:B------:R-:W-:Y:S01]  /*d4e0*/  FFMA.FTZ R200, R21, R20, R200 ;  /* 0x0000001415c87223 */ /* 0x000fe200000100c8 */
[----:B--2---:R-:W-:Y:S01]  /*d4f0*/  SHF.L.U32 R199, R197, 0x10, RZ ;  /* 0x00000010c5c77819 */ /* 0x004fe200000006ff */
[----:B---3--:R-:W-:Y:S01]  /*d500*/  IMAD.U32 R205, R195, 0x10000, RZ ;  /* 0x00010000c3cd7824 */ /* 0x008fe200078e00ff */
[----:B----4-:R-:W-:-:S03]  /*d510*/  SHF.L.U32 R166, R196, 0x10, RZ ;  /* 0x00000010c4a67819 */ /* 0x010fc600000006ff */
[C---:B------:R-:W-:Y:S02]  /*d520*/  FFMA.FTZ R205, R165.reuse, R205, R161 ;  /* 0x000000cda5cd7223 */ /* 0x040fe400000100a1 */
[----:B------:R-:W-:Y:S02]  /*d530*/  FFMA.FTZ R199, R165, R199, R166 ;  /* 0x000000c7a5c77223 */ /* 0x000fe400000100a6 */
[----:B------:R-:W2:Y:S01]  /*d540*/  LDL R166, [R1+0x27c] ;  /* 0x00027c0001a67983 */ /* 0x000ea20000100800 */
[----:B------:R-:W-:-:S03]  /*d550*/  FADD.FTZ R161, -R203, R171 ;  /* 0x000000abcba17221 */ /* 0x000fc60000010100 */
[----:B------:R-:W3:Y:S01]  /*d560*/  LDL R165, [R1+0x280] ;  /* 0x0002800001a57983 */ /* 0x000ee20000100800 */
[----:B------:R-:W-:Y:S02]  /*d570*/  IMAD.U32 R209, R191, 0x10000, RZ ;  /* 0x00010000bfd17824 */ /* 0x000fe400078e00ff */
[----:B------:R-:W-:Y:S02]  /*d580*/  FMUL.FTZ R161, R202, R161 ;  /* 0x000000a1caa17220 */ /* 0x000fe40000410000 */
[----:B------:R-:W-:Y:S01]  /*d590*/  FFMA.FTZ R209, R9, R209, R10 ;  /* 0x000000d109d17223 */ /* 0x000fe2000001000a */
[----:B------:R-:W-:Y:S02]  /*d5a0*/  SHF.L.U32 R20, R188, 0x10, RZ ;  /* 0x00000010bc147819 */ /* 0x000fe400000006ff */
[----:B------:R-:W-:Y:S01]  /*d5b0*/  SHF.L.U32 R197, R194, 0x10, RZ ;  /* 0x00000010c2c57819 */ /* 0x000fe200000006ff */
[----:B------:R-:W4:Y:S01]  /*d5c0*/  LDL R188, [R1+0x284] ;  /* 0x0002840001bc7983 */ /* 0x000f220000100800 */
[----:B------:R-:W-:-:S03]  /*d5d0*/  SHF.L.U32 R10, R187, 0x10, RZ ;  /* 0x00000010bb0a7819 */ /* 0x000fc600000006ff */
[----:B------:R-:W4:Y:S02]  /*d5e0*/  LDL R187, [R1+0x288] ;  /* 0x0002880001bb7983 */ /* 0x000f240000100800 */
[----:B------:R-:W-:Y:S01]  /*d5f0*/  FFMA.FTZ R20, R161, R20, R10 ;  /* 0x00000014a1147223 */ /* 0x000fe2000001000a */
[----:B------:R-:W-:Y:S02]  /*d600*/  SHF.L.U32 R10, R167, 0x10, RZ ;  /* 0x00000010a70a7819 */ /* 0x000fe400000006ff */
[----:B------:R-:W4:Y:S01]  /*d610*/  LDL R167, [R1+0x290] ;  /* 0x0002900001a77983 */ /* 0x000f220000100800 */
[----:B------:R-:W-:Y:S02]  /*d620*/  SHF.L.U32 R11, R193, 0x10, RZ ;  /* 0x00000010c10b7819 */ /* 0x000fe400000006ff */
[----:B------:R-:W-:-:S03]  /*d630*/  SHF.L.U32 R8, R76, 0x10, RZ ;  /* 0x000000104c087819 */ /* 0x000fc600000006ff */
[----:B------:R-:W-:Y:S01]  /*d640*/  FFMA.FTZ R197, R9, R197, R11 ;  /* 0x000000c509c57223 */ /* 0x000fe2000001000b */
[----:B------:R-:W-:Y:S01]  /*d650*/  FADD.FTZ R11, -R203, R176 ;  /* 0x000000b0cb0b7221 */ /* 0x000fe20000010100 */
[----:B------:R-:W-:Y:S01]  /*d660*/  FFMA.FTZ R210, R21, R210, R8 ;  /* 0x000000d215d27223 */ /* 0x000fe20000010008 */
[----:B------:R-:W-:Y:S02]  /*d670*/  SHF.L.U32 R9, R149, 0x10, RZ ;  /* 0x0000001095097819 */ /* 0x000fe400000006ff */
[----:B------:R-:W-:Y:S01]  /*d680*/  SHF.L.U32 R21, R117, 0x10, RZ ;  /* 0x0000001075157819 */ /* 0x000fe200000006ff */
[----:B------:R-:W-:Y:S01]  /*d690*/  FMUL.FTZ R11, R202, R11 ;  /* 0x0000000bca0b7220 */ /* 0x000fe20000410000 */
[----:B------:R-:W-:-:S03]  /*d6a0*/  SHF.L.U32 R8, R77, 0x10, RZ ;  /* 0x000000104d087819 */ /* 0x000fc600000006ff */
[----:B------:R-:W-:Y:S01]  /*d6b0*/  FFMA.FTZ R21, R11, R9, R21 ;  /* 0x000000090b157223 */ /* 0x000fe20000010015 */
[----:B------:R-:W-:Y:S02]  /*d6c0*/  IMAD.U32 R9, R168, 0x10000, RZ ;  /* 0x00010000a8097824 */ /* 0x000fe400078e00ff */
[----:B------:R-:W-:Y:S01]  /*d6d0*/  FADD.FTZ R168, -R203, R175 ;  /* 0x000000afcba87221 */ /* 0x000fe20000010100 */
[----:B------:R-:W-:Y:S01]  /*d6e0*/  FFMA.FTZ R204, R11, R204, R8 ;  /* 0x000000cc0bcc7223 */ /* 0x000fe20000010008 */
[----:B------:R-:W-:Y:S01]  /*d6f0*/  SHF.L.U32 R171, R150, 0x10, RZ ;  /* 0x0000001096ab7819 */ /* 0x000fe200000006ff */
[----:B------:R-:W-:Y:S01]  /*d700*/  FADD.FTZ R176, -R203, R172 ;  /* 0x000000accbb07221 */ /* 0x000fe20000010100 */
[----:B------:R-:W-:Y:S01]  /*d710*/  SHF.L.U32 R8, R118, 0x10, RZ ;  /* 0x0000001076087819 */ /* 0x000fe200000006ff */
[----:B------:R-:W-:Y:S01]  /*d720*/  FMUL.FTZ R168, R202, R168 ;  /* 0x000000a8caa87220 */ /* 0x000fe20000410000 */
[----:B------:R-:W-:Y:S01]  /*d730*/  SHF.L.U32 R170, R170, 0x10, RZ ;  /* 0x00000010aaaa7819 */ /* 0x000fe200000006ff */
[----:B------:R-:W-:-:S02]  /*d740*/  FFMA.FTZ R161, R161, R9, R10 ;  /* 0x00000009a1a17223 */ /* 0x000fc4000001000a */
[----:B------:R-:W-:Y:S01]  /*d750*/  FFMA.FTZ R171, R168, R171, R8 ;  /* 0x000000aba8ab7223 */ /* 0x000fe20000010008 */
[----:B------:R-:W-:Y:S01]  /*d760*/  SHF.L.U32 R8, R189, 0x10, RZ ;  /* 0x00000010bd087819 */ /* 0x000fe200000006ff */
[----:B------:R-:W-:Y:S01]  /*d770*/  FMUL.FTZ R176, R202, R176 ;  /* 0x000000b0cab07220 */ /* 0x000fe20000410000 */
[----:B------:R-:W-:Y:S01]  /*d780*/  SHF.L.U32 R10, R78, 0x10, RZ ;  /* 0x000000104e0a7819 */ /* 0x000fe200000006ff */
[----:B------:R-:W-:Y:S01]  /*d790*/  IMAD.U32 R9, R130, 0x10000, RZ ;  /* 0x0001000082097824 */ /* 0x000fe200078e00ff */
[----:B------:R-:W4:Y:S01]  /*d7a0*/  LDL R175, [R1+0x294] ;  /* 0x0002940001af7983 */ /* 0x000f220000100800 */
[----:B------:R-:W-:Y:S02]  /*d7b0*/  FFMA.FTZ R170, R176, R170, R8 ;  /* 0x000000aab0aa7223 */ /* 0x000fe40000010008 */
[----:B------:R-:W-:Y:S01]  /*d7c0*/  FFMA.FTZ R168, R168, R9, R10 ;  /* 0x00000009a8a87223 */ /* 0x000fe2000001000a */
[----:B------:R-:W4:Y:S01]  /*d7d0*/  LDL R11, [R1+0x2a0] ;  /* 0x0002a000010b7983 */ /* 0x000f220000100800 */
[----:B------:R-:W-:Y:S01]  /*d7e0*/  SHF.L.U32 R189, R151, 0x10, RZ ;  /* 0x0000001097bd7819 */ /* 0x000fe200000006ff */
[----:B------:R-:W-:Y:S01]  /*d7f0*/  FMUL.FTZ R177, R202, R177 ;  /* 0x000000b1cab17220 */ /* 0x000fe20000410000 */
[----:B------:R-:W-:Y:S01]  /*d800*/  SHF.L.U32 R10, R119, 0x10, RZ ;  /* 0x00000010770a7819 */ /* 0x000fe200000006ff */
[----:B------:R-:W4:Y:S04]  /*d810*/  LDL R172, [R1+0x2ac] ;  /* 0x0002ac0001ac7983 */ /* 0x000f280000100800 */
[----:B------:R-:W-:Y:S01]  /*d820*/  FFMA.FTZ R189, R177, R189, R10 ;  /* 0x000000bdb1bd7223 */ /* 0x000fe2000001000a */
[----:B--2---:R-:W-:-:S02]  /*d830*/  IMAD.U32 R8, R166, 0x10000, RZ ;  /* 0x00010000a6087824 */ /* 0x004fc400078e00ff */
[----:B------:R-:W2:Y:S01]  /*d840*/  LDL R166, [R1+0x298] ;  /* 0x0002980001a67983 */ /* 0x000ea20000100800 */
[----:B---3--:R-:W-:-:S03]  /*d850*/  SHF.L.U32 R9, R165, 0x10, RZ ;  /* 0x00000010a5097819 */ /* 0x008fc600000006ff */
[----:B------:R-:W3:Y:S02]  /*d860*/  LDL R165, [R1+0x29c] ;  /* 0x00029c0001a57983 */ /* 0x000ee40000100800 */
[----:B------:R-:W-:Y:S01]  /*d870*/  FFMA.FTZ R176, R176, R8, R9 ;  /* 0x00000008b0b07223 */ /* 0x000fe20000010009 */
[----:B------:R-:W-:Y:S01]  /*d880*/  SHF.L.U32 R9, R79, 0x10, RZ ;  /* 0x000000104f097819 */ /* 0x000fe200000006ff */
[----:B------:R-:W-:-:S04]  /*d890*/  IMAD.U32 R8, R131, 0x10000, RZ ;  /* 0x0001000083087824 */ /* 0x000fc800078e00ff */
[----:B------:R-:W-:Y:S01]  /*d8a0*/  FFMA.FTZ R177, R177, R8, R9 ;  /* 0x00000008b1b17223 */ /* 0x000fe20000010009 */
[----:B----4-:R-:W-:Y:S01]  /*d8b0*/  SHF.L.U32 R9, R187, 0x10, RZ ;  /* 0x00000010bb097819 */ /* 0x010fe200000006ff */
[----:B------:R-:W-:Y:S02]  /*d8c0*/  IMAD.U32 R187, R174, 0x10000, RZ ;  /* 0x00010000aebb7824 */ /* 0x000fe400078e00ff */
[----:B------:R-:W4:Y:S01]  /*d8d0*/  LDL R174, [R1+0x2a8] ;  /* 0x0002a80001ae7983 */ /* 0x000f220000100800 */
[----:B------:R-:W-:-:S03]  /*d8e0*/  SHF.L.U32 R8, R167, 0x10, RZ ;  /* 0x00000010a7087819 */ /* 0x000fc600000006ff */
[----:B------:R-:W4:Y:S01]  /*d8f0*/  LDL R167, [R1+0x2b0] ;  /* 0x0002b00001a77983 */ /* 0x000f220000100800 */
[C---:B------:R-:W-:Y:S01]  /*d900*/  FADD.FTZ R173, -R203.reuse, R173 ;  /* 0x000000adcbad7221 */ /* 0x040fe20000010100 */
[----:B------:R-:W-:Y:S01]  /*d910*/  SHF.L.U32 R188, R188, 0x10, RZ ;  /* 0x00000010bcbc7819 */ /* 0x000fe200000006ff */
[----:B------:R-:W-:Y:S02]  /*d920*/  FADD.FTZ R206, -R203, R183 ;  /* 0x000000b7cbce7221 */ /* 0x000fe40000010100 */
[----:B------:R-:W-:Y:S01]  /*d930*/  FMUL.FTZ R173, R202, R173 ;  /* 0x000000adcaad7220 */ /* 0x000fe20000410000 */
[----:B------:R-:W-:Y:S01]  /*d940*/  SHF.L.U32 R183, R144, 0x10, RZ ;  /* 0x0000001090b77819 */ /* 0x000fe200000006ff */
[----:B------:R-:W-:Y:S01]  /*d950*/  FMUL.FTZ R206, R202, R206 ;  /* 0x000000cecace7220 */ /* 0x000fe20000410000 */
[----:B------:R-:W-:Y:S01]  /*d960*/  SHF.L.U32 R10, R120, 0x10, RZ ;  /* 0x00000010780a7819 */ /* 0x000fe200000006ff */
[C---:B------:R-:W-:Y:S01]  /*d970*/  FFMA.FTZ R188, R173.reuse, R188, R9 ;  /* 0x000000bcadbc7223 */ /* 0x040fe20000010009 */
[----:B------:R-:W-:Y:S01]  /*d980*/  FFMA.FTZ R187, R173, R187, R8 ;  /* 0x000000bbadbb7223 */ /* 0x000fe20000010008 */
[----:B------:R-:W-:Y:S01]  /*d990*/  SHF.L.U32 R9, R80, 0x10, RZ ;  /* 0x0000001050097819 */ /* 0x000fe200000006ff */
[----:B------:R-:W-:-:S02]  /*d9a0*/  IMAD.U32 R8, R124, 0x10000, RZ ;  /* 0x000100007c087824 */ /* 0x000fc400078e00ff */
[C---:B------:R-:W-:Y:S01]  /*d9b0*/  FFMA.FTZ R183, R206.reuse, R183, R10 ;  /* 0x000000b7ceb77223 */ /* 0x040fe2000001000a */
[C---:B------:R-:W-:Y:S01]  /*d9c0*/  FADD.FTZ R179, -R203.reuse, R179 ;  /* 0x000000b3cbb37221 */ /* 0x040fe20000010100 */
[----:B------:R-:W-:Y:S01]  /*d9d0*/  FADD.FTZ R185, -R203, R185 ;  /* 0x000000b9cbb97221 */ /* 0x000fe20000010100 */
[----:B------:R-:W-:Y:S01]  /*d9e0*/  FFMA.FTZ R206, R206, R8, R9 ;  /* 0x00000008cece7223 */ /* 0x000fe20000010009 */
[----:B------:R-:W-:Y:S01]  /*d9f0*/  SHF.L.U32 R191, R145, 0x10, RZ ;  /* 0x0000001091bf7819 */ /* 0x000fe200000006ff */
[C---:B------:R-:W-:Y:S01]  /*da00*/  FMUL.FTZ R179, R202.reuse, R179 ;  /* 0x000000b3cab37220 */ /* 0x040fe20000410000 */
[----:B------:R-:W-:Y:S01]  /*da10*/  FMUL.FTZ R185, R202, R185 ;  /* 0x000000b9cab97220 */ /* 0x000fe20000410000 */
[----:B------:R-:W4:Y:S01]  /*da20*/  LDL R173, [R1+0x2c8] ;  /* 0x0002c80001ad7983 */ /* 0x000f220000100800 */
[----:B------:R-:W-:-:S03]  /*da30*/  SHF.L.U32 R190, R175, 0x10, RZ ;  /* 0x00000010afbe7819 */ /* 0x000fc600000006ff */
[----:B------:R-:W4:Y:S01]  /*da40*/  LDL R175, [R1+0x2bc] ;  /* 0x0002bc0001af7983 */ /* 0x000f220000100800 */
[----:B------:R-:W-:-:S03]  /*da50*/  SHF.L.U32 R9, R11, 0x10, RZ ;  /* 0x000000100b097819 */ /* 0x000fc600000006ff */
[----:B------:R-:W4:Y:S01]  /*da60*/  LDL R11, [R1+0x2b4] ;  /* 0x0002b400010b7983 */ /* 0x000f220000100800 */
[----:B--2---:R-:W-:-:S03]  /*da70*/  SHF.L.U32 R10, R166, 0x10, RZ ;  /* 0x00000010a60a7819 */ /* 0x004fc600000006ff */
[----:B------:R-:W2:Y:S01]  /*da80*/  LDL R166, [R1+0x2c0] ;  /* 0x0002c00001a67983 */ /* 0x000ea20000100800 */
[----:B---3--:R-:W-:-:S03]  /*da90*/  IMAD.U32 R8, R165, 0x10000, RZ ;  /* 0x00010000a5087824 */ /* 0x008fc600078e00ff */
[----:B------:R-:W3:Y:S01]  /*daa0*/  LDL R165, [R1+0x2b8] ;  /* 0x0002b80001a57983 */ /* 0x000ee20000100800 */
[C---:B------:R-:W-:Y:S01]  /*dab0*/  FFMA.FTZ R190, R179.reuse, R190, R10 ;  /* 0x000000beb3be7223 */ /* 0x040fe2000001000a */
[----:B------:R-:W-:Y:S01]  /*dac0*/  FFMA.FTZ R179, R179, R8, R9 ;  /* 0x00000008b3b37223 */ /* 0x000fe20000010009 */
[----:B------:R-:W-:Y:S01]  /*dad0*/  SHF.L.U32 R10, R121, 0x10, RZ ;  /* 0x00000010790a7819 */ /* 0x000fe200000006ff */
[----:B------:R-:W-:Y:S01]  /*dae0*/  IMAD.U32 R8, R125, 0x10000, RZ ;  /* 0x000100007d087824 */ /* 0x000fe200078e00ff */
[----:B------:R-:W-:-:S03]  /*daf0*/  SHF.L.U32 R9, R81, 0x10, RZ ;  /* 0x0000001051097819 */ /* 0x000fc600000006ff */
[C---:B------:R-:W-:Y:S02]  /*db00*/  FFMA.FTZ R191, R185.reuse, R191, R10 ;  /* 0x000000bfb9bf7223 */ /* 0x040fe4000001000a */
[----:B------:R-:W-:Y:S01]  /*db10*/  FFMA.FTZ R185, R185, R8, R9 ;  /* 0x00000008b9b97223 */ /* 0x000fe20000010009 */
[----:B------:R-:W-:Y:S02]  /*db20*/  IMAD.U32 R8, R172, 0x10000, RZ ;  /* 0x00010000ac087824 */ /* 0x000fe400078e00ff */
[----:B------:R-:W3:Y:S01]  /*db30*/  LDL R172, [R1+0x2cc] ;  /* 0x0002cc0001ac7983 */ /* 0x000ee20000100800 */
[----:B----4-:R-:W-:-:S03]  /*db40*/  SHF.L.U32 R10, R174, 0x10, RZ ;  /* 0x00000010ae0a7819 */ /* 0x010fc600000006ff */
        /* <DEDUP_REMOVED lines=8> */
[----:B------:R-:W-:Y:S02]  /*dbd0*/  FMUL.FTZ R184, R202, R184 ;  /* 0x000000b8cab87220 */ /* 0x000fe40000410000 */
[C---:B------:R-:W-:Y:S01]  /*dbe0*/  FFMA.FTZ R192, R180.reuse, R192, R10 ;  /* 0x000000c0b4c07223 */ /* 0x040fe2000001000a */
[----:B------:R-:W-:Y:S01]  /*dbf0*/  FFMA.FTZ R180, R180, R8, R9 ;  /* 0x00000008b4b47223 */ /* 0x000fe20000010009 */
[----:B------:R-:W-:Y:S01]  /*dc00*/  SHF.L.U32 R10, R122, 0x10, RZ ;  /* 0x000000107a0a7819 */ /* 0x000fe200000006ff */
[----:B------:R-:W-:Y:S01]  /*dc10*/  IMAD.U32 R8, R126, 0x10000, RZ ;  /* 0x000100007e087824 */ /* 0x000fe200078e00ff */
[----:B------:R-:W-:-:S03]  /*dc20*/  SHF.L.U32 R9, R82, 0x10, RZ ;  /* 0x0000001052097819 */ /* 0x000fc600000006ff */
[C---:B------:R-:W-:Y:S02]  /*dc30*/  FFMA.FTZ R193, R184.reuse, R193, R10 ;  /* 0x000000c1b8c17223 */ /* 0x040fe4000001000a */
[----:B------:R-:W-:Y:S01]  /*dc40*/  FFMA.FTZ R184, R184, R8, R9 ;  /* 0x00000008b8b87223 */ /* 0x000fe20000010009 */
[----:B------:R-:W-:-:S04]  /*dc50*/  FADD.FTZ R8, -R203, R181 ;  /* 0x000000b5cb087221 */ /* 0x000fc80000010100 */
[----:B------:R-:W-:Y:S01]  /*dc60*/  FMUL.FTZ R8, R202, R8 ;  /* 0x00000008ca087220 */ /* 0x000fe20000410000 */
[----:B------:R-:W-:Y:S01]  /*dc70*/  IMAD.U32 R9, R175, 0x10000, RZ ;  /* 0x00010000af097824 */ /* 0x000fe200078e00ff */
[----:B------:R-:W-:Y:S02]  /*dc80*/  SHF.L.U32 R11, R11, 0x10, RZ ;  /* 0x000000100b0b7819 */ /* 0x000fe400000006ff */
[----:B------:R-:W-:Y:S02]  /*dc90*/  F2FP.BF16.F32.PACK_AB R175, R2, R162 ;  /* 0x000000a202af723e */ /* 0x000fe400000010ff */
[----:B------:R-:W-:Y:S02]  /*dca0*/  F2FP.BF16.F32.PACK_AB R21, R20, R21 ;  /* 0x000000151415723e */ /* 0x000fe400000010ff */
[----:B------:R-:W-:Y:S02]  /*dcb0*/  F2FP.BF16.F32.PACK_AB R20, R197, R200 ;  /* 0x000000c8c514723e */ /* 0x000fe400000010ff */
[----:B------:R-:W-:-:S02]  /*dcc0*/  F2FP.BF16.F32.PACK_AB R162, R176, R168 ;  /* 0x000000a8b0a2723e */ /* 0x000fc400000010ff */
[----:B------:R-:W-:Y:S02]  /*dcd0*/  F2FP.BF16.F32.PACK_AB R161, R161, R204 ;  /* 0x000000cca1a1723e */ /* 0x000fe400000010ff */
[----:B------:R-:W-:Y:S02]  /*dce0*/  F2FP.BF16.F32.PACK_AB R185, R180, R185 ;  /* 0x000000b9b4b9723e */ /* 0x000fe400000010ff */
[----:B--2---:R-:W-:Y:S02]  /*dcf0*/  SHF.L.U32 R10, R166, 0x10, RZ ;  /* 0x00000010a60a7819 */ /* 0x004fe400000006ff */
[----:B---3--:R-:W-:-:S03]  /*dd00*/  SHF.L.U32 R165, R165, 0x10, RZ ;  /* 0x00000010a5a57819 */ /* 0x008fc600000006ff */
[C---:B------:R-:W-:Y:S01]  /*dd10*/  FFMA.FTZ R181, R8.reuse, R9, R10 ;  /* 0x0000000908b57223 */ /* 0x040fe2000001000a */
[----:B------:R-:W-:Y:S01]  /*dd20*/  FADD.FTZ R9, -R203, R186 ;  /* 0x000000bacb097221 */ /* 0x000fe20000010100 */
[----:B------:R-:W-:Y:S01]  /*dd30*/  SHF.L.U32 R166, R123, 0x10, RZ ;  /* 0x000000107ba67819 */ /* 0x000fe200000006ff */
[----:B------:R-:W-:Y:S01]  /*dd40*/  FFMA.FTZ R194, R8, R11, R165 ;  /* 0x0000000b08c27223 */ /* 0x000fe200000100a5 */
[----:B------:R-:W-:Y:S01]  /*dd50*/  SHF.L.U32 R11, R83, 0x10, RZ ;  /* 0x00000010530b7819 */ /* 0x000fe200000006ff */
[C---:B------:R-:W-:Y:S01]  /*dd60*/  FMUL.FTZ R9, R202.reuse, R9 ;  /* 0x00000009ca097220 */ /* 0x040fe20000410000 */
[----:B------:R-:W-:Y:S01]  /*dd70*/  SHF.L.U32 R165, R147, 0x10, RZ ;  /* 0x0000001093a57819 */ /* 0x000fe200000006ff */
[----:B------:R-:W-:Y:S02]  /*dd80*/  IMAD.U32 R10, R127, 0x10000, RZ ;  /* 0x000100007f0a7824 */ /* 0x000fe400078e00ff */
[----:B------:R-:W-:Y:S02]  /*dd90*/  FADD.FTZ R8, -R203, R182 ;  /* 0x000000b6cb087221 */ /* 0x000fe40000010100 */
[C---:B------:R-:W-:Y:S01]  /*dda0*/  FFMA.FTZ R182, R9.reuse, R10, R11 ;  /* 0x0000000a09b67223 */ /* 0x040fe2000001000b */
[----:B------:R-:W-:Y:S01]  /*ddb0*/  FFMA.FTZ R186, R9, R165, R166 ;  /* 0x000000a509ba7223 */ /* 0x000fe200000100a6 */
[----:B------:R-:W-:Y:S01]  /*ddc0*/  FMUL.FTZ R8, R202, R8 ;  /* 0x00000008ca087220 */ /* 0x000fe20000410000 */
[----:B------:R-:W-:Y:S01]  /*ddd0*/  IMAD.U32 R9, R172, 0x10000, RZ ;  /* 0x00010000ac097824 */ /* 0x000fe200078e00ff */
[----:B------:R-:W-:-:S02]  /*dde0*/  SHF.L.U32 R165, R173, 0x10, RZ ;  /* 0x00000010ada57819 */ /* 0x000fc400000006ff */
[----:B------:R-:W-:Y:S02]  /*ddf0*/  F2FP.BF16.F32.PACK_AB R172, R14, R201 ;  /* 0x000000c90eac723e */ /* 0x000fe400000010ff */
[----:B------:R-:W-:Y:S02]  /*de00*/  F2FP.BF16.F32.PACK_AB R14, R30, R160 ;  /* 0x000000a01e0e723e */ /* 0x000fe400000010ff */
[----:B------:R-:W-:Y:S02]  /*de10*/  F2FP.BF16.F32.PACK_AB R166, R163, R28 ;  /* 0x0000001ca3a6723e */ /* 0x000fe400000010ff */
[----:B------:R-:W-:Y:S02]  /*de20*/  F2FP.BF16.F32.PACK_AB R173, R25, R15 ;  /* 0x0000000f19ad723e */ /* 0x000fe400000010ff */
[----:B------:R-:W-:Y:S02]  /*de30*/  F2FP.BF16.F32.PACK_AB R15, R199, R198 ;  /* 0x000000c6c70f723e */ /* 0x000fe400000010ff */
[----:B----4-:R-:W-:-:S02]  /*de40*/  SHF.L.U32 R11, R174, 0x10, RZ ;  /* 0x00000010ae0b7819 */ /* 0x010fc400000006ff */
[----:B------:R-:W-:-:S03]  /*de50*/  SHF.L.U32 R10, R167, 0x10, RZ ;  /* 0x00000010a70a7819 */ /* 0x000fc600000006ff */
[----:B------:R-:W-:Y:S01]  /*de60*/  FFMA.FTZ R196, R8, R11, R165 ;  /* 0x0000000b08c47223 */ /* 0x000fe200000100a5 */
[----:B------:R-:W-:Y:S01]  /*de70*/  F2FP.BF16.F32.PACK_AB R167, R6, R164 ;  /* 0x000000a406a7723e */ /* 0x000fe200000010ff */
[----:B------:R-:W-:Y:S01]  /*de80*/  FFMA.FTZ R195, R8, R9, R10 ;  /* 0x0000000908c37223 */ /* 0x000fe2000001000a */
[----:B------:R-:W-:Y:S02]  /*de90*/  F2FP.BF16.F32.PACK_AB R10, R13, R12 ;  /* 0x0000000c0d0a723e */ /* 0x000fe400000010ff */
[----:B------:R-:W-:Y:S01]  /*dea0*/  F2FP.BF16.F32.PACK_AB R13, R19, R31 ;  /* 0x0000001f130d723e */ /* 0x000fe200000010ff */
[----:B------:R-:W-:Y:S01]  /*deb0*/  IMAD.WIDE.U32 R30, R0, 0x10, R224 ;  /* 0x00000010001e7825 */ /* 0x000fe200078e00e0 */
[----:B------:R-:W-:Y:S02]  /*dec0*/  F2FP.BF16.F32.PACK_AB R11, R22, R7 ;  /* 0x00000007160b723e */ /* 0x000fe400000010ff */
[----:B------:R-:W-:Y:S02]  /*ded0*/  F2FP.BF16.F32.PACK_AB R9, R214, R215 ;  /* 0x000000d7d609723e */ /* 0x000fe400000010ff */
[----:B------:R-:W-:-:S02]  /*dee0*/  F2FP.BF16.F32.PACK_AB R8, R218, R219 ;  /* 0x000000dbda08723e */ /* 0x000fc400000010ff */
[----:B------:R-:W-:Y:S01]  /*def0*/  F2FP.BF16.F32.PACK_AB R164, R23, R4 ;  /* 0x0000000417a4723e */ /* 0x000fe200000010ff */
[----:B------:R-:W-:Y:S01]  /*df00*/  IMAD.WIDE.U32 R22, R5, 0x10, R226 ;  /* 0x0000001005167825 */ /* 0x000fe200078e00e2 */
[----:B------:R-:W-:Y:S02]  /*df10*/  F2FP.BF16.F32.PACK_AB R165, R27, R24 ;  /* 0x000000181ba5723e */ /* 0x000fe400000010ff */
[----:B------:R-:W-:Y:S01]  /*df20*/  F2FP.BF16.F32.PACK_AB R174, R29, R16 ;  /* 0x000000101dae723e */ /* 0x000fe200000010ff */
[----:B------:R-:W-:Y:S01]  /*df30*/  IMAD.WIDE.U32 R4, R5, 0x10, R224 ;  /* 0x0000001005047825 */ /* 0x000fe200078e00e0 */
[----:B------:R-:W-:Y:S01]  /*df40*/  F2FP.BF16.F32.PACK_AB R12, R18, R26 ;  /* 0x0000001a120c723e */ /* 0x000fe200000010ff */
[----:B------:R-:W-:Y:S02]  /*df50*/  STG.E.128 desc[UR6][R30.64], R8 ;  /* 0x000000081e007986 */ /* 0x000fe4000c101d06 */
[C---:B------:R-:W-:Y:S02]  /*df60*/  IMAD.WIDE.U32 R6, R17.reuse, 0x10, R226 ;  /* 0x0000001011067825 */ /* 0x040fe400078e00e2 */
[----:B------:R-:W-:Y:S04]  /*df70*/  STG.E.128 desc[UR6][R22.64], R164 ;  /* 0x000000a416007986 */ /* 0x000fe8000c101d06 */
[----:B------:R-:W-:Y:S04]  /*df80*/  STG.E.128 desc[UR6][R4.64], R172 ;  /* 0x000000ac04007986 */ /* 0x000fe8000c101d06 */
[----:B------:R0:W-:Y:S01]  /*df90*/  STG.E.128 desc[UR6][R6.64], R12 ;  /* 0x0000000c06007986 */ /* 0x0001e2000c101d06 */
[----:B------:R-:W-:Y:S01]  /*dfa0*/  IMAD.WIDE.U32 R16, R17, 0x10, R224 ;  /* 0x0000001011107825 */ /* 0x000fe200078e00e0 */
[----:B------:R-:W-:Y:S01]  /*dfb0*/  F2FP.BF16.F32.PACK_AB R163, R187, R177 ;  /* 0x000000b1bba3723e */ /* 0x000fe200000010ff */
[----:B0-----:R-:W0:Y:S01]  /*dfc0*/  LDC.64 R12, c[0x0][0x380] ;  /* 0x0000e000ff0c7b82 */ /* 0x001e220000000a00 */
[----:B------:R-:W-:Y:S01]  /*dfd0*/  F2FP.BF16.F32.PACK_AB R7, R205, R207 ;  /* 0x000000cfcd07723e */ /* 0x000fe200000010ff */
[----:B------:R-:W-:Y:S01]  /*dfe0*/  IMAD.WIDE.U32 R18, R169, 0x10, R226 ;  /* 0x00000010a9127825 */ /* 0x000fe200078e00e2 */
[----:B------:R-:W-:-:S02]  /*dff0*/  F2FP.BF16.F32.PACK_AB R6, R208, R211 ;  /* 0x000000d3d006723e */ /* 0x000fc400000010ff */
[----:B------:R-:W-:Y:S02]  /*e000*/  F2FP.BF16.F32.PACK_AB R5, R212, R213 ;  /* 0x000000d5d405723e */ /* 0x000fe400000010ff */
[----:B------:R-:W-:Y:S01]  /*e010*/  F2FP.BF16.F32.PACK_AB R4, R216, R217 ;  /* 0x000000d9d804723e */ /* 0x000fe200000010ff */
[----:B------:R-:W-:Y:S01]  /*e020*/  IMAD.WIDE.U32 R26, R169, 0x10, R224 ;  /* 0x00000010a91a7825 */ /* 0x000fe200078e00e0 */
[----:B------:R-:W-:Y:S02]  /*e030*/  F2FP.BF16.F32.PACK_AB R23, R188, R189 ;  /* 0x000000bdbc17723e */ /* 0x000fe400000010ff */
[----:B------:R-:W-:Y:S01]  /*e040*/  F2FP.BF16.F32.PACK_AB R22, R170, R171 ;  /* 0x000000abaa16723e */ /* 0x000fe200000010ff */
[----:B------:R-:W-:Y:S01]  /*e050*/  IMAD.WIDE.U32 R24, R178, 0x10, R226 ;  /* 0x00000010b2187825 */ /* 0x000fe200078e00e2 */
[----:B------:R-:W-:Y:S02]  /*e060*/  F2FP.BF16.F32.PACK_AB R160, R209, R210 ;  /* 0x000000d2d1a0723e */ /* 0x000fe400000010ff */
[----:B------:R-:W-:Y:S01]  /*e070*/  F2FP.BF16.F32.PACK_AB R11, R196, R186 ;  /* 0x000000bac40b723e */ /* 0x000fe200000010ff */
[----:B------:R-:W-:Y:S01]  /*e080*/  IMAD.WIDE.U32 R28, R178, 0x10, R224 ;  /* 0x00000010b21c7825 */ /* 0x000fe200078e00e0 */
[----:B------:R-:W-:-:S02]  /*e090*/  F2FP.BF16.F32.PACK_AB R10, R194, R193 ;  /* 0x000000c1c20a723e */ /* 0x000fc400000010ff */
[----:B------:R-:W-:Y:S02]  /*e0a0*/  F2FP.BF16.F32.PACK_AB R9, R192, R191 ;  /* 0x000000bfc009723e */ /* 0x000fe400000010ff */
[----:B------:R-:W-:Y:S02]  /*e0b0*/  F2FP.BF16.F32.PACK_AB R8, R190, R183 ;  /* 0x000000b7be08723e */ /* 0x000fe400000010ff */
[----:B------:R-:W-:Y:S01]  /*e0c0*/  F2FP.BF16.F32.PACK_AB R186, R181, R184 ;  /* 0x000000b8b5ba723e */ /* 0x000fe200000010ff */
[----:B------:R1:W-:Y:S01]  /*e0d0*/  STG.E.128 desc[UR6][R16.64], R4 ;  /* 0x0000000410007986 */ /* 0x0003e2000c101d06 */
[----:B------:R-:W-:Y:S02]  /*e0e0*/  F2FP.BF16.F32.PACK_AB R187, R195, R182 ;  /* 0x000000b6c3bb723e */ /* 0x000fe400000010ff */
[----:B------:R-:W-:Y:S01]  /*e0f0*/  F2FP.BF16.F32.PACK_AB R184, R179, R206 ;  /* 0x000000ceb3b8723e */ /* 0x000fe200000010ff */
[----:B------:R1:W-:Y:S01]  /*e100*/  STG.E.128 desc[UR6][R18.64], R20 ;  /* 0x0000001412007986 */ /* 0x0003e2000c101d06 */
[----:B0-----:R-:W-:-:S03]  /*e110*/  LEA R3, R12, R3, 0x2 ;  /* 0x000000030c037211 */ /* 0x001fc600078e10ff */
[----:B------:R1:W-:Y:S04]  /*e120*/  STG.E.128 desc[UR6][R26.64], R160 ;  /* 0x000000a01a007986 */ /* 0x0003e8000c101d06 */
[----:B------:R1:W-:Y:S04]  /*e130*/  STG.E.128 desc[UR6][R24.64], R8 ;  /* 0x0000000818007986 */ /* 0x0003e8000c101d06 */
[----:B------:R1:W-:Y:S01]  /*e140*/  STG.E.128 desc[UR6][R28.64], R184 ;  /* 0x000000b81c007986 */ /* 0x0003e2000c101d06 */
[----:B------:R-:W-:-:S13]  /*e150*/  ISETP.GE.AND P2, PT, R3, R13, PT ;  /* 0x0000000d0300720c */ /* 0x000fda0003f46270 */
[----:B------:R-:W-:Y:S05]  /*e160*/  @!P2 BRA `(.L_x_145) ;  /* 0xffffff4c00d4a947 */ /* 0x000fea000383ffff */
[----:B------:R-:W-:Y:S05]  /*e170*/  EXIT ;  /* 0x000000000000794d */ /* 0x000fea0003800000 */
.L_x_144:
[----:B------:R-:W-:Y:S01]  /*e180*/  HFMA2 R162, -RZ, RZ, 0, 1.847743988037109375e-06 ;  /* 0x0000001fffa27431 */ /* 0x000fe200000001ff */
[----:B------:R-:W-:Y:S01]  /*e190*/  BSSY B0, `(.L_x_146) ;  /* 0x0000007000007945 */ /* 0x000fe20003800000 */
[----:B------:R-:W-:Y:S01]  /*e1a0*/  MOV R203, R161 ;  /* 0x000000a100cb7202 */ /* 0x000fe20000000f00 */
[----:B------:R-:W-:Y:S01]  /*e1b0*/  IMAD.MOV.U32 R160, RZ, RZ, 0x1 ;  /* 0x00000001ffa07424 */ /* 0x000fe200078e00ff */
[----:B------:R-:W-:-:S07]  /*e1c0*/  MOV R163, 0xffffffff ;  /* 0xffffffff00a37802 */ /* 0x000fce0000000f00 */
[----:B------:R-:W-:Y:S05]  /*e1d0*/  WARPSYNC.COLLECTIVE R163, `(.L_x_147) ;  /* 0x00000000a3087348 */ /* 0x000fea0003c00000 */
[----:B------:R0:W1:Y:S02]  /*e1e0*/  SHFL.BFLY P3, R160, R203, R160, R162 ;  /* 0x0c0000a0cba07389 */ /* 0x00006400000600a2 */
[----:B01----:R-:W-:Y:S05]  /*e1f0*/  ENDCOLLECTIVE ;  /* 0x000000000000791b */ /* 0x003fea0003800000 */
.L_x_147:
[----:B------:R-:W-:Y:S05]  /*e200*/  BSYNC B0 ;  /* 0x0000000000007941 */ /* 0x000fea0003800000 */
.L_x_146:
[----:B------:R-:W-:Y:S01]  /*e210*/  FADD.FTZ R161, R161, R160 ;  /* 0x000000a0a1a17221 */ /* 0x000fe20000010000 */
[----:B------:R-:W-:Y:S02]  /*e220*/  HFMA2 R162, -RZ, RZ, 0, 1.847743988037109375e-06 ;  /* 0x0000001fffa27431 */ /* 0x000fe400000001ff */
[----:B------:R-:W-:Y:S01]  /*e230*/  IMAD.MOV.U32 R160, RZ, RZ, 0x2 ;  /* 0x00000002ffa07424 */ /* 0x000fe200078e00ff */
[----:B------:R-:W-:Y:S01]  /*e240*/  MOV R163, 0xffffffff ;  /* 0xffffffff00a37802 */ /* 0x000fe20000000f00 */
[----:B------:R-:W0:Y:S01]  /*e250*/  LDC R226, c[0x0][0x400] ;  /* 0x00010000ffe27b82 */ /* 0x000e220000000800 */
[----:B------:R-:W-:-:S07]  /*e260*/  MOV R203, R161 ;  /* 0x000000a100cb7202 */ /* 0x000fce0000000f00 */
[----:B0-----:R-:W-:Y:S05]  /*e270*/  WARPSYNC.COLLECTIVE R163, `(.L_x_148) ;  /* 0x00000000a3087348 */ /* 0x001fea0003c00000 */
[----:B------:R1:W2:Y:S02]  /*e280*/  SHFL.BFLY P3, R160, R203, R160, R162 ;  /* 0x0c0000a0cba07389 */ /* 0x0002a400000600a2 */
[----:B012---:R-:W-:Y:S05]  /*e290*/  ENDCOLLECTIVE ;  /* 0x000000000000791b */ /* 0x007fea0003800000 */
.L_x_148:
[----:B------:R-:W-:Y:S01]  /*e2a0*/  FADD.FTZ R161, R161, R160 ;  /* 0x000000a0a1a17221 */ /* 0x000fe20000010000 */
[----:B------:R-:W-:-:S04]  /*e2b0*/  IMAD.MOV.U32 R160, RZ, RZ, 0x4 ;  /* 0x00000004ffa07424 */ /* 0x000fc800078e00ff */
[----:B------:R-:W-:-:S07]  /*e2c0*/  MOV R203, R161 ;  /* 0x000000a100cb7202 */ /* 0x000fce0000000f00 */
[----:B------:R-:W-:Y:S05]  /*e2d0*/  WARPSYNC.COLLECTIVE R163, `(.L_x_149) ;  /* 0x00000000a3087348 */ /* 0x000fea0003c00000 */
[----:B------:R0:W1:Y:S02]  /*e2e0*/  SHFL.BFLY P3, R160, R203, R160, R162 ;  /* 0x0c0000a0cba07389 */ /* 0x00006400000600a2 */
[----:B01----:R-:W-:Y:S05]  /*e2f0*/  ENDCOLLECTIVE ;  /* 0x000000000000791b */ /* 0x003fea0003800000 */
.L_x_149:
[----:B------:R-:W-:Y:S01]  /*e300*/  FADD.FTZ R161, R161, R160 ;  /* 0x000000a0a1a17221 */ /* 0x000fe20000010000 */
[----:B------:R-:W-:-:S04]  /*e310*/  HFMA2 R160, -RZ, RZ, 0, 4.76837158203125e-07 ;  /* 0x00000008ffa07431 */ /* 0x000fc800000001ff */
[----:B------:R-:W-:-:S07]  /*e320*/  MOV R203, R161 ;  /* 0x000000a100cb7202 */ /* 0x000fce0000000f00 */
[----:B------:R-:W-:Y:S05]  /*e330*/  WARPSYNC.COLLECTIVE R163, `(.L_x_150) ;  /* 0x00000000a3087348 */ /* 0x000fea0003c00000 */
[----:B------:R0:W1:Y:S02]  /*e340*/  SHFL.BFLY P3, R160, R203, R160, R162 ;  /* 0x0c0000a0cba07389 */ /* 0x00006400000600a2 */
[----:B01----:R-:W-:Y:S05]  /*e350*/  ENDCOLLECTIVE ;  /* 0x000000000000791b */ /* 0x003fea0003800000 */
.L_x_150:
[----:B------:R-:W-:Y:S01]  /*e360*/  FADD.FTZ R161, R161, R160 ;  /* 0x000000a0a1a17221 */ /* 0x000fe20000010000 */
[----:B------:R-:W-:-:S04]  /*e370*/  IMAD.MOV.U32 R160, RZ, RZ, 0x10 ;  /* 0x00000010ffa07424 */ /* 0x000fc800078e00ff */
[----:B------:R-:W-:-:S07]  /*e380*/  MOV R203, R161 ;  /* 0x000000a100cb7202 */ /* 0x000fce0000000f00 */
[----:B------:R-:W-:Y:S05]  /*e390*/  WARPSYNC.COLLECTIVE R163, `(.L_x_151) ;  /* 0x00000000a3087348 */ /* 0x000fea0003c00000 */
[----:B------:R0:W1:Y:S02]  /*e3a0*/  SHFL.BFLY P3, R160, R203, R160, R162 ;  /* 0x0c0000a0cba07389 */ /* 0x00006400000600a2 */
[----:B01----:R-:W-:Y:S05]  /*e3b0*/  ENDCOLLECTIVE ;  /* 0x000000000000791b */ /* 0x003fea0003800000 */
.L_x_151:
[----:B------:R-:W-:-:S04]  /*e3c0*/  FADD.FTZ R161, R161, R160 ;  /* 0x000000a0a1a17221 */ /* 0x000fc80000010000 */
[----:B------:R-:W-:-:S04]  /*e3d0*/  FMUL.FTZ R161, R161, R226 ;  /* 0x000000e2a1a17220 */ /* 0x000fc80000410000 */
        /* <DEDUP_REMOVED lines=160> */
[----:B------:R-:W-:Y:S01]  /*ede0*/  HFMA2 R160, -RZ, RZ, 0, 5.9604644775390625e-08 ;  /* 0x00000001ffa07431 */ /* 0x000fe200000001ff */
[----:B------:R-:W-:-:S03]  /*edf0*/  MOV R162, 0x1f ;  /* 0x0000001f00a27802 */ /* 0x000fc60000000f00 */
[----:B------:R-:W-:-:S07]  /*ee00*/  MOV R203, R202 ;  /* 0x000000ca00cb7202 */ /* 0x000fce0000000f00 */
[----:B------:R-:W-:Y:S05]  /*ee10*/  WARPSYNC.COLLECTIVE R163, `(.L_x_152) ;  /* 0x00000000a3087348 */ /* 0x000fea0003c00000 */
[----:B------:R0:W1:Y:S02]  /*ee20*/  SHFL.BFLY P3, R160, R203, R160, R162 ;  /* 0x0c0000a0cba07389 */ /* 0x00006400000600a2 */
[----:B01----:R-:W-:Y:S05]  /*ee30*/  ENDCOLLECTIVE ;  /* 0x000000000000791b */ /* 0x003fea0003800000 */
.L_x_152:
[----:B------:R-:W-:Y:S01]  /*ee40*/  FADD.FTZ R202, R202, R160 ;  /* 0x000000a0caca7221 */ /* 0x000fe20000010000 */
[----:B------:R-:W-:-:S03]  /*ee50*/  HFMA2 R160, -RZ, RZ, 0, 1.1920928955078125e-07 ;  /* 0x00000002ffa07431 */ /* 0x000fc600000001ff */
[----:B------:R-:W-:-:S07]  /*ee60*/  IMAD.MOV.U32 R203, RZ, RZ, R202 ;  /* 0x000000ffffcb7224 */ /* 0x000fce00078e00ca */
[----:B------:R-:W-:Y:S05]  /*ee70*/  WARPSYNC.COLLECTIVE R163, `(.L_x_153) ;  /* 0x00000000a3087348 */ /* 0x000fea0003c00000 */
[----:B------:R0:W1:Y:S02]  /*ee80*/  SHFL.BFLY P3, R160, R203, R160, R162 ;  /* 0x0c0000a0cba07389 */ /* 0x00006400000600a2 */
[----:B01----:R-:W-:Y:S05]  /*ee90*/  ENDCOLLECTIVE ;  /* 0x000000000000791b */ /* 0x003fea0003800000 */
.L_x_153:
[----:B------:R-:W-:Y:S01]  /*eea0*/  FADD.FTZ R202, R202, R160 ;  /* 0x000000a0caca7221 */ /* 0x000fe20000010000 */
[----:B------:R-:W-:-:S04]  /*eeb0*/  HFMA2 R160, -RZ, RZ, 0, 2.384185791015625e-07 ;  /* 0x00000004ffa07431 */ /* 0x000fc800000001ff */
[----:B------:R-:W-:-:S07]  /*eec0*/  MOV R203, R202 ;  /* 0x000000ca00cb7202 */ /* 0x000fce0000000f00 */
[----:B------:R-:W-:Y:S05]  /*eed0*/  WARPSYNC.COLLECTIVE R163, `(.L_x_154) ;  /* 0x00000000a3087348 */ /* 0x000fea0003c00000 */
[----:B------:R0:W1:Y:S02]  /*eee0*/  SHFL.BFLY P3, R160, R203, R160, R162 ;  /* 0x0c0000a0cba07389 */ /* 0x00006400000600a2 */
[----:B01----:R-:W-:Y:S05]  /*eef0*/  ENDCOLLECTIVE ;  /* 0x000000000000791b */ /* 0x003fea0003800000 */
.L_x_154:
[----:B------:R-:W-:Y:S01]  /*ef00*/  FADD.FTZ R202, R202, R160 ;  /* 0x000000a0caca7221 */ /* 0x000fe20000010000 */
[----:B------:R-:W-:-:S03]  /*ef10*/  MOV R160, 0x8 ;  /* 0x0000000800a07802 */ /* 0x000fc60000000f00 */
[----:B------:R-:W-:-:S07]  /*ef20*/  IMAD.MOV.U32 R203, RZ, RZ, R202 ;  /* 0x000000ffffcb7224 */ /* 0x000fce00078e00ca */
[----:B------:R-:W-:Y:S05]  /*ef30*/  WARPSYNC.COLLECTIVE R163, `(.L_x_155) ;  /* 0x00000000a3087348 */ /* 0x000fea0003c00000 */
[----:B------:R0:W1:Y:S02]  /*ef40*/  SHFL.BFLY P3, R160, R203, R160, R162 ;  /* 0x0c0000a0cba07389 */ /* 0x00006400000600a2 */
[----:B01----:R-:W-:Y:S05]  /*ef50*/  ENDCOLLECTIVE ;  /* 0x000000000000791b */ /* 0x003fea0003800000 */
.L_x_155:
[----:B------:R-:W-:Y:S01]  /*ef60*/  FADD.FTZ R202, R202, R160 ;  /* 0x000000a0caca7221 */ /* 0x000fe20000010000 */
[----:B------:R-:W-:-:S04]  /*ef70*/  HFMA2 R160, -RZ, RZ, 0, 9.5367431640625e-07 ;  /* 0x00000010ffa07431 */ /* 0x000fc800000001ff */
[----:B------:R-:W-:-:S07]  /*ef80*/  MOV R203, R202 ;  /* 0x000000ca00cb7202 */ /* 0x000fce0000000f00 */
[----:B------:R-:W-:Y:S05]  /*ef90*/  WARPSYNC.COLLECTIVE R163, `(.L_x_156) ;  /* 0x00000000a3087348 */ /* 0x000fea0003c00000 */
[----:B------:R0:W1:Y:S02]  /*efa0*/  SHFL.BFLY P3, R160, R203, R160, R162 ;  /* 0x0c0000a0cba07389 */ /* 0x00006400000600a2 */
[----:B01----:R-:W-:Y:S05]  /*efb0*/  ENDCOLLECTIVE ;  /* 0x000000000000791b */ /* 0x003fea0003800000 */
.L_x_156:
[----:B------:R-:W-:Y:S05]  /*efc0*/  BRA `(.L_x_157) ;  /* 0xffffffb400547947 */ /* 0x000fea000383ffff */
.L_x_158:
        /* <DEDUP_REMOVED lines=11> */
.L_x_54429:


//--------------------- .text._ZN10layer_norm31ln_parallel_residual_fwd_kernelINS_13Kernel_traitsI13__nv_bfloat16S2_S2_S2_fjLj2560ELj1ELj4ELj1ELj16ENS_18Kernel_traits_baseILj2560ES2_S2_S2_S2_fjLj128EEEEELb0ELb1ELb0EEEvNS_9FwdParamsE --------------------------
	.section	.text._ZN10layer_norm31ln_parallel_residual_fwd_kernelINS_13Kernel_traitsI13__nv_bfloat16S2_S2_S2_fjLj2560ELj1ELj4ELj1ELj16ENS_18Kernel_traits_baseILj2560ES2_S2_S2_S2_fjLj128EEEEELb0ELb1ELb0EEEvNS_9FwdParamsE,"ax",@progbits
	.align	128
        .global         _ZN10layer_norm31ln_parallel_residual_fwd_kernelINS_13Kernel_traitsI13__nv_bfloat16S2_S2_S2_fjLj2560ELj1ELj4ELj1ELj16ENS_18Kernel_traits_baseILj2560ES2_S2_S2_S2_fjLj128EEEEELb0ELb1ELb0EEEvNS_9FwdParamsE
        .type           _ZN10layer_norm31ln_parallel_residual_fwd_kernelINS_13Kernel_traitsI13__nv_bfloat16S2_S2_S2_fjLj2560ELj1ELj4ELj1ELj16ENS_18Kernel_traits_baseILj2560ES2_S2_S2_S2_fjLj128EEEEELb0ELb1ELb0EEEvNS_9FwdParamsE,@function
        .size           _ZN10layer_norm31ln_parallel_residual_fwd_kernelINS_13Kernel_traitsI13__nv_bfloat16S2_S2_S2_fjLj2560ELj1ELj4ELj1ELj16ENS_18Kernel_traits_baseILj2560ES2_S2_S2_S2_fjLj128EEEEELb0ELb1ELb0EEEvNS_9FwdParamsE,(.L_x_54430 - _ZN10layer_norm31ln_parallel_residual_fwd_kernelINS_13Kernel_traitsI13__nv_bfloat16S2_S2_S2_fjLj2560ELj1ELj4ELj1ELj16ENS_18Kernel_traits_baseILj2560ES2_S2_S2_S2_fjLj128EEEEELb0ELb1ELb0EEEvNS_9FwdParamsE)
        .other          _ZN10layer_norm31ln_parallel_residual_fwd_kernelINS_13Kernel_traitsI13__nv_bfloat16S2_S2_S2_fjLj2560ELj1ELj4ELj1ELj16ENS_18Kernel_traits_baseILj2560ES2_S2_S2_S2_fjLj128EEEEELb0ELb1ELb0EEEvNS_9FwdParamsE,@"STO_CUDA_ENTRY STV_DEFAULT"
_ZN10layer_norm31ln_parallel_residual_fwd_kernelINS_13Kernel_traitsI13__nv_bfloat16S2_S2_S2_fjLj2560ELj1ELj4ELj1ELj16ENS_18Kernel_traits_baseILj2560ES2_S2_S2_S2_fjLj128EEEEELb0ELb1ELb0EEEvNS_9FwdParamsE:
.text._ZN10layer_norm31ln_parallel_residual_fwd_kernelINS_13Kernel_traitsI13__nv_bfloat16S2_S2_S2_fjLj2560ELj1ELj4ELj1ELj16ENS_18Kernel_traits_baseILj2560ES2_S2_S2_S2_fjLj128EEEEELb0ELb1ELb0EEEvNS_9FwdParamsE:
[----:B------:R-:W0:Y:S01]  /*0000*/  LDC R1, c[0x0][0x37c] ;  /* 0x0000df00ff017b82 */ /* 0x000e220000000800 */
[----:B------:R-:W1:Y:S07]  /*0010*/  S2R R2, SR_TID.X ;  /* 0x0000000000027919 */ /* 0x000e6e0000002100 */
[----:B------:R-:W2:Y:S01]  /*0020*/  LDC R3, c[0x0][0x388] ;  /* 0x0000e200ff037b82 */ /* 0x000ea20000000800 */
[----:B------:R-:W3:Y:S01]  /*0030*/  LDCU.64 UR8, c[0x0][0x438] ;  /* 0x00008700ff0877ac */ /* 0x000ee20008000a00 */
[----:B------:R-:W-:Y:S01]  /*0040*/  BSSY.RECONVERGENT B0, `(.L_x_159) ;  /* 0x00000c2000007945 */ /* 0x000fe20003800200 */
[----:B0-----:R-:W-:Y:S01]  /*0050*/  IADD3 R1, PT, PT, R1, -0x40, RZ ;  /* 0xffffffc001017810 */ /* 0x001fe20007ffe0ff */
[----:B------:R-:W0:Y:S04]  /*0060*/  LDCU.64 UR6, c[0x0][0x358] ;  /* 0x00006b00ff0677ac */ /* 0x000e280008000a00 */
[----:B------:R-:W4:Y:S01]  /*0070*/  S2UR UR4, SR_CTAID.X ;  /* 0x00000000000479c3 */ /* 0x000f220000002500 */
[----:B---3--:R-:W-:-:S04]  /*0080*/  UISETP.NE.U32.AND UP0, UPT, UR8, URZ, UPT ;  /* 0x000000ff0800728c */ /* 0x008fc8000bf05070 */
[----:B------:R-:W-:Y:S01]  /*0090*/  UISETP.NE.AND.EX UP0, UPT, UR9, URZ, UPT, UP0 ;  /* 0x000000ff0900728c */ /* 0x000fe2000bf05300 */
[----:B--2---:R-:W-:-:S04]  /*00a0*/  SHF.R.S32.HI R0, RZ, 0x1f, R3 ;  /* 0x0000001fff007819 */ /* 0x004fc80000011403 */
[----:B------:R-:W-:Y:S02]  /*00b0*/  LEA.HI R0, R0, R3, RZ, 0x3 ;  /* 0x0000000300007211 */ /* 0x000fe400078f18ff */
[C---:B-1----:R-:W-:Y:S01]  /*00c0*/  LOP3.LUT R3, R2.reuse, 0x1f, RZ, 0xc, !PT ;  /* 0x0000001f02037812 */ /* 0x042fe200078e0cff */
[----:B----4-:R-:W-:Y:S01]  /*00d0*/  USHF.L.U32 UR4, UR4, 0x2, URZ ;  /* 0x0000000204047899 */ /* 0x010fe200080006ff */
[----:B------:R-:W-:Y:S02]  /*00e0*/  SHF.R.U32.HI R29, RZ, 0x5, R2 ;  /* 0x00000005ff1d7819 */ /* 0x000fe40000011602 */
[----:B------:R-:W-:Y:S02]  /*00f0*/  LOP3.LUT R4, R2, 0x1f, RZ, 0xc0, !PT ;  /* 0x0000001f02047812 */ /* 0x000fe400078ec0ff */
[----:B------:R-:W-:Y:S02]  /*0100*/  LEA.HI.SX32 R30, R0, R3, 0x1d ;  /* 0x00000003001e7211 */ /* 0x000fe400078feaff */
[----:B------:R-:W-:-:S02]  /*0110*/  LOP3.LUT R29, R29, UR4, RZ, 0xfc, !PT ;  /* 0x000000041d1d7c12 */ /* 0x000fc4000f8efcff */
[----:B------:R-:W-:Y:S01]  /*0120*/  MOV R31, R4 ;  /* 0x00000004001f7202 */ /* 0x000fe20000000f00 */
[----:B0-----:R-:W-:Y:S06]  /*0130*/  BRA.U !UP0, `(.L_x_160) ;  /* 0x0000000508447547 */ /* 0x001fec000b800000 */
[C---:B------:R-:W-:Y:S02]  /*0140*/  ISETP.GE.U32.AND P5, PT, R30.reuse, 0x20, PT ;  /* 0x000000201e00780c */ /* 0x040fe40003fa6070 */
[C---:B------:R-:W-:Y:S02]  /*0150*/  ISETP.GE.U32.AND P0, PT, R30.reuse, 0x40, PT ;  /* 0x000000401e00780c */ /* 0x040fe40003f06070 */
[C---:B------:R-:W-:Y:S02]  /*0160*/  ISETP.GE.U32.AND P6, PT, R30.reuse, 0x60, PT ;  /* 0x000000601e00780c */ /* 0x040fe40003fc6070 */
[C---:B------:R-:W-:Y:S02]  /*0170*/  ISETP.GE.U32.AND P4, PT, R30.reuse, 0x80, PT ;  /* 0x000000801e00780c */ /* 0x040fe40003f86070 */
[C---:B------:R-:W-:Y:S02]  /*0180*/  ISETP.GE.U32.AND P3, PT, R30.reuse, 0xa0, PT ;  /* 0x000000a01e00780c */ /* 0x040fe40003f66070 */
[----:B------:R-:W-:-:S03]  /*0190*/  ISETP.GE.U32.AND P2, PT, R30, 0xc0, PT ;  /* 0x000000c01e00780c */ /* 0x000fc60003f46070 */
[----:B------:R-:W0:Y:S08]  /*01a0*/  @P5 LDC.64 R2, c[0x0][0x3d0] ;  /* 0x0000f400ff025b82 */ /* 0x000e300000000a00 */
[----:B------:R-:W1:Y:S08]  /*01b0*/  @P5 LDC.64 R4, c[0x0][0x438] ;  /* 0x00010e00ff045b82 */ /* 0x000e700000000a00 */
[----:B------:R-:W2:Y:S08]  /*01c0*/  @P0 LDC.64 R6, c[0x0][0x3d0] ;  /* 0x0000f400ff060b82 */ /* 0x000eb00000000a00 */
[----:B------:R-:W3:Y:S01]  /*01d0*/  @P0 LDC.64 R8, c[0x0][0x438] ;  /* 0x00010e00ff080b82 */ /* 0x000ee20000000a00 */
[----:B0-----:R-:W-:Y:S01]  /*01e0*/  @P5 IMAD.WIDE.U32 R2, R31, 0x10, R2 ;  /* 0x000000101f025825 */ /* 0x001fe200078e0002 */
[----:B------:R-:W-:-:S04]  /*01f0*/  ISETP.GE.U32.AND P1, PT, R30, 0xe0, PT ;  /* 0x000000e01e00780c */ /* 0x000fc80003f26070 */
[----:B------:R-:W5:Y:S02]  /*0200*/  @P5 LDG.E.128 R180, desc[UR6][R2.64] ;  /* 0x0000000602b45981 */ /* 0x000f64000c1e1d00 */
[----:B------:R-:W0:Y:S01]  /*0210*/  @P6 LDC.64 R10, c[0x0][0x3d0] ;  /* 0x0000f400ff0a6b82 */ /* 0x000e220000000a00 */
[C---:B-1----:R-:W-:Y:S01]  /*0220*/  @P5 IMAD.WIDE.U32 R4, R31.reuse, 0x10, R4 ;  /* 0x000000101f045825 */ /* 0x042fe200078e0004 */
[----:B------:R-:W-:-:S04]  /*0230*/  @P5 LOP3.LUT R31, R31, 0x20, RZ, 0xfc, !PT ;  /* 0x000000201f1f5812 */ /* 0x000fc800078efcff */
[----:B------:R-:W5:Y:S02]  /*0240*/  @P5 LD.E.128 R108, desc[UR6][R4.64] ;  /* 0x00000006046c5980 */ /* 0x000f64000c101d00 */
[----:B------:R-:W1:Y:S01]  /*0250*/  @P6 LDC.64 R12, c[0x0][0x438] ;  /* 0x00010e00ff0c6b82 */ /* 0x000e620000000a00 */
[----:B--2---:R-:W-:-:S05]  /*0260*/  @P0 IMAD.WIDE.U32 R6, R31, 0x10, R6 ;  /* 0x000000101f060825 */ /* 0x004fca00078e0006 */
[----:B------:R2:W5:Y:S02]  /*0270*/  @P0 LDG.E.128 R124, desc[UR6][R6.64] ;  /* 0x00000006067c0981 */ /* 0x000564000c1e1d00 */
[----:B------:R-:W4:Y:S01]  /*0280*/  @P4 LDC.64 R14, c[0x0][0x3d0] ;  /* 0x0000f400ff0e4b82 */ /* 0x000f220000000a00 */
[----:B---3--:R-:W-:-:S07]  /*0290*/  @P0 IMAD.WIDE.U32 R8, R31, 0x10, R8 ;  /* 0x000000101f080825 */ /* 0x008fce00078e0008 */
[----:B------:R-:W3:Y:S01]  /*02a0*/  @P4 LDC.64 R16, c[0x0][0x438] ;  /* 0x00010e00ff104b82 */ /* 0x000ee20000000a00 */
[----:B------:R-:W-:Y:S01]  /*02b0*/  @P0 VIADD R31, R31, 0x20 ;  /* 0x000000201f1f0836 */ /* 0x000fe20000000000 */
[----:B------:R3:W5:Y:S01]  /*02c0*/  @P0 LD.E.128 R120, desc[UR6][R8.64] ;  /* 0x0000000608780980 */ /* 0x000762000c101d00 */
[----:B------:R-:W-:Y:S02]  /*02d0*/  ISETP.GE.U32.AND P0, PT, R30, 0x100, PT ;  /* 0x000001001e00780c */ /* 0x000fe40003f06070 */
[----:B0-----:R-:W-:-:S03]  /*02e0*/  @P6 IMAD.WIDE.U32 R10, R31, 0x10, R10 ;  /* 0x000000101f0a6825 */ /* 0x001fc600078e000a */
[----:B------:R-:W0:Y:S01]  /*02f0*/  @P3 LDC.64 R18, c[0x0][0x3d0] ;  /* 0x0000f400ff123b82 */ /* 0x000e220000000a00 */
[C---:B-1----:R-:W-:Y:S01]  /*0300*/  @P6 IMAD.WIDE.U32 R12, R31.reuse, 0x10, R12 ;  /* 0x000000101f0c6825 */ /* 0x042fe200078e000c */
[----:B------:R1:W5:Y:S06]  /*0310*/  @P6 LDG.E.128 R116, desc[UR6][R10.64] ;  /* 0x000000060a746981 */ /* 0x00036c000c1e1d00 */
[----:B------:R-:W1:Y:S01]  /*0320*/  @P3 LDC.64 R20, c[0x0][0x438] ;  /* 0x00010e00ff143b82 */ /* 0x000e620000000a00 */
[----:B------:R1:W5:Y:S01]  /*0330*/  @P6 LD.E.128 R112, desc[UR6][R12.64] ;  /* 0x000000060c706980 */ /* 0x000362000c101d00 */
[----:B------:R-:W-:-:S02]  /*0340*/  @P6 IADD3 R31, PT, PT, R31, 0x20, RZ ;  /* 0x000000201f1f6810 */ /* 0x000fc40007ffe0ff */
[----:B------:R-:W-:-:S04]  /*0350*/  ISETP.GE.U32.AND P6, PT, R30, 0x120, PT ;  /* 0x000001201e00780c */ /* 0x000fc80003fc6070 */
[----:B------:R-:W1:Y:S08]  /*0360*/  @P2 LDC.64 R22, c[0x0][0x3d0] ;  /* 0x0000f400ff162b82 */ /* 0x000e700000000a00 */
[----:B------:R-:W1:Y:S01]  /*0370*/  @P2 LDC.64 R24, c[0x0][0x438] ;  /* 0x00010e00ff182b82 */ /* 0x000e620000000a00 */
[----:B----4-:R-:W-:-:S07]  /*0380*/  @P4 IMAD.WIDE.U32 R14, R31, 0x10, R14 ;  /* 0x000000101f0e4825 */ /* 0x010fce00078e000e */
[----:B--2---:R-:W2:Y:S01]  /*0390*/  @P1 LDC.64 R6, c[0x0][0x3d0] ;  /* 0x0000f400ff061b82 */ /* 0x004ea20000000a00 */
[----:B---3--:R-:W-:-:S07]  /*03a0*/  @P4 IMAD.WIDE.U32 R16, R31, 0x10, R16 ;  /* 0x000000101f104825 */ /* 0x008fce00078e0010 */
[----:B------:R-:W3:Y:S01]  /*03b0*/  @P1 LDC.64 R8, c[0x0][0x438] ;  /* 0x00010e00ff081b82 */ /* 0x000ee20000000a00 */
[----:B------:R-:W-:Y:S01]  /*03c0*/  @P4 IADD3 R31, PT, PT, R31, 0x20, RZ ;  /* 0x000000201f1f4810 */ /* 0x000fe20007ffe0ff */
[----:B------:R4:W5:Y:S06]  /*03d0*/  @P4 LDG.E.128 R104, desc[UR6][R14.64] ;  /* 0x000000060e684981 */ /* 0x00096c000c1e1d00 */
[----:B------:R-:W4:Y:S01]  /*03e0*/  @P0 LDC.64 R26, c[0x0][0x3d0] ;  /* 0x0000f400ff1a0b82 */ /* 0x000f220000000a00 */
[C---:B0-----:R-:W-:Y:S01]  /*03f0*/  @P3 IMAD.WIDE.U32 R18, R31.reuse, 0x10, R18 ;  /* 0x000000101f123825 */ /* 0x041fe200078e0012 */
[----:B------:R0:W5:Y:S06]  /*0400*/  @P4 LD.E.128 R100, desc[UR6][R16.64] ;  /* 0x0000000610644980 */ /* 0x00016c000c101d00 */
[----:B------:R-:W0:Y:S01]  /*0410*/  @P0 LDC.64 R32, c[0x0][0x438] ;  /* 0x00010e00ff200b82 */ /* 0x000e220000000a00 */
[C---:B-1----:R-:W-:Y:S01]  /*0420*/  @P3 IMAD.WIDE.U32 R20, R31.reuse, 0x10, R20 ;  /* 0x000000101f143825 */ /* 0x042fe200078e0014 */
[----:B------:R1:W5:Y:S03]  /*0430*/  @P3 LDG.E.128 R96, desc[UR6][R18.64] ;  /* 0x0000000612603981 */ /* 0x000366000c1e1d00 */
[----:B------:R-:W-:Y:S01]  /*0440*/  @P3 VIADD R31, R31, 0x20 ;  /* 0x000000201f1f3836 */ /* 0x000fe20000000000 */
[----:B------:R1:W5:Y:S02]  /*0450*/  @P3 LD.E.128 R92, desc[UR6][R20.64] ;  /* 0x00000006145c3980 */ /* 0x000364000c101d00 */
[----:B------:R-:W1:Y:S01]  /*0460*/  @P6 LDC.64 R10, c[0x0][0x3d0] ;  /* 0x0000f400ff0a6b82 */ /* 0x000e620000000a00 */
[----:B------:R-:W-:-:S07]  /*0470*/  @P2 IMAD.WIDE.U32 R22, R31, 0x10, R22 ;  /* 0x000000101f162825 */ /* 0x000fce00078e0016 */
[----:B------:R-:W1:Y:S01]  /*0480*/  @P6 LDC.64 R12, c[0x0][0x438] ;  /* 0x00010e00ff0c6b82 */ /* 0x000e620000000a00 */
[C---:B------:R-:W-:Y:S01]  /*0490*/  @P2 IMAD.WIDE.U32 R24, R31.reuse, 0x10, R24 ;  /* 0x000000101f182825 */ /* 0x040fe200078e0018 */
[----:B------:R-:W-:Y:S01]  /*04a0*/  @P2 IADD3 R31, PT, PT, R31, 0x20, RZ ;  /* 0x000000201f1f2810 */ /* 0x000fe20007ffe0ff */
[----:B------:R0:W5:Y:S04]  /*04b0*/  @P2 LDG.E.128 R88, desc[UR6][R22.64] ;  /* 0x0000000616582981 */ /* 0x000168000c1e1d00 */
[C---:B--2---:R-:W-:Y:S01]  /*04c0*/  @P1 IMAD.WIDE.U32 R6, R31.reuse, 0x10, R6 ;  /* 0x000000101f061825 */ /* 0x044fe200078e0006 */
[----:B------:R2:W5:Y:S03]  /*04d0*/  @P2 LD.E.128 R84, desc[UR6][R24.64] ;  /* 0x0000000618542980 */ /* 0x000566000c101d00 */
[C---:B---3--:R-:W-:Y:S01]  /*04e0*/  @P1 IMAD.WIDE.U32 R8, R31.reuse, 0x10, R8 ;  /* 0x000000101f081825 */ /* 0x048fe200078e0008 */
[----:B------:R-:W-:Y:S01]  /*04f0*/  @P1 IADD3 R31, PT, PT, R31, 0x20, RZ ;  /* 0x000000201f1f1810 */ /* 0x000fe20007ffe0ff */
[----:B------:R2:W5:Y:S04]  /*0500*/  @P1 LDG.E.128 R80, desc[UR6][R6.64] ;  /* 0x0000000606501981 */ /* 0x000568000c1e1d00 */
[C---:B----4-:R-:W-:Y:S01]  /*0510*/  @P0 IMAD.WIDE.U32 R26, R31.reuse, 0x10, R26 ;  /* 0x000000101f1a0825 */ /* 0x050fe200078e001a */
[----:B------:R2:W5:Y:S03]  /*0520*/  @P1 LD.E.128 R76, desc[UR6][R8.64] ;  /* 0x00000006084c1980 */ /* 0x000566000c101d00 */
[C---:B0-----:R-:W-:Y:S01]  /*0530*/  @P0 IMAD.WIDE.U32 R32, R31.reuse, 0x10, R32 ;  /* 0x000000101f200825 */ /* 0x041fe200078e0020 */
[----:B------:R2:W5:Y:S03]  /*0540*/  @P0 LDG.E.128 R72, desc[UR6][R26.64] ;  /* 0x000000061a480981 */ /* 0x000566000c1e1d00 */
[----:B------:R-:W-:Y:S01]  /*0550*/  @P0 VIADD R31, R31, 0x20 ;  /* 0x000000201f1f0836 */ /* 0x000fe20000000000 */
[----:B------:R2:W5:Y:S03]  /*0560*/  @P0 LD.E.128 R68, desc[UR6][R32.64] ;  /* 0x0000000620440980 */ /* 0x000566000c101d00 */
[----:B-1----:R-:W-:-:S04]  /*0570*/  @P6 IMAD.WIDE.U32 R10, R31, 0x10, R10 ;  /* 0x000000101f0a6825 */ /* 0x002fc800078e000a */
[C---:B------:R-:W-:Y:S01]  /*0580*/  @P6 IMAD.WIDE.U32 R12, R31.reuse, 0x10, R12 ;  /* 0x000000101f0c6825 */ /* 0x040fe200078e000c */
[----:B------:R2:W5:Y:S04]  /*0590*/  @P6 LDG.E.128 R64, desc[UR6][R10.64] ;  /* 0x000000060a406981 */ /* 0x000568000c1e1d00 */
[----:B------:R2:W5:Y:S01]  /*05a0*/  @P6 LD.E.128 R60, desc[UR6][R12.64] ;  /* 0x000000060c3c6980 */ /* 0x000562000c101d00 */
[----:B------:R-:W-:Y:S02]  /*05b0*/  ISETP.GE.U32.AND P0, PT, R30, 0x140, PT ;  /* 0x000001401e00780c */ /* 0x000fe40003f06070 */
[----:B------:R-:W-:-:S11]  /*05c0*/  @P6 IADD3 R31, PT, PT, R31, 0x20, RZ ;  /* 0x000000201f1f6810 */ /* 0x000fd60007ffe0ff */
[----:B--2---:R-:W-:Y:S05]  /*05d0*/  @!P0 BRA `(.L_x_161) ;  /* 0x0000000400a08947 */ /* 0x004fea0003800000 */
[----:B------:R-:W0:Y:S08]  /*05e0*/  LDC.64 R56, c[0x0][0x3d0] ;  /* 0x0000f400ff387b82 */ /* 0x000e300000000a00 */
[----:B------:R-:W1:Y:S01]  /*05f0*/  LDC.64 R52, c[0x0][0x438] ;  /* 0x00010e00ff347b82 */ /* 0x000e620000000a00 */
[----:B0-----:R-:W-:-:S06]  /*0600*/  IMAD.WIDE.U32 R56, R31, 0x10, R56 ;  /* 0x000000101f387825 */ /* 0x001fcc00078e0038 */
[----:B------:R-:W5:Y:S01]  /*0610*/  LDG.E.128 R56, desc[UR6][R56.64] ;  /* 0x0000000638387981 */ /* 0x000f62000c1e1d00 */
[----:B-1----:R-:W-:-:S06]  /*0620*/  IMAD.WIDE.U32 R52, R31, 0x10, R52 ;  /* 0x000000101f347825 */ /* 0x002fcc00078e0034 */
[----:B------:R-:W5:Y:S01]  /*0630*/  LD.E.128 R52, desc[UR6][R52.64] ;  /* 0x0000000634347980 */ /* 0x000f62000c101d00 */
[----:B------:R-:W-:Y:S05]  /*0640*/  BRA `(.L_x_161) ;  /* 0x0000000400847947 */ /* 0x000fea0003800000 */
.L_x_160:
[C---:B------:R-:W-:Y:S02]  /*0650*/  ISETP.GE.U32.AND P5, PT, R30.reuse, 0x20, PT ;  /* 0x000000201e00780c */ /* 0x040fe40003fa6070 */
[C---:B------:R-:W-:Y:S02]  /*0660*/  ISETP.GE.U32.AND P1, PT, R30.reuse, 0x40, PT ;  /* 0x000000401e00780c */ /* 0x040fe40003f26070 */
[C---:B------:R-:W-:Y:S02]  /*0670*/  ISETP.GE.U32.AND P6, PT, R30.reuse, 0x60, PT ;  /* 0x000000601e00780c */ /* 0x040fe40003fc6070 */
[C---:B------:R-:W-:Y:S02]  /*0680*/  ISETP.GE.U32.AND P4, PT, R30.reuse, 0x80, PT ;  /* 0x000000801e00780c */ /* 0x040fe40003f86070 */
[C---:B------:R-:W-:Y:S02]  /*0690*/  ISETP.GE.U32.AND P0, PT, R30.reuse, 0xa0, PT ;  /* 0x000000a01e00780c */ /* 0x040fe40003f06070 */
[----:B------:R-:W-:-:S02]  /*06a0*/  ISETP.GE.U32.AND P3, PT, R30, 0xc0, PT ;  /* 0x000000c01e00780c */ /* 0x000fc40003f66070 */
[----:B------:R-:W-:Y:S01]  /*06b0*/  ISETP.GE.U32.AND P2, PT, R30, 0xe0, PT ;  /* 0x000000e01e00780c */ /* 0x000fe20003f46070 */
[----:B------:R-:W0:Y:S08]  /*06c0*/  @P5 LDC.64 R2, c[0x0][0x3d0] ;  /* 0x0000f400ff025b82 */ /* 0x000e300000000a00 */
[----:B------:R-:W1:Y:S08]  /*06d0*/  @P1 LDC.64 R4, c[0x0][0x3d0] ;  /* 0x0000f400ff041b82 */ /* 0x000e700000000a00 */
[----:B------:R-:W2:Y:S01]  /*06e0*/  @P6 LDC.64 R6, c[0x0][0x3d0] ;  /* 0x0000f400ff066b82 */ /* 0x000ea20000000a00 */
[C---:B0-----:R-:W-:Y:S01]  /*06f0*/  @P5 IMAD.WIDE.U32 R2, R31.reuse, 0x10, R2 ;  /* 0x000000101f025825 */ /* 0x041fe200078e0002 */
[----:B------:R-:W-:-:S06]  /*0700*/  @P5 LOP3.LUT R31, R31, 0x20, RZ, 0xfc, !PT ;  /* 0x000000201f1f5812 */ /* 0x000fcc00078efcff */
[----:B------:R-:W0:Y:S01]  /*0710*/  @P4 LDC.64 R8, c[0x0][0x3d0] ;  /* 0x0000f400ff084b82 */ /* 0x000e220000000a00 */
[----:B------:R-:W-:Y:S01]  /*0720*/  @P1 IMAD.MOV.U32 R123, RZ, RZ, RZ ;  /* 0x000000ffff7b1224 */ /* 0x000fe200078e00ff */
[----:B------:R-:W-:Y:S01]  /*0730*/  @P6 MOV R115, RZ ;  /* 0x000000ff00736202 */ /* 0x000fe20000000f00 */
[----:B------:R-:W5:Y:S01]  /*0740*/  @P5 LDG.E.128 R180, desc[UR6][R2.64] ;  /* 0x0000000602b45981 */ /* 0x000f62000c1e1d00 */
[C---:B-1----:R-:W-:Y:S01]  /*0750*/  @P1 IMAD.WIDE.U32 R4, R31.reuse, 0x10, R4 ;  /* 0x000000101f041825 */ /* 0x042fe200078e0004 */
[----:B------:R-:W-:-:S03]  /*0760*/  @P1 IADD3 R31, PT, PT, R31, 0x20, RZ ;  /* 0x000000201f1f1810 */ /* 0x000fc60007ffe0ff */
[----:B------:R-:W1:Y:S01]  /*0770*/  @P0 LDC.64 R10, c[0x0][0x3d0] ;  /* 0x0000f400ff0a0b82 */ /* 0x000e620000000a00 */
[----:B------:R3:W5:Y:S01]  /*0780*/  @P1 LDG.E.128 R124, desc[UR6][R4.64] ;  /* 0x00000006047c1981 */ /* 0x000762000c1e1d00 */
[----:B------:R-:W-:Y:S01]  /*0790*/  ISETP.GE.U32.AND P1, PT, R30, 0x100, PT ;  /* 0x000001001e00780c */ /* 0x000fe20003f26070 */
[----:B--2---:R-:W-:-:S05]  /*07a0*/  @P6 IMAD.WIDE.U32 R6, R31, 0x10, R6 ;  /* 0x000000101f066825 */ /* 0x004fca00078e0006 */
[----:B------:R-:W2:Y:S01]  /*07b0*/  @P3 LDC.64 R12, c[0x0][0x3d0] ;  /* 0x0000f400ff0c3b82 */ /* 0x000ea20000000a00 */
[----:B------:R-:W-:Y:S01]  /*07c0*/  @P6 IADD3 R31, PT, PT, R31, 0x20, RZ ;  /* 0x000000201f1f6810 */ /* 0x000fe20007ffe0ff */
[----:B------:R4:W5:Y:S01]  /*07d0*/  @P6 LDG.E.128 R116, desc[UR6][R6.64] ;  /* 0x0000000606746981 */ /* 0x000962000c1e1d00 */
[----:B------:R-:W-:-:S05]  /*07e0*/  ISETP.GE.U32.AND P6, PT, R30, 0x120, PT ;  /* 0x000001201e00780c */ /* 0x000fca0003fc6070 */
[----:B------:R-:W4:Y:S01]  /*07f0*/  @P2 LDC.64 R14, c[0x0][0x3d0] ;  /* 0x0000f400ff0e2b82 */ /* 0x000f220000000a00 */
[----:B0-----:R-:W-:-:S04]  /*0800*/  @P4 IMAD.WIDE.U32 R8, R31, 0x10, R8 ;  /* 0x000000101f084825 */ /* 0x001fc800078e0008 */
[----:B------:R-:W-:Y:S01]  /*0810*/  @P4 VIADD R31, R31, 0x20 ;  /* 0x000000201f1f4836 */ /* 0x000fe20000000000 */
[----:B------:R0:W5:Y:S02]  /*0820*/  @P4 LDG.E.128 R104, desc[UR6][R8.64] ;  /* 0x0000000608684981 */ /* 0x000164000c1e1d00 */
[----:B------:R-:W0:Y:S01]  /*0830*/  @P1 LDC.64 R16, c[0x0][0x3d0] ;  /* 0x0000f400ff101b82 */ /* 0x000e220000000a00 */
[C---:B-1----:R-:W-:Y:S01]  /*0840*/  @P0 IMAD.WIDE.U32 R10, R31.reuse, 0x10, R10 ;  /* 0x000000101f0a0825 */ /* 0x042fe200078e000a */
[----:B------:R-:W-:-:S04]  /*0850*/  @P0 IADD3 R31, PT, PT, R31, 0x20, RZ ;  /* 0x000000201f1f0810 */ /* 0x000fc80007ffe0ff */
[----:B------:R1:W5:Y:S02]  /*0860*/  @P0 LDG.E.128 R96, desc[UR6][R10.64] ;  /* 0x000000060a600981 */ /* 0x000364000c1e1d00 */
[----:B---3--:R-:W3:Y:S01]  /*0870*/  @P6 LDC.64 R4, c[0x0][0x3d0] ;  /* 0x0000f400ff046b82 */ /* 0x008ee20000000a00 */
[C---:B--2---:R-:W-:Y:S01]  /*0880*/  @P3 IMAD.WIDE.U32 R12, R31.reuse, 0x10, R12 ;  /* 0x000000101f0c3825 */ /* 0x044fe200078e000c */
[----:B------:R-:W-:-:S04]  /*0890*/  @P3 IADD3 R31, PT, PT, R31, 0x20, RZ ;  /* 0x000000201f1f3810 */ /* 0x000fc80007ffe0ff */
[----:B------:R1:W5:Y:S01]  /*08a0*/  @P3 LDG.E.128 R88, desc[UR6][R12.64] ;  /* 0x000000060c583981 */ /* 0x000362000c1e1d00 */
[----:B----4-:R-:W-:-:S04]  /*08b0*/  @P2 IMAD.WIDE.U32 R14, R31, 0x10, R14 ;  /* 0x000000101f0e2825 */ /* 0x010fc800078e000e */
[----:B------:R-:W-:Y:S01]  /*08c0*/  @P2 VIADD R31, R31, 0x20 ;  /* 0x000000201f1f2836 */ /* 0x000fe20000000000 */
[----:B------:R1:W5:Y:S03]  /*08d0*/  @P2 LDG.E.128 R80, desc[UR6][R14.64] ;  /* 0x000000060e502981 */ /* 0x000366000c1e1d00 */
[C---:B0-----:R-:W-:Y:S01]  /*08e0*/  @P1 IMAD.WIDE.U32 R16, R31.reuse, 0x10, R16 ;  /* 0x000000101f101825 */ /* 0x041fe200078e0010 */
[----:B------:R-:W-:-:S04]  /*08f0*/  @P1 IADD3 R31, PT, PT, R31, 0x20, RZ ;  /* 0x000000201f1f1810 */ /* 0x000fc80007ffe0ff */
[----:B------:R1:W5:Y:S01]  /*0900*/  @P1 LDG.E.128 R72, desc[UR6][R16.64] ;  /* 0x0000000610481981 */ /* 0x000362000c1e1d00 */
[----:B---3--:R-:W-:-:S05]  /*0910*/  @P6 IMAD.WIDE.U32 R4, R31, 0x10, R4 ;  /* 0x000000101f046825 */ /* 0x008fca00078e0004 */
[----:B------:R1:W5:Y:S01]  /*0920*/  @P6 LDG.E.128 R64, desc[UR6][R4.64] ;  /* 0x0000000604406981 */ /* 0x000362000c1e1d00 */
[----:B------:R-:W-:Y:S02]  /*0930*/  @P4 MOV R103, RZ ;  /* 0x000000ff00674202 */ /* 0x000fe40000000f00 */
[----:B------:R-:W-:Y:S01]  /*0940*/  ISETP.GE.U32.AND P4, PT, R30, 0x140, PT ;  /* 0x000001401e00780c */ /* 0x000fe20003f86070 */
[----:B------:R-:W-:Y:S02]  /*0950*/  HFMA2 R70, -RZ, RZ, 0, 0 ;  /* 0x00000000ff467431 */ /* 0x000fe400000001ff */
[----:B------:R-:W-:Y:S02]  /*0960*/  HFMA2 R94, -RZ, RZ, 0, 0 ;  /* 0x00000000ff5e7431 */ /* 0x000fe400000001ff */
[----:B------:R-:W-:Y:S02]  /*0970*/  HFMA2 R122, -RZ, RZ, 0, 0 ;  /* 0x00000000ff7a7431 */ /* 0x000fe400000001ff */
[----:B------:R-:W-:Y:S01]  /*0980*/  IMAD.MOV.U32 R62, RZ, RZ, RZ ;  /* 0x000000ffff3e7224 */ /* 0x000fe200078e00ff */
[----:B------:R-:W-:-:S02]  /*0990*/  CS2R R60, SRZ ;  /* 0x00000000003c7805 */ /* 0x000fc4000001ff00 */
[----:B------:R-:W-:Y:S02]  /*09a0*/  CS2R R68, SRZ ;  /* 0x0000000000447805 */ /* 0x000fe4000001ff00 */
[----:B------:R-:W-:Y:S02]  /*09b0*/  MOV R78, RZ ;  /* 0x000000ff004e7202 */ /* 0x000fe40000000f00 */
[----:B------:R-:W-:Y:S01]  /*09c0*/  CS2R R76, SRZ ;  /* 0x00000000004c7805 */ /* 0x000fe2000001ff00 */
[----:B------:R-:W-:Y:S01]  /*09d0*/  IMAD.MOV.U32 R86, RZ, RZ, RZ ;  /* 0x000000ffff567224 */ /* 0x000fe200078e00ff */
[----:B------:R-:W-:Y:S02]  /*09e0*/  CS2R R84, SRZ ;  /* 0x0000000000547805 */ /* 0x000fe4000001ff00 */
[----:B------:R-:W-:Y:S02]  /*09f0*/  CS2R R92, SRZ ;  /* 0x00000000005c7805 */ /* 0x000fe4000001ff00 */
[----:B------:R-:W-:-:S02]  /*0a00*/  MOV R102, RZ ;  /* 0x000000ff00667202 */ /* 0x000fc40000000f00 */
[----:B------:R-:W-:Y:S01]  /*0a10*/  CS2R R100, SRZ ;  /* 0x0000000000647805 */ /* 0x000fe2000001ff00 */
[----:B------:R-:W-:Y:S01]  /*0a20*/  IMAD.MOV.U32 R114, RZ, RZ, RZ ;  /* 0x000000ffff727224 */ /* 0x000fe200078e00ff */
[----:B------:R-:W-:Y:S02]  /*0a30*/  CS2R R112, SRZ ;  /* 0x0000000000707805 */ /* 0x000fe4000001ff00 */
[----:B------:R-:W-:Y:S02]  /*0a40*/  CS2R R120, SRZ ;  /* 0x0000000000787805 */ /* 0x000fe4000001ff00 */
[----:B------:R-:W-:Y:S02]  /*0a50*/  MOV R110, RZ ;  /* 0x000000ff006e7202 */ /* 0x000fe40000000f00 */
[----:B------:R-:W-:Y:S01]  /*0a60*/  CS2R R108, SRZ ;  /* 0x00000000006c7805 */ /* 0x000fe2000001ff00 */
[----:B------:R-:W-:Y:S01]  /*0a70*/  @P5 IMAD.MOV.U32 R111, RZ, RZ, RZ ;  /* 0x000000ffff6f5224 */ /* 0x000fe200078e00ff */
[----:B------:R-:W-:Y:S01]  /*0a80*/  @P0 MOV R95, RZ ;  /* 0x000000ff005f0202 */ /* 0x000fe20000000f00 */
[----:B------:R-:W-:Y:S01]  /*0a90*/  @P2 IMAD.MOV.U32 R79, RZ, RZ, RZ ;  /* 0x000000ffff4f2224 */ /* 0x000fe200078e00ff */
[----:B------:R-:W-:Y:S01]  /*0aa0*/  @P3 MOV R87, RZ ;  /* 0x000000ff00573202 */ /* 0x000fe20000000f00 */
[----:B------:R-:W-:Y:S01]  /*0ab0*/  @P6 VIADD R31, R31, 0x20 ;  /* 0x000000201f1f6836 */ /* 0x000fe20000000000 */
[----:B------:R-:W-:-:S02]  /*0ac0*/  @P1 MOV R71, RZ ;  /* 0x000000ff00471202 */ /* 0x000fc40000000f00 */
[----:B------:R-:W-:Y:S01]  /*0ad0*/  @P6 MOV R63, RZ ;  /* 0x000000ff003f6202 */ /* 0x000fe20000000f00 */
[----:B-1----:R-:W-:Y:S06]  /*0ae0*/  @!P4 BRA `(.L_x_161) ;  /* 0x00000000005cc947 */ /* 0x002fec0003800000 */
[----:B------:R-:W0:Y:S02]  /*0af0*/  LDC.64 R56, c[0x0][0x3d0] ;  /* 0x0000f400ff387b82 */ /* 0x000e240000000a00 */
[----:B0-----:R-:W-:-:S06]  /*0b00*/  IMAD.WIDE.U32 R56, R31, 0x10, R56 ;  /* 0x000000101f387825 */ /* 0x001fcc00078e0038 */
[----:B------:R-:W5:Y:S01]  /*0b10*/  LDG.E.128 R56, desc[UR6][R56.64] ;  /* 0x0000000638387981 */ /* 0x000f62000c1e1d00 */
[----:B------:R-:W-:Y:S02]  /*0b20*/  CS2R R54, SRZ ;  /* 0x0000000000367805 */ /* 0x000fe4000001ff00 */
[----:B------:R-:W-:Y:S02]  /*0b30*/  CS2R R52, SRZ ;  /* 0x0000000000347805 */ /* 0x000fe4000001ff00 */
[----:B------:R-:W-:Y:S02]  /*0b40*/  MOV R62, RZ ;  /* 0x000000ff003e7202 */ /* 0x000fe40000000f00 */
[----:B------:R-:W-:Y:S02]  /*0b50*/  CS2R R60, SRZ ;  /* 0x00000000003c7805 */ /* 0x000fe4000001ff00 */
[----:B------:R-:W-:Y:S02]  /*0b60*/  MOV R70, RZ ;  /* 0x000000ff00467202 */ /* 0x000fe40000000f00 */
[----:B------:R-:W-:Y:S01]  /*0b70*/  CS2R R68, SRZ ;  /* 0x0000000000447805 */ /* 0x000fe2000001ff00 */
[----:B------:R-:W-:Y:S01]  /*0b80*/  IMAD.MOV.U32 R78, RZ, RZ, RZ ;  /* 0x000000ffff4e7224 */ /* 0x000fe200078e00ff */
[----:B------:R-:W-:-:S02]  /*0b90*/  CS2R R76, SRZ ;  /* 0x00000000004c7805 */ /* 0x000fc4000001ff00 */
[----:B------:R-:W-:Y:S02]  /*0ba0*/  MOV R86, RZ ;  /* 0x000000ff00567202 */ /* 0x000fe40000000f00 */
[----:B------:R-:W-:Y:S02]  /*0bb0*/  CS2R R84, SRZ ;  /* 0x0000000000547805 */ /* 0x000fe4000001ff00 */
[----:B------:R-:W-:Y:S02]  /*0bc0*/  MOV R94, RZ ;  /* 0x000000ff005e7202 */ /* 0x000fe40000000f00 */
[----:B------:R-:W-:Y:S01]  /*0bd0*/  CS2R R92, SRZ ;  /* 0x00000000005c7805 */ /* 0x000fe2000001ff00 */
[----:B------:R-:W-:Y:S01]  /*0be0*/  IMAD.MOV.U32 R102, RZ, RZ, RZ ;  /* 0x000000ffff667224 */ /* 0x000fe200078e00ff */
[----:B------:R-:W-:Y:S02]  /*0bf0*/  CS2R R100, SRZ ;  /* 0x0000000000647805 */ /* 0x000fe4000001ff00 */
[----:B------:R-:W-:-:S02]  /*0c00*/  MOV R114, RZ ;  /* 0x000000ff00727202 */ /* 0x000fc40000000f00 */
[----:B------:R-:W-:Y:S02]  /*0c10*/  CS2R R112, SRZ ;  /* 0x0000000000707805 */ /* 0x000fe4000001ff00 */
[----:B------:R-:W-:Y:S02]  /*0c20*/  MOV R122, RZ ;  /* 0x000000ff007a7202 */ /* 0x000fe40000000f00 */
[----:B------:R-:W-:Y:S01]  /*0c30*/  CS2R R120, SRZ ;  /* 0x0000000000787805 */ /* 0x000fe2000001ff00 */
[----:B------:R-:W-:Y:S01]  /*0c40*/  IMAD.MOV.U32 R110, RZ, RZ, RZ ;  /* 0x000000ffff6e7224 */ /* 0x000fe200078e00ff */
[----:B------:R-:W-:-:S07]  /*0c50*/  CS2R R108, SRZ ;  /* 0x00000000006c7805 */ /* 0x000fce000001ff00 */
.L_x_161:
[----:B------:R-:W-:Y:S05]  /*0c60*/  BSYNC.RECONVERGENT B0 ;  /* 0x0000000000007941 */ /* 0x000fea0003800200 */
.L_x_159:
[----:B------:R-:W0:Y:S02]  /*0c70*/  LDCU UR4, c[0x0][0x384] ;  /* 0x00007080ff0477ac */ /* 0x000e240008000800 */
[----:B0-----:R-:W-:-:S13]  /*0c80*/  ISETP.GE.AND P0, PT, R29, UR4, PT ;  /* 0x000000041d007c0c */ /* 0x001fda000bf06270 */
[----:B------:R-:W-:Y:S05]  /*0c90*/  @P0 EXIT ;  /* 0x000000000000094d */ /* 0x000fea0003800000 */
[----:B-----5:R-:W-:Y:S01]  /*0ca0*/  PRMT R16, R55, 0x7632, R16 ;  /* 0x0000763237107816 */ /* 0x020fe20000000010 */
[----:B------:R-:W0:Y:S01]  /*0cb0*/  LDCU.64 UR4, c[0x0][0x3a0] ;  /* 0x00007400ff0477ac */ /* 0x000e220008000a00 */
[----:B------:R-:W-:Y:S02]  /*0cc0*/  PRMT R15, R59, 0x7632, R15 ;  /* 0x000076323b0f7816 */ /* 0x000fe4000000000f */
[----:B------:R-:W-:Y:S01]  /*0cd0*/  PRMT R14, R54, 0x7632, R14 ;  /* 0x00007632360e7816 */ /* 0x000fe2000000000e */
[----:B------:R1:W-:Y:S01]  /*0ce0*/  STL.S16 [R1+0x3c], R16 ;  /* 0x00003c1001007387 */ /* 0x0003e20000100600 */
[----:B------:R-:W-:Y:S01]  /*0cf0*/  PRMT R13, R58, 0x7632, R13 ;  /* 0x000076323a0d7816 */ /* 0x000fe2000000000d */
[----:B------:R-:W0:Y:S01]  /*0d00*/  LDCU.64 UR8, c[0x0][0x398] ;  /* 0x00007300ff0877ac */ /* 0x000e220008000a00 */
[----:B------:R-:W-:Y:S01]  /*0d10*/  PRMT R12, R53, 0x7632, R12 ;  /* 0x00007632350c7816 */ /* 0x000fe2000000000c */
[----:B------:R1:W-:Y:S01]  /*0d20*/  STL.S16 [R1+0x38], R15 ;  /* 0x0000380f01007387 */ /* 0x0003e20000100600 */
[----:B------:R-:W-:Y:S01]  /*0d30*/  PRMT R11, R57, 0x7632, R11 ;  /* 0x00007632390b7816 */ /* 0x000fe2000000000b */
[----:B------:R-:W2:Y:S01]  /*0d40*/  LDCU UR10, c[0x0][0x388] ;  /* 0x00007100ff0a77ac */ /* 0x000ea20008000800 */
[----:B------:R-:W-:Y:S01]  /*0d50*/  PRMT R10, R52, 0x7632, R10 ;  /* 0x00007632340a7816 */ /* 0x000fe2000000000a */
[----:B------:R1:W-:Y:S01]  /*0d60*/  STL.S16 [R1+0x34], R14 ;  /* 0x0000340e01007387 */ /* 0x0003e20000100600 */
[----:B------:R-:W-:Y:S01]  /*0d70*/  PRMT R9, R56, 0x7632, R9 ;  /* 0x0000763238097816 */ /* 0x000fe20000000009 */
[----:B------:R-:W3:Y:S01]  /*0d80*/  LDCU.64 UR12, c[0x0][0x398] ;  /* 0x00007300ff0c77ac */ /* 0x000ee20008000a00 */
[----:B------:R-:W-:Y:S01]  /*0d90*/  PRMT R8, R63, 0x7632, R8 ;  /* 0x000076323f087816 */ /* 0x000fe20000000008 */
[----:B------:R1:W-:Y:S01]  /*0da0*/  STL.S16 [R1+0x30], R13 ;  /* 0x0000300d01007387 */ /* 0x0003e20000100600 */
[----:B------:R-:W-:Y:S01]  /*0db0*/  PRMT R7, R67, 0x7632, R7 ;  /* 0x0000763243077816 */ /* 0x000fe20000000007 */
[----:B------:R-:W4:Y:S01]  /*0dc0*/  LDCU.64 UR14, c[0x0][0x3a0] ;  /* 0x00007400ff0e77ac */ /* 0x000f220008000a00 */
[----:B------:R-:W-:Y:S01]  /*0dd0*/  PRMT R6, R62, 0x7632, R6 ;  /* 0x000076323e067816 */ /* 0x000fe20000000006 */
[----:B------:R1:W-:Y:S01]  /*0de0*/  STL.S16 [R1+0x2c], R12 ;  /* 0x00002c0c01007387 */ /* 0x0003e20000100600 */
[----:B------:R-:W-:-:S02]  /*0df0*/  PRMT R5, R66, 0x7632, R5 ;  /* 0x0000763242057816 */ /* 0x000fc40000000005 */
[----:B------:R-:W-:Y:S01]  /*0e00*/  PRMT R4, R61, 0x7632, R4 ;  /* 0x000076323d047816 */ /* 0x000fe20000000004 */
[----:B------:R1:W-:Y:S01]  /*0e10*/  STL.S16 [R1+0x28], R11 ;  /* 0x0000280b01007387 */ /* 0x0003e20000100600 */
[----:B------:R-:W-:Y:S01]  /*0e20*/  PRMT R3, R65, 0x7632, R3 ;  /* 0x0000763241037816 */ /* 0x000fe20000000003 */
[----:B0-----:R-:W-:Y:S01]  /*0e30*/  ULOP3.LUT UP0, URZ, UR4, UR8, URZ, 0xfc, !UPT ;  /* 0x0000000804ff7292 */ /* 0x001fe2000f80fcff */
[----:B------:R-:W-:Y:S01]  /*0e40*/  PRMT R2, R60, 0x7632, R2 ;  /* 0x000076323c027816 */ /* 0x000fe20000000002 */
[----:B------:R1:W-:Y:S01]  /*0e50*/  STL.S16 [R1+0x24], R10 ;  /* 0x0000240a01007387 */ /* 0x0003e20000100600 */
[----:B------:R-:W-:Y:S01]  /*0e60*/  PRMT R0, R64, 0x7632, R0 ;  /* 0x0000763240007816 */ /* 0x000fe20000000000 */
[----:B------:R-:W-:Y:S01]  /*0e70*/  ULOP3.LUT UP0, URZ, UR5, UR9, URZ, 0xfc, UP0 ;  /* 0x0000000905ff7292 */ /* 0x000fe2000800fcff */
[----:B------:R-:W-:Y:S01]  /*0e80*/  PRMT R248, R71, 0x7632, R248 ;  /* 0x0000763247f87816 */ /* 0x000fe200000000f8 */
[----:B------:R1:W-:Y:S01]  /*0e90*/  STL.S16 [R1+0x20], R9 ;  /* 0x0000200901007387 */ /* 0x0003e20000100600 */
[----:B------:R-:W-:Y:S01]  /*0ea0*/  PRMT R247, R75, 0x7632, R247 ;  /* 0x000076324bf77816 */ /* 0x000fe200000000f7 */
[----:B------:R-:W0:Y:S01]  /*0eb0*/  LDCU.U8 UR8, c[0x0][0x410] ;  /* 0x00008200ff0877ac */ /* 0x000e220008000000 */
[----:B------:R-:W-:Y:S01]  /*0ec0*/  PRMT R246, R70, 0x7632, R246 ;  /* 0x0000763246f67816 */ /* 0x000fe200000000f6 */
[----:B------:R1:W-:Y:S01]  /*0ed0*/  STL.S16 [R1+0x1c], R8 ;  /* 0x00001c0801007387 */ /* 0x0003e20000100600 */
[----:B------:R-:W-:Y:S01]  /*0ee0*/  PRMT R245, R74, 0x7632, R245 ;  /* 0x000076324af57816 */ /* 0x000fe200000000f5 */
[----:B------:R-:W0:Y:S01]  /*0ef0*/  LDCU UR9, c[0x0][0x448] ;  /* 0x00008900ff0977ac */ /* 0x000e220008000800 */
        /* <DEDUP_REMOVED lines=19> */
[----:B------:R1:W-:Y:S01]  /*1030*/  STL.S16 [R1], R0 ;  /* 0x0000000001007387 */ /* 0x0003e20000100600 */
[----:B------:R-:W-:-:S02]  /*1040*/  PRMT R231, R91, 0x7632, R231 ;  /* 0x000076325be77816 */ /* 0x000fc400000000e7 */
[----:B------:R-:W-:Y:S02]  /*1050*/  PRMT R230, R86, 0x7632, R230 ;  /* 0x0000763256e67816 */ /* 0x000fe400000000e6 */
[----:B------:R-:W-:Y:S02]  /*1060*/  PRMT R229, R90, 0x7632, R229 ;  /* 0x000076325ae57816 */ /* 0x000fe400000000e5 */
[----:B------:R-:W-:Y:S02]  /*1070*/  PRMT R228, R85, 0x7632, R228 ;  /* 0x0000763255e47816 */ /* 0x000fe400000000e4 */
[----:B------:R-:W-:Y:S02]  /*1080*/  PRMT R227, R89, 0x7632, R227 ;  /* 0x0000763259e37816 */ /* 0x000fe400000000e3 */
[----:B------:R-:W-:Y:S02]  /*1090*/  PRMT R226, R84, 0x7632, R226 ;  /* 0x0000763254e27816 */ /* 0x000fe400000000e2 */
        /* <DEDUP_REMOVED lines=40> */
[----:B01234-:R-:W-:-:S07]  /*1320*/  PRMT R177, R180, 0x7632, R177 ;  /* 0x00007632b4b17816 */ /* 0x01ffce00000000b1 */
.L_x_243:
[----:B------:R-:W0:Y:S01]  /*1330*/  S2R R129, SR_TID.X ;  /* 0x0000000000817919 */ /* 0x000e220000002100 */
[----:B------:R-:W-:Y:S01]  /*1340*/  IMAD R39, R29, UR10, RZ ;  /* 0x0000000a1d277c24 */ /* 0x000fe2000f8e02ff */
[----:B------:R-:W-:Y:S04]  /*1350*/  BSSY.RECONVERGENT B0, `(.L_x_162) ;  /* 0x00000ad000007945 */ /* 0x000fe80003800200 */
[----:B------:R-:W-:-:S04]  /*1360*/  SHF.R.S32.HI R128, RZ, 0x1f, R39 ;  /* 0x0000001fff807819 */ /* 0x000fc80000011427 */
[----:B------:R-:W-:Y:S02]  /*1370*/  LEA.HI R39, R128, R39, RZ, 0x3 ;  /* 0x0000002780277211 */ /* 0x000fe400078f18ff */
[----:B0-----:R-:W-:-:S04]  /*1380*/  LOP3.LUT R129, R129, 0x1f, RZ, 0xc0, !PT ;  /* 0x0000001f81817812 */ /* 0x001fc800078ec0ff */
[----:B------:R-:W-:-:S04]  /*1390*/  LEA.HI.SX32 R39, R39, R129, 0x1d ;  /* 0x0000008127277211 */ /* 0x000fc800078feaff */
[----:B------:R-:W-:Y:S01]  /*13a0*/  MOV R178, R39 ;  /* 0x0000002700b27202 */ /* 0x000fe20000000f00 */
        /* <DEDUP_REMOVED lines=9> */
[----:B-1----:R-:W1:Y:S01]  /*1440*/  @P1 LDC.64 R26, c[0x0][0x3a0] ;  /* 0x0000e800ff1a1b82 */ /* 0x002e620000000a00 */
[----:B0-----:R-:W-:-:S06]  /*1450*/  IMAD.WIDE.U32 R128, R39, 0x10, R128 ;  /* 0x0000001027807825 */ /* 0x001fcc00078e0080 */
[----:B------:R-:W5:Y:S01]  /*1460*/  LDG.E.128 R128, desc[UR6][R128.64] ;  /* 0x0000000680807981 */ /* 0x000f62000c1e1d00 */
[----:B-1----:R-:W-:-:S05]  /*1470*/  @P1 IMAD.WIDE.U32 R26, R39, 0x10, R26 ;  /* 0x00000010271a1825 */ /* 0x002fca00078e001a */
[----:B------:R0:W5:Y:S01]  /*1480*/  @P1 LDG.E.128 R44, desc[UR6][R26.64] ;  /* 0x000000061a2c1981 */ /* 0x000162000c1e1d00 */
        /* <DEDUP_REMOVED lines=15> */
[----:B------:R-:W-:Y:S02]  /*1580*/  SHF.L.U32 R40, R40, 0x10, RZ ;  /* 0x0000001028287819 */ /* 0x000fe400000006ff */
[----:B------:R-:W-:Y:S02]  /*1590*/  PRMT R26, R130, 0x7632, R26 ;  /* 0x00007632821a7816 */ /* 0x000fe4000000001a */
[----:B------:R-:W-:Y:S01]  /*15a0*/  SHF.L.U32 R41, R41, 0x10, RZ ;  /* 0x0000001029297819 */ /* 0x000fe200000006ff */
[--C-:B------:R-:W-:Y:S01]  /*15b0*/  FADD.FTZ R28, R28, R40.reuse ;  /* 0x000000281c1c7221 */ /* 0x100fe20000010000 */
[----:B------:R-:W-:Y:S01]  /*15c0*/  PRMT R40, R46, 0x7632, R40 ;  /* 0x000076322e287816 */ /* 0x000fe20000000028 */
[----:B------:R-:W-:Y:S01]  /*15d0*/  IMAD.U32 R26, R26, 0x10000, RZ ;  /* 0x000100001a1a7824 */ /* 0x000fe200078e00ff */
[----:B------:R-:W-:-:S02]  /*15e0*/  SHF.L.U32 R136, R128, 0x10, RZ ;  /* 0x0000001080887819 */ /* 0x000fc400000006ff */
[----:B------:R-:W-:Y:S01]  /*15f0*/  SHF.L.U32 R40, R40, 0x10, RZ ;  /* 0x0000001028287819 */ /* 0x000fe200000006ff */
[--C-:B------:R-:W-:Y:S01]  /*1600*/  FADD.FTZ R26, R26, R41.reuse ;  /* 0x000000291a1a7221 */ /* 0x100fe20000010000 */
[----:B------:R-:W-:Y:S02]  /*1610*/  SHF.L.U32 R137, R129, 0x10, RZ ;  /* 0x0000001081897819 */ /* 0x000fe400000006ff */
[----:B------:R-:W-:Y:S01]  /*1620*/  PRMT R41, R45, 0x7632, R41 ;  /* 0x000076322d297816 */ /* 0x000fe20000000029 */
[----:B------:R-:W-:Y:S01]  /*1630*/  FADD.FTZ R26, R26, R40 ;  /* 0x000000281a1a7221 */ /* 0x000fe20000010000 */
[----:B------:R-:W-:Y:S01]  /*1640*/  IMAD.U32 R40, R48, 0x10000, RZ ;  /* 0x0001000030287824 */ /* 0x000fe200078e00ff */
[----:B------:R-:W-:Y:S02]  /*1650*/  SHF.L.U32 R148, R47, 0x10, RZ ;  /* 0x000000102f947819 */ /* 0x000fe400000006ff */
[----:B------:R-:W-:Y:S02]  /*1660*/  IMAD.U32 R41, R41, 0x10000, RZ ;  /* 0x0001000029297824 */ /* 0x000fe400078e00ff */
[----:B------:R-:W-:Y:S01]  /*1670*/  FADD.FTZ R136, R136, R40 ;  /* 0x0000002888887221 */ /* 0x000fe20000010000 */
[----:B------:R-:W-:Y:S01]  /*1680*/  SHF.L.U32 R40, R49, 0x10, RZ ;  /* 0x0000001031287819 */ /* 0x000fe200000006ff */
[----:B------:R-:W-:Y:S01]  /*1690*/  FADD.FTZ R27, R27, R41 ;  /* 0x000000291b1b7221 */ /* 0x000fe20000010000 */
[----:B------:R-:W-:-:S03]  /*16a0*/  IMAD.U32 R41, R51, 0x10000, RZ ;  /* 0x0001000033297824 */ /* 0x000fc600078e00ff */
[----:B------:R-:W-:Y:S01]  /*16b0*/  FADD.FTZ R137, R137, R40 ;  /* 0x0000002889897221 */ /* 0x000fe20000010000 */
[----:B------:R-:W-:-:S05]  /*16c0*/  SHF.L.U32 R40, R50, 0x10, RZ ;  /* 0x0000001032287819 */ /* 0x000fca00000006ff */
        /* <DEDUP_REMOVED lines=9> */
[--C-:B------:R-:W-:Y:S01]  /*1760*/  FADD.FTZ R40, R40, R41.reuse ;  /* 0x0000002928287221 */ /* 0x100fe20000010000 */
[----:B------:R-:W-:-:S03]  /*1770*/  PRMT R41, R131, 0x7632, R41 ;  /* 0x0000763283297816 */ /* 0x000fc60000000029 */
[----:B------:R-:W-:Y:S01]  /*1780*/  FADD.FTZ R148, R40, R148 ;  /* 0x0000009428947221 */ /* 0x000fe20000010000 */
[----:B------:R-:W-:Y:S02]  /*1790*/  PRMT R40, R51, 0x7632, R40 ;  /* 0x0000763233287816 */ /* 0x000fe40000000028 */
[----:B------:R-:W-:-:S03]  /*17a0*/  SHF.L.U32 R41, R41, 0x10, RZ ;  /* 0x0000001029297819 */ /* 0x000fc600000006ff */
[----:B------:R-:W-:-:S04]  /*17b0*/  IMAD.U32 R40, R40, 0x10000, RZ ;  /* 0x0001000028287824 */ /* 0x000fc800078e00ff */
[----:B------:R-:W-:Y:S01]  /*17c0*/  FADD.FTZ R40, R41, R40 ;  /* 0x0000002829287221 */ /* 0x000fe20000010000 */
[----:B------:R-:W-:-:S04]  /*17d0*/  PRMT R41, R47, 0x7632, R41 ;  /* 0x000076322f297816 */ /* 0x000fc80000000029 */
[----:B------:R-:W-:-:S05]  /*17e0*/  SHF.L.U32 R41, R41, 0x10, RZ ;  /* 0x0000001029297819 */ /* 0x000fca00000006ff */
[----:B------:R-:W-:Y:S01]  /*17f0*/  FADD.FTZ R167, R40, R41 ;  /* 0x0000002928a77221 */ /* 0x000fe20000010000 */
[----:B------:R-:W-:Y:S02]  /*1800*/  F2FP.BF16.F32.PACK_AB R41, R27, R137 ;  /* 0x000000891b29723e */ /* 0x000fe400000010ff */
[----:B------:R-:W-:Y:S02]  /*1810*/  F2FP.BF16.F32.PACK_AB R40, R28, R136 ;  /* 0x000000881c28723e */ /* 0x000fe400000010ff */
[----:B------:R-:W-:Y:S01]  /*1820*/  F2FP.BF16.F32.PACK_AB R43, R167, R148 ;  /* 0x00000094a72b723e */ /* 0x000fe200000010ff */
[----:B------:R-:W-:Y:S06]  /*1830*/  BRA `(.L_x_166) ;  /* 0x00000004005c7947 */ /* 0x000fec0003800000 */
.L_x_165:
[----:B0----5:R-:W-:Y:S01]  /*1840*/  PRMT R27, R128, 0x7632, R27 ;  /* 0x00007632801b7816 */ /* 0x021fe2000000001b */
[C---:B------:R-:W-:Y:S01]  /*1850*/  IMAD.U32 R136, R48.reuse, 0x10000, RZ ;  /* 0x0001000030887824 */ /* 0x040fe200078e00ff */
[----:B------:R-:W-:Y:S02]  /*1860*/  PRMT R26, R48, 0x7632, R26 ;  /* 0x00007632301a7816 */ /* 0x000fe4000000001a */
[----:B------:R-:W-:Y:S02]  /*1870*/  SHF.L.U32 R27, R27, 0x10, RZ ;  /* 0x000000101b1b7819 */ /* 0x000fe400000006ff */
[----:B------:R-:W-:Y:S01]  /*1880*/  PRMT R40, R50, 0x7632, R40 ;  /* 0x0000763232287816 */ /* 0x000fe20000000028 */
[----:B------:R-:W-:Y:S01]  /*1890*/  IMAD.U32 R26, R26, 0x10000, RZ ;  /* 0x000100001a1a7824 */ /* 0x000fe200078e00ff */
[----:B------:R-:W-:Y:S02]  /*18a0*/  SHF.L.U32 R148, R131, 0x10, RZ ;  /* 0x0000001083947819 */ /* 0x000fe400000006ff */
[----:B------:R-:W-:Y:S01]  /*18b0*/  SHF.L.U32 R40, R40, 0x10, RZ ;  /* 0x0000001028287819 */ /* 0x000fe200000006ff */
[--C-:B------:R-:W-:Y:S01]  /*18c0*/  FADD.FTZ R28, R27, R26.reuse ;  /* 0x0000001a1b1c7221 */ /* 0x100fe20000010000 */
[C---:B------:R-:W-:Y:S01]  /*18d0*/  PRMT R26, R130.reuse, 0x7632, R26 ;  /* 0x00007632821a7816 */ /* 0x040fe2000000001a */
[----:B------:R-:W-:Y:S01]  /*18e0*/  IMAD.U32 R130, R130, 0x10000, RZ ;  /* 0x0001000082827824 */ /* 0x000fe200078e00ff */
[----:B------:R-:W-:-:S02]  /*18f0*/  PRMT R27, R129, 0x7632, R27 ;  /* 0x00007632811b7816 */ /* 0x000fc4000000001b */
[----:B------:R-:W-:Y:S01]  /*1900*/  PRMT R41, R49, 0x7632, R41 ;  /* 0x0000763231297816 */ /* 0x000fe20000000029 */
[----:B------:R-:W-:Y:S01]  /*1910*/  IMAD.U32 R26, R26, 0x10000, RZ ;  /* 0x000100001a1a7824 */ /* 0x000fe200078e00ff */
[----:B------:R-:W-:Y:S02]  /*1920*/  PRMT R167, R131, 0x7632, R167 ;  /* 0x0000763283a77816 */ /* 0x000fe400000000a7 */
[----:B------:R-:W-:Y:S01]  /*1930*/  SHF.L.U32 R27, R27, 0x10, RZ ;  /* 0x000000101b1b7819 */ /* 0x000fe200000006ff */
[----:B------:R-:W-:Y:S01]  /*1940*/  FADD.FTZ R26, R26, R40 ;  /* 0x000000281a1a7221 */ /* 0x000fe20000010000 */
[----:B------:R-:W-:Y:S01]  /*1950*/  IMAD.U32 R40, R51, 0x10000, RZ ;  /* 0x0001000033287824 */ /* 0x000fe200078e00ff */
[----:B------:R-:W-:Y:S02]  /*1960*/  SHF.L.U32 R41, R41, 0x10, RZ ;  /* 0x0000001029297819 */ /* 0x000fe400000006ff */
[----:B------:R-:W-:Y:S01]  /*1970*/  SHF.L.U32 R128, R128, 0x10, RZ ;  /* 0x0000001080807819 */ /* 0x000fe200000006ff */
[--C-:B------:R-:W-:Y:S01]  /*1980*/  FADD.FTZ R148, R148, R40.reuse ;  /* 0x0000002894947221 */ /* 0x100fe20000010000 */
[----:B------:R-:W-:Y:S01]  /*1990*/  PRMT R40, R51, 0x7632, R40 ;  /* 0x0000763233287816 */ /* 0x000fe20000000028 */
[----:B------:R-:W-:Y:S01]  /*19a0*/  FADD.FTZ R27, R27, R41 ;  /* 0x000000291b1b7221 */ /* 0x000fe20000010000 */
[----:B------:R-:W-:Y:S01]  /*19b0*/  SHF.L.U32 R129, R129, 0x10, RZ ;  /* 0x0000001081817819 */ /* 0x000fe200000006ff */
[----:B------:R-:W-:Y:S01]  /*19c0*/  FADD.FTZ R136, R128, R136 ;  /* 0x0000008880887221 */ /* 0x000fe20000010000 */
[----:B------:R-:W-:-:S02]  /*19d0*/  SHF.L.U32 R137, R49, 0x10, RZ ;  /* 0x0000001031897819 */ /* 0x000fc400000006ff */
[----:B------:R-:W-:Y:S02]  /*19e0*/  SHF.L.U32 R147, R50, 0x10, RZ ;  /* 0x0000001032937819 */ /* 0x000fe400000006ff */
[----:B------:R-:W-:Y:S01]  /*19f0*/  SHF.L.U32 R167, R167, 0x10, RZ ;  /* 0x00000010a7a77819 */ /* 0x000fe200000006ff */
[----:B------:R-:W-:Y:S01]  /*1a00*/  FADD.FTZ R137, R129, R137 ;  /* 0x0000008981897221 */ /* 0x000fe20000010000 */
[----:B------:R-:W-:Y:S01]  /*1a10*/  SHF.L.U32 R40, R40, 0x10, RZ ;  /* 0x0000001028287819 */ /* 0x000fe200000006ff */
[----:B------:R-:W-:-:S03]  /*1a20*/  FADD.FTZ R147, R130, R147 ;  /* 0x0000009382937221 */ /* 0x000fc60000010000 */
[----:B------:R-:W-:Y:S01]  /*1a30*/  F2FP.BF16.F32.PACK_AB R41, R27, R137 ;  /* 0x000000891b29723e */ /* 0x000fe200000010ff */
[----:B------:R-:W-:Y:S01]  /*1a40*/  FADD.FTZ R167, R167, R40 ;  /* 0x00000028a7a77221 */ /* 0x000fe20000010000 */
[----:B------:R-:W-:Y:S02]  /*1a50*/  F2FP.BF16.F32.PACK_AB R42, R26, R147 ;  /* 0x000000931a2a723e */ /* 0x000fe400000010ff */
[----:B------:R-:W-:Y:S02]  /*1a60*/  F2FP.BF16.F32.PACK_AB R40, R28, R136 ;  /* 0x000000881c28723e */ /* 0x000fe400000010ff */
[----:B------:R-:W-:Y:S01]  /*1a70*/  F2FP.BF16.F32.PACK_AB R43, R167, R148 ;  /* 0x00000094a72b723e */ /* 0x000fe200000010ff */
[----:B------:R-:W-:Y:S06]  /*1a80*/  BRA `(.L_x_166) ;  /* 0x0000000000c87947 */ /* 0x000fec0003800000 */
.L_x_164:
[----:B------:R-:W-:Y:S05]  /*1a90*/  @!P1 BRA `(.L_x_167) ;  /* 0x0000000000949947 */ /* 0x000fea0003800000 */
[----:B0----5:R-:W-:Y:S01]  /*1aa0*/  PRMT R27, R128, 0x7632, R27 ;  /* 0x00007632801b7816 */ /* 0x021fe2000000001b */
[----:B------:R-:W-:Y:S01]  /*1ab0*/  IMAD.U32 R148, R131, 0x10000, RZ ;  /* 0x0001000083947824 */ /* 0x000fe200078e00ff */
[----:B------:R-:W-:Y:S01]  /*1ac0*/  PRMT R26, R44, 0x7632, R26 ;  /* 0x000076322c1a7816 */ /* 0x000fe2000000001a */
[----:B------:R-:W-:Y:S01]  /*1ad0*/  IMAD.U32 R128, R128, 0x10000, RZ ;  /* 0x0001000080807824 */ /* 0x000fe200078e00ff */
[----:B------:R-:W-:Y:S01]  /*1ae0*/  PRMT R40, R46, 0x7632, R40 ;  /* 0x000076322e287816 */ /* 0x000fe20000000028 */
[----:B------:R-:W-:Y:S01]  /*1af0*/  IMAD.U32 R27, R27, 0x10000, RZ ;  /* 0x000100001b1b7824 */ /* 0x000fe200078e00ff */
[----:B------:R-:W-:Y:S01]  /*1b00*/  SHF.L.U32 R26, R26, 0x10, RZ ;  /* 0x000000101a1a7819 */ /* 0x000fe200000006ff */
[C---:B------:R-:W-:Y:S01]  /*1b10*/  IMAD.U32 R137, R45.reuse, 0x10000, RZ ;  /* 0x000100002d897824 */ /* 0x040fe200078e00ff */
[----:B------:R-:W-:Y:S02]  /*1b20*/  SHF.L.U32 R40, R40, 0x10, RZ ;  /* 0x0000001028287819 */ /* 0x000fe400000006ff */
[----:B------:R-:W-:Y:S01]  /*1b30*/  PRMT R41, R45, 0x7632, R41 ;  /* 0x000076322d297816 */ /* 0x000fe20000000029 */
[--C-:B------:R-:W-:Y:S01]  /*1b40*/  FADD.FTZ R28, R27, R26.reuse ;  /* 0x0000001a1b1c7221 */ /* 0x100fe20000010000 */
[----:B------:R-:W-:-:S02]  /*1b50*/  PRMT R26, R130, 0x7632, R26 ;  /* 0x00007632821a7816 */ /* 0x000fc4000000001a */
[----:B------:R-:W-:Y:S01]  /*1b60*/  PRMT R27, R129, 0x7632, R27 ;  /* 0x00007632811b7816 */ /* 0x000fe2000000001b */
[----:B------:R-:W-:Y:S01]  /*1b70*/  IMAD.U32 R41, R41, 0x10000, RZ ;  /* 0x0001000029297824 */ /* 0x000fe200078e00ff */
[----:B------:R-:W-:Y:S02]  /*1b80*/  SHF.L.U32 R26, R26, 0x10, RZ ;  /* 0x000000101a1a7819 */ /* 0x000fe400000006ff */
[----:B------:R-:W-:Y:S02]  /*1b90*/  PRMT R167, R131, 0x7632, R167 ;  /* 0x0000763283a77816 */ /* 0x000fe400000000a7 */
[----:B------:R-:W-:Y:S01]  /*1ba0*/  SHF.L.U32 R27, R27, 0x10, RZ ;  /* 0x000000101b1b7819 */ /* 0x000fe200000006ff */
[----:B------:R-:W-:Y:S01]  /*1bb0*/  FADD.FTZ R26, R26, R40 ;  /* 0x000000281a1a7221 */ /* 0x000fe20000010000 */
[----:B------:R-:W-:Y:S02]  /*1bc0*/  SHF.L.U32 R40, R47, 0x10, RZ ;  /* 0x000000102f287819 */ /* 0x000fe400000006ff */
[----:B------:R-:W-:Y:S01]  /*1bd0*/  SHF.L.U32 R136, R44, 0x10, RZ ;  /* 0x000000102c887819 */ /* 0x000fe200000006ff */
[----:B------:R-:W-:Y:S01]  /*1be0*/  FADD.FTZ R27, R27, R41 ;  /* 0x000000291b1b7221 */ /* 0x000fe20000010000 */
[----:B------:R-:W-:Y:S01]  /*1bf0*/  SHF.L.U32 R129, R129, 0x10, RZ ;  /* 0x0000001081817819 */ /* 0x000fe200000006ff */
[--C-:B------:R-:W-:Y:S01]  /*1c00*/  FADD.FTZ R148, R148, R40.reuse ;  /* 0x0000002894947221 */ /* 0x100fe20000010000 */
[----:B------:R-:W-:Y:S01]  /*1c10*/  PRMT R40, R47, 0x7632, R40 ;  /* 0x000076322f287816 */ /* 0x000fe20000000028 */
[----:B------:R-:W-:Y:S01]  /*1c20*/  FADD.FTZ R136, R128, R136 ;  /* 0x0000008880887221 */ /* 0x000fe20000010000 */
[----:B------:R-:W-:Y:S01]  /*1c30*/  SHF.L.U32 R130, R130, 0x10, RZ ;  /* 0x0000001082827819 */ /* 0x000fe200000006ff */
[----:B------:R-:W-:Y:S01]  /*1c40*/  FADD.FTZ R137, R129, R137 ;  /* 0x0000008981897221 */ /* 0x000fe20000010000 */
[----:B------:R-:W-:Y:S01]  /*1c50*/  SHF.L.U32 R147, R46, 0x10, RZ ;  /* 0x000000102e937819 */ /* 0x000fe200000006ff */
[----:B------:R-:W-:Y:S01]  /*1c60*/  IMAD.U32 R40, R40, 0x10000, RZ ;  /* 0x0001000028287824 */ /* 0x000fe200078e00ff */
[----:B------:R-:W-:-:S02]  /*1c70*/  SHF.L.U32 R167, R167, 0x10, RZ ;  /* 0x00000010a7a77819 */ /* 0x000fc400000006ff */
[----:B------:R-:W-:Y:S01]  /*1c80*/  F2FP.BF16.F32.PACK_AB R41, R27, R137 ;  /* 0x000000891b29723e */ /* 0x000fe200000010ff */
[----:B------:R-:W-:Y:S02]  /*1c90*/  FADD.FTZ R147, R130, R147 ;  /* 0x0000009382937221 */ /* 0x000fe40000010000 */
[----:B------:R-:W-:Y:S01]  /*1ca0*/  FADD.FTZ R167, R167, R40 ;  /* 0x00000028a7a77221 */ /* 0x000fe20000010000 */
[----:B------:R-:W-:Y:S02]  /*1cb0*/  F2FP.BF16.F32.PACK_AB R40, R28, R136 ;  /* 0x000000881c28723e */ /* 0x000fe400000010ff */
[----:B------:R-:W-:Y:S02]  /*1cc0*/  F2FP.BF16.F32.PACK_AB R42, R26, R147 ;  /* 0x000000931a2a723e */ /* 0x000fe400000010ff */
[----:B------:R-:W-:Y:S01]  /*1cd0*/  F2FP.BF16.F32.PACK_AB R43, R167, R148 ;  /* 0x00000094a72b723e */ /* 0x000fe200000010ff */
[----:B------:R-:W-:Y:S06]  /*1ce0*/  BRA `(.L_x_166) ;  /* 0x0000000000307947 */ /* 0x000fec0003800000 */
.L_x_167:
        /* <DEDUP_REMOVED lines=12> */
.L_x_166:
[----:B------:R-:W0:Y:S01]  /*1db0*/  @UP0 LDCU.64 UR4, c[0x0][0x3a8] ;  /* 0x00007500ff0407ac */ /* 0x000e220008000a00 */
[----:B------:R-:W-:Y:S01]  /*1dc0*/  PLOP3.LUT P0, PT, PT, PT, UP0, 0x80, 0x8 ;  /* 0x000000000008781c */ /* 0x000fe20003f0f008 */
[----:B------:R-:W-:Y:S01]  /*1dd0*/  IMAD.MOV.U32 R128, RZ, RZ, 0x10 ;  /* 0x00000010ff807424 */ /* 0x000fe200078e00ff */
[----:B------:R-:W-:Y:S02]  /*1de0*/  PLOP3.LUT P1, PT, PT, PT, UP0, 0x80, 0x8 ;  /* 0x000000000008781c */ /* 0x000fe40003f2f008 */
[----:B------:R-:W-:-:S09]  /*1df0*/  IADD3 R178, PT, PT, R39, 0x20, RZ ;  /* 0x0000002027b27810 */ /* 0x000fd20007ffe0ff */
[----:B0-----:R-:W-:-:S05]  /*1e00*/  @P0 IMAD.WIDE.U32 R128, R39, R128, UR4 ;  /* 0x0000000427800e25 */ /* 0x001fca000f8e0080 */
[----:B------:R0:W-:Y:S02]  /*1e10*/  @P1 STG.E.128 desc[UR6][R128.64], R40 ;  /* 0x0000002880001986 */ /* 0x0001e4000c101d06 */
.L_x_163:
[----:B------:R-:W-:Y:S05]  /*1e20*/  BSYNC.RECONVERGENT B0 ;  /* 0x0000000000007941 */ /* 0x000fea0003800200 */
.L_x_162:
[----:B------:R-:W-:Y:S01]  /*1e30*/  ISETP.GE.U32.AND P0, PT, R30, 0x40, PT ;  /* 0x000000401e00780c */ /* 0x000fe20003f06070 */
[----:B------:R-:W-:Y:S01]  /*1e40*/  BSSY.RECONVERGENT B0, `(.L_x_168) ;  /* 0x00000b0000007945 */ /* 0x000fe20003800200 */
[----:B------:R-:W-:-:S11]  /*1e50*/  LOP3.LUT R22, R22, 0xfffffbff, RZ, 0xc0, !PT ;  /* 0xfffffbff16167812 */ /* 0x000fd600078ec0ff */
[----:B------:R-:W-:Y:S01]  /*1e60*/  @P0 LOP3.LUT R22, R22, 0x400, RZ, 0xfc, !PT ;  /* 0x0000040016160812 */ /* 0x000fe200078efcff */
[----:B------:R-:W-:Y:S06]  /*1e70*/  @!P0 BRA `(.L_x_169) ;  /* 0x0000000800b08947 */ /* 0x000fec0003800000 */
[----:B------:R-:W-:Y:S01]  /*1e80*/  ISETP.NE.U32.AND P0, PT, RZ, UR12, PT ;  /* 0x0000000cff007c0c */ /* 0x000fe2000bf05070 */
[----:B0-----:R-:W0:Y:S01]  /*1e90*/  LDC.64 R128, c[0x0][0x390] ;  /* 0x0000e400ff807b82 */ /* 0x001e220000000a00 */
        /* <DEDUP_REMOVED lines=30> */
.L_x_171:
[----:B-----5:R-:W-:Y:S01]  /*2080*/  PRMT R23, R44, 0x7632, R23 ;  /* 0x000076322c177816 */ /* 0x020fe20000000017 */
[C---:B------:R-:W-:Y:S01]  /*2090*/  IMAD.U32 R149, R46.reuse, 0x10000, RZ ;  /* 0x000100002e957824 */ /* 0x040fe200078e00ff */
[----:B------:R-:W-:Y:S02]  /*20a0*/  PRMT R40, R46, 0x7632, R40 ;  /* 0x000076322e287816 */ /* 0x000fe40000000028 */
[----:B------:R-:W-:Y:S02]  /*20b0*/  SHF.L.U32 R24, R23, 0x10, RZ ;  /* 0x0000001017187819 */ /* 0x000fe400000006ff */
[----:B------:R-:W-:Y:S01]  /*20c0*/  PRMT R23, R130, 0x7632, R23 ;  /* 0x0000763282177816 */ /* 0x000fe20000000017 */
[----:B------:R-:W-:Y:S01]  /*20d0*/  IMAD.U32 R40, R40, 0x10000, RZ ;  /* 0x0001000028287824 */ /* 0x000fe200078e00ff */
[----:B------:R-:W-:Y:S02]  /*20e0*/  PRMT R25, R128, 0x7632, R25 ;  /* 0x0000763280197816 */ /* 0x000fe40000000019 */
[----:B------:R-:W-:-:S02]  /*20f0*/  SHF.L.U32 R23, R23, 0x10, RZ ;  /* 0x0000001017177819 */ /* 0x000fc400000006ff */
[----:B------:R-:W-:Y:S02]  /*2100*/  SHF.L.U32 R25, R25, 0x10, RZ ;  /* 0x0000001019197819 */ /* 0x000fe400000006ff */
[----:B------:R-:W-:Y:S01]  /*2110*/  SHF.L.U32 R150, R131, 0x10, RZ ;  /* 0x0000001083967819 */ /* 0x000fe200000006ff */
[----:B------:R-:W-:Y:S01]  /*2120*/  FADD.FTZ R23, R23, R40 ;  /* 0x0000002817177221 */ /* 0x000fe20000010000 */
        /* <DEDUP_REMOVED lines=18> */
[----:B------:R-:W-:-:S02]  /*2250*/  FADD.FTZ R138, R138, R129 ;  /* 0x000000818a8a7221 */ /* 0x000fc40000010000 */
[----:B------:R-:W-:Y:S02]  /*2260*/  FADD.FTZ R149, R149, R130 ;  /* 0x0000008295957221 */ /* 0x000fe40000010000 */
[----:B------:R-:W-:Y:S01]  /*2270*/  FADD.FTZ R168, R168, R40 ;  /* 0x00000028a8a87221 */ /* 0x000fe20000010000 */
[----:B------:R-:W-:Y:S02]  /*2280*/  F2FP.BF16.F32.PACK_AB R41, R24, R138 ;  /* 0x0000008a1829723e */ /* 0x000fe400000010ff */
[----:B------:R-:W-:Y:S02]  /*2290*/  F2FP.BF16.F32.PACK_AB R42, R23, R149 ;  /* 0x00000095172a723e */ /* 0x000fe400000010ff */
[----:B------:R-:W-:Y:S02]  /*22a0*/  F2FP.BF16.F32.PACK_AB R43, R168, R150 ;  /* 0x00000096a82b723e */ /* 0x000fe400000010ff */
[----:B------:R-:W-:Y:S01]  /*22b0*/  F2FP.BF16.F32.PACK_AB R40, R25, R135 ;  /* 0x000000871928723e */ /* 0x000fe200000010ff */
[----:B------:R-:W-:Y:S06]  /*22c0*/  BRA `(.L_x_172) ;  /* 0x0000000400807947 */ /* 0x000fec0003800000 */
.L_x_170:
[----:B------:R-:W-:-:S04]  /*22d0*/  UISETP.NE.U32.AND UP1, UPT, UR14, URZ, UPT ;  /* 0x000000ff0e00728c */ /* 0x000fc8000bf25070 */
[----:B------:R-:W-:-:S09]  /*22e0*/  UISETP.NE.AND.EX UP1, UPT, UR15, URZ, UPT, UP1 ;  /* 0x000000ff0f00728c */ /* 0x000fd2000bf25310 */
[----:B------:R-:W-:Y:S05]  /*22f0*/  BRA.U UP1, `(.L_x_173) ;  /* 0x0000000101947547 */ /* 0x000fea000b800000 */
[C---:B-----5:R-:W-:Y:S01]  /*2300*/  PRMT R23, R48.reuse, 0x7632, R23 ;  /* 0x0000763230177816 */ /* 0x060fe20000000017 */
[----:B------:R-:W-:Y:S01]  /*2310*/  IMAD.U32 R135, R48, 0x10000, RZ ;  /* 0x0001000030877824 */ /* 0x000fe200078e00ff */
[----:B------:R-:W-:Y:S02]  /*2320*/  PRMT R40, R50, 0x7632, R40 ;  /* 0x0000763232287816 */ /* 0x000fe40000000028 */
[----:B------:R-:W-:Y:S01]  /*2330*/  PRMT R25, R128, 0x7632, R25 ;  /* 0x0000763280197816 */ /* 0x000fe20000000019 */
[----:B------:R-:W-:Y:S01]  /*2340*/  IMAD.U32 R24, R23, 0x10000, RZ ;  /* 0x0001000017187824 */ /* 0x000fe200078e00ff */
[C---:B------:R-:W-:Y:S01]  /*2350*/  PRMT R23, R130.reuse, 0x7632, R23 ;  /* 0x0000763282177816 */ /* 0x040fe20000000017 */
[----:B------:R-:W-:Y:S01]  /*2360*/  IMAD.U32 R130, R130, 0x10000, RZ ;  /* 0x0001000082827824 */ /* 0x000fe200078e00ff */
[----:B------:R-:W-:Y:S02]  /*2370*/  SHF.L.U32 R40, R40, 0x10, RZ ;  /* 0x0000001028287819 */ /* 0x000fe400000006ff */
[----:B------:R-:W-:Y:S01]  /*2380*/  SHF.L.U32 R25, R25, 0x10, RZ ;  /* 0x0000001019197819 */ /* 0x000fe200000006ff */
[----:B------:R-:W-:Y:S01]  /*2390*/  IMAD.U32 R23, R23, 0x10000, RZ ;  /* 0x0001000017177824 */ /* 0x000fe200078e00ff */
[----:B------:R-:W-:-:S02]  /*23a0*/  SHF.L.U32 R150, R131, 0x10, RZ ;  /* 0x0000001083967819 */ /* 0x000fc400000006ff */
[----:B------:R-:W-:Y:S01]  /*23b0*/  PRMT R41, R49, 0x7632, R41 ;  /* 0x0000763231297816 */ /* 0x000fe20000000029 */
[----:B------:R-:W-:Y:S01]  /*23c0*/  FADD.FTZ R23, R23, R40 ;  /* 0x0000002817177221 */ /* 0x000fe20000010000 */
[----:B------:R-:W-:Y:S02]  /*23d0*/  IMAD.U32 R40, R51, 0x10000, RZ ;  /* 0x0001000033287824 */ /* 0x000fe400078e00ff */
[--C-:B------:R-:W-:Y:S01]  /*23e0*/  FADD.FTZ R25, R25, R24.reuse ;  /* 0x0000001819197221 */ /* 0x100fe20000010000 */
[----:B------:R-:W-:Y:S01]  /*23f0*/  PRMT R24, R129, 0x7632, R24 ;  /* 0x0000763281187816 */ /* 0x000fe20000000018 */
[----:B------:R-:W-:Y:S01]  /*2400*/  FADD.FTZ R150, R40, R150 ;  /* 0x0000009628967221 */ /* 0x000fe20000010000 */
[----:B------:R-:W-:Y:S02]  /*2410*/  PRMT R168, R131, 0x7632, R168 ;  /* 0x0000763283a87816 */ /* 0x000fe400000000a8 */
[----:B------:R-:W-:Y:S02]  /*2420*/  PRMT R40, R51, 0x7632, R40 ;  /* 0x0000763233287816 */ /* 0x000fe40000000028 */
[----:B------:R-:W-:-:S02]  /*2430*/  SHF.L.U32 R24, R24, 0x10, RZ ;  /* 0x0000001018187819 */ /* 0x000fc400000006ff */
[----:B------:R-:W-:Y:S02]  /*2440*/  SHF.L.U32 R41, R41, 0x10, RZ ;  /* 0x0000001029297819 */ /* 0x000fe400000006ff */
[----:B------:R-:W-:Y:S02]  /*2450*/  SHF.L.U32 R128, R128, 0x10, RZ ;  /* 0x0000001080807819 */ /* 0x000fe400000006ff */
        /* <DEDUP_REMOVED lines=15> */
.L_x_173:
[C---:B-----5:R-:W-:Y:S01]  /*2550*/  PRMT R25, R128.reuse, 0x7632, R25 ;  /* 0x0000763280197816 */ /* 0x060fe20000000019 */
[----:B------:R-:W-:Y:S01]  /*2560*/  IMAD.U32 R135, R128, 0x10000, RZ ;  /* 0x0001000080877824 */ /* 0x000fe200078e00ff */
[----:B------:R-:W-:Y:S02]  /*2570*/  PRMT R40, R48, 0x7632, R40 ;  /* 0x0000763230287816 */ /* 0x000fe40000000028 */
[----:B------:R-:W-:Y:S01]  /*2580*/  PRMT R24, R129, 0x7632, R24 ;  /* 0x0000763281187816 */ /* 0x000fe20000000018 */
[----:B------:R-:W-:Y:S01]  /*2590*/  IMAD.U32 R25, R25, 0x10000, RZ ;  /* 0x0001000019197824 */ /* 0x000fe200078e00ff */
[----:B------:R-:W-:Y:S02]  /*25a0*/  SHF.L.U32 R40, R40, 0x10, RZ ;  /* 0x0000001028287819 */ /* 0x000fe400000006ff */
        /* <DEDUP_REMOVED lines=8> */
[----:B------:R-:W-:Y:S01]  /*2630*/  IMAD.U32 R40, R40, 0x10000, RZ ;  /* 0x0001000028287824 */ /* 0x000fe200078e00ff */
[----:B------:R-:W-:Y:S02]  /*2640*/  PRMT R23, R130, 0x7632, R23 ;  /* 0x0000763282177816 */ /* 0x000fe40000000017 */
[----:B------:R-:W-:Y:S01]  /*2650*/  SHF.L.U32 R41, R41, 0x10, RZ ;  /* 0x0000001029297819 */ /* 0x000fe200000006ff */
[--C-:B------:R-:W-:Y:S01]  /*2660*/  FADD.FTZ R25, R25, R40.reuse ;  /* 0x0000002819197221 */ /* 0x100fe20000010000 */
[----:B------:R-:W-:Y:S02]  /*2670*/  SHF.L.U32 R23, R23, 0x10, RZ ;  /* 0x0000001017177819 */ /* 0x000fe400000006ff */
[----:B------:R-:W-:Y:S02]  /*2680*/  PRMT R40, R46, 0x7632, R40 ;  /* 0x000076322e287816 */ /* 0x000fe40000000028 */
[----:B------:R-:W-:Y:S01]  /*2690*/  SHF.L.U32 R149, R130, 0x10, RZ ;  /* 0x0000001082957819 */ /* 0x000fe200000006ff */
[----:B------:R-:W-:Y:S01]  /*26a0*/  FADD.FTZ R23, R23, R41 ;  /* 0x0000002917177221 */ /* 0x000fe20000010000 */
[----:B------:R-:W-:-:S02]  /*26b0*/  SHF.L.U32 R40, R40, 0x10, RZ ;  /* 0x0000001028287819 */ /* 0x000fc400000006ff */
[----:B------:R-:W-:Y:S02]  /*26c0*/  PRMT R41, R45, 0x7632, R41 ;  /* 0x000076322d297816 */ /* 0x000fe40000000029 */
[----:B------:R-:W-:Y:S01]  /*26d0*/  SHF.L.U32 R150, R47, 0x10, RZ ;  /* 0x000000102f967819 */ /* 0x000fe200000006ff */
[----:B------:R-:W-:Y:S01]  /*26e0*/  FADD.FTZ R23, R23, R40 ;  /* 0x0000002817177221 */ /* 0x000fe20000010000 */
[----:B------:R-:W-:Y:S02]  /*26f0*/  SHF.L.U32 R40, R48, 0x10, RZ ;  /* 0x0000001030287819 */ /* 0x000fe400000006ff */
[----:B------:R-:W-:-:S03]  /*2700*/  SHF.L.U32 R41, R41, 0x10, RZ ;  /* 0x0000001029297819 */ /* 0x000fc600000006ff */
[----:B------:R-:W-:Y:S01]  /*2710*/  FADD.FTZ R135, R40, R135 ;  /* 0x0000008728877221 */ /* 0x000fe20000010000 */
[----:B------:R-:W-:Y:S02]  /*2720*/  IMAD.U32 R40, R49, 0x10000, RZ ;  /* 0x0001000031287824 */ /* 0x000fe400078e00ff */
[----:B------:R-:W-:Y:S01]  /*2730*/  FADD.FTZ R24, R24, R41 ;  /* 0x0000002918187221 */ /* 0x000fe20000010000 */
[----:B------:R-:W-:Y:S01]  /*2740*/  SHF.L.U32 R41, R51, 0x10, RZ ;  /* 0x0000001033297819 */ /* 0x000fe200000006ff */
[----:B------:R-:W-:Y:S01]  /*2750*/  FADD.FTZ R138, R40, R138 ;  /* 0x0000008a288a7221 */ /* 0x000fe20000010000 */
[----:B------:R-:W-:-:S05]  /*2760*/  SHF.L.U32 R40, R50, 0x10, RZ ;  /* 0x0000001032287819 */ /* 0x000fca00000006ff */
[----:B------:R-:W-:Y:S01]  /*2770*/  FADD.FTZ R149, R40, R149 ;  /* 0x0000009528957221 */ /* 0x000fe20000010000 */
[----:B------:R-:W-:-:S04]  /*2780*/  IMAD.U32 R40, R44, 0x10000, RZ ;  /* 0x000100002c287824 */ /* 0x000fc800078e00ff */
[----:B------:R-:W-:Y:S01]  /*2790*/  FADD.FTZ R135, R40, R135 ;  /* 0x0000008728877221 */ /* 0x000fe20000010000 */
[----:B------:R-:W-:-:S05]  /*27a0*/  SHF.L.U32 R40, R45, 0x10, RZ ;  /* 0x000000102d287819 */ /* 0x000fca00000006ff */
[----:B------:R-:W-:Y:S01]  /*27b0*/  FADD.FTZ R138, R40, R138 ;  /* 0x0000008a288a7221 */ /* 0x000fe20000010000 */
[----:B------:R-:W-:-:S05]  /*27c0*/  SHF.L.U32 R40, R46, 0x10, RZ ;  /* 0x000000102e287819 */ /* 0x000fca00000006ff */
[----:B------:R-:W-:Y:S01]  /*27d0*/  FADD.FTZ R149, R40, R149 ;  /* 0x0000009528957221 */ /* 0x000fe20000010000 */
[----:B------:R-:W-:-:S04]  /*27e0*/  IMAD.U32 R40, R131, 0x10000, RZ ;  /* 0x0001000083287824 */ /* 0x000fc800078e00ff */
[----:B------:R-:W-:Y:S01]  /*27f0*/  FADD.FTZ R40, R41, R40 ;  /* 0x0000002829287221 */ /* 0x000fe20000010000 */
[----:B------:R-:W-:Y:S02]  /*2800*/  PRMT R41, R131, 0x7632, R41 ;  /* 0x0000763283297816 */ /* 0x000fe40000000029 */
[----:B------:R-:W-:Y:S01]  /*2810*/  F2FP.BF16.F32.PACK_AB R42, R23, R149 ;  /* 0x00000095172a723e */ /* 0x000fe200000010ff */
[--C-:B------:R-:W-:Y:S01]  /*2820*/  FADD.FTZ R150, R150, R40.reuse ;  /* 0x0000002896967221 */ /* 0x100fe20000010000 */
[----:B------:R-:W-:Y:S01]  /*2830*/  PRMT R40, R51, 0x7632, R40 ;  /* 0x0000763233287816 */ /* 0x000fe20000000028 */
[----:B------:R-:W-:-:S03]  /*2840*/  IMAD.U32 R41, R41, 0x10000, RZ ;  /* 0x0001000029297824 */ /* 0x000fc600078e00ff */
[----:B------:R-:W-:-:S05]  /*2850*/  SHF.L.U32 R40, R40, 0x10, RZ ;  /* 0x0000001028287819 */ /* 0x000fca00000006ff */
[----:B------:R-:W-:Y:S01]  /*2860*/  FADD.FTZ R40, R41, R40 ;  /* 0x0000002829287221 */ /* 0x000fe20000010000 */
[----:B------:R-:W-:-:S04]  /*2870*/  PRMT R41, R47, 0x7632, R41 ;  /* 0x000076322f297816 */ /* 0x000fc80000000029 */
[----:B------:R-:W-:-:S05]  /*2880*/  SHF.L.U32 R41, R41, 0x10, RZ ;  /* 0x0000001029297819 */ /* 0x000fca00000006ff */
[----:B------:R-:W-:Y:S01]  /*2890*/  FADD.FTZ R168, R40, R41 ;  /* 0x0000002928a87221 */ /* 0x000fe20000010000 */
[----:B------:R-:W-:Y:S02]  /*28a0*/  F2FP.BF16.F32.PACK_AB R41, R24, R138 ;  /* 0x0000008a1829723e */ /* 0x000fe400000010ff */
[----:B------:R-:W-:Y:S02]  /*28b0*/  F2FP.BF16.F32.PACK_AB R40, R25, R135 ;  /* 0x000000871928723e */ /* 0x000fe400000010ff */
[----:B------:R-:W-:-:S07]  /*28c0*/  F2FP.BF16.F32.PACK_AB R43, R168, R150 ;  /* 0x00000096a82b723e */ /* 0x000fce00000010ff */
.L_x_172:
[----:B------:R-:W0:Y:S01]  /*28d0*/  @UP0 LDCU.64 UR4, c[0x0][0x3a8] ;  /* 0x00007500ff0407ac */ /* 0x000e220008000a00 */
[----:B------:R-:W-:Y:S01]  /*28e0*/  PLOP3.LUT P0, PT, PT, PT, UP0, 0x80, 0x8 ;  /* 0x000000000008781c */ /* 0x000fe20003f0f008 */
[----:B------:R-:W-:Y:S01]  /*28f0*/  IMAD.MOV.U32 R128, RZ, RZ, 0x10 ;  /* 0x00000010ff807424 */ /* 0x000fe200078e00ff */
[----:B------:R-:W-:-:S11]  /*2900*/  PLOP3.LUT P1, PT, PT, PT, UP0, 0x80, 0x8 ;  /* 0x000000000008781c */ /* 0x000fd60003f2f008 */
[C---:B0-----:R-:W-:Y:S01]  /*2910*/  @P0 IMAD.WIDE.U32 R128, R178.reuse, R128, UR4 ;  /* 0x00000004b2800e25 */ /* 0x041fe2000f8e0080 */
[----:B------:R-:W-:-:S04]  /*2920*/  IADD3 R178, PT, PT, R178, 0x20, RZ ;  /* 0x00000020b2b27810 */ /* 0x000fc80007ffe0ff */
[----:B------:R1:W-:Y:S03]  /*2930*/  @P1 STG.E.128 desc[UR6][R128.64], R40 ;  /* 0x0000002880001986 */ /* 0x0003e6000c101d06 */
.L_x_169:
[----:B------:R-:W-:Y:S05]  /*2940*/  BSYNC.RECONVERGENT B0 ;  /* 0x0000000000007941 */ /* 0x000fea0003800200 */
.L_x_168:
[----:B------:R-:W-:Y:S01]  /*2950*/  ISETP.GE.U32.AND P0, PT, R30, 0x60, PT ;  /* 0x000000601e00780c */ /* 0x000fe20003f06070 */
[----:B------:R-:W-:Y:S01]  /*2960*/  BSSY.RECONVERGENT B0, `(.L_x_174) ;  /* 0x00000b0000007945 */ /* 0x000fe20003800200 */
[----:B------:R-:W-:-:S11]  /*2970*/  LOP3.LUT R22, R22, 0xfffff7ff, RZ, 0xc0, !PT ;  /* 0xfffff7ff16167812 */ /* 0x000fd600078ec0ff */
[----:B------:R-:W-:Y:S01]  /*2980*/  @P0 LOP3.LUT R22, R22, 0x800, RZ, 0xfc, !PT ;  /* 0x0000080016160812 */ /* 0x000fe200078efcff */
[----:B------:R-:W-:Y:S06]  /*2990*/  @!P0 BRA `(.L_x_175) ;  /* 0x0000000800b08947 */ /* 0x000fec0003800000 */
[----:B------:R-:W-:Y:S01]  /*29a0*/  ISETP.NE.U32.AND P0, PT, RZ, UR12, PT ;  /* 0x0000000cff007c0c */ /* 0x000fe2000bf05070 */
[----:B01----:R-:W0:Y:S01]  /*29b0*/  LDC.64 R128, c[0x0][0x390] ;  /* 0x0000e400ff807b82 */ /* 0x003e220000000a00 */
        /* <DEDUP_REMOVED lines=30> */
.L_x_177:
        /* <DEDUP_REMOVED lines=37> */
.L_x_176:
        /* <DEDUP_REMOVED lines=40> */
.L_x_179:
        /* <DEDUP_REMOVED lines=56> */
.L_x_178:
[----:B------:R-:W0:Y:S01]  /*33f0*/  @UP0 LDCU.64 UR4, c[0x0][0x3a8] ;  /* 0x00007500ff0407ac */ /* 0x000e220008000a00 */
[----:B------:R-:W-:Y:S01]  /*3400*/  PLOP3.LUT P0, PT, PT, PT, UP0, 0x80, 0x8 ;  /* 0x000000000008781c */ /* 0x000fe20003f0f008 */
[----:B------:R-:W-:Y:S01]  /*3410*/  IMAD.MOV.U32 R128, RZ, RZ, 0x10 ;  /* 0x00000010ff807424 */ /* 0x000fe200078e00ff */
[----:B------:R-:W-:-:S11]  /*3420*/  PLOP3.LUT P1, PT, PT, PT, UP0, 0x80, 0x8 ;  /* 0x000000000008781c */ /* 0x000fd60003f2f008 */
[C---:B0-----:R-:W-:Y:S01]  /*3430*/  @P0 IMAD.WIDE.U32 R128, R178.reuse, R128, UR4 ;  /* 0x00000004b2800e25 */ /* 0x041fe2000f8e0080 */
[----:B------:R-:W-:-:S04]  /*3440*/  IADD3 R178, PT, PT, R178, 0x20, RZ ;  /* 0x00000020b2b27810 */ /* 0x000fc80007ffe0ff */
[----:B------:R2:W-:Y:S03]  /*3450*/  @P1 STG.E.128 desc[UR6][R128.64], R40 ;  /* 0x0000002880001986 */ /* 0x0005e6000c101d06 */
.L_x_175:
[----:B------:R-:W-:Y:S05]  /*3460*/  BSYNC.RECONVERGENT B0 ;  /* 0x0000000000007941 */ /* 0x000fea0003800200 */
.L_x_174:
[----:B------:R-:W-:Y:S01]  /*3470*/  ISETP.GE.U32.AND P0, PT, R30, 0x80, PT ;  /* 0x000000801e00780c */ /* 0x000fe20003f06070 */
[----:B------:R-:W-:Y:S01]  /*3480*/  BSSY.RECONVERGENT B0, `(.L_x_180) ;  /* 0x00000b0000007945 */ /* 0x000fe20003800200 */
[----:B------:R-:W-:-:S11]  /*3490*/  LOP3.LUT R22, R22, 0xffffefff, RZ, 0xc0, !PT ;  /* 0xffffefff16167812 */ /* 0x000fd600078ec0ff */
[----:B------:R-:W-:Y:S01]  /*34a0*/  @P0 LOP3.LUT R22, R22, 0x1000, RZ, 0xfc, !PT ;  /* 0x0000100016160812 */ /* 0x000fe200078efcff */
[----:B------:R-:W-:Y:S06]  /*34b0*/  @!P0 BRA `(.L_x_181) ;  /* 0x0000000800b08947 */ /* 0x000fec0003800000 */
[----:B------:R-:W-:Y:S01]  /*34c0*/  ISETP.NE.U32.AND P0, PT, RZ, UR12, PT ;  /* 0x0000000cff007c0c */ /* 0x000fe2000bf05070 */
[----:B012---:R-:W0:Y:S01]  /*34d0*/  LDC.64 R128, c[0x0][0x390] ;  /* 0x0000e400ff807b82 */ /* 0x007e220000000a00 */
        /* <DEDUP_REMOVED lines=30> */
.L_x_183:
        /* <DEDUP_REMOVED lines=37> */
.L_x_182:
        /* <DEDUP_REMOVED lines=40> */
.L_x_185:
        /* <DEDUP_REMOVED lines=56> */
.L_x_184:
[----:B------:R-:W0:Y:S01]  /*3f10*/  @UP0 LDCU.64 UR4, c[0x0][0x3a8] ;  /* 0x00007500ff0407ac */ /* 0x000e220008000a00 */
[----:B------:R-:W-:Y:S01]  /*3f20*/  PLOP3.LUT P0, PT, PT, PT, UP0, 0x80, 0x8 ;  /* 0x000000000008781c */ /* 0x000fe20003f0f008 */
[----:B------:R-:W-:Y:S01]  /*3f30*/  IMAD.MOV.U32 R128, RZ, RZ, 0x10 ;  /* 0x00000010ff807424 */ /* 0x000fe200078e00ff */
[----:B------:R-:W-:-:S11]  /*3f40*/  PLOP3.LUT P1, PT, PT, PT, UP0, 0x80, 0x8 ;  /* 0x000000000008781c */ /* 0x000fd60003f2f008 */
[C---:B0-----:R-:W-:Y:S01]  /*3f50*/  @P0 IMAD.WIDE.U32 R128, R178.reuse, R128, UR4 ;  /* 0x00000004b2800e25 */ /* 0x041fe2000f8e0080 */
[----:B------:R-:W-:-:S04]  /*3f60*/  IADD3 R178, PT, PT, R178, 0x20, RZ ;  /* 0x00000020b2b27810 */ /* 0x000fc80007ffe0ff */
[----:B------:R3:W-:Y:S03]  /*3f70*/  @P1 STG.E.128 desc[UR6][R128.64], R40 ;  /* 0x0000002880001986 */ /* 0x0007e6000c101d06 */
.L_x_181:
[----:B------:R-:W-:Y:S05]  /*3f80*/  BSYNC.RECONVERGENT B0 ;  /* 0x0000000000007941 */ /* 0x000fea0003800200 */
.L_x_180:
[----:B------:R-:W-:Y:S01]  /*3f90*/  ISETP.GE.U32.AND P0, PT, R30, 0xa0, PT ;  /* 0x000000a01e00780c */ /* 0x000fe20003f06070 */
[----:B------:R-:W-:Y:S01]  /*3fa0*/  BSSY.RECONVERGENT B0, `(.L_x_186) ;  /* 0x00000b0000007945 */ /* 0x000fe20003800200 */
[----:B------:R-:W-:-:S11]  /*3fb0*/  LOP3.LUT R22, R22, 0xffffdfff, RZ, 0xc0, !PT ;  /* 0xffffdfff16167812 */ /* 0x000fd600078ec0ff */
[----:B------:R-:W-:Y:S01]  /*3fc0*/  @P0 LOP3.LUT R22, R22, 0x2000, RZ, 0xfc, !PT ;  /* 0x0000200016160812 */ /* 0x000fe200078efcff */
[----:B------:R-:W-:Y:S06]  /*3fd0*/  @!P0 BRA `(.L_x_187) ;  /* 0x0000000800b08947 */ /* 0x000fec0003800000 */
[----:B------:R-:W-:Y:S01]  /*3fe0*/  ISETP.NE.U32.AND P0, PT, RZ, UR12, PT ;  /* 0x0000000cff007c0c */ /* 0x000fe2000bf05070 */
[----:B0123--:R-:W0:Y:S01]  /*3ff0*/  LDC.64 R128, c[0x0][0x390] ;  /* 0x0000e400ff807b82 */ /* 0x00fe220000000a00 */
        /* <DEDUP_REMOVED lines=30> */
.L_x_189:
        /* <DEDUP_REMOVED lines=37> */
.L_x_188:
        /* <DEDUP_REMOVED lines=40> */
.L_x_191:
        /* <DEDUP_REMOVED lines=56> */
.L_x_190:
[----:B------:R-:W0:Y:S01]  /*4a30*/  @UP0 LDCU.64 UR4, c[0x0][0x3a8] ;  /* 0x00007500ff0407ac */ /* 0x000e220008000a00 */
[----:B------:R-:W-:Y:S01]  /*4a40*/  PLOP3.LUT P0, PT, PT, PT, UP0, 0x80, 0x8 ;  /* 0x000000000008781c */ /* 0x000fe20003f0f008 */
[----:B------:R-:W-:Y:S01]  /*4a50*/  IMAD.MOV.U32 R128, RZ, RZ, 0x10 ;  /* 0x00000010ff807424 */ /* 0x000fe200078e00ff */
[----:B------:R-:W-:-:S11]  /*4a60*/  PLOP3.LUT P1, PT, PT, PT, UP0, 0x80, 0x8 ;  /* 0x000000000008781c */ /* 0x000fd60003f2f008 */
[C---:B0-----:R-:W-:Y:S01]  /*4a70*/  @P0 IMAD.WIDE.U32 R128, R178.reuse, R128, UR4 ;  /* 0x00000004b2800e25 */ /* 0x041fe2000f8e0080 */
[----:B------:R-:W-:-:S04]  /*4a80*/  IADD3 R178, PT, PT, R178, 0x20, RZ ;  /* 0x00000020b2b27810 */ /* 0x000fc80007ffe0ff */
[----:B------:R4:W-:Y:S03]  /*4a90*/  @P1 STG.E.128 desc[UR6][R128.64], R40 ;  /* 0x0000002880001986 */ /* 0x0009e6000c101d06 */
.L_x_187:
[----:B------:R-:W-:Y:S05]  /*4aa0*/  BSYNC.RECONVERGENT B0 ;  /* 0x0000000000007941 */ /* 0x000fea0003800200 */
.L_x_186:
[----:B------:R-:W-:Y:S01]  /*4ab0*/  ISETP.GE.U32.AND P0, PT, R30, 0xc0, PT ;  /* 0x000000c01e00780c */ /* 0x000fe20003f06070 */
[----:B------:R-:W-:Y:S01]  /*4ac0*/  BSSY.RECONVERGENT B0, `(.L_x_192) ;  /* 0x00000b0000007945 */ /* 0x000fe20003800200 */
[----:B------:R-:W-:-:S11]  /*4ad0*/  LOP3.LUT R22, R22, 0xfffffeff, RZ, 0xc0, !PT ;  /* 0xfffffeff16167812 */ /* 0x000fd600078ec0ff */
[----:B------:R-:W-:Y:S01]  /*4ae0*/  @P0 LOP3.LUT R22, R22, 0x100, RZ, 0xfc, !PT ;  /* 0x0000010016160812 */ /* 0x000fe200078efcff */
[----:B------:R-:W-:Y:S06]  /*4af0*/  @!P0 BRA `(.L_x_193) ;  /* 0x0000000800b08947 */ /* 0x000fec0003800000 */
[----:B------:R-:W-:Y:S01]  /*4b00*/  ISETP.NE.U32.AND P0, PT, RZ, UR12, PT ;  /* 0x0000000cff007c0c */ /* 0x000fe2000bf05070 */
[----:B01234-:R-:W0:Y:S01]  /*4b10*/  LDC.64 R128, c[0x0][0x390] ;  /* 0x0000e400ff807b82 */ /* 0x01fe220000000a00 */
        /* <DEDUP_REMOVED lines=30> */
.L_x_195:
        /* <DEDUP_REMOVED lines=8> */
[C---:B------:R-:W-:Y:S01]  /*4d80*/  PRMT R11, R129.reuse, 0x7632, R11 ;  /* 0x00007632810b7816 */ /* 0x040fe2000000000b */
[----:B------:R-:W-:Y:S01]  /*4d90*/  IMAD.U32 R129, R129, 0x10000, RZ ;  /* 0x0001000081817824 */ /* 0x000fe200078e00ff */
[----:B------:R-:W-:-:S02]  /*4da0*/  PRMT R38, R46, 0x7632, R38 ;  /* 0x000076322e267816 */ /* 0x000fc40000000026 */
        /* <DEDUP_REMOVED lines=8> */
[----:B------:R-:W-:Y:S02]  /*4e30*/  SHF.L.U32 R38, R128, 0x10, RZ ;  /* 0x0000001080267819 */ /* 0x000fe400000006ff */
[----:B------:R-:W-:-:S02]  /*4e40*/  PRMT R172, R131, 0x7632, R172 ;  /* 0x0000763283ac7816 */ /* 0x000fc400000000ac */
[----:B------:R-:W-:Y:S01]  /*4e50*/  SHF.L.U32 R142, R45, 0x10, RZ ;  /* 0x000000102d8e7819 */ /* 0x000fe200000006ff */
[----:B------:R-:W-:Y:S01]  /*4e60*/  FADD.FTZ R38, R40, R38 ;  /* 0x0000002628267221 */ /* 0x000fe20000010000 */
[C---:B------:R-:W-:Y:S01]  /*4e70*/  SHF.L.U32 R40, R47.reuse, 0x10, RZ ;  /* 0x000000102f287819 */ /* 0x040fe200000006ff */
[----:B------:R-:W-:Y:S01]  /*4e80*/  IMAD.U32 R172, R172, 0x10000, RZ ;  /* 0x00010000acac7824 */ /* 0x000fe200078e00ff */
[----:B------:R-:W-:Y:S01]  /*4e90*/  SHF.L.U32 R130, R130, 0x10, RZ ;  /* 0x0000001082827819 */ /* 0x000fe200000006ff */
[----:B------:R-:W-:Y:S02]  /*4ea0*/  FADD.FTZ R142, R142, R129 ;  /* 0x000000818e8e7221 */ /* 0x000fe40000010000 */
[----:B------:R-:W-:Y:S01]  /*4eb0*/  FADD.FTZ R158, R40, R158 ;  /* 0x0000009e289e7221 */ /* 0x000fe20000010000 */
[----:B------:R-:W-:Y:S01]  /*4ec0*/  PRMT R40, R47, 0x7632, R40 ;  /* 0x000076322f287816 */ /* 0x000fe20000000028 */
[----:B------:R-:W-:Y:S01]  /*4ed0*/  FADD.FTZ R157, R157, R130 ;  /* 0x000000829d9d7221 */ /* 0x000fe20000010000 */
[----:B------:R-:W-:-:S02]  /*4ee0*/  F2FP.BF16.F32.PACK_AB R41, R11, R142 ;  /* 0x0000008e0b29723e */ /* 0x000fc400000010ff */
[----:B------:R-:W-:Y:S02]  /*4ef0*/  SHF.L.U32 R40, R40, 0x10, RZ ;  /* 0x0000001028287819 */ /* 0x000fe400000006ff */
[----:B------:R-:W-:-:S03]  /*4f00*/  F2FP.BF16.F32.PACK_AB R42, R10, R157 ;  /* 0x0000009d0a2a723e */ /* 0x000fc600000010ff */
[----:B------:R-:W-:Y:S01]  /*4f10*/  FADD.FTZ R172, R172, R40 ;  /* 0x00000028acac7221 */ /* 0x000fe20000010000 */
[----:B------:R-:W-:-:S04]  /*4f20*/  F2FP.BF16.F32.PACK_AB R40, R12, R38 ;  /* 0x000000260c28723e */ /* 0x000fc800000010ff */
[----:B------:R-:W-:Y:S01]  /*4f30*/  F2FP.BF16.F32.PACK_AB R43, R172, R158 ;  /* 0x0000009eac2b723e */ /* 0x000fe200000010ff */
[----:B------:R-:W-:Y:S06]  /*4f40*/  BRA `(.L_x_196) ;  /* 0x0000000400807947 */ /* 0x000fec0003800000 */
.L_x_194:
        /* <DEDUP_REMOVED lines=8> */
[C---:B------:R-:W-:Y:S01]  /*4fd0*/  PRMT R10, R130.reuse, 0x7632, R10 ;  /* 0x00007632820a7816 */ /* 0x040fe2000000000a */
[----:B------:R-:W-:Y:S01]  /*4fe0*/  IMAD.U32 R130, R130, 0x10000, RZ ;  /* 0x0001000082827824 */ /* 0x000fe200078e00ff */
[----:B------:R-:W-:Y:S01]  /*4ff0*/  PRMT R40, R49, 0x7632, R40 ;  /* 0x0000763231287816 */ /* 0x000fe20000000028 */
[--C-:B------:R-:W-:Y:S01]  /*5000*/  FADD.FTZ R12, R12, R11.reuse ;  /* 0x0000000b0c0c7221 */ /* 0x100fe20000010000 */
        /* <DEDUP_REMOVED lines=9> */
[----:B------:R-:W-:Y:S01]  /*50a0*/  IMAD.U32 R40, R48, 0x10000, RZ ;  /* 0x0001000030287824 */ /* 0x000fe200078e00ff */
[----:B------:R-:W-:Y:S02]  /*50b0*/  PRMT R172, R131, 0x7632, R172 ;  /* 0x0000763283ac7816 */ /* 0x000fe400000000ac */
[----:B------:R-:W-:Y:S01]  /*50c0*/  SHF.L.U32 R129, R129, 0x10, RZ ;  /* 0x0000001081817819 */ /* 0x000fe200000006ff */
[----:B------:R-:W-:Y:S01]  /*50d0*/  FADD.FTZ R38, R40, R38 ;  /* 0x0000002628267221 */ /* 0x000fe20000010000 */
[----:B------:R-:W-:Y:S01]  /*50e0*/  IMAD.U32 R40, R51, 0x10000, RZ ;  /* 0x0001000033287824 */ /* 0x000fe200078e00ff */
[----:B------:R-:W-:-:S02]  /*50f0*/  SHF.L.U32 R142, R49, 0x10, RZ ;  /* 0x00000010318e7819 */ /* 0x000fc400000006ff */
[----:B------:R-:W-:Y:S01]  /*5100*/  SHF.L.U32 R157, R50, 0x10, RZ ;  /* 0x00000010329d7819 */ /* 0x000fe200000006ff */
[----:B------:R-:W-:Y:S01]  /*5110*/  FADD.FTZ R158, R40, R158 ;  /* 0x0000009e289e7221 */ /* 0x000fe20000010000 */
[----:B------:R-:W-:Y:S01]  /*5120*/  PRMT R40, R51, 0x7632, R40 ;  /* 0x0000763233287816 */ /* 0x000fe20000000028 */
[----:B------:R-:W-:Y:S01]  /*5130*/  FADD.FTZ R142, R142, R129 ;  /* 0x000000818e8e7221 */ /* 0x000fe20000010000 */
[----:B------:R-:W-:Y:S01]  /*5140*/  SHF.L.U32 R172, R172, 0x10, RZ ;  /* 0x00000010acac7819 */ /* 0x000fe200000006ff */
[----:B------:R-:W-:Y:S01]  /*5150*/  FADD.FTZ R157, R157, R130 ;  /* 0x000000829d9d7221 */ /* 0x000fe20000010000 */
[----:B------:R-:W-:Y:S02]  /*5160*/  SHF.L.U32 R40, R40, 0x10, RZ ;  /* 0x0000001028287819 */ /* 0x000fe400000006ff */
[----:B------:R-:W-:Y:S02]  /*5170*/  F2FP.BF16.F32.PACK_AB R41, R11, R142 ;  /* 0x0000008e0b29723e */ /* 0x000fe400000010ff */
[----:B------:R-:W-:Y:S01]  /*5180*/  F2FP.BF16.F32.PACK_AB R42, R10, R157 ;  /* 0x0000009d0a2a723e */ /* 0x000fe200000010ff */
[----:B------:R-:W-:Y:S01]  /*5190*/  FADD.FTZ R172, R172, R40 ;  /* 0x00000028acac7221 */ /* 0x000fe20000010000 */
[----:B------:R-:W-:-:S04]  /*51a0*/  F2FP.BF16.F32.PACK_AB R40, R12, R38 ;  /* 0x000000260c28723e */ /* 0x000fc800000010ff */
[----:B------:R-:W-:Y:S01]  /*51b0*/  F2FP.BF16.F32.PACK_AB R43, R172, R158 ;  /* 0x0000009eac2b723e */ /* 0x000fe200000010ff */
[----:B------:R-:W-:Y:S06]  /*51c0*/  BRA `(.L_x_196) ;  /* 0x0000000000e07947 */ /* 0x000fec0003800000 */
.L_x_197:
        /* <DEDUP_REMOVED lines=14> */
[----:B------:R-:W-:Y:S01]  /*52b0*/  SHF.L.U32 R40, R40, 0x10, RZ ;  /* 0x0000001028287819 */ /* 0x000fe200000006ff */
[----:B------:R-:W-:Y:S01]  /*52c0*/  IMAD.U32 R38, R38, 0x10000, RZ ;  /* 0x0001000026267824 */ /* 0x000fe200078e00ff */
[----:B------:R-:W-:-:S02]  /*52d0*/  SHF.L.U32 R142, R129, 0x10, RZ ;  /* 0x00000010818e7819 */ /* 0x000fc400000006ff */
[----:B------:R-:W-:Y:S01]  /*52e0*/  SHF.L.U32 R157, R130, 0x10, RZ ;  /* 0x00000010829d7819 */ /* 0x000fe200000006ff */
[----:B------:R-:W-:Y:S01]  /*52f0*/  FADD.FTZ R10, R10, R40 ;  /* 0x000000280a0a7221 */ /* 0x000fe20000010000 */
[----:B------:R-:W-:Y:S01]  /*5300*/  FADD.FTZ R12, R12, R38 ;  /* 0x000000260c0c7221 */ /* 0x000fe20000010000 */
[----:B------:R-:W-:Y:S02]  /*5310*/  PRMT R40, R45, 0x7632, R40 ;  /* 0x000076322d287816 */ /* 0x000fe40000000028 */
[----:B------:R-:W-:Y:S02]  /*5320*/  PRMT R38, R46, 0x7632, R38 ;  /* 0x000076322e267816 */ /* 0x000fe40000000026 */
[----:B------:R-:W-:Y:S02]  /*5330*/  SHF.L.U32 R40, R40, 0x10, RZ ;  /* 0x0000001028287819 */ /* 0x000fe400000006ff */
[----:B------:R-:W-:Y:S02]  /*5340*/  SHF.L.U32 R38, R38, 0x10, RZ ;  /* 0x0000001026267819 */ /* 0x000fe400000006ff */
[----:B------:R-:W-:Y:S01]  /*5350*/  SHF.L.U32 R41, R51, 0x10, RZ ;  /* 0x0000001033297819 */ /* 0x000fe200000006ff */
[----:B------:R-:W-:Y:S01]  /*5360*/  FADD.FTZ R11, R11, R40 ;  /* 0x000000280b0b7221 */ /* 0x000fe20000010000 */
[----:B------:R-:W-:Y:S01]  /*5370*/  SHF.L.U32 R40, R48, 0x10, RZ ;  /* 0x0000001030287819 */ /* 0x000fe200000006ff */
[----:B------:R-:W-:Y:S01]  /*5380*/  FADD.FTZ R10, R10, R38 ;  /* 0x000000260a0a7221 */ /* 0x000fe20000010000 */
[----:B------:R-:W-:Y:S01]  /*5390*/  IMAD.U32 R38, R128, 0x10000, RZ ;  /* 0x0001000080267824 */ /* 0x000fe200078e00ff */
[----:B------:R-:W-:-:S03]  /*53a0*/  SHF.L.U32 R158, R47, 0x10, RZ ;  /* 0x000000102f9e7819 */ /* 0x000fc600000006ff */
[----:B------:R-:W-:Y:S01]  /*53b0*/  FADD.FTZ R38, R40, R38 ;  /* 0x0000002628267221 */ /* 0x000fe20000010000 */
[----:B------:R-:W-:-:S04]  /*53c0*/  IMAD.U32 R40, R49, 0x10000, RZ ;  /* 0x0001000031287824 */ /* 0x000fc800078e00ff */
        /* <DEDUP_REMOVED lines=24> */
.L_x_196:
[----:B------:R-:W0:Y:S01]  /*5550*/  @UP0 LDCU.64 UR4, c[0x0][0x3a8] ;  /* 0x00007500ff0407ac */ /* 0x000e220008000a00 */
[----:B------:R-:W-:Y:S01]  /*5560*/  PLOP3.LUT P0, PT, PT, PT, UP0, 0x80, 0x8 ;  /* 0x000000000008781c */ /* 0x000fe20003f0f008 */
[----:B------:R-:W-:Y:S01]  /*5570*/  IMAD.MOV.U32 R128, RZ, RZ, 0x10 ;  /* 0x00000010ff807424 */ /* 0x000fe200078e00ff */
[----:B------:R-:W-:-:S11]  /*5580*/  PLOP3.LUT P1, PT, PT, PT, UP0, 0x80, 0x8 ;  /* 0x000000000008781c */ /* 0x000fd60003f2f008 */
[C---:B0-----:R-:W-:Y:S01]  /*5590*/  @P0 IMAD.WIDE.U32 R128, R178.reuse, R128, UR4 ;  /* 0x00000004b2800e25 */ /* 0x041fe2000f8e0080 */
[----:B------:R-:W-:-:S04]  /*55a0*/  IADD3 R178, PT, PT, R178, 0x20, RZ ;  /* 0x00000020b2b27810 */ /* 0x000fc80007ffe0ff */
[----:B------:R0:W-:Y:S03]  /*55b0*/  @P1 STG.E.128 desc[UR6][R128.64], R40 ;  /* 0x0000002880001986 */ /* 0x0001e6000c101d06 */
.L_x_193:
[----:B------:R-:W-:Y:S05]  /*55c0*/  BSYNC.RECONVERGENT B0 ;  /* 0x0000000000007941 */ /* 0x000fea0003800200 */
.L_x_192:
[----:B------:R-:W-:Y:S01]  /*55d0*/  ISETP.GE.U32.AND P0, PT, R30, 0xe0, PT ;  /* 0x000000e01e00780c */ /* 0x000fe20003f06070 */
[----:B------:R-:W-:Y:S01]  /*55e0*/  BSSY.RECONVERGENT B0, `(.L_x_198) ;  /* 0x00000b0000007945 */ /* 0x000fe20003800200 */
[----:B------:R-:W-:-:S11]  /*55f0*/  LOP3.LUT R22, R22, 0xffffff7f, RZ, 0xc0, !PT ;  /* 0xffffff7f16167812 */ /* 0x000fd600078ec0ff */
[----:B------:R-:W-:Y:S01]  /*5600*/  @P0 LOP3.LUT R22, R22, 0x80, RZ, 0xfc, !PT ;  /* 0x0000008016160812 */ /* 0x000fe200078efcff */
[----:B------:R-:W-:Y:S06]  /*5610*/  @!P0 BRA `(.L_x_199) ;  /* 0x0000000800b08947 */ /* 0x000fec0003800000 */
[----:B------:R-:W-:Y:S01]  /*5620*/  ISETP.NE.U32.AND P0, PT, RZ, UR12, PT ;  /* 0x0000000cff007c0c */ /* 0x000fe2000bf05070 */
[----:B01234-:R-:W0:Y:S03]  /*5630*/  LDC.64 R128, c[0x0][0x390] ;  /* 0x0000e400ff807b82 */ /* 0x01fe260000000a00 */
[----:B------:R-:W-:-:S13]  /*5640*/  ISETP.NE.AND.EX P0, PT, RZ, UR13, PT, P0 ;  /* 0x0000000dff007c0c */ /* 0x000fda000bf05300 */
[----:B------:R-:W1:Y:S02]  /*5650*/  @P0 LDC.64 R8, c[0x0][0x398] ;  /* 0x0000e600ff080b82 */ /* 0x000e640000000a00 */
[----:B-1----:R-:W-:-:S05]  /*5660*/  @P0 IMAD.WIDE.U32 R8, R178, 0x10, R8 ;  /* 0x00000010b2080825 */ /* 0x002fca00078e0008 */
[----:B------:R1:W5:Y:S01]  /*5670*/  @P0 LDG.E.128 R48, desc[UR6][R8.64] ;  /* 0x0000000608300981 */ /* 0x000362000c1e1d00 */
[----:B------:R-:W-:-:S04]  /*5680*/  ISETP.NE.U32.AND P0, PT, RZ, UR14, PT ;  /* 0x0000000eff007c0c */ /* 0x000fc8000bf05070 */
[----:B------:R-:W-:-:S13]  /*5690*/  ISETP.NE.AND.EX P0, PT, RZ, UR15, PT, P0 ;  /* 0x0000000fff007c0c */ /* 0x000fda000bf05300 */
        /* <DEDUP_REMOVED lines=24> */
.L_x_201:
        /* <DEDUP_REMOVED lines=23> */
[----:B------:R-:W-:Y:S01]  /*5990*/  SHF.L.U32 R40, R47, 0x10, RZ ;  /* 0x000000102f287819 */ /* 0x000fe200000006ff */
        /* <DEDUP_REMOVED lines=13> */
.L_x_200:
        /* <DEDUP_REMOVED lines=19> */
[C---:B------:R-:W-:Y:S01]  /*5ba0*/  SHF.L.U32 R160, R131.reuse, 0x10, RZ ;  /* 0x0000001083a07819 */ /* 0x040fe200000006ff */
        /* <DEDUP_REMOVED lines=20> */
.L_x_203:
        /* <DEDUP_REMOVED lines=18> */
[--C-:B------:R-:W-:Y:S01]  /*5e10*/  FADD.FTZ R7, R7, R40.reuse ;  /* 0x0000002807077221 */ /* 0x100fe20000010000 */
[--C-:B------:R-:W-:Y:S01]  /*5e20*/  FADD.FTZ R9, R9, R37.reuse ;  /* 0x0000002509097221 */ /* 0x100fe20000010000 */
        /* <DEDUP_REMOVED lines=36> */
.L_x_202:
[----:B------:R-:W0:Y:S01]  /*6070*/  @UP0 LDCU.64 UR4, c[0x0][0x3a8] ;  /* 0x00007500ff0407ac */ /* 0x000e220008000a00 */
[----:B------:R-:W-:Y:S01]  /*6080*/  PLOP3.LUT P0, PT, PT, PT, UP0, 0x80, 0x8 ;  /* 0x000000000008781c */ /* 0x000fe20003f0f008 */
[----:B------:R-:W-:-:S12]  /*6090*/  IMAD.MOV.U32 R128, RZ, RZ, 0x10 ;  /* 0x00000010ff807424 */ /* 0x000fd800078e00ff */
[C---:B0-----:R-:W-:Y:S01]  /*60a0*/  @P0 IMAD.WIDE.U32 R128, R178.reuse, R128, UR4 ;  /* 0x00000004b2800e25 */ /* 0x041fe2000f8e0080 */
[----:B------:R-:W-:Y:S02]  /*60b0*/  PLOP3.LUT P0, PT, PT, PT, UP0, 0x80, 0x8 ;  /* 0x000000000008781c */ /* 0x000fe40003f0f008 */
[----:B------:R-:W-:-:S11]  /*60c0*/  IADD3 R178, PT, PT, R178, 0x20, RZ ;  /* 0x00000020b2b27810 */ /* 0x000fd60007ffe0ff */
[----:B------:R0:W-:Y:S02]  /*60d0*/  @P0 STG.E.128 desc[UR6][R128.64], R40 ;  /* 0x0000002880000986 */ /* 0x0001e4000c101d06 */
.L_x_199:
[----:B------:R-:W-:Y:S05]  /*60e0*/  BSYNC.RECONVERGENT B0 ;  /* 0x0000000000007941 */ /* 0x000fea0003800200 */
.L_x_198:
        /* <DEDUP_REMOVED lines=37> */
.L_x_207:
        /* <DEDUP_REMOVED lines=37> */
.L_x_206:
        /* <DEDUP_REMOVED lines=40> */
.L_x_209:
        /* <DEDUP_REMOVED lines=56> */
.L_x_208:
[----:B------:R-:W0:Y:S01]  /*6b90*/  @UP0 LDCU.64 UR4, c[0x0][0x3a8] ;  /* 0x00007500ff0407ac */ /* 0x000e220008000a00 */
[----:B------:R-:W-:Y:S01]  /*6ba0*/  PLOP3.LUT P0, PT, PT, PT, UP0, 0x80, 0x8 ;  /* 0x000000000008781c */ /* 0x000fe20003f0f008 */
[----:B------:R-:W-:-:S12]  /*6bb0*/  IMAD.MOV.U32 R128, RZ, RZ, 0x10 ;  /* 0x00000010ff807424 */ /* 0x000fd800078e00ff */
[C---:B0-----:R-:W-:Y:S01]  /*6bc0*/  @P0 IMAD.WIDE.U32 R128, R178.reuse, R128, UR4 ;  /* 0x00000004b2800e25 */ /* 0x041fe2000f8e0080 */
[----:B------:R-:W-:Y:S02]  /*6bd0*/  PLOP3.LUT P0, PT, PT, PT, UP0, 0x80, 0x8 ;  /* 0x000000000008781c */ /* 0x000fe40003f0f008 */
[----:B------:R-:W-:-:S11]  /*6be0*/  IADD3 R178, PT, PT, R178, 0x20, RZ ;  /* 0x00000020b2b27810 */ /* 0x000fd60007ffe0ff */
[----:B------:R0:W-:Y:S02]  /*6bf0*/  @P0 STG.E.128 desc[UR6][R128.64], R40 ;  /* 0x0000002880000986 */ /* 0x0001e4000c101d06 */
.L_x_205:
[----:B------:R-:W-:Y:S05]  /*6c00*/  BSYNC.RECONVERGENT B0 ;  /* 0x0000000000007941 */ /* 0x000fea0003800200 */
.L_x_204:
        /* <DEDUP_REMOVED lines=37> */
.L_x_213:
        /* <DEDUP_REMOVED lines=8> */
[--C-:B------:R-:W-:Y:S01]  /*6ee0*/  FADD.FTZ R3, R3, R0.reuse ;  /* 0x0000000003037221 */ /* 0x100fe20000010000 */
[----:B------:R-:W-:Y:S01]  /*6ef0*/  PRMT R0, R130, 0x7632, R0 ;  /* 0x0000763282007816 */ /* 0x000fe20000000000 */
[----:B------:R-:W-:Y:S01]  /*6f00*/  IMAD.U32 R2, R2, 0x10000, RZ ;  /* 0x0001000002027824 */ /* 0x000fe200078e00ff */
[----:B------:R-:W-:-:S02]  /*6f10*/  PRMT R35, R46, 0x7632, R35 ;  /* 0x000076322e237816 */ /* 0x000fc40000000023 */
[----:B------:R-:W-:Y:S02]  /*6f20*/  SHF.L.U32 R40, R40, 0x10, RZ ;  /* 0x0000001028287819 */ /* 0x000fe400000006ff */
[----:B------:R-:W-:Y:S01]  /*6f30*/  SHF.L.U32 R0, R0, 0x10, RZ ;  /* 0x0000001000007819 */ /* 0x000fe200000006ff */
[----:B------:R-:W-:Y:S01]  /*6f40*/  IMAD.U32 R35, R35, 0x10000, RZ ;  /* 0x0001000023237824 */ /* 0x000fe200078e00ff */
[C---:B------:R-:W-:Y:S01]  /*6f50*/  SHF.L.U32 R164, R131.reuse, 0x10, RZ ;  /* 0x0000001083a47819 */ /* 0x040fe200000006ff */
        /* <DEDUP_REMOVED lines=21> */
.L_x_212:
        /* <DEDUP_REMOVED lines=9> */
[----:B------:R-:W-:Y:S01]  /*7140*/  PRMT R40, R49, 0x7632, R40 ;  /* 0x0000763231287816 */ /* 0x000fe20000000028 */
[--C-:B------:R-:W-:Y:S01]  /*7150*/  FADD.FTZ R3, R3, R0.reuse ;  /* 0x0000000003037221 */ /* 0x100fe20000010000 */
[C---:B------:R-:W-:Y:S01]  /*7160*/  PRMT R0, R130.reuse, 0x7632, R0 ;  /* 0x0000763282007816 */ /* 0x040fe20000000000 */
[----:B------:R-:W-:Y:S01]  /*7170*/  IMAD.U32 R130, R130, 0x10000, RZ ;  /* 0x0001000082827824 */ /* 0x000fe200078e00ff */
[----:B------:R-:W-:-:S02]  /*7180*/  SHF.L.U32 R35, R35, 0x10, RZ ;  /* 0x0000001023237819 */ /* 0x000fc400000006ff */
[----:B------:R-:W-:Y:S01]  /*7190*/  SHF.L.U32 R2, R2, 0x10, RZ ;  /* 0x0000001002027819 */ /* 0x000fe200000006ff */
[----:B------:R-:W-:Y:S01]  /*71a0*/  IMAD.U32 R0, R0, 0x10000, RZ ;  /* 0x0001000000007824 */ /* 0x000fe200078e00ff */
[----:B------:R-:W-:Y:S02]  /*71b0*/  SHF.L.U32 R40, R40, 0x10, RZ ;  /* 0x0000001028287819 */ /* 0x000fe400000006ff */
[C---:B------:R-:W-:Y:S01]  /*71c0*/  SHF.L.U32 R164, R131.reuse, 0x10, RZ ;  /* 0x0000001083a47819 */ /* 0x040fe200000006ff */
[----:B------:R-:W-:Y:S01]  /*71d0*/  FADD.FTZ R0, R0, R35 ;  /* 0x0000002300007221 */ /* 0x000fe20000010000 */
        /* <DEDUP_REMOVED lines=21> */
.L_x_215:
        /* <DEDUP_REMOVED lines=56> */
.L_x_214:
[----:B------:R-:W0:Y:S01]  /*76b0*/  @UP0 LDCU.64 UR4, c[0x0][0x3a8] ;  /* 0x00007500ff0407ac */ /* 0x000e220008000a00 */
[----:B------:R-:W-:Y:S01]  /*76c0*/  PLOP3.LUT P0, PT, PT, PT, UP0, 0x80, 0x8 ;  /* 0x000000000008781c */ /* 0x000fe20003f0f008 */
[----:B------:R-:W-:-:S12]  /*76d0*/  IMAD.MOV.U32 R128, RZ, RZ, 0x10 ;  /* 0x00000010ff807424 */ /* 0x000fd800078e00ff */
[C---:B0-----:R-:W-:Y:S01]  /*76e0*/  @P0 IMAD.WIDE.U32 R128, R178.reuse, R128, UR4 ;  /* 0x00000004b2800e25 */ /* 0x041fe2000f8e0080 */
[----:B------:R-:W-:Y:S02]  /*76f0*/  PLOP3.LUT P0, PT, PT, PT, UP0, 0x80, 0x8 ;  /* 0x000000000008781c */ /* 0x000fe40003f0f008 */
[----:B------:R-:W-:-:S11]  /*7700*/  IADD3 R178, PT, PT, R178, 0x20, RZ ;  /* 0x00000020b2b27810 */ /* 0x000fd60007ffe0ff */
[----:B------:R0:W-:Y:S02]  /*7710*/  @P0 STG.E.128 desc[UR6][R128.64], R40 ;  /* 0x0000002880000986 */ /* 0x0001e4000c101d06 */
.L_x_211:
[----:B------:R-:W-:Y:S05]  /*7720*/  BSYNC.RECONVERGENT B0 ;  /* 0x0000000000007941 */ /* 0x000fea0003800200 */
.L_x_210:
        /* <DEDUP_REMOVED lines=37> */
.L_x_219:
        /* <DEDUP_REMOVED lines=37> */
.L_x_218:
        /* <DEDUP_REMOVED lines=8> */
[----:B------:R-:W-:Y:S01]  /*7c50*/  PRMT R34, R50, 0x7632, R34 ;  /* 0x0000763232227816 */ /* 0x000fe20000000022 */
        /* <DEDUP_REMOVED lines=31> */
.L_x_221:
        /* <DEDUP_REMOVED lines=56> */
.L_x_220:
[----:B------:R-:W0:Y:S01]  /*81d0*/  @UP0 LDCU.64 UR4, c[0x0][0x3a8] ;  /* 0x00007500ff0407ac */ /* 0x000e220008000a00 */
[----:B------:R-:W-:Y:S01]  /*81e0*/  PLOP3.LUT P0, PT, PT, PT, UP0, 0x80, 0x8 ;  /* 0x000000000008781c */ /* 0x000fe20003f0f008 */
[----:B------:R-:W-:-:S12]  /*81f0*/  IMAD.MOV.U32 R128, RZ, RZ, 0x10 ;  /* 0x00000010ff807424 */ /* 0x000fd800078e00ff */
[----:B0-----:R-:W-:Y:S01]  /*8200*/  @P0 IMAD.WIDE.U32 R128, R178, R128, UR4 ;  /* 0x00000004b2800e25 */ /* 0x001fe2000f8e0080 */
[----:B------:R-:W-:-:S13]  /*8210*/  PLOP3.LUT P0, PT, PT, PT, UP0, 0x80, 0x8 ;  /* 0x000000000008781c */ /* 0x000fda0003f0f008 */
[----:B------:R0:W-:Y:S02]  /*8220*/  @P0 STG.E.128 desc[UR6][R128.64], R40 ;  /* 0x0000002880000986 */ /* 0x0001e4000c101d06 */
.L_x_217:
[----:B------:R-:W-:Y:S05]  /*8230*/  BSYNC.RECONVERGENT B0 ;  /* 0x0000000000007941 */ /* 0x000fea0003800200 */
.L_x_216:
[----:B01234-:R-:W-:Y:S01]  /*8240*/  FADD.FTZ R128, RZ, R136 ;  /* 0x00000088ff807221 */ /* 0x01ffe20000010000 */
[C---:B------:R-:W-:Y:S01]  /*8250*/  ISETP.GE.U32.AND P5, PT, R30.reuse, 0x20, PT ;  /* 0x000000201e00780c */ /* 0x040fe20003fa6070 */
[----:B------:R-:W0:Y:S01]  /*8260*/  S2R R204, SR_TID.X ;  /* 0x0000000000cc7919 */ /* 0x000e220000002100 */
[----:B------:R-:W-:Y:S01]  /*8270*/  ISETP.GT.U32.AND P4, PT, R30, 0x3f, PT ;  /* 0x0000003f1e00780c */ /* 0x000fe20003f84070 */
[----:B------:R-:W-:Y:S01]  /*8280*/  FADD.FTZ R128, R28, R128 ;  /* 0x000000801c807221 */ /* 0x000fe20000010000 */
[C---:B------:R-:W-:Y:S01]  /*8290*/  ISETP.GT.U32.AND P3, PT, R30.reuse, 0x5f, PT ;  /* 0x0000005f1e00780c */ /* 0x040fe20003f64070 */
[----:B------:R-:W-:Y:S01]  /*82a0*/  UMOV UR4, 0xffffffff ;  /* 0xffffffff00047882 */ /* 0x000fe20000000000 */
[C---:B------:R-:W-:Y:S01]  /*82b0*/  ISETP.GT.U32.AND P2, PT, R30.reuse, 0x7f, PT ;  /* 0x0000007f1e00780c */ /* 0x040fe20003f44070 */
[----:B------:R-:W-:Y:S01]  /*82c0*/  FADD.FTZ R128, R137, R128 ;  /* 0x0000008089807221 */ /* 0x000fe20000010000 */
[C---:B------:R-:W-:Y:S02]  /*82d0*/  ISETP.GT.U32.AND P1, PT, R30.reuse, 0x9f, PT ;  /* 0x0000009f1e00780c */ /* 0x040fe40003f24070 */
[C---:B------:R-:W-:Y:S01]  /*82e0*/  ISETP.GT.U32.AND P0, PT, R30.reuse, 0xbf, PT ;  /* 0x000000bf1e00780c */ /* 0x040fe20003f04070 */
        /* <DEDUP_REMOVED lines=280> */
.L_x_255:
        /* <DEDUP_REMOVED lines=17> */
[--C-:B0-----:R-:W-:Y:S01]  /*9580*/  FADD.FTZ R178, R136, -R204.reuse ;  /* 0x800000cc88b27221 */ /* 0x101fe20000010000 */
[----:B-1----:R-:W-:Y:S01]  /*9590*/  SHF.L.U32 R128, R180, 0x10, RZ ;  /* 0x00000010b4807819 */ /* 0x002fe200000006ff */
[--C-:B------:R-:W-:Y:S01]  /*95a0*/  FADD.FTZ R179, R137, -R204.reuse ;  /* 0x800000cc89b37221 */ /* 0x100fe20000010000 */
[----:B------:R-:W-:Y:S01]  /*95b0*/  SHF.L.U32 R129, R108, 0x10, RZ ;  /* 0x000000106c817819 */ /* 0x000fe200000006ff */
[----:B------:R-:W-:Y:S01]  /*95c0*/  FMUL.FTZ R178, R200, R178 ;  /* 0x000000b2c8b27220 */ /* 0x000fe20000410000 */
[----:B------:R-:W-:Y:S01]  /*95d0*/  SHF.L.U32 R130, R184, 0x10, RZ ;  /* 0x00000010b8827819 */ /* 0x000fe200000006ff */
[----:B------:R-:W-:Y:S01]  /*95e0*/  FMUL.FTZ R179, R200, R179 ;  /* 0x000000b3c8b37220 */ /* 0x000fe20000410000 */
[----:B------:R-:W-:Y:S01]  /*95f0*/  SHF.L.U32 R131, R186, 0x10, RZ ;  /* 0x00000010ba837819 */ /* 0x000fe200000006ff */
[----:B------:R-:W-:Y:S01]  /*9600*/  FFMA.FTZ R178, R178, R128, R129 ;  /* 0x00000080b2b27223 */ /* 0x000fe20000010081 */
[----:B------:R-:W-:Y:S01]  /*9610*/  FADD.FTZ R128, R28, -R204 ;  /* 0x800000cc1c807221 */ /* 0x000fe20000010000 */
[----:B------:R-:W-:-:S02]  /*9620*/  IMAD.U32 R129, R177, 0x10000, RZ ;  /* 0x00010000b1817824 */ /* 0x000fc400078e00ff */
[----:B------:R-:W-:Y:S01]  /*9630*/  FADD.FTZ R249, R147, -R204 ;  /* 0x800000cc93f97221 */ /* 0x000fe20000010000 */
[----:B------:R-:W-:Y:S02]  /*9640*/  IMAD.U32 R250, R188, 0x10000, RZ ;  /* 0x00010000bcfa7824 */ /* 0x000fe400078e00ff */
[C---:B------:R-:W-:Y:S01]  /*9650*/  FMUL.FTZ R128, R200.reuse, R128 ;  /* 0x00000080c8807220 */ /* 0x040fe20000410000 */
[----:B------:R-:W-:Y:S01]  /*9660*/  SHF.L.U32 R251, R111, 0x10, RZ ;  /* 0x000000106ffb7819 */ /* 0x000fe200000006ff */
[----:B------:R-:W-:Y:S01]  /*9670*/  FMUL.FTZ R249, R200, R249 ;  /* 0x000000f9c8f97220 */ /* 0x000fe20000410000 */
[----:B------:R-:W-:Y:S01]  /*9680*/  SHF.L.U32 R252, R190, 0x10, RZ ;  /* 0x00000010befc7819 */ /* 0x000fe200000006ff */
[----:B------:R-:W-:Y:S01]  /*9690*/  FFMA.FTZ R128, R128, R129, R130 ;  /* 0x0000008180807223 */ /* 0x000fe20000010082 */
[----:B------:R-:W-:Y:S01]  /*96a0*/  SHF.L.U32 R129, R181, 0x10, RZ ;  /* 0x00000010b5817819 */ /* 0x000fe200000006ff */
[----:B------:R-:W-:-:S03]  /*96b0*/  IMAD.U32 R130, R109, 0x10000, RZ ;  /* 0x000100006d827824 */ /* 0x000fc600078e00ff */
[----:B------:R-:W-:Y:S01]  /*96c0*/  F2FP.BF16.F32.PACK_AB R128, R128, R178 ;  /* 0x000000b28080723e */ /* 0x000fe200000010ff */
[----:B------:R-:W-:Y:S01]  /*96d0*/  FFMA.FTZ R179, R179, R129, R130 ;  /* 0x00000081b3b37223 */ /* 0x000fe20000010082 */
[----:B------:R-:W-:Y:S01]  /*96e0*/  FADD.FTZ R129, R27, -R204 ;  /* 0x800000cc1b817221 */ /* 0x000fe20000010000 */
[----:B------:R-:W-:-:S03]  /*96f0*/  SHF.L.U32 R130, R185, 0x10, RZ ;  /* 0x00000010b9827819 */ /* 0x000fc600000006ff */
[----:B------:R-:W-:-:S04]  /*9700*/  FMUL.FTZ R129, R200, R129 ;  /* 0x00000081c8817220 */ /* 0x000fc80000410000 */
        /* <DEDUP_REMOVED lines=9> */
[----:B------:R-:W-:Y:S01]  /*97a0*/  FADD.FTZ R131, R148, -R204 ;  /* 0x800000cc94837221 */ /* 0x000fe20000010000 */
[----:B------:R-:W-:-:S03]  /*97b0*/  SHF.L.U32 R250, R183, 0x10, RZ ;  /* 0x00000010b7fa7819 */ /* 0x000fc600000006ff */
[----:B------:R-:W-:Y:S01]  /*97c0*/  FMUL.FTZ R131, R200, R131 ;  /* 0x00000083c8837220 */ /* 0x000fe20000410000 */
[----:B------:R-:W-:-:S03]  /*97d0*/  F2FP.BF16.F32.PACK_AB R130, R130, R249 ;  /* 0x000000f98282723e */ /* 0x000fc600000010ff */
[----:B------:R-:W-:Y:S01]  /*97e0*/  FFMA.FTZ R131, R131, R250, R251 ;  /* 0x000000fa83837223 */ /* 0x000fe200000100fb */
[----:B------:R-:W-:Y:S01]  /*97f0*/  FADD.FTZ R250, R167, -R204 ;  /* 0x800000cca7fa7221 */ /* 0x000fe20000010000 */
[----:B------:R-:W-:-:S03]  /*9800*/  IMAD.U32 R251, R189, 0x10000, RZ ;  /* 0x00010000bdfb7824 */ /* 0x000fc600078e00ff */
[----:B------:R-:W-:-:S04]  /*9810*/  FMUL.FTZ R250, R200, R250 ;  /* 0x000000fac8fa7220 */ /* 0x000fc80000410000 */
[----:B------:R-:W-:-:S05]  /*9820*/  FFMA.FTZ R250, R250, R251, R252 ;  /* 0x000000fbfafa7223 */ /* 0x000fca00000100fc */
[----:B------:R-:W-:Y:S02]  /*9830*/  F2FP.BF16.F32.PACK_AB R131, R250, R131 ;  /* 0x00000083fa83723e */ /* 0x000fe400000010ff */
[----:B------:R-:W0:Y:S02]  /*9840*/  LDC.64 R250, c[0x0][0x428] ;  /* 0x00010a00fffa7b82 */ /* 0x000e240000000a00 */
[C---:B0-----:R-:W-:Y:S01]  /*9850*/  IMAD.WIDE.U32 R178, R39.reuse, 0x10, R250 ;  /* 0x0000001027b27825 */ /* 0x041fe200078e00fa */
[----:B------:R-:W-:-:S04]  /*9860*/  IADD3 R39, PT, PT, R39, 0x20, RZ ;  /* 0x0000002027277810 */ /* 0x000fc80007ffe0ff */
[----:B------:R2:W-:Y:S03]  /*9870*/  STG.E.128 desc[UR6][R178.64], R128 ;  /* 0x00000080b2007986 */ /* 0x0005e6000c101d06 */
.L_x_224:
[----:B------:R-:W-:Y:S05]  /*9880*/  BSYNC.RECONVERGENT B0 ;  /* 0x0000000000007941 */ /* 0x000fea0003800200 */
.L_x_223:
[----:B------:R-:W-:Y:S01]  /*9890*/  ISETP.GE.U32.AND P0, PT, R30, 0x40, PT ;  /* 0x000000401e00780c */ /* 0x000fe20003f06070 */
[----:B------:R-:W-:-:S12]  /*98a0*/  BSSY.RECONVERGENT B0, `(.L_x_225) ;  /* 0x0000032000007945 */ /* 0x000fd80003800200 */
[----:B------:R-:W-:Y:S05]  /*98b0*/  @!P0 BRA `(.L_x_226) ;  /* 0x0000000000c08947 */ /* 0x000fea0003800000 */
[--C-:B0-2---:R-:W-:Y:S01]  /*98c0*/  FADD.FTZ R178, R135, -R204.reuse ;  /* 0x800000cc87b27221 */ /* 0x105fe20000010000 */
[----:B-1----:R-:W-:Y:S01]  /*98d0*/  SHF.L.U32 R129, R120, 0x10, RZ ;  /* 0x0000001078817819 */ /* 0x002fe200000006ff */
[----:B------:R-:W-:Y:S02]  /*98e0*/  IMAD.U32 R128, R124, 0x10000, RZ ;  /* 0x000100007c807824 */ /* 0x000fe400078e00ff */
[--C-:B------:R-:W-:Y:S01]  /*98f0*/  FADD.FTZ R179, R138, -R204.reuse ;  /* 0x800000cc8ab37221 */ /* 0x100fe20000010000 */
[----:B------:R-:W-:Y:S01]  /*9900*/  FMUL.FTZ R178, R200, R178 ;  /* 0x000000b2c8b27220 */ /* 0x000fe20000410000 */
[----:B------:R-:W-:Y:S01]  /*9910*/  IMAD.U32 R130, R192, 0x10000, RZ ;  /* 0x00010000c0827824 */ /* 0x000fe200078e00ff */
[----:B------:R-:W-:Y:S01]  /*9920*/  SHF.L.U32 R131, R194, 0x10, RZ ;  /* 0x00000010c2837819 */ /* 0x000fe200000006ff */
[----:B------:R-:W-:Y:S01]  /*9930*/  FMUL.FTZ R179, R200, R179 ;  /* 0x000000b3c8b37220 */ /* 0x000fe20000410000 */
[----:B------:R-:W-:Y:S01]  /*9940*/  FFMA.FTZ R178, R178, R128, R129 ;  /* 0x00000080b2b27223 */ /* 0x000fe20000010081 */
[--C-:B------:R-:W-:Y:S01]  /*9950*/  FADD.FTZ R128, R25, -R204.reuse ;  /* 0x800000cc19807221 */ /* 0x100fe20000010000 */
[----:B------:R-:W-:Y:S01]  /*9960*/  SHF.L.U32 R129, R191, 0x10, RZ ;  /* 0x00000010bf817819 */ /* 0x000fe200000006ff */
[----:B------:R-:W-:Y:S01]  /*9970*/  FADD.FTZ R249, R149, -R204 ;  /* 0x800000cc95f97221 */ /* 0x000fe20000010000 */
[----:B------:R-:W-:Y:S01]  /*9980*/  SHF.L.U32 R250, R196, 0x10, RZ ;  /* 0x00000010c4fa7819 */ /* 0x000fe200000006ff */
[C---:B------:R-:W-:Y:S01]  /*9990*/  FMUL.FTZ R128, R200.reuse, R128 ;  /* 0x00000080c8807220 */ /* 0x040fe20000410000 */
[----:B------:R-:W-:Y:S01]  /*99a0*/  SHF.L.U32 R251, R123, 0x10, RZ ;  /* 0x000000107bfb7819 */ /* 0x000fe200000006ff */
[----:B------:R-:W-:Y:S01]  /*99b0*/  FMUL.FTZ R249, R200, R249 ;  /* 0x000000f9c8f97220 */ /* 0x000fe20000410000 */
[----:B------:R-:W-:-:S02]  /*99c0*/  IMAD.U32 R252, R198, 0x10000, RZ ;  /* 0x00010000c6fc7824 */ /* 0x000fc400078e00ff */
[----:B------:R-:W-:Y:S01]  /*99d0*/  FFMA.FTZ R128, R128, R129, R130 ;  /* 0x0000008180807223 */ /* 0x000fe20000010082 */
[----:B------:R-:W-:Y:S02]  /*99e0*/  SHF.L.U32 R129, R125, 0x10, RZ ;  /* 0x000000107d817819 */ /* 0x000fe400000006ff */
[----:B------:R-:W-:Y:S02]  /*99f0*/  SHF.L.U32 R130, R121, 0x10, RZ ;  /* 0x0000001079827819 */ /* 0x000fe400000006ff */
[----:B------:R-:W-:-:S03]  /*9a00*/  F2FP.BF16.F32.PACK_AB R128, R128, R178 ;  /* 0x000000b28080723e */ /* 0x000fc600000010ff */
[----:B------:R-:W-:Y:S01]  /*9a10*/  FFMA.FTZ R179, R179, R129, R130 ;  /* 0x00000081b3b37223 */ /* 0x000fe20000010082 */
[----:B------:R-:W-:Y:S01]  /*9a20*/  FADD.FTZ R129, R24, -R204 ;  /* 0x800000cc18817221 */ /* 0x000fe20000010000 */
[----:B------:R-:W-:-:S03]  /*9a30*/  IMAD.U32 R130, R193, 0x10000, RZ ;  /* 0x00010000c1827824 */ /* 0x000fc600078e00ff */
        /* <DEDUP_REMOVED lines=11> */
[----:B------:R-:W-:-:S03]  /*9af0*/  IMAD.U32 R250, R127, 0x10000, RZ ;  /* 0x000100007ffa7824 */ /* 0x000fc600078e00ff */
[----:B------:R-:W-:Y:S01]  /*9b00*/  FMUL.FTZ R131, R200, R131 ;  /* 0x00000083c8837220 */ /* 0x000fe20000410000 */
[----:B------:R-:W-:-:S03]  /*9b10*/  F2FP.BF16.F32.PACK_AB R130, R130, R249 ;  /* 0x000000f98282723e */ /* 0x000fc600000010ff */
[----:B------:R-:W-:Y:S01]  /*9b20*/  FFMA.FTZ R131, R131, R250, R251 ;  /* 0x000000fa83837223 */ /* 0x000fe200000100fb */
[----:B------:R-:W-:Y:S01]  /*9b30*/  FADD.FTZ R250, R168, -R204 ;  /* 0x800000cca8fa7221 */ /* 0x000fe20000010000 */
[----:B------:R-:W-:-:S03]  /*9b40*/  SHF.L.U32 R251, R197, 0x10, RZ ;  /* 0x00000010c5fb7819 */ /* 0x000fc600000006ff */
[----:B------:R-:W-:-:S04]  /*9b50*/  FMUL.FTZ R250, R200, R250 ;  /* 0x000000fac8fa7220 */ /* 0x000fc80000410000 */
[----:B------:R-:W-:-:S05]  /*9b60*/  FFMA.FTZ R250, R250, R251, R252 ;  /* 0x000000fbfafa7223 */ /* 0x000fca00000100fc */
[----:B------:R-:W-:Y:S02]  /*9b70*/  F2FP.BF16.F32.PACK_AB R131, R250, R131 ;  /* 0x00000083fa83723e */ /* 0x000fe400000010ff */
[----:B------:R-:W0:Y:S02]  /*9b80*/  LDC.64 R250, c[0x0][0x428] ;  /* 0x00010a00fffa7b82 */ /* 0x000e240000000a00 */
[C---:B0-----:R-:W-:Y:S01]  /*9b90*/  IMAD.WIDE.U32 R178, R39.reuse, 0x10, R250 ;  /* 0x0000001027b27825 */ /* 0x041fe200078e00fa */
[----:B------:R-:W-:-:S04]  /*9ba0*/  IADD3 R39, PT, PT, R39, 0x20, RZ ;  /* 0x0000002027277810 */ /* 0x000fc80007ffe0ff */
[----:B------:R3:W-:Y:S03]  /*9bb0*/  STG.E.128 desc[UR6][R178.64], R128 ;  /* 0x00000080b2007986 */ /* 0x0007e6000c101d06 */
.L_x_226:
[----:B------:R-:W-:Y:S05]  /*9bc0*/  BSYNC.RECONVERGENT B0 ;  /* 0x0000000000007941 */ /* 0x000fea0003800200 */
.L_x_225:
[----:B------:R-:W-:Y:S01]  /*9bd0*/  ISETP.GE.U32.AND P0, PT, R30, 0x60, PT ;  /* 0x000000601e00780c */ /* 0x000fe20003f06070 */
[----:B------:R-:W-:-:S12]  /*9be0*/  BSSY.RECONVERGENT B0, `(.L_x_227) ;  /* 0x0000032000007945 */ /* 0x000fd80003800200 */
[----:B------:R-:W-:Y:S05]  /*9bf0*/  @!P0 BRA `(.L_x_228) ;  /* 0x0000000000c08947 */ /* 0x000fea0003800000 */
[--C-:B0-23--:R-:W-:Y:S01]  /*9c00*/  FADD.FTZ R178, R134, -R204.reuse ;  /* 0x800000cc86b27221 */ /* 0x10dfe20000010000 */
[----:B-1----:R-:W-:Y:S01]  /*9c10*/  SHF.L.U32 R128, R116, 0x10, RZ ;  /* 0x0000001074807819 */ /* 0x002fe200000006ff */
[----:B------:R-:W-:Y:S01]  /*9c20*/  IMAD.U32 R129, R112, 0x10000, RZ ;  /* 0x0001000070817824 */ /* 0x000fe200078e00ff */
[----:B------:R-:W-:Y:S01]  /*9c30*/  SHF.L.U32 R130, R201, 0x10, RZ ;  /* 0x00000010c9827819 */ /* 0x000fe200000006ff */
[----:B------:R-:W-:Y:S01]  /*9c40*/  FMUL.FTZ R178, R200, R178 ;  /* 0x000000b2c8b27220 */ /* 0x000fe20000410000 */
[--C-:B------:R-:W-:Y:S01]  /*9c50*/  FADD.FTZ R179, R139, -R204.reuse ;  /* 0x800000cc8bb37221 */ /* 0x100fe20000010000 */
[----:B------:R-:W-:Y:S02]  /*9c60*/  IMAD.U32 R131, R203, 0x10000, RZ ;  /* 0x00010000cb837824 */ /* 0x000fe400078e00ff */
[--C-:B------:R-:W-:Y:S01]  /*9c70*/  FADD.FTZ R249, R151, -R204.reuse ;  /* 0x800000cc97f97221 */ /* 0x100fe20000010000 */
[----:B------:R-:W-:Y:S01]  /*9c80*/  FFMA.FTZ R178, R178, R128, R129 ;  /* 0x00000080b2b27223 */ /* 0x000fe20000010081 */
[----:B------:R-:W-:Y:S01]  /*9c90*/  FADD.FTZ R128, R21, -R204 ;  /* 0x800000cc15807221 */ /* 0x000fe20000010000 */
[----:B------:R-:W-:Y:S01]  /*9ca0*/  SHF.L.U32 R129, R199, 0x10, RZ ;  /* 0x00000010c7817819 */ /* 0x000fe200000006ff */
[C---:B------:R-:W-:Y:S01]  /*9cb0*/  FMUL.FTZ R179, R200.reuse, R179 ;  /* 0x000000b3c8b37220 */ /* 0x040fe20000410000 */
[C---:B------:R-:W-:Y:S01]  /*9cc0*/  FMUL.FTZ R249, R200.reuse, R249 ;  /* 0x000000f9c8f97220 */ /* 0x040fe20000410000 */
[----:B------:R-:W-:Y:S01]  /*9cd0*/  FMUL.FTZ R128, R200, R128 ;  /* 0x00000080c8807220 */ /* 0x000fe20000410000 */
[----:B------:R-:W-:Y:S01]  /*9ce0*/  SHF.L.U32 R250, R206, 0x10, RZ ;  /* 0x00000010cefa7819 */ /* 0x000fe200000006ff */
[----:B------:R-:W-:Y:S01]  /*9cf0*/  IMAD.U32 R251, R115, 0x10000, RZ ;  /* 0x0001000073fb7824 */ /* 0x000fe200078e00ff */
        /* <DEDUP_REMOVED lines=29> */
[----:B0-----:R-:W-:-:S04]  /*9ed0*/  IMAD.WIDE.U32 R178, R39, 0x10, R250 ;  /* 0x0000001027b27825 */ /* 0x001fc800078e00fa */
[----:B------:R-:W-:Y:S01]  /*9ee0*/  VIADD R39, R39, 0x20 ;  /* 0x0000002027277836 */ /* 0x000fe20000000000 */
[----:B------:R4:W-:Y:S06]  /*9ef0*/  STG.E.128 desc[UR6][R178.64], R128 ;  /* 0x00000080b2007986 */ /* 0x0009ec000c101d06 */
.L_x_228:
[----:B------:R-:W-:Y:S05]  /*9f00*/  BSYNC.RECONVERGENT B0 ;  /* 0x0000000000007941 */ /* 0x000fea0003800200 */
.L_x_227:
[----:B------:R-:W-:Y:S01]  /*9f10*/  ISETP.GE.U32.AND P0, PT, R30, 0x80, PT ;  /* 0x000000801e00780c */ /* 0x000fe20003f06070 */
[----:B------:R-:W-:-:S12]  /*9f20*/  BSSY.RECONVERGENT B0, `(.L_x_229) ;  /* 0x0000032000007945 */ /* 0x000fd80003800200 */
[----:B------:R-:W-:Y:S05]  /*9f30*/  @!P0 BRA `(.L_x_230) ;  /* 0x0000000000c08947 */ /* 0x000fea0003800000 */
[--C-:B0-234-:R-:W-:Y:S01]  /*9f40*/  FADD.FTZ R178, R133, -R204.reuse ;  /* 0x800000cc85b27221 */ /* 0x11dfe20000010000 */
        /* <DEDUP_REMOVED lines=47> */
.L_x_230:
[----:B------:R-:W-:Y:S05]  /*a240*/  BSYNC.RECONVERGENT B0 ;  /* 0x0000000000007941 */ /* 0x000fea0003800200 */
.L_x_229:
[----:B------:R-:W-:Y:S01]  /*a250*/  ISETP.GE.U32.AND P0, PT, R30, 0xa0, PT ;  /* 0x000000a01e00780c */ /* 0x000fe20003f06070 */
[----:B------:R-:W-:-:S12]  /*a260*/  BSSY.RECONVERGENT B0, `(.L_x_231) ;  /* 0x0000032000007945 */ /* 0x000fd80003800200 */
[----:B------:R-:W-:Y:S05]  /*a270*/  @!P0 BRA `(.L_x_232) ;  /* 0x0000000000c08947 */ /* 0x000fea0003800000 */
[--C-:B0-234-:R-:W-:Y:S01]  /*a280*/  FADD.FTZ R178, R132, -R204.reuse ;  /* 0x800000cc84b27221 */ /* 0x11dfe20000010000 */
        /* <DEDUP_REMOVED lines=47> */
.L_x_232:
[----:B------:R-:W-:Y:S05]  /*a580*/  BSYNC.RECONVERGENT B0 ;  /* 0x0000000000007941 */ /* 0x000fea0003800200 */
.L_x_231:
[----:B------:R-:W-:Y:S01]  /*a590*/  ISETP.GE.U32.AND P0, PT, R30, 0xc0, PT ;  /* 0x000000c01e00780c */ /* 0x000fe20003f06070 */
[----:B------:R-:W-:-:S12]  /*a5a0*/  BSSY.RECONVERGENT B0, `(.L_x_233) ;  /* 0x0000032000007945 */ /* 0x000fd80003800200 */
[----:B------:R-:W-:Y:S05]  /*a5b0*/  @!P0 BRA `(.L_x_234) ;  /* 0x0000000000c08947 */ /* 0x000fea0003800000 */
[--C-:B0-234-:R-:W-:Y:S01]  /*a5c0*/  FADD.FTZ R178, R38, -R204.reuse ;  /* 0x800000cc26b27221 */ /* 0x11dfe20000010000 */
        /* <DEDUP_REMOVED lines=47> */
.L_x_234:
[----:B------:R-:W-:Y:S05]  /*a8c0*/  BSYNC.RECONVERGENT B0 ;  /* 0x0000000000007941 */ /* 0x000fea0003800200 */
.L_x_233:
        /* <DEDUP_REMOVED lines=15> */
[----:B------:R-:W-:Y:S01]  /*a9c0*/  SHF.L.U32 R250, R238, 0x10, RZ ;  /* 0x00000010eefa7819 */ /* 0x000fe200000006ff */
[C---:B------:R-:W-:Y:S01]  /*a9d0*/  FMUL.FTZ R128, R200.reuse, R128 ;  /* 0x00000080c8807220 */ /* 0x040fe20000410000 */
[----:B------:R-:W-:Y:S02]  /*a9e0*/  IMAD.U32 R251, R79, 0x10000, RZ ;  /* 0x000100004ffb7824 */ /* 0x000fe400078e00ff */
        /* <DEDUP_REMOVED lines=33> */
.L_x_236:
[----:B------:R-:W-:Y:S05]  /*ac00*/  BSYNC.RECONVERGENT B0 ;  /* 0x0000000000007941 */ /* 0x000fea0003800200 */
.L_x_235:
        /* <DEDUP_REMOVED lines=9> */
[----:B------:R-:W-:Y:S01]  /*aca0*/  SHF.L.U32 R131, R244, 0x10, RZ ;  /* 0x00000010f4837819 */ /* 0x000fe200000006ff */
[--C-:B------:R-:W-:Y:S01]  /*acb0*/  FADD.FTZ R249, R161, -R204.reuse ;  /* 0x800000cca1f97221 */ /* 0x100fe20000010000 */
[----:B------:R-:W-:Y:S01]  /*acc0*/  FFMA.FTZ R178, R178, R128, R129 ;  /* 0x00000080b2b27223 */ /* 0x000fe20000010081 */
[----:B------:R-:W-:Y:S01]  /*acd0*/  FADD.FTZ R128, R6, -R204 ;  /* 0x800000cc06807221 */ /* 0x000fe20000010000 */
[----:B------:R-:W-:Y:S01]  /*ace0*/  SHF.L.U32 R129, R241, 0x10, RZ ;  /* 0x00000010f1817819 */ /* 0x000fe200000006ff */
[C---:B------:R-:W-:Y:S01]  /*acf0*/  FMUL.FTZ R179, R200.reuse, R179 ;  /* 0x000000b3c8b37220 */ /* 0x040fe20000410000 */
[C---:B------:R-:W-:Y:S01]  /*ad00*/  FMUL.FTZ R249, R200.reuse, R249 ;  /* 0x000000f9c8f97220 */ /* 0x040fe20000410000 */
[----:B------:R-:W-:Y:S01]  /*ad10*/  FMUL.FTZ R128, R200, R128 ;  /* 0x00000080c8807220 */ /* 0x000fe20000410000 */
[----:B------:R-:W-:-:S02]  /*ad20*/  SHF.L.U32 R250, R246, 0x10, RZ ;  /* 0x00000010f6fa7819 */ /* 0x000fc400000006ff */
[----:B------:R-:W-:Y:S01]  /*ad30*/  SHF.L.U32 R251, R71, 0x10, RZ ;  /* 0x0000001047fb7819 */ /* 0x000fe200000006ff */
[----:B------:R-:W-:Y:S01]  /*ad40*/  FFMA.FTZ R128, R128, R129, R130 ;  /* 0x0000008180807223 */ /* 0x000fe20000010082 */
[----:B------:R-:W-:Y:S01]  /*ad50*/  SHF.L.U32 R130, R69, 0x10, RZ ;  /* 0x0000001045827819 */ /* 0x000fe200000006ff */
[----:B------:R-:W-:Y:S01]  /*ad60*/  IMAD.U32 R129, R73, 0x10000, RZ ;  /* 0x0001000049817824 */ /* 0x000fe200078e00ff */
[----:B------:R-:W-:Y:S02]  /*ad70*/  SHF.L.U32 R252, R248, 0x10, RZ ;  /* 0x00000010f8fc7819 */ /* 0x000fe400000006ff */
        /* <DEDUP_REMOVED lines=28> */
.L_x_238:
[----:B------:R-:W-:Y:S05]  /*af40*/  BSYNC.RECONVERGENT B0 ;  /* 0x0000000000007941 */ /* 0x000fea0003800200 */
.L_x_237:
[----:B------:R-:W-:Y:S01]  /*af50*/  ISETP.GE.U32.AND P0, PT, R30, 0x120, PT ;  /* 0x000001201e00780c */ /* 0x000fe20003f06070 */
[----:B------:R-:W-:-:S12]  /*af60*/  BSSY.RECONVERGENT B0, `(.L_x_239) ;  /* 0x000003a000007945 */ /* 0x000fd80003800200 */
[----:B------:R-:W-:Y:S05]  /*af70*/  @!P0 BRA `(.L_x_240) ;  /* 0x0000000000e08947 */ /* 0x000fea0003800000 */
[----:B0-234-:R-:W2:Y:S04]  /*af80*/  LDL R179, [R1] ;  /* 0x0000000001b37983 */ /* 0x01dea80000100800 */
[----:B------:R-:W3:Y:S04]  /*af90*/  LDL R130, [R1+0x4] ;  /* 0x0000040001827983 */ /* 0x000ee80000100800 */
[----:B------:R-:W4:Y:S04]  /*afa0*/  LDL R249, [R1+0x8] ;  /* 0x0000080001f97983 */ /* 0x000f280000100800 */
[----:B------:R-:W5:Y:S01]  /*afb0*/  LDL R131, [R1+0xc] ;  /* 0x00000c0001837983 */ /* 0x000f620000100800 */
[----:B------:R-:W-:Y:S01]  /*afc0*/  FADD.FTZ R178, R35, -R204 ;  /* 0x800000cc23b27221 */ /* 0x000fe20000010000 */
[----:B-1----:R-:W-:-:S02]  /*afd0*/  SHF.L.U32 R128, R64, 0x10, RZ ;  /* 0x0000001040807819 */ /* 0x002fc400000006ff */
[----:B------:R-:W5:Y:S01]  /*afe0*/  LDL R251, [R1+0x10] ;  /* 0x0000100001fb7983 */ /* 0x000f620000100800 */
[----:B------:R-:W-:Y:S01]  /*aff0*/  SHF.L.U32 R129, R60, 0x10, RZ ;  /* 0x000000103c817819 */ /* 0x000fe200000006ff */
[----:B------:R-:W-:Y:S02]  /*b000*/  FMUL.FTZ R178, R200, R178 ;  /* 0x000000b2c8b27220 */ /* 0x000fe40000410000 */
[----:B------:R-:W5:Y:S02]  /*b010*/  LDL R250, [R1+0x14] ;  /* 0x0000140001fa7983 */ /* 0x000f640000100800 */
[----:B------:R-:W-:Y:S01]  /*b020*/  FFMA.FTZ R178, R178, R128, R129 ;  /* 0x00000080b2b27223 */ /* 0x000fe20000010081 */
[--C-:B------:R-:W-:Y:S01]  /*b030*/  FADD.FTZ R128, R3, -R204.reuse ;  /* 0x800000cc03807221 */ /* 0x100fe20000010000 */
[----:B------:R-:W5:Y:S03]  /*b040*/  LDL R252, [R1+0x1c] ;  /* 0x00001c0001fc7983 */ /* 0x000f660000100800 */
[----:B------:R-:W-:Y:S01]  /*b050*/  FMUL.FTZ R128, R200, R128 ;  /* 0x00000080c8807220 */ /* 0x000fe20000410000 */
[----:B--2---:R-:W-:Y:S01]  /*b060*/  SHF.L.U32 R129, R179, 0x10, RZ ;  /* 0x00000010b3817819 */ /* 0x004fe200000006ff */
[----:B------:R-:W-:Y:S01]  /*b070*/  FADD.FTZ R179, R145, -R204 ;  /* 0x800000cc91b37221 */ /* 0x000fe20000010000 */
[----:B---3--:R-:W-:-:S03]  /*b080*/  IMAD.U32 R130, R130, 0x10000, RZ ;  /* 0x0001000082827824 */ /* 0x008fc600078e00ff */
[----:B------:R-:W-:Y:S01]  /*b090*/  FMUL.FTZ R179, R200, R179 ;  /* 0x000000b3c8b37220 */ /* 0x000fe20000410000 */
[----:B------:R-:W-:Y:S01]  /*b0a0*/  FFMA.FTZ R128, R128, R129, R130 ;  /* 0x0000008180807223 */ /* 0x000fe20000010082 */
[----:B------:R-:W-:Y:S02]  /*b0b0*/  SHF.L.U32 R129, R65, 0x10, RZ ;  /* 0x0000001041817819 */ /* 0x000fe400000006ff */
[----:B------:R-:W-:-:S05]  /*b0c0*/  SHF.L.U32 R130, R61, 0x10, RZ ;  /* 0x000000103d827819 */ /* 0x000fca00000006ff */
[----:B------:R-:W-:Y:S01]  /*b0d0*/  FFMA.FTZ R179, R179, R129, R130 ;  /* 0x00000081b3b37223 */ /* 0x000fe20000010082 */
[--C-:B------:R-:W-:Y:S01]  /*b0e0*/  FADD.FTZ R129, R2, -R204.reuse ;  /* 0x800000cc02817221 */ /* 0x100fe20000010000 */
[----:B----4-:R-:W-:Y:S01]  /*b0f0*/  SHF.L.U32 R130, R249, 0x10, RZ ;  /* 0x00000010f9827819 */ /* 0x010fe200000006ff */
[----:B-----5:R-:W-:Y:S02]  /*b100*/  IMAD.U32 R131, R131, 0x10000, RZ ;  /* 0x0001000083837824 */ /* 0x020fe400078e00ff */
[----:B------:R-:W-:Y:S01]  /*b110*/  FMUL.FTZ R129, R200, R129 ;  /* 0x00000081c8817220 */ /* 0x000fe20000410000 */
[----:B------:R-:W-:-:S03]  /*b120*/  FADD.FTZ R249, R163, -R204 ;  /* 0x800000cca3f97221 */ /* 0x000fc60000010000 */
[----:B------:R-:W-:Y:S01]  /*b130*/  FFMA.FTZ R129, R129, R130, R131 ;  /* 0x0000008281817223 */ /* 0x000fe20000010083 */
[----:B------:R-:W-:Y:S01]  /*b140*/  SHF.L.U32 R130, R66, 0x10, RZ ;  /* 0x0000001042827819 */ /* 0x000fe200000006ff */
[----:B------:R-:W-:Y:S01]  /*b150*/  FMUL.FTZ R249, R200, R249 ;  /* 0x000000f9c8f97220 */ /* 0x000fe20000410000 */
[----:B------:R-:W-:-:S05]  /*b160*/  SHF.L.U32 R131, R62, 0x10, RZ ;  /* 0x000000103e837819 */ /* 0x000fca00000006ff */
[----:B------:R-:W-:Y:S01]  /*b170*/  FFMA.FTZ R249, R249, R130, R131 ;  /* 0x00000082f9f97223 */ /* 0x000fe20000010083 */
[----:B------:R-:W-:Y:S01]  /*b180*/  FADD.FTZ R130, R0, -R204 ;  /* 0x800000cc00827221 */ /* 0x000fe20000010000 */
[----:B------:R-:W-:Y:S01]  /*b190*/  SHF.L.U32 R131, R251, 0x10, RZ ;  /* 0x00000010fb837819 */ /* 0x000fe200000006ff */
[----:B------:R-:W-:Y:S02]  /*b1a0*/  IMAD.U32 R250, R250, 0x10000, RZ ;  /* 0x00010000fafa7824 */ /* 0x000fe400078e00ff */
[----:B------:R-:W-:-:S04]  /*b1b0*/  FMUL.FTZ R130, R200, R130 ;  /* 0x00000082c8827220 */ /* 0x000fc80000410000 */
[----:B------:R-:W-:Y:S01]  /*b1c0*/  FFMA.FTZ R130, R130, R131, R250 ;  /* 0x0000008382827223 */ /* 0x000fe200000100fa */
[----:B------:R-:W-:Y:S01]  /*b1d0*/  FADD.FTZ R131, R164, -R204 ;  /* 0x800000cca4837221 */ /* 0x000fe20000010000 */
[----:B------:R-:W-:Y:S02]  /*b1e0*/  SHF.L.U32 R250, R67, 0x10, RZ ;  /* 0x0000001043fa7819 */ /* 0x000fe400000006ff */
[----:B------:R-:W-:Y:S01]  /*b1f0*/  SHF.L.U32 R251, R63, 0x10, RZ ;  /* 0x000000103ffb7819 */ /* 0x000fe200000006ff */
[----:B------:R-:W-:-:S04]  /*b200*/  FMUL.FTZ R131, R200, R131 ;  /* 0x00000083c8837220 */ /* 0x000fc80000410000 */
[----:B------:R-:W-:Y:S02]  /*b210*/  FFMA.FTZ R131, R131, R250, R251 ;  /* 0x000000fa83837223 */ /* 0x000fe400000100fb */
[----:B------:R-:W2:Y:S01]  /*b220*/  LDL R251, [R1+0x18] ;  /* 0x0000180001fb7983 */ /* 0x000ea20000100800 */
[----:B------:R-:W-:Y:S01]  /*b230*/  FADD.FTZ R250, R175, -R204 ;  /* 0x800000ccaffa7221 */ /* 0x000fe20000010000 */
[----:B------:R-:W-:-:S03]  /*b240*/  IMAD.U32 R252, R252, 0x10000, RZ ;  /* 0x00010000fcfc7824 */ /* 0x000fc600078e00ff */
[----:B------:R-:W-:Y:S01]  /*b250*/  FMUL.FTZ R250, R200, R250 ;  /* 0x000000fac8fa7220 */ /* 0x000fe20000410000 */
[----:B------:R-:W-:Y:S02]  /*b260*/  F2FP.BF16.F32.PACK_AB R129, R129, R179 ;  /* 0x000000b38181723e */ /* 0x000fe400000010ff */
[----:B------:R-:W-:Y:S02]  /*b270*/  F2FP.BF16.F32.PACK_AB R128, R128, R178 ;  /* 0x000000b28080723e */ /* 0x000fe400000010ff */
[----:B------:R-:W-:Y:S02]  /*b280*/  F2FP.BF16.F32.PACK_AB R130, R130, R249 ;  /* 0x000000f98282723e */ /* 0x000fe400000010ff */
[----:B--2---:R-:W-:-:S05]  /*b290*/  SHF.L.U32 R251, R251, 0x10, RZ ;  /* 0x00000010fbfb7819 */ /* 0x004fca00000006ff */
[----:B------:R-:W-:-:S05]  /*b2a0*/  FFMA.FTZ R250, R250, R251, R252 ;  /* 0x000000fbfafa7223 */ /* 0x000fca00000100fc */
[----:B------:R-:W-:Y:S02]  /*b2b0*/  F2FP.BF16.F32.PACK_AB R131, R250, R131 ;  /* 0x00000083fa83723e */ /* 0x000fe400000010ff */
[----:B------:R-:W0:Y:S02]  /*b2c0*/  LDC.64 R250, c[0x0][0x428] ;  /* 0x00010a00fffa7b82 */ /* 0x000e240000000a00 */
[----:B0-----:R-:W-:-:S05]  /*b2d0*/  IMAD.WIDE.U32 R178, R39, 0x10, R250 ;  /* 0x0000001027b27825 */ /* 0x001fca00078e00fa */
[----:B------:R0:W-:Y:S01]  /*b2e0*/  STG.E.128 desc[UR6][R178.64], R128 ;  /* 0x00000080b2007986 */ /* 0x0001e2000c101d06 */
[----:B------:R-:W-:-:S07]  /*b2f0*/  IADD3 R39, PT, PT, R39, 0x20, RZ ;  /* 0x0000002027277810 */ /* 0x000fce0007ffe0ff */
.L_x_240:
[----:B------:R-:W-:Y:S05]  /*b300*/  BSYNC.RECONVERGENT B0 ;  /* 0x0000000000007941 */ /* 0x000fea0003800200 */
.L_x_239:
[----:B------:R-:W-:Y:S01]  /*b310*/  ISETP.GE.U32.AND P0, PT, R30, 0x140, PT ;  /* 0x000001401e00780c */ /* 0x000fe20003f06070 */
[----:B------:R-:W-:-:S12]  /*b320*/  BSSY.RECONVERGENT B0, `(.L_x_241) ;  /* 0x0000039000007945 */ /* 0x000fd80003800200 */
[----:B------:R-:W-:Y:S05]  /*b330*/  @!P0 BRA `(.L_x_242) ;  /* 0x0000000000dc8947 */ /* 0x000fea0003800000 */
[----:B0-234-:R-:W2:Y:S04]  /*b340*/  LDL R130, [R1+0x24] ;  /* 0x0000240001827983 */ /* 0x01dea80000100800 */
[----:B------:R-:W3:Y:S04]  /*b350*/  LDL R179, [R1+0x20] ;  /* 0x0000200001b37983 */ /* 0x000ee80000100800 */
[----:B------:R-:W4:Y:S04]  /*b360*/  LDL R131, [R1+0x2c] ;  /* 0x00002c0001837983 */ /* 0x000f280000100800 */
[----:B------:R-:W5:Y:S04]  /*b370*/  LDL R249, [R1+0x28] ;  /* 0x0000280001f97983 */ /* 0x000f680000100800 */
[----:B------:R-:W5:Y:S04]  /*b380*/  LDL R250, [R1+0x34] ;  /* 0x0000340001fa7983 */ /* 0x000f680000100800 */
[----:B------:R-:W5:Y:S01]  /*b390*/  LDL R251, [R1+0x30] ;  /* 0x0000300001fb7983 */ /* 0x000f620000100800 */
[----:B------:R-:W-:Y:S01]  /*b3a0*/  FADD.FTZ R178, R34, -R204 ;  /* 0x800000cc22b27221 */ /* 0x000fe20000010000 */
[----:B-1----:R-:W-:-:S02]  /*b3b0*/  SHF.L.U32 R128, R56, 0x10, RZ ;  /* 0x0000001038807819 */ /* 0x002fc400000006ff */
[----:B------:R-:W-:Y:S01]  /*b3c0*/  SHF.L.U32 R129, R52, 0x10, RZ ;  /* 0x0000001034817819 */ /* 0x000fe200000006ff */
[----:B------:R-:W-:Y:S01]  /*b3d0*/  FMUL.FTZ R178, R200, R178 ;  /* 0x000000b2c8b27220 */ /* 0x000fe20000410000 */
[----:B------:R-:W5:Y:S03]  /*b3e0*/  LDL R252, [R1+0x3c] ;  /* 0x00003c0001fc7983 */ /* 0x000f660000100800 */
[----:B------:R-:W-:Y:S01]  /*b3f0*/  FFMA.FTZ R178, R178, R128, R129 ;  /* 0x00000080b2b27223 */ /* 0x000fe20000010081 */
[----:B------:R-:W-:-:S04]  /*b400*/  FADD.FTZ R128, R31, -R204 ;  /* 0x800000cc1f807221 */ /* 0x000fc80000010000 */
[----:B------:R-:W-:Y:S01]  /*b410*/  FMUL.FTZ R128, R200, R128 ;  /* 0x00000080c8807220 */ /* 0x000fe20000410000 */
[----:B--2---:R-:W-:Y:S01]  /*b420*/  SHF.L.U32 R130, R130, 0x10, RZ ;  /* 0x0000001082827819 */ /* 0x004fe200000006ff */
[----:B---3--:R-:W-:Y:S02]  /*b430*/  IMAD.U32 R129, R179, 0x10000, RZ ;  /* 0x00010000b3817824 */ /* 0x008fe400078e00ff */
[----:B------:R-:W-:Y:S02]  /*b440*/  FADD.FTZ R179, R146, -R204 ;  /* 0x800000cc92b37221 */ /* 0x000fe40000010000 */
[----:B------:R-:W-:Y:S01]  /*b450*/  FFMA.FTZ R128, R128, R129, R130 ;  /* 0x0000008180807223 */ /* 0x000fe20000010082 */
[----:B------:R-:W-:Y:S01]  /*b460*/  SHF.L.U32 R129, R57, 0x10, RZ ;  /* 0x0000001039817819 */ /* 0x000fe200000006ff */
[----:B------:R-:W-:Y:S01]  /*b470*/  FMUL.FTZ R179, R200, R179 ;  /* 0x000000b3c8b37220 */ /* 0x000fe20000410000 */
        /* <DEDUP_REMOVED lines=24> */
[----:B------:R-:W-:-:S03]  /*b600*/  SHF.L.U32 R250, R252, 0x10, RZ ;  /* 0x00000010fcfa7819 */ /* 0x000fc600000006ff */
[----:B------:R-:W-:Y:S01]  /*b610*/  FMUL.FTZ R200, R200, R204 ;  /* 0x000000ccc8c87220 */ /* 0x000fe20000410000 */
[----:B------:R-:W-:Y:S02]  /*b620*/  F2FP.BF16.F32.PACK_AB R129, R129, R179 ;  /* 0x000000b38181723e */ /* 0x000fe400000010ff */
[----:B------:R-:W-:Y:S02]  /*b630*/  F2FP.BF16.F32.PACK_AB R128, R128, R178 ;  /* 0x000000b28080723e */ /* 0x000fe400000010ff */
[----:B------:R-:W-:Y:S01]  /*b640*/  F2FP.BF16.F32.PACK_AB R130, R130, R249 ;  /* 0x000000f98282723e */ /* 0x000fe200000010ff */
[----:B--2---:R-:W-:-:S04]  /*b650*/  IMAD.U32 R204, R251, 0x10000, RZ ;  /* 0x00010000fbcc7824 */ /* 0x004fc800078e00ff */
[----:B------:R-:W-:Y:S02]  /*b660*/  FFMA.FTZ R200, R200, R204, R250 ;  /* 0x000000ccc8c87223 */ /* 0x000fe400000100fa */
[----:B------:R-:W0:Y:S03]  /*b670*/  LDC.64 R250, c[0x0][0x428] ;  /* 0x00010a00fffa7b82 */ /* 0x000e260000000a00 */
[----:B------:R-:W-:Y:S01]  /*b680*/  F2FP.BF16.F32.PACK_AB R131, R200, R131 ;  /* 0x00000083c883723e */ /* 0x000fe200000010ff */
[----:B0-----:R-:W-:-:S05]  /*b690*/  IMAD.WIDE.U32 R178, R39, 0x10, R250 ;  /* 0x0000001027b27825 */ /* 0x001fca00078e00fa */
[----:B------:R0:W-:Y:S02]  /*b6a0*/  STG.E.128 desc[UR6][R178.64], R128 ;  /* 0x00000080b2007986 */ /* 0x0001e4000c101d06 */
.L_x_242:
[----:B------:R-:W-:Y:S05]  /*b6b0*/  BSYNC.RECONVERGENT B0 ;  /* 0x0000000000007941 */ /* 0x000fea0003800200 */
.L_x_241:
[----:B01234-:R-:W0:Y:S02]  /*b6c0*/  LDC.64 R128, c[0x0][0x380] ;  /* 0x0000e000ff807b82 */ /* 0x01fe240000000a00 */
[----:B0-----:R-:W-:-:S04]  /*b6d0*/  LEA R29, R128, R29, 0x2 ;  /* 0x0000001d801d7211 */ /* 0x001fc800078e10ff */
[----:B------:R-:W-:-:S13]  /*b6e0*/  ISETP.GE.AND P0, PT, R29, R129, PT ;  /* 0x000000811d00720c */ /* 0x000fda0003f06270 */
[----:B------:R-:W-:Y:S05]  /*b6f0*/  @!P0 BRA `(.L_x_243) ;  /* 0xffffff5c000c8947 */ /* 0x000fea000383ffff */
[----:B------:R-:W-:Y:S05]  /*b700*/  EXIT ;  /* 0x000000000000794d */ /* 0x000fea0003800000 */
.L_x_222:
        /* <DEDUP_REMOVED lines=8> */
.L_x_245:
[----:B------:R-:W-:Y:S05]  /*b790*/  BSYNC B0 ;  /* 0x0000000000007941 */ /* 0x000fea0003800000 */
.L_x_244:
[----:B------:R-:W-:Y:S01]  /*b7a0*/  FADD.FTZ R131, R131, R128 ;  /* 0x0000008083837221 */ /* 0x000fe20000010000 */
[----:B------:R-:W-:Y:S01]  /*b7b0*/  HFMA2 R129, -RZ, RZ, 0, 1.847743988037109375e-06 ;  /* 0x0000001fff817431 */ /* 0x000fe200000001ff */
[----:B------:R-:W-:Y:S01]  /*b7c0*/  MOV R128, 0xffffffff ;  /* 0xffffffff00807802 */ /* 0x000fe20000000f00 */
[----:B------:R-:W-:Y:S01]  /*b7d0*/  IMAD.MOV.U32 R130, RZ, RZ, 0x2 ;  /* 0x00000002ff827424 */ /* 0x000fe200078e00ff */
[----:B------:R-:W0:Y:S01]  /*b7e0*/  LDC R200, c[0x0][0x400] ;  /* 0x00010000ffc87b82 */ /* 0x000e220000000800 */
[----:B------:R-:W-:-:S07]  /*b7f0*/  MOV R179, R131 ;  /* 0x0000008300b37202 */ /* 0x000fce0000000f00 */
[----:B0-----:R-:W-:Y:S05]  /*b800*/  WARPSYNC.COLLECTIVE R128, `(.L_x_246) ;  /* 0x0000000080087348 */ /* 0x001fea0003c00000 */
[----:B------:R1:W2:Y:S02]  /*b810*/  SHFL.BFLY P6, R128, R179, R130, R129 ;  /* 0x0c000082b3807389 */ /* 0x0002a400000c0081 */
[----:B012---:R-:W-:Y:S05]  /*b820*/  ENDCOLLECTIVE ;  /* 0x000000000000791b */ /* 0x007fea0003800000 */
.L_x_246:
[----:B------:R-:W-:Y:S02]  /*b830*/  IMAD.MOV.U32 R130, RZ, RZ, 0x4 ;  /* 0x00000004ff827424 */ /* 0x000fe400078e00ff */
[----:B------:R-:W-:Y:S01]  /*b840*/  FADD.FTZ R131, R131, R128 ;  /* 0x0000008083837221 */ /* 0x000fe20000010000 */
[----:B------:R-:W-:-:S04]  /*b850*/  MOV R128, 0xffffffff ;  /* 0xffffffff00807802 */ /* 0x000fc80000000f00 */
[----:B------:R-:W-:-:S07]  /*b860*/  MOV R179, R131 ;  /* 0x0000008300b37202 */ /* 0x000fce0000000f00 */
[----:B------:R-:W-:Y:S05]  /*b870*/  WARPSYNC.COLLECTIVE R128, `(.L_x_247) ;  /* 0x0000000080087348 */ /* 0x000fea0003c00000 */
[----:B------:R0:W1:Y:S02]  /*b880*/  SHFL.BFLY P6, R128, R179, R130, R129 ;  /* 0x0c000082b3807389 */ /* 0x00006400000c0081 */
[----:B01----:R-:W-:Y:S05]  /*b890*/  ENDCOLLECTIVE ;  /* 0x000000000000791b */ /* 0x003fea0003800000 */
.L_x_247:
[----:B------:R-:W-:Y:S02]  /*b8a0*/  HFMA2 R130, -RZ, RZ, 0, 4.76837158203125e-07 ;  /* 0x00000008ff827431 */ /* 0x000fe400000001ff */
[----:B------:R-:W-:Y:S01]  /*b8b0*/  FADD.FTZ R131, R131, R128 ;  /* 0x0000008083837221 */ /* 0x000fe20000010000 */
[----:B------:R-:W-:-:S04]  /*b8c0*/  IMAD.MOV.U32 R128, RZ, RZ, -0x1 ;  /* 0xffffffffff807424 */ /* 0x000fc800078e00ff */
[----:B------:R-:W-:-:S07]  /*b8d0*/  MOV R179, R131 ;  /* 0x0000008300b37202 */ /* 0x000fce0000000f00 */
[----:B------:R-:W-:Y:S05]  /*b8e0*/  WARPSYNC.COLLECTIVE R128, `(.L_x_248) ;  /* 0x0000000080087348 */ /* 0x000fea0003c00000 */
[----:B------:R0:W1:Y:S02]  /*b8f0*/  SHFL.BFLY P6, R128, R179, R130, R129 ;  /* 0x0c000082b3807389 */ /* 0x00006400000c0081 */
[----:B01----:R-:W-:Y:S05]  /*b900*/  ENDCOLLECTIVE ;  /* 0x000000000000791b */ /* 0x003fea0003800000 */
.L_x_248:
[----:B------:R-:W-:Y:S02]  /*b910*/  HFMA2 R130, -RZ, RZ, 0, 9.5367431640625e-07 ;  /* 0x00000010ff827431 */ /* 0x000fe400000001ff */
[----:B------:R-:W-:Y:S01]  /*b920*/  FADD.FTZ R131, R131, R128 ;  /* 0x0000008083837221 */ /* 0x000fe20000010000 */
[----:B------:R-:W-:-:S04]  /*b930*/  MOV R128, 0xffffffff ;  /* 0xffffffff00807802 */ /* 0x000fc80000000f00 */
[----:B------:R-:W-:-:S07]  /*b940*/  MOV R179, R131 ;  /* 0x0000008300b37202 */ /* 0x000fce0000000f00 */
[----:B------:R-:W-:Y:S05]  /*b950*/  WARPSYNC.COLLECTIVE R128, `(.L_x_249) ;  /* 0x0000000080087348 */ /* 0x000fea0003c00000 */
[----:B------:R0:W1:Y:S02]  /*b960*/  SHFL.BFLY P6, R128, R179, R130, R129 ;  /* 0x0c000082b3807389 */ /* 0x00006400000c0081 */
[----:B01----:R-:W-:Y:S05]  /*b970*/  ENDCOLLECTIVE ;  /* 0x000000000000791b */ /* 0x003fea0003800000 */
.L_x_249:
[----:B------:R-:W-:Y:S02]  /*b980*/  HFMA2 R130, -RZ, RZ, 0, 5.9604644775390625e-08 ;  /* 0x00000001ff827431 */ /* 0x000fe400000001ff */
        /* <DEDUP_REMOVED lines=167> */
[----:B------:R-:W-:Y:S02]  /*c400*/  MOV R128, 0xffffffff ;  /* 0xffffffff00807802 */ /* 0x000fe40000000f00 */
[----:B------:R-:W-:Y:S01]  /*c410*/  MOV R129, 0x1f ;  /* 0x0000001f00817802 */ /* 0x000fe20000000f00 */
[----:B------:R-:W-:-:S07]  /*c420*/  IMAD.MOV.U32 R179, RZ, RZ, R178 ;  /* 0x000000ffffb37224 */ /* 0x000fce00078e00b2 */
[----:B------:R-:W-:Y:S05]  /*c430*/  WARPSYNC.COLLECTIVE R128, `(.L_x_250) ;  /* 0x0000000080087348 */ /* 0x000fea0003c00000 */
[----:B------:R0:W1:Y:S02]  /*c440*/  SHFL.BFLY P6, R128, R179, R130, R129 ;  /* 0x0c000082b3807389 */ /* 0x00006400000c0081 */
[----:B01----:R-:W-:Y:S05]  /*c450*/  ENDCOLLECTIVE ;  /* 0x000000000000791b */ /* 0x003fea0003800000 */
.L_x_250:
[----:B------:R-:W-:Y:S02]  /*c460*/  HFMA2 R130, -RZ, RZ, 0, 1.1920928955078125e-07 ;  /* 0x00000002ff827431 */ /* 0x000fe400000001ff */
[----:B------:R-:W-:Y:S01]  /*c470*/  FADD.FTZ R178, R178, R128 ;  /* 0x00000080b2b27221 */ /* 0x000fe20000010000 */
[----:B------:R-:W-:-:S03]  /*c480*/  MOV R128, 0xffffffff ;  /* 0xffffffff00807802 */ /* 0x000fc60000000f00 */
[----:B------:R-:W-:-:S07]  /*c490*/  IMAD.MOV.U32 R179, RZ, RZ, R178 ;  /* 0x000000ffffb37224 */ /* 0x000fce00078e00b2 */
[----:B------:R-:W-:Y:S05]  /*c4a0*/  WARPSYNC.COLLECTIVE R128, `(.L_x_251) ;  /* 0x0000000080087348 */ /* 0x000fea0003c00000 */
[----:B------:R0:W1:Y:S02]  /*c4b0*/  SHFL.BFLY P6, R128, R179, R130, R129 ;  /* 0x0c000082b3807389 */ /* 0x00006400000c0081 */
[----:B01----:R-:W-:Y:S05]  /*c4c0*/  ENDCOLLECTIVE ;  /* 0x000000000000791b */ /* 0x003fea0003800000 */
.L_x_251:
[----:B------:R-:W-:Y:S02]  /*c4d0*/  IMAD.MOV.U32 R130, RZ, RZ, 0x4 ;  /* 0x00000004ff827424 */ /* 0x000fe400078e00ff */
[----:B------:R-:W-:Y:S01]  /*c4e0*/  FADD.FTZ R178, R178, R128 ;  /* 0x00000080b2b27221 */ /* 0x000fe20000010000 */
[----:B------:R-:W-:-:S04]  /*c4f0*/  MOV R128, 0xffffffff ;  /* 0xffffffff00807802 */ /* 0x000fc80000000f00 */
[----:B------:R-:W-:-:S07]  /*c500*/  MOV R179, R178 ;  /* 0x000000b200b37202 */ /* 0x000fce0000000f00 */
[----:B------:R-:W-:Y:S05]  /*c510*/  WARPSYNC.COLLECTIVE R128, `(.L_x_252) ;  /* 0x0000000080087348 */ /* 0x000fea0003c00000 */
[----:B------:R0:W1:Y:S02]  /*c520*/  SHFL.BFLY P6, R128, R179, R130, R129 ;  /* 0x0c000082b3807389 */ /* 0x00006400000c0081 */
[----:B01----:R-:W-:Y:S05]  /*c530*/  ENDCOLLECTIVE ;  /* 0x000000000000791b */ /* 0x003fea0003800000 */
.L_x_252:
[----:B------:R-:W-:Y:S02]  /*c540*/  HFMA2 R130, -RZ, RZ, 0, 4.76837158203125e-07 ;  /* 0x00000008ff827431 */ /* 0x000fe400000001ff */
[----:B------:R-:W-:Y:S01]  /*c550*/  FADD.FTZ R178, R178, R128 ;  /* 0x00000080b2b27221 */ /* 0x000fe20000010000 */
[----:B------:R-:W-:-:S04]  /*c560*/  IMAD.MOV.U32 R128, RZ, RZ, -0x1 ;  /* 0xffffffffff807424 */ /* 0x000fc800078e00ff */
[----:B------:R-:W-:-:S07]  /*c570*/  MOV R179, R178 ;  /* 0x000000b200b37202 */ /* 0x000fce0000000f00 */
[----:B------:R-:W-:Y:S05]  /*c580*/  WARPSYNC.COLLECTIVE R128, `(.L_x_253) ;  /* 0x0000000080087348 */ /* 0x000fea0003c00000 */
[----:B------:R0:W1:Y:S02]  /*c590*/  SHFL.BFLY P6, R128, R179, R130, R129 ;  /* 0x0c000082b3807389 */ /* 0x00006400000c0081 */
[----:B01----:R-:W-:Y:S05]  /*c5a0*/  ENDCOLLECTIVE ;  /* 0x000000000000791b */ /* 0x003fea0003800000 */
.L_x_253:
[----:B------:R-:W-:Y:S02]  /*c5b0*/  HFMA2 R130, -RZ, RZ, 0, 9.5367431640625e-07 ;  /* 0x00000010ff827431 */ /* 0x000fe400000001ff */
[----:B------:R-:W-:Y:S01]  /*c5c0*/  FADD.FTZ R178, R178, R128 ;  /* 0x00000080b2b27221 */ /* 0x000fe20000010000 */
[----:B------:R-:W-:-:S04]  /*c5d0*/  MOV R128, 0xffffffff ;  /* 0xffffffff00807802 */ /* 0x000fc80000000f00 */
[----:B------:R-:W-:-:S07]  /*c5e0*/  MOV R179, R178 ;  /* 0x000000b200b37202 */ /* 0x000fce0000000f00 */
[----:B------:R-:W-:Y:S05]  /*c5f0*/  WARPSYNC.COLLECTIVE R128, `(.L_x_254) ;  /* 0x0000000080087348 */ /* 0x000fea0003c00000 */
[----:B------:R0:W1:Y:S02]  /*c600*/  SHFL.BFLY P6, R128, R179, R130, R129 ;  /* 0x0c000082b3807389 */ /* 0x00006400000c0081 */
[----:B01----:R-:W-:Y:S05]  /*c610*/  ENDCOLLECTIVE ;  /* 0x000000000000791b */ /* 0x003fea0003800000 */
.L_x_254:
[----:B------:R-:W-:Y:S05]  /*c620*/  BRA `(.L_x_255) ;  /* 0xffffffcc00907947 */ /* 0x000fea000383ffff */
.L_x_256:
        /* <DEDUP_REMOVED lines=13> */
.L_x_54430:


//--------------------- .text._ZN10layer_norm31ln_parallel_residual_fwd_kernelINS_13Kernel_traitsI13__nv_bfloat16S2_S2_S2_fjLj2560ELj1ELj4ELj1ELj16ENS_18Kernel_traits_baseILj2560ES2_S2_S2_S2_fjLj128EEEEELb0ELb1ELb1EEEvNS_9FwdParamsE --------------------------
	.section	.text._ZN10layer_norm31ln_parallel_residual_fwd_kernelINS_13Kernel_traitsI13__nv_bfloat16S2_S2_S2_fjLj2560ELj1ELj4ELj1ELj16ENS_18Kernel_traits_baseILj2560ES2_S2_S2_S2_fjLj128EEEEELb0ELb1ELb1EEEvNS_9FwdParamsE,"ax",@progbits
	.align	128
        .global         _ZN10layer_norm31ln_parallel_residual_fwd_kernelINS_13Kernel_traitsI13__nv_bfloat16S2_S2_S2_fjLj2560ELj1ELj4ELj1ELj16ENS_18Kernel_traits_baseILj2560ES2_S2_S2_S2_fjLj128EEEEELb0ELb1ELb1EEEvNS_9FwdParamsE
        .type           _ZN10layer_norm31ln_parallel_residual_fwd_kernelINS_13Kernel_traitsI13__nv_bfloat16S2_S2_S2_fjLj2560ELj1ELj4ELj1ELj16ENS_18Kernel_traits_baseILj2560ES2_S2_S2_S2_fjLj128EEEEELb0ELb1ELb1EEEvNS_9FwdParamsE,@function
        .size           _ZN10layer_norm31ln_parallel_residual_fwd_kernelINS_13Kernel_traitsI13__nv_bfloat16S2_S2_S2_fjLj2560ELj1ELj4ELj1ELj16ENS_18Kernel_traits_baseILj2560ES2_S2_S2_S2_fjLj128EEEEELb0ELb1ELb1EEEvNS_9FwdParamsE,(.L_x_54431 - _ZN10layer_norm31ln_parallel_residual_fwd_kernelINS_13Kernel_traitsI13__nv_bfloat16S2_S2_S2_fjLj2560ELj1ELj4ELj1ELj16ENS_18Kernel_traits_baseILj2560ES2_S2_S2_S2_fjLj128EEEEELb0ELb1ELb1EEEvNS_9FwdParamsE)
        .other          _ZN10layer_norm31ln_parallel_residual_fwd_kernelINS_13Kernel_traitsI13__nv_bfloat16S2_S2_S2_fjLj2560ELj1ELj4ELj1ELj16ENS_18Kernel_traits_baseILj2560ES2_S2_S2_S2_fjLj128EEEEELb0ELb1ELb1EEEvNS_9FwdParamsE,@"STO_CUDA_ENTRY STV_DEFAULT"
_ZN10layer_norm31ln_parallel_residual_fwd_kernelINS_13Kernel_traitsI13__nv_bfloat16S2_S2_S2_fjLj2560ELj1ELj4ELj1ELj16ENS_18Kernel_traits_baseILj2560ES2_S2_S2_S2_fjLj128EEEEELb0ELb1ELb1EEEvNS_9FwdParamsE:
.text._ZN10layer_norm31ln_parallel_residual_fwd_kernelINS_13Kernel_traitsI13__nv_bfloat16S2_S2_S2_fjLj2560ELj1ELj4ELj1ELj16ENS_18Kernel_traits_baseILj2560ES2_S2_S2_S2_fjLj128EEEEELb0ELb1ELb1EEEvNS_9FwdParamsE:
[----:B------:R-:W-:Y:S01]  /*0000*/  LDC R1, c[0x0][0x37c] ;  /* 0x0000df00ff017b82 */ /* 0x000fe20000000800 */
[----:B------:R-:W0:Y:S01]  /*0010*/  S2R R252, SR_TID.X ;  /* 0x0000000000fc7919 */ /* 0x000e220000002100 */
[----:B------:R-:W1:Y:S06]  /*0020*/  LDCU.64 UR10, c[0x0][0x438] ;  /* 0x00008700ff0a77ac */ /* 0x000e6c0008000a00 */
[----:B------:R-:W2:Y:S01]  /*0030*/  S2UR UR4, SR_CTAID.X ;  /* 0x00000000000479c3 */ /* 0x000ea20000002500 */
[----:B------:R-:W3:Y:S01]  /*0040*/  LDCU.64 UR8, c[0x0][0x3a0] ;  /* 0x00007400ff0877ac */ /* 0x000ee20008000a00 */
[----:B------:R-:W4:Y:S06]  /*0050*/  LDCU.64 UR6, c[0x0][0x358] ;  /* 0x00006b00ff0677ac */ /* 0x000f2c0008000a00 */
[----:B------:R-:W3:Y:S01]  /*0060*/  LDC.64 R6, c[0x0][0x398] ;  /* 0x0000e600ff067b82 */ /* 0x000ee20000000a00 */
[----:B-1----:R-:W-:-:S04]  /*0070*/  UISETP.NE.U32.AND UP0, UPT, UR10, URZ, UPT ;  /* 0x000000ff0a00728c */ /* 0x002fc8000bf05070 */
[----:B------:R-:W-:Y:S02]  /*0080*/  UISETP.NE.AND.EX UP0, UPT, UR11, URZ, UPT, UP0 ;  /* 0x000000ff0b00728c */ /* 0x000fe4000bf05300 */
[----:B--2---:R-:W-:Y:S01]  /*0090*/  USHF.L.U32 UR4, UR4, 0x2, URZ ;  /* 0x0000000204047899 */ /* 0x004fe200080006ff */
[----:B0-----:R-:W-:Y:S02]  /*00a0*/  SHF.R.U32.HI R0, RZ, 0x5, R252 ;  /* 0x00000005ff007819 */ /* 0x001fe400000116fc */
[----:B---3--:R-:W-:Y:S02]  /*00b0*/  LOP3.LUT P0, RZ, R6, UR8, RZ, 0xfc, !PT ;  /* 0x0000000806ff7c12 */ /* 0x008fe4000f80fcff */
[----:B------:R-:W-:Y:S02]  /*00c0*/  LOP3.LUT R252, R252, 0x1f, RZ, 0xc0, !PT ;  /* 0x0000001ffcfc7812 */ /* 0x000fe400078ec0ff */
[----:B------:R-:W-:Y:S02]  /*00d0*/  LOP3.LUT P0, RZ, R7, UR9, RZ, 0xfc, P0 ;  /* 0x0000000907ff7c12 */ /* 0x000fe4000800fcff */
[----:B------:R-:W-:Y:S01]  /*00e0*/  LOP3.LUT R0, R0, UR4, RZ, 0xfc, !PT ;  /* 0x0000000400007c12 */ /* 0x000fe2000f8efcff */
[----:B----4-:R-:W-:Y:S10]  /*00f0*/  BRA.U !UP0, `(.L_x_257) ;  /* 0x0000000108647547 */ /* 0x010ff4000b800000 */
[----:B------:R-:W0:Y:S08]  /*0100*/  LDC.64 R2, c[0x0][0x3d0] ;  /* 0x0000f400ff027b82 */ /* 0x000e300000000a00 */
[----:B------:R-:W1:Y:S01]  /*0110*/  LDC.64 R4, c[0x0][0x438] ;  /* 0x00010e00ff047b82 */ /* 0x000e620000000a00 */
[----:B0-----:R-:W-:-:S05]  /*0120*/  IMAD.WIDE.U32 R2, R252, 0x10, R2 ;  /* 0x00000010fc027825 */ /* 0x001fca00078e0002 */
[----:B------:R0:W5:Y:S01]  /*0130*/  LDG.E.128 R128, desc[UR6][R2.64] ;  /* 0x0000000602807981 */ /* 0x000162000c1e1d00 */
[----:B-1----:R-:W-:-:S03]  /*0140*/  IMAD.WIDE.U32 R4, R252, 0x10, R4 ;  /* 0x00000010fc047825 */ /* 0x002fc600078e0004 */
        /* <DEDUP_REMOVED lines=19> */
[----:B------:R-:W-:Y:S05]  /*0280*/  BRA `(.L_x_258) ;  /* 0x0000000000807947 */ /* 0x000fea0003800000 */
.L_x_257:
[----:B------:R-:W0:Y:S02]  /*0290*/  LDC.64 R2, c[0x0][0x3d0] ;  /* 0x0000f400ff027b82 */ /* 0x000e240000000a00 */
[----:B0-----:R-:W-:-:S05]  /*02a0*/  IMAD.WIDE.U32 R2, R252, 0x10, R2 ;  /* 0x00000010fc027825 */ /* 0x001fca00078e0002 */
        /* <DEDUP_REMOVED lines=29> */
[----:B0-----:R-:W-:-:S07]  /*0480*/  CS2R R88, SRZ ;  /* 0x0000000000587805 */ /* 0x001fce000001ff00 */
.L_x_258:
[----:B------:R-:W1:Y:S02]  /*0490*/  LDCU UR4, c[0x0][0x384] ;  /* 0x00007080ff0477ac */ /* 0x000e640008000800 */
[----:B-1----:R-:W-:-:S13]  /*04a0*/  ISETP.GE.AND P1, PT, R0, UR4, PT ;  /* 0x0000000400007c0c */ /* 0x002fda000bf26270 */
[----:B------:R-:W-:Y:S05]  /*04b0*/  @P1 EXIT ;  /* 0x000000000000194d */ /* 0x000fea0003800000 */
[----:B------:R-:W-:Y:S01]  /*04c0*/  ISETP.NE.U32.AND P1, PT, R6, RZ, PT ;  /* 0x000000ff0600720c */ /* 0x000fe20003f25070 */
[----:B------:R-:W1:Y:S01]  /*04d0*/  LDCU UR4, c[0x0][0x388] ;  /* 0x00007100ff0477ac */ /* 0x000e620008000800 */
[----:B-----5:R-:W-:Y:S02]  /*04e0*/  PRMT R251, R61, 0x7632, R251 ;  /* 0x000076323dfb7816 */ /* 0x020fe400000000fb */
[----:B------:R-:W-:Y:S01]  /*04f0*/  ISETP.NE.AND.EX P1, PT, R7, RZ, PT, P1 ;  /* 0x000000ff0700720c */ /* 0x000fe20003f25310 */
[----:B------:R-:W2:Y:S01]  /*0500*/  LDCU.U8 UR5, c[0x0][0x410] ;  /* 0x00008200ff0577ac */ /* 0x000ea20008000000 */
[----:B------:R-:W-:Y:S02]  /*0510*/  PRMT R250, R101, 0x7632, R250 ;  /* 0x0000763265fa7816 */ /* 0x000fe400000000fa */
[----:B------:R-:W-:Y:S01]  /*0520*/  PRMT R249, R60, 0x7632, R249 ;  /* 0x000076323cf97816 */ /* 0x000fe200000000f9 */
[----:B------:R-:W3:Y:S01]  /*0530*/  LDCU UR8, c[0x0][0x448] ;  /* 0x00008900ff0877ac */ /* 0x000ee20008000800 */
[----:B------:R-:W-:-:S02]  /*0540*/  PRMT R248, R100, 0x7632, R248 ;  /* 0x0000763264f87816 */ /* 0x000fc400000000f8 */
[----:B------:R-:W-:Y:S01]  /*0550*/  PRMT R247, R67, 0x7632, R247 ;  /* 0x0000763243f77816 */ /* 0x000fe200000000f7 */
[----:B------:R-:W4:Y:S01]  /*0560*/  LDCU.64 UR10, c[0x0][0x3a0] ;  /* 0x00007400ff0a77ac */ /* 0x000f220008000a00 */
[----:B------:R-:W-:Y:S02]  /*0570*/  PRMT R246, R107, 0x7632, R246 ;  /* 0x000076326bf67816 */ /* 0x000fe400000000f6 */
[----:B------:R-:W-:Y:S01]  /*0580*/  PRMT R245, R66, 0x7632, R245 ;  /* 0x0000763242f57816 */ /* 0x000fe200000000f5 */
[----:B------:R-:W0:Y:S01]  /*0590*/  LDCU.64 UR12, c[0x0][0x398] ;  /* 0x00007300ff0c77ac */ /* 0x000e220008000a00 */
        /* <DEDUP_REMOVED lines=31> */
[----:B0-----:R-:W-:Y:S02]  /*0790*/  PRMT R2, R82, 0x7632, R2 ;  /* 0x0000763252027816 */ /* 0x001fe40000000002 */
        /* <DEDUP_REMOVED lines=20> */
[----:B-1234-:R-:W-:-:S07]  /*08e0*/  PRMT R23, R128, 0x7632, R23 ;  /* 0x0000763280177816 */ /* 0x01efce0000000017 */
.L_x_300:
[----:B------:R-:W-:Y:S01]  /*08f0*/  ISETP.NE.U32.AND P2, PT, RZ, UR10, PT ;  /* 0x0000000aff007c0c */ /* 0x000fe2000bf45070 */
[----:B------:R-:W0:Y:S01]  /*0900*/  LDC.64 R216, c[0x0][0x390] ;  /* 0x0000e400ffd87b82 */ /* 0x000e220000000a00 */
[----:B------:R-:W-:Y:S02]  /*0910*/  IMAD R24, R0, UR4, RZ ;  /* 0x0000000400187c24 */ /* 0x000fe4000f8e02ff */
[----:B------:R-:W-:-:S03]  /*0920*/  ISETP.NE.AND.EX P2, PT, RZ, UR11, PT, P2 ;  /* 0x0000000bff007c0c */ /* 0x000fc6000bf45320 */
[----:B------:R-:W-:Y:S02]  /*0930*/  SHF.R.S32.HI R25, RZ, 0x1f, R24 ;  /* 0x0000001fff197819 */ /* 0x000fe40000011418 */
[----:B------:R-:W1:Y:S02]  /*0940*/  @P1 LDC.64 R26, c[0x0][0x398] ;  /* 0x0000e600ff1a1b82 */ /* 0x000e640000000a00 */
[----:B------:R-:W-:-:S04]  /*0950*/  LEA.HI R25, R25, R24, RZ, 0x3 ;  /* 0x0000001819197211 */ /* 0x000fc800078f18ff */
[----:B------:R-:W-:Y:S02]  /*0960*/  LEA.HI.SX32 R24, R25, R252, 0x1d ;  /* 0x000000fc19187211 */ /* 0x000fe400078feaff */
[----:B------:R-:W2:Y:S03]  /*0970*/  @P2 LDC.64 R32, c[0x0][0x3a0] ;  /* 0x0000e800ff202b82 */ /* 0x000ea60000000a00 */
[----:B0-----:R-:W-:-:S06]  /*0980*/  IMAD.WIDE.U32 R28, R24, 0x10, R216 ;  /* 0x00000010181c7825 */ /* 0x001fcc00078e00d8 */
[----:B------:R-:W5:Y:S01]  /*0990*/  LDG.E.128 R28, desc[UR6][R28.64] ;  /* 0x000000061c1c7981 */ /* 0x000f62000c1e1d00 */
[----:B--2---:R-:W-:-:S05]  /*09a0*/  @P2 IMAD.WIDE.U32 R32, R24, 0x10, R32 ;  /* 0x0000001018202825 */ /* 0x004fca00078e0020 */
[----:B------:R-:W2:Y:S01]  /*09b0*/  @P2 LDG.E.128 R48, desc[UR6][R32.64] ;  /* 0x0000000620302981 */ /* 0x000ea2000c1e1d00 */
[----:B------:R-:W-:Y:S01]  /*09c0*/  UISETP.NE.U32.AND UP0, UPT, UR12, URZ, UPT ;  /* 0x000000ff0c00728c */ /* 0x000fe2000bf05070 */
[----:B-1----:R-:W-:-:S03]  /*09d0*/  @P1 IMAD.WIDE.U32 R26, R24, 0x10, R26 ;  /* 0x00000010181a1825 */ /* 0x002fc600078e001a */
[----:B------:R-:W-:Y:S02]  /*09e0*/  UISETP.NE.AND.EX UP0, UPT, UR13, URZ, UPT, UP0 ;  /* 0x000000ff0d00728c */ /* 0x000fe4000bf05300 */
[----:B------:R0:W5:Y:S04]  /*09f0*/  @P1 LDG.E.128 R44, desc[UR6][R26.64] ;  /* 0x000000061a2c1981 */ /* 0x000168000c1e1d00 */
[----:B------:R-:W-:Y:S02]  /*0a00*/  PLOP3.LUT P1, PT, PT, PT, UP0, 0x80, 0x8 ;  /* 0x000000000008781c */ /* 0x000fe40003f2f008 */
[----:B--2---:R-:W-:Y:S02]  /*0a10*/  PRMT R34, R51, 0x7632, R34 ;  /* 0x0000763233227816 */ /* 0x004fe40000000022 */
[----:B------:R-:W-:-:S02]  /*0a20*/  PRMT R38, R50, 0x7632, R38 ;  /* 0x0000763232267816 */ /* 0x000fc40000000026 */
[----:B------:R-:W-:Y:S02]  /*0a30*/  PRMT R39, R49, 0x7632, R39 ;  /* 0x0000763231277816 */ /* 0x000fe40000000027 */
[----:B------:R-:W-:-:S05]  /*0a40*/  PRMT R33, R48, 0x7632, R33 ;  /* 0x0000763230217816 */ /* 0x000fca0000000021 */
[----:B0-----:R-:W-:Y:S05]  /*0a50*/  @!P1 BRA `(.L_x_259) ;  /* 0x00000004005c9947 */ /* 0x001fea0003800000 */
[----:B-----5:R-:W-:Y:S02]  /*0a60*/  PRMT R25, R47, 0x7632, R25 ;  /* 0x000076322f197816 */ /* 0x020fe40000000019 */
[----:B------:R-:W-:Y:S02]  /*0a70*/  PRMT R26, R46, 0x7632, R26 ;  /* 0x000076322e1a7816 */ /* 0x000fe4000000001a */
[----:B------:R-:W-:Y:S02]  /*0a80*/  PRMT R27, R45, 0x7632, R27 ;  /* 0x000076322d1b7816 */ /* 0x000fe4000000001b */
[----:B------:R-:W-:Y:S01]  /*0a90*/  PRMT R32, R44, 0x7632, R32 ;  /* 0x000076322c207816 */ /* 0x000fe20000000020 */
[----:B------:R-:W-:Y:S06]  /*0aa0*/  @!P2 BRA `(.L_x_260) ;  /* 0x0000000000c4a947 */ /* 0x000fec0003800000 */
[----:B------:R-:W-:Y:S01]  /*0ab0*/  PRMT R35, R28, 0x7632, R35 ;  /* 0x000076321c237816 */ /* 0x000fe20000000023 */
[----:B------:R-:W-:Y:S01]  /*0ac0*/  IMAD.U32 R41, R30, 0x10000, RZ ;  /* 0x000100001e297824 */ /* 0x000fe200078e00ff */
[----:B------:R-:W-:Y:S01]  /*0ad0*/  PRMT R36, R29, 0x7632, R36 ;  /* 0x000076321d247816 */ /* 0x000fe20000000024 */
[----:B------:R-:W-:Y:S01]  /*0ae0*/  IMAD.U32 R33, R33, 0x10000, RZ ;  /* 0x0001000021217824 */ /* 0x000fe200078e00ff */
[----:B------:R-:W-:Y:S02]  /*0af0*/  SHF.L.U32 R37, R29, 0x10, RZ ;  /* 0x000000101d257819 */ /* 0x000fe400000006ff */
[----:B------:R-:W-:Y:S01]  /*0b00*/  SHF.L.U32 R28, R28, 0x10, RZ ;  /* 0x000000101c1c7819 */ /* 0x000fe200000006ff */
[----:B------:R-:W-:Y:S01]  /*0b10*/  IMAD.U32 R36, R36, 0x10000, RZ ;  /* 0x0001000024247824 */ /* 0x000fe200078e00ff */
[----:B------:R-:W-:Y:S02]  /*0b20*/  SHF.L.U32 R29, R44, 0x10, RZ ;  /* 0x000000102c1d7819 */ /* 0x000fe400000006ff */
[----:B------:R-:W-:-:S02]  /*0b30*/  SHF.L.U32 R32, R32, 0x10, RZ ;  /* 0x0000001020207819 */ /* 0x000fc400000006ff */
[----:B------:R-:W-:Y:S01]  /*0b40*/  SHF.L.U32 R35, R35, 0x10, RZ ;  /* 0x0000001023237819 */ /* 0x000fe200000006ff */
[----:B------:R-:W-:Y:S01]  /*0b50*/  FADD.FTZ R28, R28, R29 ;  /* 0x0000001d1c1c7221 */ /* 0x000fe20000010000 */
[----:B------:R-:W-:Y:S02]  /*0b60*/  SHF.L.U32 R27, R27, 0x10, RZ ;  /* 0x000000101b1b7819 */ /* 0x000fe400000006ff */
[----:B------:R-:W-:Y:S01]  /*0b70*/  SHF.L.U32 R42, R46, 0x10, RZ ;  /* 0x000000102e2a7819 */ /* 0x000fe200000006ff */
[----:B------:R-:W-:Y:S01]  /*0b80*/  FADD.FTZ R32, R35, R32 ;  /* 0x0000002023207221 */ /* 0x000fe20000010000 */
[----:B------:R-:W-:Y:S01]  /*0b90*/  PRMT R40, R30, 0x7632, R40 ;  /* 0x000076321e287816 */ /* 0x000fe20000000028 */
[----:B------:R-:W-:Y:S01]  /*0ba0*/  IMAD.U32 R30, R45, 0x10000, RZ ;  /* 0x000100002d1e7824 */ /* 0x000fe200078e00ff */
        /* <DEDUP_REMOVED lines=24> */
[----:B------:R-:W-:Y:S01]  /*0d30*/  FADD.FTZ R39, R43, R34 ;  /* 0x000000222b277221 */ /* 0x000fe20000010000 */
[----:B------:R-:W-:Y:S01]  /*0d40*/  FADD.FTZ R136, R29, R136 ;  /* 0x000000881d887221 */ /* 0x000fe20000010000 */
[----:B------:R-:W-:Y:S01]  /*0d50*/  FADD.FTZ R138, R32, R33 ;  /* 0x00000021208a7221 */ /* 0x000fe20000010000 */
[----:B------:R-:W-:-:S02]  /*0d60*/  FADD.FTZ R137, R27, R26 ;  /* 0x0000001a1b897221 */ /* 0x000fc40000010000 */
[----:B------:R-:W-:Y:S02]  /*0d70*/  F2FP.BF16.F32.PACK_AB R43, R39, R38 ;  /* 0x00000026272b723e */ /* 0x000fe400000010ff */
[----:B------:R-:W-:Y:S02]  /*0d80*/  F2FP.BF16.F32.PACK_AB R42, R136, R37 ;  /* 0x00000025882a723e */ /* 0x000fe400000010ff */
[----:B------:R-:W-:Y:S02]  /*0d90*/  F2FP.BF16.F32.PACK_AB R41, R137, R36 ;  /* 0x000000248929723e */ /* 0x000fe400000010ff */
[----:B------:R-:W-:Y:S01]  /*0da0*/  F2FP.BF16.F32.PACK_AB R40, R138, R35 ;  /* 0x000000238a28723e */ /* 0x000fe200000010ff */
[----:B------:R-:W-:Y:S06]  /*0db0*/  BRA `(.L_x_261) ;  /* 0x00000004003c7947 */ /* 0x000fec0003800000 */
.L_x_260:
[----:B------:R-:W-:Y:S01]  /*0dc0*/  PRMT R33, R28, 0x7632, R33 ;  /* 0x000076321c217816 */ /* 0x000fe20000000021 */
[----:B------:R-:W-:Y:S01]  /*0dd0*/  IMAD.U32 R35, R44, 0x10000, RZ ;  /* 0x000100002c237824 */ /* 0x000fe200078e00ff */
[----:B------:R-:W-:Y:S01]  /*0de0*/  PRMT R34, R29, 0x7632, R34 ;  /* 0x000076321d227816 */ /* 0x000fe20000000022 */
[----:B------:R-:W-:Y:S01]  /*0df0*/  IMAD.U32 R32, R32, 0x10000, RZ ;  /* 0x0001000020207824 */ /* 0x000fe200078e00ff */
[----:B------:R-:W-:Y:S01]  /*0e00*/  SHF.L.U32 R28, R28, 0x10, RZ ;  /* 0x000000101c1c7819 */ /* 0x000fe200000006ff */
[----:B------:R-:W-:Y:S01]  /*0e10*/  IMAD.U32 R33, R33, 0x10000, RZ ;  /* 0x0001000021217824 */ /* 0x000fe200078e00ff */
[----:B------:R-:W-:Y:S02]  /*0e20*/  SHF.L.U32 R29, R29, 0x10, RZ ;  /* 0x000000101d1d7819 */ /* 0x000fe400000006ff */
[----:B------:R-:W-:Y:S01]  /*0e30*/  SHF.L.U32 R36, R45, 0x10, RZ ;  /* 0x000000102d247819 */ /* 0x000fe200000006ff */
[----:B------:R-:W-:Y:S01]  /*0e40*/  FADD.FTZ R35, R28, R35 ;  /* 0x000000231c237221 */ /* 0x000fe20000010000 */
[C---:B------:R-:W-:Y:S01]  /*0e50*/  PRMT R38, R30.reuse, 0x7632, R38 ;  /* 0x000076321e267816 */ /* 0x040fe20000000026 */
[----:B------:R-:W-:Y:S01]  /*0e60*/  FADD.FTZ R138, R33, R32 ;  /* 0x00000020218a7221 */ /* 0x000fe20000010000 */
[----:B------:R-:W-:Y:S01]  /*0e70*/  PRMT R39, R31, 0x7632, R39 ;  /* 0x000076321f277816 */ /* 0x000fe20000000027 */
[----:B------:R-:W-:Y:S01]  /*0e80*/  FADD.FTZ R36, R29, R36 ;  /* 0x000000241d247221 */ /* 0x000fe20000010000 */
[----:B------:R-:W-:-:S02]  /*0e90*/  SHF.L.U32 R30, R30, 0x10, RZ ;  /* 0x000000101e1e7819 */ /* 0x000fc400000006ff */
[----:B------:R-:W-:Y:S02]  /*0ea0*/  SHF.L.U32 R37, R46, 0x10, RZ ;  /* 0x000000102e257819 */ /* 0x000fe400000006ff */
[----:B------:R-:W-:Y:S02]  /*0eb0*/  SHF.L.U32 R31, R31, 0x10, RZ ;  /* 0x000000101f1f7819 */ /* 0x000fe400000006ff */
[----:B------:R-:W-:Y:S01]  /*0ec0*/  SHF.L.U32 R27, R27, 0x10, RZ ;  /* 0x000000101b1b7819 */ /* 0x000fe200000006ff */
[----:B------:R-:W-:Y:S01]  /*0ed0*/  FADD.FTZ R37, R30, R37 ;  /* 0x000000251e257221 */ /* 0x000fe20000010000 */
[----:B------:R-:W-:Y:S01]  /*0ee0*/  SHF.L.U32 R29, R26, 0x10, RZ ;  /* 0x000000101a1d7819 */ /* 0x000fe200000006ff */
[----:B------:R-:W-:Y:S01]  /*0ef0*/  IMAD.U32 R26, R47, 0x10000, RZ ;  /* 0x000100002f1a7824 */ /* 0x000fe200078e00ff */
[----:B------:R-:W-:Y:S02]  /*0f00*/  SHF.L.U32 R28, R25, 0x10, RZ ;  /* 0x00000010191c7819 */ /* 0x000fe400000006ff */
[----:B------:R-:W-:-:S02]  /*0f10*/  SHF.L.U32 R39, R39, 0x10, RZ ;  /* 0x0000001027277819 */ /* 0x000fc400000006ff */
[----:B------:R-:W-:Y:S01]  /*0f20*/  SHF.L.U32 R136, R38, 0x10, RZ ;  /* 0x0000001026887819 */ /* 0x000fe200000006ff */
[----:B------:R-:W-:Y:S01]  /*0f30*/  FADD.FTZ R38, R31, R26 ;  /* 0x0000001a1f267221 */ /* 0x000fe20000010000 */
[----:B------:R-:W-:Y:S01]  /*0f40*/  SHF.L.U32 R34, R34, 0x10, RZ ;  /* 0x0000001022227819 */ /* 0x000fe200000006ff */
[----:B------:R-:W-:Y:S01]  /*0f50*/  FADD.FTZ R39, R39, R28 ;  /* 0x0000001c27277221 */ /* 0x000fe20000010000 */
[----:B------:R-:W-:Y:S01]  /*0f60*/  F2FP.BF16.F32.PACK_AB R40, R138, R35 ;  /* 0x000000238a28723e */ /* 0x000fe200000010ff */
[----:B------:R-:W-:Y:S02]  /*0f70*/  FADD.FTZ R136, R136, R29 ;  /* 0x0000001d88887221 */ /* 0x000fe40000010000 */
[----:B------:R-:W-:Y:S01]  /*0f80*/  FADD.FTZ R137, R34, R27 ;  /* 0x0000001b22897221 */ /* 0x000fe20000010000 */
[----:B------:R-:W-:Y:S02]  /*0f90*/  F2FP.BF16.F32.PACK_AB R43, R39, R38 ;  /* 0x00000026272b723e */ /* 0x000fe400000010ff */
[----:B------:R-:W-:-:S02]  /*0fa0*/  F2FP.BF16.F32.PACK_AB R42, R136, R37 ;  /* 0x00000025882a723e */ /* 0x000fc400000010ff */
[----:B------:R-:W-:Y:S01]  /*0fb0*/  F2FP.BF16.F32.PACK_AB R41, R137, R36 ;  /* 0x000000248929723e */ /* 0x000fe200000010ff */
[----:B------:R-:W-:Y:S06]  /*0fc0*/  BRA `(.L_x_261) ;  /* 0x0000000000b87947 */ /* 0x000fec0003800000 */
.L_x_259:
[----:B------:R-:W-:Y:S05]  /*0fd0*/  @!P2 BRA `(.L_x_262) ;  /* 0x000000000084a947 */ /* 0x000fea0003800000 */
[----:B-----5:R-:W-:Y:S01]  /*0fe0*/  PRMT R25, R28, 0x7632, R25 ;  /* 0x000076321c197816 */ /* 0x020fe20000000019 */
[----:B------:R-:W-:Y:S01]  /*0ff0*/  IMAD.U32 R35, R48, 0x10000, RZ ;  /* 0x0001000030237824 */ /* 0x000fe200078e00ff */
[----:B------:R-:W-:Y:S01]  /*1000*/  PRMT R26, R29, 0x7632, R26 ;  /* 0x000076321d1a7816 */ /* 0x000fe2000000001a */
[----:B------:R-:W-:Y:S01]  /*1010*/  IMAD.U32 R138, R33, 0x10000, RZ ;  /* 0x00010000218a7824 */ /* 0x000fe200078e00ff */
[----:B------:R-:W-:Y:S01]  /*1020*/  PRMT R27, R30, 0x7632, R27 ;  /* 0x000076321e1b7816 */ /* 0x000fe2000000001b */
[----:B------:R-:W-:Y:S01]  /*1030*/  IMAD.U32 R25, R25, 0x10000, RZ ;  /* 0x0001000019197824 */ /* 0x000fe200078e00ff */
[----:B------:R-:W-:Y:S02]  /*1040*/  PRMT R32, R31, 0x7632, R32 ;  /* 0x000076321f207816 */ /* 0x000fe40000000020 */
[----:B------:R-:W-:Y:S01]  /*1050*/  SHF.L.U32 R137, R39, 0x10, RZ ;  /* 0x0000001027897819 */ /* 0x000fe200000006ff */
[----:B------:R-:W-:Y:S01]  /*1060*/  FADD.FTZ R138, R25, R138 ;  /* 0x0000008a198a7221 */ /* 0x000fe20000010000 */
[----:B------:R-:W-:-:S02]  /*1070*/  SHF.L.U32 R28, R28, 0x10, RZ ;  /* 0x000000101c1c7819 */ /* 0x000fc400000006ff */
[----:B------:R-:W-:Y:S02]  /*1080*/  SHF.L.U32 R29, R29, 0x10, RZ ;  /* 0x000000101d1d7819 */ /* 0x000fe400000006ff */
[----:B------:R-:W-:Y:S01]  /*1090*/  SHF.L.U32 R30, R30, 0x10, RZ ;  /* 0x000000101e1e7819 */ /* 0x000fe200000006ff */
[----:B------:R-:W-:Y:S01]  /*10a0*/  FADD.FTZ R35, R28, R35 ;  /* 0x000000231c237221 */ /* 0x000fe20000010000 */
[----:B------:R-:W-:Y:S02]  /*10b0*/  SHF.L.U32 R36, R49, 0x10, RZ ;  /* 0x0000001031247819 */ /* 0x000fe400000006ff */
[----:B------:R-:W-:Y:S02]  /*10c0*/  SHF.L.U32 R37, R50, 0x10, RZ ;  /* 0x0000001032257819 */ /* 0x000fe400000006ff */
        /* <DEDUP_REMOVED lines=18> */
.L_x_262:
[C---:B-----5:R-:W-:Y:S01]  /*11f0*/  PRMT R39, R31.reuse, 0x7632, R39 ;  /* 0x000076321f277816 */ /* 0x060fe20000000027 */
        /* <DEDUP_REMOVED lines=11> */
.L_x_261:
[----:B------:R-:W0:Y:S01]  /*12b0*/  @P0 LDC.64 R26, c[0x0][0x3a8] ;  /* 0x0000ea00ff1a0b82 */ /* 0x000e220000000a00 */
[----:B------:R-:W-:-:S07]  /*12c0*/  IADD3 R25, PT, PT, R24, 0x20, RZ ;  /* 0x0000002018197810 */ /* 0x000fce0007ffe0ff */
[----:B------:R-:W1:Y:S08]  /*12d0*/  @P1 LDC.64 R32, c[0x0][0x398] ;  /* 0x0000e600ff201b82 */ /* 0x000e700000000a00 */
[----:B------:R-:W2:Y:S01]  /*12e0*/  @P2 LDC.64 R132, c[0x0][0x3a0] ;  /* 0x0000e800ff842b82 */ /* 0x000ea20000000a00 */
[----:B------:R-:W-:-:S04]  /*12f0*/  IMAD.WIDE.U32 R28, R25, 0x10, R216 ;  /* 0x00000010191c7825 */ /* 0x000fc800078e00d8 */
[----:B0-----:R-:W-:-:S05]  /*1300*/  @P0 IMAD.WIDE.U32 R26, R24, 0x10, R26 ;  /* 0x00000010181a0825 */ /* 0x001fca00078e001a */
[----:B------:R0:W-:Y:S01]  /*1310*/  @P0 STG.E.128 desc[UR6][R26.64], R40 ;  /* 0x000000281a000986 */ /* 0x0001e2000c101d06 */
[----:B-1----:R-:W-:-:S03]  /*1320*/  @P1 IMAD.WIDE.U32 R32, R25, 0x10, R32 ;  /* 0x0000001019201825 */ /* 0x002fc600078e0020 */
[----:B------:R-:W5:Y:S04]  /*1330*/  LDG.E.128 R28, desc[UR6][R28.64] ;  /* 0x000000061c1c7981 */ /* 0x000f68000c1e1d00 */
[----:B------:R-:W3:Y:S01]  /*1340*/  @P1 LDG.E.128 R44, desc[UR6][R32.64] ;  /* 0x00000006202c1981 */ /* 0x000ee2000c1e1d00 */
[----:B--2---:R-:W-:-:S05]  /*1350*/  @P2 IMAD.WIDE.U32 R132, R25, 0x10, R132 ;  /* 0x0000001019842825 */ /* 0x004fca00078e0084 */
[----:B------:R-:W2:Y:S01]  /*1360*/  @P2 LDG.E.128 R48, desc[UR6][R132.64] ;  /* 0x0000000684302981 */ /* 0x000ea2000c1e1d00 */
[----:B------:R-:W-:-:S04]  /*1370*/  UISETP.NE.U32.AND UP0, UPT, UR12, URZ, UPT ;  /* 0x000000ff0c00728c */ /* 0x000fc8000bf05070 */
[----:B------:R-:W-:Y:S01]  /*1380*/  UISETP.NE.AND.EX UP0, UPT, UR13, URZ, UPT, UP0 ;  /* 0x000000ff0d00728c */ /* 0x000fe2000bf05300 */
[----:B---3--:R-:W-:Y:S02]  /*1390*/  PRMT R34, R47, 0x7632, R34 ;  /* 0x000076322f227816 */ /* 0x008fe40000000022 */
[----:B------:R-:W-:Y:S02]  /*13a0*/  PRMT R134, R46, 0x7632, R134 ;  /* 0x000076322e867816 */ /* 0x000fe40000000086 */
[----:B------:R-:W-:Y:S02]  /*13b0*/  PRMT R135, R45, 0x7632, R135 ;  /* 0x000076322d877816 */ /* 0x000fe40000000087 */
[----:B------:R-:W-:Y:S02]  /*13c0*/  PRMT R139, R44, 0x7632, R139 ;  /* 0x000076322c8b7816 */ /* 0x000fe4000000008b */
[----:B--2---:R-:W-:Y:S02]  /*13d0*/  PRMT R140, R51, 0x7632, R140 ;  /* 0x00007632338c7816 */ /* 0x004fe4000000008c */
[----:B------:R-:W-:-:S02]  /*13e0*/  PRMT R32, R50, 0x7632, R32 ;  /* 0x0000763232207816 */ /* 0x000fc40000000020 */
[----:B------:R-:W-:Y:S02]  /*13f0*/  PRMT R33, R49, 0x7632, R33 ;  /* 0x0000763231217816 */ /* 0x000fe40000000021 */
[----:B------:R-:W-:Y:S01]  /*1400*/  PRMT R132, R48, 0x7632, R132 ;  /* 0x0000763230847816 */ /* 0x000fe20000000084 */
[----:B0-----:R-:W-:Y:S06]  /*1410*/  BRA.U UP0, `(.L_x_263) ;  /* 0x0000000100c47547 */ /* 0x001fec000b800000 */
[----:B------:R-:W-:-:S04]  /*1420*/  UISETP.NE.U32.AND UP1, UPT, UR10, URZ, UPT ;  /* 0x000000ff0a00728c */ /* 0x000fc8000bf25070 */
[----:B------:R-:W-:-:S09]  /*1430*/  UISETP.NE.AND.EX UP1, UPT, UR11, URZ, UPT, UP1 ;  /* 0x000000ff0b00728c */ /* 0x000fd2000bf25310 */
[----:B------:R-:W-:Y:S05]  /*1440*/  BRA.U UP1, `(.L_x_264) ;  /* 0x0000000101347547 */ /* 0x000fea000b800000 */
[----:B-----5:R-:W-:Y:S02]  /*1450*/  PRMT R32, R28, 0x7632, R32 ;  /* 0x000076321c207816 */ /* 0x020fe40000000020 */
[----:B------:R-:W-:Y:S02]  /*1460*/  PRMT R33, R29, 0x7632, R33 ;  /* 0x000076321d217816 */ /* 0x000fe40000000021 */
[----:B------:R-:W-:Y:S02]  /*1470*/  PRMT R34, R30, 0x7632, R34 ;  /* 0x000076321e227816 */ /* 0x000fe40000000022 */
[----:B------:R-:W-:Y:S02]  /*1480*/  PRMT R132, R31, 0x7632, R132 ;  /* 0x000076321f847816 */ /* 0x000fe40000000084 */
[----:B------:R-:W-:Y:S01]  /*1490*/  SHF.L.U32 R26, R28, 0x10, RZ ;  /* 0x000000101c1a7819 */ /* 0x000fe200000006ff */
[----:B------:R-:W-:Y:S01]  /*14a0*/  IMAD.U32 R28, R30, 0x10000, RZ ;  /* 0x000100001e1c7824 */ /* 0x000fe200078e00ff */
[----:B------:R-:W-:-:S02]  /*14b0*/  SHF.L.U32 R27, R29, 0x10, RZ ;  /* 0x000000101d1b7819 */ /* 0x000fc400000006ff */
[----:B------:R-:W-:Y:S02]  /*14c0*/  SHF.L.U32 R29, R31, 0x10, RZ ;  /* 0x000000101f1d7819 */ /* 0x000fe400000006ff */
[----:B------:R-:W-:Y:S01]  /*14d0*/  SHF.L.U32 R30, R32, 0x10, RZ ;  /* 0x00000010201e7819 */ /* 0x000fe200000006ff */
[----:B------:R-:W-:Y:S01]  /*14e0*/  IMAD.U32 R32, R34, 0x10000, RZ ;  /* 0x0001000022207824 */ /* 0x000fe200078e00ff */
[----:B------:R-:W-:Y:S02]  /*14f0*/  SHF.L.U32 R31, R33, 0x10, RZ ;  /* 0x00000010211f7819 */ /* 0x000fe400000006ff */
[----:B------:R-:W-:Y:S01]  /*1500*/  SHF.L.U32 R33, R132, 0x10, RZ ;  /* 0x0000001084217819 */ /* 0x000fe200000006ff */
[----:B------:R-:W-:Y:S06]  /*1510*/  BRA `(.L_x_265) ;  /* 0x0000000400d47947 */ /* 0x000fec0003800000 */
.L_x_264:
[C---:B-----5:R-:W-:Y:S01]  /*1520*/  PRMT R34, R28.reuse, 0x7632, R34 ;  /* 0x000076321c227816 */ /* 0x060fe20000000022 */
[----:B------:R-:W-:Y:S01]  /*1530*/  IMAD.U32 R133, R31, 0x10000, RZ ;  /* 0x000100001f857824 */ /* 0x000fe200078e00ff */
[----:B------:R-:W-:Y:S02]  /*1540*/  SHF.L.U32 R26, R28, 0x10, RZ ;  /* 0x000000101c1a7819 */ /* 0x000fe400000006ff */
[C---:B------:R-:W-:Y:S02]  /*1550*/  PRMT R40, R29.reuse, 0x7632, R40 ;  /* 0x000076321d287816 */ /* 0x040fe40000000028 */
[----:B------:R-:W-:Y:S02]  /*1560*/  SHF.L.U32 R27, R48, 0x10, RZ ;  /* 0x00000010301b7819 */ /* 0x000fe400000006ff */
[----:B------:R-:W-:Y:S01]  /*1570*/  SHF.L.U32 R29, R29, 0x10, RZ ;  /* 0x000000101d1d7819 */ /* 0x000fe200000006ff */
[----:B------:R-:W-:Y:S01]  /*1580*/  IMAD.U32 R40, R40, 0x10000, RZ ;  /* 0x0001000028287824 */ /* 0x000fe200078e00ff */
[----:B------:R-:W-:Y:S01]  /*1590*/  SHF.L.U32 R28, R49, 0x10, RZ ;  /* 0x00000010311c7819 */ /* 0x000fe200000006ff */
[----:B------:R-:W-:Y:S01]  /*15a0*/  FADD.FTZ R26, R27, R26 ;  /* 0x0000001a1b1a7221 */ /* 0x000fe20000010000 */
[C---:B------:R-:W-:Y:S01]  /*15b0*/  PRMT R41, R30.reuse, 0x7632, R41 ;  /* 0x000076321e297816 */ /* 0x040fe20000000029 */
[----:B------:R-:W-:Y:S01]  /*15c0*/  IMAD.U32 R30, R30, 0x10000, RZ ;  /* 0x000100001e1e7824 */ /* 0x000fe200078e00ff */
[----:B------:R-:W-:Y:S01]  /*15d0*/  SHF.L.U32 R43, R50, 0x10, RZ ;  /* 0x00000010322b7819 */ /* 0x000fe200000006ff */
[----:B------:R-:W-:Y:S01]  /*15e0*/  FADD.FTZ R27, R28, R29 ;  /* 0x0000001d1c1b7221 */ /* 0x000fe20000010000 */
[----:B------:R-:W-:-:S02]  /*15f0*/  PRMT R42, R31, 0x7632, R42 ;  /* 0x000076321f2a7816 */ /* 0x000fc4000000002a */
[----:B------:R-:W-:Y:S01]  /*1600*/  SHF.L.U32 R31, R33, 0x10, RZ ;  /* 0x00000010211f7819 */ /* 0x000fe200000006ff */
[----:B------:R-:W-:Y:S01]  /*1610*/  FADD.FTZ R28, R43, R30 ;  /* 0x0000001e2b1c7221 */ /* 0x000fe20000010000 */
[----:B------:R-:W-:Y:S01]  /*1620*/  SHF.L.U32 R30, R132, 0x10, RZ ;  /* 0x00000010841e7819 */ /* 0x000fe200000006ff */
[----:B------:R-:W-:Y:S01]  /*1630*/  IMAD.U32 R33, R140, 0x10000, RZ ;  /* 0x000100008c217824 */ /* 0x000fe200078e00ff */
[----:B------:R-:W-:Y:S01]  /*1640*/  SHF.L.U32 R43, R41, 0x10, RZ ;  /* 0x00000010292b7819 */ /* 0x000fe200000006ff */
[----:B------:R-:W-:Y:S01]  /*1650*/  FADD.FTZ R31, R40, R31 ;  /* 0x0000001f281f7221 */ /* 0x000fe20000010000 */
[----:B------:R-:W-:Y:S02]  /*1660*/  SHF.L.U32 R32, R32, 0x10, RZ ;  /* 0x0000001020207819 */ /* 0x000fe400000006ff */
[----:B------:R-:W-:Y:S02]  /*1670*/  SHF.L.U32 R132, R51, 0x10, RZ ;  /* 0x0000001033847819 */ /* 0x000fe400000006ff */
[----:B------:R-:W-:Y:S01]  /*1680*/  SHF.L.U32 R42, R42, 0x10, RZ ;  /* 0x000000102a2a7819 */ /* 0x000fe200000006ff */
[----:B------:R-:W-:Y:S01]  /*1690*/  FADD.FTZ R32, R43, R32 ;  /* 0x000000202b207221 */ /* 0x000fe20000010000 */
[----:B------:R-:W-:Y:S01]  /*16a0*/  SHF.L.U32 R41, R34, 0x10, RZ ;  /* 0x0000001022297819 */ /* 0x000fe200000006ff */
[----:B------:R-:W-:-:S02]  /*16b0*/  FADD.FTZ R29, R132, R133 ;  /* 0x00000085841d7221 */ /* 0x000fc40000010000 */
[----:B------:R-:W-:Y:S01]  /*16c0*/  FADD.FTZ R33, R42, R33 ;  /* 0x000000212a217221 */ /* 0x000fe20000010000 */
[----:B------:R-:W-:Y:S01]  /*16d0*/  F2FP.BF16.F32.PACK_AB R42, R32, R28 ;  /* 0x0000001c202a723e */ /* 0x000fe200000010ff */
[----:B------:R-:W-:Y:S01]  /*16e0*/  FADD.FTZ R30, R41, R30 ;  /* 0x0000001e291e7221 */ /* 0x000fe20000010000 */
[----:B------:R-:W-:Y:S02]  /*16f0*/  F2FP.BF16.F32.PACK_AB R41, R31, R27 ;  /* 0x0000001b1f29723e */ /* 0x000fe400000010ff */
[----:B------:R-:W-:Y:S02]  /*1700*/  F2FP.BF16.F32.PACK_AB R43, R33, R29 ;  /* 0x0000001d212b723e */ /* 0x000fe400000010ff */
[----:B------:R-:W-:Y:S01]  /*1710*/  F2FP.BF16.F32.PACK_AB R40, R30, R26 ;  /* 0x0000001a1e28723e */ /* 0x000fe200000010ff */
[----:B------:R-:W-:Y:S06]  /*1720*/  BRA `(.L_x_265) ;  /* 0x0000000400507947 */ /* 0x000fec0003800000 */
.L_x_263:
[----:B------:R-:W-:-:S04]  /*1730*/  UISETP.NE.U32.AND UP1, UPT, UR10, URZ, UPT ;  /* 0x000000ff0a00728c */ /* 0x000fc8000bf25070 */
[----:B------:R-:W-:-:S09]  /*1740*/  UISETP.NE.AND.EX UP1, UPT, UR11, URZ, UPT, UP1 ;  /* 0x000000ff0b00728c */ /* 0x000fd2000bf25310 */
[----:B------:R-:W-:Y:S05]  /*1750*/  BRA.U UP1, `(.L_x_266) ;  /* 0x0000000101847547 */ /* 0x000fea000b800000 */
[C---:B-----5:R-:W-:Y:S01]  /*1760*/  PRMT R40, R28.reuse, 0x7632, R40 ;  /* 0x000076321c287816 */ /* 0x060fe20000000028 */
[----:B------:R-:W-:Y:S01]  /*1770*/  IMAD.U32 R132, R31, 0x10000, RZ ;  /* 0x000100001f847824 */ /* 0x000fe200078e00ff */
[----:B------:R-:W-:Y:S02]  /*1780*/  SHF.L.U32 R26, R28, 0x10, RZ ;  /* 0x000000101c1a7819 */ /* 0x000fe400000006ff */
[C---:B------:R-:W-:Y:S02]  /*1790*/  PRMT R41, R29.reuse, 0x7632, R41 ;  /* 0x000076321d297816 */ /* 0x040fe40000000029 */
[----:B------:R-:W-:Y:S02]  /*17a0*/  SHF.L.U32 R27, R44, 0x10, RZ ;  /* 0x000000102c1b7819 */ /* 0x000fe400000006ff */
[----:B------:R-:W-:Y:S02]  /*17b0*/  SHF.L.U32 R29, R29, 0x10, RZ ;  /* 0x000000101d1d7819 */ /* 0x000fe400000006ff */
        /* <DEDUP_REMOVED lines=9> */
[----:B------:R-:W-:Y:S01]  /*1850*/  IMAD.U32 R33, R34, 0x10000, RZ ;  /* 0x0001000022217824 */ /* 0x000fe200078e00ff */
        /* <DEDUP_REMOVED lines=17> */
.L_x_266:
[----:B-----5:R-:W-:Y:S01]  /*1970*/  PRMT R26, R28, 0x7632, R26 ;  /* 0x000076321c1a7816 */ /* 0x020fe2000000001a */
[----:B------:R-:W-:Y:S01]  /*1980*/  IMAD.U32 R27, R44, 0x10000, RZ ;  /* 0x000100002c1b7824 */ /* 0x000fe200078e00ff */
[----:B------:R-:W-:Y:S01]  /*1990*/  SHF.L.U32 R28, R28, 0x10, RZ ;  /* 0x000000101c1c7819 */ /* 0x000fe200000006ff */
[----:B------:R-:W-:Y:S01]  /*19a0*/  IMAD.U32 R135, R135, 0x10000, RZ ;  /* 0x0001000087877824 */ /* 0x000fe200078e00ff */
[----:B------:R-:W-:Y:S01]  /*19b0*/  PRMT R40, R29, 0x7632, R40 ;  /* 0x000076321d287816 */ /* 0x000fe20000000028 */
[----:B------:R-:W-:Y:S01]  /*19c0*/  IMAD.U32 R26, R26, 0x10000, RZ ;  /* 0x000100001a1a7824 */ /* 0x000fe200078e00ff */
[----:B------:R-:W-:Y:S01]  /*19d0*/  SHF.L.U32 R139, R139, 0x10, RZ ;  /* 0x000000108b8b7819 */ /* 0x000fe200000006ff */
[----:B------:R-:W-:Y:S01]  /*19e0*/  FADD.FTZ R27, R27, R28 ;  /* 0x0000001c1b1b7221 */ /* 0x000fe20000010000 */
[----:B------:R-:W-:Y:S02]  /*19f0*/  SHF.L.U32 R29, R29, 0x10, RZ ;  /* 0x000000101d1d7819 */ /* 0x000fe400000006ff */
[----:B------:R-:W-:Y:S01]  /*1a00*/  SHF.L.U32 R28, R45, 0x10, RZ ;  /* 0x000000102d1c7819 */ /* 0x000fe200000006ff */
[----:B------:R-:W-:Y:S01]  /*1a10*/  FADD.FTZ R139, R26, R139 ;  /* 0x0000008b1a8b7221 */ /* 0x000fe20000010000 */
[----:B------:R-:W-:-:S02]  /*1a20*/  PRMT R41, R30, 0x7632, R41 ;  /* 0x000076321e297816 */ /* 0x000fc40000000029 */
[C---:B------:R-:W-:Y:S01]  /*1a30*/  PRMT R42, R31.reuse, 0x7632, R42 ;  /* 0x000076321f2a7816 */ /* 0x040fe2000000002a */
[----:B------:R-:W-:Y:S01]  /*1a40*/  FADD.FTZ R28, R28, R29 ;  /* 0x0000001d1c1c7221 */ /* 0x000fe20000010000 */
[----:B------:R-:W-:Y:S01]  /*1a50*/  SHF.L.U32 R43, R31, 0x10, RZ ;  /* 0x000000101f2b7819 */ /* 0x000fe200000006ff */
[----:B------:R-:W-:Y:S01]  /*1a60*/  IMAD.U32 R41, R41, 0x10000, RZ ;  /* 0x0001000029297824 */ /* 0x000fe200078e00ff */
[----:B------:R-:W-:Y:S02]  /*1a70*/  SHF.L.U32 R30, R30, 0x10, RZ ;  /* 0x000000101e1e7819 */ /* 0x000fe400000006ff */
        /* <DEDUP_REMOVED lines=24> */
[----:B------:R-:W-:Y:S01]  /*1c00*/  FADD.FTZ R32, R32, R41 ;  /* 0x0000002920207221 */ /* 0x000fe20000010000 */
[----:B------:R-:W-:Y:S01]  /*1c10*/  FADD.FTZ R31, R31, R40 ;  /* 0x000000281f1f7221 */ /* 0x000fe20000010000 */
[----:B------:R-:W-:Y:S02]  /*1c20*/  FADD.FTZ R30, R30, R139 ;  /* 0x0000008b1e1e7221 */ /* 0x000fe40000010000 */
[----:B------:R-:W-:Y:S02]  /*1c30*/  F2FP.BF16.F32.PACK_AB R43, R33, R29 ;  /* 0x0000001d212b723e */ /* 0x000fe400000010ff */
[----:B------:R-:W-:Y:S02]  /*1c40*/  F2FP.BF16.F32.PACK_AB R42, R32, R28 ;  /* 0x0000001c202a723e */ /* 0x000fe400000010ff */
[----:B------:R-:W-:-:S02]  /*1c50*/  F2FP.BF16.F32.PACK_AB R41, R31, R27 ;  /* 0x0000001b1f29723e */ /* 0x000fc400000010ff */
[----:B------:R-:W-:-:S07]  /*1c60*/  F2FP.BF16.F32.PACK_AB R40, R30, R26 ;  /* 0x0000001a1e28723e */ /* 0x000fce00000010ff */
.L_x_265:
[----:B------:R-:W0:Y:S01]  /*1c70*/  @P0 LDC.64 R132, c[0x0][0x3a8] ;  /* 0x0000ea00ff840b82 */ /* 0x000e220000000a00 */
[----:B------:R-:W-:-:S07]  /*1c80*/  IADD3 R34, PT, PT, R24, 0x40, RZ ;  /* 0x0000004018227810 */ /* 0x000fce0007ffe0ff */
[----:B------:R-:W1:Y:S08]  /*1c90*/  @P1 LDC.64 R140, c[0x0][0x398] ;  /* 0x0000e600ff8c1b82 */ /* 0x000e700000000a00 */
[----:B------:R-:W2:Y:S01]  /*1ca0*/  @P2 LDC.64 R134, c[0x0][0x3a0] ;  /* 0x0000e800ff862b82 */ /* 0x000ea20000000a00 */
[----:B0-----:R-:W-:-:S05]  /*1cb0*/  @P0 IMAD.WIDE.U32 R132, R25, 0x10, R132 ;  /* 0x0000001019840825 */ /* 0x001fca00078e0084 */
[----:B------:R0:W-:Y:S01]  /*1cc0*/  @P0 STG.E.128 desc[UR6][R132.64], R40 ;  /* 0x0000002884000986 */ /* 0x0001e2000c101d06 */
[----:B-1----:R-:W-:-:S05]  /*1cd0*/  @P1 IMAD.WIDE.U32 R140, R34, 0x10, R140 ;  /* 0x00000010228c1825 */ /* 0x002fca00078e008c */
[----:B------:R-:W3:Y:S01]  /*1ce0*/  @P1 LDG.E.128 R44, desc[UR6][R140.64] ;  /* 0x000000068c2c1981 */ /* 0x000ee2000c1e1d00 */
[----:B--2---:R-:W-:-:S05]  /*1cf0*/  @P2 IMAD.WIDE.U32 R134, R34, 0x10, R134 ;  /* 0x0000001022862825 */ /* 0x004fca00078e0086 */
[----:B------:R-:W2:Y:S01]  /*1d00*/  @P2 LDG.E.128 R48, desc[UR6][R134.64] ;  /* 0x0000000686302981 */ /* 0x000ea2000c1e1d00 */
[----:B0-----:R-:W-:-:S06]  /*1d10*/  IMAD.WIDE.U32 R132, R34, 0x10, R216 ;  /* 0x0000001022847825 */ /* 0x001fcc00078e00d8 */
[----:B------:R-:W5:Y:S01]  /*1d20*/  LDG.E.128 R132, desc[UR6][R132.64] ;  /* 0x0000000684847981 */ /* 0x000f62000c1e1d00 */
        /* <DEDUP_REMOVED lines=8> */
[----:B------:R-:W-:Y:S06]  /*1db0*/  BRA.U UP0, `(.L_x_267) ;  /* 0x0000000100bc7547 */ /* 0x000fec000b800000 */
[----:B------:R-:W-:Y:S05]  /*1dc0*/  BRA.U UP1, `(.L_x_268) ;  /* 0x0000000101347547 */ /* 0x000fea000b800000 */
        /* <DEDUP_REMOVED lines=13> */
.L_x_268:
[----:B-----5:R-:W-:Y:S01]  /*1ea0*/  PRMT R40, R132, 0x7632, R40 ;  /* 0x0000763284287816 */ /* 0x020fe20000000028 */
[----:B------:R-:W-:Y:S01]  /*1eb0*/  IMAD.U32 R141, R50, 0x10000, RZ ;  /* 0x00010000328d7824 */ /* 0x000fe200078e00ff */
[C---:B------:R-:W-:Y:S01]  /*1ec0*/  PRMT R41, R133.reuse, 0x7632, R41 ;  /* 0x0000763285297816 */ /* 0x040fe20000000029 */
[----:B------:R-:W-:Y:S01]  /*1ed0*/  IMAD.U32 R133, R133, 0x10000, RZ ;  /* 0x0001000085857824 */ /* 0x000fe200078e00ff */
[----:B------:R-:W-:Y:S01]  /*1ee0*/  PRMT R42, R134, 0x7632, R42 ;  /* 0x00007632862a7816 */ /* 0x000fe2000000002a */
[----:B------:R-:W-:Y:S01]  /*1ef0*/  IMAD.U32 R145, R147, 0x10000, RZ ;  /* 0x0001000093917824 */ /* 0x000fe200078e00ff */
[----:B------:R-:W-:Y:S02]  /*1f00*/  PRMT R43, R135, 0x7632, R43 ;  /* 0x00007632872b7816 */ /* 0x000fe4000000002b */
        /* <DEDUP_REMOVED lines=11> */
[----:B------:R-:W-:Y:S02]  /*1fc0*/  SHF.L.U32 R144, R148, 0x10, RZ ;  /* 0x0000001094907819 */ /* 0x000fe400000006ff */
[----:B------:R-:W-:-:S02]  /*1fd0*/  SHF.L.U32 R146, R146, 0x10, RZ ;  /* 0x0000001092927819 */ /* 0x000fc400000006ff */
[----:B------:R-:W-:Y:S02]  /*1fe0*/  SHF.L.U32 R142, R51, 0x10, RZ ;  /* 0x00000010338e7819 */ /* 0x000fe400000006ff */
[----:B------:R-:W-:Y:S02]  /*1ff0*/  SHF.L.U32 R43, R43, 0x10, RZ ;  /* 0x000000102b2b7819 */ /* 0x000fe400000006ff */
[----:B------:R-:W-:Y:S01]  /*2000*/  SHF.L.U32 R41, R41, 0x10, RZ ;  /* 0x0000001029297819 */ /* 0x000fe200000006ff */
[----:B------:R-:W-:Y:S01]  /*2010*/  FADD.FTZ R142, R142, R135 ;  /* 0x000000878e8e7221 */ /* 0x000fe20000010000 */
[----:B------:R-:W-:Y:S01]  /*2020*/  SHF.L.U32 R40, R40, 0x10, RZ ;  /* 0x0000001028287819 */ /* 0x000fe200000006ff */
[----:B------:R-:W-:Y:S01]  /*2030*/  FADD.FTZ R146, R43, R146 ;  /* 0x000000922b927221 */ /* 0x000fe20000010000 */
[----:B------:R-:W-:Y:S01]  /*2040*/  F2FP.BF16.F32.PACK_AB R42, R145, R141 ;  /* 0x0000008d912a723e */ /* 0x000fe200000010ff */
[----:B------:R-:W-:Y:S02]  /*2050*/  FADD.FTZ R144, R41, R144 ;  /* 0x0000009029907221 */ /* 0x000fe40000010000 */
[----:B------:R-:W-:Y:S01]  /*2060*/  FADD.FTZ R143, R40, R143 ;  /* 0x0000008f288f7221 */ /* 0x000fe20000010000 */
[----:B------:R-:W-:-:S02]  /*2070*/  F2FP.BF16.F32.PACK_AB R43, R146, R142 ;  /* 0x0000008e922b723e */ /* 0x000fc400000010ff */
[----:B------:R-:W-:Y:S02]  /*2080*/  F2FP.BF16.F32.PACK_AB R41, R144, R140 ;  /* 0x0000008c9029723e */ /* 0x000fe400000010ff */
[----:B------:R-:W-:Y:S01]  /*2090*/  F2FP.BF16.F32.PACK_AB R40, R143, R139 ;  /* 0x0000008b8f28723e */ /* 0x000fe200000010ff */
[----:B------:R-:W-:Y:S06]  /*20a0*/  BRA `(.L_x_269) ;  /* 0x0000000400487947 */ /* 0x000fec0003800000 */
.L_x_267:
[----:B------:R-:W-:Y:S05]  /*20b0*/  BRA.U UP1, `(.L_x_270) ;  /* 0x0000000101847547 */ /* 0x000fea000b800000 */
[C---:B-----5:R-:W-:Y:S01]  /*20c0*/  PRMT R41, R132.reuse, 0x7632, R41 ;  /* 0x0000763284297816 */ /* 0x060fe20000000029 */
[----:B------:R-:W-:Y:S01]  /*20d0*/  IMAD.U32 R143, R143, 0x10000, RZ ;  /* 0x000100008f8f7824 */ /* 0x000fe200078e00ff */
[----:B------:R-:W-:Y:S01]  /*20e0*/  SHF.L.U32 R132, R132, 0x10, RZ ;  /* 0x0000001084847819 */ /* 0x000fe200000006ff */
        /* <DEDUP_REMOVED lines=30> */
.L_x_270:
[C---:B-----5:R-:W-:Y:S01]  /*22d0*/  PRMT R40, R132.reuse, 0x7632, R40 ;  /* 0x0000763284287816 */ /* 0x060fe20000000028 */
[----:B------:R-:W-:Y:S01]  /*22e0*/  IMAD.U32 R151, R47, 0x10000, RZ ;  /* 0x000100002f977824 */ /* 0x000fe200078e00ff */
[----:B------:R-:W-:Y:S01]  /*22f0*/  SHF.L.U32 R132, R132, 0x10, RZ ;  /* 0x0000001084847819 */ /* 0x000fe200000006ff */
[----:B------:R-:W-:Y:S01]  /*2300*/  IMAD.U32 R145, R145, 0x10000, RZ ;  /* 0x0001000091917824 */ /* 0x000fe200078e00ff */
[----:B------:R-:W-:Y:S01]  /*2310*/  SHF.L.U32 R41, R44, 0x10, RZ ;  /* 0x000000102c297819 */ /* 0x000fe200000006ff */
[----:B------:R-:W-:Y:S01]  /*2320*/  IMAD.U32 R142, R142, 0x10000, RZ ;  /* 0x000100008e8e7824 */ /* 0x000fe200078e00ff */
[----:B------:R-:W-:Y:S02]  /*2330*/  SHF.L.U32 R140, R135, 0x10, RZ ;  /* 0x00000010878c7819 */ /* 0x000fe400000006ff */
[----:B------:R-:W-:Y:S01]  /*2340*/  PRMT R42, R133, 0x7632, R42 ;  /* 0x00007632852a7816 */ /* 0x000fe2000000002a */
[----:B------:R-:W-:Y:S01]  /*2350*/  FADD.FTZ R41, R41, R132 ;  /* 0x0000008429297221 */ /* 0x000fe20000010000 */
[----:B------:R-:W-:Y:S01]  /*2360*/  SHF.L.U32 R132, R45, 0x10, RZ ;  /* 0x000000102d847819 */ /* 0x000fe200000006ff */
[----:B------:R-:W-:Y:S01]  /*2370*/  IMAD.U32 R133, R133, 0x10000, RZ ;  /* 0x0001000085857824 */ /* 0x000fe200078e00ff */
[----:B------:R-:W-:Y:S01]  /*2380*/  SHF.L.U32 R40, R40, 0x10, RZ ;  /* 0x0000001028287819 */ /* 0x000fe200000006ff */
[----:B------:R-:W-:Y:S01]  /*2390*/  FADD.FTZ R151, R151, R140 ;  /* 0x0000008c97977221 */ /* 0x000fe20000010000 */
[----:B------:R-:W-:Y:S01]  /*23a0*/  PRMT R139, R134, 0x7632, R139 ;  /* 0x00007632868b7816 */ /* 0x000fe2000000008b */
[----:B------:R-:W-:Y:S01]  /*23b0*/  FADD.FTZ R132, R132, R133 ;  /* 0x0000008584847221 */ /* 0x000fe20000010000 */
[----:B------:R-:W-:-:S02]  /*23c0*/  PRMT R141, R135, 0x7632, R141 ;  /* 0x00007632878d7816 */ /* 0x000fc4000000008d */
[----:B------:R-:W-:Y:S01]  /*23d0*/  SHF.L.U32 R43, R42, 0x10, RZ ;  /* 0x000000102a2b7819 */ /* 0x000fe200000006ff */
[----:B------:R-:W-:Y:S01]  /*23e0*/  FADD.FTZ R42, R40, R145 ;  /* 0x00000091282a7221 */ /* 0x000fe20000010000 */
[----:B------:R-:W-:Y:S02]  /*23f0*/  SHF.L.U32 R140, R143, 0x10, RZ ;  /* 0x000000108f8c7819 */ /* 0x000fe400000006ff */
        /* <DEDUP_REMOVED lines=28> */
[----:B------:R-:W-:-:S07]  /*25c0*/  F2FP.BF16.F32.PACK_AB R40, R143, R139 ;  /* 0x0000008b8f28723e */ /* 0x000fce00000010ff */
.L_x_269:
[----:B------:R-:W0:Y:S01]  /*25d0*/  @P0 LDC.64 R148, c[0x0][0x3a8] ;  /* 0x0000ea00ff940b82 */ /* 0x000e220000000a00 */
[----:B------:R-:W-:-:S07]  /*25e0*/  IADD3 R147, PT, PT, R24, 0x60, RZ ;  /* 0x0000006018937810 */ /* 0x000fce0007ffe0ff */
[----:B------:R-:W1:Y:S08]  /*25f0*/  @P2 LDC.64 R132, c[0x0][0x3a0] ;  /* 0x0000e800ff842b82 */ /* 0x000e700000000a00 */
[----:B------:R-:W2:Y:S01]  /*2600*/  @P1 LDC.64 R134, c[0x0][0x398] ;  /* 0x0000e600ff861b82 */ /* 0x000ea20000000a00 */
[----:B0-----:R-:W-:-:S05]  /*2610*/  @P0 IMAD.WIDE.U32 R148, R34, 0x10, R148 ;  /* 0x0000001022940825 */ /* 0x001fca00078e0094 */
[----:B------:R0:W-:Y:S01]  /*2620*/  @P0 STG.E.128 desc[UR6][R148.64], R40 ;  /* 0x0000002894000986 */ /* 0x0001e2000c101d06 */
[----:B-1----:R-:W-:-:S05]  /*2630*/  @P2 IMAD.WIDE.U32 R132, R147, 0x10, R132 ;  /* 0x0000001093842825 */ /* 0x002fca00078e0084 */
[----:B------:R1:W3:Y:S01]  /*2640*/  @P2 LDG.E.128 R48, desc[UR6][R132.64] ;  /* 0x0000000684302981 */ /* 0x0002e2000c1e1d00 */
[----:B--2---:R-:W-:-:S05]  /*2650*/  @P1 IMAD.WIDE.U32 R134, R147, 0x10, R134 ;  /* 0x0000001093861825 */ /* 0x004fca00078e0086 */
[----:B------:R0:W5:Y:S01]  /*2660*/  @P1 LDG.E.128 R44, desc[UR6][R134.64] ;  /* 0x00000006862c1981 */ /* 0x000162000c1e1d00 */
[----:B-1----:R-:W-:-:S06]  /*2670*/  IMAD.WIDE.U32 R132, R147, 0x10, R216 ;  /* 0x0000001093847825 */ /* 0x002fcc00078e00d8 */
[----:B------:R-:W5:Y:S01]  /*2680*/  LDG.E.128 R132, desc[UR6][R132.64] ;  /* 0x0000000684847981 */ /* 0x000f62000c1e1d00 */
[----:B---3--:R-:W-:Y:S02]  /*2690*/  PRMT R151, R51, 0x7632, R151 ;  /* 0x0000763233977816 */ /* 0x008fe40000000097 */
[----:B------:R-:W-:Y:S02]  /*26a0*/  PRMT R152, R50, 0x7632, R152 ;  /* 0x0000763232987816 */ /* 0x000fe40000000098 */
[----:B------:R-:W-:Y:S02]  /*26b0*/  PRMT R153, R49, 0x7632, R153 ;  /* 0x0000763231997816 */ /* 0x000fe40000000099 */
[----:B------:R-:W-:Y:S01]  /*26c0*/  PRMT R154, R48, 0x7632, R154 ;  /* 0x00007632309a7816 */ /* 0x000fe2000000009a */
[----:B0-----:R-:W-:Y:S06]  /*26d0*/  BRA.U UP0, `(.L_x_271) ;  /* 0x0000000100bc7547 */ /* 0x001fec000b800000 */
        /* <DEDUP_REMOVED lines=14> */
.L_x_272:
[C---:B-----5:R-:W-:Y:S01]  /*27c0*/  PRMT R41, R132.reuse, 0x7632, R41 ;  /* 0x0000763284297816 */ /* 0x060fe20000000029 */
[----:B------:R-:W-:Y:S01]  /*27d0*/  IMAD.U32 R132, R132, 0x10000, RZ ;  /* 0x0001000084847824 */ /* 0x000fe200078e00ff */
[----:B------:R-:W-:Y:S01]  /*27e0*/  PRMT R42, R133, 0x7632, R42 ;  /* 0x00007632852a7816 */ /* 0x000fe2000000002a */
[----:B------:R-:W-:Y:S01]  /*27f0*/  IMAD.U32 R40, R49, 0x10000, RZ ;  /* 0x0001000031287824 */ /* 0x000fe200078e00ff */
[----:B------:R-:W-:Y:S01]  /*2800*/  PRMT R156, R134, 0x7632, R156 ;  /* 0x00007632869c7816 */ /* 0x000fe2000000009c */
[----:B------:R-:W-:Y:S01]  /*2810*/  IMAD.U32 R153, R153, 0x10000, RZ ;  /* 0x0001000099997824 */ /* 0x000fe200078e00ff */
[----:B------:R-:W-:Y:S02]  /*2820*/  SHF.L.U32 R43, R48, 0x10, RZ ;  /* 0x00000010302b7819 */ /* 0x000fe400000006ff */
[----:B------:R-:W-:Y:S02]  /*2830*/  SHF.L.U32 R133, R133, 0x10, RZ ;  /* 0x0000001085857819 */ /* 0x000fe400000006ff */
[----:B------:R-:W-:Y:S01]  /*2840*/  SHF.L.U32 R134, R134, 0x10, RZ ;  /* 0x0000001086867819 */ /* 0x000fe200000006ff */
[----:B------:R-:W-:Y:S01]  /*2850*/  FADD.FTZ R148, R43, R132 ;  /* 0x000000842b947221 */ /* 0x000fe20000010000 */
[----:B------:R-:W-:Y:S01]  /*2860*/  SHF.L.U32 R155, R50, 0x10, RZ ;  /* 0x00000010329b7819 */ /* 0x000fe200000006ff */
[----:B------:R-:W-:Y:S01]  /*2870*/  FADD.FTZ R149, R40, R133 ;  /* 0x0000008528957221 */ /* 0x000fe20000010000 */
[----:B------:R-:W-:-:S02]  /*2880*/  PRMT R157, R135, 0x7632, R157 ;  /* 0x00007632879d7816 */ /* 0x000fc4000000009d */
[----:B------:R-:W-:Y:S01]  /*2890*/  SHF.L.U32 R152, R152, 0x10, RZ ;  /* 0x0000001098987819 */ /* 0x000fe200000006ff */
[----:B------:R-:W-:Y:S01]  /*28a0*/  FADD.FTZ R150, R155, R134 ;  /* 0x000000869b967221 */ /* 0x000fe20000010000 */
[----:B------:R-:W-:Y:S01]  /*28b0*/  SHF.L.U32 R43, R156, 0x10, RZ ;  /* 0x000000109c2b7819 */ /* 0x000fe200000006ff */
[----:B------:R-:W-:Y:S01]  /*28c0*/  IMAD.U32 R134, R157, 0x10000, RZ ;  /* 0x000100009d867824 */ /* 0x000fe200078e00ff */
[----:B------:R-:W-:Y:S02]  /*28d0*/  SHF.L.U32 R135, R135, 0x10, RZ ;  /* 0x0000001087877819 */ /* 0x000fe400000006ff */
[----:B------:R-:W-:Y:S01]  /*28e0*/  SHF.L.U32 R40, R154, 0x10, RZ ;  /* 0x000000109a287819 */ /* 0x000fe200000006ff */
[----:B------:R-:W-:Y:S01]  /*28f0*/  FADD.FTZ R154, R43, R152 ;  /* 0x000000982b9a7221 */ /* 0x000fe20000010000 */
[----:B------:R-:W-:Y:S02]  /*2900*/  SHF.L.U32 R155, R151, 0x10, RZ ;  /* 0x00000010979b7819 */ /* 0x000fe400000006ff */
[----:B------:R-:W-:-:S02]  /*2910*/  SHF.L.U32 R132, R51, 0x10, RZ ;  /* 0x0000001033847819 */ /* 0x000fc400000006ff */
[----:B------:R-:W-:Y:S01]  /*2920*/  SHF.L.U32 R42, R42, 0x10, RZ ;  /* 0x000000102a2a7819 */ /* 0x000fe200000006ff */
[----:B------:R-:W-:Y:S01]  /*2930*/  FADD.FTZ R155, R134, R155 ;  /* 0x0000009b869b7221 */ /* 0x000fe20000010000 */
[----:B------:R-:W-:Y:S01]  /*2940*/  SHF.L.U32 R41, R41, 0x10, RZ ;  /* 0x0000001029297819 */ /* 0x000fe200000006ff */
[----:B------:R-:W-:Y:S02]  /*2950*/  FADD.FTZ R151, R132, R135 ;  /* 0x0000008784977221 */ /* 0x000fe40000010000 */
[----:B------:R-:W-:Y:S01]  /*2960*/  FADD.FTZ R153, R42, R153 ;  /* 0x000000992a997221 */ /* 0x000fe20000010000 */
[----:B------:R-:W-:Y:S01]  /*2970*/  F2FP.BF16.F32.PACK_AB R42, R154, R150 ;  /* 0x000000969a2a723e */ /* 0x000fe200000010ff */
[----:B------:R-:W-:Y:S01]  /*2980*/  FADD.FTZ R152, R41, R40 ;  /* 0x0000002829987221 */ /* 0x000fe20000010000 */
[----:B------:R-:W-:Y:S02]  /*2990*/  F2FP.BF16.F32.PACK_AB R43, R155, R151 ;  /* 0x000000979b2b723e */ /* 0x000fe400000010ff */
[----:B------:R-:W-:-:S02]  /*29a0*/  F2FP.BF16.F32.PACK_AB R41, R153, R149 ;  /* 0x000000959929723e */ /* 0x000fc400000010ff */
[----:B------:R-:W-:Y:S01]  /*29b0*/  F2FP.BF16.F32.PACK_AB R40, R152, R148 ;  /* 0x000000949828723e */ /* 0x000fe200000010ff */
[----:B------:R-:W-:Y:S06]  /*29c0*/  BRA `(.L_x_273) ;  /* 0x0000000400687947 */ /* 0x000fec0003800000 */
.L_x_271:
[----:B------:R-:W-:Y:S05]  /*29d0*/  BRA.U UP1, `(.L_x_274) ;  /* 0x0000000101947547 */ /* 0x000fea000b800000 */
[C---:B-----5:R-:W-:Y:S01]  /*29e0*/  PRMT R153, R134.reuse, 0x7632, R153 ;  /* 0x0000763286997816 */ /* 0x060fe20000000099 */
[----:B------:R-:W-:Y:S01]  /*29f0*/  IMAD.U32 R40, R45, 0x10000, RZ ;  /* 0x000100002d287824 */ /* 0x000fe200078e00ff */
[----:B------:R-:W-:Y:S02]  /*2a00*/  SHF.L.U32 R134, R134, 0x10, RZ ;  /* 0x0000001086867819 */ /* 0x000fe400000006ff */
[----:B------:R-:W-:Y:S02]  /*2a10*/  SHF.L.U32 R43, R46, 0x10, RZ ;  /* 0x000000102e2b7819 */ /* 0x000fe400000006ff */
[C---:B------:R-:W-:Y:S01]  /*2a20*/  PRMT R151, R132.reuse, 0x7632, R151 ;  /* 0x0000763284977816 */ /* 0x040fe20000000097 */
[----:B------:R-:W-:Y:S01]  /*2a30*/  IMAD.U32 R132, R132, 0x10000, RZ ;  /* 0x0001000084847824 */ /* 0x000fe200078e00ff */
[----:B------:R-:W-:Y:S01]  /*2a40*/  PRMT R152, R133, 0x7632, R152 ;  /* 0x0000763285987816 */ /* 0x000fe20000000098 */
[----:B------:R-:W-:Y:S01]  /*2a50*/  FADD.FTZ R150, R43, R134 ;  /* 0x000000862b967221 */ /* 0x000fe20000010000 */
[----:B------:R-:W-:-:S02]  /*2a60*/  SHF.L.U32 R41, R44, 0x10, RZ ;  /* 0x000000102c297819 */ /* 0x000fc400000006ff */
[----:B------:R-:W-:Y:S02]  /*2a70*/  SHF.L.U32 R133, R133, 0x10, RZ ;  /* 0x0000001085857819 */ /* 0x000fe400000006ff */
[----:B------:R-:W-:Y:S01]  /*2a80*/  PRMT R154, R135, 0x7632, R154 ;  /* 0x00007632879a7816 */ /* 0x000fe2000000009a */
[----:B------:R-:W-:Y:S01]  /*2a90*/  FADD.FTZ R148, R41, R132 ;  /* 0x0000008429947221 */ /* 0x000fe20000010000 */
[----:B------:R-:W-:Y:S01]  /*2aa0*/  PRMT R43, R47, 0x7632, R43 ;  /* 0x000076322f2b7816 */ /* 0x000fe2000000002b */
[----:B------:R-:W-:Y:S01]  /*2ab0*/  FADD.FTZ R149, R40, R133 ;  /* 0x0000008528957221 */ /* 0x000fe20000010000 */
[----:B------:R-:W-:Y:S01]  /*2ac0*/  PRMT R42, R46, 0x7632, R42 ;  /* 0x000076322e2a7816 */ /* 0x000fe2000000002a */
[----:B------:R-:W-:Y:S01]  /*2ad0*/  IMAD.U32 R133, R151, 0x10000, RZ ;  /* 0x0001000097857824 */ /* 0x000fe200078e00ff */
[----:B------:R-:W-:Y:S01]  /*2ae0*/  PRMT R41, R45, 0x7632, R41 ;  /* 0x000076322d297816 */ /* 0x000fe20000000029 */
[----:B------:R-:W-:Y:S01]  /*2af0*/  IMAD.U32 R43, R43, 0x10000, RZ ;  /* 0x000100002b2b7824 */ /* 0x000fe200078e00ff */
[----:B------:R-:W-:-:S02]  /*2b00*/  PRMT R40, R44, 0x7632, R40 ;  /* 0x000076322c287816 */ /* 0x000fc40000000028 */
[----:B------:R-:W-:Y:S02]  /*2b10*/  SHF.L.U32 R154, R154, 0x10, RZ ;  /* 0x000000109a9a7819 */ /* 0x000fe400000006ff */
[----:B------:R-:W-:Y:S02]  /*2b20*/  SHF.L.U32 R153, R153, 0x10, RZ ;  /* 0x0000001099997819 */ /* 0x000fe400000006ff */
        /* <DEDUP_REMOVED lines=16> */
.L_x_274:
[C---:B-----5:R-:W-:Y:S01]  /*2c30*/  PRMT R148, R133.reuse, 0x7632, R148 ;  /* 0x0000763285947816 */ /* 0x060fe20000000094 */
[----:B------:R-:W-:Y:S01]  /*2c40*/  IMAD.U32 R133, R133, 0x10000, RZ ;  /* 0x0001000085857824 */ /* 0x000fe200078e00ff */
[----:B------:R-:W-:Y:S02]  /*2c50*/  SHF.L.U32 R40, R45, 0x10, RZ ;  /* 0x000000102d287819 */ /* 0x000fe400000006ff */
[C---:B------:R-:W-:Y:S02]  /*2c60*/  PRMT R42, R132.reuse, 0x7632, R42 ;  /* 0x00007632842a7816 */ /* 0x040fe4000000002a */
[----:B------:R-:W-:Y:S01]  /*2c70*/  SHF.L.U32 R132, R132, 0x10, RZ ;  /* 0x0000001084847819 */ /* 0x000fe200000006ff */
[----:B------:R-:W-:Y:S01]  /*2c80*/  FADD.FTZ R149, R40, R133 ;  /* 0x0000008528957221 */ /* 0x000fe20000010000 */
[----:B------:R-:W-:Y:S01]  /*2c90*/  PRMT R40, R44, 0x7632, R40 ;  /* 0x000076322c287816 */ /* 0x000fe20000000028 */
[----:B------:R-:W-:Y:S01]  /*2ca0*/  IMAD.U32 R133, R46, 0x10000, RZ ;  /* 0x000100002e857824 */ /* 0x000fe200078e00ff */
[----:B------:R-:W-:-:S02]  /*2cb0*/  SHF.L.U32 R41, R44, 0x10, RZ ;  /* 0x000000102c297819 */ /* 0x000fc400000006ff */
[----:B------:R-:W-:Y:S02]  /*2cc0*/  SHF.L.U32 R43, R42, 0x10, RZ ;  /* 0x000000102a2b7819 */ /* 0x000fe400000006ff */
[----:B------:R-:W-:Y:S01]  /*2cd0*/  SHF.L.U32 R40, R40, 0x10, RZ ;  /* 0x0000001028287819 */ /* 0x000fe200000006ff */
[----:B------:R-:W-:Y:S01]  /*2ce0*/  FADD.FTZ R132, R41, R132 ;  /* 0x0000008429847221 */ /* 0x000fe20000010000 */
[C---:B------:R-:W-:Y:S02]  /*2cf0*/  PRMT R150, R134.reuse, 0x7632, R150 ;  /* 0x0000763286967816 */ /* 0x040fe40000000096 */
[----:B------:R-:W-:Y:S01]  /*2d00*/  SHF.L.U32 R155, R135, 0x10, RZ ;  /* 0x00000010879b7819 */ /* 0x000fe200000006ff */
[----:B------:R-:W-:Y:S01]  /*2d10*/  FADD.FTZ R40, R43, R40 ;  /* 0x000000282b287221 */ /* 0x000fe20000010000 */
[----:B------:R-:W-:Y:S02]  /*2d20*/  SHF.L.U32 R158, R47, 0x10, RZ ;  /* 0x000000102f9e7819 */ /* 0x000fe400000006ff */
[----:B------:R-:W-:-:S02]  /*2d30*/  SHF.L.U32 R134, R134, 0x10, RZ ;  /* 0x0000001086867819 */ /* 0x000fc400000006ff */
[----:B------:R-:W-:Y:S01]  /*2d40*/  PRMT R41, R45, 0x7632, R41 ;  /* 0x000076322d297816 */ /* 0x000fe20000000029 */
[----:B------:R-:W-:Y:S01]  /*2d50*/  FADD.FTZ R158, R158, R155 ;  /* 0x0000009b9e9e7221 */ /* 0x000fe20000010000 */
        /* <DEDUP_REMOVED lines=26> */
[----:B------:R-:W-:Y:S01]  /*2f00*/  FADD.FTZ R154, R135, R42 ;  /* 0x0000002a879a7221 */ /* 0x000fe20000010000 */
[----:B------:R-:W-:-:S02]  /*2f10*/  FADD.FTZ R153, R132, R41 ;  /* 0x0000002984997221 */ /* 0x000fc40000010000 */
[----:B------:R-:W-:Y:S01]  /*2f20*/  FADD.FTZ R152, R133, R40 ;  /* 0x0000002885987221 */ /* 0x000fe20000010000 */
[----:B------:R-:W-:Y:S02]  /*2f30*/  F2FP.BF16.F32.PACK_AB R43, R155, R151 ;  /* 0x000000979b2b723e */ /* 0x000fe400000010ff */
[----:B------:R-:W-:Y:S02]  /*2f40*/  F2FP.BF16.F32.PACK_AB R42, R154, R150 ;  /* 0x000000969a2a723e */ /* 0x000fe400000010ff */
[----:B------:R-:W-:Y:S02]  /*2f50*/  F2FP.BF16.F32.PACK_AB R41, R153, R149 ;  /* 0x000000959929723e */ /* 0x000fe400000010ff */
[----:B------:R-:W-:-:S07]  /*2f60*/  F2FP.BF16.F32.PACK_AB R40, R152, R148 ;  /* 0x000000949828723e */ /* 0x000fce00000010ff */
.L_x_273:
        /* <DEDUP_REMOVED lines=18> */
[----:B-----5:R-:W-:Y:S01]  /*3090*/  PRMT R163, R134, 0x7632, R163 ;  /* 0x0000763286a37816 */ /* 0x020fe200000000a3 */
[C---:B------:R-:W-:Y:S01]  /*30a0*/  IMAD.U32 R158, R133.reuse, 0x10000, RZ ;  /* 0x00010000859e7824 */ /* 0x040fe200078e00ff */
[C---:B------:R-:W-:Y:S02]  /*30b0*/  PRMT R161, R132.reuse, 0x7632, R161 ;  /* 0x0000763284a17816 */ /* 0x040fe400000000a1 */
        /* <DEDUP_REMOVED lines=10> */
.L_x_276:
[----:B-----5:R-:W-:Y:S01]  /*3160*/  PRMT R40, R132, 0x7632, R40 ;  /* 0x0000763284287816 */ /* 0x020fe20000000028 */
[----:B------:R-:W-:Y:S01]  /*3170*/  IMAD.U32 R157, R48, 0x10000, RZ ;  /* 0x00010000309d7824 */ /* 0x000fe200078e00ff */
[----:B------:R-:W-:Y:S01]  /*3180*/  PRMT R41, R133, 0x7632, R41 ;  /* 0x0000763285297816 */ /* 0x000fe20000000029 */
[----:B------:R-:W-:Y:S01]  /*3190*/  IMAD.U32 R162, R162, 0x10000, RZ ;  /* 0x00010000a2a27824 */ /* 0x000fe200078e00ff */
[----:B------:R-:W-:Y:S02]  /*31a0*/  PRMT R42, R134, 0x7632, R42 ;  /* 0x00007632862a7816 */ /* 0x000fe4000000002a */
[----:B------:R-:W-:Y:S02]  /*31b0*/  PRMT R43, R135, 0x7632, R43 ;  /* 0x00007632872b7816 */ /* 0x000fe4000000002b */
[----:B------:R-:W-:Y:S01]  /*31c0*/  SHF.L.U32 R164, R160, 0x10, RZ ;  /* 0x00000010a0a47819 */ /* 0x000fe200000006ff */
[----:B------:R-:W-:Y:S01]  /*31d0*/  IMAD.U32 R42, R42, 0x10000, RZ ;  /* 0x000100002a2a7824 */ /* 0x000fe200078e00ff */
        /* <DEDUP_REMOVED lines=25> */
.L_x_275:
[----:B------:R-:W-:Y:S05]  /*3370*/  BRA.U UP1, `(.L_x_278) ;  /* 0x0000000101947547 */ /* 0x000fea000b800000 */
[C---:B-----5:R-:W-:Y:S02]  /*3380*/  PRMT R160, R132.reuse, 0x7632, R160 ;  /* 0x0000763284a07816 */ /* 0x060fe400000000a0 */
[----:B------:R-:W-:Y:S02]  /*3390*/  SHF.L.U32 R132, R132, 0x10, RZ ;  /* 0x0000001084847819 */ /* 0x000fe400000006ff */
[----:B------:R-:W-:Y:S02]  /*33a0*/  SHF.L.U32 R157, R44, 0x10, RZ ;  /* 0x000000102c9d7819 */ /* 0x000fe400000006ff */
[----:B------:R-:W-:Y:S02]  /*33b0*/  PRMT R162, R133, 0x7632, R162 ;  /* 0x0000763285a27816 */ /* 0x000fe400000000a2 */
[C---:B------:R-:W-:Y:S01]  /*33c0*/  PRMT R163, R134.reuse, 0x7632, R163 ;  /* 0x0000763286a37816 */ /* 0x040fe200000000a3 */
[----:B------:R-:W-:Y:S01]  /*33d0*/  FADD.FTZ R157, R157, R132 ;  /* 0x000000849d9d7221 */ /* 0x000fe20000010000 */
[----:B------:R-:W-:Y:S01]  /*33e0*/  PRMT R164, R135, 0x7632, R164 ;  /* 0x0000763287a47816 */ /* 0x000fe200000000a4 */
[----:B------:R-:W-:Y:S01]  /*33f0*/  IMAD.U32 R134, R134, 0x10000, RZ ;  /* 0x0001000086867824 */ /* 0x000fe200078e00ff */
[----:B------:R-:W-:Y:S01]  /*3400*/  PRMT R40, R44, 0x7632, R40 ;  /* 0x000076322c287816 */ /* 0x000fe20000000028 */
[----:B------:R-:W-:Y:S01]  /*3410*/  IMAD.U32 R132, R47, 0x10000, RZ ;  /* 0x000100002f847824 */ /* 0x000fe200078e00ff */
[----:B------:R-:W-:-:S02]  /*3420*/  PRMT R41, R45, 0x7632, R41 ;  /* 0x000076322d297816 */ /* 0x000fc40000000029 */
[C---:B------:R-:W-:Y:S02]  /*3430*/  PRMT R42, R46.reuse, 0x7632, R42 ;  /* 0x000076322e2a7816 */ /* 0x040fe4000000002a */
        /* <DEDUP_REMOVED lines=12> */
[----:B------:R-:W-:Y:S02]  /*3500*/  SHF.L.U32 R164, R164, 0x10, RZ ;  /* 0x00000010a4a47819 */ /* 0x000fe400000006ff */
[----:B------:R-:W-:Y:S02]  /*3510*/  SHF.L.U32 R42, R42, 0x10, RZ ;  /* 0x000000102a2a7819 */ /* 0x000fe400000006ff */
        /* <DEDUP_REMOVED lines=9> */
[----:B------:R-:W-:Y:S01]  /*35b0*/  F2FP.BF16.F32.PACK_AB R40, R161, R157 ;  /* 0x0000009da128723e */ /* 0x000fe200000010ff */
[----:B------:R-:W-:Y:S06]  /*35c0*/  BRA `(.L_x_277) ;  /* 0x0000000000d07947 */ /* 0x000fec0003800000 */
.L_x_278:
[C---:B-----5:R-:W-:Y:S01]  /*35d0*/  PRMT R157, R133.reuse, 0x7632, R157 ;  /* 0x00007632859d7816 */ /* 0x060fe2000000009d */
[----:B------:R-:W-:Y:S01]  /*35e0*/  IMAD.U32 R133, R133, 0x10000, RZ ;  /* 0x0001000085857824 */ /* 0x000fe200078e00ff */
[----:B------:R-:W-:Y:S01]  /*35f0*/  SHF.L.U32 R40, R45, 0x10, RZ ;  /* 0x000000102d287819 */ /* 0x000fe200000006ff */
[----:B------:R-:W-:Y:S01]  /*3600*/  IMAD.U32 R164, R46, 0x10000, RZ ;  /* 0x000100002ea47824 */ /* 0x000fe200078e00ff */
[C---:B------:R-:W-:Y:S01]  /*3610*/  PRMT R42, R132.reuse, 0x7632, R42 ;  /* 0x00007632842a7816 */ /* 0x040fe2000000002a */
[----:B------:R-:W-:Y:S01]  /*3620*/  IMAD.U32 R163, R163, 0x10000, RZ ;  /* 0x00010000a3a37824 */ /* 0x000fe200078e00ff */
[----:B------:R-:W-:Y:S01]  /*3630*/  SHF.L.U32 R132, R132, 0x10, RZ ;  /* 0x0000001084847819 */ /* 0x000fe200000006ff */
[----:B------:R-:W-:Y:S01]  /*3640*/  FADD.FTZ R133, R40, R133 ;  /* 0x0000008528857221 */ /* 0x000fe20000010000 */
[C---:B------:R-:W-:Y:S02]  /*3650*/  PRMT R40, R44.reuse, 0x7632, R40 ;  /* 0x000076322c287816 */ /* 0x040fe40000000028 */
        /* <DEDUP_REMOVED lines=11> */
[----:B------:R-:W-:Y:S01]  /*3710*/  PRMT R41, R45, 0x7632, R41 ;  /* 0x000076322d297816 */ /* 0x000fe20000000029 */
[----:B------:R-:W-:Y:S01]  /*3720*/  FADD.FTZ R159, R164, R159 ;  /* 0x0000009fa49f7221 */ /* 0x000fe20000010000 */
[----:B------:R-:W-:Y:S02]  /*3730*/  PRMT R43, R47, 0x7632, R43 ;  /* 0x000076322f2b7816 */ /* 0x000fe4000000002b */
[----:B------:R-:W-:Y:S01]  /*3740*/  PRMT R42, R46, 0x7632, R42 ;  /* 0x000076322e2a7816 */ /* 0x000fe2000000002a */
[----:B------:R-:W-:Y:S01]  /*3750*/  IMAD.U32 R41, R41, 0x10000, RZ ;  /* 0x0001000029297824 */ /* 0x000fe200078e00ff */
        /* <DEDUP_REMOVED lines=27> */
.L_x_277:
        /* <DEDUP_REMOVED lines=31> */
.L_x_280:
[----:B-----5:R-:W-:Y:S01]  /*3b00*/  PRMT R40, R132, 0x7632, R40 ;  /* 0x0000763284287816 */ /* 0x020fe20000000028 */
[----:B------:R-:W-:Y:S01]  /*3b10*/  IMAD.U32 R41, R48, 0x10000, RZ ;  /* 0x0001000030297824 */ /* 0x000fe200078e00ff */
[----:B------:R-:W-:Y:S01]  /*3b20*/  SHF.L.U32 R132, R132, 0x10, RZ ;  /* 0x0000001084847819 */ /* 0x000fe200000006ff */
[----:B------:R-:W-:Y:S01]  /*3b30*/  IMAD.U32 R172, R172, 0x10000, RZ ;  /* 0x00010000acac7824 */ /* 0x000fe200078e00ff */
[----:B------:R-:W-:Y:S02]  /*3b40*/  PRMT R42, R133, 0x7632, R42 ;  /* 0x00007632852a7816 */ /* 0x000fe4000000002a */
[C---:B------:R-:W-:Y:S01]  /*3b50*/  PRMT R43, R134.reuse, 0x7632, R43 ;  /* 0x00007632862b7816 */ /* 0x040fe2000000002b */
[----:B------:R-:W-:Y:S01]  /*3b60*/  FADD.FTZ R166, R41, R132 ;  /* 0x0000008429a67221 */ /* 0x000fe20000010000 */
        /* <DEDUP_REMOVED lines=26> */
.L_x_279:
[----:B------:R-:W-:Y:S05]  /*3d10*/  BRA.U UP1, `(.L_x_282) ;  /* 0x0000000101947547 */ /* 0x000fea000b800000 */
[C---:B-----5:R-:W-:Y:S02]  /*3d20*/  PRMT R169, R132.reuse, 0x7632, R169 ;  /* 0x0000763284a97816 */ /* 0x060fe400000000a9 */
[C---:B------:R-:W-:Y:S02]  /*3d30*/  PRMT R170, R133.reuse, 0x7632, R170 ;  /* 0x0000763285aa7816 */ /* 0x040fe400000000aa */
[----:B------:R-:W-:Y:S02]  /*3d40*/  SHF.L.U32 R132, R132, 0x10, RZ ;  /* 0x0000001084847819 */ /* 0x000fe400000006ff */
[----:B------:R-:W-:Y:S02]  /*3d50*/  SHF.L.U32 R133, R133, 0x10, RZ ;  /* 0x0000001085857819 */ /* 0x000fe400000006ff */
[C---:B------:R-:W-:Y:S01]  /*3d60*/  PRMT R171, R134.reuse, 0x7632, R171 ;  /* 0x0000763286ab7816 */ /* 0x040fe200000000ab */
[----:B------:R-:W-:Y:S01]  /*3d70*/  IMAD.U32 R134, R134, 0x10000, RZ ;  /* 0x0001000086867824 */ /* 0x000fe200078e00ff */
[----:B------:R-:W-:-:S02]  /*3d80*/  SHF.L.U32 R41, R44, 0x10, RZ ;  /* 0x000000102c297819 */ /* 0x000fc400000006ff */
[----:B------:R-:W-:Y:S02]  /*3d90*/  SHF.L.U32 R40, R45, 0x10, RZ ;  /* 0x000000102d287819 */ /* 0x000fe400000006ff */
[C---:B------:R-:W-:Y:S01]  /*3da0*/  SHF.L.U32 R43, R46.reuse, 0x10, RZ ;  /* 0x000000102e2b7819 */ /* 0x040fe200000006ff */
[----:B------:R-:W-:Y:S01]  /*3db0*/  FADD.FTZ R166, R41, R132 ;  /* 0x0000008429a67221 */ /* 0x000fe20000010000 */
[----:B------:R-:W-:Y:S01]  /*3dc0*/  PRMT R42, R46, 0x7632, R42 ;  /* 0x000076322e2a7816 */ /* 0x000fe2000000002a */
[----:B------:R-:W-:Y:S01]  /*3dd0*/  FADD.FTZ R167, R40, R133 ;  /* 0x0000008528a77221 */ /* 0x000fe20000010000 */
[----:B------:R-:W-:Y:S01]  /*3de0*/  PRMT R172, R135, 0x7632, R172 ;  /* 0x0000763287ac7816 */ /* 0x000fe200000000ac */
[----:B------:R-:W-:Y:S01]  /*3df0*/  FADD.FTZ R168, R43, R134 ;  /* 0x000000862ba87221 */ /* 0x000fe20000010000 */
[----:B------:R-:W-:Y:S01]  /*3e00*/  PRMT R40, R44, 0x7632, R40 ;  /* 0x000076322c287816 */ /* 0x000fe20000000028 */
[----:B------:R-:W-:Y:S01]  /*3e10*/  IMAD.U32 R132, R47, 0x10000, RZ ;  /* 0x000100002f847824 */ /* 0x000fe200078e00ff */
[----:B------:R-:W-:-:S02]  /*3e20*/  PRMT R41, R45, 0x7632, R41 ;  /* 0x000076322d297816 */ /* 0x000fc40000000029 */
        /* <DEDUP_REMOVED lines=20> */
.L_x_282:
[C---:B-----5:R-:W-:Y:S01]  /*3f70*/  PRMT R166, R133.reuse, 0x7632, R166 ;  /* 0x0000763285a67816 */ /* 0x060fe200000000a6 */
[----:B------:R-:W-:Y:S01]  /*3f80*/  IMAD.U32 R133, R133, 0x10000, RZ ;  /* 0x0001000085857824 */ /* 0x000fe200078e00ff */
[----:B------:R-:W-:Y:S01]  /*3f90*/  SHF.L.U32 R40, R45, 0x10, RZ ;  /* 0x000000102d287819 */ /* 0x000fe200000006ff */
[----:B------:R-:W-:Y:S01]  /*3fa0*/  IMAD.U32 R177, R170, 0x10000, RZ ;  /* 0x00010000aab17824 */ /* 0x000fe200078e00ff */
[C---:B------:R-:W-:Y:S02]  /*3fb0*/  PRMT R42, R132.reuse, 0x7632, R42 ;  /* 0x00007632842a7816 */ /* 0x040fe4000000002a */
[----:B------:R-:W-:Y:S01]  /*3fc0*/  SHF.L.U32 R132, R132, 0x10, RZ ;  /* 0x0000001084847819 */ /* 0x000fe200000006ff */
[----:B------:R-:W-:Y:S01]  /*3fd0*/  FADD.FTZ R167, R40, R133 ;  /* 0x0000008528a77221 */ /* 0x000fe20000010000 */
[----:B------:R-:W-:Y:S01]  /*3fe0*/  SHF.L.U32 R41, R44, 0x10, RZ ;  /* 0x000000102c297819 */ /* 0x000fe200000006ff */
[----:B------:R-:W-:Y:S01]  /*3ff0*/  IMAD.U32 R133, R46, 0x10000, RZ ;  /* 0x000100002e857824 */ /* 0x000fe200078e00ff */
[----:B------:R-:W-:-:S02]  /*4000*/  PRMT R40, R44, 0x7632, R40 ;  /* 0x000076322c287816 */ /* 0x000fc40000000028 */
[----:B------:R-:W-:Y:S01]  /*4010*/  SHF.L.U32 R43, R42, 0x10, RZ ;  /* 0x000000102a2b7819 */ /* 0x000fe200000006ff */
[----:B------:R-:W-:Y:S01]  /*4020*/  FADD.FTZ R132, R41, R132 ;  /* 0x0000008429847221 */ /* 0x000fe20000010000 */
[----:B------:R-:W-:Y:S02]  /*4030*/  SHF.L.U32 R40, R40, 0x10, RZ ;  /* 0x0000001028287819 */ /* 0x000fe400000006ff */
[C---:B------:R-:W-:Y:S02]  /*4040*/  PRMT R168, R134.reuse, 0x7632, R168 ;  /* 0x0000763286a87816 */ /* 0x040fe400000000a8 */
[----:B------:R-:W-:Y:S01]  /*4050*/  SHF.L.U32 R134, R134, 0x10, RZ ;  /* 0x0000001086867819 */ /* 0x000fe200000006ff */
[----:B------:R-:W-:Y:S01]  /*4060*/  FADD.FTZ R40, R43, R40 ;  /* 0x000000282b287221 */ /* 0x000fe20000010000 */
[----:B------:R-:W-:Y:S02]  /*4070*/  PRMT R41, R45, 0x7632, R41 ;  /* 0x000076322d297816 */ /* 0x000fe40000000029 */
[----:B------:R-:W-:-:S02]  /*4080*/  SHF.L.U32 R173, R135, 0x10, RZ ;  /* 0x0000001087ad7819 */ /* 0x000fc400000006ff */
[----:B------:R-:W-:Y:S01]  /*4090*/  SHF.L.U32 R176, R47, 0x10, RZ ;  /* 0x000000102fb07819 */ /* 0x000fe200000006ff */
[----:B------:R-:W-:Y:S01]  /*40a0*/  IMAD.U32 R41, R41, 0x10000, RZ ;  /* 0x0001000029297824 */ /* 0x000fe200078e00ff */
[----:B------:R-:W-:Y:S01]  /*40b0*/  PRMT R174, R135, 0x7632, R174 ;  /* 0x0000763287ae7816 */ /* 0x000fe200000000ae */
[----:B------:R-:W-:Y:S01]  /*40c0*/  FADD.FTZ R135, R133, R134 ;  /* 0x0000008685877221 */ /* 0x000fe20000010000 */
[----:B------:R-:W-:Y:S01]  /*40d0*/  SHF.L.U32 R166, R166, 0x10, RZ ;  /* 0x00000010a6a67819 */ /* 0x000fe200000006ff */
[----:B------:R-:W-:Y:S01]  /*40e0*/  IMAD.U32 R133, R48, 0x10000, RZ ;  /* 0x0001000030857824 */ /* 0x000fe200078e00ff */
[----:B------:R-:W-:Y:S01]  /*40f0*/  PRMT R42, R46, 0x7632, R42 ;  /* 0x000076322e2a7816 */ /* 0x000fe2000000002a */
[----:B------:R-:W-:Y:S01]  /*4100*/  FADD.FTZ R176, R176, R173 ;  /* 0x000000adb0b07221 */ /* 0x000fe20000010000 */
        /* <DEDUP_REMOVED lines=26> */
.L_x_281:
[----:B------:R-:W0:Y:S01]  /*42b0*/  @P0 LDC.64 R132, c[0x0][0x3a8] ;  /* 0x0000ea00ff840b82 */ /* 0x000e220000000a00 */
[----:B------:R-:W-:-:S05]  /*42c0*/  IADD3 R169, PT, PT, R24, 0xc0, RZ ;  /* 0x000000c018a97810 */ /* 0x000fca0007ffe0ff */
[----:B------:R-:W-:Y:S02]  /*42d0*/  IMAD.WIDE.U32 R174, R169, 0x10, R216 ;  /* 0x00000010a9ae7825 */ /* 0x000fe400078e00d8 */
[----:B------:R-:W1:Y:S08]  /*42e0*/  @P1 LDC.64 R134, c[0x0][0x398] ;  /* 0x0000e600ff861b82 */ /* 0x000e700000000a00 */
[----:B------:R-:W2:Y:S01]  /*42f0*/  @P2 LDC.64 R172, c[0x0][0x3a0] ;  /* 0x0000e800ffac2b82 */ /* 0x000ea20000000a00 */
[----:B0-----:R-:W-:-:S05]  /*4300*/  @P0 IMAD.WIDE.U32 R132, R165, 0x10, R132 ;  /* 0x00000010a5840825 */ /* 0x001fca00078e0084 */
[----:B------:R0:W-:Y:S01]  /*4310*/  @P0 STG.E.128 desc[UR6][R132.64], R40 ;  /* 0x0000002884000986 */ /* 0x0001e2000c101d06 */
[----:B-1----:R-:W-:-:S05]  /*4320*/  @P1 IMAD.WIDE.U32 R134, R169, 0x10, R134 ;  /* 0x00000010a9861825 */ /* 0x002fca00078e0086 */
[----:B------:R1:W5:Y:S01]  /*4330*/  @P1 LDG.E.128 R44, desc[UR6][R134.64] ;  /* 0x00000006862c1981 */ /* 0x000362000c1e1d00 */
[----:B--2---:R-:W-:-:S05]  /*4340*/  @P2 IMAD.WIDE.U32 R172, R169, 0x10, R172 ;  /* 0x00000010a9ac2825 */ /* 0x004fca00078e00ac */
[----:B------:R1:W5:Y:S04]  /*4350*/  @P2 LDG.E.128 R48, desc[UR6][R172.64] ;  /* 0x00000006ac302981 */ /* 0x000368000c1e1d00 */
[----:B0-----:R1:W5:Y:S01]  /*4360*/  LDG.E.128 R132, desc[UR6][R174.64] ;  /* 0x00000006ae847981 */ /* 0x001362000c1e1d00 */
[----:B------:R-:W-:Y:S05]  /*4370*/  BRA.U UP0, `(.L_x_283) ;  /* 0x0000000100cc7547 */ /* 0x000fea000b800000 */
        /* <DEDUP_REMOVED lines=14> */
.L_x_284:
[----:B-1---5:R-:W-:Y:S01]  /*4460*/  PRMT R172, R132, 0x7632, R172 ;  /* 0x0000763284ac7816 */ /* 0x022fe200000000ac */
[----:B------:R-:W-:Y:S01]  /*4470*/  IMAD.U32 R41, R48, 0x10000, RZ ;  /* 0x0001000030297824 */ /* 0x000fe200078e00ff */
[C---:B------:R-:W-:Y:S02]  /*4480*/  PRMT R173, R133.reuse, 0x7632, R173 ;  /* 0x0000763285ad7816 */ /* 0x040fe400000000ad */
[----:B------:R-:W-:Y:S01]  /*4490*/  PRMT R174, R134, 0x7632, R174 ;  /* 0x0000763286ae7816 */ /* 0x000fe200000000ae */
[----:B------:R-:W-:Y:S01]  /*44a0*/  IMAD.U32 R189, R172, 0x10000, RZ ;  /* 0x00010000acbd7824 */ /* 0x000fe200078e00ff */
[----:B------:R-:W-:Y:S02]  /*44b0*/  SHF.L.U32 R132, R132, 0x10, RZ ;  /* 0x0000001084847819 */ /* 0x000fe400000006ff */
[----:B------:R-:W-:Y:S02]  /*44c0*/  SHF.L.U32 R133, R133, 0x10, RZ ;  /* 0x0000001085857819 */ /* 0x000fe400000006ff */
[----:B------:R-:W-:Y:S01]  /*44d0*/  SHF.L.U32 R134, R134, 0x10, RZ ;  /* 0x0000001086867819 */ /* 0x000fe200000006ff */
[----:B------:R-:W-:Y:S01]  /*44e0*/  FADD.FTZ R184, R41, R132 ;  /* 0x0000008429b87221 */ /* 0x000fe20000010000 */
[----:B------:R-:W-:-:S02]  /*44f0*/  SHF.L.U32 R40, R49, 0x10, RZ ;  /* 0x0000001031287819 */ /* 0x000fc400000006ff */
[----:B------:R-:W-:Y:S02]  /*4500*/  SHF.L.U32 R43, R50, 0x10, RZ ;  /* 0x00000010322b7819 */ /* 0x000fe400000006ff */
[----:B------:R-:W-:Y:S01]  /*4510*/  PRMT R175, R135, 0x7632, R175 ;  /* 0x0000763287af7816 */ /* 0x000fe200000000af */
[----:B------:R-:W-:Y:S01]  /*4520*/  FADD.FTZ R185, R40, R133 ;  /* 0x0000008528b97221 */ /* 0x000fe20000010000 */
[----:B------:R-:W-:Y:S01]  /*4530*/  PRMT R40, R48, 0x7632, R40 ;  /* 0x0000763230287816 */ /* 0x000fe20000000028 */
[----:B------:R-:W-:Y:S01]  /*4540*/  FADD.FTZ R186, R43, R134 ;  /* 0x000000862bba7221 */ /* 0x000fe20000010000 */
[----:B------:R-:W-:Y:S02]  /*4550*/  PRMT R41, R49, 0x7632, R41 ;  /* 0x0000763231297816 */ /* 0x000fe40000000029 */
[----:B------:R-:W-:Y:S02]  /*4560*/  PRMT R42, R50, 0x7632, R42 ;  /* 0x00007632322a7816 */ /* 0x000fe4000000002a */
[----:B------:R-:W-:-:S02]  /*4570*/  PRMT R43, R51, 0x7632, R43 ;  /* 0x00007632332b7816 */ /* 0x000fc4000000002b */
[----:B------:R-:W-:Y:S01]  /*4580*/  SHF.L.U32 R135, R135, 0x10, RZ ;  /* 0x0000001087877819 */ /* 0x000fe200000006ff */
        /* <DEDUP_REMOVED lines=18> */
.L_x_283:
[----:B------:R-:W-:Y:S05]  /*46b0*/  BRA.U UP1, `(.L_x_286) ;  /* 0x0000000101947547 */ /* 0x000fea000b800000 */
[C---:B-1---5:R-:W-:Y:S01]  /*46c0*/  PRMT R172, R132.reuse, 0x7632, R172 ;  /* 0x0000763284ac7816 */ /* 0x062fe200000000ac */
[----:B------:R-:W-:Y:S01]  /*46d0*/  IMAD.U32 R188, R47, 0x10000, RZ ;  /* 0x000100002fbc7824 */ /* 0x000fe200078e00ff */
[C---:B------:R-:W-:Y:S02]  /*46e0*/  PRMT R173, R133.reuse, 0x7632, R173 ;  /* 0x0000763285ad7816 */ /* 0x040fe400000000ad */
[----:B------:R-:W-:Y:S02]  /*46f0*/  SHF.L.U32 R132, R132, 0x10, RZ ;  /* 0x0000001084847819 */ /* 0x000fe400000006ff */
[----:B------:R-:W-:Y:S02]  /*4700*/  SHF.L.U32 R133, R133, 0x10, RZ ;  /* 0x0000001085857819 */ /* 0x000fe400000006ff */
[C---:B------:R-:W-:Y:S01]  /*4710*/  PRMT R174, R134.reuse, 0x7632, R174 ;  /* 0x0000763286ae7816 */ /* 0x040fe200000000ae */
[----:B------:R-:W-:Y:S01]  /*4720*/  IMAD.U32 R134, R134, 0x10000, RZ ;  /* 0x0001000086867824 */ /* 0x000fe200078e00ff */
[----:B------:R-:W-:-:S02]  /*4730*/  SHF.L.U32 R41, R44, 0x10, RZ ;  /* 0x000000102c297819 */ /* 0x000fc400000006ff */
[----:B------:R-:W-:Y:S02]  /*4740*/  SHF.L.U32 R40, R45, 0x10, RZ ;  /* 0x000000102d287819 */ /* 0x000fe400000006ff */
[----:B------:R-:W-:Y:S01]  /*4750*/  SHF.L.U32 R43, R46, 0x10, RZ ;  /* 0x000000102e2b7819 */ /* 0x000fe200000006ff */
[----:B------:R-:W-:Y:S01]  /*4760*/  FADD.FTZ R184, R41, R132 ;  /* 0x0000008429b87221 */ /* 0x000fe20000010000 */
[----:B------:R-:W-:Y:S01]  /*4770*/  PRMT R175, R135, 0x7632, R175 ;  /* 0x0000763287af7816 */ /* 0x000fe200000000af */
[----:B------:R-:W-:Y:S01]  /*4780*/  FADD.FTZ R185, R40, R133 ;  /* 0x0000008528b97221 */ /* 0x000fe20000010000 */
[----:B------:R-:W-:Y:S01]  /*4790*/  PRMT R40, R44, 0x7632, R40 ;  /* 0x000076322c287816 */ /* 0x000fe20000000028 */
[----:B------:R-:W-:Y:S01]  /*47a0*/  FADD.FTZ R186, R43, R134 ;  /* 0x000000862bba7221 */ /* 0x000fe20000010000 */
[----:B------:R-:W-:Y:S02]  /*47b0*/  PRMT R41, R45, 0x7632, R41 ;  /* 0x000076322d297816 */ /* 0x000fe40000000029 */
[----:B------:R-:W-:-:S02]  /*47c0*/  PRMT R42, R46, 0x7632, R42 ;  /* 0x000076322e2a7816 */ /* 0x000fc4000000002a */
[----:B------:R-:W-:Y:S02]  /*47d0*/  PRMT R43, R47, 0x7632, R43 ;  /* 0x000076322f2b7816 */ /* 0x000fe4000000002b */
[----:B------:R-:W-:Y:S02]  /*47e0*/  SHF.L.U32 R135, R135, 0x10, RZ ;  /* 0x0000001087877819 */ /* 0x000fe400000006ff */
[----:B------:R-:W-:Y:S01]  /*47f0*/  SHF.L.U32 R189, R172, 0x10, RZ ;  /* 0x00000010acbd7819 */ /* 0x000fe200000006ff */
[----:B------:R-:W-:Y:S01]  /*4800*/  IMAD.U32 R43, R43, 0x10000, RZ ;  /* 0x000100002b2b7824 */ /* 0x000fe200078e00ff */
[----:B------:R-:W-:Y:S01]  /*4810*/  SHF.L.U32 R190, R173, 0x10, RZ ;  /* 0x00000010adbe7819 */ /* 0x000fe200000006ff */
[----:B------:R-:W-:Y:S01]  /*4820*/  FADD.FTZ R188, R188, R135 ;  /* 0x00000087bcbc7221 */ /* 0x000fe20000010000 */
[----:B------:R-:W-:Y:S02]  /*4830*/  SHF.L.U32 R191, R174, 0x10, RZ ;  /* 0x00000010aebf7819 */ /* 0x000fe400000006ff */
[----:B------:R-:W-:-:S02]  /*4840*/  SHF.L.U32 R192, R175, 0x10, RZ ;  /* 0x00000010afc07819 */ /* 0x000fc400000006ff */
        /* <DEDUP_REMOVED lines=12> */
.L_x_286:
[----:B-----5:R-:W-:Y:S01]  /*4910*/  PRMT R41, R132, 0x7632, R41 ;  /* 0x0000763284297816 */ /* 0x020fe20000000029 */
[----:B------:R-:W-:Y:S01]  /*4920*/  IMAD.U32 R42, R45, 0x10000, RZ ;  /* 0x000100002d2a7824 */ /* 0x000fe200078e00ff */
[----:B------:R-:W-:Y:S02]  /*4930*/  PRMT R40, R44, 0x7632, R40 ;  /* 0x000076322c287816 */ /* 0x000fe40000000028 */
[----:B------:R-:W-:Y:S02]  /*4940*/  SHF.L.U32 R132, R132, 0x10, RZ ;  /* 0x0000001084847819 */ /* 0x000fe400000006ff */
[----:B------:R-:W-:Y:S02]  /*4950*/  SHF.L.U32 R43, R44, 0x10, RZ ;  /* 0x000000102c2b7819 */ /* 0x000fe400000006ff */
[C---:B-1----:R-:W-:Y:S01]  /*4960*/  PRMT R172, R133.reuse, 0x7632, R172 ;  /* 0x0000763285ac7816 */ /* 0x042fe200000000ac */
[----:B------:R-:W-:Y:S01]  /*4970*/  IMAD.U32 R133, R133, 0x10000, RZ ;  /* 0x0001000085857824 */ /* 0x000fe200078e00ff */
[----:B------:R-:W-:Y:S01]  /*4980*/  SHF.L.U32 R41, R41, 0x10, RZ ;  /* 0x0000001029297819 */ /* 0x000fe200000006ff */
[----:B------:R-:W-:Y:S01]  /*4990*/  FADD.FTZ R43, R43, R132 ;  /* 0x000000842b2b7221 */ /* 0x000fe20000010000 */
[----:B------:R-:W-:Y:S01]  /*49a0*/  SHF.L.U32 R40, R40, 0x10, RZ ;  /* 0x0000001028287819 */ /* 0x000fe200000006ff */
[----:B------:R-:W-:Y:S01]  /*49b0*/  FADD.FTZ R133, R42, R133 ;  /* 0x000000852a857221 */ /* 0x000fe20000010000 */
[----:B------:R-:W-:-:S02]  /*49c0*/  SHF.L.U32 R184, R48, 0x10, RZ ;  /* 0x0000001030b87819 */ /* 0x000fc400000006ff */
[----:B------:R-:W-:Y:S01]  /*49d0*/  PRMT R173, R134, 0x7632, R173 ;  /* 0x0000763286ad7816 */ /* 0x000fe200000000ad */
[----:B------:R-:W-:Y:S01]  /*49e0*/  FADD.FTZ R189, R41, R40 ;  /* 0x0000002829bd7221 */ /* 0x000fe20000010000 */
[----:B------:R-:W-:Y:S01]  /*49f0*/  PRMT R174, R135, 0x7632, R174 ;  /* 0x0000763287ae7816 */ /* 0x000fe200000000ae */
[----:B------:R-:W-:Y:S01]  /*4a00*/  FADD.FTZ R184, R184, R43 ;  /* 0x0000002bb8b87221 */ /* 0x000fe20000010000 */
        /* <DEDUP_REMOVED lines=20> */
[C---:B------:R-:W-:Y:S01]  /*4b50*/  PRMT R42, R50.reuse, 0x7632, R42 ;  /* 0x00007632322a7816 */ /* 0x040fe2000000002a */
[C---:B------:R-:W-:Y:S01]  /*4b60*/  IMAD.U32 R132, R49.reuse, 0x10000, RZ ;  /* 0x0001000031847824 */ /* 0x040fe200078e00ff */
[----:B------:R-:W-:Y:S02]  /*4b70*/  PRMT R41, R49, 0x7632, R41 ;  /* 0x0000763231297816 */ /* 0x000fe40000000029 */
        /* <DEDUP_REMOVED lines=17> */
.L_x_285:
[----:B------:R-:W0:Y:S01]  /*4c90*/  @P0 LDC.64 R132, c[0x0][0x3a8] ;  /* 0x0000ea00ff840b82 */ /* 0x000e220000000a00 */
[----:B------:R-:W-:-:S05]  /*4ca0*/  IADD3 R187, PT, PT, R24, 0xe0, RZ ;  /* 0x000000e018bb7810 */ /* 0x000fca0007ffe0ff */
[----:B-1----:R-:W-:Y:S02]  /*4cb0*/  IMAD.WIDE.U32 R174, R187, 0x10, R216 ;  /* 0x00000010bbae7825 */ /* 0x002fe400078e00d8 */
        /* <DEDUP_REMOVED lines=13> */
[----:B------:R-:W-:Y:S02]  /*4d90*/  PRMT R204, R132, 0x7632, R204 ;  /* 0x0000763284cc7816 */ /* 0x000fe400000000cc */
[----:B------:R-:W-:Y:S01]  /*4da0*/  PRMT R203, R133, 0x7632, R203 ;  /* 0x0000763285cb7816 */ /* 0x000fe200000000cb */
[----:B------:R-:W-:Y:S01]  /*4db0*/  IMAD.U32 R202, R202, 0x10000, RZ ;  /* 0x00010000caca7824 */ /* 0x000fe200078e00ff */
[----:B------:R-:W-:Y:S02]  /*4dc0*/  PRMT R201, R135, 0x7632, R201 ;  /* 0x0000763287c97816 */ /* 0x000fe400000000c9 */
[----:B-1----:R-:W-:Y:S02]  /*4dd0*/  SHF.L.U32 R175, R132, 0x10, RZ ;  /* 0x0000001084af7819 */ /* 0x002fe400000006ff */
[----:B------:R-:W-:-:S02]  /*4de0*/  SHF.L.U32 R200, R134, 0x10, RZ ;  /* 0x0000001086c87819 */ /* 0x000fc400000006ff */
[----:B------:R-:W-:Y:S02]  /*4df0*/  SHF.L.U32 R205, R135, 0x10, RZ ;  /* 0x0000001087cd7819 */ /* 0x000fe400000006ff */
[----:B------:R-:W-:Y:S02]  /*4e00*/  SHF.L.U32 R204, R204, 0x10, RZ ;  /* 0x00000010cccc7819 */ /* 0x000fe400000006ff */
[----:B------:R-:W-:Y:S02]  /*4e10*/  SHF.L.U32 R203, R203, 0x10, RZ ;  /* 0x00000010cbcb7819 */ /* 0x000fe400000006ff */
[----:B------:R-:W-:Y:S01]  /*4e20*/  SHF.L.U32 R201, R201, 0x10, RZ ;  /* 0x00000010c9c97819 */ /* 0x000fe200000006ff */
[----:B------:R-:W-:Y:S06]  /*4e30*/  BRA `(.L_x_289) ;  /* 0x00000008000c7947 */ /* 0x000fec0003800000 */
.L_x_288:
[C---:B-1---5:R-:W-:Y:S01]  /*4e40*/  PRMT R173, R133.reuse, 0x7632, R173 ;  /* 0x0000763285ad7816 */ /* 0x062fe200000000ad */
[----:B------:R-:W-:Y:S01]  /*4e50*/  IMAD.U32 R175, R48, 0x10000, RZ ;  /* 0x0001000030af7824 */ /* 0x000fe200078e00ff */
[C---:B------:R-:W-:Y:S02]  /*4e60*/  PRMT R174, R134.reuse, 0x7632, R174 ;  /* 0x0000763286ae7816 */ /* 0x040fe400000000ae */
[----:B------:R-:W-:Y:S02]  /*4e70*/  SHF.L.U32 R133, R133, 0x10, RZ ;  /* 0x0000001085857819 */ /* 0x000fe400000006ff */
[----:B------:R-:W-:Y:S02]  /*4e80*/  SHF.L.U32 R134, R134, 0x10, RZ ;  /* 0x0000001086867819 */ /* 0x000fe400000006ff */
[----:B------:R-:W-:Y:S02]  /*4e90*/  SHF.L.U32 R40, R49, 0x10, RZ ;  /* 0x0000001031287819 */ /* 0x000fe400000006ff */
[----:B------:R-:W-:-:S02]  /*4ea0*/  SHF.L.U32 R41, R50, 0x10, RZ ;  /* 0x0000001032297819 */ /* 0x000fc400000006ff */
[----:B------:R-:W-:Y:S01]  /*4eb0*/  PRMT R172, R132, 0x7632, R172 ;  /* 0x0000763284ac7816 */ /* 0x000fe200000000ac */
[----:B------:R-:W-:Y:S01]  /*4ec0*/  FADD.FTZ R199, R40, R133 ;  /* 0x0000008528c77221 */ /* 0x000fe20000010000 */
[----:B------:R-:W-:Y:S01]  /*4ed0*/  SHF.L.U32 R132, R132, 0x10, RZ ;  /* 0x0000001084847819 */ /* 0x000fe200000006ff */
[----:B------:R-:W-:Y:S01]  /*4ee0*/  FADD.FTZ R200, R41, R134 ;  /* 0x0000008629c87221 */ /* 0x000fe20000010000 */
[----:B------:R-:W-:Y:S01]  /*4ef0*/  PRMT R201, R135, 0x7632, R201 ;  /* 0x0000763287c97816 */ /* 0x000fe200000000c9 */
[----:B------:R-:W-:Y:S01]  /*4f00*/  IMAD.U32 R133, R172, 0x10000, RZ ;  /* 0x00010000ac857824 */ /* 0x000fe200078e00ff */
[----:B------:R-:W-:Y:S01]  /*4f10*/  PRMT R40, R48, 0x7632, R40 ;  /* 0x0000763230287816 */ /* 0x000fe20000000028 */
[----:B------:R-:W-:Y:S01]  /*4f20*/  FADD.FTZ R175, R175, R132 ;  /* 0x00000084afaf7221 */ /* 0x000fe20000010000 */
[----:B------:R-:W-:Y:S02]  /*4f30*/  PRMT R41, R49, 0x7632, R41 ;  /* 0x0000763231297816 */ /* 0x000fe40000000029 */
[----:B------:R-:W-:-:S02]  /*4f40*/  PRMT R42, R50, 0x7632, R42 ;  /* 0x00007632322a7816 */ /* 0x000fc4000000002a */
[----:B------:R-:W-:Y:S02]  /*4f50*/  PRMT R43, R51, 0x7632, R43 ;  /* 0x00007632332b7816 */ /* 0x000fe4000000002b */
[----:B------:R-:W-:Y:S01]  /*4f60*/  SHF.L.U32 R205, R135, 0x10, RZ ;  /* 0x0000001087cd7819 */ /* 0x000fe200000006ff */
[----:B------:R-:W-:Y:S01]  /*4f70*/  IMAD.U32 R42, R42, 0x10000, RZ ;  /* 0x000100002a2a7824 */ /* 0x000fe200078e00ff */
[----:B------:R-:W-:Y:S02]  /*4f80*/  SHF.L.U32 R134, R51, 0x10, RZ ;  /* 0x0000001033867819 */ /* 0x000fe400000006ff */
[----:B------:R-:W-:Y:S02]  /*4f90*/  SHF.L.U32 R132, R173, 0x10, RZ ;  /* 0x00000010ad847819 */ /* 0x000fe400000006ff */
[----:B------:R-:W-:Y:S01]  /*4fa0*/  SHF.L.U32 R135, R174, 0x10, RZ ;  /* 0x00000010ae877819 */ /* 0x000fe200000006ff */
[----:B------:R-:W-:Y:S01]  /*4fb0*/  FADD.FTZ R205, R134, R205 ;  /* 0x000000cd86cd7221 */ /* 0x000fe20000010000 */
[----:B------:R-:W-:-:S02]  /*4fc0*/  SHF.L.U32 R172, R201, 0x10, RZ ;  /* 0x00000010c9ac7819 */ /* 0x000fc400000006ff */
[----:B------:R-:W-:Y:S01]  /*4fd0*/  SHF.L.U32 R43, R43, 0x10, RZ ;  /* 0x000000102b2b7819 */ /* 0x000fe200000006ff */
[----:B------:R-:W-:Y:S01]  /*4fe0*/  FADD.FTZ R202, R135, R42 ;  /* 0x0000002a87ca7221 */ /* 0x000fe20000010000 */
[----:B------:R-:W-:Y:S02]  /*4ff0*/  SHF.L.U32 R41, R41, 0x10, RZ ;  /* 0x0000001029297819 */ /* 0x000fe400000006ff */
        /* <DEDUP_REMOVED lines=9> */
.L_x_287:
[----:B------:R-:W-:Y:S05]  /*5090*/  BRA.U UP1, `(.L_x_290) ;  /* 0x0000000101947547 */ /* 0x000fea000b800000 */
[C---:B-1---5:R-:W-:Y:S02]  /*50a0*/  PRMT R173, R133.reuse, 0x7632, R173 ;  /* 0x0000763285ad7816 */ /* 0x062fe400000000ad */
[----:B------:R-:W-:Y:S02]  /*50b0*/  SHF.L.U32 R133, R133, 0x10, RZ ;  /* 0x0000001085857819 */ /* 0x000fe400000006ff */
[C---:B------:R-:W-:Y:S01]  /*50c0*/  PRMT R174, R134.reuse, 0x7632, R174 ;  /* 0x0000763286ae7816 */ /* 0x040fe200000000ae */
[----:B------:R-:W-:Y:S01]  /*50d0*/  IMAD.U32 R134, R134, 0x10000, RZ ;  /* 0x0001000086867824 */ /* 0x000fe200078e00ff */
[----:B------:R-:W-:Y:S02]  /*50e0*/  SHF.L.U32 R40, R45, 0x10, RZ ;  /* 0x000000102d287819 */ /* 0x000fe400000006ff */
[----:B------:R-:W-:Y:S02]  /*50f0*/  SHF.L.U32 R41, R46, 0x10, RZ ;  /* 0x000000102e297819 */ /* 0x000fe400000006ff */
[----:B------:R-:W-:Y:S01]  /*5100*/  PRMT R172, R132, 0x7632, R172 ;  /* 0x0000763284ac7816 */ /* 0x000fe200000000ac */
[----:B------:R-:W-:Y:S01]  /*5110*/  FADD.FTZ R199, R40, R133 ;  /* 0x0000008528c77221 */ /* 0x000fe20000010000 */
[----:B------:R-:W-:Y:S01]  /*5120*/  SHF.L.U32 R132, R132, 0x10, RZ ;  /* 0x0000001084847819 */ /* 0x000fe200000006ff */
[----:B------:R-:W-:Y:S01]  /*5130*/  FADD.FTZ R200, R41, R134 ;  /* 0x0000008629c87221 */ /* 0x000fe20000010000 */
        /* <DEDUP_REMOVED lines=27> */
.L_x_290:
[C---:B-----5:R-:W-:Y:S01]  /*52f0*/  PRMT R41, R132.reuse, 0x7632, R41 ;  /* 0x0000763284297816 */ /* 0x060fe20000000029 */
[----:B------:R-:W-:Y:S01]  /*5300*/  IMAD.U32 R199, R49, 0x10000, RZ ;  /* 0x0001000031c77824 */ /* 0x000fe200078e00ff */
[----:B------:R-:W-:Y:S02]  /*5310*/  SHF.L.U32 R132, R132, 0x10, RZ ;  /* 0x0000001084847819 */ /* 0x000fe400000006ff */
[C---:B------:R-:W-:Y:S02]  /*5320*/  SHF.L.U32 R43, R44.reuse, 0x10, RZ ;  /* 0x000000102c2b7819 */ /* 0x040fe400000006ff */
[----:B------:R-:W-:Y:S02]  /*5330*/  PRMT R40, R44, 0x7632, R40 ;  /* 0x000076322c287816 */ /* 0x000fe40000000028 */
[----:B------:R-:W-:Y:S01]  /*5340*/  SHF.L.U32 R42, R48, 0x10, RZ ;  /* 0x00000010302a7819 */ /* 0x000fe200000006ff */
[----:B------:R-:W-:Y:S01]  /*5350*/  FADD.FTZ R43, R43, R132 ;  /* 0x000000842b2b7221 */ /* 0x000fe20000010000 */
[----:B------:R-:W-:Y:S01]  /*5360*/  SHF.L.U32 R41, R41, 0x10, RZ ;  /* 0x0000001029297819 */ /* 0x000fe200000006ff */
[----:B------:R-:W-:Y:S01]  /*5370*/  IMAD.U32 R132, R45, 0x10000, RZ ;  /* 0x000100002d847824 */ /* 0x000fe200078e00ff */
[----:B------:R-:W-:Y:S01]  /*5380*/  SHF.L.U32 R40, R40, 0x10, RZ ;  /* 0x0000001028287819 */ /* 0x000fe200000006ff */
[----:B-1----:R-:W-:Y:S01]  /*5390*/  FADD.FTZ R175, R42, R43 ;  /* 0x0000002b2aaf7221 */ /* 0x002fe20000010000 */
[----:B------:R-:W-:-:S02]  /*53a0*/  PRMT R173, R134, 0x7632, R173 ;  /* 0x0000763286ad7816 */ /* 0x000fc400000000ad */
[----:B------:R-:W-:Y:S01]  /*53b0*/  PRMT R174, R135, 0x7632, R174 ;  /* 0x0000763287ae7816 */ /* 0x000fe200000000ae */
[----:B------:R-:W-:Y:S01]  /*53c0*/  FADD.FTZ R204, R41, R40 ;  /* 0x0000002829cc7221 */ /* 0x000fe20000010000 */
[----:B------:R-:W-:Y:S02]  /*53d0*/  SHF.L.U32 R205, R135, 0x10, RZ ;  /* 0x0000001087cd7819 */ /* 0x000fe400000006ff */
[----:B------:R-:W-:Y:S02]  /*53e0*/  SHF.L.U32 R134, R134, 0x10, RZ ;  /* 0x0000001086867819 */ /* 0x000fe400000006ff */
[C---:B------:R-:W-:Y:S02]  /*53f0*/  SHF.L.U32 R135, R46.reuse, 0x10, RZ ;  /* 0x000000102e877819 */ /* 0x040fe400000006ff */
[----:B------:R-:W-:Y:S02]  /*5400*/  PRMT R42, R47, 0x7632, R42 ;  /* 0x000076322f2a7816 */ /* 0x000fe4000000002a */
[----:B------:R-:W-:Y:S01]  /*5410*/  PRMT R41, R46, 0x7632, R41 ;  /* 0x000076322e297816 */ /* 0x000fe20000000029 */
[----:B------:R-:W-:Y:S01]  /*5420*/  FADD.FTZ R134, R135, R134 ;  /* 0x0000008687867221 */ /* 0x000fe20000010000 */
[C---:B------:R-:W-:Y:S01]  /*5430*/  PRMT R172, R133.reuse, 0x7632, R172 ;  /* 0x0000763285ac7816 */ /* 0x040fe200000000ac */
[----:B------:R-:W-:Y:S01]  /*5440*/  IMAD.U32 R133, R133, 0x10000, RZ ;  /* 0x0001000085857824 */ /* 0x000fe200078e00ff */
        /* <DEDUP_REMOVED lines=12> */
[--C-:B------:R-:W-:Y:S01]  /*5510*/  FADD.FTZ R201, R201, R42.reuse ;  /* 0x0000002ac9c97221 */ /* 0x100fe20000010000 */
[----:B------:R-:W-:Y:S01]  /*5520*/  SHF.L.U32 R40, R40, 0x10, RZ ;  /* 0x0000001028287819 */ /* 0x000fe200000006ff */
[----:B------:R-:W-:Y:S01]  /*5530*/  FADD.FTZ R202, R202, R41 ;  /* 0x00000029caca7221 */ /* 0x000fe20000010000 */
[----:B------:R-:W-:Y:S02]  /*5540*/  PRMT R43, R51, 0x7632, R43 ;  /* 0x00007632332b7816 */ /* 0x000fe4000000002b */
[----:B------:R-:W-:Y:S01]  /*5550*/  PRMT R42, R50, 0x7632, R42 ;  /* 0x00007632322a7816 */ /* 0x000fe2000000002a */
[--C-:B------:R-:W-:Y:S01]  /*5560*/  FADD.FTZ R203, R203, R40.reuse ;  /* 0x00000028cbcb7221 */ /* 0x100fe20000010000 */
[----:B------:R-:W-:Y:S02]  /*5570*/  PRMT R41, R49, 0x7632, R41 ;  /* 0x0000763231297816 */ /* 0x000fe40000000029 */
[----:B------:R-:W-:-:S02]  /*5580*/  PRMT R40, R48, 0x7632, R40 ;  /* 0x0000763230287816 */ /* 0x000fc40000000028 */
[----:B------:R-:W-:Y:S01]  /*5590*/  SHF.L.U32 R132, R43, 0x10, RZ ;  /* 0x000000102b847819 */ /* 0x000fe200000006ff */
[----:B------:R-:W-:Y:S01]  /*55a0*/  IMAD.U32 R43, R42, 0x10000, RZ ;  /* 0x000100002a2b7824 */ /* 0x000fe200078e00ff */
[----:B------:R-:W-:Y:S02]  /*55b0*/  SHF.L.U32 R42, R41, 0x10, RZ ;  /* 0x00000010292a7819 */ /* 0x000fe400000006ff */
[----:B------:R-:W-:Y:S01]  /*55c0*/  SHF.L.U32 R134, R51, 0x10, RZ ;  /* 0x0000001033867819 */ /* 0x000fe200000006ff */
[----:B------:R-:W-:Y:S01]  /*55d0*/  FADD.FTZ R201, R201, R132 ;  /* 0x00000084c9c97221 */ /* 0x000fe20000010000 */
[----:B------:R-:W-:Y:S01]  /*55e0*/  SHF.L.U32 R41, R40, 0x10, RZ ;  /* 0x0000001028297819 */ /* 0x000fe200000006ff */
[----:B------:R-:W-:Y:S01]  /*55f0*/  FADD.FTZ R202, R202, R43 ;  /* 0x0000002bcaca7221 */ /* 0x000fe20000010000 */
[----:B------:R-:W-:Y:S01]  /*5600*/  FADD.FTZ R203, R203, R42 ;  /* 0x0000002acbcb7221 */ /* 0x000fe20000010000 */
[----:B------:R-:W-:Y:S02]  /*5610*/  FADD.FTZ R205, R134, R205 ;  /* 0x000000cd86cd7221 */ /* 0x000fe40000010000 */
[----:B------:R-:W-:Y:S01]  /*5620*/  FADD.FTZ R204, R204, R41 ;  /* 0x00000029cccc7221 */ /* 0x000fe20000010000 */
[----:B------:R-:W-:-:S02]  /*5630*/  F2FP.BF16.F32.PACK_AB R42, R202, R200 ;  /* 0x000000c8ca2a723e */ /* 0x000fc400000010ff */
[----:B------:R-:W-:Y:S02]  /*5640*/  F2FP.BF16.F32.PACK_AB R43, R201, R205 ;  /* 0x000000cdc92b723e */ /* 0x000fe400000010ff */
[----:B------:R-:W-:Y:S02]  /*5650*/  F2FP.BF16.F32.PACK_AB R41, R203, R199 ;  /* 0x000000c7cb29723e */ /* 0x000fe400000010ff */
[----:B------:R-:W-:-:S07]  /*5660*/  F2FP.BF16.F32.PACK_AB R40, R204, R175 ;  /* 0x000000afcc28723e */ /* 0x000fce00000010ff */
.L_x_289:
[----:B------:R-:W0:Y:S01]  /*5670*/  @P0 LDC.64 R172, c[0x0][0x3a8] ;  /* 0x0000ea00ffac0b82 */ /* 0x000e220000000a00 */
[----:B------:R-:W-:-:S07]  /*5680*/  IADD3 R174, PT, PT, R24, 0x100, RZ ;  /* 0x0000010018ae7810 */ /* 0x000fce0007ffe0ff */
[----:B------:R-:W1:Y:S08]  /*5690*/  @P1 LDC.64 R134, c[0x0][0x398] ;  /* 0x0000e600ff861b82 */ /* 0x000e700000000a00 */
[----:B------:R-:W2:Y:S01]  /*56a0*/  @P2 LDC.64 R132, c[0x0][0x3a0] ;  /* 0x0000e800ff842b82 */ /* 0x000ea20000000a00 */
[----:B0-----:R-:W-:-:S05]  /*56b0*/  @P0 IMAD.WIDE.U32 R172, R187, 0x10, R172 ;  /* 0x00000010bbac0825 */ /* 0x001fca00078e00ac */
[----:B------:R0:W-:Y:S01]  /*56c0*/  @P0 STG.E.128 desc[UR6][R172.64], R40 ;  /* 0x00000028ac000986 */ /* 0x0001e2000c101d06 */
[----:B-1----:R-:W-:-:S05]  /*56d0*/  @P1 IMAD.WIDE.U32 R134, R174, 0x10, R134 ;  /* 0x00000010ae861825 */ /* 0x002fca00078e0086 */
[----:B------:R1:W5:Y:S01]  /*56e0*/  @P1 LDG.E.128 R44, desc[UR6][R134.64] ;  /* 0x00000006862c1981 */ /* 0x000362000c1e1d00 */
[----:B--2---:R-:W-:-:S05]  /*56f0*/  @P2 IMAD.WIDE.U32 R132, R174, 0x10, R132 ;  /* 0x00000010ae842825 */ /* 0x004fca00078e0084 */
[----:B------:R0:W5:Y:S01]  /*5700*/  @P2 LDG.E.128 R48, desc[UR6][R132.64] ;  /* 0x0000000684302981 */ /* 0x000162000c1e1d00 */
[----:B-1----:R-:W-:-:S06]  /*5710*/  IMAD.WIDE.U32 R134, R174, 0x10, R216 ;  /* 0x00000010ae867825 */ /* 0x002fcc00078e00d8 */
[----:B------:R-:W5:Y:S01]  /*5720*/  LDG.E.128 R132, desc[UR6][R134.64] ;  /* 0x0000000686847981 */ /* 0x000f62000c1e1d00 */
[----:B0-----:R-:W-:Y:S05]  /*5730*/  BRA.U UP0, `(.L_x_291) ;  /* 0x0000000100cc7547 */ /* 0x001fea000b800000 */
        /* <DEDUP_REMOVED lines=14> */
.L_x_292:
[----:B-----5:R-:W-:Y:S02]  /*5820*/  PRMT R41, R132, 0x7632, R41 ;  /* 0x0000763284297816 */ /* 0x020fe40000000029 */
[----:B------:R-:W-:Y:S02]  /*5830*/  PRMT R40, R48, 0x7632, R40 ;  /* 0x0000763230287816 */ /* 0x000fe40000000028 */
[----:B------:R-:W-:Y:S02]  /*5840*/  SHF.L.U32 R43, R41, 0x10, RZ ;  /* 0x00000010292b7819 */ /* 0x000fe400000006ff */
[----:B------:R-:W-:Y:S02]  /*5850*/  SHF.L.U32 R40, R40, 0x10, RZ ;  /* 0x0000001028287819 */ /* 0x000fe400000006ff */
[C---:B------:R-:W-:Y:S01]  /*5860*/  PRMT R42, R133.reuse, 0x7632, R42 ;  /* 0x00007632852a7816 */ /* 0x040fe2000000002a */
[----:B------:R-:W-:Y:S01]  /*5870*/  IMAD.U32 R133, R133, 0x10000, RZ ;  /* 0x0001000085857824 */ /* 0x000fe200078e00ff */
[----:B------:R-:W-:Y:S01]  /*5880*/  PRMT R41, R49, 0x7632, R41 ;  /* 0x0000763231297816 */ /* 0x000fe20000000029 */
[--C-:B------:R-:W-:Y:S01]  /*5890*/  FADD.FTZ R214, R43, R40.reuse ;  /* 0x000000282bd67221 */ /* 0x100fe20000010000 */
[C---:B------:R-:W-:Y:S01]  /*58a0*/  PRMT R40, R134.reuse, 0x7632, R40 ;  /* 0x0000763286287816 */ /* 0x040fe20000000028 */
[----:B------:R-:W-:Y:S01]  /*58b0*/  IMAD.U32 R134, R134, 0x10000, RZ ;  /* 0x0001000086867824 */ /* 0x000fe200078e00ff */
[----:B------:R-:W-:Y:S01]  /*58c0*/  SHF.L.U32 R208, R42, 0x10, RZ ;  /* 0x000000102ad07819 */ /* 0x000fe200000006ff */
[----:B------:R-:W-:Y:S01]  /*58d0*/  IMAD.U32 R41, R41, 0x10000, RZ ;  /* 0x0001000029297824 */ /* 0x000fe200078e00ff */
[----:B------:R-:W-:-:S02]  /*58e0*/  SHF.L.U32 R207, R40, 0x10, RZ ;  /* 0x0000001028cf7819 */ /* 0x000fc400000006ff */
[----:B------:R-:W-:Y:S01]  /*58f0*/  PRMT R40, R50, 0x7632, R40 ;  /* 0x0000763232287816 */ /* 0x000fe20000000028 */
[----:B------:R-:W-:Y:S01]  /*5900*/  FADD.FTZ R208, R208, R41 ;  /* 0x00000029d0d07221 */ /* 0x000fe20000010000 */
[----:B------:R-:W-:Y:S02]  /*5910*/  PRMT R43, R135, 0x7632, R43 ;  /* 0x00007632872b7816 */ /* 0x000fe4000000002b */
[----:B------:R-:W-:Y:S02]  /*5920*/  SHF.L.U32 R40, R40, 0x10, RZ ;  /* 0x0000001028287819 */ /* 0x000fe400000006ff */
        /* <DEDUP_REMOVED lines=20> */
.L_x_291:
[----:B------:R-:W-:Y:S05]  /*5a70*/  BRA.U UP1, `(.L_x_294) ;  /* 0x0000000101947547 */ /* 0x000fea000b800000 */
[C---:B-----5:R-:W-:Y:S01]  /*5a80*/  PRMT R41, R132.reuse, 0x7632, R41 ;  /* 0x0000763284297816 */ /* 0x060fe20000000029 */
        /* <DEDUP_REMOVED lines=9> */
[----:B------:R-:W-:-:S02]  /*5b20*/  SHF.L.U32 R41, R41, 0x10, RZ ;  /* 0x0000001029297819 */ /* 0x000fc400000006ff */
[----:B------:R-:W-:Y:S02]  /*5b30*/  SHF.L.U32 R207, R40, 0x10, RZ ;  /* 0x0000001028cf7819 */ /* 0x000fe400000006ff */
[----:B------:R-:W-:Y:S01]  /*5b40*/  PRMT R40, R46, 0x7632, R40 ;  /* 0x000076322e287816 */ /* 0x000fe20000000028 */
[----:B------:R-:W-:Y:S01]  /*5b50*/  FADD.FTZ R208, R208, R41 ;  /* 0x00000029d0d07221 */ /* 0x000fe20000010000 */
[----:B------:R-:W-:Y:S02]  /*5b60*/  PRMT R43, R135, 0x7632, R43 ;  /* 0x00007632872b7816 */ /* 0x000fe4000000002b */
[----:B------:R-:W-:Y:S02]  /*5b70*/  SHF.L.U32 R40, R40, 0x10, RZ ;  /* 0x0000001028287819 */ /* 0x000fe400000006ff */
[----:B------:R-:W-:Y:S02]  /*5b80*/  PRMT R42, R47, 0x7632, R42 ;  /* 0x000076322f2a7816 */ /* 0x000fe4000000002a */
        /* <DEDUP_REMOVED lines=20> */
.L_x_294:
        /* <DEDUP_REMOVED lines=13> */
[----:B------:R-:W-:Y:S01]  /*5da0*/  FADD.FTZ R208, R172, R41 ;  /* 0x00000029acd07221 */ /* 0x000fe20000010000 */
[----:B------:R-:W-:Y:S02]  /*5db0*/  PRMT R43, R135, 0x7632, R43 ;  /* 0x00007632872b7816 */ /* 0x000fe4000000002b */
[----:B------:R-:W-:Y:S02]  /*5dc0*/  PRMT R41, R47, 0x7632, R41 ;  /* 0x000076322f297816 */ /* 0x000fe40000000029 */
[----:B------:R-:W-:Y:S01]  /*5dd0*/  SHF.L.U32 R207, R42, 0x10, RZ ;  /* 0x000000102acf7819 */ /* 0x000fe200000006ff */
[----:B------:R-:W-:Y:S01]  /*5de0*/  IMAD.U32 R206, R43, 0x10000, RZ ;  /* 0x000100002bce7824 */ /* 0x000fe200078e00ff */
[----:B------:R-:W-:-:S02]  /*5df0*/  SHF.L.U32 R42, R40, 0x10, RZ ;  /* 0x00000010282a7819 */ /* 0x000fc400000006ff */
        /* <DEDUP_REMOVED lines=8> */
[----:B------:R-:W-:-:S02]  /*5e80*/  PRMT R43, R51, 0x7632, R43 ;  /* 0x00007632332b7816 */ /* 0x000fc4000000002b */
[----:B------:R-:W-:Y:S02]  /*5e90*/  SHF.L.U32 R42, R42, 0x10, RZ ;  /* 0x000000102a2a7819 */ /* 0x000fe400000006ff */
[----:B------:R-:W-:Y:S01]  /*5ea0*/  SHF.L.U32 R41, R40, 0x10, RZ ;  /* 0x0000001028297819 */ /* 0x000fe200000006ff */
[----:B------:R-:W-:Y:S01]  /*5eb0*/  IMAD.U32 R43, R43, 0x10000, RZ ;  /* 0x000100002b2b7824 */ /* 0x000fe200078e00ff */
[----:B------:R-:W-:Y:S01]  /*5ec0*/  SHF.L.U32 R135, R135, 0x10, RZ ;  /* 0x0000001087877819 */ /* 0x000fe200000006ff */
[----:B------:R-:W-:Y:S01]  /*5ed0*/  FADD.FTZ R207, R207, R42 ;  /* 0x0000002acfcf7221 */ /* 0x000fe20000010000 */
[----:B------:R-:W-:Y:S01]  /*5ee0*/  SHF.L.U32 R42, R47, 0x10, RZ ;  /* 0x000000102f2a7819 */ /* 0x000fe200000006ff */
[----:B------:R-:W-:Y:S01]  /*5ef0*/  FADD.FTZ R208, R208, R41 ;  /* 0x00000029d0d07221 */ /* 0x000fe20000010000 */
        /* <DEDUP_REMOVED lines=21> */
.L_x_293:
[----:B------:R-:W0:Y:S08]  /*6050*/  @P0 LDC.64 R172, c[0x0][0x3a8] ;  /* 0x0000ea00ffac0b82 */ /* 0x000e300000000a00 */
[----:B------:R-:W1:Y:S08]  /*6060*/  @P1 LDC.64 R132, c[0x0][0x398] ;  /* 0x0000e600ff841b82 */ /* 0x000e700000000a00 */
[----:B------:R-:W2:Y:S01]  /*6070*/  @P2 LDC.64 R134, c[0x0][0x3a0] ;  /* 0x0000e800ff862b82 */ /* 0x000ea20000000a00 */
[----:B0-----:R-:W-:-:S05]  /*6080*/  @P0 IMAD.WIDE.U32 R172, R174, 0x10, R172 ;  /* 0x00000010aeac0825 */ /* 0x001fca00078e00ac */
[----:B------:R0:W-:Y:S02]  /*6090*/  @P0 STG.E.128 desc[UR6][R172.64], R40 ;  /* 0x00000028ac000986 */ /* 0x0001e4000c101d06 */
[----:B0-----:R-:W-:-:S05]  /*60a0*/  IADD3 R172, PT, PT, R24, 0x120, RZ ;  /* 0x0000012018ac7810 */ /* 0x001fca0007ffe0ff */
[----:B-1----:R-:W-:-:S04]  /*60b0*/  @P1 IMAD.WIDE.U32 R132, R172, 0x10, R132 ;  /* 0x00000010ac841825 */ /* 0x002fc800078e0084 */
[C---:B--2---:R-:W-:Y:S01]  /*60c0*/  @P2 IMAD.WIDE.U32 R134, R172.reuse, 0x10, R134 ;  /* 0x00000010ac862825 */ /* 0x044fe200078e0086 */
[----:B------:R0:W5:Y:S04]  /*60d0*/  @P1 LDG.E.128 R44, desc[UR6][R132.64] ;  /* 0x00000006842c1981 */ /* 0x000168000c1e1d00 */
[----:B------:R1:W5:Y:S01]  /*60e0*/  @P2 LDG.E.128 R48, desc[UR6][R134.64] ;  /* 0x0000000686302981 */ /* 0x000362000c1e1d00 */
[----:B0-----:R-:W-:-:S06]  /*60f0*/  IMAD.WIDE.U32 R132, R172, 0x10, R216 ;  /* 0x00000010ac847825 */ /* 0x001fcc00078e00d8 */
[----:B------:R-:W5:Y:S01]  /*6100*/  LDG.E.128 R132, desc[UR6][R132.64] ;  /* 0x0000000684847981 */ /* 0x000f62000c1e1d00 */
[----:B-1----:R-:W-:Y:S05]  /*6110*/  BRA.U UP0, `(.L_x_295) ;  /* 0x0000000100cc7547 */ /* 0x002fea000b800000 */
[----:B------:R-:W-:Y:S05]  /*6120*/  BRA.U UP1, `(.L_x_296) ;  /* 0x0000000101347547 */ /* 0x000fea000b800000 */
[----:B-----5:R-:W-:Y:S01]  /*6130*/  PRMT R222, R134, 0x7632, R222 ;  /* 0x0000763286de7816 */ /* 0x020fe200000000de */
[C---:B------:R-:W-:Y:S01]  /*6140*/  IMAD.U32 R215, R133.reuse, 0x10000, RZ ;  /* 0x0001000085d77824 */ /* 0x040fe200078e00ff */
        /* <DEDUP_REMOVED lines=11> */
.L_x_296:
        /* <DEDUP_REMOVED lines=10> */
[----:B------:R-:W-:-:S02]  /*62a0*/  PRMT R40, R49, 0x7632, R40 ;  /* 0x0000763231287816 */ /* 0x000fc40000000028 */
[----:B------:R-:W-:Y:S02]  /*62b0*/  SHF.L.U32 R223, R41, 0x10, RZ ;  /* 0x0000001029df7819 */ /* 0x000fe400000006ff */
[----:B------:R-:W-:Y:S01]  /*62c0*/  PRMT R41, R50, 0x7632, R41 ;  /* 0x0000763232297816 */ /* 0x000fe20000000029 */
[----:B------:R-:W-:Y:S01]  /*62d0*/  IMAD.U32 R40, R40, 0x10000, RZ ;  /* 0x0001000028287824 */ /* 0x000fe200078e00ff */
[----:B------:R-:W-:Y:S02]  /*62e0*/  SHF.L.U32 R222, R42, 0x10, RZ ;  /* 0x000000102ade7819 */ /* 0x000fe400000006ff */
[----:B------:R-:W-:Y:S01]  /*62f0*/  SHF.L.U32 R41, R41, 0x10, RZ ;  /* 0x0000001029297819 */ /* 0x000fe200000006ff */
[----:B------:R-:W-:Y:S01]  /*6300*/  FADD.FTZ R223, R223, R40 ;  /* 0x00000028dfdf7221 */ /* 0x000fe20000010000 */
[----:B------:R-:W-:Y:S02]  /*6310*/  SHF.L.U32 R135, R135, 0x10, RZ ;  /* 0x0000001087877819 */ /* 0x000fe400000006ff */
[C---:B------:R-:W-:Y:S01]  /*6320*/  SHF.L.U32 R40, R51.reuse, 0x10, RZ ;  /* 0x0000001033287819 */ /* 0x040fe200000006ff */
[----:B------:R-:W-:Y:S01]  /*6330*/  FADD.FTZ R222, R222, R41 ;  /* 0x00000029dede7221 */ /* 0x000fe20000010000 */
[----:B------:R-:W-:-:S02]  /*6340*/  PRMT R42, R51, 0x7632, R42 ;  /* 0x00007632332a7816 */ /* 0x000fc4000000002a */
        /* <DEDUP_REMOVED lines=16> */
.L_x_295:
        /* <DEDUP_REMOVED lines=9> */
[----:B------:R-:W-:-:S02]  /*64e0*/  PRMT R41, R133, 0x7632, R41 ;  /* 0x0000763285297816 */ /* 0x000fc40000000029 */
[----:B------:R-:W-:Y:S02]  /*64f0*/  PRMT R40, R45, 0x7632, R40 ;  /* 0x000076322d287816 */ /* 0x000fe40000000028 */
[----:B------:R-:W-:Y:S01]  /*6500*/  SHF.L.U32 R222, R42, 0x10, RZ ;  /* 0x000000102ade7819 */ /* 0x000fe200000006ff */
[----:B------:R-:W-:Y:S01]  /*6510*/  IMAD.U32 R223, R41, 0x10000, RZ ;  /* 0x0001000029df7824 */ /* 0x000fe200078e00ff */
[----:B------:R-:W-:Y:S02]  /*6520*/  SHF.L.U32 R40, R40, 0x10, RZ ;  /* 0x0000001028287819 */ /* 0x000fe400000006ff */
[----:B------:R-:W-:Y:S02]  /*6530*/  PRMT R41, R46, 0x7632, R41 ;  /* 0x000076322e297816 */ /* 0x000fe40000000029 */
[----:B------:R-:W-:Y:S01]  /*6540*/  SHF.L.U32 R135, R135, 0x10, RZ ;  /* 0x0000001087877819 */ /* 0x000fe200000006ff */
[----:B------:R-:W-:Y:S01]  /*6550*/  FADD.FTZ R223, R223, R40 ;  /* 0x00000028dfdf7221 */ /* 0x000fe20000010000 */
[----:B------:R-:W-:-:S02]  /*6560*/  SHF.L.U32 R41, R41, 0x10, RZ ;  /* 0x0000001029297819 */ /* 0x000fc400000006ff */
[C---:B------:R-:W-:Y:S02]  /*6570*/  SHF.L.U32 R40, R47.reuse, 0x10, RZ ;  /* 0x000000102f287819 */ /* 0x040fe400000006ff */
[----:B------:R-:W-:Y:S01]  /*6580*/  PRMT R42, R47, 0x7632, R42 ;  /* 0x000076322f2a7816 */ /* 0x000fe2000000002a */
[----:B------:R-:W-:Y:S01]  /*6590*/  FADD.FTZ R222, R222, R41 ;  /* 0x00000029dede7221 */ /* 0x000fe20000010000 */
[----:B------:R-:W-:Y:S01]  /*65a0*/  SHF.L.U32 R43, R43, 0x10, RZ ;  /* 0x000000102b2b7819 */ /* 0x000fe200000006ff */
        /* <DEDUP_REMOVED lines=16> */
.L_x_298:
[----:B-----5:R-:W-:Y:S02]  /*66b0*/  PRMT R40, R132, 0x7632, R40 ;  /* 0x0000763284287816 */ /* 0x020fe40000000028 */
[----:B------:R-:W-:Y:S02]  /*66c0*/  PRMT R42, R133, 0x7632, R42 ;  /* 0x00007632852a7816 */ /* 0x000fe4000000002a */
[----:B------:R-:W-:Y:S02]  /*66d0*/  SHF.L.U32 R173, R40, 0x10, RZ ;  /* 0x0000001028ad7819 */ /* 0x000fe400000006ff */
[----:B------:R-:W-:Y:S02]  /*66e0*/  PRMT R41, R45, 0x7632, R41 ;  /* 0x000076322d297816 */ /* 0x000fe40000000029 */
[----:B------:R-:W-:Y:S02]  /*66f0*/  PRMT R40, R44, 0x7632, R40 ;  /* 0x000076322c287816 */ /* 0x000fe40000000028 */
[----:B------:R-:W-:-:S02]  /*6700*/  SHF.L.U32 R42, R42, 0x10, RZ ;  /* 0x000000102a2a7819 */ /* 0x000fc400000006ff */
[----:B------:R-:W-:Y:S01]  /*6710*/  SHF.L.U32 R41, R41, 0x10, RZ ;  /* 0x0000001029297819 */ /* 0x000fe200000006ff */
[----:B------:R-:W-:Y:S01]  /*6720*/  IMAD.U32 R40, R40, 0x10000, RZ ;  /* 0x0001000028287824 */ /* 0x000fe200078e00ff */
[----:B------:R-:W-:Y:S02]  /*6730*/  PRMT R43, R135, 0x7632, R43 ;  /* 0x00007632872b7816 */ /* 0x000fe4000000002b */
[----:B------:R-:W-:Y:S01]  /*6740*/  SHF.L.U32 R213, R132, 0x10, RZ ;  /* 0x0000001084d57819 */ /* 0x000fe200000006ff */
[--C-:B------:R-:W-:Y:S01]  /*6750*/  FADD.FTZ R223, R42, R41.reuse ;  /* 0x000000292adf7221 */ /* 0x100fe20000010000 */
[--C-:B------:R-:W-:Y:S01]  /*6760*/  FADD.FTZ R173, R173, R40.reuse ;  /* 0x00000028adad7221 */ /* 0x100fe20000010000 */
[----:B------:R-:W-:Y:S01]  /*6770*/  PRMT R41, R134, 0x7632, R41 ;  /* 0x0000763286297816 */ /* 0x000fe20000000029 */
[----:B------:R-:W-:Y:S01]  /*6780*/  IMAD.U32 R43, R43, 0x10000, RZ ;  /* 0x000100002b2b7824 */ /* 0x000fe200078e00ff */
[----:B------:R-:W-:Y:S01]  /*6790*/  PRMT R40, R46, 0x7632, R40 ;  /* 0x000076322e287816 */ /* 0x000fe20000000028 */
[----:B------:R-:W-:Y:S01]  /*67a0*/  IMAD.U32 R134, R134, 0x10000, RZ ;  /* 0x0001000086867824 */ /* 0x000fe200078e00ff */
[----:B------:R-:W-:-:S02]  /*67b0*/  SHF.L.U32 R222, R41, 0x10, RZ ;  /* 0x0000001029de7819 */ /* 0x000fc400000006ff */
[----:B------:R-:W-:Y:S02]  /*67c0*/  SHF.L.U32 R41, R40, 0x10, RZ ;  /* 0x0000001028297819 */ /* 0x000fe400000006ff */
[----:B------:R-:W-:Y:S02]  /*67d0*/  PRMT R40, R48, 0x7632, R40 ;  /* 0x0000763230287816 */ /* 0x000fe40000000028 */
[----:B------:R-:W-:Y:S01]  /*67e0*/  PRMT R42, R47, 0x7632, R42 ;  /* 0x000076322f2a7816 */ /* 0x000fe2000000002a */
[--C-:B------:R-:W-:Y:S01]  /*67f0*/  FADD.FTZ R222, R222, R41.reuse ;  /* 0x00000029dede7221 */ /* 0x100fe20000010000 */
[----:B------:R-:W-:Y:S02]  /*6800*/  SHF.L.U32 R40, R40, 0x10, RZ ;  /* 0x0000001028287819 */ /* 0x000fe400000006ff */
[----:B------:R-:W-:Y:S02]  /*6810*/  SHF.L.U32 R42, R42, 0x10, RZ ;  /* 0x000000102a2a7819 */ /* 0x000fe400000006ff */
[----:B------:R-:W-:Y:S01]  /*6820*/  PRMT R41, R50, 0x7632, R41 ;  /* 0x0000763232297816 */ /* 0x000fe20000000029 */
[--C-:B------:R-:W-:Y:S01]  /*6830*/  FADD.FTZ R173, R173, R40.reuse ;  /* 0x00000028adad7221 */ /* 0x100fe20000010000 */
[----:B------:R-:W-:Y:S01]  /*6840*/  PRMT R40, R49, 0x7632, R40 ;  /* 0x0000763231287816 */ /* 0x000fe20000000028 */
[--C-:B------:R-:W-:Y:S01]  /*6850*/  FADD.FTZ R221, R43, R42.reuse ;  /* 0x0000002a2bdd7221 */ /* 0x100fe20000010000 */
        /* <DEDUP_REMOVED lines=17> */
[----:B------:R-:W-:Y:S01]  /*6970*/  IMAD.U32 R40, R51, 0x10000, RZ ;  /* 0x0001000033287824 */ /* 0x000fe200078e00ff */
[----:B------:R-:W-:Y:S01]  /*6980*/  SHF.L.U32 R215, R49, 0x10, RZ ;  /* 0x0000001031d77819 */ /* 0x000fe200000006ff */
[----:B------:R-:W-:Y:S01]  /*6990*/  FADD.FTZ R42, R42, R133 ;  /* 0x000000852a2a7221 */ /* 0x000fe20000010000 */
[----:B------:R-:W-:Y:S01]  /*69a0*/  FADD.FTZ R134, R41, R134 ;  /* 0x0000008629867221 */ /* 0x000fe20000010000 */
[----:B------:R-:W-:Y:S01]  /*69b0*/  FADD.FTZ R135, R40, R135 ;  /* 0x0000008728877221 */ /* 0x000fe20000010000 */
[----:B------:R-:W-:Y:S01]  /*69c0*/  SHF.L.U32 R40, R48, 0x10, RZ ;  /* 0x0000001030287819 */ /* 0x000fe200000006ff */
[----:B------:R-:W-:Y:S02]  /*69d0*/  FADD.FTZ R215, R215, R42 ;  /* 0x0000002ad7d77221 */ /* 0x000fe40000010000 */
[----:B------:R-:W-:-:S02]  /*69e0*/  F2FP.BF16.F32.PACK_AB R42, R222, R134 ;  /* 0x00000086de2a723e */ /* 0x000fc400000010ff */
[----:B------:R-:W-:Y:S01]  /*69f0*/  FADD.FTZ R213, R40, R213 ;  /* 0x000000d528d57221 */ /* 0x000fe20000010000 */
[----:B------:R-:W-:Y:S02]  /*6a00*/  F2FP.BF16.F32.PACK_AB R43, R221, R135 ;  /* 0x00000087dd2b723e */ /* 0x000fe400000010ff */
[----:B------:R-:W-:Y:S02]  /*6a10*/  F2FP.BF16.F32.PACK_AB R41, R223, R215 ;  /* 0x000000d7df29723e */ /* 0x000fe400000010ff */
[----:B------:R-:W-:-:S07]  /*6a20*/  F2FP.BF16.F32.PACK_AB R40, R173, R213 ;  /* 0x000000d5ad28723e */ /* 0x000fce00000010ff */
.L_x_297:
[----:B------:R-:W-:Y:S01]  /*6a30*/  FADD.FTZ R217, RZ, R35 ;  /* 0x00000023ffd97221 */ /* 0x000fe20000010000 */
[----:B------:R-:W0:Y:S01]  /*6a40*/  @P0 LDC.64 R132, c[0x0][0x3a8] ;  /* 0x0000ea00ff840b82 */ /* 0x000e220000000a00 */
[----:B------:R-:W-:Y:S02]  /*6a50*/  UMOV UR9, 0xffffffff ;  /* 0xffffffff00097882 */ /* 0x000fe40000000000 */
[----:B------:R-:W-:-:S04]  /*6a60*/  FADD.FTZ R217, R217, R138 ;  /* 0x0000008ad9d97221 */ /* 0x000fc80000010000 */
[----:B------:R-:W-:-:S04]  /*6a70*/  FADD.FTZ R216, R217, R36 ;  /* 0x00000024d9d87221 */ /* 0x000fc80000010000 */
[----:B------:R-:W-:-:S04]  /*6a80*/  FADD.FTZ R216, R216, R137 ;  /* 0x00000089d8d87221 */ /* 0x000fc80000010000 */
[----:B------:R-:W-:-:S04]  /*6a90*/  FADD.FTZ R217, R216, R37 ;  /* 0x00000025d8d97221 */ /* 0x000fc80000010000 */
[----:B------:R-:W-:-:S04]  /*6aa0*/  FADD.FTZ R217, R217, R136 ;  /* 0x00000088d9d97221 */ /* 0x000fc80000010000 */
[----:B------:R-:W-:Y:S01]  /*6ab0*/  FADD.FTZ R216, R217, R38 ;  /* 0x00000026d9d87221 */ /* 0x000fe20000010000 */
[----:B0-----:R-:W-:-:S04]  /*6ac0*/  @P0 IMAD.WIDE.U32 R132, R172, 0x10, R132 ;  /* 0x00000010ac840825 */ /* 0x001fc800078e0084 */
[----:B------:R-:W-:Y:S01]  /*6ad0*/  FADD.FTZ R217, R216, R39 ;  /* 0x00000027d8d97221 */ /* 0x000fe20000010000 */
[----:B------:R0:W-:Y:S03]  /*6ae0*/  @P0 STG.E.128 desc[UR6][R132.64], R40 ;  /* 0x0000002884000986 */ /* 0x0001e6000c101d06 */
[----:B------:R-:W-:-:S04]  /*6af0*/  FADD.FTZ R217, R217, R26 ;  /* 0x0000001ad9d97221 */ /* 0x000fc80000010000 */
[----:B------:R-:W-:-:S04]  /*6b00*/  FADD.FTZ R216, R217, R30 ;  /* 0x0000001ed9d87221 */ /* 0x000fc80000010000 */
[----:B------:R-:W-:-:S04]  /*6b10*/  FADD.FTZ R216, R216, R27 ;  /* 0x0000001bd8d87221 */ /* 0x000fc80000010000 */
[----:B0-----:R-:W-:Y:S02]  /*6b20*/  FADD.FTZ R133, R216, R31 ;  /* 0x0000001fd8857221 */ /* 0x001fe40000010000 */
[----:B------:R-:W0:Y:S02]  /*6b30*/  S2R R216, SR_TID.X ;  /* 0x0000000000d87919 */ /* 0x000e240000002100 */
        /* <DEDUP_REMOVED lines=8> */
[----:B0-----:R-:W-:-:S03]  /*6bc0*/  LOP3.LUT P2, RZ, R216, 0x1f, RZ, 0xc0, !PT ;  /* 0x0000001fd8ff7812 */ /* 0x001fc6000784c0ff */
        /* <DEDUP_REMOVED lines=242> */
.L_x_312:
[----:B-1----:R-:W-:Y:S01]  /*7af0*/  FADD.FTZ R219, R220, R132 ;  /* 0x00000084dcdb7221 */ /* 0x002fe20000010000 */
[----:B------:R-:W-:Y:S01]  /*7b00*/  FMUL.FTZ R218, R217, R217 ;  /* 0x000000d9d9da7220 */ /* 0x000fe20000410000 */
[----:B------:R-:W1:Y:S01]  /*7b10*/  @!P2 LDC.64 R132, c[0x0][0x3c0] ;  /* 0x0000f000ff84ab82 */ /* 0x000e620000000a00 */
[----:B------:R-:W-:Y:S01]  /*7b20*/  ISETP.NE.AND P3, PT, RZ, UR5, PT ;  /* 0x00000005ff007c0c */ /* 0x000fe2000bf65270 */
[----:B------:R-:W-:-:S03]  /*7b30*/  FFMA.FTZ R216, R219, R216, UR8 ;  /* 0x00000008dbd87e23 */ /* 0x000fc600080100d8 */
[----:B------:R-:W-:Y:S02]  /*7b40*/  FSEL R219, R218, RZ, P3 ;  /* 0x000000ffdadb7208 */ /* 0x000fe40001800000 */
[----:B0-----:R-:W-:Y:S02]  /*7b50*/  FSEL R220, R217, RZ, !P3 ;  /* 0x000000ffd9dc7208 */ /* 0x001fe40005800000 */
[----:B------:R-:W-:Y:S01]  /*7b60*/  SHF.L.U32 R218, R88, 0x10, RZ ;  /* 0x0000001058da7819 */ /* 0x000fe200000006ff */
[----:B------:R-:W-:Y:S02]  /*7b70*/  FADD.FTZ R219, R216, R219 ;  /* 0x000000dbd8db7221 */ /* 0x000fe40000010000 */
[C---:B------:R-:W-:Y:S01]  /*7b80*/  FADD.FTZ R216, -R220.reuse, R35 ;  /* 0x00000023dcd87221 */ /* 0x040fe20000010100 */
[C---:B------:R-:W-:Y:S01]  /*7b90*/  FADD.FTZ R138, -R220.reuse, R138 ;  /* 0x0000008adc8a7221 */ /* 0x040fe20000010100 */
[C---:B------:R-:W-:Y:S01]  /*7ba0*/  FADD.FTZ R36, -R220.reuse, R36 ;  /* 0x00000024dc247221 */ /* 0x040fe20000010100 */
[C---:B------:R-:W-:Y:S01]  /*7bb0*/  FADD.FTZ R136, -R220.reuse, R136 ;  /* 0x00000088dc887221 */ /* 0x040fe20000010100 */
[----:B------:R-:W0:Y:S01]  /*7bc0*/  MUFU.RSQ R219, R219 ;  /* 0x000000db00db7308 */ /* 0x000e220000001400 */
[C---:B------:R-:W-:Y:S01]  /*7bd0*/  FADD.FTZ R38, -R220.reuse, R38 ;  /* 0x00000026dc267221 */ /* 0x040fe20000010100 */
[C---:B------:R-:W-:Y:S01]  /*7be0*/  FADD.FTZ R202, -R220.reuse, R202 ;  /* 0x000000cadcca7221 */ /* 0x040fe20000010100 */
[C---:B------:R-:W-:Y:S01]  /*7bf0*/  FADD.FTZ R214, -R220.reuse, R214 ;  /* 0x000000d6dcd67221 */ /* 0x040fe20000010100 */
[C---:B------:R-:W-:Y:S01]  /*7c00*/  FADD.FTZ R208, -R220.reuse, R208 ;  /* 0x000000d0dcd07221 */ /* 0x040fe20000010100 */
[C---:B------:R-:W-:Y:S01]  /*7c10*/  FADD.FTZ R206, -R220.reuse, R206 ;  /* 0x000000cedcce7221 */ /* 0x040fe20000010100 */
[C---:B------:R-:W-:Y:S01]  /*7c20*/  FADD.FTZ R222, -R220.reuse, R222 ;  /* 0x000000dedcde7221 */ /* 0x040fe20000010100 */
[----:B------:R-:W-:Y:S01]  /*7c30*/  FADD.FTZ R26, -R220, R26 ;  /* 0x0000001adc1a7221 */ /* 0x000fe20000010100 */
[----:B-1----:R-:W-:-:S04]  /*7c40*/  @!P2 IMAD.WIDE R132, R0, 0x4, R132 ;  /* 0x000000040084a825 */ /* 0x002fc800078e0284 */
[C---:B------:R-:W-:Y:S01]  /*7c50*/  FADD.FTZ R30, -R220.reuse, R30 ;  /* 0x0000001edc1e7221 */ /* 0x040fe20000010100 */
[C---:B------:R-:W-:Y:S01]  /*7c60*/  FADD.FTZ R28, -R220.reuse, R28 ;  /* 0x0000001cdc1c7221 */ /* 0x040fe20000010100 */
[C---:B------:R-:W-:Y:S01]  /*7c70*/  FADD.FTZ R32, -R220.reuse, R32 ;  /* 0x00000020dc207221 */ /* 0x040fe20000010100 */
[C---:B------:R-:W-:Y:S01]  /*7c80*/  FADD.FTZ R140, -R220.reuse, R140 ;  /* 0x0000008cdc8c7221 */ /* 0x040fe20000010100 */
[----:B------:R1:W-:Y:S01]  /*7c90*/  @!P2 STG.E desc[UR6][R132.64], R217 ;  /* 0x000000d98400a986 */ /* 0x0003e2000c101906 */
[C---:B------:R-:W-:Y:S01]  /*7ca0*/  FADD.FTZ R144, -R220.reuse, R144 ;  /* 0x00000090dc907221 */ /* 0x040fe20000010100 */
[C---:B------:R-:W-:Y:S01]  /*7cb0*/  FADD.FTZ R146, -R220.reuse, R146 ;  /* 0x00000092dc927221 */ /* 0x040fe20000010100 */
[----:B------:R-:W-:Y:S01]  /*7cc0*/  FADD.FTZ R142, -R220, R142 ;  /* 0x0000008edc8e7221 */ /* 0x000fe20000010100 */
[C---:B0-----:R-:W-:Y:S01]  /*7cd0*/  FMUL.FTZ R35, R219.reuse, R216 ;  /* 0x000000d8db237220 */ /* 0x041fe20000410000 */
[----:B------:R-:W-:Y:S01]  /*7ce0*/  SHF.L.U32 R216, R128, 0x10, RZ ;  /* 0x0000001080d87819 */ /* 0x000fe200000006ff */
[C---:B------:R-:W-:Y:S01]  /*7cf0*/  FMUL.FTZ R138, R219.reuse, R138 ;  /* 0x0000008adb8a7220 */ /* 0x040fe20000410000 */
[C---:B------:R-:W-:Y:S01]  /*7d00*/  FMUL.FTZ R36, R219.reuse, R36 ;  /* 0x00000024db247220 */ /* 0x040fe20000410000 */
[C---:B------:R-:W-:Y:S01]  /*7d10*/  FMUL.FTZ R136, R219.reuse, R136 ;  /* 0x00000088db887220 */ /* 0x040fe20000410000 */
[----:B------:R-:W-:Y:S01]  /*7d20*/  FMUL.FTZ R38, R219, R38 ;  /* 0x00000026db267220 */ /* 0x000fe20000410000 */
[----:B------:R-:W-:Y:S01]  /*7d30*/  FFMA.FTZ R35, R35, R216, R218 ;  /* 0x000000d823237223 */ /* 0x000fe200000100da */
[----:B------:R-:W-:Y:S01]  /*7d40*/  SHF.L.U32 R216, R22, 0x10, RZ ;  /* 0x0000001016d87819 */ /* 0x000fe200000006ff */
[----:B-1----:R-:W0:Y:S01]  /*7d50*/  @!P2 LDC.64 R132, c[0x0][0x3c8] ;  /* 0x0000f200ff84ab82 */ /* 0x002e220000000a00 */
[----:B------:R-:W-:-:S02]  /*7d60*/  IMAD.U32 R217, R23, 0x10000, RZ ;  /* 0x0001000017d97824 */ /* 0x000fc400078e00ff */
[C---:B------:R-:W-:Y:S01]  /*7d70*/  FMUL.FTZ R202, R219.reuse, R202 ;  /* 0x000000cadbca7220 */ /* 0x040fe20000410000 */
[C---:B------:R-:W-:Y:S01]  /*7d80*/  FMUL.FTZ R208, R219.reuse, R208 ;  /* 0x000000d0dbd07220 */ /* 0x040fe20000410000 */
[C---:B------:R-:W-:Y:S01]  /*7d90*/  FMUL.FTZ R206, R219.reuse, R206 ;  /* 0x000000cedbce7220 */ /* 0x040fe20000410000 */
[C---:B------:R-:W-:Y:S01]  /*7da0*/  FMUL.FTZ R28, R219.reuse, R28 ;  /* 0x0000001cdb1c7220 */ /* 0x040fe20000410000 */
[C---:B------:R-:W-:Y:S01]  /*7db0*/  FMUL.FTZ R146, R219.reuse, R146 ;  /* 0x00000092db927220 */ /* 0x040fe20000410000 */
[C---:B------:R-:W-:Y:S01]  /*7dc0*/  FADD.FTZ R148, -R220.reuse, R148 ;  /* 0x00000094dc947221 */ /* 0x040fe20000010100 */
[C---:B------:R-:W-:Y:S01]  /*7dd0*/  FADD.FTZ R152, -R220.reuse, R152 ;  /* 0x00000098dc987221 */ /* 0x040fe20000010100 */
[C---:B------:R-:W-:Y:S01]  /*7de0*/  FADD.FTZ R150, -R220.reuse, R150 ;  /* 0x00000096dc967221 */ /* 0x040fe20000010100 */
[C---:B------:R-:W-:Y:S01]  /*7df0*/  FADD.FTZ R154, -R220.reuse, R154 ;  /* 0x0000009adc9a7221 */ /* 0x040fe20000010100 */
[C---:B------:R-:W-:Y:S01]  /*7e00*/  FADD.FTZ R158, -R220.reuse, R158 ;  /* 0x0000009edc9e7221 */ /* 0x040fe20000010100 */
[C---:B------:R-:W-:Y:S01]  /*7e10*/  FADD.FTZ R162, -R220.reuse, R162 ;  /* 0x000000a2dca27221 */ /* 0x040fe20000010100 */
[C---:B------:R-:W-:Y:S01]  /*7e20*/  FMUL.FTZ R150, R219.reuse, R150 ;  /* 0x00000096db967220 */ /* 0x040fe20000410000 */
[C---:B------:R-:W-:Y:S01]  /*7e30*/  FMUL.FTZ R154, R219.reuse, R154 ;  /* 0x0000009adb9a7220 */ /* 0x040fe20000410000 */
[C---:B------:R-:W-:Y:S01]  /*7e40*/  FADD.FTZ R164, -R220.reuse, R164 ;  /* 0x000000a4dca47221 */ /* 0x040fe20000010100 */
[C---:B------:R-:W-:Y:S01]  /*7e50*/  FADD.FTZ R160, -R220.reuse, R160 ;  /* 0x000000a0dca07221 */ /* 0x040fe20000010100 */
[C---:B------:R-:W-:Y:S01]  /*7e60*/  FADD.FTZ R166, -R220.reuse, R166 ;  /* 0x000000a6dca67221 */ /* 0x040fe20000010100 */
[C---:B------:R-:W-:Y:S01]  /*7e70*/  FADD.FTZ R176, -R220.reuse, R176 ;  /* 0x000000b0dcb07221 */ /* 0x040fe20000010100 */
[C---:B------:R-:W-:Y:S01]  /*7e80*/  FADD.FTZ R168, -R220.reuse, R168 ;  /* 0x000000a8dca87221 */ /* 0x040fe20000010100 */
[----:B------:R-:W-:Y:S01]  /*7e90*/  FMUL.FTZ R160, R219, R160 ;  /* 0x000000a0dba07220 */ /* 0x000fe20000410000 */
[C---:B------:R-:W-:Y:S01]  /*7ea0*/  FADD.FTZ R170, -R220.reuse, R170 ;  /* 0x000000aadcaa7221 */ /* 0x040fe20000010100 */
[C---:B------:R-:W-:Y:S01]  /*7eb0*/  FADD.FTZ R178, -R220.reuse, R178 ;  /* 0x000000b2dcb27221 */ /* 0x040fe20000010100 */
[----:B------:R-:W-:Y:S01]  /*7ec0*/  FADD.FTZ R184, -R220, R184 ;  /* 0x000000b8dcb87221 */ /* 0x000fe20000010100 */
[----:B0-----:R-:W-:-:S04]  /*7ed0*/  @!P2 IMAD.WIDE R132, R0, 0x4, R132 ;  /* 0x000000040084a825 */ /* 0x001fc800078e0284 */
[C---:B------:R-:W-:Y:S01]  /*7ee0*/  FADD.FTZ R190, -R220.reuse, R190 ;  /* 0x000000bedcbe7221 */ /* 0x040fe20000010100 */
[C---:B------:R-:W-:Y:S01]  /*7ef0*/  FADD.FTZ R186, -R220.reuse, R186 ;  /* 0x000000badcba7221 */ /* 0x040fe20000010100 */
[C---:B------:R-:W-:Y:S01]  /*7f00*/  FADD.FTZ R188, -R220.reuse, R188 ;  /* 0x000000bcdcbc7221 */ /* 0x040fe20000010100 */
[C---:B------:R-:W-:Y:S01]  /*7f10*/  FADD.FTZ R192, -R220.reuse, R192 ;  /* 0x000000c0dcc07221 */ /* 0x040fe20000010100 */
[----:B------:R0:W-:Y:S01]  /*7f20*/  @!P2 STG.E desc[UR6][R132.64], R219 ;  /* 0x000000db8400a986 */ /* 0x0001e2000c101906 */
[C---:B------:R-:W-:Y:S01]  /*7f30*/  FADD.FTZ R204, -R220.reuse, R204 ;  /* 0x000000ccdccc7221 */ /* 0x040fe20000010100 */
[C---:B------:R-:W-:Y:S01]  /*7f40*/  FADD.FTZ R200, -R220.reuse, R200 ;  /* 0x000000c8dcc87221 */ /* 0x040fe20000010100 */
[C---:B------:R-:W-:Y:S01]  /*7f50*/  FADD.FTZ R210, -R220.reuse, R210 ;  /* 0x000000d2dcd27221 */ /* 0x040fe20000010100 */
[C---:B------:R-:W-:Y:S01]  /*7f60*/  FADD.FTZ R212, -R220.reuse, R212 ;  /* 0x000000d4dcd47221 */ /* 0x040fe20000010100 */
[----:B------:R-:W-:-:S04]  /*7f70*/  FADD.FTZ R134, -R220, R134 ;  /* 0x00000086dc867221 */ /* 0x000fc80000010100 */
[----:B------:R-:W-:Y:S01]  /*7f80*/  FMUL.FTZ R134, R219, R134 ;  /* 0x00000086db867220 */ /* 0x000fe20000410000 */
[----:B0-----:R-:W-:Y:S01]  /*7f90*/  FFMA.FTZ R132, R138, R217, R216 ;  /* 0x000000d98a847223 */ /* 0x001fe200000100d8 */
[----:B------:R-:W-:Y:S01]  /*7fa0*/  SHF.L.U32 R133, R129, 0x10, RZ ;  /* 0x0000001081857819 */ /* 0x000fe200000006ff */
[----:B------:R-:W-:Y:S01]  /*7fb0*/  FADD.FTZ R138, -R220, R137 ;  /* 0x00000089dc8a7221 */ /* 0x000fe20000010100 */
[----:B------:R-:W-:Y:S01]  /*7fc0*/  SHF.L.U32 R217, R89, 0x10, RZ ;  /* 0x0000001059d97819 */ /* 0x000fe200000006ff */
[----:B------:R-:W-:Y:S01]  /*7fd0*/  IMAD.U32 R216, R20, 0x10000, RZ ;  /* 0x0001000014d87824 */ /* 0x000fe200078e00ff */
[----:B------:R-:W-:-:S03]  /*7fe0*/  SHF.L.U32 R137, R19, 0x10, RZ ;  /* 0x0000001013897819 */ /* 0x000fc600000006ff */
[----:B------:R-:W-:Y:S01]  /*7ff0*/  FFMA.FTZ R36, R36, R133, R217 ;  /* 0x0000008524247223 */ /* 0x000fe200000100d9 */
[----:B------:R-:W-:Y:S01]  /*8000*/  FMUL.FTZ R133, R219, R138 ;  /* 0x0000008adb857220 */ /* 0x000fe20000410000 */
[----:B------:R-:W-:Y:S02]  /*8010*/  SHF.L.U32 R138, R21, 0x10, RZ ;  /* 0x00000010158a7819 */ /* 0x000fe400000006ff */
[----:B------:R-:W-:-:S03]  /*8020*/  SHF.L.U32 R217, R18, 0x10, RZ ;  /* 0x0000001012d97819 */ /* 0x000fc600000006ff */
[----:B------:R-:W-:Y:S01]  /*8030*/  FFMA.FTZ R133, R133, R138, R216 ;  /* 0x0000008a85857223 */ /* 0x000fe200000100d8 */
[----:B------:R-:W-:Y:S01]  /*8040*/  FADD.FTZ R138, -R220, R37 ;  /* 0x00000025dc8a7221 */ /* 0x000fe20000010100 */
[----:B------:R-:W-:Y:S01]  /*8050*/  SHF.L.U32 R216, R90, 0x10, RZ ;  /* 0x000000105ad87819 */ /* 0x000fe200000006ff */
[----:B------:R-:W-:Y:S01]  /*8060*/  FFMA.FTZ R136, R136, R137, R217 ;  /* 0x0000008988887223 */ /* 0x000fe200000100d9 */
[----:B------:R-:W-:Y:S01]  /*8070*/  SHF.L.U32 R217, R91, 0x10, RZ ;  /* 0x000000105bd97819 */ /* 0x000fe200000006ff */
[----:B------:R-:W-:Y:S01]  /*8080*/  FMUL.FTZ R37, R219, R138 ;  /* 0x0000008adb257220 */ /* 0x000fe20000410000 */
[----:B------:R-:W-:Y:S01]  /*8090*/  SHF.L.U32 R138, R130, 0x10, RZ ;  /* 0x00000010828a7819 */ /* 0x000fe200000006ff */
[----:B------:R-:W-:-:S04]  /*80a0*/  IMAD.U32 R137, R131, 0x10000, RZ ;  /* 0x0001000083897824 */ /* 0x000fc800078e00ff */
[----:B------:R-:W-:Y:S01]  /*80b0*/  FFMA.FTZ R37, R37, R138, R216 ;  /* 0x0000008a25257223 */ /* 0x000fe200000100d8 */
[----:B------:R-:W-:Y:S01]  /*80c0*/  FADD.FTZ R138, -R220, R39 ;  /* 0x00000027dc8a7221 */ /* 0x000fe20000010100 */
[--C-:B------:R-:W-:Y:S01]  /*80d0*/  FFMA.FTZ R38, R38, R137, R217.reuse ;  /* 0x0000008926267223 */ /* 0x100fe200000100d9 */
[----:B------:R-:W-:Y:S02]  /*80e0*/  SHF.L.U32 R39, R17, 0x10, RZ ;  /* 0x0000001011277819 */ /* 0x000fe400000006ff */
[----:B------:R-:W-:Y:S01]  /*80f0*/  SHF.L.U32 R137, R16, 0x10, RZ ;  /* 0x0000001010897819 */ /* 0x000fe200000006ff */
[----:B------:R-:W-:Y:S01]  /*8100*/  FMUL.FTZ R138, R219, R138 ;  /* 0x0000008adb8a7220 */ /* 0x000fe20000410000 */
[----:B------:R-:W-:-:S03]  /*8110*/  PRMT R217, R99, 0x7632, R217 ;  /* 0x0000763263d97816 */ /* 0x000fc600000000d9 */
[--C-:B------:R-:W-:Y:S01]  /*8120*/  FFMA.FTZ R39, R138, R39, R137.reuse ;  /* 0x000000278a277223 */ /* 0x100fe20000010089 */
[----:B------:R-:W-:Y:S02]  /*8130*/  PRMT R137, R62, 0x7632, R137 ;  /* 0x000076323e897816 */ /* 0x000fe40000000089 */
[----:B------:R-:W-:Y:S02]  /*8140*/  SHF.L.U32 R217, R217, 0x10, RZ ;  /* 0x00000010d9d97819 */ /* 0x000fe400000006ff */
[----:B------:R-:W-:Y:S01]  /*8150*/  F2FP.BF16.F32.PACK_AB R39, R39, R38 ;  /* 0x000000262727723e */ /* 0x000fe200000010ff */
[----:B------:R-:W-:Y:S01]  /*8160*/  IMAD.U32 R137, R137, 0x10000, RZ ;  /* 0x0001000089897824 */ /* 0x000fe200078e00ff */
[----:B------:R-:W-:Y:S02]  /*8170*/  F2FP.BF16.F32.PACK_AB R38, R136, R37 ;  /* 0x000000258826723e */ /* 0x000fe400000010ff */
[----:B------:R-:W-:Y:S02]  /*8180*/  F2FP.BF16.F32.PACK_AB R37, R133, R36 ;  /* 0x000000248525723e */ /* 0x000fe400000010ff */
[----:B------:R-:W-:-:S02]  /*8190*/  F2FP.BF16.F32.PACK_AB R36, R132, R35 ;  /* 0x000000238424723e */ /* 0x000fc400000010ff */
[----:B------:R-:W0:Y:S01]  /*81a0*/  LDC.64 R132, c[0x0][0x428] ;  /* 0x00010a00ff847b82 */ /* 0x000e220000000a00 */
[----:B------:R-:W-:Y:S02]  /*81b0*/  PRMT R35, R102, 0x7632, R35 ;  /* 0x0000763266237816 */ /* 0x000fe40000000023 */
[----:B------:R-:W-:Y:S02]  /*81c0*/  PRMT R136, R63, 0x7632, R136 ;  /* 0x000076323f887816 */ /* 0x000fe40000000088 */
[----:B------:R-:W-:Y:S02]  /*81d0*/  SHF.L.U32 R35, R35, 0x10, RZ ;  /* 0x0000001023237819 */ /* 0x000fe400000006ff */
[----:B------:R-:W-:-:S03]  /*81e0*/  SHF.L.U32 R138, R2, 0x10, RZ ;  /* 0x00000010028a7819 */ /* 0x000fc600000006ff */
[----:B------:R-:W-:Y:S01]  /*81f0*/  FFMA.FTZ R216, R202, R35, R137 ;  /* 0x00000023cad87223 */ /* 0x000fe20000010089 */
[----:B------:R-:W-:Y:S01]  /*8200*/  PRMT R35, R103, 0x7632, R35 ;  /* 0x0000763267237816 */ /* 0x000fe20000000023 */
[----:B------:R-:W-:Y:S01]  /*8210*/  FMUL.FTZ R202, R219, R214 ;  /* 0x000000d6dbca7220 */ /* 0x000fe20000410000 */
[----:B------:R-:W-:Y:S02]  /*8220*/  SHF.L.U32 R137, R76, 0x10, RZ ;  /* 0x000000104c897819 */ /* 0x000fe400000006ff */
[----:B------:R-:W-:Y:S01]  /*8230*/  SHF.L.U32 R35, R35, 0x10, RZ ;  /* 0x0000001023237819 */ /* 0x000fe200000006ff */
[----:B0-----:R-:W-:-:S04]  /*8240*/  IMAD.WIDE.U32 R132, R24, 0x10, R132 ;  /* 0x0000001018847825 */ /* 0x001fc800078e0084 */
[--C-:B------:R-:W-:Y:S01]  /*8250*/  FADD.FTZ R24, -R220, R201.reuse ;  /* 0x000000c9dc187221 */ /* 0x100fe20000010100 */
[----:B------:R-:W-:Y:S01]  /*8260*/  PRMT R201, R93, 0x7632, R201 ;  /* 0x000076325dc97816 */ /* 0x000fe200000000c9 */
[----:B------:R0:W-:Y:S02]  /*8270*/  STG.E.128 desc[UR6][R132.64], R36 ;  /* 0x0000002484007986 */ /* 0x0001e4000c101d06 */
[----:B------:R-:W-:Y:S01]  /*8280*/  FMUL.FTZ R24, R219, R24 ;  /* 0x00000018db187220 */ /* 0x000fe20000410000 */
[----:B------:R-:W-:Y:S02]  /*8290*/  SHF.L.U32 R201, R201, 0x10, RZ ;  /* 0x00000010c9c97819 */ /* 0x000fe400000006ff */
[----:B0-----:R-:W-:Y:S01]  /*82a0*/  SHF.L.U32 R37, R136, 0x10, RZ ;  /* 0x0000001088257819 */ /* 0x001fe200000006ff */
[----:B------:R-:W-:Y:S01]  /*82b0*/  IMAD.U32 R132, R81, 0x10000, RZ ;  /* 0x0001000051847824 */ /* 0x000fe200078e00ff */
[----:B------:R-:W-:Y:S01]  /*82c0*/  SHF.L.U32 R36, R85, 0x10, RZ ;  /* 0x0000001055247819 */ /* 0x000fe200000006ff */
[----:B------:R-:W-:Y:S01]  /*82d0*/  FADD.FTZ R136, -R220, R145 ;  /* 0x00000091dc887221 */ /* 0x000fe20000010100 */
[----:B------:R-:W-:Y:S01]  /*82e0*/  SHF.L.U32 R38, R121, 0x10, RZ ;  /* 0x0000001079267819 */ /* 0x000fe200000006ff */
[----:B------:R-:W-:Y:S01]  /*82f0*/  FFMA.FTZ R218, R24, R35, R37 ;  /* 0x0000002318da7223 */ /* 0x000fe20000010025 */
[----:B------:R-:W-:Y:S01]  /*8300*/  PRMT R35, R96, 0x7632, R35 ;  /* 0x0000763260237816 */ /* 0x000fe20000000023 */
[----:B------:R-:W-:Y:S01]  /*8310*/  FADD.FTZ R24, -R220, R207 ;  /* 0x000000cfdc187221 */ /* 0x000fe20000010100 */
[----:B------:R-:W-:Y:S01]  /*8320*/  PRMT R37, R56, 0x7632, R37 ;  /* 0x0000763238257816 */ /* 0x000fe20000000025 */
[----:B------:R-:W-:Y:S01]  /*8330*/  FMUL.FTZ R133, R219, R136 ;  /* 0x00000088db857220 */ /* 0x000fe20000410000 */
[----:B------:R-:W-:Y:S01]  /*8340*/  SHF.L.U32 R35, R35, 0x10, RZ ;  /* 0x0000001023237819 */ /* 0x000fe200000006ff */
[----:B------:R-:W-:Y:S01]  /*8350*/  FMUL.FTZ R24, R219, R24 ;  /* 0x00000018db187220 */ /* 0x000fe20000410000 */
[----:B------:R-:W-:Y:S01]  /*8360*/  SHF.L.U32 R37, R37, 0x10, RZ ;  /* 0x0000001025257819 */ /* 0x000fe200000006ff */
[----:B------:R-:W-:Y:S01]  /*8370*/  IMAD.U32 R136, R3, 0x10000, RZ ;  /* 0x0001000003887824 */ /* 0x000fe200078e00ff */
[----:B------:R-:W-:Y:S01]  /*8380*/  PRMT R207, R95, 0x7632, R207 ;  /* 0x000076325fcf7816 */ /* 0x000fe200000000cf */
[----:B------:R-:W-:Y:S01]  /*8390*/  IMAD.U32 R145, R235, 0x10000, RZ ;  /* 0x00010000eb917824 */ /* 0x000fe200078e00ff */
[----:B------:R-:W-:Y:S01]  /*83a0*/  SHF.L.U32 R39, R4, 0x10, RZ ;  /* 0x0000001004277819 */ /* 0x000fe200000006ff */
[----:B------:R-:W-:Y:S01]  /*83b0*/  FFMA.FTZ R202, R202, R35, R37 ;  /* 0x00000023caca7223 */ /* 0x000fe20000010025 */
[----:B------:R-:W-:Y:S01]  /*83c0*/  PRMT R35, R97, 0x7632, R35 ;  /* 0x0000763261237816 */ /* 0x000fe20000000023 */
[----:B------:R-:W-:Y:S01]  /*83d0*/  FFMA.FTZ R133, R133, R136, R138 ;  /* 0x0000008885857223 */ /* 0x000fe2000001008a */
[----:B------:R-:W-:-:S02]  /*83e0*/  PRMT R37, R57, 0x7632, R37 ;  /* 0x0000763239257816 */ /* 0x000fc40000000025 */
[----:B------:R-:W-:Y:S01]  /*83f0*/  SHF.L.U32 R207, R207, 0x10, RZ ;  /* 0x00000010cfcf7819 */ /* 0x000fe200000006ff */
[----:B------:R-:W-:Y:S01]  /*8400*/  IMAD.U32 R35, R35, 0x10000, RZ ;  /* 0x0001000023237824 */ /* 0x000fe200078e00ff */
[----:B------:R-:W-:Y:S02]  /*8410*/  SHF.L.U32 R37, R37, 0x10, RZ ;  /* 0x0000001025257819 */ /* 0x000fe400000006ff */
[----:B------:R-:W-:Y:S02]  /*8420*/  SHF.L.U32 R136, R123, 0x10, RZ ;  /* 0x000000107b887819 */ /* 0x000fe400000006ff */
[----:B------:R-:W-:Y:S01]  /*8430*/  SHF.L.U32 R138, R83, 0x10, RZ ;  /* 0x00000010538a7819 */ /* 0x000fe200000006ff */
[----:B------:R-:W-:Y:S01]  /*8440*/  FFMA.FTZ R208, R208, R35, R37 ;  /* 0x00000023d0d07223 */ /* 0x000fe20000010025 */
[----:B------:R-:W-:Y:S02]  /*8450*/  PRMT R35, R98, 0x7632, R35 ;  /* 0x0000763262237816 */ /* 0x000fe40000000023 */
[----:B------:R-:W-:-:S02]  /*8460*/  PRMT R37, R58, 0x7632, R37 ;  /* 0x000076323a257816 */ /* 0x000fc40000000025 */
[----:B------:R-:W-:Y:S02]  /*8470*/  SHF.L.U32 R35, R35, 0x10, RZ ;  /* 0x0000001023237819 */ /* 0x000fe400000006ff */
[----:B------:R-:W-:-:S05]  /*8480*/  SHF.L.U32 R37, R37, 0x10, RZ ;  /* 0x0000001025257819 */ /* 0x000fca00000006ff */
[----:B------:R-:W-:Y:S01]  /*8490*/  FFMA.FTZ R214, R24, R35, R37 ;  /* 0x0000002318d67223 */ /* 0x000fe20000010025 */
[----:B------:R-:W-:Y:S01]  /*84a0*/  PRMT R35, R59, 0x7632, R35 ;  /* 0x000076323b237816 */ /* 0x000fe20000000023 */
[--C-:B------:R-:W-:Y:S01]  /*84b0*/  FADD.FTZ R24, -R220, R173.reuse ;  /* 0x000000addc187221 */ /* 0x100fe20000010100 */
[----:B------:R-:W-:Y:S02]  /*84c0*/  PRMT R173, R92, 0x7632, R173 ;  /* 0x000076325cad7816 */ /* 0x000fe400000000ad */
[----:B------:R-:W-:Y:S01]  /*84d0*/  PRMT R37, R54, 0x7632, R37 ;  /* 0x0000763236257816 */ /* 0x000fe20000000025 */
[----:B------:R-:W-:Y:S01]  /*84e0*/  IMAD.U32 R35, R35, 0x10000, RZ ;  /* 0x0001000023237824 */ /* 0x000fe200078e00ff */
[----:B------:R-:W-:Y:S01]  /*84f0*/  SHF.L.U32 R173, R173, 0x10, RZ ;  /* 0x00000010adad7819 */ /* 0x000fe200000006ff */
[----:B------:R-:W-:Y:S01]  /*8500*/  FMUL.FTZ R24, R219, R24 ;  /* 0x00000018db187220 */ /* 0x000fe20000410000 */
[----:B------:R-:W-:Y:S01]  /*8510*/  SHF.L.U32 R37, R37, 0x10, RZ ;  /* 0x0000001025257819 */ /* 0x000fe200000006ff */
[--C-:B------:R-:W-:Y:S01]  /*8520*/  FFMA.FTZ R217, R206, R217, R35.reuse ;  /* 0x000000d9ced97223 */ /* 0x100fe20000010023 */
[----:B------:R-:W-:Y:S01]  /*8530*/  PRMT R35, R52, 0x7632, R35 ;  /* 0x0000763234237816 */ /* 0x000fe20000000023 */
[----:B------:R-:W-:-:S03]  /*8540*/  FMUL.FTZ R206, R219, R222 ;  /* 0x000000dedbce7220 */ /* 0x000fc60000410000 */
[----:B------:R-:W-:-:S05]  /*8550*/  SHF.L.U32 R35, R35, 0x10, RZ ;  /* 0x0000001023237819 */ /* 0x000fca00000006ff */
[--C-:B------:R-:W-:Y:S01]  /*8560*/  FFMA.FTZ R173, R24, R173, R35.reuse ;  /* 0x000000ad18ad7223 */ /* 0x100fe20000010023 */
[----:B------:R-:W-:Y:S01]  /*8570*/  PRMT R35, R53, 0x7632, R35 ;  /* 0x0000763235237816 */ /* 0x000fe20000000023 */
[----:B------:R-:W-:Y:S01]  /*8580*/  FADD.FTZ R24, -R220, R223 ;  /* 0x000000dfdc187221 */ /* 0x000fe20000010100 */
[----:B------:R-:W-:Y:S02]  /*8590*/  SHF.L.U32 R223, R119, 0x10, RZ ;  /* 0x0000001077df7819 */ /* 0x000fe400000006ff */
[----:B------:R-:W-:Y:S01]  /*85a0*/  SHF.L.U32 R35, R35, 0x10, RZ ;  /* 0x0000001023237819 */ /* 0x000fe200000006ff */
[----:B------:R-:W-:-:S04]  /*85b0*/  FMUL.FTZ R24, R219, R24 ;  /* 0x00000018db187220 */ /* 0x000fc80000410000 */
[--C-:B------:R-:W-:Y:S01]  /*85c0*/  FFMA.FTZ R201, R24, R201, R35.reuse ;  /* 0x000000c918c97223 */ /* 0x100fe20000010023 */
[----:B------:R-:W-:Y:S01]  /*85d0*/  PRMT R35, R94, 0x7632, R35 ;  /* 0x000076325e237816 */ /* 0x000fe20000000023 */
[----:B------:R-:W-:Y:S01]  /*85e0*/  FADD.FTZ R24, -R220, R221 ;  /* 0x000000dddc187221 */ /* 0x000fe20000010100 */
[----:B------:R-:W-:-:S03]  /*85f0*/  SHF.L.U32 R221, R179, 0x10, RZ ;  /* 0x00000010b3dd7819 */ /* 0x000fc600000006ff */
[----:B------:R-:W-:Y:S02]  /*8600*/  IMAD.U32 R35, R35, 0x10000, RZ ;  /* 0x0001000023237824 */ /* 0x000fe400078e00ff */
[----:B------:R-:W-:Y:S02]  /*8610*/  FMUL.FTZ R24, R219, R24 ;  /* 0x00000018db187220 */ /* 0x000fe40000410000 */
[----:B------:R-:W-:Y:S01]  /*8620*/  FFMA.FTZ R206, R206, R35, R37 ;  /* 0x00000023cece7223 */ /* 0x000fe20000010025 */
[----:B------:R-:W-:Y:S01]  /*8630*/  PRMT R35, R55, 0x7632, R35 ;  /* 0x0000763237237816 */ /* 0x000fe20000000023 */
[----:B------:R-:W-:-:S03]  /*8640*/  IMAD.U32 R37, R84, 0x10000, RZ ;  /* 0x0001000054257824 */ /* 0x000fc600078e00ff */
[----:B------:R-:W-:-:S05]  /*8650*/  SHF.L.U32 R35, R35, 0x10, RZ ;  /* 0x0000001023237819 */ /* 0x000fca00000006ff */
[----:B------:R-:W-:Y:S01]  /*8660*/  FFMA.FTZ R207, R24, R207, R35 ;  /* 0x000000cf18cf7223 */ /* 0x000fe20000010023 */
[C---:B------:R-:W-:Y:S01]  /*8670*/  FMUL.FTZ R24, R219.reuse, R26 ;  /* 0x0000001adb187220 */ /* 0x040fe20000410000 */
[----:B------:R-:W-:Y:S01]  /*8680*/  FMUL.FTZ R26, R219, R30 ;  /* 0x0000001edb1a7220 */ /* 0x000fe20000410000 */
[----:B------:R-:W-:Y:S01]  /*8690*/  FADD.FTZ R30, -R220, R27 ;  /* 0x0000001bdc1e7221 */ /* 0x000fe20000010100 */
[----:B------:R-:W-:-:S03]  /*86a0*/  SHF.L.U32 R35, R124, 0x10, RZ ;  /* 0x000000107c237819 */ /* 0x000fc600000006ff */
[----:B------:R-:W-:Y:S01]  /*86b0*/  FMUL.FTZ R27, R219, R30 ;  /* 0x0000001edb1b7220 */ /* 0x000fe20000410000 */
[----:B------:R-:W-:Y:S01]  /*86c0*/  SHF.L.U32 R30, R125, 0x10, RZ ;  /* 0x000000107d1e7819 */ /* 0x000fe200000006ff */
[----:B------:R-:W-:Y:S01]  /*86d0*/  FFMA.FTZ R24, R24, R35, R37 ;  /* 0x0000002318187223 */ /* 0x000fe20000010025 */
[----:B------:R-:W-:Y:S02]  /*86e0*/  SHF.L.U32 R35, R15, 0x10, RZ ;  /* 0x000000100f237819 */ /* 0x000fe400000006ff */
[----:B------:R-:W-:Y:S01]  /*86f0*/  SHF.L.U32 R37, R14, 0x10, RZ ;  /* 0x000000100e257819 */ /* 0x000fe200000006ff */
[----:B------:R-:W-:Y:S01]  /*8700*/  FFMA.FTZ R27, R27, R30, R36 ;  /* 0x0000001e1b1b7223 */ /* 0x000fe20000010024 */
[----:B------:R-:W-:Y:S01]  /*8710*/  FADD.FTZ R30, -R220, R31 ;  /* 0x0000001fdc1e7221 */ /* 0x000fe20000010100 */
[----:B------:R-:W-:Y:S02]  /*8720*/  SHF.L.U32 R31, R12, 0x10, RZ ;  /* 0x000000100c1f7819 */ /* 0x000fe400000006ff */
[----:B------:R-:W-:Y:S01]  /*8730*/  FFMA.FTZ R26, R26, R35, R37 ;  /* 0x000000231a1a7223 */ /* 0x000fe20000010025 */
[----:B------:R-:W-:Y:S01]  /*8740*/  FMUL.FTZ R30, R219, R30 ;  /* 0x0000001edb1e7220 */ /* 0x000fe20000410000 */
[----:B------:R-:W-:Y:S01]  /*8750*/  IMAD.U32 R35, R13, 0x10000, RZ ;  /* 0x000100000d237824 */ /* 0x000fe200078e00ff */
[----:B------:R-:W-:-:S02]  /*8760*/  SHF.L.U32 R37, R86, 0x10, RZ ;  /* 0x0000001056257819 */ /* 0x000fc400000006ff */
[----:B------:R-:W-:Y:S01]  /*8770*/  SHF.L.U32 R36, R87, 0x10, RZ ;  /* 0x0000001057247819 */ /* 0x000fe200000006ff */
[----:B------:R-:W-:Y:S01]  /*8780*/  FFMA.FTZ R35, R30, R35, R31 ;  /* 0x000000231e237223 */ /* 0x000fe2000001001f */
[----:B------:R-:W-:-:S05]  /*8790*/  SHF.L.U32 R31, R126, 0x10, RZ ;  /* 0x000000107e1f7819 */ /* 0x000fca00000006ff */
[----:B------:R-:W-:Y:S01]  /*87a0*/  FFMA.FTZ R30, R28, R31, R37 ;  /* 0x0000001f1c1e7223 */ /* 0x000fe20000010025 */
[----:B------:R-:W-:Y:S01]  /*87b0*/  SHF.L.U32 R31, R11, 0x10, RZ ;  /* 0x000000100b1f7819 */ /* 0x000fe200000006ff */
[C---:B------:R-:W-:Y:S01]  /*87c0*/  FMUL.FTZ R28, R219.reuse, R32 ;  /* 0x00000020db1c7220 */ /* 0x040fe20000410000 */
[----:B------:R-:W-:Y:S02]  /*87d0*/  IMAD.U32 R37, R10, 0x10000, RZ ;  /* 0x000100000a257824 */ /* 0x000fe400078e00ff */
[----:B------:R-:W-:Y:S02]  /*87e0*/  FADD.FTZ R32, -R220, R29 ;  /* 0x0000001ddc207221 */ /* 0x000fe40000010100 */
[----:B------:R-:W-:Y:S02]  /*87f0*/  FFMA.FTZ R28, R28, R31, R37 ;  /* 0x0000001f1c1c7223 */ /* 0x000fe40000010025 */
[----:B------:R-:W-:Y:S01]  /*8800*/  FMUL.FTZ R31, R219, R32 ;  /* 0x00000020db1f7220 */ /* 0x000fe20000410000 */
[----:B------:R-:W-:-:S02]  /*8810*/  SHF.L.U32 R32, R127, 0x10, RZ ;  /* 0x000000107f207819 */ /* 0x000fc400000006ff */
[----:B------:R-:W-:Y:S02]  /*8820*/  SHF.L.U32 R37, R80, 0x10, RZ ;  /* 0x0000001050257819 */ /* 0x000fe400000006ff */
[----:B------:R-:W-:Y:S01]  /*8830*/  F2FP.BF16.F32.PACK_AB R30, R28, R30 ;  /* 0x0000001e1c1e723e */ /* 0x000fe200000010ff */
[----:B------:R-:W-:Y:S01]  /*8840*/  FFMA.FTZ R31, R31, R32, R36 ;  /* 0x000000201f1f7223 */ /* 0x000fe20000010024 */
[----:B------:R-:W-:Y:S01]  /*8850*/  FADD.FTZ R32, -R220, R33 ;  /* 0x00000021dc207221 */ /* 0x000fe20000010100 */
[----:B------:R-:W-:Y:S01]  /*8860*/  SHF.L.U32 R36, R8, 0x10, RZ ;  /* 0x0000001008247819 */ /* 0x000fe200000006ff */
[----:B------:R-:W-:Y:S01]  /*8870*/  IMAD.U32 R33, R120, 0x10000, RZ ;  /* 0x0001000078217824 */ /* 0x000fe200078e00ff */
[----:B------:R-:W-:Y:S01]  /*8880*/  F2FP.BF16.F32.PACK_AB R28, R26, R24 ;  /* 0x000000181a1c723e */ /* 0x000fe200000010ff */
[----:B------:R-:W-:Y:S01]  /*8890*/  FMUL.FTZ R29, R219, R32 ;  /* 0x00000020db1d7220 */ /* 0x000fe20000410000 */
[----:B------:R-:W-:-:S05]  /*88a0*/  SHF.L.U32 R32, R9, 0x10, RZ ;  /* 0x0000001009207819 */ /* 0x000fca00000006ff */
[----:B------:R-:W-:Y:S01]  /*88b0*/  FFMA.FTZ R29, R29, R32, R36 ;  /* 0x000000201d1d7223 */ /* 0x000fe20000010024 */
[----:B------:R-:W-:Y:S01]  /*88c0*/  FADD.FTZ R32, -R220, R139 ;  /* 0x0000008bdc207221 */ /* 0x000fe20000010100 */
[----:B------:R-:W-:-:S03]  /*88d0*/  SHF.L.U32 R139, R77, 0x10, RZ ;  /* 0x000000104d8b7819 */ /* 0x000fc600000006ff */
[----:B------:R-:W-:Y:S01]  /*88e0*/  FMUL.FTZ R32, R219, R32 ;  /* 0x00000020db207220 */ /* 0x000fe20000410000 */
[----:B------:R-:W-:Y:S02]  /*88f0*/  F2FP.BF16.F32.PACK_AB R31, R29, R31 ;  /* 0x0000001f1d1f723e */ /* 0x000fe400000010ff */
[----:B------:R-:W-:Y:S01]  /*8900*/  F2FP.BF16.F32.PACK_AB R29, R35, R27 ;  /* 0x0000001b231d723e */ /* 0x000fe200000010ff */
[----:B------:R-:W-:Y:S01]  /*8910*/  FFMA.FTZ R36, R32, R33, R37 ;  /* 0x0000002120247223 */ /* 0x000fe20000010025 */
[----:B------:R-:W-:Y:S01]  /*8920*/  FADD.FTZ R32, -R220, R143 ;  /* 0x0000008fdc207221 */ /* 0x000fe20000010100 */
[----:B------:R-:W-:Y:S02]  /*8930*/  SHF.L.U32 R33, R7, 0x10, RZ ;  /* 0x0000001007217819 */ /* 0x000fe400000006ff */
[----:B------:R-:W-:Y:S01]  /*8940*/  SHF.L.U32 R37, R6, 0x10, RZ ;  /* 0x0000001006257819 */ /* 0x000fe200000006ff */
[----:B------:R-:W-:Y:S01]  /*8950*/  FMUL.FTZ R32, R219, R32 ;  /* 0x00000020db207220 */ /* 0x000fe20000410000 */
[----:B------:R-:W-:-:S03]  /*8960*/  SHF.L.U32 R143, R233, 0x10, RZ ;  /* 0x00000010e98f7819 */ /* 0x000fc600000006ff */
[----:B------:R-:W-:Y:S01]  /*8970*/  FFMA.FTZ R32, R32, R33, R37 ;  /* 0x0000002120207223 */ /* 0x000fe20000010025 */
[----:B------:R-:W-:Y:S01]  /*8980*/  FMUL.FTZ R37, R219, R140 ;  /* 0x0000008cdb257220 */ /* 0x000fe20000410000 */
[----:B------:R-:W-:Y:S02]  /*8990*/  SHF.L.U32 R33, R5, 0x10, RZ ;  /* 0x0000001005217819 */ /* 0x000fe400000006ff */
[----:B------:R-:W-:Y:S01]  /*89a0*/  SHF.L.U32 R140, R182, 0x10, RZ ;  /* 0x00000010b68c7819 */ /* 0x000fe200000006ff */
[----:B------:R-:W-:Y:S01]  /*89b0*/  FFMA.FTZ R37, R37, R38, R132 ;  /* 0x0000002625257223 */ /* 0x000fe20000010084 */
[----:B------:R-:W-:Y:S01]  /*89c0*/  FMUL.FTZ R132, R219, R144 ;  /* 0x00000090db847220 */ /* 0x000fe20000410000 */
[----:B------:R-:W-:Y:S01]  /*89d0*/  FADD.FTZ R38, -R220, R141 ;  /* 0x0000008ddc267221 */ /* 0x000fe20000010100 */
[----:B------:R-:W-:Y:S01]  /*89e0*/  IMAD.U32 R141, R78, 0x10000, RZ ;  /* 0x000100004e8d7824 */ /* 0x000fe200078e00ff */
[----:B------:R-:W-:Y:S01]  /*89f0*/  SHF.L.U32 R144, R69, 0x10, RZ ;  /* 0x0000001045907819 */ /* 0x000fe200000006ff */
[----:B------:R-:W-:Y:S01]  /*8a00*/  FFMA.FTZ R132, R132, R33, R39 ;  /* 0x0000002184847223 */ /* 0x000fe20000010027 */
[----:B------:R-:W-:Y:S01]  /*8a10*/  SHF.L.U32 R33, R122, 0x10, RZ ;  /* 0x000000107a217819 */ /* 0x000fe200000006ff */
[----:B------:R-:W-:Y:S01]  /*8a20*/  FMUL.FTZ R38, R219, R38 ;  /* 0x00000026db267220 */ /* 0x000fe20000410000 */
[----:B------:R-:W-:-:S02]  /*8a30*/  SHF.L.U32 R39, R82, 0x10, RZ ;  /* 0x0000001052277819 */ /* 0x000fc400000006ff */
[----:B------:R-:W-:Y:S02]  /*8a40*/  F2FP.BF16.F32.PACK_AB R37, R132, R37 ;  /* 0x000000258425723e */ /* 0x000fe400000010ff */
[----:B------:R-:W-:Y:S01]  /*8a50*/  F2FP.BF16.F32.PACK_AB R36, R32, R36 ;  /* 0x000000242024723e */ /* 0x000fe200000010ff */
[----:B------:R-:W-:Y:S01]  /*8a60*/  FFMA.FTZ R38, R38, R33, R39 ;  /* 0x0000002126267223 */ /* 0x000fe20000010027 */
[----:B------:R-:W-:Y:S02]  /*8a70*/  IMAD.U32 R33, R180, 0x10000, RZ ;  /* 0x00010000b4217824 */ /* 0x000fe400078e00ff */
[----:B------:R-:W-:Y:S01]  /*8a80*/  FMUL.FTZ R39, R219, R142 ;  /* 0x0000008edb277220 */ /* 0x000fe20000410000 */
[----:B------:R-:W-:Y:S01]  /*8a90*/  SHF.L.U32 R142, R193, 0x10, RZ ;  /* 0x00000010c18e7819 */ /* 0x000fe200000006ff */
[----:B------:R-:W-:Y:S02]  /*8aa0*/  FFMA.FTZ R221, R146, R221, R33 ;  /* 0x000000dd92dd7223 */ /* 0x000fe40000010021 */
[----:B------:R-:W-:Y:S01]  /*8ab0*/  FFMA.FTZ R39, R39, R136, R138 ;  /* 0x0000008827277223 */ /* 0x000fe2000001008a */
[----:B------:R-:W-:Y:S01]  /*8ac0*/  SHF.L.U32 R33, R116, 0x10, RZ ;  /* 0x0000001074217819 */ /* 0x000fe200000006ff */
[----:B------:R-:W-:Y:S01]  /*8ad0*/  FMUL.FTZ R136, R219, R148 ;  /* 0x00000094db887220 */ /* 0x000fe20000410000 */
[----:B------:R-:W-:Y:S01]  /*8ae0*/  SHF.L.U32 R138, R181, 0x10, RZ ;  /* 0x00000010b58a7819 */ /* 0x000fe200000006ff */
[----:B------:R-:W-:Y:S01]  /*8af0*/  IMAD.U32 R148, R64, 0x10000, RZ ;  /* 0x0001000040947824 */ /* 0x000fe200078e00ff */
[----:B------:R-:W-:Y:S01]  /*8b00*/  SHF.L.U32 R146, R70, 0x10, RZ ;  /* 0x0000001046927819 */ /* 0x000fe200000006ff */
[----:B------:R-:W-:Y:S01]  /*8b10*/  FFMA.FTZ R136, R136, R33, R137 ;  /* 0x0000002188887223 */ /* 0x000fe20000010089 */
[----:B------:R-:W-:Y:S01]  /*8b20*/  FMUL.FTZ R137, R219, R152 ;  /* 0x00000098db897220 */ /* 0x000fe20000410000 */
[----:B------:R-:W-:Y:S01]  /*8b30*/  IMAD.U32 R33, R117, 0x10000, RZ ;  /* 0x0001000075217824 */ /* 0x000fe200078e00ff */
[----:B------:R-:W-:-:S02]  /*8b40*/  F2FP.BF16.F32.PACK_AB R38, R133, R38 ;  /* 0x000000268526723e */ /* 0x000fc400000010ff */
[----:B------:R-:W-:Y:S01]  /*8b50*/  FFMA.FTZ R137, R137, R138, R140 ;  /* 0x0000008a89897223 */ /* 0x000fe2000001008c */
[C---:B------:R-:W-:Y:S01]  /*8b60*/  FADD.FTZ R138, -R220.reuse, R149 ;  /* 0x00000095dc8a7221 */ /* 0x040fe20000010100 */
[----:B------:R-:W-:Y:S01]  /*8b70*/  FADD.FTZ R140, -R220, R153 ;  /* 0x00000099dc8c7221 */ /* 0x000fe20000010100 */
[----:B------:R-:W-:Y:S02]  /*8b80*/  SHF.L.U32 R153, R198, 0x10, RZ ;  /* 0x00000010c6997819 */ /* 0x000fe400000006ff */
[----:B------:R-:W-:Y:S01]  /*8b90*/  FMUL.FTZ R138, R219, R138 ;  /* 0x0000008adb8a7220 */ /* 0x000fe20000410000 */
[----:B------:R-:W-:Y:S02]  /*8ba0*/  SHF.L.U32 R149, R237, 0x10, RZ ;  /* 0x00000010ed957819 */ /* 0x000fe400000006ff */
[----:B------:R-:W-:Y:S01]  /*8bb0*/  F2FP.BF16.F32.PACK_AB R39, R221, R39 ;  /* 0x00000027dd27723e */ /* 0x000fe200000010ff */
[----:B------:R-:W-:Y:S01]  /*8bc0*/  FFMA.FTZ R138, R138, R33, R139 ;  /* 0x000000218a8a7223 */ /* 0x000fe2000001008b */
[----:B------:R-:W-:Y:S01]  /*8bd0*/  SHF.L.U32 R33, R118, 0x10, RZ ;  /* 0x0000001076217819 */ /* 0x000fe200000006ff */
[----:B------:R-:W-:Y:S01]  /*8be0*/  FMUL.FTZ R139, R219, R140 ;  /* 0x0000008cdb8b7220 */ /* 0x000fe20000410000 */
[----:B------:R-:W-:-:S02]  /*8bf0*/  SHF.L.U32 R140, R183, 0x10, RZ ;  /* 0x00000010b78c7819 */ /* 0x000fc400000006ff */
[----:B------:R-:W-:Y:S01]  /*8c00*/  F2FP.BF16.F32.PACK_AB R132, R137, R136 ;  /* 0x000000888984723e */ /* 0x000fe200000010ff */
[----:B------:R-:W-:Y:S01]  /*8c10*/  FFMA.FTZ R222, R150, R33, R141 ;  /* 0x0000002196de7223 */ /* 0x000fe2000001008d */
[----:B------:R-:W-:Y:S01]  /*8c20*/  SHF.L.U32 R33, R194, 0x10, RZ ;  /* 0x00000010c2217819 */ /* 0x000fe200000006ff */
[----:B------:R-:W-:Y:S01]  /*8c30*/  FFMA.FTZ R139, R139, R140, R142 ;  /* 0x0000008c8b8b7223 */ /* 0x000fe2000001008e */
[----:B------:R-:W-:Y:S01]  /*8c40*/  SHF.L.U32 R141, R195, 0x10, RZ ;  /* 0x00000010c38d7819 */ /* 0x000fe200000006ff */
[----:B------:R-:W-:Y:S01]  /*8c50*/  FADD.FTZ R140, -R220, R151 ;  /* 0x00000097dc8c7221 */ /* 0x000fe20000010100 */
[----:B------:R-:W-:Y:S01]  /*8c60*/  SHF.L.U32 R142, R73, 0x10, RZ ;  /* 0x00000010498e7819 */ /* 0x000fe200000006ff */
[----:B------:R-:W-:Y:S01]  /*8c70*/  IMAD.U32 R150, R242, 0x10000, RZ ;  /* 0x00010000f2967824 */ /* 0x000fe200078e00ff */
[----:B------:R-:W-:Y:S01]  /*8c80*/  SHF.L.U32 R151, R241, 0x10, RZ ;  /* 0x00000010f1977819 */ /* 0x000fe200000006ff */
[----:B------:R-:W-:Y:S01]  /*8c90*/  FFMA.FTZ R154, R154, R33, R141 ;  /* 0x000000219a9a7223 */ /* 0x000fe2000001008d */
[----:B------:R-:W-:Y:S01]  /*8ca0*/  SHF.L.U32 R33, R79, 0x10, RZ ;  /* 0x000000104f217819 */ /* 0x000fe200000006ff */
[----:B------:R-:W-:Y:S01]  /*8cb0*/  FMUL.FTZ R140, R219, R140 ;  /* 0x0000008cdb8c7220 */ /* 0x000fe20000410000 */
[----:B------:R-:W-:-:S02]  /*8cc0*/  SHF.L.U32 R141, R197, 0x10, RZ ;  /* 0x00000010c58d7819 */ /* 0x000fc400000006ff */
[----:B------:R-:W-:Y:S01]  /*8cd0*/  F2FP.BF16.F32.PACK_AB R133, R139, R138 ;  /* 0x0000008a8b85723e */ /* 0x000fe200000010ff */
[----:B------:R-:W-:Y:S01]  /*8ce0*/  FFMA.FTZ R223, R140, R223, R33 ;  /* 0x000000df8cdf7223 */ /* 0x000fe20000010021 */
[----:B------:R-:W-:Y:S01]  /*8cf0*/  FADD.FTZ R140, -R220, R155 ;  /* 0x0000009bdc8c7221 */ /* 0x000fe20000010100 */
[----:B------:R-:W-:Y:S02]  /*8d00*/  IMAD.U32 R33, R196, 0x10000, RZ ;  /* 0x00010000c4217824 */ /* 0x000fe400078e00ff */
[C---:B------:R-:W-:Y:S01]  /*8d10*/  FMUL.FTZ R155, R219.reuse, R158 ;  /* 0x0000009edb9b7220 */ /* 0x040fe20000410000 */
[----:B------:R-:W-:-:S04]  /*8d20*/  FMUL.FTZ R140, R219, R140 ;  /* 0x0000008cdb8c7220 */ /* 0x000fc80000410000 */
[----:B------:R-:W-:Y:S01]  /*8d30*/  FFMA.FTZ R224, R140, R33, R141 ;  /* 0x000000218ce07223 */ /* 0x000fe2000001008d */
[----:B------:R-:W-:Y:S01]  /*8d40*/  FADD.FTZ R140, -R220, R157 ;  /* 0x0000009ddc8c7221 */ /* 0x000fe20000010100 */
[----:B------:R-:W-:Y:S01]  /*8d50*/  SHF.L.U32 R33, R112, 0x10, RZ ;  /* 0x0000001070217819 */ /* 0x000fe200000006ff */
[C---:B------:R-:W-:Y:S01]  /*8d60*/  FMUL.FTZ R157, R219.reuse, R162 ;  /* 0x000000a2db9d7220 */ /* 0x040fe20000410000 */
[----:B------:R-:W-:Y:S01]  /*8d70*/  SHF.L.U32 R141, R72, 0x10, RZ ;  /* 0x00000010488d7819 */ /* 0x000fe200000006ff */
[----:B------:R-:W-:-:S04]  /*8d80*/  FMUL.FTZ R140, R219, R140 ;  /* 0x0000008cdb8c7220 */ /* 0x000fc80000410000 */
[----:B------:R-:W-:Y:S01]  /*8d90*/  FFMA.FTZ R152, R140, R33, R141 ;  /* 0x000000218c987223 */ /* 0x000fe2000001008d */
[----:B------:R-:W-:Y:S01]  /*8da0*/  FADD.FTZ R140, -R220, R161 ;  /* 0x000000a1dc8c7221 */ /* 0x000fe20000010100 */
[----:B------:R-:W-:Y:S01]  /*8db0*/  IMAD.U32 R33, R225, 0x10000, RZ ;  /* 0x00010000e1217824 */ /* 0x000fe200078e00ff */
[----:B------:R-:W-:Y:S02]  /*8dc0*/  SHF.L.U32 R141, R74, 0x10, RZ ;  /* 0x000000104a8d7819 */ /* 0x000fe400000006ff */
[----:B------:R-:W-:Y:S01]  /*8dd0*/  FMUL.FTZ R140, R219, R140 ;  /* 0x0000008cdb8c7220 */ /* 0x000fe20000410000 */
[----:B------:R-:W-:-:S03]  /*8de0*/  SHF.L.U32 R161, R66, 0x10, RZ ;  /* 0x0000001042a17819 */ /* 0x000fc600000006ff */
[----:B------:R-:W-:Y:S01]  /*8df0*/  FFMA.FTZ R153, R140, R153, R33 ;  /* 0x000000998c997223 */ /* 0x000fe20000010021 */
[----:B------:R-:W-:Y:S01]  /*8e00*/  SHF.L.U32 R140, R113, 0x10, RZ ;  /* 0x00000010718c7819 */ /* 0x000fe200000006ff */
[----:B------:R-:W-:-:S03]  /*8e10*/  IMAD.U32 R33, R114, 0x10000, RZ ;  /* 0x0001000072217824 */ /* 0x000fc600078e00ff */
[----:B------:R-:W-:Y:S01]  /*8e20*/  F2FP.BF16.F32.PACK_AB R136, R153, R152 ;  /* 0x000000989988723e */ /* 0x000fe200000010ff */
[----:B------:R-:W-:Y:S01]  /*8e30*/  FFMA.FTZ R155, R155, R140, R142 ;  /* 0x0000008c9b9b7223 */ /* 0x000fe2000001008e */
[----:B------:R-:W-:Y:S02]  /*8e40*/  SHF.L.U32 R140, R226, 0x10, RZ ;  /* 0x00000010e28c7819 */ /* 0x000fe400000006ff */
[----:B------:R-:W-:-:S05]  /*8e50*/  SHF.L.U32 R142, R227, 0x10, RZ ;  /* 0x00000010e38e7819 */ /* 0x000fca00000006ff */
[----:B------:R-:W-:Y:S01]  /*8e60*/  FFMA.FTZ R157, R157, R140, R142 ;  /* 0x0000008c9d9d7223 */ /* 0x000fe2000001008e */
[----:B------:R-:W-:Y:S01]  /*8e70*/  FADD.FTZ R140, -R220, R159 ;  /* 0x0000009fdc8c7221 */ /* 0x000fe20000010100 */
[----:B------:R-:W-:Y:S02]  /*8e80*/  SHF.L.U32 R159, R228, 0x10, RZ ;  /* 0x00000010e49f7819 */ /* 0x000fe400000006ff */
[----:B------:R-:W-:Y:S01]  /*8e90*/  SHF.L.U32 R142, R231, 0x10, RZ ;  /* 0x00000010e78e7819 */ /* 0x000fe200000006ff */
[----:B------:R-:W-:Y:S01]  /*8ea0*/  FMUL.FTZ R140, R219, R140 ;  /* 0x0000008cdb8c7220 */ /* 0x000fe20000410000 */
[----:B------:R-:W-:-:S03]  /*8eb0*/  F2FP.BF16.F32.PACK_AB R137, R157, R155 ;  /* 0x0000009b9d89723e */ /* 0x000fc600000010ff */
[----:B------:R-:W-:Y:S01]  /*8ec0*/  FFMA.FTZ R158, R140, R33, R141 ;  /* 0x000000218c9e7223 */ /* 0x000fe2000001008d */
[----:B------:R-:W-:Y:S01]  /*8ed0*/  FADD.FTZ R140, -R220, R163 ;  /* 0x000000a3dc8c7221 */ /* 0x000fe20000010100 */
[----:B------:R-:W-:Y:S01]  /*8ee0*/  SHF.L.U32 R33, R229, 0x10, RZ ;  /* 0x00000010e5217819 */ /* 0x000fe200000006ff */
[----:B------:R-:W-:Y:S01]  /*8ef0*/  FMUL.FTZ R163, R219, R164 ;  /* 0x000000a4dba37220 */ /* 0x000fe20000410000 */
[----:B------:R-:W-:Y:S02]  /*8f00*/  IMAD.U32 R141, R75, 0x10000, RZ ;  /* 0x000100004b8d7824 */ /* 0x000fe400078e00ff */
[----:B------:R-:W-:Y:S01]  /*8f10*/  FMUL.FTZ R140, R219, R140 ;  /* 0x0000008cdb8c7220 */ /* 0x000fe20000410000 */
[----:B------:R-:W-:-:S03]  /*8f20*/  SHF.L.U32 R164, R243, 0x10, RZ ;  /* 0x00000010f3a47819 */ /* 0x000fc600000006ff */
[----:B------:R-:W-:Y:S01]  /*8f30*/  FFMA.FTZ R159, R140, R159, R33 ;  /* 0x0000009f8c9f7223 */ /* 0x000fe20000010021 */
[----:B------:R-:W-:Y:S02]  /*8f40*/  SHF.L.U32 R140, R230, 0x10, RZ ;  /* 0x00000010e68c7819 */ /* 0x000fe400000006ff */
[----:B------:R-:W-:Y:S02]  /*8f50*/  SHF.L.U32 R33, R115, 0x10, RZ ;  /* 0x0000001073217819 */ /* 0x000fe400000006ff */
[----:B------:R-:W-:Y:S01]  /*8f60*/  F2FP.BF16.F32.PACK_AB R138, R159, R158 ;  /* 0x0000009e9f8a723e */ /* 0x000fe200000010ff */
[----:B------:R-:W-:Y:S01]  /*8f70*/  FFMA.FTZ R163, R163, R140, R142 ;  /* 0x0000008ca3a37223 */ /* 0x000fe2000001008e */
[----:B------:R-:W-:Y:S01]  /*8f80*/  SHF.L.U32 R140, R108, 0x10, RZ ;  /* 0x000000106c8c7819 */ /* 0x000fe200000006ff */
[----:B------:R-:W-:Y:S01]  /*8f90*/  FFMA.FTZ R162, R160, R33, R141 ;  /* 0x00000021a0a27223 */ /* 0x000fe2000001008d */
[----:B------:R-:W-:Y:S01]  /*8fa0*/  SHF.L.U32 R142, R68, 0x10, RZ ;  /* 0x00000010448e7819 */ /* 0x000fe200000006ff */
[----:B------:R-:W-:Y:S01]  /*8fb0*/  FMUL.FTZ R33, R219, R166 ;  /* 0x000000a6db217220 */ /* 0x000fe20000410000 */
[----:B------:R-:W-:-:S02]  /*8fc0*/  IMAD.U32 R141, R232, 0x10000, RZ ;  /* 0x00010000e88d7824 */ /* 0x000fc400078e00ff */
[C---:B------:R-:W-:Y:S01]  /*8fd0*/  FMUL.FTZ R160, R219.reuse, R170 ;  /* 0x000000aadba07220 */ /* 0x040fe20000410000 */
[----:B------:R-:W-:Y:S01]  /*8fe0*/  FMUL.FTZ R166, R219, R178 ;  /* 0x000000b2dba67220 */ /* 0x000fe20000410000 */
[----:B------:R-:W-:Y:S01]  /*8ff0*/  FFMA.FTZ R33, R33, R140, R142 ;  /* 0x0000008c21217223 */ /* 0x000fe2000001008e */
[C---:B------:R-:W-:Y:S01]  /*9000*/  FADD.FTZ R140, -R220.reuse, R171 ;  /* 0x000000abdc8c7221 */ /* 0x040fe20000010100 */
[----:B------:R-:W-:Y:S01]  /*9010*/  FADD.FTZ R142, -R220, R167 ;  /* 0x000000a7dc8e7221 */ /* 0x000fe20000010100 */
[C---:B------:R-:W-:Y:S01]  /*9020*/  FMUL.FTZ R178, R219.reuse, R188 ;  /* 0x000000bcdbb27220 */ /* 0x040fe20000410000 */
[----:B------:R-:W-:Y:S01]  /*9030*/  SHF.L.U32 R170, R248, 0x10, RZ ;  /* 0x00000010f8aa7819 */ /* 0x000fe200000006ff */
[----:B------:R-:W-:Y:S01]  /*9040*/  FMUL.FTZ R140, R219, R140 ;  /* 0x0000008cdb8c7220 */ /* 0x000fe20000410000 */
[----:B------:R-:W-:Y:S01]  /*9050*/  IMAD.U32 R167, R61, 0x10000, RZ ;  /* 0x000100003da77824 */ /* 0x000fe200078e00ff */
[----:B------:R-:W-:Y:S02]  /*9060*/  F2FP.BF16.F32.PACK_AB R139, R163, R162 ;  /* 0x000000a2a38b723e */ /* 0x000fe400000010ff */
[----:B------:R-:W-:Y:S01]  /*9070*/  FFMA.FTZ R140, R140, R141, R143 ;  /* 0x0000008d8c8c7223 */ /* 0x000fe2000001008f */
[----:B------:R-:W-:Y:S01]  /*9080*/  FMUL.FTZ R141, R219, R142 ;  /* 0x0000008edb8d7220 */ /* 0x000fe20000410000 */
[----:B------:R-:W-:-:S02]  /*9090*/  SHF.L.U32 R142, R109, 0x10, RZ ;  /* 0x000000106d8e7819 */ /* 0x000fc400000006ff */
[----:B------:R-:W-:-:S03]  /*90a0*/  SHF.L.U32 R143, R234, 0x10, RZ ;  /* 0x00000010ea8f7819 */ /* 0x000fc600000006ff */
[----:B------:R-:W-:Y:S01]  /*90b0*/  FFMA.FTZ R141, R141, R142, R144 ;  /* 0x0000008e8d8d7223 */ /* 0x000fe20000010090 */
[----:B------:R-:W-:Y:S01]  /*90c0*/  FMUL.FTZ R142, R219, R176 ;  /* 0x000000b0db8e7220 */ /* 0x000fe20000410000 */
[----:B------:R-:W-:Y:S02]  /*90d0*/  SHF.L.U32 R144, R110, 0x10, RZ ;  /* 0x000000106e907819 */ /* 0x000fe400000006ff */
[----:B------:R-:W-:Y:S01]  /*90e0*/  SHF.L.U32 R176, R249, 0x10, RZ ;  /* 0x00000010f9b07819 */ /* 0x000fe200000006ff */
[----:B------:R-:W-:Y:S01]  /*90f0*/  FFMA.FTZ R142, R142, R143, R145 ;  /* 0x0000008f8e8e7223 */ /* 0x000fe20000010091 */
[----:B------:R-:W-:Y:S01]  /*9100*/  FMUL.FTZ R145, R219, R168 ;  /* 0x000000a8db917220 */ /* 0x000fe20000410000 */
[----:B------:R-:W-:-:S03]  /*9110*/  SHF.L.U32 R143, R236, 0x10, RZ ;  /* 0x00000010ec8f7819 */ /* 0x000fc600000006ff */
[----:B------:R-:W-:Y:S01]  /*9120*/  FFMA.FTZ R145, R145, R144, R146 ;  /* 0x0000009091917223 */ /* 0x000fe20000010092 */
[----:B------:R-:W-:-:S04]  /*9130*/  FADD.FTZ R144, -R220, R177 ;  /* 0x000000b1dc907221 */ /* 0x000fc80000010100 */
[----:B------:R-:W-:-:S04]  /*9140*/  FMUL.FTZ R144, R219, R144 ;  /* 0x00000090db907220 */ /* 0x000fc80000410000 */
[----:B------:R-:W-:Y:S01]  /*9150*/  FFMA.FTZ R146, R144, R143, R149 ;  /* 0x0000008f90927223 */ /* 0x000fe20000010095 */
[----:B------:R-:W-:Y:S01]  /*9160*/  SHF.L.U32 R149, R71, 0x10, RZ ;  /* 0x0000001047957819 */ /* 0x000fe200000006ff */
[----:B------:R-:W-:Y:S01]  /*9170*/  IMAD.U32 R143, R111, 0x10000, RZ ;  /* 0x000100006f8f7824 */ /* 0x000fe200078e00ff */
[----:B------:R-:W-:-:S03]  /*9180*/  SHF.L.U32 R144, R104, 0x10, RZ ;  /* 0x0000001068907819 */ /* 0x000fc600000006ff */
[----:B------:R-:W-:Y:S01]  /*9190*/  FFMA.FTZ R160, R160, R143, R149 ;  /* 0x0000008fa0a07223 */ /* 0x000fe20000010095 */
[----:B------:R-:W-:Y:S02]  /*91a0*/  SHF.L.U32 R143, R238, 0x10, RZ ;  /* 0x00000010ee8f7819 */ /* 0x000fe400000006ff */
[----:B------:R-:W-:-:S05]  /*91b0*/  SHF.L.U32 R149, R239, 0x10, RZ ;  /* 0x00000010ef957819 */ /* 0x000fca00000006ff */
[----:B------:R-:W-:Y:S01]  /*91c0*/  FFMA.FTZ R166, R166, R143, R149 ;  /* 0x0000008fa6a67223 */ /* 0x000fe20000010095 */
[C---:B------:R-:W-:Y:S01]  /*91d0*/  FMUL.FTZ R143, R219.reuse, R184 ;  /* 0x000000b8db8f7220 */ /* 0x040fe20000410000 */
[----:B------:R-:W-:Y:S01]  /*91e0*/  SHF.L.U32 R149, R240, 0x10, RZ ;  /* 0x00000010f0957819 */ /* 0x000fe200000006ff */
[----:B------:R-:W-:Y:S01]  /*91f0*/  FMUL.FTZ R184, R219, R192 ;  /* 0x000000c0dbb87220 */ /* 0x000fe20000410000 */
[C---:B------:R-:W-:Y:S01]  /*9200*/  FADD.FTZ R192, -R220.reuse, R213 ;  /* 0x000000d5dcc07221 */ /* 0x040fe20000010100 */
[----:B------:R-:W-:Y:S01]  /*9210*/  FFMA.FTZ R143, R143, R144, R148 ;  /* 0x000000908f8f7223 */ /* 0x000fe20000010094 */
[C---:B------:R-:W-:Y:S01]  /*9220*/  FADD.FTZ R144, -R220.reuse, R189 ;  /* 0x000000bddc907221 */ /* 0x040fe20000010100 */
[----:B------:R-:W-:Y:S01]  /*9230*/  FADD.FTZ R148, -R220, R185 ;  /* 0x000000b9dc947221 */ /* 0x000fe20000010100 */
[C---:B------:R-:W-:Y:S01]  /*9240*/  FMUL.FTZ R185, R219.reuse, R200 ;  /* 0x000000c8dbb97220 */ /* 0x040fe20000410000 */
[----:B------:R-:W-:Y:S01]  /*9250*/  SHF.L.U32 R200, R52, 0x10, RZ ;  /* 0x0000001034c87819 */ /* 0x000fe200000006ff */
[C---:B------:R-:W-:Y:S01]  /*9260*/  FMUL.FTZ R144, R219.reuse, R144 ;  /* 0x00000090db907220 */ /* 0x040fe20000410000 */
[----:B------:R-:W-:Y:S01]  /*9270*/  FMUL.FTZ R148, R219, R148 ;  /* 0x00000094db947220 */ /* 0x000fe20000410000 */
[----:B------:R-:W-:-:S02]  /*9280*/  SHF.L.U32 R189, R94, 0x10, RZ ;  /* 0x000000105ebd7819 */ /* 0x000fc400000006ff */
[----:B------:R-:W-:Y:S01]  /*9290*/  FFMA.FTZ R144, R144, R149, R151 ;  /* 0x0000009590907223 */ /* 0x000fe20000010097 */
[----:B------:R-:W-:Y:S02]  /*92a0*/  SHF.L.U32 R149, R105, 0x10, RZ ;  /* 0x0000001069957819 */ /* 0x000fe400000006ff */
[----:B------:R-:W-:Y:S02]  /*92b0*/  SHF.L.U32 R151, R65, 0x10, RZ ;  /* 0x0000001041977819 */ /* 0x000fe400000006ff */
[----:B------:R-:W-:-:S03]  /*92c0*/  F2FP.BF16.F32.PACK_AB R32, R144, R143 ;  /* 0x0000008f9020723e */ /* 0x000fc600000010ff */
[----:B------:R-:W-:Y:S01]  /*92d0*/  FFMA.FTZ R148, R148, R149, R151 ;  /* 0x0000009594947223 */ /* 0x000fe20000010097 */
[C---:B------:R-:W-:Y:S01]  /*92e0*/  FMUL.FTZ R149, R219.reuse, R190 ;  /* 0x000000bedb957220 */ /* 0x040fe20000410000 */
[----:B------:R-:W-:Y:S01]  /*92f0*/  SHF.L.U32 R151, R106, 0x10, RZ ;  /* 0x000000106a977819 */ /* 0x000fe200000006ff */
[----:B------:R-:W-:Y:S02]  /*9300*/  FMUL.FTZ R190, R219, R212 ;  /* 0x000000d4dbbe7220 */ /* 0x000fe40000410000 */
[----:B------:R-:W-:Y:S01]  /*9310*/  FFMA.FTZ R149, R149, R150, R164 ;  /* 0x0000009695957223 */ /* 0x000fe200000100a4 */
[----:B------:R-:W-:Y:S01]  /*9320*/  FMUL.FTZ R164, R219, R186 ;  /* 0x000000badba47220 */ /* 0x000fe20000410000 */
[----:B------:R-:W-:Y:S01]  /*9330*/  FADD.FTZ R150, -R220, R191 ;  /* 0x000000bfdc967221 */ /* 0x000fe20000010100 */
[----:B------:R-:W-:Y:S02]  /*9340*/  SHF.L.U32 R186, R251, 0x10, RZ ;  /* 0x00000010fbba7819 */ /* 0x000fe400000006ff */
[----:B------:R-:W-:Y:S01]  /*9350*/  FFMA.FTZ R164, R164, R151, R161 ;  /* 0x00000097a4a47223 */ /* 0x000fe200000100a1 */
[----:B------:R-:W-:Y:S01]  /*9360*/  SHF.L.U32 R151, R244, 0x10, RZ ;  /* 0x00000010f4977819 */ /* 0x000fe200000006ff */
[----:B------:R-:W-:Y:S01]  /*9370*/  FMUL.FTZ R150, R219, R150 ;  /* 0x00000096db967220 */ /* 0x000fe20000410000 */
[----:B------:R-:W-:-:S04]  /*9380*/  IMAD.U32 R161, R245, 0x10000, RZ ;  /* 0x00010000f5a17824 */ /* 0x000fc800078e00ff */
[----:B------:R-:W-:Y:S01]  /*9390*/  FFMA.FTZ R168, R150, R151, R161 ;  /* 0x0000009796a87223 */ /* 0x000fe200000100a1 */
[----:B------:R-:W-:Y:S01]  /*93a0*/  SHF.L.U32 R151, R107, 0x10, RZ ;  /* 0x000000106b977819 */ /* 0x000fe200000006ff */
[----:B------:R-:W-:Y:S01]  /*93b0*/  FADD.FTZ R150, -R220, R175 ;  /* 0x000000afdc967221 */ /* 0x000fe20000010100 */
[----:B------:R-:W-:Y:S01]  /*93c0*/  SHF.L.U32 R161, R67, 0x10, RZ ;  /* 0x0000001043a17819 */ /* 0x000fe200000006ff */
[----:B------:R-:W-:Y:S02]  /*93d0*/  IMAD.U32 R175, R57, 0x10000, RZ ;  /* 0x0001000039af7824 */ /* 0x000fe400078e00ff */
[----:B------:R-:W-:Y:S02]  /*93e0*/  FMUL.FTZ R150, R219, R150 ;  /* 0x00000096db967220 */ /* 0x000fe40000410000 */
[----:B------:R-:W-:Y:S01]  /*93f0*/  FFMA.FTZ R178, R178, R151, R161 ;  /* 0x00000097b2b27223 */ /* 0x000fe200000100a1 */
[----:B------:R-:W-:Y:S02]  /*9400*/  SHF.L.U32 R151, R246, 0x10, RZ ;  /* 0x00000010f6977819 */ /* 0x000fe400000006ff */
[----:B------:R-:W-:-:S05]  /*9410*/  SHF.L.U32 R161, R247, 0x10, RZ ;  /* 0x00000010f7a17819 */ /* 0x000fca00000006ff */
[----:B------:R-:W-:Y:S01]  /*9420*/  FFMA.FTZ R184, R184, R151, R161 ;  /* 0x00000097b8b87223 */ /* 0x000fe200000100a1 */
[----:B------:R-:W-:Y:S01]  /*9430*/  SHF.L.U32 R161, R60, 0x10, RZ ;  /* 0x000000103ca17819 */ /* 0x000fe200000006ff */
[----:B------:R-:W-:-:S04]  /*9440*/  IMAD.U32 R151, R100, 0x10000, RZ ;  /* 0x0001000064977824 */ /* 0x000fc800078e00ff */
[----:B------:R-:W-:Y:S01]  /*9450*/  FFMA.FTZ R150, R150, R151, R161 ;  /* 0x0000009796967223 */ /* 0x000fe200000100a1 */
[----:B------:R-:W-:Y:S01]  /*9460*/  FMUL.FTZ R151, R219, R204 ;  /* 0x000000ccdb977220 */ /* 0x000fe20000410000 */
[----:B------:R-:W-:-:S03]  /*9470*/  SHF.L.U32 R161, R101, 0x10, RZ ;  /* 0x0000001065a17819 */ /* 0x000fc600000006ff */
[----:B------:R-:W-:Y:S01]  /*9480*/  FFMA.FTZ R151, R151, R170, R176 ;  /* 0x000000aa97977223 */ /* 0x000fe200000100b0 */
[C---:B------:R-:W-:Y:S01]  /*9490*/  FADD.FTZ R176, -R220.reuse, R203 ;  /* 0x000000cbdcb07221 */ /* 0x040fe20000010100 */
[----:B------:R-:W-:-:S03]  /*94a0*/  FADD.FTZ R170, -R220, R199 ;  /* 0x000000c7dcaa7221 */ /* 0x000fc60000010100 */
[C---:B------:R-:W-:Y:S01]  /*94b0*/  FMUL.FTZ R171, R219.reuse, R176 ;  /* 0x000000b0dbab7220 */ /* 0x040fe20000410000 */
[----:B------:R-:W-:Y:S01]  /*94c0*/  SHF.L.U32 R176, R250, 0x10, RZ ;  /* 0x00000010fab07819 */ /* 0x000fe200000006ff */
[----:B------:R-:W-:-:S04]  /*94d0*/  FMUL.FTZ R170, R219, R170 ;  /* 0x000000aadbaa7220 */ /* 0x000fc80000410000 */
[----:B------:R-:W-:Y:S01]  /*94e0*/  FFMA.FTZ R171, R171, R176, R186 ;  /* 0x000000b0abab7223 */ /* 0x000fe200000100ba */
[----:B------:R-:W-:Y:S01]  /*94f0*/  SHF.L.U32 R176, R102, 0x10, RZ ;  /* 0x0000001066b07819 */ /* 0x000fe200000006ff */
[----:B------:R-:W-:Y:S01]  /*9500*/  FFMA.FTZ R170, R170, R161, R167 ;  /* 0x000000a1aaaa7223 */ /* 0x000fe200000100a7 */
[----:B------:R-:W-:Y:S01]  /*9510*/  SHF.L.U32 R186, R62, 0x10, RZ ;  /* 0x000000103eba7819 */ /* 0x000fe200000006ff */
[----:B------:R-:W-:Y:S01]  /*9520*/  IMAD.U32 R161, R103, 0x10000, RZ ;  /* 0x0001000067a17824 */ /* 0x000fe200078e00ff */
[----:B------:R-:W-:-:S03]  /*9530*/  SHF.L.U32 R167, R63, 0x10, RZ ;  /* 0x000000103fa77819 */ /* 0x000fc600000006ff */
[----:B------:R-:W-:Y:S01]  /*9540*/  FFMA.FTZ R185, R185, R176, R186 ;  /* 0x000000b0b9b97223 */ /* 0x000fe200000100ba */
[----:B------:R-:W-:Y:S01]  /*9550*/  FADD.FTZ R176, -R220, R205 ;  /* 0x000000cddcb07221 */ /* 0x000fe20000010100 */
[----:B------:R-:W-:Y:S01]  /*9560*/  SHF.L.U32 R186, R56, 0x10, RZ ;  /* 0x0000001038ba7819 */ /* 0x000fe200000006ff */
[----:B------:R-:W0:Y:S02]  /*9570*/  LDC.64 R204, c[0x0][0x428] ;  /* 0x00010a00ffcc7b82 */ /* 0x000e240000000a00 */
[----:B------:R-:W-:-:S04]  /*9580*/  FMUL.FTZ R176, R219, R176 ;  /* 0x000000b0dbb07220 */ /* 0x000fc80000410000 */
[----:B------:R-:W-:Y:S01]  /*9590*/  FFMA.FTZ R188, R176, R161, R167 ;  /* 0x000000a1b0bc7223 */ /* 0x000fe200000100a7 */
[----:B------:R-:W-:Y:S01]  /*95a0*/  SHF.L.U32 R176, R96, 0x10, RZ ;  /* 0x0000001060b07819 */ /* 0x000fe200000006ff */
[----:B------:R-:W-:Y:S01]  /*95b0*/  FMUL.FTZ R161, R219, R210 ;  /* 0x000000d2dba17220 */ /* 0x000fe20000410000 */
[----:B------:R-:W-:-:S03]  /*95c0*/  SHF.L.U32 R167, R97, 0x10, RZ ;  /* 0x0000001061a77819 */ /* 0x000fc600000006ff */
[----:B------:R-:W-:Y:S01]  /*95d0*/  FFMA.FTZ R161, R161, R176, R186 ;  /* 0x000000b0a1a17223 */ /* 0x000fe200000100ba */
[C---:B------:R-:W-:Y:S01]  /*95e0*/  FADD.FTZ R176, -R220.reuse, R211 ;  /* 0x000000d3dcb07221 */ /* 0x040fe20000010100 */
[----:B------:R-:W-:-:S03]  /*95f0*/  FADD.FTZ R186, -R220, R209 ;  /* 0x000000d1dcba7221 */ /* 0x000fc60000010100 */
[C---:B------:R-:W-:Y:S01]  /*9600*/  FMUL.FTZ R176, R219.reuse, R176 ;  /* 0x000000b0dbb07220 */ /* 0x040fe20000410000 */
[----:B------:R-:W-:-:S03]  /*9610*/  FMUL.FTZ R186, R219, R186 ;  /* 0x000000badbba7220 */ /* 0x000fc60000410000 */
[----:B------:R-:W-:Y:S01]  /*9620*/  FFMA.FTZ R176, R176, R167, R175 ;  /* 0x000000a7b0b07223 */ /* 0x000fe200000100af */
[----:B------:R-:W-:Y:S02]  /*9630*/  SHF.L.U32 R167, R98, 0x10, RZ ;  /* 0x0000001062a77819 */ /* 0x000fe400000006ff */
[----:B------:R-:W-:Y:S01]  /*9640*/  SHF.L.U32 R175, R58, 0x10, RZ ;  /* 0x000000103aaf7819 */ /* 0x000fe200000006ff */
[----:B0-----:R-:W-:-:S04]  /*9650*/  IMAD.WIDE.U32 R24, R25, 0x10, R204 ;  /* 0x0000001019187825 */ /* 0x001fc800078e00cc */
[----:B------:R-:W-:Y:S01]  /*9660*/  FFMA.FTZ R186, R186, R167, R175 ;  /* 0x000000a7baba7223 */ /* 0x000fe200000100af */
[----:B------:R-:W-:Y:S01]  /*9670*/  SHF.L.U32 R167, R99, 0x10, RZ ;  /* 0x0000001063a77819 */ /* 0x000fe200000006ff */
[--C-:B------:R-:W-:Y:S01]  /*9680*/  IMAD.WIDE.U32 R34, R34, 0x10, R204.reuse ;  /* 0x0000001022227825 */ /* 0x100fe200078e00cc */
[----:B------:R-:W-:Y:S01]  /*9690*/  SHF.L.U32 R175, R59, 0x10, RZ ;  /* 0x000000103baf7819 */ /* 0x000fe200000006ff */
[----:B------:R0:W-:Y:S02]  /*96a0*/  STG.E.128 desc[UR6][R24.64], R28 ;  /* 0x0000001c18007986 */ /* 0x0001e4000c101d06 */
[----:B------:R-:W-:-:S04]  /*96b0*/  IMAD.WIDE.U32 R26, R147, 0x10, R204 ;  /* 0x00000010931a7825 */ /* 0x000fc800078e00cc */
[----:B------:R-:W-:Y:S01]  /*96c0*/  FFMA.FTZ R190, R190, R167, R175 ;  /* 0x000000a7bebe7223 */ /* 0x000fe200000100af */
[----:B------:R-:W-:Y:S01]  /*96d0*/  FMUL.FTZ R167, R219, R192 ;  /* 0x000000c0dba77220 */ /* 0x000fe20000410000 */
[----:B------:R-:W-:Y:S01]  /*96e0*/  IMAD.U32 R192, R92, 0x10000, RZ ;  /* 0x000100005cc07824 */ /* 0x000fe200078e00ff */
[----:B------:R1:W-:Y:S01]  /*96f0*/  STG.E.128 desc[UR6][R34.64], R36 ;  /* 0x0000002422007986 */ /* 0x0003e2000c101d06 */
[----:B------:R-:W-:-:S04]  /*9700*/  IMAD.WIDE.U32 R162, R156, 0x10, R204 ;  /* 0x000000109ca27825 */ /* 0x000fc800078e00cc */
[----:B------:R-:W-:Y:S01]  /*9710*/  FFMA.FTZ R167, R167, R192, R200 ;  /* 0x000000c0a7a77223 */ /* 0x000fe200000100c8 */
[C---:B------:R-:W-:Y:S01]  /*9720*/  FADD.FTZ R192, -R220.reuse, R215 ;  /* 0x000000d7dcc07221 */ /* 0x040fe20000010100 */
[----:B------:R-:W-:Y:S01]  /*9730*/  SHF.L.U32 R200, R53, 0x10, RZ ;  /* 0x0000001035c87819 */ /* 0x000fe200000006ff */
[----:B------:R-:W-:Y:S01]  /*9740*/  FADD.FTZ R220, -R220, R135 ;  /* 0x00000087dcdc7221 */ /* 0x000fe20000010100 */
[----:B------:R-:W-:Y:S02]  /*9750*/  IMAD.U32 R135, R54, 0x10000, RZ ;  /* 0x0001000036877824 */ /* 0x000fe400078e00ff */
[----:B------:R-:W-:Y:S01]  /*9760*/  FMUL.FTZ R177, R219, R192 ;  /* 0x000000c0dbb17220 */ /* 0x000fe20000410000 */
[----:B------:R-:W-:Y:S01]  /*9770*/  SHF.L.U32 R192, R93, 0x10, RZ ;  /* 0x000000105dc07819 */ /* 0x000fe200000006ff */
[----:B------:R-:W-:Y:S01]  /*9780*/  FMUL.FTZ R191, R219, R220 ;  /* 0x000000dcdbbf7220 */ /* 0x000fe20000410000 */
[----:B------:R-:W-:Y:S01]  /*9790*/  FFMA.FTZ R189, R134, R189, R135 ;  /* 0x000000bd86bd7223 */ /* 0x000fe20000010087 */
[----:B------:R-:W-:Y:S01]  /*97a0*/  SHF.L.U32 R134, R95, 0x10, RZ ;  /* 0x000000105f867819 */ /* 0x000fe200000006ff */
[----:B------:R-:W-:-:S04]  /*97b0*/  IMAD.WIDE.U32 R152, R165, 0x10, R204 ;  /* 0x00000010a5987825 */ /* 0x000fc800078e00cc */
[----:B------:R-:W-:Y:S01]  /*97c0*/  FFMA.FTZ R177, R177, R192, R200 ;  /* 0x000000c0b1b17223 */ /* 0x000fe200000100c8 */
[----:B------:R-:W-:Y:S02]  /*97d0*/  SHF.L.U32 R192, R55, 0x10, RZ ;  /* 0x0000001037c07819 */ /* 0x000fe400000006ff */
[----:B------:R-:W-:Y:S01]  /*97e0*/  F2FP.BF16.F32.PACK_AB R135, R224, R223 ;  /* 0x000000dfe087723e */ /* 0x000fe200000010ff */
[----:B------:R-:W-:Y:S01]  /*97f0*/  IMAD.WIDE.U32 R156, R187, 0x10, R204 ;  /* 0x00000010bb9c7825 */ /* 0x000fe200078e00cc */
[----:B0-----:R-:W-:-:S03]  /*9800*/  F2FP.BF16.F32.PACK_AB R25, R142, R141 ;  /* 0x0000008d8e19723e */ /* 0x001fc600000010ff */
[----:B------:R-:W-:Y:S01]  /*9810*/  FFMA.FTZ R191, R191, R134, R192 ;  /* 0x00000086bfbf7223 */ /* 0x000fe200000100c0 */
[----:B------:R-:W-:Y:S01]  /*9820*/  F2FP.BF16.F32.PACK_AB R134, R154, R222 ;  /* 0x000000de9a86723e */ /* 0x000fe200000010ff */
[--C-:B------:R-:W-:Y:S01]  /*9830*/  IMAD.WIDE.U32 R154, R169, 0x10, R204.reuse ;  /* 0x00000010a99a7825 */ /* 0x100fe200078e00cc */
[----:B------:R-:W-:Y:S02]  /*9840*/  F2FP.BF16.F32.PACK_AB R24, R140, R33 ;  /* 0x000000218c18723e */ /* 0x000fe400000010ff */
[----:B-1----:R-:W-:Y:S01]  /*9850*/  F2FP.BF16.F32.PACK_AB R35, R184, R178 ;  /* 0x000000b2b823723e */ /* 0x002fe200000010ff */
[----:B------:R0:W-:Y:S01]  /*9860*/  STG.E.128 desc[UR6][R26.64], R132 ;  /* 0x000000841a007986 */ /* 0x0001e2000c101d06 */
[----:B------:R-:W-:Y:S01]  /*9870*/  F2FP.BF16.F32.PACK_AB R34, R168, R164 ;  /* 0x000000a4a822723e */ /* 0x000fe200000010ff */
[--C-:B------:R-:W-:Y:S01]  /*9880*/  IMAD.WIDE.U32 R174, R174, 0x10, R204.reuse ;  /* 0x00000010aeae7825 */ /* 0x100fe200078e00cc */
[----:B------:R-:W-:Y:S01]  /*9890*/  F2FP.BF16.F32.PACK_AB R33, R149, R148 ;  /* 0x000000949521723e */ /* 0x000fe200000010ff */
[----:B------:R1:W-:Y:S01]  /*98a0*/  STG.E.128 desc[UR6][R162.64], R136 ;  /* 0x00000088a2007986 */ /* 0x0003e2000c101d06 */
[----:B------:R-:W-:Y:S01]  /*98b0*/  F2FP.BF16.F32.PACK_AB R31, R218, R188 ;  /* 0x000000bcda1f723e */ /* 0x000fe200000010ff */
[----:B------:R-:W-:Y:S01]  /*98c0*/  IMAD.WIDE.U32 R158, R172, 0x10, R204 ;  /* 0x00000010ac9e7825 */ /* 0x000fe200078e00cc */
[----:B------:R-:W-:-:S02]  /*98d0*/  F2FP.BF16.F32.PACK_AB R30, R216, R185 ;  /* 0x000000b9d81e723e */ /* 0x000fc400000010ff */
[----:B------:R-:W-:Y:S02]  /*98e0*/  F2FP.BF16.F32.PACK_AB R29, R171, R170 ;  /* 0x000000aaab1d723e */ /* 0x000fe400000010ff */
[----:B------:R-:W-:Y:S02]  /*98f0*/  F2FP.BF16.F32.PACK_AB R28, R151, R150 ;  /* 0x00000096971c723e */ /* 0x000fe400000010ff */
[----:B------:R-:W-:Y:S02]  /*9900*/  F2FP.BF16.F32.PACK_AB R39, R217, R190 ;  /* 0x000000bed927723e */ /* 0x000fe400000010ff */
[----:B------:R-:W-:Y:S02]  /*9910*/  F2FP.BF16.F32.PACK_AB R38, R214, R186 ;  /* 0x000000bad626723e */ /* 0x000fe400000010ff */
[----:B------:R-:W-:Y:S02]  /*9920*/  F2FP.BF16.F32.PACK_AB R37, R208, R176 ;  /* 0x000000b0d025723e */ /* 0x000fe400000010ff */
[----:B0-----:R-:W-:-:S02]  /*9930*/  F2FP.BF16.F32.PACK_AB R27, R166, R160 ;  /* 0x000000a0a61b723e */ /* 0x001fc400000010ff */
[----:B------:R-:W-:Y:S01]  /*9940*/  F2FP.BF16.F32.PACK_AB R26, R146, R145 ;  /* 0x00000091921a723e */ /* 0x000fe200000010ff */
[----:B-1----:R-:W0:Y:S01]  /*9950*/  LDC.64 R136, c[0x0][0x380] ;  /* 0x0000e000ff887b82 */ /* 0x002e220000000a00 */
[----:B------:R-:W-:Y:S02]  /*9960*/  F2FP.BF16.F32.PACK_AB R36, R202, R161 ;  /* 0x000000a1ca24723e */ /* 0x000fe400000010ff */
[----:B------:R-:W-:Y:S01]  /*9970*/  F2FP.BF16.F32.PACK_AB R135, R207, R191 ;  /* 0x000000bfcf87723e */ /* 0x000fe200000010ff */
[----:B------:R1:W-:Y:S01]  /*9980*/  STG.E.128 desc[UR6][R152.64], R24 ;  /* 0x0000001898007986 */ /* 0x0003e2000c101d06 */
[----:B------:R-:W-:Y:S02]  /*9990*/  F2FP.BF16.F32.PACK_AB R134, R206, R189 ;  /* 0x000000bdce86723e */ /* 0x000fe400000010ff */
[----:B------:R-:W-:Y:S01]  /*99a0*/  F2FP.BF16.F32.PACK_AB R133, R201, R177 ;  /* 0x000000b1c985723e */ /* 0x000fe200000010ff */
[----:B------:R1:W-:Y:S01]  /*99b0*/  STG.E.128 desc[UR6][R154.64], R32 ;  /* 0x000000209a007986 */ /* 0x0003e2000c101d06 */
[----:B------:R-:W-:-:S03]  /*99c0*/  F2FP.BF16.F32.PACK_AB R132, R173, R167 ;  /* 0x000000a7ad84723e */ /* 0x000fc600000010ff */
[----:B------:R1:W-:Y:S04]  /*99d0*/  STG.E.128 desc[UR6][R156.64], R28 ;  /* 0x0000001c9c007986 */ /* 0x0003e8000c101d06 */
[----:B------:R1:W-:Y:S04]  /*99e0*/  STG.E.128 desc[UR6][R174.64], R36 ;  /* 0x00000024ae007986 */ /* 0x0003e8000c101d06 */
[----:B------:R1:W-:Y:S01]  /*99f0*/  STG.E.128 desc[UR6][R158.64], R132 ;  /* 0x000000849e007986 */ /* 0x0003e2000c101d06 */
[----:B0-----:R-:W-:-:S04]  /*9a00*/  LEA R0, R136, R0, 0x2 ;  /* 0x0000000088007211 */ /* 0x001fc800078e10ff */
[----:B------:R-:W-:-:S13]  /*9a10*/  ISETP.GE.AND P2, PT, R0, R137, PT ;  /* 0x000000890000720c */ /* 0x000fda0003f46270 */
[----:B-1----:R-:W-:Y:S05]  /*9a20*/  @!P2 BRA `(.L_x_300) ;  /* 0xffffff6c00b0a947 */ /* 0x002fea000383ffff */
[----:B------:R-:W-:Y:S05]  /*9a30*/  EXIT ;  /* 0x000000000000794d */ /* 0x000fea0003800000 */
.L_x_299:
        /* <DEDUP_REMOVED lines=8> */
.L_x_302:
[----:B------:R-:W-:Y:S05]  /*9ac0*/  BSYNC B0 ;  /* 0x0000000000007941 */ /* 0x000fea0003800000 */
.L_x_301:
[----:B------:R-:W-:Y:S01]  /*9ad0*/  FADD.FTZ R220, R217, R132 ;  /* 0x00000084d9dc7221 */ /* 0x000fe20000010000 */
[----:B------:R-:W-:Y:S02]  /*9ae0*/  HFMA2 R219, -RZ, RZ, 0, 1.1920928955078125e-07 ;  /* 0x00000002ffdb7431 */ /* 0x000fe400000001ff */
[----:B------:R-:W-:Y:S01]  /*9af0*/  IMAD.MOV.U32 R218, RZ, RZ, 0x1f ;  /* 0x0000001fffda7424 */ /* 0x000fe200078e00ff */
[----:B------:R-:W-:Y:S01]  /*9b00*/  MOV R133, 0xffffffff ;  /* 0xffffffff00857802 */ /* 0x000fe20000000f00 */
[----:B------:R-:W0:Y:S01]  /*9b10*/  LDC R216, c[0x0][0x400] ;  /* 0x00010000ffd87b82 */ /* 0x000e220000000800 */
[----:B------:R-:W-:-:S07]  /*9b20*/  MOV R224, R220 ;  /* 0x000000dc00e07202 */ /* 0x000fce0000000f00 */
[----:B0-----:R-:W-:Y:S05]  /*9b30*/  WARPSYNC.COLLECTIVE R133, `(.L_x_303) ;  /* 0x0000000085087348 */ /* 0x001fea0003c00000 */
[----:B------:R1:W2:Y:S02]  /*9b40*/  SHFL.BFLY P3, R132, R224, R219, R218 ;  /* 0x0c0000dbe0847389 */ /* 0x0002a400000600da */
[----:B012---:R-:W-:Y:S05]  /*9b50*/  ENDCOLLECTIVE ;  /* 0x000000000000791b */ /* 0x007fea0003800000 */
.L_x_303:
[----:B------:R-:W-:Y:S02]  /*9b60*/  HFMA2 R219, -RZ, RZ, 0, 2.384185791015625e-07 ;  /* 0x00000004ffdb7431 */ /* 0x000fe400000001ff */
[----:B------:R-:W-:-:S07]  /*9b70*/  FADD.FTZ R224, R220, R132 ;  /* 0x00000084dce07221 */ /* 0x000fce0000010000 */
[----:B------:R-:W-:Y:S05]  /*9b80*/  WARPSYNC.COLLECTIVE R133, `(.L_x_304) ;  /* 0x0000000085087348 */ /* 0x000fea0003c00000 */
[----:B------:R0:W1:Y:S02]  /*9b90*/  SHFL.BFLY P3, R132, R224, R219, R218 ;  /* 0x0c0000dbe0847389 */ /* 0x00006400000600da */
[----:B01----:R-:W-:Y:S05]  /*9ba0*/  ENDCOLLECTIVE ;  /* 0x000000000000791b */ /* 0x003fea0003800000 */
.L_x_304:
[----:B------:R-:W-:Y:S01]  /*9bb0*/  MOV R219, 0x8 ;  /* 0x0000000800db7802 */ /* 0x000fe20000000f00 */
[----:B------:R-:W-:-:S07]  /*9bc0*/  FADD.FTZ R224, R224, R132 ;  /* 0x00000084e0e07221 */ /* 0x000fce0000010000 */
[----:B------:R-:W-:Y:S05]  /*9bd0*/  WARPSYNC.COLLECTIVE R133, `(.L_x_305) ;  /* 0x0000000085087348 */ /* 0x000fea0003c00000 */
[----:B------:R0:W1:Y:S02]  /*9be0*/  SHFL.BFLY P3, R132, R224, R219, R218 ;  /* 0x0c0000dbe0847389 */ /* 0x00006400000600da */
[----:B01----:R-:W-:Y:S05]  /*9bf0*/  ENDCOLLECTIVE ;  /* 0x000000000000791b */ /* 0x003fea0003800000 */
.L_x_305:
[----:B------:R-:W-:Y:S02]  /*9c00*/  IMAD.MOV.U32 R219, RZ, RZ, 0x10 ;  /* 0x00000010ffdb7424 */ /* 0x000fe400078e00ff */
[----:B------:R-:W-:-:S05]  /*9c10*/  FADD.FTZ R220, R224, R132 ;  /* 0x00000084e0dc7221 */ /* 0x000fca0000010000 */
[----:B------:R-:W-:-:S07]  /*9c20*/  MOV R224, R220 ;  /* 0x000000dc00e07202 */ /* 0x000fce0000000f00 */
[----:B------:R-:W-:Y:S05]  /*9c30*/  WARPSYNC.COLLECTIVE R133, `(.L_x_306) ;  /* 0x0000000085087348 */ /* 0x000fea0003c00000 */
[----:B------:R0:W1:Y:S02]  /*9c40*/  SHFL.BFLY P3, R132, R224, R219, R218 ;  /* 0x0c0000dbe0847389 */ /* 0x00006400000600da */
[----:B01----:R-:W-:Y:S05]  /*9c50*/  ENDCOLLECTIVE ;  /* 0x000000000000791b */ /* 0x003fea0003800000 */
.L_x_306:
[----:B------:R-:W-:Y:S02]  /*9c60*/  HFMA2 R219, -RZ, RZ, 0, 5.9604644775390625e-08 ;  /* 0x00000001ffdb7431 */ /* 0x000fe400000001ff */
[----:B------:R-:W-:-:S04]  /*9c70*/  FADD.FTZ R217, R220, R132 ;  /* 0x00000084dcd97221 */ /* 0x000fc80000010000 */
[----:B------:R-:W-:-:S04]  /*9c80*/  FMUL.FTZ R217, R217, R216 ;  /* 0x000000d8d9d97220 */ /* 0x000fc80000410000 */
[C---:B------:R-:W-:Y:S01]  /*9c90*/  FADD.FTZ R132, -R217.reuse, R35 ;  /* 0x00000023d9847221 */ /* 0x040fe20000010100 */
[C---:B------:R-:W-:Y:S01]  /*9ca0*/  FADD.FTZ R220, -R217.reuse, R138 ;  /* 0x0000008ad9dc7221 */ /* 0x040fe20000010100 */
[----:B------:R-:W-:Y:S02]  /*9cb0*/  FADD.FTZ R133, -R217, R137 ;  /* 0x00000089d9857221 */ /* 0x000fe40000010100 */
[----:B------:R-:W-:-:S04]  /*9cc0*/  FFMA.FTZ R132, R132, R132, RZ ;  /* 0x0000008484847223 */ /* 0x000fc800000100ff */
[----:B------:R-:W-:Y:S01]  /*9cd0*/  FFMA.FTZ R132, R220, R220, R132 ;  /* 0x000000dcdc847223 */ /* 0x000fe20000010084 */
[----:B------:R-:W-:-:S04]  /*9ce0*/  FADD.FTZ R220, -R217, R36 ;  /* 0x00000024d9dc7221 */ /* 0x000fc80000010100 */
[----:B------:R-:W-:-:S04]  /*9cf0*/  FFMA.FTZ R132, R220, R220, R132 ;  /* 0x000000dcdc847223 */ /* 0x000fc80000010084 */
        /* <DEDUP_REMOVED lines=153> */
[----:B------:R-:W-:-:S04]  /*a690*/  MOV R133, 0xffffffff ;  /* 0xffffffff00857802 */ /* 0x000fc80000000f00 */
[----:B------:R-:W-:-:S07]  /*a6a0*/  MOV R224, R220 ;  /* 0x000000dc00e07202 */ /* 0x000fce0000000f00 */
[----:B------:R-:W-:Y:S05]  /*a6b0*/  WARPSYNC.COLLECTIVE R133, `(.L_x_307) ;  /* 0x0000000085087348 */ /* 0x000fea0003c00000 */
[----:B------:R0:W1:Y:S02]  /*a6c0*/  SHFL.BFLY P3, R132, R224, R219, R218 ;  /* 0x0c0000dbe0847389 */ /* 0x00006400000600da */
[----:B01----:R-:W-:Y:S05]  /*a6d0*/  ENDCOLLECTIVE ;  /* 0x000000000000791b */ /* 0x003fea0003800000 */
.L_x_307:
[----:B------:R-:W-:Y:S02]  /*a6e0*/  HFMA2 R219, -RZ, RZ, 0, 1.1920928955078125e-07 ;  /* 0x00000002ffdb7431 */ /* 0x000fe400000001ff */
[----:B------:R-:W-:-:S07]  /*a6f0*/  FADD.FTZ R224, R220, R132 ;  /* 0x00000084dce07221 */ /* 0x000fce0000010000 */
[----:B------:R-:W-:Y:S05]  /*a700*/  WARPSYNC.COLLECTIVE R133, `(.L_x_308) ;  /* 0x0000000085087348 */ /* 0x000fea0003c00000 */
[----:B------:R0:W1:Y:S02]  /*a710*/  SHFL.BFLY P3, R132, R224, R219, R218 ;  /* 0x0c0000dbe0847389 */ /* 0x00006400000600da */
[----:B01----:R-:W-:Y:S05]  /*a720*/  ENDCOLLECTIVE ;  /* 0x000000000000791b */ /* 0x003fea0003800000 */
.L_x_308:
[----:B------:R-:W-:Y:S02]  /*a730*/  IMAD.MOV.U32 R219, RZ, RZ, 0x4 ;  /* 0x00000004ffdb7424 */ /* 0x000fe400078e00ff */
[----:B------:R-:W-:-:S07]  /*a740*/  FADD.FTZ R224, R224, R132 ;  /* 0x00000084e0e07221 */ /* 0x000fce0000010000 */
[----:B------:R-:W-:Y:S05]  /*a750*/  WARPSYNC.COLLECTIVE R133, `(.L_x_309) ;  /* 0x0000000085087348 */ /* 0x000fea0003c00000 */
[----:B------:R0:W1:Y:S02]  /*a760*/  SHFL.BFLY P3, R132, R224, R219, R218 ;  /* 0x0c0000dbe0847389 */ /* 0x00006400000600da */
[----:B01----:R-:W-:Y:S05]  /*a770*/  ENDCOLLECTIVE ;  /* 0x000000000000791b */ /* 0x003fea0003800000 */
.L_x_309:
[----:B------:R-:W-:Y:S02]  /*a780*/  HFMA2 R219, -RZ, RZ, 0, 4.76837158203125e-07 ;  /* 0x00000008ffdb7431 */ /* 0x000fe400000001ff */
[----:B------:R-:W-:-:S05]  /*a790*/  FADD.FTZ R220, R224, R132 ;  /* 0x00000084e0dc7221 */ /* 0x000fca0000010000 */
[----:B------:R-:W-:-:S07]  /*a7a0*/  MOV R224, R220 ;  /* 0x000000dc00e07202 */ /* 0x000fce0000000f00 */
[----:B------:R-:W-:Y:S05]  /*a7b0*/  WARPSYNC.COLLECTIVE R133, `(.L_x_310) ;  /* 0x0000000085087348 */ /* 0x000fea0003c00000 */
[----:B------:R0:W1:Y:S02]  /*a7c0*/  SHFL.BFLY P3, R132, R224, R219, R218 ;  /* 0x0c0000dbe0847389 */ /* 0x00006400000600da */
[----:B01----:R-:W-:Y:S05]  /*a7d0*/  ENDCOLLECTIVE ;  /* 0x000000000000791b */ /* 0x003fea0003800000 */
.L_x_310:
[----:B------:R-:W-:Y:S02]  /*a7e0*/  HFMA2 R219, -RZ, RZ, 0, 9.5367431640625e-07 ;  /* 0x00000010ffdb7431 */ /* 0x000fe400000001ff */
[----:B------:R-:W-:-:S05]  /*a7f0*/  FADD.FTZ R220, R220, R132 ;  /* 0x00000084dcdc7221 */ /* 0x000fca0000010000 */
[----:B------:R-:W-:-:S07]  /*a800*/  MOV R224, R220 ;  /* 0x000000dc00e07202 */ /* 0x000fce0000000f00 */
[----:B------:R-:W-:Y:S05]  /*a810*/  WARPSYNC.COLLECTIVE R133, `(.L_x_311) ;  /* 0x0000000085087348 */ /* 0x000fea0003c00000 */
[----:B------:R0:W1:Y:S02]  /*a820*/  SHFL.BFLY P3, R132, R224, R219, R218 ;  /* 0x0c0000dbe0847389 */ /* 0x00006400000600da */
[----:B01----:R-:W-:Y:S05]  /*a830*/  ENDCOLLECTIVE ;  /* 0x000000000000791b */ /* 0x003fea0003800000 */
.L_x_311:
[----:B------:R-:W-:Y:S05]  /*a840*/  BRA `(.L_x_312) ;  /* 0xffffffd000a87947 */ /* 0x000fea000383ffff */
.L_x_313:
        /* <DEDUP_REMOVED lines=11> */
.L_x_54431:


//--------------------- .text._ZN10layer_norm31ln_parallel_residual_fwd_kernelINS_13Kernel_traitsI13__nv_bfloat16S2_S2_S2_fjLj2560ELj1ELj4ELj1ELj16ENS_18Kernel_traits_baseILj2560ES2_S2_S2_S2_fjLj128EEEEELb1ELb0ELb0EEEvNS_9FwdParamsE --------------------------
	.section	.text._ZN10layer_norm31ln_parallel_residual_fwd_kernelINS_13Kernel_traitsI13__nv_bfloat16S2_S2_S2_fjLj2560ELj1ELj4ELj1ELj16ENS_18Kernel_traits_baseILj2560ES2_S2_S2_S2_fjLj128EEEEELb1ELb0ELb0EEEvNS_9FwdParamsE,"ax",@progbits
	.align	128
        .global         _ZN10layer_norm31ln_parallel_residual_fwd_kernelINS_13Kernel_traitsI13__nv_bfloat16S2_S2_S2_fjLj2560ELj1ELj4ELj1ELj16ENS_18Kernel_traits_baseILj2560ES2_S2_S2_S2_fjLj128EEEEELb1ELb0ELb0EEEvNS_9FwdParamsE
        .type           _ZN10layer_norm31ln_parallel_residual_fwd_kernelINS_13Kernel_traitsI13__nv_bfloat16S2_S2_S2_fjLj2560ELj1ELj4ELj1ELj16ENS_18Kernel_traits_baseILj2560ES2_S2_S2_S2_fjLj128EEEEELb1ELb0ELb0EEEvNS_9FwdParamsE,@function
        .size           _ZN10layer_norm31ln_parallel_residual_fwd_kernelINS_13Kernel_traitsI13__nv_bfloat16S2_S2_S2_fjLj2560ELj1ELj4ELj1ELj16ENS_18Kernel_traits_baseILj2560ES2_S2_S2_S2_fjLj128EEEEELb1ELb0ELb0EEEvNS_9FwdParamsE,(.L_x_54432 - _ZN10layer_norm31ln_parallel_residual_fwd_kernelINS_13Kernel_traitsI13__nv_bfloat16S2_S2_S2_fjLj2560ELj1ELj4ELj1ELj16ENS_18Kernel_traits_baseILj2560ES2_S2_S2_S2_fjLj128EEEEELb1ELb0ELb0EEEvNS_9FwdParamsE)
        .other          _ZN10layer_norm31ln_parallel_residual_fwd_kernelINS_13Kernel_traitsI13__nv_bfloat16S2_S2_S2_fjLj2560ELj1ELj4ELj1ELj16ENS_18Kernel_traits_baseILj2560ES2_S2_S2_S2_fjLj128EEEEELb1ELb0ELb0EEEvNS_9FwdParamsE,@"STO_CUDA_ENTRY STV_DEFAULT"
_ZN10layer_norm31ln_parallel_residual_fwd_kernelINS_13Kernel_traitsI13__nv_bfloat16S2_S2_S2_fjLj2560ELj1ELj4ELj1ELj16ENS_18Kernel_traits_baseILj2560ES2_S2_S2_S2_fjLj128EEEEELb1ELb0ELb0EEEvNS_9FwdParamsE:
.text._ZN10layer_norm31ln_parallel_residual_fwd_kernelINS_13Kernel_traitsI13__nv_bfloat16S2_S2_S2_fjLj2560ELj1ELj4ELj1ELj16ENS_18Kernel_traits_baseILj2560ES2_S2_S2_S2_fjLj128EEEEELb1ELb0ELb0EEEvNS_9FwdParamsE:
[----:B------:R-:W0:Y:S01]  /*0000*/  LDC R1, c[0x0][0x37c] ;  /* 0x0000df00ff017b82 */ /* 0x000e220000000800 */
[----:B------:R-:W1:Y:S07]  /*0010*/  LDCU.U8 UR4, c[0x0][0x464] ;  /* 0x00008c80ff0477ac */ /* 0x000e6e0008000000 */
[----:B------:R-:W2:Y:S01]  /*0020*/  LDC R14, c[0x0][0x458] ;  /* 0x00011600ff0e7b82 */ /* 0x000ea20000000800 */
[----:B0-----:R-:W-:Y:S01]  /*0030*/  VIADD R1, R1, 0xfffffbc8 ;  /* 0xfffffbc801017836 */ /* 0x001fe20000000000 */
[----:B------:R-:W0:Y:S06]  /*0040*/  LDCU.64 UR6, c[0x0][0x358] ;  /* 0x00006b00ff0677ac */ /* 0x000e2c0008000a00 */
[----:B------:R-:W3:Y:S01]  /*0050*/  LDC R15, c[0x0][0x45c] ;  /* 0x00011700ff0f7b82 */ /* 0x000ee20000000800 */
[----:B------:R-:W4:Y:S07]  /*0060*/  S2R R17, SR_TID.X ;  /* 0x0000000000117919 */ /* 0x000f2e0000002100 */
[----:B------:R-:W4:Y:S01]  /*0070*/  LDC R7, c[0x0][0x388] ;  /* 0x0000e200ff077b82 */ /* 0x000f220000000800 */
[----:B-1----:R-:W-:Y:S01]  /*0080*/  ISETP.NE.AND P0, PT, RZ, UR4, PT ;  /* 0x00000004ff007c0c */ /* 0x002fe2000bf05270 */
[----:B------:R-:W1:-:S12]  /*0090*/  LDCU.64 UR4, c[0x0][0x450] ;  /* 0x00008a00ff0477ac */ /* 0x000e580008000a00 */
[----:B--2---:R-:W-:Y:S01]  /*00a0*/  @P0 IMAD.MOV.U32 R2, RZ, RZ, R14 ;  /* 0x000000ffff020224 */ /* 0x004fe200078e000e */
[----:B------:R-:W2:Y:S01]  /*00b0*/  @P0 LDC R5, c[0x0][0x460] ;  /* 0x00011800ff050b82 */ /* 0x000ea20000000800 */
[----:B---3--:R-:W-:-:S06]  /*00c0*/  @P0 MOV R3, R15 ;  /* 0x0000000f00030202 */ /* 0x008fcc0000000f00 */
[----:B0-----:R-:W2:Y:S01]  /*00d0*/  @P0 LDG.E.64 R2, desc[UR6][R2.64] ;  /* 0x0000000602020981 */ /* 0x001ea2000c1e1b00 */
[----:B-1----:R-:W-:Y:S02]  /*00e0*/  IMAD.U32 R60, RZ, RZ, UR4 ;  /* 0x00000004ff3c7e24 */ /* 0x002fe4000f8e00ff */
[----:B------:R-:W-:Y:S01]  /*00f0*/  IMAD.U32 R61, RZ, RZ, UR5 ;  /* 0x00000005ff3d7e24 */ /* 0x000fe2000f8e00ff */
[----:B------:R-:W0:Y:S05]  /*0100*/  LDCU.64 UR4, c[0x0][0x438] ;  /* 0x00008700ff0477ac */ /* 0x000e2a0008000a00 */
[----:B------:R-:W5:Y:S01]  /*0110*/  @P0 LDG.E.64 R60, desc[UR6][R60.64] ;  /* 0x000000063c3c0981 */ /* 0x000f62000c1e1b00 */
[----:B----4-:R-:W-:Y:S01]  /*0120*/  LOP3.LUT R0, R17, 0x1f, RZ, 0xc0, !PT ;  /* 0x0000001f11007812 */ /* 0x010fe200078ec0ff */
[----:B------:R-:W-:Y:S01]  /*0130*/  BSSY.RECONVERGENT B0, `(.L_x_314) ;  /* 0x000040f000007945 */ /* 0x000fe20003800200 */
[----:B------:R-:W-:-:S04]  /*0140*/  SHF.R.S32.HI R4, RZ, 0x1f, R7 ;  /* 0x0000001fff047819 */ /* 0x000fc80000011407 */
[----:B------:R-:W-:Y:S01]  /*0150*/  LEA.HI R4, R4, R7, RZ, 0x3 ;  /* 0x0000000704047211 */ /* 0x000fe200078f18ff */
[----:B0-----:R-:W-:-:S04]  /*0160*/  UISETP.NE.U32.AND UP0, UPT, UR4, URZ, UPT ;  /* 0x000000ff0400728c */ /* 0x001fc8000bf05070 */
[----:B------:R-:W-:Y:S01]  /*0170*/  UISETP.NE.AND.EX UP0, UPT, UR5, URZ, UPT, UP0 ;  /* 0x000000ff0500728c */ /* 0x000fe2000bf05300 */
[----:B--2---:R-:W-:Y:S02]  /*0180*/  @P0 IADD3 R14, P1, PT, R2, R5, RZ ;  /* 0x00000005020e0210 */ /* 0x004fe40007f3e0ff */
[----:B------:R-:W-:Y:S02]  /*0190*/  LOP3.LUT R5, R0, 0x1f, RZ, 0x3c, !PT ;  /* 0x0000001f00057812 */ /* 0x000fe400078e3cff */
[----:B------:R-:W-:Y:S02]  /*01a0*/  @P0 IADD3.X R15, PT, PT, RZ, R3, RZ, P1, !PT ;  /* 0x00000003ff0f0210 */ /* 0x000fe40000ffe4ff */
[----:B------:R-:W-:Y:S02]  /*01b0*/  LEA.HI.SX32 R20, R4, R5, 0x1d ;  /* 0x0000000504147211 */ /* 0x000fe400078feaff */
[--C-:B------:R-:W-:Y:S02]  /*01c0*/  SHF.R.U64 R19, R14, 0x2, R15.reuse ;  /* 0x000000020e137819 */ /* 0x100fe4000000120f */
[----:B------:R-:W-:Y:S01]  /*01d0*/  SHF.R.U32.HI R13, RZ, 0x2, R15 ;  /* 0x00000002ff0d7819 */ /* 0x000fe2000001160f */
[----:B------:R-:W-:Y:S06]  /*01e0*/  BRA.U UP0, `(.L_x_315) ;  /* 0x0000001d00a87547 */ /* 0x000fec000b800000 */
[----:B------:R-:W0:Y:S02]  /*01f0*/  LDCU.64 UR4, c[0x0][0x440] ;  /* 0x00008800ff0477ac */ /* 0x000e240008000a00 */
[----:B0-----:R-:W-:-:S04]  /*0200*/  UISETP.NE.U32.AND UP0, UPT, UR4, URZ, UPT ;  /* 0x000000ff0400728c */ /* 0x001fc8000bf05070 */
[----:B------:R-:W-:-:S09]  /*0210*/  UISETP.NE.AND.EX UP0, UPT, UR5, URZ, UPT, UP0 ;  /* 0x000000ff0500728c */ /* 0x000fd2000bf05300 */
[----:B------:R-:W-:Y:S05]  /*0220*/  BRA.U UP0, `(.L_x_316) ;  /* 0x0000000d00407547 */ /* 0x000fea000b800000 */
[----:B------:R-:W2:Y:S01]  /*0230*/  LDL.64 R32, [R1+0x90] ;  /* 0x0000900001207983 */ /* 0x000ea20000100a00 */
[----:B------:R-:W0:Y:S03]  /*0240*/  LDC.64 R2, c[0x0][0x3d0] ;  /* 0x0000f400ff027b82 */ /* 0x000e260000000a00 */
[----:B------:R-:W2:Y:S01]  /*0250*/  LDL.64 R34, [R1+0x98] ;  /* 0x0000980001227983 */ /* 0x000ea20000100a00 */
[----:B------:R-:W-:-:S03]  /*0260*/  ISETP.GE.U32.AND P6, PT, R20, 0x20, PT ;  /* 0x000000201400780c */ /* 0x000fc60003fc6070 */
[----:B------:R-:W3:Y:S01]  /*0270*/  LDL.64 R36, [R1+0x70] ;  /* 0x0000700001247983 */ /* 0x000ee20000100a00 */
[----:B------:R-:W1:Y:S03]  /*0280*/  LDC.64 R4, c[0x0][0x3d8] ;  /* 0x0000f600ff047b82 */ /* 0x000e660000000a00 */
[----:B------:R-:W3:Y:S04]  /*0290*/  LDL.64 R38, [R1+0x78] ;  /* 0x0000780001267983 */ /* 0x000ee80000100a00 */
[----:B------:R-:W4:Y:S01]  /*02a0*/  LDL.64 R40, [R1+0x60] ;  /* 0x0000600001287983 */ /* 0x000f220000100a00 */
[----:B------:R-:W1:Y:S03]  /*02b0*/  LDC.64 R6, c[0x0][0x3d0] ;  /* 0x0000f400ff067b82 */ /* 0x000e660000000a00 */
[----:B------:R-:W4:Y:S01]  /*02c0*/  LDL.64 R42, [R1+0x68] ;  /* 0x00006800012a7983 */ /* 0x000f220000100a00 */
[----:B------:R-:W-:-:S02]  /*02d0*/  ISETP.GE.U32.AND P1, PT, R20, 0x40, PT ;  /* 0x000000401400780c */ /* 0x000fc40003f26070 */
[----:B------:R-:W-:Y:S01]  /*02e0*/  ISETP.GE.U32.AND P5, PT, R20, 0x60, PT ;  /* 0x000000601400780c */ /* 0x000fe20003fa6070 */
[----:B0-----:R-:W-:Y:S01]  /*02f0*/  @P6 IMAD.WIDE.U32 R2, R0, 0x10, R2 ;  /* 0x0000001000026825 */ /* 0x001fe200078e0002 */
[----:B------:R-:W0:Y:S01]  /*0300*/  LDC.64 R8, c[0x0][0x3d8] ;  /* 0x0000f600ff087b82 */ /* 0x000e220000000a00 */
[----:B------:R-:W-:Y:S02]  /*0310*/  ISETP.GE.U32.AND P4, PT, R20, 0x80, PT ;  /* 0x000000801400780c */ /* 0x000fe40003f86070 */
[----:B------:R-:W-:Y:S01]  /*0320*/  LOP3.LUT R18, R18, 0xffffefff, RZ, 0xc0, !PT ;  /* 0xffffefff12127812 */ /* 0x000fe200078ec0ff */
[C---:B-1----:R-:W-:Y:S01]  /*0330*/  @P6 IMAD.WIDE.U32 R4, R0.reuse, 0x10, R4 ;  /* 0x0000001000046825 */ /* 0x042fe200078e0004 */
[----:B------:R-:W-:-:S03]  /*0340*/  @P6 LOP3.LUT R0, R0, 0x20, RZ, 0xfc, !PT ;  /* 0x0000002000006812 */ /* 0x000fc600078efcff */
[----:B------:R-:W1:Y:S08]  /*0350*/  LDC.64 R22, c[0x0][0x3d8] ;  /* 0x0000f600ff167b82 */ /* 0x000e700000000a00 */
[----:B------:R-:W1:Y:S01]  /*0360*/  LDC.64 R10, c[0x0][0x3d0] ;  /* 0x0000f400ff0a7b82 */ /* 0x000e620000000a00 */
[----:B------:R-:W-:-:S07]  /*0370*/  @P1 IMAD.WIDE.U32 R6, R0, 0x10, R6 ;  /* 0x0000001000061825 */ /* 0x000fce00078e0006 */
[----:B------:R-:W1:Y:S01]  /*0380*/  LDC.64 R24, c[0x0][0x3d0] ;  /* 0x0000f400ff187b82 */ /* 0x000e620000000a00 */
[----:B0-----:R-:W-:-:S07]  /*0390*/  @P1 IMAD.WIDE.U32 R8, R0, 0x10, R8 ;  /* 0x0000001000081825 */ /* 0x001fce00078e0008 */
[----:B------:R-:W0:Y:S01]  /*03a0*/  LDC.64 R26, c[0x0][0x3d8] ;  /* 0x0000f600ff1a7b82 */ /* 0x000e220000000a00 */
[----:B------:R-:W-:-:S07]  /*03b0*/  @P1 VIADD R0, R0, 0x20 ;  /* 0x0000002000001836 */ /* 0x000fce0000000000 */
[----:B------:R-:W0:Y:S08]  /*03c0*/  LDC.64 R28, c[0x0][0x3d0] ;  /* 0x0000f400ff1c7b82 */ /* 0x000e300000000a00 */
[----:B------:R-:W0:Y:S01]  /*03d0*/  LDC.64 R30, c[0x0][0x3d8] ;  /* 0x0000f600ff1e7b82 */ /* 0x000e220000000a00 */
[----:B--2---:R2:W4:Y:S01]  /*03e0*/  @P6 LDG.E.128 R32, desc[UR6][R2.64] ;  /* 0x0000000602206981 */ /* 0x004522000c1e1d00 */
[----:B------:R-:W-:-:S02]  /*03f0*/  ISETP.GE.U32.AND P0, PT, R20, 0xa0, PT ;  /* 0x000000a01400780c */ /* 0x000fc40003f06070 */
[C---:B------:R-:W-:Y:S02]  /*0400*/  ISETP.GE.U32.AND P3, PT, R20.reuse, 0xc0, PT ;  /* 0x000000c01400780c */ /* 0x040fe40003f66070 */
[----:B------:R-:W-:Y:S01]  /*0410*/  ISETP.GE.U32.AND P2, PT, R20, 0xe0, PT ;  /* 0x000000e01400780c */ /* 0x000fe20003f46070 */
[----:B------:R-:W-:Y:S02]  /*0420*/  @P1 IMAD.MOV.U32 R171, RZ, RZ, RZ ;  /* 0x000000ffffab1224 */ /* 0x000fe400078e00ff */
[----:B------:R-:W-:Y:S01]  /*0430*/  HFMA2 R194, -RZ, RZ, 0, 0 ;  /* 0x00000000ffc27431 */ /* 0x000fe200000001ff */
[----:B---3--:R3:W3:Y:S01]  /*0440*/  @P1 LDG.E.128 R36, desc[UR6][R6.64] ;  /* 0x0000000606241981 */ /* 0x0086e2000c1e1d00 */
[----:B------:R-:W-:Y:S01]  /*0450*/  @P5 IMAD.MOV.U32 R175, RZ, RZ, RZ ;  /* 0x000000ffffaf5224 */ /* 0x000fe200078e00ff */
[----:B--2---:R-:W2:Y:S01]  /*0460*/  LDC.64 R2, c[0x0][0x3d0] ;  /* 0x0000f400ff027b82 */ /* 0x004ea20000000a00 */
[----:B------:R-:W-:Y:S02]  /*0470*/  @P4 IMAD.MOV.U32 R179, RZ, RZ, RZ ;  /* 0x000000ffffb34224 */ /* 0x000fe400078e00ff */
[----:B------:R-:W-:Y:S01]  /*0480*/  HFMA2 R170, -RZ, RZ, 0, 0 ;  /* 0x00000000ffaa7431 */ /* 0x000fe200000001ff */
[----:B------:R-:W-:Y:S01]  /*0490*/  @P6 LOP3.LUT R18, R18, 0x1000, RZ, 0xfc, !PT ;  /* 0x0000100012126812 */ /* 0x000fe200078efcff */
[----:B----4-:R-:W4:Y:S01]  /*04a0*/  @P1 LDG.E.128 R40, desc[UR6][R8.64] ;  /* 0x0000000608281981 */ /* 0x010f22000c1e1d00 */
[----:B-1----:R-:W-:-:S02]  /*04b0*/  @P5 IMAD.WIDE.U32 R22, R0, 0x10, R22 ;  /* 0x0000001000165825 */ /* 0x002fc400078e0016 */
[----:B---3--:R-:W1:Y:S01]  /*04c0*/  LDC.64 R6, c[0x0][0x3d0] ;  /* 0x0000f400ff067b82 */ /* 0x008e620000000a00 */
[----:B------:R3:W-:Y:S04]  /*04d0*/  @P6 STL.64 [R1+0x90], R32 ;  /* 0x0000902001006387 */ /* 0x0007e80000100a00 */
[----:B------:R0:W-:Y:S04]  /*04e0*/  @P6 STL.64 [R1+0x98], R34 ;  /* 0x0000982201006387 */ /* 0x0001e80000100a00 */
[----:B------:R0:W2:Y:S04]  /*04f0*/  LDL.64 R68, [R1+0x40] ;  /* 0x0000400001447983 */ /* 0x0000a80000100a00 */
[----:B------:R0:W2:Y:S01]  /*0500*/  LDL.64 R70, [R1+0x48] ;  /* 0x0000480001467983 */ /* 0x0000a20000100a00 */
[C---:B------:R-:W-:Y:S01]  /*0510*/  @P5 IMAD.WIDE.U32 R10, R0.reuse, 0x10, R10 ;  /* 0x00000010000a5825 */ /* 0x040fe200078e000a */
[----:B---3--:R-:W3:Y:S02]  /*0520*/  LDC.64 R32, c[0x0][0x3d0] ;  /* 0x0000f400ff207b82 */ /* 0x008ee40000000a00 */
[----:B------:R1:W4:Y:S04]  /*0530*/  LDL.64 R72, [R1+0x50] ;  /* 0x0000500001487983 */ /* 0x0003280000100a00 */
[----:B------:R1:W4:Y:S02]  /*0540*/  LDL.64 R74, [R1+0x58] ;  /* 0x00005800014a7983 */ /* 0x0003240000100a00 */
[----:B0-----:R-:W0:Y:S02]  /*0550*/  LDC.64 R34, c[0x0][0x3d8] ;  /* 0x0000f600ff227b82 */ /* 0x001e240000000a00 */
[----:B------:R0:W3:Y:S04]  /*0560*/  LDL.64 R52, [R1+0x20] ;  /* 0x0000200001347983 */ /* 0x0000e80000100a00 */
[----:B------:R0:W3:Y:S04]  /*0570*/  LDL.64 R54, [R1+0x28] ;  /* 0x0000280001367983 */ /* 0x0000e80000100a00 */
[----:B------:R0:W3:Y:S04]  /*0580*/  LDL.64 R56, [R1+0x30] ;  /* 0x0000300001387983 */ /* 0x0000e80000100a00 */
[----:B------:R0:W3:Y:S04]  /*0590*/  LDL.64 R58, [R1+0x38] ;  /* 0x00003800013a7983 */ /* 0x0000e80000100a00 */
[----:B------:R0:W3:Y:S04]  /*05a0*/  LDL.64 R64, [R1+0x80] ;  /* 0x0000800001407983 */ /* 0x0000e80000100a00 */
[----:B------:R0:W3:Y:S04]  /*05b0*/  LDL.64 R66, [R1+0x88] ;  /* 0x0000880001427983 */ /* 0x0000e80000100a00 */
[----:B------:R0:W3:Y:S04]  /*05c0*/  LDL.64 R48, [R1+0x10] ;  /* 0x0000100001307983 */ /* 0x0000e80000100a00 */
[----:B------:R0:W3:Y:S04]  /*05d0*/  LDL.64 R50, [R1+0x18] ;  /* 0x0000180001327983 */ /* 0x0000e80000100a00 */
[----:B------:R0:W3:Y:S04]  /*05e0*/  LDL.64 R44, [R1] ;  /* 0x00000000012c7983 */ /* 0x0000e80000100a00 */
[----:B------:R0:W3:Y:S04]  /*05f0*/  LDL.64 R46, [R1+0x8] ;  /* 0x00000800012e7983 */ /* 0x0000e80000100a00 */
[----:B--2---:R-:W2:Y:S04]  /*0600*/  @P5 LDG.E.128 R68, desc[UR6][R22.64] ;  /* 0x0000000616445981 */ /* 0x004ea8000c1e1d00 */
[----:B----4-:R-:W4:Y:S01]  /*0610*/  @P5 LDG.E.128 R72, desc[UR6][R10.64] ;  /* 0x000000060a485981 */ /* 0x010f22000c1e1d00 */
[----:B------:R-:W-:-:S03]  /*0620*/  @P5 VIADD R0, R0, 0x20 ;  /* 0x0000002000005836 */ /* 0x000fc60000000000 */
[----:B------:R1:W-:Y:S01]  /*0630*/  @P1 STL.64 [R1+0x70], R36 ;  /* 0x0000702401001387 */ /* 0x0003e20000100a00 */
[----:B------:R-:W-:-:S03]  /*0640*/  @P4 IMAD.WIDE.U32 R24, R0, 0x10, R24 ;  /* 0x0000001000184825 */ /* 0x000fc600078e0018 */
[----:B------:R0:W-:Y:S01]  /*0650*/  @P1 STL.64 [R1+0x78], R38 ;  /* 0x0000782601001387 */ /* 0x0001e20000100a00 */
[C---:B------:R-:W-:Y:S01]  /*0660*/  @P4 IMAD.WIDE.U32 R26, R0.reuse, 0x10, R26 ;  /* 0x00000010001a4825 */ /* 0x040fe200078e001a */
[----:B------:R-:W-:Y:S02]  /*0670*/  @P4 IADD3 R0, PT, PT, R0, 0x20, RZ ;  /* 0x0000002000004810 */ /* 0x000fe40007ffe0ff */
[----:B------:R0:W-:Y:S01]  /*0680*/  @P1 STL.64 [R1+0x60], R40 ;  /* 0x0000602801001387 */ /* 0x0001e20000100a00 */
[----:B-1----:R-:W1:Y:S03]  /*0690*/  LDC.64 R36, c[0x0][0x3d0] ;  /* 0x0000f400ff247b82 */ /* 0x002e660000000a00 */
[----:B---3--:R-:W3:Y:S04]  /*06a0*/  @P4 LDG.E.128 R52, desc[UR6][R26.64] ;  /* 0x000000061a344981 */ /* 0x008ee8000c1e1d00 */
[----:B------:R-:W3:Y:S01]  /*06b0*/  @P4 LDG.E.128 R56, desc[UR6][R24.64] ;  /* 0x0000000618384981 */ /* 0x000ee2000c1e1d00 */
[----:B0-----:R-:W0:Y:S01]  /*06c0*/  LDC.64 R38, c[0x0][0x3d8] ;  /* 0x0000f600ff267b82 */ /* 0x001e220000000a00 */
[----:B------:R-:W-:-:S02]  /*06d0*/  @P0 IMAD.WIDE.U32 R28, R0, 0x10, R28 ;  /* 0x00000010001c0825 */ /* 0x000fc400078e001c */
[----:B------:R1:W-:Y:S04]  /*06e0*/  @P1 STL.64 [R1+0x68], R42 ;  /* 0x0000682a01001387 */ /* 0x0003e80000100a00 */
[----:B------:R-:W3:Y:S01]  /*06f0*/  @P6 LDG.E.128 R64, desc[UR6][R4.64] ;  /* 0x0000000604406981 */ /* 0x000ee2000c1e1d00 */
[----:B------:R-:W0:Y:S01]  /*0700*/  LDC.64 R40, c[0x0][0x3d8] ;  /* 0x0000f600ff287b82 */ /* 0x000e220000000a00 */
[----:B------:R-:W-:Y:S02]  /*0710*/  @P0 IMAD.WIDE.U32 R30, R0, 0x10, R30 ;  /* 0x00000010001e0825 */ /* 0x000fe400078e001e */
[----:B------:R-:W3:Y:S01]  /*0720*/  @P0 LDG.E.128 R48, desc[UR6][R28.64] ;  /* 0x000000061c300981 */ /* 0x000ee2000c1e1d00 */
[----:B------:R-:W-:Y:S01]  /*0730*/  ISETP.GE.U32.AND P1, PT, R20, 0x100, PT ;  /* 0x000001001400780c */ /* 0x000fe20003f26070 */
[----:B------:R-:W-:-:S03]  /*0740*/  @P0 VIADD R0, R0, 0x20 ;  /* 0x0000002000000836 */ /* 0x000fc60000000000 */
[----:B-1----:R-:W1:Y:S01]  /*0750*/  LDC.64 R42, c[0x0][0x3d8] ;  /* 0x0000f600ff2a7b82 */ /* 0x002e620000000a00 */
[----:B------:R-:W3:Y:S01]  /*0760*/  @P0 LDG.E.128 R44, desc[UR6][R30.64] ;  /* 0x000000061e2c0981 */ /* 0x000ee2000c1e1d00 */
[----:B------:R-:W-:-:S04]  /*0770*/  @P3 IMAD.WIDE.U32 R32, R0, 0x10, R32 ;  /* 0x0000001000203825 */ /* 0x000fc800078e0020 */
[C---:B------:R-:W-:Y:S01]  /*0780*/  @P3 IMAD.WIDE.U32 R34, R0.reuse, 0x10, R34 ;  /* 0x0000001000223825 */ /* 0x040fe200078e0022 */
[----:B------:R-:W-:Y:S01]  /*0790*/  @P3 IADD3 R0, PT, PT, R0, 0x20, RZ ;  /* 0x0000002000003810 */ /* 0x000fe20007ffe0ff */
[----:B------:R0:W5:Y:S04]  /*07a0*/  @P3 LDG.E.128 R244, desc[UR6][R32.64] ;  /* 0x0000000620f43981 */ /* 0x000168000c1e1d00 */
[C---:B------:R-:W-:Y:S01]  /*07b0*/  @P2 IMAD.WIDE.U32 R36, R0.reuse, 0x10, R36 ;  /* 0x0000001000242825 */ /* 0x040fe200078e0024 */
[----:B------:R1:W5:Y:S03]  /*07c0*/  @P3 LDG.E.128 R240, desc[UR6][R34.64] ;  /* 0x0000000622f03981 */ /* 0x000366000c1e1d00 */
[C---:B0-----:R-:W-:Y:S01]  /*07d0*/  @P2 IMAD.WIDE.U32 R38, R0.reuse, 0x10, R38 ;  /* 0x0000001000262825 */ /* 0x041fe200078e0026 */
[----:B------:R0:W5:Y:S03]  /*07e0*/  @P2 LDG.E.128 R236, desc[UR6][R36.64] ;  /* 0x0000000624ec2981 */ /* 0x000166000c1e1d00 */
[----:B------:R-:W-:Y:S01]  /*07f0*/  @P2 VIADD R0, R0, 0x20 ;  /* 0x0000002000002836 */ /* 0x000fe20000000000 */
[----:B------:R0:W5:Y:S03]  /*0800*/  @P2 LDG.E.128 R232, desc[UR6][R38.64] ;  /* 0x0000000626e82981 */ /* 0x000166000c1e1d00 */
[----:B------:R-:W-:-:S04]  /*0810*/  @P1 IMAD.WIDE.U32 R2, R0, 0x10, R2 ;  /* 0x0000001000021825 */ /* 0x000fc800078e0002 */
[C---:B------:R-:W-:Y:S01]  /*0820*/  @P1 IMAD.WIDE.U32 R40, R0.reuse, 0x10, R40 ;  /* 0x0000001000281825 */ /* 0x040fe200078e0028 */
[----:B------:R-:W-:Y:S01]  /*0830*/  @P1 IADD3 R0, PT, PT, R0, 0x20, RZ ;  /* 0x0000002000001810 */ /* 0x000fe20007ffe0ff */
[----:B------:R0:W5:Y:S04]  /*0840*/  @P1 LDG.E.128 R228, desc[UR6][R2.64] ;  /* 0x0000000602e41981 */ /* 0x000168000c1e1d00 */
[----:B------:R0:W5:Y:S04]  /*0850*/  @P1 LDG.E.128 R224, desc[UR6][R40.64] ;  /* 0x0000000628e01981 */ /* 0x000168000c1e1d00 */
[----:B--2---:R0:W-:Y:S04]  /*0860*/  @P5 STL.64 [R1+0x40], R68 ;  /* 0x0000404401005387 */ /* 0x0041e80000100a00 */
[----:B------:R0:W-:Y:S04]  /*0870*/  @P5 STL.64 [R1+0x48], R70 ;  /* 0x0000484601005387 */ /* 0x0001e80000100a00 */
[----:B----4-:R0:W-:Y:S04]  /*0880*/  @P5 STL.64 [R1+0x50], R72 ;  /* 0x0000504801005387 */ /* 0x0101e80000100a00 */
[----:B------:R0:W-:Y:S01]  /*0890*/  @P5 STL.64 [R1+0x58], R74 ;  /* 0x0000584a01005387 */ /* 0x0001e20000100a00 */
[----:B------:R-:W-:-:S13]  /*08a0*/  ISETP.GE.U32.AND P5, PT, R20, 0x120, PT ;  /* 0x000001201400780c */ /* 0x000fda0003fa6070 */
[----:B------:R-:W-:-:S04]  /*08b0*/  @P5 IMAD.WIDE.U32 R6, R0, 0x10, R6 ;  /* 0x0000001000065825 */ /* 0x000fc800078e0006 */
[----:B-1----:R-:W-:Y:S01]  /*08c0*/  @P5 IMAD.WIDE.U32 R42, R0, 0x10, R42 ;  /* 0x00000010002a5825 */ /* 0x002fe200078e002a */
[----:B------:R0:W5:Y:S04]  /*08d0*/  @P5 LDG.E.128 R220, desc[UR6][R6.64] ;  /* 0x0000000606dc5981 */ /* 0x000168000c1e1d00 */
[----:B------:R0:W5:Y:S04]  /*08e0*/  @P5 LDG.E.128 R216, desc[UR6][R42.64] ;  /* 0x000000062ad85981 */ /* 0x000168000c1e1d00 */
[----:B---3--:R0:W-:Y:S04]  /*08f0*/  @P4 STL.64 [R1+0x20], R52 ;  /* 0x0000203401004387 */ /* 0x0081e80000100a00 */
[----:B------:R0:W-:Y:S04]  /*0900*/  @P4 STL.64 [R1+0x28], R54 ;  /* 0x0000283601004387 */ /* 0x0001e80000100a00 */
[----:B------:R0:W-:Y:S04]  /*0910*/  @P4 STL.64 [R1+0x30], R56 ;  /* 0x0000303801004387 */ /* 0x0001e80000100a00 */
[----:B------:R0:W-:Y:S04]  /*0920*/  @P4 STL.64 [R1+0x38], R58 ;  /* 0x0000383a01004387 */ /* 0x0001e80000100a00 */
[----:B------:R0:W-:Y:S04]  /*0930*/  @P6 STL.64 [R1+0x80], R64 ;  /* 0x0000804001006387 */ /* 0x0001e80000100a00 */
[----:B------:R0:W-:Y:S04]  /*0940*/  @P6 STL.64 [R1+0x88], R66 ;  /* 0x0000884201006387 */ /* 0x0001e80000100a00 */
[----:B------:R0:W-:Y:S04]  /*0950*/  @P0 STL.64 [R1+0x10], R48 ;  /* 0x0000103001000387 */ /* 0x0001e80000100a00 */
[----:B------:R0:W-:Y:S04]  /*0960*/  @P0 STL.64 [R1+0x18], R50 ;  /* 0x0000183201000387 */ /* 0x0001e80000100a00 */
[----:B------:R0:W-:Y:S04]  /*0970*/  @P0 STL.64 [R1], R44 ;  /* 0x0000002c01000387 */ /* 0x0001e80000100a00 */
[----:B------:R0:W-:Y:S01]  /*0980*/  @P0 STL.64 [R1+0x8], R46 ;  /* 0x0000082e01000387 */ /* 0x0001e20000100a00 */
[----:B------:R-:W-:Y:S01]  /*0990*/  ISETP.GE.U32.AND P4, PT, R20, 0x140, PT ;  /* 0x000001401400780c */ /* 0x000fe20003f86070 */
[----:B------:R-:W-:Y:S01]  /*09a0*/  IMAD.MOV.U32 R198, RZ, RZ, RZ ;  /* 0x000000ffffc67224 */ /* 0x000fe200078e00ff */
[----:B------:R-:W-:-:S02]  /*09b0*/  CS2R R196, SRZ ;  /* 0x0000000000c47805 */ /* 0x000fc4000001ff00 */
[----:B------:R-:W-:Y:S01]  /*09c0*/  CS2R R192, SRZ ;  /* 0x0000000000c07805 */ /* 0x000fe2000001ff00 */
[----:B------:R-:W-:Y:S01]  /*09d0*/  IMAD.MOV.U32 R190, RZ, RZ, RZ ;  /* 0x000000ffffbe7224 */ /* 0x000fe200078e00ff */
[----:B------:R-:W-:Y:S01]  /*09e0*/  CS2R R188, SRZ ;  /* 0x0000000000bc7805 */ /* 0x000fe2000001ff00 */
[----:B------:R-:W-:Y:S01]  /*09f0*/  IMAD.MOV.U32 R186, RZ, RZ, RZ ;  /* 0x000000ffffba7224 */ /* 0x000fe200078e00ff */
[----:B------:R-:W-:Y:S02]  /*0a00*/  CS2R R184, SRZ ;  /* 0x0000000000b87805 */ /* 0x000fe4000001ff00 */
[----:B------:R-:W-:Y:S02]  /*0a10*/  MOV R182, RZ ;  /* 0x000000ff00b67202 */ /* 0x000fe40000000f00 */
[----:B------:R-:W-:Y:S01]  /*0a20*/  CS2R R180, SRZ ;  /* 0x0000000000b47805 */ /* 0x000fe2000001ff00 */
[----:B------:R-:W-:Y:S01]  /*0a30*/  IMAD.MOV.U32 R178, RZ, RZ, RZ ;  /* 0x000000ffffb27224 */ /* 0x000fe200078e00ff */
[----:B------:R-:W-:Y:S01]  /*0a40*/  CS2R R176, SRZ ;  /* 0x0000000000b07805 */ /* 0x000fe2000001ff00 */
[----:B------:R-:W-:Y:S01]  /*0a50*/  IMAD.MOV.U32 R174, RZ, RZ, RZ ;  /* 0x000000ffffae7224 */ /* 0x000fe200078e00ff */
[----:B------:R-:W-:-:S02]  /*0a60*/  CS2R R172, SRZ ;  /* 0x0000000000ac7805 */ /* 0x000fc4000001ff00 */
[----:B------:R-:W-:Y:S01]  /*0a70*/  CS2R R168, SRZ ;  /* 0x0000000000a87805 */ /* 0x000fe2000001ff00 */
[----:B------:R-:W-:Y:S01]  /*0a80*/  IMAD.MOV.U32 R166, RZ, RZ, RZ ;  /* 0x000000ffffa67224 */ /* 0x000fe200078e00ff */
        /* <DEDUP_REMOVED lines=18> */
[----:B------:R-:W-:Y:S01]  /*0bb0*/  CS2R R120, SRZ ;  /* 0x0000000000787805 */ /* 0x000fe2000001ff00 */
[----:B------:R-:W-:Y:S01]  /*0bc0*/  @P6 IMAD.MOV.U32 R167, RZ, RZ, RZ ;  /* 0x000000ffffa76224 */ /* 0x000fe200078e00ff */
[----:B------:R-:W-:Y:S01]  /*0bd0*/  @P0 MOV R183, RZ ;  /* 0x000000ff00b70202 */ /* 0x000fe20000000f00 */
[----:B------:R-:W-:Y:S01]  /*0be0*/  @P3 IMAD.MOV.U32 R187, RZ, RZ, RZ ;  /* 0x000000ffffbb3224 */ /* 0x000fe200078e00ff */
[----:B------:R-:W-:Y:S01]  /*0bf0*/  @P1 MOV R195, RZ ;  /* 0x000000ff00c31202 */ /* 0x000fe20000000f00 */
[----:B------:R-:W-:Y:S02]  /*0c00*/  @P2 IMAD.MOV.U32 R191, RZ, RZ, RZ ;  /* 0x000000ffffbf2224 */ /* 0x000fe400078e00ff */
[----:B------:R-:W-:Y:S02]  /*0c10*/  @P5 IMAD.MOV.U32 R199, RZ, RZ, RZ ;  /* 0x000000ffffc75224 */ /* 0x000fe400078e00ff */
        /* <DEDUP_REMOVED lines=13> */
[----:B------:R-:W-:Y:S01]  /*0cf0*/  CS2R R192, SRZ ;  /* 0x0000000000c07805 */ /* 0x000fe2000001ff00 */
[----:B------:R-:W-:Y:S01]  /*0d00*/  IMAD.MOV.U32 R190, RZ, RZ, RZ ;  /* 0x000000ffffbe7224 */ /* 0x000fe200078e00ff */
[----:B------:R-:W-:-:S02]  /*0d10*/  CS2R R188, SRZ ;  /* 0x0000000000bc7805 */ /* 0x000fc4000001ff00 */
[----:B------:R-:W-:Y:S02]  /*0d20*/  MOV R186, RZ ;  /* 0x000000ff00ba7202 */ /* 0x000fe40000000f00 */
        /* <DEDUP_REMOVED lines=31> */
[----:B------:R-:W-:Y:S06]  /*0f20*/  BRA `(.L_x_317) ;  /* 0x0000003000bc7947 */ /* 0x000fec0003800000 */
.L_x_316:
[----:B------:R-:W2:Y:S04]  /*0f30*/  LDL R56, [R1+0x90] ;  /* 0x0000900001387983 */ /* 0x000ea80000100800 */
[----:B------:R-:W2:Y:S04]  /*0f40*/  LDL R57, [R1+0x94] ;  /* 0x0000940001397983 */ /* 0x000ea80000100800 */
[----:B------:R-:W2:Y:S04]  /*0f50*/  LDL R58, [R1+0x98] ;  /* 0x00009800013a7983 */ /* 0x000ea80000100800 */
[----:B------:R-:W2:Y:S04]  /*0f60*/  LDL R59, [R1+0x9c] ;  /* 0x00009c00013b7983 */ /* 0x000ea80000100800 */
[----:B------:R-:W3:Y:S04]  /*0f70*/  LDL R48, [R1+0x60] ;  /* 0x0000600001307983 */ /* 0x000ee80000100800 */
[----:B------:R-:W3:Y:S04]  /*0f80*/  LDL R49, [R1+0x64] ;  /* 0x0000640001317983 */ /* 0x000ee80000100800 */
[----:B------:R-:W3:Y:S04]  /*0f90*/  LDL R50, [R1+0x68] ;  /* 0x0000680001327983 */ /* 0x000ee80000100800 */
[----:B------:R-:W3:Y:S01]  /*0fa0*/  LDL R51, [R1+0x6c] ;  /* 0x00006c0001337983 */ /* 0x000ee20000100800 */
[C---:B------:R-:W-:Y:S01]  /*0fb0*/  ISETP.GE.U32.AND P6, PT, R20.reuse, 0x20, PT ;  /* 0x000000201400780c */ /* 0x040fe20003fc6070 */
[----:B------:R-:W0:Y:S02]  /*0fc0*/  LDC.64 R4, c[0x0][0x3d0] ;  /* 0x0000f400ff047b82 */ /* 0x000e240000000a00 */
[----:B------:R-:W4:Y:S04]  /*0fd0*/  LDL R45, [R1+0x78] ;  /* 0x00007800012d7983 */ /* 0x000f280000100800 */
[----:B------:R-:W4:Y:S02]  /*0fe0*/  LDL R44, [R1+0x7c] ;  /* 0x00007c00012c7983 */ /* 0x000f240000100800 */
[----:B------:R-:W1:Y:S02]  /*0ff0*/  LDC.64 R6, c[0x0][0x3d8] ;  /* 0x0000f600ff067b82 */ /* 0x000e640000000a00 */
[----:B------:R-:W4:Y:S04]  /*1000*/  LDL R42, [R1+0x44] ;  /* 0x00004400012a7983 */ /* 0x000f280000100800 */
[----:B------:R-:W4:Y:S02]  /*1010*/  LDL R43, [R1+0x40] ;  /* 0x00004000012b7983 */ /* 0x000f240000100800 */
[----:B------:R-:W1:Y:S02]  /*1020*/  @P6 LDC.64 R2, c[0x0][0x440] ;  /* 0x00011000ff026b82 */ /* 0x000e640000000a00 */
[----:B------:R-:W4:Y:S04]  /*1030*/  LDL R41, [R1+0x48] ;  /* 0x0000480001297983 */ /* 0x000f280000100800 */
[----:B------:R-:W4:Y:S02]  /*1040*/  LDL R40, [R1+0x4c] ;  /* 0x00004c0001287983 */ /* 0x000f240000100800 */
[----:B------:R-:W1:Y:S01]  /*1050*/  LDC.64 R10, c[0x0][0x3d8] ;  /* 0x0000f600ff0a7b82 */ /* 0x000e620000000a00 */
[----:B------:R-:W-:Y:S01]  /*1060*/  ISETP.GE.U32.AND P1, PT, R20, 0x40, PT ;  /* 0x000000401400780c */ /* 0x000fe20003f26070 */
[C---:B0-----:R-:W-:Y:S01]  /*1070*/  @P6 IMAD.WIDE.U32 R4, R0.reuse, 0x10, R4 ;  /* 0x0000001000046825 */ /* 0x041fe200078e0004 */
[----:B------:R-:W4:Y:S04]  /*1080*/  LDL R38, [R1+0x4] ;  /* 0x0000040001267983 */ /* 0x000f280000100800 */
[----:B------:R-:W4:Y:S01]  /*1090*/  LDL R39, [R1] ;  /* 0x0000000001277983 */ /* 0x000f220000100800 */
[C---:B-1----:R-:W-:Y:S01]  /*10a0*/  @P6 IMAD.WIDE.U32 R6, R0.reuse, 0x10, R6 ;  /* 0x0000001000066825 */ /* 0x042fe200078e0006 */
[----:B------:R-:W0:Y:S02]  /*10b0*/  LDC.64 R8, c[0x0][0x3d0] ;  /* 0x0000f400ff087b82 */ /* 0x000e240000000a00 */
[----:B------:R-:W4:Y:S04]  /*10c0*/  LDL R37, [R1+0x8] ;  /* 0x0000080001257983 */ /* 0x000f280000100800 */
[----:B------:R-:W4:Y:S01]  /*10d0*/  LDL R36, [R1+0xc] ;  /* 0x00000c0001247983 */ /* 0x000f220000100800 */
[C---:B------:R-:W-:Y:S01]  /*10e0*/  @P6 IMAD.WIDE.U32 R2, R0.reuse, 0x10, R2 ;  /* 0x0000001000026825 */ /* 0x040fe200078e0002 */
[----:B------:R-:W-:Y:S01]  /*10f0*/  @P6 LOP3.LUT R0, R0, 0x20, RZ, 0xfc, !PT ;  /* 0x0000002000006812 */ /* 0x000fe200078efcff */
[----:B------:R-:W1:Y:S01]  /*1100*/  @P1 LDC.64 R22, c[0x0][0x440] ;  /* 0x00011000ff161b82 */ /* 0x000e620000000a00 */
[----:B------:R-:W4:Y:S04]  /*1110*/  LDL R34, [R1+0x34] ;  /* 0x0000340001227983 */ /* 0x000f280000100800 */
[----:B------:R-:W4:Y:S01]  /*1120*/  LDL R35, [R1+0x30] ;  /* 0x0000300001237983 */ /* 0x000f220000100800 */
[----:B------:R-:W-:-:S02]  /*1130*/  @P1 IMAD.WIDE.U32 R10, R0, 0x10, R10 ;  /* 0x00000010000a1825 */ /* 0x000fc400078e000a */
[----:B------:R-:W3:Y:S01]  /*1140*/  LDC.64 R26, c[0x0][0x3d8] ;  /* 0x0000f600ff1a7b82 */ /* 0x000ee20000000a00 */
        /* <DEDUP_REMOVED lines=13> */
[----:B------:R-:W4:Y:S01]  /*1220*/  LDL R46, [R1+0x74] ;  /* 0x00007400012e7983 */ /* 0x000f220000100800 */
[----:B------:R-:W-:Y:S01]  /*1230*/  ISETP.GE.U32.AND P5, PT, R20, 0x60, PT ;  /* 0x000000601400780c */ /* 0x000fe20003fa6070 */
[----:B------:R-:W4:Y:S02]  /*1240*/  LDC.64 R24, c[0x0][0x3d0] ;  /* 0x0000f400ff187b82 */ /* 0x000f240000000a00 */
[----:B--2---:R2:W4:Y:S01]  /*1250*/  @P6 LDG.E.128 R56, desc[UR6][R4.64] ;  /* 0x0000000604386981 */ /* 0x004522000c1e1d00 */
[----:B0-----:R-:W-:-:S09]  /*1260*/  @P1 IMAD.WIDE.U32 R8, R0, 0x10, R8 ;  /* 0x0000001000081825 */ /* 0x001fd200078e0008 */
[----:B------:R-:W0:Y:S01]  /*1270*/  @P5 LDC.64 R28, c[0x0][0x440] ;  /* 0x00011000ff1c5b82 */ /* 0x000e220000000a00 */
[----:B------:R-:W-:Y:S01]  /*1280*/  ISETP.GE.U32.AND P4, PT, R20, 0x80, PT ;  /* 0x000000801400780c */ /* 0x000fe20003f86070 */
[----:B------:R-:W5:Y:S01]  /*1290*/  @P6 LD.E.128 R120, desc[UR6][R2.64] ;  /* 0x0000000602786980 */ /* 0x000f62000c101d00 */
[----:B-1----:R-:W-:-:S03]  /*12a0*/  @P1 IMAD.WIDE.U32 R22, R0, 0x10, R22 ;  /* 0x0000001000161825 */ /* 0x002fc600078e0016 */
[----:B---3--:R1:W3:Y:S01]  /*12b0*/  @P1 LDG.E.128 R48, desc[UR6][R10.64] ;  /* 0x000000060a301981 */ /* 0x0082e2000c1e1d00 */
[----:B------:R-:W-:Y:S01]  /*12c0*/  @P1 VIADD R0, R0, 0x20 ;  /* 0x0000002000001836 */ /* 0x000fe20000000000 */
[----:B--2---:R-:W2:Y:S01]  /*12d0*/  LDC.64 R4, c[0x0][0x3d0] ;  /* 0x0000f400ff047b82 */ /* 0x004ea20000000a00 */
[----:B------:R-:W-:Y:S01]  /*12e0*/  ISETP.GE.U32.AND P0, PT, R20, 0xa0, PT ;  /* 0x000000a01400780c */ /* 0x000fe20003f06070 */
[----:B------:R0:W5:Y:S01]  /*12f0*/  @P1 LD.E.128 R124, desc[UR6][R22.64] ;  /* 0x00000006167c1980 */ /* 0x000162000c101d00 */
[----:B------:R-:W-:Y:S01]  /*1300*/  @P5 IMAD.WIDE.U32 R26, R0, 0x10, R26 ;  /* 0x00000010001a5825 */ /* 0x000fe200078e001a */
[----:B----4-:R-:W-:-:S03]  /*1310*/  MOV R64, R55 ;  /* 0x0000003700407202 */ /* 0x010fc60000000f00 */
[----:B------:R-:W-:Y:S01]  /*1320*/  IMAD.MOV.U32 R65, RZ, RZ, R54 ;  /* 0x000000ffff417224 */ /* 0x000fe200078e0036 */
[C---:B------:R-:W-:Y:S01]  /*1330*/  ISETP.GE.U32.AND P3, PT, R20.reuse, 0xc0, PT ;  /* 0x000000c01400780c */ /* 0x040fe20003f66070 */
[----:B------:R-:W-:Y:S01]  /*1340*/  IMAD.MOV.U32 R66, RZ, RZ, R53 ;  /* 0x000000ffff427224 */ /* 0x000fe200078e0035 */
[----:B------:R-:W-:Y:S02]  /*1350*/  ISETP.GE.U32.AND P2, PT, R20, 0xe0, PT ;  /* 0x000000e01400780c */ /* 0x000fe40003f46070 */
[----:B------:R-:W-:Y:S01]  /*1360*/  MOV R67, R52 ;  /* 0x0000003400437202 */ /* 0x000fe20000000f00 */
[----:B------:R-:W-:Y:S01]  /*1370*/  @P6 STL.64 [R1+0x90], R56 ;  /* 0x0000903801006387 */ /* 0x000fe20000100a00 */
[C---:B------:R-:W-:Y:S01]  /*1380*/  @P5 IMAD.WIDE.U32 R24, R0.reuse, 0x10, R24 ;  /* 0x0000001000185825 */ /* 0x040fe200078e0018 */
[----:B-1----:R-:W1:Y:S02]  /*1390*/  @P0 LDC.64 R10, c[0x0][0x440] ;  /* 0x00011000ff0a0b82 */ /* 0x002e640000000a00 */
[----:B------:R4:W-:Y:S04]  /*13a0*/  @P6 STL.64 [R1+0x98], R58 ;  /* 0x0000983a01006387 */ /* 0x0009e80000100a00 */
[----:B------:R-:W2:Y:S01]  /*13b0*/  LDL R52, [R1+0x50] ;  /* 0x0000500001347983 */ /* 0x000ea20000100800 */
[----:B0-----:R-:W-:Y:S01]  /*13c0*/  @P5 IMAD.WIDE.U32 R28, R0, 0x10, R28 ;  /* 0x00000010001c5825 */ /* 0x001fe200078e001c */
[----:B------:R-:W0:Y:S02]  /*13d0*/  LDC.64 R22, c[0x0][0x3d0] ;  /* 0x0000f400ff167b82 */ /* 0x000e240000000a00 */
[----:B------:R-:W2:Y:S01]  /*13e0*/  LDL R53, [R1+0x54] ;  /* 0x0000540001357983 */ /* 0x000ea20000100800 */
[----:B----4-:R-:W-:Y:S01]  /*13f0*/  MOV R58, R45 ;  /* 0x0000002d003a7202 */ /* 0x010fe20000000f00 */
[----:B------:R-:W-:Y:S01]  /*1400*/  IMAD.MOV.U32 R59, RZ, RZ, R44 ;  /* 0x000000ffff3b7224 */ /* 0x000fe200078e002c */
[----:B------:R-:W-:Y:S01]  /*1410*/  MOV R44, R42 ;  /* 0x0000002a002c7202 */ /* 0x000fe20000000f00 */
[----:B------:R-:W-:Y:S01]  /*1420*/  IMAD.MOV.U32 R45, RZ, RZ, R43 ;  /* 0x000000ffff2d7224 */ /* 0x000fe200078e002b */
[----:B------:R-:W4:Y:S01]  /*1430*/  LDL R54, [R1+0x58] ;  /* 0x0000580001367983 */ /* 0x000f220000100800 */
[----:B------:R-:W-:Y:S01]  /*1440*/  IMAD.MOV.U32 R43, RZ, RZ, R41 ;  /* 0x000000ffff2b7224 */ /* 0x000fe200078e0029 */
[----:B------:R-:W-:Y:S01]  /*1450*/  MOV R41, R39 ;  /* 0x0000002700297202 */ /* 0x000fe20000000f00 */
[----:B------:R-:W-:Y:S01]  /*1460*/  IMAD.MOV.U32 R42, RZ, RZ, R40 ;  /* 0x000000ffff2a7224 */ /* 0x000fe200078e0028 */
[----:B------:R-:W4:Y:S01]  /*1470*/  LDL R55, [R1+0x5c] ;  /* 0x00005c0001377983 */ /* 0x000f220000100800 */
[----:B------:R-:W-:Y:S01]  /*1480*/  IMAD.MOV.U32 R40, RZ, RZ, R38 ;  /* 0x000000ffff287224 */ /* 0x000fe200078e0026 */
[----:B------:R-:W-:Y:S01]  /*1490*/  MOV R38, R36 ;  /* 0x0000002400267202 */ /* 0x000fe20000000f00 */
[----:B------:R-:W-:Y:S01]  /*14a0*/  IMAD.MOV.U32 R39, RZ, RZ, R37 ;  /* 0x000000ffff277224 */ /* 0x000fe200078e0025 */
[----:B------:R3:W4:Y:S01]  /*14b0*/  @P6 LDG.E.128 R64, desc[UR6][R6.64] ;  /* 0x0000000606406981 */ /* 0x000722000c1e1d00 */
[----:B------:R-:W-:Y:S01]  /*14c0*/  IMAD.MOV.U32 R37, RZ, RZ, R35 ;  /* 0x000000ffff257224 */ /* 0x000fe200078e0023 */
[----:B------:R-:W-:Y:S01]  /*14d0*/  MOV R35, R33 ;  /* 0x0000002100237202 */ /* 0x000fe20000000f00 */
[----:B------:R-:W-:-:S02]  /*14e0*/  IMAD.MOV.U32 R36, RZ, RZ, R34 ;  /* 0x000000ffff247224 */ /* 0x000fc400078e0022 */
[----:B------:R-:W-:Y:S02]  /*14f0*/  IMAD.MOV.U32 R56, RZ, RZ, R47 ;  /* 0x000000ffff387224 */ /* 0x000fe400078e002f */
[----:B------:R-:W-:Y:S01]  /*1500*/  IMAD.MOV.U32 R57, RZ, RZ, R46 ;  /* 0x000000ffff397224 */ /* 0x000fe200078e002e */
[----:B------:R-:W-:Y:S01]  /*1510*/  @P5 IADD3 R0, PT, PT, R0, 0x20, RZ ;  /* 0x0000002000005810 */ /* 0x000fe20007ffe0ff */
[----:B------:R-:W-:Y:S01]  /*1520*/  IMAD.MOV.U32 R34, RZ, RZ, R32 ;  /* 0x000000ffff227224 */ /* 0x000fe200078e0020 */
[----:B------:R-:W-:Y:S01]  /*1530*/  MOV R32, R30 ;  /* 0x0000001e00207202 */ /* 0x000fe20000000f00 */
[----:B------:R-:W-:Y:S01]  /*1540*/  IMAD.MOV.U32 R33, RZ, RZ, R31 ;  /* 0x000000ffff217224 */ /* 0x000fe200078e001f */
[----:B---3--:R-:W3:Y:S01]  /*1550*/  LDC.64 R6, c[0x0][0x3d0] ;  /* 0x0000f400ff067b82 */ /* 0x008ee20000000a00 */
[----:B------:R-:W-:Y:S01]  /*1560*/  IMAD.MOV.U32 R31, RZ, RZ, R21 ;  /* 0x000000ffff1f7224 */ /* 0x000fe200078e0015 */
[----:B------:R-:W-:Y:S01]  /*1570*/  MOV R21, R15 ;  /* 0x0000000f00157202 */ /* 0x000fe20000000f00 */
[----:B------:R-:W-:Y:S01]  /*1580*/  IMAD.MOV.U32 R30, RZ, RZ, R16 ;  /* 0x000000ffff1e7224 */ /* 0x000fe200078e0010 */
[----:B------:R-:W3:Y:S01]  /*1590*/  LDL R15, [R1+0x28] ;  /* 0x00002800010f7983 */ /* 0x000ee20000100800 */
[----:B------:R-:W-:-:S03]  /*15a0*/  IMAD.MOV.U32 R16, RZ, RZ, R12 ;  /* 0x000000ffff107224 */ /* 0x000fc600078e000c */
[----:B------:R-:W3:Y:S04]  /*15b0*/  LDL R12, [R1+0x2c] ;  /* 0x00002c00010c7983 */ /* 0x000ee80000100800 */
[----:B------:R1:W-:Y:S04]  /*15c0*/  @P1 STL.64 [R1+0x60], R48 ;  /* 0x0000603001001387 */ /* 0x0003e80000100a00 */
[----:B------:R0:W-:Y:S04]  /*15d0*/  @P1 STL.64 [R1+0x68], R50 ;  /* 0x0000683201001387 */ /* 0x0001e80000100a00 */
[----:B------:R2:W3:Y:S01]  /*15e0*/  @P1 LDG.E.128 R56, desc[UR6][R8.64] ;  /* 0x0000000608381981 */ /* 0x0004e2000c1e1d00 */
[----:B-1----:R-:W-:Y:S01]  /*15f0*/  MOV R48, R45 ;  /* 0x0000002d00307202 */ /* 0x002fe20000000f00 */
[----:B------:R-:W-:-:S02]  /*1600*/  IMAD.MOV.U32 R49, RZ, RZ, R44 ;  /* 0x000000ffff317224 */ /* 0x000fc400078e002c */
[----:B------:R1:W5:Y:S01]  /*1610*/  @P5 LD.E.128 R128, desc[UR6][R28.64] ;  /* 0x000000061c805980 */ /* 0x000362000c101d00 */
[----:B0-----:R-:W-:Y:S01]  /*1620*/  IMAD.MOV.U32 R50, RZ, RZ, R43 ;  /* 0x000000ffff327224 */ /* 0x001fe200078e002b */
[----:B------:R-:W-:Y:S01]  /*1630*/  MOV R51, R42 ;  /* 0x0000002a00337202 */ /* 0x000fe20000000f00 */
[----:B--2---:R-:W-:Y:S01]  /*1640*/  @P4 IMAD.WIDE.U32 R4, R0, 0x10, R4 ;  /* 0x0000001000044825 */ /* 0x004fe200078e0004 */
[----:B------:R-:W0:Y:S04]  /*1650*/  LDC.64 R8, c[0x0][0x3d8] ;  /* 0x0000f600ff087b82 */ /* 0x000e280000000a00 */
[----:B------:R2:W3:Y:S01]  /*1660*/  @P5 LDG.E.128 R48, desc[UR6][R26.64] ;  /* 0x000000061a305981 */ /* 0x0004e2000c1e1d00 */
[----:B------:R-:W-:Y:S01]  /*1670*/  IMAD.MOV.U32 R45, RZ, RZ, R41 ;  /* 0x000000ffff2d7224 */ /* 0x000fe200078e0029 */
[----:B------:R-:W-:Y:S01]  /*1680*/  MOV R43, R39 ;  /* 0x00000027002b7202 */ /* 0x000fe20000000f00 */
[----:B------:R-:W-:Y:S01]  /*1690*/  IMAD.MOV.U32 R44, RZ, RZ, R40 ;  /* 0x000000ffff2c7224 */ /* 0x000fe200078e0028 */
[----:B------:R-:W-:Y:S01]  /*16a0*/  MOV R40, R36 ;  /* 0x0000002400287202 */ /* 0x000fe20000000f00 */
[----:B------:R-:W-:Y:S01]  /*16b0*/  IMAD.MOV.U32 R42, RZ, RZ, R38 ;  /* 0x000000ffff2a7224 */ /* 0x000fe200078e0026 */
[----:B-1----:R-:W1:Y:S01]  /*16c0*/  @P2 LDC.64 R28, c[0x0][0x440] ;  /* 0x00011000ff1c2b82 */ /* 0x002e620000000a00 */
[----:B------:R-:W-:-:S02]  /*16d0*/  IMAD.MOV.U32 R41, RZ, RZ, R37 ;  /* 0x000000ffff297224 */ /* 0x000fc400078e0025 */
[----:B------:R-:W-:Y:S02]  /*16e0*/  IMAD.MOV.U32 R39, RZ, RZ, R35 ;  /* 0x000000ffff277224 */ /* 0x000fe400078e0023 */
[----:B------:R-:W-:Y:S02]  /*16f0*/  IMAD.MOV.U32 R38, RZ, RZ, R34 ;  /* 0x000000ffff267224 */ /* 0x000fe400078e0022 */
[----:B------:R-:W-:Y:S01]  /*1700*/  IMAD.MOV.U32 R46, RZ, RZ, R39 ;  /* 0x000000ffff2e7224 */ /* 0x000fe200078e0027 */
[----:B--2---:R-:W2:Y:S01]  /*1710*/  LDC.64 R26, c[0x0][0x3d8] ;  /* 0x0000f600ff1a7b82 */ /* 0x004ea20000000a00 */
[----:B------:R-:W-:Y:S01]  /*1720*/  IMAD.MOV.U32 R47, RZ, RZ, R38 ;  /* 0x000000ffff2f7224 */ /* 0x000fe200078e0026 */
[----:B----4-:R4:W2:Y:S04]  /*1730*/  @P5 LDG.E.128 R52, desc[UR6][R24.64] ;  /* 0x0000000618345981 */ /* 0x0108a8000c1e1d00 */
[----:B------:R-:W-:Y:S01]  /*1740*/  @P6 STL.64 [R1+0x80], R64 ;  /* 0x0000804001006387 */ /* 0x000fe20000100a00 */
[----:B------:R-:W-:Y:S01]  /*1750*/  MOV R37, R33 ;  /* 0x0000002100257202 */ /* 0x000fe20000000f00 */
[----:B------:R-:W-:Y:S01]  /*1760*/  IMAD.MOV.U32 R36, RZ, RZ, R32 ;  /* 0x000000ffff247224 */ /* 0x000fe200078e0020 */
[----:B------:R-:W-:Y:S01]  /*1770*/  MOV R34, R30 ;  /* 0x0000001e00227202 */ /* 0x000fe20000000f00 */
[----:B------:R-:W-:Y:S01]  /*1780*/  @P6 STL.64 [R1+0x88], R66 ;  /* 0x0000884201006387 */ /* 0x000fe20000100a00 */
[----:B------:R-:W-:Y:S01]  /*1790*/  IMAD.MOV.U32 R35, RZ, RZ, R31 ;  /* 0x000000ffff237224 */ /* 0x000fe200078e001f */
[----:B------:R-:W0:Y:S08]  /*17a0*/  @P4 LDC.64 R32, c[0x0][0x440] ;  /* 0x00011000ff204b82 */ /* 0x000e300000000a00 */
[----:B------:R-:W1:Y:S01]  /*17b0*/  LDC.64 R30, c[0x0][0x3d8] ;  /* 0x0000f600ff1e7b82 */ /* 0x000e620000000a00 */
[----:B------:R-:W-:-:S02]  /*17c0*/  @P1 IMAD.MOV.U32 R171, RZ, RZ, RZ ;  /* 0x000000ffffab1224 */ /* 0x000fc400078e00ff */
[----:B------:R-:W-:-:S05]  /*17d0*/  @P5 IMAD.MOV.U32 R175, RZ, RZ, RZ ;  /* 0x000000ffffaf5224 */ /* 0x000fca00078e00ff */
[----:B----4-:R-:W4:Y:S08]  /*17e0*/  LDC.64 R24, c[0x0][0x3d8] ;  /* 0x0000f600ff187b82 */ /* 0x010f300000000a00 */
[----:B------:R-:W2:Y:S01]  /*17f0*/  LDC.64 R38, c[0x0][0x3d0] ;  /* 0x0000f400ff267b82 */ /* 0x000ea20000000a00 */
[----:B---3--:R-:W-:Y:S04]  /*1800*/  @P1 STL.64 [R1+0x70], R56 ;  /* 0x0000703801001387 */ /* 0x008fe80000100a00 */
[----:B------:R-:W-:Y:S04]  /*1810*/  @P1 STL.64 [R1+0x78], R58 ;  /* 0x0000783a01001387 */ /* 0x000fe80000100a00 */
[----:B------:R3:W-:Y:S02]  /*1820*/  @P5 STL.64 [R1+0x40], R48 ;  /* 0x0000403001005387 */ /* 0x0007e40000100a00 */
[----:B---3--:R-:W-:Y:S01]  /*1830*/  IMAD.MOV.U32 R48, RZ, RZ, R45 ;  /* 0x000000ffff307224 */ /* 0x008fe200078e002d */
[----:B------:R-:W-:Y:S01]  /*1840*/  MOV R45, R40 ;  /* 0x00000028002d7202 */ /* 0x000fe20000000f00 */
[----:B------:R-:W-:-:S02]  /*1850*/  IMAD.MOV.U32 R49, RZ, RZ, R44 ;  /* 0x000000ffff317224 */ /* 0x000fc400078e002c */
[----:B------:R-:W-:Y:S01]  /*1860*/  IMAD.MOV.U32 R44, RZ, RZ, R41 ;  /* 0x000000ffff2c7224 */ /* 0x000fe200078e0029 */
[----:B------:R3:W-:Y:S01]  /*1870*/  @P5 STL.64 [R1+0x48], R50 ;  /* 0x0000483201005387 */ /* 0x0007e20000100a00 */
[----:B------:R-:W-:Y:S01]  /*1880*/  ISETP.GE.U32.AND P1, PT, R20, 0x100, PT ;  /* 0x000001001400780c */ /* 0x000fe20003f26070 */
[C---:B-1----:R-:W-:Y:S01]  /*1890*/  @P4 IMAD.WIDE.U32 R30, R0.reuse, 0x10, R30 ;  /* 0x00000010001e4825 */ /* 0x042fe200078e001e */
[----:B------:R-:W-:Y:S01]  /*18a0*/  MOV R58, R15 ;  /* 0x0000000f003a7202 */ /* 0x000fe20000000f00 */
[----:B------:R-:W1:Y:S01]  /*18b0*/  LDC.64 R40, c[0x0][0x3d8] ;  /* 0x0000f600ff287b82 */ /* 0x000e620000000a00 */
[----:B------:R-:W2:Y:S01]  /*18c0*/  @P4 LDG.E.128 R44, desc[UR6][R4.64] ;  /* 0x00000006042c4981 */ /* 0x000ea2000c1e1d00 */
[----:B0-----:R-:W-:-:S04]  /*18d0*/  @P4 IMAD.WIDE.U32 R32, R0, 0x10, R32 ;  /* 0x0000001000204825 */ /* 0x001fc800078e0020 */
[----:B------:R-:W-:Y:S01]  /*18e0*/  @P4 VIADD R0, R0, 0x20 ;  /* 0x0000002000004836 */ /* 0x000fe20000000000 */
[----:B------:R0:W5:Y:S01]  /*18f0*/  @P4 LD.E.128 R132, desc[UR6][R32.64] ;  /* 0x0000000620844980 */ /* 0x000162000c101d00 */
[----:B---3--:R-:W-:Y:S01]  /*1900*/  MOV R50, R43 ;  /* 0x0000002b00327202 */ /* 0x008fe20000000f00 */
[----:B------:R-:W-:Y:S02]  /*1910*/  IMAD.MOV.U32 R51, RZ, RZ, R42 ;  /* 0x000000ffff337224 */ /* 0x000fe400078e002a */
[----:B------:R-:W-:Y:S01]  /*1920*/  IMAD.MOV.U32 R56, RZ, RZ, R21 ;  /* 0x000000ffff387224 */ /* 0x000fe200078e0015 */
[----:B------:R-:W3:Y:S01]  /*1930*/  @P1 LDC.64 R42, c[0x0][0x440] ;  /* 0x00011000ff2a1b82 */ /* 0x000ee20000000a00 */
[----:B------:R-:W-:Y:S02]  /*1940*/  IMAD.MOV.U32 R57, RZ, RZ, R16 ;  /* 0x000000ffff397224 */ /* 0x000fe400078e0010 */
[----:B------:R-:W-:Y:S02]  /*1950*/  IMAD.MOV.U32 R59, RZ, RZ, R12 ;  /* 0x000000ffff3b7224 */ /* 0x000fe400078e000c */
[----:B------:R-:W-:-:S04]  /*1960*/  @P0 IMAD.WIDE.U32 R6, R0, 0x10, R6 ;  /* 0x0000001000060825 */ /* 0x000fc800078e0006 */
[C---:B------:R-:W-:Y:S01]  /*1970*/  @P0 IMAD.WIDE.U32 R8, R0.reuse, 0x10, R8 ;  /* 0x0000001000080825 */ /* 0x040fe200078e0008 */
[----:B------:R-:W3:Y:S03]  /*1980*/  @P4 LDG.E.128 R56, desc[UR6][R30.64] ;  /* 0x000000061e384981 */ /* 0x000ee6000c1e1d00 */
[C---:B------:R-:W-:Y:S01]  /*1990*/  @P0 IMAD.WIDE.U32 R10, R0.reuse, 0x10, R10 ;  /* 0x00000010000a0825 */ /* 0x040fe200078e000a */
[----:B------:R-:W-:Y:S01]  /*19a0*/  @P0 IADD3 R0, PT, PT, R0, 0x20, RZ ;  /* 0x0000002000000810 */ /* 0x000fe20007ffe0ff */
[----:B------:R-:W3:Y:S04]  /*19b0*/  @P0 LDG.E.128 R48, desc[UR6][R8.64] ;  /* 0x0000000608300981 */ /* 0x000ee8000c1e1d00 */
[C---:B------:R-:W-:Y:S01]  /*19c0*/  @P3 IMAD.WIDE.U32 R22, R0.reuse, 0x10, R22 ;  /* 0x0000001000163825 */ /* 0x040fe200078e0016 */
[----:B------:R0:W5:Y:S03]  /*19d0*/  @P0 LD.E.128 R136, desc[UR6][R10.64] ;  /* 0x000000060a880980 */ /* 0x000166000c101d00 */
[----:B----4-:R-:W-:Y:S01]  /*19e0*/  @P3 IMAD.WIDE.U32 R24, R0, 0x10, R24 ;  /* 0x0000001000183825 */ /* 0x010fe200078e0018 */
[----:B------:R0:W5:Y:S04]  /*19f0*/  @P3 LDG.E.128 R244, desc[UR6][R22.64] ;  /* 0x0000000616f43981 */ /* 0x000168000c1e1d00 */
[----:B------:R0:W5:Y:S04]  /*1a00*/  @P3 LDG.E.128 R240, desc[UR6][R24.64] ;  /* 0x0000000618f03981 */ /* 0x000168000c1e1d00 */
[----:B--2---:R-:W-:Y:S04]  /*1a10*/  @P5 STL.64 [R1+0x50], R52 ;  /* 0x0000503401005387 */ /* 0x004fe80000100a00 */
[----:B------:R2:W-:Y:S01]  /*1a20*/  @P5 STL.64 [R1+0x58], R54 ;  /* 0x0000583601005387 */ /* 0x0005e20000100a00 */
[----:B------:R-:W-:Y:S01]  /*1a30*/  ISETP.GE.U32.AND P5, PT, R20, 0x120, PT ;  /* 0x000001201400780c */ /* 0x000fe20003fa6070 */
[----:B--2---:R-:W-:Y:S01]  /*1a40*/  IMAD.MOV.U32 R54, RZ, RZ, R35 ;  /* 0x000000ffff367224 */ /* 0x004fe200078e0023 */
[----:B------:R-:W-:Y:S01]  /*1a50*/  MOV R55, R34 ;  /* 0x0000002200377202 */ /* 0x000fe20000000f00 */
[----:B------:R-:W-:Y:S01]  /*1a60*/  IMAD.MOV.U32 R53, RZ, RZ, R36 ;  /* 0x000000ffff357224 */ /* 0x000fe200078e0024 */
[----:B------:R-:W2:Y:S01]  /*1a70*/  @P3 LDC.64 R34, c[0x0][0x440] ;  /* 0x00011000ff223b82 */ /* 0x000ea20000000a00 */
[----:B------:R-:W-:-:S06]  /*1a80*/  MOV R52, R37 ;  /* 0x0000002500347202 */ /* 0x000fcc0000000f00 */
[----:B------:R-:W4:Y:S01]  /*1a90*/  @P0 LDG.E.128 R52, desc[UR6][R6.64] ;  /* 0x0000000606340981 */ /* 0x000f22000c1e1d00 */
[----:B------:R-:W1:Y:S08]  /*1aa0*/  LDC.64 R36, c[0x0][0x3d0] ;  /* 0x0000f400ff247b82 */ /* 0x000e700000000a00 */
[----:B------:R-:W0:Y:S01]  /*1ab0*/  @P5 LDC.64 R2, c[0x0][0x440] ;  /* 0x00011000ff025b82 */ /* 0x000e220000000a00 */
[----:B--2---:R-:W-:-:S04]  /*1ac0*/  @P3 IMAD.WIDE.U32 R34, R0, 0x10, R34 ;  /* 0x0000001000223825 */ /* 0x004fc800078e0022 */
[----:B------:R-:W-:Y:S01]  /*1ad0*/  @P3 VIADD R0, R0, 0x20 ;  /* 0x0000002000003836 */ /* 0x000fe20000000000 */
[----:B------:R2:W5:Y:S03]  /*1ae0*/  @P3 LD.E.128 R140, desc[UR6][R34.64] ;  /* 0x00000006228c3980 */ /* 0x000566000c101d00 */
[----:B-1----:R-:W-:-:S04]  /*1af0*/  @P2 IMAD.WIDE.U32 R36, R0, 0x10, R36 ;  /* 0x0000001000242825 */ /* 0x002fc800078e0024 */
[C---:B------:R-:W-:Y:S01]  /*1b00*/  @P2 IMAD.WIDE.U32 R26, R0.reuse, 0x10, R26 ;  /* 0x00000010001a2825 */ /* 0x040fe200078e001a */
[----:B------:R2:W5:Y:S04]  /*1b10*/  @P2 LDG.E.128 R236, desc[UR6][R36.64] ;  /* 0x0000000624ec2981 */ /* 0x000568000c1e1d00 */
[----:B------:R1:W-:Y:S04]  /*1b20*/  @P4 STL.64 [R1+0x30], R44 ;  /* 0x0000302c01004387 */ /* 0x0003e80000100a00 */
[----:B------:R0:W-:Y:S01]  /*1b30*/  @P4 STL.64 [R1+0x38], R46 ;  /* 0x0000382e01004387 */ /* 0x0001e20000100a00 */
[----:B------:R-:W-:-:S03]  /*1b40*/  @P2 IMAD.WIDE.U32 R28, R0, 0x10, R28 ;  /* 0x00000010001c2825 */ /* 0x000fc600078e001c */
[----:B------:R2:W5:Y:S01]  /*1b50*/  @P2 LDG.E.128 R232, desc[UR6][R26.64] ;  /* 0x000000061ae82981 */ /* 0x000562000c1e1d00 */
[----:B-1----:R-:W1:Y:S08]  /*1b60*/  LDC.64 R44, c[0x0][0x3d0] ;  /* 0x0000f400ff2c7b82 */ /* 0x002e700000000a00 */
[----:B0-----:R-:W0:Y:S01]  /*1b70*/  LDC.64 R46, c[0x0][0x3d8] ;  /* 0x0000f600ff2e7b82 */ /* 0x001e220000000a00 */
[----:B------:R-:W-:Y:S01]  /*1b80*/  @P2 VIADD R0, R0, 0x20 ;  /* 0x0000002000002836 */ /* 0x000fe20000000000 */
[----:B------:R2:W5:Y:S03]  /*1b90*/  @P2 LD.E.128 R144, desc[UR6][R28.64] ;  /* 0x000000061c902980 */ /* 0x000566000c101d00 */
[----:B------:R-:W-:-:S04]  /*1ba0*/  @P1 IMAD.WIDE.U32 R38, R0, 0x10, R38 ;  /* 0x0000001000261825 */ /* 0x000fc800078e0026 */
[C---:B------:R-:W-:Y:S01]  /*1bb0*/  @P1 IMAD.WIDE.U32 R40, R0.reuse, 0x10, R40 ;  /* 0x0000001000281825 */ /* 0x040fe200078e0028 */
[----:B------:R2:W5:Y:S03]  /*1bc0*/  @P1 LDG.E.128 R228, desc[UR6][R38.64] ;  /* 0x0000000626e41981 */ /* 0x000566000c1e1d00 */
[C---:B---3--:R-:W-:Y:S01]  /*1bd0*/  @P1 IMAD.WIDE.U32 R42, R0.reuse, 0x10, R42 ;  /* 0x00000010002a1825 */ /* 0x048fe200078e002a */
[----:B------:R-:W-:Y:S01]  /*1be0*/  @P1 IADD3 R0, PT, PT, R0, 0x20, RZ ;  /* 0x0000002000001810 */ /* 0x000fe20007ffe0ff */
[----:B------:R2:W5:Y:S04]  /*1bf0*/  @P1 LDG.E.128 R224, desc[UR6][R40.64] ;  /* 0x0000000628e01981 */ /* 0x000568000c1e1d00 */
[C---:B-1----:R-:W-:Y:S01]  /*1c00*/  @P5 IMAD.WIDE.U32 R44, R0.reuse, 0x10, R44 ;  /* 0x00000010002c5825 */ /* 0x042fe200078e002c */
[----:B------:R2:W5:Y:S03]  /*1c10*/  @P1 LD.E.128 R148, desc[UR6][R42.64] ;  /* 0x000000062a941980 */ /* 0x000566000c101d00 */
[C---:B------:R-:W-:Y:S01]  /*1c20*/  @P5 IMAD.WIDE.U32 R2, R0.reuse, 0x10, R2 ;  /* 0x0000001000025825 */ /* 0x040fe200078e0002 */
[----:B------:R2:W5:Y:S03]  /*1c30*/  @P5 LDG.E.128 R220, desc[UR6][R44.64] ;  /* 0x000000062cdc5981 */ /* 0x000566000c1e1d00 */
[----:B0-----:R-:W-:Y:S01]  /*1c40*/  @P5 IMAD.WIDE.U32 R46, R0, 0x10, R46 ;  /* 0x00000010002e5825 */ /* 0x001fe200078e002e */
[----:B------:R2:W5:Y:S04]  /*1c50*/  @P5 LD.E.128 R160, desc[UR6][R2.64] ;  /* 0x0000000602a05980 */ /* 0x000568000c101d00 */
[----:B------:R2:W5:Y:S04]  /*1c60*/  @P5 LDG.E.128 R216, desc[UR6][R46.64] ;  /* 0x000000062ed85981 */ /* 0x000568000c1e1d00 */
[----:B------:R2:W-:Y:S04]  /*1c70*/  @P4 STL.64 [R1+0x20], R56 ;  /* 0x0000203801004387 */ /* 0x0005e80000100a00 */
[----:B------:R2:W-:Y:S01]  /*1c80*/  @P4 STL.64 [R1+0x28], R58 ;  /* 0x0000283a01004387 */ /* 0x0005e20000100a00 */
[----:B------:R-:W-:Y:S01]  /*1c90*/  @P4 IMAD.MOV.U32 R179, RZ, RZ, RZ ;  /* 0x000000ffffb34224 */ /* 0x000fe200078e00ff */
[----:B------:R-:W-:-:S02]  /*1ca0*/  ISETP.GE.U32.AND P4, PT, R20, 0x140, PT ;  /* 0x000001401400780c */ /* 0x000fc40003f86070 */
[----:B------:R-:W-:Y:S01]  /*1cb0*/  LOP3.LUT R18, R18, 0xffffefff, RZ, 0xc0, !PT ;  /* 0xffffefff12127812 */ /* 0x000fe200078ec0ff */
[----:B------:R-:W-:Y:S02]  /*1cc0*/  HFMA2 R194, -RZ, RZ, 0, 0 ;  /* 0x00000000ffc27431 */ /* 0x000fe400000001ff */
[----:B------:R-:W-:Y:S01]  /*1cd0*/  HFMA2 R170, -RZ, RZ, 0, 0 ;  /* 0x00000000ffaa7431 */ /* 0x000fe200000001ff */
[----:B------:R-:W-:Y:S01]  /*1ce0*/  @P6 LOP3.LUT R18, R18, 0x1000, RZ, 0xfc, !PT ;  /* 0x0000100012126812 */ /* 0x000fe200078efcff */
[----:B------:R-:W-:Y:S01]  /*1cf0*/  IMAD.MOV.U32 R198, RZ, RZ, RZ ;  /* 0x000000ffffc67224 */ /* 0x000fe200078e00ff */
[----:B------:R-:W-:Y:S02]  /*1d00*/  CS2R R196, SRZ ;  /* 0x0000000000c47805 */ /* 0x000fe4000001ff00 */
        /* <DEDUP_REMOVED lines=11> */
[----:B------:R-:W-:Y:S01]  /*1dc0*/  CS2R R168, SRZ ;  /* 0x0000000000a87805 */ /* 0x000fe2000001ff00 */
[----:B------:R-:W-:Y:S01]  /*1dd0*/  IMAD.MOV.U32 R166, RZ, RZ, RZ ;  /* 0x000000ffffa67224 */ /* 0x000fe200078e00ff */
[----:B------:R-:W-:Y:S01]  /*1de0*/  CS2R R164, SRZ ;  /* 0x0000000000a47805 */ /* 0x000fe2000001ff00 */
[----:B------:R-:W-:Y:S01]  /*1df0*/  @P6 IMAD.MOV.U32 R167, RZ, RZ, RZ ;  /* 0x000000ffffa76224 */ /* 0x000fe200078e00ff */
[----:B------:R-:W-:Y:S01]  /*1e00*/  @P0 MOV R183, RZ ;  /* 0x000000ff00b70202 */ /* 0x000fe20000000f00 */
[----:B------:R-:W-:Y:S01]  /*1e10*/  @P3 IMAD.MOV.U32 R187, RZ, RZ, RZ ;  /* 0x000000ffffbb3224 */ /* 0x000fe200078e00ff */
[----:B------:R-:W-:Y:S01]  /*1e20*/  @P1 MOV R195, RZ ;  /* 0x000000ff00c31202 */ /* 0x000fe20000000f00 */
[----:B------:R-:W-:-:S02]  /*1e30*/  @P2 IMAD.MOV.U32 R191, RZ, RZ, RZ ;  /* 0x000000ffffbf2224 */ /* 0x000fc400078e00ff */
[----:B------:R-:W-:Y:S02]  /*1e40*/  @P5 IMAD.MOV.U32 R199, RZ, RZ, RZ ;  /* 0x000000ffffc75224 */ /* 0x000fe400078e00ff */
[----:B------:R-:W-:Y:S01]  /*1e50*/  @P5 VIADD R0, R0, 0x20 ;  /* 0x0000002000005836 */ /* 0x000fe20000000000 */
[----:B----4-:R2:W-:Y:S04]  /*1e60*/  @P0 STL.64 [R1+0x10], R52 ;  /* 0x0000103401000387 */ /* 0x0105e80000100a00 */
[----:B------:R2:W-:Y:S04]  /*1e70*/  @P0 STL.64 [R1+0x18], R54 ;  /* 0x0000183601000387 */ /* 0x0005e80000100a00 */
[----:B------:R2:W-:Y:S04]  /*1e80*/  @P0 STL.64 [R1], R48 ;  /* 0x0000003001000387 */ /* 0x0005e80000100a00 */
[----:B------:R2:W-:Y:S01]  /*1e90*/  @P0 STL.64 [R1+0x8], R50 ;  /* 0x0000083201000387 */ /* 0x0005e20000100a00 */
[----:B------:R-:W-:Y:S05]  /*1ea0*/  @!P4 BRA `(.L_x_317) ;  /* 0x0000002000dcc947 */ /* 0x000fea0003800000 */
[----:B------:R-:W0:Y:S08]  /*1eb0*/  LDC.64 R200, c[0x0][0x440] ;  /* 0x00011000ffc87b82 */ /* 0x000e300000000a00 */
[----:B------:R-:W1:Y:S08]  /*1ec0*/  LDC.64 R212, c[0x0][0x3d0] ;  /* 0x0000f400ffd47b82 */ /* 0x000e700000000a00 */
[----:B------:R-:W3:Y:S01]  /*1ed0*/  LDC.64 R208, c[0x0][0x3d8] ;  /* 0x0000f600ffd07b82 */ /* 0x000ee20000000a00 */
[----:B0-----:R-:W-:-:S06]  /*1ee0*/  IMAD.WIDE.U32 R200, R0, 0x10, R200 ;  /* 0x0000001000c87825 */ /* 0x001fcc00078e00c8 */
[----:B------:R-:W5:Y:S01]  /*1ef0*/  LD.E.128 R200, desc[UR6][R200.64] ;  /* 0x00000006c8c87980 */ /* 0x000f62000c101d00 */
[----:B-1----:R-:W-:-:S06]  /*1f00*/  IMAD.WIDE.U32 R212, R0, 0x10, R212 ;  /* 0x0000001000d47825 */ /* 0x002fcc00078e00d4 */
[----:B------:R-:W5:Y:S01]  /*1f10*/  LDG.E.128 R212, desc[UR6][R212.64] ;  /* 0x00000006d4d47981 */ /* 0x000f62000c1e1d00 */
[----:B---3--:R-:W-:-:S06]  /*1f20*/  IMAD.WIDE.U32 R208, R0, 0x10, R208 ;  /* 0x0000001000d07825 */ /* 0x008fcc00078e00d0 */
        /* <DEDUP_REMOVED lines=20> */
[----:B------:R-:W-:Y:S01]  /*2070*/  CS2R R164, SRZ ;  /* 0x0000000000a47805 */ /* 0x000fe2000001ff00 */
[----:B------:R-:W-:Y:S06]  /*2080*/  BRA `(.L_x_317) ;  /* 0x0000002000647947 */ /* 0x000fec0003800000 */
.L_x_315:
[----:B------:R-:W0:Y:S02]  /*2090*/  LDCU.64 UR4, c[0x0][0x440] ;  /* 0x00008800ff0477ac */ /* 0x000e240008000a00 */
[----:B0-----:R-:W-:-:S04]  /*20a0*/  UISETP.NE.U32.AND UP0, UPT, UR4, URZ, UPT ;  /* 0x000000ff0400728c */ /* 0x001fc8000bf05070 */
[----:B------:R-:W-:-:S09]  /*20b0*/  UISETP.NE.AND.EX UP0, UPT, UR5, URZ, UPT, UP0 ;  /* 0x000000ff0500728c */ /* 0x000fd2000bf05300 */
[----:B------:R-:W-:Y:S05]  /*20c0*/  BRA.U !UP0, `(.L_x_318) ;  /* 0x0000001108047547 */ /* 0x000fea000b800000 */
[----:B------:R-:W2:Y:S01]  /*20d0*/  LDL R64, [R1+0x90] ;  /* 0x0000900001407983 */ /* 0x000ea20000100800 */
[----:B------:R-:W0:Y:S03]  /*20e0*/  LDC.64 R4, c[0x0][0x3d0] ;  /* 0x0000f400ff047b82 */ /* 0x000e260000000a00 */
[----:B------:R-:W2:Y:S04]  /*20f0*/  LDL R65, [R1+0x94] ;  /* 0x0000940001417983 */ /* 0x000ea80000100800 */
[----:B------:R-:W2:Y:S04]  /*2100*/  LDL R66, [R1+0x98] ;  /* 0x0000980001427983 */ /* 0x000ea80000100800 */
[----:B------:R-:W2:Y:S01]  /*2110*/  LDL R67, [R1+0x9c] ;  /* 0x00009c0001437983 */ /* 0x000ea20000100800 */
[----:B------:R-:W-:Y:S01]  /*2120*/  ISETP.GE.U32.AND P1, PT, R20, 0x20, PT ;  /* 0x000000201400780c */ /* 0x000fe20003f26070 */
[----:B------:R-:W1:Y:S02]  /*2130*/  LDC.64 R6, c[0x0][0x3d8] ;  /* 0x0000f600ff067b82 */ /* 0x000e640000000a00 */
[----:B------:R-:W3:Y:S04]  /*2140*/  LDL R63, [R1+0x80] ;  /* 0x00008000013f7983 */ /* 0x000ee80000100800 */
[----:B------:R-:W4:Y:S04]  /*2150*/  LDL R62, [R1+0x84] ;  /* 0x00008400013e7983 */ /* 0x000f280000100800 */
[----:B------:R-:W4:Y:S04]  /*2160*/  LDL R59, [R1+0x88] ;  /* 0x00008800013b7983 */ /* 0x000f280000100800 */
[----:B------:R-:W4:Y:S01]  /*2170*/  LDL R58, [R1+0x8c] ;  /* 0x00008c00013a7983 */ /* 0x000f220000100800 */
[----:B0-----:R-:W-:-:S03]  /*2180*/  @P1 IMAD.WIDE.U32 R4, R0, 0x10, R4 ;  /* 0x0000001000041825 */ /* 0x001fc600078e0004 */
        /* <DEDUP_REMOVED lines=27> */
[----:B-1----:R-:W-:Y:S01]  /*2340*/  @P1 IMAD.WIDE.U32 R6, R0, 0x10, R6 ;  /* 0x0000001000061825 */ /* 0x002fe200078e0006 */
[----:B------:R-:W0:Y:S08]  /*2350*/  @P1 LDC.64 R2, c[0x0][0x438] ;  /* 0x00010e00ff021b82 */ /* 0x000e300000000a00 */
[----:B------:R-:W1:Y:S08]  /*2360*/  @P1 LDC.64 R8, c[0x0][0x440] ;  /* 0x00011000ff081b82 */ /* 0x000e700000000a00 */
[----:B------:R-:W4:Y:S08]  /*2370*/  LDC.64 R10, c[0x0][0x3d0] ;  /* 0x0000f400ff0a7b82 */ /* 0x000f300000000a00 */
[----:B------:R-:W4:Y:S08]  /*2380*/  @P2 LDC.64 R22, c[0x0][0x438] ;  /* 0x00010e00ff162b82 */ /* 0x000f300000000a00 */
[----:B------:R-:W4:Y:S08]  /*2390*/  LDC.64 R24, c[0x0][0x3d8] ;  /* 0x0000f600ff187b82 */ /* 0x000f300000000a00 */
[----:B------:R-:W4:Y:S08]  /*23a0*/  @P2 LDC.64 R26, c[0x0][0x440] ;  /* 0x00011000ff1a2b82 */ /* 0x000f300000000a00 */
[----:B------:R-:W4:Y:S01]  /*23b0*/  LDC.64 R32, c[0x0][0x3d8] ;  /* 0x0000f600ff207b82 */ /* 0x000f220000000a00 */
[----:B------:R-:W-:-:S02]  /*23c0*/  ISETP.GE.U32.AND P3, PT, R20, 0x60, PT ;  /* 0x000000601400780c */ /* 0x000fc40003f66070 */
[----:B------:R-:W-:-:S05]  /*23d0*/  ISETP.GE.U32.AND P0, PT, R20, 0x80, PT ;  /* 0x000000801400780c */ /* 0x000fca0003f06070 */
[----:B------:R-:W4:Y:S01]  /*23e0*/  LDC.64 R28, c[0x0][0x3d0] ;  /* 0x0000f400ff1c7b82 */ /* 0x000f220000000a00 */
[----:B--2---:R-:W2:Y:S01]  /*23f0*/  @P1 LDG.E.128 R64, desc[UR6][R4.64] ;  /* 0x0000000604401981 */ /* 0x004ea2000c1e1d00 */
[----:B0-----:R-:W-:-:S06]  /*2400*/  @P1 IMAD.WIDE.U32 R2, R0, 0x10, R2 ;  /* 0x0000001000021825 */ /* 0x001fcc00078e0002 */
[----:B------:R-:W0:Y:S01]  /*2410*/  @P3 LDC.64 R30, c[0x0][0x438] ;  /* 0x00010e00ff1e3b82 */ /* 0x000e220000000a00 */
[----:B-1----:R-:W-:-:S07]  /*2420*/  @P1 IMAD.WIDE.U32 R8, R0, 0x10, R8 ;  /* 0x0000001000081825 */ /* 0x002fce00078e0008 */
[----:B------:R-:W1:Y:S01]  /*2430*/  @P3 LDC.64 R34, c[0x0][0x440] ;  /* 0x00011000ff223b82 */ /* 0x000e620000000a00 */
[----:B--2---:R3:W-:Y:S04]  /*2440*/  @P1 STL.64 [R1+0x90], R64 ;  /* 0x0000904001001387 */ /* 0x0047e80000100a00 */
[----:B------:R2:W-:Y:S01]  /*2450*/  @P1 STL.64 [R1+0x98], R66 ;  /* 0x0000984201001387 */ /* 0x0005e20000100a00 */
[----:B------:R-:W-:Y:S02]  /*2460*/  @P1 LOP3.LUT R0, R0, 0x20, RZ, 0xfc, !PT ;  /* 0x0000002000001812 */ /* 0x000fe400078efcff */
[----:B------:R-:W-:Y:S01]  /*2470*/  LOP3.LUT R18, R18, 0xffffefff, RZ, 0xc0, !PT ;  /* 0xffffefff12127812 */ /* 0x000fe200078ec0ff */
[----:B------:R0:W5:Y:S01]  /*2480*/  @P1 LD.E.128 R164, desc[UR6][R2.64] ;  /* 0x0000000602a41980 */ /* 0x000162000c101d00 */
[----:B---3--:R-:W-:Y:S01]  /*2490*/  MOV R64, R63 ;  /* 0x0000003f00407202 */ /* 0x008fe20000000f00 */
[----:B----4-:R-:W-:-:S02]  /*24a0*/  IMAD.MOV.U32 R65, RZ, RZ, R62 ;  /* 0x000000ffff417224 */ /* 0x010fc400078e003e */
[----:B------:R-:W5:Y:S01]  /*24b0*/  @P1 LD.E.128 R120, desc[UR6][R8.64] ;  /* 0x0000000608781980 */ /* 0x000f62000c101d00 */
[----:B--2---:R-:W-:Y:S01]  /*24c0*/  IMAD.MOV.U32 R66, RZ, RZ, R59 ;  /* 0x000000ffff427224 */ /* 0x004fe200078e003b */
[----:B------:R-:W-:Y:S01]  /*24d0*/  MOV R67, R58 ;  /* 0x0000003a00437202 */ /* 0x000fe20000000f00 */
[----:B------:R-:W-:-:S04]  /*24e0*/  @P2 IMAD.WIDE.U32 R10, R0, 0x10, R10 ;  /* 0x00000010000a2825 */ /* 0x000fc800078e000a */
[C---:B------:R-:W-:Y:S01]  /*24f0*/  @P2 IMAD.WIDE.U32 R22, R0.reuse, 0x10, R22 ;  /* 0x0000001000162825 */ /* 0x040fe200078e0016 */
[----:B------:R2:W3:Y:S03]  /*2500*/  @P1 LDG.E.128 R64, desc[UR6][R6.64] ;  /* 0x0000000606401981 */ /* 0x0004e6000c1e1d00 */
[----:B------:R-:W-:-:S04]  /*2510*/  @P2 IMAD.WIDE.U32 R24, R0, 0x10, R24 ;  /* 0x0000001000182825 */ /* 0x000fc800078e0018 */
[----:B------:R-:W-:Y:S01]  /*2520*/  @P2 IMAD.WIDE.U32 R26, R0, 0x10, R26 ;  /* 0x00000010001a2825 */ /* 0x000fe200078e001a */
[----:B------:R-:W-:Y:S01]  /*2530*/  @P1 LOP3.LUT R18, R18, 0x1000, RZ, 0xfc, !PT ;  /* 0x0000100012121812 */ /* 0x000fe200078efcff */
[----:B------:R-:W5:Y:S01]  /*2540*/  @P2 LD.E.128 R168, desc[UR6][R22.64] ;  /* 0x0000000616a82980 */ /* 0x000f62000c101d00 */
[----:B0-----:R-:W0:Y:S01]  /*2550*/  LDC.64 R2, c[0x0][0x3d0] ;  /* 0x0000f400ff027b82 */ /* 0x001e220000000a00 */
[----:B------:R-:W-:Y:S02]  /*2560*/  IMAD.MOV.U32 R63, RZ, RZ, R57 ;  /* 0x000000ffff3f7224 */ /* 0x000fe400078e0039 */
[----:B------:R-:W-:Y:S01]  /*2570*/  IMAD.MOV.U32 R62, RZ, RZ, R56 ;  /* 0x000000ffff3e7224 */ /* 0x000fe200078e0038 */
[----:B------:R-:W-:Y:S01]  /*2580*/  MOV R56, R52 ;  /* 0x0000003400387202 */ /* 0x000fe20000000f00 */
[----:B------:R-:W-:Y:S01]  /*2590*/  IMAD.MOV.U32 R57, RZ, RZ, R53 ;  /* 0x000000ffff397224 */ /* 0x000fe200078e0035 */
[----:B------:R-:W-:Y:S01]  /*25a0*/  MOV R53, R49 ;  /* 0x0000003100357202 */ /* 0x000fe20000000f00 */
[----:B------:R-:W-:Y:S01]  /*25b0*/  IMAD.MOV.U32 R52, RZ, RZ, R48 ;  /* 0x000000ffff347224 */ /* 0x000fe200078e0030 */
[----:B------:R-:W-:Y:S01]  /*25c0*/  MOV R59, R55 ;  /* 0x00000037003b7202 */ /* 0x000fe20000000f00 */
[----:B------:R-:W-:Y:S01]  /*25d0*/  IMAD.MOV.U32 R58, RZ, RZ, R54 ;  /* 0x000000ffff3a7224 */ /* 0x000fe200078e0036 */
[----:B--2---:R-:W2:Y:S01]  /*25e0*/  LDC.64 R6, c[0x0][0x3d8] ;  /* 0x0000f600ff067b82 */ /* 0x004ea20000000a00 */
[----:B------:R-:W-:Y:S01]  /*25f0*/  IMAD.MOV.U32 R49, RZ, RZ, R45 ;  /* 0x000000ffff317224 */ /* 0x000fe200078e002d */
[----:B------:R-:W5:Y:S01]  /*2600*/  @P2 LD.E.128 R124, desc[UR6][R26.64] ;  /* 0x000000061a7c2980 */ /* 0x000f62000c101d00 */
[----:B------:R-:W-:Y:S01]  /*2610*/  IMAD.MOV.U32 R48, RZ, RZ, R44 ;  /* 0x000000ffff307224 */ /* 0x000fe200078e002c */
[----:B------:R-:W-:Y:S01]  /*2620*/  MOV R44, R40 ;  /* 0x00000028002c7202 */ /* 0x000fe20000000f00 */
[----:B------:R-:W-:-:S02]  /*2630*/  IMAD.MOV.U32 R54, RZ, RZ, R50 ;  /* 0x000000ffff367224 */ /* 0x000fc400078e0032 */
[----:B------:R-:W-:Y:S01]  /*2640*/  IMAD.MOV.U32 R45, RZ, RZ, R41 ;  /* 0x000000ffff2d7224 */ /* 0x000fe200078e0029 */
[----:B------:R-:W-:Y:S01]  /*2650*/  MOV R41, R37 ;  /* 0x0000002500297202 */ /* 0x000fe20000000f00 */
[----:B------:R-:W-:Y:S01]  /*2660*/  IMAD.MOV.U32 R55, RZ, RZ, R51 ;  /* 0x000000ffff377224 */ /* 0x000fe200078e0033 */
[----:B------:R-:W-:Y:S01]  /*2670*/  MOV R50, R46 ;  /* 0x0000002e00327202 */ /* 0x000fe20000000f00 */
[----:B------:R-:W-:Y:S01]  /*2680*/  IMAD.MOV.U32 R40, RZ, RZ, R36 ;  /* 0x000000ffff287224 */ /* 0x000fe200078e0024 */
[----:B------:R-:W4:Y:S01]  /*2690*/  LDL R37, [R1+0x40] ;  /* 0x0000400001257983 */ /* 0x000f220000100800 */
[----:B------:R-:W-:Y:S01]  /*26a0*/  IMAD.MOV.U32 R51, RZ, RZ, R47 ;  /* 0x000000ffff337224 */ /* 0x000fe200078e002f */
[----:B------:R-:W-:Y:S01]  /*26b0*/  MOV R47, R43 ;  /* 0x0000002b002f7202 */ /* 0x000fe20000000f00 */
[----:B------:R-:W-:Y:S01]  /*26c0*/  IMAD.MOV.U32 R46, RZ, RZ, R42 ;  /* 0x000000ffff2e7224 */ /* 0x000fe200078e002a */
[----:B------:R-:W2:Y:S01]  /*26d0*/  LDL R36, [R1+0x44] ;  /* 0x0000440001247983 */ /* 0x000ea20000100800 */
[----:B------:R-:W-:Y:S01]  /*26e0*/  IMAD.MOV.U32 R43, RZ, RZ, R39 ;  /* 0x000000ffff2b7224 */ /* 0x000fe200078e0027 */
[----:B------:R-:W-:Y:S01]  /*26f0*/  MOV R75, R54 ;  /* 0x00000036004b7202 */ /* 0x000fe20000000f00 */
[----:B------:R-:W-:Y:S01]  /*2700*/  IMAD.MOV.U32 R42, RZ, RZ, R38 ;  /* 0x000000ffff2a7224 */ /* 0x000fe200078e0026 */
[----:B------:R-:W2:Y:S01]  /*2710*/  LDL R39, [R1+0x58] ;  /* 0x0000580001277983 */ /* 0x000ea20000100800 */
[----:B------:R-:W-:-:S02]  /*2720*/  IMAD.MOV.U32 R74, RZ, RZ, R55 ;  /* 0x000000ffff4a7224 */ /* 0x000fc400078e0037 */
[----:B------:R-:W-:Y:S01]  /*2730*/  IMAD.MOV.U32 R54, RZ, RZ, R52 ;  /* 0x000000ffff367224 */ /* 0x000fe200078e0034 */
[----:B------:R-:W2:Y:S01]  /*2740*/  LDL R38, [R1+0x5c] ;  /* 0x00005c0001267983 */ /* 0x000ea20000100800 */
[----:B------:R-:W-:Y:S01]  /*2750*/  IMAD.MOV.U32 R55, RZ, RZ, R51 ;  /* 0x000000ffff377224 */ /* 0x000fe200078e0033 */
[----:B------:R-:W-:Y:S02]  /*2760*/  MOV R52, R50 ;  /* 0x0000003200347202 */ /* 0x000fe40000000f00 */
[----:B---3--:R3:W-:Y:S04]  /*2770*/  @P1 STL.64 [R1+0x80], R64 ;  /* 0x0000804001001387 */ /* 0x0087e80000100a00 */
[----:B------:R1:W-:Y:S04]  /*2780*/  @P1 STL.64 [R1+0x88], R66 ;  /* 0x0000884201001387 */ /* 0x0003e80000100a00 */
[----:B------:R-:W2:Y:S04]  /*2790*/  LDL R50, [R1+0x48] ;  /* 0x0000480001327983 */ /* 0x000ea80000100800 */
[----:B------:R-:W2:Y:S01]  /*27a0*/  LDL R51, [R1+0x4c] ;  /* 0x00004c0001337983 */ /* 0x000ea20000100800 */
[----:B------:R-:W-:Y:S01]  /*27b0*/  @P2 VIADD R0, R0, 0x20 ;  /* 0x0000002000002836 */ /* 0x000fe20000000000 */
[----:B------:R-:W-:Y:S01]  /*27c0*/  MOV R72, R57 ;  /* 0x0000003900487202 */ /* 0x000fe20000000f00 */
[----:B------:R-:W-:-:S02]  /*27d0*/  IMAD.MOV.U32 R71, RZ, RZ, R58 ;  /* 0x000000ffff477224 */ /* 0x000fc400078e003a */
[----:B------:R-:W-:Y:S02]  /*27e0*/  IMAD.MOV.U32 R57, RZ, RZ, R49 ;  /* 0x000000ffff397224 */ /* 0x000fe400078e0031 */
[----:B------:R-:W-:Y:S01]  /*27f0*/  IMAD.MOV.U32 R58, RZ, RZ, R48 ;  /* 0x000000ffff3a7224 */ /* 0x000fe200078e0030 */
[----:B------:R-:W-:Y:S01]  /*2800*/  MOV R69, R62 ;  /* 0x0000003e00457202 */ /* 0x000fe20000000f00 */
[----:B------:R-:W-:Y:S01]  /*2810*/  @P3 IMAD.WIDE.U32 R32, R0, 0x10, R32 ;  /* 0x0000001000203825 */ /* 0x000fe200078e0020 */
[----:B---3--:R-:W-:-:S03]  /*2820*/  MOV R65, R40 ;  /* 0x0000002800417202 */ /* 0x008fc60000000f00 */
[----:B------:R-:W-:Y:S02]  /*2830*/  IMAD.MOV.U32 R68, RZ, RZ, R63 ;  /* 0x000000ffff447224 */ /* 0x000fe400078e003f */
[----:B------:R-:W-:Y:S02]  /*2840*/  IMAD.MOV.U32 R70, RZ, RZ, R59 ;  /* 0x000000ffff467224 */ /* 0x000fe400078e003b */
[----:B------:R-:W-:Y:S01]  /*2850*/  IMAD.MOV.U32 R73, RZ, RZ, R56 ;  /* 0x000000ffff497224 */ /* 0x000fe200078e0038 */
[----:B----4-:R-:W-:Y:S01]  /*2860*/  MOV R48, R37 ;  /* 0x0000002500307202 */ /* 0x010fe20000000f00 */
[----:B------:R-:W-:Y:S02]  /*2870*/  IMAD.MOV.U32 R56, RZ, RZ, R46 ;  /* 0x000000ffff387224 */ /* 0x000fe400078e002e */
[----:B--2---:R-:W-:Y:S01]  /*2880*/  IMAD.MOV.U32 R49, RZ, RZ, R36 ;  /* 0x000000ffff317224 */ /* 0x004fe200078e0024 */
[----:B------:R-:W-:Y:S01]  /*2890*/  MOV R59, R47 ;  /* 0x0000002f003b7202 */ /* 0x000fe20000000f00 */
[----:B------:R-:W-:Y:S01]  /*28a0*/  IMAD.MOV.U32 R46, RZ, RZ, R44 ;  /* 0x000000ffff2e7224 */ /* 0x000fe200078e002c */
[----:B------:R-:W-:Y:S01]  /*28b0*/  MOV R47, R43 ;  /* 0x0000002b002f7202 */ /* 0x000fe20000000f00 */
[----:B------:R-:W-:Y:S01]  /*28c0*/  IMAD.MOV.U32 R44, RZ, RZ, R42 ;  /* 0x000000ffff2c7224 */ /* 0x000fe200078e002a */
[----:B------:R-:W2:Y:S01]  /*28d0*/  LDC.64 R36, c[0x0][0x3d0] ;  /* 0x0000f400ff247b82 */ /* 0x000ea20000000a00 */
[----:B------:R-:W-:Y:S01]  /*28e0*/  IMAD.MOV.U32 R64, RZ, RZ, R41 ;  /* 0x000000ffff407224 */ /* 0x000fe200078e0029 */
[----:B------:R-:W3:Y:S01]  /*28f0*/  @P2 LDG.E.128 R68, desc[UR6][R24.64] ;  /* 0x0000000618442981 */ /* 0x000ee2000c1e1d00 */
[----:B-1----:R-:W-:-:S02]  /*2900*/  IMAD.MOV.U32 R66, RZ, RZ, R39 ;  /* 0x000000ffff427224 */ /* 0x002fc400078e0027 */
[----:B------:R-:W-:Y:S01]  /*2910*/  IMAD.MOV.U32 R67, RZ, RZ, R38 ;  /* 0x000000ffff437224 */ /* 0x000fe200078e0026 */
[----:B------:R1:W4:Y:S02]  /*2920*/  @P2 LDG.E.128 R72, desc[UR6][R10.64] ;  /* 0x000000060a482981 */ /* 0x000324000c1e1d00 */
[----:B------:R-:W0:Y:S08]  /*2930*/  LDC.64 R40, c[0x0][0x3d8] ;  /* 0x0000f600ff287b82 */ /* 0x000e300000000a00 */
[----:B------:R-:W0:Y:S08]  /*2940*/  @P0 LDC.64 R38, c[0x0][0x438] ;  /* 0x00010e00ff260b82 */ /* 0x000e300000000a00 */
[----:B------:R-:W0:Y:S01]  /*2950*/  @P0 LDC.64 R42, c[0x0][0x440] ;  /* 0x00011000ff2a0b82 */ /* 0x000e220000000a00 */
[----:B------:R-:W-:Y:S01]  /*2960*/  @P3 IMAD.WIDE.U32 R28, R0, 0x10, R28 ;  /* 0x00000010001c3825 */ /* 0x000fe200078e001c */
[----:B------:R-:W-:-:S03]  /*2970*/  ISETP.GE.U32.AND P1, PT, R20, 0xa0, PT ;  /* 0x000000a01400780c */ /* 0x000fc60003f26070 */
[----:B------:R-:W-:Y:S01]  /*2980*/  @P3 IMAD.WIDE.U32 R30, R0, 0x10, R30 ;  /* 0x00000010001e3825 */ /* 0x000fe200078e001e */
[----:B------:R0:W4:Y:S01]  /*2990*/  @P3 LDG.E.128 R64, desc[UR6][R28.64] ;  /* 0x000000061c403981 */ /* 0x000122000c1e1d00 */
[----:B------:R-:W-:Y:S01]  /*29a0*/  ISETP.GE.U32.AND P4, PT, R20, 0xe0, PT ;  /* 0x000000e01400780c */ /* 0x000fe20003f86070 */
[----:B-1----:R-:W1:Y:S01]  /*29b0*/  LDC.64 R10, c[0x0][0x3d0] ;  /* 0x0000f400ff0a7b82 */ /* 0x002e620000000a00 */
[----:B------:R-:W-:Y:S01]  /*29c0*/  @P3 IMAD.WIDE.U32 R34, R0, 0x10, R34 ;  /* 0x0000001000223825 */ /* 0x000fe200078e0022 */
[----:B------:R-:W-:Y:S01]  /*29d0*/  ISETP.GE.U32.AND P5, PT, R20, 0x100, PT ;  /* 0x000001001400780c */ /* 0x000fe20003fa6070 */
[----:B------:R1:W5:Y:S02]  /*29e0*/  @P3 LD.E.128 R172, desc[UR6][R30.64] ;  /* 0x000000061eac3980 */ /* 0x000364000c101d00 */
[----:B------:R-:W-:Y:S02]  /*29f0*/  @P3 VIADD R0, R0, 0x20 ;  /* 0x0000002000003836 */ /* 0x000fe40000000000 */
[----:B------:R1:W5:Y:S01]  /*2a00*/  @P3 LD.E.128 R128, desc[UR6][R34.64] ;  /* 0x0000000622803980 */ /* 0x000362000c101d00 */
[----:B------:R-:W1:Y:S01]  /*2a10*/  @P1 LDC.64 R4, c[0x0][0x438] ;  /* 0x00010e00ff041b82 */ /* 0x000e620000000a00 */
[----:B--2---:R-:W-:-:S04]  /*2a20*/  @P0 IMAD.WIDE.U32 R36, R0, 0x10, R36 ;  /* 0x0000001000240825 */ /* 0x004fc800078e0024 */
[C---:B0-----:R-:W-:Y:S01]  /*2a30*/  @P0 IMAD.WIDE.U32 R38, R0.reuse, 0x10, R38 ;  /* 0x0000001000260825 */ /* 0x041fe200078e0026 */
[----:B------:R-:W2:Y:S02]  /*2a40*/  @P0 LDG.E.128 R56, desc[UR6][R36.64] ;  /* 0x0000000624380981 */ /* 0x000ea4000c1e1d00 */
[----:B------:R-:W0:Y:S01]  /*2a50*/  @P1 LDC.64 R8, c[0x0][0x440] ;  /* 0x00011000ff081b82 */ /* 0x000e220000000a00 */
[C---:B------:R-:W-:Y:S01]  /*2a60*/  @P0 IMAD.WIDE.U32 R40, R0.reuse, 0x10, R40 ;  /* 0x0000001000280825 */ /* 0x040fe200078e0028 */
[----:B------:R-:W5:Y:S03]  /*2a70*/  @P0 LD.E.128 R176, desc[UR6][R38.64] ;  /* 0x0000000626b00980 */ /* 0x000f66000c101d00 */
[C---:B------:R-:W-:Y:S01]  /*2a80*/  @P0 IMAD.WIDE.U32 R42, R0.reuse, 0x10, R42 ;  /* 0x00000010002a0825 */ /* 0x040fe200078e002a */
[----:B------:R-:W2:Y:S02]  /*2a90*/  @P0 LDG.E.128 R52, desc[UR6][R40.64] ;  /* 0x0000000628340981 */ /* 0x000ea4000c1e1d00 */
[----:B------:R-:W4:Y:S01]  /*2aa0*/  LDC.64 R24, c[0x0][0x3d8] ;  /* 0x0000f600ff187b82 */ /* 0x000f220000000a00 */
[----:B------:R-:W-:Y:S01]  /*2ab0*/  @P0 VIADD R0, R0, 0x20 ;  /* 0x0000002000000836 */ /* 0x000fe20000000000 */
[----:B------:R-:W5:Y:S03]  /*2ac0*/  @P0 LD.E.128 R132, desc[UR6][R42.64] ;  /* 0x000000062a840980 */ /* 0x000f66000c101d00 */
[----:B------:R-:W-:-:S03]  /*2ad0*/  @P1 IMAD.WIDE.U32 R6, R0, 0x10, R6 ;  /* 0x0000001000061825 */ /* 0x000fc600078e0006 */
[----:B------:R-:W4:Y:S02]  /*2ae0*/  LDC.64 R28, c[0x0][0x3d0] ;  /* 0x0000f400ff1c7b82 */ /* 0x000f240000000a00 */
[----:B------:R-:W2:Y:S04]  /*2af0*/  @P1 LDG.E.128 R44, desc[UR6][R6.64] ;  /* 0x00000006062c1981 */ /* 0x000ea8000c1e1d00 */
[----:B------:R0:W3:Y:S02]  /*2b00*/  @P3 LDG.E.128 R48, desc[UR6][R32.64] ;  /* 0x0000000620303981 */ /* 0x0000e4000c1e1d00 */
[----:B-1----:R-:W1:Y:S01]  /*2b10*/  @P4 LDC.64 R30, c[0x0][0x438] ;  /* 0x00010e00ff1e4b82 */ /* 0x002e620000000a00 */
[----:B------:R-:W-:-:S07]  /*2b20*/  @P1 IMAD.WIDE.U32 R2, R0, 0x10, R2 ;  /* 0x0000001000021825 */ /* 0x000fce00078e0002 */
[----:B------:R-:W1:Y:S01]  /*2b30*/  @P4 LDC.64 R34, c[0x0][0x440] ;  /* 0x00011000ff224b82 */ /* 0x000e620000000a00 */
[----:B------:R-:W-:-:S05]  /*2b40*/  @P1 IMAD.WIDE.U32 R4, R0, 0x10, R4 ;  /* 0x0000001000041825 */ /* 0x000fca00078e0004 */
[----:B------:R1:W5:Y:S02]  /*2b50*/  @P1 LD.E.128 R180, desc[UR6][R4.64] ;  /* 0x0000000604b41980 */ /* 0x000364000c101d00 */
[----:B0-----:R-:W0:Y:S08]  /*2b60*/  LDC.64 R32, c[0x0][0x3d8] ;  /* 0x0000f600ff207b82 */ /* 0x001e300000000a00 */
[----:B------:R-:W0:Y:S08]  /*2b70*/  LDC.64 R36, c[0x0][0x3d0] ;  /* 0x0000f400ff247b82 */ /* 0x000e300000000a00 */
[----:B------:R-:W0:Y:S08]  /*2b80*/  @P5 LDC.64 R38, c[0x0][0x438] ;  /* 0x00010e00ff265b82 */ /* 0x000e300000000a00 */
[----:B------:R-:W0:Y:S08]  /*2b90*/  LDC.64 R40, c[0x0][0x3d8] ;  /* 0x0000f600ff287b82 */ /* 0x000e300000000a00 */
[----:B------:R-:W0:Y:S01]  /*2ba0*/  @P5 LDC.64 R42, c[0x0][0x440] ;  /* 0x00011000ff2a5b82 */ /* 0x000e220000000a00 */
[C---:B------:R-:W-:Y:S01]  /*2bb0*/  @P1 IMAD.WIDE.U32 R8, R0.reuse, 0x10, R8 ;  /* 0x0000001000081825 */ /* 0x040fe200078e0008 */
[----:B------:R-:W-:-:S04]  /*2bc0*/  @P1 IADD3 R0, PT, PT, R0, 0x20, RZ ;  /* 0x0000002000001810 */ /* 0x000fc80007ffe0ff */
[----:B------:R-:W5:Y:S02]  /*2bd0*/  @P1 LD.E.128 R136, desc[UR6][R8.64] ;  /* 0x0000000608881980 */ /* 0x000f64000c101d00 */
[----:B-1----:R-:W1:Y:S02]  /*2be0*/  LDC.64 R4, c[0x0][0x3d8] ;  /* 0x0000f600ff047b82 */ /* 0x002e640000000a00 */
[----:B---3--:R3:W-:Y:S04]  /*2bf0*/  @P3 STL.64 [R1+0x40], R48 ;  /* 0x0000403001003387 */ /* 0x0087e80000100a00 */
[----:B------:R0:W-:Y:S04]  /*2c00*/  @P3 STL.64 [R1+0x48], R50 ;  /* 0x0000483201003387 */ /* 0x0001e80000100a00 */
[----:B------:R-:W-:Y:S04]  /*2c10*/  @P2 STL.64 [R1+0x60], R68 ;  /* 0x0000604401002387 */ /* 0x000fe80000100a00 */
[----:B----4-:R-:W-:Y:S04]  /*2c20*/  @P2 STL.64 [R1+0x70], R72 ;  /* 0x0000704801002387 */ /* 0x010fe80000100a00 */
[----:B------:R-:W-:Y:S04]  /*2c30*/  @P2 STL.64 [R1+0x78], R74 ;  /* 0x0000784a01002387 */ /* 0x000fe80000100a00 */
[----:B------:R-:W-:Y:S01]  /*2c40*/  @P2 STL.64 [R1+0x68], R70 ;  /* 0x0000684601002387 */ /* 0x000fe20000100a00 */
[----:B------:R-:W-:-:S03]  /*2c50*/  ISETP.GE.U32.AND P2, PT, R20, 0xc0, PT ;  /* 0x000000c01400780c */ /* 0x000fc60003f46070 */
[----:B------:R-:W-:Y:S04]  /*2c60*/  @P3 STL.64 [R1+0x50], R64 ;  /* 0x0000504001003387 */ /* 0x000fe80000100a00 */
[----:B------:R-:W-:Y:S01]  /*2c70*/  @P3 STL.64 [R1+0x58], R66 ;  /* 0x0000584201003387 */ /* 0x000fe20000100a00 */
[----:B------:R-:W-:-:S05]  /*2c80*/  ISETP.GE.U32.AND P3, PT, R20, 0x120, PT ;  /* 0x000001201400780c */ /* 0x000fca0003f66070 */
[----:B------:R-:W4:Y:S08]  /*2c90*/  @P2 LDC.64 R22, c[0x0][0x438] ;  /* 0x00010e00ff162b82 */ /* 0x000f300000000a00 */
[----:B------:R-:W1:Y:S01]  /*2ca0*/  @P2 LDC.64 R26, c[0x0][0x440] ;  /* 0x00011000ff1a2b82 */ /* 0x000e620000000a00 */
[----:B---3--:R-:W-:Y:S01]  /*2cb0*/  MOV R48, R21 ;  /* 0x0000001500307202 */ /* 0x008fe20000000f00 */
[----:B------:R-:W-:Y:S01]  /*2cc0*/  IMAD.MOV.U32 R49, RZ, RZ, R16 ;  /* 0x000000ffff317224 */ /* 0x000fe200078e0010 */
[----:B0-----:R-:W-:Y:S01]  /*2cd0*/  MOV R51, R12 ;  /* 0x0000000c00337202 */ /* 0x001fe20000000f00 */
[----:B------:R-:W-:Y:S01]  /*2ce0*/  IMAD.MOV.U32 R50, RZ, RZ, R15 ;  /* 0x000000ffff327224 */ /* 0x000fe200078e000f */
[----:B--2---:R0:W-:Y:S03]  /*2cf0*/  @P1 STL.64 [R1], R44 ;  /* 0x0000002c01001387 */ /* 0x0041e60000100a00 */
[----:B------:R-:W2:Y:S02]  /*2d00*/  @P3 LDC.64 R6, c[0x0][0x440] ;  /* 0x00011000ff063b82 */ /* 0x000ea40000000a00 */
[----:B------:R3:W2:Y:S06]  /*2d10*/  @P1 LDG.E.128 R48, desc[UR6][R2.64] ;  /* 0x0000000602301981 */ /* 0x0006ac000c1e1d00 */
[----:B0-----:R-:W0:Y:S08]  /*2d20*/  LDC.64 R44, c[0x0][0x3d0] ;  /* 0x0000f400ff2c7b82 */ /* 0x001e300000000a00 */
[----:B---3--:R-:W3:Y:S01]  /*2d30*/  @P3 LDC.64 R2, c[0x0][0x438] ;  /* 0x00010e00ff023b82 */ /* 0x008ee20000000a00 */
[----:B------:R-:W-:-:S04]  /*2d40*/  @P2 IMAD.WIDE.U32 R10, R0, 0x10, R10 ;  /* 0x00000010000a2825 */ /* 0x000fc800078e000a */
[C---:B----4-:R-:W-:Y:S01]  /*2d50*/  @P2 IMAD.WIDE.U32 R22, R0.reuse, 0x10, R22 ;  /* 0x0000001000162825 */ /* 0x050fe200078e0016 */
[----:B------:R4:W5:Y:S03]  /*2d60*/  @P2 LDG.E.128 R244, desc[UR6][R10.64] ;  /* 0x000000060af42981 */ /* 0x000966000c1e1d00 */
[C---:B------:R-:W-:Y:S01]  /*2d70*/  @P2 IMAD.WIDE.U32 R24, R0.reuse, 0x10, R24 ;  /* 0x0000001000182825 */ /* 0x040fe200078e0018 */
[----:B------:R4:W5:Y:S03]  /*2d80*/  @P2 LD.E.128 R184, desc[UR6][R22.64] ;  /* 0x0000000616b82980 */ /* 0x000966000c101d00 */
[C---:B-1----:R-:W-:Y:S01]  /*2d90*/  @P2 IMAD.WIDE.U32 R26, R0.reuse, 0x10, R26 ;  /* 0x00000010001a2825 */ /* 0x042fe200078e001a */
[----:B------:R4:W5:Y:S03]  /*2da0*/  @P2 LDG.E.128 R240, desc[UR6][R24.64] ;  /* 0x0000000618f02981 */ /* 0x000966000c1e1d00 */
[----:B------:R-:W-:Y:S01]  /*2db0*/  @P2 VIADD R0, R0, 0x20 ;  /* 0x0000002000002836 */ /* 0x000fe20000000000 */
[----:B------:R4:W5:Y:S03]  /*2dc0*/  @P2 LD.E.128 R140, desc[UR6][R26.64] ;  /* 0x000000061a8c2980 */ /* 0x000966000c101d00 */
[----:B------:R-:W-:-:S04]  /*2dd0*/  @P4 IMAD.WIDE.U32 R28, R0, 0x10, R28 ;  /* 0x00000010001c4825 */ /* 0x000fc800078e001c */
        /* <DEDUP_REMOVED lines=14> */
[----:B------:R-:W-:Y:S01]  /*2ec0*/  @P5 IADD3 R0, PT, PT, R0, 0x20, RZ ;  /* 0x0000002000005810 */ /* 0x000fe20007ffe0ff */
[----:B------:R4:W5:Y:S04]  /*2ed0*/  @P5 LDG.E.128 R224, desc[UR6][R40.64] ;  /* 0x0000000628e05981 */ /* 0x000968000c1e1d00 */
[C---:B0-----:R-:W-:Y:S01]  /*2ee0*/  @P3 IMAD.WIDE.U32 R44, R0.reuse, 0x10, R44 ;  /* 0x00000010002c3825 */ /* 0x041fe200078e002c */
[----:B------:R4:W5:Y:S03]  /*2ef0*/  @P5 LD.E.128 R148, desc[UR6][R42.64] ;  /* 0x000000062a945980 */ /* 0x000966000c101d00 */
[C---:B---3--:R-:W-:Y:S01]  /*2f00*/  @P3 IMAD.WIDE.U32 R2, R0.reuse, 0x10, R2 ;  /* 0x0000001000023825 */ /* 0x048fe200078e0002 */
[----:B------:R4:W5:Y:S03]  /*2f10*/  @P3 LDG.E.128 R220, desc[UR6][R44.64] ;  /* 0x000000062cdc3981 */ /* 0x000966000c1e1d00 */
[C---:B------:R-:W-:Y:S01]  /*2f20*/  @P3 IMAD.WIDE.U32 R4, R0.reuse, 0x10, R4 ;  /* 0x0000001000043825 */ /* 0x040fe200078e0004 */
[----:B------:R4:W5:Y:S03]  /*2f30*/  @P3 LD.E.128 R196, desc[UR6][R2.64] ;  /* 0x0000000602c43980 */ /* 0x000966000c101d00 */
[----:B--2---:R-:W-:Y:S01]  /*2f40*/  @P3 IMAD.WIDE.U32 R6, R0, 0x10, R6 ;  /* 0x0000001000063825 */ /* 0x004fe200078e0006 */
[----:B------:R4:W5:Y:S04]  /*2f50*/  @P3 LDG.E.128 R216, desc[UR6][R4.64] ;  /* 0x0000000604d83981 */ /* 0x000968000c1e1d00 */
[----:B------:R4:W5:Y:S04]  /*2f60*/  @P3 LD.E.128 R160, desc[UR6][R6.64] ;  /* 0x0000000606a03980 */ /* 0x000968000c101d00 */
[----:B------:R4:W-:Y:S04]  /*2f70*/  @P1 STL.64 [R1+0x8], R46 ;  /* 0x0000082e01001387 */ /* 0x0009e80000100a00 */
[----:B------:R4:W-:Y:S04]  /*2f80*/  @P0 STL.64 [R1+0x30], R56 ;  /* 0x0000303801000387 */ /* 0x0009e80000100a00 */
[----:B------:R4:W-:Y:S04]  /*2f90*/  @P0 STL.64 [R1+0x38], R58 ;  /* 0x0000383a01000387 */ /* 0x0009e80000100a00 */
[----:B------:R4:W-:Y:S04]  /*2fa0*/  @P0 STL.64 [R1+0x20], R52 ;  /* 0x0000203401000387 */ /* 0x0009e80000100a00 */
[----:B------:R4:W-:Y:S01]  /*2fb0*/  @P0 STL.64 [R1+0x28], R54 ;  /* 0x0000283601000387 */ /* 0x0009e20000100a00 */
[----:B------:R-:W-:Y:S01]  /*2fc0*/  ISETP.GE.U32.AND P0, PT, R20, 0x140, PT ;  /* 0x000001401400780c */ /* 0x000fe20003f06070 */
[----:B------:R-:W-:-:S02]  /*2fd0*/  @P3 VIADD R0, R0, 0x20 ;  /* 0x0000002000003836 */ /* 0x000fc40000000000 */
[----:B------:R4:W-:Y:S04]  /*2fe0*/  @P1 STL.64 [R1+0x10], R48 ;  /* 0x0000103001001387 */ /* 0x0009e80000100a00 */
[----:B------:R4:W-:Y:S06]  /*2ff0*/  @P1 STL.64 [R1+0x18], R50 ;  /* 0x0000183201001387 */ /* 0x0009ec0000100a00 */
[----:B------:R-:W-:Y:S05]  /*3000*/  @!P0 BRA `(.L_x_317) ;  /* 0x0000001000848947 */ /* 0x000fea0003800000 */
        /* <DEDUP_REMOVED lines=13> */
.L_x_318:
        /* <DEDUP_REMOVED lines=8> */
[----:B------:R-:W4:Y:S02]  /*3160*/  LDL R53, [R1+0x78] ;  /* 0x0000780001357983 */ /* 0x000f240000100800 */
[----:B------:R-:W2:Y:S02]  /*3170*/  LDC.64 R8, c[0x0][0x3d0] ;  /* 0x0000f400ff087b82 */ /* 0x000ea40000000a00 */
[----:B------:R-:W4:Y:S02]  /*3180*/  LDL R52, [R1+0x7c] ;  /* 0x00007c0001347983 */ /* 0x000f240000100800 */
[----:B0-----:R-:W-:-:S02]  /*3190*/  @P6 IMAD.WIDE.U32 R2, R0, 0x10, R2 ;  /* 0x0000001000026825 */ /* 0x001fc400078e0002 */
[----:B------:R-:W3:Y:S02]  /*31a0*/  LDL R55, [R1+0x70] ;  /* 0x0000700001377983 */ /* 0x000ee40000100800 */
[----:B------:R-:W0:Y:S01]  /*31b0*/  @P6 LDC.64 R4, c[0x0][0x438] ;  /* 0x00010e00ff046b82 */ /* 0x000e220000000a00 */
[----:B------:R-:W-:Y:S01]  /*31c0*/  ISETP.GE.U32.AND P1, PT, R20, 0x40, PT ;  /* 0x000000401400780c */ /* 0x000fe20003f26070 */
[----:B------:R-:W4:Y:S04]  /*31d0*/  LDL R48, [R1+0x68] ;  /* 0x0000680001307983 */ /* 0x000f280000100800 */
[----:B------:R-:W4:Y:S04]  /*31e0*/  LDL R47, [R1+0x6c] ;  /* 0x00006c00012f7983 */ /* 0x000f280000100800 */
[----:B------:R-:W4:Y:S04]  /*31f0*/  LDL R46, [R1+0x60] ;  /* 0x00006000012e7983 */ /* 0x000f280000100800 */
[----:B------:R-:W4:Y:S01]  /*3200*/  LDL R49, [R1+0x64] ;  /* 0x0000640001317983 */ /* 0x000f220000100800 */
[----:B-1----:R-:W-:Y:S01]  /*3210*/  @P6 IMAD.WIDE.U32 R6, R0, 0x10, R6 ;  /* 0x0000001000066825 */ /* 0x002fe200078e0006 */
[----:B------:R-:W1:Y:S02]  /*3220*/  LDC.64 R22, c[0x0][0x3d8] ;  /* 0x0000f600ff167b82 */ /* 0x000e640000000a00 */
        /* <DEDUP_REMOVED lines=23> */
[----:B------:R-:W4:Y:S08]  /*33a0*/  LDC.64 R28, c[0x0][0x3d8] ;  /* 0x0000f600ff1c7b82 */ /* 0x000f300000000a00 */
[----:B------:R-:W4:Y:S01]  /*33b0*/  LDC.64 R24, c[0x0][0x3d0] ;  /* 0x0000f400ff187b82 */ /* 0x000f220000000a00 */
[----:B--2---:R2:W3:Y:S01]  /*33c0*/  @P6 LDG.E.128 R56, desc[UR6][R2.64] ;  /* 0x0000000602386981 */ /* 0x0044e2000c1e1d00 */
[C---:B0-----:R-:W-:Y:S01]  /*33d0*/  @P6 IMAD.WIDE.U32 R4, R0.reuse, 0x10, R4 ;  /* 0x0000001000046825 */ /* 0x041fe200078e0004 */
[----:B------:R-:W-:-:S05]  /*33e0*/  @P6 LOP3.LUT R0, R0, 0x20, RZ, 0xfc, !PT ;  /* 0x0000002000006812 */ /* 0x000fca00078efcff */
[----:B------:R-:W0:Y:S01]  /*33f0*/  @P1 LDC.64 R10, c[0x0][0x438] ;  /* 0x00010e00ff0a1b82 */ /* 0x000e220000000a00 */
[C---:B------:R-:W-:Y:S02]  /*3400*/  ISETP.GE.U32.AND P4, PT, R20.reuse, 0x80, PT ;  /* 0x000000801400780c */ /* 0x040fe40003f86070 */
[----:B------:R-:W-:Y:S01]  /*3410*/  ISETP.GE.U32.AND P0, PT, R20, 0xa0, PT ;  /* 0x000000a01400780c */ /* 0x000fe20003f06070 */
[----:B------:R-:W-:Y:S01]  /*3420*/  @P1 IMAD.WIDE.U32 R8, R0, 0x10, R8 ;  /* 0x0000001000081825 */ /* 0x000fe200078e0008 */
[----:B------:R-:W-:Y:S01]  /*3430*/  ISETP.GE.U32.AND P3, PT, R20, 0xc0, PT ;  /* 0x000000c01400780c */ /* 0x000fe20003f66070 */
[----:B------:R1:W5:Y:S02]  /*3440*/  @P6 LD.E.128 R164, desc[UR6][R4.64] ;  /* 0x0000000604a46980 */ /* 0x000364000c101d00 */
[----:B------:R-:W0:Y:S08]  /*3450*/  @P5 LDC.64 R26, c[0x0][0x438] ;  /* 0x00010e00ff1a5b82 */ /* 0x000e300000000a00 */
[----:B--2---:R-:W2:Y:S01]  /*3460*/  LDC.64 R2, c[0x0][0x3d0] ;  /* 0x0000f400ff027b82 */ /* 0x004ea20000000a00 */
[----:B---3--:R3:W-:Y:S01]  /*3470*/  @P6 STL.64 [R1+0x90], R56 ;  /* 0x0000903801006387 */ /* 0x0087e20000100a00 */
[----:B-1----:R-:W-:-:S06]  /*3480*/  @P1 IMAD.WIDE.U32 R22, R0, 0x10, R22 ;  /* 0x0000001000161825 */ /* 0x002fcc00078e0016 */
[----:B------:R-:W1:Y:S01]  /*3490*/  LDC.64 R4, c[0x0][0x3d0] ;  /* 0x0000f400ff047b82 */ /* 0x000e620000000a00 */
[----:B------:R4:W-:Y:S01]  /*34a0*/  @P6 STL.64 [R1+0x98], R58 ;  /* 0x0000983a01006387 */ /* 0x0009e20000100a00 */
[----:B---3--:R-:W-:Y:S01]  /*34b0*/  IMAD.MOV.U32 R56, RZ, RZ, R55 ;  /* 0x000000ffff387224 */ /* 0x008fe200078e0037 */
[----:B------:R-:W-:Y:S01]  /*34c0*/  MOV R57, R54 ;  /* 0x0000003600397202 */ /* 0x000fe20000000f00 */
[----:B----4-:R-:W-:Y:S02]  /*34d0*/  IMAD.MOV.U32 R58, RZ, RZ, R53 ;  /* 0x000000ffff3a7224 */ /* 0x010fe400078e0035 */
[----:B------:R-:W-:-:S06]  /*34e0*/  IMAD.MOV.U32 R59, RZ, RZ, R52 ;  /* 0x000000ffff3b7224 */ /* 0x000fcc00078e0034 */
[----:B------:R3:W4:Y:S01]  /*34f0*/  @P1 LDG.E.128 R56, desc[UR6][R8.64] ;  /* 0x0000000608381981 */ /* 0x000722000c1e1d00 */
[----:B------:R-:W-:Y:S01]  /*3500*/  MOV R53, R49 ;  /* 0x0000003100357202 */ /* 0x000fe20000000f00 */
[----:B------:R-:W-:Y:S01]  /*3510*/  IMAD.MOV.U32 R54, RZ, RZ, R48 ;  /* 0x000000ffff367224 */ /* 0x000fe200078e0030 */
[----:B------:R-:W-:Y:S01]  /*3520*/  MOV R52, R46 ;  /* 0x0000002e00347202 */ /* 0x000fe20000000f00 */
[----:B------:R-:W-:Y:S01]  /*3530*/  IMAD.MOV.U32 R55, RZ, RZ, R47 ;  /* 0x000000ffff377224 */ /* 0x000fe200078e002f */
[----:B------:R-:W-:Y:S01]  /*3540*/  MOV R46, R43 ;  /* 0x0000002b002e7202 */ /* 0x000fe20000000f00 */
[----:B------:R-:W-:-:S04]  /*3550*/  IMAD.MOV.U32 R49, RZ, RZ, R42 ;  /* 0x000000ffff317224 */ /* 0x000fc800078e002a */
[----:B------:R2:W4:Y:S01]  /*3560*/  @P1 LDG.E.128 R52, desc[UR6][R22.64] ;  /* 0x0000000616341981 */ /* 0x000522000c1e1d00 */
[----:B------:R-:W-:Y:S01]  /*3570*/  IMAD.MOV.U32 R42, RZ, RZ, R40 ;  /* 0x000000ffff2a7224 */ /* 0x000fe200078e0028 */
[----:B------:R-:W-:Y:S01]  /*3580*/  MOV R43, R39 ;  /* 0x00000027002b7202 */ /* 0x000fe20000000f00 */
[----:B------:R-:W-:Y:S01]  /*3590*/  IMAD.MOV.U32 R48, RZ, RZ, R45 ;  /* 0x000000ffff307224 */ /* 0x000fe200078e002d */
[----:B------:R-:W-:Y:S01]  /*35a0*/  MOV R39, R36 ;  /* 0x0000002400277202 */ /* 0x000fe20000000f00 */
[----:B------:R-:W-:Y:S01]  /*35b0*/  IMAD.MOV.U32 R47, RZ, RZ, R44 ;  /* 0x000000ffff2f7224 */ /* 0x000fe200078e002c */
[----:B------:R-:W-:Y:S01]  /*35c0*/  ISETP.GE.U32.AND P2, PT, R20, 0xe0, PT ;  /* 0x000000e01400780c */ /* 0x000fe20003f46070 */
[----:B------:R-:W-:Y:S01]  /*35d0*/  IMAD.MOV.U32 R40, RZ, RZ, R38 ;  /* 0x000000ffff287224 */ /* 0x000fe200078e0026 */
[----:B------:R-:W-:Y:S01]  /*35e0*/  MOV R36, R33 ;  /* 0x0000002100247202 */ /* 0x000fe20000000f00 */
[----:B------:R-:W-:Y:S01]  /*35f0*/  IMAD.MOV.U32 R44, RZ, RZ, R37 ;  /* 0x000000ffff2c7224 */ /* 0x000fe200078e0025 */
[----:B------:R-:W-:Y:S01]  /*3600*/  MOV R37, R30 ;  /* 0x0000001e00257202 */ /* 0x000fe20000000f00 */
[----:B------:R-:W-:Y:S01]  /*3610*/  IMAD.MOV.U32 R38, RZ, RZ, R35 ;  /* 0x000000ffff267224 */ /* 0x000fe200078e0023 */
[----:B---3--:R-:W3:Y:S01]  /*3620*/  @P0 LDC.64 R8, c[0x0][0x438] ;  /* 0x00010e00ff080b82 */ /* 0x008ee20000000a00 */
[----:B------:R-:W-:Y:S01]  /*3630*/  IMAD.MOV.U32 R45, RZ, RZ, R34 ;  /* 0x000000ffff2d7224 */ /* 0x000fe200078e0022 */
[----:B------:R-:W-:Y:S01]  /*3640*/  MOV R30, R15 ;  /* 0x0000000f001e7202 */ /* 0x000fe20000000f00 */
[----:B------:R-:W-:Y:S01]  /*3650*/  IMAD.MOV.U32 R35, RZ, RZ, R32 ;  /* 0x000000ffff237224 */ /* 0x000fe200078e0020 */
[----:B------:R-:W3:Y:S01]  /*3660*/  LDL R15, [R1+0x28] ;  /* 0x00002800010f7983 */ /* 0x000ee20000100800 */
[----:B------:R-:W-:-:S02]  /*3670*/  IMAD.MOV.U32 R34, RZ, RZ, R31 ;  /* 0x000000ffff227224 */ /* 0x000fc400078e001f */
[----:B------:R-:W-:Y:S01]  /*3680*/  IMAD.MOV.U32 R32, RZ, RZ, R21 ;  /* 0x000000ffff207224 */ /* 0x000fe200078e0015 */
[----:B------:R-:W3:Y:S01]  /*3690*/  @P6 LDG.E.128 R40, desc[UR6][R6.64] ;  /* 0x0000000606286981 */ /* 0x000ee2000c1e1d00 */
[----:B------:R-:W-:Y:S01]  /*36a0*/  IMAD.MOV.U32 R31, RZ, RZ, R16 ;  /* 0x000000ffff1f7224 */ /* 0x000fe200078e0010 */
[----:B------:R-:W-:Y:S01]  /*36b0*/  @P1 MOV R127, RZ ;  /* 0x000000ff007f1202 */ /* 0x000fe20000000f00 */
[----:B------:R-:W-:Y:S01]  /*36c0*/  IMAD.MOV.U32 R33, RZ, RZ, R12 ;  /* 0x000000ffff217224 */ /* 0x000fe200078e000c */
[----:B------:R-:W3:Y:S01]  /*36d0*/  LDL R16, [R1+0x24] ;  /* 0x0000240001107983 */ /* 0x000ee20000100800 */
[C---:B0-----:R-:W-:Y:S01]  /*36e0*/  @P1 IMAD.WIDE.U32 R10, R0.reuse, 0x10, R10 ;  /* 0x00000010000a1825 */ /* 0x041fe200078e000a */
[----:B--2---:R-:W0:Y:S02]  /*36f0*/  LDC.64 R22, c[0x0][0x3d0] ;  /* 0x0000f400ff167b82 */ /* 0x004e240000000a00 */
[----:B------:R-:W2:Y:S04]  /*3700*/  LDL R12, [R1+0x2c] ;  /* 0x00002c00010c7983 */ /* 0x000ea80000100800 */
[----:B------:R-:W2:Y:S01]  /*3710*/  LDL R21, [R1+0x20] ;  /* 0x0000200001157983 */ /* 0x000ea20000100800 */
[----:B------:R-:W-:-:S03]  /*3720*/  @P1 VIADD R0, R0, 0x20 ;  /* 0x0000002000001836 */ /* 0x000fc60000000000 */
[----:B------:R1:W5:Y:S04]  /*3730*/  @P1 LD.E.128 R168, desc[UR6][R10.64] ;  /* 0x000000060aa81980 */ /* 0x000368000c101d00 */
[----:B----4-:R-:W-:Y:S01]  /*3740*/  @P1 STL.64 [R1+0x70], R56 ;  /* 0x0000703801001387 */ /* 0x010fe20000100a00 */
[----:B------:R-:W-:Y:S01]  /*3750*/  @P5 IMAD.WIDE.U32 R28, R0, 0x10, R28 ;  /* 0x00000010001c5825 */ /* 0x000fe200078e001c */
[----:B-1----:R-:W1:Y:S02]  /*3760*/  LDC.64 R10, c[0x0][0x3d8] ;  /* 0x0000f600ff0a7b82 */ /* 0x002e640000000a00 */
[----:B------:R4:W-:Y:S04]  /*3770*/  @P1 STL.64 [R1+0x78], R58 ;  /* 0x0000783a01001387 */ /* 0x0009e80000100a00 */
[----:B----4-:R-:W4:Y:S04]  /*3780*/  LDL R58, [R1+0x58] ;  /* 0x00005800013a7983 */ /* 0x010f280000100800 */
[----:B------:R-:W4:Y:S04]  /*3790*/  LDL R59, [R1+0x5c] ;  /* 0x00005c00013b7983 */ /* 0x000f280000100800 */
[----:B------:R0:W-:Y:S04]  /*37a0*/  @P1 STL.64 [R1+0x60], R52 ;  /* 0x0000603401001387 */ /* 0x0001e80000100a00 */
[----:B------:R3:W-:Y:S01]  /*37b0*/  @P1 STL.64 [R1+0x68], R54 ;  /* 0x0000683601001387 */ /* 0x0007e20000100a00 */
[----:B------:R-:W-:Y:S01]  /*37c0*/  MOV R56, R51 ;  /* 0x0000003300387202 */ /* 0x000fe20000000f00 */
[----:B------:R-:W-:-:S02]  /*37d0*/  IMAD.MOV.U32 R57, RZ, RZ, R50 ;  /* 0x000000ffff397224 */ /* 0x000fc400078e0032 */
[----:B0-----:R-:W-:Y:S01]  /*37e0*/  IMAD.MOV.U32 R52, RZ, RZ, R49 ;  /* 0x000000ffff347224 */ /* 0x001fe200078e0031 */
[----:B------:R-:W-:Y:S01]  /*37f0*/  MOV R53, R48 ;  /* 0x0000003000357202 */ /* 0x000fe20000000f00 */
[----:B---3--:R-:W-:Y:S02]  /*3800*/  IMAD.MOV.U32 R54, RZ, RZ, R47 ;  /* 0x000000ffff367224 */ /* 0x008fe400078e002f */
[----:B------:R-:W-:Y:S02]  /*3810*/  IMAD.MOV.U32 R55, RZ, RZ, R46 ;  /* 0x000000ffff377224 */ /* 0x000fe400078e002e */
[----:B------:R-:W-:-:S04]  /*3820*/  @P5 IMAD.WIDE.U32 R24, R0, 0x10, R24 ;  /* 0x0000001000185825 */ /* 0x000fc800078e0018 */
[----:B------:R0:W3:Y:S01]  /*3830*/  @P5 LDG.E.128 R52, desc[UR6][R28.64] ;  /* 0x000000061c345981 */ /* 0x0000e2000c1e1d00 */
[----:B------:R-:W-:Y:S01]  /*3840*/  IMAD.MOV.U32 R47, RZ, RZ, R39 ;  /* 0x000000ffff2f7224 */ /* 0x000fe200078e0027 */
[----:B------:R-:W-:Y:S01]  /*3850*/  MOV R46, R38 ;  /* 0x00000026002e7202 */ /* 0x000fe20000000f00 */
[----:B------:R-:W-:Y:S01]  /*3860*/  IMAD.MOV.U32 R38, RZ, RZ, R34 ;  /* 0x000000ffff267224 */ /* 0x000fe200078e0022 */
[----:B------:R-:W-:Y:S01]  /*3870*/  MOV R39, R35 ;  /* 0x0000002300277202 */ /* 0x000fe20000000f00 */
[----:B------:R-:W-:Y:S01]  /*3880*/  @P5 IMAD.WIDE.U32 R26, R0, 0x10, R26 ;  /* 0x00000010001a5825 */ /* 0x000fe200078e001a */
[----:B------:R-:W-:-:S03]  /*3890*/  MOV R48, R45 ;  /* 0x0000002d00307202 */ /* 0x000fc60000000f00 */
[----:B------:R-:W-:Y:S01]  /*38a0*/  @P5 VIADD R0, R0, 0x20 ;  /* 0x0000002000005836 */ /* 0x000fe20000000000 */
[----:B------:R-:W-:Y:S01]  /*38b0*/  MOV R50, R47 ;  /* 0x0000002f00327202 */ /* 0x000fe20000000f00 */
[----:B------:R-:W-:Y:S01]  /*38c0*/  IMAD.MOV.U32 R49, RZ, RZ, R44 ;  /* 0x000000ffff317224 */ /* 0x000fe200078e002c */
[----:B------:R-:W-:Y:S01]  /*38d0*/  MOV R47, R38 ;  /* 0x00000026002f7202 */ /* 0x000fe20000000f00 */
[----:B------:R-:W-:Y:S01]  /*38e0*/  IMAD.MOV.U32 R51, RZ, RZ, R46 ;  /* 0x000000ffff337224 */ /* 0x000fe200078e002e */
[----:B------:R-:W-:Y:S01]  /*38f0*/  ISETP.GE.U32.AND P1, PT, R20, 0x100, PT ;  /* 0x000001001400780c */ /* 0x000fe20003f26070 */
[----:B------:R-:W-:Y:S01]  /*3900*/  IMAD.MOV.U32 R44, RZ, RZ, R37 ;  /* 0x000000ffff2c7224 */ /* 0x000fe200078e0025 */
[----:B------:R-:W5:Y:S01]  /*3910*/  @P5 LD.E.128 R172, desc[UR6][R26.64] ;  /* 0x000000061aac5980 */ /* 0x000f62000c101d00 */
[----:B------:R-:W-:Y:S01]  /*3920*/  IMAD.MOV.U32 R45, RZ, RZ, R36 ;  /* 0x000000ffff2d7224 */ /* 0x000fe200078e0024 */
[----:B0-----:R-:W0:Y:S01]  /*3930*/  LDC.64 R28, c[0x0][0x3d0] ;  /* 0x0000f400ff1c7b82 */ /* 0x001e220000000a00 */
[----:B------:R-:W-:-:S02]  /*3940*/  IMAD.MOV.U32 R46, RZ, RZ, R39 ;  /* 0x000000ffff2e7224 */ /* 0x000fc400078e0027 */
[----:B------:R-:W-:-:S05]  /*3950*/  @P4 IMAD.WIDE.U32 R2, R0, 0x10, R2 ;  /* 0x0000001000024825 */ /* 0x000fca00078e0002 */
[----:B------:R-:W2:Y:S04]  /*3960*/  @P4 LDG.E.128 R44, desc[UR6][R2.64] ;  /* 0x00000006022c4981 */ /* 0x000ea8000c1e1d00 */
[----:B----4-:R4:W2:Y:S01]  /*3970*/  @P5 LDG.E.128 R56, desc[UR6][R24.64] ;  /* 0x0000000618385981 */ /* 0x0108a2000c1e1d00 */
[----:B------:R-:W-:Y:S01]  /*3980*/  IMAD.MOV.U32 R37, RZ, RZ, R33 ;  /* 0x000000ffff257224 */ /* 0x000fe200078e0021 */
[----:B------:R-:W-:Y:S01]  /*3990*/  MOV R36, R32 ;  /* 0x0000002000247202 */ /* 0x000fe20000000f00 */
[----:B------:R-:W-:Y:S01]  /*39a0*/  IMAD.MOV.U32 R35, RZ, RZ, R31 ;  /* 0x000000ffff237224 */ /* 0x000fe200078e001f */
[----:B------:R-:W1:Y:S01]  /*39b0*/  LDC.64 R32, c[0x0][0x3d8] ;  /* 0x0000f600ff207b82 */ /* 0x000e620000000a00 */
[----:B------:R-:W-:-:S07]  /*39c0*/  IMAD.MOV.U32 R34, RZ, RZ, R30 ;  /* 0x000000ffff227224 */ /* 0x000fce00078e001e */
[----:B------:R-:W0:Y:S01]  /*39d0*/  @P4 LDC.64 R30, c[0x0][0x438] ;  /* 0x00010e00ff1e4b82 */ /* 0x000e220000000a00 */
[----:B------:R-:W-:-:S07]  /*39e0*/  @P5 IMAD.MOV.U32 R131, RZ, RZ, RZ ;  /* 0x000000ffff835224 */ /* 0x000fce00078e00ff */
[----:B----4-:R-:W4:Y:S01]  /*39f0*/  @P3 LDC.64 R24, c[0x0][0x438] ;  /* 0x00010e00ff183b82 */ /* 0x010f220000000a00 */
[----:B---3--:R-:W-:Y:S07]  /*3a00*/  @P5 STL.64 [R1+0x40], R52 ;  /* 0x0000403401005387 */ /* 0x008fee0000100a00 */
[----:B------:R-:W3:Y:S01]  /*3a10*/  LDC.64 R38, c[0x0][0x3d8] ;  /* 0x0000f600ff267b82 */ /* 0x000ee20000000a00 */
[----:B------:R1:W-:Y:S02]  /*3a20*/  @P5 STL.64 [R1+0x48], R54 ;  /* 0x0000483601005387 */ /* 0x0003e40000100a00 */
[----:B-1----:R-:W-:-:S05]  /*3a30*/  @P4 IMAD.WIDE.U32 R32, R0, 0x10, R32 ;  /* 0x0000001000204825 */ /* 0x002fca00078e0020 */
[----:B------:R-:W1:Y:S01]  /*3a40*/  @P2 LDC.64 R26, c[0x0][0x438] ;  /* 0x00010e00ff1a2b82 */ /* 0x000e620000000a00 */
[----:B------:R-:W-:Y:S01]  /*3a50*/  MOV R54, R35 ;  /* 0x0000002300367202 */ /* 0x000fe20000000f00 */
[----:B------:R-:W-:-:S06]  /*3a60*/  IMAD.MOV.U32 R55, RZ, RZ, R34 ;  /* 0x000000ffff377224 */ /* 0x000fcc00078e0022 */
[----:B------:R-:W3:Y:S01]  /*3a70*/  LDC.64 R34, c[0x0][0x3d8] ;  /* 0x0000f600ff227b82 */ /* 0x000ee20000000a00 */
[----:B------:R-:W-:Y:S02]  /*3a80*/  IMAD.MOV.U32 R52, RZ, RZ, R37 ;  /* 0x000000ffff347224 */ /* 0x000fe400078e0025 */
[----:B------:R-:W-:Y:S02]  /*3a90*/  IMAD.MOV.U32 R53, RZ, RZ, R36 ;  /* 0x000000ffff357224 */ /* 0x000fe400078e0024 */
[----:B0-----:R-:W-:-:S03]  /*3aa0*/  @P4 IMAD.WIDE.U32 R30, R0, 0x10, R30 ;  /* 0x00000010001e4825 */ /* 0x001fc600078e001e */
[----:B------:R-:W0:Y:S01]  /*3ab0*/  LDC.64 R36, c[0x0][0x3d0] ;  /* 0x0000f400ff247b82 */ /* 0x000e220000000a00 */
[----:B------:R-:W-:Y:S01]  /*3ac0*/  @P4 IADD3 R0, PT, PT, R0, 0x20, RZ ;  /* 0x0000002000004810 */ /* 0x000fe20007ffe0ff */
[----:B------:R0:W5:Y:S04]  /*3ad0*/  @P4 LD.E.128 R176, desc[UR6][R30.64] ;  /* 0x000000061eb04980 */ /* 0x000168000c101d00 */
[----:B------:R-:W-:-:S04]  /*3ae0*/  @P0 IMAD.WIDE.U32 R4, R0, 0x10, R4 ;  /* 0x0000001000040825 */ /* 0x000fc800078e0004 */
[C---:B------:R-:W-:Y:S01]  /*3af0*/  @P0 IMAD.WIDE.U32 R10, R0.reuse, 0x10, R10 ;  /* 0x00000010000a0825 */ /* 0x040fe200078e000a */
[----:B------:R-:W2:Y:S03]  /*3b00*/  @P0 LDG.E.128 R52, desc[UR6][R4.64] ;  /* 0x0000000604340981 */ /* 0x000ea6000c1e1d00 */
[C---:B------:R-:W-:Y:S01]  /*3b10*/  @P0 IMAD.WIDE.U32 R8, R0.reuse, 0x10, R8 ;  /* 0x0000001000080825 */ /* 0x040fe200078e0008 */
[----:B------:R-:W2:Y:S03]  /*3b20*/  @P0 LDG.E.128 R48, desc[UR6][R10.64] ;  /* 0x000000060a300981 */ /* 0x000ea6000c1e1d00 */
[----:B------:R-:W-:Y:S01]  /*3b30*/  @P0 VIADD R0, R0, 0x20 ;  /* 0x0000002000000836 */ /* 0x000fe20000000000 */
[----:B------:R0:W5:Y:S03]  /*3b40*/  @P0 LD.E.128 R180, desc[UR6][R8.64] ;  /* 0x0000000608b40980 */ /* 0x000166000c101d00 */
[----:B------:R-:W-:-:S04]  /*3b50*/  @P3 IMAD.WIDE.U32 R22, R0, 0x10, R22 ;  /* 0x0000001000163825 */ /* 0x000fc800078e0016 */
[C---:B----4-:R-:W-:Y:S01]  /*3b60*/  @P3 IMAD.WIDE.U32 R24, R0.reuse, 0x10, R24 ;  /* 0x0000001000183825 */ /* 0x050fe200078e0018 */
[----:B------:R4:W5:Y:S03]  /*3b70*/  @P3 LDG.E.128 R244, desc[UR6][R22.64] ;  /* 0x0000000616f43981 */ /* 0x000966000c1e1d00 */
[C---:B---3--:R-:W-:Y:S01]  /*3b80*/  @P3 IMAD.WIDE.U32 R34, R0.reuse, 0x10, R34 ;  /* 0x0000001000223825 */ /* 0x048fe200078e0022 */
[----:B------:R4:W5:Y:S03]  /*3b90*/  @P3 LD.E.128 R184, desc[UR6][R24.64] ;  /* 0x0000000618b83980 */ /* 0x000966000c101d00 */
[----:B------:R-:W-:Y:S01]  /*3ba0*/  @P3 VIADD R0, R0, 0x20 ;  /* 0x0000002000003836 */ /* 0x000fe20000000000 */
[----:B------:R4:W5:Y:S03]  /*3bb0*/  @P3 LDG.E.128 R240, desc[UR6][R34.64] ;  /* 0x0000000622f03981 */ /* 0x000966000c1e1d00 */
[----:B0-----:R-:W-:-:S04]  /*3bc0*/  @P2 IMAD.WIDE.U32 R36, R0, 0x10, R36 ;  /* 0x0000001000242825 */ /* 0x001fc800078e0024 */
[C---:B-1----:R-:W-:Y:S01]  /*3bd0*/  @P2 IMAD.WIDE.U32 R26, R0.reuse, 0x10, R26 ;  /* 0x00000010001a2825 */ /* 0x042fe200078e001a */
[----:B------:R4:W5:Y:S03]  /*3be0*/  @P2 LDG.E.128 R236, desc[UR6][R36.64] ;  /* 0x0000000624ec2981 */ /* 0x000966000c1e1d00 */
[C---:B------:R-:W-:Y:S01]  /*3bf0*/  @P2 IMAD.WIDE.U32 R38, R0.reuse, 0x10, R38 ;  /* 0x0000001000262825 */ /* 0x040fe200078e0026 */
[----:B------:R-:W-:Y:S01]  /*3c00*/  @P2 IADD3 R0, PT, PT, R0, 0x20, RZ ;  /* 0x0000002000002810 */ /* 0x000fe20007ffe0ff */
[----:B------:R4:W5:Y:S04]  /*3c10*/  @P2 LD.E.128 R188, desc[UR6][R26.64] ;  /* 0x000000061abc2980 */ /* 0x000968000c101d00 */
[----:B------:R-:W-:Y:S01]  /*3c20*/  @P1 IMAD.WIDE.U32 R28, R0, 0x10, R28 ;  /* 0x00000010001c1825 */ /* 0x000fe200078e001c */
[----:B------:R4:W5:Y:S04]  /*3c30*/  @P2 LDG.E.128 R232, desc[UR6][R38.64] ;  /* 0x0000000626e82981 */ /* 0x000968000c1e1d00 */
[----:B------:R4:W5:Y:S04]  /*3c40*/  @P1 LDG.E.128 R228, desc[UR6][R28.64] ;  /* 0x000000061ce41981 */ /* 0x000968000c1e1d00 */
[----:B--2---:R0:W-:Y:S04]  /*3c50*/  @P5 STL.64 [R1+0x50], R56 ;  /* 0x0000503801005387 */ /* 0x0041e80000100a00 */
[----:B------:R1:W-:Y:S01]  /*3c60*/  @P5 STL.64 [R1+0x58], R58 ;  /* 0x0000583a01005387 */ /* 0x0003e20000100a00 */
[----:B------:R-:W-:-:S03]  /*3c70*/  ISETP.GE.U32.AND P5, PT, R20, 0x120, PT ;  /* 0x000001201400780c */ /* 0x000fc60003fa6070 */
[----:B------:R-:W-:Y:S01]  /*3c80*/  @P6 STL.64 [R1+0x80], R40 ;  /* 0x0000802801006387 */ /* 0x000fe20000100a00 */
[----:B0-----:R-:W-:Y:S01]  /*3c90*/  IMAD.MOV.U32 R56, RZ, RZ, R21 ;  /* 0x000000ffff387224 */ /* 0x001fe200078e0015 */
[----:B------:R-:W-:Y:S02]  /*3ca0*/  MOV R57, R16 ;  /* 0x0000001000397202 */ /* 0x000fe40000000f00 */
[----:B------:R0:W-:Y:S01]  /*3cb0*/  @P6 STL.64 [R1+0x88], R42 ;  /* 0x0000882a01006387 */ /* 0x0001e20000100a00 */
[----:B-1----:R-:W-:Y:S02]  /*3cc0*/  IMAD.MOV.U32 R58, RZ, RZ, R15 ;  /* 0x000000ffff3a7224 */ /* 0x002fe400078e000f */
[----:B------:R-:W-:-:S03]  /*3cd0*/  IMAD.MOV.U32 R59, RZ, RZ, R12 ;  /* 0x000000ffff3b7224 */ /* 0x000fc600078e000c */
[----:B------:R-:W1:Y:S01]  /*3ce0*/  @P5 LDC.64 R6, c[0x0][0x438] ;  /* 0x00010e00ff065b82 */ /* 0x000e620000000a00 */
[----:B------:R2:W-:Y:S07]  /*3cf0*/  @P4 STL.64 [R1+0x30], R44 ;  /* 0x0000302c01004387 */ /* 0x0005ee0000100a00 */
[----:B0-----:R-:W0:Y:S01]  /*3d00*/  LDC.64 R42, c[0x0][0x3d8] ;  /* 0x0000f600ff2a7b82 */ /* 0x001e220000000a00 */
[----:B------:R3:W-:Y:S04]  /*3d10*/  @P4 STL.64 [R1+0x38], R46 ;  /* 0x0000382e01004387 */ /* 0x0007e80000100a00 */
[----:B------:R-:W4:Y:S03]  /*3d20*/  @P4 LDG.E.128 R56, desc[UR6][R32.64] ;  /* 0x0000000620384981 */ /* 0x000f26000c1e1d00 */
[----:B------:R-:W1:Y:S08]  /*3d30*/  @P1 LDC.64 R40, c[0x0][0x438] ;  /* 0x00010e00ff281b82 */ /* 0x000e700000000a00 */
[----:B--2---:R-:W2:Y:S08]  /*3d40*/  LDC.64 R44, c[0x0][0x3d0] ;  /* 0x0000f400ff2c7b82 */ /* 0x004eb00000000a00 */
[----:B---3--:R-:W3:Y:S01]  /*3d50*/  LDC.64 R46, c[0x0][0x3d8] ;  /* 0x0000f600ff2e7b82 */ /* 0x008ee20000000a00 */
[----:B0-----:R-:W-:-:S05]  /*3d60*/  @P1 IMAD.WIDE.U32 R42, R0, 0x10, R42 ;  /* 0x00000010002a1825 */ /* 0x001fca00078e002a */
[----:B------:R0:W5:Y:S01]  /*3d70*/  @P1 LDG.E.128 R224, desc[UR6][R42.64] ;  /* 0x000000062ae01981 */ /* 0x000162000c1e1d00 */
[----:B-1----:R-:W-:-:S04]  /*3d80*/  @P1 IMAD.WIDE.U32 R40, R0, 0x10, R40 ;  /* 0x0000001000281825 */ /* 0x002fc800078e0028 */
[----:B------:R-:W-:Y:S01]  /*3d90*/  @P1 VIADD R0, R0, 0x20 ;  /* 0x0000002000001836 */ /* 0x000fe20000000000 */
[----:B------:R0:W5:Y:S03]  /*3da0*/  @P1 LD.E.128 R192, desc[UR6][R40.64] ;  /* 0x0000000628c01980 */ /* 0x000166000c101d00 */
[----:B--2---:R-:W-:-:S04]  /*3db0*/  @P5 IMAD.WIDE.U32 R44, R0, 0x10, R44 ;  /* 0x00000010002c5825 */ /* 0x004fc800078e002c */
[C---:B------:R-:W-:Y:S01]  /*3dc0*/  @P5 IMAD.WIDE.U32 R6, R0.reuse, 0x10, R6 ;  /* 0x0000001000065825 */ /* 0x040fe200078e0006 */
[----:B------:R0:W5:Y:S03]  /*3dd0*/  @P5 LDG.E.128 R220, desc[UR6][R44.64] ;  /* 0x000000062cdc5981 */ /* 0x000166000c1e1d00 */
[----:B---3--:R-:W-:Y:S01]  /*3de0*/  @P5 IMAD.WIDE.U32 R46, R0, 0x10, R46 ;  /* 0x00000010002e5825 */ /* 0x008fe200078e002e */
[----:B------:R0:W5:Y:S04]  /*3df0*/  @P5 LD.E.128 R196, desc[UR6][R6.64] ;  /* 0x0000000606c45980 */ /* 0x000168000c101d00 */
[----:B------:R0:W5:Y:S01]  /*3e00*/  @P5 LDG.E.128 R216, desc[UR6][R46.64] ;  /* 0x000000062ed85981 */ /* 0x000162000c1e1d00 */
[----:B------:R-:W-:Y:S01]  /*3e10*/  @P4 IMAD.MOV.U32 R135, RZ, RZ, RZ ;  /* 0x000000ffff874224 */ /* 0x000fe200078e00ff */
[----:B------:R-:W-:Y:S01]  /*3e20*/  LOP3.LUT R18, R18, 0xffffefff, RZ, 0xc0, !PT ;  /* 0xffffefff12127812 */ /* 0x000fe200078ec0ff */
[----:B------:R-:W-:-:S02]  /*3e30*/  HFMA2 R162, -RZ, RZ, 0, 0 ;  /* 0x00000000ffa27431 */ /* 0x000fc400000001ff */
[----:B------:R-:W-:Y:S01]  /*3e40*/  HFMA2 R130, -RZ, RZ, 0, 0 ;  /* 0x00000000ff827431 */ /* 0x000fe200000001ff */
[----:B------:R-:W-:Y:S02]  /*3e50*/  @P6 LOP3.LUT R18, R18, 0x1000, RZ, 0xfc, !PT ;  /* 0x0000100012126812 */ /* 0x000fe400078efcff */
        /* <DEDUP_REMOVED lines=13> */
[----:B------:R-:W-:Y:S01]  /*3f30*/  CS2R R124, SRZ ;  /* 0x00000000007c7805 */ /* 0x000fe2000001ff00 */
[----:B------:R-:W-:Y:S01]  /*3f40*/  IMAD.MOV.U32 R122, RZ, RZ, RZ ;  /* 0x000000ffff7a7224 */ /* 0x000fe200078e00ff */
[----:B------:R-:W-:Y:S02]  /*3f50*/  CS2R R120, SRZ ;  /* 0x0000000000787805 */ /* 0x000fe4000001ff00 */
[----:B------:R-:W-:Y:S01]  /*3f60*/  @P6 MOV R123, RZ ;  /* 0x000000ff007b6202 */ /* 0x000fe20000000f00 */
[----:B------:R-:W-:Y:S01]  /*3f70*/  @P0 IMAD.MOV.U32 R139, RZ, RZ, RZ ;  /* 0x000000ffff8b0224 */ /* 0x000fe200078e00ff */
[----:B------:R-:W-:Y:S01]  /*3f80*/  @P2 MOV R147, RZ ;  /* 0x000000ff00932202 */ /* 0x000fe20000000f00 */
[----:B------:R-:W-:Y:S01]  /*3f90*/  @P3 IMAD.MOV.U32 R143, RZ, RZ, RZ ;  /* 0x000000ffff8f3224 */ /* 0x000fe200078e00ff */
[----:B------:R-:W-:Y:S01]  /*3fa0*/  @P5 IADD3 R0, PT, PT, R0, 0x20, RZ ;  /* 0x0000002000005810 */ /* 0x000fe20007ffe0ff */
[----:B------:R-:W-:-:S02]  /*3fb0*/  @P1 IMAD.MOV.U32 R151, RZ, RZ, RZ ;  /* 0x000000ffff971224 */ /* 0x000fc400078e00ff */
[----:B------:R-:W-:Y:S01]  /*3fc0*/  @P5 IMAD.MOV.U32 R163, RZ, RZ, RZ ;  /* 0x000000ffffa35224 */ /* 0x000fe200078e00ff */
[----:B----4-:R0:W-:Y:S04]  /*3fd0*/  @P4 STL.64 [R1+0x20], R56 ;  /* 0x0000203801004387 */ /* 0x0101e80000100a00 */
[----:B------:R0:W-:Y:S04]  /*3fe0*/  @P4 STL.64 [R1+0x28], R58 ;  /* 0x0000283a01004387 */ /* 0x0001e80000100a00 */
[----:B------:R0:W-:Y:S04]  /*3ff0*/  @P0 STL.64 [R1+0x10], R52 ;  /* 0x0000103401000387 */ /* 0x0001e80000100a00 */
[----:B------:R0:W-:Y:S04]  /*4000*/  @P0 STL.64 [R1+0x18], R54 ;  /* 0x0000183601000387 */ /* 0x0001e80000100a00 */
[----:B------:R0:W-:Y:S04]  /*4010*/  @P0 STL.64 [R1], R48 ;  /* 0x0000003001000387 */ /* 0x0001e80000100a00 */
[----:B------:R0:W-:Y:S01]  /*4020*/  @P0 STL.64 [R1+0x8], R50 ;  /* 0x0000083201000387 */ /* 0x0001e20000100a00 */
[----:B------:R-:W-:-:S13]  /*4030*/  ISETP.GE.U32.AND P4, PT, R20, 0x140, PT ;  /* 0x000001401400780c */ /* 0x000fda0003f86070 */
[----:B0-----:R-:W-:Y:S05]  /*4040*/  @!P4 BRA `(.L_x_317) ;  /* 0x000000000074c947 */ /* 0x001fea0003800000 */
        /* <DEDUP_REMOVED lines=28> */
[----:B------:R-:W-:-:S07]  /*4210*/  CS2R R120, SRZ ;  /* 0x0000000000787805 */ /* 0x000fce000001ff00 */
.L_x_317:
[----:B------:R-:W-:Y:S05]  /*4220*/  BSYNC.RECONVERGENT B0 ;  /* 0x0000000000007941 */ /* 0x000fea0003800200 */
.L_x_314:
[----:B------:R-:W0:Y:S01]  /*4230*/  S2UR UR5, SR_CTAID.X ;  /* 0x00000000000579c3 */ /* 0x000e220000002500 */
[----:B------:R-:W1:Y:S01]  /*4240*/  LDCU UR8, c[0x0][0x384] ;  /* 0x00007080ff0877ac */ /* 0x000e620008000800 */
[----:B------:R-:W-:Y:S01]  /*4250*/  SHF.R.U32.HI R0, RZ, 0x5, R17 ;  /* 0x00000005ff007819 */ /* 0x000fe20000011611 */
[----:B0-----:R-:W-:-:S06]  /*4260*/  USHF.L.U32 UR4, UR5, 0x2, URZ ;  /* 0x0000000205047899 */ /* 0x001fcc00080006ff */
[----:B------:R-:W-:-:S04]  /*4270*/  LOP3.LUT R118, R0, UR4, RZ, 0xfc, !PT ;  /* 0x0000000400767c12 */ /* 0x000fc8000f8efcff */
[----:B-1----:R-:W-:-:S13]  /*4280*/  ISETP.GE.AND P0, PT, R118, UR8, PT ;  /* 0x0000000876007c0c */ /* 0x002fda000bf06270 */
[----:B------:R-:W-:Y:S05]  /*4290*/  @P0 EXIT ;  /* 0x000000000000094d */ /* 0x000fea0003800000 */
[----:B-----5:R0:W-:Y:S01]  /*42a0*/  STL [R1+0x430], R132 ;  /* 0x0004308401007387 */ /* 0x0201e20000100800 */
[----:B------:R-:W-:Y:S01]  /*42b0*/  PRMT R250, R246, 0x7632, R250 ;  /* 0x00007632f6fa7816 */ /* 0x000fe200000000fa */
[----:B------:R-:W1:Y:S01]  /*42c0*/  LDC R0, c[0x0][0x360] ;  /* 0x0000d800ff007b82 */ /* 0x000e620000000800 */
[----:B------:R-:W-:Y:S01]  /*42d0*/  PRMT R249, R141, 0x7632, R249 ;  /* 0x000076328df97816 */ /* 0x000fe200000000f9 */
[----:B------:R-:W3:Y:S01]  /*42e0*/  LDL R68, [R1+0x44] ;  /* 0x0000440001447983 */ /* 0x000ee20000100800 */
[----:B------:R-:W-:Y:S01]  /*42f0*/  PRMT R248, R241, 0x7632, R248 ;  /* 0x00007632f1f87816 */ /* 0x000fe200000000f8 */
[----:B--2-4-:R-:W-:Y:S01]  /*4300*/  IMAD.HI.U32 R3, R19, -0x2daee0ad, RZ ;  /* 0xd2511f5313037827 */ /* 0x014fe200078e00ff */
[----:B------:R-:W-:Y:S01]  /*4310*/  PRMT R159, R185, 0x7632, R159 ;  /* 0x00007632b99f7816 */ /* 0x000fe2000000009f */
[----:B------:R-:W2:Y:S01]  /*4320*/  LDL R98, [R1+0x28] ;  /* 0x0000280001627983 */ /* 0x000ea20000100800 */
[----:B------:R-:W-:Y:S01]  /*4330*/  PRMT R158, R245, 0x7632, R158 ;  /* 0x00007632f59e7816 */ /* 0x000fe2000000009e */
[----:B------:R-:W-:Y:S01]  /*4340*/  VIADD R4, R60, 0x9e3779b9 ;  /* 0x9e3779b93c047836 */ /* 0x000fe20000000000 */
[----:B------:R-:W-:Y:S01]  /*4350*/  PRMT R157, R140, 0x7632, R157 ;  /* 0x000076328c9d7816 */ /* 0x000fe2000000009d */
[----:B------:R-:W4:Y:S01]  /*4360*/  LDL R39, [R1+0x74] ;  /* 0x0000740001277983 */ /* 0x000f220000100800 */
[----:B------:R-:W-:Y:S01]  /*4370*/  PRMT R156, R240, 0x7632, R156 ;  /* 0x00007632f09c7816 */ /* 0x000fe2000000009c */
[----:B------:R-:W-:Y:S01]  /*4380*/  IMAD R7, R19, -0x2daee0ad, RZ ;  /* 0xd2511f5313077824 */ /* 0x000fe200078e02ff */
[----:B------:R-:W-:Y:S01]  /*4390*/  PRMT R155, R184, 0x7632, R155 ;  /* 0x00007632b89b7816 */ /* 0x000fe2000000009b */
[----:B------:R-:W4:Y:S01]  /*43a0*/  LDL R65, [R1+0x54] ;  /* 0x0000540001417983 */ /* 0x000f220000100800 */
[----:B------:R-:W-:Y:S01]  /*43b0*/  PRMT R154, R244, 0x7632, R154 ;  /* 0x00007632f49a7816 */ /* 0x000fe2000000009a */
[----:B------:R-:W-:Y:S01]  /*43c0*/  VIADD R8, R61, 0xbb67ae85 ;  /* 0xbb67ae853d087836 */ /* 0x000fe20000000000 */
[----:B------:R-:W-:Y:S01]  /*43d0*/  PRMT R153, R139, 0x7632, R153 ;  /* 0x000076328b997816 */ /* 0x000fe20000000099 */
[----:B------:R-:W4:Y:S01]  /*43e0*/  LDL R36, [R1+0x60] ;  /* 0x0000600001247983 */ /* 0x000f220000100800 */
[----:B------:R-:W-:Y:S01]  /*43f0*/  PRMT R117, R183, 0x7632, R117 ;  /* 0x00007632b7757816 */ /* 0x000fe20000000075 */
[----:B------:R-:W0:Y:S02]  /*4400*/  LDCU UR12, c[0x0][0x388] ;  /* 0x00007100ff0c77ac */ /* 0x000e240008000800 */
[----:B------:R-:W3:Y:S01]  /*4410*/  LDL R83, [R1+0x30] ;  /* 0x0000300001537983 */ /* 0x000ee20000100800 */
[----:B------:R-:W-:Y:S01]  /*4420*/  PRMT R115, R138, 0x7632, R115 ;  /* 0x000076328a737816 */ /* 0x000fe20000000073 */
[----:B------:R-:W0:Y:S02]  /*4430*/  LDCU.U8 UR10, c[0x0][0x410] ;  /* 0x00008200ff0a77ac */ /* 0x000e240008000000 */
[----:B------:R-:W4:Y:S01]  /*4440*/  LDL R33, [R1+0x70] ;  /* 0x0000700001217983 */ /* 0x000f220000100800 */
[----:B------:R-:W-:Y:S01]  /*4450*/  PRMT R113, R182, 0x7632, R113 ;  /* 0x00007632b6717816 */ /* 0x000fe20000000071 */
[----:B------:R-:W0:Y:S02]  /*4460*/  LDCU UR11, c[0x0][0x448] ;  /* 0x00008900ff0b77ac */ /* 0x000e240008000800 */
[----:B------:R-:W4:Y:S01]  /*4470*/  LDL R62, [R1+0x40] ;  /* 0x00004000013e7983 */ /* 0x000f220000100800 */
[----:B------:R-:W-:Y:S01]  /*4480*/  PRMT R111, R137, 0x7632, R111 ;  /* 0x00007632896f7816 */ /* 0x000fe2000000006f */
[----:B------:R-:W0:Y:S02]  /*4490*/  LDCU.64 UR8, c[0x0][0x3a0] ;  /* 0x00007400ff0877ac */ /* 0x000e240008000a00 */
[----:B------:R-:W4:Y:S04]  /*44a0*/  LDL R30, [R1+0x8c] ;  /* 0x00008c00011e7983 */ /* 0x000f280000100800 */
[----:B------:R-:W3:Y:S04]  /*44b0*/  LDL R92, [R1+0x24] ;  /* 0x00002400015c7983 */ /* 0x000ee80000100800 */
[----:B------:R-:W4:Y:S04]  /*44c0*/  LDL R86, [R1+0x20] ;  /* 0x0000200001567983 */ /* 0x000f280000100800 */
[----:B------:R-:W4:Y:S04]  /*44d0*/  LDL R45, [R1+0x78] ;  /* 0x00007800012d7983 */ /* 0x000f280000100800 */
        /* <DEDUP_REMOVED lines=18> */
[----:B0-----:R-:W-:Y:S01]  /*4600*/  PRMT R132, R203, 0x7632, R132 ;  /* 0x00007632cb847816 */ /* 0x001fe20000000084 */
[----:B-1----:R-:W-:Y:S01]  /*4610*/  IMAD R17, R0, UR5, R17 ;  /* 0x0000000500117c24 */ /* 0x002fe2000f8e0211 */
[----:B------:R-:W-:Y:S01]  /*4620*/  PRMT R109, R181, 0x7632, R109 ;  /* 0x00007632b56d7816 */ /* 0x000fe2000000006d */
[----:B------:R0:W-:Y:S01]  /*4630*/  STL [R1+0x42c], R85 ;  /* 0x00042c5501007387 */ /* 0x0001e20000100800 */
[----:B------:R-:W-:Y:S01]  /*4640*/  PRMT R107, R136, 0x7632, R107 ;  /* 0x00007632886b7816 */ /* 0x000fe2000000006b */
[----:B------:R-:W-:Y:S01]  /*4650*/  IMAD.HI.U32 R0, R17, -0x326172a9, RZ ;  /* 0xcd9e8d5711007827 */ /* 0x000fe200078e00ff */
[----:B------:R-:W-:Y:S01]  /*4660*/  PRMT R105, R180, 0x7632, R105 ;  /* 0x00007632b4697816 */ /* 0x000fe20000000069 */
[----:B------:R1:W-:Y:S01]  /*4670*/  STL [R1+0x428], R84 ;  /* 0x0004285401007387 */ /* 0x0003e20000100800 */
[----:B------:R-:W-:Y:S01]  /*4680*/  PRMT R103, R135, 0x7632, R103 ;  /* 0x0000763287677816 */ /* 0x000fe20000000067 */
[----:B------:R-:W-:Y:S01]  /*4690*/  IMAD R5, R17, -0x326172a9, RZ ;  /* 0xcd9e8d5711057824 */ /* 0x000fe200078e02ff */
[----:B------:R-:W-:Y:S01]  /*46a0*/  PRMT R101, R179, 0x7632, R101 ;  /* 0x00007632b3657816 */ /* 0x000fe20000000065 */
[----:B------:R1:W-:Y:S01]  /*46b0*/  STL [R1+0x424], R176 ;  /* 0x000424b001007387 */ /* 0x0003e20000100800 */
[----:B------:R-:W-:Y:S01]  /*46c0*/  LOP3.LUT R3, R3, R61, RZ, 0x3c, !PT ;  /* 0x0000003d03037212 */ /* 0x000fe200078e3cff */
[----:B------:R-:W2:Y:S01]  /*46d0*/  LDCU.64 UR4, c[0x0][0x398] ;  /* 0x00007300ff0477ac */ /* 0x000ea20008000a00 */
[----:B0-----:R-:W-:Y:S01]  /*46e0*/  PRMT R85, R211, 0x7632, R85 ;  /* 0x00007632d3557816 */ /* 0x001fe20000000055 */
[----:B------:R0:W-:Y:S01]  /*46f0*/  STL [R1+0x420], R82 ;  /* 0x0004205201007387 */ /* 0x0001e20000100800 */
[----:B------:R-:W-:Y:S01]  /*4700*/  LOP3.LUT R0, R13, R0, R60, 0x96, !PT ;  /* 0x000000000d007212 */ /* 0x000fe200078e963c */
[----:B------:R-:W-:Y:S01]  /*4710*/  IMAD.HI.U32 R2, R3, -0x326172a9, RZ ;  /* 0xcd9e8d5703027827 */ /* 0x000fe200078e00ff */
[----:B------:R-:W-:Y:S01]  /*4720*/  LOP3.LUT R14, R14, 0x3, RZ, 0xc0, !PT ;  /* 0x000000030e0e7812 */ /* 0x000fe200078ec0ff */
[----:B------:R0:W-:Y:S01]  /*4730*/  STL [R1+0x41c], R81 ;  /* 0x00041c5101007387 */ /* 0x0001e20000100800 */
[----:B-1----:R-:W-:Y:S01]  /*4740*/  PRMT R84, R207, 0x7632, R84 ;  /* 0x00007632cf547816 */ /* 0x002fe20000000054 */
[----:B------:R-:W-:Y:S01]  /*4750*/  IMAD.HI.U32 R6, R0, -0x2daee0ad, RZ ;  /* 0xd2511f5300067827 */ /* 0x000fe200078e00ff */
[----:B------:R-:W-:Y:S01]  /*4760*/  PRMT R176, R215, 0x7632, R176 ;  /* 0x00007632d7b07816 */ /* 0x000fe200000000b0 */
[----:B------:R1:W-:Y:S01]  /*4770*/  STL [R1+0x418], R131 ;  /* 0x0004188301007387 */ /* 0x0003e20000100800 */
[----:B------:R-:W-:Y:S01]  /*4780*/  LOP3.LUT R2, R4, R5, R2, 0x96, !PT ;  /* 0x0000000504027212 */ /* 0x000fe200078e9602 */
[----:B------:R-:W-:Y:S01]  /*4790*/  IMAD R3, R3, -0x326172a9, RZ ;  /* 0xcd9e8d5703037824 */ /* 0x000fe200078e02ff */
[----:B0-----:R-:W-:Y:S01]  /*47a0*/  PRMT R82, R202, 0x7632, R82 ;  /* 0x00007632ca527816 */ /* 0x001fe20000000052 */
[----:B------:R0:W-:Y:S01]  /*47b0*/  STL [R1+0x414], R79 ;  /* 0x0004144f01007387 */ /* 0x0001e20000100800 */
[----:B------:R-:W-:Y:S01]  /*47c0*/  LOP3.LUT R6, R8, R7, R6, 0x96, !PT ;  /* 0x0000000708067212 */ /* 0x000fe200078e9606 */
[----:B------:R-:W-:Y:S01]  /*47d0*/  IMAD R8, R0, -0x2daee0ad, RZ ;  /* 0xd2511f5300087824 */ /* 0x000fe200078e02ff */
[----:B------:R-:W-:Y:S01]  /*47e0*/  PRMT R81, R210, 0x7632, R81 ;  /* 0x00007632d2517816 */ /* 0x000fe20000000051 */
[----:B------:R0:W-:Y:S01]  /*47f0*/  STL [R1+0x410], R78 ;  /* 0x0004104e01007387 */ /* 0x0001e20000100800 */
[----:B------:R-:W-:Y:S01]  /*4800*/  IMAD.HI.U32 R5, R2, -0x2daee0ad, RZ ;  /* 0xd2511f5302057827 */ /* 0x000fe200078e00ff */
[----:B-1----:R-:W-:-:S02]  /*4810*/  PRMT R131, R206, 0x7632, R131 ;  /* 0x00007632ce837816 */ /* 0x002fc40000000083 */
[----:B------:R1:W-:Y:S01]  /*4820*/  STL [R1+0x40c], R175 ;  /* 0x00040caf01007387 */ /* 0x0003e20000100800 */
[----:B------:R-:W-:Y:S01]  /*4830*/  IADD3 R7, PT, PT, R61, 0x76cf5d0a, RZ ;  /* 0x76cf5d0a3d077810 */ /* 0x000fe20007ffe0ff */
[----:B------:R-:W-:Y:S02]  /*4840*/  IMAD.HI.U32 R0, R6, -0x326172a9, RZ ;  /* 0xcd9e8d5706007827 */ /* 0x000fe400078e00ff */
[----:B------:R1:W-:Y:S01]  /*4850*/  STL [R1+0x408], R76 ;  /* 0x0004084c01007387 */ /* 0x0003e20000100800 */
[----:B0-----:R-:W-:Y:S01]  /*4860*/  PRMT R79, R214, 0x7632, R79 ;  /* 0x00007632d64f7816 */ /* 0x001fe2000000004f */
[----:B------:R-:W-:Y:S01]  /*4870*/  VIADD R4, R60, 0x3c6ef372 ;  /* 0x3c6ef3723c047836 */ /* 0x000fe20000000000 */
[----:B------:R-:W-:Y:S01]  /*4880*/  PRMT R78, R201, 0x7632, R78 ;  /* 0x00007632c94e7816 */ /* 0x000fe2000000004e */
[----:B------:R0:W-:Y:S01]  /*4890*/  STL [R1+0x404], R75 ;  /* 0x0004044b01007387 */ /* 0x0001e20000100800 */
[----:B------:R-:W-:Y:S01]  /*48a0*/  LOP3.LUT R5, R7, R8, R5, 0x96, !PT ;  /* 0x0000000807057212 */ /* 0x000fe200078e9605 */
[----:B------:R-:W-:Y:S01]  /*48b0*/  IMAD R7, R2, -0x2daee0ad, RZ ;  /* 0xd2511f5302077824 */ /* 0x000fe200078e02ff */
[----:B-1----:R-:W-:Y:S01]  /*48c0*/  PRMT R175, R209, 0x7632, R175 ;  /* 0x00007632d1af7816 */ /* 0x002fe200000000af */
[----:B------:R1:W-:Y:S01]  /*48d0*/  STL [R1+0x400], R130 ;  /* 0x0004008201007387 */ /* 0x0003e20000100800 */
[----:B------:R-:W-:Y:S01]  /*48e0*/  LOP3.LUT R0, R4, R3, R0, 0x96, !PT ;  /* 0x0000000304007212 */ /* 0x000fe200078e9600 */
[----:B------:R-:W-:Y:S01]  /*48f0*/  VIADD R4, R60, 0xdaa66d2b ;  /* 0xdaa66d2b3c047836 */ /* 0x000fe20000000000 */
[----:B------:R-:W-:Y:S01]  /*4900*/  PRMT R76, R205, 0x7632, R76 ;  /* 0x00007632cd4c7816 */ /* 0x000fe2000000004c */
[----:B------:R1:W-:Y:S01]  /*4910*/  STL [R1+0x3fc], R73 ;  /* 0x0003fc4901007387 */ /* 0x0003e20000100800 */
[----:B------:R-:W-:Y:S01]  /*4920*/  IMAD R3, R6, -0x326172a9, RZ ;  /* 0xcd9e8d5706037824 */ /* 0x000fe200078e02ff */
[----:B0-----:R-:W-:Y:S01]  /*4930*/  PRMT R75, R213, 0x7632, R75 ;  /* 0x00007632d54b7816 */ /* 0x001fe2000000004b */
[----:B------:R-:W-:Y:S01]  /*4940*/  IMAD.HI.U32 R2, R5, -0x326172a9, RZ ;  /* 0xcd9e8d5705027827 */ /* 0x000fe200078e00ff */
[----:B------:R0:W-:Y:S01]  /*4950*/  STL [R1+0x3f8], R72 ;  /* 0x0003f84801007387 */ /* 0x0001e20000100800 */
[----:B------:R-:W-:-:S02]  /*4960*/  IADD3 R8, PT, PT, R61, 0x32370b8f, RZ ;  /* 0x32370b8f3d087810 */ /* 0x000fc40007ffe0ff */
[----:B-1----:R-:W-:Y:S01]  /*4970*/  PRMT R130, R200, 0x7632, R130 ;  /* 0x00007632c8827816 */ /* 0x002fe20000000082 */
[----:B------:R1:W-:Y:S01]  /*4980*/  STL [R1+0x3f4], R174 ;  /* 0x0003f4ae01007387 */ /* 0x0003e20000100800 */
[----:B------:R-:W-:Y:S01]  /*4990*/  IMAD.HI.U32 R6, R0, -0x2daee0ad, RZ ;  /* 0xd2511f5300067827 */ /* 0x000fe200078e00ff */
[----:B------:R-:W-:Y:S02]  /*49a0*/  PRMT R73, R208, 0x7632, R73 ;  /* 0x00007632d0497816 */ /* 0x000fe40000000049 */
[----:B------:R1:W-:Y:S01]  /*49b0*/  STL [R1+0x3f0], R70 ;  /* 0x0003f04601007387 */ /* 0x0003e20000100800 */
[----:B------:R-:W-:Y:S01]  /*49c0*/  LOP3.LUT R2, R4, R3, R2, 0x96, !PT ;  /* 0x0000000304027212 */ /* 0x000fe200078e9602 */
[----:B------:R-:W-:Y:S01]  /*49d0*/  IMAD R5, R5, -0x326172a9, RZ ;  /* 0xcd9e8d5705057824 */ /* 0x000fe200078e02ff */
[----:B0-----:R-:W-:Y:S01]  /*49e0*/  PRMT R72, R204, 0x7632, R72 ;  /* 0x00007632cc487816 */ /* 0x001fe20000000048 */
[----:B------:R0:W-:Y:S01]  /*49f0*/  STL [R1+0x3ec], R69 ;  /* 0x0003ec4501007387 */ /* 0x0001e20000100800 */
[----:B------:R-:W-:Y:S01]  /*4a00*/  LOP3.LUT R6, R8, R7, R6, 0x96, !PT ;  /* 0x0000000708067212 */ /* 0x000fe200078e9606 */
[----:B------:R-:W-:-:S02]  /*4a10*/  VIADD R8, R61, 0xed9eba14 ;  /* 0xed9eba143d087836 */ /* 0x000fc40000000000 */
[----:B------:R0:W-:Y:S01]  /*4a20*/  STL [R1+0x3e8], R129 ;  /* 0x0003e88101007387 */ /* 0x0001e20000100800 */
[----:B-1----:R-:W-:Y:S01]  /*4a30*/  PRMT R174, R212, 0x7632, R174 ;  /* 0x00007632d4ae7816 */ /* 0x002fe200000000ae */
[----:B------:R-:W-:Y:S02]  /*4a40*/  IMAD R7, R0, -0x2daee0ad, RZ ;  /* 0xd2511f5300077824 */ /* 0x000fe400078e02ff */
[----:B------:R1:W-:Y:S01]  /*4a50*/  STL [R1+0x3e4], R67 ;  /* 0x0003e44301007387 */ /* 0x0003e20000100800 */
[----:B------:R-:W-:Y:S01]  /*4a60*/  PRMT R70, R163, 0x7632, R70 ;  /* 0x00007632a3467816 */ /* 0x000fe20000000046 */
[----:B------:R-:W-:Y:S02]  /*4a70*/  IMAD.HI.U32 R4, R2, -0x2daee0ad, RZ ;  /* 0xd2511f5302047827 */ /* 0x000fe400078e00ff */
[----:B------:R1:W-:Y:S01]  /*4a80*/  STL [R1+0x3e0], R66 ;  /* 0x0003e04201007387 */ /* 0x0003e20000100800 */
[----:B0-----:R-:W-:Y:S01]  /*4a90*/  PRMT R69, R219, 0x7632, R69 ;  /* 0x00007632db457816 */ /* 0x001fe20000000045 */
[----:B------:R-:W-:Y:S01]  /*4aa0*/  IMAD.HI.U32 R0, R6, -0x326172a9, RZ ;  /* 0xcd9e8d5706007827 */ /* 0x000fe200078e00ff */
[----:B------:R-:W-:Y:S01]  /*4ab0*/  PRMT R129, R199, 0x7632, R129 ;  /* 0x00007632c7817816 */ /* 0x000fe20000000081 */
[----:B------:R0:W-:Y:S01]  /*4ac0*/  STL [R1+0x3dc], R173 ;  /* 0x0003dcad01007387 */ /* 0x0001e20000100800 */
[----:B------:R-:W-:Y:S01]  /*4ad0*/  PRMT R99, R134, 0x7632, R99 ;  /* 0x0000763286637816 */ /* 0x000fe20000000063 */
[----:B------:R-:W-:Y:S01]  /*4ae0*/  VIADD R3, R60, 0x78dde6e4 ;  /* 0x78dde6e43c037836 */ /* 0x000fe20000000000 */
[----:B-1----:R-:W-:Y:S01]  /*4af0*/  PRMT R67, R223, 0x7632, R67 ;  /* 0x00007632df437816 */ /* 0x002fe20000000043 */
[----:B------:R1:W-:Y:S01]  /*4b00*/  STL [R1+0x3d8], R64 ;  /* 0x0003d84001007387 */ /* 0x0003e20000100800 */
[----:B------:R-:W-:-:S02]  /*4b10*/  PRMT R96, R178, 0x7632, R96 ;  /* 0x00007632b2607816 */ /* 0x000fc40000000060 */
[----:B------:R-:W-:Y:S01]  /*4b20*/  PRMT R66, R162, 0x7632, R66 ;  /* 0x00007632a2427816 */ /* 0x000fe20000000042 */
[----:B------:R1:W-:Y:S01]  /*4b30*/  STL [R1+0x3d4], R63 ;  /* 0x0003d43f01007387 */ /* 0x0003e20000100800 */
[----:B------:R-:W-:Y:S01]  /*4b40*/  LOP3.LUT R4, R8, R7, R4, 0x96, !PT ;  /* 0x0000000708047212 */ /* 0x000fe200078e9604 */
[----:B------:R-:W-:Y:S01]  /*4b50*/  IMAD R7, R2, -0x2daee0ad, RZ ;  /* 0xd2511f5302077824 */ /* 0x000fe200078e02ff */
[----:B0-----:R-:W-:Y:S01]  /*4b60*/  PRMT R173, R218, 0x7632, R173 ;  /* 0x00007632daad7816 */ /* 0x001fe200000000ad */
[----:B------:R0:W-:Y:S01]  /*4b70*/  STL [R1+0x3d0], R128 ;  /* 0x0003d08001007387 */ /* 0x0001e20000100800 */
[----:B------:R-:W-:Y:S01]  /*4b80*/  PRMT R93, R133, 0x7632, R93 ;  /* 0x00007632855d7816 */ /* 0x000fe2000000005d */
[----:B------:R-:W-:Y:S01]  /*4b90*/  IMAD.HI.U32 R2, R4, -0x326172a9, RZ ;  /* 0xcd9e8d5704027827 */ /* 0x000fe200078e00ff */
[----:B------:R-:W-:Y:S01]  /*4ba0*/  LOP3.LUT R0, R3, R5, R0, 0x96, !PT ;  /* 0x0000000503007212 */ /* 0x000fe200078e9600 */
[----:B------:R0:W-:Y:S01]  /*4bb0*/  STL [R1+0x3cc], R59 ;  /* 0x0003cc3b01007387 */ /* 0x0001e20000100800 */
[----:B-1----:R-:W-:Y:S01]  /*4bc0*/  PRMT R64, R198, 0x7632, R64 ;  /* 0x00007632c6407816 */ /* 0x002fe20000000040 */
[----:B------:R-:W-:Y:S01]  /*4bd0*/  IMAD R3, R6, -0x326172a9, RZ ;  /* 0xcd9e8d5706037824 */ /* 0x000fe200078e02ff */
[----:B------:R-:W-:Y:S01]  /*4be0*/  PRMT R63, R222, 0x7632, R63 ;  /* 0x00007632de3f7816 */ /* 0x000fe2000000003f */
[----:B------:R1:W-:Y:S01]  /*4bf0*/  STL [R1+0x3c8], R58 ;  /* 0x0003c83a01007387 */ /* 0x0003e20000100800 */
[----:B------:R-:W-:Y:S01]  /*4c00*/  PRMT R90, R177, 0x7632, R90 ;  /* 0x00007632b15a7816 */ /* 0x000fe2000000005a */
[----:B------:R-:W-:Y:S01]  /*4c10*/  IMAD.HI.U32 R6, R0, -0x2daee0ad, RZ ;  /* 0xd2511f5300067827 */ /* 0x000fe200078e00ff */
[----:B0-----:R-:W-:Y:S01]  /*4c20*/  PRMT R128, R161, 0x7632, R128 ;  /* 0x00007632a1807816 */ /* 0x001fe20000000080 */
[----:B------:R0:W-:Y:S01]  /*4c30*/  STL [R1+0x3c4], R172 ;  /* 0x0003c4ac01007387 */ /* 0x0001e20000100800 */
[----:B------:R-:W-:Y:S01]  /*4c40*/  IADD3 R5, PT, PT, R60, 0x1715609d, RZ ;  /* 0x1715609d3c057810 */ /* 0x000fe20007ffe0ff */
[----:B------:R-:W-:-:S02]  /*4c50*/  VIADD R8, R61, 0xa9066899 ;  /* 0xa90668993d087836 */ /* 0x000fc40000000000 */
[----:B------:R0:W-:Y:S01]  /*4c60*/  STL [R1+0x3c0], R56 ;  /* 0x0003c03801007387 */ /* 0x0001e20000100800 */
[----:B------:R-:W-:Y:S02]  /*4c70*/  PRMT R59, R217, 0x7632, R59 ;  /* 0x00007632d93b7816 */ /* 0x000fe4000000003b */
[----:B-1----:R-:W-:Y:S01]  /*4c80*/  PRMT R58, R197, 0x7632, R58 ;  /* 0x00007632c53a7816 */ /* 0x002fe2000000003a */
[----:B------:R1:W-:Y:S01]  /*4c90*/  STL [R1+0x3bc], R55 ;  /* 0x0003bc3701007387 */ /* 0x0003e20000100800 */
[----:B------:R-:W-:Y:S01]  /*4ca0*/  LOP3.LUT R2, R5, R3, R2, 0x96, !PT ;  /* 0x0000000305027212 */ /* 0x000fe200078e9602 */
[----:B------:R-:W-:Y:S01]  /*4cb0*/  IMAD R3, R4, -0x326172a9, RZ ;  /* 0xcd9e8d5704037824 */ /* 0x000fe200078e02ff */
[----:B0-----:R-:W-:Y:S01]  /*4cc0*/  PRMT R172, R221, 0x7632, R172 ;  /* 0x00007632ddac7816 */ /* 0x001fe200000000ac */
[----:B------:R0:W-:Y:S01]  /*4cd0*/  STL [R1+0x3b8], R127 ;  /* 0x0003b87f01007387 */ /* 0x0001e20000100800 */
[----:B------:R-:W-:Y:S01]  /*4ce0*/  LOP3.LUT R6, R8, R7, R6, 0x96, !PT ;  /* 0x0000000708067212 */ /* 0x000fe200078e9606 */
[----:B------:R-:W-:Y:S01]  /*4cf0*/  VIADD R7, R61, 0x646e171e ;  /* 0x646e171e3d077836 */ /* 0x000fe20000000000 */
[----:B------:R-:W-:Y:S01]  /*4d00*/  PRMT R56, R160, 0x7632, R56 ;  /* 0x00007632a0387816 */ /* 0x000fe20000000038 */
[----:B------:R0:W-:Y:S01]  /*4d10*/  STL [R1+0x3b4], R53 ;  /* 0x0003b43501007387 */ /* 0x0001e20000100800 */
[----:B------:R-:W-:Y:S01]  /*4d20*/  IMAD R8, R0, -0x2daee0ad, RZ ;  /* 0xd2511f5300087824 */ /* 0x000fe200078e02ff */
[----:B-1----:R-:W-:Y:S01]  /*4d30*/  PRMT R55, R216, 0x7632, R55 ;  /* 0x00007632d8377816 */ /* 0x002fe20000000037 */
[----:B------:R-:W-:Y:S01]  /*4d40*/  IMAD.HI.U32 R5, R2, -0x2daee0ad, RZ ;  /* 0xd2511f5302057827 */ /* 0x000fe200078e00ff */
[----:B------:R1:W-:Y:S01]  /*4d50*/  STL [R1+0x3b0], R52 ;  /* 0x0003b03401007387 */ /* 0x0003e20000100800 */
[----:B------:R-:W-:-:S02]  /*4d60*/  IADD3 R4, PT, PT, R60, -0x4ab325aa, RZ ;  /* 0xb54cda563c047810 */ /* 0x000fc40007ffe0ff */
[----:B0-----:R-:W-:Y:S01]  /*4d70*/  PRMT R127, R196, 0x7632, R127 ;  /* 0x00007632c47f7816 */ /* 0x001fe2000000007f */
[----:B------:R0:W-:Y:S01]  /*4d80*/  STL [R1+0x3ac], R171 ;  /* 0x0003acab01007387 */ /* 0x0001e20000100800 */
[----:B------:R-:W-:Y:S01]  /*4d90*/  IMAD.HI.U32 R0, R6, -0x326172a9, RZ ;  /* 0xcd9e8d5706007827 */ /* 0x000fe200078e00ff */
[----:B------:R-:W-:Y:S02]  /*4da0*/  PRMT R53, R220, 0x7632, R53 ;  /* 0x00007632dc357816 */ /* 0x000fe40000000035 */
[----:B------:R0:W-:Y:S01]  /*4db0*/  STL [R1+0x3a8], R50 ;  /* 0x0003a83201007387 */ /* 0x0001e20000100800 */
[----:B------:R-:W-:Y:S01]  /*4dc0*/  LOP3.LUT R5, R7, R8, R5, 0x96, !PT ;  /* 0x0000000807057212 */ /* 0x000fe200078e9605 */
[----:B------:R-:W-:Y:S01]  /*4dd0*/  IMAD R7, R2, -0x2daee0ad, RZ ;  /* 0xd2511f5302077824 */ /* 0x000fe200078e02ff */
[----:B-1----:R-:W-:Y:S01]  /*4de0*/  PRMT R52, R151, 0x7632, R52 ;  /* 0x0000763297347816 */ /* 0x002fe20000000034 */
[----:B------:R1:W-:Y:S01]  /*4df0*/  STL [R1+0x3a4], R49 ;  /* 0x0003a43101007387 */ /* 0x0003e20000100800 */
[----:B------:R-:W-:Y:S01]  /*4e00*/  LOP3.LUT R0, R4, R3, R0, 0x96, !PT ;  /* 0x0000000304007212 */ /* 0x000fe200078e9600 */
[----:B------:R-:W-:-:S02]  /*4e10*/  VIADD R4, R60, 0x5384540f ;  /* 0x5384540f3c047836 */ /* 0x000fc40000000000 */
[----:B------:R1:W-:Y:S01]  /*4e20*/  STL [R1+0x3a0], R126 ;  /* 0x0003a07e01007387 */ /* 0x0003e20000100800 */
[----:B0-----:R-:W-:Y:S01]  /*4e30*/  PRMT R171, R227, 0x7632, R171 ;  /* 0x00007632e3ab7816 */ /* 0x001fe200000000ab */
[----:B------:R-:W-:Y:S02]  /*4e40*/  IMAD R3, R6, -0x326172a9, RZ ;  /* 0xcd9e8d5706037824 */ /* 0x000fe400078e02ff */
[----:B------:R0:W-:Y:S01]  /*4e50*/  STL [R1+0x39c], R47 ;  /* 0x00039c2f01007387 */ /* 0x0001e20000100800 */
[----:B------:R-:W-:Y:S01]  /*4e60*/  PRMT R50, R195, 0x7632, R50 ;  /* 0x00007632c3327816 */ /* 0x000fe20000000032 */
[----:B------:R-:W-:Y:S02]  /*4e70*/  IMAD.HI.U32 R2, R5, -0x326172a9, RZ ;  /* 0xcd9e8d5705027827 */ /* 0x000fe400078e00ff */
[----:B------:R0:W-:Y:S01]  /*4e80*/  STL [R1+0x398], R46 ;  /* 0x0003982e01007387 */ /* 0x0001e20000100800 */
[----:B-1----:R-:W-:Y:S01]  /*4e90*/  PRMT R49, R231, 0x7632, R49 ;  /* 0x00007632e7317816 */ /* 0x002fe20000000031 */
[----:B------:R-:W-:Y:S01]  /*4ea0*/  IMAD.HI.U32 R6, R0, -0x2daee0ad, RZ ;  /* 0xd2511f5300067827 */ /* 0x000fe200078e00ff */
[----:B------:R-:W-:Y:S01]  /*4eb0*/  PRMT R126, R150, 0x7632, R126 ;  /* 0x00007632967e7816 */ /* 0x000fe2000000007e */
[----:B------:R1:W-:Y:S01]  /*4ec0*/  STL [R1+0x394], R170 ;  /* 0x000394aa01007387 */ /* 0x0003e20000100800 */
[----:B------:R-:W-:Y:S01]  /*4ed0*/  LOP3.LUT R2, R4, R3, R2, 0x96, !PT ;  /* 0x0000000304027212 */ /* 0x000fe200078e9602 */
[----:B------:R-:W-:-:S02]  /*4ee0*/  VIADD R8, R61, 0x1fd5c5a3 ;  /* 0x1fd5c5a33d087836 */ /* 0x000fc40000000000 */
[----:B------:R1:W-:Y:S01]  /*4ef0*/  STL [R1+0x390], R44 ;  /* 0x0003902c01007387 */ /* 0x0003e20000100800 */
[----:B0-----:R-:W-:Y:S01]  /*4f00*/  PRMT R47, R226, 0x7632, R47 ;  /* 0x00007632e22f7816 */ /* 0x001fe2000000002f */
[----:B------:R-:W-:Y:S01]  /*4f10*/  IMAD R3, R0, -0x2daee0ad, RZ ;  /* 0xd2511f5300037824 */ /* 0x000fe200078e02ff */
[----:B------:R-:W-:Y:S01]  /*4f20*/  PRMT R46, R194, 0x7632, R46 ;  /* 0x00007632c22e7816 */ /* 0x000fe2000000002e */
[----:B------:R0:W-:Y:S01]  /*4f30*/  STL [R1+0x38c], R43 ;  /* 0x00038c2b01007387 */ /* 0x0001e20000100800 */
[----:B------:R-:W-:Y:S01]  /*4f40*/  LOP3.LUT R6, R8, R7, R6, 0x96, !PT ;  /* 0x0000000708067212 */ /* 0x000fe200078e9606 */
[----:B------:R-:W-:Y:S01]  /*4f50*/  IMAD.HI.U32 R12, R2, -0x2daee0ad, RZ ;  /* 0xd2511f53020c7827 */ /* 0x000fe200078e00ff */
[----:B-1----:R-:W-:Y:S01]  /*4f60*/  PRMT R170, R230, 0x7632, R170 ;  /* 0x00007632e6aa7816 */ /* 0x002fe200000000aa */
[----:B------:R1:W-:Y:S01]  /*4f70*/  STL [R1+0x388], R125 ;  /* 0x0003887d01007387 */ /* 0x0003e20000100800 */
[----:B------:R-:W-:Y:S01]  /*4f80*/  IADD3 R7, PT, PT, R61, -0x24c28bd8, RZ ;  /* 0xdb3d74283d077810 */ /* 0x000fe20007ffe0ff */
[----:B------:R-:W-:-:S02]  /*4f90*/  IMAD R4, R5, -0x326172a9, RZ ;  /* 0xcd9e8d5705047824 */ /* 0x000fc400078e02ff */
[----:B------:R1:W-:Y:S01]  /*4fa0*/  STL [R1+0x384], R41 ;  /* 0x0003842901007387 */ /* 0x0003e20000100800 */
[----:B------:R-:W-:Y:S01]  /*4fb0*/  PRMT R44, R149, 0x7632, R44 ;  /* 0x00007632952c7816 */ /* 0x000fe2000000002c */
[----:B------:R-:W-:Y:S01]  /*4fc0*/  IMAD.HI.U32 R119, R6, -0x326172a9, RZ ;  /* 0xcd9e8d5706777827 */ /* 0x000fe200078e00ff */
[----:B0-----:R-:W-:Y:S01]  /*4fd0*/  PRMT R43, R225, 0x7632, R43 ;  /* 0x00007632e12b7816 */ /* 0x001fe2000000002b */
[----:B------:R0:W-:Y:S01]  /*4fe0*/  STL [R1+0x380], R40 ;  /* 0x0003802801007387 */ /* 0x0001e20000100800 */
[----:B------:R-:W-:Y:S01]  /*4ff0*/  LOP3.LUT R12, R7, R3, R12, 0x96, !PT ;  /* 0x00000003070c7212 */ /* 0x000fe200078e960c */
[----:B------:R-:W-:Y:S02]  /*5000*/  VIADD R0, R60, 0xf1bbcdc8 ;  /* 0xf1bbcdc83c007836 */ /* 0x000fe40000000000 */
[----:B------:R2:W-:Y:S01]  /*5010*/  STL [R1+0x37c], R169 ;  /* 0x00037ca901007387 */ /* 0x0005e20000100800 */
[----:B-1----:R-:W-:Y:S01]  /*5020*/  PRMT R125, R193, 0x7632, R125 ;  /* 0x00007632c17d7816 */ /* 0x002fe2000000007d */
[----:B------:R-:W-:Y:S01]  /*5030*/  IMAD R3, R6, -0x326172a9, RZ ;  /* 0xcd9e8d5706037824 */ /* 0x000fe200078e02ff */
[----:B------:R-:W-:Y:S01]  /*5040*/  PRMT R41, R229, 0x7632, R41 ;  /* 0x00007632e5297816 */ /* 0x000fe20000000029 */
[----:B------:R1:W-:Y:S01]  /*5050*/  STL [R1+0x378], R38 ;  /* 0x0003782601007387 */ /* 0x0003e20000100800 */
[----:B------:R-:W-:Y:S01]  /*5060*/  LOP3.LUT R119, R0, R4, R119, 0x96, !PT ;  /* 0x0000000400777212 */ /* 0x000fe200078e9677 */
[----:B------:R-:W-:Y:S01]  /*5070*/  VIADD R4, R60, 0x8ff34781 ;  /* 0x8ff347813c047836 */ /* 0x000fe20000000000 */
[----:B0-----:R-:W-:Y:S01]  /*5080*/  PRMT R40, R148, 0x7632, R40 ;  /* 0x0000763294287816 */ /* 0x001fe20000000028 */
[----:B------:R0:W-:Y:S01]  /*5090*/  STL [R1+0x374], R37 ;  /* 0x0003742501007387 */ /* 0x0001e20000100800 */
[----:B--2---:R-:W-:Y:S01]  /*50a0*/  PRMT R97, R98, 0x7632, R97 ;  /* 0x0000763262617816 */ /* 0x004fe20000000061 */
[----:B------:R-:W-:Y:S01]  /*50b0*/  IMAD.HI.U32 R16, R12, -0x326172a9, RZ ;  /* 0xcd9e8d570c107827 */ /* 0x000fe200078e00ff */
[----:B------:R-:W-:Y:S01]  /*50c0*/  PRMT R169, R224, 0x7632, R169 ;  /* 0x00007632e0a97816 */ /* 0x000fe200000000a9 */
[----:B------:R2:W-:Y:S01]  /*50d0*/  STL [R1+0x370], R124 ;  /* 0x0003707c01007387 */ /* 0x0005e20000100800 */
[----:B------:R-:W-:Y:S01]  /*50e0*/  IADD3 R0, PT, PT, R61, -0x695add53, RZ ;  /* 0x96a522ad3d007810 */ /* 0x000fe20007ffe0ff */
[----:B------:R-:W-:Y:S01]  /*50f0*/  IMAD R2, R2, -0x2daee0ad, RZ ;  /* 0xd2511f5302027824 */ /* 0x000fe200078e02ff */
[----:B-1----:R-:W-:Y:S01]  /*5100*/  PRMT R38, R192, 0x7632, R38 ;  /* 0x00007632c0267816 */ /* 0x002fe20000000026 */
[----:B------:R-:W-:Y:S01]  /*5110*/  STL [R1+0x36c], R35 ;  /* 0x00036c2301007387 */ /* 0x000fe20000100800 */
[----:B------:R-:W-:Y:S01]  /*5120*/  IMAD.HI.U32 R15, R119, -0x2daee0ad, RZ ;  /* 0xd2511f53770f7827 */ /* 0x000fe200078e00ff */
[----:B0-----:R-:W-:-:S02]  /*5130*/  PRMT R37, R228, 0x7632, R37 ;  /* 0x00007632e4257816 */ /* 0x001fc40000000025 */
[----:B------:R-:W-:Y:S01]  /*5140*/  STL [R1+0x368], R34 ;  /* 0x0003682201007387 */ /* 0x000fe20000100800 */
[----:B------:R-:W-:Y:S02]  /*5150*/  LOP3.LUT R16, R4, R3, R16, 0x96, !PT ;  /* 0x0000000304107212 */ /* 0x000fe400078e9610 */
[----:B--2---:R-:W-:Y:S01]  /*5160*/  PRMT R124, R147, 0x7632, R124 ;  /* 0x00007632937c7816 */ /* 0x004fe2000000007c */
[----:B------:R-:W-:Y:S01]  /*5170*/  STL [R1+0x364], R168 ;  /* 0x000364a801007387 */ /* 0x000fe20000100800 */
[----:B------:R-:W-:-:S03]  /*5180*/  LOP3.LUT R15, R0, R2, R15, 0x96, !PT ;  /* 0x00000002000f7212 */ /* 0x000fc600078e960f */
        /* <DEDUP_REMOVED lines=103> */
[----:B------:R0:W-:Y:S01]  /*5800*/  STL.S16 [R1+0x26c], R125 ;  /* 0x00026c7d01007387 */ /* 0x0001e20000100600 */
[----:B------:R-:W-:-:S03]  /*5810*/  PRMT R35, R235, 0x7632, R35 ;  /* 0x00007632eb237816 */ /* 0x000fc60000000023 */
        /* <DEDUP_REMOVED lines=75> */
[----:B0-----:R0:W5:Y:S04]  /*5cd0*/  LDL.LU R20, [R1+0x31c] ;  /* 0x00031c0001147983 */ /* 0x0011680000300800 */
[----:B------:R1:W-:Y:S04]  /*5ce0*/  STL.S16 [R1+0x1fc], R18 ;  /* 0x0001fc1201007387 */ /* 0x0003e80000100600 */
[----:B-1----:R0:W5:Y:S04]  /*5cf0*/  LDL.LU R18, [R1+0x318] ;  /* 0x0003180001127983 */ /* 0x0021680000300800 */
[----:B------:R-:W-:Y:S04]  /*5d00*/  STL.S16 [R1+0x1f8], R250 ;  /* 0x0001f8fa01007387 */ /* 0x000fe80000100600 */
        /* <DEDUP_REMOVED lines=8> */
[----:B------:R1:W-:Y:S04]  /*5d90*/  STL.S16 [R1+0x1d4], R153 ;  /* 0x0001d49901007387 */ /* 0x0003e80000100600 */
[----:B-1----:R-:W3:Y:S02]  /*5da0*/  LDL R153, [R1+0xc] ;  /* 0x00000c0001997983 */ /* 0x002ee40000100800 */
[----:B---3--:R-:W-:-:S05]  /*5db0*/  PRMT R152, R153, 0x7632, R152 ;  /* 0x0000763299987816 */ /* 0x008fca0000000098 */
        /* <DEDUP_REMOVED lines=22> */
[----:B-1----:R-:W3:Y:S02]  /*5f20*/  LDL R107, [R1] ;  /* 0x00000000016b7983 */ /* 0x002ee40000100800 */
        /* <DEDUP_REMOVED lines=11> */
[----:B-1----:R-:W3:Y:S01]  /*5fe0*/  LDL R101, [R1+0x3c] ;  /* 0x00003c0001657983 */ /* 0x002ee20000100800 */
[----:B------:R-:W-:Y:S01]  /*5ff0*/  PRMT R94, R95, 0x7632, R94 ;  /* 0x000076325f5e7816 */ /* 0x000fe2000000005e */
[----:B------:R-:W-:Y:S01]  /*6000*/  IMAD R12, R12, -0x326172a9, RZ ;  /* 0xcd9e8d570c0c7824 */ /* 0x000fe200078e02ff */
[----:B------:R-:W-:Y:S01]  /*6010*/  PRMT R91, R92, 0x7632, R91 ;  /* 0x000076325c5b7816 */ /* 0x000fe2000000005b */
[----:B------:R-:W-:Y:S01]  /*6020*/  IMAD R119, R119, -0x2daee0ad, RZ ;  /* 0xd2511f5377777824 */ /* 0x000fe200078e02ff */
[----:B----4-:R-:W-:-:S02]  /*6030*/  PRMT R88, R89, 0x7632, R88 ;  /* 0x0000763259587816 */ /* 0x010fc40000000058 */
[----:B--2---:R-:W-:Y:S02]  /*6040*/  PRMT R87, R132, 0x7632, R87 ;  /* 0x0000763284577816 */ /* 0x004fe40000000057 */
        /* <DEDUP_REMOVED lines=46> */
[----:B------:R-:W-:Y:S01]  /*6330*/  PRMT R3, R11, 0x7632, R3 ;  /* 0x000076320b037816 */ /* 0x000fe20000000003 */
[----:B------:R-:W-:Y:S01]  /*6340*/  IMAD.MOV.U32 R11, RZ, RZ, RZ ;  /* 0x000000ffff0b7224 */ /* 0x000fe200078e00ff */
[----:B------:R-:W-:-:S02]  /*6350*/  PRMT R2, R120, 0x7632, R2 ;  /* 0x0000763278027816 */ /* 0x000fc40000000002 */
[----:B------:R-:W-:Y:S02]  /*6360*/  PRMT R0, R10, 0x7632, R0 ;  /* 0x000076320a007816 */ /* 0x000fe40000000000 */
[----:B------:R-:W-:Y:S02]  /*6370*/  PRMT R252, R164, 0x7632, R252 ;  /* 0x00007632a4fc7816 */ /* 0x000fe400000000fc */
[----:B------:R-:W-:Y:S02]  /*6380*/  PRMT R251, R9, 0x7632, R251 ;  /* 0x0000763209fb7816 */ /* 0x000fe400000000fb */
[----:B---3--:R-:W-:-:S05]  /*6390*/  PRMT R100, R101, 0x7632, R100 ;  /* 0x0000763265647816 */ /* 0x008fca0000000064 */
        /* <DEDUP_REMOVED lines=59> */
.L_x_1589:
[----:B0-----:R-:W0:Y:S01]  /*6750*/  S2R R73, SR_TID.X ;  /* 0x0000000000497919 */ /* 0x001e220000002100 */
[----:B------:R-:W-:Y:S01]  /*6760*/  IMAD R10, R118, UR12, RZ ;  /* 0x0000000c760a7c24 */ /* 0x000fe2000f8e02ff */
[----:B-----5:R-:W-:Y:S01]  /*6770*/  LOP3.LUT P0, RZ, R18, 0x1000, RZ, 0xc0, !PT ;  /* 0x0000100012ff7812 */ /* 0x020fe2000780c0ff */
[----:B------:R-:W-:Y:S03]  /*6780*/  BSSY.RECONVERGENT B0, `(.L_x_319) ;  /* 0x00009c6000007945 */ /* 0x000fe60003800200 */
        /* <DEDUP_REMOVED lines=17> */
[----:B0-----:R-:W-:-:S06]  /*68a0*/  IMAD.WIDE.U32 R72, R10, 0x10, R74 ;  /* 0x000000100a487825 */ /* 0x001fcc00078e004a */
[----:B------:R-:W5:Y:S01]  /*68b0*/  LDG.E.128 R72, desc[UR6][R72.64] ;  /* 0x0000000648487981 */ /* 0x000f62000c1e1d00 */
[----:B------:R-:W-:-:S04]  /*68c0*/  UISETP.NE.U32.AND UP0, UPT, UR4, URZ, UPT ;  /* 0x000000ff0400728c */ /* 0x000fc8000bf05070 */
[----:B------:R-:W-:-:S09]  /*68d0*/  UISETP.NE.AND.EX UP0, UPT, UR5, URZ, UPT, UP0 ;  /* 0x000000ff0500728c */ /* 0x000fd2000bf05300 */
[----:B------:R-:W-:Y:S05]  /*68e0*/  BRA.U UP0, `(.L_x_321) ;  /* 0x0000003100cc7547 */ /* 0x000fea000b800000 */
[----:B------:R-:W-:Y:S01]  /*68f0*/  ISETP.NE.AND P2, PT, R14, 0x1, PT ;  /* 0x000000010e00780c */ /* 0x000fe20003f45270 */
[----:B------:R-:W-:Y:S01]  /*6900*/  BSSY.RECONVERGENT B1, `(.L_x_322) ;  /* 0x000005a000017945 */ /* 0x000fe20003800200 */
[----:B------:R-:W-:Y:S02]  /*6910*/  HFMA2 R22, -RZ, RZ, 0, 1.1920928955078125e-07 ;  /* 0x00000002ff167431 */ /* 0x000fe400000001ff */
[----:B------:R-:W-:Y:S02]  /*6920*/  IMAD.MOV.U32 R9, RZ, RZ, R12 ;  /* 0x000000ffff097224 */ /* 0x000fe400078e000c */
[----:B------:R-:W-:-:S07]  /*6930*/  IMAD.MOV.U32 R76, RZ, RZ, R119 ;  /* 0x000000ffff4c7224 */ /* 0x000fce00078e0077 */
[----:B------:R-:W-:Y:S05]  /*6940*/  @!P2 BRA `(.L_x_323) ;  /* 0x000000040054a947 */ /* 0x000fea0003800000 */
[----:B------:R-:W-:-:S13]  /*6950*/  ISETP.NE.AND P2, PT, R14, 0x3, PT ;  /* 0x000000030e00780c */ /* 0x000fda0003f45270 */
[----:B------:R-:W-:Y:S05]  /*6960*/  @!P2 BRA `(.L_x_324) ;  /* 0x000000000020a947 */ /* 0x000fea0003800000 */
[----:B------:R-:W-:-:S13]  /*6970*/  ISETP.NE.AND P2, PT, R14, 0x2, PT ;  /* 0x000000020e00780c */ /* 0x000fda0003f45270 */
[----:B------:R-:W-:Y:S01]  /*6980*/  @!P2 MOV R22, 0x3 ;  /* 0x000000030016a802 */ /* 0x000fe20000000f00 */
[----:B------:R-:W-:Y:S01]  /*6990*/  @!P2 IMAD.MOV.U32 R76, RZ, RZ, R119 ;  /* 0x000000ffff4ca224 */ /* 0x000fe200078e0077 */
[----:B------:R-:W-:Y:S01]  /*69a0*/  @P2 MOV R76, R119 ;  /* 0x00000077004c2202 */ /* 0x000fe20000000f00 */
[----:B------:R-:W-:Y:S02]  /*69b0*/  @!P2 IMAD.MOV.U32 R9, RZ, RZ, R15 ;  /* 0x000000ffff09a224 */ /* 0x000fe400078e000f */
[----:B------:R-:W-:Y:S02]  /*69c0*/  @P2 VIADD R22, R14, 0x1 ;  /* 0x000000010e162836 */ /* 0x000fe40000000000 */
[----:B------:R-:W-:Y:S01]  /*69d0*/  @P2 IMAD.MOV.U32 R9, RZ, RZ, R16 ;  /* 0x000000ffff092224 */ /* 0x000fe200078e0010 */
[----:B------:R-:W-:Y:S06]  /*69e0*/  BRA `(.L_x_323) ;  /* 0x00000004002c7947 */ /* 0x000fec0003800000 */
.L_x_324:
[----:B------:R-:W-:Y:S01]  /*69f0*/  IADD3 R19, PT, PT, R19, 0x1, RZ ;  /* 0x0000000113137810 */ /* 0x000fe20007ffe0ff */
[----:B------:R-:W-:Y:S03]  /*6a00*/  BSSY.RECONVERGENT B2, `(.L_x_325) ;  /* 0x000000c000027945 */ /* 0x000fe60003800200 */
[C---:B------:R-:W-:Y:S01]  /*6a10*/  ISETP.NE.AND P2, PT, R19.reuse, RZ, PT ;  /* 0x000000ff1300720c */ /* 0x040fe20003f45270 */
[----:B------:R-:W-:-:S12]  /*6a20*/  IMAD.WIDE.U32 R78, R19, -0x2daee0ad, RZ ;  /* 0xd2511f53134e7825 */ /* 0x000fd800078e00ff */
[----:B------:R-:W-:Y:S05]  /*6a30*/  @P2 BRA `(.L_x_326) ;  /* 0x0000000000202947 */ /* 0x000fea0003800000 */
[----:B------:R-:W-:-:S05]  /*6a40*/  VIADD R13, R13, 0x1 ;  /* 0x000000010d0d7836 */ /* 0x000fca0000000000 */
[----:B------:R-:W-:-:S13]  /*6a50*/  ISETP.NE.AND P2, PT, R13, RZ, PT ;  /* 0x000000ff0d00720c */ /* 0x000fda0003f45270 */
[----:B------:R-:W-:Y:S01]  /*6a60*/  @!P2 VIADD R17, R17, 0x1 ;  /* 0x000000011111a836 */ /* 0x000fe20000000000 */
[----:B------:R-:W-:Y:S02]  /*6a70*/  @!P2 IADD3 R9, PT, PT, R11, 0x1, RZ ;  /* 0x000000010b09a810 */ /* 0x000fe40007ffe0ff */
[----:B------:R-:W-:Y:S02]  /*6a80*/  @!P2 MOV R13, RZ ;  /* 0x000000ff000da202 */ /* 0x000fe40000000f00 */
[----:B------:R-:W-:-:S13]  /*6a90*/  ISETP.NE.AND P3, PT, R17, RZ, !P2 ;  /* 0x000000ff1100720c */ /* 0x000fda0005765270 */
[----:B------:R-:W-:-:S04]  /*6aa0*/  @P3 IMAD.MOV R9, RZ, RZ, R11 ;  /* 0x000000ffff093224 */ /* 0x000fc800078e020b */
[----:B------:R-:W-:-:S07]  /*6ab0*/  @!P2 IMAD.MOV.U32 R11, RZ, RZ, R9 ;  /* 0x000000ffff0ba224 */ /* 0x000fce00078e0009 */
.L_x_326:
[----:B------:R-:W-:Y:S05]  /*6ac0*/  BSYNC.RECONVERGENT B2 ;  /* 0x0000000000027941 */ /* 0x000fea0003800200 */
.L_x_325:
[----:B------:R-:W-:Y:S01]  /*6ad0*/  LOP3.LUT R9, R11, R79, R61, 0x96, !PT ;  /* 0x0000004f0b097212 */ /* 0x000fe200078e963d */
[----:B------:R-:W-:-:S04]  /*6ae0*/  IMAD.WIDE.U32 R14, R17, -0x326172a9, RZ ;  /* 0xcd9e8d57110e7825 */ /* 0x000fc800078e00ff */
[----:B------:R-:W-:Y:S02]  /*6af0*/  VIADD R12, R60, 0x9e3779b9 ;  /* 0x9e3779b93c0c7836 */ /* 0x000fe40000000000 */
[----:B------:R-:W-:Y:S01]  /*6b00*/  IMAD.WIDE.U32 R76, R9, -0x326172a9, RZ ;  /* 0xcd9e8d57094c7825 */ /* 0x000fe200078e00ff */
[----:B------:R-:W-:-:S03]  /*6b10*/  LOP3.LUT R9, R13, R15, R60, 0x96, !PT ;  /* 0x0000000f0d097212 */ /* 0x000fc600078e963c */
[----:B------:R-:W-:Y:S01]  /*6b20*/  IMAD.MOV.U32 R22, RZ, RZ, RZ ;  /* 0x000000ffff167224 */ /* 0x000fe200078e00ff */
[----:B------:R-:W-:Y:S01]  /*6b30*/  LOP3.LUT R12, R12, R14, R77, 0x96, !PT ;  /* 0x0000000e0c0c7212 */ /* 0x000fe200078e964d */
[----:B------:R-:W-:-:S04]  /*6b40*/  IMAD.WIDE.U32 R14, R9, -0x2daee0ad, RZ ;  /* 0xd2511f53090e7825 */ /* 0x000fc800078e00ff */
[----:B------:R-:W-:-:S05]  /*6b50*/  VIADD R9, R61, 0xbb67ae85 ;  /* 0xbb67ae853d097836 */ /* 0x000fca0000000000 */
[----:B------:R-:W-:Y:S01]  /*6b60*/  LOP3.LUT R9, R9, R78, R15, 0x96, !PT ;  /* 0x0000004e09097212 */ /* 0x000fe200078e960f */
[----:B------:R-:W-:Y:S01]  /*6b70*/  IMAD.WIDE.U32 R78, R12, -0x2daee0ad, RZ ;  /* 0xd2511f530c4e7825 */ /* 0x000fe200078e00ff */
[----:B------:R-:W-:-:S04]  /*6b80*/  IADD3 R12, PT, PT, R61, 0x76cf5d0a, RZ ;  /* 0x76cf5d0a3d0c7810 */ /* 0x000fc80007ffe0ff */
[----:B------:R-:W-:Y:S01]  /*6b90*/  LOP3.LUT R12, R12, R14, R79, 0x96, !PT ;  /* 0x0000000e0c0c7212 */ /* 0x000fe200078e964f */
[----:B------:R-:W-:-:S04]  /*6ba0*/  IMAD.WIDE.U32 R14, R9, -0x326172a9, RZ ;  /* 0xcd9e8d57090e7825 */ /* 0x000fc800078e00ff */
[----:B------:R-:W-:-:S05]  /*6bb0*/  VIADD R9, R60, 0x3c6ef372 ;  /* 0x3c6ef3723c097836 */ /* 0x000fca0000000000 */
[----:B------:R-:W-:Y:S01]  /*6bc0*/  LOP3.LUT R9, R9, R76, R15, 0x96, !PT ;  /* 0x0000004c09097212 */ /* 0x000fe200078e960f */
[----:B------:R-:W-:-:S04]  /*6bd0*/  IMAD.WIDE.U32 R76, R12, -0x326172a9, RZ ;  /* 0xcd9e8d570c4c7825 */ /* 0x000fc800078e00ff */
[----:B------:R-:W-:-:S05]  /*6be0*/  VIADD R12, R60, 0xdaa66d2b ;  /* 0xdaa66d2b3c0c7836 */ /* 0x000fca0000000000 */
[----:B------:R-:W-:Y:S01]  /*6bf0*/  LOP3.LUT R12, R12, R14, R77, 0x96, !PT ;  /* 0x0000000e0c0c7212 */ /* 0x000fe200078e964d */
[----:B------:R-:W-:Y:S01]  /*6c00*/  IMAD.WIDE.U32 R14, R9, -0x2daee0ad, RZ ;  /* 0xd2511f53090e7825 */ /* 0x000fe200078e00ff */
[----:B------:R-:W-:-:S04]  /*6c10*/  IADD3 R9, PT, PT, R61, 0x32370b8f, RZ ;  /* 0x32370b8f3d097810 */ /* 0x000fc80007ffe0ff */
[----:B------:R-:W-:-:S05]  /*6c20*/  LOP3.LUT R9, R9, R78, R15, 0x96, !PT ;  /* 0x0000004e09097212 */ /* 0x000fca00078e960f */
[----:B------:R-:W-:-:S04]  /*6c30*/  IMAD.WIDE.U32 R78, R9, -0x326172a9, RZ ;  /* 0xcd9e8d57094e7825 */ /* 0x000fc800078e00ff */
[----:B------:R-:W-:-:S05]  /*6c40*/  VIADD R9, R60, 0x78dde6e4 ;  /* 0x78dde6e43c097836 */ /* 0x000fca0000000000 */
[----:B------:R-:W-:Y:S01]  /*6c50*/  LOP3.LUT R9, R9, R76, R79, 0x96, !PT ;  /* 0x0000004c09097212 */ /* 0x000fe200078e964f */
[----:B------:R-:W-:-:S04]  /*6c60*/  IMAD.WIDE.U32 R76, R12, -0x2daee0ad, RZ ;  /* 0xd2511f530c4c7825 */ /* 0x000fc800078e00ff */
[----:B------:R-:W-:-:S05]  /*6c70*/  VIADD R12, R61, 0xed9eba14 ;  /* 0xed9eba143d0c7836 */ /* 0x000fca0000000000 */
[----:B------:R-:W-:Y:S02]  /*6c80*/  LOP3.LUT R14, R12, R14, R77, 0x96, !PT ;  /* 0x0000000e0c0e7212 */ /* 0x000fe400078e964d */
[----:B------:R-:W-:-:S03]  /*6c90*/  IADD3 R12, PT, PT, R60, 0x1715609d, RZ ;  /* 0x1715609d3c0c7810 */ /* 0x000fc60007ffe0ff */
[----:B------:R-:W-:-:S05]  /*6ca0*/  IMAD.WIDE.U32 R14, R14, -0x326172a9, RZ ;  /* 0xcd9e8d570e0e7825 */ /* 0x000fca00078e00ff */
[----:B------:R-:W-:Y:S01]  /*6cb0*/  LOP3.LUT R15, R12, R78, R15, 0x96, !PT ;  /* 0x0000004e0c0f7212 */ /* 0x000fe200078e960f */
[----:B------:R-:W-:Y:S01]  /*6cc0*/  IMAD.WIDE.U32 R78, R9, -0x2daee0ad, RZ ;  /* 0xd2511f53094e7825 */ /* 0x000fe200078e00ff */
[----:B------:R-:W-:-:S03]  /*6cd0*/  IADD3 R12, PT, PT, R61, 0x646e171e, RZ ;  /* 0x646e171e3d0c7810 */ /* 0x000fc60007ffe0ff */
[----:B------:R-:W-:-:S05]  /*6ce0*/  VIADD R9, R61, 0xa9066899 ;  /* 0xa90668993d097836 */ /* 0x000fca0000000000 */
[----:B------:R-:W-:-:S05]  /*6cf0*/  LOP3.LUT R9, R9, R76, R79, 0x96, !PT ;  /* 0x0000004c09097212 */ /* 0x000fca00078e964f */
[----:B------:R-:W-:-:S04]  /*6d00*/  IMAD.WIDE.U32 R76, R9, -0x326172a9, RZ ;  /* 0xcd9e8d57094c7825 */ /* 0x000fc800078e00ff */
[----:B------:R-:W-:-:S05]  /*6d10*/  VIADD R9, R60, 0xb54cda56 ;  /* 0xb54cda563c097836 */ /* 0x000fca0000000000 */
[----:B------:R-:W-:Y:S01]  /*6d20*/  LOP3.LUT R9, R9, R14, R77, 0x96, !PT ;  /* 0x0000000e09097212 */ /* 0x000fe200078e964d */
[----:B------:R-:W-:-:S05]  /*6d30*/  IMAD.WIDE.U32 R14, R15, -0x2daee0ad, RZ ;  /* 0xd2511f530f0e7825 */ /* 0x000fca00078e00ff */
[----:B------:R-:W-:-:S05]  /*6d40*/  LOP3.LUT R12, R12, R78, R15, 0x96, !PT ;  /* 0x0000004e0c0c7212 */ /* 0x000fca00078e960f */
[----:B------:R-:W-:-:S04]  /*6d50*/  IMAD.WIDE.U32 R78, R12, -0x326172a9, RZ ;  /* 0xcd9e8d570c4e7825 */ /* 0x000fc800078e00ff */
[----:B------:R-:W-:-:S05]  /*6d60*/  VIADD R12, R60, 0x5384540f ;  /* 0x5384540f3c0c7836 */ /* 0x000fca0000000000 */
[----:B------:R-:W-:Y:S01]  /*6d70*/  LOP3.LUT R12, R12, R76, R79, 0x96, !PT ;  /* 0x0000004c0c0c7212 */ /* 0x000fe200078e964f */
[----:B------:R-:W-:-:S04]  /*6d80*/  IMAD.WIDE.U32 R76, R9, -0x2daee0ad, RZ ;  /* 0xd2511f53094c7825 */ /* 0x000fc800078e00ff */
[----:B------:R-:W-:-:S05]  /*6d90*/  VIADD R9, R61, 0x1fd5c5a3 ;  /* 0x1fd5c5a33d097836 */ /* 0x000fca0000000000 */
[----:B------:R-:W-:-:S05]  /*6da0*/  LOP3.LUT R9, R9, R14, R77, 0x96, !PT ;  /* 0x0000000e09097212 */ /* 0x000fca00078e964d */
[----:B------:R-:W-:Y:S01]  /*6db0*/  IMAD.WIDE.U32 R14, R9, -0x326172a9, RZ ;  /* 0xcd9e8d57090e7825 */ /* 0x000fe200078e00ff */
[----:B------:R-:W-:-:S04]  /*6dc0*/  IADD3 R9, PT, PT, R60, -0xe443238, RZ ;  /* 0xf1bbcdc83c097810 */ /* 0x000fc80007ffe0ff */
[----:B------:R-:W-:Y:S01]  /*6dd0*/  LOP3.LUT R9, R9, R78, R15, 0x96, !PT ;  /* 0x0000004e09097212 */ /* 0x000fe200078e960f */
[----:B------:R-:W-:-:S04]  /*6de0*/  IMAD.WIDE.U32 R78, R12, -0x2daee0ad, RZ ;  /* 0xd2511f530c4e7825 */ /* 0x000fc800078e00ff */
[----:B------:R-:W-:-:S05]  /*6df0*/  VIADD R12, R61, 0xdb3d7428 ;  /* 0xdb3d74283d0c7836 */ /* 0x000fca0000000000 */
[----:B------:R-:W-:-:S05]  /*6e00*/  LOP3.LUT R12, R12, R76, R79, 0x96, !PT ;  /* 0x0000004c0c0c7212 */ /* 0x000fca00078e964f */
[----:B------:R-:W-:-:S04]  /*6e10*/  IMAD.WIDE.U32 R76, R12, -0x326172a9, RZ ;  /* 0xcd9e8d570c4c7825 */ /* 0x000fc800078e00ff */
[----:B------:R-:W-:-:S05]  /*6e20*/  VIADD R12, R60, 0x8ff34781 ;  /* 0x8ff347813c0c7836 */ /* 0x000fca0000000000 */
[----:B------:R-:W-:Y:S01]  /*6e30*/  LOP3.LUT R16, R12, R14, R77, 0x96, !PT ;  /* 0x0000000e0c107212 */ /* 0x000fe200078e964d */
[----:B------:R-:W-:Y:S01]  /*6e40*/  IMAD.WIDE.U32 R14, R9, -0x2daee0ad, RZ ;  /* 0xd2511f53090e7825 */ /* 0x000fe200078e00ff */
[----:B------:R-:W-:-:S03]  /*6e50*/  IADD3 R9, PT, PT, R61, -0x695add53, RZ ;  /* 0x96a522ad3d097810 */ /* 0x000fc60007ffe0ff */
[----:B------:R-:W-:Y:S01]  /*6e60*/  IMAD.MOV.U32 R12, RZ, RZ, R76 ;  /* 0x000000ffff0c7224 */ /* 0x000fe200078e004c */
[----:B------:R-:W-:Y:S01]  /*6e70*/  LOP3.LUT R15, R9, R78, R15, 0x96, !PT ;  /* 0x0000004e090f7212 */ /* 0x000fe200078e960f */
[----:B------:R-:W-:Y:S01]  /*6e80*/  IMAD.MOV.U32 R76, RZ, RZ, R14 ;  /* 0x000000ffff4c7224 */ /* 0x000fe200078e000e */
[----:B------:R-:W-:-:S07]  /*6e90*/  MOV R9, R119 ;  /* 0x0000007700097202 */ /* 0x000fce0000000f00 */
.L_x_323:
[----:B------:R-:W-:Y:S05]  /*6ea0*/  BSYNC.RECONVERGENT B1 ;  /* 0x0000000000017941 */ /* 0x000fea0003800200 */
.L_x_322:
[----:B------:R-:W0:Y:S01]  /*6eb0*/  LDC R156, c[0x0][0x404] ;  /* 0x00010100ff9c7b82 */ /* 0x000e220000000800 */
[----:B------:R-:W-:Y:S01]  /*6ec0*/  I2FP.F32.U32 R9, R9 ;  /* 0x0000000900097245 */ /* 0x000fe20000201000 */
[----:B------:R-:W-:Y:S01]  /*6ed0*/  IMAD.MOV.U32 R157, RZ, RZ, 0x2f800000 ;  /* 0x2f800000ff9d7424 */ /* 0x000fe200078e00ff */
[----:B-----5:R-:W-:Y:S01]  /*6ee0*/  SHF.L.U32 R14, R72, 0x10, RZ ;  /* 0x00000010480e7819 */ /* 0x020fe200000006ff */
[----:B------:R-:W-:Y:S01]  /*6ef0*/  BSSY.RECONVERGENT B1, `(.L_x_327) ;  /* 0x0000064000017945 */ /* 0x000fe20003800200 */
[----:B------:R-:W-:Y:S01]  /*6f00*/  ISETP.NE.AND P3, PT, R22, 0x1, PT ;  /* 0x000000011600780c */ /* 0x000fe20003f65270 */
[----:B------:R-:W-:Y:S01]  /*6f10*/  FFMA.FTZ R9, R9, R157, 1.1641532182693481445e-10 ;  /* 0x2f00000009097423 */ /* 0x000fe2000001009d */
[----:B------:R-:W-:Y:S01]  /*6f20*/  LOP3.LUT R18, R18, 0xffffffef, RZ, 0xc0, !PT ;  /* 0xffffffef12127812 */ /* 0x000fe200078ec0ff */
[----:B------:R-:W1:Y:S01]  /*6f30*/  LDC R103, c[0x0][0x408] ;  /* 0x00010200ff677b82 */ /* 0x000e620000000800 */
[----:B------:R-:W-:Y:S02]  /*6f40*/  PRMT R21, R72, 0x7632, R21 ;  /* 0x0000763248157816 */ /* 0x000fe40000000015 */
[----:B------:R-:W-:-:S02]  /*6f50*/  MOV R53, R12 ;  /* 0x0000000c00357202 */ /* 0x000fc40000000f00 */
[----:B0-----:R-:W-:Y:S01]  /*6f60*/  FSETP.GTU.FTZ.AND P2, PT, R9, R156, PT ;  /* 0x0000009c0900720b */ /* 0x001fe20003f5c000 */
[----:B-1----:R-:W-:Y:S01]  /*6f70*/  FMUL.FTZ R9, R14, R103 ;  /* 0x000000670e097220 */ /* 0x002fe20000410000 */
[----:B------:R-:W-:-:S04]  /*6f80*/  @P1 IMAD.U32 R14, R64, 0x10000, RZ ;  /* 0x00010000400e1824 */ /* 0x000fc800078e00ff */
[----:B------:R-:W-:Y:S02]  /*6f90*/  FSEL R9, R9, RZ, !P2 ;  /* 0x000000ff09097208 */ /* 0x000fe40005000000 */
[----:B------:R-:W-:-:S03]  /*6fa0*/  PLOP3.LUT P2, PT, P2, PT, PT, 0x8, 0x80 ;  /* 0x000000000080781c */ /* 0x000fc6000174e170 */
[----:B------:R-:W-:Y:S01]  /*6fb0*/  @P1 FADD.FTZ R9, R14, R9 ;  /* 0x000000090e091221 */ /* 0x000fe20000010000 */
[----:B------:R-:W-:-:S04]  /*6fc0*/  IMAD.MOV.U32 R14, RZ, RZ, 0x2 ;  /* 0x00000002ff0e7424 */ /* 0x000fc800078e00ff */
[----:B------:R-:W-:-:S05]  /*6fd0*/  F2FP.BF16.F32.PACK_AB R77, RZ, R9 ;  /* 0x00000009ff4d723e */ /* 0x000fca00000010ff */
[----:B------:R-:W-:Y:S01]  /*6fe0*/  @P2 LOP3.LUT R18, R18, 0x10, RZ, 0xfc, !PT ;  /* 0x0000001012122812 */ /* 0x000fe200078efcff */
[----:B------:R-:W-:Y:S06]  /*6ff0*/  @!P3 BRA `(.L_x_328) ;  /* 0x00000004004cb947 */ /* 0x000fec0003800000 */
[----:B------:R-:W-:-:S13]  /*7000*/  ISETP.NE.AND P2, PT, R22, 0x3, PT ;  /* 0x000000031600780c */ /* 0x000fda0003f45270 */
[----:B------:R-:W-:Y:S05]  /*7010*/  @!P2 BRA `(.L_x_329) ;  /* 0x000000000018a947 */ /* 0x000fea0003800000 */
[----:B------:R-:W-:-:S13]  /*7020*/  ISETP.NE.AND P2, PT, R22, 0x2, PT ;  /* 0x000000021600780c */ /* 0x000fda0003f45270 */
[----:B------:R-:W-:Y:S01]  /*7030*/  @!P2 IMAD.MOV.U32 R14, RZ, RZ, 0x3 ;  /* 0x00000003ff0ea424 */ /* 0x000fe200078e00ff */
[----:B------:R-:W-:Y:S01]  /*7040*/  @!P2 MOV R53, R15 ;  /* 0x0000000f0035a202 */ /* 0x000fe20000000f00 */
[----:B------:R-:W-:Y:S02]  /*7050*/  @P2 VIADD R14, R22, 0x1 ;  /* 0x00000001160e2836 */ /* 0x000fe40000000000 */
[----:B------:R-:W-:Y:S01]  /*7060*/  @P2 IMAD.MOV.U32 R53, RZ, RZ, R16 ;  /* 0x000000ffff352224 */ /* 0x000fe200078e0010 */
[----:B------:R-:W-:Y:S06]  /*7070*/  BRA `(.L_x_328) ;  /* 0x00000004002c7947 */ /* 0x000fec0003800000 */
.L_x_329:
[----:B------:R-:W-:Y:S01]  /*7080*/  VIADD R19, R19, 0x1 ;  /* 0x0000000113137836 */ /* 0x000fe20000000000 */
[----:B------:R-:W-:Y:S03]  /*7090*/  BSSY.RECONVERGENT B2, `(.L_x_330) ;  /* 0x000000c000027945 */ /* 0x000fe60003800200 */
[C---:B------:R-:W-:Y:S01]  /*70a0*/  IMAD.WIDE.U32 R94, R19.reuse, -0x2daee0ad, RZ ;  /* 0xd2511f53135e7825 */ /* 0x040fe200078e00ff */
[----:B------:R-:W-:-:S13]  /*70b0*/  ISETP.NE.AND P2, PT, R19, RZ, PT ;  /* 0x000000ff1300720c */ /* 0x000fda0003f45270 */
[----:B------:R-:W-:Y:S05]  /*70c0*/  @P2 BRA `(.L_x_331) ;  /* 0x0000000000202947 */ /* 0x000fea0003800000 */
[----:B------:R-:W-:-:S04]  /*70d0*/  IADD3 R13, PT, PT, R13, 0x1, RZ ;  /* 0x000000010d0d7810 */ /* 0x000fc80007ffe0ff */
[----:B------:R-:W-:-:S13]  /*70e0*/  ISETP.NE.AND P2, PT, R13, RZ, PT ;  /* 0x000000ff0d00720c */ /* 0x000fda0003f45270 */
[----:B------:R-:W-:Y:S02]  /*70f0*/  @!P2 VIADD R17, R17, 0x1 ;  /* 0x000000011111a836 */ /* 0x000fe40000000000 */
[----:B------:R-:W-:Y:S02]  /*7100*/  @!P2 VIADD R12, R11, 0x1 ;  /* 0x000000010b0ca836 */ /* 0x000fe40000000000 */
[----:B------:R-:W-:Y:S01]  /*7110*/  @!P2 IMAD.MOV.U32 R13, RZ, RZ, RZ ;  /* 0x000000ffff0da224 */ /* 0x000fe200078e00ff */
[----:B------:R-:W-:-:S13]  /*7120*/  ISETP.NE.AND P3, PT, R17, RZ, !P2 ;  /* 0x000000ff1100720c */ /* 0x000fda0005765270 */
[----:B------:R-:W-:-:S05]  /*7130*/  @P3 IADD3 R12, PT, PT, R11, RZ, RZ ;  /* 0x000000ff0b0c3210 */ /* 0x000fca0007ffe0ff */
[----:B------:R-:W-:-:S07]  /*7140*/  @!P2 IMAD.MOV.U32 R11, RZ, RZ, R12 ;  /* 0x000000ffff0ba224 */ /* 0x000fce00078e000c */
.L_x_331:
[----:B------:R-:W-:Y:S05]  /*7150*/  BSYNC.RECONVERGENT B2 ;  /* 0x0000000000027941 */ /* 0x000fea0003800200 */
.L_x_330:
[----:B------:R-:W-:Y:S01]  /*7160*/  LOP3.LUT R16, R11, R95, R61, 0x96, !PT ;  /* 0x0000005f0b107212 */ /* 0x000fe200078e963d */
[----:B------:R-:W-:Y:S01]  /*7170*/  IMAD.WIDE.U32 R14, R17, -0x326172a9, RZ ;  /* 0xcd9e8d57110e7825 */ /* 0x000fe200078e00ff */
[----:B------:R-:W-:-:S03]  /*7180*/  IADD3 R12, PT, PT, R60, -0x61c88647, RZ ;  /* 0x9e3779b93c0c7810 */ /* 0x000fc60007ffe0ff */
[----:B------:R-:W-:Y:S01]  /*7190*/  IMAD.WIDE.U32 R78, R16, -0x326172a9, RZ ;  /* 0xcd9e8d57104e7825 */ /* 0x000fe200078e00ff */
[----:B------:R-:W-:-:S03]  /*71a0*/  LOP3.LUT R15, R13, R15, R60, 0x96, !PT ;  /* 0x0000000f0d0f7212 */ /* 0x000fc600078e963c */
[----:B------:R-:W-:Y:S01]  /*71b0*/  VIADD R16, R61, 0xbb67ae85 ;  /* 0xbb67ae853d107836 */ /* 0x000fe20000000000 */
[----:B------:R-:W-:Y:S01]  /*71c0*/  LOP3.LUT R12, R12, R14, R79, 0x96, !PT ;  /* 0x0000000e0c0c7212 */ /* 0x000fe200078e964f */
[----:B------:R-:W-:-:S04]  /*71d0*/  IMAD.WIDE.U32 R14, R15, -0x2daee0ad, RZ ;  /* 0xd2511f530f0e7825 */ /* 0x000fc800078e00ff */
[----:B------:R-:W-:Y:S01]  /*71e0*/  IMAD.MOV.U32 R53, RZ, RZ, R76 ;  /* 0x000000ffff357224 */ /* 0x000fe200078e004c */
[----:B------:R-:W-:Y:S01]  /*71f0*/  LOP3.LUT R15, R16, R94, R15, 0x96, !PT ;  /* 0x0000005e100f7212 */ /* 0x000fe200078e960f */
[----:B------:R-:W-:Y:S01]  /*7200*/  IMAD.WIDE.U32 R94, R12, -0x2daee0ad, RZ ;  /* 0xd2511f530c5e7825 */ /* 0x000fe200078e00ff */
[----:B------:R-:W-:-:S03]  /*7210*/  IADD3 R16, PT, PT, R60, 0x3c6ef372, RZ ;  /* 0x3c6ef3723c107810 */ /* 0x000fc60007ffe0ff */
[----:B------:R-:W-:-:S05]  /*7220*/  VIADD R12, R61, 0x76cf5d0a ;  /* 0x76cf5d0a3d0c7836 */ /* 0x000fca0000000000 */
[----:B------:R-:W-:Y:S01]  /*7230*/  LOP3.LUT R12, R12, R14, R95, 0x96, !PT ;  /* 0x0000000e0c0c7212 */ /* 0x000fe200078e965f */
[----:B------:R-:W-:-:S05]  /*7240*/  IMAD.WIDE.U32 R14, R15, -0x326172a9, RZ ;  /* 0xcd9e8d570f0e7825 */ /* 0x000fca00078e00ff */
[----:B------:R-:W-:Y:S01]  /*7250*/  LOP3.LUT R15, R16, R78, R15, 0x96, !PT ;  /* 0x0000004e100f7212 */ /* 0x000fe200078e960f */
[----:B------:R-:W-:-:S04]  /*7260*/  IMAD.WIDE.U32 R78, R12, -0x326172a9, RZ ;  /* 0xcd9e8d570c4e7825 */ /* 0x000fc800078e00ff */
[----:B------:R-:W-:-:S05]  /*7270*/  VIADD R12, R60, 0xdaa66d2b ;  /* 0xdaa66d2b3c0c7836 */ /* 0x000fca0000000000 */
[----:B------:R-:W-:Y:S01]  /*7280*/  LOP3.LUT R16, R12, R14, R79, 0x96, !PT ;  /* 0x0000000e0c107212 */ /* 0x000fe200078e964f */
[----:B------:R-:W-:-:S04]  /*7290*/  IMAD.WIDE.U32 R14, R15, -0x2daee0ad, RZ ;  /* 0xd2511f530f0e7825 */ /* 0x000fc800078e00ff */
[----:B------:R-:W-:-:S05]  /*72a0*/  VIADD R12, R61, 0x32370b8f ;  /* 0x32370b8f3d0c7836 */ /* 0x000fca0000000000 */
[----:B------:R-:W-:Y:S01]  /*72b0*/  LOP3.LUT R12, R12, R94, R15, 0x96, !PT ;  /* 0x0000005e0c0c7212 */ /* 0x000fe200078e960f */
[----:B------:R-:W-:-:S04]  /*72c0*/  VIADD R15, R61, 0xed9eba14 ;  /* 0xed9eba143d0f7836 */ /* 0x000fc80000000000 */
[----:B------:R-:W-:Y:S01]  /*72d0*/  IMAD.WIDE.U32 R94, R12, -0x326172a9, RZ ;  /* 0xcd9e8d570c5e7825 */ /* 0x000fe200078e00ff */
[----:B------:R-:W-:-:S04]  /*72e0*/  IADD3 R12, PT, PT, R60, 0x78dde6e4, RZ ;  /* 0x78dde6e43c0c7810 */ /* 0x000fc80007ffe0ff */
[----:B------:R-:W-:Y:S01]  /*72f0*/  LOP3.LUT R12, R12, R78, R95, 0x96, !PT ;  /* 0x0000004e0c0c7212 */ /* 0x000fe200078e965f */
[----:B------:R-:W-:-:S04]  /*7300*/  IMAD.WIDE.U32 R78, R16, -0x2daee0ad, RZ ;  /* 0xd2511f53104e7825 */ /* 0x000fc800078e00ff */
[----:B------:R-:W-:Y:S01]  /*7310*/  VIADD R16, R60, 0x1715609d ;  /* 0x1715609d3c107836 */ /* 0x000fe20000000000 */
[----:B------:R-:W-:-:S05]  /*7320*/  LOP3.LUT R15, R15, R14, R79, 0x96, !PT ;  /* 0x0000000e0f0f7212 */ /* 0x000fca00078e964f */
[----:B------:R-:W-:-:S05]  /*7330*/  IMAD.WIDE.U32 R14, R15, -0x326172a9, RZ ;  /* 0xcd9e8d570f0e7825 */ /* 0x000fca00078e00ff */
[----:B------:R-:W-:Y:S01]  /*7340*/  LOP3.LUT R15, R16, R94, R15, 0x96, !PT ;  /* 0x0000005e100f7212 */ /* 0x000fe200078e960f */
[----:B------:R-:W-:Y:S01]  /*7350*/  IMAD.WIDE.U32 R94, R12, -0x2daee0ad, RZ ;  /* 0xd2511f530c5e7825 */ /* 0x000fe200078e00ff */
[----:B------:R-:W-:-:S04]  /*7360*/  IADD3 R12, PT, PT, R61, -0x56f99767, RZ ;  /* 0xa90668993d0c7810 */ /* 0x000fc80007ffe0ff */
[----:B------:R-:W-:-:S05]  /*7370*/  LOP3.LUT R12, R12, R78, R95, 0x96, !PT ;  /* 0x0000004e0c0c7212 */ /* 0x000fca00078e965f */
        /* <DEDUP_REMOVED lines=22> */
[----:B------:R-:W-:Y:S02]  /*74e0*/  VIADD R12, R61, 0x96a522ad ;  /* 0x96a522ad3d0c7836 */ /* 0x000fe40000000000 */
[----:B------:R-:W-:Y:S02]  /*74f0*/  IMAD.MOV.U32 R76, RZ, RZ, R14 ;  /* 0x000000ffff4c7224 */ /* 0x000fe400078e000e */
[----:B------:R-:W-:Y:S01]  /*7500*/  HFMA2 R14, -RZ, RZ, 0, 0 ;  /* 0x00000000ff0e7431 */ /* 0x000fe200000001ff */
[----:B------:R-:W-:Y:S02]  /*7510*/  LOP3.LUT R15, R12, R94, R15, 0x96, !PT ;  /* 0x0000005e0c0f7212 */ /* 0x000fe400078e960f */
[----:B------:R-:W-:-:S07]  /*7520*/  MOV R12, R78 ;  /* 0x0000004e000c7202 */ /* 0x000fce0000000f00 */
.L_x_328:
[----:B------:R-:W-:Y:S05]  /*7530*/  BSYNC.RECONVERGENT B1 ;  /* 0x0000000000017941 */ /* 0x000fea0003800200 */
.L_x_327:
[----:B------:R-:W-:Y:S01]  /*7540*/  I2FP.F32.U32 R22, R53 ;  /* 0x0000003500167245 */ /* 0x000fe20000201000 */
[----:B------:R-:W-:Y:S01]  /*7550*/  IMAD.U32 R21, R21, 0x10000, RZ ;  /* 0x0001000015157824 */ /* 0x000fe200078e00ff */
[----:B------:R-:W-:Y:S01]  /*7560*/  ISETP.NE.AND P3, PT, R14, 0x1, PT ;  /* 0x000000010e00780c */ /* 0x000fe20003f65270 */
[----:B------:R-:W-:Y:S01]  /*7570*/  BSSY.RECONVERGENT B1, `(.L_x_332) ;  /* 0x0000062000017945 */ /* 0x000fe20003800200 */
[----:B------:R-:W-:Y:S01]  /*7580*/  LOP3.LUT R18, R18, 0xfffffff7, RZ, 0xc0, !PT ;  /* 0xfffffff712127812 */ /* 0x000fe200078ec0ff */
[----:B------:R-:W-:Y:S01]  /*7590*/  FFMA.FTZ R22, R22, R157, 1.1641532182693481445e-10 ;  /* 0x2f00000016167423 */ /* 0x000fe2000001009d */
[----:B------:R-:W-:-:S04]  /*75a0*/  HFMA2 R79, -RZ, RZ, 0, 1.1920928955078125e-07 ;  /* 0x00000002ff4f7431 */ /* 0x000fc800000001ff */
[----:B------:R-:W-:Y:S01]  /*75b0*/  FSETP.GTU.FTZ.AND P2, PT, R22, R156, PT ;  /* 0x0000009c1600720b */ /* 0x000fe20003f5c000 */
[----:B------:R-:W-:Y:S01]  /*75c0*/  FMUL.FTZ R22, R21, R103 ;  /* 0x0000006715167220 */ /* 0x000fe20000410000 */
[----:B------:R-:W-:-:S04]  /*75d0*/  @P1 PRMT R21, R64, 0x7632, R21 ;  /* 0x0000763240151816 */ /* 0x000fc80000000015 */
[----:B------:R-:W-:Y:S01]  /*75e0*/  FSEL R22, R22, RZ, !P2 ;  /* 0x000000ff16167208 */ /* 0x000fe20005000000 */
[----:B------:R-:W-:Y:S01]  /*75f0*/  @P1 IMAD.U32 R21, R21, 0x10000, RZ ;  /* 0x0001000015151824 */ /* 0x000fe200078e00ff */
[----:B------:R-:W-:-:S03]  /*7600*/  PLOP3.LUT P2, PT, P2, PT, PT, 0x8, 0x80 ;  /* 0x000000000080781c */ /* 0x000fc6000174e170 */
[----:B------:R-:W-:Y:S01]  /*7610*/  @P1 FADD.FTZ R22, R21, R22 ;  /* 0x0000001615161221 */ /* 0x000fe20000010000 */
[----:B------:R-:W-:-:S04]  /*7620*/  IMAD.MOV.U32 R21, RZ, RZ, R12 ;  /* 0x000000ffff157224 */ /* 0x000fc800078e000c */
[----:B------:R-:W-:-:S05]  /*7630*/  F2FP.BF16.F32.PACK_AB R72, RZ, R22 ;  /* 0x00000016ff48723e */ /* 0x000fca00000010ff */
[----:B------:R-:W-:Y:S01]  /*7640*/  @P2 LOP3.LUT R18, R18, 0x8, RZ, 0xfc, !PT ;  /* 0x0000000812122812 */ /* 0x000fe200078efcff */
[----:B------:R-:W-:Y:S06]  /*7650*/  @!P3 BRA `(.L_x_333) ;  /* 0x00000004004cb947 */ /* 0x000fec0003800000 */
[----:B------:R-:W-:-:S13]  /*7660*/  ISETP.NE.AND P2, PT, R14, 0x3, PT ;  /* 0x000000030e00780c */ /* 0x000fda0003f45270 */
[----:B------:R-:W-:Y:S05]  /*7670*/  @!P2 BRA `(.L_x_334) ;  /* 0x000000000018a947 */ /* 0x000fea0003800000 */
[----:B------:R-:W-:-:S13]  /*7680*/  ISETP.NE.AND P2, PT, R14, 0x2, PT ;  /* 0x000000020e00780c */ /* 0x000fda0003f45270 */
[----:B------:R-:W-:Y:S01]  /*7690*/  @!P2 IMAD.MOV.U32 R79, RZ, RZ, 0x3 ;  /* 0x00000003ff4fa424 */ /* 0x000fe200078e00ff */
[----:B------:R-:W-:Y:S01]  /*76a0*/  @P2 IADD3 R79, PT, PT, R14, 0x1, RZ ;  /* 0x000000010e4f2810 */ /* 0x000fe20007ffe0ff */
[----:B------:R-:W-:Y:S02]  /*76b0*/  @!P2 IMAD.MOV.U32 R21, RZ, RZ, R15 ;  /* 0x000000ffff15a224 */ /* 0x000fe400078e000f */
[----:B------:R-:W-:Y:S01]  /*76c0*/  @P2 IMAD.MOV.U32 R21, RZ, RZ, R16 ;  /* 0x000000ffff152224 */ /* 0x000fe200078e0010 */
[----:B------:R-:W-:Y:S06]  /*76d0*/  BRA `(.L_x_333) ;  /* 0x00000004002c7947 */ /* 0x000fec0003800000 */
.L_x_334:
        /* <DEDUP_REMOVED lines=13> */
.L_x_336:
[----:B------:R-:W-:Y:S05]  /*77b0*/  BSYNC.RECONVERGENT B2 ;  /* 0x0000000000027941 */ /* 0x000fea0003800200 */
.L_x_335:
[----:B------:R-:W-:Y:S01]  /*77c0*/  LOP3.LUT R16, R11, R95, R61, 0x96, !PT ;  /* 0x0000005f0b107212 */ /* 0x000fe200078e963d */
[----:B------:R-:W-:-:S04]  /*77d0*/  IMAD.WIDE.U32 R14, R17, -0x326172a9, RZ ;  /* 0xcd9e8d57110e7825 */ /* 0x000fc800078e00ff */
[----:B------:R-:W-:Y:S01]  /*77e0*/  VIADD R12, R60, 0x9e3779b9 ;  /* 0x9e3779b93c0c7836 */ /* 0x000fe20000000000 */
[----:B------:R-:W-:Y:S01]  /*77f0*/  LOP3.LUT R15, R13, R15, R60, 0x96, !PT ;  /* 0x0000000f0d0f7212 */ /* 0x000fe200078e963c */
[----:B------:R-:W-:-:S04]  /*7800*/  IMAD.WIDE.U32 R78, R16, -0x326172a9, RZ ;  /* 0xcd9e8d57104e7825 */ /* 0x000fc800078e00ff */
[----:B------:R-:W-:Y:S01]  /*7810*/  VIADD R16, R61, 0xbb67ae85 ;  /* 0xbb67ae853d107836 */ /* 0x000fe20000000000 */
[----:B------:R-:W-:Y:S01]  /*7820*/  LOP3.LUT R12, R12, R14, R79, 0x96, !PT ;  /* 0x0000000e0c0c7212 */ /* 0x000fe200078e964f */
[----:B------:R-:W-:-:S04]  /*7830*/  IMAD.WIDE.U32 R14, R15, -0x2daee0ad, RZ ;  /* 0xd2511f530f0e7825 */ /* 0x000fc800078e00ff */
[----:B------:R-:W-:Y:S01]  /*7840*/  IMAD.MOV.U32 R21, RZ, RZ, R76 ;  /* 0x000000ffff157224 */ /* 0x000fe200078e004c */
[----:B------:R-:W-:Y:S01]  /*7850*/  LOP3.LUT R15, R16, R94, R15, 0x96, !PT ;  /* 0x0000005e100f7212 */ /* 0x000fe200078e960f */
[----:B------:R-:W-:Y:S01]  /*7860*/  IMAD.WIDE.U32 R94, R12, -0x2daee0ad, RZ ;  /* 0xd2511f530c5e7825 */ /* 0x000fe200078e00ff */
[----:B------:R-:W-:-:S03]  /*7870*/  IADD3 R12, PT, PT, R61, 0x76cf5d0a, RZ ;  /* 0x76cf5d0a3d0c7810 */ /* 0x000fc60007ffe0ff */
[----:B------:R-:W-:Y:S01]  /*7880*/  VIADD R16, R60, 0x3c6ef372 ;  /* 0x3c6ef3723c107836 */ /* 0x000fe20000000000 */
[----:B------:R-:W-:Y:S01]  /*7890*/  LOP3.LUT R12, R12, R14, R95, 0x96, !PT ;  /* 0x0000000e0c0c7212 */ /* 0x000fe200078e965f */
[----:B------:R-:W-:-:S05]  /*78a0*/  IMAD.WIDE.U32 R14, R15, -0x326172a9, RZ ;  /* 0xcd9e8d570f0e7825 */ /* 0x000fca00078e00ff */
[----:B------:R-:W-:Y:S01]  /*78b0*/  LOP3.LUT R15, R16, R78, R15, 0x96, !PT ;  /* 0x0000004e100f7212 */ /* 0x000fe200078e960f */
[----:B------:R-:W-:-:S04]  /*78c0*/  IMAD.WIDE.U32 R78, R12, -0x326172a9, RZ ;  /* 0xcd9e8d570c4e7825 */ /* 0x000fc800078e00ff */
[----:B------:R-:W-:-:S05]  /*78d0*/  VIADD R12, R60, 0xdaa66d2b ;  /* 0xdaa66d2b3c0c7836 */ /* 0x000fca0000000000 */
[----:B------:R-:W-:Y:S01]  /*78e0*/  LOP3.LUT R16, R12, R14, R79, 0x96, !PT ;  /* 0x0000000e0c107212 */ /* 0x000fe200078e964f */
[----:B------:R-:W-:Y:S01]  /*78f0*/  IMAD.WIDE.U32 R14, R15, -0x2daee0ad, RZ ;  /* 0xd2511f530f0e7825 */ /* 0x000fe200078e00ff */
[----:B------:R-:W-:-:S04]  /*7900*/  IADD3 R12, PT, PT, R61, 0x32370b8f, RZ ;  /* 0x32370b8f3d0c7810 */ /* 0x000fc80007ffe0ff */
[----:B------:R-:W-:Y:S01]  /*7910*/  LOP3.LUT R12, R12, R94, R15, 0x96, !PT ;  /* 0x0000005e0c0c7212 */ /* 0x000fe200078e960f */
[----:B------:R-:W-:-:S04]  /*7920*/  VIADD R15, R61, 0xed9eba14 ;  /* 0xed9eba143d0f7836 */ /* 0x000fc80000000000 */
[----:B------:R-:W-:-:S04]  /*7930*/  IMAD.WIDE.U32 R94, R12, -0x326172a9, RZ ;  /* 0xcd9e8d570c5e7825 */ /* 0x000fc800078e00ff */
[----:B------:R-:W-:-:S05]  /*7940*/  VIADD R12, R60, 0x78dde6e4 ;  /* 0x78dde6e43c0c7836 */ /* 0x000fca0000000000 */
[----:B------:R-:W-:Y:S01]  /*7950*/  LOP3.LUT R12, R12, R78, R95, 0x96, !PT ;  /* 0x0000004e0c0c7212 */ /* 0x000fe200078e965f */
[----:B------:R-:W-:Y:S01]  /*7960*/  IMAD.WIDE.U32 R78, R16, -0x2daee0ad, RZ ;  /* 0xd2511f53104e7825 */ /* 0x000fe200078e00ff */
[----:B------:R-:W-:-:S04]  /*7970*/  IADD3 R16, PT, PT, R60, 0x1715609d, RZ ;  /* 0x1715609d3c107810 */ /* 0x000fc80007ffe0ff */
[----:B------:R-:W-:-:S05]  /*7980*/  LOP3.LUT R15, R15, R14, R79, 0x96, !PT ;  /* 0x0000000e0f0f7212 */ /* 0x000fca00078e964f */
[----:B------:R-:W-:-:S05]  /*7990*/  IMAD.WIDE.U32 R14, R15, -0x326172a9, RZ ;  /* 0xcd9e8d570f0e7825 */ /* 0x000fca00078e00ff */
        /* <DEDUP_REMOVED lines=15> */
[----:B------:R-:W-:-:S04]  /*7a90*/  IADD3 R16, PT, PT, R60, -0xe443238, RZ ;  /* 0xf1bbcdc83c107810 */ /* 0x000fc80007ffe0ff */
        /* <DEDUP_REMOVED lines=11> */
[----:B------:R-:W-:Y:S01]  /*7b50*/  IMAD.MOV.U32 R79, RZ, RZ, RZ ;  /* 0x000000ffff4f7224 */ /* 0x000fe200078e00ff */
[----:B------:R-:W-:Y:S01]  /*7b60*/  LOP3.LUT R15, R12, R94, R15, 0x96, !PT ;  /* 0x0000005e0c0f7212 */ /* 0x000fe200078e960f */
[----:B------:R-:W-:Y:S01]  /*7b70*/  IMAD.MOV.U32 R12, RZ, RZ, R78 ;  /* 0x000000ffff0c7224 */ /* 0x000fe200078e004e */
[----:B------:R-:W-:-:S07]  /*7b80*/  MOV R76, R14 ;  /* 0x0000000e004c7202 */ /* 0x000fce0000000f00 */
.L_x_333:
[----:B------:R-:W-:Y:S05]  /*7b90*/  BSYNC.RECONVERGENT B1 ;  /* 0x0000000000017941 */ /* 0x000fea0003800200 */
.L_x_332:
[----:B------:R-:W-:Y:S01]  /*7ba0*/  I2FP.F32.U32 R14, R21 ;  /* 0x00000015000e7245 */ /* 0x000fe20000201000 */
[----:B------:R-:W-:Y:S01]  /*7bb0*/  BSSY.RECONVERGENT B1, `(.L_x_337) ;  /* 0x0000064000017945 */ /* 0x000fe20003800200 */
[----:B------:R-:W-:Y:S01]  /*7bc0*/  ISETP.NE.AND P2, PT, R79, 0x1, PT ;  /* 0x000000014f00780c */ /* 0x000fe20003f45270 */
[----:B------:R-:W-:Y:S01]  /*7bd0*/  IMAD.MOV.U32 R54, RZ, RZ, R12 ;  /* 0x000000ffff367224 */ /* 0x000fe200078e000c */
[----:B------:R-:W-:Y:S01]  /*7be0*/  LOP3.LUT R18, R18, 0xfffffffb, RZ, 0xc0, !PT ;  /* 0xfffffffb12127812 */ /* 0x000fe200078ec0ff */
[----:B------:R-:W-:Y:S01]  /*7bf0*/  FFMA.FTZ R14, R14, R157, 1.1641532182693481445e-10 ;  /* 0x2f0000000e0e7423 */ /* 0x000fe2000001009d */
[----:B------:R-:W-:-:S04]  /*7c00*/  PRMT R53, R73, 0x7632, R53 ;  /* 0x0000763249357816 */ /* 0x000fc80000000035 */
[----:B------:R-:W-:Y:S01]  /*7c10*/  FSETP.GTU.FTZ.AND P3, PT, R14, R156, PT ;  /* 0x0000009c0e00720b */ /* 0x000fe20003f7c000 */
[----:B------:R-:W-:-:S04]  /*7c20*/  IMAD.U32 R14, R73, 0x10000, RZ ;  /* 0x00010000490e7824 */ /* 0x000fc800078e00ff */
[----:B------:R-:W-:-:S05]  /*7c30*/  FMUL.FTZ R14, R14, R103 ;  /* 0x000000670e0e7220 */ /* 0x000fca0000410000 */
[----:B------:R-:W-:Y:S02]  /*7c40*/  FSEL R21, R14, RZ, !P3 ;  /* 0x000000ff0e157208 */ /* 0x000fe40005800000 */
[----:B------:R-:W-:Y:S02]  /*7c50*/  PLOP3.LUT P3, PT, P3, PT, PT, 0x8, 0x80 ;  /* 0x000000000080781c */ /* 0x000fe40001f6e170 */
[----:B------:R-:W-:-:S05]  /*7c60*/  @P1 SHF.L.U32 R14, R65, 0x10, RZ ;  /* 0x00000010410e1819 */ /* 0x000fca00000006ff */
[----:B------:R-:W-:Y:S01]  /*7c70*/  @P1 FADD.FTZ R21, R14, R21 ;  /* 0x000000150e151221 */ /* 0x000fe20000010000 */
[----:B------:R-:W-:-:S04]  /*7c80*/  IMAD.MOV.U32 R14, RZ, RZ, 0x2 ;  /* 0x00000002ff0e7424 */ /* 0x000fc800078e00ff */
[----:B------:R-:W-:Y:S02]  /*7c90*/  F2FP.BF16.F32.PACK_AB R78, RZ, R21 ;  /* 0x00000015ff4e723e */ /* 0x000fe400000010ff */
[----:B------:R-:W-:Y:S01]  /*7ca0*/  @P3 LOP3.LUT R18, R18, 0x4, RZ, 0xfc, !PT ;  /* 0x0000000412123812 */ /* 0x000fe200078efcff */
[----:B------:R-:W-:Y:S06]  /*7cb0*/  @!P2 BRA `(.L_x_338) ;  /* 0x00000004004ca947 */ /* 0x000fec0003800000 */
[----:B------:R-:W-:-:S13]  /*7cc0*/  ISETP.NE.AND P2, PT, R79, 0x3, PT ;  /* 0x000000034f00780c */ /* 0x000fda0003f45270 */
[----:B------:R-:W-:Y:S05]  /*7cd0*/  @!P2 BRA `(.L_x_339) ;  /* 0x000000000018a947 */ /* 0x000fea0003800000 */
[----:B------:R-:W-:-:S13]  /*7ce0*/  ISETP.NE.AND P2, PT, R79, 0x2, PT ;  /* 0x000000024f00780c */ /* 0x000fda0003f45270 */
[----:B------:R-:W-:Y:S01]  /*7cf0*/  @!P2 MOV R14, 0x3 ;  /* 0x00000003000ea802 */ /* 0x000fe20000000f00 */
[----:B------:R-:W-:Y:S01]  /*7d00*/  @!P2 IMAD.MOV.U32 R54, RZ, RZ, R15 ;  /* 0x000000ffff36a224 */ /* 0x000fe200078e000f */
[----:B------:R-:W-:Y:S01]  /*7d10*/  @P2 MOV R54, R16 ;  /* 0x0000001000362202 */ /* 0x000fe20000000f00 */
[----:B------:R-:W-:Y:S01]  /*7d20*/  @P2 VIADD R14, R79, 0x1 ;  /* 0x000000014f0e2836 */ /* 0x000fe20000000000 */
[----:B------:R-:W-:Y:S06]  /*7d30*/  BRA `(.L_x_338) ;  /* 0x00000004002c7947 */ /* 0x000fec0003800000 */
.L_x_339:
[----:B------:R-:W-:Y:S01]  /*7d40*/  VIADD R19, R19, 0x1 ;  /* 0x0000000113137836 */ /* 0x000fe20000000000 */
[----:B------:R-:W-:Y:S03]  /*7d50*/  BSSY.RECONVERGENT B2, `(.L_x_340) ;  /* 0x000000c000027945 */ /* 0x000fe60003800200 */
[C---:B------:R-:W-:Y:S01]  /*7d60*/  IMAD.WIDE.U32 R152, R19.reuse, -0x2daee0ad, RZ ;  /* 0xd2511f5313987825 */ /* 0x040fe200078e00ff */
[----:B------:R-:W-:-:S13]  /*7d70*/  ISETP.NE.AND P2, PT, R19, RZ, PT ;  /* 0x000000ff1300720c */ /* 0x000fda0003f45270 */
[----:B------:R-:W-:Y:S05]  /*7d80*/  @P2 BRA `(.L_x_341) ;  /* 0x0000000000202947 */ /* 0x000fea0003800000 */
[----:B------:R-:W-:-:S05]  /*7d90*/  VIADD R13, R13, 0x1 ;  /* 0x000000010d0d7836 */ /* 0x000fca0000000000 */
[----:B------:R-:W-:-:S13]  /*7da0*/  ISETP.NE.AND P2, PT, R13, RZ, PT ;  /* 0x000000ff0d00720c */ /* 0x000fda0003f45270 */
[----:B------:R-:W-:Y:S01]  /*7db0*/  @!P2 IADD3 R17, PT, PT, R17, 0x1, RZ ;  /* 0x000000011111a810 */ /* 0x000fe20007ffe0ff */
[----:B------:R-:W-:Y:S02]  /*7dc0*/  @!P2 VIADD R12, R11, 0x1 ;  /* 0x000000010b0ca836 */ /* 0x000fe40000000000 */
[----:B------:R-:W-:Y:S01]  /*7dd0*/  @!P2 IMAD.MOV.U32 R13, RZ, RZ, RZ ;  /* 0x000000ffff0da224 */ /* 0x000fe200078e00ff */
[----:B------:R-:W-:-:S13]  /*7de0*/  ISETP.NE.AND P3, PT, R17, RZ, !P2 ;  /* 0x000000ff1100720c */ /* 0x000fda0005765270 */
[----:B------:R-:W-:-:S05]  /*7df0*/  @P3 IMAD.MOV R12, RZ, RZ, R11 ;  /* 0x000000ffff0c3224 */ /* 0x000fca00078e020b */
[----:B------:R-:W-:-:S07]  /*7e00*/  @!P2 MOV R11, R12 ;  /* 0x0000000c000ba202 */ /* 0x000fce0000000f00 */
.L_x_341:
[----:B------:R-:W-:Y:S05]  /*7e10*/  BSYNC.RECONVERGENT B2 ;  /* 0x0000000000027941 */ /* 0x000fea0003800200 */
.L_x_340:
[----:B------:R-:W-:Y:S01]  /*7e20*/  LOP3.LUT R16, R11, R153, R61, 0x96, !PT ;  /* 0x000000990b107212 */ /* 0x000fe200078e963d */
[----:B------:R-:W-:Y:S01]  /*7e30*/  IMAD.WIDE.U32 R14, R17, -0x326172a9, RZ ;  /* 0xcd9e8d57110e7825 */ /* 0x000fe200078e00ff */
[----:B------:R-:W-:-:S03]  /*7e40*/  MOV R54, R76 ;  /* 0x0000004c00367202 */ /* 0x000fc60000000f00 */
[----:B------:R-:W-:Y:S01]  /*7e50*/  VIADD R12, R60, 0x9e3779b9 ;  /* 0x9e3779b93c0c7836 */ /* 0x000fe20000000000 */
[----:B------:R-:W-:Y:S01]  /*7e60*/  LOP3.LUT R15, R13, R15, R60, 0x96, !PT ;  /* 0x0000000f0d0f7212 */ /* 0x000fe200078e963c */
[----:B------:R-:W-:Y:S01]  /*7e70*/  IMAD.WIDE.U32 R94, R16, -0x326172a9, RZ ;  /* 0xcd9e8d57105e7825 */ /* 0x000fe200078e00ff */
[----:B------:R-:W-:-:S04]  /*7e80*/  IADD3 R16, PT, PT, R61, -0x4498517b, RZ ;  /* 0xbb67ae853d107810 */ /* 0x000fc80007ffe0ff */
[----:B------:R-:W-:Y:S01]  /*7e90*/  LOP3.LUT R12, R12, R14, R95, 0x96, !PT ;  /* 0x0000000e0c0c7212 */ /* 0x000fe200078e965f */
[----:B------:R-:W-:-:S05]  /*7ea0*/  IMAD.WIDE.U32 R14, R15, -0x2daee0ad, RZ ;  /* 0xd2511f530f0e7825 */ /* 0x000fca00078e00ff */
[----:B------:R-:W-:Y:S01]  /*7eb0*/  LOP3.LUT R15, R16, R152, R15, 0x96, !PT ;  /* 0x00000098100f7212 */ /* 0x000fe200078e960f */
[----:B------:R-:W-:-:S04]  /*7ec0*/  IMAD.WIDE.U32 R152, R12, -0x2daee0ad, RZ ;  /* 0xd2511f530c987825 */ /* 0x000fc800078e00ff */
[----:B------:R-:W-:Y:S02]  /*7ed0*/  VIADD R12, R61, 0x76cf5d0a ;  /* 0x76cf5d0a3d0c7836 */ /* 0x000fe40000000000 */
[----:B------:R-:W-:-:S03]  /*7ee0*/  VIADD R16, R60, 0x3c6ef372 ;  /* 0x3c6ef3723c107836 */ /* 0x000fc60000000000 */
[----:B------:R-:W-:Y:S01]  /*7ef0*/  LOP3.LUT R12, R12, R14, R153, 0x96, !PT ;  /* 0x0000000e0c0c7212 */ /* 0x000fe200078e9699 */
[----:B------:R-:W-:-:S05]  /*7f00*/  IMAD.WIDE.U32 R14, R15, -0x326172a9, RZ ;  /* 0xcd9e8d570f0e7825 */ /* 0x000fca00078e00ff */
[----:B------:R-:W-:Y:S01]  /*7f10*/  LOP3.LUT R15, R16, R94, R15, 0x96, !PT ;  /* 0x0000005e100f7212 */ /* 0x000fe200078e960f */
[----:B------:R-:W-:Y:S01]  /*7f20*/  IMAD.WIDE.U32 R94, R12, -0x326172a9, RZ ;  /* 0xcd9e8d570c5e7825 */ /* 0x000fe200078e00ff */
[----:B------:R-:W-:-:S04]  /*7f30*/  IADD3 R12, PT, PT, R60, -0x255992d5, RZ ;  /* 0xdaa66d2b3c0c7810 */ /* 0x000fc80007ffe0ff */
[----:B------:R-:W-:Y:S01]  /*7f40*/  LOP3.LUT R16, R12, R14, R95, 0x96, !PT ;  /* 0x0000000e0c107212 */ /* 0x000fe200078e965f */
[----:B------:R-:W-:-:S04]  /*7f50*/  IMAD.WIDE.U32 R14, R15, -0x2daee0ad, RZ ;  /* 0xd2511f530f0e7825 */ /* 0x000fc800078e00ff */
[----:B------:R-:W-:-:S05]  /*7f60*/  VIADD R12, R61, 0x32370b8f ;  /* 0x32370b8f3d0c7836 */ /* 0x000fca0000000000 */
[----:B------:R-:W-:Y:S02]  /*7f70*/  LOP3.LUT R12, R12, R152, R15, 0x96, !PT ;  /* 0x000000980c0c7212 */ /* 0x000fe400078e960f */
[----:B------:R-:W-:-:S03]  /*7f80*/  IADD3 R15, PT, PT, R61, -0x126145ec, RZ ;  /* 0xed9eba143d0f7810 */ /* 0x000fc60007ffe0ff */
[----:B------:R-:W-:-:S04]  /*7f90*/  IMAD.WIDE.U32 R152, R12, -0x326172a9, RZ ;  /* 0xcd9e8d570c987825 */ /* 0x000fc800078e00ff */
[----:B------:R-:W-:-:S05]  /*7fa0*/  VIADD R12, R60, 0x78dde6e4 ;  /* 0x78dde6e43c0c7836 */ /* 0x000fca0000000000 */
[----:B------:R-:W-:Y:S01]  /*7fb0*/  LOP3.LUT R12, R12, R94, R153, 0x96, !PT ;  /* 0x0000005e0c0c7212 */ /* 0x000fe200078e9699 */
[----:B------:R-:W-:-:S04]  /*7fc0*/  IMAD.WIDE.U32 R94, R16, -0x2daee0ad, RZ ;  /* 0xd2511f53105e7825 */ /* 0x000fc800078e00ff */
[----:B------:R-:W-:Y:S01]  /*7fd0*/  VIADD R16, R60, 0x1715609d ;  /* 0x1715609d3c107836 */ /* 0x000fe20000000000 */
[----:B------:R-:W-:-:S05]  /*7fe0*/  LOP3.LUT R15, R15, R14, R95, 0x96, !PT ;  /* 0x0000000e0f0f7212 */ /* 0x000fca00078e965f */
[----:B------:R-:W-:-:S05]  /*7ff0*/  IMAD.WIDE.U32 R14, R15, -0x326172a9, RZ ;  /* 0xcd9e8d570f0e7825 */ /* 0x000fca00078e00ff */
        /* <DEDUP_REMOVED lines=9> */
[----:B------:R-:W-:Y:S02]  /*8090*/  LOP3.LUT R12, R12, R152, R15, 0x96, !PT ;  /* 0x000000980c0c7212 */ /* 0x000fe400078e960f */
[----:B------:R-:W-:-:S03]  /*80a0*/  IADD3 R15, PT, PT, R61, 0x1fd5c5a3, RZ ;  /* 0x1fd5c5a33d0f7810 */ /* 0x000fc60007ffe0ff */
        /* <DEDUP_REMOVED lines=15> */
[----:B------:R-:W-:Y:S02]  /*81a0*/  VIADD R12, R61, 0x96a522ad ;  /* 0x96a522ad3d0c7836 */ /* 0x000fe40000000000 */
[----:B------:R-:W-:Y:S02]  /*81b0*/  IMAD.MOV.U32 R76, RZ, RZ, R14 ;  /* 0x000000ffff4c7224 */ /* 0x000fe400078e000e */
[----:B------:R-:W-:Y:S01]  /*81c0*/  IMAD.MOV.U32 R14, RZ, RZ, RZ ;  /* 0x000000ffff0e7224 */ /* 0x000fe200078e00ff */
[----:B------:R-:W-:Y:S01]  /*81d0*/  LOP3.LUT R15, R12, R152, R15, 0x96, !PT ;  /* 0x000000980c0f7212 */ /* 0x000fe200078e960f */
[----:B------:R-:W-:-:S07]  /*81e0*/  IMAD.MOV.U32 R12, RZ, RZ, R94 ;  /* 0x000000ffff0c7224 */ /* 0x000fce00078e005e */
.L_x_338:
[----:B------:R-:W-:Y:S05]  /*81f0*/  BSYNC.RECONVERGENT B1 ;  /* 0x0000000000017941 */ /* 0x000fea0003800200 */
.L_x_337:
[----:B------:R-:W-:Y:S01]  /*8200*/  I2FP.F32.U32 R54, R54 ;  /* 0x0000003600367245 */ /* 0x000fe20000201000 */
[----:B------:R-:W-:Y:S01]  /*8210*/  BSSY.RECONVERGENT B1, `(.L_x_342) ;  /* 0x0000064000017945 */ /* 0x000fe20003800200 */
[----:B------:R-:W-:Y:S01]  /*8220*/  SHF.L.U32 R53, R53, 0x10, RZ ;  /* 0x0000001035357819 */ /* 0x000fe200000006ff */
[----:B------:R-:W-:Y:S01]  /*8230*/  IMAD.MOV.U32 R95, RZ, RZ, 0x2 ;  /* 0x00000002ff5f7424 */ /* 0x000fe200078e00ff */
[----:B------:R-:W-:Y:S01]  /*8240*/  LOP3.LUT R18, R18, 0xfffffffd, RZ, 0xc0, !PT ;  /* 0xfffffffd12127812 */ /* 0x000fe200078ec0ff */
[----:B------:R-:W-:-:S05]  /*8250*/  FFMA.FTZ R54, R54, R157, 1.1641532182693481445e-10 ;  /* 0x2f00000036367423 */ /* 0x000fca000001009d */
[----:B------:R-:W-:Y:S01]  /*8260*/  FSETP.GTU.FTZ.AND P2, PT, R54, R156, PT ;  /* 0x0000009c3600720b */ /* 0x000fe20003f5c000 */
[----:B------:R-:W-:Y:S01]  /*8270*/  FMUL.FTZ R54, R53, R103 ;  /* 0x0000006735367220 */ /* 0x000fe20000410000 */
[----:B------:R-:W-:-:S04]  /*8280*/  @P1 PRMT R53, R65, 0x7632, R53 ;  /* 0x0000763241351816 */ /* 0x000fc80000000035 */
[----:B------:R-:W-:Y:S01]  /*8290*/  FSEL R54, R54, RZ, !P2 ;  /* 0x000000ff36367208 */ /* 0x000fe20005000000 */
[----:B------:R-:W-:Y:S01]  /*82a0*/  @P1 IMAD.U32 R53, R53, 0x10000, RZ ;  /* 0x0001000035351824 */ /* 0x000fe200078e00ff */
[----:B------:R-:W-:-:S03]  /*82b0*/  PLOP3.LUT P2, PT, P2, PT, PT, 0x8, 0x80 ;  /* 0x000000000080781c */ /* 0x000fc6000174e170 */
[----:B------:R-:W-:Y:S01]  /*82c0*/  @P1 FADD.FTZ R54, R53, R54 ;  /* 0x0000003635361221 */ /* 0x000fe20000010000 */
[----:B------:R-:W-:-:S04]  /*82d0*/  MOV R53, R12 ;  /* 0x0000000c00357202 */ /* 0x000fc80000000f00 */
[----:B------:R-:W-:-:S05]  /*82e0*/  F2FP.BF16.F32.PACK_AB R73, RZ, R54 ;  /* 0x00000036ff49723e */ /* 0x000fca00000010ff */
[----:B------:R-:W-:Y:S02]  /*82f0*/  @P2 LOP3.LUT R18, R18, 0x2, RZ, 0xfc, !PT ;  /* 0x0000000212122812 */ /* 0x000fe400078efcff */
[----:B------:R-:W-:-:S13]  /*8300*/  ISETP.NE.AND P2, PT, R14, 0x1, PT ;  /* 0x000000010e00780c */ /* 0x000fda0003f45270 */
[----:B------:R-:W-:Y:S05]  /*8310*/  @!P2 BRA `(.L_x_343) ;  /* 0x00000004004ca947 */ /* 0x000fea0003800000 */
        /* <DEDUP_REMOVED lines=8> */
.L_x_344:
        /* <DEDUP_REMOVED lines=13> */
.L_x_346:
[----:B------:R-:W-:Y:S05]  /*8470*/  BSYNC.RECONVERGENT B2 ;  /* 0x0000000000027941 */ /* 0x000fea0003800200 */
.L_x_345:
        /* <DEDUP_REMOVED lines=56> */
[----:B------:R-:W-:Y:S02]  /*8800*/  HFMA2 R95, -RZ, RZ, 0, 0 ;  /* 0x00000000ff5f7431 */ /* 0x000fe400000001ff */
[----:B------:R-:W-:Y:S02]  /*8810*/  VIADD R12, R61, 0x96a522ad ;  /* 0x96a522ad3d0c7836 */ /* 0x000fe40000000000 */
[----:B------:R-:W-:-:S03]  /*8820*/  IMAD.MOV.U32 R76, RZ, RZ, R14 ;  /* 0x000000ffff4c7224 */ /* 0x000fc600078e000e */
[----:B------:R-:W-:Y:S02]  /*8830*/  LOP3.LUT R15, R12, R152, R15, 0x96, !PT ;  /* 0x000000980c0f7212 */ /* 0x000fe400078e960f */
[----:B------:R-:W-:-:S07]  /*8840*/  MOV R12, R94 ;  /* 0x0000005e000c7202 */ /* 0x000fce0000000f00 */
.L_x_343:
[----:B------:R-:W-:Y:S05]  /*8850*/  BSYNC.RECONVERGENT B1 ;  /* 0x0000000000017941 */ /* 0x000fea0003800200 */
.L_x_342:
[----:B------:R-:W-:Y:S01]  /*8860*/  I2FP.F32.U32 R14, R53 ;  /* 0x00000035000e7245 */ /* 0x000fe20000201000 */
[C---:B------:R-:W-:Y:S01]  /*8870*/  IMAD.U32 R53, R74.reuse, 0x10000, RZ ;  /* 0x000100004a357824 */ /* 0x040fe200078e00ff */
[----:B------:R-:W-:Y:S01]  /*8880*/  ISETP.NE.AND P3, PT, R95, 0x1, PT ;  /* 0x000000015f00780c */ /* 0x000fe20003f65270 */
[----:B------:R-:W-:Y:S01]  /*8890*/  BSSY.RECONVERGENT B1, `(.L_x_347) ;  /* 0x0000060000017945 */ /* 0x000fe20003800200 */
[----:B------:R-:W-:Y:S01]  /*88a0*/  PRMT R74, R74, 0x7632, R74 ;  /* 0x000076324a4a7816 */ /* 0x000fe2000000004a */
[----:B------:R-:W-:Y:S01]  /*88b0*/  FFMA.FTZ R14, R14, R157, 1.1641532182693481445e-10 ;  /* 0x2f0000000e0e7423 */ /* 0x000fe2000001009d */
[----:B------:R-:W-:Y:S01]  /*88c0*/  FMUL.FTZ R53, R53, R103 ;  /* 0x0000006735357220 */ /* 0x000fe20000410000 */
[----:B------:R-:W-:-:S03]  /*88d0*/  IMAD.MOV.U32 R94, RZ, RZ, R12 ;  /* 0x000000ffff5e7224 */ /* 0x000fc600078e000c */
[----:B------:R-:W-:Y:S01]  /*88e0*/  FSETP.GTU.FTZ.AND P2, PT, R14, R156, PT ;  /* 0x0000009c0e00720b */ /* 0x000fe20003f5c000 */
[----:B------:R-:W-:-:S03]  /*88f0*/  @P1 IMAD.U32 R14, R66, 0x10000, RZ ;  /* 0x00010000420e1824 */ /* 0x000fc600078e00ff */
[----:B------:R-:W-:Y:S02]  /*8900*/  FSEL R53, R53, RZ, !P2 ;  /* 0x000000ff35357208 */ /* 0x000fe40005000000 */
[----:B------:R-:W-:-:S03]  /*8910*/  PLOP3.LUT P2, PT, P2, PT, PT, 0x8, 0x80 ;  /* 0x000000000080781c */ /* 0x000fc6000174e170 */
[----:B------:R-:W-:Y:S01]  /*8920*/  @P1 FADD.FTZ R53, R14, R53 ;  /* 0x000000350e351221 */ /* 0x000fe20000010000 */
[----:B------:R-:W-:-:S04]  /*8930*/  HFMA2 R14, -RZ, RZ, 0, 1.1920928955078125e-07 ;  /* 0x00000002ff0e7431 */ /* 0x000fc800000001ff */
[----:B------:R-:W-:Y:S01]  /*8940*/  F2FP.BF16.F32.PACK_AB R79, RZ, R53 ;  /* 0x00000035ff4f723e */ /* 0x000fe200000010ff */
        /* <DEDUP_REMOVED lines=9> */
.L_x_349:
        /* <DEDUP_REMOVED lines=13> */
.L_x_351:
[----:B------:R-:W-:Y:S05]  /*8ab0*/  BSYNC.RECONVERGENT B2 ;  /* 0x0000000000027941 */ /* 0x000fea0003800200 */
.L_x_350:
[----:B------:R-:W-:Y:S01]  /*8ac0*/  LOP3.LUT R16, R11, R153, R61, 0x96, !PT ;  /* 0x000000990b107212 */ /* 0x000fe200078e963d */
[----:B------:R-:W-:-:S04]  /*8ad0*/  IMAD.WIDE.U32 R14, R17, -0x326172a9, RZ ;  /* 0xcd9e8d57110e7825 */ /* 0x000fc800078e00ff */
[----:B------:R-:W-:Y:S01]  /*8ae0*/  VIADD R12, R60, 0x9e3779b9 ;  /* 0x9e3779b93c0c7836 */ /* 0x000fe20000000000 */
[----:B------:R-:W-:Y:S01]  /*8af0*/  LOP3.LUT R15, R13, R15, R60, 0x96, !PT ;  /* 0x0000000f0d0f7212 */ /* 0x000fe200078e963c */
[----:B------:R-:W-:-:S04]  /*8b00*/  IMAD.WIDE.U32 R94, R16, -0x326172a9, RZ ;  /* 0xcd9e8d57105e7825 */ /* 0x000fc800078e00ff */
[----:B------:R-:W-:Y:S01]  /*8b10*/  VIADD R16, R61, 0xbb67ae85 ;  /* 0xbb67ae853d107836 */ /* 0x000fe20000000000 */
[----:B------:R-:W-:Y:S01]  /*8b20*/  LOP3.LUT R12, R12, R14, R95, 0x96, !PT ;  /* 0x0000000e0c0c7212 */ /* 0x000fe200078e965f */
[----:B------:R-:W-:-:S05]  /*8b30*/  IMAD.WIDE.U32 R14, R15, -0x2daee0ad, RZ ;  /* 0xd2511f530f0e7825 */ /* 0x000fca00078e00ff */
        /* <DEDUP_REMOVED lines=47> */
[----:B------:R-:W-:-:S04]  /*8e30*/  IADD3 R12, PT, PT, R61, -0x695add53, RZ ;  /* 0x96a522ad3d0c7810 */ /* 0x000fc80007ffe0ff */
[----:B------:R-:W-:Y:S01]  /*8e40*/  LOP3.LUT R15, R12, R152, R15, 0x96, !PT ;  /* 0x000000980c0f7212 */ /* 0x000fe200078e960f */
[----:B------:R-:W-:Y:S02]  /*8e50*/  IMAD.MOV.U32 R12, RZ, RZ, R94 ;  /* 0x000000ffff0c7224 */ /* 0x000fe400078e005e */
[----:B------:R-:W-:Y:S01]  /*8e60*/  IMAD.MOV.U32 R94, RZ, RZ, R76 ;  /* 0x000000ffff5e7224 */ /* 0x000fe200078e004c */
[----:B------:R-:W-:Y:S01]  /*8e70*/  MOV R76, R14 ;  /* 0x0000000e004c7202 */ /* 0x000fe20000000f00 */
[----:B------:R-:W-:-:S07]  /*8e80*/  IMAD.MOV.U32 R14, RZ, RZ, RZ ;  /* 0x000000ffff0e7224 */ /* 0x000fce00078e00ff */
.L_x_348:
[----:B------:R-:W-:Y:S05]  /*8e90*/  BSYNC.RECONVERGENT B1 ;  /* 0x0000000000017941 */ /* 0x000fea0003800200 */
.L_x_347:
[----:B------:R-:W-:Y:S01]  /*8ea0*/  I2FP.F32.U32 R94, R94 ;  /* 0x0000005e005e7245 */ /* 0x000fe20000201000 */
[----:B------:R-:W-:Y:S01]  /*8eb0*/  IMAD.U32 R74, R74, 0x10000, RZ ;  /* 0x000100004a4a7824 */ /* 0x000fe200078e00ff */
[----:B------:R-:W-:Y:S01]  /*8ec0*/  ISETP.NE.AND P4, PT, R14, 0x1, PT ;  /* 0x000000010e00780c */ /* 0x000fe20003f85270 */
[----:B------:R-:W-:Y:S01]  /*8ed0*/  BSSY.RECONVERGENT B1, `(.L_x_352) ;  /* 0x0000060000017945 */ /* 0x000fe20003800200 */
[----:B------:R-:W-:Y:S02]  /*8ee0*/  IMAD.MOV.U32 R152, RZ, RZ, 0x2 ;  /* 0x00000002ff987424 */ /* 0x000fe400078e00ff */
[----:B------:R-:W-:Y:S01]  /*8ef0*/  FFMA.FTZ R94, R94, R157, 1.1641532182693481445e-10 ;  /* 0x2f0000005e5e7423 */ /* 0x000fe2000001009d */
[----:B------:R-:W-:-:S04]  /*8f00*/  FMUL.FTZ R74, R74, R103 ;  /* 0x000000674a4a7220 */ /* 0x000fc80000410000 */
[----:B------:R-:W-:Y:S02]  /*8f10*/  FSETP.GTU.FTZ.AND P3, PT, R94, R156, PT ;  /* 0x0000009c5e00720b */ /* 0x000fe40003f7c000 */
[----:B------:R-:W-:Y:S02]  /*8f20*/  @P1 PRMT R94, R66, 0x7632, R94 ;  /* 0x00007632425e1816 */ /* 0x000fe4000000005e */
[----:B------:R-:W-:Y:S01]  /*8f30*/  FSEL R95, R74, RZ, !P3 ;  /* 0x000000ff4a5f7208 */ /* 0x000fe20005800000 */
[----:B------:R-:W-:Y:S01]  /*8f40*/  IMAD.MOV.U32 R74, RZ, RZ, R12 ;  /* 0x000000ffff4a7224 */ /* 0x000fe200078e000c */
[----:B------:R-:W-:Y:S02]  /*8f50*/  @P1 SHF.L.U32 R94, R94, 0x10, RZ ;  /* 0x000000105e5e1819 */ /* 0x000fe400000006ff */
[----:B------:R-:W-:-:S03]  /*8f60*/  PLOP3.LUT P3, PT, P3, PT, PT, 0x8, 0x80 ;  /* 0x000000000080781c */ /* 0x000fc60001f6e170 */
[----:B------:R-:W-:-:S05]  /*8f70*/  @P1 FADD.FTZ R95, R94, R95 ;  /* 0x0000005f5e5f1221 */ /* 0x000fca0000010000 */
[----:B------:R-:W-:Y:S01]  /*8f80*/  F2FP.BF16.F32.PACK_AB R119, RZ, R95 ;  /* 0x0000005fff77723e */ /* 0x000fe200000010ff */
        /* <DEDUP_REMOVED lines=9> */
.L_x_354:
        /* <DEDUP_REMOVED lines=13> */
.L_x_356:
[----:B------:R-:W-:Y:S05]  /*90f0*/  BSYNC.RECONVERGENT B2 ;  /* 0x0000000000027941 */ /* 0x000fea0003800200 */
.L_x_355:
        /* <DEDUP_REMOVED lines=57> */
[----:B------:R-:W-:-:S03]  /*9490*/  IMAD.MOV.U32 R76, RZ, RZ, R14 ;  /* 0x000000ffff4c7224 */ /* 0x000fc600078e000e */
[----:B------:R-:W-:Y:S01]  /*94a0*/  LOP3.LUT R15, R12, R154, R15, 0x96, !PT ;  /* 0x0000009a0c0f7212 */ /* 0x000fe200078e960f */
[----:B------:R-:W-:Y:S02]  /*94b0*/  IMAD.MOV.U32 R12, RZ, RZ, R152 ;  /* 0x000000ffff0c7224 */ /* 0x000fe400078e0098 */
[----:B------:R-:W-:-:S07]  /*94c0*/  IMAD.MOV.U32 R152, RZ, RZ, RZ ;  /* 0x000000ffff987224 */ /* 0x000fce00078e00ff */
.L_x_353:
[----:B------:R-:W-:Y:S05]  /*94d0*/  BSYNC.RECONVERGENT B1 ;  /* 0x0000000000017941 */ /* 0x000fea0003800200 */
.L_x_352:
[----:B------:R-:W-:Y:S01]  /*94e0*/  I2FP.F32.U32 R14, R74 ;  /* 0x0000004a000e7245 */ /* 0x000fe20000201000 */
[----:B------:R-:W-:Y:S01]  /*94f0*/  BSSY.RECONVERGENT B1, `(.L_x_357) ;  /* 0x0000062000017945 */ /* 0x000fe20003800200 */
[C---:B------:R-:W-:Y:S02]  /*9500*/  SHF.L.U32 R74, R75.reuse, 0x10, RZ ;  /* 0x000000104b4a7819 */ /* 0x040fe400000006ff */
[----:B------:R-:W-:Y:S01]  /*9510*/  ISETP.NE.AND P5, PT, R152, 0x1, PT ;  /* 0x000000019800780c */ /* 0x000fe20003fa5270 */
[----:B------:R-:W-:Y:S01]  /*9520*/  FFMA.FTZ R14, R14, R157, 1.1641532182693481445e-10 ;  /* 0x2f0000000e0e7423 */ /* 0x000fe2000001009d */
[----:B------:R-:W-:Y:S01]  /*9530*/  PRMT R155, R75, 0x7632, R155 ;  /* 0x000076324b9b7816 */ /* 0x000fe2000000009b */
[----:B------:R-:W-:-:S03]  /*9540*/  FMUL.FTZ R74, R74, R103 ;  /* 0x000000674a4a7220 */ /* 0x000fc60000410000 */
[----:B------:R-:W-:Y:S01]  /*9550*/  FSETP.GTU.FTZ.AND P4, PT, R14, R156, PT ;  /* 0x0000009c0e00720b */ /* 0x000fe20003f9c000 */
[----:B------:R-:W-:-:S03]  /*9560*/  @P1 IMAD.U32 R14, R67, 0x10000, RZ ;  /* 0x00010000430e1824 */ /* 0x000fc600078e00ff */
[----:B------:R-:W-:Y:S02]  /*9570*/  FSEL R94, R74, RZ, !P4 ;  /* 0x000000ff4a5e7208 */ /* 0x000fe40006000000 */
[----:B------:R-:W-:Y:S02]  /*9580*/  PLOP3.LUT P4, PT, P4, PT, PT, 0x8, 0x80 ;  /* 0x000000000080781c */ /* 0x000fe4000278e170 */
[----:B------:R-:W-:Y:S01]  /*9590*/  MOV R74, R12 ;  /* 0x0000000c004a7202 */ /* 0x000fe20000000f00 */
[----:B------:R-:W-:Y:S01]  /*95a0*/  @P1 FADD.FTZ R94, R14, R94 ;  /* 0x0000005e0e5e1221 */ /* 0x000fe20000010000 */
[----:B------:R-:W-:-:S04]  /*95b0*/  IMAD.MOV.U32 R14, RZ, RZ, 0x2 ;  /* 0x00000002ff0e7424 */ /* 0x000fc800078e00ff */
[----:B------:R-:W-:Y:S01]  /*95c0*/  F2FP.BF16.F32.PACK_AB R154, RZ, R94 ;  /* 0x0000005eff9a723e */ /* 0x000fe200000010ff */
        /* <DEDUP_REMOVED lines=9> */
.L_x_359:
        /* <DEDUP_REMOVED lines=13> */
.L_x_361:
[----:B------:R-:W-:Y:S05]  /*9730*/  BSYNC.RECONVERGENT B2 ;  /* 0x0000000000027941 */ /* 0x000fea0003800200 */
.L_x_360:
[----:B------:R-:W-:Y:S01]  /*9740*/  LOP3.LUT R16, R11, R153, R61, 0x96, !PT ;  /* 0x000000990b107212 */ /* 0x000fe200078e963d */
[----:B------:R-:W-:Y:S01]  /*9750*/  IMAD.WIDE.U32 R14, R17, -0x326172a9, RZ ;  /* 0xcd9e8d57110e7825 */ /* 0x000fe200078e00ff */
[----:B------:R-:W-:-:S03]  /*9760*/  IADD3 R12, PT, PT, R60, -0x61c88647, RZ ;  /* 0x9e3779b93c0c7810 */ /* 0x000fc60007ffe0ff */
[----:B------:R-:W-:Y:S01]  /*9770*/  IMAD.WIDE.U32 R74, R16, -0x326172a9, RZ ;  /* 0xcd9e8d57104a7825 */ /* 0x000fe200078e00ff */
[----:B------:R-:W-:-:S03]  /*9780*/  LOP3.LUT R15, R13, R15, R60, 0x96, !PT ;  /* 0x0000000f0d0f7212 */ /* 0x000fc600078e963c */
[----:B------:R-:W-:Y:S01]  /*9790*/  VIADD R16, R61, 0xbb67ae85 ;  /* 0xbb67ae853d107836 */ /* 0x000fe20000000000 */
[----:B------:R-:W-:Y:S01]  /*97a0*/  LOP3.LUT R12, R12, R14, R75, 0x96, !PT ;  /* 0x0000000e0c0c7212 */ /* 0x000fe200078e964b */
[----:B------:R-:W-:-:S05]  /*97b0*/  IMAD.WIDE.U32 R14, R15, -0x2daee0ad, RZ ;  /* 0xd2511f530f0e7825 */ /* 0x000fca00078e00ff */
        /* <DEDUP_REMOVED lines=48> */
[----:B------:R-:W-:Y:S02]  /*9ac0*/  LOP3.LUT R15, R12, R152, R15, 0x96, !PT ;  /* 0x000000980c0f7212 */ /* 0x000fe400078e960f */
[----:B------:R-:W-:Y:S01]  /*9ad0*/  MOV R12, R74 ;  /* 0x0000004a000c7202 */ /* 0x000fe20000000f00 */
[----:B------:R-:W-:Y:S02]  /*9ae0*/  IMAD.MOV.U32 R74, RZ, RZ, R76 ;  /* 0x000000ffff4a7224 */ /* 0x000fe400078e004c */
[----:B------:R-:W-:Y:S02]  /*9af0*/  IMAD.MOV.U32 R76, RZ, RZ, R14 ;  /* 0x000000ffff4c7224 */ /* 0x000fe400078e000e */
[----:B------:R-:W-:-:S07]  /*9b00*/  HFMA2 R14, -RZ, RZ, 0, 0 ;  /* 0x00000000ff0e7431 */ /* 0x000fce00000001ff */
.L_x_358:
[----:B------:R-:W-:Y:S05]  /*9b10*/  BSYNC.RECONVERGENT B1 ;  /* 0x0000000000017941 */ /* 0x000fea0003800200 */
.L_x_357:
[----:B------:R-:W-:Y:S01]  /*9b20*/  I2FP.F32.U32 R74, R74 ;  /* 0x0000004a004a7245 */ /* 0x000fe20000201000 */
[----:B------:R-:W-:Y:S01]  /*9b30*/  IMAD.U32 R75, R155, 0x10000, RZ ;  /* 0x000100009b4b7824 */ /* 0x000fe200078e00ff */
[----:B------:R-:W-:Y:S02]  /*9b40*/  PRMT R73, R78, 0x5410, R73 ;  /* 0x000054104e497816 */ /* 0x000fe40000000049 */
[----:B------:R-:W-:Y:S01]  /*9b50*/  PRMT R72, R77, 0x5410, R72 ;  /* 0x000054104d487816 */ /* 0x000fe20000000048 */
[----:B------:R-:W-:Y:S01]  /*9b60*/  FFMA.FTZ R74, R74, R157, 1.1641532182693481445e-10 ;  /* 0x2f0000004a4a7423 */ /* 0x000fe2000001009d */
[----:B------:R-:W-:Y:S01]  /*9b70*/  FMUL.FTZ R103, R75, R103 ;  /* 0x000000674b677220 */ /* 0x000fe20000410000 */
[----:B------:R-:W-:-:S03]  /*9b80*/  @P1 PRMT R75, R67, 0x7632, R75 ;  /* 0x00007632434b1816 */ /* 0x000fc6000000004b */
[----:B------:R-:W-:Y:S02]  /*9b90*/  FSETP.GTU.FTZ.AND P5, PT, R74, R156, PT ;  /* 0x0000009c4a00720b */ /* 0x000fe40003fbc000 */
[----:B------:R-:W-:Y:S01]  /*9ba0*/  @P1 IMAD.U32 R75, R75, 0x10000, RZ ;  /* 0x000100004b4b1824 */ /* 0x000fe200078e00ff */
[----:B------:R-:W-:Y:S02]  /*9bb0*/  PRMT R74, R79, 0x5410, R119 ;  /* 0x000054104f4a7816 */ /* 0x000fe40000000077 */
[----:B------:R-:W-:Y:S02]  /*9bc0*/  FSEL R103, R103, RZ, !P5 ;  /* 0x000000ff67677208 */ /* 0x000fe40006800000 */
[----:B------:R-:W-:-:S03]  /*9bd0*/  PLOP3.LUT P5, PT, P5, PT, PT, 0x8, 0x80 ;  /* 0x000000000080781c */ /* 0x000fc60002fae170 */
[----:B------:R-:W-:-:S05]  /*9be0*/  @P1 FADD.FTZ R103, R75, R103 ;  /* 0x000000674b671221 */ /* 0x000fca0000010000 */
[----:B------:R-:W-:-:S04]  /*9bf0*/  F2FP.BF16.F32.PACK_AB R75, RZ, R103 ;  /* 0x00000067ff4b723e */ /* 0x000fc800000010ff */
[----:B------:R-:W-:Y:S01]  /*9c00*/  PRMT R75, R154, 0x5410, R75 ;  /* 0x000054109a4b7816 */ /* 0x000fe2000000004b */
[----:B------:R-:W-:Y:S06]  /*9c10*/  BRA `(.L_x_362) ;  /* 0x00000064003c7947 */ /* 0x000fec0003800000 */
.L_x_321:
        /* <DEDUP_REMOVED lines=16> */
.L_x_365:
        /* <DEDUP_REMOVED lines=13> */
.L_x_367:
[----:B------:R-:W-:Y:S05]  /*9df0*/  BSYNC.RECONVERGENT B2 ;  /* 0x0000000000027941 */ /* 0x000fea0003800200 */
.L_x_366:
[----:B------:R-:W-:Y:S01]  /*9e00*/  LOP3.LUT R4, R11, R7, R61, 0x96, !PT ;  /* 0x000000070b047212 */ /* 0x000fe200078e963d */
[----:B------:R-:W-:-:S04]  /*9e10*/  IMAD.WIDE.U32 R2, R17, -0x326172a9, RZ ;  /* 0xcd9e8d5711027825 */ /* 0x000fc800078e00ff */
        /* <DEDUP_REMOVED lines=23> */
[----:B------:R-:W-:-:S05]  /*9f90*/  IMAD.WIDE.U32 R4, R5, -0x2daee0ad, RZ ;  /* 0xd2511f5305047825 */ /* 0x000fca00078e00ff */
[----:B------:R-:W-:Y:S02]  /*9fa0*/  LOP3.LUT R3, R3, R2, R5, 0x96, !PT ;  /* 0x0000000203037212 */ /* 0x000fe400078e9605 */
[----:B------:R-:W-:-:S03]  /*9fb0*/  IADD3 R5, PT, PT, R60, 0x1715609d, RZ ;  /* 0x1715609d3c057810 */ /* 0x000fc60007ffe0ff */
        /* <DEDUP_REMOVED lines=17> */
[----:B------:R-:W-:-:S03]  /*a0d0*/  IADD3 R5, PT, PT, R60, -0xe443238, RZ ;  /* 0xf1bbcdc83c057810 */ /* 0x000fc60007ffe0ff */
[----:B------:R-:W-:-:S05]  /*a0e0*/  IMAD.WIDE.U32 R2, R3, -0x326172a9, RZ ;  /* 0xcd9e8d5703027825 */ /* 0x000fca00078e00ff */
[----:B------:R-:W-:Y:S01]  /*a0f0*/  LOP3.LUT R3, R5, R6, R3, 0x96, !PT ;  /* 0x0000000605037212 */ /* 0x000fe200078e9603 */
[----:B------:R-:W-:-:S04]  /*a100*/  IMAD.WIDE.U32 R6, R0, -0x2daee0ad, RZ ;  /* 0xd2511f5300067825 */ /* 0x000fc800078e00ff */
[----:B------:R-:W-:-:S05]  /*a110*/  VIADD R0, R61, 0xdb3d7428 ;  /* 0xdb3d74283d007836 */ /* 0x000fca0000000000 */
[----:B------:R-:W-:-:S05]  /*a120*/  LOP3.LUT R0, R0, R4, R7, 0x96, !PT ;  /* 0x0000000400007212 */ /* 0x000fca00078e9607 */
[----:B------:R-:W-:-:S04]  /*a130*/  IMAD.WIDE.U32 R4, R0, -0x326172a9, RZ ;  /* 0xcd9e8d5700047825 */ /* 0x000fc800078e00ff */
[----:B------:R-:W-:Y:S02]  /*a140*/  VIADD R0, R60, 0x8ff34781 ;  /* 0x8ff347813c007836 */ /* 0x000fe40000000000 */
[----:B------:R-:W-:-:S03]  /*a150*/  IMAD.MOV.U32 R12, RZ, RZ, R4 ;  /* 0x000000ffff0c7224 */ /* 0x000fc600078e0004 */
[----:B------:R-:W-:Y:S01]  /*a160*/  LOP3.LUT R16, R0, R2, R5, 0x96, !PT ;  /* 0x0000000200107212 */ /* 0x000fe200078e9605 */
[----:B------:R-:W-:Y:S01]  /*a170*/  IMAD.WIDE.U32 R2, R3, -0x2daee0ad, RZ ;  /* 0xd2511f5303027825 */ /* 0x000fe200078e00ff */
[----:B------:R-:W-:-:S03]  /*a180*/  IADD3 R0, PT, PT, R61, -0x695add53, RZ ;  /* 0x96a522ad3d007810 */ /* 0x000fc60007ffe0ff */
[----:B------:R-:W-:Y:S01]  /*a190*/  IMAD.MOV.U32 R76, RZ, RZ, R2 ;  /* 0x000000ffff4c7224 */ /* 0x000fe200078e0002 */
[----:B------:R-:W-:Y:S01]  /*a1a0*/  LOP3.LUT R15, R0, R6, R3, 0x96, !PT ;  /* 0x00000006000f7212 */ /* 0x000fe200078e9603 */
[----:B------:R-:W-:Y:S01]  /*a1b0*/  IMAD.MOV.U32 R2, RZ, RZ, RZ ;  /* 0x000000ffff027224 */ /* 0x000fe200078e00ff */
[----:B------:R-:W-:-:S07]  /*a1c0*/  MOV R3, R119 ;  /* 0x0000007700037202 */ /* 0x000fce0000000f00 */
.L_x_364:
[----:B------:R-:W-:Y:S05]  /*a1d0*/  BSYNC.RECONVERGENT B1 ;  /* 0x0000000000017941 */ /* 0x000fea0003800200 */
.L_x_363:
[----:B------:R-:W0:Y:S01]  /*a1e0*/  LDC R103, c[0x0][0x404] ;  /* 0x00010100ff677b82 */ /* 0x000e220000000800 */
[----:B------:R-:W-:Y:S01]  /*a1f0*/  I2FP.F32.U32 R3, R3 ;  /* 0x0000000300037245 */ /* 0x000fe20000201000 */
[----:B------:R-:W-:Y:S01]  /*a200*/  IMAD.MOV.U32 R156, RZ, RZ, 0x2f800000 ;  /* 0x2f800000ff9c7424 */ /* 0x000fe200078e00ff */
[----:B------:R-:W-:Y:S01]  /*a210*/  ISETP.NE.AND P3, PT, R2, 0x1, PT ;  /* 0x000000010200780c */ /* 0x000fe20003f65270 */
[----:B------:R-:W-:Y:S01]  /*a220*/  BSSY.RECONVERGENT B1, `(.L_x_368) ;  /* 0x0000061000017945 */ /* 0x000fe20003800200 */
[----:B------:R-:W-:Y:S01]  /*a230*/  LOP3.LUT R18, R18, 0xffffffef, RZ, 0xc0, !PT ;  /* 0xffffffef12127812 */ /* 0x000fe200078ec0ff */
[----:B------:R-:W-:Y:S01]  /*a240*/  FFMA.FTZ R3, R3, R156, 1.1641532182693481445e-10 ;  /* 0x2f00000003037423 */ /* 0x000fe2000001009c */
[----:B-----5:R-:W-:Y:S01]  /*a250*/  PRMT R14, R72, 0x7632, R14 ;  /* 0x00007632480e7816 */ /* 0x020fe2000000000e */
[----:B------:R-:W1:Y:S01]  /*a260*/  LDC R0, c[0x0][0x408] ;  /* 0x00010200ff007b82 */ /* 0x000e620000000800 */
[----:B------:R-:W-:Y:S02]  /*a270*/  IMAD.MOV.U32 R4, RZ, RZ, 0x2 ;  /* 0x00000002ff047424 */ /* 0x000fe400078e00ff */
[----:B0-----:R-:W-:-:S02]  /*a280*/  FSETP.GTU.FTZ.AND P2, PT, R3, R103, PT ;  /* 0x000000670300720b */ /* 0x001fc40003f5c000 */
[----:B------:R-:W-:Y:S02]  /*a290*/  SHF.L.U32 R3, R72, 0x10, RZ ;  /* 0x0000001048037819 */ /* 0x000fe400000006ff */
[----:B------:R-:W-:-:S03]  /*a2a0*/  PLOP3.LUT P4, PT, P2, PT, PT, 0x8, 0x80 ;  /* 0x000000000080781c */ /* 0x000fc6000178e170 */
[----:B-1----:R-:W-:-:S05]  /*a2b0*/  FMUL.FTZ R3, R3, R0 ;  /* 0x0000000003037220 */ /* 0x002fca0000410000 */
[----:B------:R-:W-:Y:S01]  /*a2c0*/  FSEL R8, R3, RZ, !P2 ;  /* 0x000000ff03087208 */ /* 0x000fe20005000000 */
[----:B------:R-:W-:-:S04]  /*a2d0*/  IMAD.MOV.U32 R3, RZ, RZ, R12 ;  /* 0x000000ffff037224 */ /* 0x000fc800078e000c */
        /* <DEDUP_REMOVED lines=10> */
.L_x_370:
        /* <DEDUP_REMOVED lines=13> */
.L_x_372:
[----:B------:R-:W-:Y:S05]  /*a450*/  BSYNC.RECONVERGENT B2 ;  /* 0x0000000000027941 */ /* 0x000fea0003800200 */
.L_x_371:
[----:B------:R-:W-:Y:S01]  /*a460*/  LOP3.LUT R4, R11, R7, R61, 0x96, !PT ;  /* 0x000000070b047212 */ /* 0x000fe200078e963d */
[----:B------:R-:W-:-:S04]  /*a470*/  IMAD.WIDE.U32 R2, R17, -0x326172a9, RZ ;  /* 0xcd9e8d5711027825 */ /* 0x000fc800078e00ff */
[----:B------:R-:W-:Y:S01]  /*a480*/  VIADD R7, R60, 0x9e3779b9 ;  /* 0x9e3779b93c077836 */ /* 0x000fe20000000000 */
        /* <DEDUP_REMOVED lines=24> */
[----:B------:R-:W-:-:S04]  /*a610*/  VIADD R5, R60, 0x1715609d ;  /* 0x1715609d3c057836 */ /* 0x000fc80000000000 */
[----:B------:R-:W-:-:S05]  /*a620*/  IMAD.WIDE.U32 R2, R3, -0x326172a9, RZ ;  /* 0xcd9e8d5703027825 */ /* 0x000fca00078e00ff */
[----:B------:R-:W-:Y:S01]  /*a630*/  LOP3.LUT R3, R5, R6, R3, 0x96, !PT ;  /* 0x0000000605037212 */ /* 0x000fe200078e9603 */
[----:B------:R-:W-:-:S04]  /*a640*/  IMAD.WIDE.U32 R6, R7, -0x2daee0ad, RZ ;  /* 0xd2511f5307067825 */ /* 0x000fc800078e00ff */
[----:B------:R-:W-:-:S05]  /*a650*/  VIADD R5, R61, 0xa9066899 ;  /* 0xa90668993d057836 */ /* 0x000fca0000000000 */
        /* <DEDUP_REMOVED lines=20> */
[----:B------:R-:W-:-:S04]  /*a7a0*/  IMAD.WIDE.U32 R4, R5, -0x326172a9, RZ ;  /* 0xcd9e8d5705047825 */ /* 0x000fc800078e00ff */
[----:B------:R-:W-:Y:S01]  /*a7b0*/  IMAD.MOV.U32 R12, RZ, RZ, R4 ;  /* 0x000000ffff0c7224 */ /* 0x000fe200078e0004 */
[----:B------:R-:W-:Y:S01]  /*a7c0*/  LOP3.LUT R16, R7, R2, R5, 0x96, !PT ;  /* 0x0000000207107212 */ /* 0x000fe200078e9605 */
[----:B------:R-:W-:-:S04]  /*a7d0*/  IMAD.WIDE.U32 R2, R3, -0x2daee0ad, RZ ;  /* 0xd2511f5303027825 */ /* 0x000fc800078e00ff */
[----:B------:R-:W-:Y:S02]  /*a7e0*/  VIADD R5, R61, 0x96a522ad ;  /* 0x96a522ad3d057836 */ /* 0x000fe40000000000 */
[----:B------:R-:W-:-:S03]  /*a7f0*/  IMAD.MOV.U32 R4, RZ, RZ, RZ ;  /* 0x000000ffff047224 */ /* 0x000fc600078e00ff */
[----:B------:R-:W-:Y:S02]  /*a800*/  LOP3.LUT R15, R5, R6, R3, 0x96, !PT ;  /* 0x00000006050f7212 */ /* 0x000fe400078e9603 */
[----:B------:R-:W-:Y:S01]  /*a810*/  MOV R3, R76 ;  /* 0x0000004c00037202 */ /* 0x000fe20000000f00 */
[----:B------:R-:W-:-:S07]  /*a820*/  IMAD.MOV.U32 R76, RZ, RZ, R2 ;  /* 0x000000ffff4c7224 */ /* 0x000fce00078e0002 */
.L_x_369:
[----:B------:R-:W-:Y:S05]  /*a830*/  BSYNC.RECONVERGENT B1 ;  /* 0x0000000000017941 */ /* 0x000fea0003800200 */
.L_x_368:
[----:B------:R-:W-:Y:S01]  /*a840*/  I2FP.F32.U32 R2, R3 ;  /* 0x0000000300027245 */ /* 0x000fe20000201000 */
[----:B------:R-:W-:Y:S01]  /*a850*/  @P1 IMAD.U32 R3, R64, 0x10000, RZ ;  /* 0x0001000040031824 */ /* 0x000fe200078e00ff */
[----:B------:R-:W-:Y:S01]  /*a860*/  ISETP.NE.AND P3, PT, R4, 0x1, PT ;  /* 0x000000010400780c */ /* 0x000fe20003f65270 */
[----:B------:R-:W-:Y:S02]  /*a870*/  BSSY.RECONVERGENT B1, `(.L_x_373) ;  /* 0x0000062000017945 */ /* 0x000fe40003800200 */
[----:B------:R-:W-:-:S05]  /*a880*/  FFMA.FTZ R2, R2, R156, 1.1641532182693481445e-10 ;  /* 0x2f00000002027423 */ /* 0x000fca000001009c */
[----:B------:R-:W-:Y:S02]  /*a890*/  FSETP.GTU.FTZ.AND P2, PT, R2, R103, PT ;  /* 0x000000670200720b */ /* 0x000fe40003f5c000 */
[----:B------:R-:W-:-:S05]  /*a8a0*/  SHF.L.U32 R2, R68, 0x10, RZ ;  /* 0x0000001044027819 */ /* 0x000fca00000006ff */
[----:B------:R-:W-:-:S05]  /*a8b0*/  FMUL.FTZ R2, R2, R0 ;  /* 0x0000000002027220 */ /* 0x000fca0000410000 */
[----:B------:R-:W-:-:S05]  /*a8c0*/  FSEL R2, R2, RZ, !P2 ;  /* 0x000000ff02027208 */ /* 0x000fca0005000000 */
[----:B------:R-:W-:-:S04]  /*a8d0*/  FADD.FTZ R2, R8, R2 ;  /* 0x0000000208027221 */ /* 0x000fc80000010000 */
[--C-:B------:R-:W-:Y:S01]  /*a8e0*/  @P1 FADD.FTZ R9, R3, R2.reuse ;  /* 0x0000000203091221 */ /* 0x100fe20000010000 */
[----:B------:R-:W-:Y:S01]  /*a8f0*/  @!P1 IMAD.MOV.U32 R9, RZ, RZ, R2 ;  /* 0x000000ffff099224 */ /* 0x000fe200078e0002 */
[----:B------:R-:W-:Y:S01]  /*a900*/  SEL R2, RZ, 0x1, P2 ;  /* 0x00000001ff027807 */ /* 0x000fe20001000000 */
[----:B------:R-:W-:-:S03]  /*a910*/  IMAD.MOV.U32 R3, RZ, RZ, R12 ;  /* 0x000000ffff037224 */ /* 0x000fc600078e000c */
[----:B------:R-:W-:Y:S01]  /*a920*/  PRMT R8, R2, 0x7610, R8 ;  /* 0x0000761002087816 */ /* 0x000fe20000000008 */
[----:B------:R-:W-:Y:S01]  /*a930*/  HFMA2 R2, -RZ, RZ, 0, 1.1920928955078125e-07 ;  /* 0x00000002ff027431 */ /* 0x000fe200000001ff */
        /* <DEDUP_REMOVED lines=10> */
.L_x_375:
        /* <DEDUP_REMOVED lines=13> */
.L_x_377:
[----:B------:R-:W-:Y:S05]  /*aab0*/  BSYNC.RECONVERGENT B2 ;  /* 0x0000000000027941 */ /* 0x000fea0003800200 */
.L_x_376:
        /* <DEDUP_REMOVED lines=30> */
[----:B------:R-:W-:-:S04]  /*aca0*/  IMAD.WIDE.U32 R6, R7, -0x2daee0ad, RZ ;  /* 0xd2511f5307067825 */ /* 0x000fc800078e00ff */
[----:B------:R-:W-:-:S05]  /*acb0*/  VIADD R5, R61, 0xa9066899 ;  /* 0xa90668993d057836 */ /* 0x000fca0000000000 */
[----:B------:R-:W-:Y:S01]  /*acc0*/  LOP3.LUT R5, R5, R4, R7, 0x96, !PT ;  /* 0x0000000405057212 */ /* 0x000fe200078e9607 */
[----:B------:R-:W-:-:S04]  /*acd0*/  VIADD R7, R60, 0xb54cda56 ;  /* 0xb54cda563c077836 */ /* 0x000fc80000000000 */
[----:B------:R-:W-:-:S05]  /*ace0*/  IMAD.WIDE.U32 R4, R5, -0x326172a9, RZ ;  /* 0xcd9e8d5705047825 */ /* 0x000fca00078e00ff */
        /* <DEDUP_REMOVED lines=15> */
[----:B------:R-:W-:Y:S01]  /*ade0*/  LOP3.LUT R5, R5, R4, R7, 0x96, !PT ;  /* 0x0000000405057212 */ /* 0x000fe200078e9607 */
[----:B------:R-:W-:-:S04]  /*adf0*/  VIADD R7, R60, 0x8ff34781 ;  /* 0x8ff347813c077836 */ /* 0x000fc80000000000 */
[----:B------:R-:W-:-:S04]  /*ae00*/  IMAD.WIDE.U32 R4, R5, -0x326172a9, RZ ;  /* 0xcd9e8d5705047825 */ /* 0x000fc800078e00ff */
[----:B------:R-:W-:Y:S01]  /*ae10*/  IMAD.MOV.U32 R12, RZ, RZ, R4 ;  /* 0x000000ffff0c7224 */ /* 0x000fe200078e0004 */
[----:B------:R-:W-:Y:S01]  /*ae20*/  LOP3.LUT R16, R7, R2, R5, 0x96, !PT ;  /* 0x0000000207107212 */ /* 0x000fe200078e9605 */
[----:B------:R-:W-:Y:S01]  /*ae30*/  IMAD.WIDE.U32 R2, R3, -0x2daee0ad, RZ ;  /* 0xd2511f5303027825 */ /* 0x000fe200078e00ff */
[----:B------:R-:W-:-:S04]  /*ae40*/  IADD3 R5, PT, PT, R61, -0x695add53, RZ ;  /* 0x96a522ad3d057810 */ /* 0x000fc80007ffe0ff */
[----:B------:R-:W-:Y:S01]  /*ae50*/  LOP3.LUT R15, R5, R6, R3, 0x96, !PT ;  /* 0x00000006050f7212 */ /* 0x000fe200078e9603 */
[----:B------:R-:W-:Y:S01]  /*ae60*/  IMAD.MOV.U32 R3, RZ, RZ, R76 ;  /* 0x000000ffff037224 */ /* 0x000fe200078e004c */
[----:B------:R-:W-:Y:S01]  /*ae70*/  MOV R76, R2 ;  /* 0x00000002004c7202 */ /* 0x000fe20000000f00 */
[----:B------:R-:W-:-:S07]  /*ae80*/  IMAD.MOV.U32 R2, RZ, RZ, RZ ;  /* 0x000000ffff027224 */ /* 0x000fce00078e00ff */
.L_x_374:
[----:B------:R-:W-:Y:S05]  /*ae90*/  BSYNC.RECONVERGENT B1 ;  /* 0x0000000000017941 */ /* 0x000fea0003800200 */
.L_x_373:
[----:B------:R-:W-:Y:S01]  /*aea0*/  I2FP.F32.U32 R3, R3 ;  /* 0x0000000300037245 */ /* 0x000fe20000201000 */
[----:B------:R-:W-:Y:S01]  /*aeb0*/  BSSY.RECONVERGENT B1, `(.L_x_378) ;  /* 0x0000060000017945 */ /* 0x000fe20003800200 */
[----:B------:R-:W-:Y:S01]  /*aec0*/  ISETP.NE.AND P3, PT, R2, 0x1, PT ;  /* 0x000000010200780c */ /* 0x000fe20003f65270 */
[----:B------:R-:W-:Y:S01]  /*aed0*/  HFMA2 R4, -RZ, RZ, 0, 1.1920928955078125e-07 ;  /* 0x00000002ff047431 */ /* 0x000fe200000001ff */
[----:B------:R-:W-:Y:S01]  /*aee0*/  LOP3.LUT R18, R18, 0xfffffff7, RZ, 0xc0, !PT ;  /* 0xfffffff712127812 */ /* 0x000fe200078ec0ff */
[----:B------:R-:W-:-:S05]  /*aef0*/  FFMA.FTZ R3, R3, R156, 1.1641532182693481445e-10 ;  /* 0x2f00000003037423 */ /* 0x000fca000001009c */
[----:B------:R-:W-:Y:S01]  /*af00*/  FSETP.GTU.FTZ.AND P2, PT, R3, R103, PT ;  /* 0x000000670300720b */ /* 0x000fe20003f5c000 */
[----:B------:R-:W-:-:S03]  /*af10*/  IMAD.U32 R3, R14, 0x10000, RZ ;  /* 0x000100000e037824 */ /* 0x000fc600078e00ff */
[----:B------:R-:W-:Y:S01]  /*af20*/  PLOP3.LUT P4, PT, P2, PT, PT, 0x8, 0x80 ;  /* 0x000000000080781c */ /* 0x000fe2000178e170 */
[----:B------:R-:W-:-:S05]  /*af30*/  FMUL.FTZ R3, R3, R0 ;  /* 0x0000000003037220 */ /* 0x000fca0000410000 */
[----:B------:R-:W-:Y:S01]  /*af40*/  FSEL R14, R3, RZ, !P2 ;  /* 0x000000ff030e7208 */ /* 0x000fe20005000000 */
[----:B------:R-:W-:-:S06]  /*af50*/  IMAD.MOV.U32 R3, RZ, RZ, R12 ;  /* 0x000000ffff037224 */ /* 0x000fcc00078e000c */
        /* <DEDUP_REMOVED lines=10> */
.L_x_380:
        /* <DEDUP_REMOVED lines=13> */
.L_x_382:
[----:B------:R-:W-:Y:S05]  /*b0d0*/  BSYNC.RECONVERGENT B2 ;  /* 0x0000000000027941 */ /* 0x000fea0003800200 */
.L_x_381:
        /* <DEDUP_REMOVED lines=56> */
[----:B------:R-:W-:-:S03]  /*b460*/  IADD3 R5, PT, PT, R61, -0x695add53, RZ ;  /* 0x96a522ad3d057810 */ /* 0x000fc60007ffe0ff */
[----:B------:R-:W-:Y:S01]  /*b470*/  IMAD.MOV.U32 R4, RZ, RZ, RZ ;  /* 0x000000ffff047224 */ /* 0x000fe200078e00ff */
[----:B------:R-:W-:Y:S01]  /*b480*/  LOP3.LUT R15, R5, R6, R3, 0x96, !PT ;  /* 0x00000006050f7212 */ /* 0x000fe200078e9603 */
[----:B------:R-:W-:Y:S01]  /*b490*/  IMAD.MOV.U32 R3, RZ, RZ, R76 ;  /* 0x000000ffff037224 */ /* 0x000fe200078e004c */
[----:B------:R-:W-:-:S07]  /*b4a0*/  MOV R76, R2 ;  /* 0x00000002004c7202 */ /* 0x000fce0000000f00 */
.L_x_379:
[----:B------:R-:W-:Y:S05]  /*b4b0*/  BSYNC.RECONVERGENT B1 ;  /* 0x0000000000017941 */ /* 0x000fea0003800200 */
.L_x_378:
[----:B------:R-:W-:Y:S01]  /*b4c0*/  I2FP.F32.U32 R3, R3 ;  /* 0x0000000300037245 */ /* 0x000fe20000201000 */
[----:B------:R-:W-:Y:S01]  /*b4d0*/  BSSY.RECONVERGENT B1, `(.L_x_383) ;  /* 0x0000066000017945 */ /* 0x000fe20003800200 */
[----:B------:R-:W-:Y:S02]  /*b4e0*/  PRMT R2, R68, 0x7632, R2 ;  /* 0x0000763244027816 */ /* 0x000fe40000000002 */
[----:B------:R-:W-:Y:S01]  /*b4f0*/  ISETP.NE.AND P3, PT, R4, 0x1, PT ;  /* 0x000000010400780c */ /* 0x000fe20003f65270 */
[----:B------:R-:W-:Y:S02]  /*b500*/  FFMA.FTZ R3, R3, R156, 1.1641532182693481445e-10 ;  /* 0x2f00000003037423 */ /* 0x000fe4000001009c */
[----:B------:R-:W-:-:S03]  /*b510*/  IMAD.U32 R2, R2, 0x10000, RZ ;  /* 0x0001000002027824 */ /* 0x000fc600078e00ff */
[----:B------:R-:W-:Y:S01]  /*b520*/  FSETP.GTU.FTZ.AND P2, PT, R3, R103, PT ;  /* 0x000000670300720b */ /* 0x000fe20003f5c000 */
[----:B------:R-:W-:Y:S01]  /*b530*/  FMUL.FTZ R2, R2, R0 ;  /* 0x0000000002027220 */ /* 0x000fe20000410000 */
[----:B------:R-:W-:-:S04]  /*b540*/  @P1 PRMT R3, R64, 0x7632, R3 ;  /* 0x0000763240031816 */ /* 0x000fc80000000003 */
[----:B------:R-:W-:Y:S02]  /*b550*/  FSEL R2, R2, RZ, !P2 ;  /* 0x000000ff02027208 */ /* 0x000fe40005000000 */
[----:B------:R-:W-:-:S03]  /*b560*/  @P1 SHF.L.U32 R3, R3, 0x10, RZ ;  /* 0x0000001003031819 */ /* 0x000fc600000006ff */
[----:B------:R-:W-:-:S04]  /*b570*/  FADD.FTZ R2, R14, R2 ;  /* 0x000000020e027221 */ /* 0x000fc80000010000 */
[----:B------:R-:W-:Y:S01]  /*b580*/  @P1 FADD.FTZ R22, R2, R3 ;  /* 0x0000000302161221 */ /* 0x000fe20000010000 */
[----:B------:R-:W-:Y:S01]  /*b590*/  @!P1 IMAD.MOV.U32 R22, RZ, RZ, R2 ;  /* 0x000000ffff169224 */ /* 0x000fe200078e0002 */
[----:B------:R-:W-:Y:S02]  /*b5a0*/  SEL R2, RZ, 0x1, P2 ;  /* 0x00000001ff027807 */ /* 0x000fe40001000000 */
[----:B------:R-:W-:Y:S02]  /*b5b0*/  MOV R3, R12 ;  /* 0x0000000c00037202 */ /* 0x000fe40000000f00 */
[----:B------:R-:W-:Y:S01]  /*b5c0*/  PRMT R7, R2, 0x7610, R7 ;  /* 0x0000761002077816 */ /* 0x000fe20000000007 */
[----:B------:R-:W-:Y:S01]  /*b5d0*/  IMAD.MOV.U32 R2, RZ, RZ, 0x2 ;  /* 0x00000002ff027424 */ /* 0x000fe200078e00ff */
        /* <DEDUP_REMOVED lines=10> */
.L_x_385:
        /* <DEDUP_REMOVED lines=13> */
.L_x_387:
[----:B------:R-:W-:Y:S05]  /*b750*/  BSYNC.RECONVERGENT B2 ;  /* 0x0000000000027941 */ /* 0x000fea0003800200 */
.L_x_386:
[----:B------:R-:W-:Y:S01]  /*b760*/  LOP3.LUT R4, R11, R15, R61, 0x96, !PT ;  /* 0x0000000f0b047212 */ /* 0x000fe200078e963d */
[----:B------:R-:W-:Y:S01]  /*b770*/  IMAD.WIDE.U32 R2, R17, -0x326172a9, RZ ;  /* 0xcd9e8d5711027825 */ /* 0x000fe200078e00ff */
[----:B------:R-:W-:-:S03]  /*b780*/  IADD3 R6, PT, PT, R60, -0x61c88647, RZ ;  /* 0x9e3779b93c067810 */ /* 0x000fc60007ffe0ff */
[----:B------:R-:W-:Y:S01]  /*b790*/  IMAD.WIDE.U32 R4, R4, -0x326172a9, RZ ;  /* 0xcd9e8d5704047825 */ /* 0x000fe200078e00ff */
[----:B------:R-:W-:-:S04]  /*b7a0*/  LOP3.LUT R3, R13, R3, R60, 0x96, !PT ;  /* 0x000000030d037212 */ /* 0x000fc800078e963c */
[----:B------:R-:W-:Y:S01]  /*b7b0*/  LOP3.LUT R5, R6, R2, R5, 0x96, !PT ;  /* 0x0000000206057212 */ /* 0x000fe200078e9605 */
[----:B------:R-:W-:-:S04]  /*b7c0*/  IMAD.WIDE.U32 R2, R3, -0x2daee0ad, RZ ;  /* 0xd2511f5303027825 */ /* 0x000fc800078e00ff */
[----:B------:R-:W-:-:S05]  /*b7d0*/  VIADD R6, R61, 0xbb67ae85 ;  /* 0xbb67ae853d067836 */ /* 0x000fca0000000000 */
        /* <DEDUP_REMOVED lines=12> */
[----:B------:R-:W-:-:S05]  /*b8a0*/  LOP3.LUT R3, R6, R14, R3, 0x96, !PT ;  /* 0x0000000e06037212 */ /* 0x000fca00078e9603 */
[----:B------:R-:W-:Y:S01]  /*b8b0*/  IMAD.WIDE.U32 R14, R3, -0x326172a9, RZ ;  /* 0xcd9e8d57030e7825 */ /* 0x000fe200078e00ff */
[----:B------:R-:W-:-:S04]  /*b8c0*/  IADD3 R3, PT, PT, R60, 0x78dde6e4, RZ ;  /* 0x78dde6e43c037810 */ /* 0x000fc80007ffe0ff */
        /* <DEDUP_REMOVED lines=8> */
[----:B------:R-:W-:-:S03]  /*b950*/  IADD3 R5, PT, PT, R61, -0x56f99767, RZ ;  /* 0xa90668993d057810 */ /* 0x000fc60007ffe0ff */
        /* <DEDUP_REMOVED lines=22> */
[----:B------:R-:W-:Y:S01]  /*bac0*/  IMAD.WIDE.U32 R2, R3, -0x2daee0ad, RZ ;  /* 0xd2511f5303027825 */ /* 0x000fe200078e00ff */
[----:B------:R-:W-:-:S03]  /*bad0*/  MOV R12, R4 ;  /* 0x00000004000c7202 */ /* 0x000fc60000000f00 */
[----:B------:R-:W-:-:S05]  /*bae0*/  VIADD R5, R61, 0x96a522ad ;  /* 0x96a522ad3d057836 */ /* 0x000fca0000000000 */
[----:B------:R-:W-:Y:S01]  /*baf0*/  LOP3.LUT R15, R5, R14, R3, 0x96, !PT ;  /* 0x0000000e050f7212 */ /* 0x000fe200078e9603 */
[----:B------:R-:W-:Y:S02]  /*bb00*/  IMAD.MOV.U32 R3, RZ, RZ, R76 ;  /* 0x000000ffff037224 */ /* 0x000fe400078e004c */
[----:B------:R-:W-:Y:S02]  /*bb10*/  IMAD.MOV.U32 R76, RZ, RZ, R2 ;  /* 0x000000ffff4c7224 */ /* 0x000fe400078e0002 */
[----:B------:R-:W-:-:S07]  /*bb20*/  HFMA2 R2, -RZ, RZ, 0, 0 ;  /* 0x00000000ff027431 */ /* 0x000fce00000001ff */
.L_x_384:
[----:B------:R-:W-:Y:S05]  /*bb30*/  BSYNC.RECONVERGENT B1 ;  /* 0x0000000000017941 */ /* 0x000fea0003800200 */
.L_x_383:
[----:B------:R-:W-:Y:S01]  /*bb40*/  I2FP.F32.U32 R3, R3 ;  /* 0x0000000300037245 */ /* 0x000fe20000201000 */
[----:B------:R-:W-:Y:S01]  /*bb50*/  BSSY.RECONVERGENT B1, `(.L_x_388) ;  /* 0x0000061000017945 */ /* 0x000fe20003800200 */
[----:B------:R-:W-:Y:S01]  /*bb60*/  ISETP.NE.AND P2, PT, R2, 0x1, PT ;  /* 0x000000010200780c */ /* 0x000fe20003f45270 */
[----:B------:R-:W-:Y:S01]  /*bb70*/  IMAD.MOV.U32 R4, RZ, RZ, 0x2 ;  /* 0x00000002ff047424 */ /* 0x000fe200078e00ff */
        /* <DEDUP_REMOVED lines=8> */
[----:B------:R-:W-:-:S11]  /*bc00*/  MOV R3, R12 ;  /* 0x0000000c00037202 */ /* 0x000fd60000000f00 */
        /* <DEDUP_REMOVED lines=10> */
.L_x_390:
        /* <DEDUP_REMOVED lines=13> */
.L_x_392:
[----:B------:R-:W-:Y:S05]  /*bd80*/  BSYNC.RECONVERGENT B2 ;  /* 0x0000000000027941 */ /* 0x000fea0003800200 */
.L_x_391:
        /* <DEDUP_REMOVED lines=54> */
[----:B------:R-:W-:Y:S01]  /*c0f0*/  IMAD.WIDE.U32 R2, R3, -0x2daee0ad, RZ ;  /* 0xd2511f5303027825 */ /* 0x000fe200078e00ff */
[----:B------:R-:W-:-:S03]  /*c100*/  MOV R12, R4 ;  /* 0x00000004000c7202 */ /* 0x000fc60000000f00 */
[----:B------:R-:W-:Y:S02]  /*c110*/  HFMA2 R4, -RZ, RZ, 0, 0 ;  /* 0x00000000ff047431 */ /* 0x000fe400000001ff */
[----:B------:R-:W-:-:S05]  /*c120*/  VIADD R5, R61, 0x96a522ad ;  /* 0x96a522ad3d057836 */ /* 0x000fca0000000000 */
[----:B------:R-:W-:Y:S01]  /*c130*/  LOP3.LUT R15, R5, R14, R3, 0x96, !PT ;  /* 0x0000000e050f7212 */ /* 0x000fe200078e9603 */
[----:B------:R-:W-:Y:S02]  /*c140*/  IMAD.MOV.U32 R3, RZ, RZ, R76 ;  /* 0x000000ffff037224 */ /* 0x000fe400078e004c */
[----:B------:R-:W-:-:S07]  /*c150*/  IMAD.MOV.U32 R76, RZ, RZ, R2 ;  /* 0x000000ffff4c7224 */ /* 0x000fce00078e0002 */
.L_x_389:
[----:B------:R-:W-:Y:S05]  /*c160*/  BSYNC.RECONVERGENT B1 ;  /* 0x0000000000017941 */ /* 0x000fea0003800200 */
.L_x_388:
[----:B------:R-:W-:Y:S01]  /*c170*/  I2FP.F32.U32 R2, R3 ;  /* 0x0000000300027245 */ /* 0x000fe20000201000 */
[----:B------:R-:W-:Y:S01]  /*c180*/  @P1 IMAD.U32 R3, R65, 0x10000, RZ ;  /* 0x0001000041031824 */ /* 0x000fe200078e00ff */
[----:B------:R-:W-:Y:S03]  /*c190*/  BSSY.RECONVERGENT B1, `(.L_x_393) ;  /* 0x0000063000017945 */ /* 0x000fe60003800200 */
[----:B------:R-:W-:-:S05]  /*c1a0*/  FFMA.FTZ R2, R2, R156, 1.1641532182693481445e-10 ;  /* 0x2f00000002027423 */ /* 0x000fca000001009c */
[----:B------:R-:W-:Y:S01]  /*c1b0*/  FSETP.GTU.FTZ.AND P2, PT, R2, R103, PT ;  /* 0x000000670200720b */ /* 0x000fe20003f5c000 */
[----:B------:R-:W-:-:S04]  /*c1c0*/  IMAD.U32 R2, R69, 0x10000, RZ ;  /* 0x0001000045027824 */ /* 0x000fc800078e00ff */
[----:B------:R-:W-:-:S05]  /*c1d0*/  FMUL.FTZ R2, R2, R0 ;  /* 0x0000000002027220 */ /* 0x000fca0000410000 */
[----:B------:R-:W-:-:S05]  /*c1e0*/  FSEL R2, R2, RZ, !P2 ;  /* 0x000000ff02027208 */ /* 0x000fca0005000000 */
[----:B------:R-:W-:-:S04]  /*c1f0*/  FADD.FTZ R2, R6, R2 ;  /* 0x0000000206027221 */ /* 0x000fc80000010000 */
[----:B------:R-:W-:Y:S01]  /*c200*/  @P1 FADD.FTZ R21, R3, R2 ;  /* 0x0000000203151221 */ /* 0x000fe20000010000 */
[----:B------:R-:W-:Y:S01]  /*c210*/  @!P1 MOV R21, R2 ;  /* 0x0000000200159202 */ /* 0x000fe20000000f00 */
[----:B------:R-:W-:Y:S01]  /*c220*/  IMAD.MOV.U32 R3, RZ, RZ, R12 ;  /* 0x000000ffff037224 */ /* 0x000fe200078e000c */
[----:B------:R-:W-:Y:S02]  /*c230*/  SEL R2, RZ, 0x1, P2 ;  /* 0x00000001ff027807 */ /* 0x000fe40001000000 */
[----:B------:R-:W-:Y:S02]  /*c240*/  ISETP.NE.AND P2, PT, R4, 0x1, PT ;  /* 0x000000010400780c */ /* 0x000fe40003f45270 */
[----:B------:R-:W-:Y:S01]  /*c250*/  PRMT R6, R2, 0x7610, R6 ;  /* 0x0000761002067816 */ /* 0x000fe20000000006 */
[----:B------:R-:W-:Y:S01]  /*c260*/  IMAD.MOV.U32 R2, RZ, RZ, 0x2 ;  /* 0x00000002ff027424 */ /* 0x000fe200078e00ff */
[----:B------:R-:W-:-:S09]  /*c270*/  F2FP.BF16.F32.PACK_AB R73, RZ, R21 ;  /* 0x00000015ff49723e */ /* 0x000fd200000010ff */
[----:B------:R-:W-:Y:S05]  /*c280*/  @!P2 BRA `(.L_x_394) ;  /* 0x00000004004ca947 */ /* 0x000fea0003800000 */
        /* <DEDUP_REMOVED lines=8> */
.L_x_395:
        /* <DEDUP_REMOVED lines=13> */
.L_x_397:
[----:B------:R-:W-:Y:S05]  /*c3e0*/  BSYNC.RECONVERGENT B2 ;  /* 0x0000000000027941 */ /* 0x000fea0003800200 */
.L_x_396:
        /* <DEDUP_REMOVED lines=33> */
[----:B------:R-:W-:-:S05]  /*c600*/  LOP3.LUT R5, R5, R4, R15, 0x96, !PT ;  /* 0x0000000405057212 */ /* 0x000fca00078e960f */
[----:B------:R-:W-:-:S05]  /*c610*/  IMAD.WIDE.U32 R4, R5, -0x326172a9, RZ ;  /* 0xcd9e8d5705047825 */ /* 0x000fca00078e00ff */
        /* <DEDUP_REMOVED lines=20> */
[----:B------:R-:W-:Y:S02]  /*c760*/  VIADD R5, R61, 0x96a522ad ;  /* 0x96a522ad3d057836 */ /* 0x000fe40000000000 */
[----:B------:R-:W-:-:S03]  /*c770*/  IMAD.MOV.U32 R12, RZ, RZ, R4 ;  /* 0x000000ffff0c7224 */ /* 0x000fc600078e0004 */
[----:B------:R-:W-:Y:S02]  /*c780*/  LOP3.LUT R15, R5, R14, R3, 0x96, !PT ;  /* 0x0000000e050f7212 */ /* 0x000fe400078e9603 */
[----:B------:R-:W-:Y:S01]  /*c790*/  MOV R3, R76 ;  /* 0x0000004c00037202 */ /* 0x000fe20000000f00 */
[----:B------:R-:W-:Y:S02]  /*c7a0*/  IMAD.MOV.U32 R76, RZ, RZ, R2 ;  /* 0x000000ffff4c7224 */ /* 0x000fe400078e0002 */
[----:B------:R-:W-:-:S07]  /*c7b0*/  IMAD.MOV.U32 R2, RZ, RZ, RZ ;  /* 0x000000ffff027224 */ /* 0x000fce00078e00ff */
.L_x_394:
[----:B------:R-:W-:Y:S05]  /*c7c0*/  BSYNC.RECONVERGENT B1 ;  /* 0x0000000000017941 */ /* 0x000fea0003800200 */
.L_x_393:
[----:B------:R-:W-:Y:S01]  /*c7d0*/  I2FP.F32.U32 R3, R3 ;  /* 0x0000000300037245 */ /* 0x000fe20000201000 */
[----:B------:R-:W-:Y:S01]  /*c7e0*/  BSSY.RECONVERGENT B1, `(.L_x_398) ;  /* 0x0000060000017945 */ /* 0x000fe20003800200 */
[----:B------:R-:W-:Y:S02]  /*c7f0*/  SHF.L.U32 R4, R53, 0x10, RZ ;  /* 0x0000001035047819 */ /* 0x000fe400000006ff */
[----:B------:R-:W-:Y:S01]  /*c800*/  LOP3.LUT R18, R18, 0xfffffffd, RZ, 0xc0, !PT ;  /* 0xfffffffd12127812 */ /* 0x000fe200078ec0ff */
[----:B------:R-:W-:-:S05]  /*c810*/  FFMA.FTZ R3, R3, R156, 1.1641532182693481445e-10 ;  /* 0x2f00000003037423 */ /* 0x000fca000001009c */
[----:B------:R-:W-:Y:S01]  /*c820*/  FSETP.GTU.FTZ.AND P2, PT, R3, R103, PT ;  /* 0x000000670300720b */ /* 0x000fe20003f5c000 */
[----:B------:R-:W-:Y:S01]  /*c830*/  FMUL.FTZ R3, R4, R0 ;  /* 0x0000000004037220 */ /* 0x000fe20000410000 */
[----:B------:R-:W-:-:S04]  /*c840*/  IMAD.MOV.U32 R4, RZ, RZ, 0x2 ;  /* 0x00000002ff047424 */ /* 0x000fc800078e00ff */
[----:B------:R-:W-:Y:S01]  /*c850*/  FSEL R53, R3, RZ, !P2 ;  /* 0x000000ff03357208 */ /* 0x000fe20005000000 */
[----:B------:R-:W-:Y:S01]  /*c860*/  IMAD.MOV.U32 R3, RZ, RZ, R12 ;  /* 0x000000ffff037224 */ /* 0x000fe200078e000c */
[----:B------:R-:W-:-:S13]  /*c870*/  PLOP3.LUT P2, PT, P2, PT, PT, 0x8, 0x80 ;  /* 0x000000000080781c */ /* 0x000fda000174e170 */
[----:B------:R-:W-:Y:S02]  /*c880*/  @P2 LOP3.LUT R18, R18, 0x2, RZ, 0xfc, !PT ;  /* 0x0000000212122812 */ /* 0x000fe400078efcff */
[----:B------:R-:W-:-:S13]  /*c890*/  ISETP.NE.AND P2, PT, R2, 0x1, PT ;  /* 0x000000010200780c */ /* 0x000fda0003f45270 */
        /* <DEDUP_REMOVED lines=9> */
.L_x_400:
        /* <DEDUP_REMOVED lines=13> */
.L_x_402:
[----:B------:R-:W-:Y:S05]  /*ca00*/  BSYNC.RECONVERGENT B2 ;  /* 0x0000000000027941 */ /* 0x000fea0003800200 */
.L_x_401:
        /* <DEDUP_REMOVED lines=56> */
[----:B------:R-:W-:Y:S02]  /*cd90*/  IMAD.MOV.U32 R12, RZ, RZ, R4 ;  /* 0x000000ffff0c7224 */ /* 0x000fe400078e0004 */
[----:B------:R-:W-:Y:S01]  /*cda0*/  IMAD.MOV.U32 R4, RZ, RZ, RZ ;  /* 0x000000ffff047224 */ /* 0x000fe200078e00ff */
[----:B------:R-:W-:Y:S02]  /*cdb0*/  LOP3.LUT R15, R5, R14, R3, 0x96, !PT ;  /* 0x0000000e050f7212 */ /* 0x000fe400078e9603 */
[----:B------:R-:W-:Y:S01]  /*cdc0*/  MOV R3, R76 ;  /* 0x0000004c00037202 */ /* 0x000fe20000000f00 */
[----:B------:R-:W-:-:S07]  /*cdd0*/  IMAD.MOV.U32 R76, RZ, RZ, R2 ;  /* 0x000000ffff4c7224 */ /* 0x000fce00078e0002 */
.L_x_399:
[----:B------:R-:W-:Y:S05]  /*cde0*/  BSYNC.RECONVERGENT B1 ;  /* 0x0000000000017941 */ /* 0x000fea0003800200 */
.L_x_398:
[----:B------:R-:W-:Y:S01]  /*cdf0*/  I2FP.F32.U32 R3, R3 ;  /* 0x0000000300037245 */ /* 0x000fe20000201000 */
[----:B------:R-:W-:Y:S01]  /*ce00*/  BSSY.RECONVERGENT B1, `(.L_x_403) ;  /* 0x0000066000017945 */ /* 0x000fe20003800200 */
[----:B------:R-:W-:Y:S02]  /*ce10*/  PRMT R2, R69, 0x7632, R2 ;  /* 0x0000763245027816 */ /* 0x000fe40000000002 */
[----:B------:R-:W-:Y:S01]  /*ce20*/  @P1 PRMT R5, R65, 0x7632, R5 ;  /* 0x0000763241051816 */ /* 0x000fe20000000005 */
[----:B------:R-:W-:Y:S01]  /*ce30*/  FFMA.FTZ R3, R3, R156, 1.1641532182693481445e-10 ;  /* 0x2f00000003037423 */ /* 0x000fe2000001009c */
[----:B------:R-:W-:-:S03]  /*ce40*/  SHF.L.U32 R2, R2, 0x10, RZ ;  /* 0x0000001002027819 */ /* 0x000fc600000006ff */
[----:B------:R-:W-:Y:S01]  /*ce50*/  @P1 IMAD.U32 R5, R5, 0x10000, RZ ;  /* 0x0001000005051824 */ /* 0x000fe200078e00ff */
[----:B------:R-:W-:Y:S01]  /*ce60*/  FSETP.GTU.FTZ.AND P2, PT, R3, R103, PT ;  /* 0x000000670300720b */ /* 0x000fe20003f5c000 */
[----:B------:R-:W-:-:S05]  /*ce70*/  FMUL.FTZ R2, R2, R0 ;  /* 0x0000000002027220 */ /* 0x000fca0000410000 */
[----:B------:R-:W-:Y:S02]  /*ce80*/  FSEL R3, R2, RZ, !P2 ;  /* 0x000000ff02037208 */ /* 0x000fe40005000000 */
[----:B------:R-:W-:Y:S02]  /*ce90*/  SEL R2, RZ, 0x1, P2 ;  /* 0x00000001ff027807 */ /* 0x000fe40001000000 */
[----:B------:R-:W-:Y:S01]  /*cea0*/  ISETP.NE.AND P2, PT, R4, 0x1, PT ;  /* 0x000000010400780c */ /* 0x000fe20003f45270 */
[----:B------:R-:W-:-:S04]  /*ceb0*/  FADD.FTZ R3, R53, R3 ;  /* 0x0000000335037221 */ /* 0x000fc80000010000 */
[----:B------:R-:W-:Y:S01]  /*cec0*/  @P1 FADD.FTZ R54, R3, R5 ;  /* 0x0000000503361221 */ /* 0x000fe20000010000 */
[----:B------:R-:W-:Y:S01]  /*ced0*/  @!P1 IMAD.MOV.U32 R54, RZ, RZ, R3 ;  /* 0x000000ffff369224 */ /* 0x000fe200078e0003 */
[----:B------:R-:W-:Y:S01]  /*cee0*/  PRMT R5, R2, 0x7610, R5 ;  /* 0x0000761002057816 */ /* 0x000fe20000000005 */
[----:B------:R-:W-:Y:S02]  /*cef0*/  HFMA2 R2, -RZ, RZ, 0, 1.1920928955078125e-07 ;  /* 0x00000002ff027431 */ /* 0x000fe400000001ff */
[----:B------:R-:W-:Y:S01]  /*cf00*/  IMAD.MOV.U32 R3, RZ, RZ, R12 ;  /* 0x000000ffff037224 */ /* 0x000fe200078e000c */
[----:B------:R-:W-:Y:S02]  /*cf10*/  F2FP.BF16.F32.PACK_AB R78, RZ, R54 ;  /* 0x00000036ff4e723e */ /* 0x000fe400000010ff */
[----:B------:R-:W-:Y:S05]  /*cf20*/  @!P2 BRA `(.L_x_404) ;  /* 0x00000004004ca947 */ /* 0x000fea0003800000 */
        /* <DEDUP_REMOVED lines=8> */
.L_x_405:
        /* <DEDUP_REMOVED lines=13> */
.L_x_407:
[----:B------:R-:W-:Y:S05]  /*d080*/  BSYNC.RECONVERGENT B2 ;  /* 0x0000000000027941 */ /* 0x000fea0003800200 */
.L_x_406:
        /* <DEDUP_REMOVED lines=27> */
[----:B------:R-:W-:-:S05]  /*d240*/  LOP3.LUT R3, R3, R2, R15, 0x96, !PT ;  /* 0x0000000203037212 */ /* 0x000fca00078e960f */
[----:B------:R-:W-:-:S05]  /*d250*/  IMAD.WIDE.U32 R2, R3, -0x326172a9, RZ ;  /* 0xcd9e8d5703027825 */ /* 0x000fca00078e00ff */
[----:B------:R-:W-:Y:S01]  /*d260*/  LOP3.LUT R3, R12, R94, R3, 0x96, !PT ;  /* 0x0000005e0c037212 */ /* 0x000fe200078e9603 */
[----:B------:R-:W-:Y:S01]  /*d270*/  IMAD.WIDE.U32 R94, R4, -0x2daee0ad, RZ ;  /* 0xd2511f53045e7825 */ /* 0x000fe200078e00ff */
[----:B------:R-:W-:-:S03]  /*d280*/  IADD3 R12, PT, PT, R60, -0xe443238, RZ ;  /* 0xf1bbcdc83c0c7810 */ /* 0x000fc60007ffe0ff */
[----:B------:R-:W-:-:S05]  /*d290*/  VIADD R4, R61, 0xa9066899 ;  /* 0xa90668993d047836 */ /* 0x000fca0000000000 */
[----:B------:R-:W-:-:S05]  /*d2a0*/  LOP3.LUT R4, R4, R14, R95, 0x96, !PT ;  /* 0x0000000e04047212 */ /* 0x000fca00078e965f */
        /* <DEDUP_REMOVED lines=22> */
[----:B------:R-:W-:-:S04]  /*d410*/  IADD3 R4, PT, PT, R61, -0x695add53, RZ ;  /* 0x96a522ad3d047810 */ /* 0x000fc80007ffe0ff */
[----:B------:R-:W-:Y:S01]  /*d420*/  LOP3.LUT R15, R4, R94, R3, 0x96, !PT ;  /* 0x0000005e040f7212 */ /* 0x000fe200078e9603 */
[----:B------:R-:W-:Y:S01]  /*d430*/  IMAD.MOV.U32 R3, RZ, RZ, R76 ;  /* 0x000000ffff037224 */ /* 0x000fe200078e004c */
[----:B------:R-:W-:Y:S01]  /*d440*/  MOV R76, R2 ;  /* 0x00000002004c7202 */ /* 0x000fe20000000f00 */
[----:B------:R-:W-:-:S07]  /*d450*/  IMAD.MOV.U32 R2, RZ, RZ, RZ ;  /* 0x000000ffff027224 */ /* 0x000fce00078e00ff */
.L_x_404:
[----:B------:R-:W-:Y:S05]  /*d460*/  BSYNC.RECONVERGENT B1 ;  /* 0x0000000000017941 */ /* 0x000fea0003800200 */
.L_x_403:
[----:B------:R-:W-:Y:S01]  /*d470*/  I2FP.F32.U32 R3, R3 ;  /* 0x0000000300037245 */ /* 0x000fe20000201000 */
[----:B------:R-:W-:Y:S01]  /*d480*/  IMAD.U32 R4, R74, 0x10000, RZ ;  /* 0x000100004a047824 */ /* 0x000fe200078e00ff */
[----:B------:R-:W-:Y:S01]  /*d490*/  ISETP.NE.AND P3, PT, R2, 0x1, PT ;  /* 0x000000010200780c */ /* 0x000fe20003f65270 */
[----:B------:R-:W-:Y:S01]  /*d4a0*/  BSSY.RECONVERGENT B1, `(.L_x_408) ;  /* 0x000005d000017945 */ /* 0x000fe20003800200 */
[----:B------:R-:W-:Y:S02]  /*d4b0*/  HFMA2 R14, -RZ, RZ, 0, 1.1920928955078125e-07 ;  /* 0x00000002ff0e7431 */ /* 0x000fe400000001ff */
[----:B------:R-:W-:Y:S01]  /*d4c0*/  FFMA.FTZ R3, R3, R156, 1.1641532182693481445e-10 ;  /* 0x2f00000003037423 */ /* 0x000fe2000001009c */
[----:B------:R-:W-:Y:S01]  /*d4d0*/  FMUL.FTZ R4, R4, R0 ;  /* 0x0000000004047220 */ /* 0x000fe20000410000 */
[----:B------:R-:W-:-:S03]  /*d4e0*/  PRMT R74, R74, 0x7632, R74 ;  /* 0x000076324a4a7816 */ /* 0x000fc6000000004a */
[----:B------:R-:W-:Y:S01]  /*d4f0*/  FSETP.GTU.FTZ.AND P2, PT, R3, R103, PT ;  /* 0x000000670300720b */ /* 0x000fe20003f5c000 */
[----:B------:R-:W-:-:S03]  /*d500*/  IMAD.MOV.U32 R3, RZ, RZ, R12 ;  /* 0x000000ffff037224 */ /* 0x000fc600078e000c */
[----:B------:R-:W-:Y:S02]  /*d510*/  FSEL R4, R4, RZ, !P2 ;  /* 0x000000ff04047208 */ /* 0x000fe40005000000 */
[----:B------:R-:W-:Y:S01]  /*d520*/  PLOP3.LUT P2, PT, P2, PT, PT, 0x8, 0x80 ;  /* 0x000000000080781c */ /* 0x000fe2000174e170 */
[----:B------:R-:W-:-:S12]  /*d530*/  @!P3 BRA `(.L_x_409) ;  /* 0x00000004004cb947 */ /* 0x000fd80003800000 */
        /* <DEDUP_REMOVED lines=8> */
.L_x_410:
        /* <DEDUP_REMOVED lines=13> */
.L_x_412:
[----:B------:R-:W-:Y:S05]  /*d690*/  BSYNC.RECONVERGENT B2 ;  /* 0x0000000000027941 */ /* 0x000fea0003800200 */
.L_x_411:
        /* <DEDUP_REMOVED lines=56> */
[----:B------:R-:W-:Y:S01]  /*da20*/  IMAD.MOV.U32 R12, RZ, RZ, R14 ;  /* 0x000000ffff0c7224 */ /* 0x000fe200078e000e */
[----:B------:R-:W-:Y:S01]  /*da30*/  LOP3.LUT R15, R15, R94, R3, 0x96, !PT ;  /* 0x0000005e0f0f7212 */ /* 0x000fe200078e9603 */
[----:B------:R-:W-:Y:S01]  /*da40*/  IMAD.MOV.U32 R3, RZ, RZ, R76 ;  /* 0x000000ffff037224 */ /* 0x000fe200078e004c */
[----:B------:R-:W-:Y:S01]  /*da50*/  MOV R76, R2 ;  /* 0x00000002004c7202 */ /* 0x000fe20000000f00 */
[----:B------:R-:W-:-:S07]  /*da60*/  IMAD.MOV.U32 R14, RZ, RZ, RZ ;  /* 0x000000ffff0e7224 */ /* 0x000fce00078e00ff */
.L_x_409:
[----:B------:R-:W-:Y:S05]  /*da70*/  BSYNC.RECONVERGENT B1 ;  /* 0x0000000000017941 */ /* 0x000fea0003800200 */
.L_x_408:
[----:B------:R-:W-:Y:S01]  /*da80*/  I2FP.F32.U32 R2, R3 ;  /* 0x0000000300027245 */ /* 0x000fe20000201000 */
[----:B------:R-:W-:Y:S01]  /*da90*/  IMAD.U32 R3, R70, 0x10000, RZ ;  /* 0x0001000046037824 */ /* 0x000fe200078e00ff */
[----:B------:R-:W-:Y:S03]  /*daa0*/  BSSY.RECONVERGENT B1, `(.L_x_413) ;  /* 0x0000063000017945 */ /* 0x000fe60003800200 */
[----:B------:R-:W-:Y:S01]  /*dab0*/  FFMA.FTZ R2, R2, R156, 1.1641532182693481445e-10 ;  /* 0x2f00000002027423 */ /* 0x000fe2000001009c */
[----:B------:R-:W-:-:S04]  /*dac0*/  FMUL.FTZ R3, R3, R0 ;  /* 0x0000000003037220 */ /* 0x000fc80000410000 */
[----:B------:R-:W-:-:S04]  /*dad0*/  FSETP.GTU.FTZ.AND P3, PT, R2, R103, PT ;  /* 0x000000670200720b */ /* 0x000fc80003f7c000 */
[----:B------:R-:W-:Y:S02]  /*dae0*/  FSEL R3, R3, RZ, !P3 ;  /* 0x000000ff03037208 */ /* 0x000fe40005800000 */
[----:B------:R-:W-:Y:S02]  /*daf0*/  SEL R2, RZ, 0x1, P3 ;  /* 0x00000001ff027807 */ /* 0x000fe40001800000 */
[----:B------:R-:W-:Y:S01]  /*db00*/  ISETP.NE.AND P3, PT, R14, 0x1, PT ;  /* 0x000000010e00780c */ /* 0x000fe20003f65270 */
[----:B------:R-:W-:Y:S01]  /*db10*/  FADD.FTZ R3, R4, R3 ;  /* 0x0000000304037221 */ /* 0x000fe20000010000 */
[----:B------:R-:W-:-:S05]  /*db20*/  @P1 SHF.L.U32 R4, R66, 0x10, RZ ;  /* 0x0000001042041819 */ /* 0x000fca00000006ff */
[--C-:B------:R-:W-:Y:S01]  /*db30*/  @P1 FADD.FTZ R53, R4, R3.reuse ;  /* 0x0000000304351221 */ /* 0x100fe20000010000 */
[----:B------:R-:W-:Y:S01]  /*db40*/  @!P1 IMAD.MOV.U32 R53, RZ, RZ, R3 ;  /* 0x000000ffff359224 */ /* 0x000fe200078e0003 */
[----:B------:R-:W-:Y:S01]  /*db50*/  PRMT R4, R2, 0x7610, R4 ;  /* 0x0000761002047816 */ /* 0x000fe20000000004 */
[----:B------:R-:W-:Y:S01]  /*db60*/  IMAD.MOV.U32 R2, RZ, RZ, 0x2 ;  /* 0x00000002ff027424 */ /* 0x000fe200078e00ff */
[----:B------:R-:W-:Y:S02]  /*db70*/  MOV R3, R12 ;  /* 0x0000000c00037202 */ /* 0x000fe40000000f00 */
        /* <DEDUP_REMOVED lines=10> */
.L_x_415:
        /* <DEDUP_REMOVED lines=13> */
.L_x_417:
[----:B------:R-:W-:Y:S05]  /*dcf0*/  BSYNC.RECONVERGENT B2 ;  /* 0x0000000000027941 */ /* 0x000fea0003800200 */
.L_x_416:
        /* <DEDUP_REMOVED lines=61> */
.L_x_414:
[----:B------:R-:W-:Y:S05]  /*e0d0*/  BSYNC.RECONVERGENT B1 ;  /* 0x0000000000017941 */ /* 0x000fea0003800200 */
.L_x_413:
[----:B------:R-:W-:Y:S01]  /*e0e0*/  I2FP.F32.U32 R3, R3 ;  /* 0x0000000300037245 */ /* 0x000fe20000201000 */
[----:B------:R-:W-:Y:S01]  /*e0f0*/  IMAD.U32 R14, R74, 0x10000, RZ ;  /* 0x000100004a0e7824 */ /* 0x000fe200078e00ff */
[----:B------:R-:W-:Y:S01]  /*e100*/  ISETP.NE.AND P4, PT, R2, 0x1, PT ;  /* 0x000000010200780c */ /* 0x000fe20003f85270 */
[----:B------:R-:W-:Y:S02]  /*e110*/  BSSY.RECONVERGENT B1, `(.L_x_418) ;  /* 0x000005c000017945 */ /* 0x000fe40003800200 */
[----:B------:R-:W-:Y:S01]  /*e120*/  FFMA.FTZ R3, R3, R156, 1.1641532182693481445e-10 ;  /* 0x2f00000003037423 */ /* 0x000fe2000001009c */
[----:B------:R-:W-:-:S04]  /*e130*/  FMUL.FTZ R14, R14, R0 ;  /* 0x000000000e0e7220 */ /* 0x000fc80000410000 */
[----:B------:R-:W-:Y:S02]  /*e140*/  FSETP.GTU.FTZ.AND P3, PT, R3, R103, PT ;  /* 0x000000670300720b */ /* 0x000fe40003f7c000 */
[----:B------:R-:W-:Y:S02]  /*e150*/  MOV R3, R12 ;  /* 0x0000000c00037202 */ /* 0x000fe40000000f00 */
[----:B------:R-:W-:Y:S01]  /*e160*/  FSEL R74, R14, RZ, !P3 ;  /* 0x000000ff0e4a7208 */ /* 0x000fe20005800000 */
[----:B------:R-:W-:Y:S01]  /*e170*/  IMAD.MOV.U32 R14, RZ, RZ, 0x2 ;  /* 0x00000002ff0e7424 */ /* 0x000fe200078e00ff */
[----:B------:R-:W-:Y:S01]  /*e180*/  PLOP3.LUT P3, PT, P3, PT, PT, 0x8, 0x80 ;  /* 0x000000000080781c */ /* 0x000fe20001f6e170 */
[----:B------:R-:W-:-:S12]  /*e190*/  @!P4 BRA `(.L_x_419) ;  /* 0x00000004004cc947 */ /* 0x000fd80003800000 */
        /* <DEDUP_REMOVED lines=8> */
.L_x_420:
        /* <DEDUP_REMOVED lines=13> */
.L_x_422:
[----:B------:R-:W-:Y:S05]  /*e2f0*/  BSYNC.RECONVERGENT B2 ;  /* 0x0000000000027941 */ /* 0x000fea0003800200 */
.L_x_421:
        /* <DEDUP_REMOVED lines=61> */
.L_x_419:
[----:B------:R-:W-:Y:S05]  /*e6d0*/  BSYNC.RECONVERGENT B1 ;  /* 0x0000000000017941 */ /* 0x000fea0003800200 */
.L_x_418:
[----:B------:R-:W-:Y:S01]  /*e6e0*/  I2FP.F32.U32 R2, R3 ;  /* 0x0000000300027245 */ /* 0x000fe20000201000 */
[----:B------:R-:W-:Y:S01]  /*e6f0*/  BSSY.RECONVERGENT B1, `(.L_x_423) ;  /* 0x0000065000017945 */ /* 0x000fe20003800200 */
[----:B------:R-:W-:Y:S01]  /*e700*/  PRMT R3, R70, 0x7632, R3 ;  /* 0x0000763246037816 */ /* 0x000fe20000000003 */
[----:B------:R-:W-:Y:S02]  /*e710*/  IMAD.MOV.U32 R94, RZ, RZ, 0x2 ;  /* 0x00000002ff5e7424 */ /* 0x000fe400078e00ff */
[----:B------:R-:W-:Y:S02]  /*e720*/  FFMA.FTZ R2, R2, R156, 1.1641532182693481445e-10 ;  /* 0x2f00000002027423 */ /* 0x000fe4000001009c */
[----:B------:R-:W-:-:S03]  /*e730*/  IMAD.U32 R3, R3, 0x10000, RZ ;  /* 0x0001000003037824 */ /* 0x000fc600078e00ff */
[----:B------:R-:W-:Y:S01]  /*e740*/  FSETP.GTU.FTZ.AND P4, PT, R2, R103, PT ;  /* 0x000000670200720b */ /* 0x000fe20003f9c000 */
[----:B------:R-:W-:-:S05]  /*e750*/  FMUL.FTZ R3, R3, R0 ;  /* 0x0000000003037220 */ /* 0x000fca0000410000 */
[----:B------:R-:W-:Y:S02]  /*e760*/  FSEL R2, R3, RZ, !P4 ;  /* 0x000000ff03027208 */ /* 0x000fe40006000000 */
[----:B------:R-:W-:Y:S02]  /*e770*/  SEL R3, RZ, 0x1, P4 ;  /* 0x00000001ff037807 */ /* 0x000fe40002000000 */
[----:B------:R-:W-:Y:S01]  /*e780*/  ISETP.NE.AND P4, PT, R14, 0x1, PT ;  /* 0x000000010e00780c */ /* 0x000fe20003f85270 */
[----:B------:R-:W-:Y:S01]  /*e790*/  FADD.FTZ R2, R74, R2 ;  /* 0x000000024a027221 */ /* 0x000fe20000010000 */
[----:B------:R-:W-:-:S05]  /*e7a0*/  @P1 PRMT R74, R66, 0x7632, R74 ;  /* 0x00007632424a1816 */ /* 0x000fca000000004a */
[----:B------:R-:W-:-:S04]  /*e7b0*/  @P1 IMAD.U32 R74, R74, 0x10000, RZ ;  /* 0x000100004a4a1824 */ /* 0x000fc800078e00ff */
[----:B------:R-:W-:Y:S01]  /*e7c0*/  @P1 FADD.FTZ R95, R2, R74 ;  /* 0x0000004a025f1221 */ /* 0x000fe20000010000 */
[----:B------:R-:W-:Y:S01]  /*e7d0*/  @!P1 MOV R95, R2 ;  /* 0x00000002005f9202 */ /* 0x000fe20000000f00 */
[----:B------:R-:W-:-:S03]  /*e7e0*/  IMAD.MOV.U32 R2, RZ, RZ, R12 ;  /* 0x000000ffff027224 */ /* 0x000fc600078e000c */
        /* <DEDUP_REMOVED lines=10> */
.L_x_425:
        /* <DEDUP_REMOVED lines=13> */
.L_x_427:
[----:B------:R-:W-:Y:S05]  /*e960*/  BSYNC.RECONVERGENT B2 ;  /* 0x0000000000027941 */ /* 0x000fea0003800200 */
.L_x_426:
[----:B------:R-:W-:Y:S01]  /*e970*/  LOP3.LUT R2, R11, R155, R61, 0x96, !PT ;  /* 0x0000009b0b027212 */ /* 0x000fe200078e963d */
[----:B------:R-:W-:-:S04]  /*e980*/  IMAD.WIDE.U32 R14, R17, -0x326172a9, RZ ;  /* 0xcd9e8d57110e7825 */ /* 0x000fc800078e00ff */
[----:B------:R-:W-:Y:S02]  /*e990*/  VIADD R12, R60, 0x9e3779b9 ;  /* 0x9e3779b93c0c7836 */ /* 0x000fe40000000000 */
[----:B------:R-:W-:Y:S01]  /*e9a0*/  IMAD.WIDE.U32 R152, R2, -0x326172a9, RZ ;  /* 0xcd9e8d5702987825 */ /* 0x000fe200078e00ff */
[----:B------:R-:W-:-:S03]  /*e9b0*/  LOP3.LUT R2, R13, R15, R60, 0x96, !PT ;  /* 0x0000000f0d027212 */ /* 0x000fc600078e963c */
[----:B------:R-:W-:Y:S01]  /*e9c0*/  IMAD.MOV.U32 R94, RZ, RZ, RZ ;  /* 0x000000ffff5e7224 */ /* 0x000fe200078e00ff */
        /* <DEDUP_REMOVED lines=26> */
[C---:B------:R-:W-:Y:S02]  /*eb70*/  VIADD R2, R61.reuse, 0xa9066899 ;  /* 0xa90668993d027836 */ /* 0x040fe40000000000 */
[----:B------:R-:W-:-:S03]  /*eb80*/  VIADD R12, R61, 0x646e171e ;  /* 0x646e171e3d0c7836 */ /* 0x000fc60000000000 */
[----:B------:R-:W-:-:S05]  /*eb90*/  LOP3.LUT R2, R2, R152, R155, 0x96, !PT ;  /* 0x0000009802027212 */ /* 0x000fca00078e969b */
[----:B------:R-:W-:Y:S01]  /*eba0*/  IMAD.WIDE.U32 R152, R2, -0x326172a9, RZ ;  /* 0xcd9e8d5702987825 */ /* 0x000fe200078e00ff */
[----:B------:R-:W-:-:S04]  /*ebb0*/  IADD3 R2, PT, PT, R60, -0x4ab325aa, RZ ;  /* 0xb54cda563c027810 */ /* 0x000fc80007ffe0ff */
[----:B------:R-:W-:Y:S01]  /*ebc0*/  LOP3.LUT R2, R2, R14, R153, 0x96, !PT ;  /* 0x0000000e02027212 */ /* 0x000fe200078e9699 */
[----:B------:R-:W-:-:S05]  /*ebd0*/  IMAD.WIDE.U32 R14, R15, -0x2daee0ad, RZ ;  /* 0xd2511f530f0e7825 */ /* 0x000fca00078e00ff */
        /* <DEDUP_REMOVED lines=19> */
[----:B------:R-:W-:Y:S02]  /*ed10*/  LOP3.LUT R15, R2, R154, R15, 0x96, !PT ;  /* 0x0000009a020f7212 */ /* 0x000fe400078e960f */
[----:B------:R-:W-:Y:S01]  /*ed20*/  MOV R2, R76 ;  /* 0x0000004c00027202 */ /* 0x000fe20000000f00 */
[----:B------:R-:W-:-:S07]  /*ed30*/  IMAD.MOV.U32 R76, RZ, RZ, R14 ;  /* 0x000000ffff4c7224 */ /* 0x000fce00078e000e */
.L_x_424:
[----:B------:R-:W-:Y:S05]  /*ed40*/  BSYNC.RECONVERGENT B1 ;  /* 0x0000000000017941 */ /* 0x000fea0003800200 */
.L_x_423:
[----:B------:R-:W-:Y:S01]  /*ed50*/  I2FP.F32.U32 R2, R2 ;  /* 0x0000000200027245 */ /* 0x000fe20000201000 */
[----:B------:R-:W-:Y:S01]  /*ed60*/  BSSY.RECONVERGENT B1, `(.L_x_428) ;  /* 0x000005f000017945 */ /* 0x000fe20003800200 */
[----:B------:R-:W-:Y:S01]  /*ed70*/  ISETP.NE.AND P5, PT, R94, 0x1, PT ;  /* 0x000000015e00780c */ /* 0x000fe20003fa5270 */
[----:B------:R-:W-:Y:S01]  /*ed80*/  IMAD.MOV.U32 R74, RZ, RZ, R12 ;  /* 0x000000ffff4a7224 */ /* 0x000fe200078e000c */
[C---:B------:R-:W-:Y:S01]  /*ed90*/  SHF.L.U32 R14, R75.reuse, 0x10, RZ ;  /* 0x000000104b0e7819 */ /* 0x040fe200000006ff */
[----:B------:R-:W-:Y:S01]  /*eda0*/  FFMA.FTZ R2, R2, R156, 1.1641532182693481445e-10 ;  /* 0x2f00000002027423 */ /* 0x000fe2000001009c */
[----:B------:R-:W-:-:S03]  /*edb0*/  PRMT R155, R75, 0x7632, R155 ;  /* 0x000076324b9b7816 */ /* 0x000fc6000000009b */
[----:B------:R-:W-:Y:S01]  /*edc0*/  FMUL.FTZ R14, R14, R0 ;  /* 0x000000000e0e7220 */ /* 0x000fe20000410000 */
[----:B------:R-:W-:-:S04]  /*edd0*/  FSETP.GTU.FTZ.AND P4, PT, R2, R103, PT ;  /* 0x000000670200720b */ /* 0x000fc80003f9c000 */
[----:B------:R-:W-:Y:S01]  /*ede0*/  FSEL R2, R14, RZ, !P4 ;  /* 0x000000ff0e027208 */ /* 0x000fe20006000000 */
[----:B------:R-:W-:Y:S01]  /*edf0*/  IMAD.MOV.U32 R14, RZ, RZ, 0x2 ;  /* 0x00000002ff0e7424 */ /* 0x000fe200078e00ff */
[----:B------:R-:W-:Y:S01]  /*ee00*/  PLOP3.LUT P4, PT, P4, PT, PT, 0x8, 0x80 ;  /* 0x000000000080781c */ /* 0x000fe2000278e170 */
[----:B------:R-:W-:-:S12]  /*ee10*/  @!P5 BRA `(.L_x_429) ;  /* 0x00000004004cd947 */ /* 0x000fd80003800000 */
        /* <DEDUP_REMOVED lines=8> */
.L_x_430:
        /* <DEDUP_REMOVED lines=13> */
.L_x_432:
[----:B------:R-:W-:Y:S05]  /*ef70*/  BSYNC.RECONVERGENT B2 ;  /* 0x0000000000027941 */ /* 0x000fea0003800200 */
.L_x_431:
[----:B------:R-:W-:Y:S01]  /*ef80*/  LOP3.LUT R16, R11, R153, R61, 0x96, !PT ;  /* 0x000000990b107212 */ /* 0x000fe200078e963d */
[----:B------:R-:W-:-:S04]  /*ef90*/  IMAD.WIDE.U32 R14, R17, -0x326172a9, RZ ;  /* 0xcd9e8d57110e7825 */ /* 0x000fc800078e00ff */
        /* <DEDUP_REMOVED lines=54> */
[----:B------:R-:W-:Y:S01]  /*f300*/  LOP3.LUT R15, R12, R152, R15, 0x96, !PT ;  /* 0x000000980c0f7212 */ /* 0x000fe200078e960f */
[----:B------:R-:W-:Y:S01]  /*f310*/  IMAD.MOV.U32 R12, RZ, RZ, R74 ;  /* 0x000000ffff0c7224 */ /* 0x000fe200078e004a */
[----:B------:R-:W-:Y:S01]  /*f320*/  MOV R74, R76 ;  /* 0x0000004c004a7202 */ /* 0x000fe20000000f00 */
[----:B------:R-:W-:Y:S02]  /*f330*/  IMAD.MOV.U32 R76, RZ, RZ, R14 ;  /* 0x000000ffff4c7224 */ /* 0x000fe400078e000e */
[----:B------:R-:W-:-:S07]  /*f340*/  IMAD.MOV.U32 R14, RZ, RZ, RZ ;  /* 0x000000ffff0e7224 */ /* 0x000fce00078e00ff */
.L_x_429:
[----:B------:R-:W-:Y:S05]  /*f350*/  BSYNC.RECONVERGENT B1 ;  /* 0x0000000000017941 */ /* 0x000fea0003800200 */
.L_x_428:
[----:B------:R-:W-:Y:S01]  /*f360*/  I2FP.F32.U32 R74, R74 ;  /* 0x0000004a004a7245 */ /* 0x000fe20000201000 */
[----:B------:R-:W-:Y:S01]  /*f370*/  BSSY.RECONVERGENT B1, `(.L_x_433) ;  /* 0x0000064000017945 */ /* 0x000fe20003800200 */
[----:B------:R-:W-:-:S03]  /*f380*/  SHF.L.U32 R75, R71, 0x10, RZ ;  /* 0x00000010474b7819 */ /* 0x000fc600000006ff */
[----:B------:R-:W-:Y:S02]  /*f390*/  FFMA.FTZ R74, R74, R156, 1.1641532182693481445e-10 ;  /* 0x2f0000004a4a7423 */ /* 0x000fe4000001009c */
[----:B------:R-:W-:-:S03]  /*f3a0*/  FMUL.FTZ R75, R75, R0 ;  /* 0x000000004b4b7220 */ /* 0x000fc60000410000 */
[----:B------:R-:W-:-:S04]  /*f3b0*/  FSETP.GTU.FTZ.AND P5, PT, R74, R103, PT ;  /* 0x000000674a00720b */ /* 0x000fc80003fbc000 */
[----:B------:R-:W-:Y:S02]  /*f3c0*/  FSEL R75, R75, RZ, !P5 ;  /* 0x000000ff4b4b7208 */ /* 0x000fe40006800000 */
[----:B------:R-:W-:Y:S02]  /*f3d0*/  SEL R74, RZ, 0x1, P5 ;  /* 0x00000001ff4a7807 */ /* 0x000fe40002800000 */
[----:B------:R-:W-:Y:S01]  /*f3e0*/  ISETP.NE.AND P5, PT, R14, 0x1, PT ;  /* 0x000000010e00780c */ /* 0x000fe20003fa5270 */
[----:B------:R-:W-:Y:S01]  /*f3f0*/  FADD.FTZ R2, R2, R75 ;  /* 0x0000004b02027221 */ /* 0x000fe20000010000 */
[----:B------:R-:W-:-:S04]  /*f400*/  @P1 IMAD.U32 R75, R67, 0x10000, RZ ;  /* 0x00010000434b1824 */ /* 0x000fc800078e00ff */
[--C-:B------:R-:W-:Y:S01]  /*f410*/  @P1 FADD.FTZ R94, R75, R2.reuse ;  /* 0x000000024b5e1221 */ /* 0x100fe20000010000 */
[--C-:B------:R-:W-:Y:S02]  /*f420*/  @!P1 IMAD.MOV.U32 R94, RZ, RZ, R2.reuse ;  /* 0x000000ffff5e9224 */ /* 0x100fe400078e0002 */
[----:B------:R-:W-:Y:S01]  /*f430*/  HFMA2 R75, -RZ, RZ, 0, 1.1920928955078125e-07 ;  /* 0x00000002ff4b7431 */ /* 0x000fe200000001ff */
[----:B------:R-:W-:Y:S01]  /*f440*/  PRMT R2, R74, 0x7610, R2 ;  /* 0x000076104a027816 */ /* 0x000fe20000000002 */
[----:B------:R-:W-:Y:S01]  /*f450*/  IMAD.MOV.U32 R74, RZ, RZ, R12 ;  /* 0x000000ffff4a7224 */ /* 0x000fe200078e000c */
        /* <DEDUP_REMOVED lines=10> */
.L_x_435:
        /* <DEDUP_REMOVED lines=13> */
.L_x_437:
[----:B------:R-:W-:Y:S05]  /*f5d0*/  BSYNC.RECONVERGENT B2 ;  /* 0x0000000000027941 */ /* 0x000fea0003800200 */
.L_x_436:
        /* <DEDUP_REMOVED lines=58> */
[----:B------:R-:W-:Y:S02]  /*f980*/  IMAD.MOV.U32 R12, RZ, RZ, R74 ;  /* 0x000000ffff0c7224 */ /* 0x000fe400078e004a */
[----:B------:R-:W-:Y:S01]  /*f990*/  IMAD.MOV.U32 R74, RZ, RZ, R76 ;  /* 0x000000ffff4a7224 */ /* 0x000fe200078e004c */
[----:B------:R-:W-:-:S07]  /*f9a0*/  MOV R76, R14 ;  /* 0x0000000e004c7202 */ /* 0x000fce0000000f00 */
.L_x_434:
[----:B------:R-:W-:Y:S05]  /*f9b0*/  BSYNC.RECONVERGENT B1 ;  /* 0x0000000000017941 */ /* 0x000fea0003800200 */
.L_x_433:
[----:B------:R-:W-:Y:S01]  /*f9c0*/  I2FP.F32.U32 R14, R74 ;  /* 0x0000004a000e7245 */ /* 0x000fe20000201000 */
[----:B------:R-:W-:Y:S01]  /*f9d0*/  IMAD.U32 R74, R155, 0x10000, RZ ;  /* 0x000100009b4a7824 */ /* 0x000fe200078e00ff */
[----:B------:R-:W-:Y:S01]  /*f9e0*/  ISETP.NE.AND P6, PT, R75, 0x1, PT ;  /* 0x000000014b00780c */ /* 0x000fe20003fc5270 */
[----:B------:R-:W-:Y:S02]  /*f9f0*/  BSSY.RECONVERGENT B1, `(.L_x_438) ;  /* 0x000005f000017945 */ /* 0x000fe40003800200 */
[----:B------:R-:W-:Y:S01]  /*fa00*/  FFMA.FTZ R14, R14, R156, 1.1641532182693481445e-10 ;  /* 0x2f0000000e0e7423 */ /* 0x000fe2000001009c */
[----:B------:R-:W-:-:S04]  /*fa10*/  FMUL.FTZ R74, R74, R0 ;  /* 0x000000004a4a7220 */ /* 0x000fc80000410000 */
[----:B------:R-:W-:Y:S01]  /*fa20*/  FSETP.GTU.FTZ.AND P5, PT, R14, R103, PT ;  /* 0x000000670e00720b */ /* 0x000fe20003fbc000 */
[----:B------:R-:W-:-:S03]  /*fa30*/  HFMA2 R14, -RZ, RZ, 0, 1.1920928955078125e-07 ;  /* 0x00000002ff0e7431 */ /* 0x000fc600000001ff */
[----:B------:R-:W-:Y:S01]  /*fa40*/  FSEL R155, R74, RZ, !P5 ;  /* 0x000000ff4a9b7208 */ /* 0x000fe20006800000 */
[----:B------:R-:W-:Y:S01]  /*fa50*/  IMAD.MOV.U32 R74, RZ, RZ, R12 ;  /* 0x000000ffff4a7224 */ /* 0x000fe200078e000c */
        /* <DEDUP_REMOVED lines=10> */
.L_x_440:
[----:B------:R-:W-:Y:S01]  /*fb00*/  IADD3 R19, PT, PT, R19, 0x1, RZ ;  /* 0x0000000113137810 */ /* 0x000fe20007ffe0ff */
[----:B------:R-:W-:Y:S03]  /*fb10*/  BSSY.RECONVERGENT B2, `(.L_x_441) ;  /* 0x000000f000027945 */ /* 0x000fe60003800200 */
[C---:B------:R-:W-:Y:S01]  /*fb20*/  ISETP.NE.AND P6, PT, R19.reuse, RZ, PT ;  /* 0x000000ff1300720c */ /* 0x040fe20003fc5270 */
[----:B------:R-:W-:-:S12]  /*fb30*/  IMAD.WIDE.U32 R152, R19, -0x2daee0ad, RZ ;  /* 0xd2511f5313987825 */ /* 0x000fd800078e00ff */
[----:B------:R-:W-:Y:S05]  /*fb40*/  @P6 BRA `(.L_x_442) ;  /* 0x00000000002c6947 */ /* 0x000fea0003800000 */
[----:B------:R-:W-:Y:S01]  /*fb50*/  VIADD R13, R13, 0x1 ;  /* 0x000000010d0d7836 */ /* 0x000fe20000000000 */
[----:B------:R-:W-:-:S04]  /*fb60*/  LOP3.LUT R18, R18, 0xffff7fff, RZ, 0xc0, !PT ;  /* 0xffff7fff12127812 */ /* 0x000fc800078ec0ff */
[----:B------:R-:W-:Y:S02]  /*fb70*/  ISETP.NE.AND P6, PT, R13, RZ, PT ;  /* 0x000000ff0d00720c */ /* 0x000fe40003fc5270 */
[----:B------:R-:W-:-:S11]  /*fb80*/  @P0 LOP3.LUT R18, R18, 0x8000, RZ, 0xfc, !PT ;  /* 0x0000800012120812 */ /* 0x000fd600078efcff */
[----:B------:R-:W-:Y:S01]  /*fb90*/  @!P6 VIADD R17, R17, 0x1 ;  /* 0x000000011111e836 */ /* 0x000fe20000000000 */
[----:B------:R-:W-:Y:S02]  /*fba0*/  @!P6 IADD3 R12, PT, PT, R11, 0x1, RZ ;  /* 0x000000010b0ce810 */ /* 0x000fe40007ffe0ff */
[----:B------:R-:W-:Y:S02]  /*fbb0*/  @!P6 MOV R13, RZ ;  /* 0x000000ff000de202 */ /* 0x000fe40000000f00 */
[----:B------:R-:W-:-:S13]  /*fbc0*/  ISETP.NE.AND P0, PT, R17, RZ, !P6 ;  /* 0x000000ff1100720c */ /* 0x000fda0007705270 */
[----:B------:R-:W-:Y:S01]  /*fbd0*/  @P0 IMAD.MOV R12, RZ, RZ, R11 ;  /* 0x000000ffff0c0224 */ /* 0x000fe200078e020b */
[----:B------:R-:W-:-:S03]  /*fbe0*/  LOP3.LUT P0, RZ, R18, 0x8000, RZ, 0xc0, !PT ;  /* 0x0000800012ff7812 */ /* 0x000fc6000780c0ff */
[----:B------:R-:W-:-:S10]  /*fbf0*/  @!P6 IMAD.MOV.U32 R11, RZ, RZ, R12 ;  /* 0x000000ffff0be224 */ /* 0x000fd400078e000c */
.L_x_442:
[----:B------:R-:W-:Y:S05]  /*fc00*/  BSYNC.RECONVERGENT B2 ;  /* 0x0000000000027941 */ /* 0x000fea0003800200 */
.L_x_441:
        /* <DEDUP_REMOVED lines=61> */
.L_x_439:
[----:B------:R-:W-:Y:S05]  /*ffe0*/  BSYNC.RECONVERGENT B1 ;  /* 0x0000000000017941 */ /* 0x000fea0003800200 */
.L_x_438:
[----:B------:R-:W-:Y:S02]  /*fff0*/  I2FP.F32.U32 R74, R74 ;  /* 0x0000004a004a7245 */ /* 0x000fe40000201000 */
[----:B------:R-:W-:Y:S02]  /*10000*/  PRMT R75, R71, 0x7632, R75 ;  /* 0x00007632474b7816 */ /* 0x000fe4000000004b */
[----:B------:R-:W-:Y:S01]  /*10010*/  PRMT R73, R73, 0x5410, R78 ;  /* 0x0000541049497816 */ /* 0x000fe2000000004e */
[----:B------:R-:W-:Y:S01]  /*10020*/  FFMA.FTZ R74, R74, R156, 1.1641532182693481445e-10 ;  /* 0x2f0000004a4a7423 */ /* 0x000fe2000001009c */
[----:B------:R-:W-:Y:S01]  /*10030*/  PRMT R72, R72, 0x5410, R77 ;  /* 0x0000541048487816 */ /* 0x000fe2000000004d */
        /* <DEDUP_REMOVED lines=10> */
[----:B------:R-:W-:Y:S02]  /*100e0*/  PRMT R74, R79, 0x5410, R119 ;  /* 0x000054104f4a7816 */ /* 0x000fe40000000077 */
[----:B------:R-:W-:-:S04]  /*100f0*/  F2FP.BF16.F32.PACK_AB R75, RZ, R103 ;  /* 0x00000067ff4b723e */ /* 0x000fc800000010ff */
[----:B------:R-:W-:-:S07]  /*10100*/  PRMT R75, R154, 0x5410, R75 ;  /* 0x000054109a4b7816 */ /* 0x000fce000000004b */
.L_x_362:
[----:B------:R-:W0:Y:S01]  /*10110*/  LDC.64 R78, c[0x0][0x3a8] ;  /* 0x0000ea00ff4e7b82 */ /* 0x000e220000000a00 */
[C---:B------:R-:W-:Y:S02]  /*10120*/  LOP3.LUT P6, RZ, R18.reuse, 0x8, RZ, 0xc0, !PT ;  /* 0x0000000812ff7812 */ /* 0x040fe400078cc0ff */
[----:B------:R-:W-:Y:S01]  /*10130*/  LOP3.LUT P1, RZ, R18, 0x10, RZ, 0xc0, !PT ;  /* 0x0000001012ff7812 */ /* 0x000fe2000782c0ff */
[----:B0-----:R-:W-:-:S05]  /*10140*/  IMAD.WIDE.U32 R78, R10, 0x10, R78 ;  /* 0x000000100a4e7825 */ /* 0x001fca00078e004e */
[----:B------:R0:W-:Y:S02]  /*10150*/  STG.E.128 desc[UR6][R78.64], R72 ;  /* 0x000000484e007986 */ /* 0x0001e4000c101d06 */
[----:B0-----:R-:W0:Y:S01]  /*10160*/  LDC.64 R78, c[0x0][0x3b0] ;  /* 0x0000ec00ff4e7b82 */ /* 0x001e220000000a00 */
[----:B------:R-:W-:Y:S02]  /*10170*/  SEL R73, RZ, 0x1000000, !P5 ;  /* 0x01000000ff497807 */ /* 0x000fe40006800000 */
[----:B------:R-:W-:Y:S02]  /*10180*/  SEL R72, RZ, 0x10000, !P4 ;  /* 0x00010000ff487807 */ /* 0x000fe40006000000 */
[----:B------:R-:W-:Y:S02]  /*10190*/  SEL R74, RZ, 0x100, !P3 ;  /* 0x00000100ff4a7807 */ /* 0x000fe40005800000 */
[C---:B------:R-:W-:Y:S02]  /*101a0*/  LOP3.LUT P5, RZ, R18.reuse, 0x4, RZ, 0xc0, !PT ;  /* 0x0000000412ff7812 */ /* 0x040fe400078ac0ff */
[----:B------:R-:W-:-:S02]  /*101b0*/  LOP3.LUT P4, RZ, R18, 0x2, RZ, 0xc0, !PT ;  /* 0x0000000212ff7812 */ /* 0x000fc4000788c0ff */
[----:B------:R-:W-:Y:S02]  /*101c0*/  LOP3.LUT R73, R74, R73, R72, 0xfe, !PT ;  /* 0x000000494a497212 */ /* 0x000fe400078efe48 */
[----:B------:R-:W-:Y:S02]  /*101d0*/  SEL R72, RZ, 0x1000000, !P4 ;  /* 0x01000000ff487807 */ /* 0x000fe40006000000 */
[----:B------:R-:W-:Y:S02]  /*101e0*/  SEL R74, RZ, 0x10000, !P5 ;  /* 0x00010000ff4a7807 */ /* 0x000fe40006800000 */
[----:B------:R-:W-:-:S04]  /*101f0*/  SEL R75, RZ, 0x100, !P6 ;  /* 0x00000100ff4b7807 */ /* 0x000fc80007000000 */
[----:B------:R-:W-:Y:S02]  /*10200*/  LOP3.LUT R72, R75, R72, R74, 0xfe, !PT ;  /* 0x000000484b487212 */ /* 0x000fe400078efe4a */
[----:B------:R-:W-:-:S04]  /*10210*/  SEL R74, RZ, 0x1, !P2 ;  /* 0x00000001ff4a7807 */ /* 0x000fc80005000000 */
[----:B------:R-:W-:Y:S02]  /*10220*/  LOP3.LUT R73, R73, R74, RZ, 0xfc, !PT ;  /* 0x0000004a49497212 */ /* 0x000fe400078efcff */
[----:B------:R-:W-:-:S04]  /*10230*/  SEL R74, RZ, 0x1, !P1 ;  /* 0x00000001ff4a7807 */ /* 0x000fc80004800000 */
[----:B------:R-:W-:Y:S01]  /*10240*/  LOP3.LUT R72, R72, R74, RZ, 0xfc, !PT ;  /* 0x0000004a48487212 */ /* 0x000fe200078efcff */
[----:B0-----:R-:W-:-:S05]  /*10250*/  IMAD.WIDE.U32 R74, R10, 0x8, R78 ;  /* 0x000000080a4a7825 */ /* 0x001fca00078e004e */
[----:B------:R0:W-:Y:S01]  /*10260*/  STG.E.64 desc[UR6][R74.64], R72 ;  /* 0x000000484a007986 */ /* 0x0001e2000c101b06 */
[----:B------:R-:W-:Y:S05]  /*10270*/  @!P0 BRA `(.L_x_443) ;  /* 0x0000000000508947 */ /* 0x000fea0003800000 */
[----:B0-----:R-:W-:Y:S01]  /*10280*/  IMAD.U32 R72, R2, 0x10000, RZ ;  /* 0x0001000002487824 */ /* 0x001fe200078e00ff */
[----:B------:R-:W-:Y:S02]  /*10290*/  LOP3.LUT R73, R0, 0xffff, RZ, 0xc0, !PT ;  /* 0x0000ffff00497812 */ /* 0x000fe400078ec0ff */
[----:B------:R-:W-:Y:S02]  /*102a0*/  LOP3.LUT R74, R6, 0xff, RZ, 0xc0, !PT ;  /* 0x000000ff064a7812 */ /* 0x000fe400078ec0ff */
[----:B------:R-:W-:Y:S02]  /*102b0*/  LOP3.LUT R72, R72, 0xff0000, RZ, 0xc0, !PT ;  /* 0x00ff000048487812 */ /* 0x000fe400078ec0ff */
[----:B------:R-:W-:Y:S01]  /*102c0*/  LOP3.LUT R78, R7, 0xff, RZ, 0xc0, !PT ;  /* 0x000000ff074e7812 */ /* 0x000fe200078ec0ff */
[----:B------:R-:W-:Y:S01]  /*102d0*/  IMAD.WIDE.U32 R74, R74, 0x10000, RZ ;  /* 0x000100004a4a7825 */ /* 0x000fe200078e00ff */
[----:B------:R-:W-:Y:S02]  /*102e0*/  PRMT R73, R72, 0x4210, R73 ;  /* 0x0000421048497816 */ /* 0x000fe40000000049 */
[----:B------:R-:W-:Y:S01]  /*102f0*/  PRMT R72, R3, 0x7104, RZ ;  /* 0x0000710403487816 */ /* 0x000fe200000000ff */
[----:B------:R-:W-:-:S03]  /*10300*/  IMAD.WIDE.U32 R78, R78, 0x100, RZ ;  /* 0x000001004e4e7825 */ /* 0x000fc600078e00ff */
[----:B------:R-:W-:Y:S02]  /*10310*/  LOP3.LUT R73, R73, 0xff00, R72, 0xf8, !PT ;  /* 0x0000ff0049497812 */ /* 0x000fe400078ef848 */
[----:B------:R-:W-:Y:S02]  /*10320*/  LOP3.LUT R72, R5, 0xff, RZ, 0xc0, !PT ;  /* 0x000000ff05487812 */ /* 0x000fe400078ec0ff */
[----:B------:R-:W-:-:S03]  /*10330*/  LOP3.LUT R77, R73, 0xff, R4, 0xf8, !PT ;  /* 0x000000ff494d7812 */ /* 0x000fc600078ef804 */
[----:B------:R-:W-:-:S05]  /*10340*/  IMAD.WIDE.U32 R72, R72, 0x1000000, RZ ;  /* 0x0100000048487825 */ /* 0x000fca00078e00ff */
[----:B------:R-:W-:Y:S02]  /*10350*/  LOP3.LUT R73, R75, R77, R73, 0xfe, !PT ;  /* 0x0000004d4b497212 */ /* 0x000fe400078efe49 */
[----:B------:R-:W-:Y:S02]  /*10360*/  LOP3.LUT R72, R78, R72, R74, 0xfe, !PT ;  /* 0x000000484e487212 */ /* 0x000fe400078efe4a */
[----:B------:R-:W0:Y:S01]  /*10370*/  LDC.64 R74, c[0x0][0x3b8] ;  /* 0x0000ee00ff4a7b82 */ /* 0x000e220000000a00 */
[----:B------:R-:W-:Y:S02]  /*10380*/  LOP3.LUT R73, R73, R79, RZ, 0xfc, !PT ;  /* 0x0000004f49497212 */ /* 0x000fe400078efcff */
[----:B------:R-:W-:Y:S01]  /*10390*/  LOP3.LUT R72, R72, 0xff, R8, 0xf8, !PT ;  /* 0x000000ff48487812 */ /* 0x000fe200078ef808 */
[----:B0-----:R-:W-:-:S05]  /*103a0*/  IMAD.WIDE.U32 R74, R10, 0x8, R74 ;  /* 0x000000080a4a7825 */ /* 0x001fca00078e004a */
[----:B------:R1:W-:Y:S02]  /*103b0*/  STG.E.64 desc[UR6][R74.64], R72 ;  /* 0x000000484a007986 */ /* 0x0003e4000c101b06 */
.L_x_443:
[----:B------:R-:W-:Y:S01]  /*103c0*/  MOV R119, R76 ;  /* 0x0000004c00777202 */ /* 0x000fe20000000f00 */
[----:B------:R-:W-:-:S07]  /*103d0*/  VIADD R78, R10, 0x20 ;  /* 0x000000200a4e7836 */ /* 0x000fce0000000000 */
.L_x_320:
[----:B------:R-:W-:Y:S05]  /*103e0*/  BSYNC.RECONVERGENT B0 ;  /* 0x0000000000007941 */ /* 0x000fea0003800200 */
.L_x_319:
        /* <DEDUP_REMOVED lines=18> */
[----:B------:R-:W-:Y:S05]  /*10510*/  @!P0 BRA `(.L_x_446) ;  /* 0x0000006400448947 */ /* 0x000fea0003800000 */
[----:B------:R-:W-:Y:S01]  /*10520*/  ISETP.NE.AND P2, PT, R14, 0x1, PT ;  /* 0x000000010e00780c */ /* 0x000fe20003f45270 */
[----:B------:R-:W-:Y:S01]  /*10530*/  BSSY.RECONVERGENT B1, `(.L_x_447) ;  /* 0x000005a000017945 */ /* 0x000fe20003800200 */
[----:B------:R-:W-:Y:S01]  /*10540*/  IMAD.MOV.U32 R2, RZ, RZ, 0x2 ;  /* 0x00000002ff027424 */ /* 0x000fe200078e00ff */
[----:B------:R-:W-:Y:S01]  /*10550*/  MOV R0, R12 ;  /* 0x0000000c00007202 */ /* 0x000fe20000000f00 */
[----:B------:R-:W-:-:S09]  /*10560*/  IMAD.MOV.U32 R79, RZ, RZ, R119 ;  /* 0x000000ffff4f7224 */ /* 0x000fd200078e0077 */
[----:B------:R-:W-:Y:S05]  /*10570*/  @!P2 BRA `(.L_x_448) ;  /* 0x000000040054a947 */ /* 0x000fea0003800000 */
[----:B------:R-:W-:-:S13]  /*10580*/  ISETP.NE.AND P2, PT, R14, 0x3, PT ;  /* 0x000000030e00780c */ /* 0x000fda0003f45270 */
[----:B------:R-:W-:Y:S05]  /*10590*/  @!P2 BRA `(.L_x_449) ;  /* 0x000000000020a947 */ /* 0x000fea0003800000 */
[----:B------:R-:W-:-:S13]  /*105a0*/  ISETP.NE.AND P2, PT, R14, 0x2, PT ;  /* 0x000000020e00780c */ /* 0x000fda0003f45270 */
[----:B------:R-:W-:Y:S01]  /*105b0*/  @!P2 IMAD.MOV.U32 R2, RZ, RZ, 0x3 ;  /* 0x00000003ff02a424 */ /* 0x000fe200078e00ff */
[----:B------:R-:W-:Y:S01]  /*105c0*/  @!P2 MOV R0, R15 ;  /* 0x0000000f0000a202 */ /* 0x000fe20000000f00 */
[--C-:B------:R-:W-:Y:S01]  /*105d0*/  @!P2 IMAD.MOV.U32 R79, RZ, RZ, R119.reuse ;  /* 0x000000ffff4fa224 */ /* 0x100fe200078e0077 */
[----:B------:R-:W-:Y:S01]  /*105e0*/  @P2 IADD3 R2, PT, PT, R14, 0x1, RZ ;  /* 0x000000010e022810 */ /* 0x000fe20007ffe0ff */
[----:B------:R-:W-:Y:S02]  /*105f0*/  @P2 IMAD.MOV.U32 R79, RZ, RZ, R119 ;  /* 0x000000ffff4f2224 */ /* 0x000fe400078e0077 */
[----:B------:R-:W-:Y:S01]  /*10600*/  @P2 IMAD.MOV.U32 R0, RZ, RZ, R16 ;  /* 0x000000ffff002224 */ /* 0x000fe200078e0010 */
[----:B------:R-:W-:Y:S06]  /*10610*/  BRA `(.L_x_448) ;  /* 0x00000004002c7947 */ /* 0x000fec0003800000 */
.L_x_449:
        /* <DEDUP_REMOVED lines=13> */
.L_x_451:
[----:B------:R-:W-:Y:S05]  /*106f0*/  BSYNC.RECONVERGENT B2 ;  /* 0x0000000000027941 */ /* 0x000fea0003800200 */
.L_x_450:
        /* <DEDUP_REMOVED lines=25> */
[----:B------:R-:W-:-:S05]  /*10890*/  IMAD.WIDE.U32 R4, R5, -0x2daee0ad, RZ ;  /* 0xd2511f5305047825 */ /* 0x000fca00078e00ff */
[----:B------:R-:W-:Y:S01]  /*108a0*/  LOP3.LUT R3, R3, R2, R5, 0x96, !PT ;  /* 0x0000000203037212 */ /* 0x000fe200078e9605 */
[----:B------:R-:W-:-:S04]  /*108b0*/  VIADD R5, R60, 0x1715609d ;  /* 0x1715609d3c057836 */ /* 0x000fc80000000000 */
        /* <DEDUP_REMOVED lines=24> */
[----:B------:R-:W-:Y:S01]  /*10a40*/  VIADD R0, R60, 0x8ff34781 ;  /* 0x8ff347813c007836 */ /* 0x000fe20000000000 */
[----:B------:R-:W-:-:S04]  /*10a50*/  MOV R12, R4 ;  /* 0x00000004000c7202 */ /* 0x000fc80000000f00 */
[----:B------:R-:W-:Y:S01]  /*10a60*/  LOP3.LUT R16, R0, R2, R5, 0x96, !PT ;  /* 0x0000000200107212 */ /* 0x000fe200078e9605 */
[----:B------:R-:W-:-:S04]  /*10a70*/  IMAD.WIDE.U32 R2, R3, -0x2daee0ad, RZ ;  /* 0xd2511f5303027825 */ /* 0x000fc800078e00ff */
[----:B------:R-:W-:Y:S02]  /*10a80*/  VIADD R0, R61, 0x96a522ad ;  /* 0x96a522ad3d007836 */ /* 0x000fe40000000000 */
[----:B------:R-:W-:Y:S02]  /*10a90*/  IMAD.MOV.U32 R79, RZ, RZ, R2 ;  /* 0x000000ffff4f7224 */ /* 0x000fe400078e0002 */
[----:B------:R-:W-:Y:S01]  /*10aa0*/  HFMA2 R2, -RZ, RZ, 0, 0 ;  /* 0x00000000ff027431 */ /* 0x000fe200000001ff */
[----:B------:R-:W-:Y:S01]  /*10ab0*/  LOP3.LUT R15, R0, R6, R3, 0x96, !PT ;  /* 0x00000006000f7212 */ /* 0x000fe200078e9603 */
[----:B------:R-:W-:-:S07]  /*10ac0*/  IMAD.MOV.U32 R0, RZ, RZ, R119 ;  /* 0x000000ffff007224 */ /* 0x000fce00078e0077 */
.L_x_448:
[----:B------:R-:W-:Y:S05]  /*10ad0*/  BSYNC.RECONVERGENT B1 ;  /* 0x0000000000017941 */ /* 0x000fea0003800200 */
.L_x_447:
[----:B------:R-:W0:Y:S01]  /*10ae0*/  LDC R156, c[0x0][0x404] ;  /* 0x00010100ff9c7b82 */ /* 0x000e220000000800 */
[----:B------:R-:W-:Y:S01]  /*10af0*/  I2FP.F32.U32 R0, R0 ;  /* 0x0000000000007245 */ /* 0x000fe20000201000 */
[----:B------:R-:W-:Y:S01]  /*10b00*/  IMAD.MOV.U32 R157, RZ, RZ, 0x2f800000 ;  /* 0x2f800000ff9d7424 */ /* 0x000fe200078e00ff */
[----:B------:R-:W-:Y:S01]  /*10b10*/  ISETP.NE.AND P3, PT, R2, 0x1, PT ;  /* 0x000000010200780c */ /* 0x000fe20003f65270 */
[----:B-----5:R-:W-:Y:S01]  /*10b20*/  IMAD.U32 R3, R72, 0x10000, RZ ;  /* 0x0001000048037824 */ /* 0x020fe200078e00ff */
[----:B------:R-:W-:Y:S01]  /*10b30*/  LOP3.LUT R18, R18, 0xffffffef, RZ, 0xc0, !PT ;  /* 0xffffffef12127812 */ /* 0x000fe200078ec0ff */
[----:B------:R-:W-:Y:S01]  /*10b40*/  FFMA.FTZ R0, R0, R157, 1.1641532182693481445e-10 ;  /* 0x2f00000000007423 */ /* 0x000fe2000001009d */
[----:B------:R-:W-:Y:S01]  /*10b50*/  BSSY.RECONVERGENT B1, `(.L_x_452) ;  /* 0x000005e000017945 */ /* 0x000fe20003800200 */
[----:B------:R-:W1:Y:S01]  /*10b60*/  LDC R102, c[0x0][0x408] ;  /* 0x00010200ff667b82 */ /* 0x000e620000000800 */
[----:B------:R-:W-:Y:S02]  /*10b70*/  HFMA2 R4, -RZ, RZ, 0, 1.1920928955078125e-07 ;  /* 0x00000002ff047431 */ /* 0x000fe400000001ff */
[----:B0-----:R-:W-:-:S02]  /*10b80*/  FSETP.GTU.FTZ.AND P2, PT, R0, R156, PT ;  /* 0x0000009c0000720b */ /* 0x001fc40003f5c000 */
[----:B------:R-:W-:Y:S02]  /*10b90*/  PRMT R0, R72, 0x7632, R0 ;  /* 0x0000763248007816 */ /* 0x000fe40000000000 */
[----:B------:R-:W-:Y:S01]  /*10ba0*/  PLOP3.LUT P4, PT, P2, PT, PT, 0x8, 0x80 ;  /* 0x000000000080781c */ /* 0x000fe2000178e170 */
[----:B-1----:R-:W-:-:S05]  /*10bb0*/  FMUL.FTZ R3, R3, R102 ;  /* 0x0000006603037220 */ /* 0x002fca0000410000 */
        /* <DEDUP_REMOVED lines=12> */
.L_x_454:
        /* <DEDUP_REMOVED lines=13> */
.L_x_456:
[----:B------:R-:W-:Y:S05]  /*10d50*/  BSYNC.RECONVERGENT B2 ;  /* 0x0000000000027941 */ /* 0x000fea0003800200 */
.L_x_455:
        /* <DEDUP_REMOVED lines=61> */
.L_x_453:
[----:B------:R-:W-:Y:S05]  /*11130*/  BSYNC.RECONVERGENT B1 ;  /* 0x0000000000017941 */ /* 0x000fea0003800200 */
.L_x_452:
[----:B------:R-:W-:Y:S01]  /*11140*/  I2FP.F32.U32 R2, R3 ;  /* 0x0000000300027245 */ /* 0x000fe20000201000 */
[----:B------:R-:W-:Y:S01]  /*11150*/  BSSY.RECONVERGENT B1, `(.L_x_457) ;  /* 0x0000064000017945 */ /* 0x000fe20003800200 */
[----:B------:R-:W-:Y:S02]  /*11160*/  ISETP.NE.AND P3, PT, R4, 0x1, PT ;  /* 0x000000010400780c */ /* 0x000fe40003f65270 */
[----:B------:R-:W-:Y:S01]  /*11170*/  @P1 SHF.L.U32 R3, R64, 0x10, RZ ;  /* 0x0000001040031819 */ /* 0x000fe200000006ff */
[----:B------:R-:W-:-:S05]  /*11180*/  FFMA.FTZ R2, R2, R157, 1.1641532182693481445e-10 ;  /* 0x2f00000002027423 */ /* 0x000fca000001009d */
[----:B------:R-:W-:Y:S01]  /*11190*/  FSETP.GTU.FTZ.AND P2, PT, R2, R156, PT ;  /* 0x0000009c0200720b */ /* 0x000fe20003f5c000 */
[----:B------:R-:W-:-:S04]  /*111a0*/  IMAD.U32 R2, R68, 0x10000, RZ ;  /* 0x0001000044027824 */ /* 0x000fc800078e00ff */
[----:B------:R-:W-:-:S05]  /*111b0*/  FMUL.FTZ R2, R2, R102 ;  /* 0x0000006602027220 */ /* 0x000fca0000410000 */
[----:B------:R-:W-:-:S05]  /*111c0*/  FSEL R2, R2, RZ, !P2 ;  /* 0x000000ff02027208 */ /* 0x000fca0005000000 */
[----:B------:R-:W-:-:S04]  /*111d0*/  FADD.FTZ R2, R8, R2 ;  /* 0x0000000208027221 */ /* 0x000fc80000010000 */
[--C-:B------:R-:W-:Y:S01]  /*111e0*/  @P1 FADD.FTZ R109, R3, R2.reuse ;  /* 0x00000002036d1221 */ /* 0x100fe20000010000 */
        /* <DEDUP_REMOVED lines=15> */
.L_x_459:
        /* <DEDUP_REMOVED lines=13> */
.L_x_461:
[----:B------:R-:W-:Y:S05]  /*113b0*/  BSYNC.RECONVERGENT B2 ;  /* 0x0000000000027941 */ /* 0x000fea0003800200 */
.L_x_460:
        /* <DEDUP_REMOVED lines=61> */
.L_x_458:
[----:B------:R-:W-:Y:S05]  /*11790*/  BSYNC.RECONVERGENT B1 ;  /* 0x0000000000017941 */ /* 0x000fea0003800200 */
.L_x_457:
[----:B------:R-:W-:Y:S01]  /*117a0*/  I2FP.F32.U32 R3, R3 ;  /* 0x0000000300037245 */ /* 0x000fe20000201000 */
[----:B------:R-:W-:Y:S01]  /*117b0*/  IMAD.U32 R0, R0, 0x10000, RZ ;  /* 0x0001000000007824 */ /* 0x000fe200078e00ff */
[----:B------:R-:W-:Y:S01]  /*117c0*/  ISETP.NE.AND P2, PT, R2, 0x1, PT ;  /* 0x000000010200780c */ /* 0x000fe20003f45270 */
[----:B------:R-:W-:Y:S01]  /*117d0*/  BSSY.RECONVERGENT B1, `(.L_x_462) ;  /* 0x000005e000017945 */ /* 0x000fe20003800200 */
[----:B------:R-:W-:Y:S01]  /*117e0*/  LOP3.LUT R18, R18, 0xfffffff7, RZ, 0xc0, !PT ;  /* 0xfffffff712127812 */ /* 0x000fe200078ec0ff */
[----:B------:R-:W-:Y:S01]  /*117f0*/  FFMA.FTZ R3, R3, R157, 1.1641532182693481445e-10 ;  /* 0x2f00000003037423 */ /* 0x000fe2000001009d */
[----:B------:R-:W-:Y:S01]  /*11800*/  FMUL.FTZ R0, R0, R102 ;  /* 0x0000006600007220 */ /* 0x000fe20000410000 */
[----:B------:R-:W-:-:S03]  /*11810*/  MOV R4, R12 ;  /* 0x0000000c00047202 */ /* 0x000fc60000000f00 */
[----:B------:R-:W-:Y:S01]  /*11820*/  FSETP.GTU.FTZ.AND P3, PT, R3, R156, PT ;  /* 0x0000009c0300720b */ /* 0x000fe20003f7c000 */
[----:B------:R-:W-:-:S03]  /*11830*/  IMAD.MOV.U32 R3, RZ, RZ, 0x2 ;  /* 0x00000002ff037424 */ /* 0x000fc600078e00ff */
[----:B------:R-:W-:Y:S02]  /*11840*/  FSEL R0, R0, RZ, !P3 ;  /* 0x000000ff00007208 */ /* 0x000fe40005800000 */
[----:B------:R-:W-:-:S13]  /*11850*/  PLOP3.LUT P3, PT, P3, PT, PT, 0x8, 0x80 ;  /* 0x000000000080781c */ /* 0x000fda0001f6e170 */
        /* <DEDUP_REMOVED lines=10> */
.L_x_464:
        /* <DEDUP_REMOVED lines=13> */
.L_x_466:
[----:B------:R-:W-:Y:S05]  /*119d0*/  BSYNC.RECONVERGENT B2 ;  /* 0x0000000000027941 */ /* 0x000fea0003800200 */
.L_x_465:
        /* <DEDUP_REMOVED lines=56> */
[----:B------:R-:W-:Y:S02]  /*11d60*/  VIADD R5, R61, 0x96a522ad ;  /* 0x96a522ad3d057836 */ /* 0x000fe40000000000 */
[----:B------:R-:W-:Y:S02]  /*11d70*/  IMAD.MOV.U32 R4, RZ, RZ, R79 ;  /* 0x000000ffff047224 */ /* 0x000fe400078e004f */
[----:B------:R-:W-:Y:S01]  /*11d80*/  IMAD.MOV.U32 R79, RZ, RZ, R2 ;  /* 0x000000ffff4f7224 */ /* 0x000fe200078e0002 */
[----:B------:R-:W-:Y:S01]  /*11d90*/  LOP3.LUT R15, R5, R6, R3, 0x96, !PT ;  /* 0x00000006050f7212 */ /* 0x000fe200078e9603 */
[----:B------:R-:W-:-:S07]  /*11da0*/  HFMA2 R3, -RZ, RZ, 0, 0 ;  /* 0x00000000ff037431 */ /* 0x000fce00000001ff */
.L_x_463:
[----:B------:R-:W-:Y:S05]  /*11db0*/  BSYNC.RECONVERGENT B1 ;  /* 0x0000000000017941 */ /* 0x000fea0003800200 */
.L_x_462:
[----:B------:R-:W-:Y:S01]  /*11dc0*/  I2FP.F32.U32 R4, R4 ;  /* 0x0000000400047245 */ /* 0x000fe20000201000 */
[----:B------:R-:W-:Y:S01]  /*11dd0*/  BSSY.RECONVERGENT B1, `(.L_x_467) ;  /* 0x0000066000017945 */ /* 0x000fe20003800200 */
[----:B------:R-:W-:-:S03]  /*11de0*/  PRMT R2, R68, 0x7632, R2 ;  /* 0x0000763244027816 */ /* 0x000fc60000000002 */
[----:B------:R-:W-:Y:S02]  /*11df0*/  FFMA.FTZ R4, R4, R157, 1.1641532182693481445e-10 ;  /* 0x2f00000004047423 */ /* 0x000fe4000001009d */
[----:B------:R-:W-:-:S03]  /*11e00*/  IMAD.U32 R2, R2, 0x10000, RZ ;  /* 0x0001000002027824 */ /* 0x000fc600078e00ff */
[----:B------:R-:W-:Y:S01]  /*11e10*/  FSETP.GTU.FTZ.AND P2, PT, R4, R156, PT ;  /* 0x0000009c0400720b */ /* 0x000fe20003f5c000 */
[----:B------:R-:W-:-:S05]  /*11e20*/  FMUL.FTZ R2, R2, R102 ;  /* 0x0000006602027220 */ /* 0x000fca0000410000 */
[----:B------:R-:W-:-:S05]  /*11e30*/  FSEL R2, R2, RZ, !P2 ;  /* 0x000000ff02027208 */ /* 0x000fca0005000000 */
[--C-:B------:R-:W-:Y:S01]  /*11e40*/  FADD.FTZ R0, R0, R2.reuse ;  /* 0x0000000200007221 */ /* 0x100fe20000010000 */
[----:B------:R-:W-:-:S05]  /*11e50*/  @P1 PRMT R2, R64, 0x7632, R2 ;  /* 0x0000763240021816 */ /* 0x000fca0000000002 */
[----:B------:R-:W-:-:S04]  /*11e60*/  @P1 IMAD.U32 R2, R2, 0x10000, RZ ;  /* 0x0001000002021824 */ /* 0x000fc800078e00ff */
[----:B------:R-:W-:Y:S01]  /*11e70*/  @P1 FADD.FTZ R23, R0, R2 ;  /* 0x0000000200171221 */ /* 0x000fe20000010000 */
[----:B------:R-:W-:Y:S01]  /*11e80*/  @!P1 MOV R23, R0 ;  /* 0x0000000000179202 */ /* 0x000fe20000000f00 */
[----:B------:R-:W-:Y:S01]  /*11e90*/  IMAD.MOV.U32 R2, RZ, RZ, 0x2 ;  /* 0x00000002ff027424 */ /* 0x000fe200078e00ff */
[----:B------:R-:W-:Y:S02]  /*11ea0*/  SEL R0, RZ, 0x1, P2 ;  /* 0x00000001ff007807 */ /* 0x000fe40001000000 */
[----:B------:R-:W-:Y:S02]  /*11eb0*/  ISETP.NE.AND P2, PT, R3, 0x1, PT ;  /* 0x000000010300780c */ /* 0x000fe40003f45270 */
[----:B------:R-:W-:Y:S01]  /*11ec0*/  PRMT R7, R0, 0x7610, R7 ;  /* 0x0000761000077816 */ /* 0x000fe20000000007 */
[----:B------:R-:W-:Y:S01]  /*11ed0*/  IMAD.MOV.U32 R0, RZ, RZ, R12 ;  /* 0x000000ffff007224 */ /* 0x000fe200078e000c */
        /* <DEDUP_REMOVED lines=10> */
.L_x_469:
        /* <DEDUP_REMOVED lines=13> */
.L_x_471:
[----:B------:R-:W-:Y:S05]  /*12050*/  BSYNC.RECONVERGENT B2 ;  /* 0x0000000000027941 */ /* 0x000fea0003800200 */
.L_x_470:
        /* <DEDUP_REMOVED lines=25> */
[----:B------:R-:W-:-:S05]  /*121f0*/  IMAD.WIDE.U32 R4, R5, -0x2daee0ad, RZ ;  /* 0xd2511f5305047825 */ /* 0x000fca00078e00ff */
        /* <DEDUP_REMOVED lines=26> */
[----:B------:R-:W-:-:S03]  /*123a0*/  IADD3 R0, PT, PT, R60, -0x700cb87f, RZ ;  /* 0x8ff347813c007810 */ /* 0x000fc60007ffe0ff */
[----:B------:R-:W-:Y:S01]  /*123b0*/  IMAD.MOV.U32 R12, RZ, RZ, R4 ;  /* 0x000000ffff0c7224 */ /* 0x000fe200078e0004 */
[----:B------:R-:W-:Y:S01]  /*123c0*/  LOP3.LUT R16, R0, R2, R5, 0x96, !PT ;  /* 0x0000000200107212 */ /* 0x000fe200078e9605 */
[----:B------:R-:W-:-:S04]  /*123d0*/  IMAD.WIDE.U32 R2, R3, -0x2daee0ad, RZ ;  /* 0xd2511f5303027825 */ /* 0x000fc800078e00ff */
[----:B------:R-:W-:-:S05]  /*123e0*/  VIADD R0, R61, 0x96a522ad ;  /* 0x96a522ad3d007836 */ /* 0x000fca0000000000 */
[----:B------:R-:W-:Y:S02]  /*123f0*/  LOP3.LUT R15, R0, R14, R3, 0x96, !PT ;  /* 0x0000000e000f7212 */ /* 0x000fe400078e9603 */
[----:B------:R-:W-:Y:S01]  /*12400*/  MOV R0, R79 ;  /* 0x0000004f00007202 */ /* 0x000fe20000000f00 */
[----:B------:R-:W-:Y:S02]  /*12410*/  IMAD.MOV.U32 R79, RZ, RZ, R2 ;  /* 0x000000ffff4f7224 */ /* 0x000fe400078e0002 */
[----:B------:R-:W-:-:S07]  /*12420*/  IMAD.MOV.U32 R2, RZ, RZ, RZ ;  /* 0x000000ffff027224 */ /* 0x000fce00078e00ff */
.L_x_468:
[----:B------:R-:W-:Y:S05]  /*12430*/  BSYNC.RECONVERGENT B1 ;  /* 0x0000000000017941 */ /* 0x000fea0003800200 */
.L_x_467:
[----:B------:R-:W-:Y:S01]  /*12440*/  I2FP.F32.U32 R0, R0 ;  /* 0x0000000000007245 */ /* 0x000fe20000201000 */
[----:B------:R-:W-:Y:S01]  /*12450*/  BSSY.RECONVERGENT B1, `(.L_x_472) ;  /* 0x0000061000017945 */ /* 0x000fe20003800200 */
[----:B------:R-:W-:Y:S01]  /*12460*/  LOP3.LUT R18, R18, 0xfffffffb, RZ, 0xc0, !PT ;  /* 0xfffffffb12127812 */ /* 0x000fe200078ec0ff */
[----:B------:R-:W-:Y:S01]  /*12470*/  IMAD.MOV.U32 R4, RZ, RZ, 0x2 ;  /* 0x00000002ff047424 */ /* 0x000fe200078e00ff */
[----:B------:R-:W-:Y:S01]  /*12480*/  PRMT R51, R73, 0x7632, R51 ;  /* 0x0000763249337816 */ /* 0x000fe20000000033 */
[----:B------:R-:W-:Y:S01]  /*12490*/  FFMA.FTZ R0, R0, R157, 1.1641532182693481445e-10 ;  /* 0x2f00000000007423 */ /* 0x000fe2000001009d */
[----:B------:R-:W-:-:S04]  /*124a0*/  IMAD.MOV.U32 R3, RZ, RZ, R12 ;  /* 0x000000ffff037224 */ /* 0x000fc800078e000c */
[----:B------:R-:W-:Y:S02]  /*124b0*/  FSETP.GTU.FTZ.AND P2, PT, R0, R156, PT ;  /* 0x0000009c0000720b */ /* 0x000fe40003f5c000 */
[----:B------:R-:W-:-:S05]  /*124c0*/  SHF.L.U32 R0, R73, 0x10, RZ ;  /* 0x0000001049007819 */ /* 0x000fca00000006ff */
[----:B------:R-:W-:-:S05]  /*124d0*/  FMUL.FTZ R0, R0, R102 ;  /* 0x0000006600007220 */ /* 0x000fca0000410000 */
[----:B------:R-:W-:Y:S02]  /*124e0*/  FSEL R0, R0, RZ, !P2 ;  /* 0x000000ff00007208 */ /* 0x000fe40005000000 */
        /* <DEDUP_REMOVED lines=12> */
.L_x_474:
        /* <DEDUP_REMOVED lines=13> */
.L_x_476:
[----:B------:R-:W-:Y:S05]  /*12680*/  BSYNC.RECONVERGENT B2 ;  /* 0x0000000000027941 */ /* 0x000fea0003800200 */
.L_x_475:
        /* <DEDUP_REMOVED lines=31> */
[----:B------:R-:W-:-:S03]  /*12880*/  IADD3 R6, PT, PT, R60, -0x4ab325aa, RZ ;  /* 0xb54cda563c067810 */ /* 0x000fc60007ffe0ff */
        /* <DEDUP_REMOVED lines=29> */
.L_x_473:
[----:B------:R-:W-:Y:S05]  /*12a60*/  BSYNC.RECONVERGENT B1 ;  /* 0x0000000000017941 */ /* 0x000fea0003800200 */
.L_x_472:
        /* <DEDUP_REMOVED lines=10> */
[----:B------:R-:W-:Y:S01]  /*12b10*/  @P1 IMAD.U32 R3, R65, 0x10000, RZ ;  /* 0x0001000041031824 */ /* 0x000fe200078e00ff */
[----:B------:R-:W-:Y:S01]  /*12b20*/  PRMT R6, R2, 0x7610, R6 ;  /* 0x0000761002067816 */ /* 0x000fe20000000006 */
[----:B------:R-:W-:Y:S02]  /*12b30*/  HFMA2 R2, -RZ, RZ, 0, 1.1920928955078125e-07 ;  /* 0x00000002ff027431 */ /* 0x000fe400000001ff */
[--C-:B------:R-:W-:Y:S01]  /*12b40*/  @P1 FADD.FTZ R24, R3, R0.reuse ;  /* 0x0000000003181221 */ /* 0x100fe20000010000 */
[----:B------:R-:W-:-:S02]  /*12b50*/  @!P1 IMAD.MOV.U32 R24, RZ, RZ, R0 ;  /* 0x000000ffff189224 */ /* 0x000fc400078e0000 */
[----:B------:R-:W-:-:S03]  /*12b60*/  IMAD.MOV.U32 R3, RZ, RZ, R12 ;  /* 0x000000ffff037224 */ /* 0x000fc600078e000c */
        /* <DEDUP_REMOVED lines=10> */
.L_x_479:
        /* <DEDUP_REMOVED lines=13> */
.L_x_481:
[----:B------:R-:W-:Y:S05]  /*12ce0*/  BSYNC.RECONVERGENT B2 ;  /* 0x0000000000027941 */ /* 0x000fea0003800200 */
.L_x_480:
        /* <DEDUP_REMOVED lines=33> */
[----:B------:R-:W-:-:S05]  /*12f00*/  LOP3.LUT R5, R5, R4, R15, 0x96, !PT ;  /* 0x0000000405057212 */ /* 0x000fca00078e960f */
[----:B------:R-:W-:-:S05]  /*12f10*/  IMAD.WIDE.U32 R4, R5, -0x326172a9, RZ ;  /* 0xcd9e8d5705047825 */ /* 0x000fca00078e00ff */
        /* <DEDUP_REMOVED lines=26> */
.L_x_478:
[----:B------:R-:W-:Y:S05]  /*130c0*/  BSYNC.RECONVERGENT B1 ;  /* 0x0000000000017941 */ /* 0x000fea0003800200 */
.L_x_477:
[----:B------:R-:W-:Y:S01]  /*130d0*/  I2FP.F32.U32 R3, R3 ;  /* 0x0000000300037245 */ /* 0x000fe20000201000 */
[----:B------:R-:W-:Y:S01]  /*130e0*/  IMAD.U32 R4, R51, 0x10000, RZ ;  /* 0x0001000033047824 */ /* 0x000fe200078e00ff */
[----:B------:R-:W-:Y:S01]  /*130f0*/  LOP3.LUT R18, R18, 0xfffffffd, RZ, 0xc0, !PT ;  /* 0xfffffffd12127812 */ /* 0x000fe200078ec0ff */
[----:B------:R-:W-:Y:S02]  /*13100*/  BSSY.RECONVERGENT B1, `(.L_x_482) ;  /* 0x000005e000017945 */ /* 0x000fe40003800200 */
[----:B------:R-:W-:Y:S01]  /*13110*/  FFMA.FTZ R3, R3, R157, 1.1641532182693481445e-10 ;  /* 0x2f00000003037423 */ /* 0x000fe2000001009d */
[----:B------:R-:W-:-:S04]  /*13120*/  FMUL.FTZ R4, R4, R102 ;  /* 0x0000006604047220 */ /* 0x000fc80000410000 */
[----:B------:R-:W-:Y:S01]  /*13130*/  FSETP.GTU.FTZ.AND P2, PT, R3, R156, PT ;  /* 0x0000009c0300720b */ /* 0x000fe20003f5c000 */
[----:B------:R-:W-:-:S03]  /*13140*/  IMAD.MOV.U32 R3, RZ, RZ, R12 ;  /* 0x000000ffff037224 */ /* 0x000fc600078e000c */
[----:B------:R-:W-:Y:S01]  /*13150*/  FSEL R51, R4, RZ, !P2 ;  /* 0x000000ff04337208 */ /* 0x000fe20005000000 */
[----:B------:R-:W-:Y:S01]  /*13160*/  HFMA2 R4, -RZ, RZ, 0, 1.1920928955078125e-07 ;  /* 0x00000002ff047431 */ /* 0x000fe200000001ff */
[----:B------:R-:W-:-:S13]  /*13170*/  PLOP3.LUT P2, PT, P2, PT, PT, 0x8, 0x80 ;  /* 0x000000000080781c */ /* 0x000fda000174e170 */
[----:B------:R-:W-:Y:S02]  /*13180*/  @P2 LOP3.LUT R18, R18, 0x2, RZ, 0xfc, !PT ;  /* 0x0000000212122812 */ /* 0x000fe400078efcff */
[----:B------:R-:W-:-:S13]  /*13190*/  ISETP.NE.AND P2, PT, R2, 0x1, PT ;  /* 0x000000010200780c */ /* 0x000fda0003f45270 */
        /* <DEDUP_REMOVED lines=9> */
.L_x_484:
        /* <DEDUP_REMOVED lines=13> */
.L_x_486:
[----:B------:R-:W-:Y:S05]  /*13300*/  BSYNC.RECONVERGENT B2 ;  /* 0x0000000000027941 */ /* 0x000fea0003800200 */
.L_x_485:
        /* <DEDUP_REMOVED lines=61> */
.L_x_483:
[----:B------:R-:W-:Y:S05]  /*136e0*/  BSYNC.RECONVERGENT B1 ;  /* 0x0000000000017941 */ /* 0x000fea0003800200 */
.L_x_482:
[----:B------:R-:W-:Y:S01]  /*136f0*/  I2FP.F32.U32 R2, R3 ;  /* 0x0000000300027245 */ /* 0x000fe20000201000 */
[----:B------:R-:W-:Y:S01]  /*13700*/  BSSY.RECONVERGENT B1, `(.L_x_487) ;  /* 0x0000066000017945 */ /* 0x000fe20003800200 */
[----:B------:R-:W-:Y:S02]  /*13710*/  PRMT R3, R69, 0x7632, R3 ;  /* 0x0000763245037816 */ /* 0x000fe40000000003 */
[----:B------:R-:W-:Y:S01]  /*13720*/  @P1 PRMT R5, R65, 0x7632, R5 ;  /* 0x0000763241051816 */ /* 0x000fe20000000005 */
[----:B------:R-:W-:Y:S02]  /*13730*/  FFMA.FTZ R2, R2, R157, 1.1641532182693481445e-10 ;  /* 0x2f00000002027423 */ /* 0x000fe4000001009d */
[----:B------:R-:W-:Y:S01]  /*13740*/  IMAD.U32 R3, R3, 0x10000, RZ ;  /* 0x0001000003037824 */ /* 0x000fe200078e00ff */
[----:B------:R-:W-:Y:S02]  /*13750*/  @P1 SHF.L.U32 R5, R5, 0x10, RZ ;  /* 0x0000001005051819 */ /* 0x000fe400000006ff */
[----:B------:R-:W-:Y:S01]  /*13760*/  FSETP.GTU.FTZ.AND P2, PT, R2, R156, PT ;  /* 0x0000009c0200720b */ /* 0x000fe20003f5c000 */
[----:B------:R-:W-:-:S03]  /*13770*/  FMUL.FTZ R3, R3, R102 ;  /* 0x0000006603037220 */ /* 0x000fc60000410000 */
[----:B------:R-:W-:Y:S02]  /*13780*/  SEL R2, RZ, 0x1, P2 ;  /* 0x00000001ff027807 */ /* 0x000fe40001000000 */
[----:B------:R-:W-:Y:S02]  /*13790*/  FSEL R3, R3, RZ, !P2 ;  /* 0x000000ff03037208 */ /* 0x000fe40005000000 */
[----:B------:R-:W-:-:S03]  /*137a0*/  ISETP.NE.AND P2, PT, R4, 0x1, PT ;  /* 0x000000010400780c */ /* 0x000fc60003f45270 */
[----:B------:R-:W-:-:S04]  /*137b0*/  FADD.FTZ R3, R51, R3 ;  /* 0x0000000333037221 */ /* 0x000fc80000010000 */
[----:B------:R-:W-:Y:S01]  /*137c0*/  @P1 FADD.FTZ R52, R3, R5 ;  /* 0x0000000503341221 */ /* 0x000fe20000010000 */
        /* <DEDUP_REMOVED lines=14> */
.L_x_489:
        /* <DEDUP_REMOVED lines=13> */
.L_x_491:
[----:B------:R-:W-:Y:S05]  /*13980*/  BSYNC.RECONVERGENT B2 ;  /* 0x0000000000027941 */ /* 0x000fea0003800200 */
.L_x_490:
        /* <DEDUP_REMOVED lines=16> */
[C---:B------:R-:W-:Y:S02]  /*13a90*/  VIADD R4, R60.reuse, 0xdaa66d2b ;  /* 0xdaa66d2b3c047836 */ /* 0x040fe40000000000 */
[----:B------:R-:W-:-:S03]  /*13aa0*/  VIADD R12, R60, 0x1715609d ;  /* 0x1715609d3c0c7836 */ /* 0x000fc60000000000 */
        /* <DEDUP_REMOVED lines=14> */
[----:B------:R-:W-:Y:S01]  /*13b90*/  VIADD R12, R60, 0xf1bbcdc8 ;  /* 0xf1bbcdc83c0c7836 */ /* 0x000fe20000000000 */
        /* <DEDUP_REMOVED lines=23> */
[----:B------:R-:W-:-:S05]  /*13d10*/  VIADD R4, R61, 0x96a522ad ;  /* 0x96a522ad3d047836 */ /* 0x000fca0000000000 */
[----:B------:R-:W-:Y:S01]  /*13d20*/  LOP3.LUT R15, R4, R92, R3, 0x96, !PT ;  /* 0x0000005c040f7212 */ /* 0x000fe200078e9603 */
[----:B------:R-:W-:Y:S02]  /*13d30*/  IMAD.MOV.U32 R3, RZ, RZ, R79 ;  /* 0x000000ffff037224 */ /* 0x000fe400078e004f */
[----:B------:R-:W-:Y:S02]  /*13d40*/  IMAD.MOV.U32 R79, RZ, RZ, R2 ;  /* 0x000000ffff4f7224 */ /* 0x000fe400078e0002 */
[----:B------:R-:W-:-:S07]  /*13d50*/  HFMA2 R2, -RZ, RZ, 0, 0 ;  /* 0x00000000ff027431 */ /* 0x000fce00000001ff */
.L_x_488:
[----:B------:R-:W-:Y:S05]  /*13d60*/  BSYNC.RECONVERGENT B1 ;  /* 0x0000000000017941 */ /* 0x000fea0003800200 */
.L_x_487:
[----:B------:R-:W-:Y:S01]  /*13d70*/  I2FP.F32.U32 R3, R3 ;  /* 0x0000000300037245 */ /* 0x000fe20000201000 */
[----:B------:R-:W-:Y:S01]  /*13d80*/  IMAD.U32 R4, R74, 0x10000, RZ ;  /* 0x000100004a047824 */ /* 0x000fe200078e00ff */
[----:B------:R-:W-:Y:S01]  /*13d90*/  ISETP.NE.AND P3, PT, R2, 0x1, PT ;  /* 0x000000010200780c */ /* 0x000fe20003f65270 */
[----:B------:R-:W-:Y:S01]  /*13da0*/  BSSY.RECONVERGENT B1, `(.L_x_492) ;  /* 0x000005d000017945 */ /* 0x000fe20003800200 */
[----:B------:R-:W-:Y:S01]  /*13db0*/  PRMT R74, R74, 0x7632, R74 ;  /* 0x000076324a4a7816 */ /* 0x000fe2000000004a */
[----:B------:R-:W-:Y:S01]  /*13dc0*/  FFMA.FTZ R3, R3, R157, 1.1641532182693481445e-10 ;  /* 0x2f00000003037423 */ /* 0x000fe2000001009d */
[----:B------:R-:W-:Y:S01]  /*13dd0*/  FMUL.FTZ R4, R4, R102 ;  /* 0x0000006604047220 */ /* 0x000fe20000410000 */
[----:B------:R-:W-:-:S03]  /*13de0*/  IMAD.MOV.U32 R14, RZ, RZ, 0x2 ;  /* 0x00000002ff0e7424 */ /* 0x000fc600078e00ff */
[----:B------:R-:W-:Y:S02]  /*13df0*/  FSETP.GTU.FTZ.AND P2, PT, R3, R156, PT ;  /* 0x0000009c0300720b */ /* 0x000fe40003f5c000 */
[----:B------:R-:W-:Y:S02]  /*13e00*/  MOV R3, R12 ;  /* 0x0000000c00037202 */ /* 0x000fe40000000f00 */
[----:B------:R-:W-:Y:S02]  /*13e10*/  FSEL R4, R4, RZ, !P2 ;  /* 0x000000ff04047208 */ /* 0x000fe40005000000 */
        /* <DEDUP_REMOVED lines=10> */
.L_x_494:
        /* <DEDUP_REMOVED lines=13> */
.L_x_496:
[----:B------:R-:W-:Y:S05]  /*13f90*/  BSYNC.RECONVERGENT B2 ;  /* 0x0000000000027941 */ /* 0x000fea0003800200 */
.L_x_495:
        /* <DEDUP_REMOVED lines=61> */
.L_x_493:
[----:B------:R-:W-:Y:S05]  /*14370*/  BSYNC.RECONVERGENT B1 ;  /* 0x0000000000017941 */ /* 0x000fea0003800200 */
.L_x_492:
        /* <DEDUP_REMOVED lines=10> */
[----:B------:R-:W-:-:S04]  /*14420*/  @P1 IMAD.U32 R4, R66, 0x10000, RZ ;  /* 0x0001000042041824 */ /* 0x000fc800078e00ff */
[----:B------:R-:W-:Y:S01]  /*14430*/  @P1 FADD.FTZ R51, R4, R3 ;  /* 0x0000000304331221 */ /* 0x000fe20000010000 */
[----:B------:R-:W-:Y:S01]  /*14440*/  @!P1 MOV R51, R3 ;  /* 0x0000000300339202 */ /* 0x000fe20000000f00 */
[----:B------:R-:W-:Y:S01]  /*14450*/  IMAD.MOV.U32 R3, RZ, RZ, R12 ;  /* 0x000000ffff037224 */ /* 0x000fe200078e000c */
[----:B------:R-:W-:Y:S01]  /*14460*/  PRMT R4, R2, 0x7610, R4 ;  /* 0x0000761002047816 */ /* 0x000fe20000000004 */
[----:B------:R-:W-:Y:S01]  /*14470*/  IMAD.MOV.U32 R2, RZ, RZ, 0x2 ;  /* 0x00000002ff027424 */ /* 0x000fe200078e00ff */
[----:B------:R-:W-:Y:S02]  /*14480*/  F2FP.BF16.F32.PACK_AB R77, RZ, R51 ;  /* 0x00000033ff4d723e */ /* 0x000fe400000010ff */
        /* <DEDUP_REMOVED lines=9> */
.L_x_499:
        /* <DEDUP_REMOVED lines=13> */
.L_x_501:
[----:B------:R-:W-:Y:S05]  /*145f0*/  BSYNC.RECONVERGENT B2 ;  /* 0x0000000000027941 */ /* 0x000fea0003800200 */
.L_x_500:
        /* <DEDUP_REMOVED lines=61> */
.L_x_498:
[----:B------:R-:W-:Y:S05]  /*149d0*/  BSYNC.RECONVERGENT B1 ;  /* 0x0000000000017941 */ /* 0x000fea0003800200 */
.L_x_497:
[----:B------:R-:W-:Y:S01]  /*149e0*/  I2FP.F32.U32 R3, R3 ;  /* 0x0000000300037245 */ /* 0x000fe20000201000 */
[----:B------:R-:W-:Y:S01]  /*149f0*/  BSSY.RECONVERGENT B1, `(.L_x_502) ;  /* 0x000005e000017945 */ /* 0x000fe20003800200 */
[----:B------:R-:W-:Y:S02]  /*14a00*/  ISETP.NE.AND P4, PT, R2, 0x1, PT ;  /* 0x000000010200780c */ /* 0x000fe40003f85270 */
[----:B------:R-:W-:Y:S01]  /*14a10*/  SHF.L.U32 R14, R74, 0x10, RZ ;  /* 0x000000104a0e7819 */ /* 0x000fe200000006ff */
[----:B------:R-:W-:-:S04]  /*14a20*/  FFMA.FTZ R3, R3, R157, 1.1641532182693481445e-10 ;  /* 0x2f00000003037423 */ /* 0x000fc8000001009d */
[----:B------:R-:W-:Y:S01]  /*14a30*/  FMUL.FTZ R14, R14, R102 ;  /* 0x000000660e0e7220 */ /* 0x000fe20000410000 */
[----:B------:R-:W-:Y:S01]  /*14a40*/  FSETP.GTU.FTZ.AND P3, PT, R3, R156, PT ;  /* 0x0000009c0300720b */ /* 0x000fe20003f7c000 */
[----:B------:R-:W-:-:S03]  /*14a50*/  IMAD.MOV.U32 R3, RZ, RZ, R12 ;  /* 0x000000ffff037224 */ /* 0x000fc600078e000c */
        /* <DEDUP_REMOVED lines=12> */
.L_x_504:
        /* <DEDUP_REMOVED lines=13> */
.L_x_506:
[----:B------:R-:W-:Y:S05]  /*14bf0*/  BSYNC.RECONVERGENT B2 ;  /* 0x0000000000027941 */ /* 0x000fea0003800200 */
.L_x_505:
        /* <DEDUP_REMOVED lines=61> */
.L_x_503:
[----:B------:R-:W-:Y:S05]  /*14fd0*/  BSYNC.RECONVERGENT B1 ;  /* 0x0000000000017941 */ /* 0x000fea0003800200 */
.L_x_502:
[----:B------:R-:W-:Y:S01]  /*14fe0*/  I2FP.F32.U32 R2, R3 ;  /* 0x0000000300027245 */ /* 0x000fe20000201000 */
[----:B------:R-:W-:Y:S01]  /*14ff0*/  BSSY.RECONVERGENT B1, `(.L_x_507) ;  /* 0x0000065000017945 */ /* 0x000fe20003800200 */
[----:B------:R-:W-:Y:S01]  /*15000*/  PRMT R3, R70, 0x7632, R3 ;  /* 0x0000763246037816 */ /* 0x000fe20000000003 */
[----:B------:R-:W-:Y:S02]  /*15010*/  HFMA2 R92, -RZ, RZ, 0, 1.1920928955078125e-07 ;  /* 0x00000002ff5c7431 */ /* 0x000fe400000001ff */
[----:B------:R-:W-:Y:S01]  /*15020*/  FFMA.FTZ R2, R2, R157, 1.1641532182693481445e-10 ;  /* 0x2f00000002027423 */ /* 0x000fe2000001009d */
[----:B------:R-:W-:-:S04]  /*15030*/  SHF.L.U32 R3, R3, 0x10, RZ ;  /* 0x0000001003037819 */ /* 0x000fc800000006ff */
        /* <DEDUP_REMOVED lines=9> */
[----:B------:R-:W-:Y:S02]  /*150d0*/  @!P1 IMAD.MOV.U32 R93, RZ, RZ, R2 ;  /* 0x000000ffff5d9224 */ /* 0x000fe400078e0002 */
        /* <DEDUP_REMOVED lines=11> */
.L_x_509:
        /* <DEDUP_REMOVED lines=13> */
.L_x_511:
[----:B------:R-:W-:Y:S05]  /*15260*/  BSYNC.RECONVERGENT B2 ;  /* 0x0000000000027941 */ /* 0x000fea0003800200 */
.L_x_510:
        /* <DEDUP_REMOVED lines=61> */
.L_x_508:
[----:B------:R-:W-:Y:S05]  /*15640*/  BSYNC.RECONVERGENT B1 ;  /* 0x0000000000017941 */ /* 0x000fea0003800200 */
.L_x_507:
        /* <DEDUP_REMOVED lines=8> */
[----:B------:R-:W-:-:S04]  /*156d0*/  FSETP.GTU.FTZ.AND P4, PT, R2, R156, PT ;  /* 0x0000009c0200720b */ /* 0x000fc80003f9c000 */
[----:B------:R-:W-:Y:S01]  /*156e0*/  FSEL R2, R14, RZ, !P4 ;  /* 0x000000ff0e027208 */ /* 0x000fe20006000000 */
[----:B------:R-:W-:Y:S01]  /*156f0*/  HFMA2 R14, -RZ, RZ, 0, 1.1920928955078125e-07 ;  /* 0x00000002ff0e7431 */ /* 0x000fe200000001ff */
        /* <DEDUP_REMOVED lines=10> */
.L_x_514:
        /* <DEDUP_REMOVED lines=13> */
.L_x_516:
[----:B------:R-:W-:Y:S05]  /*15870*/  BSYNC.RECONVERGENT B2 ;  /* 0x0000000000027941 */ /* 0x000fea0003800200 */
.L_x_515:
        /* <DEDUP_REMOVED lines=61> */
.L_x_513:
[----:B------:R-:W-:Y:S05]  /*15c50*/  BSYNC.RECONVERGENT B1 ;  /* 0x0000000000017941 */ /* 0x000fea0003800200 */
.L_x_512:
        /* <DEDUP_REMOVED lines=12> */
[--C-:B------:R-:W-:Y:S01]  /*15d20*/  @!P1 IMAD.MOV.U32 R92, RZ, RZ, R2.reuse ;  /* 0x000000ffff5c9224 */ /* 0x100fe200078e0002 */
        /* <DEDUP_REMOVED lines=13> */
.L_x_519:
        /* <DEDUP_REMOVED lines=13> */
.L_x_521:
[----:B------:R-:W-:Y:S05]  /*15ed0*/  BSYNC.RECONVERGENT B2 ;  /* 0x0000000000027941 */ /* 0x000fea0003800200 */
.L_x_520:
        /* <DEDUP_REMOVED lines=56> */
[----:B------:R-:W-:-:S05]  /*16260*/  VIADD R12, R61, 0x96a522ad ;  /* 0x96a522ad3d0c7836 */ /* 0x000fca0000000000 */
[----:B------:R-:W-:Y:S02]  /*16270*/  LOP3.LUT R15, R12, R152, R15, 0x96, !PT ;  /* 0x000000980c0f7212 */ /* 0x000fe400078e960f */
[----:B------:R-:W-:Y:S01]  /*16280*/  MOV R12, R74 ;  /* 0x0000004a000c7202 */ /* 0x000fe20000000f00 */
[----:B------:R-:W-:Y:S02]  /*16290*/  IMAD.MOV.U32 R74, RZ, RZ, R79 ;  /* 0x000000ffff4a7224 */ /* 0x000fe400078e004f */
[----:B------:R-:W-:-:S07]  /*162a0*/  IMAD.MOV.U32 R79, RZ, RZ, R14 ;  /* 0x000000ffff4f7224 */ /* 0x000fce00078e000e */
.L_x_518:
[----:B------:R-:W-:Y:S05]  /*162b0*/  BSYNC.RECONVERGENT B1 ;  /* 0x0000000000017941 */ /* 0x000fea0003800200 */
.L_x_517:
[----:B------:R-:W-:Y:S01]  /*162c0*/  I2FP.F32.U32 R14, R74 ;  /* 0x0000004a000e7245 */ /* 0x000fe20000201000 */
[----:B------:R-:W-:Y:S01]  /*162d0*/  IMAD.U32 R74, R155, 0x10000, RZ ;  /* 0x000100009b4a7824 */ /* 0x000fe200078e00ff */
[----:B------:R-:W-:Y:S01]  /*162e0*/  ISETP.NE.AND P6, PT, R75, 0x1, PT ;  /* 0x000000014b00780c */ /* 0x000fe20003fc5270 */
[----:B------:R-:W-:Y:S02]  /*162f0*/  BSSY.RECONVERGENT B1, `(.L_x_522) ;  /* 0x000005f000017945 */ /* 0x000fe40003800200 */
[----:B------:R-:W-:Y:S01]  /*16300*/  FFMA.FTZ R14, R14, R157, 1.1641532182693481445e-10 ;  /* 0x2f0000000e0e7423 */ /* 0x000fe2000001009d */
[----:B------:R-:W-:-:S04]  /*16310*/  FMUL.FTZ R74, R74, R102 ;  /* 0x000000664a4a7220 */ /* 0x000fc80000410000 */
[----:B------:R-:W-:Y:S01]  /*16320*/  FSETP.GTU.FTZ.AND P5, PT, R14, R156, PT ;  /* 0x0000009c0e00720b */ /* 0x000fe20003fbc000 */
[----:B------:R-:W-:-:S03]  /*16330*/  IMAD.MOV.U32 R14, RZ, RZ, 0x2 ;  /* 0x00000002ff0e7424 */ /* 0x000fc600078e00ff */
[----:B------:R-:W-:Y:S02]  /*16340*/  FSEL R155, R74, RZ, !P5 ;  /* 0x000000ff4a9b7208 */ /* 0x000fe40006800000 */
[----:B------:R-:W-:Y:S02]  /*16350*/  PLOP3.LUT P5, PT, P5, PT, PT, 0x8, 0x80 ;  /* 0x000000000080781c */ /* 0x000fe40002fae170 */
[----:B------:R-:W-:Y:S01]  /*16360*/  MOV R74, R12 ;  /* 0x0000000c004a7202 */ /* 0x000fe20000000f00 */
[----:B------:R-:W-:Y:S10]  /*16370*/  @!P6 BRA `(.L_x_523) ;  /* 0x000000040058e947 */ /* 0x000ff40003800000 */
        /* <DEDUP_REMOVED lines=8> */
.L_x_524:
[----:B------:R-:W-:Y:S01]  /*16400*/  VIADD R19, R19, 0x1 ;  /* 0x0000000113137836 */ /* 0x000fe20000000000 */
[----:B------:R-:W-:Y:S03]  /*16410*/  BSSY.RECONVERGENT B2, `(.L_x_525) ;  /* 0x000000f000027945 */ /* 0x000fe60003800200 */
[C---:B------:R-:W-:Y:S01]  /*16420*/  IMAD.WIDE.U32 R152, R19.reuse, -0x2daee0ad, RZ ;  /* 0xd2511f5313987825 */ /* 0x040fe200078e00ff */
[----:B------:R-:W-:-:S13]  /*16430*/  ISETP.NE.AND P6, PT, R19, RZ, PT ;  /* 0x000000ff1300720c */ /* 0x000fda0003fc5270 */
[----:B------:R-:W-:Y:S05]  /*16440*/  @P6 BRA `(.L_x_526) ;  /* 0x00000000002c6947 */ /* 0x000fea0003800000 */
[----:B------:R-:W-:Y:S02]  /*16450*/  IADD3 R13, PT, PT, R13, 0x1, RZ ;  /* 0x000000010d0d7810 */ /* 0x000fe40007ffe0ff */
[----:B------:R-:W-:Y:S02]  /*16460*/  LOP3.LUT R18, R18, 0xffff7fff, RZ, 0xc0, !PT ;  /* 0xffff7fff12127812 */ /* 0x000fe400078ec0ff */
[----:B------:R-:W-:Y:S02]  /*16470*/  ISETP.NE.AND P6, PT, R13, RZ, PT ;  /* 0x000000ff0d00720c */ /* 0x000fe40003fc5270 */
[----:B------:R-:W-:-:S11]  /*16480*/  @P0 LOP3.LUT R18, R18, 0x8000, RZ, 0xfc, !PT ;  /* 0x0000800012120812 */ /* 0x000fd600078efcff */
[----:B------:R-:W-:Y:S02]  /*16490*/  @!P6 VIADD R17, R17, 0x1 ;  /* 0x000000011111e836 */ /* 0x000fe40000000000 */
[----:B------:R-:W-:Y:S02]  /*164a0*/  @!P6 VIADD R12, R11, 0x1 ;  /* 0x000000010b0ce836 */ /* 0x000fe40000000000 */
[----:B------:R-:W-:Y:S01]  /*164b0*/  @!P6 IMAD.MOV.U32 R13, RZ, RZ, RZ ;  /* 0x000000ffff0de224 */ /* 0x000fe200078e00ff */
[----:B------:R-:W-:-:S13]  /*164c0*/  ISETP.NE.AND P0, PT, R17, RZ, !P6 ;  /* 0x000000ff1100720c */ /* 0x000fda0007705270 */
[----:B------:R-:W-:Y:S02]  /*164d0*/  @P0 IADD3 R12, PT, PT, R11, RZ, RZ ;  /* 0x000000ff0b0c0210 */ /* 0x000fe40007ffe0ff */
[----:B------:R-:W-:-:S03]  /*164e0*/  LOP3.LUT P0, RZ, R18, 0x8000, RZ, 0xc0, !PT ;  /* 0x0000800012ff7812 */ /* 0x000fc6000780c0ff */
[----:B------:R-:W-:-:S10]  /*164f0*/  @!P6 IMAD.MOV.U32 R11, RZ, RZ, R12 ;  /* 0x000000ffff0be224 */ /* 0x000fd400078e000c */
.L_x_526:
[----:B------:R-:W-:Y:S05]  /*16500*/  BSYNC.RECONVERGENT B2 ;  /* 0x0000000000027941 */ /* 0x000fea0003800200 */
.L_x_525:
        /* <DEDUP_REMOVED lines=61> */
.L_x_523:
[----:B------:R-:W-:Y:S05]  /*168e0*/  BSYNC.RECONVERGENT B1 ;  /* 0x0000000000017941 */ /* 0x000fea0003800200 */
.L_x_522:
[----:B------:R-:W-:Y:S02]  /*168f0*/  I2FP.F32.U32 R74, R74 ;  /* 0x0000004a004a7245 */ /* 0x000fe40000201000 */
[----:B------:R-:W-:Y:S02]  /*16900*/  PRMT R75, R71, 0x7632, R75 ;  /* 0x00007632474b7816 */ /* 0x000fe4000000004b */
[----:B------:R-:W-:Y:S01]  /*16910*/  PRMT R73, R0, 0x5410, R73 ;  /* 0x0000541000497816 */ /* 0x000fe20000000049 */
[----:B------:R-:W-:Y:S01]  /*16920*/  FFMA.FTZ R74, R74, R157, 1.1641532182693481445e-10 ;  /* 0x2f0000004a4a7423 */ /* 0x000fe2000001009d */
[----:B------:R-:W-:Y:S01]  /*16930*/  PRMT R72, R72, 0x5410, R76 ;  /* 0x0000541048487816 */ /* 0x000fe2000000004c */
[----:B------:R-:W-:-:S03]  /*16940*/  IMAD.U32 R75, R75, 0x10000, RZ ;  /* 0x000100004b4b7824 */ /* 0x000fc600078e00ff */
[----:B------:R-:W-:Y:S01]  /*16950*/  FSETP.GTU.FTZ.AND P6, PT, R74, R156, PT ;  /* 0x0000009c4a00720b */ /* 0x000fe20003fdc000 */
[----:B------:R-:W-:-:S03]  /*16960*/  FMUL.FTZ R75, R75, R102 ;  /* 0x000000664b4b7220 */ /* 0x000fc60000410000 */
[----:B------:R-:W-:Y:S02]  /*16970*/  SEL R152, RZ, 0x1, P6 ;  /* 0x00000001ff987807 */ /* 0x000fe40003000000 */
[----:B------:R-:W-:Y:S02]  /*16980*/  FSEL R74, R75, RZ, !P6 ;  /* 0x000000ff4b4a7208 */ /* 0x000fe40007000000 */
[----:B------:R-:W-:Y:S02]  /*16990*/  @P1 PRMT R75, R67, 0x7632, R75 ;  /* 0x00007632434b1816 */ /* 0x000fe4000000004b */
[----:B------:R-:W-:Y:S01]  /*169a0*/  PRMT R0, R152, 0x7610, R0 ;  /* 0x0000761098007816 */ /* 0x000fe20000000000 */
[----:B------:R-:W-:Y:S02]  /*169b0*/  FADD.FTZ R74, R155, R74 ;  /* 0x0000004a9b4a7221 */ /* 0x000fe40000010000 */
[----:B------:R-:W-:-:S04]  /*169c0*/  @P1 IMAD.U32 R75, R75, 0x10000, RZ ;  /* 0x000100004b4b1824 */ /* 0x000fc800078e00ff */
[----:B------:R-:W-:Y:S01]  /*169d0*/  @P1 FADD.FTZ R102, R74, R75 ;  /* 0x0000004b4a661221 */ /* 0x000fe20000010000 */
[----:B------:R-:W-:Y:S02]  /*169e0*/  @!P1 MOV R102, R74 ;  /* 0x0000004a00669202 */ /* 0x000fe40000000f00 */
[----:B------:R-:W-:Y:S02]  /*169f0*/  PRMT R74, R77, 0x5410, R119 ;  /* 0x000054104d4a7816 */ /* 0x000fe40000000077 */
[----:B------:R-:W-:-:S04]  /*16a00*/  F2FP.BF16.F32.PACK_AB R75, RZ, R102 ;  /* 0x00000066ff4b723e */ /* 0x000fc800000010ff */
[----:B------:R-:W-:Y:S01]  /*16a10*/  PRMT R75, R154, 0x5410, R75 ;  /* 0x000054109a4b7816 */ /* 0x000fe2000000004b */
[----:B------:R-:W-:Y:S06]  /*16a20*/  BRA `(.L_x_527) ;  /* 0x0000003000c87947 */ /* 0x000fec0003800000 */
.L_x_446:
        /* <DEDUP_REMOVED lines=11> */
[----:B------:R-:W-:Y:S01]  /*16ae0*/  @!P2 IMAD.MOV.U32 R23, RZ, RZ, R15 ;  /* 0x000000ffff17a224 */ /* 0x000fe200078e000f */
[----:B------:R-:W-:Y:S01]  /*16af0*/  @P2 MOV R23, R16 ;  /* 0x0000001000172202 */ /* 0x000fe20000000f00 */
[----:B------:R-:W-:Y:S02]  /*16b00*/  @P2 VIADD R24, R14, 0x1 ;  /* 0x000000010e182836 */ /* 0x000fe40000000000 */
[----:B------:R-:W-:Y:S01]  /*16b10*/  @P2 IMAD.MOV.U32 R79, RZ, RZ, R119 ;  /* 0x000000ffff4f2224 */ /* 0x000fe200078e0077 */
[----:B------:R-:W-:Y:S06]  /*16b20*/  BRA `(.L_x_529) ;  /* 0x00000004002c7947 */ /* 0x000fec0003800000 */
.L_x_530:
        /* <DEDUP_REMOVED lines=13> */
.L_x_532:
[----:B------:R-:W-:Y:S05]  /*16c00*/  BSYNC.RECONVERGENT B2 ;  /* 0x0000000000027941 */ /* 0x000fea0003800200 */
.L_x_531:
[----:B------:R-:W-:Y:S01]  /*16c10*/  LOP3.LUT R16, R11, R93, R61, 0x96, !PT ;  /* 0x0000005d0b107212 */ /* 0x000fe200078e963d */
[----:B------:R-:W-:-:S04]  /*16c20*/  IMAD.WIDE.U32 R14, R17, -0x326172a9, RZ ;  /* 0xcd9e8d57110e7825 */ /* 0x000fc800078e00ff */
[----:B------:R-:W-:Y:S01]  /*16c30*/  VIADD R12, R60, 0x9e3779b9 ;  /* 0x9e3779b93c0c7836 */ /* 0x000fe20000000000 */
[----:B------:R-:W-:Y:S01]  /*16c40*/  LOP3.LUT R15, R13, R15, R60, 0x96, !PT ;  /* 0x0000000f0d0f7212 */ /* 0x000fe200078e963c */
[----:B------:R-:W-:Y:S01]  /*16c50*/  IMAD.WIDE.U32 R76, R16, -0x326172a9, RZ ;  /* 0xcd9e8d57104c7825 */ /* 0x000fe200078e00ff */
[----:B------:R-:W-:-:S03]  /*16c60*/  IADD3 R16, PT, PT, R61, -0x4498517b, RZ ;  /* 0xbb67ae853d107810 */ /* 0x000fc60007ffe0ff */
[----:B------:R-:W-:Y:S01]  /*16c70*/  IMAD.MOV.U32 R23, RZ, RZ, R119 ;  /* 0x000000ffff177224 */ /* 0x000fe200078e0077 */
[----:B------:R-:W-:Y:S01]  /*16c80*/  LOP3.LUT R12, R12, R14, R77, 0x96, !PT ;  /* 0x0000000e0c0c7212 */ /* 0x000fe200078e964d */
[----:B------:R-:W-:-:S04]  /*16c90*/  IMAD.WIDE.U32 R14, R15, -0x2daee0ad, RZ ;  /* 0xd2511f530f0e7825 */ /* 0x000fc800078e00ff */
[----:B------:R-:W-:Y:S01]  /*16ca0*/  IMAD.MOV.U32 R24, RZ, RZ, RZ ;  /* 0x000000ffff187224 */ /* 0x000fe200078e00ff */
        /* <DEDUP_REMOVED lines=47> */
[----:B------:R-:W-:Y:S01]  /*16fa0*/  VIADD R12, R61, 0x96a522ad ;  /* 0x96a522ad3d0c7836 */ /* 0x000fe20000000000 */
[----:B------:R-:W-:-:S04]  /*16fb0*/  MOV R79, R14 ;  /* 0x0000000e004f7202 */ /* 0x000fc80000000f00 */
[----:B------:R-:W-:Y:S01]  /*16fc0*/  LOP3.LUT R15, R12, R92, R15, 0x96, !PT ;  /* 0x0000005c0c0f7212 */ /* 0x000fe200078e960f */
[----:B------:R-:W-:-:S07]  /*16fd0*/  IMAD.MOV.U32 R12, RZ, RZ, R76 ;  /* 0x000000ffff0c7224 */ /* 0x000fce00078e004c */
.L_x_529:
[----:B------:R-:W-:Y:S05]  /*16fe0*/  BSYNC.RECONVERGENT B1 ;  /* 0x0000000000017941 */ /* 0x000fea0003800200 */
.L_x_528:
[----:B------:R-:W0:Y:S01]  /*16ff0*/  LDC R157, c[0x0][0x404] ;  /* 0x00010100ff9d7b82 */ /* 0x000e220000000800 */
[----:B------:R-:W-:Y:S01]  /*17000*/  HFMA2 R158, -RZ, RZ, 0.1171875, 0 ;  /* 0x2f800000ff9e7431 */ /* 0x000fe200000001ff */
[----:B------:R-:W-:Y:S01]  /*17010*/  I2FP.F32.U32 R14, R23 ;  /* 0x00000017000e7245 */ /* 0x000fe20000201000 */
[----:B-----5:R-:W-:Y:S01]  /*17020*/  IMAD.U32 R23, R72, 0x10000, RZ ;  /* 0x0001000048177824 */ /* 0x020fe200078e00ff */
[----:B------:R-:W-:Y:S01]  /*17030*/  ISETP.NE.AND P3, PT, R24, 0x1, PT ;  /* 0x000000011800780c */ /* 0x000fe20003f65270 */
[----:B------:R-:W-:Y:S01]  /*17040*/  BSSY.RECONVERGENT B1, `(.L_x_533) ;  /* 0x0000063000017945 */ /* 0x000fe20003800200 */
[----:B------:R-:W-:Y:S01]  /*17050*/  LOP3.LUT R18, R18, 0xffffffef, RZ, 0xc0, !PT ;  /* 0xffffffef12127812 */ /* 0x000fe200078ec0ff */
[----:B------:R-:W-:Y:S01]  /*17060*/  IMAD.MOV.U32 R51, RZ, RZ, R12 ;  /* 0x000000ffff337224 */ /* 0x000fe200078e000c */
[----:B------:R-:W1:Y:S01]  /*17070*/  LDC R102, c[0x0][0x408] ;  /* 0x00010200ff667b82 */ /* 0x000e620000000800 */
[----:B------:R-:W-:-:S05]  /*17080*/  FFMA.FTZ R14, R14, R158, 1.1641532182693481445e-10 ;  /* 0x2f0000000e0e7423 */ /* 0x000fca000001009e */
[----:B0-----:R-:W-:Y:S01]  /*17090*/  FSETP.GTU.FTZ.AND P2, PT, R14, R157, PT ;  /* 0x0000009d0e00720b */ /* 0x001fe20003f5c000 */
[----:B-1----:R-:W-:Y:S01]  /*170a0*/  FMUL.FTZ R14, R23, R102 ;  /* 0x00000066170e7220 */ /* 0x002fe20000410000 */
[----:B------:R-:W-:-:S04]  /*170b0*/  PRMT R23, R72, 0x7632, R23 ;  /* 0x0000763248177816 */ /* 0x000fc80000000017 */
[----:B------:R-:W-:Y:S01]  /*170c0*/  FSEL R109, R14, RZ, !P2 ;  /* 0x000000ff0e6d7208 */ /* 0x000fe20005000000 */
[----:B------:R-:W-:Y:S01]  /*170d0*/  @P1 IMAD.U32 R14, R64, 0x10000, RZ ;  /* 0x00010000400e1824 */ /* 0x000fe200078e00ff */
[----:B------:R-:W-:-:S03]  /*170e0*/  PLOP3.LUT P2, PT, P2, PT, PT, 0x8, 0x80 ;  /* 0x000000000080781c */ /* 0x000fc6000174e170 */
[----:B------:R-:W-:Y:S01]  /*170f0*/  @P1 FADD.FTZ R109, R14, R109 ;  /* 0x0000006d0e6d1221 */ /* 0x000fe20000010000 */
[----:B------:R-:W-:-:S04]  /*17100*/  HFMA2 R14, -RZ, RZ, 0, 1.1920928955078125e-07 ;  /* 0x00000002ff0e7431 */ /* 0x000fc800000001ff */
        /* <DEDUP_REMOVED lines=11> */
.L_x_535:
        /* <DEDUP_REMOVED lines=13> */
.L_x_537:
[----:B------:R-:W-:Y:S05]  /*17290*/  BSYNC.RECONVERGENT B2 ;  /* 0x0000000000027941 */ /* 0x000fea0003800200 */
.L_x_536:
        /* <DEDUP_REMOVED lines=58> */
[----:B------:R-:W-:Y:S01]  /*17640*/  IMAD.MOV.U32 R12, RZ, RZ, R92 ;  /* 0x000000ffff0c7224 */ /* 0x000fe200078e005c */
[----:B------:R-:W-:Y:S01]  /*17650*/  MOV R79, R14 ;  /* 0x0000000e004f7202 */ /* 0x000fe20000000f00 */
[----:B------:R-:W-:-:S07]  /*17660*/  IMAD.MOV.U32 R14, RZ, RZ, RZ ;  /* 0x000000ffff0e7224 */ /* 0x000fce00078e00ff */
.L_x_534:
[----:B------:R-:W-:Y:S05]  /*17670*/  BSYNC.RECONVERGENT B1 ;  /* 0x0000000000017941 */ /* 0x000fea0003800200 */
.L_x_533:
[----:B------:R-:W-:Y:S01]  /*17680*/  I2FP.F32.U32 R24, R51 ;  /* 0x0000003300187245 */ /* 0x000fe20000201000 */
[----:B------:R-:W-:Y:S01]  /*17690*/  IMAD.U32 R23, R23, 0x10000, RZ ;  /* 0x0001000017177824 */ /* 0x000fe200078e00ff */
[----:B------:R-:W-:Y:S01]  /*176a0*/  ISETP.NE.AND P2, PT, R14, 0x1, PT ;  /* 0x000000010e00780c */ /* 0x000fe20003f45270 */
[----:B------:R-:W-:Y:S01]  /*176b0*/  BSSY.RECONVERGENT B1, `(.L_x_538) ;  /* 0x0000062000017945 */ /* 0x000fe20003800200 */
[----:B------:R-:W-:Y:S01]  /*176c0*/  LOP3.LUT R18, R18, 0xfffffff7, RZ, 0xc0, !PT ;  /* 0xfffffff712127812 */ /* 0x000fe200078ec0ff */
[----:B------:R-:W-:Y:S01]  /*176d0*/  FFMA.FTZ R24, R24, R158, 1.1641532182693481445e-10 ;  /* 0x2f00000018187423 */ /* 0x000fe2000001009e */
[----:B------:R-:W-:Y:S01]  /*176e0*/  FMUL.FTZ R23, R23, R102 ;  /* 0x0000006617177220 */ /* 0x000fe20000410000 */
[----:B------:R-:W-:-:S03]  /*176f0*/  IMAD.MOV.U32 R77, RZ, RZ, 0x2 ;  /* 0x00000002ff4d7424 */ /* 0x000fc600078e00ff */
[----:B------:R-:W-:Y:S02]  /*17700*/  FSETP.GTU.FTZ.AND P3, PT, R24, R157, PT ;  /* 0x0000009d1800720b */ /* 0x000fe40003f7c000 */
[----:B------:R-:W-:Y:S02]  /*17710*/  @P1 PRMT R24, R64, 0x7632, R24 ;  /* 0x0000763240181816 */ /* 0x000fe40000000018 */
[----:B------:R-:W-:Y:S02]  /*17720*/  FSEL R23, R23, RZ, !P3 ;  /* 0x000000ff17177208 */ /* 0x000fe40005800000 */
[----:B------:R-:W-:Y:S02]  /*17730*/  PLOP3.LUT P3, PT, P3, PT, PT, 0x8, 0x80 ;  /* 0x000000000080781c */ /* 0x000fe40001f6e170 */
[----:B------:R-:W-:-:S05]  /*17740*/  @P1 SHF.L.U32 R24, R24, 0x10, RZ ;  /* 0x0000001018181819 */ /* 0x000fca00000006ff */
[----:B------:R-:W-:Y:S01]  /*17750*/  @P1 FADD.FTZ R23, R24, R23 ;  /* 0x0000001718171221 */ /* 0x000fe20000010000 */
[----:B------:R-:W-:-:S04]  /*17760*/  IMAD.MOV.U32 R24, RZ, RZ, R12 ;  /* 0x000000ffff187224 */ /* 0x000fc800078e000c */
        /* <DEDUP_REMOVED lines=11> */
.L_x_540:
        /* <DEDUP_REMOVED lines=13> */
.L_x_542:
[----:B------:R-:W-:Y:S05]  /*178f0*/  BSYNC.RECONVERGENT B2 ;  /* 0x0000000000027941 */ /* 0x000fea0003800200 */
.L_x_541:
[----:B------:R-:W-:Y:S01]  /*17900*/  LOP3.LUT R16, R11, R153, R61, 0x96, !PT ;  /* 0x000000990b107212 */ /* 0x000fe200078e963d */
[----:B------:R-:W-:Y:S01]  /*17910*/  IMAD.WIDE.U32 R14, R17, -0x326172a9, RZ ;  /* 0xcd9e8d57110e7825 */ /* 0x000fe200078e00ff */
[----:B------:R-:W-:-:S03]  /*17920*/  MOV R24, R79 ;  /* 0x0000004f00187202 */ /* 0x000fc60000000f00 */
[----:B------:R-:W-:Y:S01]  /*17930*/  VIADD R12, R60, 0x9e3779b9 ;  /* 0x9e3779b93c0c7836 */ /* 0x000fe20000000000 */
[----:B------:R-:W-:Y:S01]  /*17940*/  LOP3.LUT R15, R13, R15, R60, 0x96, !PT ;  /* 0x0000000f0d0f7212 */ /* 0x000fe200078e963c */
[----:B------:R-:W-:Y:S01]  /*17950*/  IMAD.WIDE.U32 R92, R16, -0x326172a9, RZ ;  /* 0xcd9e8d57105c7825 */ /* 0x000fe200078e00ff */
[----:B------:R-:W-:-:S03]  /*17960*/  IADD3 R16, PT, PT, R61, -0x4498517b, RZ ;  /* 0xbb67ae853d107810 */ /* 0x000fc60007ffe0ff */
[----:B------:R-:W-:Y:S01]  /*17970*/  IMAD.MOV.U32 R77, RZ, RZ, RZ ;  /* 0x000000ffff4d7224 */ /* 0x000fe200078e00ff */
        /* <DEDUP_REMOVED lines=52> */
[----:B------:R-:W-:-:S07]  /*17cc0*/  IMAD.MOV.U32 R12, RZ, RZ, R92 ;  /* 0x000000ffff0c7224 */ /* 0x000fce00078e005c */
.L_x_539:
[----:B------:R-:W-:Y:S05]  /*17cd0*/  BSYNC.RECONVERGENT B1 ;  /* 0x0000000000017941 */ /* 0x000fea0003800200 */
.L_x_538:
[----:B------:R-:W-:Y:S01]  /*17ce0*/  I2FP.F32.U32 R14, R24 ;  /* 0x00000018000e7245 */ /* 0x000fe20000201000 */
[----:B------:R-:W-:Y:S01]  /*17cf0*/  BSSY.RECONVERGENT B1, `(.L_x_543) ;  /* 0x0000064000017945 */ /* 0x000fe20003800200 */
[----:B------:R-:W-:Y:S02]  /*17d00*/  LOP3.LUT R18, R18, 0xfffffffb, RZ, 0xc0, !PT ;  /* 0xfffffffb12127812 */ /* 0x000fe400078ec0ff */
[----:B------:R-:W-:Y:S01]  /*17d10*/  PRMT R51, R73, 0x7632, R51 ;  /* 0x0000763249337816 */ /* 0x000fe20000000033 */
[----:B------:R-:W-:Y:S01]  /*17d20*/  FFMA.FTZ R14, R14, R158, 1.1641532182693481445e-10 ;  /* 0x2f0000000e0e7423 */ /* 0x000fe2000001009e */
[----:B------:R-:W-:-:S04]  /*17d30*/  MOV R52, R12 ;  /* 0x0000000c00347202 */ /* 0x000fc80000000f00 */
[----:B------:R-:W-:Y:S02]  /*17d40*/  FSETP.GTU.FTZ.AND P2, PT, R14, R157, PT ;  /* 0x0000009d0e00720b */ /* 0x000fe40003f5c000 */
[----:B------:R-:W-:-:S05]  /*17d50*/  SHF.L.U32 R14, R73, 0x10, RZ ;  /* 0x00000010490e7819 */ /* 0x000fca00000006ff */
[----:B------:R-:W-:-:S05]  /*17d60*/  FMUL.FTZ R14, R14, R102 ;  /* 0x000000660e0e7220 */ /* 0x000fca0000410000 */
[----:B------:R-:W-:Y:S01]  /*17d70*/  FSEL R24, R14, RZ, !P2 ;  /* 0x000000ff0e187208 */ /* 0x000fe20005000000 */
[----:B------:R-:W-:Y:S01]  /*17d80*/  @P1 IMAD.U32 R14, R65, 0x10000, RZ ;  /* 0x00010000410e1824 */ /* 0x000fe200078e00ff */
[----:B------:R-:W-:-:S03]  /*17d90*/  PLOP3.LUT P2, PT, P2, PT, PT, 0x8, 0x80 ;  /* 0x000000000080781c */ /* 0x000fc6000174e170 */
[----:B------:R-:W-:Y:S01]  /*17da0*/  @P1 FADD.FTZ R24, R14, R24 ;  /* 0x000000180e181221 */ /* 0x000fe20000010000 */
[----:B------:R-:W-:-:S04]  /*17db0*/  IMAD.MOV.U32 R14, RZ, RZ, 0x2 ;  /* 0x00000002ff0e7424 */ /* 0x000fc800078e00ff */
        /* <DEDUP_REMOVED lines=12> */
.L_x_545:
        /* <DEDUP_REMOVED lines=13> */
.L_x_547:
[----:B------:R-:W-:Y:S05]  /*17f50*/  BSYNC.RECONVERGENT B2 ;  /* 0x0000000000027941 */ /* 0x000fea0003800200 */
.L_x_546:
        /* <DEDUP_REMOVED lines=61> */
.L_x_544:
[----:B------:R-:W-:Y:S05]  /*18330*/  BSYNC.RECONVERGENT B1 ;  /* 0x0000000000017941 */ /* 0x000fea0003800200 */
.L_x_543:
[----:B------:R-:W-:Y:S01]  /*18340*/  I2FP.F32.U32 R52, R52 ;  /* 0x0000003400347245 */ /* 0x000fe20000201000 */
[----:B------:R-:W-:Y:S01]  /*18350*/  IMAD.U32 R51, R51, 0x10000, RZ ;  /* 0x0001000033337824 */ /* 0x000fe200078e00ff */
[----:B------:R-:W-:Y:S01]  /*18360*/  LOP3.LUT R18, R18, 0xfffffffd, RZ, 0xc0, !PT ;  /* 0xfffffffd12127812 */ /* 0x000fe200078ec0ff */
[----:B------:R-:W-:Y:S01]  /*18370*/  BSSY.RECONVERGENT B1, `(.L_x_548) ;  /* 0x0000062000017945 */ /* 0x000fe20003800200 */
[----:B------:R-:W-:Y:S02]  /*18380*/  HFMA2 R93, -RZ, RZ, 0, 1.1920928955078125e-07 ;  /* 0x00000002ff5d7431 */ /* 0x000fe400000001ff */
[----:B------:R-:W-:Y:S01]  /*18390*/  FFMA.FTZ R52, R52, R158, 1.1641532182693481445e-10 ;  /* 0x2f00000034347423 */ /* 0x000fe2000001009e */
[----:B------:R-:W-:-:S04]  /*183a0*/  FMUL.FTZ R51, R51, R102 ;  /* 0x0000006633337220 */ /* 0x000fc80000410000 */
[----:B------:R-:W-:Y:S02]  /*183b0*/  FSETP.GTU.FTZ.AND P2, PT, R52, R157, PT ;  /* 0x0000009d3400720b */ /* 0x000fe40003f5c000 */
[----:B------:R-:W-:-:S05]  /*183c0*/  @P1 PRMT R52, R65, 0x7632, R52 ;  /* 0x0000763241341816 */ /* 0x000fca0000000034 */
[----:B------:R-:W-:Y:S01]  /*183d0*/  @P1 IMAD.U32 R77, R52, 0x10000, RZ ;  /* 0x00010000344d1824 */ /* 0x000fe200078e00ff */
[----:B------:R-:W-:Y:S01]  /*183e0*/  FSEL R52, R51, RZ, !P2 ;  /* 0x000000ff33347208 */ /* 0x000fe20005000000 */
[----:B------:R-:W-:Y:S01]  /*183f0*/  IMAD.MOV.U32 R51, RZ, RZ, R12 ;  /* 0x000000ffff337224 */ /* 0x000fe200078e000c */
[----:B------:R-:W-:-:S03]  /*18400*/  PLOP3.LUT P2, PT, P2, PT, PT, 0x8, 0x80 ;  /* 0x000000000080781c */ /* 0x000fc6000174e170 */
[----:B------:R-:W-:-:S05]  /*18410*/  @P1 FADD.FTZ R52, R77, R52 ;  /* 0x000000344d341221 */ /* 0x000fca0000010000 */
        /* <DEDUP_REMOVED lines=12> */
.L_x_550:
        /* <DEDUP_REMOVED lines=13> */
.L_x_552:
[----:B------:R-:W-:Y:S05]  /*185b0*/  BSYNC.RECONVERGENT B2 ;  /* 0x0000000000027941 */ /* 0x000fea0003800200 */
.L_x_551:
        /* <DEDUP_REMOVED lines=61> */
.L_x_549:
[----:B------:R-:W-:Y:S05]  /*18990*/  BSYNC.RECONVERGENT B1 ;  /* 0x0000000000017941 */ /* 0x000fea0003800200 */
.L_x_548:
        /* <DEDUP_REMOVED lines=8> */
[----:B------:R-:W-:Y:S02]  /*18a20*/  FSETP.GTU.FTZ.AND P2, PT, R14, R157, PT ;  /* 0x0000009d0e00720b */ /* 0x000fe40003f5c000 */
[----:B------:R-:W-:Y:S02]  /*18a30*/  @P1 SHF.L.U32 R14, R66, 0x10, RZ ;  /* 0x00000010420e1819 */ /* 0x000fe400000006ff */
[----:B------:R-:W-:Y:S02]  /*18a40*/  FSEL R51, R51, RZ, !P2 ;  /* 0x000000ff33337208 */ /* 0x000fe40005000000 */
[----:B------:R-:W-:-:S03]  /*18a50*/  PLOP3.LUT P2, PT, P2, PT, PT, 0x8, 0x80 ;  /* 0x000000000080781c */ /* 0x000fc6000174e170 */
[----:B------:R-:W-:Y:S01]  /*18a60*/  @P1 FADD.FTZ R51, R14, R51 ;  /* 0x000000330e331221 */ /* 0x000fe20000010000 */
[----:B------:R-:W-:-:S04]  /*18a70*/  IMAD.MOV.U32 R14, RZ, RZ, 0x2 ;  /* 0x00000002ff0e7424 */ /* 0x000fc800078e00ff */
        /* <DEDUP_REMOVED lines=10> */
.L_x_555:
        /* <DEDUP_REMOVED lines=13> */
.L_x_557:
[----:B------:R-:W-:Y:S05]  /*18bf0*/  BSYNC.RECONVERGENT B2 ;  /* 0x0000000000027941 */ /* 0x000fea0003800200 */
.L_x_556:
        /* <DEDUP_REMOVED lines=61> */
.L_x_554:
[----:B------:R-:W-:Y:S05]  /*18fd0*/  BSYNC.RECONVERGENT B1 ;  /* 0x0000000000017941 */ /* 0x000fea0003800200 */
.L_x_553:
[----:B------:R-:W-:Y:S01]  /*18fe0*/  I2FP.F32.U32 R92, R92 ;  /* 0x0000005c005c7245 */ /* 0x000fe20000201000 */
[----:B------:R-:W-:Y:S01]  /*18ff0*/  BSSY.RECONVERGENT B1, `(.L_x_558) ;  /* 0x0000062000017945 */ /* 0x000fe20003800200 */
[----:B------:R-:W-:Y:S01]  /*19000*/  SHF.L.U32 R74, R74, 0x10, RZ ;  /* 0x000000104a4a7819 */ /* 0x000fe200000006ff */
[----:B------:R-:W-:Y:S01]  /*19010*/  IMAD.MOV.U32 R152, RZ, RZ, 0x2 ;  /* 0x00000002ff987424 */ /* 0x000fe200078e00ff */
[----:B------:R-:W-:Y:S01]  /*19020*/  ISETP.NE.AND P4, PT, R14, 0x1, PT ;  /* 0x000000010e00780c */ /* 0x000fe20003f85270 */
[----:B------:R-:W-:Y:S02]  /*19030*/  FFMA.FTZ R92, R92, R158, 1.1641532182693481445e-10 ;  /* 0x2f0000005c5c7423 */ /* 0x000fe4000001009e */
[----:B------:R-:W-:-:S03]  /*19040*/  FMUL.FTZ R74, R74, R102 ;  /* 0x000000664a4a7220 */ /* 0x000fc60000410000 */
[----:B------:R-:W-:Y:S02]  /*19050*/  FSETP.GTU.FTZ.AND P3, PT, R92, R157, PT ;  /* 0x0000009d5c00720b */ /* 0x000fe40003f7c000 */
[----:B------:R-:W-:Y:S02]  /*19060*/  @P1 PRMT R92, R66, 0x7632, R92 ;  /* 0x00007632425c1816 */ /* 0x000fe4000000005c */
[----:B------:R-:W-:Y:S02]  /*19070*/  FSEL R93, R74, RZ, !P3 ;  /* 0x000000ff4a5d7208 */ /* 0x000fe40005800000 */
[----:B------:R-:W-:Y:S01]  /*19080*/  PLOP3.LUT P3, PT, P3, PT, PT, 0x8, 0x80 ;  /* 0x000000000080781c */ /* 0x000fe20001f6e170 */
[----:B------:R-:W-:Y:S01]  /*19090*/  @P1 IMAD.U32 R92, R92, 0x10000, RZ ;  /* 0x000100005c5c1824 */ /* 0x000fe200078e00ff */
[----:B------:R-:W-:-:S03]  /*190a0*/  MOV R74, R12 ;  /* 0x0000000c004a7202 */ /* 0x000fc60000000f00 */
[----:B------:R-:W-:-:S05]  /*190b0*/  @P1 FADD.FTZ R93, R92, R93 ;  /* 0x0000005d5c5d1221 */ /* 0x000fca0000010000 */
        /* <DEDUP_REMOVED lines=10> */
.L_x_560:
        /* <DEDUP_REMOVED lines=13> */
.L_x_562:
[----:B------:R-:W-:Y:S05]  /*19230*/  BSYNC.RECONVERGENT B2 ;  /* 0x0000000000027941 */ /* 0x000fea0003800200 */
.L_x_561:
        /* <DEDUP_REMOVED lines=57> */
[----:B------:R-:W-:-:S03]  /*195d0*/  IMAD.MOV.U32 R79, RZ, RZ, R14 ;  /* 0x000000ffff4f7224 */ /* 0x000fc600078e000e */
[----:B------:R-:W-:Y:S02]  /*195e0*/  LOP3.LUT R15, R12, R154, R15, 0x96, !PT ;  /* 0x0000009a0c0f7212 */ /* 0x000fe400078e960f */
[----:B------:R-:W-:Y:S01]  /*195f0*/  MOV R12, R152 ;  /* 0x00000098000c7202 */ /* 0x000fe20000000f00 */
[----:B------:R-:W-:-:S07]  /*19600*/  HFMA2 R152, -RZ, RZ, 0, 0 ;  /* 0x00000000ff987431 */ /* 0x000fce00000001ff */
.L_x_559:
[----:B------:R-:W-:Y:S05]  /*19610*/  BSYNC.RECONVERGENT B1 ;  /* 0x0000000000017941 */ /* 0x000fea0003800200 */
.L_x_558:
[----:B------:R-:W-:Y:S01]  /*19620*/  I2FP.F32.U32 R14, R74 ;  /* 0x0000004a000e7245 */ /* 0x000fe20000201000 */
[C---:B------:R-:W-:Y:S01]  /*19630*/  IMAD.U32 R74, R75.reuse, 0x10000, RZ ;  /* 0x000100004b4a7824 */ /* 0x040fe200078e00ff */
[----:B------:R-:W-:Y:S01]  /*19640*/  ISETP.NE.AND P5, PT, R152, 0x1, PT ;  /* 0x000000019800780c */ /* 0x000fe20003fa5270 */
[----:B------:R-:W-:Y:S01]  /*19650*/  BSSY.RECONVERGENT B1, `(.L_x_563) ;  /* 0x0000060000017945 */ /* 0x000fe20003800200 */
[----:B------:R-:W-:Y:S01]  /*19660*/  PRMT R155, R75, 0x7632, R155 ;  /* 0x000076324b9b7816 */ /* 0x000fe2000000009b */
[----:B------:R-:W-:Y:S01]  /*19670*/  FFMA.FTZ R14, R14, R158, 1.1641532182693481445e-10 ;  /* 0x2f0000000e0e7423 */ /* 0x000fe2000001009e */
[----:B------:R-:W-:-:S04]  /*19680*/  FMUL.FTZ R74, R74, R102 ;  /* 0x000000664a4a7220 */ /* 0x000fc80000410000 */
[----:B------:R-:W-:Y:S01]  /*19690*/  FSETP.GTU.FTZ.AND P4, PT, R14, R157, PT ;  /* 0x0000009d0e00720b */ /* 0x000fe20003f9c000 */
[----:B------:R-:W-:-:S03]  /*196a0*/  @P1 IMAD.U32 R14, R67, 0x10000, RZ ;  /* 0x00010000430e1824 */ /* 0x000fc600078e00ff */
[----:B------:R-:W-:Y:S01]  /*196b0*/  FSEL R92, R74, RZ, !P4 ;  /* 0x000000ff4a5c7208 */ /* 0x000fe20006000000 */
[----:B------:R-:W-:Y:S01]  /*196c0*/  IMAD.MOV.U32 R74, RZ, RZ, R12 ;  /* 0x000000ffff4a7224 */ /* 0x000fe200078e000c */
        /* <DEDUP_REMOVED lines=13> */
.L_x_565:
        /* <DEDUP_REMOVED lines=13> */
.L_x_567:
[----:B------:R-:W-:Y:S05]  /*19870*/  BSYNC.RECONVERGENT B2 ;  /* 0x0000000000027941 */ /* 0x000fea0003800200 */
.L_x_566:
        /* <DEDUP_REMOVED lines=61> */
.L_x_564:
[----:B------:R-:W-:Y:S05]  /*19c50*/  BSYNC.RECONVERGENT B1 ;  /* 0x0000000000017941 */ /* 0x000fea0003800200 */
.L_x_563:
        /* <DEDUP_REMOVED lines=8> */
[----:B------:R-:W-:Y:S02]  /*19ce0*/  @P1 SHF.L.U32 R75, R75, 0x10, RZ ;  /* 0x000000104b4b1819 */ /* 0x000fe400000006ff */
[----:B------:R-:W-:Y:S02]  /*19cf0*/  FSEL R102, R102, RZ, !P5 ;  /* 0x000000ff66667208 */ /* 0x000fe40006800000 */
[----:B------:R-:W-:Y:S02]  /*19d00*/  PLOP3.LUT P5, PT, P5, PT, PT, 0x8, 0x80 ;  /* 0x000000000080781c */ /* 0x000fe40002fae170 */
[----:B------:R-:W-:Y:S01]  /*19d10*/  PRMT R74, R119, 0x5410, R156 ;  /* 0x00005410774a7816 */ /* 0x000fe2000000009c */
[----:B------:R-:W-:-:S05]  /*19d20*/  @P1 FADD.FTZ R102, R75, R102 ;  /* 0x000000664b661221 */ /* 0x000fca0000010000 */
[----:B------:R-:W-:-:S04]  /*19d30*/  F2FP.BF16.F32.PACK_AB R75, RZ, R102 ;  /* 0x00000066ff4b723e */ /* 0x000fc800000010ff */
[----:B------:R-:W-:-:S07]  /*19d40*/  PRMT R75, R154, 0x5410, R75 ;  /* 0x000054109a4b7816 */ /* 0x000fce000000004b */
.L_x_527:
        /* <DEDUP_REMOVED lines=43> */
.L_x_568:
[----:B------:R-:W-:Y:S01]  /*1a000*/  IMAD.MOV.U32 R119, RZ, RZ, R79 ;  /* 0x000000ffff777224 */ /* 0x000fe200078e004f */
[----:B------:R-:W-:-:S07]  /*1a010*/  IADD3 R78, PT, PT, R78, 0x20, RZ ;  /* 0x000000204e4e7810 */ /* 0x000fce0007ffe0ff */
.L_x_445:
[----:B------:R-:W-:Y:S05]  /*1a020*/  BSYNC.RECONVERGENT B0 ;  /* 0x0000000000007941 */ /* 0x000fea0003800200 */
.L_x_444:
        /* <DEDUP_REMOVED lines=35> */
.L_x_574:
        /* <DEDUP_REMOVED lines=13> */
.L_x_576:
[----:B------:R-:W-:Y:S05]  /*1a330*/  BSYNC.RECONVERGENT B2 ;  /* 0x0000000000027941 */ /* 0x000fea0003800200 */
.L_x_575:
        /* <DEDUP_REMOVED lines=56> */
[----:B------:R-:W-:Y:S01]  /*1a6c0*/  VIADD R0, R61, 0x96a522ad ;  /* 0x96a522ad3d007836 */ /* 0x000fe20000000000 */
[----:B------:R-:W-:Y:S01]  /*1a6d0*/  MOV R79, R2 ;  /* 0x00000002004f7202 */ /* 0x000fe20000000f00 */
[----:B------:R-:W-:-:S03]  /*1a6e0*/  IMAD.MOV.U32 R2, RZ, RZ, RZ ;  /* 0x000000ffff027224 */ /* 0x000fc600078e00ff */
[----:B------:R-:W-:Y:S01]  /*1a6f0*/  LOP3.LUT R15, R0, R6, R3, 0x96, !PT ;  /* 0x00000006000f7212 */ /* 0x000fe200078e9603 */
[----:B------:R-:W-:-:S07]  /*1a700*/  IMAD.MOV.U32 R0, RZ, RZ, R119 ;  /* 0x000000ffff007224 */ /* 0x000fce00078e0077 */
.L_x_573:
[----:B------:R-:W-:Y:S05]  /*1a710*/  BSYNC.RECONVERGENT B1 ;  /* 0x0000000000017941 */ /* 0x000fea0003800200 */
.L_x_572:
[----:B------:R-:W0:Y:S01]  /*1a720*/  LDC R101, c[0x0][0x408] ;  /* 0x00010200ff657b82 */ /* 0x000e220000000800 */
[----:B------:R-:W-:Y:S01]  /*1a730*/  HFMA2 R157, -RZ, RZ, 0.1171875, 0 ;  /* 0x2f800000ff9d7431 */ /* 0x000fe200000001ff */
[----:B------:R-:W-:Y:S01]  /*1a740*/  I2FP.F32.U32 R0, R0 ;  /* 0x0000000000007245 */ /* 0x000fe20000201000 */
[----:B-----5:R-:W-:Y:S01]  /*1a750*/  IMAD.U32 R3, R72, 0x10000, RZ ;  /* 0x0001000048037824 */ /* 0x020fe200078e00ff */
[----:B------:R-:W-:Y:S01]  /*1a760*/  ISETP.NE.AND P2, PT, R2, 0x1, PT ;  /* 0x000000010200780c */ /* 0x000fe20003f45270 */
[----:B------:R-:W-:Y:S01]  /*1a770*/  BSSY.RECONVERGENT B1, `(.L_x_577) ;  /* 0x0000060000017945 */ /* 0x000fe20003800200 */
[----:B------:R-:W-:Y:S01]  /*1a780*/  LOP3.LUT R18, R18, 0xffffffef, RZ, 0xc0, !PT ;  /* 0xffffffef12127812 */ /* 0x000fe200078ec0ff */
[----:B------:R-:W-:Y:S01]  /*1a790*/  IMAD.MOV.U32 R4, RZ, RZ, 0x2 ;  /* 0x00000002ff047424 */ /* 0x000fe200078e00ff */
[----:B------:R-:W1:Y:S01]  /*1a7a0*/  LDC R156, c[0x0][0x404] ;  /* 0x00010100ff9c7b82 */ /* 0x000e620000000800 */
[----:B------:R-:W-:Y:S01]  /*1a7b0*/  FFMA.FTZ R0, R0, R157, 1.1641532182693481445e-10 ;  /* 0x2f00000000007423 */ /* 0x000fe2000001009d */
[----:B0-----:R-:W-:-:S04]  /*1a7c0*/  FMUL.FTZ R3, R3, R101 ;  /* 0x0000006503037220 */ /* 0x001fc80000410000 */
[----:B-1----:R-:W-:Y:S02]  /*1a7d0*/  FSETP.GTU.FTZ.AND P3, PT, R0, R156, PT ;  /* 0x0000009c0000720b */ /* 0x002fe40003f7c000 */
[----:B------:R-:W-:Y:S02]  /*1a7e0*/  PRMT R0, R72, 0x7632, R0 ;  /* 0x0000763248007816 */ /* 0x000fe40000000000 */
        /* <DEDUP_REMOVED lines=13> */
.L_x_579:
        /* <DEDUP_REMOVED lines=13> */
.L_x_581:
[----:B------:R-:W-:Y:S05]  /*1a990*/  BSYNC.RECONVERGENT B2 ;  /* 0x0000000000027941 */ /* 0x000fea0003800200 */
.L_x_580:
        /* <DEDUP_REMOVED lines=61> */
.L_x_578:
[----:B------:R-:W-:Y:S05]  /*1ad70*/  BSYNC.RECONVERGENT B1 ;  /* 0x0000000000017941 */ /* 0x000fea0003800200 */
.L_x_577:
        /* <DEDUP_REMOVED lines=26> */
.L_x_584:
        /* <DEDUP_REMOVED lines=13> */
.L_x_586:
[----:B------:R-:W-:Y:S05]  /*1aff0*/  BSYNC.RECONVERGENT B2 ;  /* 0x0000000000027941 */ /* 0x000fea0003800200 */
.L_x_585:
        /* <DEDUP_REMOVED lines=61> */
.L_x_583:
[----:B------:R-:W-:Y:S05]  /*1b3d0*/  BSYNC.RECONVERGENT B1 ;  /* 0x0000000000017941 */ /* 0x000fea0003800200 */
.L_x_582:
[----:B------:R-:W-:Y:S01]  /*1b3e0*/  I2FP.F32.U32 R3, R3 ;  /* 0x0000000300037245 */ /* 0x000fe20000201000 */
[----:B------:R-:W-:Y:S01]  /*1b3f0*/  BSSY.RECONVERGENT B1, `(.L_x_587) ;  /* 0x0000060000017945 */ /* 0x000fe20003800200 */
[----:B------:R-:W-:Y:S01]  /*1b400*/  SHF.L.U32 R0, R0, 0x10, RZ ;  /* 0x0000001000007819 */ /* 0x000fe200000006ff */
[----:B------:R-:W-:Y:S01]  /*1b410*/  IMAD.MOV.U32 R4, RZ, RZ, R12 ;  /* 0x000000ffff047224 */ /* 0x000fe200078e000c */
[----:B------:R-:W-:Y:S01]  /*1b420*/  LOP3.LUT R18, R18, 0xfffffff7, RZ, 0xc0, !PT ;  /* 0xfffffff712127812 */ /* 0x000fe200078ec0ff */
[----:B------:R-:W-:Y:S02]  /*1b430*/  FFMA.FTZ R3, R3, R157, 1.1641532182693481445e-10 ;  /* 0x2f00000003037423 */ /* 0x000fe4000001009d */
[----:B------:R-:W-:-:S03]  /*1b440*/  FMUL.FTZ R0, R0, R101 ;  /* 0x0000006500007220 */ /* 0x000fc60000410000 */
[----:B------:R-:W-:Y:S01]  /*1b450*/  FSETP.GTU.FTZ.AND P2, PT, R3, R156, PT ;  /* 0x0000009c0300720b */ /* 0x000fe20003f5c000 */
[----:B------:R-:W-:-:S03]  /*1b460*/  IMAD.MOV.U32 R3, RZ, RZ, 0x2 ;  /* 0x00000002ff037424 */ /* 0x000fc600078e00ff */
        /* <DEDUP_REMOVED lines=13> */
.L_x_589:
        /* <DEDUP_REMOVED lines=13> */
.L_x_591:
[----:B------:R-:W-:Y:S05]  /*1b610*/  BSYNC.RECONVERGENT B2 ;  /* 0x0000000000027941 */ /* 0x000fea0003800200 */
.L_x_590:
        /* <DEDUP_REMOVED lines=55> */
[----:B------:R-:W-:Y:S01]  /*1b990*/  IMAD.WIDE.U32 R2, R3, -0x2daee0ad, RZ ;  /* 0xd2511f5303027825 */ /* 0x000fe200078e00ff */
[----:B------:R-:W-:-:S03]  /*1b9a0*/  MOV R4, R79 ;  /* 0x0000004f00047202 */ /* 0x000fc60000000f00 */
[----:B------:R-:W-:Y:S02]  /*1b9b0*/  VIADD R5, R61, 0x96a522ad ;  /* 0x96a522ad3d057836 */ /* 0x000fe40000000000 */
[----:B------:R-:W-:-:S03]  /*1b9c0*/  IMAD.MOV.U32 R79, RZ, RZ, R2 ;  /* 0x000000ffff4f7224 */ /* 0x000fc600078e0002 */
[----:B------:R-:W-:Y:S01]  /*1b9d0*/  LOP3.LUT R15, R5, R6, R3, 0x96, !PT ;  /* 0x00000006050f7212 */ /* 0x000fe200078e9603 */
[----:B------:R-:W-:-:S07]  /*1b9e0*/  IMAD.MOV.U32 R3, RZ, RZ, RZ ;  /* 0x000000ffff037224 */ /* 0x000fce00078e00ff */
.L_x_588:
[----:B------:R-:W-:Y:S05]  /*1b9f0*/  BSYNC.RECONVERGENT B1 ;  /* 0x0000000000017941 */ /* 0x000fea0003800200 */
.L_x_587:
[----:B------:R-:W-:Y:S01]  /*1ba00*/  I2FP.F32.U32 R4, R4 ;  /* 0x0000000400047245 */ /* 0x000fe20000201000 */
[----:B------:R-:W-:Y:S01]  /*1ba10*/  BSSY.RECONVERGENT B1, `(.L_x_592) ;  /* 0x0000066000017945 */ /* 0x000fe20003800200 */
[----:B------:R-:W-:-:S03]  /*1ba20*/  PRMT R2, R68, 0x7632, R2 ;  /* 0x0000763244027816 */ /* 0x000fc60000000002 */
[----:B------:R-:W-:Y:S01]  /*1ba30*/  FFMA.FTZ R4, R4, R157, 1.1641532182693481445e-10 ;  /* 0x2f00000004047423 */ /* 0x000fe2000001009d */
[----:B------:R-:W-:-:S04]  /*1ba40*/  SHF.L.U32 R2, R2, 0x10, RZ ;  /* 0x0000001002027819 */ /* 0x000fc800000006ff */
[----:B------:R-:W-:Y:S01]  /*1ba50*/  FSETP.GTU.FTZ.AND P2, PT, R4, R156, PT ;  /* 0x0000009c0400720b */ /* 0x000fe20003f5c000 */
[----:B------:R-:W-:-:S05]  /*1ba60*/  FMUL.FTZ R2, R2, R101 ;  /* 0x0000006502027220 */ /* 0x000fca0000410000 */
[----:B------:R-:W-:Y:S02]  /*1ba70*/  FSEL R4, R2, RZ, !P2 ;  /* 0x000000ff02047208 */ /* 0x000fe40005000000 */
[----:B------:R-:W-:Y:S02]  /*1ba80*/  SEL R2, RZ, 0x1, P2 ;  /* 0x00000001ff027807 */ /* 0x000fe40001000000 */
[----:B------:R-:W-:Y:S01]  /*1ba90*/  ISETP.NE.AND P2, PT, R3, 0x1, PT ;  /* 0x000000010300780c */ /* 0x000fe20003f45270 */
[--C-:B------:R-:W-:Y:S01]  /*1baa0*/  FADD.FTZ R0, R0, R4.reuse ;  /* 0x0000000400007221 */ /* 0x100fe20000010000 */
[----:B------:R-:W-:Y:S02]  /*1bab0*/  @P1 PRMT R4, R64, 0x7632, R4 ;  /* 0x0000763240041816 */ /* 0x000fe40000000004 */
[----:B------:R-:W-:Y:S01]  /*1bac0*/  PRMT R7, R2, 0x7610, R7 ;  /* 0x0000761002077816 */ /* 0x000fe20000000007 */
[----:B------:R-:W-:Y:S02]  /*1bad0*/  HFMA2 R2, -RZ, RZ, 0, 1.1920928955078125e-07 ;  /* 0x00000002ff027431 */ /* 0x000fe400000001ff */
        /* <DEDUP_REMOVED lines=14> */
.L_x_594:
        /* <DEDUP_REMOVED lines=13> */
.L_x_596:
[----:B------:R-:W-:Y:S05]  /*1bc90*/  BSYNC.RECONVERGENT B2 ;  /* 0x0000000000027941 */ /* 0x000fea0003800200 */
.L_x_595:
        /* <DEDUP_REMOVED lines=61> */
.L_x_593:
[----:B------:R-:W-:Y:S05]  /*1c070*/  BSYNC.RECONVERGENT B1 ;  /* 0x0000000000017941 */ /* 0x000fea0003800200 */
.L_x_592:
[----:B------:R-:W-:Y:S01]  /*1c080*/  I2FP.F32.U32 R0, R0 ;  /* 0x0000000000007245 */ /* 0x000fe20000201000 */
[----:B------:R-:W-:Y:S01]  /*1c090*/  IMAD.U32 R3, R73, 0x10000, RZ ;  /* 0x0001000049037824 */ /* 0x000fe200078e00ff */
[----:B------:R-:W-:Y:S01]  /*1c0a0*/  LOP3.LUT R18, R18, 0xfffffffb, RZ, 0xc0, !PT ;  /* 0xfffffffb12127812 */ /* 0x000fe200078ec0ff */
[----:B------:R-:W-:Y:S01]  /*1c0b0*/  BSSY.RECONVERGENT B1, `(.L_x_597) ;  /* 0x000005f000017945 */ /* 0x000fe20003800200 */
[----:B------:R-:W-:Y:S02]  /*1c0c0*/  HFMA2 R4, -RZ, RZ, 0, 1.1920928955078125e-07 ;  /* 0x00000002ff047431 */ /* 0x000fe400000001ff */
[----:B------:R-:W-:Y:S01]  /*1c0d0*/  FFMA.FTZ R0, R0, R157, 1.1641532182693481445e-10 ;  /* 0x2f00000000007423 */ /* 0x000fe2000001009d */
[----:B------:R-:W-:Y:S01]  /*1c0e0*/  FMUL.FTZ R3, R3, R101 ;  /* 0x0000006503037220 */ /* 0x000fe20000410000 */
[----:B------:R-:W-:-:S03]  /*1c0f0*/  PRMT R49, R73, 0x7632, R49 ;  /* 0x0000763249317816 */ /* 0x000fc60000000031 */
[----:B------:R-:W-:-:S04]  /*1c100*/  FSETP.GTU.FTZ.AND P2, PT, R0, R156, PT ;  /* 0x0000009c0000720b */ /* 0x000fc80003f5c000 */
        /* <DEDUP_REMOVED lines=14> */
.L_x_599:
        /* <DEDUP_REMOVED lines=13> */
.L_x_601:
[----:B------:R-:W-:Y:S05]  /*1c2c0*/  BSYNC.RECONVERGENT B2 ;  /* 0x0000000000027941 */ /* 0x000fea0003800200 */
.L_x_600:
        /* <DEDUP_REMOVED lines=31> */
[----:B------:R-:W-:Y:S02]  /*1c4c0*/  VIADD R5, R61, 0xa9066899 ;  /* 0xa90668993d057836 */ /* 0x000fe40000000000 */
[----:B------:R-:W-:-:S03]  /*1c4d0*/  VIADD R6, R60, 0xb54cda56 ;  /* 0xb54cda563c067836 */ /* 0x000fc60000000000 */
[----:B------:R-:W-:-:S05]  /*1c4e0*/  LOP3.LUT R5, R5, R4, R15, 0x96, !PT ;  /* 0x0000000405057212 */ /* 0x000fca00078e960f */
        /* <DEDUP_REMOVED lines=16> */
[----:B------:R-:W-:-:S03]  /*1c5f0*/  VIADD R6, R60, 0x8ff34781 ;  /* 0x8ff347813c067836 */ /* 0x000fc60000000000 */
[----:B------:R-:W-:-:S05]  /*1c600*/  LOP3.LUT R5, R5, R4, R15, 0x96, !PT ;  /* 0x0000000405057212 */ /* 0x000fca00078e960f */
        /* <DEDUP_REMOVED lines=9> */
.L_x_598:
[----:B------:R-:W-:Y:S05]  /*1c6a0*/  BSYNC.RECONVERGENT B1 ;  /* 0x0000000000017941 */ /* 0x000fea0003800200 */
.L_x_597:
        /* <DEDUP_REMOVED lines=10> */
[----:B------:R-:W-:Y:S02]  /*1c750*/  @P1 SHF.L.U32 R3, R65, 0x10, RZ ;  /* 0x0000001041031819 */ /* 0x000fe400000006ff */
[----:B------:R-:W-:Y:S01]  /*1c760*/  PRMT R6, R2, 0x7610, R6 ;  /* 0x0000761002067816 */ /* 0x000fe20000000006 */
[----:B------:R-:W-:Y:S02]  /*1c770*/  IMAD.MOV.U32 R2, RZ, RZ, 0x2 ;  /* 0x00000002ff027424 */ /* 0x000fe400078e00ff */
[--C-:B------:R-:W-:Y:S01]  /*1c780*/  @P1 FADD.FTZ R26, R3, R0.reuse ;  /* 0x00000000031a1221 */ /* 0x100fe20000010000 */
[----:B------:R-:W-:Y:S01]  /*1c790*/  @!P1 IMAD.MOV.U32 R26, RZ, RZ, R0 ;  /* 0x000000ffff1a9224 */ /* 0x000fe200078e0000 */
[----:B------:R-:W-:-:S04]  /*1c7a0*/  MOV R3, R12 ;  /* 0x0000000c00037202 */ /* 0x000fc80000000f00 */
        /* <DEDUP_REMOVED lines=10> */
.L_x_604:
        /* <DEDUP_REMOVED lines=13> */
.L_x_606:
[----:B------:R-:W-:Y:S05]  /*1c920*/  BSYNC.RECONVERGENT B2 ;  /* 0x0000000000027941 */ /* 0x000fea0003800200 */
.L_x_605:
        /* <DEDUP_REMOVED lines=61> */
.L_x_603:
[----:B------:R-:W-:Y:S05]  /*1cd00*/  BSYNC.RECONVERGENT B1 ;  /* 0x0000000000017941 */ /* 0x000fea0003800200 */
.L_x_602:
[----:B------:R-:W-:Y:S01]  /*1cd10*/  I2FP.F32.U32 R3, R3 ;  /* 0x0000000300037245 */ /* 0x000fe20000201000 */
[----:B------:R-:W-:Y:S01]  /*1cd20*/  IMAD.U32 R4, R49, 0x10000, RZ ;  /* 0x0001000031047824 */ /* 0x000fe200078e00ff */
[----:B------:R-:W-:Y:S01]  /*1cd30*/  LOP3.LUT R18, R18, 0xfffffffd, RZ, 0xc0, !PT ;  /* 0xfffffffd12127812 */ /* 0x000fe200078ec0ff */
[----:B------:R-:W-:Y:S02]  /*1cd40*/  BSSY.RECONVERGENT B1, `(.L_x_607) ;  /* 0x000005e000017945 */ /* 0x000fe40003800200 */
[----:B------:R-:W-:Y:S01]  /*1cd50*/  FFMA.FTZ R3, R3, R157, 1.1641532182693481445e-10 ;  /* 0x2f00000003037423 */ /* 0x000fe2000001009d */
[----:B------:R-:W-:-:S04]  /*1cd60*/  FMUL.FTZ R4, R4, R101 ;  /* 0x0000006504047220 */ /* 0x000fc80000410000 */
[----:B------:R-:W-:Y:S02]  /*1cd70*/  FSETP.GTU.FTZ.AND P2, PT, R3, R156, PT ;  /* 0x0000009c0300720b */ /* 0x000fe40003f5c000 */
[----:B------:R-:W-:Y:S02]  /*1cd80*/  MOV R3, R12 ;  /* 0x0000000c00037202 */ /* 0x000fe40000000f00 */
[----:B------:R-:W-:Y:S01]  /*1cd90*/  FSEL R49, R4, RZ, !P2 ;  /* 0x000000ff04317208 */ /* 0x000fe20005000000 */
[----:B------:R-:W-:Y:S01]  /*1cda0*/  IMAD.MOV.U32 R4, RZ, RZ, 0x2 ;  /* 0x00000002ff047424 */ /* 0x000fe200078e00ff */
        /* <DEDUP_REMOVED lines=12> */
.L_x_609:
        /* <DEDUP_REMOVED lines=13> */
.L_x_611:
[----:B------:R-:W-:Y:S05]  /*1cf40*/  BSYNC.RECONVERGENT B2 ;  /* 0x0000000000027941 */ /* 0x000fea0003800200 */
.L_x_610:
        /* <DEDUP_REMOVED lines=61> */
.L_x_608:
[----:B------:R-:W-:Y:S05]  /*1d320*/  BSYNC.RECONVERGENT B1 ;  /* 0x0000000000017941 */ /* 0x000fea0003800200 */
.L_x_607:
[----:B------:R-:W-:Y:S01]  /*1d330*/  I2FP.F32.U32 R2, R3 ;  /* 0x0000000300027245 */ /* 0x000fe20000201000 */
[----:B------:R-:W-:Y:S01]  /*1d340*/  BSSY.RECONVERGENT B1, `(.L_x_612) ;  /* 0x0000066000017945 */ /* 0x000fe20003800200 */
[----:B------:R-:W-:Y:S02]  /*1d350*/  PRMT R3, R69, 0x7632, R3 ;  /* 0x0000763245037816 */ /* 0x000fe40000000003 */
[----:B------:R-:W-:Y:S01]  /*1d360*/  @P1 PRMT R5, R65, 0x7632, R5 ;  /* 0x0000763241051816 */ /* 0x000fe20000000005 */
[----:B------:R-:W-:Y:S02]  /*1d370*/  FFMA.FTZ R2, R2, R157, 1.1641532182693481445e-10 ;  /* 0x2f00000002027423 */ /* 0x000fe4000001009d */
[----:B------:R-:W-:Y:S02]  /*1d380*/  IMAD.U32 R3, R3, 0x10000, RZ ;  /* 0x0001000003037824 */ /* 0x000fe400078e00ff */
[----:B------:R-:W-:Y:S01]  /*1d390*/  @P1 IMAD.U32 R5, R5, 0x10000, RZ ;  /* 0x0001000005051824 */ /* 0x000fe200078e00ff */
[----:B------:R-:W-:Y:S01]  /*1d3a0*/  FSETP.GTU.FTZ.AND P2, PT, R2, R156, PT ;  /* 0x0000009c0200720b */ /* 0x000fe20003f5c000 */
[----:B------:R-:W-:-:S03]  /*1d3b0*/  FMUL.FTZ R3, R3, R101 ;  /* 0x0000006503037220 */ /* 0x000fc60000410000 */
[----:B------:R-:W-:Y:S02]  /*1d3c0*/  SEL R2, RZ, 0x1, P2 ;  /* 0x00000001ff027807 */ /* 0x000fe40001000000 */
[----:B------:R-:W-:Y:S02]  /*1d3d0*/  FSEL R3, R3, RZ, !P2 ;  /* 0x000000ff03037208 */ /* 0x000fe40005000000 */
[----:B------:R-:W-:-:S03]  /*1d3e0*/  ISETP.NE.AND P2, PT, R4, 0x1, PT ;  /* 0x000000010400780c */ /* 0x000fc60003f45270 */
[----:B------:R-:W-:-:S04]  /*1d3f0*/  FADD.FTZ R3, R49, R3 ;  /* 0x0000000331037221 */ /* 0x000fc80000010000 */
[--C-:B------:R-:W-:Y:S01]  /*1d400*/  @P1 FADD.FTZ R50, R3, R5.reuse ;  /* 0x0000000503321221 */ /* 0x100fe20000010000 */
[----:B------:R-:W-:Y:S01]  /*1d410*/  @!P1 MOV R50, R3 ;  /* 0x0000000300329202 */ /* 0x000fe20000000f00 */
[----:B------:R-:W-:Y:S01]  /*1d420*/  IMAD.MOV.U32 R3, RZ, RZ, R12 ;  /* 0x000000ffff037224 */ /* 0x000fe200078e000c */
[----:B------:R-:W-:Y:S01]  /*1d430*/  PRMT R5, R2, 0x7610, R5 ;  /* 0x0000761002057816 */ /* 0x000fe20000000005 */
[----:B------:R-:W-:Y:S01]  /*1d440*/  IMAD.MOV.U32 R2, RZ, RZ, 0x2 ;  /* 0x00000002ff027424 */ /* 0x000fe200078e00ff */
        /* <DEDUP_REMOVED lines=10> */
.L_x_614:
        /* <DEDUP_REMOVED lines=13> */
.L_x_616:
[----:B------:R-:W-:Y:S05]  /*1d5c0*/  BSYNC.RECONVERGENT B2 ;  /* 0x0000000000027941 */ /* 0x000fea0003800200 */
.L_x_615:
[----:B------:R-:W-:Y:S01]  /*1d5d0*/  LOP3.LUT R14, R11, R91, R61, 0x96, !PT ;  /* 0x0000005b0b0e7212 */ /* 0x000fe200078e963d */
[----:B------:R-:W-:Y:S01]  /*1d5e0*/  IMAD.WIDE.U32 R2, R17, -0x326172a9, RZ ;  /* 0xcd9e8d5711027825 */ /* 0x000fe200078e00ff */
[----:B------:R-:W-:-:S03]  /*1d5f0*/  IADD3 R12, PT, PT, R61, -0x4498517b, RZ ;  /* 0xbb67ae853d0c7810 */ /* 0x000fc60007ffe0ff */
[----:B------:R-:W-:Y:S01]  /*1d600*/  VIADD R4, R60, 0x9e3779b9 ;  /* 0x9e3779b93c047836 */ /* 0x000fe20000000000 */
[----:B------:R-:W-:Y:S01]  /*1d610*/  LOP3.LUT R3, R13, R3, R60, 0x96, !PT ;  /* 0x000000030d037212 */ /* 0x000fe200078e963c */
[----:B------:R-:W-:-:S05]  /*1d620*/  IMAD.WIDE.U32 R14, R14, -0x326172a9, RZ ;  /* 0xcd9e8d570e0e7825 */ /* 0x000fca00078e00ff */
        /* <DEDUP_REMOVED lines=10> */
[----:B------:R-:W-:-:S03]  /*1d6d0*/  IADD3 R4, PT, PT, R60, -0x255992d5, RZ ;  /* 0xdaa66d2b3c047810 */ /* 0x000fc60007ffe0ff */
[----:B------:R-:W-:Y:S01]  /*1d6e0*/  VIADD R12, R60, 0x1715609d ;  /* 0x1715609d3c0c7836 */ /* 0x000fe20000000000 */
        /* <DEDUP_REMOVED lines=13> */
[----:B------:R-:W-:Y:S02]  /*1d7c0*/  VIADD R4, R61, 0xa9066899 ;  /* 0xa90668993d047836 */ /* 0x000fe40000000000 */
[----:B------:R-:W-:-:S03]  /*1d7d0*/  VIADD R12, R60, 0xf1bbcdc8 ;  /* 0xf1bbcdc83c0c7836 */ /* 0x000fc60000000000 */
        /* <DEDUP_REMOVED lines=28> */
.L_x_613:
[----:B------:R-:W-:Y:S05]  /*1d9a0*/  BSYNC.RECONVERGENT B1 ;  /* 0x0000000000017941 */ /* 0x000fea0003800200 */
.L_x_612:
[----:B------:R-:W-:Y:S01]  /*1d9b0*/  I2FP.F32.U32 R3, R3 ;  /* 0x0000000300037245 */ /* 0x000fe20000201000 */
[----:B------:R-:W-:Y:S01]  /*1d9c0*/  BSSY.RECONVERGENT B1, `(.L_x_617) ;  /* 0x000005f000017945 */ /* 0x000fe20003800200 */
[----:B------:R-:W-:Y:S01]  /*1d9d0*/  ISETP.NE.AND P3, PT, R2, 0x1, PT ;  /* 0x000000010200780c */ /* 0x000fe20003f65270 */
[----:B------:R-:W-:Y:S01]  /*1d9e0*/  IMAD.MOV.U32 R14, RZ, RZ, 0x2 ;  /* 0x00000002ff0e7424 */ /* 0x000fe200078e00ff */
[C---:B------:R-:W-:Y:S01]  /*1d9f0*/  SHF.L.U32 R4, R74.reuse, 0x10, RZ ;  /* 0x000000104a047819 */ /* 0x040fe200000006ff */
[----:B------:R-:W-:Y:S01]  /*1da00*/  FFMA.FTZ R3, R3, R157, 1.1641532182693481445e-10 ;  /* 0x2f00000003037423 */ /* 0x000fe2000001009d */
[----:B------:R-:W-:-:S03]  /*1da10*/  PRMT R74, R74, 0x7632, R74 ;  /* 0x000076324a4a7816 */ /* 0x000fc6000000004a */
[----:B------:R-:W-:Y:S01]  /*1da20*/  FMUL.FTZ R4, R4, R101 ;  /* 0x0000006504047220 */ /* 0x000fe20000410000 */
        /* <DEDUP_REMOVED lines=13> */
.L_x_619:
        /* <DEDUP_REMOVED lines=13> */
.L_x_621:
[----:B------:R-:W-:Y:S05]  /*1dbd0*/  BSYNC.RECONVERGENT B2 ;  /* 0x0000000000027941 */ /* 0x000fea0003800200 */
.L_x_620:
        /* <DEDUP_REMOVED lines=61> */
.L_x_618:
[----:B------:R-:W-:Y:S05]  /*1dfb0*/  BSYNC.RECONVERGENT B1 ;  /* 0x0000000000017941 */ /* 0x000fea0003800200 */
.L_x_617:
        /* <DEDUP_REMOVED lines=12> */
[----:B------:R-:W-:Y:S01]  /*1e080*/  @!P1 IMAD.MOV.U32 R49, RZ, RZ, R3 ;  /* 0x000000ffff319224 */ /* 0x000fe200078e0003 */
[----:B------:R-:W-:Y:S01]  /*1e090*/  PRMT R4, R2, 0x7610, R4 ;  /* 0x0000761002047816 */ /* 0x000fe20000000004 */
[----:B------:R-:W-:Y:S02]  /*1e0a0*/  HFMA2 R2, -RZ, RZ, 0, 1.1920928955078125e-07 ;  /* 0x00000002ff027431 */ /* 0x000fe400000001ff */
        /* <DEDUP_REMOVED lines=11> */
.L_x_624:
        /* <DEDUP_REMOVED lines=13> */
.L_x_626:
[----:B------:R-:W-:Y:S05]  /*1e230*/  BSYNC.RECONVERGENT B2 ;  /* 0x0000000000027941 */ /* 0x000fea0003800200 */
.L_x_625:
        /* <DEDUP_REMOVED lines=61> */
.L_x_623:
[----:B------:R-:W-:Y:S05]  /*1e610*/  BSYNC.RECONVERGENT B1 ;  /* 0x0000000000017941 */ /* 0x000fea0003800200 */
.L_x_622:
[----:B------:R-:W-:Y:S01]  /*1e620*/  I2FP.F32.U32 R3, R3 ;  /* 0x0000000300037245 */ /* 0x000fe20000201000 */
[----:B------:R-:W-:Y:S01]  /*1e630*/  IMAD.U32 R14, R74, 0x10000, RZ ;  /* 0x000100004a0e7824 */ /* 0x000fe200078e00ff */
[----:B------:R-:W-:Y:S01]  /*1e640*/  ISETP.NE.AND P4, PT, R2, 0x1, PT ;  /* 0x000000010200780c */ /* 0x000fe20003f85270 */
[----:B------:R-:W-:Y:S02]  /*1e650*/  BSSY.RECONVERGENT B1, `(.L_x_627) ;  /* 0x000005c000017945 */ /* 0x000fe40003800200 */
[----:B------:R-:W-:Y:S01]  /*1e660*/  FFMA.FTZ R3, R3, R157, 1.1641532182693481445e-10 ;  /* 0x2f00000003037423 */ /* 0x000fe2000001009d */
[----:B------:R-:W-:-:S04]  /*1e670*/  FMUL.FTZ R14, R14, R101 ;  /* 0x000000650e0e7220 */ /* 0x000fc80000410000 */
[----:B------:R-:W-:Y:S01]  /*1e680*/  FSETP.GTU.FTZ.AND P3, PT, R3, R156, PT ;  /* 0x0000009c0300720b */ /* 0x000fe20003f7c000 */
[----:B------:R-:W-:-:S03]  /*1e690*/  IMAD.MOV.U32 R3, RZ, RZ, R12 ;  /* 0x000000ffff037224 */ /* 0x000fc600078e000c */
        /* <DEDUP_REMOVED lines=12> */
.L_x_629:
        /* <DEDUP_REMOVED lines=13> */
.L_x_631:
[----:B------:R-:W-:Y:S05]  /*1e830*/  BSYNC.RECONVERGENT B2 ;  /* 0x0000000000027941 */ /* 0x000fea0003800200 */
.L_x_630:
        /* <DEDUP_REMOVED lines=61> */
.L_x_628:
[----:B------:R-:W-:Y:S05]  /*1ec10*/  BSYNC.RECONVERGENT B1 ;  /* 0x0000000000017941 */ /* 0x000fea0003800200 */
.L_x_627:
        /* <DEDUP_REMOVED lines=12> */
[----:B------:R-:W-:-:S04]  /*1ece0*/  @P1 PRMT R74, R66, 0x7632, R74 ;  /* 0x00007632424a1816 */ /* 0x000fc8000000004a */
[----:B------:R-:W-:-:S05]  /*1ecf0*/  @P1 SHF.L.U32 R74, R74, 0x10, RZ ;  /* 0x000000104a4a1819 */ /* 0x000fca00000006ff */
[----:B------:R-:W-:Y:S01]  /*1ed00*/  @P1 FADD.FTZ R91, R2, R74 ;  /* 0x0000004a025b1221 */ /* 0x000fe20000010000 */
        /* <DEDUP_REMOVED lines=12> */
.L_x_634:
        /* <DEDUP_REMOVED lines=13> */
.L_x_636:
[----:B------:R-:W-:Y:S05]  /*1eea0*/  BSYNC.RECONVERGENT B2 ;  /* 0x0000000000027941 */ /* 0x000fea0003800200 */
.L_x_635:
[----:B------:R-:W-:Y:S01]  /*1eeb0*/  LOP3.LUT R2, R11, R155, R61, 0x96, !PT ;  /* 0x0000009b0b027212 */ /* 0x000fe200078e963d */
[----:B------:R-:W-:Y:S01]  /*1eec0*/  IMAD.WIDE.U32 R14, R17, -0x326172a9, RZ ;  /* 0xcd9e8d57110e7825 */ /* 0x000fe200078e00ff */
[----:B------:R-:W-:-:S03]  /*1eed0*/  IADD3 R12, PT, PT, R60, -0x61c88647, RZ ;  /* 0x9e3779b93c0c7810 */ /* 0x000fc60007ffe0ff */
[----:B------:R-:W-:Y:S02]  /*1eee0*/  HFMA2 R90, -RZ, RZ, 0, 0 ;  /* 0x00000000ff5a7431 */ /* 0x000fe400000001ff */
        /* <DEDUP_REMOVED lines=34> */
[----:B------:R-:W-:-:S05]  /*1f110*/  IMAD.WIDE.U32 R14, R15, -0x2daee0ad, RZ ;  /* 0xd2511f530f0e7825 */ /* 0x000fca00078e00ff */
[----:B------:R-:W-:-:S05]  /*1f120*/  LOP3.LUT R12, R12, R154, R15, 0x96, !PT ;  /* 0x0000009a0c0c7212 */ /* 0x000fca00078e960f */
[----:B------:R-:W-:Y:S01]  /*1f130*/  IMAD.WIDE.U32 R154, R12, -0x326172a9, RZ ;  /* 0xcd9e8d570c9a7825 */ /* 0x000fe200078e00ff */
[----:B------:R-:W-:-:S04]  /*1f140*/  IADD3 R12, PT, PT, R60, 0x5384540f, RZ ;  /* 0x5384540f3c0c7810 */ /* 0x000fc80007ffe0ff */
        /* <DEDUP_REMOVED lines=10> */
[----:B------:R-:W-:-:S04]  /*1f1f0*/  IMAD.WIDE.U32 R152, R12, -0x326172a9, RZ ;  /* 0xcd9e8d570c987825 */ /* 0x000fc800078e00ff */
[----:B------:R-:W-:-:S05]  /*1f200*/  VIADD R12, R60, 0x8ff34781 ;  /* 0x8ff347813c0c7836 */ /* 0x000fca0000000000 */
[----:B------:R-:W-:Y:S01]  /*1f210*/  LOP3.LUT R16, R12, R14, R153, 0x96, !PT ;  /* 0x0000000e0c107212 */ /* 0x000fe200078e9699 */
[----:B------:R-:W-:Y:S01]  /*1f220*/  IMAD.WIDE.U32 R14, R2, -0x2daee0ad, RZ ;  /* 0xd2511f53020e7825 */ /* 0x000fe200078e00ff */
[----:B------:R-:W-:-:S03]  /*1f230*/  MOV R12, R152 ;  /* 0x00000098000c7202 */ /* 0x000fc60000000f00 */
[----:B------:R-:W-:-:S05]  /*1f240*/  VIADD R2, R61, 0x96a522ad ;  /* 0x96a522ad3d027836 */ /* 0x000fca0000000000 */
[----:B------:R-:W-:Y:S01]  /*1f250*/  LOP3.LUT R15, R2, R154, R15, 0x96, !PT ;  /* 0x0000009a020f7212 */ /* 0x000fe200078e960f */
[----:B------:R-:W-:Y:S02]  /*1f260*/  IMAD.MOV.U32 R2, RZ, RZ, R79 ;  /* 0x000000ffff027224 */ /* 0x000fe400078e004f */
[----:B------:R-:W-:-:S07]  /*1f270*/  IMAD.MOV.U32 R79, RZ, RZ, R14 ;  /* 0x000000ffff4f7224 */ /* 0x000fce00078e000e */
.L_x_633:
[----:B------:R-:W-:Y:S05]  /*1f280*/  BSYNC.RECONVERGENT B1 ;  /* 0x0000000000017941 */ /* 0x000fea0003800200 */
.L_x_632:
[----:B------:R-:W-:Y:S01]  /*1f290*/  I2FP.F32.U32 R2, R2 ;  /* 0x0000000200027245 */ /* 0x000fe20000201000 */
[C---:B------:R-:W-:Y:S01]  /*1f2a0*/  IMAD.U32 R14, R75.reuse, 0x10000, RZ ;  /* 0x000100004b0e7824 */ /* 0x040fe200078e00ff */
[----:B------:R-:W-:Y:S01]  /*1f2b0*/  ISETP.NE.AND P5, PT, R90, 0x1, PT ;  /* 0x000000015a00780c */ /* 0x000fe20003fa5270 */
[----:B------:R-:W-:Y:S01]  /*1f2c0*/  BSSY.RECONVERGENT B1, `(.L_x_637) ;  /* 0x000005d000017945 */ /* 0x000fe20003800200 */
[----:B------:R-:W-:Y:S01]  /*1f2d0*/  PRMT R155, R75, 0x7632, R155 ;  /* 0x000076324b9b7816 */ /* 0x000fe2000000009b */
[----:B------:R-:W-:Y:S01]  /*1f2e0*/  FFMA.FTZ R2, R2, R157, 1.1641532182693481445e-10 ;  /* 0x2f00000002027423 */ /* 0x000fe2000001009d */
[----:B------:R-:W-:Y:S01]  /*1f2f0*/  FMUL.FTZ R14, R14, R101 ;  /* 0x000000650e0e7220 */ /* 0x000fe20000410000 */
[----:B------:R-:W-:-:S03]  /*1f300*/  MOV R74, R12 ;  /* 0x0000000c004a7202 */ /* 0x000fc60000000f00 */
        /* <DEDUP_REMOVED lines=13> */
.L_x_639:
        /* <DEDUP_REMOVED lines=13> */
.L_x_641:
[----:B------:R-:W-:Y:S05]  /*1f4b0*/  BSYNC.RECONVERGENT B2 ;  /* 0x0000000000027941 */ /* 0x000fea0003800200 */
.L_x_640:
        /* <DEDUP_REMOVED lines=61> */
.L_x_638:
[----:B------:R-:W-:Y:S05]  /*1f890*/  BSYNC.RECONVERGENT B1 ;  /* 0x0000000000017941 */ /* 0x000fea0003800200 */
.L_x_637:
        /* <DEDUP_REMOVED lines=11> */
[--C-:B------:R-:W-:Y:S01]  /*1f950*/  @P1 FADD.FTZ R90, R75, R2.reuse ;  /* 0x000000024b5a1221 */ /* 0x100fe20000010000 */
[----:B------:R-:W-:Y:S01]  /*1f960*/  @!P1 MOV R90, R2 ;  /* 0x00000002005a9202 */ /* 0x000fe20000000f00 */
[----:B------:R-:W-:Y:S01]  /*1f970*/  IMAD.MOV.U32 R75, RZ, RZ, 0x2 ;  /* 0x00000002ff4b7424 */ /* 0x000fe200078e00ff */
[----:B------:R-:W-:Y:S01]  /*1f980*/  PRMT R2, R74, 0x7610, R2 ;  /* 0x000076104a027816 */ /* 0x000fe20000000002 */
[----:B------:R-:W-:Y:S01]  /*1f990*/  IMAD.MOV.U32 R74, RZ, RZ, R12 ;  /* 0x000000ffff4a7224 */ /* 0x000fe200078e000c */
        /* <DEDUP_REMOVED lines=10> */
.L_x_644:
        /* <DEDUP_REMOVED lines=13> */
.L_x_646:
[----:B------:R-:W-:Y:S05]  /*1fb10*/  BSYNC.RECONVERGENT B2 ;  /* 0x0000000000027941 */ /* 0x000fea0003800200 */
.L_x_645:
        /* <DEDUP_REMOVED lines=56> */
[----:B------:R-:W-:-:S03]  /*1fea0*/  IMAD.MOV.U32 R75, RZ, RZ, RZ ;  /* 0x000000ffff4b7224 */ /* 0x000fc600078e00ff */
[----:B------:R-:W-:Y:S01]  /*1feb0*/  LOP3.LUT R15, R12, R152, R15, 0x96, !PT ;  /* 0x000000980c0f7212 */ /* 0x000fe200078e960f */
[----:B------:R-:W-:Y:S01]  /*1fec0*/  IMAD.MOV.U32 R12, RZ, RZ, R74 ;  /* 0x000000ffff0c7224 */ /* 0x000fe200078e004a */
[----:B------:R-:W-:Y:S01]  /*1fed0*/  MOV R74, R79 ;  /* 0x0000004f004a7202 */ /* 0x000fe20000000f00 */
[----:B------:R-:W-:-:S07]  /*1fee0*/  IMAD.MOV.U32 R79, RZ, RZ, R14 ;  /* 0x000000ffff4f7224 */ /* 0x000fce00078e000e */
.L_x_643:
[----:B------:R-:W-:Y:S05]  /*1fef0*/  BSYNC.RECONVERGENT B1 ;  /* 0x0000000000017941 */ /* 0x000fea0003800200 */
.L_x_642:
[----:B------:R-:W-:Y:S01]  /*1ff00*/  I2FP.F32.U32 R14, R74 ;  /* 0x0000004a000e7245 */ /* 0x000fe20000201000 */
[----:B------:R-:W-:Y:S01]  /*1ff10*/  BSSY.RECONVERGENT B1, `(.L_x_647) ;  /* 0x0000061000017945 */ /* 0x000fe20003800200 */
[----:B------:R-:W-:Y:S02]  /*1ff20*/  ISETP.NE.AND P6, PT, R75, 0x1, PT ;  /* 0x000000014b00780c */ /* 0x000fe40003fc5270 */
[----:B------:R-:W-:Y:S01]  /*1ff30*/  SHF.L.U32 R74, R155, 0x10, RZ ;  /* 0x000000109b4a7819 */ /* 0x000fe200000006ff */
[----:B------:R-:W-:-:S04]  /*1ff40*/  FFMA.FTZ R14, R14, R157, 1.1641532182693481445e-10 ;  /* 0x2f0000000e0e7423 */ /* 0x000fc8000001009d */
[----:B------:R-:W-:Y:S01]  /*1ff50*/  FMUL.FTZ R74, R74, R101 ;  /* 0x000000654a4a7220 */ /* 0x000fe20000410000 */
[----:B------:R-:W-:Y:S01]  /*1ff60*/  FSETP.GTU.FTZ.AND P5, PT, R14, R156, PT ;  /* 0x0000009c0e00720b */ /* 0x000fe20003fbc000 */
[----:B------:R-:W-:-:S03]  /*1ff70*/  IMAD.MOV.U32 R14, RZ, RZ, 0x2 ;  /* 0x00000002ff0e7424 */ /* 0x000fc600078e00ff */
[----:B------:R-:W-:Y:S01]  /*1ff80*/  FSEL R155, R74, RZ, !P5 ;  /* 0x000000ff4a9b7208 */ /* 0x000fe20006800000 */
[----:B------:R-:W-:Y:S01]  /*1ff90*/  IMAD.MOV.U32 R74, RZ, RZ, R12 ;  /* 0x000000ffff4a7224 */ /* 0x000fe200078e000c */
        /* <DEDUP_REMOVED lines=10> */
.L_x_649:
[----:B------:R-:W-:Y:S01]  /*20040*/  VIADD R19, R19, 0x1 ;  /* 0x0000000113137836 */ /* 0x000fe20000000000 */
[----:B------:R-:W-:Y:S03]  /*20050*/  BSSY.RECONVERGENT B2, `(.L_x_650) ;  /* 0x000000f000027945 */ /* 0x000fe60003800200 */
[C---:B------:R-:W-:Y:S01]  /*20060*/  IMAD.WIDE.U32 R152, R19.reuse, -0x2daee0ad, RZ ;  /* 0xd2511f5313987825 */ /* 0x040fe200078e00ff */
[----:B------:R-:W-:-:S13]  /*20070*/  ISETP.NE.AND P6, PT, R19, RZ, PT ;  /* 0x000000ff1300720c */ /* 0x000fda0003fc5270 */
[----:B------:R-:W-:Y:S05]  /*20080*/  @P6 BRA `(.L_x_651) ;  /* 0x00000000002c6947 */ /* 0x000fea0003800000 */
[----:B------:R-:W-:Y:S01]  /*20090*/  VIADD R13, R13, 0x1 ;  /* 0x000000010d0d7836 */ /* 0x000fe20000000000 */
[----:B------:R-:W-:-:S04]  /*200a0*/  LOP3.LUT R18, R18, 0xffff7fff, RZ, 0xc0, !PT ;  /* 0xffff7fff12127812 */ /* 0x000fc800078ec0ff */
[----:B------:R-:W-:Y:S02]  /*200b0*/  ISETP.NE.AND P6, PT, R13, RZ, PT ;  /* 0x000000ff0d00720c */ /* 0x000fe40003fc5270 */
[----:B------:R-:W-:-:S11]  /*200c0*/  @P0 LOP3.LUT R18, R18, 0x8000, RZ, 0xfc, !PT ;  /* 0x0000800012120812 */ /* 0x000fd600078efcff */
[----:B------:R-:W-:Y:S01]  /*200d0*/  @!P6 IADD3 R17, PT, PT, R17, 0x1, RZ ;  /* 0x000000011111e810 */ /* 0x000fe20007ffe0ff */
[----:B------:R-:W-:Y:S02]  /*200e0*/  @!P6 VIADD R12, R11, 0x1 ;  /* 0x000000010b0ce836 */ /* 0x000fe40000000000 */
[----:B------:R-:W-:Y:S01]  /*200f0*/  @!P6 IMAD.MOV.U32 R13, RZ, RZ, RZ ;  /* 0x000000ffff0de224 */ /* 0x000fe200078e00ff */
[----:B------:R-:W-:-:S13]  /*20100*/  ISETP.NE.AND P0, PT, R17, RZ, !P6 ;  /* 0x000000ff1100720c */ /* 0x000fda0007705270 */
[----:B------:R-:W-:Y:S01]  /*20110*/  @P0 IMAD.MOV R12, RZ, RZ, R11 ;  /* 0x000000ffff0c0224 */ /* 0x000fe200078e020b */
[----:B------:R-:W-:-:S04]  /*20120*/  LOP3.LUT P0, RZ, R18, 0x8000, RZ, 0xc0, !PT ;  /* 0x0000800012ff7812 */ /* 0x000fc8000780c0ff */
[----:B------:R-:W-:-:S09]  /*20130*/  @!P6 MOV R11, R12 ;  /* 0x0000000c000be202 */ /* 0x000fd20000000f00 */
.L_x_651:
[----:B------:R-:W-:Y:S05]  /*20140*/  BSYNC.RECONVERGENT B2 ;  /* 0x0000000000027941 */ /* 0x000fea0003800200 */
.L_x_650:
        /* <DEDUP_REMOVED lines=61> */
.L_x_648:
[----:B------:R-:W-:Y:S05]  /*20520*/  BSYNC.RECONVERGENT B1 ;  /* 0x0000000000017941 */ /* 0x000fea0003800200 */
.L_x_647:
[----:B------:R-:W-:Y:S02]  /*20530*/  I2FP.F32.U32 R74, R74 ;  /* 0x0000004a004a7245 */ /* 0x000fe40000201000 */
[----:B------:R-:W-:Y:S02]  /*20540*/  PRMT R75, R71, 0x7632, R75 ;  /* 0x00007632474b7816 */ /* 0x000fe4000000004b */
[----:B------:R-:W-:Y:S01]  /*20550*/  PRMT R73, R0, 0x5410, R73 ;  /* 0x0000541000497816 */ /* 0x000fe20000000049 */
[----:B------:R-:W-:Y:S01]  /*20560*/  FFMA.FTZ R74, R74, R157, 1.1641532182693481445e-10 ;  /* 0x2f0000004a4a7423 */ /* 0x000fe2000001009d */
[----:B------:R-:W-:Y:S02]  /*20570*/  SHF.L.U32 R75, R75, 0x10, RZ ;  /* 0x000000104b4b7819 */ /* 0x000fe400000006ff */
[----:B------:R-:W-:Y:S02]  /*20580*/  PRMT R72, R72, 0x5410, R76 ;  /* 0x0000541048487816 */ /* 0x000fe4000000004c */
        /* <DEDUP_REMOVED lines=9> */
[----:B------:R-:W-:Y:S01]  /*20620*/  @!P1 IMAD.MOV.U32 R101, RZ, RZ, R74 ;  /* 0x000000ffff659224 */ /* 0x000fe200078e004a */
[----:B------:R-:W-:-:S04]  /*20630*/  PRMT R74, R77, 0x5410, R119 ;  /* 0x000054104d4a7816 */ /* 0x000fc80000000077 */
[----:B------:R-:W-:-:S04]  /*20640*/  F2FP.BF16.F32.PACK_AB R75, RZ, R101 ;  /* 0x00000065ff4b723e */ /* 0x000fc800000010ff */
[----:B------:R-:W-:Y:S01]  /*20650*/  PRMT R75, R154, 0x5410, R75 ;  /* 0x000054109a4b7816 */ /* 0x000fe2000000004b */
[----:B------:R-:W-:Y:S06]  /*20660*/  BRA `(.L_x_652) ;  /* 0x0000003000c87947 */ /* 0x000fec0003800000 */
.L_x_571:
        /* <DEDUP_REMOVED lines=16> */
.L_x_655:
        /* <DEDUP_REMOVED lines=13> */
.L_x_657:
[----:B------:R-:W-:Y:S05]  /*20840*/  BSYNC.RECONVERGENT B2 ;  /* 0x0000000000027941 */ /* 0x000fea0003800200 */
.L_x_656:
[----:B------:R-:W-:Y:S01]  /*20850*/  LOP3.LUT R16, R11, R91, R61, 0x96, !PT ;  /* 0x0000005b0b107212 */ /* 0x000fe200078e963d */
[----:B------:R-:W-:Y:S01]  /*20860*/  IMAD.WIDE.U32 R14, R17, -0x326172a9, RZ ;  /* 0xcd9e8d57110e7825 */ /* 0x000fe200078e00ff */
[----:B------:R-:W-:-:S03]  /*20870*/  MOV R25, R119 ;  /* 0x0000007700197202 */ /* 0x000fc60000000f00 */
[----:B------:R-:W-:Y:S01]  /*20880*/  VIADD R12, R60, 0x9e3779b9 ;  /* 0x9e3779b93c0c7836 */ /* 0x000fe20000000000 */
[----:B------:R-:W-:Y:S01]  /*20890*/  LOP3.LUT R15, R13, R15, R60, 0x96, !PT ;  /* 0x0000000f0d0f7212 */ /* 0x000fe200078e963c */
[----:B------:R-:W-:-:S04]  /*208a0*/  IMAD.WIDE.U32 R76, R16, -0x326172a9, RZ ;  /* 0xcd9e8d57104c7825 */ /* 0x000fc800078e00ff */
[----:B------:R-:W-:Y:S01]  /*208b0*/  VIADD R16, R61, 0xbb67ae85 ;  /* 0xbb67ae853d107836 */ /* 0x000fe20000000000 */
[----:B------:R-:W-:Y:S01]  /*208c0*/  LOP3.LUT R12, R12, R14, R77, 0x96, !PT ;  /* 0x0000000e0c0c7212 */ /* 0x000fe200078e964d */
[----:B------:R-:W-:-:S04]  /*208d0*/  IMAD.WIDE.U32 R14, R15, -0x2daee0ad, RZ ;  /* 0xd2511f530f0e7825 */ /* 0x000fc800078e00ff */
[----:B------:R-:W-:Y:S01]  /*208e0*/  IMAD.MOV.U32 R26, RZ, RZ, RZ ;  /* 0x000000ffff1a7224 */ /* 0x000fe200078e00ff */
        /* <DEDUP_REMOVED lines=50> */
[----:B------:R-:W-:-:S07]  /*20c10*/  IMAD.MOV.U32 R12, RZ, RZ, R76 ;  /* 0x000000ffff0c7224 */ /* 0x000fce00078e004c */
.L_x_654:
[----:B------:R-:W-:Y:S05]  /*20c20*/  BSYNC.RECONVERGENT B1 ;  /* 0x0000000000017941 */ /* 0x000fea0003800200 */
.L_x_653:
        /* <DEDUP_REMOVED lines=9> */
[----:B------:R-:W-:Y:S02]  /*20cc0*/  MOV R49, R12 ;  /* 0x0000000c00317202 */ /* 0x000fe40000000f00 */
[----:B0-----:R-:W-:Y:S01]  /*20cd0*/  FSETP.GTU.FTZ.AND P3, PT, R14, R157, PT ;  /* 0x0000009d0e00720b */ /* 0x001fe20003f7c000 */
[----:B-1----:R-:W-:Y:S01]  /*20ce0*/  FMUL.FTZ R14, R25, R101 ;  /* 0x00000065190e7220 */ /* 0x002fe20000410000 */
[----:B------:R-:W-:-:S04]  /*20cf0*/  PRMT R25, R72, 0x7632, R25 ;  /* 0x0000763248197816 */ /* 0x000fc80000000019 */
[----:B------:R-:W-:Y:S01]  /*20d00*/  FSEL R110, R14, RZ, !P3 ;  /* 0x000000ff0e6e7208 */ /* 0x000fe20005800000 */
[----:B------:R-:W-:Y:S01]  /*20d10*/  @P1 IMAD.U32 R14, R64, 0x10000, RZ ;  /* 0x00010000400e1824 */ /* 0x000fe200078e00ff */
        /* <DEDUP_REMOVED lines=14> */
.L_x_660:
        /* <DEDUP_REMOVED lines=13> */
.L_x_662:
[----:B------:R-:W-:Y:S05]  /*20ed0*/  BSYNC.RECONVERGENT B2 ;  /* 0x0000000000027941 */ /* 0x000fea0003800200 */
.L_x_661:
        /* <DEDUP_REMOVED lines=61> */
.L_x_659:
[----:B------:R-:W-:Y:S05]  /*212b0*/  BSYNC.RECONVERGENT B1 ;  /* 0x0000000000017941 */ /* 0x000fea0003800200 */
.L_x_658:
        /* <DEDUP_REMOVED lines=8> */
[----:B------:R-:W-:Y:S02]  /*21340*/  @P1 PRMT R26, R64, 0x7632, R26 ;  /* 0x00007632401a1816 */ /* 0x000fe4000000001a */
[----:B------:R-:W-:Y:S02]  /*21350*/  FSEL R25, R25, RZ, !P2 ;  /* 0x000000ff19197208 */ /* 0x000fe40005000000 */
[----:B------:R-:W-:Y:S01]  /*21360*/  PLOP3.LUT P2, PT, P2, PT, PT, 0x8, 0x80 ;  /* 0x000000000080781c */ /* 0x000fe2000174e170 */
[----:B------:R-:W-:-:S04]  /*21370*/  @P1 IMAD.U32 R26, R26, 0x10000, RZ ;  /* 0x000100001a1a1824 */ /* 0x000fc800078e00ff */
[----:B------:R-:W-:Y:S01]  /*21380*/  @P1 FADD.FTZ R25, R26, R25 ;  /* 0x000000191a191221 */ /* 0x000fe20000010000 */
[----:B------:R-:W-:-:S04]  /*21390*/  IMAD.MOV.U32 R26, RZ, RZ, R12 ;  /* 0x000000ffff1a7224 */ /* 0x000fc800078e000c */
[----:B------:R-:W-:-:S03]  /*213a0*/  F2FP.BF16.F32.PACK_AB R72, RZ, R25 ;  /* 0x00000019ff48723e */ /* 0x000fc600000010ff */
        /* <DEDUP_REMOVED lines=11> */
.L_x_665:
        /* <DEDUP_REMOVED lines=13> */
.L_x_667:
[----:B------:R-:W-:Y:S05]  /*21530*/  BSYNC.RECONVERGENT B2 ;  /* 0x0000000000027941 */ /* 0x000fea0003800200 */
.L_x_666:
        /* <DEDUP_REMOVED lines=14> */
[----:B------:R-:W-:-:S04]  /*21620*/  IMAD.WIDE.U32 R14, R15, -0x326172a9, RZ ;  /* 0xcd9e8d570f0e7825 */ /* 0x000fc800078e00ff */
        /* <DEDUP_REMOVED lines=45> */
[----:B------:R-:W-:-:S07]  /*21900*/  MOV R79, R14 ;  /* 0x0000000e004f7202 */ /* 0x000fce0000000f00 */
.L_x_664:
[----:B------:R-:W-:Y:S05]  /*21910*/  BSYNC.RECONVERGENT B1 ;  /* 0x0000000000017941 */ /* 0x000fea0003800200 */
.L_x_663:
[----:B------:R-:W-:Y:S01]  /*21920*/  I2FP.F32.U32 R14, R26 ;  /* 0x0000001a000e7245 */ /* 0x000fe20000201000 */
[C---:B------:R-:W-:Y:S01]  /*21930*/  IMAD.U32 R26, R73.reuse, 0x10000, RZ ;  /* 0x00010000491a7824 */ /* 0x040fe200078e00ff */
[----:B------:R-:W-:Y:S01]  /*21940*/  LOP3.LUT R18, R18, 0xfffffffb, RZ, 0xc0, !PT ;  /* 0xfffffffb12127812 */ /* 0x000fe200078ec0ff */
        /* <DEDUP_REMOVED lines=23> */
.L_x_670:
        /* <DEDUP_REMOVED lines=13> */
.L_x_672:
[----:B------:R-:W-:Y:S05]  /*21b90*/  BSYNC.RECONVERGENT B2 ;  /* 0x0000000000027941 */ /* 0x000fea0003800200 */
.L_x_671:
        /* <DEDUP_REMOVED lines=61> */
.L_x_669:
[----:B------:R-:W-:Y:S05]  /*21f70*/  BSYNC.RECONVERGENT B1 ;  /* 0x0000000000017941 */ /* 0x000fea0003800200 */
.L_x_668:
[----:B------:R-:W-:Y:S01]  /*21f80*/  I2FP.F32.U32 R50, R50 ;  /* 0x0000003200327245 */ /* 0x000fe20000201000 */
[----:B------:R-:W-:Y:S01]  /*21f90*/  BSSY.RECONVERGENT B1, `(.L_x_673) ;  /* 0x0000064000017945 */ /* 0x000fe20003800200 */
[----:B------:R-:W-:Y:S01]  /*21fa0*/  SHF.L.U32 R49, R49, 0x10, RZ ;  /* 0x0000001031317819 */ /* 0x000fe200000006ff */
[----:B------:R-:W-:Y:S01]  /*21fb0*/  IMAD.MOV.U32 R91, RZ, RZ, 0x2 ;  /* 0x00000002ff5b7424 */ /* 0x000fe200078e00ff */
[----:B------:R-:W-:Y:S01]  /*21fc0*/  LOP3.LUT R18, R18, 0xfffffffd, RZ, 0xc0, !PT ;  /* 0xfffffffd12127812 */ /* 0x000fe200078ec0ff */
[----:B------:R-:W-:Y:S02]  /*21fd0*/  FFMA.FTZ R50, R50, R158, 1.1641532182693481445e-10 ;  /* 0x2f00000032327423 */ /* 0x000fe4000001009e */
[----:B------:R-:W-:-:S03]  /*21fe0*/  FMUL.FTZ R49, R49, R101 ;  /* 0x0000006531317220 */ /* 0x000fc60000410000 */
[----:B------:R-:W-:Y:S02]  /*21ff0*/  FSETP.GTU.FTZ.AND P2, PT, R50, R157, PT ;  /* 0x0000009d3200720b */ /* 0x000fe40003f5c000 */
[----:B------:R-:W-:-:S05]  /*22000*/  @P1 PRMT R50, R65, 0x7632, R50 ;  /* 0x0000763241321816 */ /* 0x000fca0000000032 */
[----:B------:R-:W-:Y:S01]  /*22010*/  @P1 IMAD.U32 R77, R50, 0x10000, RZ ;  /* 0x00010000324d1824 */ /* 0x000fe200078e00ff */
[----:B------:R-:W-:Y:S02]  /*22020*/  FSEL R50, R49, RZ, !P2 ;  /* 0x000000ff31327208 */ /* 0x000fe40005000000 */
[----:B------:R-:W-:Y:S02]  /*22030*/  PLOP3.LUT P2, PT, P2, PT, PT, 0x8, 0x80 ;  /* 0x000000000080781c */ /* 0x000fe4000174e170 */
[----:B------:R-:W-:Y:S01]  /*22040*/  MOV R49, R12 ;  /* 0x0000000c00317202 */ /* 0x000fe20000000f00 */
        /* <DEDUP_REMOVED lines=13> */
.L_x_675:
        /* <DEDUP_REMOVED lines=13> */
.L_x_677:
[----:B------:R-:W-:Y:S05]  /*221f0*/  BSYNC.RECONVERGENT B2 ;  /* 0x0000000000027941 */ /* 0x000fea0003800200 */
.L_x_676:
        /* <DEDUP_REMOVED lines=61> */
.L_x_674:
[----:B------:R-:W-:Y:S05]  /*225d0*/  BSYNC.RECONVERGENT B1 ;  /* 0x0000000000017941 */ /* 0x000fea0003800200 */
.L_x_673:
        /* <DEDUP_REMOVED lines=24> */
.L_x_680:
        /* <DEDUP_REMOVED lines=13> */
.L_x_682:
[----:B------:R-:W-:Y:S05]  /*22830*/  BSYNC.RECONVERGENT B2 ;  /* 0x0000000000027941 */ /* 0x000fea0003800200 */
.L_x_681:
        /* <DEDUP_REMOVED lines=61> */
.L_x_679:
[----:B------:R-:W-:Y:S05]  /*22c10*/  BSYNC.RECONVERGENT B1 ;  /* 0x0000000000017941 */ /* 0x000fea0003800200 */
.L_x_678:
        /* <DEDUP_REMOVED lines=24> */
.L_x_685:
        /* <DEDUP_REMOVED lines=13> */
.L_x_687:
[----:B------:R-:W-:Y:S05]  /*22e70*/  BSYNC.RECONVERGENT B2 ;  /* 0x0000000000027941 */ /* 0x000fea0003800200 */
.L_x_686:
        /* <DEDUP_REMOVED lines=61> */
.L_x_684:
[----:B------:R-:W-:Y:S05]  /*23250*/  BSYNC.RECONVERGENT B1 ;  /* 0x0000000000017941 */ /* 0x000fea0003800200 */
.L_x_683:
        /* <DEDUP_REMOVED lines=24> */
.L_x_690:
        /* <DEDUP_REMOVED lines=13> */
.L_x_692:
[----:B------:R-:W-:Y:S05]  /*234b0*/  BSYNC.RECONVERGENT B2 ;  /* 0x0000000000027941 */ /* 0x000fea0003800200 */
.L_x_691:
        /* <DEDUP_REMOVED lines=61> */
.L_x_689:
[----:B------:R-:W-:Y:S05]  /*23890*/  BSYNC.RECONVERGENT B1 ;  /* 0x0000000000017941 */ /* 0x000fea0003800200 */
.L_x_688:
        /* <DEDUP_REMOVED lines=14> */
[----:B------:R-:W-:-:S07]  /*23980*/  PRMT R75, R154, 0x5410, R75 ;  /* 0x000054109a4b7816 */ /* 0x000fce000000004b */
.L_x_652:
[----:B------:R-:W0:Y:S01]  /*23990*/  LDC.64 R76, c[0x0][0x3a8] ;  /* 0x0000ea00ff4c7b82 */ /* 0x000e220000000a00 */
[C---:B------:R-:W-:Y:S02]  /*239a0*/  LOP3.LUT P6, RZ, R18.reuse, 0x8, RZ, 0xc0, !PT ;  /* 0x0000000812ff7812 */ /* 0x040fe400078cc0ff */
[----:B------:R-:W-:Y:S01]  /*239b0*/  LOP3.LUT P1, RZ, R18, 0x10, RZ, 0xc0, !PT ;  /* 0x0000001012ff7812 */ /* 0x000fe2000782c0ff */
[----:B0-----:R-:W-:-:S05]  /*239c0*/  IMAD.WIDE.U32 R76, R78, 0x10, R76 ;  /* 0x000000104e4c7825 */ /* 0x001fca00078e004c */
[----:B------:R0:W-:Y:S02]  /*239d0*/  STG.E.128 desc[UR6][R76.64], R72 ;  /* 0x000000484c007986 */ /* 0x0001e4000c101d06 */
[----:B0-----:R-:W-:Y:S02]  /*239e0*/  SEL R72, RZ, 0x1000000, !P5 ;  /* 0x01000000ff487807 */ /* 0x001fe40006800000 */
[C---:B------:R-:W-:Y:S02]  /*239f0*/  LOP3.LUT P5, RZ, R18.reuse, 0x4, RZ, 0xc0, !PT ;  /* 0x0000000412ff7812 */ /* 0x040fe400078ac0ff */
[----:B------:R-:W-:Y:S02]  /*23a00*/  SEL R73, RZ, 0x10000, !P4 ;  /* 0x00010000ff497807 */ /* 0x000fe40006000000 */
[----:B------:R-:W-:Y:S02]  /*23a10*/  SEL R74, RZ, 0x100, !P3 ;  /* 0x00000100ff4a7807 */ /* 0x000fe40005800000 */
[----:B------:R-:W-:-:S02]  /*23a20*/  LOP3.LUT P4, RZ, R18, 0x2, RZ, 0xc0, !PT ;  /* 0x0000000212ff7812 */ /* 0x000fc4000788c0ff */
[----:B------:R-:W-:Y:S02]  /*23a30*/  SEL R76, RZ, 0x10000, !P5 ;  /* 0x00010000ff4c7807 */ /* 0x000fe40006800000 */
[----:B------:R-:W-:Y:S02]  /*23a40*/  LOP3.LUT R72, R74, R72, R73, 0xfe, !PT ;  /* 0x000000484a487212 */ /* 0x000fe400078efe49 */
[----:B------:R-:W-:Y:S02]  /*23a50*/  SEL R75, RZ, 0x1000000, !P4 ;  /* 0x01000000ff4b7807 */ /* 0x000fe40006000000 */
[----:B------:R-:W-:-:S04]  /*23a60*/  SEL R73, RZ, 0x100, !P6 ;  /* 0x00000100ff497807 */ /* 0x000fc80007000000 */
[----:B------:R-:W-:Y:S02]  /*23a70*/  LOP3.LUT R75, R73, R75, R76, 0xfe, !PT ;  /* 0x0000004b494b7212 */ /* 0x000fe400078efe4c */
[----:B------:R-:W0:Y:S01]  /*23a80*/  LDC.64 R76, c[0x0][0x3b0] ;  /* 0x0000ec00ff4c7b82 */ /* 0x000e220000000a00 */
[----:B------:R-:W-:-:S04]  /*23a90*/  SEL R73, RZ, 0x1, !P2 ;  /* 0x00000001ff497807 */ /* 0x000fc80005000000 */
[----:B------:R-:W-:Y:S02]  /*23aa0*/  LOP3.LUT R73, R72, R73, RZ, 0xfc, !PT ;  /* 0x0000004948497212 */ /* 0x000fe400078efcff */
[----:B------:R-:W-:-:S04]  /*23ab0*/  SEL R72, RZ, 0x1, !P1 ;  /* 0x00000001ff487807 */ /* 0x000fc80004800000 */
[----:B------:R-:W-:Y:S01]  /*23ac0*/  LOP3.LUT R72, R75, R72, RZ, 0xfc, !PT ;  /* 0x000000484b487212 */ /* 0x000fe200078efcff */
[----:B0-----:R-:W-:-:S05]  /*23ad0*/  IMAD.WIDE.U32 R74, R78, 0x8, R76 ;  /* 0x000000084e4a7825 */ /* 0x001fca00078e004c */
[----:B------:R0:W-:Y:S01]  /*23ae0*/  STG.E.64 desc[UR6][R74.64], R72 ;  /* 0x000000484a007986 */ /* 0x0001e2000c101b06 */
[----:B------:R-:W-:Y:S05]  /*23af0*/  @!P0 BRA `(.L_x_693) ;  /* 0x0000000000508947 */ /* 0x000fea0003800000 */
[----:B0-----:R-:W-:Y:S02]  /*23b00*/  SHF.L.U32 R72, R2, 0x10, RZ ;  /* 0x0000001002487819 */ /* 0x001fe400000006ff */
[----:B------:R-:W-:Y:S02]  /*23b10*/  LOP3.LUT R73, R0, 0xffff, RZ, 0xc0, !PT ;  /* 0x0000ffff00497812 */ /* 0x000fe400078ec0ff */
[----:B------:R-:W-:Y:S02]  /*23b20*/  LOP3.LUT R72, R72, 0xff0000, RZ, 0xc0, !PT ;  /* 0x00ff000048487812 */ /* 0x000fe400078ec0ff */
[----:B------:R-:W-:Y:S02]  /*23b30*/  LOP3.LUT R74, R6, 0xff, RZ, 0xc0, !PT ;  /* 0x000000ff064a7812 */ /* 0x000fe400078ec0ff */
[----:B------:R-:W-:Y:S02]  /*23b40*/  PRMT R73, R72, 0x4210, R73 ;  /* 0x0000421048497816 */ /* 0x000fe40000000049 */
[----:B------:R-:W-:Y:S01]  /*23b50*/  PRMT R72, R3, 0x7104, RZ ;  /* 0x0000710403487816 */ /* 0x000fe200000000ff */
[----:B------:R-:W-:Y:S01]  /*23b60*/  IMAD.WIDE.U32 R74, R74, 0x10000, RZ ;  /* 0x000100004a4a7825 */ /* 0x000fe200078e00ff */
[----:B------:R-:W-:-:S02]  /*23b70*/  LOP3.LUT R76, R7, 0xff, RZ, 0xc0, !PT ;  /* 0x000000ff074c7812 */ /* 0x000fc400078ec0ff */
[----:B------:R-:W-:Y:S02]  /*23b80*/  LOP3.LUT R73, R73, 0xff00, R72, 0xf8, !PT ;  /* 0x0000ff0049497812 */ /* 0x000fe400078ef848 */
[----:B------:R-:W-:Y:S01]  /*23b90*/  LOP3.LUT R72, R5, 0xff, RZ, 0xc0, !PT ;  /* 0x000000ff05487812 */ /* 0x000fe200078ec0ff */
[----:B------:R-:W-:Y:S01]  /*23ba0*/  IMAD.WIDE.U32 R76, R76, 0x100, RZ ;  /* 0x000001004c4c7825 */ /* 0x000fe200078e00ff */
        /* <DEDUP_REMOVED lines=9> */
.L_x_693:
[----:B------:R-:W-:Y:S02]  /*23c40*/  IMAD.MOV.U32 R119, RZ, RZ, R79 ;  /* 0x000000ffff777224 */ /* 0x000fe400078e004f */
[----:B------:R-:W-:-:S07]  /*23c50*/  VIADD R78, R78, 0x20 ;  /* 0x000000204e4e7836 */ /* 0x000fce0000000000 */
.L_x_570:
[----:B------:R-:W-:Y:S05]  /*23c60*/  BSYNC.RECONVERGENT B0 ;  /* 0x0000000000007941 */ /* 0x000fea0003800200 */
.L_x_569:
        /* <DEDUP_REMOVED lines=30> */
[----:B------:R-:W-:Y:S01]  /*23e50*/  @!P2 MOV R79, R119 ;  /* 0x00000077004fa202 */ /* 0x000fe20000000f00 */
[----:B------:R-:W-:Y:S02]  /*23e60*/  @P2 VIADD R2, R14, 0x1 ;  /* 0x000000010e022836 */ /* 0x000fe40000000000 */
[----:B------:R-:W-:Y:S02]  /*23e70*/  @P2 IMAD.MOV.U32 R0, RZ, RZ, R16 ;  /* 0x000000ffff002224 */ /* 0x000fe400078e0010 */
[----:B------:R-:W-:Y:S01]  /*23e80*/  @P2 IMAD.MOV.U32 R79, RZ, RZ, R119 ;  /* 0x000000ffff4f2224 */ /* 0x000fe200078e0077 */
[----:B------:R-:W-:Y:S06]  /*23e90*/  BRA `(.L_x_698) ;  /* 0x00000004002c7947 */ /* 0x000fec0003800000 */
.L_x_699:
        /* <DEDUP_REMOVED lines=13> */
.L_x_701:
[----:B------:R-:W-:Y:S05]  /*23f70*/  BSYNC.RECONVERGENT B2 ;  /* 0x0000000000027941 */ /* 0x000fea0003800200 */
.L_x_700:
        /* <DEDUP_REMOVED lines=61> */
.L_x_698:
[----:B------:R-:W-:Y:S05]  /*24350*/  BSYNC.RECONVERGENT B1 ;  /* 0x0000000000017941 */ /* 0x000fea0003800200 */
.L_x_697:
[----:B------:R-:W0:Y:S01]  /*24360*/  LDC R100, c[0x0][0x408] ;  /* 0x00010200ff647b82 */ /* 0x000e220000000800 */
[----:B------:R-:W-:Y:S01]  /*24370*/  I2FP.F32.U32 R0, R0 ;  /* 0x0000000000007245 */ /* 0x000fe20000201000 */
[----:B------:R-:W-:Y:S01]  /*24380*/  IMAD.MOV.U32 R157, RZ, RZ, 0x2f800000 ;  /* 0x2f800000ff9d7424 */ /* 0x000fe200078e00ff */
[----:B-----5:R-:W-:Y:S01]  /*24390*/  SHF.L.U32 R3, R72, 0x10, RZ ;  /* 0x0000001048037819 */ /* 0x020fe200000006ff */
[----:B------:R-:W-:Y:S01]  /*243a0*/  BSSY.RECONVERGENT B1, `(.L_x_702) ;  /* 0x0000061000017945 */ /* 0x000fe20003800200 */
[----:B------:R-:W-:Y:S01]  /*243b0*/  LOP3.LUT R18, R18, 0xffffffef, RZ, 0xc0, !PT ;  /* 0xffffffef12127812 */ /* 0x000fe200078ec0ff */
[----:B------:R-:W-:Y:S01]  /*243c0*/  FFMA.FTZ R0, R0, R157, 1.1641532182693481445e-10 ;  /* 0x2f00000000007423 */ /* 0x000fe2000001009d */
[----:B------:R-:W-:Y:S01]  /*243d0*/  IMAD.MOV.U32 R4, RZ, RZ, 0x2 ;  /* 0x00000002ff047424 */ /* 0x000fe200078e00ff */
[----:B------:R-:W1:Y:S01]  /*243e0*/  LDC R156, c[0x0][0x404] ;  /* 0x00010100ff9c7b82 */ /* 0x000e620000000800 */
[----:B0-----:R-:W-:Y:S02]  /*243f0*/  FMUL.FTZ R3, R3, R100 ;  /* 0x0000006403037220 */ /* 0x001fe40000410000 */
[----:B-1----:R-:W-:-:S02]  /*24400*/  FSETP.GTU.FTZ.AND P2, PT, R0, R156, PT ;  /* 0x0000009c0000720b */ /* 0x002fc40003f5c000 */
[----:B------:R-:W-:Y:S02]  /*24410*/  PRMT R0, R72, 0x7632, R0 ;  /* 0x0000763248007816 */ /* 0x000fe40000000000 */
        /* <DEDUP_REMOVED lines=14> */
.L_x_704:
        /* <DEDUP_REMOVED lines=13> */
.L_x_706:
[----:B------:R-:W-:Y:S05]  /*245d0*/  BSYNC.RECONVERGENT B2 ;  /* 0x0000000000027941 */ /* 0x000fea0003800200 */
.L_x_705:
        /* <DEDUP_REMOVED lines=61> */
.L_x_703:
[----:B------:R-:W-:Y:S05]  /*249b0*/  BSYNC.RECONVERGENT B1 ;  /* 0x0000000000017941 */ /* 0x000fea0003800200 */
.L_x_702:
[----:B------:R-:W-:Y:S01]  /*249c0*/  I2FP.F32.U32 R2, R3 ;  /* 0x0000000300027245 */ /* 0x000fe20000201000 */
[----:B------:R-:W-:Y:S01]  /*249d0*/  @P1 IMAD.U32 R5, R64, 0x10000, RZ ;  /* 0x0001000040051824 */ /* 0x000fe200078e00ff */
[----:B------:R-:W-:Y:S01]  /*249e0*/  SHF.L.U32 R3, R68, 0x10, RZ ;  /* 0x0000001044037819 */ /* 0x000fe200000006ff */
[----:B------:R-:W-:Y:S02]  /*249f0*/  BSSY.RECONVERGENT B1, `(.L_x_707) ;  /* 0x0000062000017945 */ /* 0x000fe40003800200 */
[----:B------:R-:W-:Y:S02]  /*24a00*/  FFMA.FTZ R2, R2, R157, 1.1641532182693481445e-10 ;  /* 0x2f00000002027423 */ /* 0x000fe4000001009d */
[----:B------:R-:W-:-:S03]  /*24a10*/  FMUL.FTZ R3, R3, R100 ;  /* 0x0000006403037220 */ /* 0x000fc60000410000 */
[----:B------:R-:W-:-:S04]  /*24a20*/  FSETP.GTU.FTZ.AND P2, PT, R2, R156, PT ;  /* 0x0000009c0200720b */ /* 0x000fc80003f5c000 */
[----:B------:R-:W-:Y:S02]  /*24a30*/  FSEL R3, R3, RZ, !P2 ;  /* 0x000000ff03037208 */ /* 0x000fe40005000000 */
[----:B------:R-:W-:Y:S02]  /*24a40*/  SEL R2, RZ, 0x1, P2 ;  /* 0x00000001ff027807 */ /* 0x000fe40001000000 */
[----:B------:R-:W-:Y:S01]  /*24a50*/  ISETP.NE.AND P2, PT, R4, 0x1, PT ;  /* 0x000000010400780c */ /* 0x000fe20003f45270 */
[----:B------:R-:W-:Y:S01]  /*24a60*/  FADD.FTZ R3, R8, R3 ;  /* 0x0000000308037221 */ /* 0x000fe20000010000 */
[----:B------:R-:W-:Y:S01]  /*24a70*/  PRMT R8, R2, 0x7610, R8 ;  /* 0x0000761002087816 */ /* 0x000fe20000000008 */
[----:B------:R-:W-:Y:S02]  /*24a80*/  HFMA2 R2, -RZ, RZ, 0, 1.1920928955078125e-07 ;  /* 0x00000002ff027431 */ /* 0x000fe400000001ff */
[--C-:B------:R-:W-:Y:S01]  /*24a90*/  @P1 FADD.FTZ R111, R5, R3.reuse ;  /* 0x00000003056f1221 */ /* 0x100fe20000010000 */
[----:B------:R-:W-:-:S02]  /*24aa0*/  @!P1 IMAD.MOV.U32 R111, RZ, RZ, R3 ;  /* 0x000000ffff6f9224 */ /* 0x000fc400078e0003 */
[----:B------:R-:W-:-:S03]  /*24ab0*/  IMAD.MOV.U32 R3, RZ, RZ, R12 ;  /* 0x000000ffff037224 */ /* 0x000fc600078e000c */
        /* <DEDUP_REMOVED lines=10> */
.L_x_709:
        /* <DEDUP_REMOVED lines=13> */
.L_x_711:
[----:B------:R-:W-:Y:S05]  /*24c30*/  BSYNC.RECONVERGENT B2 ;  /* 0x0000000000027941 */ /* 0x000fea0003800200 */
.L_x_710:
        /* <DEDUP_REMOVED lines=61> */
.L_x_708:
[----:B------:R-:W-:Y:S05]  /*25010*/  BSYNC.RECONVERGENT B1 ;  /* 0x0000000000017941 */ /* 0x000fea0003800200 */
.L_x_707:
[----:B------:R-:W-:Y:S01]  /*25020*/  I2FP.F32.U32 R3, R3 ;  /* 0x0000000300037245 */ /* 0x000fe20000201000 */
[----:B------:R-:W-:Y:S01]  /*25030*/  IMAD.U32 R0, R0, 0x10000, RZ ;  /* 0x0001000000007824 */ /* 0x000fe200078e00ff */
[----:B------:R-:W-:Y:S01]  /*25040*/  LOP3.LUT R18, R18, 0xfffffff7, RZ, 0xc0, !PT ;  /* 0xfffffff712127812 */ /* 0x000fe200078ec0ff */
[----:B------:R-:W-:Y:S01]  /*25050*/  BSSY.RECONVERGENT B1, `(.L_x_712) ;  /* 0x000005e000017945 */ /* 0x000fe20003800200 */
[----:B------:R-:W-:Y:S02]  /*25060*/  IMAD.MOV.U32 R4, RZ, RZ, R12 ;  /* 0x000000ffff047224 */ /* 0x000fe400078e000c */
[----:B------:R-:W-:Y:S01]  /*25070*/  FFMA.FTZ R3, R3, R157, 1.1641532182693481445e-10 ;  /* 0x2f00000003037423 */ /* 0x000fe2000001009d */
[----:B------:R-:W-:-:S04]  /*25080*/  FMUL.FTZ R0, R0, R100 ;  /* 0x0000006400007220 */ /* 0x000fc80000410000 */
[----:B------:R-:W-:Y:S01]  /*25090*/  FSETP.GTU.FTZ.AND P2, PT, R3, R156, PT ;  /* 0x0000009c0300720b */ /* 0x000fe20003f5c000 */
[----:B------:R-:W-:-:S03]  /*250a0*/  HFMA2 R3, -RZ, RZ, 0, 1.1920928955078125e-07 ;  /* 0x00000002ff037431 */ /* 0x000fc600000001ff */
        /* <DEDUP_REMOVED lines=13> */
.L_x_714:
        /* <DEDUP_REMOVED lines=13> */
.L_x_716:
[----:B------:R-:W-:Y:S05]  /*25250*/  BSYNC.RECONVERGENT B2 ;  /* 0x0000000000027941 */ /* 0x000fea0003800200 */
.L_x_715:
        /* <DEDUP_REMOVED lines=57> */
[----:B------:R-:W-:Y:S01]  /*255f0*/  IMAD.MOV.U32 R4, RZ, RZ, R79 ;  /* 0x000000ffff047224 */ /* 0x000fe200078e004f */
[----:B------:R-:W-:Y:S01]  /*25600*/  LOP3.LUT R15, R5, R6, R3, 0x96, !PT ;  /* 0x00000006050f7212 */ /* 0x000fe200078e9603 */
[----:B------:R-:W-:Y:S01]  /*25610*/  IMAD.MOV.U32 R3, RZ, RZ, RZ ;  /* 0x000000ffff037224 */ /* 0x000fe200078e00ff */
[----:B------:R-:W-:-:S07]  /*25620*/  MOV R79, R2 ;  /* 0x00000002004f7202 */ /* 0x000fce0000000f00 */
.L_x_713:
[----:B------:R-:W-:Y:S05]  /*25630*/  BSYNC.RECONVERGENT B1 ;  /* 0x0000000000017941 */ /* 0x000fea0003800200 */
.L_x_712:
[----:B------:R-:W-:Y:S01]  /*25640*/  I2FP.F32.U32 R4, R4 ;  /* 0x0000000400047245 */ /* 0x000fe20000201000 */
[----:B------:R-:W-:Y:S01]  /*25650*/  BSSY.RECONVERGENT B1, `(.L_x_717) ;  /* 0x0000066000017945 */ /* 0x000fe20003800200 */
[----:B------:R-:W-:-:S03]  /*25660*/  PRMT R2, R68, 0x7632, R2 ;  /* 0x0000763244027816 */ /* 0x000fc60000000002 */
[----:B------:R-:W-:Y:S02]  /*25670*/  FFMA.FTZ R4, R4, R157, 1.1641532182693481445e-10 ;  /* 0x2f00000004047423 */ /* 0x000fe4000001009d */
[----:B------:R-:W-:-:S03]  /*25680*/  IMAD.U32 R2, R2, 0x10000, RZ ;  /* 0x0001000002027824 */ /* 0x000fc600078e00ff */
        /* <DEDUP_REMOVED lines=8> */
[----:B------:R-:W-:Y:S01]  /*25710*/  IMAD.MOV.U32 R2, RZ, RZ, 0x2 ;  /* 0x00000002ff027424 */ /* 0x000fe200078e00ff */
        /* <DEDUP_REMOVED lines=14> */
.L_x_719:
        /* <DEDUP_REMOVED lines=13> */
.L_x_721:
[----:B------:R-:W-:Y:S05]  /*258d0*/  BSYNC.RECONVERGENT B2 ;  /* 0x0000000000027941 */ /* 0x000fea0003800200 */
.L_x_720:
        /* <DEDUP_REMOVED lines=61> */
.L_x_718:
[----:B------:R-:W-:Y:S05]  /*25cb0*/  BSYNC.RECONVERGENT B1 ;  /* 0x0000000000017941 */ /* 0x000fea0003800200 */
.L_x_717:
[----:B------:R-:W-:Y:S01]  /*25cc0*/  I2FP.F32.U32 R0, R0 ;  /* 0x0000000000007245 */ /* 0x000fe20000201000 */
[C---:B------:R-:W-:Y:S01]  /*25cd0*/  IMAD.U32 R3, R73.reuse, 0x10000, RZ ;  /* 0x0001000049037824 */ /* 0x040fe200078e00ff */
[----:B------:R-:W-:Y:S01]  /*25ce0*/  LOP3.LUT R18, R18, 0xfffffffb, RZ, 0xc0, !PT ;  /* 0xfffffffb12127812 */ /* 0x000fe200078ec0ff */
[----:B------:R-:W-:Y:S01]  /*25cf0*/  BSSY.RECONVERGENT B1, `(.L_x_722) ;  /* 0x000005f000017945 */ /* 0x000fe20003800200 */
[----:B------:R-:W-:Y:S01]  /*25d00*/  PRMT R47, R73, 0x7632, R47 ;  /* 0x00007632492f7816 */ /* 0x000fe2000000002f */
[----:B------:R-:W-:Y:S01]  /*25d10*/  FFMA.FTZ R0, R0, R157, 1.1641532182693481445e-10 ;  /* 0x2f00000000007423 */ /* 0x000fe2000001009d */
[----:B------:R-:W-:Y:S01]  /*25d20*/  FMUL.FTZ R3, R3, R100 ;  /* 0x0000006403037220 */ /* 0x000fe20000410000 */
[----:B------:R-:W-:-:S03]  /*25d30*/  IMAD.MOV.U32 R4, RZ, RZ, 0x2 ;  /* 0x00000002ff047424 */ /* 0x000fc600078e00ff */
[----:B------:R-:W-:-:S04]  /*25d40*/  FSETP.GTU.FTZ.AND P2, PT, R0, R156, PT ;  /* 0x0000009c0000720b */ /* 0x000fc80003f5c000 */
[----:B------:R-:W-:Y:S02]  /*25d50*/  FSEL R0, R3, RZ, !P2 ;  /* 0x000000ff03007208 */ /* 0x000fe40005000000 */
[----:B------:R-:W-:Y:S02]  /*25d60*/  PLOP3.LUT P2, PT, P2, PT, PT, 0x8, 0x80 ;  /* 0x000000000080781c */ /* 0x000fe4000174e170 */
[----:B------:R-:W-:-:S11]  /*25d70*/  MOV R3, R12 ;  /* 0x0000000c00037202 */ /* 0x000fd60000000f00 */
        /* <DEDUP_REMOVED lines=11> */
.L_x_724:
        /* <DEDUP_REMOVED lines=13> */
.L_x_726:
[----:B------:R-:W-:Y:S05]  /*25f00*/  BSYNC.RECONVERGENT B2 ;  /* 0x0000000000027941 */ /* 0x000fea0003800200 */
.L_x_725:
        /* <DEDUP_REMOVED lines=61> */
.L_x_723:
[----:B------:R-:W-:Y:S05]  /*262e0*/  BSYNC.RECONVERGENT B1 ;  /* 0x0000000000017941 */ /* 0x000fea0003800200 */
.L_x_722:
        /* <DEDUP_REMOVED lines=10> */
[----:B------:R-:W-:Y:S01]  /*26390*/  @P1 IMAD.U32 R3, R65, 0x10000, RZ ;  /* 0x0001000041031824 */ /* 0x000fe200078e00ff */
[----:B------:R-:W-:Y:S01]  /*263a0*/  PRMT R6, R2, 0x7610, R6 ;  /* 0x0000761002067816 */ /* 0x000fe20000000006 */
[----:B------:R-:W-:Y:S02]  /*263b0*/  IMAD.MOV.U32 R2, RZ, RZ, 0x2 ;  /* 0x00000002ff027424 */ /* 0x000fe400078e00ff */
[----:B------:R-:W-:Y:S01]  /*263c0*/  @P1 FADD.FTZ R28, R3, R0 ;  /* 0x00000000031c1221 */ /* 0x000fe20000010000 */
[----:B------:R-:W-:Y:S01]  /*263d0*/  @!P1 MOV R28, R0 ;  /* 0x00000000001c9202 */ /* 0x000fe20000000f00 */
[----:B------:R-:W-:-:S03]  /*263e0*/  IMAD.MOV.U32 R3, RZ, RZ, R12 ;  /* 0x000000ffff037224 */ /* 0x000fc600078e000c */
        /* <DEDUP_REMOVED lines=10> */
.L_x_729:
        /* <DEDUP_REMOVED lines=13> */
.L_x_731:
[----:B------:R-:W-:Y:S05]  /*26560*/  BSYNC.RECONVERGENT B2 ;  /* 0x0000000000027941 */ /* 0x000fea0003800200 */
.L_x_730:
        /* <DEDUP_REMOVED lines=61> */
.L_x_728:
[----:B------:R-:W-:Y:S05]  /*26940*/  BSYNC.RECONVERGENT B1 ;  /* 0x0000000000017941 */ /* 0x000fea0003800200 */
.L_x_727:
[----:B------:R-:W-:Y:S01]  /*26950*/  I2FP.F32.U32 R3, R3 ;  /* 0x0000000300037245 */ /* 0x000fe20000201000 */
[----:B------:R-:W-:Y:S01]  /*26960*/  BSSY.RECONVERGENT B1, `(.L_x_732) ;  /* 0x0000060000017945 */ /* 0x000fe20003800200 */
[----:B------:R-:W-:Y:S02]  /*26970*/  SHF.L.U32 R4, R47, 0x10, RZ ;  /* 0x000000102f047819 */ /* 0x000fe400000006ff */
[----:B------:R-:W-:Y:S01]  /*26980*/  LOP3.LUT R18, R18, 0xfffffffd, RZ, 0xc0, !PT ;  /* 0xfffffffd12127812 */ /* 0x000fe200078ec0ff */
[----:B------:R-:W-:Y:S02]  /*26990*/  FFMA.FTZ R3, R3, R157, 1.1641532182693481445e-10 ;  /* 0x2f00000003037423 */ /* 0x000fe4000001009d */
[----:B------:R-:W-:-:S03]  /*269a0*/  FMUL.FTZ R4, R4, R100 ;  /* 0x0000006404047220 */ /* 0x000fc60000410000 */
[----:B------:R-:W-:Y:S01]  /*269b0*/  FSETP.GTU.FTZ.AND P2, PT, R3, R156, PT ;  /* 0x0000009c0300720b */ /* 0x000fe20003f5c000 */
[----:B------:R-:W-:-:S03]  /*269c0*/  IMAD.MOV.U32 R3, RZ, RZ, R12 ;  /* 0x000000ffff037224 */ /* 0x000fc600078e000c */
        /* <DEDUP_REMOVED lines=14> */
.L_x_734:
        /* <DEDUP_REMOVED lines=13> */
.L_x_736:
[----:B------:R-:W-:Y:S05]  /*26b80*/  BSYNC.RECONVERGENT B2 ;  /* 0x0000000000027941 */ /* 0x000fea0003800200 */
.L_x_735:
        /* <DEDUP_REMOVED lines=61> */
.L_x_733:
[----:B------:R-:W-:Y:S05]  /*26f60*/  BSYNC.RECONVERGENT B1 ;  /* 0x0000000000017941 */ /* 0x000fea0003800200 */
.L_x_732:
        /* <DEDUP_REMOVED lines=28> */
.L_x_739:
        /* <DEDUP_REMOVED lines=13> */
.L_x_741:
[----:B------:R-:W-:Y:S05]  /*27200*/  BSYNC.RECONVERGENT B2 ;  /* 0x0000000000027941 */ /* 0x000fea0003800200 */
.L_x_740:
        /* <DEDUP_REMOVED lines=61> */
.L_x_738:
[----:B------:R-:W-:Y:S05]  /*275e0*/  BSYNC.RECONVERGENT B1 ;  /* 0x0000000000017941 */ /* 0x000fea0003800200 */
.L_x_737:
        /* <DEDUP_REMOVED lines=21> */
.L_x_744:
        /* <DEDUP_REMOVED lines=13> */
.L_x_746:
[----:B------:R-:W-:Y:S05]  /*27810*/  BSYNC.RECONVERGENT B2 ;  /* 0x0000000000027941 */ /* 0x000fea0003800200 */
.L_x_745:
        /* <DEDUP_REMOVED lines=61> */
.L_x_743:
[----:B------:R-:W-:Y:S05]  /*27bf0*/  BSYNC.RECONVERGENT B1 ;  /* 0x0000000000017941 */ /* 0x000fea0003800200 */
.L_x_742:
        /* <DEDUP_REMOVED lines=26> */
.L_x_749:
        /* <DEDUP_REMOVED lines=13> */
.L_x_751:
[----:B------:R-:W-:Y:S05]  /*27e70*/  BSYNC.RECONVERGENT B2 ;  /* 0x0000000000027941 */ /* 0x000fea0003800200 */
.L_x_750:
        /* <DEDUP_REMOVED lines=61> */
.L_x_748:
[----:B------:R-:W-:Y:S05]  /*28250*/  BSYNC.RECONVERGENT B1 ;  /* 0x0000000000017941 */ /* 0x000fea0003800200 */
.L_x_747:
        /* <DEDUP_REMOVED lines=20> */
.L_x_754:
        /* <DEDUP_REMOVED lines=13> */
.L_x_756:
[----:B------:R-:W-:Y:S05]  /*28470*/  BSYNC.RECONVERGENT B2 ;  /* 0x0000000000027941 */ /* 0x000fea0003800200 */
.L_x_755:
        /* <DEDUP_REMOVED lines=61> */
.L_x_753:
[----:B------:R-:W-:Y:S05]  /*28850*/  BSYNC.RECONVERGENT B1 ;  /* 0x0000000000017941 */ /* 0x000fea0003800200 */
.L_x_752:
        /* <DEDUP_REMOVED lines=27> */
.L_x_759:
        /* <DEDUP_REMOVED lines=13> */
.L_x_761:
[----:B------:R-:W-:Y:S05]  /*28ae0*/  BSYNC.RECONVERGENT B2 ;  /* 0x0000000000027941 */ /* 0x000fea0003800200 */
.L_x_760:
        /* <DEDUP_REMOVED lines=61> */
.L_x_758:
[----:B------:R-:W-:Y:S05]  /*28ec0*/  BSYNC.RECONVERGENT B1 ;  /* 0x0000000000017941 */ /* 0x000fea0003800200 */
.L_x_757:
        /* <DEDUP_REMOVED lines=21> */
.L_x_764:
        /* <DEDUP_REMOVED lines=13> */
.L_x_766:
[----:B------:R-:W-:Y:S05]  /*290f0*/  BSYNC.RECONVERGENT B2 ;  /* 0x0000000000027941 */ /* 0x000fea0003800200 */
.L_x_765:
        /* <DEDUP_REMOVED lines=61> */
.L_x_763:
[----:B------:R-:W-:Y:S05]  /*294d0*/  BSYNC.RECONVERGENT B1 ;  /* 0x0000000000017941 */ /* 0x000fea0003800200 */
.L_x_762:
        /* <DEDUP_REMOVED lines=26> */
.L_x_769:
        /* <DEDUP_REMOVED lines=13> */
.L_x_771:
[----:B------:R-:W-:Y:S05]  /*29750*/  BSYNC.RECONVERGENT B2 ;  /* 0x0000000000027941 */ /* 0x000fea0003800200 */
.L_x_770:
        /* <DEDUP_REMOVED lines=61> */
.L_x_768:
[----:B------:R-:W-:Y:S05]  /*29b30*/  BSYNC.RECONVERGENT B1 ;  /* 0x0000000000017941 */ /* 0x000fea0003800200 */
.L_x_767:
        /* <DEDUP_REMOVED lines=20> */
.L_x_774:
        /* <DEDUP_REMOVED lines=16> */
.L_x_776:
[----:B------:R-:W-:Y:S05]  /*29d80*/  BSYNC.RECONVERGENT B2 ;  /* 0x0000000000027941 */ /* 0x000fea0003800200 */
.L_x_775:
        /* <DEDUP_REMOVED lines=61> */
.L_x_773:
[----:B------:R-:W-:Y:S05]  /*2a160*/  BSYNC.RECONVERGENT B1 ;  /* 0x0000000000017941 */ /* 0x000fea0003800200 */
.L_x_772:
        /* <DEDUP_REMOVED lines=12> */
[----:B------:R-:W-:Y:S01]  /*2a230*/  FADD.FTZ R74, R155, R74 ;  /* 0x0000004a9b4a7221 */ /* 0x000fe20000010000 */
[----:B------:R-:W-:-:S05]  /*2a240*/  @P1 SHF.L.U32 R75, R75, 0x10, RZ ;  /* 0x000000104b4b1819 */ /* 0x000fca00000006ff */
[----:B------:R-:W-:Y:S01]  /*2a250*/  @P1 FADD.FTZ R100, R74, R75 ;  /* 0x0000004b4a641221 */ /* 0x000fe20000010000 */
[----:B------:R-:W-:Y:S01]  /*2a260*/  @!P1 IMAD.MOV.U32 R100, RZ, RZ, R74 ;  /* 0x000000ffff649224 */ /* 0x000fe200078e004a */
[----:B------:R-:W-:-:S04]  /*2a270*/  PRMT R74, R77, 0x5410, R119 ;  /* 0x000054104d4a7816 */ /* 0x000fc80000000077 */
[----:B------:R-:W-:-:S04]  /*2a280*/  F2FP.BF16.F32.PACK_AB R75, RZ, R100 ;  /* 0x00000064ff4b723e */ /* 0x000fc800000010ff */
[----:B------:R-:W-:Y:S01]  /*2a290*/  PRMT R75, R154, 0x5410, R75 ;  /* 0x000054109a4b7816 */ /* 0x000fe2000000004b */
[----:B------:R-:W-:Y:S06]  /*2a2a0*/  BRA `(.L_x_777) ;  /* 0x0000003000c87947 */ /* 0x000fec0003800000 */
.L_x_696:
        /* <DEDUP_REMOVED lines=10> */
[----:B------:R-:W-:Y:S01]  /*2a350*/  @P2 IADD3 R28, PT, PT, R14, 0x1, RZ ;  /* 0x000000010e1c2810 */ /* 0x000fe20007ffe0ff */
[----:B------:R-:W-:Y:S01]  /*2a360*/  @!P2 IMAD.MOV.U32 R27, RZ, RZ, R15 ;  /* 0x000000ffff1ba224 */ /* 0x000fe200078e000f */
[----:B------:R-:W-:Y:S01]  /*2a370*/  @P2 MOV R27, R16 ;  /* 0x00000010001b2202 */ /* 0x000fe20000000f00 */
[--C-:B------:R-:W-:Y:S02]  /*2a380*/  @!P2 IMAD.MOV.U32 R79, RZ, RZ, R119.reuse ;  /* 0x000000ffff4fa224 */ /* 0x100fe400078e0077 */
[----:B------:R-:W-:Y:S01]  /*2a390*/  @P2 IMAD.MOV.U32 R79, RZ, RZ, R119 ;  /* 0x000000ffff4f2224 */ /* 0x000fe200078e0077 */
[----:B------:R-:W-:Y:S06]  /*2a3a0*/  BRA `(.L_x_779) ;  /* 0x00000004002c7947 */ /* 0x000fec0003800000 */
.L_x_780:
        /* <DEDUP_REMOVED lines=13> */
.L_x_782:
[----:B------:R-:W-:Y:S05]  /*2a480*/  BSYNC.RECONVERGENT B2 ;  /* 0x0000000000027941 */ /* 0x000fea0003800200 */
.L_x_781:
[----:B------:R-:W-:Y:S01]  /*2a490*/  LOP3.LUT R16, R11, R89, R61, 0x96, !PT ;  /* 0x000000590b107212 */ /* 0x000fe200078e963d */
[----:B------:R-:W-:Y:S01]  /*2a4a0*/  IMAD.WIDE.U32 R14, R17, -0x326172a9, RZ ;  /* 0xcd9e8d57110e7825 */ /* 0x000fe200078e00ff */
[----:B------:R-:W-:-:S03]  /*2a4b0*/  IADD3 R12, PT, PT, R60, -0x61c88647, RZ ;  /* 0x9e3779b93c0c7810 */ /* 0x000fc60007ffe0ff */
[----:B------:R-:W-:Y:S02]  /*2a4c0*/  HFMA2 R28, -RZ, RZ, 0, 0 ;  /* 0x00000000ff1c7431 */ /* 0x000fe400000001ff */
        /* <DEDUP_REMOVED lines=56> */
[----:B------:R-:W-:-:S07]  /*2a850*/  MOV R12, R76 ;  /* 0x0000004c000c7202 */ /* 0x000fce0000000f00 */
.L_x_779:
[----:B------:R-:W-:Y:S05]  /*2a860*/  BSYNC.RECONVERGENT B1 ;  /* 0x0000000000017941 */ /* 0x000fea0003800200 */
.L_x_778:
[----:B------:R-:W0:Y:S01]  /*2a870*/  LDC R157, c[0x0][0x404] ;  /* 0x00010100ff9d7b82 */ /* 0x000e220000000800 */
[----:B------:R-:W-:Y:S01]  /*2a880*/  I2FP.F32.U32 R14, R27 ;  /* 0x0000001b000e7245 */ /* 0x000fe20000201000 */
[----:B------:R-:W-:Y:S01]  /*2a890*/  IMAD.MOV.U32 R158, RZ, RZ, 0x2f800000 ;  /* 0x2f800000ff9e7424 */ /* 0x000fe200078e00ff */
[----:B------:R-:W-:Y:S01]  /*2a8a0*/  LOP3.LUT R18, R18, 0xffffffef, RZ, 0xc0, !PT ;  /* 0xffffffef12127812 */ /* 0x000fe200078ec0ff */
[----:B-----5:R-:W-:Y:S01]  /*2a8b0*/  IMAD.U32 R27, R72, 0x10000, RZ ;  /* 0x00010000481b7824 */ /* 0x020fe200078e00ff */
[----:B------:R-:W-:Y:S01]  /*2a8c0*/  BSSY.RECONVERGENT B1, `(.L_x_783) ;  /* 0x0000063000017945 */ /* 0x000fe20003800200 */
[----:B------:R-:W-:Y:S01]  /*2a8d0*/  FFMA.FTZ R14, R14, R158, 1.1641532182693481445e-10 ;  /* 0x2f0000000e0e7423 */ /* 0x000fe2000001009e */
[----:B------:R-:W-:Y:S01]  /*2a8e0*/  IMAD.MOV.U32 R47, RZ, RZ, R12 ;  /* 0x000000ffff2f7224 */ /* 0x000fe200078e000c */
[----:B------:R-:W1:Y:S03]  /*2a8f0*/  LDC R100, c[0x0][0x408] ;  /* 0x00010200ff647b82 */ /* 0x000e660000000800 */
[----:B0-----:R-:W-:Y:S01]  /*2a900*/  FSETP.GTU.FTZ.AND P2, PT, R14, R157, PT ;  /* 0x0000009d0e00720b */ /* 0x001fe20003f5c000 */
[----:B-1----:R-:W-:Y:S01]  /*2a910*/  FMUL.FTZ R14, R27, R100 ;  /* 0x000000641b0e7220 */ /* 0x002fe20000410000 */
[----:B------:R-:W-:-:S04]  /*2a920*/  PRMT R27, R72, 0x7632, R27 ;  /* 0x00007632481b7816 */ /* 0x000fc8000000001b */
[----:B------:R-:W-:Y:S02]  /*2a930*/  FSEL R111, R14, RZ, !P2 ;  /* 0x000000ff0e6f7208 */ /* 0x000fe40005000000 */
[----:B------:R-:W-:Y:S02]  /*2a940*/  PLOP3.LUT P2, PT, P2, PT, PT, 0x8, 0x80 ;  /* 0x000000000080781c */ /* 0x000fe4000174e170 */
[----:B------:R-:W-:-:S05]  /*2a950*/  @P1 SHF.L.U32 R14, R64, 0x10, RZ ;  /* 0x00000010400e1819 */ /* 0x000fca00000006ff */
[----:B------:R-:W-:Y:S01]  /*2a960*/  @P1 FADD.FTZ R111, R14, R111 ;  /* 0x0000006f0e6f1221 */ /* 0x000fe20000010000 */
[----:B------:R-:W-:-:S04]  /*2a970*/  IMAD.MOV.U32 R14, RZ, RZ, 0x2 ;  /* 0x00000002ff0e7424 */ /* 0x000fc800078e00ff */
[----:B------:R-:W-:Y:S02]  /*2a980*/  F2FP.BF16.F32.PACK_AB R72, RZ, R111 ;  /* 0x0000006fff48723e */ /* 0x000fe400000010ff */
        /* <DEDUP_REMOVED lines=11> */
.L_x_785:
        /* <DEDUP_REMOVED lines=13> */
.L_x_787:
[----:B------:R-:W-:Y:S05]  /*2ab10*/  BSYNC.RECONVERGENT B2 ;  /* 0x0000000000027941 */ /* 0x000fea0003800200 */
.L_x_786:
        /* <DEDUP_REMOVED lines=61> */
.L_x_784:
[----:B------:R-:W-:Y:S05]  /*2aef0*/  BSYNC.RECONVERGENT B1 ;  /* 0x0000000000017941 */ /* 0x000fea0003800200 */
.L_x_783:
        /* <DEDUP_REMOVED lines=8> */
[----:B------:R-:W-:Y:S02]  /*2af80*/  @P1 PRMT R28, R64, 0x7632, R28 ;  /* 0x00007632401c1816 */ /* 0x000fe4000000001c */
[----:B------:R-:W-:Y:S02]  /*2af90*/  FSEL R27, R27, RZ, !P2 ;  /* 0x000000ff1b1b7208 */ /* 0x000fe40005000000 */
[----:B------:R-:W-:Y:S01]  /*2afa0*/  PLOP3.LUT P2, PT, P2, PT, PT, 0x8, 0x80 ;  /* 0x000000000080781c */ /* 0x000fe2000174e170 */
[----:B------:R-:W-:-:S04]  /*2afb0*/  @P1 IMAD.U32 R28, R28, 0x10000, RZ ;  /* 0x000100001c1c1824 */ /* 0x000fc800078e00ff */
[----:B------:R-:W-:Y:S01]  /*2afc0*/  @P1 FADD.FTZ R27, R28, R27 ;  /* 0x0000001b1c1b1221 */ /* 0x000fe20000010000 */
[----:B------:R-:W-:-:S04]  /*2afd0*/  MOV R28, R12 ;  /* 0x0000000c001c7202 */ /* 0x000fc80000000f00 */
        /* <DEDUP_REMOVED lines=12> */
.L_x_790:
        /* <DEDUP_REMOVED lines=13> */
.L_x_792:
[----:B------:R-:W-:Y:S05]  /*2b170*/  BSYNC.RECONVERGENT B2 ;  /* 0x0000000000027941 */ /* 0x000fea0003800200 */
.L_x_791:
        /* <DEDUP_REMOVED lines=61> */
.L_x_789:
[----:B------:R-:W-:Y:S05]  /*2b550*/  BSYNC.RECONVERGENT B1 ;  /* 0x0000000000017941 */ /* 0x000fea0003800200 */
.L_x_788:
        /* <DEDUP_REMOVED lines=26> */
.L_x_795:
        /* <DEDUP_REMOVED lines=13> */
.L_x_797:
[----:B------:R-:W-:Y:S05]  /*2b7d0*/  BSYNC.RECONVERGENT B2 ;  /* 0x0000000000027941 */ /* 0x000fea0003800200 */
.L_x_796:
        /* <DEDUP_REMOVED lines=61> */
.L_x_794:
[----:B------:R-:W-:Y:S05]  /*2bbb0*/  BSYNC.RECONVERGENT B1 ;  /* 0x0000000000017941 */ /* 0x000fea0003800200 */
.L_x_793:
[----:B------:R-:W-:Y:S01]  /*2bbc0*/  I2FP.F32.U32 R48, R48 ;  /* 0x0000003000307245 */ /* 0x000fe20000201000 */
[----:B------:R-:W-:Y:S01]  /*2bbd0*/  IMAD.U32 R47, R47, 0x10000, RZ ;  /* 0x000100002f2f7824 */ /* 0x000fe200078e00ff */
[----:B------:R-:W-:Y:S01]  /*2bbe0*/  LOP3.LUT R18, R18, 0xfffffffd, RZ, 0xc0, !PT ;  /* 0xfffffffd12127812 */ /* 0x000fe200078ec0ff */
[----:B------:R-:W-:Y:S01]  /*2bbf0*/  BSSY.RECONVERGENT B1, `(.L_x_798) ;  /* 0x0000062000017945 */ /* 0x000fe20003800200 */
[----:B------:R-:W-:Y:S02]  /*2bc00*/  IMAD.MOV.U32 R89, RZ, RZ, 0x2 ;  /* 0x00000002ff597424 */ /* 0x000fe400078e00ff */
[----:B------:R-:W-:Y:S01]  /*2bc10*/  FFMA.FTZ R48, R48, R158, 1.1641532182693481445e-10 ;  /* 0x2f00000030307423 */ /* 0x000fe2000001009e */
[----:B------:R-:W-:-:S04]  /*2bc20*/  FMUL.FTZ R47, R47, R100 ;  /* 0x000000642f2f7220 */ /* 0x000fc80000410000 */
[----:B------:R-:W-:Y:S02]  /*2bc30*/  FSETP.GTU.FTZ.AND P2, PT, R48, R157, PT ;  /* 0x0000009d3000720b */ /* 0x000fe40003f5c000 */
[----:B------:R-:W-:-:S04]  /*2bc40*/  @P1 PRMT R48, R65, 0x7632, R48 ;  /* 0x0000763241301816 */ /* 0x000fc80000000030 */
[----:B------:R-:W-:Y:S02]  /*2bc50*/  @P1 SHF.L.U32 R77, R48, 0x10, RZ ;  /* 0x00000010304d1819 */ /* 0x000fe400000006ff */
        /* <DEDUP_REMOVED lines=16> */
.L_x_800:
        /* <DEDUP_REMOVED lines=13> */
.L_x_802:
[----:B------:R-:W-:Y:S05]  /*2be30*/  BSYNC.RECONVERGENT B2 ;  /* 0x0000000000027941 */ /* 0x000fea0003800200 */
.L_x_801:
        /* <DEDUP_REMOVED lines=61> */
.L_x_799:
[----:B------:R-:W-:Y:S05]  /*2c210*/  BSYNC.RECONVERGENT B1 ;  /* 0x0000000000017941 */ /* 0x000fea0003800200 */
.L_x_798:
[----:B------:R-:W-:Y:S01]  /*2c220*/  I2FP.F32.U32 R14, R47 ;  /* 0x0000002f000e7245 */ /* 0x000fe20000201000 */
[----:B------:R-:W-:Y:S01]  /*2c230*/  BSSY.RECONVERGENT B1, `(.L_x_803) ;  /* 0x0000062000017945 */ /* 0x000fe20003800200 */
[----:B------:R-:W-:Y:S02]  /*2c240*/  SHF.L.U32 R47, R74, 0x10, RZ ;  /* 0x000000104a2f7819 */ /* 0x000fe400000006ff */
[----:B------:R-:W-:Y:S01]  /*2c250*/  ISETP.NE.AND P3, PT, R89, 0x1, PT ;  /* 0x000000015900780c */ /* 0x000fe20003f65270 */
[----:B------:R-:W-:Y:S01]  /*2c260*/  FFMA.FTZ R14, R14, R158, 1.1641532182693481445e-10 ;  /* 0x2f0000000e0e7423 */ /* 0x000fe2000001009e */
[----:B------:R-:W-:Y:S01]  /*2c270*/  PRMT R74, R74, 0x7632, R74 ;  /* 0x000076324a4a7816 */ /* 0x000fe2000000004a */
[----:B------:R-:W-:Y:S01]  /*2c280*/  FMUL.FTZ R47, R47, R100 ;  /* 0x000000642f2f7220 */ /* 0x000fe20000410000 */
[----:B------:R-:W-:Y:S02]  /*2c290*/  MOV R88, R12 ;  /* 0x0000000c00587202 */ /* 0x000fe40000000f00 */
[----:B------:R-:W-:Y:S01]  /*2c2a0*/  FSETP.GTU.FTZ.AND P2, PT, R14, R157, PT ;  /* 0x0000009d0e00720b */ /* 0x000fe20003f5c000 */
[----:B------:R-:W-:-:S03]  /*2c2b0*/  @P1 IMAD.U32 R14, R66, 0x10000, RZ ;  /* 0x00010000420e1824 */ /* 0x000fc600078e00ff */
        /* <DEDUP_REMOVED lines=14> */
.L_x_805:
        /* <DEDUP_REMOVED lines=13> */
.L_x_807:
[----:B------:R-:W-:Y:S05]  /*2c470*/  BSYNC.RECONVERGENT B2 ;  /* 0x0000000000027941 */ /* 0x000fea0003800200 */
.L_x_806:
        /* <DEDUP_REMOVED lines=61> */
.L_x_804:
[----:B------:R-:W-:Y:S05]  /*2c850*/  BSYNC.RECONVERGENT B1 ;  /* 0x0000000000017941 */ /* 0x000fea0003800200 */
.L_x_803:
[----:B------:R-:W-:Y:S01]  /*2c860*/  I2FP.F32.U32 R88, R88 ;  /* 0x0000005800587245 */ /* 0x000fe20000201000 */
[----:B------:R-:W-:Y:S01]  /*2c870*/  IMAD.U32 R74, R74, 0x10000, RZ ;  /* 0x000100004a4a7824 */ /* 0x000fe200078e00ff */
[----:B------:R-:W-:Y:S01]  /*2c880*/  ISETP.NE.AND P4, PT, R14, 0x1, PT ;  /* 0x000000010e00780c */ /* 0x000fe20003f85270 */
[----:B------:R-:W-:Y:S01]  /*2c890*/  BSSY.RECONVERGENT B1, `(.L_x_808) ;  /* 0x0000060000017945 */ /* 0x000fe20003800200 */
[----:B------:R-:W-:Y:S02]  /*2c8a0*/  HFMA2 R152, -RZ, RZ, 0, 1.1920928955078125e-07 ;  /* 0x00000002ff987431 */ /* 0x000fe400000001ff */
[----:B------:R-:W-:Y:S01]  /*2c8b0*/  FFMA.FTZ R88, R88, R158, 1.1641532182693481445e-10 ;  /* 0x2f00000058587423 */ /* 0x000fe2000001009e */
[----:B------:R-:W-:-:S04]  /*2c8c0*/  FMUL.FTZ R74, R74, R100 ;  /* 0x000000644a4a7220 */ /* 0x000fc80000410000 */
[----:B------:R-:W-:Y:S02]  /*2c8d0*/  FSETP.GTU.FTZ.AND P3, PT, R88, R157, PT ;  /* 0x0000009d5800720b */ /* 0x000fe40003f7c000 */
[----:B------:R-:W-:Y:S02]  /*2c8e0*/  @P1 PRMT R88, R66, 0x7632, R88 ;  /* 0x0000763242581816 */ /* 0x000fe40000000058 */
[----:B------:R-:W-:Y:S01]  /*2c8f0*/  FSEL R89, R74, RZ, !P3 ;  /* 0x000000ff4a597208 */ /* 0x000fe20005800000 */
[----:B------:R-:W-:Y:S01]  /*2c900*/  IMAD.MOV.U32 R74, RZ, RZ, R12 ;  /* 0x000000ffff4a7224 */ /* 0x000fe200078e000c */
[----:B------:R-:W-:Y:S01]  /*2c910*/  PLOP3.LUT P3, PT, P3, PT, PT, 0x8, 0x80 ;  /* 0x000000000080781c */ /* 0x000fe20001f6e170 */
[----:B------:R-:W-:-:S04]  /*2c920*/  @P1 IMAD.U32 R88, R88, 0x10000, RZ ;  /* 0x0001000058581824 */ /* 0x000fc800078e00ff */
[----:B------:R-:W-:-:S05]  /*2c930*/  @P1 FADD.FTZ R89, R88, R89 ;  /* 0x0000005958591221 */ /* 0x000fca0000010000 */
        /* <DEDUP_REMOVED lines=10> */
.L_x_810:
        /* <DEDUP_REMOVED lines=13> */
.L_x_812:
[----:B------:R-:W-:Y:S05]  /*2cab0*/  BSYNC.RECONVERGENT B2 ;  /* 0x0000000000027941 */ /* 0x000fea0003800200 */
.L_x_811:
        /* <DEDUP_REMOVED lines=61> */
.L_x_809:
[----:B------:R-:W-:Y:S05]  /*2ce90*/  BSYNC.RECONVERGENT B1 ;  /* 0x0000000000017941 */ /* 0x000fea0003800200 */
.L_x_808:
[----:B------:R-:W-:Y:S01]  /*2cea0*/  I2FP.F32.U32 R14, R74 ;  /* 0x0000004a000e7245 */ /* 0x000fe20000201000 */
[C---:B------:R-:W-:Y:S01]  /*2ceb0*/  IMAD.U32 R74, R75.reuse, 0x10000, RZ ;  /* 0x000100004b4a7824 */ /* 0x040fe200078e00ff */
[----:B------:R-:W-:Y:S01]  /*2cec0*/  ISETP.NE.AND P5, PT, R152, 0x1, PT ;  /* 0x000000019800780c */ /* 0x000fe20003fa5270 */
[----:B------:R-:W-:Y:S01]  /*2ced0*/  BSSY.RECONVERGENT B1, `(.L_x_813) ;  /* 0x0000060000017945 */ /* 0x000fe20003800200 */
[----:B------:R-:W-:Y:S01]  /*2cee0*/  PRMT R155, R75, 0x7632, R155 ;  /* 0x000076324b9b7816 */ /* 0x000fe2000000009b */
[----:B------:R-:W-:Y:S01]  /*2cef0*/  FFMA.FTZ R14, R14, R158, 1.1641532182693481445e-10 ;  /* 0x2f0000000e0e7423 */ /* 0x000fe2000001009e */
[----:B------:R-:W-:-:S04]  /*2cf00*/  FMUL.FTZ R74, R74, R100 ;  /* 0x000000644a4a7220 */ /* 0x000fc80000410000 */
[----:B------:R-:W-:Y:S02]  /*2cf10*/  FSETP.GTU.FTZ.AND P4, PT, R14, R157, PT ;  /* 0x0000009d0e00720b */ /* 0x000fe40003f9c000 */
[----:B------:R-:W-:Y:S02]  /*2cf20*/  @P1 SHF.L.U32 R14, R67, 0x10, RZ ;  /* 0x00000010430e1819 */ /* 0x000fe400000006ff */
[----:B------:R-:W-:Y:S01]  /*2cf30*/  FSEL R88, R74, RZ, !P4 ;  /* 0x000000ff4a587208 */ /* 0x000fe20006000000 */
[----:B------:R-:W-:Y:S01]  /*2cf40*/  IMAD.MOV.U32 R74, RZ, RZ, R12 ;  /* 0x000000ffff4a7224 */ /* 0x000fe200078e000c */
        /* <DEDUP_REMOVED lines=13> */
.L_x_815:
        /* <DEDUP_REMOVED lines=13> */
.L_x_817:
[----:B------:R-:W-:Y:S05]  /*2d0f0*/  BSYNC.RECONVERGENT B2 ;  /* 0x0000000000027941 */ /* 0x000fea0003800200 */
.L_x_816:
        /* <DEDUP_REMOVED lines=61> */
.L_x_814:
[----:B------:R-:W-:Y:S05]  /*2d4d0*/  BSYNC.RECONVERGENT B1 ;  /* 0x0000000000017941 */ /* 0x000fea0003800200 */
.L_x_813:
[----:B------:R-:W-:Y:S02]  /*2d4e0*/  I2FP.F32.U32 R74, R74 ;  /* 0x0000004a004a7245 */ /* 0x000fe40000201000 */
[----:B------:R-:W-:Y:S02]  /*2d4f0*/  SHF.L.U32 R75, R155, 0x10, RZ ;  /* 0x000000109b4b7819 */ /* 0x000fe400000006ff */
[----:B------:R-:W-:Y:S01]  /*2d500*/  PRMT R73, R73, 0x5410, R77 ;  /* 0x0000541049497816 */ /* 0x000fe2000000004d */
[----:B------:R-:W-:Y:S01]  /*2d510*/  FFMA.FTZ R74, R74, R158, 1.1641532182693481445e-10 ;  /* 0x2f0000004a4a7423 */ /* 0x000fe2000001009e */
[----:B------:R-:W-:Y:S01]  /*2d520*/  PRMT R72, R72, 0x5410, R76 ;  /* 0x0000541048487816 */ /* 0x000fe2000000004c */
[----:B------:R-:W-:Y:S01]  /*2d530*/  FMUL.FTZ R100, R75, R100 ;  /* 0x000000644b647220 */ /* 0x000fe20000410000 */
[----:B------:R-:W-:Y:S02]  /*2d540*/  @P1 PRMT R75, R67, 0x7632, R75 ;  /* 0x00007632434b1816 */ /* 0x000fe4000000004b */
[----:B------:R-:W-:-:S02]  /*2d550*/  FSETP.GTU.FTZ.AND P5, PT, R74, R157, PT ;  /* 0x0000009d4a00720b */ /* 0x000fc40003fbc000 */
[----:B------:R-:W-:Y:S01]  /*2d560*/  PRMT R74, R119, 0x5410, R156 ;  /* 0x00005410774a7816 */ /* 0x000fe2000000009c */
[----:B------:R-:W-:Y:S01]  /*2d570*/  @P1 IMAD.U32 R75, R75, 0x10000, RZ ;  /* 0x000100004b4b1824 */ /* 0x000fe200078e00ff */
[----:B------:R-:W-:Y:S02]  /*2d580*/  FSEL R100, R100, RZ, !P5 ;  /* 0x000000ff64647208 */ /* 0x000fe40006800000 */
[----:B------:R-:W-:-:S03]  /*2d590*/  PLOP3.LUT P5, PT, P5, PT, PT, 0x8, 0x80 ;  /* 0x000000000080781c */ /* 0x000fc60002fae170 */
[----:B------:R-:W-:-:S05]  /*2d5a0*/  @P1 FADD.FTZ R100, R75, R100 ;  /* 0x000000644b641221 */ /* 0x000fca0000010000 */
[----:B------:R-:W-:-:S04]  /*2d5b0*/  F2FP.BF16.F32.PACK_AB R75, RZ, R100 ;  /* 0x00000064ff4b723e */ /* 0x000fc800000010ff */
[----:B------:R-:W-:-:S07]  /*2d5c0*/  PRMT R75, R154, 0x5410, R75 ;  /* 0x000054109a4b7816 */ /* 0x000fce000000004b */
.L_x_777:
        /* <DEDUP_REMOVED lines=43> */
.L_x_818:
[----:B------:R-:W-:Y:S01]  /*2d880*/  MOV R119, R79 ;  /* 0x0000004f00777202 */ /* 0x000fe20000000f00 */
[----:B------:R-:W-:-:S07]  /*2d890*/  VIADD R78, R78, 0x20 ;  /* 0x000000204e4e7836 */ /* 0x000fce0000000000 */
.L_x_695:
[----:B------:R-:W-:Y:S05]  /*2d8a0*/  BSYNC.RECONVERGENT B0 ;  /* 0x0000000000007941 */ /* 0x000fea0003800200 */
.L_x_694:
        /* <DEDUP_REMOVED lines=35> */
.L_x_824:
        /* <DEDUP_REMOVED lines=13> */
.L_x_826:
[----:B------:R-:W-:Y:S05]  /*2dbb0*/  BSYNC.RECONVERGENT B2 ;  /* 0x0000000000027941 */ /* 0x000fea0003800200 */
.L_x_825:
        /* <DEDUP_REMOVED lines=61> */
.L_x_823:
[----:B------:R-:W-:Y:S05]  /*2df90*/  BSYNC.RECONVERGENT B1 ;  /* 0x0000000000017941 */ /* 0x000fea0003800200 */
.L_x_822:
[----:B------:R-:W0:Y:S01]  /*2dfa0*/  LDC R99, c[0x0][0x408] ;  /* 0x00010200ff637b82 */ /* 0x000e220000000800 */
[----:B------:R-:W-:Y:S01]  /*2dfb0*/  I2FP.F32.U32 R3, R0 ;  /* 0x0000000000037245 */ /* 0x000fe20000201000 */
[----:B------:R-:W-:Y:S01]  /*2dfc0*/  IMAD.MOV.U32 R157, RZ, RZ, 0x2f800000 ;  /* 0x2f800000ff9d7424 */ /* 0x000fe200078e00ff */
[----:B------:R-:W-:Y:S01]  /*2dfd0*/  LOP3.LUT R18, R18, 0xffffffef, RZ, 0xc0, !PT ;  /* 0xffffffef12127812 */ /* 0x000fe200078ec0ff */
[C---:B-----5:R-:W-:Y:S01]  /*2dfe0*/  IMAD.U32 R4, R72.reuse, 0x10000, RZ ;  /* 0x0001000048047824 */ /* 0x060fe200078e00ff */
[----:B------:R-:W-:Y:S01]  /*2dff0*/  BSSY.RECONVERGENT B1, `(.L_x_827) ;  /* 0x0000060000017945 */ /* 0x000fe20003800200 */
[----:B------:R-:W-:Y:S01]  /*2e000*/  FFMA.FTZ R3, R3, R157, 1.1641532182693481445e-10 ;  /* 0x2f00000003037423 */ /* 0x000fe2000001009d */
[----:B------:R-:W-:Y:S01]  /*2e010*/  PRMT R0, R72, 0x7632, R0 ;  /* 0x0000763248007816 */ /* 0x000fe20000000000 */
[----:B------:R-:W1:Y:S01]  /*2e020*/  LDC R156, c[0x0][0x404] ;  /* 0x00010100ff9c7b82 */ /* 0x000e620000000800 */
[----:B0-----:R-:W-:Y:S02]  /*2e030*/  FMUL.FTZ R4, R4, R99 ;  /* 0x0000006304047220 */ /* 0x001fe40000410000 */
[----:B-1----:R-:W-:Y:S01]  /*2e040*/  FSETP.GTU.FTZ.AND P2, PT, R3, R156, PT ;  /* 0x0000009c0300720b */ /* 0x002fe20003f5c000 */
        /* <DEDUP_REMOVED lines=15> */
.L_x_829:
        /* <DEDUP_REMOVED lines=13> */
.L_x_831:
[----:B------:R-:W-:Y:S05]  /*2e210*/  BSYNC.RECONVERGENT B2 ;  /* 0x0000000000027941 */ /* 0x000fea0003800200 */
.L_x_830:
        /* <DEDUP_REMOVED lines=61> */
.L_x_828:
[----:B------:R-:W-:Y:S05]  /*2e5f0*/  BSYNC.RECONVERGENT B1 ;  /* 0x0000000000017941 */ /* 0x000fea0003800200 */
.L_x_827:
[----:B------:R-:W-:Y:S01]  /*2e600*/  I2FP.F32.U32 R2, R3 ;  /* 0x0000000300027245 */ /* 0x000fe20000201000 */
[----:B------:R-:W-:Y:S01]  /*2e610*/  IMAD.U32 R3, R68, 0x10000, RZ ;  /* 0x0001000044037824 */ /* 0x000fe200078e00ff */
[----:B------:R-:W-:Y:S01]  /*2e620*/  @P1 SHF.L.U32 R5, R64, 0x10, RZ ;  /* 0x0000001040051819 */ /* 0x000fe200000006ff */
[----:B------:R-:W-:Y:S02]  /*2e630*/  BSSY.RECONVERGENT B1, `(.L_x_832) ;  /* 0x0000062000017945 */ /* 0x000fe40003800200 */
[----:B------:R-:W-:Y:S01]  /*2e640*/  FFMA.FTZ R2, R2, R157, 1.1641532182693481445e-10 ;  /* 0x2f00000002027423 */ /* 0x000fe2000001009d */
[----:B------:R-:W-:-:S04]  /*2e650*/  FMUL.FTZ R3, R3, R99 ;  /* 0x0000006303037220 */ /* 0x000fc80000410000 */
[----:B------:R-:W-:-:S04]  /*2e660*/  FSETP.GTU.FTZ.AND P2, PT, R2, R156, PT ;  /* 0x0000009c0200720b */ /* 0x000fc80003f5c000 */
[----:B------:R-:W-:Y:S02]  /*2e670*/  FSEL R3, R3, RZ, !P2 ;  /* 0x000000ff03037208 */ /* 0x000fe40005000000 */
[----:B------:R-:W-:Y:S02]  /*2e680*/  SEL R2, RZ, 0x1, P2 ;  /* 0x00000001ff027807 */ /* 0x000fe40001000000 */
[----:B------:R-:W-:Y:S01]  /*2e690*/  ISETP.NE.AND P2, PT, R4, 0x1, PT ;  /* 0x000000010400780c */ /* 0x000fe20003f45270 */
[----:B------:R-:W-:Y:S01]  /*2e6a0*/  FADD.FTZ R3, R8, R3 ;  /* 0x0000000308037221 */ /* 0x000fe20000010000 */
[----:B------:R-:W-:Y:S01]  /*2e6b0*/  PRMT R8, R2, 0x7610, R8 ;  /* 0x0000761002087816 */ /* 0x000fe20000000008 */
[----:B------:R-:W-:Y:S02]  /*2e6c0*/  IMAD.MOV.U32 R2, RZ, RZ, 0x2 ;  /* 0x00000002ff027424 */ /* 0x000fe400078e00ff */
[--C-:B------:R-:W-:Y:S01]  /*2e6d0*/  @P1 FADD.FTZ R112, R5, R3.reuse ;  /* 0x0000000305701221 */ /* 0x100fe20000010000 */
[----:B------:R-:W-:Y:S01]  /*2e6e0*/  @!P1 IMAD.MOV.U32 R112, RZ, RZ, R3 ;  /* 0x000000ffff709224 */ /* 0x000fe200078e0003 */
[----:B------:R-:W-:-:S04]  /*2e6f0*/  MOV R3, R12 ;  /* 0x0000000c00037202 */ /* 0x000fc80000000f00 */
[----:B------:R-:W-:Y:S02]  /*2e700*/  F2FP.BF16.F32.PACK_AB R72, RZ, R112 ;  /* 0x00000070ff48723e */ /* 0x000fe400000010ff */
        /* <DEDUP_REMOVED lines=9> */
.L_x_834:
        /* <DEDUP_REMOVED lines=13> */
.L_x_836:
[----:B------:R-:W-:Y:S05]  /*2e870*/  BSYNC.RECONVERGENT B2 ;  /* 0x0000000000027941 */ /* 0x000fea0003800200 */
.L_x_835:
        /* <DEDUP_REMOVED lines=61> */
.L_x_833:
[----:B------:R-:W-:Y:S05]  /*2ec50*/  BSYNC.RECONVERGENT B1 ;  /* 0x0000000000017941 */ /* 0x000fea0003800200 */
.L_x_832:
[----:B------:R-:W-:Y:S01]  /*2ec60*/  I2FP.F32.U32 R3, R3 ;  /* 0x0000000300037245 */ /* 0x000fe20000201000 */
[----:B------:R-:W-:Y:S01]  /*2ec70*/  IMAD.U32 R0, R0, 0x10000, RZ ;  /* 0x0001000000007824 */ /* 0x000fe200078e00ff */
[----:B------:R-:W-:Y:S01]  /*2ec80*/  LOP3.LUT R18, R18, 0xfffffff7, RZ, 0xc0, !PT ;  /* 0xfffffff712127812 */ /* 0x000fe200078ec0ff */
[----:B------:R-:W-:Y:S01]  /*2ec90*/  BSSY.RECONVERGENT B1, `(.L_x_837) ;  /* 0x000005e000017945 */ /* 0x000fe20003800200 */
[----:B------:R-:W-:Y:S01]  /*2eca0*/  MOV R4, R12 ;  /* 0x0000000c00047202 */ /* 0x000fe20000000f00 */
[----:B------:R-:W-:Y:S01]  /*2ecb0*/  FFMA.FTZ R3, R3, R157, 1.1641532182693481445e-10 ;  /* 0x2f00000003037423 */ /* 0x000fe2000001009d */
[----:B------:R-:W-:-:S04]  /*2ecc0*/  FMUL.FTZ R0, R0, R99 ;  /* 0x0000006300007220 */ /* 0x000fc80000410000 */
        /* <DEDUP_REMOVED lines=15> */
.L_x_839:
        /* <DEDUP_REMOVED lines=13> */
.L_x_841:
[----:B------:R-:W-:Y:S05]  /*2ee90*/  BSYNC.RECONVERGENT B2 ;  /* 0x0000000000027941 */ /* 0x000fea0003800200 */
.L_x_840:
        /* <DEDUP_REMOVED lines=61> */
.L_x_838:
[----:B------:R-:W-:Y:S05]  /*2f270*/  BSYNC.RECONVERGENT B1 ;  /* 0x0000000000017941 */ /* 0x000fea0003800200 */
.L_x_837:
        /* <DEDUP_REMOVED lines=13> */
[----:B------:R-:W-:Y:S02]  /*2f350*/  IMAD.MOV.U32 R2, RZ, RZ, 0x2 ;  /* 0x00000002ff027424 */ /* 0x000fe400078e00ff */
        /* <DEDUP_REMOVED lines=14> */
.L_x_844:
        /* <DEDUP_REMOVED lines=13> */
.L_x_846:
[----:B------:R-:W-:Y:S05]  /*2f510*/  BSYNC.RECONVERGENT B2 ;  /* 0x0000000000027941 */ /* 0x000fea0003800200 */
.L_x_845:
        /* <DEDUP_REMOVED lines=61> */
.L_x_843:
[----:B------:R-:W-:Y:S05]  /*2f8f0*/  BSYNC.RECONVERGENT B1 ;  /* 0x0000000000017941 */ /* 0x000fea0003800200 */
.L_x_842:
[----:B------:R-:W-:Y:S01]  /*2f900*/  I2FP.F32.U32 R0, R0 ;  /* 0x0000000000007245 */ /* 0x000fe20000201000 */
[----:B------:R-:W-:Y:S01]  /*2f910*/  BSSY.RECONVERGENT B1, `(.L_x_847) ;  /* 0x0000061000017945 */ /* 0x000fe20003800200 */
[C---:B------:R-:W-:Y:S01]  /*2f920*/  SHF.L.U32 R3, R73.reuse, 0x10, RZ ;  /* 0x0000001049037819 */ /* 0x040fe200000006ff */
[----:B------:R-:W-:Y:S01]  /*2f930*/  IMAD.MOV.U32 R4, RZ, RZ, 0x2 ;  /* 0x00000002ff047424 */ /* 0x000fe200078e00ff */
[----:B------:R-:W-:Y:S01]  /*2f940*/  LOP3.LUT R18, R18, 0xfffffffb, RZ, 0xc0, !PT ;  /* 0xfffffffb12127812 */ /* 0x000fe200078ec0ff */
[----:B------:R-:W-:Y:S01]  /*2f950*/  FFMA.FTZ R0, R0, R157, 1.1641532182693481445e-10 ;  /* 0x2f00000000007423 */ /* 0x000fe2000001009d */
[----:B------:R-:W-:Y:S01]  /*2f960*/  PRMT R45, R73, 0x7632, R45 ;  /* 0x00007632492d7816 */ /* 0x000fe2000000002d */
[----:B------:R-:W-:-:S03]  /*2f970*/  FMUL.FTZ R3, R3, R99 ;  /* 0x0000006303037220 */ /* 0x000fc60000410000 */
        /* <DEDUP_REMOVED lines=15> */
.L_x_849:
        /* <DEDUP_REMOVED lines=13> */
.L_x_851:
[----:B------:R-:W-:Y:S05]  /*2fb40*/  BSYNC.RECONVERGENT B2 ;  /* 0x0000000000027941 */ /* 0x000fea0003800200 */
.L_x_850:
        /* <DEDUP_REMOVED lines=61> */
.L_x_848:
[----:B------:R-:W-:Y:S05]  /*2ff20*/  BSYNC.RECONVERGENT B1 ;  /* 0x0000000000017941 */ /* 0x000fea0003800200 */
.L_x_847:
        /* <DEDUP_REMOVED lines=26> */
.L_x_854:
        /* <DEDUP_REMOVED lines=13> */
.L_x_856:
[----:B------:R-:W-:Y:S05]  /*301a0*/  BSYNC.RECONVERGENT B2 ;  /* 0x0000000000027941 */ /* 0x000fea0003800200 */
.L_x_855:
        /* <DEDUP_REMOVED lines=61> */
.L_x_853:
[----:B------:R-:W-:Y:S05]  /*30580*/  BSYNC.RECONVERGENT B1 ;  /* 0x0000000000017941 */ /* 0x000fea0003800200 */
.L_x_852:
        /* <DEDUP_REMOVED lines=22> */
.L_x_859:
        /* <DEDUP_REMOVED lines=13> */
.L_x_861:
[----:B------:R-:W-:Y:S05]  /*307c0*/  BSYNC.RECONVERGENT B2 ;  /* 0x0000000000027941 */ /* 0x000fea0003800200 */
.L_x_860:
        /* <DEDUP_REMOVED lines=61> */
.L_x_858:
[----:B------:R-:W-:Y:S05]  /*30ba0*/  BSYNC.RECONVERGENT B1 ;  /* 0x0000000000017941 */ /* 0x000fea0003800200 */
.L_x_857:
        /* <DEDUP_REMOVED lines=28> */
.L_x_864:
        /* <DEDUP_REMOVED lines=13> */
.L_x_866:
[----:B------:R-:W-:Y:S05]  /*30e40*/  BSYNC.RECONVERGENT B2 ;  /* 0x0000000000027941 */ /* 0x000fea0003800200 */
.L_x_865:
        /* <DEDUP_REMOVED lines=61> */
.L_x_863:
[----:B------:R-:W-:Y:S05]  /*31220*/  BSYNC.RECONVERGENT B1 ;  /* 0x0000000000017941 */ /* 0x000fea0003800200 */
.L_x_862:
        /* <DEDUP_REMOVED lines=21> */
.L_x_869:
        /* <DEDUP_REMOVED lines=13> */
.L_x_871:
[----:B------:R-:W-:Y:S05]  /*31450*/  BSYNC.RECONVERGENT B2 ;  /* 0x0000000000027941 */ /* 0x000fea0003800200 */
.L_x_870:
        /* <DEDUP_REMOVED lines=61> */
.L_x_868:
[----:B------:R-:W-:Y:S05]  /*31830*/  BSYNC.RECONVERGENT B1 ;  /* 0x0000000000017941 */ /* 0x000fea0003800200 */
.L_x_867:
        /* <DEDUP_REMOVED lines=26> */
.L_x_874:
        /* <DEDUP_REMOVED lines=13> */
.L_x_876:
[----:B------:R-:W-:Y:S05]  /*31ab0*/  BSYNC.RECONVERGENT B2 ;  /* 0x0000000000027941 */ /* 0x000fea0003800200 */
.L_x_875:
        /* <DEDUP_REMOVED lines=61> */
.L_x_873:
[----:B------:R-:W-:Y:S05]  /*31e90*/  BSYNC.RECONVERGENT B1 ;  /* 0x0000000000017941 */ /* 0x000fea0003800200 */
.L_x_872:
        /* <DEDUP_REMOVED lines=20> */
.L_x_879:
        /* <DEDUP_REMOVED lines=13> */
.L_x_881:
[----:B------:R-:W-:Y:S05]  /*320b0*/  BSYNC.RECONVERGENT B2 ;  /* 0x0000000000027941 */ /* 0x000fea0003800200 */
.L_x_880:
        /* <DEDUP_REMOVED lines=61> */
.L_x_878:
[----:B------:R-:W-:Y:S05]  /*32490*/  BSYNC.RECONVERGENT B1 ;  /* 0x0000000000017941 */ /* 0x000fea0003800200 */
.L_x_877:
        /* <DEDUP_REMOVED lines=27> */
.L_x_884:
        /* <DEDUP_REMOVED lines=13> */
.L_x_886:
[----:B------:R-:W-:Y:S05]  /*32720*/  BSYNC.RECONVERGENT B2 ;  /* 0x0000000000027941 */ /* 0x000fea0003800200 */
.L_x_885:
        /* <DEDUP_REMOVED lines=61> */
.L_x_883:
[----:B------:R-:W-:Y:S05]  /*32b00*/  BSYNC.RECONVERGENT B1 ;  /* 0x0000000000017941 */ /* 0x000fea0003800200 */
.L_x_882:
        /* <DEDUP_REMOVED lines=21> */
.L_x_889:
        /* <DEDUP_REMOVED lines=13> */
.L_x_891:
[----:B------:R-:W-:Y:S05]  /*32d30*/  BSYNC.RECONVERGENT B2 ;  /* 0x0000000000027941 */ /* 0x000fea0003800200 */
.L_x_890:
        /* <DEDUP_REMOVED lines=61> */
.L_x_888:
[----:B------:R-:W-:Y:S05]  /*33110*/  BSYNC.RECONVERGENT B1 ;  /* 0x0000000000017941 */ /* 0x000fea0003800200 */
.L_x_887:
        /* <DEDUP_REMOVED lines=26> */
.L_x_894:
        /* <DEDUP_REMOVED lines=13> */
.L_x_896:
[----:B------:R-:W-:Y:S05]  /*33390*/  BSYNC.RECONVERGENT B2 ;  /* 0x0000000000027941 */ /* 0x000fea0003800200 */
.L_x_895:
        /* <DEDUP_REMOVED lines=61> */
.L_x_893:
[----:B------:R-:W-:Y:S05]  /*33770*/  BSYNC.RECONVERGENT B1 ;  /* 0x0000000000017941 */ /* 0x000fea0003800200 */
.L_x_892:
        /* <DEDUP_REMOVED lines=20> */
.L_x_899:
        /* <DEDUP_REMOVED lines=16> */
.L_x_901:
[----:B------:R-:W-:Y:S05]  /*339c0*/  BSYNC.RECONVERGENT B2 ;  /* 0x0000000000027941 */ /* 0x000fea0003800200 */
.L_x_900:
        /* <DEDUP_REMOVED lines=61> */
.L_x_898:
[----:B------:R-:W-:Y:S05]  /*33da0*/  BSYNC.RECONVERGENT B1 ;  /* 0x0000000000017941 */ /* 0x000fea0003800200 */
.L_x_897:
        /* <DEDUP_REMOVED lines=20> */
.L_x_821:
        /* <DEDUP_REMOVED lines=16> */
.L_x_905:
        /* <DEDUP_REMOVED lines=13> */
.L_x_907:
[----:B------:R-:W-:Y:S05]  /*340c0*/  BSYNC.RECONVERGENT B2 ;  /* 0x0000000000027941 */ /* 0x000fea0003800200 */
.L_x_906:
        /* <DEDUP_REMOVED lines=61> */
.L_x_904:
[----:B------:R-:W-:Y:S05]  /*344a0*/  BSYNC.RECONVERGENT B1 ;  /* 0x0000000000017941 */ /* 0x000fea0003800200 */
.L_x_903:
[----:B------:R-:W0:Y:S01]  /*344b0*/  LDC R99, c[0x0][0x408] ;  /* 0x00010200ff637b82 */ /* 0x000e220000000800 */
[----:B------:R-:W-:Y:S01]  /*344c0*/  HFMA2 R158, -RZ, RZ, 0.1171875, 0 ;  /* 0x2f800000ff9e7431 */ /* 0x000fe200000001ff */
[----:B------:R-:W-:Y:S01]  /*344d0*/  I2FP.F32.U32 R14, R29 ;  /* 0x0000001d000e7245 */ /* 0x000fe20000201000 */
[----:B-----5:R-:W-:Y:S01]  /*344e0*/  IMAD.U32 R29, R72, 0x10000, RZ ;  /* 0x00010000481d7824 */ /* 0x020fe200078e00ff */
[----:B------:R-:W-:Y:S01]  /*344f0*/  LOP3.LUT R18, R18, 0xffffffef, RZ, 0xc0, !PT ;  /* 0xffffffef12127812 */ /* 0x000fe200078ec0ff */
[----:B------:R-:W-:Y:S01]  /*34500*/  BSSY.RECONVERGENT B1, `(.L_x_908) ;  /* 0x0000063000017945 */ /* 0x000fe20003800200 */
[----:B------:R-:W-:Y:S02]  /*34510*/  IMAD.MOV.U32 R45, RZ, RZ, R12 ;  /* 0x000000ffff2d7224 */ /* 0x000fe400078e000c */
[----:B------:R-:W1:Y:S01]  /*34520*/  LDC R157, c[0x0][0x404] ;  /* 0x00010100ff9d7b82 */ /* 0x000e620000000800 */
[----:B------:R-:W-:Y:S01]  /*34530*/  FFMA.FTZ R14, R14, R158, 1.1641532182693481445e-10 ;  /* 0x2f0000000e0e7423 */ /* 0x000fe2000001009e */
[----:B0-----:R-:W-:-:S04]  /*34540*/  FMUL.FTZ R29, R29, R99 ;  /* 0x000000631d1d7220 */ /* 0x001fc80000410000 */
[----:B-1----:R-:W-:Y:S01]  /*34550*/  FSETP.GTU.FTZ.AND P2, PT, R14, R157, PT ;  /* 0x0000009d0e00720b */ /* 0x002fe20003f5c000 */
[----:B------:R-:W-:-:S03]  /*34560*/  @P1 IMAD.U32 R14, R64, 0x10000, RZ ;  /* 0x00010000400e1824 */ /* 0x000fc600078e00ff */
[----:B------:R-:W-:Y:S02]  /*34570*/  FSEL R112, R29, RZ, !P2 ;  /* 0x000000ff1d707208 */ /* 0x000fe40005000000 */
[----:B------:R-:W-:Y:S02]  /*34580*/  PLOP3.LUT P2, PT, P2, PT, PT, 0x8, 0x80 ;  /* 0x000000000080781c */ /* 0x000fe4000174e170 */
[----:B------:R-:W-:Y:S01]  /*34590*/  PRMT R29, R72, 0x7632, R29 ;  /* 0x00007632481d7816 */ /* 0x000fe2000000001d */
        /* <DEDUP_REMOVED lines=14> */
.L_x_910:
        /* <DEDUP_REMOVED lines=13> */
.L_x_912:
[----:B------:R-:W-:Y:S05]  /*34750*/  BSYNC.RECONVERGENT B2 ;  /* 0x0000000000027941 */ /* 0x000fea0003800200 */
.L_x_911:
        /* <DEDUP_REMOVED lines=61> */
.L_x_909:
[----:B------:R-:W-:Y:S05]  /*34b30*/  BSYNC.RECONVERGENT B1 ;  /* 0x0000000000017941 */ /* 0x000fea0003800200 */
.L_x_908:
        /* <DEDUP_REMOVED lines=26> */
.L_x_915:
        /* <DEDUP_REMOVED lines=13> */
.L_x_917:
[----:B------:R-:W-:Y:S05]  /*34db0*/  BSYNC.RECONVERGENT B2 ;  /* 0x0000000000027941 */ /* 0x000fea0003800200 */
.L_x_916:
        /* <DEDUP_REMOVED lines=61> */
.L_x_914:
[----:B------:R-:W-:Y:S05]  /*35190*/  BSYNC.RECONVERGENT B1 ;  /* 0x0000000000017941 */ /* 0x000fea0003800200 */
.L_x_913:
[----:B------:R-:W-:Y:S01]  /*351a0*/  I2FP.F32.U32 R14, R30 ;  /* 0x0000001e000e7245 */ /* 0x000fe20000201000 */
[----:B------:R-:W-:Y:S01]  /*351b0*/  BSSY.RECONVERGENT B1, `(.L_x_918) ;  /* 0x0000064000017945 */ /* 0x000fe20003800200 */
[C---:B------:R-:W-:Y:S02]  /*351c0*/  SHF.L.U32 R30, R73.reuse, 0x10, RZ ;  /* 0x00000010491e7819 */ /* 0x040fe400000006ff */
[----:B------:R-:W-:Y:S01]  /*351d0*/  LOP3.LUT R18, R18, 0xfffffffb, RZ, 0xc0, !PT ;  /* 0xfffffffb12127812 */ /* 0x000fe200078ec0ff */
        /* <DEDUP_REMOVED lines=22> */
.L_x_920:
        /* <DEDUP_REMOVED lines=13> */
.L_x_922:
[----:B------:R-:W-:Y:S05]  /*35410*/  BSYNC.RECONVERGENT B2 ;  /* 0x0000000000027941 */ /* 0x000fea0003800200 */
.L_x_921:
        /* <DEDUP_REMOVED lines=61> */
.L_x_919:
[----:B------:R-:W-:Y:S05]  /*357f0*/  BSYNC.RECONVERGENT B1 ;  /* 0x0000000000017941 */ /* 0x000fea0003800200 */
.L_x_918:
        /* <DEDUP_REMOVED lines=26> */
.L_x_925:
        /* <DEDUP_REMOVED lines=13> */
.L_x_927:
[----:B------:R-:W-:Y:S05]  /*35a70*/  BSYNC.RECONVERGENT B2 ;  /* 0x0000000000027941 */ /* 0x000fea0003800200 */
.L_x_926:
        /* <DEDUP_REMOVED lines=61> */
.L_x_924:
[----:B------:R-:W-:Y:S05]  /*35e50*/  BSYNC.RECONVERGENT B1 ;  /* 0x0000000000017941 */ /* 0x000fea0003800200 */
.L_x_923:
        /* <DEDUP_REMOVED lines=24> */
.L_x_930:
        /* <DEDUP_REMOVED lines=13> */
.L_x_932:
[----:B------:R-:W-:Y:S05]  /*360b0*/  BSYNC.RECONVERGENT B2 ;  /* 0x0000000000027941 */ /* 0x000fea0003800200 */
.L_x_931:
        /* <DEDUP_REMOVED lines=61> */
.L_x_929:
[----:B------:R-:W-:Y:S05]  /*36490*/  BSYNC.RECONVERGENT B1 ;  /* 0x0000000000017941 */ /* 0x000fea0003800200 */
.L_x_928:
        /* <DEDUP_REMOVED lines=24> */
.L_x_935:
        /* <DEDUP_REMOVED lines=13> */
.L_x_937:
[----:B------:R-:W-:Y:S05]  /*366f0*/  BSYNC.RECONVERGENT B2 ;  /* 0x0000000000027941 */ /* 0x000fea0003800200 */
.L_x_936:
        /* <DEDUP_REMOVED lines=61> */
.L_x_934:
[----:B------:R-:W-:Y:S05]  /*36ad0*/  BSYNC.RECONVERGENT B1 ;  /* 0x0000000000017941 */ /* 0x000fea0003800200 */
.L_x_933:
        /* <DEDUP_REMOVED lines=24> */
.L_x_940:
        /* <DEDUP_REMOVED lines=13> */
.L_x_942:
[----:B------:R-:W-:Y:S05]  /*36d30*/  BSYNC.RECONVERGENT B2 ;  /* 0x0000000000027941 */ /* 0x000fea0003800200 */
.L_x_941:
        /* <DEDUP_REMOVED lines=61> */
.L_x_939:
[----:B------:R-:W-:Y:S05]  /*37110*/  BSYNC.RECONVERGENT B1 ;  /* 0x0000000000017941 */ /* 0x000fea0003800200 */
.L_x_938:
        /* <DEDUP_REMOVED lines=15> */
.L_x_902:
[----:B------:R-:W0:Y:S01]  /*37210*/  LDC.64 R76, c[0x0][0x3a8] ;  /* 0x0000ea00ff4c7b82 */ /* 0x000e220000000a00 */
[C---:B------:R-:W-:Y:S02]  /*37220*/  LOP3.LUT P6, RZ, R18.reuse, 0x8, RZ, 0xc0, !PT ;  /* 0x0000000812ff7812 */ /* 0x040fe400078cc0ff */
[----:B------:R-:W-:Y:S01]  /*37230*/  LOP3.LUT P1, RZ, R18, 0x10, RZ, 0xc0, !PT ;  /* 0x0000001012ff7812 */ /* 0x000fe2000782c0ff */
[----:B0-----:R-:W-:-:S05]  /*37240*/  IMAD.WIDE.U32 R76, R78, 0x10, R76 ;  /* 0x000000104e4c7825 */ /* 0x001fca00078e004c */
[----:B------:R0:W-:Y:S02]  /*37250*/  STG.E.128 desc[UR6][R76.64], R72 ;  /* 0x000000484c007986 */ /* 0x0001e4000c101d06 */
[----:B0-----:R-:W-:Y:S02]  /*37260*/  SEL R74, RZ, 0x1000000, !P5 ;  /* 0x01000000ff4a7807 */ /* 0x001fe40006800000 */
[----:B------:R-:W-:Y:S02]  /*37270*/  SEL R75, RZ, 0x10000, !P4 ;  /* 0x00010000ff4b7807 */ /* 0x000fe40006000000 */
[----:B------:R-:W-:Y:S02]  /*37280*/  SEL R76, RZ, 0x100, !P3 ;  /* 0x00000100ff4c7807 */ /* 0x000fe40005800000 */
[C---:B------:R-:W-:Y:S02]  /*37290*/  LOP3.LUT P5, RZ, R18.reuse, 0x4, RZ, 0xc0, !PT ;  /* 0x0000000412ff7812 */ /* 0x040fe400078ac0ff */
[----:B------:R-:W-:-:S02]  /*372a0*/  LOP3.LUT P4, RZ, R18, 0x2, RZ, 0xc0, !PT ;  /* 0x0000000212ff7812 */ /* 0x000fc4000788c0ff */
[----:B------:R-:W-:Y:S02]  /*372b0*/  LOP3.LUT R74, R76, R74, R75, 0xfe, !PT ;  /* 0x0000004a4c4a7212 */ /* 0x000fe400078efe4b */
[----:B------:R-:W-:Y:S02]  /*372c0*/  SEL R76, RZ, 0x100, !P6 ;  /* 0x00000100ff4c7807 */ /* 0x000fe40007000000 */
[----:B------:R-:W-:Y:S02]  /*372d0*/  SEL R72, RZ, 0x1000000, !P4 ;  /* 0x01000000ff487807 */ /* 0x000fe40006000000 */
[----:B------:R-:W-:Y:S02]  /*372e0*/  SEL R73, RZ, 0x10000, !P5 ;  /* 0x00010000ff497807 */ /* 0x000fe40006800000 */
[----:B------:R-:W-:Y:S02]  /*372f0*/  SEL R75, RZ, 0x1, !P2 ;  /* 0x00000001ff4b7807 */ /* 0x000fe40005000000 */
[----:B------:R-:W-:-:S02]  /*37300*/  LOP3.LUT R72, R76, R72, R73, 0xfe, !PT ;  /* 0x000000484c487212 */ /* 0x000fc400078efe49 */
[----:B------:R-:W0:Y:S01]  /*37310*/  LDC.64 R76, c[0x0][0x3b0] ;  /* 0x0000ec00ff4c7b82 */ /* 0x000e220000000a00 */
        /* <DEDUP_REMOVED lines=26> */
.L_x_943:
[----:B------:R-:W-:Y:S01]  /*374c0*/  IMAD.MOV.U32 R119, RZ, RZ, R79 ;  /* 0x000000ffff777224 */ /* 0x000fe200078e004f */
[----:B------:R-:W-:-:S07]  /*374d0*/  IADD3 R78, PT, PT, R78, 0x20, RZ ;  /* 0x000000204e4e7810 */ /* 0x000fce0007ffe0ff */
.L_x_820:
[----:B------:R-:W-:Y:S05]  /*374e0*/  BSYNC.RECONVERGENT B0 ;  /* 0x0000000000007941 */ /* 0x000fea0003800200 */
.L_x_819:
        /* <DEDUP_REMOVED lines=35> */
.L_x_949:
        /* <DEDUP_REMOVED lines=13> */
.L_x_951:
[----:B------:R-:W-:Y:S05]  /*377f0*/  BSYNC.RECONVERGENT B2 ;  /* 0x0000000000027941 */ /* 0x000fea0003800200 */
.L_x_950:
        /* <DEDUP_REMOVED lines=61> */
.L_x_948:
[----:B------:R-:W-:Y:S05]  /*37bd0*/  BSYNC.RECONVERGENT B1 ;  /* 0x0000000000017941 */ /* 0x000fea0003800200 */
.L_x_947:
[----:B------:R-:W0:Y:S01]  /*37be0*/  LDC R98, c[0x0][0x408] ;  /* 0x00010200ff627b82 */ /* 0x000e220000000800 */
[----:B------:R-:W-:Y:S01]  /*37bf0*/  HFMA2 R157, -RZ, RZ, 0.1171875, 0 ;  /* 0x2f800000ff9d7431 */ /* 0x000fe200000001ff */
[----:B------:R-:W-:Y:S01]  /*37c00*/  I2FP.F32.U32 R3, R0 ;  /* 0x0000000000037245 */ /* 0x000fe20000201000 */
[----:B-----5:R-:W-:Y:S01]  /*37c10*/  IMAD.U32 R4, R72, 0x10000, RZ ;  /* 0x0001000048047824 */ /* 0x020fe200078e00ff */
[----:B------:R-:W-:Y:S01]  /*37c20*/  LOP3.LUT R18, R18, 0xffffffef, RZ, 0xc0, !PT ;  /* 0xffffffef12127812 */ /* 0x000fe200078ec0ff */
[----:B------:R-:W-:Y:S01]  /*37c30*/  BSSY.RECONVERGENT B1, `(.L_x_952) ;  /* 0x0000060000017945 */ /* 0x000fe20003800200 */
[----:B------:R-:W-:Y:S02]  /*37c40*/  PRMT R0, R72, 0x7632, R0 ;  /* 0x0000763248007816 */ /* 0x000fe40000000000 */
[----:B------:R-:W1:Y:S01]  /*37c50*/  LDC R156, c[0x0][0x404] ;  /* 0x00010100ff9c7b82 */ /* 0x000e620000000800 */
[----:B------:R-:W-:Y:S01]  /*37c60*/  FFMA.FTZ R3, R3, R157, 1.1641532182693481445e-10 ;  /* 0x2f00000003037423 */ /* 0x000fe2000001009d */
[----:B0-----:R-:W-:-:S04]  /*37c70*/  FMUL.FTZ R4, R4, R98 ;  /* 0x0000006204047220 */ /* 0x001fc80000410000 */
[----:B-1----:R-:W-:Y:S02]  /*37c80*/  FSETP.GTU.FTZ.AND P2, PT, R3, R156, PT ;  /* 0x0000009c0300720b */ /* 0x002fe40003f5c000 */
        /* <DEDUP_REMOVED lines=15> */
.L_x_954:
        /* <DEDUP_REMOVED lines=13> */
.L_x_956:
[----:B------:R-:W-:Y:S05]  /*37e50*/  BSYNC.RECONVERGENT B2 ;  /* 0x0000000000027941 */ /* 0x000fea0003800200 */
.L_x_955:
        /* <DEDUP_REMOVED lines=61> */
.L_x_953:
[----:B------:R-:W-:Y:S05]  /*38230*/  BSYNC.RECONVERGENT B1 ;  /* 0x0000000000017941 */ /* 0x000fea0003800200 */
.L_x_952:
[----:B------:R-:W-:Y:S01]  /*38240*/  I2FP.F32.U32 R2, R3 ;  /* 0x0000000300027245 */ /* 0x000fe20000201000 */
[----:B------:R-:W-:Y:S01]  /*38250*/  IMAD.U32 R3, R68, 0x10000, RZ ;  /* 0x0001000044037824 */ /* 0x000fe200078e00ff */
[----:B------:R-:W-:Y:S01]  /*38260*/  BSSY.RECONVERGENT B1, `(.L_x_957) ;  /* 0x0000063000017945 */ /* 0x000fe20003800200 */
[----:B------:R-:W-:Y:S02]  /*38270*/  @P1 IMAD.U32 R5, R64, 0x10000, RZ ;  /* 0x0001000040051824 */ /* 0x000fe400078e00ff */
        /* <DEDUP_REMOVED lines=9> */
[----:B------:R-:W-:Y:S01]  /*38310*/  @P1 FADD.FTZ R113, R5, R3 ;  /* 0x0000000305711221 */ /* 0x000fe20000010000 */
[----:B------:R-:W-:Y:S01]  /*38320*/  @!P1 MOV R113, R3 ;  /* 0x0000000300719202 */ /* 0x000fe20000000f00 */
[----:B------:R-:W-:-:S03]  /*38330*/  IMAD.MOV.U32 R3, RZ, RZ, R12 ;  /* 0x000000ffff037224 */ /* 0x000fc600078e000c */
[----:B------:R-:W-:-:S03]  /*38340*/  F2FP.BF16.F32.PACK_AB R72, RZ, R113 ;  /* 0x00000071ff48723e */ /* 0x000fc600000010ff */
        /* <DEDUP_REMOVED lines=9> */
.L_x_959:
        /* <DEDUP_REMOVED lines=13> */
.L_x_961:
[----:B------:R-:W-:Y:S05]  /*384b0*/  BSYNC.RECONVERGENT B2 ;  /* 0x0000000000027941 */ /* 0x000fea0003800200 */
.L_x_960:
        /* <DEDUP_REMOVED lines=61> */
.L_x_958:
[----:B------:R-:W-:Y:S05]  /*38890*/  BSYNC.RECONVERGENT B1 ;  /* 0x0000000000017941 */ /* 0x000fea0003800200 */
.L_x_957:
        /* <DEDUP_REMOVED lines=22> */
.L_x_964:
        /* <DEDUP_REMOVED lines=13> */
.L_x_966:
[----:B------:R-:W-:Y:S05]  /*38ad0*/  BSYNC.RECONVERGENT B2 ;  /* 0x0000000000027941 */ /* 0x000fea0003800200 */
.L_x_965:
        /* <DEDUP_REMOVED lines=61> */
.L_x_963:
[----:B------:R-:W-:Y:S05]  /*38eb0*/  BSYNC.RECONVERGENT B1 ;  /* 0x0000000000017941 */ /* 0x000fea0003800200 */
.L_x_962:
        /* <DEDUP_REMOVED lines=28> */
.L_x_969:
        /* <DEDUP_REMOVED lines=13> */
.L_x_971:
[----:B------:R-:W-:Y:S05]  /*39150*/  BSYNC.RECONVERGENT B2 ;  /* 0x0000000000027941 */ /* 0x000fea0003800200 */
.L_x_970:
        /* <DEDUP_REMOVED lines=61> */
.L_x_968:
[----:B------:R-:W-:Y:S05]  /*39530*/  BSYNC.RECONVERGENT B1 ;  /* 0x0000000000017941 */ /* 0x000fea0003800200 */
.L_x_967:
        /* <DEDUP_REMOVED lines=23> */
.L_x_974:
        /* <DEDUP_REMOVED lines=13> */
.L_x_976:
[----:B------:R-:W-:Y:S05]  /*39780*/  BSYNC.RECONVERGENT B2 ;  /* 0x0000000000027941 */ /* 0x000fea0003800200 */
.L_x_975:
        /* <DEDUP_REMOVED lines=61> */
.L_x_973:
[----:B------:R-:W-:Y:S05]  /*39b60*/  BSYNC.RECONVERGENT B1 ;  /* 0x0000000000017941 */ /* 0x000fea0003800200 */
.L_x_972:
        /* <DEDUP_REMOVED lines=26> */
.L_x_979:
        /* <DEDUP_REMOVED lines=13> */
.L_x_981:
[----:B------:R-:W-:Y:S05]  /*39de0*/  BSYNC.RECONVERGENT B2 ;  /* 0x0000000000027941 */ /* 0x000fea0003800200 */
.L_x_980:
        /* <DEDUP_REMOVED lines=61> */
.L_x_978:
[----:B------:R-:W-:Y:S05]  /*3a1c0*/  BSYNC.RECONVERGENT B1 ;  /* 0x0000000000017941 */ /* 0x000fea0003800200 */
.L_x_977:
        /* <DEDUP_REMOVED lines=22> */
.L_x_984:
        /* <DEDUP_REMOVED lines=13> */
.L_x_986:
[----:B------:R-:W-:Y:S05]  /*3a400*/  BSYNC.RECONVERGENT B2 ;  /* 0x0000000000027941 */ /* 0x000fea0003800200 */
.L_x_985:
        /* <DEDUP_REMOVED lines=61> */
.L_x_983:
[----:B------:R-:W-:Y:S05]  /*3a7e0*/  BSYNC.RECONVERGENT B1 ;  /* 0x0000000000017941 */ /* 0x000fea0003800200 */
.L_x_982:
        /* <DEDUP_REMOVED lines=28> */
.L_x_989:
        /* <DEDUP_REMOVED lines=13> */
.L_x_991:
[----:B------:R-:W-:Y:S05]  /*3aa80*/  BSYNC.RECONVERGENT B2 ;  /* 0x0000000000027941 */ /* 0x000fea0003800200 */
.L_x_990:
        /* <DEDUP_REMOVED lines=61> */
.L_x_988:
[----:B------:R-:W-:Y:S05]  /*3ae60*/  BSYNC.RECONVERGENT B1 ;  /* 0x0000000000017941 */ /* 0x000fea0003800200 */
.L_x_987:
        /* <DEDUP_REMOVED lines=21> */
.L_x_994:
        /* <DEDUP_REMOVED lines=13> */
.L_x_996:
[----:B------:R-:W-:Y:S05]  /*3b090*/  BSYNC.RECONVERGENT B2 ;  /* 0x0000000000027941 */ /* 0x000fea0003800200 */
.L_x_995:
        /* <DEDUP_REMOVED lines=61> */
.L_x_993:
[----:B------:R-:W-:Y:S05]  /*3b470*/  BSYNC.RECONVERGENT B1 ;  /* 0x0000000000017941 */ /* 0x000fea0003800200 */
.L_x_992:
        /* <DEDUP_REMOVED lines=26> */
.L_x_999:
        /* <DEDUP_REMOVED lines=13> */
.L_x_1001:
[----:B------:R-:W-:Y:S05]  /*3b6f0*/  BSYNC.RECONVERGENT B2 ;  /* 0x0000000000027941 */ /* 0x000fea0003800200 */
.L_x_1000:
        /* <DEDUP_REMOVED lines=61> */
.L_x_998:
[----:B------:R-:W-:Y:S05]  /*3bad0*/  BSYNC.RECONVERGENT B1 ;  /* 0x0000000000017941 */ /* 0x000fea0003800200 */
.L_x_997:
        /* <DEDUP_REMOVED lines=20> */
.L_x_1004:
        /* <DEDUP_REMOVED lines=13> */
.L_x_1006:
[----:B------:R-:W-:Y:S05]  /*3bcf0*/  BSYNC.RECONVERGENT B2 ;  /* 0x0000000000027941 */ /* 0x000fea0003800200 */
.L_x_1005:
        /* <DEDUP_REMOVED lines=61> */
.L_x_1003:
[----:B------:R-:W-:Y:S05]  /*3c0d0*/  BSYNC.RECONVERGENT B1 ;  /* 0x0000000000017941 */ /* 0x000fea0003800200 */
.L_x_1002:
        /* <DEDUP_REMOVED lines=27> */
.L_x_1009:
        /* <DEDUP_REMOVED lines=13> */
.L_x_1011:
[----:B------:R-:W-:Y:S05]  /*3c360*/  BSYNC.RECONVERGENT B2 ;  /* 0x0000000000027941 */ /* 0x000fea0003800200 */
.L_x_1010:
        /* <DEDUP_REMOVED lines=61> */
.L_x_1008:
[----:B------:R-:W-:Y:S05]  /*3c740*/  BSYNC.RECONVERGENT B1 ;  /* 0x0000000000017941 */ /* 0x000fea0003800200 */
.L_x_1007:
        /* <DEDUP_REMOVED lines=21> */
.L_x_1014:
        /* <DEDUP_REMOVED lines=13> */
.L_x_1016:
[----:B------:R-:W-:Y:S05]  /*3c970*/  BSYNC.RECONVERGENT B2 ;  /* 0x0000000000027941 */ /* 0x000fea0003800200 */
.L_x_1015:
        /* <DEDUP_REMOVED lines=61> */
.L_x_1013:
[----:B------:R-:W-:Y:S05]  /*3cd50*/  BSYNC.RECONVERGENT B1 ;  /* 0x0000000000017941 */ /* 0x000fea0003800200 */
.L_x_1012:
        /* <DEDUP_REMOVED lines=26> */
.L_x_1019:
        /* <DEDUP_REMOVED lines=13> */
.L_x_1021:
[----:B------:R-:W-:Y:S05]  /*3cfd0*/  BSYNC.RECONVERGENT B2 ;  /* 0x0000000000027941 */ /* 0x000fea0003800200 */
.L_x_1020:
        /* <DEDUP_REMOVED lines=61> */
.L_x_1018:
[----:B------:R-:W-:Y:S05]  /*3d3b0*/  BSYNC.RECONVERGENT B1 ;  /* 0x0000000000017941 */ /* 0x000fea0003800200 */
.L_x_1017:
        /* <DEDUP_REMOVED lines=20> */
.L_x_1024:
        /* <DEDUP_REMOVED lines=16> */
.L_x_1026:
[----:B------:R-:W-:Y:S05]  /*3d600*/  BSYNC.RECONVERGENT B2 ;  /* 0x0000000000027941 */ /* 0x000fea0003800200 */
.L_x_1025:
        /* <DEDUP_REMOVED lines=61> */
.L_x_1023:
[----:B------:R-:W-:Y:S05]  /*3d9e0*/  BSYNC.RECONVERGENT B1 ;  /* 0x0000000000017941 */ /* 0x000fea0003800200 */
.L_x_1022:
        /* <DEDUP_REMOVED lines=20> */
.L_x_946:
        /* <DEDUP_REMOVED lines=16> */
.L_x_1030:
        /* <DEDUP_REMOVED lines=13> */
.L_x_1032:
[----:B------:R-:W-:Y:S05]  /*3dd00*/  BSYNC.RECONVERGENT B2 ;  /* 0x0000000000027941 */ /* 0x000fea0003800200 */
.L_x_1031:
        /* <DEDUP_REMOVED lines=61> */
.L_x_1029:
[----:B------:R-:W-:Y:S05]  /*3e0e0*/  BSYNC.RECONVERGENT B1 ;  /* 0x0000000000017941 */ /* 0x000fea0003800200 */
.L_x_1028:
[----:B------:R-:W0:Y:S01]  /*3e0f0*/  LDC R98, c[0x0][0x408] ;  /* 0x00010200ff627b82 */ /* 0x000e220000000800 */
[----:B------:R-:W-:Y:S01]  /*3e100*/  I2FP.F32.U32 R14, R31 ;  /* 0x0000001f000e7245 */ /* 0x000fe20000201000 */
[----:B------:R-:W-:Y:S01]  /*3e110*/  IMAD.MOV.U32 R158, RZ, RZ, 0x2f800000 ;  /* 0x2f800000ff9e7424 */ /* 0x000fe200078e00ff */
[----:B-----5:R-:W-:Y:S01]  /*3e120*/  SHF.L.U32 R31, R72, 0x10, RZ ;  /* 0x00000010481f7819 */ /* 0x020fe200000006ff */
[----:B------:R-:W-:Y:S01]  /*3e130*/  BSSY.RECONVERGENT B1, `(.L_x_1033) ;  /* 0x0000064000017945 */ /* 0x000fe20003800200 */
[----:B------:R-:W-:Y:S01]  /*3e140*/  LOP3.LUT R18, R18, 0xffffffef, RZ, 0xc0, !PT ;  /* 0xffffffef12127812 */ /* 0x000fe200078ec0ff */
[----:B------:R-:W-:Y:S01]  /*3e150*/  FFMA.FTZ R14, R14, R158, 1.1641532182693481445e-10 ;  /* 0x2f0000000e0e7423 */ /* 0x000fe2000001009e */
[----:B------:R-:W-:Y:S01]  /*3e160*/  MOV R43, R12 ;  /* 0x0000000c002b7202 */ /* 0x000fe20000000f00 */
[----:B------:R-:W1:Y:S01]  /*3e170*/  LDC R157, c[0x0][0x404] ;  /* 0x00010100ff9d7b82 */ /* 0x000e620000000800 */
[----:B0-----:R-:W-:Y:S02]  /*3e180*/  FMUL.FTZ R31, R31, R98 ;  /* 0x000000621f1f7220 */ /* 0x001fe40000410000 */
[----:B-1----:R-:W-:Y:S01]  /*3e190*/  FSETP.GTU.FTZ.AND P2, PT, R14, R157, PT ;  /* 0x0000009d0e00720b */ /* 0x002fe20003f5c000 */
[----:B------:R-:W-:-:S03]  /*3e1a0*/  @P1 IMAD.U32 R14, R64, 0x10000, RZ ;  /* 0x00010000400e1824 */ /* 0x000fc600078e00ff */
[----:B------:R-:W-:Y:S02]  /*3e1b0*/  FSEL R113, R31, RZ, !P2 ;  /* 0x000000ff1f717208 */ /* 0x000fe40005000000 */
[----:B------:R-:W-:Y:S02]  /*3e1c0*/  PLOP3.LUT P2, PT, P2, PT, PT, 0x8, 0x80 ;  /* 0x000000000080781c */ /* 0x000fe4000174e170 */
[----:B------:R-:W-:Y:S01]  /*3e1d0*/  PRMT R31, R72, 0x7632, R31 ;  /* 0x00007632481f7816 */ /* 0x000fe2000000001f */
        /* <DEDUP_REMOVED lines=14> */
.L_x_1035:
        /* <DEDUP_REMOVED lines=13> */
.L_x_1037:
[----:B------:R-:W-:Y:S05]  /*3e390*/  BSYNC.RECONVERGENT B2 ;  /* 0x0000000000027941 */ /* 0x000fea0003800200 */
.L_x_1036:
        /* <DEDUP_REMOVED lines=61> */
.L_x_1034:
[----:B------:R-:W-:Y:S05]  /*3e770*/  BSYNC.RECONVERGENT B1 ;  /* 0x0000000000017941 */ /* 0x000fea0003800200 */
.L_x_1033:
        /* <DEDUP_REMOVED lines=26> */
.L_x_1040:
        /* <DEDUP_REMOVED lines=13> */
.L_x_1042:
[----:B------:R-:W-:Y:S05]  /*3e9f0*/  BSYNC.RECONVERGENT B2 ;  /* 0x0000000000027941 */ /* 0x000fea0003800200 */
.L_x_1041:
        /* <DEDUP_REMOVED lines=61> */
.L_x_1039:
[----:B------:R-:W-:Y:S05]  /*3edd0*/  BSYNC.RECONVERGENT B1 ;  /* 0x0000000000017941 */ /* 0x000fea0003800200 */
.L_x_1038:
        /* <DEDUP_REMOVED lines=26> */
.L_x_1045:
        /* <DEDUP_REMOVED lines=13> */
.L_x_1047:
[----:B------:R-:W-:Y:S05]  /*3f050*/  BSYNC.RECONVERGENT B2 ;  /* 0x0000000000027941 */ /* 0x000fea0003800200 */
.L_x_1046:
        /* <DEDUP_REMOVED lines=61> */
.L_x_1044:
[----:B------:R-:W-:Y:S05]  /*3f430*/  BSYNC.RECONVERGENT B1 ;  /* 0x0000000000017941 */ /* 0x000fea0003800200 */
.L_x_1043:
        /* <DEDUP_REMOVED lines=26> */
.L_x_1050:
        /* <DEDUP_REMOVED lines=13> */
.L_x_1052:
[----:B------:R-:W-:Y:S05]  /*3f6b0*/  BSYNC.RECONVERGENT B2 ;  /* 0x0000000000027941 */ /* 0x000fea0003800200 */
.L_x_1051:
        /* <DEDUP_REMOVED lines=61> */
.L_x_1049:
[----:B------:R-:W-:Y:S05]  /*3fa90*/  BSYNC.RECONVERGENT B1 ;  /* 0x0000000000017941 */ /* 0x000fea0003800200 */
.L_x_1048:
        /* <DEDUP_REMOVED lines=24> */
.L_x_1055:
        /* <DEDUP_REMOVED lines=13> */
.L_x_1057:
[----:B------:R-:W-:Y:S05]  /*3fcf0*/  BSYNC.RECONVERGENT B2 ;  /* 0x0000000000027941 */ /* 0x000fea0003800200 */
.L_x_1056:
        /* <DEDUP_REMOVED lines=61> */
.L_x_1054:
[----:B------:R-:W-:Y:S05]  /*400d0*/  BSYNC.RECONVERGENT B1 ;  /* 0x0000000000017941 */ /* 0x000fea0003800200 */
.L_x_1053:
        /* <DEDUP_REMOVED lines=24> */
.L_x_1060:
        /* <DEDUP_REMOVED lines=13> */
.L_x_1062:
[----:B------:R-:W-:Y:S05]  /*40330*/  BSYNC.RECONVERGENT B2 ;  /* 0x0000000000027941 */ /* 0x000fea0003800200 */
.L_x_1061:
        /* <DEDUP_REMOVED lines=61> */
.L_x_1059:
[----:B------:R-:W-:Y:S05]  /*40710*/  BSYNC.RECONVERGENT B1 ;  /* 0x0000000000017941 */ /* 0x000fea0003800200 */
.L_x_1058:
        /* <DEDUP_REMOVED lines=24> */
.L_x_1065:
        /* <DEDUP_REMOVED lines=13> */
.L_x_1067:
[----:B------:R-:W-:Y:S05]  /*40970*/  BSYNC.RECONVERGENT B2 ;  /* 0x0000000000027941 */ /* 0x000fea0003800200 */
.L_x_1066:
        /* <DEDUP_REMOVED lines=61> */
.L_x_1064:
[----:B------:R-:W-:Y:S05]  /*40d50*/  BSYNC.RECONVERGENT B1 ;  /* 0x0000000000017941 */ /* 0x000fea0003800200 */
.L_x_1063:
        /* <DEDUP_REMOVED lines=15> */
.L_x_1027:
        /* <DEDUP_REMOVED lines=17> */
[----:B------:R-:W-:Y:S02]  /*40f60*/  SEL R74, RZ, 0x1, !P1 ;  /* 0x00000001ff4a7807 */ /* 0x000fe40004800000 */
[----:B------:R-:W-:Y:S02]  /*40f70*/  LOP3.LUT R73, R73, R75, RZ, 0xfc, !PT ;  /* 0x0000004b49497212 */ /* 0x000fe400078efcff */
        /* <DEDUP_REMOVED lines=24> */
.L_x_1068:
[----:B------:R-:W-:Y:S02]  /*41100*/  IMAD.MOV.U32 R119, RZ, RZ, R79 ;  /* 0x000000ffff777224 */ /* 0x000fe400078e004f */
[----:B------:R-:W-:-:S07]  /*41110*/  VIADD R78, R78, 0x20 ;  /* 0x000000204e4e7836 */ /* 0x000fce0000000000 */
.L_x_945:
[----:B------:R-:W-:Y:S05]  /*41120*/  BSYNC.RECONVERGENT B0 ;  /* 0x0000000000007941 */ /* 0x000fea0003800200 */
.L_x_944:
        /* <DEDUP_REMOVED lines=35> */
.L_x_1074:
        /* <DEDUP_REMOVED lines=13> */
.L_x_1076:
[----:B------:R-:W-:Y:S05]  /*41430*/  BSYNC.RECONVERGENT B2 ;  /* 0x0000000000027941 */ /* 0x000fea0003800200 */
.L_x_1075:
        /* <DEDUP_REMOVED lines=61> */
.L_x_1073:
[----:B------:R-:W-:Y:S05]  /*41810*/  BSYNC.RECONVERGENT B1 ;  /* 0x0000000000017941 */ /* 0x000fea0003800200 */
.L_x_1072:
[----:B------:R-:W0:Y:S01]  /*41820*/  LDC R97, c[0x0][0x408] ;  /* 0x00010200ff617b82 */ /* 0x000e220000000800 */
[----:B------:R-:W-:Y:S01]  /*41830*/  I2FP.F32.U32 R3, R0 ;  /* 0x0000000000037245 */ /* 0x000fe20000201000 */
[----:B------:R-:W-:Y:S01]  /*41840*/  IMAD.MOV.U32 R157, RZ, RZ, 0x2f800000 ;  /* 0x2f800000ff9d7424 */ /* 0x000fe200078e00ff */
[----:B-----5:R-:W-:Y:S01]  /*41850*/  SHF.L.U32 R4, R72, 0x10, RZ ;  /* 0x0000001048047819 */ /* 0x020fe200000006ff */
[----:B------:R-:W-:Y:S01]  /*41860*/  BSSY.RECONVERGENT B1, `(.L_x_1077) ;  /* 0x0000061000017945 */ /* 0x000fe20003800200 */
[----:B------:R-:W-:Y:S01]  /*41870*/  LOP3.LUT R18, R18, 0xffffffef, RZ, 0xc0, !PT ;  /* 0xffffffef12127812 */ /* 0x000fe200078ec0ff */
[----:B------:R-:W-:Y:S01]  /*41880*/  FFMA.FTZ R3, R3, R157, 1.1641532182693481445e-10 ;  /* 0x2f00000003037423 */ /* 0x000fe2000001009d */
[----:B------:R-:W-:Y:S01]  /*41890*/  PRMT R0, R72, 0x7632, R0 ;  /* 0x0000763248007816 */ /* 0x000fe20000000000 */
[----:B------:R-:W1:Y:S01]  /*418a0*/  LDC R156, c[0x0][0x404] ;  /* 0x00010100ff9c7b82 */ /* 0x000e620000000800 */
[----:B0-----:R-:W-:Y:S02]  /*418b0*/  FMUL.FTZ R4, R4, R97 ;  /* 0x0000006104047220 */ /* 0x001fe40000410000 */
[----:B-1----:R-:W-:Y:S01]  /*418c0*/  FSETP.GTU.FTZ.AND P2, PT, R3, R156, PT ;  /* 0x0000009c0300720b */ /* 0x002fe20003f5c000 */
        /* <DEDUP_REMOVED lines=15> */
.L_x_1079:
        /* <DEDUP_REMOVED lines=13> */
.L_x_1081:
[----:B------:R-:W-:Y:S05]  /*41a90*/  BSYNC.RECONVERGENT B2 ;  /* 0x0000000000027941 */ /* 0x000fea0003800200 */
.L_x_1080:
        /* <DEDUP_REMOVED lines=61> */
.L_x_1078:
[----:B------:R-:W-:Y:S05]  /*41e70*/  BSYNC.RECONVERGENT B1 ;  /* 0x0000000000017941 */ /* 0x000fea0003800200 */
.L_x_1077:
        /* <DEDUP_REMOVED lines=26> */
.L_x_1084:
        /* <DEDUP_REMOVED lines=13> */
.L_x_1086:
[----:B------:R-:W-:Y:S05]  /*420f0*/  BSYNC.RECONVERGENT B2 ;  /* 0x0000000000027941 */ /* 0x000fea0003800200 */
.L_x_1085:
        /* <DEDUP_REMOVED lines=61> */
.L_x_1083:
[----:B------:R-:W-:Y:S05]  /*424d0*/  BSYNC.RECONVERGENT B1 ;  /* 0x0000000000017941 */ /* 0x000fea0003800200 */
.L_x_1082:
        /* <DEDUP_REMOVED lines=22> */
.L_x_1089:
        /* <DEDUP_REMOVED lines=13> */
.L_x_1091:
[----:B------:R-:W-:Y:S05]  /*42710*/  BSYNC.RECONVERGENT B2 ;  /* 0x0000000000027941 */ /* 0x000fea0003800200 */
.L_x_1090:
        /* <DEDUP_REMOVED lines=61> */
.L_x_1088:
[----:B------:R-:W-:Y:S05]  /*42af0*/  BSYNC.RECONVERGENT B1 ;  /* 0x0000000000017941 */ /* 0x000fea0003800200 */
.L_x_1087:
        /* <DEDUP_REMOVED lines=28> */
.L_x_1094:
        /* <DEDUP_REMOVED lines=13> */
.L_x_1096:
[----:B------:R-:W-:Y:S05]  /*42d90*/  BSYNC.RECONVERGENT B2 ;  /* 0x0000000000027941 */ /* 0x000fea0003800200 */
.L_x_1095:
        /* <DEDUP_REMOVED lines=61> */
.L_x_1093:
[----:B------:R-:W-:Y:S05]  /*43170*/  BSYNC.RECONVERGENT B1 ;  /* 0x0000000000017941 */ /* 0x000fea0003800200 */
.L_x_1092:
        /* <DEDUP_REMOVED lines=23> */
.L_x_1099:
        /* <DEDUP_REMOVED lines=13> */
.L_x_1101:
[----:B------:R-:W-:Y:S05]  /*433c0*/  BSYNC.RECONVERGENT B2 ;  /* 0x0000000000027941 */ /* 0x000fea0003800200 */
.L_x_1100:
        /* <DEDUP_REMOVED lines=61> */
.L_x_1098:
[----:B------:R-:W-:Y:S05]  /*437a0*/  BSYNC.RECONVERGENT B1 ;  /* 0x0000000000017941 */ /* 0x000fea0003800200 */
.L_x_1097:
        /* <DEDUP_REMOVED lines=26> */
.L_x_1104:
        /* <DEDUP_REMOVED lines=13> */
.L_x_1106:
[----:B------:R-:W-:Y:S05]  /*43a20*/  BSYNC.RECONVERGENT B2 ;  /* 0x0000000000027941 */ /* 0x000fea0003800200 */
.L_x_1105:
        /* <DEDUP_REMOVED lines=61> */
.L_x_1103:
[----:B------:R-:W-:Y:S05]  /*43e00*/  BSYNC.RECONVERGENT B1 ;  /* 0x0000000000017941 */ /* 0x000fea0003800200 */
.L_x_1102:
        /* <DEDUP_REMOVED lines=22> */
.L_x_1109:
        /* <DEDUP_REMOVED lines=13> */
.L_x_1111:
[----:B------:R-:W-:Y:S05]  /*44040*/  BSYNC.RECONVERGENT B2 ;  /* 0x0000000000027941 */ /* 0x000fea0003800200 */
.L_x_1110:
        /* <DEDUP_REMOVED lines=61> */
.L_x_1108:
[----:B------:R-:W-:Y:S05]  /*44420*/  BSYNC.RECONVERGENT B1 ;  /* 0x0000000000017941 */ /* 0x000fea0003800200 */
.L_x_1107:
        /* <DEDUP_REMOVED lines=28> */
.L_x_1114:
        /* <DEDUP_REMOVED lines=13> */
.L_x_1116:
[----:B------:R-:W-:Y:S05]  /*446c0*/  BSYNC.RECONVERGENT B2 ;  /* 0x0000000000027941 */ /* 0x000fea0003800200 */
.L_x_1115:
        /* <DEDUP_REMOVED lines=61> */
.L_x_1113:
[----:B------:R-:W-:Y:S05]  /*44aa0*/  BSYNC.RECONVERGENT B1 ;  /* 0x0000000000017941 */ /* 0x000fea0003800200 */
.L_x_1112:
        /* <DEDUP_REMOVED lines=21> */
.L_x_1119:
        /* <DEDUP_REMOVED lines=13> */
.L_x_1121:
[----:B------:R-:W-:Y:S05]  /*44cd0*/  BSYNC.RECONVERGENT B2 ;  /* 0x0000000000027941 */ /* 0x000fea0003800200 */
.L_x_1120:
        /* <DEDUP_REMOVED lines=61> */
.L_x_1118:
[----:B------:R-:W-:Y:S05]  /*450b0*/  BSYNC.RECONVERGENT B1 ;  /* 0x0000000000017941 */ /* 0x000fea0003800200 */
.L_x_1117:
        /* <DEDUP_REMOVED lines=26> */
.L_x_1124:
        /* <DEDUP_REMOVED lines=13> */
.L_x_1126:
[----:B------:R-:W-:Y:S05]  /*45330*/  BSYNC.RECONVERGENT B2 ;  /* 0x0000000000027941 */ /* 0x000fea0003800200 */
.L_x_1125:
        /* <DEDUP_REMOVED lines=61> */
.L_x_1123:
[----:B------:R-:W-:Y:S05]  /*45710*/  BSYNC.RECONVERGENT B1 ;  /* 0x0000000000017941 */ /* 0x000fea0003800200 */
.L_x_1122:
        /* <DEDUP_REMOVED lines=20> */
.L_x_1129:
        /* <DEDUP_REMOVED lines=13> */
.L_x_1131:
[----:B------:R-:W-:Y:S05]  /*45930*/  BSYNC.RECONVERGENT B2 ;  /* 0x0000000000027941 */ /* 0x000fea0003800200 */
.L_x_1130:
        /* <DEDUP_REMOVED lines=61> */
.L_x_1128:
[----:B------:R-:W-:Y:S05]  /*45d10*/  BSYNC.RECONVERGENT B1 ;  /* 0x0000000000017941 */ /* 0x000fea0003800200 */
.L_x_1127:
        /* <DEDUP_REMOVED lines=27> */
.L_x_1134:
        /* <DEDUP_REMOVED lines=13> */
.L_x_1136:
[----:B------:R-:W-:Y:S05]  /*45fa0*/  BSYNC.RECONVERGENT B2 ;  /* 0x0000000000027941 */ /* 0x000fea0003800200 */
.L_x_1135:
        /* <DEDUP_REMOVED lines=61> */
.L_x_1133:
[----:B------:R-:W-:Y:S05]  /*46380*/  BSYNC.RECONVERGENT B1 ;  /* 0x0000000000017941 */ /* 0x000fea0003800200 */
.L_x_1132:
        /* <DEDUP_REMOVED lines=21> */
.L_x_1139:
        /* <DEDUP_REMOVED lines=13> */
.L_x_1141:
[----:B------:R-:W-:Y:S05]  /*465b0*/  BSYNC.RECONVERGENT B2 ;  /* 0x0000000000027941 */ /* 0x000fea0003800200 */
.L_x_1140:
        /* <DEDUP_REMOVED lines=61> */
.L_x_1138:
[----:B------:R-:W-:Y:S05]  /*46990*/  BSYNC.RECONVERGENT B1 ;  /* 0x0000000000017941 */ /* 0x000fea0003800200 */
.L_x_1137:
        /* <DEDUP_REMOVED lines=26> */
.L_x_1144:
        /* <DEDUP_REMOVED lines=13> */
.L_x_1146:
[----:B------:R-:W-:Y:S05]  /*46c10*/  BSYNC.RECONVERGENT B2 ;  /* 0x0000000000027941 */ /* 0x000fea0003800200 */
.L_x_1145:
        /* <DEDUP_REMOVED lines=61> */
.L_x_1143:
[----:B------:R-:W-:Y:S05]  /*46ff0*/  BSYNC.RECONVERGENT B1 ;  /* 0x0000000000017941 */ /* 0x000fea0003800200 */
.L_x_1142:
        /* <DEDUP_REMOVED lines=20> */
.L_x_1149:
        /* <DEDUP_REMOVED lines=16> */
.L_x_1151:
[----:B------:R-:W-:Y:S05]  /*47240*/  BSYNC.RECONVERGENT B2 ;  /* 0x0000000000027941 */ /* 0x000fea0003800200 */
.L_x_1150:
        /* <DEDUP_REMOVED lines=61> */
.L_x_1148:
[----:B------:R-:W-:Y:S05]  /*47620*/  BSYNC.RECONVERGENT B1 ;  /* 0x0000000000017941 */ /* 0x000fea0003800200 */
.L_x_1147:
        /* <DEDUP_REMOVED lines=20> */
.L_x_1071:
        /* <DEDUP_REMOVED lines=16> */
.L_x_1155:
        /* <DEDUP_REMOVED lines=13> */
.L_x_1157:
[----:B------:R-:W-:Y:S05]  /*47940*/  BSYNC.RECONVERGENT B2 ;  /* 0x0000000000027941 */ /* 0x000fea0003800200 */
.L_x_1156:
        /* <DEDUP_REMOVED lines=61> */
.L_x_1154:
[----:B------:R-:W-:Y:S05]  /*47d20*/  BSYNC.RECONVERGENT B1 ;  /* 0x0000000000017941 */ /* 0x000fea0003800200 */
.L_x_1153:
        /* <DEDUP_REMOVED lines=8> */
[----:B------:R-:W1:Y:S01]  /*47db0*/  LDC R157, c[0x0][0x404] ;  /* 0x00010100ff9d7b82 */ /* 0x000e620000000800 */
[----:B0-----:R-:W-:Y:S02]  /*47dc0*/  FMUL.FTZ R33, R33, R97 ;  /* 0x0000006121217220 */ /* 0x001fe40000410000 */
[----:B-1----:R-:W-:-:S02]  /*47dd0*/  FSETP.GTU.FTZ.AND P2, PT, R14, R157, PT ;  /* 0x0000009d0e00720b */ /* 0x002fc40003f5c000 */
[----:B------:R-:W-:Y:S02]  /*47de0*/  @P1 SHF.L.U32 R14, R64, 0x10, RZ ;  /* 0x00000010400e1819 */ /* 0x000fe400000006ff */
        /* <DEDUP_REMOVED lines=17> */
.L_x_1160:
        /* <DEDUP_REMOVED lines=13> */
.L_x_1162:
[----:B------:R-:W-:Y:S05]  /*47fd0*/  BSYNC.RECONVERGENT B2 ;  /* 0x0000000000027941 */ /* 0x000fea0003800200 */
.L_x_1161:
        /* <DEDUP_REMOVED lines=61> */
.L_x_1159:
[----:B------:R-:W-:Y:S05]  /*483b0*/  BSYNC.RECONVERGENT B1 ;  /* 0x0000000000017941 */ /* 0x000fea0003800200 */
.L_x_1158:
        /* <DEDUP_REMOVED lines=26> */
.L_x_1165:
        /* <DEDUP_REMOVED lines=13> */
.L_x_1167:
[----:B------:R-:W-:Y:S05]  /*48630*/  BSYNC.RECONVERGENT B2 ;  /* 0x0000000000027941 */ /* 0x000fea0003800200 */
.L_x_1166:
        /* <DEDUP_REMOVED lines=61> */
.L_x_1164:
[----:B------:R-:W-:Y:S05]  /*48a10*/  BSYNC.RECONVERGENT B1 ;  /* 0x0000000000017941 */ /* 0x000fea0003800200 */
.L_x_1163:
        /* <DEDUP_REMOVED lines=26> */
.L_x_1170:
        /* <DEDUP_REMOVED lines=13> */
.L_x_1172:
[----:B------:R-:W-:Y:S05]  /*48c90*/  BSYNC.RECONVERGENT B2 ;  /* 0x0000000000027941 */ /* 0x000fea0003800200 */
.L_x_1171:
        /* <DEDUP_REMOVED lines=61> */
.L_x_1169:
[----:B------:R-:W-:Y:S05]  /*49070*/  BSYNC.RECONVERGENT B1 ;  /* 0x0000000000017941 */ /* 0x000fea0003800200 */
.L_x_1168:
        /* <DEDUP_REMOVED lines=26> */
.L_x_1175:
        /* <DEDUP_REMOVED lines=13> */
.L_x_1177:
[----:B------:R-:W-:Y:S05]  /*492f0*/  BSYNC.RECONVERGENT B2 ;  /* 0x0000000000027941 */ /* 0x000fea0003800200 */
.L_x_1176:
        /* <DEDUP_REMOVED lines=61> */
.L_x_1174:
[----:B------:R-:W-:Y:S05]  /*496d0*/  BSYNC.RECONVERGENT B1 ;  /* 0x0000000000017941 */ /* 0x000fea0003800200 */
.L_x_1173:
        /* <DEDUP_REMOVED lines=24> */
.L_x_1180:
        /* <DEDUP_REMOVED lines=13> */
.L_x_1182:
[----:B------:R-:W-:Y:S05]  /*49930*/  BSYNC.RECONVERGENT B2 ;  /* 0x0000000000027941 */ /* 0x000fea0003800200 */
.L_x_1181:
        /* <DEDUP_REMOVED lines=61> */
.L_x_1179:
[----:B------:R-:W-:Y:S05]  /*49d10*/  BSYNC.RECONVERGENT B1 ;  /* 0x0000000000017941 */ /* 0x000fea0003800200 */
.L_x_1178:
        /* <DEDUP_REMOVED lines=24> */
.L_x_1185:
        /* <DEDUP_REMOVED lines=13> */
.L_x_1187:
[----:B------:R-:W-:Y:S05]  /*49f70*/  BSYNC.RECONVERGENT B2 ;  /* 0x0000000000027941 */ /* 0x000fea0003800200 */
.L_x_1186:
        /* <DEDUP_REMOVED lines=61> */
.L_x_1184:
[----:B------:R-:W-:Y:S05]  /*4a350*/  BSYNC.RECONVERGENT B1 ;  /* 0x0000000000017941 */ /* 0x000fea0003800200 */
.L_x_1183:
        /* <DEDUP_REMOVED lines=24> */
.L_x_1190:
[----:B------:R-:W-:Y:S01]  /*4a4e0*/  VIADD R19, R19, 0x1 ;  /* 0x0000000113137836 */ /* 0x000fe20000000000 */
[----:B------:R-:W-:Y:S03]  /*4a4f0*/  BSSY.RECONVERGENT B2, `(.L_x_1191) ;  /* 0x000000c000027945 */ /* 0x000fe60003800200 */
[C---:B------:R-:W-:Y:S01]  /*4a500*/  IMAD.WIDE.U32 R152, R19.reuse, -0x2daee0ad, RZ ;  /* 0xd2511f5313987825 */ /* 0x040fe200078e00ff */
[----:B------:R-:W-:-:S13]  /*4a510*/  ISETP.NE.AND P5, PT, R19, RZ, PT ;  /* 0x000000ff1300720c */ /* 0x000fda0003fa5270 */
[----:B------:R-:W-:Y:S05]  /*4a520*/  @P5 BRA `(.L_x_1192) ;  /* 0x0000000000205947 */ /* 0x000fea0003800000 */
[----:B------:R-:W-:-:S04]  /*4a530*/  IADD3 R13, PT, PT, R13, 0x1, RZ ;  /* 0x000000010d0d7810 */ /* 0x000fc80007ffe0ff */
[----:B------:R-:W-:-:S13]  /*4a540*/  ISETP.NE.AND P5, PT, R13, RZ, PT ;  /* 0x000000ff0d00720c */ /* 0x000fda0003fa5270 */
[----:B------:R-:W-:Y:S01]  /*4a550*/  @!P5 VIADD R17, R17, 0x1 ;  /* 0x000000011111d836 */ /* 0x000fe20000000000 */
[----:B------:R-:W-:Y:S01]  /*4a560*/  @!P5 IADD3 R12, PT, PT, R11, 0x1, RZ ;  /* 0x000000010b0cd810 */ /* 0x000fe20007ffe0ff */
[----:B------:R-:W-:-:S03]  /*4a570*/  @!P5 IMAD.MOV.U32 R13, RZ, RZ, RZ ;  /* 0x000000ffff0dd224 */ /* 0x000fc600078e00ff */
[----:B------:R-:W-:-:S13]  /*4a580*/  ISETP.NE.AND P6, PT, R17, RZ, !P5 ;  /* 0x000000ff1100720c */ /* 0x000fda0006fc5270 */
[----:B------:R-:W-:-:S05]  /*4a590*/  @P6 IMAD.MOV R12, RZ, RZ, R11 ;  /* 0x000000ffff0c6224 */ /* 0x000fca00078e020b */
[----:B------:R-:W-:-:S07]  /*4a5a0*/  @!P5 MOV R11, R12 ;  /* 0x0000000c000bd202 */ /* 0x000fce0000000f00 */
.L_x_1192:
[----:B------:R-:W-:Y:S05]  /*4a5b0*/  BSYNC.RECONVERGENT B2 ;  /* 0x0000000000027941 */ /* 0x000fea0003800200 */
.L_x_1191:
        /* <DEDUP_REMOVED lines=57> */
[----:B------:R-:W-:Y:S01]  /*4a950*/  MOV R12, R74 ;  /* 0x0000004a000c7202 */ /* 0x000fe20000000f00 */
[----:B------:R-:W-:Y:S01]  /*4a960*/  IMAD.MOV.U32 R74, RZ, RZ, R79 ;  /* 0x000000ffff4a7224 */ /* 0x000fe200078e004f */
[----:B------:R-:W-:Y:S01]  /*4a970*/  MOV R79, R14 ;  /* 0x0000000e004f7202 */ /* 0x000fe20000000f00 */
[----:B------:R-:W-:-:S07]  /*4a980*/  IMAD.MOV.U32 R14, RZ, RZ, RZ ;  /* 0x000000ffff0e7224 */ /* 0x000fce00078e00ff */
.L_x_1189:
[----:B------:R-:W-:Y:S05]  /*4a990*/  BSYNC.RECONVERGENT B1 ;  /* 0x0000000000017941 */ /* 0x000fea0003800200 */
.L_x_1188:
        /* <DEDUP_REMOVED lines=15> */
.L_x_1152:
        /* <DEDUP_REMOVED lines=43> */
.L_x_1193:
[----:B------:R-:W-:Y:S01]  /*4ad40*/  IMAD.MOV.U32 R119, RZ, RZ, R79 ;  /* 0x000000ffff777224 */ /* 0x000fe200078e004f */
[----:B------:R-:W-:-:S07]  /*4ad50*/  IADD3 R78, PT, PT, R78, 0x20, RZ ;  /* 0x000000204e4e7810 */ /* 0x000fce0007ffe0ff */
.L_x_1070:
[----:B------:R-:W-:Y:S05]  /*4ad60*/  BSYNC.RECONVERGENT B0 ;  /* 0x0000000000007941 */ /* 0x000fea0003800200 */
.L_x_1069:
        /* <DEDUP_REMOVED lines=28> */
[----:B------:R-:W-:Y:S01]  /*4af30*/  @!P2 MOV R2, 0x3 ;  /* 0x000000030002a802 */ /* 0x000fe20000000f00 */
[----:B------:R-:W-:Y:S01]  /*4af40*/  @P2 VIADD R2, R14, 0x1 ;  /* 0x000000010e022836 */ /* 0x000fe20000000000 */
[----:B------:R-:W-:Y:S01]  /*4af50*/  @!P2 MOV R79, R119 ;  /* 0x00000077004fa202 */ /* 0x000fe20000000f00 */
[----:B------:R-:W-:Y:S01]  /*4af60*/  @P2 IMAD.MOV.U32 R79, RZ, RZ, R119 ;  /* 0x000000ffff4f2224 */ /* 0x000fe200078e0077 */
[----:B------:R-:W-:Y:S01]  /*4af70*/  @!P2 MOV R0, R15 ;  /* 0x0000000f0000a202 */ /* 0x000fe20000000f00 */
[----:B------:R-:W-:Y:S01]  /*4af80*/  @P2 IMAD.MOV.U32 R0, RZ, RZ, R16 ;  /* 0x000000ffff002224 */ /* 0x000fe200078e0010 */
[----:B------:R-:W-:Y:S06]  /*4af90*/  BRA `(.L_x_1198) ;  /* 0x00000004002c7947 */ /* 0x000fec0003800000 */
.L_x_1199:
[----:B------:R-:W-:Y:S01]  /*4afa0*/  IADD3 R19, PT, PT, R19, 0x1, RZ ;  /* 0x0000000113137810 */ /* 0x000fe20007ffe0ff */
[----:B------:R-:W-:Y:S03]  /*4afb0*/  BSSY.RECONVERGENT B2, `(.L_x_1200) ;  /* 0x000000c000027945 */ /* 0x000fe60003800200 */
[C---:B------:R-:W-:Y:S01]  /*4afc0*/  ISETP.NE.AND P2, PT, R19.reuse, RZ, PT ;  /* 0x000000ff1300720c */ /* 0x040fe20003f45270 */
[----:B------:R-:W-:-:S12]  /*4afd0*/  IMAD.WIDE.U32 R6, R19, -0x2daee0ad, RZ ;  /* 0xd2511f5313067825 */ /* 0x000fd800078e00ff */
[----:B------:R-:W-:Y:S05]  /*4afe0*/  @P2 BRA `(.L_x_1201) ;  /* 0x0000000000202947 */ /* 0x000fea0003800000 */
[----:B------:R-:W-:-:S05]  /*4aff0*/  VIADD R13, R13, 0x1 ;  /* 0x000000010d0d7836 */ /* 0x000fca0000000000 */
[----:B------:R-:W-:-:S13]  /*4b000*/  ISETP.NE.AND P2, PT, R13, RZ, PT ;  /* 0x000000ff0d00720c */ /* 0x000fda0003f45270 */
[----:B------:R-:W-:Y:S01]  /*4b010*/  @!P2 IADD3 R17, PT, PT, R17, 0x1, RZ ;  /* 0x000000011111a810 */ /* 0x000fe20007ffe0ff */
[----:B------:R-:W-:Y:S01]  /*4b020*/  @!P2 VIADD R0, R11, 0x1 ;  /* 0x000000010b00a836 */ /* 0x000fe20000000000 */
[----:B------:R-:W-:Y:S02]  /*4b030*/  @!P2 MOV R13, RZ ;  /* 0x000000ff000da202 */ /* 0x000fe40000000f00 */
[----:B------:R-:W-:-:S13]  /*4b040*/  ISETP.NE.AND P3, PT, R17, RZ, !P2 ;  /* 0x000000ff1100720c */ /* 0x000fda0005765270 */
[----:B------:R-:W-:-:S05]  /*4b050*/  @P3 IADD3 R0, PT, PT, R11, RZ, RZ ;  /* 0x000000ff0b003210 */ /* 0x000fca0007ffe0ff */
[----:B------:R-:W-:-:S07]  /*4b060*/  @!P2 IMAD.MOV.U32 R11, RZ, RZ, R0 ;  /* 0x000000ffff0ba224 */ /* 0x000fce00078e0000 */
.L_x_1201:
[----:B------:R-:W-:Y:S05]  /*4b070*/  BSYNC.RECONVERGENT B2 ;  /* 0x0000000000027941 */ /* 0x000fea0003800200 */
.L_x_1200:
        /* <DEDUP_REMOVED lines=37> */
[----:B------:R-:W-:-:S04]  /*4b2d0*/  IADD3 R0, PT, PT, R61, 0x646e171e, RZ ;  /* 0x646e171e3d007810 */ /* 0x000fc80007ffe0ff */
        /* <DEDUP_REMOVED lines=14> */
[----:B------:R-:W-:Y:S02]  /*4b3c0*/  VIADD R0, R60, 0x8ff34781 ;  /* 0x8ff347813c007836 */ /* 0x000fe40000000000 */
[----:B------:R-:W-:-:S03]  /*4b3d0*/  IMAD.MOV.U32 R12, RZ, RZ, R4 ;  /* 0x000000ffff0c7224 */ /* 0x000fc600078e0004 */
[----:B------:R-:W-:Y:S01]  /*4b3e0*/  LOP3.LUT R16, R0, R2, R5, 0x96, !PT ;  /* 0x0000000200107212 */ /* 0x000fe200078e9605 */
[----:B------:R-:W-:Y:S01]  /*4b3f0*/  IMAD.WIDE.U32 R2, R3, -0x2daee0ad, RZ ;  /* 0xd2511f5303027825 */ /* 0x000fe200078e00ff */
[----:B------:R-:W-:Y:S02]  /*4b400*/  IADD3 R0, PT, PT, R61, -0x695add53, RZ ;  /* 0x96a522ad3d007810 */ /* 0x000fe40007ffe0ff */
[----:B------:R-:W-:Y:S01]  /*4b410*/  MOV R79, R2 ;  /* 0x00000002004f7202 */ /* 0x000fe20000000f00 */
[----:B------:R-:W-:Y:S01]  /*4b420*/  HFMA2 R2, -RZ, RZ, 0, 0 ;  /* 0x00000000ff027431 */ /* 0x000fe200000001ff */
[----:B------:R-:W-:Y:S01]  /*4b430*/  LOP3.LUT R15, R0, R6, R3, 0x96, !PT ;  /* 0x00000006000f7212 */ /* 0x000fe200078e9603 */
[----:B------:R-:W-:-:S07]  /*4b440*/  IMAD.MOV.U32 R0, RZ, RZ, R119 ;  /* 0x000000ffff007224 */ /* 0x000fce00078e0077 */
.L_x_1198:
[----:B------:R-:W-:Y:S05]  /*4b450*/  BSYNC.RECONVERGENT B1 ;  /* 0x0000000000017941 */ /* 0x000fea0003800200 */
.L_x_1197:
        /* <DEDUP_REMOVED lines=10> */
[----:B-1----:R-:W-:-:S02]  /*4b500*/  FSETP.GTU.FTZ.AND P2, PT, R3, R156, PT ;  /* 0x0000009c0300720b */ /* 0x002fc40003f5c000 */
        /* <DEDUP_REMOVED lines=14> */
[----:B------:R-:W-:Y:S06]  /*4b5f0*/  BRA `(.L_x_1203) ;  /* 0x00000004002c7947 */ /* 0x000fec0003800000 */
.L_x_1204:
        /* <DEDUP_REMOVED lines=13> */
.L_x_1206:
[----:B------:R-:W-:Y:S05]  /*4b6d0*/  BSYNC.RECONVERGENT B2 ;  /* 0x0000000000027941 */ /* 0x000fea0003800200 */
.L_x_1205:
        /* <DEDUP_REMOVED lines=54> */
[----:B------:R-:W-:Y:S01]  /*4ba40*/  IMAD.WIDE.U32 R2, R3, -0x2daee0ad, RZ ;  /* 0xd2511f5303027825 */ /* 0x000fe200078e00ff */
[----:B------:R-:W-:-:S03]  /*4ba50*/  MOV R12, R4 ;  /* 0x00000004000c7202 */ /* 0x000fc60000000f00 */
[----:B------:R-:W-:Y:S02]  /*4ba60*/  VIADD R5, R61, 0x96a522ad ;  /* 0x96a522ad3d057836 */ /* 0x000fe40000000000 */
[----:B------:R-:W-:-:S03]  /*4ba70*/  IMAD.MOV.U32 R4, RZ, RZ, RZ ;  /* 0x000000ffff047224 */ /* 0x000fc600078e00ff */
[----:B------:R-:W-:Y:S01]  /*4ba80*/  LOP3.LUT R15, R5, R6, R3, 0x96, !PT ;  /* 0x00000006050f7212 */ /* 0x000fe200078e9603 */
[----:B------:R-:W-:Y:S01]  /*4ba90*/  IMAD.MOV.U32 R3, RZ, RZ, R79 ;  /* 0x000000ffff037224 */ /* 0x000fe200078e004f */
[----:B------:R-:W-:-:S07]  /*4baa0*/  MOV R79, R2 ;  /* 0x00000002004f7202 */ /* 0x000fce0000000f00 */
.L_x_1203:
[----:B------:R-:W-:Y:S05]  /*4bab0*/  BSYNC.RECONVERGENT B1 ;  /* 0x0000000000017941 */ /* 0x000fea0003800200 */
.L_x_1202:
        /* <DEDUP_REMOVED lines=14> */
[----:B------:R-:W-:-:S02]  /*4bba0*/  @!P1 MOV R115, R3 ;  /* 0x0000000300739202 */ /* 0x000fc40000000f00 */
[----:B------:R-:W-:Y:S02]  /*4bbb0*/  MOV R3, R12 ;  /* 0x0000000c00037202 */ /* 0x000fe40000000f00 */
[----:B------:R-:W-:-:S03]  /*4bbc0*/  F2FP.BF16.F32.PACK_AB R72, RZ, R115 ;  /* 0x00000073ff48723e */ /* 0x000fc600000010ff */
        /* <DEDUP_REMOVED lines=9> */
.L_x_1209:
        /* <DEDUP_REMOVED lines=13> */
.L_x_1211:
[----:B------:R-:W-:Y:S05]  /*4bd30*/  BSYNC.RECONVERGENT B2 ;  /* 0x0000000000027941 */ /* 0x000fea0003800200 */
.L_x_1210:
        /* <DEDUP_REMOVED lines=56> */
[----:B------:R-:W-:-:S05]  /*4c0c0*/  VIADD R5, R61, 0x96a522ad ;  /* 0x96a522ad3d057836 */ /* 0x000fca0000000000 */
[----:B------:R-:W-:Y:S01]  /*4c0d0*/  LOP3.LUT R15, R5, R6, R3, 0x96, !PT ;  /* 0x00000006050f7212 */ /* 0x000fe200078e9603 */
[----:B------:R-:W-:Y:S01]  /*4c0e0*/  IMAD.MOV.U32 R3, RZ, RZ, R79 ;  /* 0x000000ffff037224 */ /* 0x000fe200078e004f */
[----:B------:R-:W-:Y:S01]  /*4c0f0*/  MOV R79, R2 ;  /* 0x00000002004f7202 */ /* 0x000fe20000000f00 */
[----:B------:R-:W-:-:S07]  /*4c100*/  IMAD.MOV.U32 R2, RZ, RZ, RZ ;  /* 0x000000ffff027224 */ /* 0x000fce00078e00ff */
.L_x_1208:
[----:B------:R-:W-:Y:S05]  /*4c110*/  BSYNC.RECONVERGENT B1 ;  /* 0x0000000000017941 */ /* 0x000fea0003800200 */
.L_x_1207:
[----:B------:R-:W-:Y:S01]  /*4c120*/  I2FP.F32.U32 R3, R3 ;  /* 0x0000000300037245 */ /* 0x000fe20000201000 */
[----:B------:R-:W-:Y:S01]  /*4c130*/  BSSY.RECONVERGENT B1, `(.L_x_1212) ;  /* 0x0000060000017945 */ /* 0x000fe20003800200 */
[----:B------:R-:W-:Y:S02]  /*4c140*/  SHF.L.U32 R0, R0, 0x10, RZ ;  /* 0x0000001000007819 */ /* 0x000fe400000006ff */
[----:B------:R-:W-:Y:S01]  /*4c150*/  LOP3.LUT R18, R18, 0xfffffff7, RZ, 0xc0, !PT ;  /* 0xfffffff712127812 */ /* 0x000fe200078ec0ff */
[----:B------:R-:W-:Y:S01]  /*4c160*/  FFMA.FTZ R3, R3, R157, 1.1641532182693481445e-10 ;  /* 0x2f00000003037423 */ /* 0x000fe2000001009d */
[----:B------:R-:W-:Y:S01]  /*4c170*/  MOV R4, R12 ;  /* 0x0000000c00047202 */ /* 0x000fe20000000f00 */
        /* <DEDUP_REMOVED lines=16> */
.L_x_1214:
        /* <DEDUP_REMOVED lines=13> */
.L_x_1216:
[----:B------:R-:W-:Y:S05]  /*4c350*/  BSYNC.RECONVERGENT B2 ;  /* 0x0000000000027941 */ /* 0x000fea0003800200 */
.L_x_1215:
        /* <DEDUP_REMOVED lines=57> */
[----:B------:R-:W-:Y:S01]  /*4c6f0*/  IMAD.MOV.U32 R4, RZ, RZ, R79 ;  /* 0x000000ffff047224 */ /* 0x000fe200078e004f */
[----:B------:R-:W-:Y:S02]  /*4c700*/  MOV R79, R2 ;  /* 0x00000002004f7202 */ /* 0x000fe40000000f00 */
[----:B------:R-:W-:Y:S01]  /*4c710*/  LOP3.LUT R15, R5, R6, R3, 0x96, !PT ;  /* 0x00000006050f7212 */ /* 0x000fe200078e9603 */
[----:B------:R-:W-:-:S07]  /*4c720*/  IMAD.MOV.U32 R3, RZ, RZ, RZ ;  /* 0x000000ffff037224 */ /* 0x000fce00078e00ff */
.L_x_1213:
[----:B------:R-:W-:Y:S05]  /*4c730*/  BSYNC.RECONVERGENT B1 ;  /* 0x0000000000017941 */ /* 0x000fea0003800200 */
.L_x_1212:
        /* <DEDUP_REMOVED lines=16> */
[----:B------:R-:W-:Y:S02]  /*4c840*/  @!P1 MOV R35, R0 ;  /* 0x0000000000239202 */ /* 0x000fe40000000f00 */
[----:B------:R-:W-:Y:S02]  /*4c850*/  MOV R0, R12 ;  /* 0x0000000c00007202 */ /* 0x000fe40000000f00 */
[----:B------:R-:W-:Y:S01]  /*4c860*/  F2FP.BF16.F32.PACK_AB R76, RZ, R35 ;  /* 0x00000023ff4c723e */ /* 0x000fe200000010ff */
[----:B------:R-:W-:Y:S06]  /*4c870*/  @!P2 BRA `(.L_x_1218) ;  /* 0x00000004004ca947 */ /* 0x000fec0003800000 */
        /* <DEDUP_REMOVED lines=8> */
.L_x_1219:
        /* <DEDUP_REMOVED lines=13> */
.L_x_1221:
[----:B------:R-:W-:Y:S05]  /*4c9d0*/  BSYNC.RECONVERGENT B2 ;  /* 0x0000000000027941 */ /* 0x000fea0003800200 */
.L_x_1220:
        /* <DEDUP_REMOVED lines=61> */
.L_x_1218:
[----:B------:R-:W-:Y:S05]  /*4cdb0*/  BSYNC.RECONVERGENT B1 ;  /* 0x0000000000017941 */ /* 0x000fea0003800200 */
.L_x_1217:
        /* <DEDUP_REMOVED lines=23> */
.L_x_1224:
        /* <DEDUP_REMOVED lines=13> */
.L_x_1226:
[----:B------:R-:W-:Y:S05]  /*4d000*/  BSYNC.RECONVERGENT B2 ;  /* 0x0000000000027941 */ /* 0x000fea0003800200 */
.L_x_1225:
        /* <DEDUP_REMOVED lines=61> */
.L_x_1223:
[----:B------:R-:W-:Y:S05]  /*4d3e0*/  BSYNC.RECONVERGENT B1 ;  /* 0x0000000000017941 */ /* 0x000fea0003800200 */
.L_x_1222:
        /* <DEDUP_REMOVED lines=14> */
[----:B------:R-:W-:-:S02]  /*4d4d0*/  @!P1 MOV R36, R0 ;  /* 0x0000000000249202 */ /* 0x000fc40000000f00 */
[----:B------:R-:W-:Y:S02]  /*4d4e0*/  MOV R3, R12 ;  /* 0x0000000c00037202 */ /* 0x000fe40000000f00 */
[----:B------:R-:W-:Y:S02]  /*4d4f0*/  F2FP.BF16.F32.PACK_AB R0, RZ, R36 ;  /* 0x00000024ff00723e */ /* 0x000fe400000010ff */
        /* <DEDUP_REMOVED lines=9> */
.L_x_1229:
        /* <DEDUP_REMOVED lines=13> */
.L_x_1231:
[----:B------:R-:W-:Y:S05]  /*4d660*/  BSYNC.RECONVERGENT B2 ;  /* 0x0000000000027941 */ /* 0x000fea0003800200 */
.L_x_1230:
        /* <DEDUP_REMOVED lines=61> */
.L_x_1228:
[----:B------:R-:W-:Y:S05]  /*4da40*/  BSYNC.RECONVERGENT B1 ;  /* 0x0000000000017941 */ /* 0x000fea0003800200 */
.L_x_1227:
[----:B------:R-:W-:Y:S01]  /*4da50*/  I2FP.F32.U32 R3, R3 ;  /* 0x0000000300037245 */ /* 0x000fe20000201000 */
[----:B------:R-:W-:Y:S01]  /*4da60*/  BSSY.RECONVERGENT B1, `(.L_x_1232) ;  /* 0x0000060000017945 */ /* 0x000fe20003800200 */
[----:B------:R-:W-:Y:S02]  /*4da70*/  SHF.L.U32 R4, R39, 0x10, RZ ;  /* 0x0000001027047819 */ /* 0x000fe400000006ff */
[----:B------:R-:W-:Y:S01]  /*4da80*/  LOP3.LUT R18, R18, 0xfffffffd, RZ, 0xc0, !PT ;  /* 0xfffffffd12127812 */ /* 0x000fe200078ec0ff */
[----:B------:R-:W-:Y:S02]  /*4da90*/  FFMA.FTZ R3, R3, R157, 1.1641532182693481445e-10 ;  /* 0x2f00000003037423 */ /* 0x000fe4000001009d */
[----:B------:R-:W-:-:S03]  /*4daa0*/  FMUL.FTZ R4, R4, R96 ;  /* 0x0000006004047220 */ /* 0x000fc60000410000 */
        /* <DEDUP_REMOVED lines=16> */
.L_x_1234:
        /* <DEDUP_REMOVED lines=13> */
.L_x_1236:
[----:B------:R-:W-:Y:S05]  /*4dc80*/  BSYNC.RECONVERGENT B2 ;  /* 0x0000000000027941 */ /* 0x000fea0003800200 */
.L_x_1235:
        /* <DEDUP_REMOVED lines=61> */
.L_x_1233:
[----:B------:R-:W-:Y:S05]  /*4e060*/  BSYNC.RECONVERGENT B1 ;  /* 0x0000000000017941 */ /* 0x000fea0003800200 */
.L_x_1232:
        /* <DEDUP_REMOVED lines=14> */
[----:B------:R-:W-:Y:S02]  /*4e150*/  @!P1 MOV R40, R3 ;  /* 0x0000000300289202 */ /* 0x000fe40000000f00 */
[----:B------:R-:W-:Y:S01]  /*4e160*/  PRMT R5, R2, 0x7610, R5 ;  /* 0x0000761002057816 */ /* 0x000fe20000000005 */
[----:B------:R-:W-:Y:S01]  /*4e170*/  IMAD.MOV.U32 R2, RZ, RZ, 0x2 ;  /* 0x00000002ff027424 */ /* 0x000fe200078e00ff */
[----:B------:R-:W-:Y:S02]  /*4e180*/  F2FP.BF16.F32.PACK_AB R73, RZ, R40 ;  /* 0x00000028ff49723e */ /* 0x000fe400000010ff */
[----:B------:R-:W-:Y:S01]  /*4e190*/  MOV R3, R12 ;  /* 0x0000000c00037202 */ /* 0x000fe20000000f00 */
        /* <DEDUP_REMOVED lines=9> */
.L_x_1239:
        /* <DEDUP_REMOVED lines=13> */
.L_x_1241:
[----:B------:R-:W-:Y:S05]  /*4e300*/  BSYNC.RECONVERGENT B2 ;  /* 0x0000000000027941 */ /* 0x000fea0003800200 */
.L_x_1240:
        /* <DEDUP_REMOVED lines=16> */
[C---:B------:R-:W-:Y:S02]  /*4e410*/  IADD3 R4, PT, PT, R60.reuse, -0x255992d5, RZ ;  /* 0xdaa66d2b3c047810 */ /* 0x040fe40007ffe0ff */
[----:B------:R-:W-:Y:S02]  /*4e420*/  IADD3 R12, PT, PT, R60, 0x1715609d, RZ ;  /* 0x1715609d3c0c7810 */ /* 0x000fe40007ffe0ff */
        /* <DEDUP_REMOVED lines=43> */
.L_x_1238:
[----:B------:R-:W-:Y:S05]  /*4e6e0*/  BSYNC.RECONVERGENT B1 ;  /* 0x0000000000017941 */ /* 0x000fea0003800200 */
.L_x_1237:
        /* <DEDUP_REMOVED lines=21> */
.L_x_1244:
        /* <DEDUP_REMOVED lines=13> */
.L_x_1246:
[----:B------:R-:W-:Y:S05]  /*4e910*/  BSYNC.RECONVERGENT B2 ;  /* 0x0000000000027941 */ /* 0x000fea0003800200 */
.L_x_1245:
        /* <DEDUP_REMOVED lines=61> */
.L_x_1243:
[----:B------:R-:W-:Y:S05]  /*4ecf0*/  BSYNC.RECONVERGENT B1 ;  /* 0x0000000000017941 */ /* 0x000fea0003800200 */
.L_x_1242:
        /* <DEDUP_REMOVED lines=11> */
[----:B------:R-:W-:Y:S01]  /*4edb0*/  @P1 FADD.FTZ R39, R4, R3 ;  /* 0x0000000304271221 */ /* 0x000fe20000010000 */
        /* <DEDUP_REMOVED lines=14> */
.L_x_1249:
        /* <DEDUP_REMOVED lines=13> */
.L_x_1251:
[----:B------:R-:W-:Y:S05]  /*4ef70*/  BSYNC.RECONVERGENT B2 ;  /* 0x0000000000027941 */ /* 0x000fea0003800200 */
.L_x_1250:
        /* <DEDUP_REMOVED lines=61> */
.L_x_1248:
[----:B------:R-:W-:Y:S05]  /*4f350*/  BSYNC.RECONVERGENT B1 ;  /* 0x0000000000017941 */ /* 0x000fea0003800200 */
.L_x_1247:
[----:B------:R-:W-:Y:S01]  /*4f360*/  I2FP.F32.U32 R3, R3 ;  /* 0x0000000300037245 */ /* 0x000fe20000201000 */
[----:B------:R-:W-:Y:S01]  /*4f370*/  BSSY.RECONVERGENT B1, `(.L_x_1252) ;  /* 0x000005e000017945 */ /* 0x000fe20003800200 */
[----:B------:R-:W-:Y:S02]  /*4f380*/  ISETP.NE.AND P4, PT, R2, 0x1, PT ;  /* 0x000000010200780c */ /* 0x000fe40003f85270 */
[----:B------:R-:W-:Y:S01]  /*4f390*/  SHF.L.U32 R14, R74, 0x10, RZ ;  /* 0x000000104a0e7819 */ /* 0x000fe200000006ff */
[----:B------:R-:W-:-:S04]  /*4f3a0*/  FFMA.FTZ R3, R3, R157, 1.1641532182693481445e-10 ;  /* 0x2f00000003037423 */ /* 0x000fc8000001009d */
[----:B------:R-:W-:Y:S01]  /*4f3b0*/  FMUL.FTZ R14, R14, R96 ;  /* 0x000000600e0e7220 */ /* 0x000fe20000410000 */
        /* <DEDUP_REMOVED lines=14> */
.L_x_1254:
        /* <DEDUP_REMOVED lines=13> */
.L_x_1256:
[----:B------:R-:W-:Y:S05]  /*4f570*/  BSYNC.RECONVERGENT B2 ;  /* 0x0000000000027941 */ /* 0x000fea0003800200 */
.L_x_1255:
        /* <DEDUP_REMOVED lines=61> */
.L_x_1253:
[----:B------:R-:W-:Y:S05]  /*4f950*/  BSYNC.RECONVERGENT B1 ;  /* 0x0000000000017941 */ /* 0x000fea0003800200 */
.L_x_1252:
[----:B------:R-:W-:Y:S01]  /*4f960*/  I2FP.F32.U32 R2, R3 ;  /* 0x0000000300027245 */ /* 0x000fe20000201000 */
[----:B------:R-:W-:Y:S01]  /*4f970*/  BSSY.RECONVERGENT B1, `(.L_x_1257) ;  /* 0x0000065000017945 */ /* 0x000fe20003800200 */
[----:B------:R-:W-:Y:S01]  /*4f980*/  PRMT R3, R70, 0x7632, R3 ;  /* 0x0000763246037816 */ /* 0x000fe20000000003 */
[----:B------:R-:W-:Y:S02]  /*4f990*/  IMAD.MOV.U32 R80, RZ, RZ, 0x2 ;  /* 0x00000002ff507424 */ /* 0x000fe400078e00ff */
        /* <DEDUP_REMOVED lines=23> */
.L_x_1259:
        /* <DEDUP_REMOVED lines=13> */
.L_x_1261:
[----:B------:R-:W-:Y:S05]  /*4fbe0*/  BSYNC.RECONVERGENT B2 ;  /* 0x0000000000027941 */ /* 0x000fea0003800200 */
.L_x_1260:
[----:B------:R-:W-:Y:S01]  /*4fbf0*/  LOP3.LUT R2, R11, R155, R61, 0x96, !PT ;  /* 0x0000009b0b027212 */ /* 0x000fe200078e963d */
[----:B------:R-:W-:Y:S01]  /*4fc00*/  IMAD.WIDE.U32 R14, R17, -0x326172a9, RZ ;  /* 0xcd9e8d57110e7825 */ /* 0x000fe200078e00ff */
[----:B------:R-:W-:-:S03]  /*4fc10*/  IADD3 R12, PT, PT, R60, -0x61c88647, RZ ;  /* 0x9e3779b93c0c7810 */ /* 0x000fc60007ffe0ff */
        /* <DEDUP_REMOVED lines=57> */
[----:B------:R-:W-:-:S07]  /*4ffb0*/  MOV R79, R14 ;  /* 0x0000000e004f7202 */ /* 0x000fce0000000f00 */
.L_x_1258:
[----:B------:R-:W-:Y:S05]  /*4ffc0*/  BSYNC.RECONVERGENT B1 ;  /* 0x0000000000017941 */ /* 0x000fea0003800200 */
.L_x_1257:
[----:B------:R-:W-:Y:S01]  /*4ffd0*/  I2FP.F32.U32 R2, R2 ;  /* 0x0000000200027245 */ /* 0x000fe20000201000 */
[----:B------:R-:W-:Y:S01]  /*4ffe0*/  BSSY.RECONVERGENT B1, `(.L_x_1262) ;  /* 0x000005f000017945 */ /* 0x000fe20003800200 */
[----:B------:R-:W-:Y:S02]  /*4fff0*/  ISETP.NE.AND P5, PT, R80, 0x1, PT ;  /* 0x000000015000780c */ /* 0x000fe40003fa5270 */
[C---:B------:R-:W-:Y:S01]  /*50000*/  SHF.L.U32 R14, R75.reuse, 0x10, RZ ;  /* 0x000000104b0e7819 */ /* 0x040fe200000006ff */
[----:B------:R-:W-:Y:S01]  /*50010*/  FFMA.FTZ R2, R2, R157, 1.1641532182693481445e-10 ;  /* 0x2f00000002027423 */ /* 0x000fe2000001009d */
[----:B------:R-:W-:Y:S02]  /*50020*/  PRMT R155, R75, 0x7632, R155 ;  /* 0x000076324b9b7816 */ /* 0x000fe4000000009b */
[----:B------:R-:W-:Y:S01]  /*50030*/  MOV R74, R12 ;  /* 0x0000000c004a7202 */ /* 0x000fe20000000f00 */
        /* <DEDUP_REMOVED lines=14> */
.L_x_1264:
        /* <DEDUP_REMOVED lines=13> */
.L_x_1266:
[----:B------:R-:W-:Y:S05]  /*501f0*/  BSYNC.RECONVERGENT B2 ;  /* 0x0000000000027941 */ /* 0x000fea0003800200 */
.L_x_1265:
        /* <DEDUP_REMOVED lines=61> */
.L_x_1263:
[----:B------:R-:W-:Y:S05]  /*505d0*/  BSYNC.RECONVERGENT B1 ;  /* 0x0000000000017941 */ /* 0x000fea0003800200 */
.L_x_1262:
        /* <DEDUP_REMOVED lines=14> */
[----:B------:R-:W-:Y:S02]  /*506c0*/  PRMT R2, R74, 0x7610, R2 ;  /* 0x000076104a027816 */ /* 0x000fe40000000002 */
        /* <DEDUP_REMOVED lines=11> */
.L_x_1269:
        /* <DEDUP_REMOVED lines=13> */
.L_x_1271:
[----:B------:R-:W-:Y:S05]  /*50850*/  BSYNC.RECONVERGENT B2 ;  /* 0x0000000000027941 */ /* 0x000fea0003800200 */
.L_x_1270:
        /* <DEDUP_REMOVED lines=57> */
[----:B------:R-:W-:Y:S02]  /*50bf0*/  LOP3.LUT R15, R12, R152, R15, 0x96, !PT ;  /* 0x000000980c0f7212 */ /* 0x000fe400078e960f */
[----:B------:R-:W-:Y:S01]  /*50c00*/  MOV R12, R74 ;  /* 0x0000004a000c7202 */ /* 0x000fe20000000f00 */
[----:B------:R-:W-:Y:S01]  /*50c10*/  IMAD.MOV.U32 R74, RZ, RZ, R79 ;  /* 0x000000ffff4a7224 */ /* 0x000fe200078e004f */
[----:B------:R-:W-:-:S07]  /*50c20*/  MOV R79, R14 ;  /* 0x0000000e004f7202 */ /* 0x000fce0000000f00 */
.L_x_1268:
[----:B------:R-:W-:Y:S05]  /*50c30*/  BSYNC.RECONVERGENT B1 ;  /* 0x0000000000017941 */ /* 0x000fea0003800200 */
.L_x_1267:
        /* <DEDUP_REMOVED lines=20> */
.L_x_1274:
        /* <DEDUP_REMOVED lines=9> */
[----:B------:R-:W-:Y:S01]  /*50e10*/  @!P6 VIADD R17, R17, 0x1 ;  /* 0x000000011111e836 */ /* 0x000fe20000000000 */
[----:B------:R-:W-:Y:S01]  /*50e20*/  @!P6 IADD3 R12, PT, PT, R11, 0x1, RZ ;  /* 0x000000010b0ce810 */ /* 0x000fe20007ffe0ff */
[----:B------:R-:W-:-:S03]  /*50e30*/  @!P6 IMAD.MOV.U32 R13, RZ, RZ, RZ ;  /* 0x000000ffff0de224 */ /* 0x000fc600078e00ff */
[----:B------:R-:W-:-:S13]  /*50e40*/  ISETP.NE.AND P0, PT, R17, RZ, !P6 ;  /* 0x000000ff1100720c */ /* 0x000fda0007705270 */
[----:B------:R-:W-:Y:S01]  /*50e50*/  @P0 IMAD.MOV R12, RZ, RZ, R11 ;  /* 0x000000ffff0c0224 */ /* 0x000fe200078e020b */
[----:B------:R-:W-:-:S04]  /*50e60*/  LOP3.LUT P0, RZ, R18, 0x8000, RZ, 0xc0, !PT ;  /* 0x0000800012ff7812 */ /* 0x000fc8000780c0ff */
[----:B------:R-:W-:-:S09]  /*50e70*/  @!P6 MOV R11, R12 ;  /* 0x0000000c000be202 */ /* 0x000fd20000000f00 */
.L_x_1276:
[----:B------:R-:W-:Y:S05]  /*50e80*/  BSYNC.RECONVERGENT B2 ;  /* 0x0000000000027941 */ /* 0x000fea0003800200 */
.L_x_1275:
        /* <DEDUP_REMOVED lines=61> */
.L_x_1273:
[----:B------:R-:W-:Y:S05]  /*51260*/  BSYNC.RECONVERGENT B1 ;  /* 0x0000000000017941 */ /* 0x000fea0003800200 */
.L_x_1272:
        /* <DEDUP_REMOVED lines=20> */
.L_x_1196:
        /* <DEDUP_REMOVED lines=16> */
.L_x_1280:
        /* <DEDUP_REMOVED lines=13> */
.L_x_1282:
[----:B------:R-:W-:Y:S05]  /*51580*/  BSYNC.RECONVERGENT B2 ;  /* 0x0000000000027941 */ /* 0x000fea0003800200 */
.L_x_1281:
[----:B------:R-:W-:Y:S01]  /*51590*/  LOP3.LUT R16, R11, R81, R61, 0x96, !PT ;  /* 0x000000510b107212 */ /* 0x000fe200078e963d */
[----:B------:R-:W-:-:S04]  /*515a0*/  IMAD.WIDE.U32 R14, R17, -0x326172a9, RZ ;  /* 0xcd9e8d57110e7825 */ /* 0x000fc800078e00ff */
[----:B------:R-:W-:Y:S02]  /*515b0*/  HFMA2 R36, -RZ, RZ, 0, 0 ;  /* 0x00000000ff247431 */ /* 0x000fe400000001ff */
[----:B------:R-:W-:Y:S01]  /*515c0*/  VIADD R12, R60, 0x9e3779b9 ;  /* 0x9e3779b93c0c7836 */ /* 0x000fe20000000000 */
[----:B------:R-:W-:Y:S01]  /*515d0*/  LOP3.LUT R15, R13, R15, R60, 0x96, !PT ;  /* 0x0000000f0d0f7212 */ /* 0x000fe200078e963c */
[----:B------:R-:W-:Y:S01]  /*515e0*/  IMAD.WIDE.U32 R76, R16, -0x326172a9, RZ ;  /* 0xcd9e8d57104c7825 */ /* 0x000fe200078e00ff */
[----:B------:R-:W-:-:S03]  /*515f0*/  IADD3 R16, PT, PT, R61, -0x4498517b, RZ ;  /* 0xbb67ae853d107810 */ /* 0x000fc60007ffe0ff */
[----:B------:R-:W-:Y:S01]  /*51600*/  IMAD.MOV.U32 R35, RZ, RZ, R119 ;  /* 0x000000ffff237224 */ /* 0x000fe200078e0077 */
        /* <DEDUP_REMOVED lines=53> */
.L_x_1279:
[----:B------:R-:W-:Y:S05]  /*51960*/  BSYNC.RECONVERGENT B1 ;  /* 0x0000000000017941 */ /* 0x000fea0003800200 */
.L_x_1278:
[----:B------:R-:W0:Y:S01]  /*51970*/  LDC R96, c[0x0][0x408] ;  /* 0x00010200ff607b82 */ /* 0x000e220000000800 */
[----:B------:R-:W-:Y:S01]  /*51980*/  I2FP.F32.U32 R14, R35 ;  /* 0x00000023000e7245 */ /* 0x000fe20000201000 */
[----:B------:R-:W-:Y:S01]  /*51990*/  IMAD.MOV.U32 R158, RZ, RZ, 0x2f800000 ;  /* 0x2f800000ff9e7424 */ /* 0x000fe200078e00ff */
[----:B-----5:R-:W-:Y:S01]  /*519a0*/  SHF.L.U32 R35, R72, 0x10, RZ ;  /* 0x0000001048237819 */ /* 0x020fe200000006ff */
[----:B------:R-:W-:Y:S01]  /*519b0*/  BSSY.RECONVERGENT B1, `(.L_x_1283) ;  /* 0x0000064000017945 */ /* 0x000fe20003800200 */
[----:B------:R-:W-:Y:S01]  /*519c0*/  LOP3.LUT R18, R18, 0xffffffef, RZ, 0xc0, !PT ;  /* 0xffffffef12127812 */ /* 0x000fe200078ec0ff */
[----:B------:R-:W-:Y:S01]  /*519d0*/  FFMA.FTZ R14, R14, R158, 1.1641532182693481445e-10 ;  /* 0x2f0000000e0e7423 */ /* 0x000fe2000001009e */
[----:B------:R-:W-:Y:S01]  /*519e0*/  IMAD.MOV.U32 R39, RZ, RZ, R12 ;  /* 0x000000ffff277224 */ /* 0x000fe200078e000c */
        /* <DEDUP_REMOVED lines=20> */
[----:B------:R-:W-:Y:S06]  /*51b30*/  BRA `(.L_x_1284) ;  /* 0x00000004002c7947 */ /* 0x000fec0003800000 */
.L_x_1285:
        /* <DEDUP_REMOVED lines=13> */
.L_x_1287:
[----:B------:R-:W-:Y:S05]  /*51c10*/  BSYNC.RECONVERGENT B2 ;  /* 0x0000000000027941 */ /* 0x000fea0003800200 */
.L_x_1286:
        /* <DEDUP_REMOVED lines=56> */
[----:B------:R-:W-:-:S03]  /*51fa0*/  IADD3 R12, PT, PT, R61, -0x695add53, RZ ;  /* 0x96a522ad3d0c7810 */ /* 0x000fc60007ffe0ff */
[----:B------:R-:W-:Y:S02]  /*51fb0*/  IMAD.MOV.U32 R79, RZ, RZ, R14 ;  /* 0x000000ffff4f7224 */ /* 0x000fe400078e000e */
[----:B------:R-:W-:Y:S01]  /*51fc0*/  HFMA2 R14, -RZ, RZ, 0, 0 ;  /* 0x00000000ff0e7431 */ /* 0x000fe200000001ff */
[----:B------:R-:W-:Y:S01]  /*51fd0*/  LOP3.LUT R15, R12, R80, R15, 0x96, !PT ;  /* 0x000000500c0f7212 */ /* 0x000fe200078e960f */
[----:B------:R-:W-:-:S07]  /*51fe0*/  IMAD.MOV.U32 R12, RZ, RZ, R76 ;  /* 0x000000ffff0c7224 */ /* 0x000fce00078e004c */
.L_x_1284:
[----:B------:R-:W-:Y:S05]  /*51ff0*/  BSYNC.RECONVERGENT B1 ;  /* 0x0000000000017941 */ /* 0x000fea0003800200 */
.L_x_1283:
        /* <DEDUP_REMOVED lines=13> */
[----:B------:R-:W-:-:S04]  /*520d0*/  MOV R36, R12 ;  /* 0x0000000c00247202 */ /* 0x000fc80000000f00 */
[----:B------:R-:W-:Y:S02]  /*520e0*/  F2FP.BF16.F32.PACK_AB R76, RZ, R35 ;  /* 0x00000023ff4c723e */ /* 0x000fe400000010ff */
        /* <DEDUP_REMOVED lines=11> */
.L_x_1290:
        /* <DEDUP_REMOVED lines=13> */
.L_x_1292:
[----:B------:R-:W-:Y:S05]  /*52270*/  BSYNC.RECONVERGENT B2 ;  /* 0x0000000000027941 */ /* 0x000fea0003800200 */
.L_x_1291:
        /* <DEDUP_REMOVED lines=59> */
[----:B------:R-:W-:Y:S02]  /*52630*/  LOP3.LUT R15, R12, R152, R15, 0x96, !PT ;  /* 0x000000980c0f7212 */ /* 0x000fe400078e960f */
[----:B------:R-:W-:-:S07]  /*52640*/  MOV R12, R80 ;  /* 0x00000050000c7202 */ /* 0x000fce0000000f00 */
.L_x_1289:
[----:B------:R-:W-:Y:S05]  /*52650*/  BSYNC.RECONVERGENT B1 ;  /* 0x0000000000017941 */ /* 0x000fea0003800200 */
.L_x_1288:
[----:B------:R-:W-:Y:S01]  /*52660*/  I2FP.F32.U32 R14, R36 ;  /* 0x00000024000e7245 */ /* 0x000fe20000201000 */
[----:B------:R-:W-:Y:S01]  /*52670*/  BSSY.RECONVERGENT B1, `(.L_x_1293) ;  /* 0x0000064000017945 */ /* 0x000fe20003800200 */
[C---:B------:R-:W-:Y:S01]  /*52680*/  SHF.L.U32 R36, R73.reuse, 0x10, RZ ;  /* 0x0000001049247819 */ /* 0x040fe200000006ff */
[----:B------:R-:W-:Y:S01]  /*52690*/  IMAD.MOV.U32 R40, RZ, RZ, R12 ;  /* 0x000000ffff287224 */ /* 0x000fe200078e000c */
[----:B------:R-:W-:Y:S01]  /*526a0*/  LOP3.LUT R18, R18, 0xfffffffb, RZ, 0xc0, !PT ;  /* 0xfffffffb12127812 */ /* 0x000fe200078ec0ff */
[----:B------:R-:W-:Y:S01]  /*526b0*/  FFMA.FTZ R14, R14, R158, 1.1641532182693481445e-10 ;  /* 0x2f0000000e0e7423 */ /* 0x000fe2000001009e */
[----:B------:R-:W-:Y:S01]  /*526c0*/  PRMT R39, R73, 0x7632, R39 ;  /* 0x0000763249277816 */ /* 0x000fe20000000027 */
[----:B------:R-:W-:-:S03]  /*526d0*/  FMUL.FTZ R36, R36, R96 ;  /* 0x0000006024247220 */ /* 0x000fc60000410000 */
        /* <DEDUP_REMOVED lines=18> */
.L_x_1295:
        /* <DEDUP_REMOVED lines=13> */
.L_x_1297:
[----:B------:R-:W-:Y:S05]  /*528d0*/  BSYNC.RECONVERGENT B2 ;  /* 0x0000000000027941 */ /* 0x000fea0003800200 */
.L_x_1296:
        /* <DEDUP_REMOVED lines=61> */
.L_x_1294:
[----:B------:R-:W-:Y:S05]  /*52cb0*/  BSYNC.RECONVERGENT B1 ;  /* 0x0000000000017941 */ /* 0x000fea0003800200 */
.L_x_1293:
        /* <DEDUP_REMOVED lines=26> */
.L_x_1300:
        /* <DEDUP_REMOVED lines=13> */
.L_x_1302:
[----:B------:R-:W-:Y:S05]  /*52f30*/  BSYNC.RECONVERGENT B2 ;  /* 0x0000000000027941 */ /* 0x000fea0003800200 */
.L_x_1301:
        /* <DEDUP_REMOVED lines=57> */
[----:B------:R-:W-:Y:S01]  /*532d0*/  MOV R79, R14 ;  /* 0x0000000e004f7202 */ /* 0x000fe20000000f00 */
[----:B------:R-:W-:-:S03]  /*532e0*/  IMAD.MOV.U32 R81, RZ, RZ, RZ ;  /* 0x000000ffff517224 */ /* 0x000fc600078e00ff */
[----:B------:R-:W-:Y:S02]  /*532f0*/  LOP3.LUT R15, R12, R152, R15, 0x96, !PT ;  /* 0x000000980c0f7212 */ /* 0x000fe400078e960f */
[----:B------:R-:W-:-:S07]  /*53300*/  MOV R12, R80 ;  /* 0x00000050000c7202 */ /* 0x000fce0000000f00 */
.L_x_1299:
[----:B------:R-:W-:Y:S05]  /*53310*/  BSYNC.RECONVERGENT B1 ;  /* 0x0000000000017941 */ /* 0x000fea0003800200 */
.L_x_1298:
[----:B------:R-:W-:Y:S01]  /*53320*/  I2FP.F32.U32 R14, R39 ;  /* 0x00000027000e7245 */ /* 0x000fe20000201000 */
[----:B------:R-:W-:Y:S01]  /*53330*/  BSSY.RECONVERGENT B1, `(.L_x_1303) ;  /* 0x0000062000017945 */ /* 0x000fe20003800200 */
[----:B------:R-:W-:Y:S01]  /*53340*/  SHF.L.U32 R39, R74, 0x10, RZ ;  /* 0x000000104a277819 */ /* 0x000fe200000006ff */
[----:B------:R-:W-:Y:S01]  /*53350*/  IMAD.MOV.U32 R80, RZ, RZ, R12 ;  /* 0x000000ffff507224 */ /* 0x000fe200078e000c */
[----:B------:R-:W-:Y:S01]  /*53360*/  ISETP.NE.AND P3, PT, R81, 0x1, PT ;  /* 0x000000015100780c */ /* 0x000fe20003f65270 */
        /* <DEDUP_REMOVED lines=19> */
.L_x_1305:
        /* <DEDUP_REMOVED lines=13> */
.L_x_1307:
[----:B------:R-:W-:Y:S05]  /*53570*/  BSYNC.RECONVERGENT B2 ;  /* 0x0000000000027941 */ /* 0x000fea0003800200 */
.L_x_1306:
        /* <DEDUP_REMOVED lines=59> */
[----:B------:R-:W-:Y:S02]  /*53930*/  IMAD.MOV.U32 R79, RZ, RZ, R14 ;  /* 0x000000ffff4f7224 */ /* 0x000fe400078e000e */
[----:B------:R-:W-:-:S07]  /*53940*/  HFMA2 R14, -RZ, RZ, 0, 0 ;  /* 0x00000000ff0e7431 */ /* 0x000fce00000001ff */
.L_x_1304:
[----:B------:R-:W-:Y:S05]  /*53950*/  BSYNC.RECONVERGENT B1 ;  /* 0x0000000000017941 */ /* 0x000fea0003800200 */
.L_x_1303:
        /* <DEDUP_REMOVED lines=9> */
[----:B------:R-:W-:Y:S02]  /*539f0*/  FSEL R81, R74, RZ, !P3 ;  /* 0x000000ff4a517208 */ /* 0x000fe40005800000 */
[----:B------:R-:W-:Y:S02]  /*53a00*/  @P1 SHF.L.U32 R80, R80, 0x10, RZ ;  /* 0x0000001050501819 */ /* 0x000fe400000006ff */
[----:B------:R-:W-:Y:S02]  /*53a10*/  PLOP3.LUT P3, PT, P3, PT, PT, 0x8, 0x80 ;  /* 0x000000000080781c */ /* 0x000fe40001f6e170 */
[----:B------:R-:W-:Y:S01]  /*53a20*/  MOV R74, R12 ;  /* 0x0000000c004a7202 */ /* 0x000fe20000000f00 */
        /* <DEDUP_REMOVED lines=11> */
.L_x_1310:
        /* <DEDUP_REMOVED lines=13> */
.L_x_1312:
[----:B------:R-:W-:Y:S05]  /*53bb0*/  BSYNC.RECONVERGENT B2 ;  /* 0x0000000000027941 */ /* 0x000fea0003800200 */
.L_x_1311:
        /* <DEDUP_REMOVED lines=59> */
[----:B------:R-:W-:Y:S01]  /*53f70*/  MOV R12, R152 ;  /* 0x00000098000c7202 */ /* 0x000fe20000000f00 */
[----:B------:R-:W-:-:S07]  /*53f80*/  IMAD.MOV.U32 R152, RZ, RZ, RZ ;  /* 0x000000ffff987224 */ /* 0x000fce00078e00ff */
.L_x_1309:
[----:B------:R-:W-:Y:S05]  /*53f90*/  BSYNC.RECONVERGENT B1 ;  /* 0x0000000000017941 */ /* 0x000fea0003800200 */
.L_x_1308:
        /* <DEDUP_REMOVED lines=24> */
.L_x_1315:
        /* <DEDUP_REMOVED lines=13> */
.L_x_1317:
[----:B------:R-:W-:Y:S05]  /*541f0*/  BSYNC.RECONVERGENT B2 ;  /* 0x0000000000027941 */ /* 0x000fea0003800200 */
.L_x_1316:
        /* <DEDUP_REMOVED lines=61> */
.L_x_1314:
[----:B------:R-:W-:Y:S05]  /*545d0*/  BSYNC.RECONVERGENT B1 ;  /* 0x0000000000017941 */ /* 0x000fea0003800200 */
.L_x_1313:
        /* <DEDUP_REMOVED lines=15> */
.L_x_1277:
        /* <DEDUP_REMOVED lines=43> */
.L_x_1318:
[----:B------:R-:W-:Y:S01]  /*54980*/  MOV R119, R79 ;  /* 0x0000004f00777202 */ /* 0x000fe20000000f00 */
[----:B------:R-:W-:-:S07]  /*54990*/  VIADD R78, R78, 0x20 ;  /* 0x000000204e4e7836 */ /* 0x000fce0000000000 */
.L_x_1195:
[----:B------:R-:W-:Y:S05]  /*549a0*/  BSYNC.RECONVERGENT B0 ;  /* 0x0000000000007941 */ /* 0x000fea0003800200 */
.L_x_1194:
        /* <DEDUP_REMOVED lines=19> */
[----:B------:R-:W-:Y:S01]  /*54ae0*/  ISETP.NE.AND P2, PT, R14, 0x1, PT ;  /* 0x000000010e00780c */ /* 0x000fe20003f45270 */
[----:B------:R-:W-:Y:S01]  /*54af0*/  BSSY.RECONVERGENT B1, `(.L_x_1322) ;  /* 0x000005a000017945 */ /* 0x000fe20003800200 */
[----:B------:R-:W-:Y:S02]  /*54b00*/  HFMA2 R2, -RZ, RZ, 0, 1.1920928955078125e-07 ;  /* 0x00000002ff027431 */ /* 0x000fe400000001ff */
[----:B------:R-:W-:Y:S01]  /*54b10*/  IMAD.MOV.U32 R0, RZ, RZ, R12 ;  /* 0x000000ffff007224 */ /* 0x000fe200078e000c */
[----:B------:R-:W-:-:S08]  /*54b20*/  MOV R79, R119 ;  /* 0x00000077004f7202 */ /* 0x000fd00000000f00 */
        /* <DEDUP_REMOVED lines=8> */
[----:B------:R-:W-:Y:S01]  /*54bb0*/  @!P2 IMAD.MOV.U32 R0, RZ, RZ, R15 ;  /* 0x000000ffff00a224 */ /* 0x000fe200078e000f */
[----:B------:R-:W-:Y:S01]  /*54bc0*/  @P2 MOV R0, R16 ;  /* 0x0000001000002202 */ /* 0x000fe20000000f00 */
[----:B------:R-:W-:Y:S06]  /*54bd0*/  BRA `(.L_x_1323) ;  /* 0x00000004002c7947 */ /* 0x000fec0003800000 */
.L_x_1324:
        /* <DEDUP_REMOVED lines=13> */
.L_x_1326:
[----:B------:R-:W-:Y:S05]  /*54cb0*/  BSYNC.RECONVERGENT B2 ;  /* 0x0000000000027941 */ /* 0x000fea0003800200 */
.L_x_1325:
        /* <DEDUP_REMOVED lines=56> */
[----:B------:R-:W-:Y:S02]  /*55040*/  VIADD R0, R61, 0x96a522ad ;  /* 0x96a522ad3d007836 */ /* 0x000fe40000000000 */
[----:B------:R-:W-:Y:S02]  /*55050*/  IMAD.MOV.U32 R79, RZ, RZ, R2 ;  /* 0x000000ffff4f7224 */ /* 0x000fe400078e0002 */
[----:B------:R-:W-:Y:S01]  /*55060*/  IMAD.MOV.U32 R2, RZ, RZ, RZ ;  /* 0x000000ffff027224 */ /* 0x000fe200078e00ff */
[----:B------:R-:W-:Y:S02]  /*55070*/  LOP3.LUT R15, R0, R6, R3, 0x96, !PT ;  /* 0x00000006000f7212 */ /* 0x000fe400078e9603 */
[----:B------:R-:W-:-:S07]  /*55080*/  MOV R0, R119 ;  /* 0x0000007700007202 */ /* 0x000fce0000000f00 */
.L_x_1323:
[----:B------:R-:W-:Y:S05]  /*55090*/  BSYNC.RECONVERGENT B1 ;  /* 0x0000000000017941 */ /* 0x000fea0003800200 */
.L_x_1322:
[----:B------:R-:W1:Y:S01]  /*550a0*/  LDC R104, c[0x0][0x408] ;  /* 0x00010200ff687b82 */ /* 0x000e620000000800 */
[----:B------:R-:W-:Y:S01]  /*550b0*/  HFMA2 R157, -RZ, RZ, 0.1171875, 0 ;  /* 0x2f800000ff9d7431 */ /* 0x000fe200000001ff */
[----:B------:R-:W-:Y:S01]  /*550c0*/  I2FP.F32.U32 R3, R0 ;  /* 0x0000000000037245 */ /* 0x000fe20000201000 */
[----:B-----5:R-:W-:Y:S01]  /*550d0*/  IMAD.U32 R4, R72, 0x10000, RZ ;  /* 0x0001000048047824 */ /* 0x020fe200078e00ff */
[----:B------:R-:W-:Y:S01]  /*550e0*/  LOP3.LUT R18, R18, 0xffffffef, RZ, 0xc0, !PT ;  /* 0xffffffef12127812 */ /* 0x000fe200078ec0ff */
[----:B------:R-:W-:Y:S01]  /*550f0*/  BSSY.RECONVERGENT B1, `(.L_x_1327) ;  /* 0x0000060000017945 */ /* 0x000fe20003800200 */
[----:B------:R-:W-:Y:S02]  /*55100*/  PRMT R0, R72, 0x7632, R0 ;  /* 0x0000763248007816 */ /* 0x000fe40000000000 */
[----:B------:R-:W2:Y:S01]  /*55110*/  LDC R156, c[0x0][0x404] ;  /* 0x00010100ff9c7b82 */ /* 0x000ea20000000800 */
[----:B------:R-:W-:Y:S01]  /*55120*/  FFMA.FTZ R3, R3, R157, 1.1641532182693481445e-10 ;  /* 0x2f00000003037423 */ /* 0x000fe2000001009d */
[----:B-1----:R-:W-:-:S04]  /*55130*/  FMUL.FTZ R4, R4, R104 ;  /* 0x0000006804047220 */ /* 0x002fc80000410000 */
[----:B--2---:R-:W-:Y:S01]  /*55140*/  FSETP.GTU.FTZ.AND P2, PT, R3, R156, PT ;  /* 0x0000009c0300720b */ /* 0x004fe20003f5c000 */
        /* <DEDUP_REMOVED lines=15> */
.L_x_1329:
        /* <DEDUP_REMOVED lines=13> */
.L_x_1331:
[----:B------:R-:W-:Y:S05]  /*55310*/  BSYNC.RECONVERGENT B2 ;  /* 0x0000000000027941 */ /* 0x000fea0003800200 */
.L_x_1330:
        /* <DEDUP_REMOVED lines=52> */
[----:B------:R-:W-:-:S04]  /*55660*/  IMAD.WIDE.U32 R4, R5, -0x326172a9, RZ ;  /* 0xcd9e8d5705047825 */ /* 0x000fc800078e00ff */
[----:B------:R-:W-:Y:S01]  /*55670*/  IMAD.MOV.U32 R12, RZ, RZ, R4 ;  /* 0x000000ffff0c7224 */ /* 0x000fe200078e0004 */
[----:B------:R-:W-:Y:S01]  /*55680*/  LOP3.LUT R16, R7, R2, R5, 0x96, !PT ;  /* 0x0000000207107212 */ /* 0x000fe200078e9605 */
[----:B------:R-:W-:Y:S01]  /*55690*/  IMAD.WIDE.U32 R2, R3, -0x2daee0ad, RZ ;  /* 0xd2511f5303027825 */ /* 0x000fe200078e00ff */
[----:B------:R-:W-:-:S03]  /*556a0*/  IADD3 R5, PT, PT, R61, -0x695add53, RZ ;  /* 0x96a522ad3d057810 */ /* 0x000fc60007ffe0ff */
[----:B------:R-:W-:Y:S01]  /*556b0*/  HFMA2 R4, -RZ, RZ, 0, 0 ;  /* 0x00000000ff047431 */ /* 0x000fe200000001ff */
[----:B------:R-:W-:Y:S02]  /*556c0*/  LOP3.LUT R15, R5, R6, R3, 0x96, !PT ;  /* 0x00000006050f7212 */ /* 0x000fe400078e9603 */
[----:B------:R-:W-:Y:S01]  /*556d0*/  MOV R3, R79 ;  /* 0x0000004f00037202 */ /* 0x000fe20000000f00 */
[----:B------:R-:W-:-:S07]  /*556e0*/  IMAD.MOV.U32 R79, RZ, RZ, R2 ;  /* 0x000000ffff4f7224 */ /* 0x000fce00078e0002 */
.L_x_1328:
[----:B------:R-:W-:Y:S05]  /*556f0*/  BSYNC.RECONVERGENT B1 ;  /* 0x0000000000017941 */ /* 0x000fea0003800200 */
.L_x_1327:
        /* <DEDUP_REMOVED lines=11> */
[----:B------:R-:W-:Y:S02]  /*557b0*/  PRMT R8, R2, 0x7610, R8 ;  /* 0x0000761002087816 */ /* 0x000fe40000000008 */
[----:B------:R-:W-:Y:S01]  /*557c0*/  MOV R2, 0x2 ;  /* 0x0000000200027802 */ /* 0x000fe20000000f00 */
        /* <DEDUP_REMOVED lines=13> */
.L_x_1334:
        /* <DEDUP_REMOVED lines=13> */
.L_x_1336:
[----:B------:R-:W-:Y:S05]  /*55970*/  BSYNC.RECONVERGENT B2 ;  /* 0x0000000000027941 */ /* 0x000fea0003800200 */
.L_x_1335:
        /* <DEDUP_REMOVED lines=56> */
[----:B------:R-:W-:-:S04]  /*55d00*/  IADD3 R5, PT, PT, R61, -0x695add53, RZ ;  /* 0x96a522ad3d057810 */ /* 0x000fc80007ffe0ff */
[----:B------:R-:W-:Y:S02]  /*55d10*/  LOP3.LUT R15, R5, R6, R3, 0x96, !PT ;  /* 0x00000006050f7212 */ /* 0x000fe400078e9603 */
[----:B------:R-:W-:Y:S01]  /*55d20*/  MOV R3, R79 ;  /* 0x0000004f00037202 */ /* 0x000fe20000000f00 */
[----:B------:R-:W-:Y:S02]  /*55d30*/  IMAD.MOV.U32 R79, RZ, RZ, R2 ;  /* 0x000000ffff4f7224 */ /* 0x000fe400078e0002 */
[----:B------:R-:W-:-:S07]  /*55d40*/  HFMA2 R2, -RZ, RZ, 0, 0 ;  /* 0x00000000ff027431 */ /* 0x000fce00000001ff */
.L_x_1333:
[----:B------:R-:W-:Y:S05]  /*55d50*/  BSYNC.RECONVERGENT B1 ;  /* 0x0000000000017941 */ /* 0x000fea0003800200 */
.L_x_1332:
        /* <DEDUP_REMOVED lines=22> */
.L_x_1339:
        /* <DEDUP_REMOVED lines=13> */
.L_x_1341:
[----:B------:R-:W-:Y:S05]  /*55f90*/  BSYNC.RECONVERGENT B2 ;  /* 0x0000000000027941 */ /* 0x000fea0003800200 */
.L_x_1340:
        /* <DEDUP_REMOVED lines=56> */
[----:B------:R-:W-:Y:S02]  /*56320*/  IADD3 R5, PT, PT, R61, -0x695add53, RZ ;  /* 0x96a522ad3d057810 */ /* 0x000fe40007ffe0ff */
[----:B------:R-:W-:Y:S01]  /*56330*/  MOV R4, R79 ;  /* 0x0000004f00047202 */ /* 0x000fe20000000f00 */
[----:B------:R-:W-:Y:S01]  /*56340*/  IMAD.MOV.U32 R79, RZ, RZ, R2 ;  /* 0x000000ffff4f7224 */ /* 0x000fe200078e0002 */
[----:B------:R-:W-:Y:S01]  /*56350*/  LOP3.LUT R15, R5, R6, R3, 0x96, !PT ;  /* 0x00000006050f7212 */ /* 0x000fe200078e9603 */
[----:B------:R-:W-:-:S07]  /*56360*/  HFMA2 R3, -RZ, RZ, 0, 0 ;  /* 0x00000000ff037431 */ /* 0x000fce00000001ff */
.L_x_1338:
[----:B------:R-:W-:Y:S05]  /*56370*/  BSYNC.RECONVERGENT B1 ;  /* 0x0000000000017941 */ /* 0x000fea0003800200 */
.L_x_1337:
        /* <DEDUP_REMOVED lines=12> */
[----:B------:R-:W-:Y:S02]  /*56440*/  PRMT R7, R2, 0x7610, R7 ;  /* 0x0000761002077816 */ /* 0x000fe40000000007 */
[----:B------:R-:W-:-:S02]  /*56450*/  @P1 SHF.L.U32 R4, R4, 0x10, RZ ;  /* 0x0000001004041819 */ /* 0x000fc400000006ff */
[----:B------:R-:W-:-:S03]  /*56460*/  MOV R2, 0x2 ;  /* 0x0000000200027802 */ /* 0x000fc60000000f00 */
        /* <DEDUP_REMOVED lines=13> */
.L_x_1344:
        /* <DEDUP_REMOVED lines=13> */
.L_x_1346:
[----:B------:R-:W-:Y:S05]  /*56610*/  BSYNC.RECONVERGENT B2 ;  /* 0x0000000000027941 */ /* 0x000fea0003800200 */
.L_x_1345:
        /* <DEDUP_REMOVED lines=56> */
[----:B------:R-:W-:-:S04]  /*569a0*/  IADD3 R0, PT, PT, R61, -0x695add53, RZ ;  /* 0x96a522ad3d007810 */ /* 0x000fc80007ffe0ff */
[----:B------:R-:W-:Y:S02]  /*569b0*/  LOP3.LUT R15, R0, R14, R3, 0x96, !PT ;  /* 0x0000000e000f7212 */ /* 0x000fe400078e9603 */
[----:B------:R-:W-:Y:S01]  /*569c0*/  MOV R0, R79 ;  /* 0x0000004f00007202 */ /* 0x000fe20000000f00 */
[----:B------:R-:W-:Y:S02]  /*569d0*/  IMAD.MOV.U32 R79, RZ, RZ, R2 ;  /* 0x000000ffff4f7224 */ /* 0x000fe400078e0002 */
[----:B------:R-:W-:-:S07]  /*569e0*/  HFMA2 R2, -RZ, RZ, 0, 0 ;  /* 0x00000000ff027431 */ /* 0x000fce00000001ff */
.L_x_1343:
[----:B------:R-:W-:Y:S05]  /*569f0*/  BSYNC.RECONVERGENT B1 ;  /* 0x0000000000017941 */ /* 0x000fea0003800200 */
.L_x_1342:
        /* <DEDUP_REMOVED lines=23> */
.L_x_1349:
        /* <DEDUP_REMOVED lines=13> */
.L_x_1351:
[----:B------:R-:W-:Y:S05]  /*56c40*/  BSYNC.RECONVERGENT B2 ;  /* 0x0000000000027941 */ /* 0x000fea0003800200 */
.L_x_1350:
        /* <DEDUP_REMOVED lines=61> */
.L_x_1348:
[----:B------:R-:W-:Y:S05]  /*57020*/  BSYNC.RECONVERGENT B1 ;  /* 0x0000000000017941 */ /* 0x000fea0003800200 */
.L_x_1347:
        /* <DEDUP_REMOVED lines=11> */
[----:B------:R-:W-:Y:S02]  /*570e0*/  PRMT R6, R2, 0x7610, R6 ;  /* 0x0000761002067816 */ /* 0x000fe40000000006 */
[----:B------:R-:W-:Y:S01]  /*570f0*/  MOV R2, 0x2 ;  /* 0x0000000200027802 */ /* 0x000fe20000000f00 */
        /* <DEDUP_REMOVED lines=13> */
.L_x_1354:
        /* <DEDUP_REMOVED lines=13> */
.L_x_1356:
[----:B------:R-:W-:Y:S05]  /*572a0*/  BSYNC.RECONVERGENT B2 ;  /* 0x0000000000027941 */ /* 0x000fea0003800200 */
.L_x_1355:
        /* <DEDUP_REMOVED lines=55> */
[----:B------:R-:W-:-:S03]  /*57620*/  IADD3 R5, PT, PT, R61, -0x695add53, RZ ;  /* 0x96a522ad3d057810 */ /* 0x000fc60007ffe0ff */
[----:B------:R-:W-:Y:S01]  /*57630*/  IMAD.MOV.U32 R12, RZ, RZ, R4 ;  /* 0x000000ffff0c7224 */ /* 0x000fe200078e0004 */
[----:B------:R-:W-:Y:S02]  /*57640*/  LOP3.LUT R15, R5, R14, R3, 0x96, !PT ;  /* 0x0000000e050f7212 */ /* 0x000fe400078e9603 */
[----:B------:R-:W-:Y:S01]  /*57650*/  MOV R3, R79 ;  /* 0x0000004f00037202 */ /* 0x000fe20000000f00 */
[----:B------:R-:W-:Y:S02]  /*57660*/  IMAD.MOV.U32 R79, RZ, RZ, R2 ;  /* 0x000000ffff4f7224 */ /* 0x000fe400078e0002 */
[----:B------:R-:W-:-:S07]  /*57670*/  HFMA2 R2, -RZ, RZ, 0, 0 ;  /* 0x00000000ff027431 */ /* 0x000fce00000001ff */
.L_x_1353:
[----:B------:R-:W-:Y:S05]  /*57680*/  BSYNC.RECONVERGENT B1 ;  /* 0x0000000000017941 */ /* 0x000fea0003800200 */
.L_x_1352:
        /* <DEDUP_REMOVED lines=22> */
.L_x_1359:
        /* <DEDUP_REMOVED lines=13> */
.L_x_1361:
[----:B------:R-:W-:Y:S05]  /*578c0*/  BSYNC.RECONVERGENT B2 ;  /* 0x0000000000027941 */ /* 0x000fea0003800200 */
.L_x_1360:
        /* <DEDUP_REMOVED lines=57> */
[----:B------:R-:W-:Y:S01]  /*57c60*/  LOP3.LUT R15, R5, R14, R3, 0x96, !PT ;  /* 0x0000000e050f7212 */ /* 0x000fe200078e9603 */
[----:B------:R-:W-:Y:S01]  /*57c70*/  HFMA2 R4, -RZ, RZ, 0, 0 ;  /* 0x00000000ff047431 */ /* 0x000fe200000001ff */
[----:B------:R-:W-:Y:S01]  /*57c80*/  MOV R3, R79 ;  /* 0x0000004f00037202 */ /* 0x000fe20000000f00 */
[----:B------:R-:W-:-:S07]  /*57c90*/  IMAD.MOV.U32 R79, RZ, RZ, R2 ;  /* 0x000000ffff4f7224 */ /* 0x000fce00078e0002 */
.L_x_1358:
[----:B------:R-:W-:Y:S05]  /*57ca0*/  BSYNC.RECONVERGENT B1 ;  /* 0x0000000000017941 */ /* 0x000fea0003800200 */
.L_x_1357:
        /* <DEDUP_REMOVED lines=16> */
[----:B------:R-:W-:Y:S01]  /*57db0*/  IMAD.MOV.U32 R3, RZ, RZ, R12 ;  /* 0x000000ffff037224 */ /* 0x000fe200078e000c */
[----:B------:R-:W-:Y:S02]  /*57dc0*/  MOV R2, 0x2 ;  /* 0x0000000200027802 */ /* 0x000fe40000000f00 */
        /* <DEDUP_REMOVED lines=10> */
.L_x_1364:
[----:B------:R-:W-:Y:S01]  /*57e70*/  IADD3 R19, PT, PT, R19, 0x1, RZ ;  /* 0x0000000113137810 */ /* 0x000fe20007ffe0ff */
[----:B------:R-:W-:Y:S03]  /*57e80*/  BSSY.RECONVERGENT B2, `(.L_x_1365) ;  /* 0x000000c000027945 */ /* 0x000fe60003800200 */
[C---:B------:R-:W-:Y:S01]  /*57e90*/  ISETP.NE.AND P2, PT, R19.reuse, RZ, PT ;  /* 0x000000ff1300720c */ /* 0x040fe20003f45270 */
[----:B0-----:R-:W-:-:S12]  /*57ea0*/  IMAD.WIDE.U32 R62, R19, -0x2daee0ad, RZ ;  /* 0xd2511f53133e7825 */ /* 0x001fd800078e00ff */
        /* <DEDUP_REMOVED lines=9> */
.L_x_1366:
[----:B------:R-:W-:Y:S05]  /*57f40*/  BSYNC.RECONVERGENT B2 ;  /* 0x0000000000027941 */ /* 0x000fea0003800200 */
.L_x_1365:
        /* <DEDUP_REMOVED lines=61> */
.L_x_1363:
[----:B------:R-:W-:Y:S05]  /*58320*/  BSYNC.RECONVERGENT B1 ;  /* 0x0000000000017941 */ /* 0x000fea0003800200 */
.L_x_1362:
        /* <DEDUP_REMOVED lines=21> */
.L_x_1369:
        /* <DEDUP_REMOVED lines=13> */
.L_x_1371:
[----:B------:R-:W-:Y:S05]  /*58550*/  BSYNC.RECONVERGENT B2 ;  /* 0x0000000000027941 */ /* 0x000fea0003800200 */
.L_x_1370:
        /* <DEDUP_REMOVED lines=61> */
.L_x_1368:
[----:B------:R-:W-:Y:S05]  /*58930*/  BSYNC.RECONVERGENT B1 ;  /* 0x0000000000017941 */ /* 0x000fea0003800200 */
.L_x_1367:
        /* <DEDUP_REMOVED lines=26> */
.L_x_1374:
        /* <DEDUP_REMOVED lines=13> */
.L_x_1376:
[----:B------:R-:W-:Y:S05]  /*58bb0*/  BSYNC.RECONVERGENT B2 ;  /* 0x0000000000027941 */ /* 0x000fea0003800200 */
.L_x_1375:
        /* <DEDUP_REMOVED lines=61> */
.L_x_1373:
[----:B------:R-:W-:Y:S05]  /*58f90*/  BSYNC.RECONVERGENT B1 ;  /* 0x0000000000017941 */ /* 0x000fea0003800200 */
.L_x_1372:
        /* <DEDUP_REMOVED lines=20> */
.L_x_1379:
        /* <DEDUP_REMOVED lines=13> */
.L_x_1381:
[----:B------:R-:W-:Y:S05]  /*591b0*/  BSYNC.RECONVERGENT B2 ;  /* 0x0000000000027941 */ /* 0x000fea0003800200 */
.L_x_1380:
        /* <DEDUP_REMOVED lines=61> */
.L_x_1378:
[----:B------:R-:W-:Y:S05]  /*59590*/  BSYNC.RECONVERGENT B1 ;  /* 0x0000000000017941 */ /* 0x000fea0003800200 */
.L_x_1377:
[----:B------:R-:W-:Y:S01]  /*595a0*/  I2FP.F32.U32 R2, R3 ;  /* 0x0000000300027245 */ /* 0x000fe20000201000 */
[----:B------:R-:W-:Y:S01]  /*595b0*/  BSSY.RECONVERGENT B1, `(.L_x_1382) ;  /* 0x0000065000017945 */ /* 0x000fe20003800200 */
[----:B------:R-:W-:Y:S02]  /*595c0*/  PRMT R3, R70, 0x7632, R3 ;  /* 0x0000763246037816 */ /* 0x000fe40000000003 */
[----:B0-----:R-:W-:Y:S01]  /*595d0*/  @P1 PRMT R62, R66, 0x7632, R62 ;  /* 0x00007632423e1816 */ /* 0x001fe2000000003e */
[----:B------:R-:W-:Y:S02]  /*595e0*/  FFMA.FTZ R2, R2, R157, 1.1641532182693481445e-10 ;  /* 0x2f00000002027423 */ /* 0x000fe4000001009d */
[----:B------:R-:W-:Y:S01]  /*595f0*/  IMAD.U32 R3, R3, 0x10000, RZ ;  /* 0x0001000003037824 */ /* 0x000fe200078e00ff */
[----:B------:R-:W-:Y:S02]  /*59600*/  @P1 SHF.L.U32 R62, R62, 0x10, RZ ;  /* 0x000000103e3e1819 */ /* 0x000fe400000006ff */
[----:B------:R-:W-:Y:S01]  /*59610*/  FSETP.GTU.FTZ.AND P4, PT, R2, R156, PT ;  /* 0x0000009c0200720b */ /* 0x000fe20003f9c000 */
[----:B------:R-:W-:-:S05]  /*59620*/  FMUL.FTZ R3, R3, R104 ;  /* 0x0000006803037220 */ /* 0x000fca0000410000 */
[----:B------:R-:W-:Y:S02]  /*59630*/  FSEL R2, R3, RZ, !P4 ;  /* 0x000000ff03027208 */ /* 0x000fe40006000000 */
[----:B------:R-:W-:Y:S02]  /*59640*/  SEL R3, RZ, 0x1, P4 ;  /* 0x00000001ff037807 */ /* 0x000fe40002000000 */
[----:B------:R-:W-:Y:S01]  /*59650*/  ISETP.NE.AND P4, PT, R14, 0x1, PT ;  /* 0x000000010e00780c */ /* 0x000fe20003f85270 */
[----:B------:R-:W-:Y:S01]  /*59660*/  FADD.FTZ R2, R74, R2 ;  /* 0x000000024a027221 */ /* 0x000fe20000010000 */
[----:B------:R-:W-:-:S03]  /*59670*/  MOV R74, 0x2 ;  /* 0x00000002004a7802 */ /* 0x000fc60000000f00 */
[----:B------:R-:W-:Y:S01]  /*59680*/  @P1 FADD.FTZ R63, R2, R62 ;  /* 0x0000003e023f1221 */ /* 0x000fe20000010000 */
[----:B------:R-:W-:Y:S02]  /*59690*/  @!P1 IMAD.MOV.U32 R63, RZ, RZ, R2 ;  /* 0x000000ffff3f9224 */ /* 0x000fe400078e0002 */
        /* <DEDUP_REMOVED lines=11> */
.L_x_1384:
        /* <DEDUP_REMOVED lines=13> */
.L_x_1386:
[----:B------:R-:W-:Y:S05]  /*59820*/  BSYNC.RECONVERGENT B2 ;  /* 0x0000000000027941 */ /* 0x000fea0003800200 */
.L_x_1385:
[----:B------:R-:W-:Y:S01]  /*59830*/  LOP3.LUT R2, R11, R155, R61, 0x96, !PT ;  /* 0x0000009b0b027212 */ /* 0x000fe200078e963d */
[----:B------:R-:W-:-:S04]  /*59840*/  IMAD.WIDE.U32 R14, R17, -0x326172a9, RZ ;  /* 0xcd9e8d57110e7825 */ /* 0x000fc800078e00ff */
[----:B------:R-:W-:Y:S02]  /*59850*/  HFMA2 R74, -RZ, RZ, 0, 0 ;  /* 0x00000000ff4a7431 */ /* 0x000fe400000001ff */
[----:B------:R-:W-:Y:S02]  /*59860*/  VIADD R12, R60, 0x9e3779b9 ;  /* 0x9e3779b93c0c7836 */ /* 0x000fe40000000000 */
[----:B------:R-:W-:Y:S01]  /*59870*/  IMAD.WIDE.U32 R152, R2, -0x326172a9, RZ ;  /* 0xcd9e8d5702987825 */ /* 0x000fe200078e00ff */
[----:B------:R-:W-:-:S04]  /*59880*/  LOP3.LUT R2, R13, R15, R60, 0x96, !PT ;  /* 0x0000000f0d027212 */ /* 0x000fc800078e963c */
        /* <DEDUP_REMOVED lines=26> */
[C---:B------:R-:W-:Y:S02]  /*59a30*/  IADD3 R2, PT, PT, R61.reuse, -0x56f99767, RZ ;  /* 0xa90668993d027810 */ /* 0x040fe40007ffe0ff */
[----:B------:R-:W-:Y:S02]  /*59a40*/  IADD3 R12, PT, PT, R61, 0x646e171e, RZ ;  /* 0x646e171e3d0c7810 */ /* 0x000fe40007ffe0ff */
        /* <DEDUP_REMOVED lines=23> */
[----:B------:R-:W-:Y:S01]  /*59bc0*/  IMAD.MOV.U32 R12, RZ, RZ, R152 ;  /* 0x000000ffff0c7224 */ /* 0x000fe200078e0098 */
[----:B------:R-:W-:Y:S02]  /*59bd0*/  LOP3.LUT R15, R2, R154, R15, 0x96, !PT ;  /* 0x0000009a020f7212 */ /* 0x000fe400078e960f */
[----:B------:R-:W-:Y:S01]  /*59be0*/  MOV R2, R79 ;  /* 0x0000004f00027202 */ /* 0x000fe20000000f00 */
[----:B------:R-:W-:-:S07]  /*59bf0*/  IMAD.MOV.U32 R79, RZ, RZ, R14 ;  /* 0x000000ffff4f7224 */ /* 0x000fce00078e000e */
.L_x_1383:
[----:B------:R-:W-:Y:S05]  /*59c00*/  BSYNC.RECONVERGENT B1 ;  /* 0x0000000000017941 */ /* 0x000fea0003800200 */
.L_x_1382:
        /* <DEDUP_REMOVED lines=21> */
.L_x_1389:
        /* <DEDUP_REMOVED lines=13> */
.L_x_1391:
[----:B------:R-:W-:Y:S05]  /*59e30*/  BSYNC.RECONVERGENT B2 ;  /* 0x0000000000027941 */ /* 0x000fea0003800200 */
.L_x_1390:
        /* <DEDUP_REMOVED lines=61> */
.L_x_1388:
[----:B------:R-:W-:Y:S05]  /*5a210*/  BSYNC.RECONVERGENT B1 ;  /* 0x0000000000017941 */ /* 0x000fea0003800200 */
.L_x_1387:
[----:B------:R-:W-:Y:S01]  /*5a220*/  I2FP.F32.U32 R62, R62 ;  /* 0x0000003e003e7245 */ /* 0x000fe20000201000 */
[----:B------:R-:W-:Y:S01]  /*5a230*/  IMAD.U32 R74, R71, 0x10000, RZ ;  /* 0x00010000474a7824 */ /* 0x000fe200078e00ff */
[----:B------:R-:W-:Y:S01]  /*5a240*/  BSSY.RECONVERGENT B1, `(.L_x_1392) ;  /* 0x0000063000017945 */ /* 0x000fe20003800200 */
[----:B------:R-:W-:Y:S02]  /*5a250*/  MOV R75, 0x2 ;  /* 0x00000002004b7802 */ /* 0x000fe40000000f00 */
        /* <DEDUP_REMOVED lines=22> */
.L_x_1394:
        /* <DEDUP_REMOVED lines=13> */
.L_x_1396:
[----:B------:R-:W-:Y:S05]  /*5a490*/  BSYNC.RECONVERGENT B2 ;  /* 0x0000000000027941 */ /* 0x000fea0003800200 */
.L_x_1395:
        /* <DEDUP_REMOVED lines=56> */
[----:B------:R-:W-:Y:S01]  /*5a820*/  HFMA2 R75, -RZ, RZ, 0, 0 ;  /* 0x00000000ff4b7431 */ /* 0x000fe200000001ff */
[----:B------:R-:W-:Y:S01]  /*5a830*/  LOP3.LUT R15, R12, R152, R15, 0x96, !PT ;  /* 0x000000980c0f7212 */ /* 0x000fe200078e960f */
[----:B------:R-:W-:Y:S01]  /*5a840*/  IMAD.MOV.U32 R12, RZ, RZ, R74 ;  /* 0x000000ffff0c7224 */ /* 0x000fe200078e004a */
[----:B------:R-:W-:Y:S01]  /*5a850*/  MOV R74, R79 ;  /* 0x0000004f004a7202 */ /* 0x000fe20000000f00 */
[----:B------:R-:W-:-:S07]  /*5a860*/  IMAD.MOV.U32 R79, RZ, RZ, R14 ;  /* 0x000000ffff4f7224 */ /* 0x000fce00078e000e */
.L_x_1393:
[----:B------:R-:W-:Y:S05]  /*5a870*/  BSYNC.RECONVERGENT B1 ;  /* 0x0000000000017941 */ /* 0x000fea0003800200 */
.L_x_1392:
        /* <DEDUP_REMOVED lines=20> */
.L_x_1399:
        /* <DEDUP_REMOVED lines=9> */
[----:B------:R-:W-:Y:S01]  /*5aa50*/  @!P6 IADD3 R17, PT, PT, R17, 0x1, RZ ;  /* 0x000000011111e810 */ /* 0x000fe20007ffe0ff */
[----:B------:R-:W-:Y:S01]  /*5aa60*/  @!P6 VIADD R12, R11, 0x1 ;  /* 0x000000010b0ce836 */ /* 0x000fe20000000000 */
[----:B------:R-:W-:Y:S02]  /*5aa70*/  @!P6 MOV R13, RZ ;  /* 0x000000ff000de202 */ /* 0x000fe40000000f00 */
[----:B------:R-:W-:-:S13]  /*5aa80*/  ISETP.NE.AND P0, PT, R17, RZ, !P6 ;  /* 0x000000ff1100720c */ /* 0x000fda0007705270 */
[----:B------:R-:W-:Y:S02]  /*5aa90*/  @P0 IADD3 R12, PT, PT, R11, RZ, RZ ;  /* 0x000000ff0b0c0210 */ /* 0x000fe40007ffe0ff */
[----:B------:R-:W-:-:S03]  /*5aaa0*/  LOP3.LUT P0, RZ, R18, 0x8000, RZ, 0xc0, !PT ;  /* 0x0000800012ff7812 */ /* 0x000fc6000780c0ff */
[----:B------:R-:W-:-:S10]  /*5aab0*/  @!P6 IMAD.MOV.U32 R11, RZ, RZ, R12 ;  /* 0x000000ffff0be224 */ /* 0x000fd400078e000c */
.L_x_1401:
[----:B------:R-:W-:Y:S05]  /*5aac0*/  BSYNC.RECONVERGENT B2 ;  /* 0x0000000000027941 */ /* 0x000fea0003800200 */
.L_x_1400:
        /* <DEDUP_REMOVED lines=61> */
.L_x_1398:
[----:B------:R-:W-:Y:S05]  /*5aea0*/  BSYNC.RECONVERGENT B1 ;  /* 0x0000000000017941 */ /* 0x000fea0003800200 */
.L_x_1397:
        /* <DEDUP_REMOVED lines=20> */
.L_x_1321:
[----:B------:R-:W-:Y:S01]  /*5aff0*/  ISETP.NE.AND P2, PT, R14, 0x1, PT ;  /* 0x000000010e00780c */ /* 0x000fe20003f45270 */
[----:B------:R-:W-:Y:S01]  /*5b000*/  BSSY.RECONVERGENT B1, `(.L_x_1403) ;  /* 0x000005a000017945 */ /* 0x000fe20003800200 */
[----:B------:R-:W-:Y:S01]  /*5b010*/  MOV R38, 0x2 ;  /* 0x0000000200267802 */ /* 0x000fe20000000f00 */
[----:B------:R-:W-:Y:S01]  /*5b020*/  IMAD.MOV.U32 R37, RZ, RZ, R12 ;  /* 0x000000ffff257224 */ /* 0x000fe200078e000c */
[----:B------:R-:W-:-:S09]  /*5b030*/  MOV R79, R119 ;  /* 0x00000077004f7202 */ /* 0x000fd20000000f00 */
        /* <DEDUP_REMOVED lines=11> */
.L_x_1405:
        /* <DEDUP_REMOVED lines=13> */
.L_x_1407:
[----:B------:R-:W-:Y:S05]  /*5b1c0*/  BSYNC.RECONVERGENT B2 ;  /* 0x0000000000027941 */ /* 0x000fea0003800200 */
.L_x_1406:
[----:B------:R-:W-:Y:S01]  /*5b1d0*/  LOP3.LUT R16, R11, R77, R61, 0x96, !PT ;  /* 0x0000004d0b107212 */ /* 0x000fe200078e963d */
[----:B------:R-:W-:Y:S01]  /*5b1e0*/  IMAD.WIDE.U32 R14, R17, -0x326172a9, RZ ;  /* 0xcd9e8d57110e7825 */ /* 0x000fe200078e00ff */
[----:B------:R-:W-:Y:S02]  /*5b1f0*/  IADD3 R12, PT, PT, R60, -0x61c88647, RZ ;  /* 0x9e3779b93c0c7810 */ /* 0x000fe40007ffe0ff */
[----:B------:R-:W-:Y:S01]  /*5b200*/  MOV R37, R119 ;  /* 0x0000007700257202 */ /* 0x000fe20000000f00 */
[----:B0-----:R-:W-:Y:S01]  /*5b210*/  IMAD.WIDE.U32 R62, R16, -0x326172a9, RZ ;  /* 0xcd9e8d57103e7825 */ /* 0x001fe200078e00ff */
[----:B------:R-:W-:-:S03]  /*5b220*/  LOP3.LUT R15, R13, R15, R60, 0x96, !PT ;  /* 0x0000000f0d0f7212 */ /* 0x000fc600078e963c */
        /* <DEDUP_REMOVED lines=54> */
[----:B------:R-:W-:-:S07]  /*5b590*/  MOV R12, R62 ;  /* 0x0000003e000c7202 */ /* 0x000fce0000000f00 */
.L_x_1404:
[----:B------:R-:W-:Y:S05]  /*5b5a0*/  BSYNC.RECONVERGENT B1 ;  /* 0x0000000000017941 */ /* 0x000fea0003800200 */
.L_x_1403:
[----:B------:R-:W1:Y:S01]  /*5b5b0*/  LDC R104, c[0x0][0x408] ;  /* 0x00010200ff687b82 */ /* 0x000e620000000800 */
[----:B------:R-:W-:Y:S01]  /*5b5c0*/  HFMA2 R158, -RZ, RZ, 0.1171875, 0 ;  /* 0x2f800000ff9e7431 */ /* 0x000fe200000001ff */
[----:B------:R-:W-:Y:S01]  /*5b5d0*/  I2FP.F32.U32 R14, R37 ;  /* 0x00000025000e7245 */ /* 0x000fe20000201000 */
[----:B-----5:R-:W-:Y:S01]  /*5b5e0*/  IMAD.U32 R37, R72, 0x10000, RZ ;  /* 0x0001000048257824 */ /* 0x020fe200078e00ff */
[----:B------:R-:W-:Y:S01]  /*5b5f0*/  LOP3.LUT R18, R18, 0xffffffef, RZ, 0xc0, !PT ;  /* 0xffffffef12127812 */ /* 0x000fe200078ec0ff */
[----:B------:R-:W-:Y:S01]  /*5b600*/  BSSY.RECONVERGENT B1, `(.L_x_1408) ;  /* 0x0000063000017945 */ /* 0x000fe20003800200 */
[----:B0-----:R-:W-:Y:S02]  /*5b610*/  MOV R62, R12 ;  /* 0x0000000c003e7202 */ /* 0x001fe40000000f00 */
[----:B------:R-:W0:Y:S01]  /*5b620*/  LDC R157, c[0x0][0x404] ;  /* 0x00010100ff9d7b82 */ /* 0x000e220000000800 */
[----:B------:R-:W-:Y:S01]  /*5b630*/  FFMA.FTZ R14, R14, R158, 1.1641532182693481445e-10 ;  /* 0x2f0000000e0e7423 */ /* 0x000fe2000001009e */
[----:B-1----:R-:W-:-:S04]  /*5b640*/  FMUL.FTZ R37, R37, R104 ;  /* 0x0000006825257220 */ /* 0x002fc80000410000 */
[----:B0-----:R-:W-:Y:S02]  /*5b650*/  FSETP.GTU.FTZ.AND P2, PT, R14, R157, PT ;  /* 0x0000009d0e00720b */ /* 0x001fe40003f5c000 */
        /* <DEDUP_REMOVED lines=18> */
.L_x_1410:
        /* <DEDUP_REMOVED lines=13> */
.L_x_1412:
[----:B------:R-:W-:Y:S05]  /*5b850*/  BSYNC.RECONVERGENT B2 ;  /* 0x0000000000027941 */ /* 0x000fea0003800200 */
.L_x_1411:
        /* <DEDUP_REMOVED lines=61> */
.L_x_1409:
[----:B------:R-:W-:Y:S05]  /*5bc30*/  BSYNC.RECONVERGENT B1 ;  /* 0x0000000000017941 */ /* 0x000fea0003800200 */
.L_x_1408:
[----:B------:R-:W-:Y:S01]  /*5bc40*/  I2FP.F32.U32 R38, R62 ;  /* 0x0000003e00267245 */ /* 0x000fe20000201000 */
[----:B------:R-:W-:Y:S01]  /*5bc50*/  BSSY.RECONVERGENT B1, `(.L_x_1413) ;  /* 0x0000064000017945 */ /* 0x000fe20003800200 */
[----:B------:R-:W-:Y:S01]  /*5bc60*/  SHF.L.U32 R37, R37, 0x10, RZ ;  /* 0x0000001025257819 */ /* 0x000fe200000006ff */
[----:B------:R-:W-:Y:S01]  /*5bc70*/  HFMA2 R62, -RZ, RZ, 0, 1.1920928955078125e-07 ;  /* 0x00000002ff3e7431 */ /* 0x000fe200000001ff */
[----:B------:R-:W-:Y:S01]  /*5bc80*/  LOP3.LUT R18, R18, 0xfffffff7, RZ, 0xc0, !PT ;  /* 0xfffffff712127812 */ /* 0x000fe200078ec0ff */
[----:B------:R-:W-:Y:S02]  /*5bc90*/  FFMA.FTZ R38, R38, R158, 1.1641532182693481445e-10 ;  /* 0x2f00000026267423 */ /* 0x000fe4000001009e */
[----:B------:R-:W-:-:S03]  /*5bca0*/  FMUL.FTZ R37, R37, R104 ;  /* 0x0000006825257220 */ /* 0x000fc60000410000 */
[----:B------:R-:W-:Y:S02]  /*5bcb0*/  FSETP.GTU.FTZ.AND P2, PT, R38, R157, PT ;  /* 0x0000009d2600720b */ /* 0x000fe40003f5c000 */
[----:B------:R-:W-:Y:S02]  /*5bcc0*/  @P1 PRMT R38, R64, 0x7632, R38 ;  /* 0x0000763240261816 */ /* 0x000fe40000000026 */
[----:B------:R-:W-:Y:S01]  /*5bcd0*/  FSEL R105, R37, RZ, !P2 ;  /* 0x000000ff25697208 */ /* 0x000fe20005000000 */
[----:B------:R-:W-:Y:S01]  /*5bce0*/  IMAD.MOV.U32 R37, RZ, RZ, R12 ;  /* 0x000000ffff257224 */ /* 0x000fe200078e000c */
[----:B------:R-:W-:Y:S01]  /*5bcf0*/  PLOP3.LUT P2, PT, P2, PT, PT, 0x8, 0x80 ;  /* 0x000000000080781c */ /* 0x000fe2000174e170 */
[----:B------:R-:W-:-:S04]  /*5bd00*/  @P1 IMAD.U32 R38, R38, 0x10000, RZ ;  /* 0x0001000026261824 */ /* 0x000fc800078e00ff */
[----:B------:R-:W-:-:S05]  /*5bd10*/  @P1 FADD.FTZ R105, R38, R105 ;  /* 0x0000006926691221 */ /* 0x000fca0000010000 */
[----:B------:R-:W-:-:S03]  /*5bd20*/  F2FP.BF16.F32.PACK_AB R76, RZ, R105 ;  /* 0x00000069ff4c723e */ /* 0x000fc600000010ff */
        /* <DEDUP_REMOVED lines=11> */
.L_x_1415:
        /* <DEDUP_REMOVED lines=13> */
.L_x_1417:
[----:B------:R-:W-:Y:S05]  /*5beb0*/  BSYNC.RECONVERGENT B2 ;  /* 0x0000000000027941 */ /* 0x000fea0003800200 */
.L_x_1416:
        /* <DEDUP_REMOVED lines=59> */
[----:B------:R-:W-:Y:S02]  /*5c270*/  IMAD.MOV.U32 R12, RZ, RZ, R62 ;  /* 0x000000ffff0c7224 */ /* 0x000fe400078e003e */
[----:B------:R-:W-:-:S07]  /*5c280*/  HFMA2 R62, -RZ, RZ, 0, 0 ;  /* 0x00000000ff3e7431 */ /* 0x000fce00000001ff */
.L_x_1414:
[----:B------:R-:W-:Y:S05]  /*5c290*/  BSYNC.RECONVERGENT B1 ;  /* 0x0000000000017941 */ /* 0x000fea0003800200 */
.L_x_1413:
[----:B------:R-:W-:Y:S01]  /*5c2a0*/  I2FP.F32.U32 R14, R37 ;  /* 0x00000025000e7245 */ /* 0x000fe20000201000 */
[----:B------:R-:W-:Y:S01]  /*5c2b0*/  IMAD.U32 R37, R73, 0x10000, RZ ;  /* 0x0001000049257824 */ /* 0x000fe200078e00ff */
[----:B------:R-:W-:Y:S01]  /*5c2c0*/  LOP3.LUT R18, R18, 0xfffffffb, RZ, 0xc0, !PT ;  /* 0xfffffffb12127812 */ /* 0x000fe200078ec0ff */
[----:B------:R-:W-:Y:S01]  /*5c2d0*/  BSSY.RECONVERGENT B1, `(.L_x_1418) ;  /* 0x0000062000017945 */ /* 0x000fe20003800200 */
[----:B------:R-:W-:Y:S01]  /*5c2e0*/  MOV R38, R12 ;  /* 0x0000000c00267202 */ /* 0x000fe20000000f00 */
[----:B------:R-:W-:Y:S01]  /*5c2f0*/  FFMA.FTZ R14, R14, R158, 1.1641532182693481445e-10 ;  /* 0x2f0000000e0e7423 */ /* 0x000fe2000001009e */
[----:B------:R-:W-:-:S04]  /*5c300*/  FMUL.FTZ R37, R37, R104 ;  /* 0x0000006825257220 */ /* 0x000fc80000410000 */
[----:B------:R-:W-:Y:S02]  /*5c310*/  FSETP.GTU.FTZ.AND P2, PT, R14, R157, PT ;  /* 0x0000009d0e00720b */ /* 0x000fe40003f5c000 */
        /* <DEDUP_REMOVED lines=18> */
.L_x_1420:
        /* <DEDUP_REMOVED lines=13> */
.L_x_1422:
[----:B------:R-:W-:Y:S05]  /*5c510*/  BSYNC.RECONVERGENT B2 ;  /* 0x0000000000027941 */ /* 0x000fea0003800200 */
.L_x_1421:
        /* <DEDUP_REMOVED lines=61> */
.L_x_1419:
[----:B------:R-:W-:Y:S05]  /*5c8f0*/  BSYNC.RECONVERGENT B1 ;  /* 0x0000000000017941 */ /* 0x000fea0003800200 */
.L_x_1418:
        /* <DEDUP_REMOVED lines=26> */
.L_x_1425:
        /* <DEDUP_REMOVED lines=13> */
.L_x_1427:
[----:B------:R-:W-:Y:S05]  /*5cb70*/  BSYNC.RECONVERGENT B2 ;  /* 0x0000000000027941 */ /* 0x000fea0003800200 */
.L_x_1426:
        /* <DEDUP_REMOVED lines=57> */
[----:B------:R-:W-:Y:S02]  /*5cf10*/  HFMA2 R63, -RZ, RZ, 0, 0 ;  /* 0x00000000ff3f7431 */ /* 0x000fe400000001ff */
[----:B------:R-:W-:Y:S01]  /*5cf20*/  IMAD.MOV.U32 R79, RZ, RZ, R14 ;  /* 0x000000ffff4f7224 */ /* 0x000fe200078e000e */
[----:B------:R-:W-:Y:S01]  /*5cf30*/  LOP3.LUT R15, R12, R152, R15, 0x96, !PT ;  /* 0x000000980c0f7212 */ /* 0x000fe200078e960f */
[----:B------:R-:W-:-:S07]  /*5cf40*/  IMAD.MOV.U32 R12, RZ, RZ, R62 ;  /* 0x000000ffff0c7224 */ /* 0x000fce00078e003e */
.L_x_1424:
[----:B------:R-:W-:Y:S05]  /*5cf50*/  BSYNC.RECONVERGENT B1 ;  /* 0x0000000000017941 */ /* 0x000fea0003800200 */
.L_x_1423:
        /* <DEDUP_REMOVED lines=24> */
.L_x_1430:
        /* <DEDUP_REMOVED lines=13> */
.L_x_1432:
[----:B------:R-:W-:Y:S05]  /*5d1b0*/  BSYNC.RECONVERGENT B2 ;  /* 0x0000000000027941 */ /* 0x000fea0003800200 */
.L_x_1431:
        /* <DEDUP_REMOVED lines=61> */
.L_x_1429:
[----:B------:R-:W-:Y:S05]  /*5d590*/  BSYNC.RECONVERGENT B1 ;  /* 0x0000000000017941 */ /* 0x000fea0003800200 */
.L_x_1428:
[----:B------:R-:W-:Y:S01]  /*5d5a0*/  I2FP.F32.U32 R62, R62 ;  /* 0x0000003e003e7245 */ /* 0x000fe20000201000 */
[----:B------:R-:W-:Y:S01]  /*5d5b0*/  BSSY.RECONVERGENT B1, `(.L_x_1433) ;  /* 0x0000062000017945 */ /* 0x000fe20003800200 */
[----:B------:R-:W-:Y:S01]  /*5d5c0*/  SHF.L.U32 R63, R74, 0x10, RZ ;  /* 0x000000104a3f7819 */ /* 0x000fe200000006ff */
[----:B------:R-:W-:Y:S01]  /*5d5d0*/  HFMA2 R152, -RZ, RZ, 0, 1.1920928955078125e-07 ;  /* 0x00000002ff987431 */ /* 0x000fe200000001ff */
[----:B------:R-:W-:Y:S01]  /*5d5e0*/  ISETP.NE.AND P4, PT, R14, 0x1, PT ;  /* 0x000000010e00780c */ /* 0x000fe20003f85270 */
        /* <DEDUP_REMOVED lines=8> */
[----:B------:R-:W-:-:S04]  /*5d670*/  IMAD.MOV.U32 R62, RZ, RZ, R12 ;  /* 0x000000ffff3e7224 */ /* 0x000fc800078e000c */
        /* <DEDUP_REMOVED lines=10> */
.L_x_1435:
        /* <DEDUP_REMOVED lines=13> */
.L_x_1437:
[----:B------:R-:W-:Y:S05]  /*5d7f0*/  BSYNC.RECONVERGENT B2 ;  /* 0x0000000000027941 */ /* 0x000fea0003800200 */
.L_x_1436:
        /* <DEDUP_REMOVED lines=61> */
.L_x_1434:
[----:B------:R-:W-:Y:S05]  /*5dbd0*/  BSYNC.RECONVERGENT B1 ;  /* 0x0000000000017941 */ /* 0x000fea0003800200 */
.L_x_1433:
        /* <DEDUP_REMOVED lines=24> */
.L_x_1440:
        /* <DEDUP_REMOVED lines=13> */
.L_x_1442:
[----:B------:R-:W-:Y:S05]  /*5de30*/  BSYNC.RECONVERGENT B2 ;  /* 0x0000000000027941 */ /* 0x000fea0003800200 */
.L_x_1441:
        /* <DEDUP_REMOVED lines=61> */
.L_x_1439:
[----:B------:R-:W-:Y:S05]  /*5e210*/  BSYNC.RECONVERGENT B1 ;  /* 0x0000000000017941 */ /* 0x000fea0003800200 */
.L_x_1438:
        /* <DEDUP_REMOVED lines=15> */
.L_x_1402:
        /* <DEDUP_REMOVED lines=43> */
.L_x_1443:
[----:B------:R-:W-:Y:S01]  /*5e5c0*/  IMAD.MOV.U32 R119, RZ, RZ, R79 ;  /* 0x000000ffff777224 */ /* 0x000fe200078e004f */
[----:B------:R-:W-:-:S07]  /*5e5d0*/  IADD3 R78, PT, PT, R78, 0x20, RZ ;  /* 0x000000204e4e7810 */ /* 0x000fce0007ffe0ff */
.L_x_1320:
[----:B------:R-:W-:Y:S05]  /*5e5e0*/  BSYNC.RECONVERGENT B0 ;  /* 0x0000000000007941 */ /* 0x000fea0003800200 */
.L_x_1319:
        /* <DEDUP_REMOVED lines=16> */
[----:B--2---:R-:W-:-:S06]  /*5e6f0*/  IMAD.WIDE.U32 R56, R78, 0x10, R58 ;  /* 0x000000104e387825 */ /* 0x004fcc00078e003a */
        /* <DEDUP_REMOVED lines=18> */
.L_x_1449:
        /* <DEDUP_REMOVED lines=13> */
.L_x_1451:
[----:B------:R-:W-:Y:S05]  /*5e8f0*/  BSYNC.RECONVERGENT B2 ;  /* 0x0000000000027941 */ /* 0x000fea0003800200 */
.L_x_1450:
        /* <DEDUP_REMOVED lines=60> */
[----:B------:R-:W-:-:S07]  /*5ecc0*/  HFMA2 R2, -RZ, RZ, 0, 0 ;  /* 0x00000000ff027431 */ /* 0x000fce00000001ff */
.L_x_1448:
[----:B------:R-:W-:Y:S05]  /*5ecd0*/  BSYNC.RECONVERGENT B1 ;  /* 0x0000000000017941 */ /* 0x000fea0003800200 */
.L_x_1447:
[----:B------:R-:W2:Y:S01]  /*5ece0*/  LDC R79, c[0x0][0x408] ;  /* 0x00010200ff4f7b82 */ /* 0x000ea20000000800 */
[----:B------:R-:W-:Y:S01]  /*5ecf0*/  I2FP.F32.U32 R3, R3 ;  /* 0x0000000300037245 */ /* 0x000fe20000201000 */
[----:B------:R-:W-:Y:S01]  /*5ed00*/  IMAD.MOV.U32 R156, RZ, RZ, 0x2f800000 ;  /* 0x2f800000ff9c7424 */ /* 0x000fe200078e00ff */
[----:B-----5:R-:W-:Y:S01]  /*5ed10*/  SHF.L.U32 R4, R56, 0x10, RZ ;  /* 0x0000001038047819 */ /* 0x020fe200000006ff */
[----:B------:R-:W-:Y:S01]  /*5ed20*/  BSSY.RECONVERGENT B1, `(.L_x_1452) ;  /* 0x0000061000017945 */ /* 0x000fe20003800200 */
[----:B------:R-:W-:Y:S01]  /*5ed30*/  LOP3.LUT R18, R18, 0xffffffef, RZ, 0xc0, !PT ;  /* 0xffffffef12127812 */ /* 0x000fe200078ec0ff */
[----:B------:R-:W-:Y:S01]  /*5ed40*/  FFMA.FTZ R3, R3, R156, 1.1641532182693481445e-10 ;  /* 0x2f00000003037423 */ /* 0x000fe2000001009c */
[----:B------:R-:W-:Y:S01]  /*5ed50*/  PRMT R14, R56, 0x7632, R14 ;  /* 0x00007632380e7816 */ /* 0x000fe2000000000e */
[----:B------:R-:W3:Y:S01]  /*5ed60*/  LDC R119, c[0x0][0x404] ;  /* 0x00010100ff777b82 */ /* 0x000ee20000000800 */
[----:B--2---:R-:W-:Y:S02]  /*5ed70*/  FMUL.FTZ R4, R4, R79 ;  /* 0x0000004f04047220 */ /* 0x004fe40000410000 */
[----:B---3--:R-:W-:-:S02]  /*5ed80*/  FSETP.GTU.FTZ.AND P2, PT, R3, R119, PT ;  /* 0x000000770300720b */ /* 0x008fc40003f5c000 */
        /* <DEDUP_REMOVED lines=15> */
.L_x_1454:
        /* <DEDUP_REMOVED lines=13> */
.L_x_1456:
[----:B------:R-:W-:Y:S05]  /*5ef50*/  BSYNC.RECONVERGENT B2 ;  /* 0x0000000000027941 */ /* 0x000fea0003800200 */
.L_x_1455:
        /* <DEDUP_REMOVED lines=61> */
.L_x_1453:
[----:B------:R-:W-:Y:S05]  /*5f330*/  BSYNC.RECONVERGENT B1 ;  /* 0x0000000000017941 */ /* 0x000fea0003800200 */
.L_x_1452:
        /* <DEDUP_REMOVED lines=16> */
[----:B01----:R-:W-:-:S03]  /*5f440*/  F2FP.BF16.F32.PACK_AB R72, RZ, R117 ;  /* 0x00000075ff48723e */ /* 0x003fc600000010ff */
        /* <DEDUP_REMOVED lines=9> */
.L_x_1459:
        /* <DEDUP_REMOVED lines=13> */
.L_x_1461:
[----:B------:R-:W-:Y:S05]  /*5f5b0*/  BSYNC.RECONVERGENT B2 ;  /* 0x0000000000027941 */ /* 0x000fea0003800200 */
.L_x_1460:
        /* <DEDUP_REMOVED lines=61> */
.L_x_1458:
[----:B------:R-:W-:Y:S05]  /*5f990*/  BSYNC.RECONVERGENT B1 ;  /* 0x0000000000017941 */ /* 0x000fea0003800200 */
.L_x_1457:
        /* <DEDUP_REMOVED lines=22> */
.L_x_1464:
        /* <DEDUP_REMOVED lines=13> */
.L_x_1466:
[----:B------:R-:W-:Y:S05]  /*5fbd0*/  BSYNC.RECONVERGENT B2 ;  /* 0x0000000000027941 */ /* 0x000fea0003800200 */
.L_x_1465:
        /* <DEDUP_REMOVED lines=61> */
.L_x_1463:
[----:B------:R-:W-:Y:S05]  /*5ffb0*/  BSYNC.RECONVERGENT B1 ;  /* 0x0000000000017941 */ /* 0x000fea0003800200 */
.L_x_1462:
        /* <DEDUP_REMOVED lines=28> */
.L_x_1469:
        /* <DEDUP_REMOVED lines=13> */
.L_x_1471:
[----:B------:R-:W-:Y:S05]  /*60250*/  BSYNC.RECONVERGENT B2 ;  /* 0x0000000000027941 */ /* 0x000fea0003800200 */
.L_x_1470:
        /* <DEDUP_REMOVED lines=61> */
.L_x_1468:
[----:B------:R-:W-:Y:S05]  /*60630*/  BSYNC.RECONVERGENT B1 ;  /* 0x0000000000017941 */ /* 0x000fea0003800200 */
.L_x_1467:
[----:B------:R-:W-:Y:S01]  /*60640*/  I2FP.F32.U32 R3, R3 ;  /* 0x0000000300037245 */ /* 0x000fe20000201000 */
[----:B------:R-:W-:Y:S01]  /*60650*/  BSSY.RECONVERGENT B1, `(.L_x_1472) ;  /* 0x0000061000017945 */ /* 0x000fe20003800200 */
[----:B------:R-:W-:Y:S02]  /*60660*/  SHF.L.U32 R4, R57, 0x10, RZ ;  /* 0x0000001039047819 */ /* 0x000fe400000006ff */
[----:B------:R-:W-:Y:S01]  /*60670*/  LOP3.LUT R18, R18, 0xfffffffb, RZ, 0xc0, !PT ;  /* 0xfffffffb12127812 */ /* 0x000fe200078ec0ff */
[----:B------:R-:W-:Y:S01]  /*60680*/  FFMA.FTZ R3, R3, R156, 1.1641532182693481445e-10 ;  /* 0x2f00000003037423 */ /* 0x000fe2000001009c */
[----:B------:R-:W-:Y:S01]  /*60690*/  PRMT R55, R57, 0x7632, R55 ;  /* 0x0000763239377816 */ /* 0x000fe20000000037 */
        /* <DEDUP_REMOVED lines=17> */
.L_x_1474:
        /* <DEDUP_REMOVED lines=13> */
.L_x_1476:
[----:B------:R-:W-:Y:S05]  /*60880*/  BSYNC.RECONVERGENT B2 ;  /* 0x0000000000027941 */ /* 0x000fea0003800200 */
.L_x_1475:
        /* <DEDUP_REMOVED lines=61> */
.L_x_1473:
[----:B------:R-:W-:Y:S05]  /*60c60*/  BSYNC.RECONVERGENT B1 ;  /* 0x0000000000017941 */ /* 0x000fea0003800200 */
.L_x_1472:
        /* <DEDUP_REMOVED lines=26> */
.L_x_1479:
        /* <DEDUP_REMOVED lines=13> */
.L_x_1481:
[----:B------:R-:W-:Y:S05]  /*60ee0*/  BSYNC.RECONVERGENT B2 ;  /* 0x0000000000027941 */ /* 0x000fea0003800200 */
.L_x_1480:
        /* <DEDUP_REMOVED lines=61> */
.L_x_1478:
[----:B------:R-:W-:Y:S05]  /*612c0*/  BSYNC.RECONVERGENT B1 ;  /* 0x0000000000017941 */ /* 0x000fea0003800200 */
.L_x_1477:
        /* <DEDUP_REMOVED lines=22> */
.L_x_1484:
        /* <DEDUP_REMOVED lines=13> */
.L_x_1486:
[----:B------:R-:W-:Y:S05]  /*61500*/  BSYNC.RECONVERGENT B2 ;  /* 0x0000000000027941 */ /* 0x000fea0003800200 */
.L_x_1485:
        /* <DEDUP_REMOVED lines=61> */
.L_x_1483:
[----:B------:R-:W-:Y:S05]  /*618e0*/  BSYNC.RECONVERGENT B1 ;  /* 0x0000000000017941 */ /* 0x000fea0003800200 */
.L_x_1482:
        /* <DEDUP_REMOVED lines=28> */
.L_x_1489:
        /* <DEDUP_REMOVED lines=13> */
.L_x_1491:
[----:B------:R-:W-:Y:S05]  /*61b80*/  BSYNC.RECONVERGENT B2 ;  /* 0x0000000000027941 */ /* 0x000fea0003800200 */
.L_x_1490:
        /* <DEDUP_REMOVED lines=61> */
.L_x_1488:
[----:B------:R-:W-:Y:S05]  /*61f60*/  BSYNC.RECONVERGENT B1 ;  /* 0x0000000000017941 */ /* 0x000fea0003800200 */
.L_x_1487:
        /* <DEDUP_REMOVED lines=21> */
.L_x_1494:
        /* <DEDUP_REMOVED lines=13> */
.L_x_1496:
[----:B------:R-:W-:Y:S05]  /*62190*/  BSYNC.RECONVERGENT B2 ;  /* 0x0000000000027941 */ /* 0x000fea0003800200 */
.L_x_1495:
        /* <DEDUP_REMOVED lines=61> */
.L_x_1493:
[----:B------:R-:W-:Y:S05]  /*62570*/  BSYNC.RECONVERGENT B1 ;  /* 0x0000000000017941 */ /* 0x000fea0003800200 */
.L_x_1492:
        /* <DEDUP_REMOVED lines=26> */
.L_x_1499:
        /* <DEDUP_REMOVED lines=13> */
.L_x_1501:
[----:B------:R-:W-:Y:S05]  /*627f0*/  BSYNC.RECONVERGENT B2 ;  /* 0x0000000000027941 */ /* 0x000fea0003800200 */
.L_x_1500:
        /* <DEDUP_REMOVED lines=61> */
.L_x_1498:
[----:B------:R-:W-:Y:S05]  /*62bd0*/  BSYNC.RECONVERGENT B1 ;  /* 0x0000000000017941 */ /* 0x000fea0003800200 */
.L_x_1497:
        /* <DEDUP_REMOVED lines=20> */
.L_x_1504:
        /* <DEDUP_REMOVED lines=13> */
.L_x_1506:
[----:B------:R-:W-:Y:S05]  /*62df0*/  BSYNC.RECONVERGENT B2 ;  /* 0x0000000000027941 */ /* 0x000fea0003800200 */
.L_x_1505:
        /* <DEDUP_REMOVED lines=61> */
.L_x_1503:
[----:B------:R-:W-:Y:S05]  /*631d0*/  BSYNC.RECONVERGENT B1 ;  /* 0x0000000000017941 */ /* 0x000fea0003800200 */
.L_x_1502:
        /* <DEDUP_REMOVED lines=27> */
.L_x_1509:
        /* <DEDUP_REMOVED lines=13> */
.L_x_1511:
[----:B------:R-:W-:Y:S05]  /*63460*/  BSYNC.RECONVERGENT B2 ;  /* 0x0000000000027941 */ /* 0x000fea0003800200 */
.L_x_1510:
        /* <DEDUP_REMOVED lines=61> */
.L_x_1508:
[----:B------:R-:W-:Y:S05]  /*63840*/  BSYNC.RECONVERGENT B1 ;  /* 0x0000000000017941 */ /* 0x000fea0003800200 */
.L_x_1507:
        /* <DEDUP_REMOVED lines=21> */
.L_x_1514:
        /* <DEDUP_REMOVED lines=13> */
.L_x_1516:
[----:B------:R-:W-:Y:S05]  /*63a70*/  BSYNC.RECONVERGENT B2 ;  /* 0x0000000000027941 */ /* 0x000fea0003800200 */
.L_x_1515:
        /* <DEDUP_REMOVED lines=61> */
.L_x_1513:
[----:B------:R-:W-:Y:S05]  /*63e50*/  BSYNC.RECONVERGENT B1 ;  /* 0x0000000000017941 */ /* 0x000fea0003800200 */
.L_x_1512:
[----:B------:R-:W-:Y:S01]  /*63e60*/  I2FP.F32.U32 R57, R57 ;  /* 0x0000003900397245 */ /* 0x000fe20000201000 */
[----:B------:R-:W-:Y:S01]  /*63e70*/  BSSY.RECONVERGENT B1, `(.L_x_1517) ;  /* 0x0000064000017945 */ /* 0x000fe20003800200 */
[----:B------:R-:W-:Y:S01]  /*63e80*/  SHF.L.U32 R152, R71, 0x10, RZ ;  /* 0x0000001047987819 */ /* 0x000fe200000006ff */
[----:B------:R-:W-:Y:S02]  /*63e90*/  IMAD.MOV.U32 R153, RZ, RZ, 0x2 ;  /* 0x00000002ff997424 */ /* 0x000fe400078e00ff */
        /* <DEDUP_REMOVED lines=9> */
[----:B------:R-:W-:Y:S02]  /*63f30*/  @!P1 MOV R57, R2 ;  /* 0x0000000200399202 */ /* 0x000fe40000000f00 */
        /* <DEDUP_REMOVED lines=12> */
.L_x_1519:
        /* <DEDUP_REMOVED lines=13> */
.L_x_1521:
[----:B------:R-:W-:Y:S05]  /*640d0*/  BSYNC.RECONVERGENT B2 ;  /* 0x0000000000027941 */ /* 0x000fea0003800200 */
.L_x_1520:
        /* <DEDUP_REMOVED lines=61> */
.L_x_1518:
[----:B------:R-:W-:Y:S05]  /*644b0*/  BSYNC.RECONVERGENT B1 ;  /* 0x0000000000017941 */ /* 0x000fea0003800200 */
.L_x_1517:
[----:B------:R-:W-:Y:S01]  /*644c0*/  I2FP.F32.U32 R14, R152 ;  /* 0x00000098000e7245 */ /* 0x000fe20000201000 */
[----:B------:R-:W-:Y:S01]  /*644d0*/  BSSY.RECONVERGENT B1, `(.L_x_1522) ;  /* 0x0000061000017945 */ /* 0x000fe20003800200 */
[----:B------:R-:W-:Y:S02]  /*644e0*/  ISETP.NE.AND P6, PT, R153, 0x1, PT ;  /* 0x000000019900780c */ /* 0x000fe40003fc5270 */
[----:B------:R-:W-:Y:S01]  /*644f0*/  SHF.L.U32 R59, R59, 0x10, RZ ;  /* 0x000000103b3b7819 */ /* 0x000fe200000006ff */
[----:B------:R-:W-:Y:S01]  /*64500*/  FFMA.FTZ R14, R14, R156, 1.1641532182693481445e-10 ;  /* 0x2f0000000e0e7423 */ /* 0x000fe2000001009c */
[----:B------:R-:W-:-:S03]  /*64510*/  MOV R152, R12 ;  /* 0x0000000c00987202 */ /* 0x000fc60000000f00 */
[----:B------:R-:W-:Y:S01]  /*64520*/  FMUL.FTZ R59, R59, R79 ;  /* 0x0000004f3b3b7220 */ /* 0x000fe20000410000 */
[----:B------:R-:W-:Y:S01]  /*64530*/  FSETP.GTU.FTZ.AND P5, PT, R14, R119, PT ;  /* 0x000000770e00720b */ /* 0x000fe20003fbc000 */
[----:B------:R-:W-:-:S03]  /*64540*/  IMAD.MOV.U32 R14, RZ, RZ, 0x2 ;  /* 0x00000002ff0e7424 */ /* 0x000fc600078e00ff */
        /* <DEDUP_REMOVED lines=11> */
.L_x_1524:
        /* <DEDUP_REMOVED lines=16> */
.L_x_1526:
[----:B------:R-:W-:Y:S05]  /*64700*/  BSYNC.RECONVERGENT B2 ;  /* 0x0000000000027941 */ /* 0x000fea0003800200 */
.L_x_1525:
        /* <DEDUP_REMOVED lines=61> */
.L_x_1523:
[----:B------:R-:W-:Y:S05]  /*64ae0*/  BSYNC.RECONVERGENT B1 ;  /* 0x0000000000017941 */ /* 0x000fea0003800200 */
.L_x_1522:
[----:B------:R-:W-:Y:S02]  /*64af0*/  I2FP.F32.U32 R152, R152 ;  /* 0x0000009800987245 */ /* 0x000fe40000201000 */
[----:B------:R-:W-:Y:S02]  /*64b00*/  PRMT R153, R71, 0x7632, R153 ;  /* 0x0000763247997816 */ /* 0x000fe40000000099 */
[----:B------:R-:W-:Y:S01]  /*64b10*/  PRMT R72, R72, 0x5410, R75 ;  /* 0x0000541048487816 */ /* 0x000fe2000000004b */
[----:B------:R-:W-:Y:S01]  /*64b20*/  FFMA.FTZ R152, R152, R156, 1.1641532182693481445e-10 ;  /* 0x2f00000098987423 */ /* 0x000fe2000001009c */
[----:B------:R-:W-:Y:S02]  /*64b30*/  SHF.L.U32 R153, R153, 0x10, RZ ;  /* 0x0000001099997819 */ /* 0x000fe400000006ff */
[----:B------:R-:W-:Y:S02]  /*64b40*/  PRMT R74, R74, 0x5410, R77 ;  /* 0x000054104a4a7816 */ /* 0x000fe4000000004d */
[----:B------:R-:W-:Y:S01]  /*64b50*/  FSETP.GTU.FTZ.AND P6, PT, R152, R119, PT ;  /* 0x000000779800720b */ /* 0x000fe20003fdc000 */
[----:B------:R-:W-:Y:S01]  /*64b60*/  FMUL.FTZ R79, R153, R79 ;  /* 0x0000004f994f7220 */ /* 0x000fe20000410000 */
[----:B------:R-:W-:Y:S01]  /*64b70*/  IMAD.MOV.U32 R119, RZ, RZ, R0 ;  /* 0x000000ffff777224 */ /* 0x000fe200078e0000 */
[----:B------:R-:W-:-:S02]  /*64b80*/  PRMT R73, R73, 0x5410, R76 ;  /* 0x0000541049497816 */ /* 0x000fc4000000004c */
[----:B------:R-:W-:Y:S02]  /*64b90*/  SEL R152, RZ, 0x1, P6 ;  /* 0x00000001ff987807 */ /* 0x000fe40003000000 */
[----:B------:R-:W-:Y:S02]  /*64ba0*/  FSEL R79, R79, RZ, !P6 ;  /* 0x000000ff4f4f7208 */ /* 0x000fe40007000000 */
[----:B------:R-:W-:-:S03]  /*64bb0*/  PRMT R0, R152, 0x7610, R0 ;  /* 0x0000761098007816 */ /* 0x000fc60000000000 */
[----:B------:R-:W-:Y:S01]  /*64bc0*/  FADD.FTZ R79, R59, R79 ;  /* 0x0000004f3b4f7221 */ /* 0x000fe20000010000 */
[----:B------:R-:W-:-:S05]  /*64bd0*/  @P1 PRMT R59, R67, 0x7632, R59 ;  /* 0x00007632433b1816 */ /* 0x000fca000000003b */
[----:B------:R-:W-:-:S04]  /*64be0*/  @P1 IMAD.U32 R59, R59, 0x10000, RZ ;  /* 0x000100003b3b1824 */ /* 0x000fc800078e00ff */
[----:B------:R-:W-:Y:S01]  /*64bf0*/  @P1 FADD.FTZ R59, R79, R59 ;  /* 0x0000003b4f3b1221 */ /* 0x000fe20000010000 */
[----:B------:R-:W-:-:S04]  /*64c00*/  @!P1 MOV R59, R79 ;  /* 0x0000004f003b9202 */ /* 0x000fc80000000f00 */
[----:B------:R-:W-:-:S04]  /*64c10*/  F2FP.BF16.F32.PACK_AB R79, RZ, R59 ;  /* 0x0000003bff4f723e */ /* 0x000fc800000010ff */
[----:B------:R-:W-:Y:S01]  /*64c20*/  PRMT R75, R157, 0x5410, R79 ;  /* 0x000054109d4b7816 */ /* 0x000fe2000000004f */
[----:B------:R-:W-:Y:S06]  /*64c30*/  BRA `(.L_x_1527) ;  /* 0x0000003000cc7947 */ /* 0x000fec0003800000 */
.L_x_1446:
[----:B------:R-:W-:Y:S01]  /*64c40*/  ISETP.NE.AND P2, PT, R14, 0x1, PT ;  /* 0x000000010e00780c */ /* 0x000fe20003f45270 */
[----:B------:R-:W-:Y:S01]  /*64c50*/  BSSY.RECONVERGENT B1, `(.L_x_1528) ;  /* 0x000005a000017945 */ /* 0x000fe20003800200 */
[----:B01----:R-:W-:Y:S02]  /*64c60*/  HFMA2 R74, -RZ, RZ, 0, 1.1920928955078125e-07 ;  /* 0x00000002ff4a7431 */ /* 0x003fe400000001ff */
        /* <DEDUP_REMOVED lines=13> */
.L_x_1530:
        /* <DEDUP_REMOVED lines=13> */
.L_x_1532:
[----:B------:R-:W-:Y:S05]  /*64e10*/  BSYNC.RECONVERGENT B2 ;  /* 0x0000000000027941 */ /* 0x000fea0003800200 */
.L_x_1531:
[----:B------:R-:W-:Y:S01]  /*64e20*/  LOP3.LUT R16, R11, R75, R61, 0x96, !PT ;  /* 0x0000004b0b107212 */ /* 0x000fe200078e963d */
[----:B------:R-:W-:Y:S01]  /*64e30*/  IMAD.WIDE.U32 R14, R17, -0x326172a9, RZ ;  /* 0xcd9e8d57110e7825 */ /* 0x000fe200078e00ff */
[----:B------:R-:W-:Y:S02]  /*64e40*/  IADD3 R12, PT, PT, R60, -0x61c88647, RZ ;  /* 0x9e3779b93c0c7810 */ /* 0x000fe40007ffe0ff */
[----:B------:R-:W-:Y:S01]  /*64e50*/  MOV R55, R119 ;  /* 0x0000007700377202 */ /* 0x000fe20000000f00 */
        /* <DEDUP_REMOVED lines=55> */
[----:B------:R-:W-:Y:S01]  /*651d0*/  IMAD.MOV.U32 R74, RZ, RZ, RZ ;  /* 0x000000ffff4a7224 */ /* 0x000fe200078e00ff */
[----:B------:R-:W-:-:S07]  /*651e0*/  MOV R12, R72 ;  /* 0x00000048000c7202 */ /* 0x000fce0000000f00 */
.L_x_1529:
[----:B------:R-:W-:Y:S05]  /*651f0*/  BSYNC.RECONVERGENT B1 ;  /* 0x0000000000017941 */ /* 0x000fea0003800200 */
.L_x_1528:
[----:B------:R-:W0:Y:S01]  /*65200*/  LDC R119, c[0x0][0x408] ;  /* 0x00010200ff777b82 */ /* 0x000e220000000800 */
[----:B------:R-:W-:Y:S01]  /*65210*/  HFMA2 R157, -RZ, RZ, 0.1171875, 0 ;  /* 0x2f800000ff9d7431 */ /* 0x000fe200000001ff */
[----:B------:R-:W-:Y:S01]  /*65220*/  I2FP.F32.U32 R14, R55 ;  /* 0x00000037000e7245 */ /* 0x000fe20000201000 */
[----:B-----5:R-:W-:Y:S01]  /*65230*/  IMAD.U32 R55, R56, 0x10000, RZ ;  /* 0x0001000038377824 */ /* 0x020fe200078e00ff */
[----:B------:R-:W-:Y:S01]  /*65240*/  LOP3.LUT R18, R18, 0xffffffef, RZ, 0xc0, !PT ;  /* 0xffffffef12127812 */ /* 0x000fe200078ec0ff */
[----:B------:R-:W-:Y:S03]  /*65250*/  BSSY.RECONVERGENT B1, `(.L_x_1533) ;  /* 0x0000063000017945 */ /* 0x000fe60003800200 */
[----:B------:R-:W1:Y:S01]  /*65260*/  LDC R156, c[0x0][0x404] ;  /* 0x00010100ff9c7b82 */ /* 0x000e620000000800 */
[----:B------:R-:W-:Y:S01]  /*65270*/  FFMA.FTZ R14, R14, R157, 1.1641532182693481445e-10 ;  /* 0x2f0000000e0e7423 */ /* 0x000fe2000001009d */
[----:B0-----:R-:W-:-:S04]  /*65280*/  FMUL.FTZ R55, R55, R119 ;  /* 0x0000007737377220 */ /* 0x001fc80000410000 */
[----:B-1----:R-:W-:Y:S02]  /*65290*/  FSETP.GTU.FTZ.AND P2, PT, R14, R156, PT ;  /* 0x0000009c0e00720b */ /* 0x002fe40003f5c000 */
[----:B------:R-:W-:Y:S02]  /*652a0*/  @P1 SHF.L.U32 R14, R64, 0x10, RZ ;  /* 0x00000010400e1819 */ /* 0x000fe400000006ff */
[----:B------:R-:W-:Y:S02]  /*652b0*/  FSEL R117, R55, RZ, !P2 ;  /* 0x000000ff37757208 */ /* 0x000fe40005000000 */
[----:B------:R-:W-:Y:S02]  /*652c0*/  PLOP3.LUT P2, PT, P2, PT, PT, 0x8, 0x80 ;  /* 0x000000000080781c */ /* 0x000fe4000174e170 */
[----:B------:R-:W-:Y:S01]  /*652d0*/  PRMT R55, R56, 0x7632, R55 ;  /* 0x0000763238377816 */ /* 0x000fe20000000037 */
[----:B------:R-:W-:Y:S01]  /*652e0*/  @P1 FADD.FTZ R117, R14, R117 ;  /* 0x000000750e751221 */ /* 0x000fe20000010000 */
[----:B------:R-:W-:Y:S01]  /*652f0*/  IMAD.MOV.U32 R14, RZ, RZ, 0x2 ;  /* 0x00000002ff0e7424 */ /* 0x000fe200078e00ff */
[----:B------:R-:W-:-:S03]  /*65300*/  MOV R56, R12 ;  /* 0x0000000c00387202 */ /* 0x000fc60000000f00 */
        /* <DEDUP_REMOVED lines=12> */
.L_x_1535:
        /* <DEDUP_REMOVED lines=13> */
.L_x_1537:
[----:B------:R-:W-:Y:S05]  /*654a0*/  BSYNC.RECONVERGENT B2 ;  /* 0x0000000000027941 */ /* 0x000fea0003800200 */
.L_x_1536:
        /* <DEDUP_REMOVED lines=61> */
.L_x_1534:
[----:B------:R-:W-:Y:S05]  /*65880*/  BSYNC.RECONVERGENT B1 ;  /* 0x0000000000017941 */ /* 0x000fea0003800200 */
.L_x_1533:
        /* <DEDUP_REMOVED lines=26> */
.L_x_1540:
        /* <DEDUP_REMOVED lines=13> */
.L_x_1542:
[----:B------:R-:W-:Y:S05]  /*65b00*/  BSYNC.RECONVERGENT B2 ;  /* 0x0000000000027941 */ /* 0x000fea0003800200 */
.L_x_1541:
[----:B------:R-:W-:Y:S01]  /*65b10*/  LOP3.LUT R16, R11, R153, R61, 0x96, !PT ;  /* 0x000000990b107212 */ /* 0x000fe200078e963d */
[----:B------:R-:W-:-:S04]  /*65b20*/  IMAD.WIDE.U32 R14, R17, -0x326172a9, RZ ;  /* 0xcd9e8d57110e7825 */ /* 0x000fc800078e00ff */
[----:B------:R-:W-:Y:S01]  /*65b30*/  HFMA2 R74, -RZ, RZ, 0, 0 ;  /* 0x00000000ff4a7431 */ /* 0x000fe200000001ff */
[----:B------:R-:W-:Y:S01]  /*65b40*/  MOV R55, R73 ;  /* 0x0000004900377202 */ /* 0x000fe20000000f00 */
        /* <DEDUP_REMOVED lines=57> */
.L_x_1539:
[----:B------:R-:W-:Y:S05]  /*65ee0*/  BSYNC.RECONVERGENT B1 ;  /* 0x0000000000017941 */ /* 0x000fea0003800200 */
.L_x_1538:
        /* <DEDUP_REMOVED lines=26> */
.L_x_1545:
        /* <DEDUP_REMOVED lines=13> */
.L_x_1547:
[----:B------:R-:W-:Y:S05]  /*66160*/  BSYNC.RECONVERGENT B2 ;  /* 0x0000000000027941 */ /* 0x000fea0003800200 */
.L_x_1546:
        /* <DEDUP_REMOVED lines=61> */
.L_x_1544:
[----:B------:R-:W-:Y:S05]  /*66540*/  BSYNC.RECONVERGENT B1 ;  /* 0x0000000000017941 */ /* 0x000fea0003800200 */
.L_x_1543:
        /* <DEDUP_REMOVED lines=26> */
.L_x_1550:
        /* <DEDUP_REMOVED lines=13> */
.L_x_1552:
[----:B------:R-:W-:Y:S05]  /*667c0*/  BSYNC.RECONVERGENT B2 ;  /* 0x0000000000027941 */ /* 0x000fea0003800200 */
.L_x_1551:
[----:B------:R-:W-:Y:S01]  /*667d0*/  LOP3.LUT R16, R11, R153, R61, 0x96, !PT ;  /* 0x000000990b107212 */ /* 0x000fe200078e963d */
[----:B------:R-:W-:-:S04]  /*667e0*/  IMAD.WIDE.U32 R14, R17, -0x326172a9, RZ ;  /* 0xcd9e8d57110e7825 */ /* 0x000fc800078e00ff */
[----:B------:R-:W-:Y:S02]  /*667f0*/  HFMA2 R79, -RZ, RZ, 0, 0 ;  /* 0x00000000ff4f7431 */ /* 0x000fe400000001ff */
        /* <DEDUP_REMOVED lines=57> */
[----:B------:R-:W-:-:S07]  /*66b90*/  IMAD.MOV.U32 R73, RZ, RZ, R14 ;  /* 0x000000ffff497224 */ /* 0x000fce00078e000e */
.L_x_1549:
[----:B------:R-:W-:Y:S05]  /*66ba0*/  BSYNC.RECONVERGENT B1 ;  /* 0x0000000000017941 */ /* 0x000fea0003800200 */
.L_x_1548:
        /* <DEDUP_REMOVED lines=24> */
.L_x_1555:
        /* <DEDUP_REMOVED lines=13> */
.L_x_1557:
[----:B------:R-:W-:Y:S05]  /*66e00*/  BSYNC.RECONVERGENT B2 ;  /* 0x0000000000027941 */ /* 0x000fea0003800200 */
.L_x_1556:
        /* <DEDUP_REMOVED lines=61> */
.L_x_1554:
[----:B------:R-:W-:Y:S05]  /*671e0*/  BSYNC.RECONVERGENT B1 ;  /* 0x0000000000017941 */ /* 0x000fea0003800200 */
.L_x_1553:
        /* <DEDUP_REMOVED lines=24> */
.L_x_1560:
        /* <DEDUP_REMOVED lines=13> */
.L_x_1562:
[----:B------:R-:W-:Y:S05]  /*67440*/  BSYNC.RECONVERGENT B2 ;  /* 0x0000000000027941 */ /* 0x000fea0003800200 */
.L_x_1561:
        /* <DEDUP_REMOVED lines=61> */
.L_x_1559:
[----:B------:R-:W-:Y:S05]  /*67820*/  BSYNC.RECONVERGENT B1 ;  /* 0x0000000000017941 */ /* 0x000fea0003800200 */
.L_x_1558:
[----:B------:R-:W-:Y:S01]  /*67830*/  I2FP.F32.U32 R14, R57 ;  /* 0x00000039000e7245 */ /* 0x000fe20000201000 */
[----:B------:R-:W-:Y:S01]  /*67840*/  IMAD.U32 R57, R59, 0x10000, RZ ;  /* 0x000100003b397824 */ /* 0x000fe200078e00ff */
        /* <DEDUP_REMOVED lines=22> */
.L_x_1565:
        /* <DEDUP_REMOVED lines=13> */
.L_x_1567:
[----:B------:R-:W-:Y:S05]  /*67a80*/  BSYNC.RECONVERGENT B2 ;  /* 0x0000000000027941 */ /* 0x000fea0003800200 */
.L_x_1566:
        /* <DEDUP_REMOVED lines=61> */
.L_x_1564:
[----:B------:R-:W-:Y:S05]  /*67e60*/  BSYNC.RECONVERGENT B1 ;  /* 0x0000000000017941 */ /* 0x000fea0003800200 */
.L_x_1563:
[----:B------:R-:W-:Y:S02]  /*67e70*/  I2FP.F32.U32 R152, R152 ;  /* 0x0000009800987245 */ /* 0x000fe40000201000 */
[----:B------:R-:W-:Y:S02]  /*67e80*/  SHF.L.U32 R59, R59, 0x10, RZ ;  /* 0x000000103b3b7819 */ /* 0x000fe400000006ff */
[----:B------:R-:W-:Y:S01]  /*67e90*/  PRMT R72, R72, 0x5410, R75 ;  /* 0x0000541048487816 */ /* 0x000fe2000000004b */
[----:B------:R-:W-:Y:S01]  /*67ea0*/  FFMA.FTZ R152, R152, R157, 1.1641532182693481445e-10 ;  /* 0x2f00000098987423 */ /* 0x000fe2000001009d */
[----:B------:R-:W-:Y:S01]  /*67eb0*/  PRMT R74, R74, 0x5410, R79 ;  /* 0x000054104a4a7816 */ /* 0x000fe2000000004f */
[----:B------:R-:W-:Y:S01]  /*67ec0*/  FMUL.FTZ R59, R59, R119 ;  /* 0x000000773b3b7220 */ /* 0x000fe20000410000 */
[----:B------:R-:W-:Y:S02]  /*67ed0*/  @P1 PRMT R119, R67, 0x7632, R119 ;  /* 0x0000763243771816 */ /* 0x000fe40000000077 */
[----:B------:R-:W-:-:S03]  /*67ee0*/  FSETP.GTU.FTZ.AND P5, PT, R152, R156, PT ;  /* 0x0000009c9800720b */ /* 0x000fc60003fbc000 */
[----:B------:R-:W-:Y:S01]  /*67ef0*/  @P1 IMAD.U32 R119, R119, 0x10000, RZ ;  /* 0x0001000077771824 */ /* 0x000fe200078e00ff */
[----:B------:R-:W-:Y:S02]  /*67f00*/  FSEL R59, R59, RZ, !P5 ;  /* 0x000000ff3b3b7208 */ /* 0x000fe40006800000 */
[----:B------:R-:W-:-:S03]  /*67f10*/  PLOP3.LUT P5, PT, P5, PT, PT, 0x8, 0x80 ;  /* 0x000000000080781c */ /* 0x000fc60002fae170 */
[----:B------:R-:W-:Y:S01]  /*67f20*/  @P1 FADD.FTZ R59, R119, R59 ;  /* 0x0000003b773b1221 */ /* 0x000fe20000010000 */
[----:B------:R-:W-:Y:S02]  /*67f30*/  MOV R119, R73 ;  /* 0x0000004900777202 */ /* 0x000fe40000000f00 */
[----:B------:R-:W-:Y:S02]  /*67f40*/  PRMT R73, R76, 0x5410, R77 ;  /* 0x000054104c497816 */ /* 0x000fe4000000004d */
[----:B------:R-:W-:-:S04]  /*67f50*/  F2FP.BF16.F32.PACK_AB R152, RZ, R59 ;  /* 0x0000003bff98723e */ /* 0x000fc800000010ff */
[----:B------:R-:W-:-:S07]  /*67f60*/  PRMT R75, R158, 0x5410, R152 ;  /* 0x000054109e4b7816 */ /* 0x000fce0000000098 */
.L_x_1527:
        /* <DEDUP_REMOVED lines=23> */
[----:B--2---:R-:W-:Y:S01]  /*680e0*/  IMAD.U32 R72, R2, 0x10000, RZ ;  /* 0x0001000002487824 */ /* 0x004fe200078e00ff */
        /* <DEDUP_REMOVED lines=19> */
.L_x_1445:
[----:B------:R-:W-:Y:S05]  /*68220*/  BSYNC.RECONVERGENT B0 ;  /* 0x0000000000007941 */ /* 0x000fea0003800200 */
.L_x_1444:
[----:B0123--:R-:W-:Y:S01]  /*68230*/  FADD.FTZ R72, RZ, R9 ;  /* 0x00000009ff487221 */ /* 0x00ffe20000010000 */
        /* <DEDUP_REMOVED lines=106> */
[----:B------:R-:W-:Y:S01]  /*688e0*/  LOP3.LUT P6, RZ, R18, 0x2, RZ, 0xc0, !PT ;  /* 0x0000000212ff7812 */ /* 0x000fe200078cc0ff */
        /* <DEDUP_REMOVED lines=45> */
[----:B------:R-:W-:Y:S02]  /*68bc0*/  LOP3.LUT P4, RZ, R18, 0x1, RZ, 0xc0, !PT ;  /* 0x0000000112ff7812 */ /* 0x000fe4000788c0ff */
        /* <DEDUP_REMOVED lines=137> */
.L_x_1601:
        /* <DEDUP_REMOVED lines=23> */
[----:B-1----:R-:W-:-:S03]  /*695d0*/  FADD.FTZ R72, R94, -R152 ;  /* 0x800000985e487221 */ /* 0x002fc60000010000 */
[----:B------:R-:W5:Y:S01]  /*695e0*/  LDL R77, [R1+0x98] ;  /* 0x00009800014d7983 */ /* 0x000f620000100800 */
[----:B------:R-:W-:Y:S01]  /*695f0*/  FMUL.FTZ R72, R153, R72 ;  /* 0x0000004899487220 */ /* 0x000fe20000410000 */
[----:B0-----:R-:W-:Y:S02]  /*69600*/  IMAD.U32 R76, R167, 0x10000, RZ ;  /* 0x00010000a74c7824 */ /* 0x001fe400078e00ff */
[----:B------:R-:W-:Y:S01]  /*69610*/  IMAD.U32 R74, R123, 0x10000, RZ ;  /* 0x000100007b4a7824 */ /* 0x000fe200078e00ff */
[----:B------:R-:W5:Y:S04]  /*69620*/  LDL R249, [R1+0x94] ;  /* 0x0000940001f97983 */ /* 0x000f680000100800 */
[----:B------:R-:W5:Y:S01]  /*69630*/  LDL R250, [R1+0xb4] ;  /* 0x0000b40001fa7983 */ /* 0x000f620000100800 */
[----:B--2---:R-:W-:-:S03]  /*69640*/  SHF.L.U32 R73, R78, 0x10, RZ ;  /* 0x000000104e497819 */ /* 0x004fc600000006ff */
[----:B------:R-:W2:Y:S01]  /*69650*/  LDL R78, [R1+0x88] ;  /* 0x00008800014e7983 */ /* 0x000ea20000100800 */
[----:B---3--:R-:W-:Y:S01]  /*69660*/  SHF.L.U32 R75, R158, 0x10, RZ ;  /* 0x000000109e4b7819 */ /* 0x008fe200000006ff */
[----:B------:R-:W-:Y:S02]  /*69670*/  FFMA.FTZ R159, R72, R73, R74 ;  /* 0x00000049489f7223 */ /* 0x000fe4000001004a */
[----:B------:R-:W3:Y:S01]  /*69680*/  LDL R158, [R1+0xc0] ;  /* 0x0000c000019e7983 */ /* 0x000ee20000100800 */
[----:B----4-:R-:W-:Y:S02]  /*69690*/  IMAD.U32 R79, R154, 0x10000, RZ ;  /* 0x000100009a4f7824 */ /* 0x010fe400078e00ff */
[----:B------:R-:W-:Y:S01]  /*696a0*/  FFMA.FTZ R75, R72, R75, R76 ;  /* 0x0000004b484b7223 */ /* 0x000fe2000001004c */
[----:B------:R-:W4:Y:S01]  /*696b0*/  LDL R154, [R1+0xb8] ;  /* 0x0000b800019a7983 */ /* 0x000f220000100800 */
[----:B-----5:R-:W-:-:S03]  /*696c0*/  SHF.L.U32 R72, R157, 0x10, RZ ;  /* 0x000000109d487819 */ /* 0x020fc600000006ff */
[----:B------:R-:W5:Y:S01]  /*696d0*/  LDL R157, [R1+0xc4] ;  /* 0x0000c400019d7983 */ /* 0x000f620000100800 */
        /* <DEDUP_REMOVED lines=10> */
[----:B------:R-:W-:Y:S02]  /*69780*/  IMAD.U32 R77, R166, 0x10000, RZ ;  /* 0x00010000a64d7824 */ /* 0x000fe400078e00ff */
[----:B------:R-:W-:Y:S01]  /*69790*/  FMUL.FTZ R73, R153, R73 ;  /* 0x0000004999497220 */ /* 0x000fe20000410000 */
[----:B------:R-:W-:-:S03]  /*697a0*/  IMAD.U32 R76, R122, 0x10000, RZ ;  /* 0x000100007a4c7824 */ /* 0x000fc600078e00ff */
[----:B------:R-:W-:Y:S01]  /*697b0*/  FFMA.FTZ R74, R73, R74, R77 ;  /* 0x0000004a494a7223 */ /* 0x000fe2000001004d */
[----:B--2---:R-:W-:-:S05]  /*697c0*/  SHF.L.U32 R78, R78, 0x10, RZ ;  /* 0x000000104e4e7819 */ /* 0x004fca00000006ff */
[----:B------:R-:W-:Y:S01]  /*697d0*/  FFMA.FTZ R78, R73, R78, R76 ;  /* 0x0000004e494e7223 */ /* 0x000fe2000001004c */
[----:B------:R-:W-:Y:S01]  /*697e0*/  FADD.FTZ R73, R95, -R152 ;  /* 0x800000985f497221 */ /* 0x000fe20000010000 */
[----:B---3--:R-:W-:Y:S02]  /*697f0*/  SHF.L.U32 R76, R158, 0x10, RZ ;  /* 0x000000109e4c7819 */ /* 0x008fe400000006ff */
[----:B----4-:R-:W-:Y:S01]  /*69800*/  SHF.L.U32 R154, R154, 0x10, RZ ;  /* 0x000000109a9a7819 */ /* 0x010fe200000006ff */
[----:B------:R-:W-:Y:S01]  /*69810*/  FMUL.FTZ R73, R153, R73 ;  /* 0x0000004999497220 */ /* 0x000fe20000410000 */
[----:B-----5:R-:W-:Y:S02]  /*69820*/  IMAD.U32 R77, R157, 0x10000, RZ ;  /* 0x000100009d4d7824 */ /* 0x020fe400078e00ff */
[----:B------:R-:W2:Y:S01]  /*69830*/  LDL R157, [R1+0xac] ;  /* 0x0000ac00019d7983 */ /* 0x000ea20000100800 */
[----:B------:R-:W-:Y:S02]  /*69840*/  IMAD.U32 R155, R155, 0x10000, RZ ;  /* 0x000100009b9b7824 */ /* 0x000fe400078e00ff */
[----:B------:R-:W-:-:S02]  /*69850*/  FFMA.FTZ R158, R73, R76, R77 ;  /* 0x0000004c499e7223 */ /* 0x000fc4000001004d */
[----:B------:R-:W-:Y:S01]  /*69860*/  FFMA.FTZ R248, R73, R154, R155 ;  /* 0x0000009a49f87223 */ /* 0x000fe2000001009b */
[----:B------:R-:W-:Y:S01]  /*69870*/  FADD.FTZ R73, R21, -R152 ;  /* 0x8000009815497221 */ /* 0x000fe20000010000 */
[----:B------:R-:W-:Y:S01]  /*69880*/  SHF.L.U32 R77, R156, 0x10, RZ ;  /* 0x000000109c4d7819 */ /* 0x000fe200000006ff */
[----:B------:R-:W-:Y:S02]  /*69890*/  IMAD.U32 R154, R121, 0x10000, RZ ;  /* 0x00010000799a7824 */ /* 0x000fe400078e00ff */
[----:B------:R-:W-:Y:S01]  /*698a0*/  FMUL.FTZ R76, R153, R73 ;  /* 0x00000049994c7220 */ /* 0x000fe20000410000 */
[----:B------:R-:W-:Y:S01]  /*698b0*/  SHF.L.U32 R73, R249, 0x10, RZ ;  /* 0x00000010f9497819 */ /* 0x000fe200000006ff */
[----:B------:R-:W-:Y:S01]  /*698c0*/  IMAD.U32 R155, R165, 0x10000, RZ ;  /* 0x00010000a59b7824 */ /* 0x000fe200078e00ff */
[----:B------:R-:W3:Y:S01]  /*698d0*/  LDL R249, [R1+0x80] ;  /* 0x0000800001f97983 */ /* 0x000ee20000100800 */
[C---:B------:R-:W-:Y:S02]  /*698e0*/  FFMA.FTZ R156, R76.reuse, R77, R154 ;  /* 0x0000004d4c9c7223 */ /* 0x040fe4000001009a */
[----:B------:R-:W-:Y:S01]  /*698f0*/  FFMA.FTZ R73, R76, R73, R155 ;  /* 0x000000494c497223 */ /* 0x000fe2000001009b */
[----:B------:R-:W4:Y:S04]  /*69900*/  LDL R154, [R1+0xa8] ;  /* 0x0000a800019a7983 */ /* 0x000f280000100800 */
[----:B------:R-:W5:Y:S01]  /*69910*/  LDL R155, [R1+0xb0] ;  /* 0x0000b000019b7983 */ /* 0x000f620000100800 */
[----:B------:R-:W-:-:S04]  /*69920*/  FADD.FTZ R76, R54, -R152 ;  /* 0x80000098364c7221 */ /* 0x000fc80000010000 */
[----:B------:R-:W-:Y:S01]  /*69930*/  FMUL.FTZ R76, R153, R76 ;  /* 0x0000004c994c7220 */ /* 0x000fe20000410000 */
[----:B--2---:R-:W-:Y:S01]  /*69940*/  IMAD.U32 R157, R157, 0x10000, RZ ;  /* 0x000100009d9d7824 */ /* 0x004fe200078e00ff */
[----:B----4-:R-:W-:Y:S02]  /*69950*/  SHF.L.U32 R77, R154, 0x10, RZ ;  /* 0x000000109a4d7819 */ /* 0x010fe400000006ff */
[----:B-----5:R-:W-:Y:S01]  /*69960*/  SHF.L.U32 R154, R155, 0x10, RZ ;  /* 0x000000109b9a7819 */ /* 0x020fe200000006ff */
[----:B------:R-:W-:Y:S02]  /*69970*/  IMAD.U32 R155, R250, 0x10000, RZ ;  /* 0x00010000fa9b7824 */ /* 0x000fe400078e00ff */
[----:B------:R-:W-:Y:S01]  /*69980*/  FFMA.FTZ R77, R76, R77, R157 ;  /* 0x0000004d4c4d7223 */ /* 0x000fe2000001009d */
[----:B------:R-:W-:Y:S01]  /*69990*/  F2FP.BF16.F32.PACK_AB R75, R72, R75 ;  /* 0x0000004b484b723e */ /* 0x000fe200000010ff */
[----:B------:R-:W2:Y:S01]  /*699a0*/  LDL R250, [R1+0xa4] ;  /* 0x0000a40001fa7983 */ /* 0x000ea20000100800 */
[----:B------:R-:W-:-:S03]  /*699b0*/  FFMA.FTZ R157, R76, R154, R155 ;  /* 0x0000009a4c9d7223 */ /* 0x000fc6000001009b */
[----:B------:R-:W4:Y:S01]  /*699c0*/  LDL R155, [R1+0x90] ;  /* 0x00009000019b7983 */ /* 0x000f220000100800 */
[----:B------:R-:W-:-:S04]  /*699d0*/  FADD.FTZ R76, R9, -R152 ;  /* 0x80000098094c7221 */ /* 0x000fc80000010000 */
[----:B------:R-:W-:Y:S01]  /*699e0*/  FMUL.FTZ R154, R153, R76 ;  /* 0x0000004c999a7220 */ /* 0x000fe20000410000 */
[----:B------:R-:W-:Y:S01]  /*699f0*/  FADD.FTZ R72, R22, -R152 ;  /* 0x8000009816487221 */ /* 0x000fe20000010000 */
[----:B----4-:R-:W-:Y:S01]  /*69a00*/  SHF.L.U32 R76, R155, 0x10, RZ ;  /* 0x000000109b4c7819 */ /* 0x010fe200000006ff */
[----:B------:R-:W-:-:S04]  /*69a10*/  IMAD.U32 R155, R164, 0x10000, RZ ;  /* 0x00010000a49b7824 */ /* 0x000fc800078e00ff */
[----:B------:R-:W-:Y:S01]  /*69a20*/  FFMA.FTZ R76, R154, R76, R155 ;  /* 0x0000004c9a4c7223 */ /* 0x000fe2000001009b */
[----:B---3--:R-:W-:Y:S01]  /*69a30*/  SHF.L.U32 R155, R249, 0x10, RZ ;  /* 0x00000010f99b7819 */ /* 0x008fe200000006ff */
[----:B------:R-:W-:-:S04]  /*69a40*/  IMAD.U32 R249, R120, 0x10000, RZ ;  /* 0x0001000078f97824 */ /* 0x000fc800078e00ff */
[----:B------:R-:W-:Y:S01]  /*69a50*/  FFMA.FTZ R154, R154, R155, R249 ;  /* 0x0000009b9a9a7223 */ /* 0x000fe200000100f9 */
[----:B------:R-:W-:Y:S01]  /*69a60*/  FMUL.FTZ R155, R153, R72 ;  /* 0x00000048999b7220 */ /* 0x000fe20000410000 */
[----:B------:R-:W-:Y:S01]  /*69a70*/  SHF.L.U32 R72, R251, 0x10, RZ ;  /* 0x00000010fb487819 */ /* 0x000fe200000006ff */
[----:B------:R-:W-:-:S04]  /*69a80*/  IMAD.U32 R249, R252, 0x10000, RZ ;  /* 0x00010000fcf97824 */ /* 0x000fc800078e00ff */
[----:B------:R-:W-:Y:S02]  /*69a90*/  FFMA.FTZ R72, R155, R72, R249 ;  /* 0x000000489b487223 */ /* 0x000fe400000100f9 */
[----:B------:R-:W3:Y:S01]  /*69aa0*/  LDL R249, [R1+0xa0] ;  /* 0x0000a00001f97983 */ /* 0x000ee20000100800 */
[----:B--2---:R-:W-:Y:S01]  /*69ab0*/  IMAD.U32 R250, R250, 0x10000, RZ ;  /* 0x00010000fafa7824 */ /* 0x004fe200078e00ff */
[----:B------:R-:W-:Y:S02]  /*69ac0*/  F2FP.BF16.F32.PACK_AB R74, R248, R74 ;  /* 0x0000004af84a723e */ /* 0x000fe400000010ff */
[----:B------:R-:W-:Y:S02]  /*69ad0*/  F2FP.BF16.F32.PACK_AB R73, R77, R73 ;  /* 0x000000494d49723e */ /* 0x000fe400000010ff */
[----:B------:R-:W-:Y:S02]  /*69ae0*/  F2FP.BF16.F32.PACK_AB R72, R72, R76 ;  /* 0x0000004c4848723e */ /* 0x000fe400000010ff */
[----:B------:R-:W-:-:S02]  /*69af0*/  F2FP.BF16.F32.PACK_AB R79, R79, R159 ;  /* 0x0000009f4f4f723e */ /* 0x000fc400000010ff */
[----:B------:R-:W-:Y:S02]  /*69b00*/  F2FP.BF16.F32.PACK_AB R78, R158, R78 ;  /* 0x0000004e9e4e723e */ /* 0x000fe400000010ff */
        /* <DEDUP_REMOVED lines=11> */
.L_x_1570:
[----:B------:R-:W-:Y:S05]  /*69bc0*/  BSYNC.RECONVERGENT B0 ;  /* 0x0000000000007941 */ /* 0x000fea0003800200 */
.L_x_1569:
[----:B------:R-:W-:Y:S01]  /*69bd0*/  LOP3.LUT P0, RZ, R18, 0x4000, RZ, 0xc0, !PT ;  /* 0x0000400012ff7812 */ /* 0x000fe2000780c0ff */
        /* <DEDUP_REMOVED lines=10> */
[----:B0-----:R-:W-:Y:S01]  /*69c80*/  SHF.L.U32 R76, R171, 0x10, RZ ;  /* 0x00000010ab4c7819 */ /* 0x001fe200000006ff */
[----:B------:R-:W-:Y:S02]  /*69c90*/  FMUL.FTZ R72, R153, R72 ;  /* 0x0000004899487220 */ /* 0x000fe40000410000 */
[----:B------:R-:W5:Y:S04]  /*69ca0*/  LDL R78, [R1+0x68] ;  /* 0x00006800014e7983 */ /* 0x000f680000100800 */
[----:B------:R-:W5:Y:S04]  /*69cb0*/  LDL R157, [R1+0x104] ;  /* 0x00010400019d7983 */ /* 0x000f680000100800 */
[----:B------:R-:W5:Y:S04]  /*69cc0*/  LDL R158, [R1+0x100] ;  /* 0x00010000019e7983 */ /* 0x000f680000100800 */
[----:B------:R-:W5:Y:S04]  /*69cd0*/  LDL R249, [R1+0x74] ;  /* 0x0000740001f97983 */ /* 0x000f680000100800 */
[----:B------:R-:W5:Y:S01]  /*69ce0*/  LDL R250, [R1+0xf4] ;  /* 0x0000f40001fa7983 */ /* 0x000f620000100800 */
[----:B---3--:R-:W-:Y:S01]  /*69cf0*/  IMAD.U32 R75, R74, 0x10000, RZ ;  /* 0x000100004a4b7824 */ /* 0x008fe200078e00ff */
[----:B------:R-:W-:Y:S01]  /*69d00*/  SHF.L.U32 R74, R127, 0x10, RZ ;  /* 0x000000107f4a7819 */ /* 0x000fe200000006ff */
[----:B--2---:R-:W-:-:S02]  /*69d10*/  IMAD.U32 R73, R73, 0x10000, RZ ;  /* 0x0001000049497824 */ /* 0x004fc400078e00ff */
[C---:B------:R-:W-:Y:S02]  /*69d20*/  FFMA.FTZ R75, R72.reuse, R75, R76 ;  /* 0x0000004b484b7223 */ /* 0x040fe4000001004c */
[----:B------:R-:W-:Y:S01]  /*69d30*/  FFMA.FTZ R159, R72, R73, R74 ;  /* 0x00000049489f7223 */ /* 0x000fe2000001004a */
[----:B----4-:R-:W-:Y:S02]  /*69d40*/  SHF.L.U32 R76, R155, 0x10, RZ ;  /* 0x000000109b4c7819 */ /* 0x010fe400000006ff */
[----:B------:R-:W2:Y:S01]  /*69d50*/  LDL R155, [R1+0xfc] ;  /* 0x0000fc00019b7983 */ /* 0x000ea20000100800 */
[----:B-----5:R-:W-:-:S03]  /*69d60*/  IMAD.U32 R74, R154, 0x10000, RZ ;  /* 0x000100009a4a7824 */ /* 0x020fc600078e00ff */
[----:B------:R-:W3:Y:S01]  /*69d70*/  LDL R154, [R1+0xf8] ;  /* 0x0000f800019a7983 */ /* 0x000ee20000100800 */
[----:B------:R-:W-:-:S03]  /*69d80*/  IMAD.U32 R72, R156, 0x10000, RZ ;  /* 0x000100009c487824 */ /* 0x000fc600078e00ff */
[----:B------:R-:W4:Y:S01]  /*69d90*/  LDL R156, [R1+0x64] ;  /* 0x00006400019c7983 */ /* 0x000f220000100800 */
[----:B------:R-:W-:Y:S01]  /*69da0*/  FADD.FTZ R73, R102, -R152 ;  /* 0x8000009866497221 */ /* 0x000fe20000010000 */
[----:B------:R-:W-:-:S03]  /*69db0*/  SHF.L.U32 R79, R79, 0x10, RZ ;  /* 0x000000104f4f7819 */ /* 0x000fc600000006ff */
[----:B------:R-:W-:-:S04]  /*69dc0*/  FMUL.FTZ R73, R153, R73 ;  /* 0x0000004999497220 */ /* 0x000fc80000410000 */
[C---:B------:R-:W-:Y:S01]  /*69dd0*/  FFMA.FTZ R72, R73.reuse, R72, R76 ;  /* 0x0000004849487223 */ /* 0x040fe2000001004c */
[----:B------:R-:W-:Y:S01]  /*69de0*/  FFMA.FTZ R79, R73, R74, R79 ;  /* 0x0000004a494f7223 */ /* 0x000fe2000001004f */
[----:B------:R-:W-:Y:S01]  /*69df0*/  FADD.FTZ R73, R51, -R152 ;  /* 0x8000009833497221 */ /* 0x000fe20000010000 */
[----:B------:R-:W-:Y:S01]  /*69e00*/  IMAD.U32 R74, R77, 0x10000, RZ ;  /* 0x000100004d4a7824 */ /* 0x000fe200078e00ff */
[----:B------:R-:W-:Y:S01]  /*69e10*/  SHF.L.U32 R77, R170, 0x10, RZ ;  /* 0x00000010aa4d7819 */ /* 0x000fe200000006ff */
[----:B------:R-:W-:Y:S01]  /*69e20*/  IMAD.U32 R78, R78, 0x10000, RZ ;  /* 0x000100004e4e7824 */ /* 0x000fe200078e00ff */
[----:B------:R-:W-:Y:S01]  /*69e30*/  SHF.L.U32 R76, R126, 0x10, RZ ;  /* 0x000000107e4c7819 */ /* 0x000fe200000006ff */
[----:B------:R-:W-:-:S04]  /*69e40*/  FMUL.FTZ R73, R153, R73 ;  /* 0x0000004999497220 */ /* 0x000fc80000410000 */
[C---:B------:R-:W-:Y:S01]  /*69e50*/  FFMA.FTZ R74, R73.reuse, R74, R77 ;  /* 0x0000004a494a7223 */ /* 0x040fe2000001004d */
[----:B------:R-:W-:Y:S01]  /*69e60*/  FFMA.FTZ R78, R73, R78, R76 ;  /* 0x0000004e494e7223 */ /* 0x000fe2000001004c */
[----:B------:R-:W-:Y:S01]  /*69e70*/  FADD.FTZ R73, R93, -R152 ;  /* 0x800000985d497221 */ /* 0x000fe20000010000 */
[----:B------:R-:W-:Y:S01]  /*69e80*/  SHF.L.U32 R77, R157, 0x10, RZ ;  /* 0x000000109d4d7819 */ /* 0x000fe200000006ff */
[----:B------:R-:W-:Y:S01]  /*69e90*/  IMAD.U32 R76, R158, 0x10000, RZ ;  /* 0x000100009e4c7824 */ /* 0x000fe200078e00ff */
[----:B------:R-:W5:Y:S01]  /*69ea0*/  LDL R157, [R1+0xec] ;  /* 0x0000ec00019d7983 */ /* 0x000f620000100800 */
[----:B------:R-:W-:-:S04]  /*69eb0*/  FMUL.FTZ R73, R153, R73 ;  /* 0x0000004999497220 */ /* 0x000fc80000410000 */
[----:B------:R-:W-:Y:S01]  /*69ec0*/  FFMA.FTZ R158, R73, R76, R77 ;  /* 0x0000004c499e7223 */ /* 0x000fe2000001004d */
[----:B--2---:R-:W-:Y:S01]  /*69ed0*/  SHF.L.U32 R155, R155, 0x10, RZ ;  /* 0x000000109b9b7819 */ /* 0x004fe200000006ff */
[----:B---3--:R-:W-:-:S04]  /*69ee0*/  IMAD.U32 R154, R154, 0x10000, RZ ;  /* 0x000100009a9a7824 */ /* 0x008fc800078e00ff */
[----:B------:R-:W-:Y:S01]  /*69ef0*/  FFMA.FTZ R248, R73, R154, R155 ;  /* 0x0000009a49f87223 */ /* 0x000fe2000001009b */
[----:B------:R-:W-:Y:S01]  /*69f00*/  FADD.FTZ R73, R24, -R152 ;  /* 0x8000009818497221 */ /* 0x000fe20000010000 */
[----:B------:R-:W-:Y:S01]  /*69f10*/  SHF.L.U32 R154, R125, 0x10, RZ ;  /* 0x000000107d9a7819 */ /* 0x000fe200000006ff */
[----:B----4-:R-:W-:Y:S01]  /*69f20*/  IMAD.U32 R77, R156, 0x10000, RZ ;  /* 0x000100009c4d7824 */ /* 0x010fe200078e00ff */
[----:B------:R-:W-:Y:S01]  /*69f30*/  SHF.L.U32 R155, R169, 0x10, RZ ;  /* 0x00000010a99b7819 */ /* 0x000fe200000006ff */
[----:B------:R-:W-:Y:S01]  /*69f40*/  FMUL.FTZ R76, R153, R73 ;  /* 0x00000049994c7220 */ /* 0x000fe20000410000 */
[----:B------:R-:W-:Y:S02]  /*69f50*/  IMAD.U32 R73, R249, 0x10000, RZ ;  /* 0x00010000f9497824 */ /* 0x000fe400078e00ff */
[----:B------:R-:W2:Y:S01]  /*69f60*/  LDL R249, [R1+0x60] ;  /* 0x0000600001f97983 */ /* 0x000ea20000100800 */
[C---:B------:R-:W-:Y:S01]  /*69f70*/  FFMA.FTZ R156, R76.reuse, R77, R154 ;  /* 0x0000004d4c9c7223 */ /* 0x040fe2000001009a */
[----:B------:R-:W-:-:S02]  /*69f80*/  FFMA.FTZ R73, R76, R73, R155 ;  /* 0x000000494c497223 */ /* 0x000fc4000001009b */
[----:B------:R-:W3:Y:S04]  /*69f90*/  LDL R154, [R1+0xe8] ;  /* 0x0000e800019a7983 */ /* 0x000ee80000100800 */
[----:B------:R-:W4:Y:S01]  /*69fa0*/  LDL R155, [R1+0xf0] ;  /* 0x0000f000019b7983 */ /* 0x000f220000100800 */
[----:B------:R-:W-:-:S04]  /*69fb0*/  FADD.FTZ R76, R52, -R152 ;  /* 0x80000098344c7221 */ /* 0x000fc80000010000 */
[----:B------:R-:W-:Y:S01]  /*69fc0*/  FMUL.FTZ R76, R153, R76 ;  /* 0x0000004c994c7220 */ /* 0x000fe20000410000 */
[----:B-----5:R-:W-:Y:S01]  /*69fd0*/  SHF.L.U32 R157, R157, 0x10, RZ ;  /* 0x000000109d9d7819 */ /* 0x020fe200000006ff */
[----:B---3--:R-:W-:Y:S02]  /*69fe0*/  IMAD.U32 R77, R154, 0x10000, RZ ;  /* 0x000100009a4d7824 */ /* 0x008fe400078e00ff */
[----:B----4-:R-:W-:Y:S01]  /*69ff0*/  IMAD.U32 R154, R155, 0x10000, RZ ;  /* 0x000100009b9a7824 */ /* 0x010fe200078e00ff */
[----:B------:R-:W-:Y:S01]  /*6a000*/  SHF.L.U32 R155, R250, 0x10, RZ ;  /* 0x00000010fa9b7819 */ /* 0x000fe200000006ff */
[----:B------:R-:W-:Y:S01]  /*6a010*/  FFMA.FTZ R77, R76, R77, R157 ;  /* 0x0000004d4c4d7223 */ /* 0x000fe2000001009d */
[----:B------:R-:W-:Y:S01]  /*6a020*/  F2FP.BF16.F32.PACK_AB R75, R72, R75 ;  /* 0x0000004b484b723e */ /* 0x000fe200000010ff */
[----:B------:R-:W3:Y:S02]  /*6a030*/  LDL R250, [R1+0xe4] ;  /* 0x0000e40001fa7983 */ /* 0x000ee40000100800 */
[----:B------:R-:W-:-:S02]  /*6a040*/  FFMA.FTZ R157, R76, R154, R155 ;  /* 0x0000009a4c9d7223 */ /* 0x000fc4000001009b */
[----:B------:R-:W4:Y:S01]  /*6a050*/  LDL R155, [R1+0x70] ;  /* 0x00007000019b7983 */ /* 0x000f220000100800 */
[----:B------:R-:W-:-:S04]  /*6a060*/  FADD.FTZ R76, R109, -R152 ;  /* 0x800000986d4c7221 */ /* 0x000fc80000010000 */
[----:B------:R-:W-:Y:S01]  /*6a070*/  FMUL.FTZ R154, R153, R76 ;  /* 0x0000004c999a7220 */ /* 0x000fe20000410000 */
[----:B------:R-:W-:Y:S01]  /*6a080*/  FADD.FTZ R72, R23, -R152 ;  /* 0x8000009817487221 */ /* 0x000fe20000010000 */
[----:B----4-:R-:W-:Y:S01]  /*6a090*/  IMAD.U32 R76, R155, 0x10000, RZ ;  /* 0x000100009b4c7824 */ /* 0x010fe200078e00ff */
[----:B------:R-:W-:-:S05]  /*6a0a0*/  SHF.L.U32 R155, R168, 0x10, RZ ;  /* 0x00000010a89b7819 */ /* 0x000fca00000006ff */
[----:B------:R-:W-:Y:S01]  /*6a0b0*/  FFMA.FTZ R76, R154, R76, R155 ;  /* 0x0000004c9a4c7223 */ /* 0x000fe2000001009b */
[----:B--2---:R-:W-:Y:S01]  /*6a0c0*/  IMAD.U32 R155, R249, 0x10000, RZ ;  /* 0x00010000f99b7824 */ /* 0x004fe200078e00ff */
[----:B------:R-:W-:-:S05]  /*6a0d0*/  SHF.L.U32 R249, R124, 0x10, RZ ;  /* 0x000000107cf97819 */ /* 0x000fca00000006ff */
[----:B------:R-:W-:Y:S01]  /*6a0e0*/  FFMA.FTZ R154, R154, R155, R249 ;  /* 0x0000009b9a9a7223 */ /* 0x000fe200000100f9 */
[----:B------:R-:W-:Y:S01]  /*6a0f0*/  FMUL.FTZ R155, R153, R72 ;  /* 0x00000048999b7220 */ /* 0x000fe20000410000 */
[----:B------:R-:W2:Y:S04]  /*6a100*/  LDL R249, [R1+0xdc] ;  /* 0x0000dc0001f97983 */ /* 0x000ea80000100800 */
[----:B------:R-:W4:Y:S01]  /*6a110*/  LDL R72, [R1+0xd8] ;  /* 0x0000d80001487983 */ /* 0x000f220000100800 */
[----:B--2---:R-:W-:Y:S01]  /*6a120*/  SHF.L.U32 R249, R249, 0x10, RZ ;  /* 0x00000010f9f97819 */ /* 0x004fe200000006ff */
[----:B----4-:R-:W-:-:S04]  /*6a130*/  IMAD.U32 R72, R72, 0x10000, RZ ;  /* 0x0001000048487824 */ /* 0x010fc800078e00ff */
[----:B------:R-:W-:Y:S02]  /*6a140*/  FFMA.FTZ R72, R155, R72, R249 ;  /* 0x000000489b487223 */ /* 0x000fe400000100f9 */
[----:B------:R-:W2:Y:S01]  /*6a150*/  LDL R249, [R1+0xe0] ;  /* 0x0000e00001f97983 */ /* 0x000ea20000100800 */
[----:B---3--:R-:W-:Y:S02]  /*6a160*/  SHF.L.U32 R250, R250, 0x10, RZ ;  /* 0x00000010fafa7819 */ /* 0x008fe400000006ff */
[----:B------:R-:W-:Y:S02]  /*6a170*/  F2FP.BF16.F32.PACK_AB R74, R248, R74 ;  /* 0x0000004af84a723e */ /* 0x000fe400000010ff */
[----:B------:R-:W-:Y:S02]  /*6a180*/  F2FP.BF16.F32.PACK_AB R73, R77, R73 ;  /* 0x000000494d49723e */ /* 0x000fe400000010ff */
[----:B------:R-:W-:Y:S02]  /*6a190*/  F2FP.BF16.F32.PACK_AB R72, R72, R76 ;  /* 0x0000004c4848723e */ /* 0x000fe400000010ff */
[----:B------:R-:W-:-:S02]  /*6a1a0*/  F2FP.BF16.F32.PACK_AB R79, R79, R159 ;  /* 0x0000009f4f4f723e */ /* 0x000fc400000010ff */
[----:B------:R-:W-:Y:S01]  /*6a1b0*/  F2FP.BF16.F32.PACK_AB R78, R158, R78 ;  /* 0x0000004e9e4e723e */ /* 0x000fe200000010ff */
[----:B--2---:R-:W-:-:S04]  /*6a1c0*/  IMAD.U32 R249, R249, 0x10000, RZ ;  /* 0x00010000f9f97824 */ /* 0x004fc800078e00ff */
        /* <DEDUP_REMOVED lines=9> */
[----:B------:R-:W-:-:S07]  /*6a260*/  VIADD R10, R10, 0x20 ;  /* 0x000000200a0a7836 */ /* 0x000fce0000000000 */
.L_x_1572:
[----:B------:R-:W-:Y:S05]  /*6a270*/  BSYNC.RECONVERGENT B0 ;  /* 0x0000000000007941 */ /* 0x000fea0003800200 */
.L_x_1571:
[----:B------:R-:W-:Y:S01]  /*6a280*/  LOP3.LUT P0, RZ, R18, 0x2000, RZ, 0xc0, !PT ;  /* 0x0000200012ff7812 */ /* 0x000fe2000780c0ff */
        /* <DEDUP_REMOVED lines=12> */
[----:B0-----:R-:W-:-:S03]  /*6a350*/  IMAD.U32 R76, R175, 0x10000, RZ ;  /* 0x00010000af4c7824 */ /* 0x001fc600078e00ff */
[----:B------:R-:W5:Y:S04]  /*6a360*/  LDL R158, [R1+0x140] ;  /* 0x00014000019e7983 */ /* 0x000f680000100800 */
[----:B------:R-:W5:Y:S04]  /*6a370*/  LDL R157, [R1+0x144] ;  /* 0x00014400019d7983 */ /* 0x000f680000100800 */
[----:B------:R-:W5:Y:S04]  /*6a380*/  LDL R249, [R1+0x54] ;  /* 0x0000540001f97983 */ /* 0x000f680000100800 */
[----:B------:R-:W5:Y:S01]  /*6a390*/  LDL R250, [R1+0x134] ;  /* 0x0001340001fa7983 */ /* 0x000f620000100800 */
[----:B----4-:R-:W-:Y:S01]  /*6a3a0*/  SHF.L.U32 R75, R74, 0x10, RZ ;  /* 0x000000104a4b7819 */ /* 0x010fe200000006ff */
[----:B------:R-:W-:Y:S01]  /*6a3b0*/  IMAD.U32 R74, R131, 0x10000, RZ ;  /* 0x00010000834a7824 */ /* 0x000fe200078e00ff */
[----:B--2---:R-:W-:-:S03]  /*6a3c0*/  SHF.L.U32 R73, R73, 0x10, RZ ;  /* 0x0000001049497819 */ /* 0x004fc600000006ff */
[C---:B------:R-:W-:Y:S02]  /*6a3d0*/  FFMA.FTZ R75, R72.reuse, R75, R76 ;  /* 0x0000004b484b7223 */ /* 0x040fe4000001004c */
[----:B------:R-:W-:Y:S01]  /*6a3e0*/  FFMA.FTZ R159, R72, R73, R74 ;  /* 0x00000049489f7223 */ /* 0x000fe2000001004a */
[----:B---3--:R-:W-:Y:S01]  /*6a3f0*/  SHF.L.U32 R74, R154, 0x10, RZ ;  /* 0x000000109a4a7819 */ /* 0x008fe200000006ff */
[----:B-----5:R-:W-:Y:S01]  /*6a400*/  IMAD.U32 R76, R155, 0x10000, RZ ;  /* 0x000100009b4c7824 */ /* 0x020fe200078e00ff */
[----:B------:R-:W2:Y:S04]  /*6a410*/  LDL R154, [R1+0x138] ;  /* 0x00013800019a7983 */ /* 0x000ea80000100800 */
[----:B------:R-:W3:Y:S01]  /*6a420*/  LDL R155, [R1+0x13c] ;  /* 0x00013c00019b7983 */ /* 0x000ee20000100800 */
[----:B------:R-:W-:-:S03]  /*6a430*/  SHF.L.U32 R72, R156, 0x10, RZ ;  /* 0x000000109c487819 */ /* 0x000fc600000006ff */
[----:B------:R-:W4:Y:S01]  /*6a440*/  LDL R156, [R1+0x44] ;  /* 0x00004400019c7983 */ /* 0x000f220000100800 */
[----:B------:R-:W-:Y:S01]  /*6a450*/  FADD.FTZ R73, R101, -R152 ;  /* 0x8000009865497221 */ /* 0x000fe20000010000 */
[----:B------:R-:W-:-:S03]  /*6a460*/  IMAD.U32 R79, R79, 0x10000, RZ ;  /* 0x000100004f4f7824 */ /* 0x000fc600078e00ff */
        /* <DEDUP_REMOVED lines=8> */
[----:B------:R-:W-:-:S03]  /*6a4f0*/  IMAD.U32 R76, R130, 0x10000, RZ ;  /* 0x00010000824c7824 */ /* 0x000fc600078e00ff */
[C---:B------:R-:W-:Y:S01]  /*6a500*/  FFMA.FTZ R74, R73.reuse, R74, R77 ;  /* 0x0000004a494a7223 */ /* 0x040fe2000001004d */
[----:B------:R-:W-:Y:S01]  /*6a510*/  FFMA.FTZ R78, R73, R78, R76 ;  /* 0x0000004e494e7223 */ /* 0x000fe2000001004c */
[----:B------:R-:W-:Y:S01]  /*6a520*/  FADD.FTZ R73, R91, -R152 ;  /* 0x800000985b497221 */ /* 0x000fe20000010000 */
[----:B------:R-:W-:Y:S01]  /*6a530*/  SHF.L.U32 R76, R158, 0x10, RZ ;  /* 0x000000109e4c7819 */ /* 0x000fe200000006ff */
[----:B------:R-:W-:Y:S02]  /*6a540*/  IMAD.U32 R77, R157, 0x10000, RZ ;  /* 0x000100009d4d7824 */ /* 0x000fe400078e00ff */
[----:B------:R-:W-:Y:S01]  /*6a550*/  FMUL.FTZ R73, R153, R73 ;  /* 0x0000004999497220 */ /* 0x000fe20000410000 */
[----:B------:R-:W5:Y:S03]  /*6a560*/  LDL R157, [R1+0x12c] ;  /* 0x00012c00019d7983 */ /* 0x000f660000100800 */
[----:B------:R-:W-:Y:S01]  /*6a570*/  FFMA.FTZ R158, R73, R76, R77 ;  /* 0x0000004c499e7223 */ /* 0x000fe2000001004d */
[----:B--2---:R-:W-:Y:S01]  /*6a580*/  SHF.L.U32 R154, R154, 0x10, RZ ;  /* 0x000000109a9a7819 */ /* 0x004fe200000006ff */
[----:B---3--:R-:W-:-:S04]  /*6a590*/  IMAD.U32 R155, R155, 0x10000, RZ ;  /* 0x000100009b9b7824 */ /* 0x008fc800078e00ff */
[----:B------:R-:W-:Y:S01]  /*6a5a0*/  FFMA.FTZ R248, R73, R154, R155 ;  /* 0x0000009a49f87223 */ /* 0x000fe2000001009b */
[----:B------:R-:W-:Y:S01]  /*6a5b0*/  FADD.FTZ R73, R26, -R152 ;  /* 0x800000981a497221 */ /* 0x000fe20000010000 */
[----:B----4-:R-:W-:Y:S01]  /*6a5c0*/  SHF.L.U32 R77, R156, 0x10, RZ ;  /* 0x000000109c4d7819 */ /* 0x010fe200000006ff */
[----:B------:R-:W-:Y:S02]  /*6a5d0*/  IMAD.U32 R154, R129, 0x10000, RZ ;  /* 0x00010000819a7824 */ /* 0x000fe400078e00ff */
[----:B------:R-:W-:Y:S01]  /*6a5e0*/  FMUL.FTZ R76, R153, R73 ;  /* 0x00000049994c7220 */ /* 0x000fe20000410000 */
[----:B------:R-:W-:Y:S01]  /*6a5f0*/  SHF.L.U32 R73, R249, 0x10, RZ ;  /* 0x00000010f9497819 */ /* 0x000fe200000006ff */
[----:B------:R-:W-:Y:S01]  /*6a600*/  IMAD.U32 R155, R173, 0x10000, RZ ;  /* 0x00010000ad9b7824 */ /* 0x000fe200078e00ff */
[----:B------:R-:W2:Y:S01]  /*6a610*/  LDL R249, [R1+0x40] ;  /* 0x0000400001f97983 */ /* 0x000ea20000100800 */
[C---:B------:R-:W-:Y:S02]  /*6a620*/  FFMA.FTZ R156, R76.reuse, R77, R154 ;  /* 0x0000004d4c9c7223 */ /* 0x040fe4000001009a */
[----:B------:R-:W-:Y:S01]  /*6a630*/  FFMA.FTZ R73, R76, R73, R155 ;  /* 0x000000494c497223 */ /* 0x000fe2000001009b */
[----:B------:R-:W3:Y:S04]  /*6a640*/  LDL R154, [R1+0x128] ;  /* 0x00012800019a7983 */ /* 0x000ee80000100800 */
[----:B------:R-:W4:Y:S01]  /*6a650*/  LDL R155, [R1+0x130] ;  /* 0x00013000019b7983 */ /* 0x000f220000100800 */
[----:B------:R-:W-:-:S04]  /*6a660*/  FADD.FTZ R76, R50, -R152 ;  /* 0x80000098324c7221 */ /* 0x000fc80000010000 */
[----:B------:R-:W-:Y:S01]  /*6a670*/  FMUL.FTZ R76, R153, R76 ;  /* 0x0000004c994c7220 */ /* 0x000fe20000410000 */
[----:B-----5:R-:W-:Y:S01]  /*6a680*/  IMAD.U32 R157, R157, 0x10000, RZ ;  /* 0x000100009d9d7824 */ /* 0x020fe200078e00ff */
[----:B---3--:R-:W-:Y:S02]  /*6a690*/  SHF.L.U32 R77, R154, 0x10, RZ ;  /* 0x000000109a4d7819 */ /* 0x008fe400000006ff */
[----:B----4-:R-:W-:Y:S01]  /*6a6a0*/  SHF.L.U32 R154, R155, 0x10, RZ ;  /* 0x000000109b9a7819 */ /* 0x010fe200000006ff */
[----:B------:R-:W-:Y:S02]  /*6a6b0*/  IMAD.U32 R155, R250, 0x10000, RZ ;  /* 0x00010000fa9b7824 */ /* 0x000fe400078e00ff */
[----:B------:R-:W-:Y:S01]  /*6a6c0*/  FFMA.FTZ R77, R76, R77, R157 ;  /* 0x0000004d4c4d7223 */ /* 0x000fe2000001009d */
[----:B------:R-:W-:Y:S01]  /*6a6d0*/  F2FP.BF16.F32.PACK_AB R75, R72, R75 ;  /* 0x0000004b484b723e */ /* 0x000fe200000010ff */
[----:B------:R-:W3:Y:S01]  /*6a6e0*/  LDL R250, [R1+0x124] ;  /* 0x0001240001fa7983 */ /* 0x000ee20000100800 */
        /* <DEDUP_REMOVED lines=8> */
[----:B--2---:R-:W-:Y:S01]  /*6a770*/  SHF.L.U32 R155, R249, 0x10, RZ ;  /* 0x00000010f99b7819 */ /* 0x004fe200000006ff */
[----:B------:R-:W-:-:S04]  /*6a780*/  IMAD.U32 R249, R128, 0x10000, RZ ;  /* 0x0001000080f97824 */ /* 0x000fc800078e00ff */
[----:B------:R-:W-:Y:S01]  /*6a790*/  FFMA.FTZ R154, R154, R155, R249 ;  /* 0x0000009b9a9a7223 */ /* 0x000fe200000100f9 */
[----:B------:R-:W-:Y:S01]  /*6a7a0*/  FMUL.FTZ R155, R153, R72 ;  /* 0x00000048999b7220 */ /* 0x000fe20000410000 */
[----:B------:R-:W2:Y:S04]  /*6a7b0*/  LDL R249, [R1+0x11c] ;  /* 0x00011c0001f97983 */ /* 0x000ea80000100800 */
[----:B------:R-:W4:Y:S01]  /*6a7c0*/  LDL R72, [R1+0x118] ;  /* 0x0001180001487983 */ /* 0x000f220000100800 */
[----:B--2---:R-:W-:Y:S01]  /*6a7d0*/  IMAD.U32 R249, R249, 0x10000, RZ ;  /* 0x00010000f9f97824 */ /* 0x004fe200078e00ff */
[----:B----4-:R-:W-:-:S05]  /*6a7e0*/  SHF.L.U32 R72, R72, 0x10, RZ ;  /* 0x0000001048487819 */ /* 0x010fca00000006ff */
[----:B------:R-:W-:Y:S02]  /*6a7f0*/  FFMA.FTZ R72, R155, R72, R249 ;  /* 0x000000489b487223 */ /* 0x000fe400000100f9 */
[----:B------:R-:W2:Y:S01]  /*6a800*/  LDL R249, [R1+0x120] ;  /* 0x0001200001f97983 */ /* 0x000ea20000100800 */
[----:B---3--:R-:W-:Y:S01]  /*6a810*/  IMAD.U32 R250, R250, 0x10000, RZ ;  /* 0x00010000fafa7824 */ /* 0x008fe200078e00ff */
[----:B------:R-:W-:Y:S02]  /*6a820*/  F2FP.BF16.F32.PACK_AB R74, R248, R74 ;  /* 0x0000004af84a723e */ /* 0x000fe400000010ff */
[----:B------:R-:W-:Y:S02]  /*6a830*/  F2FP.BF16.F32.PACK_AB R73, R77, R73 ;  /* 0x000000494d49723e */ /* 0x000fe400000010ff */
[----:B------:R-:W-:Y:S02]  /*6a840*/  F2FP.BF16.F32.PACK_AB R72, R72, R76 ;  /* 0x0000004c4848723e */ /* 0x000fe400000010ff */
[----:B------:R-:W-:-:S02]  /*6a850*/  F2FP.BF16.F32.PACK_AB R79, R79, R159 ;  /* 0x0000009f4f4f723e */ /* 0x000fc400000010ff */
[----:B------:R-:W-:Y:S02]  /*6a860*/  F2FP.BF16.F32.PACK_AB R78, R158, R78 ;  /* 0x0000004e9e4e723e */ /* 0x000fe400000010ff */
[----:B--2---:R-:W-:-:S05]  /*6a870*/  SHF.L.U32 R249, R249, 0x10, RZ ;  /* 0x00000010f9f97819 */ /* 0x004fca00000006ff */
        /* <DEDUP_REMOVED lines=10> */
.L_x_1574:
[----:B------:R-:W-:Y:S05]  /*6a920*/  BSYNC.RECONVERGENT B0 ;  /* 0x0000000000007941 */ /* 0x000fea0003800200 */
.L_x_1573:
[----:B------:R-:W-:Y:S01]  /*6a930*/  LOP3.LUT P0, RZ, R18, 0x800, RZ, 0xc0, !PT ;  /* 0x0000080012ff7812 */ /* 0x000fe2000780c0ff */
[----:B------:R-:W-:-:S12]  /*6a940*/  BSSY.RECONVERGENT B0, `(.L_x_1575) ;  /* 0x0000069000007945 */ /* 0x000fd80003800200 */
[----:B------:R-:W-:Y:S05]  /*6a950*/  @!P0 BRA `(.L_x_1576) ;  /* 0x00000004009c8947 */ /* 0x000fea0003800000 */
[----:B------:R-:W5:Y:S04]  /*6a960*/  LDL R74, [R1+0x3c] ;  /* 0x00003c00014a7983 */ /* 0x000f680000100800 */
[----:B-1234-:R-:W2:Y:S04]  /*6a970*/  LDL R73, [R1+0x2c] ;  /* 0x00002c0001497983 */ /* 0x01eea80000100800 */
[----:B------:R-:W3:Y:S04]  /*6a980*/  LDL R155, [R1+0x18c] ;  /* 0x00018c00019b7983 */ /* 0x000ee80000100800 */
[----:B------:R-:W4:Y:S04]  /*6a990*/  LDL R154, [R1+0x190] ;  /* 0x00019000019a7983 */ /* 0x000f280000100800 */
[----:B------:R-:W4:Y:S04]  /*6a9a0*/  LDL R156, [R1+0x188] ;  /* 0x00018800019c7983 */ /* 0x000f280000100800 */
[----:B------:R-:W4:Y:S01]  /*6a9b0*/  LDL R79, [R1+0x194] ;  /* 0x00019400014f7983 */ /* 0x000f220000100800 */
[----:B------:R-:W-:-:S03]  /*6a9c0*/  FADD.FTZ R72, R88, -R152 ;  /* 0x8000009858487221 */ /* 0x000fc60000010000 */
[----:B------:R-:W4:Y:S01]  /*6a9d0*/  LDL R77, [R1+0x38] ;  /* 0x00003800014d7983 */ /* 0x000f220000100800 */
[----:B0-----:R-:W-:Y:S01]  /*6a9e0*/  SHF.L.U32 R76, R179, 0x10, RZ ;  /* 0x00000010b34c7819 */ /* 0x001fe200000006ff */
[----:B------:R-:W-:Y:S02]  /*6a9f0*/  FMUL.FTZ R72, R153, R72 ;  /* 0x0000004899487220 */ /* 0x000fe40000410000 */
[----:B------:R-:W4:Y:S04]  /*6aa00*/  LDL R78, [R1+0x28] ;  /* 0x00002800014e7983 */ /* 0x000f280000100800 */
[----:B------:R-:W4:Y:S04]  /*6aa10*/  LDL R157, [R1+0x184] ;  /* 0x00018400019d7983 */ /* 0x000f280000100800 */
[----:B------:R-:W4:Y:S04]  /*6aa20*/  LDL R158, [R1+0x180] ;  /* 0x00018000019e7983 */ /* 0x000f280000100800 */
[----:B------:R-:W4:Y:S04]  /*6aa30*/  LDL R249, [R1+0x34] ;  /* 0x0000340001f97983 */ /* 0x000f280000100800 */
[----:B------:R-:W4:Y:S01]  /*6aa40*/  LDL R250, [R1+0x174] ;  /* 0x0001740001fa7983 */ /* 0x000f220000100800 */
[----:B-----5:R-:W-:Y:S01]  /*6aa50*/  IMAD.U32 R75, R74, 0x10000, RZ ;  /* 0x000100004a4b7824 */ /* 0x020fe200078e00ff */
[----:B------:R-:W-:Y:S01]  /*6aa60*/  SHF.L.U32 R74, R135, 0x10, RZ ;  /* 0x00000010874a7819 */ /* 0x000fe200000006ff */
[----:B--2---:R-:W-:-:S02]  /*6aa70*/  IMAD.U32 R73, R73, 0x10000, RZ ;  /* 0x0001000049497824 */ /* 0x004fc400078e00ff */
[C---:B------:R-:W-:Y:S02]  /*6aa80*/  FFMA.FTZ R75, R72.reuse, R75, R76 ;  /* 0x0000004b484b7223 */ /* 0x040fe4000001004c */
[----:B------:R-:W-:Y:S01]  /*6aa90*/  FFMA.FTZ R159, R72, R73, R74 ;  /* 0x00000049489f7223 */ /* 0x000fe2000001004a */
[----:B---3--:R-:W-:Y:S02]  /*6aaa0*/  SHF.L.U32 R76, R155, 0x10, RZ ;  /* 0x000000109b4c7819 */ /* 0x008fe400000006ff */
[----:B------:R-:W2:Y:S01]  /*6aab0*/  LDL R155, [R1+0x17c] ;  /* 0x00017c00019b7983 */ /* 0x000ea20000100800 */
[----:B----4-:R-:W-:-:S03]  /*6aac0*/  IMAD.U32 R74, R154, 0x10000, RZ ;  /* 0x000100009a4a7824 */ /* 0x010fc600078e00ff */
        /* <DEDUP_REMOVED lines=80> */
.L_x_1576:
[----:B------:R-:W-:Y:S05]  /*6afd0*/  BSYNC.RECONVERGENT B0 ;  /* 0x0000000000007941 */ /* 0x000fea0003800200 */
.L_x_1575:
[----:B------:R-:W-:Y:S01]  /*6afe0*/  LOP3.LUT P0, RZ, R18, 0x400, RZ, 0xc0, !PT ;  /* 0x0000040012ff7812 */ /* 0x000fe2000780c0ff */
[----:B------:R-:W-:-:S12]  /*6aff0*/  BSSY.RECONVERGENT B0, `(.L_x_1577) ;  /* 0x0000069000007945 */ /* 0x000fd80003800200 */
[----:B------:R-:W-:Y:S05]  /*6b000*/  @!P0 BRA `(.L_x_1578) ;  /* 0x00000004009c8947 */ /* 0x000fea0003800000 */
[----:B------:R-:W5:Y:S04]  /*6b010*/  LDL R74, [R1+0x1c] ;  /* 0x00001c00014a7983 */ /* 0x000f680000100800 */
[----:B01234-:R-:W2:Y:S04]  /*6b020*/  LDL R73, [R1+0xc] ;  /* 0x00000c0001497983 */ /* 0x01fea80000100800 */
[----:B------:R-:W3:Y:S04]  /*6b030*/  LDL R154, [R1+0x1d0] ;  /* 0x0001d000019a7983 */ /* 0x000ee80000100800 */
[----:B------:R-:W4:Y:S04]  /*6b040*/  LDL R155, [R1+0x1cc] ;  /* 0x0001cc00019b7983 */ /* 0x000f280000100800 */
[----:B------:R-:W4:Y:S04]  /*6b050*/  LDL R156, [R1+0x1c8] ;  /* 0x0001c800019c7983 */ /* 0x000f280000100800 */
[----:B------:R-:W4:Y:S01]  /*6b060*/  LDL R79, [R1+0x1d4] ;  /* 0x0001d400014f7983 */ /* 0x000f220000100800 */
[----:B------:R-:W-:-:S03]  /*6b070*/  FADD.FTZ R72, R86, -R152 ;  /* 0x8000009856487221 */ /* 0x000fc60000010000 */
[----:B------:R-:W4:Y:S01]  /*6b080*/  LDL R77, [R1+0x18] ;  /* 0x00001800014d7983 */ /* 0x000f220000100800 */
[----:B------:R-:W-:-:S03]  /*6b090*/  FMUL.FTZ R72, R153, R72 ;  /* 0x0000004899487220 */ /* 0x000fc60000410000 */
[----:B------:R-:W4:Y:S01]  /*6b0a0*/  LDL R78, [R1+0x8] ;  /* 0x00000800014e7983 */ /* 0x000f220000100800 */
[----:B------:R-:W-:-:S03]  /*6b0b0*/  IMAD.U32 R76, R183, 0x10000, RZ ;  /* 0x00010000b74c7824 */ /* 0x000fc600078e00ff */
[----:B------:R-:W4:Y:S04]  /*6b0c0*/  LDL R158, [R1+0x1c0] ;  /* 0x0001c000019e7983 */ /* 0x000f280000100800 */
[----:B------:R-:W4:Y:S04]  /*6b0d0*/  LDL R157, [R1+0x1c4] ;  /* 0x0001c400019d7983 */ /* 0x000f280000100800 */
[----:B------:R-:W4:Y:S04]  /*6b0e0*/  LDL R249, [R1+0x14] ;  /* 0x0000140001f97983 */ /* 0x000f280000100800 */
[----:B------:R-:W4:Y:S01]  /*6b0f0*/  LDL R250, [R1+0x1b4] ;  /* 0x0001b40001fa7983 */ /* 0x000f220000100800 */
[----:B-----5:R-:W-:Y:S01]  /*6b100*/  SHF.L.U32 R75, R74, 0x10, RZ ;  /* 0x000000104a4b7819 */ /* 0x020fe200000006ff */
[----:B------:R-:W-:Y:S01]  /*6b110*/  IMAD.U32 R74, R139, 0x10000, RZ ;  /* 0x000100008b4a7824 */ /* 0x000fe200078e00ff */
[----:B--2---:R-:W-:-:S03]  /*6b120*/  SHF.L.U32 R73, R73, 0x10, RZ ;  /* 0x0000001049497819 */ /* 0x004fc600000006ff */
[C---:B------:R-:W-:Y:S02]  /*6b130*/  FFMA.FTZ R75, R72.reuse, R75, R76 ;  /* 0x0000004b484b7223 */ /* 0x040fe4000001004c */
[----:B------:R-:W-:Y:S01]  /*6b140*/  FFMA.FTZ R159, R72, R73, R74 ;  /* 0x00000049489f7223 */ /* 0x000fe2000001004a */
[----:B---3--:R-:W-:Y:S01]  /*6b150*/  SHF.L.U32 R74, R154, 0x10, RZ ;  /* 0x000000109a4a7819 */ /* 0x008fe200000006ff */
[----:B----4-:R-:W-:Y:S01]  /*6b160*/  IMAD.U32 R76, R155, 0x10000, RZ ;  /* 0x000100009b4c7824 */ /* 0x010fe200078e00ff */
        /* <DEDUP_REMOVED lines=32> */
[----:B------:R-:W2:Y:S01]  /*6b370*/  LDL R249, [R1] ;  /* 0x0000000001f97983 */ /* 0x000ea20000100800 */
        /* <DEDUP_REMOVED lines=48> */
.L_x_1578:
[----:B------:R-:W-:Y:S05]  /*6b680*/  BSYNC.RECONVERGENT B0 ;  /* 0x0000000000007941 */ /* 0x000fea0003800200 */
.L_x_1577:
[----:B------:R-:W-:Y:S01]  /*6b690*/  LOP3.LUT P0, RZ, R18, 0x200, RZ, 0xc0, !PT ;  /* 0x0000020012ff7812 */ /* 0x000fe2000780c0ff */
        /* <DEDUP_REMOVED lines=9> */
[----:B------:R-:W-:Y:S01]  /*6b730*/  SHF.L.U32 R74, R143, 0x10, RZ ;  /* 0x000000108f4a7819 */ /* 0x000fe200000006ff */
[----:B------:R-:W-:Y:S01]  /*6b740*/  FMUL.FTZ R72, R153, R72 ;  /* 0x0000004899487220 */ /* 0x000fe20000410000 */
[----:B------:R-:W-:Y:S01]  /*6b750*/  IMAD.U32 R73, R243, 0x10000, RZ ;  /* 0x00010000f3497824 */ /* 0x000fe200078e00ff */
[----:B------:R-:W4:Y:S02]  /*6b760*/  LDL R156, [R1+0x204] ;  /* 0x00020400019c7983 */ /* 0x000f240000100800 */
[C---:B------:R-:W-:Y:S01]  /*6b770*/  FFMA.FTZ R75, R72.reuse, R75, R76 ;  /* 0x0000004b484b7223 */ /* 0x040fe2000001004c */
[----:B------:R-:W-:Y:S01]  /*6b780*/  FFMA.FTZ R159, R72, R73, R74 ;  /* 0x00000049489f7223 */ /* 0x000fe2000001004a */
[----:B------:R-:W4:Y:S04]  /*6b790*/  LDL R154, [R1+0x1f8] ;  /* 0x0001f800019a7983 */ /* 0x000f280000100800 */
[----:B------:R-:W4:Y:S04]  /*6b7a0*/  LDL R157, [R1+0x200] ;  /* 0x00020000019d7983 */ /* 0x000f280000100800 */
[----:B------:R-:W4:Y:S04]  /*6b7b0*/  LDL R249, [R1+0x1f4] ;  /* 0x0001f40001f97983 */ /* 0x000f280000100800 */
[----:B------:R-:W4:Y:S01]  /*6b7c0*/  LDL R250, [R1+0x1f0] ;  /* 0x0001f00001fa7983 */ /* 0x000f220000100800 */
[----:B-----5:R-:W-:-:S03]  /*6b7d0*/  IMAD.U32 R72, R155, 0x10000, RZ ;  /* 0x000100009b487824 */ /* 0x020fc600078e00ff */
[----:B------:R-:W5:Y:S01]  /*6b7e0*/  LDL R155, [R1+0x1fc] ;  /* 0x0001fc00019b7983 */ /* 0x000f620000100800 */
[----:B------:R-:W-:Y:S01]  /*6b7f0*/  FADD.FTZ R73, R98, -R152 ;  /* 0x8000009862497221 */ /* 0x000fe20000010000 */
[----:B--2---:R-:W-:-:S03]  /*6b800*/  SHF.L.U32 R76, R79, 0x10, RZ ;  /* 0x000000104f4c7819 */ /* 0x004fc600000006ff */
[----:B------:R-:W-:Y:S01]  /*6b810*/  FMUL.FTZ R73, R153, R73 ;  /* 0x0000004999497220 */ /* 0x000fe20000410000 */
[----:B---3--:R-:W-:Y:S01]  /*6b820*/  SHF.L.U32 R79, R77, 0x10, RZ ;  /* 0x000000104d4f7819 */ /* 0x008fe200000006ff */
[----:B----4-:R-:W-:Y:S02]  /*6b830*/  IMAD.U32 R74, R78, 0x10000, RZ ;  /* 0x000100004e4a7824 */ /* 0x010fe400078e00ff */
[C---:B------:R-:W-:Y:S02]  /*6b840*/  FFMA.FTZ R72, R73.reuse, R72, R76 ;  /* 0x0000004849487223 */ /* 0x040fe4000001004c */
        /* <DEDUP_REMOVED lines=13> */
[----:B------:R-:W-:Y:S02]  /*6b920*/  IMAD.U32 R76, R157, 0x10000, RZ ;  /* 0x000100009d4c7824 */ /* 0x000fe400078e00ff */
[----:B------:R-:W2:Y:S02]  /*6b930*/  LDL R157, [R1+0x1ec] ;  /* 0x0001ec00019d7983 */ /* 0x000ea40000100800 */
[----:B------:R-:W-:Y:S01]  /*6b940*/  FFMA.FTZ R158, R73, R76, R77 ;  /* 0x0000004c499e7223 */ /* 0x000fe2000001004d */
[----:B-----5:R-:W-:-:S05]  /*6b950*/  SHF.L.U32 R155, R155, 0x10, RZ ;  /* 0x000000109b9b7819 */ /* 0x020fca00000006ff */
[----:B------:R-:W-:Y:S01]  /*6b960*/  FFMA.FTZ R248, R73, R154, R155 ;  /* 0x0000009a49f87223 */ /* 0x000fe2000001009b */
[----:B------:R-:W-:Y:S01]  /*6b970*/  FADD.FTZ R73, R32, -R152 ;  /* 0x8000009820497221 */ /* 0x000fe20000010000 */
[----:B------:R-:W-:-:S03]  /*6b980*/  SHF.L.U32 R155, R185, 0x10, RZ ;  /* 0x00000010b99b7819 */ /* 0x000fc600000006ff */
[----:B------:R-:W-:Y:S01]  /*6b990*/  FMUL.FTZ R76, R153, R73 ;  /* 0x00000049994c7220 */ /* 0x000fe20000410000 */
[----:B------:R-:W-:-:S04]  /*6b9a0*/  IMAD.U32 R73, R245, 0x10000, RZ ;  /* 0x00010000f5497824 */ /* 0x000fc800078e00ff */
[----:B------:R-:W-:Y:S02]  /*6b9b0*/  FFMA.FTZ R73, R76, R73, R155 ;  /* 0x000000494c497223 */ /* 0x000fe4000001009b */
[----:B------:R-:W3:Y:S01]  /*6b9c0*/  LDL R155, [R1+0x1e8] ;  /* 0x0001e800019b7983 */ /* 0x000ee20000100800 */
[----:B------:R-:W-:Y:S01]  /*6b9d0*/  SHF.L.U32 R154, R141, 0x10, RZ ;  /* 0x000000108d9a7819 */ /* 0x000fe200000006ff */
[----:B------:R-:W-:-:S04]  /*6b9e0*/  IMAD.U32 R77, R241, 0x10000, RZ ;  /* 0x00010000f14d7824 */ /* 0x000fc800078e00ff */
[----:B------:R-:W-:Y:S01]  /*6b9f0*/  FFMA.FTZ R156, R76, R77, R154 ;  /* 0x0000004d4c9c7223 */ /* 0x000fe2000001009a */
[--C-:B------:R-:W-:Y:S01]  /*6ba00*/  FADD.FTZ R76, R44, -R152.reuse ;  /* 0x800000982c4c7221 */ /* 0x100fe20000010000 */
[----:B------:R-:W-:Y:S01]  /*6ba10*/  IMAD.U32 R154, R250, 0x10000, RZ ;  /* 0x00010000fa9a7824 */ /* 0x000fe200078e00ff */
[----:B------:R-:W-:Y:S02]  /*6ba20*/  F2FP.BF16.F32.PACK_AB R75, R72, R75 ;  /* 0x0000004b484b723e */ /* 0x000fe400000010ff */
[----:B------:R-:W-:Y:S01]  /*6ba30*/  FMUL.FTZ R76, R153, R76 ;  /* 0x0000004c994c7220 */ /* 0x000fe20000410000 */
[----:B--2---:R-:W-:Y:S01]  /*6ba40*/  SHF.L.U32 R157, R157, 0x10, RZ ;  /* 0x000000109d9d7819 */ /* 0x004fe200000006ff */
[----:B------:R-:W-:Y:S01]  /*6ba50*/  FADD.FTZ R72, R31, -R152 ;  /* 0x800000981f487221 */ /* 0x000fe20000010000 */
[----:B------:R-:W2:Y:S01]  /*6ba60*/  LDL R250, [R1+0x1e4] ;  /* 0x0001e40001fa7983 */ /* 0x000ea20000100800 */
[----:B---3--:R-:W-:Y:S01]  /*6ba70*/  IMAD.U32 R77, R155, 0x10000, RZ ;  /* 0x000100009b4d7824 */ /* 0x008fe200078e00ff */
[----:B------:R-:W-:-:S03]  /*6ba80*/  SHF.L.U32 R155, R249, 0x10, RZ ;  /* 0x00000010f99b7819 */ /* 0x000fc600000006ff */
[C---:B------:R-:W-:Y:S02]  /*6ba90*/  FFMA.FTZ R77, R76.reuse, R77, R157 ;  /* 0x0000004d4c4d7223 */ /* 0x040fe4000001009d */
[----:B------:R-:W-:Y:S01]  /*6baa0*/  FFMA.FTZ R157, R76, R154, R155 ;  /* 0x0000009a4c9d7223 */ /* 0x000fe2000001009b */
[----:B------:R-:W-:Y:S01]  /*6bab0*/  FADD.FTZ R76, R113, -R152 ;  /* 0x80000098714c7221 */ /* 0x000fe20000010000 */
[----:B------:R-:W-:-:S03]  /*6bac0*/  SHF.L.U32 R155, R184, 0x10, RZ ;  /* 0x00000010b89b7819 */ /* 0x000fc600000006ff */
[----:B------:R-:W-:Y:S01]  /*6bad0*/  FMUL.FTZ R154, R153, R76 ;  /* 0x0000004c999a7220 */ /* 0x000fe20000410000 */
[----:B------:R-:W-:Y:S01]  /*6bae0*/  IMAD.U32 R76, R244, 0x10000, RZ ;  /* 0x00010000f44c7824 */ /* 0x000fe200078e00ff */
[----:B------:R-:W-:-:S03]  /*6baf0*/  SHF.L.U32 R249, R140, 0x10, RZ ;  /* 0x000000108cf97819 */ /* 0x000fc600000006ff */
[----:B------:R-:W-:Y:S01]  /*6bb00*/  FFMA.FTZ R76, R154, R76, R155 ;  /* 0x0000004c9a4c7223 */ /* 0x000fe2000001009b */
[----:B------:R-:W-:-:S04]  /*6bb10*/  IMAD.U32 R155, R240, 0x10000, RZ ;  /* 0x00010000f09b7824 */ /* 0x000fc800078e00ff */
[----:B------:R-:W-:Y:S01]  /*6bb20*/  FFMA.FTZ R154, R154, R155, R249 ;  /* 0x0000009b9a9a7223 */ /* 0x000fe200000100f9 */
[----:B------:R-:W-:Y:S01]  /*6bb30*/  FMUL.FTZ R155, R153, R72 ;  /* 0x00000048999b7220 */ /* 0x000fe20000410000 */
[----:B------:R-:W3:Y:S04]  /*6bb40*/  LDL R249, [R1+0x1dc] ;  /* 0x0001dc0001f97983 */ /* 0x000ee80000100800 */
[----:B------:R-:W4:Y:S01]  /*6bb50*/  LDL R72, [R1+0x1d8] ;  /* 0x0001d80001487983 */ /* 0x000f220000100800 */
[----:B---3--:R-:W-:Y:S01]  /*6bb60*/  SHF.L.U32 R249, R249, 0x10, RZ ;  /* 0x00000010f9f97819 */ /* 0x008fe200000006ff */
[----:B----4-:R-:W-:-:S04]  /*6bb70*/  IMAD.U32 R72, R72, 0x10000, RZ ;  /* 0x0001000048487824 */ /* 0x010fc800078e00ff */
[----:B------:R-:W-:Y:S02]  /*6bb80*/  FFMA.FTZ R72, R155, R72, R249 ;  /* 0x000000489b487223 */ /* 0x000fe400000100f9 */
[----:B------:R-:W3:Y:S01]  /*6bb90*/  LDL R249, [R1+0x1e0] ;  /* 0x0001e00001f97983 */ /* 0x000ee20000100800 */
[----:B--2---:R-:W-:Y:S02]  /*6bba0*/  SHF.L.U32 R250, R250, 0x10, RZ ;  /* 0x00000010fafa7819 */ /* 0x004fe400000006ff */
[----:B------:R-:W-:Y:S02]  /*6bbb0*/  F2FP.BF16.F32.PACK_AB R74, R248, R74 ;  /* 0x0000004af84a723e */ /* 0x000fe400000010ff */
[----:B------:R-:W-:Y:S02]  /*6bbc0*/  F2FP.BF16.F32.PACK_AB R73, R77, R73 ;  /* 0x000000494d49723e */ /* 0x000fe400000010ff */
[----:B------:R-:W-:Y:S02]  /*6bbd0*/  F2FP.BF16.F32.PACK_AB R72, R72, R76 ;  /* 0x0000004c4848723e */ /* 0x000fe400000010ff */
[----:B------:R-:W-:-:S02]  /*6bbe0*/  F2FP.BF16.F32.PACK_AB R79, R79, R159 ;  /* 0x0000009f4f4f723e */ /* 0x000fc400000010ff */
[----:B------:R-:W-:Y:S01]  /*6bbf0*/  F2FP.BF16.F32.PACK_AB R78, R158, R78 ;  /* 0x0000004e9e4e723e */ /* 0x000fe200000010ff */
[----:B---3--:R-:W-:-:S04]  /*6bc00*/  IMAD.U32 R249, R249, 0x10000, RZ ;  /* 0x00010000f9f97824 */ /* 0x008fc800078e00ff */
        /* <DEDUP_REMOVED lines=10> */
.L_x_1580:
[----:B------:R-:W-:Y:S05]  /*6bcb0*/  BSYNC.RECONVERGENT B0 ;  /* 0x0000000000007941 */ /* 0x000fea0003800200 */
.L_x_1579:
        /* <DEDUP_REMOVED lines=16> */
[----:B------:R-:W4:Y:S01]  /*6bdc0*/  LDL R157, [R1+0x240] ;  /* 0x00024000019d7983 */ /* 0x000f220000100800 */
[----:B------:R-:W-:-:S03]  /*6bdd0*/  FADD.FTZ R73, R97, -R152 ;  /* 0x8000009861497221 */ /* 0x000fc60000010000 */
[----:B------:R-:W4:Y:S01]  /*6bde0*/  LDL R156, [R1+0x244] ;  /* 0x00024400019c7983 */ /* 0x000f220000100800 */
[----:B------:R-:W-:-:S03]  /*6bdf0*/  FMUL.FTZ R73, R153, R73 ;  /* 0x0000004999497220 */ /* 0x000fc60000410000 */
[----:B------:R-:W4:Y:S04]  /*6be00*/  LDL R250, [R1+0x230] ;  /* 0x0002300001fa7983 */ /* 0x000f280000100800 */
[----:B------:R-:W4:Y:S01]  /*6be10*/  LDL R249, [R1+0x234] ;  /* 0x0002340001f97983 */ /* 0x000f220000100800 */
[----:B-----5:R-:W-:-:S03]  /*6be20*/  SHF.L.U32 R72, R155, 0x10, RZ ;  /* 0x000000109b487819 */ /* 0x020fc600000006ff */
[----:B------:R-:W5:Y:S01]  /*6be30*/  LDL R155, [R1+0x23c] ;  /* 0x00023c00019b7983 */ /* 0x000f620000100800 */
[----:B--2---:R-:W-:Y:S01]  /*6be40*/  IMAD.U32 R76, R79, 0x10000, RZ ;  /* 0x000100004f4c7824 */ /* 0x004fe200078e00ff */
        /* <DEDUP_REMOVED lines=14> */
[----:B------:R-:W-:Y:S01]  /*6bf30*/  IMAD.U32 R77, R156, 0x10000, RZ ;  /* 0x000100009c4d7824 */ /* 0x000fe200078e00ff */
[----:B------:R-:W-:Y:S01]  /*6bf40*/  SHF.L.U32 R76, R157, 0x10, RZ ;  /* 0x000000109d4c7819 */ /* 0x000fe200000006ff */
[----:B------:R-:W-:Y:S01]  /*6bf50*/  FMUL.FTZ R73, R153, R73 ;  /* 0x0000004999497220 */ /* 0x000fe20000410000 */
[----:B------:R-:W2:Y:S03]  /*6bf60*/  LDL R157, [R1+0x22c] ;  /* 0x00022c00019d7983 */ /* 0x000ea60000100800 */
[----:B------:R-:W-:Y:S01]  /*6bf70*/  FFMA.FTZ R158, R73, R76, R77 ;  /* 0x0000004c499e7223 */ /* 0x000fe2000001004d */
[----:B-----5:R-:W-:-:S04]  /*6bf80*/  IMAD.U32 R155, R155, 0x10000, RZ ;  /* 0x000100009b9b7824 */ /* 0x020fc800078e00ff */
[----:B------:R-:W-:Y:S01]  /*6bf90*/  FFMA.FTZ R248, R73, R154, R155 ;  /* 0x0000009a49f87223 */ /* 0x000fe2000001009b */
[----:B------:R-:W-:Y:S01]  /*6bfa0*/  FADD.FTZ R73, R34, -R152 ;  /* 0x8000009822497221 */ /* 0x000fe20000010000 */
[----:B------:R-:W-:-:S03]  /*6bfb0*/  IMAD.U32 R155, R189, 0x10000, RZ ;  /* 0x00010000bd9b7824 */ /* 0x000fc600078e00ff */
[----:B------:R-:W-:Y:S01]  /*6bfc0*/  FMUL.FTZ R76, R153, R73 ;  /* 0x00000049994c7220 */ /* 0x000fe20000410000 */
[----:B------:R-:W-:-:S05]  /*6bfd0*/  SHF.L.U32 R73, R237, 0x10, RZ ;  /* 0x00000010ed497819 */ /* 0x000fca00000006ff */
[----:B------:R-:W-:Y:S02]  /*6bfe0*/  FFMA.FTZ R73, R76, R73, R155 ;  /* 0x000000494c497223 */ /* 0x000fe4000001009b */
[----:B------:R-:W3:Y:S01]  /*6bff0*/  LDL R155, [R1+0x228] ;  /* 0x00022800019b7983 */ /* 0x000ee20000100800 */
[----:B------:R-:W-:Y:S01]  /*6c000*/  SHF.L.U32 R77, R233, 0x10, RZ ;  /* 0x00000010e94d7819 */ /* 0x000fe200000006ff */
[----:B------:R-:W-:-:S04]  /*6c010*/  IMAD.U32 R154, R145, 0x10000, RZ ;  /* 0x00010000919a7824 */ /* 0x000fc800078e00ff */
[----:B------:R-:W-:Y:S01]  /*6c020*/  FFMA.FTZ R156, R76, R77, R154 ;  /* 0x0000004d4c9c7223 */ /* 0x000fe2000001009a */
[--C-:B------:R-:W-:Y:S01]  /*6c030*/  FADD.FTZ R76, R42, -R152.reuse ;  /* 0x800000982a4c7221 */ /* 0x100fe20000010000 */
[----:B------:R-:W-:Y:S02]  /*6c040*/  SHF.L.U32 R154, R250, 0x10, RZ ;  /* 0x00000010fa9a7819 */ /* 0x000fe400000006ff */
[----:B------:R-:W-:Y:S01]  /*6c050*/  F2FP.BF16.F32.PACK_AB R75, R72, R75 ;  /* 0x0000004b484b723e */ /* 0x000fe200000010ff */
[----:B------:R-:W-:Y:S01]  /*6c060*/  FMUL.FTZ R76, R153, R76 ;  /* 0x0000004c994c7220 */ /* 0x000fe20000410000 */
[----:B--2---:R-:W-:Y:S02]  /*6c070*/  IMAD.U32 R157, R157, 0x10000, RZ ;  /* 0x000100009d9d7824 */ /* 0x004fe400078e00ff */
[----:B------:R-:W-:Y:S01]  /*6c080*/  FADD.FTZ R72, R33, -R152 ;  /* 0x8000009821487221 */ /* 0x000fe20000010000 */
[----:B------:R-:W2:Y:S01]  /*6c090*/  LDL R250, [R1+0x224] ;  /* 0x0002240001fa7983 */ /* 0x000ea20000100800 */
[----:B---3--:R-:W-:Y:S01]  /*6c0a0*/  SHF.L.U32 R77, R155, 0x10, RZ ;  /* 0x000000109b4d7819 */ /* 0x008fe200000006ff */
[----:B------:R-:W-:-:S04]  /*6c0b0*/  IMAD.U32 R155, R249, 0x10000, RZ ;  /* 0x00010000f99b7824 */ /* 0x000fc800078e00ff */
[C---:B------:R-:W-:Y:S01]  /*6c0c0*/  FFMA.FTZ R77, R76.reuse, R77, R157 ;  /* 0x0000004d4c4d7223 */ /* 0x040fe2000001009d */
[----:B------:R-:W-:Y:S01]  /*6c0d0*/  FFMA.FTZ R157, R76, R154, R155 ;  /* 0x0000009a4c9d7223 */ /* 0x000fe2000001009b */
[----:B------:R-:W-:Y:S01]  /*6c0e0*/  FADD.FTZ R76, R114, -R152 ;  /* 0x80000098724c7221 */ /* 0x000fe20000010000 */
[----:B------:R-:W-:-:S03]  /*6c0f0*/  IMAD.U32 R155, R188, 0x10000, RZ ;  /* 0x00010000bc9b7824 */ /* 0x000fc600078e00ff */
[----:B------:R-:W-:Y:S01]  /*6c100*/  FMUL.FTZ R154, R153, R76 ;  /* 0x0000004c999a7220 */ /* 0x000fe20000410000 */
[----:B------:R-:W-:Y:S01]  /*6c110*/  SHF.L.U32 R76, R236, 0x10, RZ ;  /* 0x00000010ec4c7819 */ /* 0x000fe200000006ff */
[----:B------:R-:W-:-:S04]  /*6c120*/  IMAD.U32 R249, R144, 0x10000, RZ ;  /* 0x0001000090f97824 */ /* 0x000fc800078e00ff */
[----:B------:R-:W-:Y:S01]  /*6c130*/  FFMA.FTZ R76, R154, R76, R155 ;  /* 0x0000004c9a4c7223 */ /* 0x000fe2000001009b */
[----:B------:R-:W-:-:S05]  /*6c140*/  SHF.L.U32 R155, R232, 0x10, RZ ;  /* 0x00000010e89b7819 */ /* 0x000fca00000006ff */
[----:B------:R-:W-:Y:S01]  /*6c150*/  FFMA.FTZ R154, R154, R155, R249 ;  /* 0x0000009b9a9a7223 */ /* 0x000fe200000100f9 */
[----:B------:R-:W-:Y:S01]  /*6c160*/  FMUL.FTZ R155, R153, R72 ;  /* 0x00000048999b7220 */ /* 0x000fe20000410000 */
[----:B------:R-:W3:Y:S04]  /*6c170*/  LDL R249, [R1+0x21c] ;  /* 0x00021c0001f97983 */ /* 0x000ee80000100800 */
[----:B------:R-:W4:Y:S01]  /*6c180*/  LDL R72, [R1+0x218] ;  /* 0x0002180001487983 */ /* 0x000f220000100800 */
[----:B---3--:R-:W-:Y:S01]  /*6c190*/  IMAD.U32 R249, R249, 0x10000, RZ ;  /* 0x00010000f9f97824 */ /* 0x008fe200078e00ff */
[----:B----4-:R-:W-:-:S05]  /*6c1a0*/  SHF.L.U32 R72, R72, 0x10, RZ ;  /* 0x0000001048487819 */ /* 0x010fca00000006ff */
        /* <DEDUP_REMOVED lines=19> */
.L_x_1582:
[----:B------:R-:W-:Y:S05]  /*6c2e0*/  BSYNC.RECONVERGENT B0 ;  /* 0x0000000000007941 */ /* 0x000fea0003800200 */
.L_x_1581:
        /* <DEDUP_REMOVED lines=98> */
.L_x_1584:
[----:B------:R-:W-:Y:S05]  /*6c910*/  BSYNC.RECONVERGENT B0 ;  /* 0x0000000000007941 */ /* 0x000fea0003800200 */
.L_x_1583:
        /* <DEDUP_REMOVED lines=98> */
.L_x_1586:
[----:B------:R-:W-:Y:S05]  /*6cf40*/  BSYNC.RECONVERGENT B0 ;  /* 0x0000000000007941 */ /* 0x000fea0003800200 */
.L_x_1585:
[----:B------:R-:W-:Y:S01]  /*6cf50*/  LOP3.LUT P0, RZ, R18, 0x20, RZ, 0xc0, !PT ;  /* 0x0000002012ff7812 */ /* 0x000fe2000780c0ff */
[----:B------:R-:W-:-:S12]  /*6cf60*/  BSSY.RECONVERGENT B0, `(.L_x_1587) ;  /* 0x0000060000007945 */ /* 0x000fd80003800200 */
[----:B------:R-:W-:Y:S05]  /*6cf70*/  @!P0 BRA `(.L_x_1588) ;  /* 0x0000000400788947 */ /* 0x000fea0003800000 */
[----:B0-234-:R-:W2:Y:S04]  /*6cf80*/  LDL R79, [R1+0x2d8] ;  /* 0x0002d800014f7983 */ /* 0x01dea80000100800 */
[----:B------:R-:W3:Y:S04]  /*6cf90*/  LDL R77, [R1+0x2dc] ;  /* 0x0002dc00014d7983 */ /* 0x000ee80000100800 */
[----:B------:R-:W4:Y:S04]  /*6cfa0*/  LDL R78, [R1+0x2e4] ;  /* 0x0002e400014e7983 */ /* 0x000f280000100800 */
[----:B------:R-:W5:Y:S04]  /*6cfb0*/  LDL R154, [R1+0x2e0] ;  /* 0x0002e000019a7983 */ /* 0x000f680000100800 */
        /* <DEDUP_REMOVED lines=9> */
[----:B------:R-:W-:Y:S01]  /*6d050*/  FADD.FTZ R73, R107, -R152 ;  /* 0x800000986b497221 */ /* 0x000fe20000010000 */
[----:B------:R-:W-:Y:S01]  /*6d060*/  FFMA.FTZ R76, R72, R75, R76 ;  /* 0x0000004b484c7223 */ /* 0x000fe2000001004c */
[----:B------:R-:W5:Y:S02]  /*6d070*/  LDL R158, [R1+0x2f0] ;  /* 0x0002f000019e7983 */ /* 0x000f640000100800 */
[----:B------:R-:W-:-:S02]  /*6d080*/  FMUL.FTZ R73, R153, R73 ;  /* 0x0000004999497220 */ /* 0x000fc40000410000 */
[----:B------:R-:W5:Y:S04]  /*6d090*/  LDL R248, [R1+0x2fc] ;  /* 0x0002fc0001f87983 */ /* 0x000f680000100800 */
[----:B------:R-:W5:Y:S04]  /*6d0a0*/  LDL R249, [R1+0x304] ;  /* 0x0003040001f97983 */ /* 0x000f680000100800 */
[----:B------:R-:W5:Y:S01]  /*6d0b0*/  LDL R250, [R1+0x300] ;  /* 0x0003000001fa7983 */ /* 0x000f620000100800 */
[----:B--2---:R-:W-:-:S03]  /*6d0c0*/  IMAD.U32 R72, R79, 0x10000, RZ ;  /* 0x000100004f487824 */ /* 0x004fc600078e00ff */
[----:B------:R-:W2:Y:S01]  /*6d0d0*/  LDL R79, [R1+0x2ec] ;  /* 0x0002ec00014f7983 */ /* 0x000ea20000100800 */
[----:B---3--:R-:W-:Y:S02]  /*6d0e0*/  SHF.L.U32 R77, R77, 0x10, RZ ;  /* 0x000000104d4d7819 */ /* 0x008fe400000006ff */
[----:B----4-:R-:W-:Y:S01]  /*6d0f0*/  SHF.L.U32 R75, R78, 0x10, RZ ;  /* 0x000000104e4b7819 */ /* 0x010fe200000006ff */
[----:B-----5:R-:W-:Y:S02]  /*6d100*/  IMAD.U32 R74, R154, 0x10000, RZ ;  /* 0x000100009a4a7824 */ /* 0x020fe400078e00ff */
        /* <DEDUP_REMOVED lines=10> */
[----:B------:R-:W-:Y:S02]  /*6d1b0*/  IMAD.U32 R73, R159, 0x10000, RZ ;  /* 0x000100009f497824 */ /* 0x000fe400078e00ff */
[----:B------:R-:W3:Y:S01]  /*6d1c0*/  LDL R159, [R1+0x2f8] ;  /* 0x0002f800019f7983 */ /* 0x000ee20000100800 */
[----:B------:R-:W-:Y:S01]  /*6d1d0*/  FADD.FTZ R74, R55, -R152 ;  /* 0x80000098374a7221 */ /* 0x000fe20000010000 */
[----:B------:R-:W-:Y:S01]  /*6d1e0*/  SHF.L.U32 R78, R157, 0x10, RZ ;  /* 0x000000109d4e7819 */ /* 0x000fe200000006ff */
[----:B------:R-:W-:Y:S02]  /*6d1f0*/  IMAD.U32 R75, R158, 0x10000, RZ ;  /* 0x000100009e4b7824 */ /* 0x000fe400078e00ff */
[----:B------:R-:W-:-:S04]  /*6d200*/  FMUL.FTZ R74, R153, R74 ;  /* 0x0000004a994a7220 */ /* 0x000fc80000410000 */
[----:B------:R-:W-:Y:S01]  /*6d210*/  FFMA.FTZ R157, R74, R75, R78 ;  /* 0x0000004b4a9d7223 */ /* 0x000fe2000001004e */
[----:B------:R-:W-:Y:S01]  /*6d220*/  FADD.FTZ R75, R56, -R152 ;  /* 0x80000098384b7221 */ /* 0x000fe20000010000 */
[----:B------:R-:W-:Y:S01]  /*6d230*/  SHF.L.U32 R158, R206, 0x10, RZ ;  /* 0x00000010ce9e7819 */ /* 0x000fe200000006ff */
[----:B------:R-:W-:Y:S02]  /*6d240*/  IMAD.U32 R78, R210, 0x10000, RZ ;  /* 0x00010000d24e7824 */ /* 0x000fe400078e00ff */
[----:B------:R-:W-:Y:S01]  /*6d250*/  FMUL.FTZ R75, R153, R75 ;  /* 0x0000004b994b7220 */ /* 0x000fe20000410000 */
[----:B------:R-:W-:Y:S02]  /*6d260*/  SHF.L.U32 R248, R248, 0x10, RZ ;  /* 0x00000010f8f87819 */ /* 0x000fe400000006ff */
[----:B--2---:R-:W-:-:S05]  /*6d270*/  SHF.L.U32 R79, R79, 0x10, RZ ;  /* 0x000000104f4f7819 */ /* 0x004fca00000006ff */
[----:B------:R-:W-:Y:S01]  /*6d280*/  FFMA.FTZ R73, R74, R73, R79 ;  /* 0x000000494a497223 */ /* 0x000fe2000001004f */
[----:B------:R-:W-:Y:S01]  /*6d290*/  SHF.L.U32 R79, R202, 0x10, RZ ;  /* 0x00000010ca4f7819 */ /* 0x000fe200000006ff */
[----:B------:R-:W-:-:S04]  /*6d2a0*/  IMAD.U32 R74, R214, 0x10000, RZ ;  /* 0x00010000d64a7824 */ /* 0x000fc800078e00ff */
[C---:B------:R-:W-:Y:S01]  /*6d2b0*/  FFMA.FTZ R74, R75.reuse, R74, R158 ;  /* 0x0000004a4b4a7223 */ /* 0x040fe2000001009e */
[----:B------:R-:W-:Y:S01]  /*6d2c0*/  FFMA.FTZ R78, R75, R78, R79 ;  /* 0x0000004e4b4e7223 */ /* 0x000fe2000001004f */
[----:B------:R-:W-:Y:S01]  /*6d2d0*/  FADD.FTZ R75, R58, -R152 ;  /* 0x800000983a4b7221 */ /* 0x000fe20000010000 */
[----:B------:R-:W-:Y:S01]  /*6d2e0*/  SHF.L.U32 R158, R249, 0x10, RZ ;  /* 0x00000010f99e7819 */ /* 0x000fe200000006ff */
[----:B------:R-:W-:Y:S02]  /*6d2f0*/  IMAD.U32 R79, R250, 0x10000, RZ ;  /* 0x00010000fa4f7824 */ /* 0x000fe400078e00ff */
[----:B------:R-:W-:Y:S01]  /*6d300*/  FMUL.FTZ R75, R153, R75 ;  /* 0x0000004b994b7220 */ /* 0x000fe20000410000 */
[----:B---3--:R-:W-:-:S03]  /*6d310*/  IMAD.U32 R159, R159, 0x10000, RZ ;  /* 0x000100009f9f7824 */ /* 0x008fc600078e00ff */
[----:B------:R-:W-:Y:S01]  /*6d320*/  FFMA.FTZ R158, R75, R79, R158 ;  /* 0x0000004f4b9e7223 */ /* 0x000fe2000001009e */
[----:B------:R-:W-:Y:S01]  /*6d330*/  SHF.L.U32 R249, R203, 0x10, RZ ;  /* 0x00000010cbf97819 */ /* 0x000fe200000006ff */
[----:B------:R-:W2:Y:S01]  /*6d340*/  LDL R250, [R1+0x314] ;  /* 0x0003140001fa7983 */ /* 0x000ea20000100800 */
[----:B------:R-:W-:Y:S01]  /*6d350*/  FFMA.FTZ R159, R75, R159, R248 ;  /* 0x0000009f4b9f7223 */ /* 0x000fe200000100f8 */
[----:B------:R-:W-:Y:S01]  /*6d360*/  FADD.FTZ R75, R57, -R152 ;  /* 0x80000098394b7221 */ /* 0x000fe20000010000 */
[----:B------:R-:W-:-:S03]  /*6d370*/  SHF.L.U32 R248, R207, 0x10, RZ ;  /* 0x00000010cff87819 */ /* 0x000fc600000006ff */
[----:B------:R-:W-:Y:S01]  /*6d380*/  FMUL.FTZ R79, R153, R75 ;  /* 0x0000004b994f7220 */ /* 0x000fe20000410000 */
[----:B------:R-:W-:-:S04]  /*6d390*/  IMAD.U32 R75, R215, 0x10000, RZ ;  /* 0x00010000d74b7824 */ /* 0x000fc800078e00ff */
[----:B------:R-:W-:Y:S01]  /*6d3a0*/  FFMA.FTZ R75, R79, R75, R248 ;  /* 0x0000004b4f4b7223 */ /* 0x000fe200000100f8 */
[----:B------:R-:W-:-:S04]  /*6d3b0*/  IMAD.U32 R248, R211, 0x10000, RZ ;  /* 0x00010000d3f87824 */ /* 0x000fc800078e00ff */
[----:B------:R-:W-:Y:S02]  /*6d3c0*/  FFMA.FTZ R79, R79, R248, R249 ;  /* 0x000000f84f4f7223 */ /* 0x000fe400000100f9 */
[----:B------:R-:W3:Y:S04]  /*6d3d0*/  LDL R248, [R1+0x308] ;  /* 0x0003080001f87983 */ /* 0x000ee80000100800 */
[----:B------:R-:W4:Y:S01]  /*6d3e0*/  LDL R249, [R1+0x30c] ;  /* 0x00030c0001f97983 */ /* 0x000f220000100800 */
[----:B------:R-:W-:-:S04]  /*6d3f0*/  FADD.FTZ R152, R59, -R152 ;  /* 0x800000983b987221 */ /* 0x000fc80000010000 */
[----:B------:R-:W-:Y:S01]  /*6d400*/  FMUL.FTZ R153, R153, R152 ;  /* 0x0000009899997220 */ /* 0x000fe20000410000 */
[----:B---3--:R-:W-:Y:S01]  /*6d410*/  IMAD.U32 R152, R248, 0x10000, RZ ;  /* 0x00010000f8987824 */ /* 0x008fe200078e00ff */
[----:B----4-:R-:W-:-:S05]  /*6d420*/  SHF.L.U32 R248, R249, 0x10, RZ ;  /* 0x00000010f9f87819 */ /* 0x010fca00000006ff */
[----:B------:R-:W-:Y:S02]  /*6d430*/  FFMA.FTZ R152, R153, R152, R248 ;  /* 0x0000009899987223 */ /* 0x000fe400000100f8 */
[----:B------:R-:W0:Y:S03]  /*6d440*/  LDC.64 R248, c[0x0][0x428] ;  /* 0x00010a00fff87b82 */ /* 0x000e260000000a00 */
[----:B------:R-:W-:Y:S02]  /*6d450*/  F2FP.BF16.F32.PACK_AB R75, R152, R75 ;  /* 0x0000004b984b723e */ /* 0x000fe400000010ff */
[----:B------:R-:W3:Y:S01]  /*6d460*/  LDL R152, [R1+0x310] ;  /* 0x0003100001987983 */ /* 0x000ee20000100800 */
[----:B------:R-:W-:Y:S02]  /*6d470*/  F2FP.BF16.F32.PACK_AB R73, R73, R77 ;  /* 0x0000004d4949723e */ /* 0x000fe400000010ff */
[----:B------:R-:W-:-:S02]  /*6d480*/  F2FP.BF16.F32.PACK_AB R72, R72, R76 ;  /* 0x0000004c4848723e */ /* 0x000fc400000010ff */
[----:B------:R-:W-:Y:S01]  /*6d490*/  F2FP.BF16.F32.PACK_AB R74, R159, R74 ;  /* 0x0000004a9f4a723e */ /* 0x000fe200000010ff */
[----:B0-----:R-:W-:-:S05]  /*6d4a0*/  IMAD.WIDE.U32 R76, R10, 0x10, R248 ;  /* 0x000000100a4c7825 */ /* 0x001fca00078e00f8 */
[----:B------:R0:W-:Y:S02]  /*6d4b0*/  STG.E.128 desc[UR6][R76.64], R72 ;  /* 0x000000484c007986 */ /* 0x0001e4000c101d06 */
[----:B0-----:R-:W0:Y:S01]  /*6d4c0*/  LDC.64 R74, c[0x0][0x430] ;  /* 0x00010c00ff4a7b82 */ /* 0x001e220000000a00 */
[----:B--2---:R-:W-:Y:S02]  /*6d4d0*/  SHF.L.U32 R73, R250, 0x10, RZ ;  /* 0x00000010fa497819 */ /* 0x004fe400000006ff */
[----:B------:R-:W-:Y:S02]  /*6d4e0*/  F2FP.BF16.F32.PACK_AB R78, R158, R78 ;  /* 0x0000004e9e4e723e */ /* 0x000fe400000010ff */
[----:B------:R-:W-:Y:S02]  /*6d4f0*/  F2FP.BF16.F32.PACK_AB R77, R157, R156 ;  /* 0x0000009c9d4d723e */ /* 0x000fe400000010ff */
[----:B------:R-:W-:Y:S01]  /*6d500*/  F2FP.BF16.F32.PACK_AB R76, R154, R155 ;  /* 0x0000009b9a4c723e */ /* 0x000fe200000010ff */
[----:B---3--:R-:W-:-:S04]  /*6d510*/  IMAD.U32 R72, R152, 0x10000, RZ ;  /* 0x0001000098487824 */ /* 0x008fc800078e00ff */
[----:B------:R-:W-:-:S05]  /*6d520*/  FFMA.FTZ R72, R153, R72, R73 ;  /* 0x0000004899487223 */ /* 0x000fca0000010049 */
[----:B------:R-:W-:Y:S01]  /*6d530*/  F2FP.BF16.F32.PACK_AB R79, R72, R79 ;  /* 0x0000004f484f723e */ /* 0x000fe200000010ff */
[----:B0-----:R-:W-:-:S05]  /*6d540*/  IMAD.WIDE.U32 R72, R10, 0x10, R74 ;  /* 0x000000100a487825 */ /* 0x001fca00078e004a */
[----:B------:R0:W-:Y:S02]  /*6d550*/  STG.E.128 desc[UR6][R72.64], R76 ;  /* 0x0000004c48007986 */ /* 0x0001e4000c101d06 */
.L_x_1588:
[----:B------:R-:W-:Y:S05]  /*6d560*/  BSYNC.RECONVERGENT B0 ;  /* 0x0000000000007941 */ /* 0x000fea0003800200 */
.L_x_1587:
[----:B01234-:R-:W0:Y:S02]  /*6d570*/  LDC.64 R72, c[0x0][0x380] ;  /* 0x0000e000ff487b82 */ /* 0x01fe240000000a00 */
[----:B0-----:R-:W-:-:S05]  /*6d580*/  IMAD R118, R72, 0x4, R118 ;  /* 0x0000000448767824 */ /* 0x001fca00078e0276 */
[----:B------:R-:W-:-:S13]  /*6d590*/  ISETP.GE.AND P0, PT, R118, R73, PT ;  /* 0x000000497600720c */ /* 0x000fda0003f06270 */
[----:B------:R-:W-:Y:S05]  /*6d5a0*/  @!P0 BRA `(.L_x_1589) ;  /* 0xfffff99000688947 */ /* 0x000fea000383ffff */
[----:B------:R-:W-:Y:S05]  /*6d5b0*/  EXIT ;  /* 0x000000000000794d */ /* 0x000fea0003800000 */
.L_x_1568:
[----:B------:R-:W-:Y:S01]  /*6d5c0*/  HFMA2 R73, -RZ, RZ, 0, 1.847743988037109375e-06 ;  /* 0x0000001fff497431 */ /* 0x000fe200000001ff */
[----:B------:R-:W-:Y:S01]  /*6d5d0*/  BSSY B0, `(.L_x_1590) ;  /* 0x0000007000007945 */ /* 0x000fe20003800000 */
[----:B------:R-:W-:Y:S01]  /*6d5e0*/  MOV R78, R74 ;  /* 0x0000004a004e7202 */ /* 0x000fe20000000f00 */
[----:B------:R-:W-:Y:S02]  /*6d5f0*/  IMAD.MOV.U32 R72, RZ, RZ, 0x1 ;  /* 0x00000001ff487424 */ /* 0x000fe400078e00ff */
[----:B------:R-:W-:-:S07]  /*6d600*/  IMAD.MOV.U32 R75, RZ, RZ, -0x1 ;  /* 0xffffffffff4b7424 */ /* 0x000fce00078e00ff */
[----:B------:R-:W-:Y:S05]  /*6d610*/  WARPSYNC.COLLECTIVE R75, `(.L_x_1591) ;  /* 0x000000004b087348 */ /* 0x000fea0003c00000 */
[----:B------:R0:W1:Y:S02]  /*6d620*/  SHFL.BFLY P6, R72, R78, R72, R73 ;  /* 0x0c0000484e487389 */ /* 0x00006400000c0049 */
[----:B01----:R-:W-:Y:S05]  /*6d630*/  ENDCOLLECTIVE ;  /* 0x000000000000791b */ /* 0x003fea0003800000 */
.L_x_1591:
[----:B------:R-:W-:Y:S05]  /*6d640*/  BSYNC B0 ;  /* 0x0000000000007941 */ /* 0x000fea0003800000 */
.L_x_1590:
[----:B------:R-:W-:Y:S01]  /*6d650*/  FADD.FTZ R74, R74, R72 ;  /* 0x000000484a4a7221 */ /* 0x000fe20000010000 */
[----:B------:R-:W-:Y:S02]  /*6d660*/  HFMA2 R73, -RZ, RZ, 0, 1.847743988037109375e-06 ;  /* 0x0000001fff497431 */ /* 0x000fe400000001ff */
[----:B------:R-:W-:Y:S01]  /*6d670*/  IMAD.MOV.U32 R72, RZ, RZ, 0x2 ;  /* 0x00000002ff487424 */ /* 0x000fe200078e00ff */
[----:B------:R-:W0:Y:S01]  /*6d680*/  LDC R77, c[0x0][0x400] ;  /* 0x00010000ff4d7b82 */ /* 0x000e220000000800 */
[----:B------:R-:W-:Y:S01]  /*6d690*/  IMAD.MOV.U32 R75, RZ, RZ, -0x1 ;  /* 0xffffffffff4b7424 */ /* 0x000fe200078e00ff */
[----:B------:R-:W-:-:S07]  /*6d6a0*/  MOV R78, R74 ;  /* 0x0000004a004e7202 */ /* 0x000fce0000000f00 */
[----:B0-----:R-:W-:Y:S05]  /*6d6b0*/  WARPSYNC.COLLECTIVE R75, `(.L_x_1592) ;  /* 0x000000004b087348 */ /* 0x001fea0003c00000 */
[----:B------:R1:W2:Y:S02]  /*6d6c0*/  SHFL.BFLY P6, R72, R78, R72, R73 ;  /* 0x0c0000484e487389 */ /* 0x0002a400000c0049 */
[----:B012---:R-:W-:Y:S05]  /*6d6d0*/  ENDCOLLECTIVE ;  /* 0x000000000000791b */ /* 0x007fea0003800000 */
.L_x_1592:
[----:B------:R-:W-:Y:S01]  /*6d6e0*/  FADD.FTZ R74, R74, R72 ;  /* 0x000000484a4a7221 */ /* 0x000fe20000010000 */
[----:B------:R-:W-:-:S04]  /*6d6f0*/  IMAD.MOV.U32 R72, RZ, RZ, 0x4 ;  /* 0x00000004ff487424 */ /* 0x000fc800078e00ff */
[----:B------:R-:W-:-:S07]  /*6d700*/  MOV R78, R74 ;  /* 0x0000004a004e7202 */ /* 0x000fce0000000f00 */
[----:B------:R-:W-:Y:S05]  /*6d710*/  WARPSYNC.COLLECTIVE R75, `(.L_x_1593) ;  /* 0x000000004b087348 */ /* 0x000fea0003c00000 */
[----:B------:R0:W1:Y:S02]  /*6d720*/  SHFL.BFLY P6, R72, R78, R72, R73 ;  /* 0x0c0000484e487389 */ /* 0x00006400000c0049 */
[----:B01----:R-:W-:Y:S05]  /*6d730*/  ENDCOLLECTIVE ;  /* 0x000000000000791b */ /* 0x003fea0003800000 */
.L_x_1593:
[----:B------:R-:W-:Y:S01]  /*6d740*/  FADD.FTZ R74, R74, R72 ;  /* 0x000000484a4a7221 */ /* 0x000fe20000010000 */
[----:B------:R-:W-:-:S04]  /*6d750*/  IMAD.MOV.U32 R72, RZ, RZ, 0x8 ;  /* 0x00000008ff487424 */ /* 0x000fc800078e00ff */
[----:B------:R-:W-:-:S07]  /*6d760*/  MOV R78, R74 ;  /* 0x0000004a004e7202 */ /* 0x000fce0000000f00 */
[----:B------:R-:W-:Y:S05]  /*6d770*/  WARPSYNC.COLLECTIVE R75, `(.L_x_1594) ;  /* 0x000000004b087348 */ /* 0x000fea0003c00000 */
[----:B------:R0:W1:Y:S02]  /*6d780*/  SHFL.BFLY P6, R72, R78, R72, R73 ;  /* 0x0c0000484e487389 */ /* 0x00006400000c0049 */
[----:B01----:R-:W-:Y:S05]  /*6d790*/  ENDCOLLECTIVE ;  /* 0x000000000000791b */ /* 0x003fea0003800000 */
.L_x_1594:
[----:B------:R-:W-:Y:S01]  /*6d7a0*/  FADD.FTZ R74, R74, R72 ;  /* 0x000000484a4a7221 */ /* 0x000fe20000010000 */
[----:B------:R-:W-:-:S04]  /*6d7b0*/  IMAD.MOV.U32 R72, RZ, RZ, 0x10 ;  /* 0x00000010ff487424 */ /* 0x000fc800078e00ff */
[----:B------:R-:W-:-:S07]  /*6d7c0*/  MOV R78, R74 ;  /* 0x0000004a004e7202 */ /* 0x000fce0000000f00 */
[----:B------:R-:W-:Y:S05]  /*6d7d0*/  WARPSYNC.COLLECTIVE R75, `(.L_x_1595) ;  /* 0x000000004b087348 */ /* 0x000fea0003c00000 */
[----:B------:R0:W1:Y:S02]  /*6d7e0*/  SHFL.BFLY P6, R72, R78, R72, R73 ;  /* 0x0c0000484e487389 */ /* 0x00006400000c0049 */
[----:B01----:R-:W-:Y:S05]  /*6d7f0*/  ENDCOLLECTIVE ;  /* 0x000000000000791b */ /* 0x003fea0003800000 */
.L_x_1595:
[----:B------:R-:W-:Y:S01]  /*6d800*/  FADD.FTZ R74, R74, R72 ;  /* 0x000000484a4a7221 */ /* 0x000fe20000010000 */
[----:B------:R-:W-:-:S03]  /*6d810*/  LOP3.LUT P6, RZ, R18, 0x2, RZ, 0xc0, !PT ;  /* 0x0000000212ff7812 */ /* 0x000fc600078cc0ff */
        /* <DEDUP_REMOVED lines=165> */
[----:B------:R-:W-:Y:S02]  /*6e270*/  HFMA2 R73, -RZ, RZ, 0, 1.847743988037109375e-06 ;  /* 0x0000001fff497431 */ /* 0x000fe400000001ff */
[----:B------:R-:W-:Y:S02]  /*6e280*/  IMAD.MOV.U32 R72, RZ, RZ, 0x1 ;  /* 0x00000001ff487424 */ /* 0x000fe400078e00ff */
[----:B------:R-:W-:-:S07]  /*6e290*/  MOV R78, R76 ;  /* 0x0000004c004e7202 */ /* 0x000fce0000000f00 */
[----:B------:R-:W-:Y:S05]  /*6e2a0*/  WARPSYNC.COLLECTIVE R75, `(.L_x_1596) ;  /* 0x000000004b087348 */ /* 0x000fea0003c00000 */
[----:B------:R0:W1:Y:S02]  /*6e2b0*/  SHFL.BFLY P6, R72, R78, R72, R73 ;  /* 0x0c0000484e487389 */ /* 0x00006400000c0049 */
[----:B01----:R-:W-:Y:S05]  /*6e2c0*/  ENDCOLLECTIVE ;  /* 0x000000000000791b */ /* 0x003fea0003800000 */
.L_x_1596:
[----:B------:R-:W-:Y:S01]  /*6e2d0*/  FADD.FTZ R76, R76, R72 ;  /* 0x000000484c4c7221 */ /* 0x000fe20000010000 */
[----:B------:R-:W-:-:S03]  /*6e2e0*/  MOV R72, 0x2 ;  /* 0x0000000200487802 */ /* 0x000fc60000000f00 */
[----:B------:R-:W-:-:S07]  /*6e2f0*/  IMAD.MOV.U32 R78, RZ, RZ, R76 ;  /* 0x000000ffff4e7224 */ /* 0x000fce00078e004c */
[----:B------:R-:W-:Y:S05]  /*6e300*/  WARPSYNC.COLLECTIVE R75, `(.L_x_1597) ;  /* 0x000000004b087348 */ /* 0x000fea0003c00000 */
[----:B------:R0:W1:Y:S02]  /*6e310*/  SHFL.BFLY P6, R72, R78, R72, R73 ;  /* 0x0c0000484e487389 */ /* 0x00006400000c0049 */
[----:B01----:R-:W-:Y:S05]  /*6e320*/  ENDCOLLECTIVE ;  /* 0x000000000000791b */ /* 0x003fea0003800000 */
.L_x_1597:
[----:B------:R-:W-:Y:S01]  /*6e330*/  FADD.FTZ R76, R76, R72 ;  /* 0x000000484c4c7221 */ /* 0x000fe20000010000 */
[----:B------:R-:W-:-:S03]  /*6e340*/  HFMA2 R72, -RZ, RZ, 0, 2.384185791015625e-07 ;  /* 0x00000004ff487431 */ /* 0x000fc600000001ff */
[----:B------:R-:W-:-:S07]  /*6e350*/  IMAD.MOV.U32 R78, RZ, RZ, R76 ;  /* 0x000000ffff4e7224 */ /* 0x000fce00078e004c */
[----:B------:R-:W-:Y:S05]  /*6e360*/  WARPSYNC.COLLECTIVE R75, `(.L_x_1598) ;  /* 0x000000004b087348 */ /* 0x000fea0003c00000 */
[----:B------:R0:W1:Y:S02]  /*6e370*/  SHFL.BFLY P6, R72, R78, R72, R73 ;  /* 0x0c0000484e487389 */ /* 0x00006400000c0049 */
[----:B01----:R-:W-:Y:S05]  /*6e380*/  ENDCOLLECTIVE ;  /* 0x000000000000791b */ /* 0x003fea0003800000 */
.L_x_1598:
[----:B------:R-:W-:Y:S01]  /*6e390*/  FADD.FTZ R76, R76, R72 ;  /* 0x000000484c4c7221 */ /* 0x000fe20000010000 */
[----:B------:R-:W-:-:S03]  /*6e3a0*/  MOV R72, 0x8 ;  /* 0x0000000800487802 */ /* 0x000fc60000000f00 */
[----:B------:R-:W-:-:S07]  /*6e3b0*/  IMAD.MOV.U32 R78, RZ, RZ, R76 ;  /* 0x000000ffff4e7224 */ /* 0x000fce00078e004c */
[----:B------:R-:W-:Y:S05]  /*6e3c0*/  WARPSYNC.COLLECTIVE R75, `(.L_x_1599) ;  /* 0x000000004b087348 */ /* 0x000fea0003c00000 */
[----:B------:R0:W1:Y:S02]  /*6e3d0*/  SHFL.BFLY P6, R72, R78, R72, R73 ;  /* 0x0c0000484e487389 */ /* 0x00006400000c0049 */
[----:B01----:R-:W-:Y:S05]  /*6e3e0*/  ENDCOLLECTIVE ;  /* 0x000000000000791b */ /* 0x003fea0003800000 */
.L_x_1599:
[----:B------:R-:W-:Y:S01]  /*6e3f0*/  FADD.FTZ R76, R76, R72 ;  /* 0x000000484c4c7221 */ /* 0x000fe20000010000 */
[----:B------:R-:W-:-:S03]  /*6e400*/  HFMA2 R72, -RZ, RZ, 0, 9.5367431640625e-07 ;  /* 0x00000010ff487431 */ /* 0x000fc600000001ff */
[----:B------:R-:W-:-:S07]  /*6e410*/  IMAD.MOV.U32 R78, RZ, RZ, R76 ;  /* 0x000000ffff4e7224 */ /* 0x000fce00078e004c */
[----:B------:R-:W-:Y:S05]  /*6e420*/  WARPSYNC.COLLECTIVE R75, `(.L_x_1600) ;  /* 0x000000004b087348 */ /* 0x000fea0003c00000 */
[----:B------:R0:W1:Y:S02]  /*6e430*/  SHFL.BFLY P6, R72, R78, R72, R73 ;  /* 0x0c0000484e487389 */ /* 0x00006400000c0049 */
[----:B01----:R-:W-:Y:S05]  /*6e440*/  ENDCOLLECTIVE ;  /* 0x000000000000791b */ /* 0x003fea0003800000 */
.L_x_1600:
[----:B------:R-:W-:Y:S05]  /*6e450*/  BRA `(.L_x_1601) ;  /* 0xffffffb000007947 */ /* 0x000fea000383ffff */
.L_x_1602:
        /* <DEDUP_REMOVED lines=10> */
.L_x_54432:


//--------------------- .text._ZN10layer_norm31ln_parallel_residual_fwd_kernelINS_13Kernel_traitsI13__nv_bfloat16S2_S2_S2_fjLj2560ELj1ELj4ELj1ELj16ENS_18Kernel_traits_baseILj2560ES2_S2_S2_S2_fjLj128EEEEELb1ELb0ELb1EEEvNS_9FwdParamsE --------------------------
	.section	.text._ZN10layer_norm31ln_parallel_residual_fwd_kernelINS_13Kernel_traitsI13__nv_bfloat16S2_S2_S2_fjLj2560ELj1ELj4ELj1ELj16ENS_18Kernel_traits_baseILj2560ES2_S2_S2_S2_fjLj128EEEEELb1ELb0ELb1EEEvNS_9FwdParamsE,"ax",@progbits
	.align	128
        .global         _ZN10layer_norm31ln_parallel_residual_fwd_kernelINS_13Kernel_traitsI13__nv_bfloat16S2_S2_S2_fjLj2560ELj1ELj4ELj1ELj16ENS_18Kernel_traits_baseILj2560ES2_S2_S2_S2_fjLj128EEEEELb1ELb0ELb1EEEvNS_9FwdParamsE
        .type           _ZN10layer_norm31ln_parallel_residual_fwd_kernelINS_13Kernel_traitsI13__nv_bfloat16S2_S2_S2_fjLj2560ELj1ELj4ELj1ELj16ENS_18Kernel_traits_baseILj2560ES2_S2_S2_S2_fjLj128EEEEELb1ELb0ELb1EEEvNS_9FwdParamsE,@function
        .size           _ZN10layer_norm31ln_parallel_residual_fwd_kernelINS_13Kernel_traitsI13__nv_bfloat16S2_S2_S2_fjLj2560ELj1ELj4ELj1ELj16ENS_18Kernel_traits_baseILj2560ES2_S2_S2_S2_fjLj128EEEEELb1ELb0ELb1EEEvNS_9FwdParamsE,(.L_x_54433 - _ZN10layer_norm31ln_parallel_residual_fwd_kernelINS_13Kernel_traitsI13__nv_bfloat16S2_S2_S2_fjLj2560ELj1ELj4ELj1ELj16ENS_18Kernel_traits_baseILj2560ES2_S2_S2_S2_fjLj128EEEEELb1ELb0ELb1EEEvNS_9FwdParamsE)
        .other          _ZN10layer_norm31ln_parallel_residual_fwd_kernelINS_13Kernel_traitsI13__nv_bfloat16S2_S2_S2_fjLj2560ELj1ELj4ELj1ELj16ENS_18Kernel_traits_baseILj2560ES2_S2_S2_S2_fjLj128EEEEELb1ELb0ELb1EEEvNS_9FwdParamsE,@"STO_CUDA_ENTRY STV_DEFAULT"
_ZN10layer_norm31ln_parallel_residual_fwd_kernelINS_13Kernel_traitsI13__nv_bfloat16S2_S2_S2_fjLj2560ELj1ELj4ELj1ELj16ENS_18Kernel_traits_baseILj2560ES2_S2_S2_S2_fjLj128EEEEELb1ELb0ELb1EEEvNS_9FwdParamsE:
.text._ZN10layer_norm31ln_parallel_residual_fwd_kernelINS_13Kernel_traitsI13__nv_bfloat16S2_S2_S2_fjLj2560ELj1ELj4ELj1ELj16ENS_18Kernel_traits_baseILj2560ES2_S2_S2_S2_fjLj128EEEEELb1ELb0ELb1EEEvNS_9FwdParamsE:
[----:B------:R-:W0:Y:S01]  /*0000*/  LDC R1, c[0x0][0x37c] ;  /* 0x0000df00ff017b82 */ /* 0x000e220000000800 */
[----:B------:R-:W1:Y:S01]  /*0010*/  LDCU.U8 UR4, c[0x0][0x464] ;  /* 0x00008c80ff0477ac */ /* 0x000e620008000000 */
[----:B0-----:R-:W-:Y:S01]  /*0020*/  VIADD R1, R1, 0xfffffd40 ;  /* 0xfffffd4001017836 */ /* 0x001fe20000000000 */
[----:B------:R-:W0:Y:S01]  /*0030*/  LDCU.64 UR6, c[0x0][0x458] ;  /* 0x00008b00ff0677ac */ /* 0x000e220008000a00 */
[----:B------:R-:W2:Y:S01]  /*0040*/  LDCU.64 UR8, c[0x0][0x358] ;  /* 0x00006b00ff0877ac */ /* 0x000ea20008000a00 */
[----:B------:R-:W3:Y:S01]  /*0050*/  LDCU.64 UR10, c[0x0][0x450] ;  /* 0x00008a00ff0a77ac */ /* 0x000ee20008000a00 */
[----:B------:R-:W4:Y:S01]  /*0060*/  S2R R11, SR_TID.X ;  /* 0x00000000000b7919 */ /* 0x000f220000002100 */
[----:B------:R-:W5:Y:S01]  /*0070*/  LDCU.64 UR14, c[0x0][0x438] ;  /* 0x00008700ff0e77ac */ /* 0x000f620008000a00 */
[----:B-1----:R-:W-:-:S06]  /*0080*/  UISETP.NE.AND UP0, UPT, UR4, URZ, UPT ;  /* 0x000000ff0400728c */ /* 0x002fcc000bf05270 */
[----:B------:R-:W-:-:S05]  /*0090*/  PLOP3.LUT P0, PT, PT, PT, UP0, 0x80, 0x8 ;  /* 0x000000000008781c */ /* 0x000fca0003f0f008 */
[----:B0-----:R-:W-:Y:S01]  /*00a0*/  @UP0 UMOV UR4, UR6 ;  /* 0x0000000600040c82 */ /* 0x001fe20008000000 */
[----:B------:R-:W-:Y:S01]  /*00b0*/  @UP0 UMOV UR5, UR7 ;  /* 0x0000000700050c82 */ /* 0x000fe20008000000 */
[----:B------:R-:W-:Y:S01]  /*00c0*/  IMAD.U32 R4, RZ, RZ, UR4 ;  /* 0x00000004ff047e24 */ /* 0x000fe2000f8e00ff */
[----:B---3--:R-:W-:Y:S01]  /*00d0*/  MOV R2, UR10 ;  /* 0x0000000a00027c02 */ /* 0x008fe20008000f00 */
[----:B------:R-:W-:Y:S01]  /*00e0*/  IMAD.U32 R5, RZ, RZ, UR5 ;  /* 0x00000005ff057e24 */ /* 0x000fe2000f8e00ff */
[----:B------:R-:W0:Y:S05]  /*00f0*/  @UP0 LDCU UR12, c[0x0][0x460] ;  /* 0x00008c00ff0c07ac */ /* 0x000e2a0008000800 */
[----:B--2---:R-:W2:Y:S01]  /*0100*/  @P0 LDG.E.64 R4, desc[UR8][R4.64] ;  /* 0x0000000804040981 */ /* 0x004ea2000c1e1b00 */
[----:B------:R-:W-:-:S06]  /*0110*/  IMAD.U32 R3, RZ, RZ, UR11 ;  /* 0x0000000bff037e24 */ /* 0x000fcc000f8e00ff */
[----:B------:R-:W3:Y:S01]  /*0120*/  @P0 LDG.E.64 R2, desc[UR8][R2.64] ;  /* 0x0000000802020981 */ /* 0x000ee2000c1e1b00 */
[----:B----4-:R-:W-:Y:S02]  /*0130*/  LOP3.LUT R182, R11, 0x1f, RZ, 0xc0, !PT ;  /* 0x0000001f0bb67812 */ /* 0x010fe400078ec0ff */
[----:B--2---:R-:W-:Y:S02]  /*0140*/  @P0 R2UR UR4, R4 ;  /* 0x00000000040402ca */ /* 0x004fe400000e0000 */
[----:B------:R-:W-:Y:S02]  /*0150*/  @P0 R2UR UR5, R5 ;  /* 0x00000000050502ca */ /* 0x000fe400000e0000 */
[----:B---3--:R-:W-:Y:S02]  /*0160*/  @P0 R2UR UR10, R2 ;  /* 0x00000000020a02ca */ /* 0x008fe400000e0000 */
[----:B------:R-:W-:-:S07]  /*0170*/  @P0 R2UR UR11, R3 ;  /* 0x00000000030b02ca */ /* 0x000fce00000e0000 */
[----:B0-----:R-:W-:-:S04]  /*0180*/  @UP0 UIADD3 UR6, UP1, UPT, UR4, UR12, URZ ;  /* 0x0000000c04060290 */ /* 0x001fc8000ff3e0ff */
[----:B------:R-:W-:Y:S02]  /*0190*/  @UP0 UIADD3.X UR7, UPT, UPT, URZ, UR5, URZ, UP1, !UPT ;  /* 0x00000005ff070290 */ /* 0x000fe40008ffe4ff */
[----:B-----5:R-:W-:Y:S02]  /*01a0*/  UISETP.NE.U32.AND UP0, UPT, UR14, URZ, UPT ;  /* 0x000000ff0e00728c */ /* 0x020fe4000bf05070 */
[----:B------:R-:W-:Y:S02]  /*01b0*/  USHF.R.U64 UR4, UR6, 0x2, UR7 ;  /* 0x0000000206047899 */ /* 0x000fe40008001207 */
[----:B------:R-:W-:Y:S02]  /*01c0*/  UISETP.NE.AND.EX UP0, UPT, UR15, URZ, UPT, UP0 ;  /* 0x000000ff0f00728c */ /* 0x000fe4000bf05300 */
[----:B------:R-:W-:Y:S02]  /*01d0*/  USHF.R.U32.HI UR7, URZ, 0x2, UR7 ;  /* 0x00000002ff077899 */ /* 0x000fe40008011607 */
[----:B------:R-:W-:-:S05]  /*01e0*/  IMAD.U32 R0, RZ, RZ, UR4 ;  /* 0x00000004ff007e24 */ /* 0x000fca000f8e00ff */
[----:B------:R-:W-:Y:S05]  /*01f0*/  BRA.U UP0, `(.L_x_1603) ;  /* 0x0000000900a87547 */ /* 0x000fea000b800000 */
        /* <DEDUP_REMOVED lines=72> */
[----:B----4-:R0:W-:Y:S04]  /*0680*/  STL.64 [R1+0x60], R44 ;  /* 0x0000602c01007387 */ /* 0x0101e80000100a00 */
[----:B------:R0:W-:Y:S04]  /*0690*/  STL.64 [R1+0x68], R46 ;  /* 0x0000682e01007387 */ /* 0x0001e80000100a00 */
[----:B------:R0:W-:Y:S04]  /*06a0*/  STL.64 [R1+0x40], R40 ;  /* 0x0000402801007387 */ /* 0x0001e80000100a00 */
[----:B------:R0:W-:Y:S04]  /*06b0*/  STL.64 [R1+0x48], R42 ;  /* 0x0000482a01007387 */ /* 0x0001e80000100a00 */
[----:B------:R0:W-:Y:S04]  /*06c0*/  STL.64 [R1+0x20], R36 ;  /* 0x0000202401007387 */ /* 0x0001e80000100a00 */
[----:B------:R0:W-:Y:S04]  /*06d0*/  STL.64 [R1+0x28], R38 ;  /* 0x0000282601007387 */ /* 0x0001e80000100a00 */
[----:B------:R0:W-:Y:S04]  /*06e0*/  STL.64 [R1], R32 ;  /* 0x0000002001007387 */ /* 0x0001e80000100a00 */
[----:B------:R0:W-:Y:S04]  /*06f0*/  STL.64 [R1+0x8], R34 ;  /* 0x0000082201007387 */ /* 0x0001e80000100a00 */
        /* <DEDUP_REMOVED lines=9> */
[----:B------:R0:W-:Y:S01]  /*0790*/  STL.64 [R1+0x18], R14 ;  /* 0x0000180e01007387 */ /* 0x0001e20000100a00 */
[----:B------:R-:W-:Y:S05]  /*07a0*/  BRA `(.L_x_1605) ;  /* 0x0000000c00a07947 */ /* 0x000fea0003800000 */
.L_x_1604:
        /* <DEDUP_REMOVED lines=11> */
[----:B------:R-:W2:Y:S04]  /*0860*/  LDG.E.128 R32, desc[UR8][R4.64+0xa00] ;  /* 0x000a000804207981 */ /* 0x000ea8000c1e1d00 */
[----:B------:R-:W2:Y:S04]  /*0870*/  LDG.E.128 R28, desc[UR8][R6.64] ;  /* 0x00000008061c7981 */ /* 0x000ea8000c1e1d00 */
[----:B------:R-:W2:Y:S04]  /*0880*/  LDG.E.128 R24, desc[UR8][R6.64+0x200] ;  /* 0x0002000806187981 */ /* 0x000ea8000c1e1d00 */
[----:B------:R-:W2:Y:S04]  /*0890*/  LDG.E.128 R20, desc[UR8][R6.64+0x400] ;  /* 0x0004000806147981 */ /* 0x000ea8000c1e1d00 */
        /* <DEDUP_REMOVED lines=45> */
[----:B------:R1:W-:Y:S04]  /*0b70*/  STL.64 [R1+0x60], R44 ;  /* 0x0000602c01007387 */ /* 0x0003e80000100a00 */
[----:B------:R1:W-:Y:S04]  /*0b80*/  STL.64 [R1+0x68], R46 ;  /* 0x0000682e01007387 */ /* 0x0003e80000100a00 */
[----:B--2---:R1:W-:Y:S04]  /*0b90*/  STL.64 [R1+0x40], R40 ;  /* 0x0000402801007387 */ /* 0x0043e80000100a00 */
        /* <DEDUP_REMOVED lines=16> */
.L_x_1603:
[----:B------:R-:W0:Y:S02]  /*0ca0*/  LDCU.64 UR4, c[0x0][0x440] ;  /* 0x00008800ff0477ac */ /* 0x000e240008000a00 */
[----:B0-----:R-:W-:-:S04]  /*0cb0*/  UISETP.NE.U32.AND UP0, UPT, UR4, URZ, UPT ;  /* 0x000000ff0400728c */ /* 0x001fc8000bf05070 */
[----:B------:R-:W-:-:S09]  /*0cc0*/  UISETP.NE.AND.EX UP0, UPT, UR5, URZ, UPT, UP0 ;  /* 0x000000ff0500728c */ /* 0x000fd2000bf05300 */
[----:B------:R-:W-:Y:S05]  /*0cd0*/  BRA.U !UP0, `(.L_x_1606) ;  /* 0x00000005081c7547 */ /* 0x000fea000b800000 */
[----:B------:R-:W0:Y:S08]  /*0ce0*/  LDC.64 R4, c[0x0][0x3d0] ;  /* 0x0000f400ff047b82 */ /* 0x000e300000000a00 */
[----:B------:R-:W1:Y:S08]  /*0cf0*/  LDC.64 R6, c[0x0][0x3d8] ;  /* 0x0000f600ff067b82 */ /* 0x000e700000000a00 */
[----:B------:R-:W2:Y:S01]  /*0d00*/  LDC.64 R2, c[0x0][0x438] ;  /* 0x00010e00ff027b82 */ /* 0x000ea20000000a00 */
[----:B0-----:R-:W-:-:S07]  /*0d10*/  IMAD.WIDE.U32 R4, R182, 0x10, R4 ;  /* 0x00000010b6047825 */ /* 0x001fce00078e0004 */
[----:B------:R-:W0:Y:S01]  /*0d20*/  LDC.64 R8, c[0x0][0x440] ;  /* 0x00011000ff087b82 */ /* 0x000e220000000a00 */
[----:B------:R-:W3:Y:S01]  /*0d30*/  LDG.E.128 R52, desc[UR8][R4.64] ;  /* 0x0000000804347981 */ /* 0x000ee2000c1e1d00 */
[----:B-1----:R-:W-:-:S03]  /*0d40*/  IMAD.WIDE.U32 R6, R182, 0x10, R6 ;  /* 0x00000010b6067825 */ /* 0x002fc600078e0006 */
[----:B------:R-:W4:Y:S04]  /*0d50*/  LDG.E.128 R48, desc[UR8][R4.64+0x200] ;  /* 0x0002000804307981 */ /* 0x000f28000c1e1d00 */
[----:B------:R-:W4:Y:S01]  /*0d60*/  LDG.E.128 R44, desc[UR8][R4.64+0x400] ;  /* 0x00040008042c7981 */ /* 0x000f22000c1e1d00 */
[----:B--2---:R-:W-:-:S03]  /*0d70*/  IMAD.WIDE.U32 R2, R182, 0x10, R2 ;  /* 0x00000010b6027825 */ /* 0x004fc600078e0002 */
[----:B------:R-:W2:Y:S04]  /*0d80*/  LDG.E.128 R40, desc[UR8][R4.64+0x600] ;  /* 0x0006000804287981 */ /* 0x000ea8000c1e1d00 */
[----:B------:R-:W2:Y:S04]  /*0d90*/  LDG.E.128 R36, desc[UR8][R4.64+0x800] ;  /* 0x0008000804247981 */ /* 0x000ea8000c1e1d00 */
[----:B------:R-:W2:Y:S01]  /*0da0*/  LDG.E.128 R32, desc[UR8][R4.64+0xa00] ;  /* 0x000a000804207981 */ /* 0x000ea2000c1e1d00 */
[----:B0-----:R-:W-:-:S03]  /*0db0*/  IMAD.WIDE.U32 R8, R182, 0x10, R8 ;  /* 0x00000010b6087825 */ /* 0x001fc600078e0008 */
        /* <DEDUP_REMOVED lines=57> */
.L_x_1606:
        /* <DEDUP_REMOVED lines=77> */
[----:B------:R0:W-:Y:S02]  /*1620*/  STL.64 [R1+0x18], R14 ;  /* 0x0000180e01007387 */ /* 0x0001e40000100a00 */
.L_x_1605:
[----:B------:R-:W2:Y:S01]  /*1630*/  S2UR UR5, SR_CTAID.X ;  /* 0x00000000000579c3 */ /* 0x000ea20000002500 */
[----:B------:R-:W3:Y:S01]  /*1640*/  LDCU UR12, c[0x0][0x384] ;  /* 0x00007080ff0c77ac */ /* 0x000ee20008000800 */
[----:B01----:R-:W-:Y:S01]  /*1650*/  SHF.R.U32.HI R2, RZ, 0x5, R11 ;  /* 0x00000005ff027819 */ /* 0x003fe2000001160b */
[----:B--2---:R-:W-:-:S06]  /*1660*/  USHF.L.U32 UR4, UR5, 0x2, URZ ;  /* 0x0000000205047899 */ /* 0x004fcc00080006ff */
[----:B------:R-:W-:-:S04]  /*1670*/  LOP3.LUT R180, R2, UR4, RZ, 0xfc, !PT ;  /* 0x0000000402b47c12 */ /* 0x000fc8000f8efcff */
[----:B---3--:R-:W-:-:S13]  /*1680*/  ISETP.GE.AND P0, PT, R180, UR12, PT ;  /* 0x0000000cb4007c0c */ /* 0x008fda000bf06270 */
[----:B------:R-:W-:Y:S05]  /*1690*/  @P0 EXIT ;  /* 0x000000000000094d */ /* 0x000fea0003800000 */
[----:B-----5:R0:W-:Y:S01]  /*16a0*/  STL [R1+0x2b8], R80 ;  /* 0x0002b85001007387 */ /* 0x0201e20000100800 */
[----:B------:R-:W1:Y:S01]  /*16b0*/  LDC R2, c[0x0][0x360] ;  /* 0x0000d800ff027b82 */ /* 0x000e620000000800 */
[----:B------:R-:W-:Y:S02]  /*16c0*/  IMAD.U32 R6, RZ, RZ, UR10 ;  /* 0x0000000aff067e24 */ /* 0x000fe4000f8e00ff */
[C---:B------:R-:W-:Y:S01]  /*16d0*/  IMAD.HI.U32 R4, R0.reuse, -0x2daee0ad, RZ ;  /* 0xd2511f5300047827 */ /* 0x040fe200078e00ff */
[----:B------:R-:W2:Y:S01]  /*16e0*/  LDL R61, [R1+0x54] ;  /* 0x00005400013d7983 */ /* 0x000ea20000100800 */
[----:B------:R-:W-:Y:S02]  /*16f0*/  UIADD3 UR4, UPT, UPT, UR10, -0x61c88647, URZ ;  /* 0x9e3779b90a047890 */ /* 0x000fe4000fffe0ff */
[----:B------:R-:W-:Y:S01]  /*1700*/  IMAD R8, R0, -0x2daee0ad, RZ ;  /* 0xd2511f5300087824 */ /* 0x000fe200078e02ff */
[----:B------:R-:W3:Y:S01]  /*1710*/  LDL R119, [R1+0x38] ;  /* 0x0000380001777983 */ /* 0x000ee20000100800 */
[----:B------:R-:W-:-:S02]  /*1720*/  UIADD3 UR12, UPT, UPT, UR10, 0x3c6ef372, URZ ;  /* 0x3c6ef3720a0c7890 */ /* 0x000fc4000fffe0ff */
[----:B------:R-:W-:Y:S01]  /*1730*/  UIADD3 UR13, UPT, UPT, UR11, 0x76cf5d0a, URZ ;  /* 0x76cf5d0a0b0d7890 */ /* 0x000fe2000fffe0ff */
[----:B------:R-:W4:Y:S01]  /*1740*/  LDL R58, [R1+0x64] ;  /* 0x00006400013a7983 */ /* 0x000f220000100800 */
[----:B------:R-:W1:Y:S03]  /*1750*/  LDCU.64 UR14, c[0x0][0x398] ;  /* 0x00007300ff0e77ac */ /* 0x000e660008000a00 */
        /* <DEDUP_REMOVED lines=36> */
[----:B------:R-:W-:Y:S01]  /*19a0*/  UIADD3 UR5, UPT, UPT, UR11, -0x4498517b, URZ ;  /* 0xbb67ae850b057890 */ /* 0x000fe2000fffe0ff */
[----:B------:R-:W-:Y:S01]  /*19b0*/  PRMT R169, R251, 0x7632, R169 ;  /* 0x00007632fba97816 */ /* 0x000fe200000000a9 */
[----:B------:R1:W-:Y:S01]  /*19c0*/  STL [R1+0x2ac], R77 ;  /* 0x0002ac4d01007387 */ /* 0x0003e20000100800 */
[----:B------:R-:W-:Y:S01]  /*19d0*/  PRMT R168, R235, 0x7632, R168 ;  /* 0x00007632eba87816 */ /* 0x000fe200000000a8 */
[----:B------:R-:W-:Y:S01]  /*19e0*/  UISETP.NE.U32.AND UP0, UPT, UR14, URZ, UPT ;  /* 0x000000ff0e00728c */ /* 0x000fe2000bf05070 */
[----:B0-----:R-:W-:Y:S01]  /*19f0*/  PRMT R79, R175, 0x7632, R79 ;  /* 0x00007632af4f7816 */ /* 0x001fe2000000004f */
[----:B------:R0:W-:Y:S01]  /*1a00*/  STL [R1+0x2a8], R76 ;  /* 0x0002a84c01007387 */ /* 0x0001e20000100800 */
[----:B------:R-:W-:Y:S01]  /*1a10*/  PRMT R158, R206, 0x7632, R158 ;  /* 0x00007632ce9e7816 */ /* 0x000fe2000000009e */
[----:B------:R-:W-:Y:S01]  /*1a20*/  UIADD3 UR14, UPT, UPT, UR10, -0xe443238, URZ ;  /* 0xf1bbcdc80a0e7890 */ /* 0x000fe2000fffe0ff */
[----:B------:R-:W-:Y:S01]  /*1a30*/  PRMT R157, R250, 0x7632, R157 ;  /* 0x00007632fa9d7816 */ /* 0x000fe2000000009d */
[----:B------:R0:W-:Y:S01]  /*1a40*/  STL [R1+0x2a4], R75 ;  /* 0x0002a44b01007387 */ /* 0x0001e20000100800 */
[----:B-1----:R-:W-:Y:S01]  /*1a50*/  PRMT R78, R167, 0x7632, R78 ;  /* 0x00007632a74e7816 */ /* 0x002fe2000000004e */
[----:B------:R-:W-:Y:S01]  /*1a60*/  UIADD3 UR16, UPT, UPT, UR11, -0x695add53, URZ ;  /* 0x96a522ad0b107890 */ /* 0x000fe2000fffe0ff */
[----:B------:R-:W-:Y:S01]  /*1a70*/  PRMT R151, R234, 0x7632, R151 ;  /* 0x00007632ea977816 */ /* 0x000fe20000000097 */
[----:B------:R1:W-:Y:S01]  /*1a80*/  STL [R1+0x2a0], R74 ;  /* 0x0002a04a01007387 */ /* 0x0003e20000100800 */
[----:B------:R-:W-:Y:S01]  /*1a90*/  PRMT R77, R179, 0x7632, R77 ;  /* 0x00007632b34d7816 */ /* 0x000fe2000000004d */
[----:B------:R-:W-:Y:S01]  /*1aa0*/  UIADD3 UR17, UPT, UPT, UR10, -0x700cb87f, URZ ;  /* 0x8ff347810a117890 */ /* 0x000fe2000fffe0ff */
[----:B------:R-:W-:Y:S01]  /*1ab0*/  PRMT R149, R205, 0x7632, R149 ;  /* 0x00007632cd957816 */ /* 0x000fe20000000095 */
[----:B------:R1:W-:Y:S01]  /*1ac0*/  STL [R1+0x29c], R73 ;  /* 0x00029c4901007387 */ /* 0x0003e20000100800 */
[----:B------:R-:W-:Y:S01]  /*1ad0*/  PRMT R148, R249, 0x7632, R148 ;  /* 0x00007632f9947816 */ /* 0x000fe20000000094 */
[----:B------:R-:W-:Y:S01]  /*1ae0*/  UISETP.NE.AND.EX UP0, UPT, UR15, URZ, UPT, UP0 ;  /* 0x000000ff0f00728c */ /* 0x000fe2000bf05300 */
[----:B------:R-:W-:Y:S01]  /*1af0*/  PRMT R147, R233, 0x7632, R147 ;  /* 0x00007632e9937816 */ /* 0x000fe20000000093 */
[----:B------:R1:W-:Y:S01]  /*1b00*/  STL [R1+0x298], R72 ;  /* 0x0002984801007387 */ /* 0x0003e20000100800 */
[----:B0-----:R-:W-:Y:S01]  /*1b10*/  PRMT R76, R211, 0x7632, R76 ;  /* 0x00007632d34c7816 */ /* 0x001fe2000000004c */
[----:B------:R-:W0:Y:S01]  /*1b20*/  LDCU.U8 UR15, c[0x0][0x410] ;  /* 0x00008200ff0f77ac */ /* 0x000e220008000000 */
[----:B------:R-:W-:Y:S01]  /*1b30*/  PRMT R145, R204, 0x7632, R145 ;  /* 0x00007632cc917816 */ /* 0x000fe20000000091 */
[----:B------:R0:W-:Y:S01]  /*1b40*/  STL [R1+0x294], R71 ;  /* 0x0002944701007387 */ /* 0x0001e20000100800 */
[----:B------:R-:W-:-:S02]  /*1b50*/  PRMT R144, R248, 0x7632, R144 ;  /* 0x00007632f8907816 */ /* 0x000fc40000000090 */
[----:B------:R-:W-:Y:S01]  /*1b60*/  PRMT R143, R232, 0x7632, R143 ;  /* 0x00007632e88f7816 */ /* 0x000fe2000000008f */
[----:B------:R0:W-:Y:S01]  /*1b70*/  STL [R1+0x290], R70 ;  /* 0x0002904601007387 */ /* 0x0001e20000100800 */
        /* <DEDUP_REMOVED lines=15> */
[----:B------:R-:W-:Y:S01]  /*1c70*/  LOP3.LUT R3, R3, UR7, R6, 0x96, !PT ;  /* 0x0000000703037c12 */ /* 0x000fe2000f8e9606 */
[----:B------:R-:W-:Y:S01]  /*1c80*/  IMAD R6, R2, -0x326172a9, RZ ;  /* 0xcd9e8d5702067824 */ /* 0x000fe200078e02ff */
[----:B------:R-:W-:Y:S01]  /*1c90*/  LOP3.LUT R4, R4, UR11, RZ, 0x3c, !PT ;  /* 0x0000000b04047c12 */ /* 0x000fe2000f8e3cff */
[----:B------:R-:W-:Y:S01]  /*1ca0*/  STL [R1+0x278], R64 ;  /* 0x0002784001007387 */ /* 0x000fe20000100800 */
[----:B------:R-:W-:Y:S01]  /*1cb0*/  PRMT R75, R243, 0x7632, R75 ;  /* 0x00007632f34b7816 */ /* 0x000fe2000000004b */
[----:B------:R-:W-:-:S02]  /*1cc0*/  IMAD.HI.U32 R7, R3, -0x2daee0ad, RZ ;  /* 0xd2511f5303077827 */ /* 0x000fc400078e00ff */
[----:B------:R0:W-:Y:S01]  /*1cd0*/  STL.S16 [R1+0x274], R80 ;  /* 0x0002745001007387 */ /* 0x0001e20000100600 */
[----:B-1----:R-:W-:Y:S01]  /*1ce0*/  PRMT R74, R239, 0x7632, R74 ;  /* 0x00007632ef4a7816 */ /* 0x002fe2000000004a */
[----:B------:R-:W-:Y:S01]  /*1cf0*/  IMAD.HI.U32 R5, R4, -0x326172a9, RZ ;  /* 0xcd9e8d5704057827 */ /* 0x000fe200078e00ff */
[----:B------:R-:W-:Y:S02]  /*1d00*/  PRMT R73, R247, 0x7632, R73 ;  /* 0x00007632f7497816 */ /* 0x000fe40000000049 */
[----:B------:R-:W-:Y:S01]  /*1d10*/  PRMT R72, R210, 0x7632, R72 ;  /* 0x00007632d2487816 */ /* 0x000fe20000000048 */
[----:B------:R-:W-:Y:S01]  /*1d20*/  IMAD R9, R3, -0x2daee0ad, RZ ;  /* 0xd2511f5303097824 */ /* 0x000fe200078e02ff */
[----:B0-----:R-:W-:Y:S01]  /*1d30*/  PRMT R71, R242, 0x7632, R71 ;  /* 0x00007632f2477816 */ /* 0x001fe20000000047 */
[----:B------:R-:W-:Y:S01]  /*1d40*/  IMAD R4, R4, -0x326172a9, RZ ;  /* 0xcd9e8d5704047824 */ /* 0x000fe200078e02ff */
[----:B------:R-:W-:Y:S01]  /*1d50*/  PRMT R70, R238, 0x7632, R70 ;  /* 0x00007632ee467816 */ /* 0x000fe20000000046 */
[----:B------:R0:W5:Y:S01]  /*1d60*/  LDL.LU R80, [R1+0x2b8] ;  /* 0x0002b80001507983 */ /* 0x0001620000300800 */
[----:B------:R-:W-:-:S02]  /*1d70*/  PRMT R69, R246, 0x7632, R69 ;  /* 0x00007632f6457816 */ /* 0x000fc40000000045 */
[----:B------:R-:W-:Y:S01]  /*1d80*/  PRMT R68, R209, 0x7632, R68 ;  /* 0x00007632d1447816 */ /* 0x000fe20000000044 */
[----:B------:R1:W-:Y:S01]  /*1d90*/  STL.S16 [R1+0x270], R79 ;  /* 0x0002704f01007387 */ /* 0x0003e20000100600 */
[----:B------:R-:W-:Y:S02]  /*1da0*/  PRMT R67, R241, 0x7632, R67 ;  /* 0x00007632f1437816 */ /* 0x000fe40000000043 */
[----:B------:R-:W-:Y:S02]  /*1db0*/  PRMT R66, R237, 0x7632, R66 ;  /* 0x00007632ed427816 */ /* 0x000fe40000000042 */
[----:B------:R-:W-:Y:S02]  /*1dc0*/  PRMT R65, R245, 0x7632, R65 ;  /* 0x00007632f5417816 */ /* 0x000fe40000000041 */
[----:B------:R-:W-:Y:S02]  /*1dd0*/  PRMT R64, R208, 0x7632, R64 ;  /* 0x00007632d0407816 */ /* 0x000fe40000000040 */
[----:B------:R-:W-:Y:S01]  /*1de0*/  LOP3.LUT R7, R8, UR5, R7, 0x96, !PT ;  /* 0x0000000508077c12 */ /* 0x000fe2000f8e9607 */
[----:B-1----:R0:W5:Y:S01]  /*1df0*/  LDL.LU R79, [R1+0x2b4] ;  /* 0x0002b400014f7983 */ /* 0x0021620000300800 */
[----:B------:R-:W-:Y:S01]  /*1e00*/  LOP3.LUT R5, R6, UR4, R5, 0x96, !PT ;  /* 0x0000000406057c12 */ /* 0x000fe2000f8e9605 */
[----:B------:R-:W-:-:S02]  /*1e10*/  ULOP3.LUT UR4, UR6, 0x3, URZ, 0xc0, !UPT ;  /* 0x0000000306047892 */ /* 0x000fc4000f8ec0ff */
[----:B------:R1:W-:Y:S01]  /*1e20*/  STL.S16 [R1+0x26c], R78 ;  /* 0x00026c4e01007387 */ /* 0x0003e20000100600 */
[----:B------:R-:W-:Y:S01]  /*1e30*/  IMAD.HI.U32 R3, R7, -0x326172a9, RZ ;  /* 0xcd9e8d5707037827 */ /* 0x000fe200078e00ff */
[----:B------:R-:W-:Y:S02]  /*1e40*/  UIADD3 UR6, UPT, UPT, UR11, 0x32370b8f, URZ ;  /* 0x32370b8f0b067890 */ /* 0x000fe4000fffe0ff */
[----:B------:R-:W-:Y:S01]  /*1e50*/  UIADD3 UR5, UPT, UPT, UR10, -0x255992d5, URZ ;  /* 0xdaa66d2b0a057890 */ /* 0x000fe2000fffe0ff */
[C---:B------:R-:W-:Y:S01]  /*1e60*/  IMAD.HI.U32 R6, R5.reuse, -0x2daee0ad, RZ ;  /* 0xd2511f5305067827 */ /* 0x040fe200078e00ff */
[----:B------:R-:W-:Y:S01]  /*1e70*/  LOP3.LUT R3, R4, UR12, R3, 0x96, !PT ;  /* 0x0000000c04037c12 */ /* 0x000fe2000f8e9603 */
[----:B------:R-:W-:Y:S02]  /*1e80*/  UIADD3 UR12, UPT, UPT, UR10, 0x78dde6e4, URZ ;  /* 0x78dde6e40a0c7890 */ /* 0x000fe4000fffe0ff */
[----:B------:R-:W-:Y:S01]  /*1e90*/  IMAD R8, R5, -0x2daee0ad, RZ ;  /* 0xd2511f5305087824 */ /* 0x000fe200078e02ff */
[----:B-1----:R0:W5:Y:S01]  /*1ea0*/  LDL.LU R78, [R1+0x2b0] ;  /* 0x0002b000014e7983 */ /* 0x0021620000300800 */
[----:B------:R-:W-:Y:S01]  /*1eb0*/  LOP3.LUT R6, R9, UR13, R6, 0x96, !PT ;  /* 0x0000000d09067c12 */ /* 0x000fe2000f8e9606 */
[----:B------:R-:W-:Y:S01]  /*1ec0*/  IMAD.HI.U32 R5, R3, -0x2daee0ad, RZ ;  /* 0xd2511f5303057827 */ /* 0x000fe200078e00ff */
[----:B------:R-:W-:Y:S01]  /*1ed0*/  PRMT R120, R198, 0x7632, R120 ;  /* 0x00007632c6787816 */ /* 0x000fe20000000078 */
[----:B------:R1:W-:Y:S01]  /*1ee0*/  STL.S16 [R1+0x268], R77 ;  /* 0x0002684d01007387 */ /* 0x0003e20000100600 */
[----:B------:R-:W-:Y:S01]  /*1ef0*/  PRMT R117, R226, 0x7632, R117 ;  /* 0x00007632e2757816 */ /* 0x000fe20000000075 */
[----:B------:R-:W-:Y:S01]  /*1f00*/  IMAD R7, R7, -0x326172a9, RZ ;  /* 0xcd9e8d5707077824 */ /* 0x000fe200078e02ff */
[----:B------:R-:W-:Y:S01]  /*1f10*/  LOP3.LUT R5, R8, UR6, R5, 0x96, !PT ;  /* 0x0000000608057c12 */ /* 0x000fe2000f8e9605 */
[----:B------:R-:W-:Y:S01]  /*1f20*/  IMAD.HI.U32 R4, R6, -0x326172a9, RZ ;  /* 0xcd9e8d5706047827 */ /* 0x000fe200078e00ff */
[----:B------:R-:W-:Y:S01]  /*1f30*/  PRMT R114, R197, 0x7632, R114 ;  /* 0x00007632c5727816 */ /* 0x000fe20000000072 */
[----:B------:R-:W-:-:S02]  /*1f40*/  UIADD3 UR6, UPT, UPT, UR11, -0x56f99767, URZ ;  /* 0xa90668990b067890 */ /* 0x000fc4000fffe0ff */
[----:B------:R-:W-:Y:S01]  /*1f50*/  IMAD R8, R3, -0x2daee0ad, RZ ;  /* 0xd2511f5303087824 */ /* 0x000fe200078e02ff */
[----:B------:R-:W-:Y:S01]  /*1f60*/  LOP3.LUT R4, R7, UR5, R4, 0x96, !PT ;  /* 0x0000000507047c12 */ /* 0x000fe2000f8e9604 */
[----:B-1----:R0:W5:Y:S01]  /*1f70*/  LDL.LU R77, [R1+0x2ac] ;  /* 0x0002ac00014d7983 */ /* 0x0021620000300800 */
[----:B------:R-:W-:Y:S01]  /*1f80*/  UIADD3 UR5, UPT, UPT, UR11, -0x126145ec, URZ ;  /* 0xed9eba140b057890 */ /* 0x000fe2000fffe0ff */
[----:B------:R-:W-:Y:S01]  /*1f90*/  IMAD R6, R6, -0x326172a9, RZ ;  /* 0xcd9e8d5706067824 */ /* 0x000fe200078e02ff */
[----:B------:R-:W-:Y:S01]  /*1fa0*/  PRMT R111, R225, 0x7632, R111 ;  /* 0x00007632e16f7816 */ /* 0x000fe2000000006f */
[----:B------:R1:W-:Y:S01]  /*1fb0*/  STL.S16 [R1+0x264], R76 ;  /* 0x0002644c01007387 */ /* 0x0003e20000100600 */
[C---:B------:R-:W-:Y:S01]  /*1fc0*/  IMAD.HI.U32 R3, R5.reuse, -0x326172a9, RZ ;  /* 0xcd9e8d5705037827 */ /* 0x040fe200078e00ff */
[----:B------:R-:W-:Y:S01]  /*1fd0*/  PRMT R108, R196, 0x7632, R108 ;  /* 0x00007632c46c7816 */ /* 0x000fe2000000006c */
[----:B------:R-:W-:Y:S02]  /*1fe0*/  UIADD3 UR13, UPT, UPT, UR11, 0x1fd5c5a3, URZ ;  /* 0x1fd5c5a30b0d7890 */ /* 0x000fe4000fffe0ff */
[----:B------:R-:W-:Y:S01]  /*1ff0*/  IMAD.HI.U32 R7, R4, -0x2daee0ad, RZ ;  /* 0xd2511f5304077827 */ /* 0x000fe200078e00ff */
[----:B------:R-:W-:Y:S01]  /*2000*/  LOP3.LUT R3, R6, UR12, R3, 0x96, !PT ;  /* 0x0000000c06037c12 */ /* 0x000fe2000f8e9603 */
[----:B------:R-:W-:Y:S01]  /*2010*/  UIADD3 UR12, UPT, UPT, UR10, -0x4ab325aa, URZ ;  /* 0xb54cda560a0c7890 */ /* 0x000fe2000fffe0ff */
[----:B------:R-:W-:Y:S01]  /*2020*/  PRMT R105, R224, 0x7632, R105 ;  /* 0x00007632e0697816 */ /* 0x000fe20000000069 */
[----:B------:R-:W-:Y:S01]  /*2030*/  IMAD R9, R4, -0x2daee0ad, RZ ;  /* 0xd2511f5304097824 */ /* 0x000fe200078e02ff */
[----:B-1----:R0:W5:Y:S01]  /*2040*/  LDL.LU R76, [R1+0x2a8] ;  /* 0x0002a800014c7983 */ /* 0x0021620000300800 */
[----:B------:R-:W-:Y:S01]  /*2050*/  LOP3.LUT R7, R8, UR5, R7, 0x96, !PT ;  /* 0x0000000508077c12 */ /* 0x000fe2000f8e9607 */
[----:B------:R-:W-:Y:S01]  /*2060*/  UIADD3 UR5, UPT, UPT, UR10, 0x1715609d, URZ ;  /* 0x1715609d0a057890 */ /* 0x000fe2000fffe0ff */
[----:B------:R-:W-:Y:S01]  /*2070*/  IMAD R6, R5, -0x326172a9, RZ ;  /* 0xcd9e8d5705067824 */ /* 0x000fe200078e02ff */
[----:B------:R1:W-:Y:S01]  /*2080*/  STL.S16 [R1+0x260], R75 ;  /* 0x0002604b01007387 */ /* 0x0003e20000100600 */
[----:B------:R-:W-:Y:S01]  /*2090*/  IMAD.HI.U32 R4, R3, -0x2daee0ad, RZ ;  /* 0xd2511f5303047827 */ /* 0x000fe200078e00ff */
[----:B------:R-:W-:-:S03]  /*20a0*/  PRMT R102, R195, 0x7632, R102 ;  /* 0x00007632c3667816 */ /* 0x000fc60000000066 */
[----:B------:R-:W-:Y:S01]  /*20b0*/  IMAD.HI.U32 R5, R7, -0x326172a9, RZ ;  /* 0xcd9e8d5707057827 */ /* 0x000fe200078e00ff */
[----:B------:R-:W-:Y:S02]  /*20c0*/  PRMT R99, R223, 0x7632, R99 ;  /* 0x00007632df637816 */ /* 0x000fe40000000063 */
[----:B------:R-:W-:Y:S01]  /*20d0*/  LOP3.LUT R4, R9, UR6, R4, 0x96, !PT ;  /* 0x0000000609047c12 */ /* 0x000fe2000f8e9604 */
[----:B------:R-:W-:Y:S01]  /*20e0*/  IMAD R9, R3, -0x2daee0ad, RZ ;  /* 0xd2511f5303097824 */ /* 0x000fe200078e02ff */
[----:B-1----:R0:W5:Y:S01]  /*20f0*/  LDL.LU R75, [R1+0x2a4] ;  /* 0x0002a400014b7983 */ /* 0x0021620000300800 */
[----:B------:R-:W-:Y:S01]  /*2100*/  LOP3.LUT R5, R6, UR5, R5, 0x96, !PT ;  /* 0x0000000506057c12 */ /* 0x000fe2000f8e9605 */
[----:B------:R-:W-:Y:S01]  /*2110*/  UIADD3 UR5, UPT, UPT, UR11, 0x646e171e, URZ ;  /* 0x646e171e0b057890 */ /* 0x000fe2000fffe0ff */
[----:B------:R-:W-:Y:S01]  /*2120*/  PRMT R96, R194, 0x7632, R96 ;  /* 0x00007632c2607816 */ /* 0x000fe20000000060 */
[----:B------:R1:W-:Y:S01]  /*2130*/  STL.S16 [R1+0x25c], R74 ;  /* 0x00025c4a01007387 */ /* 0x0003e20000100600 */
[----:B------:R-:W-:Y:S01]  /*2140*/  PRMT R93, R222, 0x7632, R93 ;  /* 0x00007632de5d7816 */ /* 0x000fe2000000005d */
[----:B------:R-:W-:Y:S01]  /*2150*/  IMAD R6, R7, -0x326172a9, RZ ;  /* 0xcd9e8d5707067824 */ /* 0x000fe200078e02ff */
[----:B------:R-:W-:Y:S01]  /*2160*/  PRMT R62, R193, 0x7632, R62 ;  /* 0x00007632c13e7816 */ /* 0x000fe2000000003e */
[----:B------:R-:W-:Y:S01]  /*2170*/  IMAD.HI.U32 R3, R4, -0x326172a9, RZ ;  /* 0xcd9e8d5704037827 */ /* 0x000fe200078e00ff */
[----:B------:R-:W-:Y:S01]  /*2180*/  PRMT R59, R221, 0x7632, R59 ;  /* 0x00007632dd3b7816 */ /* 0x000fe2000000003b */
[----:B------:R-:W-:-:S02]  /*2190*/  UIADD3 UR6, UPT, UPT, UR10, 0x5384540f, URZ ;  /* 0x5384540f0a067890 */ /* 0x000fc4000fffe0ff */
[C---:B------:R-:W-:Y:S01]  /*21a0*/  IMAD.HI.U32 R8, R5.reuse, -0x2daee0ad, RZ ;  /* 0xd2511f5305087827 */ /* 0x040fe200078e00ff */
[----:B------:R-:W-:Y:S01]  /*21b0*/  PRMT R56, R192, 0x7632, R56 ;  /* 0x00007632c0387816 */ /* 0x000fe20000000038 */
[----:B-1----:R0:W5:Y:S01]  /*21c0*/  LDL.LU R74, [R1+0x2a0] ;  /* 0x0002a000014a7983 */ /* 0x0021620000300800 */
[----:B------:R-:W-:Y:S01]  /*21d0*/  LOP3.LUT R3, R6, UR12, R3, 0x96, !PT ;  /* 0x0000000c06037c12 */ /* 0x000fe2000f8e9603 */
[----:B------:R-:W-:Y:S01]  /*21e0*/  IMAD R7, R5, -0x2daee0ad, RZ ;  /* 0xd2511f5305077824 */ /* 0x000fe200078e02ff */
[----:B------:R-:W-:Y:S01]  /*21f0*/  LOP3.LUT R8, R9, UR5, R8, 0x96, !PT ;  /* 0x0000000509087c12 */ /* 0x000fe2000f8e9608 */
[----:B------:R1:W-:Y:S01]  /*2200*/  STL.S16 [R1+0x258], R73 ;  /* 0x0002584901007387 */ /* 0x0003e20000100600 */
[----:B------:R-:W-:Y:S01]  /*2210*/  PRMT R51, R220, 0x7632, R51 ;  /* 0x00007632dc337816 */ /* 0x000fe20000000033 */
[----:B------:R-:W-:Y:S01]  /*2220*/  IMAD R5, R4, -0x326172a9, RZ ;  /* 0xcd9e8d5704057824 */ /* 0x000fe200078e02ff */
[----:B------:R-:W-:Y:S01]  /*2230*/  PRMT R48, R191, 0x7632, R48 ;  /* 0x00007632bf307816 */ /* 0x000fe20000000030 */
[----:B------:R-:W-:Y:S01]  /*2240*/  IMAD.HI.U32 R6, R3, -0x2daee0ad, RZ ;  /* 0xd2511f5303067827 */ /* 0x000fe200078e00ff */
[----:B------:R-:W-:Y:S01]  /*2250*/  PRMT R45, R219, 0x7632, R45 ;  /* 0x00007632db2d7816 */ /* 0x000fe2000000002d */
[----:B------:R-:W-:Y:S01]  /*2260*/  UIADD3 UR12, UPT, UPT, UR11, -0x24c28bd8, URZ ;  /* 0xdb3d74280b0c7890 */ /* 0x000fe2000fffe0ff */
[----:B------:R-:W-:Y:S01]  /*2270*/  PRMT R42, R190, 0x7632, R42 ;  /* 0x00007632be2a7816 */ /* 0x000fe2000000002a */
[----:B------:R-:W-:Y:S01]  /*2280*/  IMAD.HI.U32 R4, R8, -0x326172a9, RZ ;  /* 0xcd9e8d5708047827 */ /* 0x000fe200078e00ff */
[----:B------:R-:W-:Y:S01]  /*2290*/  PRMT R39, R218, 0x7632, R39 ;  /* 0x00007632da277816 */ /* 0x000fe20000000027 */
[----:B-1----:R0:W5:Y:S01]  /*22a0*/  LDL.LU R73, [R1+0x29c] ;  /* 0x00029c0001497983 */ /* 0x0021620000300800 */
[----:B------:R-:W-:Y:S01]  /*22b0*/  LOP3.LUT R6, R7, UR13, R6, 0x96, !PT ;  /* 0x0000000d07067c12 */ /* 0x000fe2000f8e9606 */
[----:B------:R-:W-:Y:S01]  /*22c0*/  IMAD R8, R8, -0x326172a9, RZ ;  /* 0xcd9e8d5708087824 */ /* 0x000fe200078e02ff */
[----:B------:R-:W-:Y:S01]  /*22d0*/  LOP3.LUT R4, R5, UR6, R4, 0x96, !PT ;  /* 0x0000000605047c12 */ /* 0x000fe2000f8e9604 */
[----:B------:R1:W-:Y:S01]  /*22e0*/  STL.S16 [R1+0x254], R72 ;  /* 0x0002544801007387 */ /* 0x0003e20000100600 */
[----:B------:R-:W-:Y:S01]  /*22f0*/  PRMT R36, R189, 0x7632, R36 ;  /* 0x00007632bd247816 */ /* 0x000fe20000000024 */
[----:B------:R-:W-:Y:S01]  /*2300*/  IMAD.HI.U32 R139, R6, -0x326172a9, RZ ;  /* 0xcd9e8d57068b7827 */ /* 0x000fe200078e00ff */
[----:B---3--:R-:W-:-:S03]  /*2310*/  PRMT R118, R119, 0x7632, R118 ;  /* 0x0000763277767816 */ /* 0x008fc60000000076 */
[----:B------:R-:W-:Y:S01]  /*2320*/  IMAD R3, R3, -0x2daee0ad, RZ ;  /* 0xd2511f5303037824 */ /* 0x000fe200078e02ff */
[----:B-1----:R0:W5:Y:S01]  /*2330*/  LDL.LU R72, [R1+0x298] ;  /* 0x0002980001487983 */ /* 0x0021620000300800 */
[----:B--2---:R-:W-:Y:S01]  /*2340*/  PRMT R60, R61, 0x7632, R60 ;  /* 0x000076323d3c7816 */ /* 0x004fe2000000003c */
[----:B------:R-:W-:Y:S01]  /*2350*/  IMAD.HI.U32 R156, R4, -0x2daee0ad, RZ ;  /* 0xd2511f53049c7827 */ /* 0x000fe200078e00ff */
[----:B----4-:R-:W-:Y:S01]  /*2360*/  PRMT R57, R58, 0x7632, R57 ;  /* 0x000076323a397816 */ /* 0x010fe20000000039 */
[----:B------:R1:W-:Y:S01]  /*2370*/  STL.S16 [R1+0x250], R71 ;  /* 0x0002504701007387 */ /* 0x0003e20000100600 */
[----:B------:R-:W-:Y:S01]  /*2380*/  PRMT R33, R217, 0x7632, R33 ;  /* 0x00007632d9217816 */ /* 0x000fe20000000021 */
[----:B------:R-:W-:Y:S01]  /*2390*/  IMAD R4, R4, -0x2daee0ad, RZ ;  /* 0xd2511f5304047824 */ /* 0x000fe200078e02ff */
[----:B------:R-:W-:Y:S01]  /*23a0*/  PRMT R103, R104, 0x7632, R103 ;  /* 0x0000763268677816 */ /* 0x000fe20000000067 */
[----:B------:R-:W2:Y:S01]  /*23b0*/  LDCU UR5, c[0x0][0x404] ;  /* 0x00008080ff0577ac */ /* 0x000ea20008000800 */
[----:B------:R-:W-:-:S02]  /*23c0*/  PRMT R30, R188, 0x7632, R30 ;  /* 0x00007632bc1e7816 */ /* 0x000fc4000000001e */
[----:B------:R-:W-:Y:S01]  /*23d0*/  PRMT R27, R216, 0x7632, R27 ;  /* 0x00007632d81b7816 */ /* 0x000fe2000000001b */
[----:B------:R-:W3:Y:S01]  /*23e0*/  LDCU UR6, c[0x0][0x408] ;  /* 0x00008100ff0677ac */ /* 0x000ee20008000800 */
[----:B------:R-:W-:Y:S01]  /*23f0*/  PRMT R25, R26, 0x7632, R25 ;  /* 0x000076321a197816 */ /* 0x000fe20000000019 */
[----:B-1----:R0:W5:Y:S01]  /*2400*/  LDL.LU R71, [R1+0x294] ;  /* 0x0002940001477983 */ /* 0x0021620000300800 */
[----:B------:R-:W-:Y:S02]  /*2410*/  PRMT R52, R55, 0x7632, R52 ;  /* 0x0000763237347816 */ /* 0x000fe40000000034 */
[----:B------:R-:W-:Y:S01]  /*2420*/  PRMT R24, R187, 0x7632, R24 ;  /* 0x00007632bb187816 */ /* 0x000fe20000000018 */
[----:B------:R1:W-:Y:S01]  /*2430*/  STL.S16 [R1+0x24c], R70 ;  /* 0x00024c4601007387 */ /* 0x0003e20000100600 */
[----:B------:R-:W-:Y:S01]  /*2440*/  LOP3.LUT R139, R8, UR14, R139, 0x96, !PT ;  /* 0x0000000e088b7c12 */ /* 0x000fe2000f8e968b */
[----:B------:R-:W4:Y:S01]  /*2450*/  LDCU UR14, c[0x0][0x388] ;  /* 0x00007100ff0e77ac */ /* 0x000f220008000800 */
[----:B------:R-:W-:-:S02]  /*2460*/  PRMT R22, R23, 0x7632, R22 ;  /* 0x0000763217167816 */ /* 0x000fc40000000016 */
[----:B------:R-:W-:Y:S01]  /*2470*/  PRMT R112, R113, 0x7632, R112 ;  /* 0x0000763271707816 */ /* 0x000fe20000000070 */
[----:B------:R-:W-:Y:S01]  /*2480*/  IMAD.HI.U32 R53, R139, -0x2daee0ad, RZ ;  /* 0xd2511f538b357827 */ /* 0x000fe200078e00ff */
[----:B------:R-:W-:Y:S01]  /*2490*/  LOP3.LUT R156, R3, UR12, R156, 0x96, !PT ;  /* 0x0000000c039c7c12 */ /* 0x000fe2000f8e969c */
[----:B------:R-:W0:Y:S01]  /*24a0*/  LDCU.64 UR12, c[0x0][0x3a0] ;  /* 0x00007400ff0c77ac */ /* 0x000e220008000a00 */
[----:B-1----:R1:W5:Y:S01]  /*24b0*/  LDL.LU R70, [R1+0x290] ;  /* 0x0002900001467983 */ /* 0x0023620000300800 */
[----:B------:R-:W-:-:S03]  /*24c0*/  PRMT R115, R116, 0x7632, R115 ;  /* 0x0000763274737816 */ /* 0x000fc60000000073 */
[----:B------:R2:W-:Y:S01]  /*24d0*/  STL.S16 [R1+0x248], R69 ;  /* 0x0002484501007387 */ /* 0x0005e20000100600 */
[----:B------:R-:W-:Y:S01]  /*24e0*/  PRMT R106, R107, 0x7632, R106 ;  /* 0x000076326b6a7816 */ /* 0x000fe2000000006a */
[----:B------:R-:W-:Y:S01]  /*24f0*/  IMAD R3, R6, -0x326172a9, RZ ;  /* 0xcd9e8d5706037824 */ /* 0x000fe200078e02ff */
[----:B------:R-:W-:Y:S01]  /*2500*/  PRMT R63, R92, 0x7632, R63 ;  /* 0x000076325c3f7816 */ /* 0x000fe2000000003f */
[----:B------:R-:W-:Y:S01]  /*2510*/  IMAD.HI.U32 R54, R156, -0x326172a9, RZ ;  /* 0xcd9e8d579c367827 */ /* 0x000fe200078e00ff */
[----:B------:R-:W-:Y:S01]  /*2520*/  PRMT R100, R101, 0x7632, R100 ;  /* 0x0000763265647816 */ /* 0x000fe20000000064 */
[----:B--2---:R1:W5:Y:S01]  /*2530*/  LDL.LU R69, [R1+0x28c] ;  /* 0x00028c0001457983 */ /* 0x0043620000300800 */
[----:B------:R-:W-:-:S03]  /*2540*/  PRMT R109, R110, 0x7632, R109 ;  /* 0x000076326e6d7816 */ /* 0x000fc6000000006d */
[----:B------:R2:W-:Y:S01]  /*2550*/  STL.S16 [R1+0x244], R68 ;  /* 0x0002444401007387 */ /* 0x0005e20000100600 */
[----:B------:R-:W-:Y:S02]  /*2560*/  PRMT R94, R95, 0x7632, R94 ;  /* 0x000076325f5e7816 */ /* 0x000fe4000000005e */
[----:B------:R-:W-:Y:S02]  /*2570*/  PRMT R49, R50, 0x7632, R49 ;  /* 0x0000763232317816 */ /* 0x000fe40000000031 */
[----:B------:R-:W-:Y:S01]  /*2580*/  PRMT R97, R98, 0x7632, R97 ;  /* 0x0000763262617816 */ /* 0x000fe20000000061 */
[----:B--2---:R1:W5:Y:S01]  /*2590*/  LDL.LU R68, [R1+0x288] ;  /* 0x0002880001447983 */ /* 0x0043620000300800 */
[----:B------:R-:W-:Y:S02]  /*25a0*/  PRMT R46, R47, 0x7632, R46 ;  /* 0x000076322f2e7816 */ /* 0x000fe4000000002e */
[----:B------:R-:W-:Y:S01]  /*25b0*/  PRMT R40, R41, 0x7632, R40 ;  /* 0x0000763229287816 */ /* 0x000fe20000000028 */
[----:B------:R2:W-:Y:S01]  /*25c0*/  STL.S16 [R1+0x240], R67 ;  /* 0x0002404301007387 */ /* 0x0005e20000100600 */
[----:B------:R-:W-:-:S02]  /*25d0*/  PRMT R37, R38, 0x7632, R37 ;  /* 0x0000763226257816 */ /* 0x000fc40000000025 */
[----:B------:R-:W-:Y:S02]  /*25e0*/  PRMT R34, R35, 0x7632, R34 ;  /* 0x0000763223227816 */ /* 0x000fe40000000022 */
[----:B------:R-:W-:Y:S01]  /*25f0*/  PRMT R43, R44, 0x7632, R43 ;  /* 0x000076322c2b7816 */ /* 0x000fe2000000002b */
[----:B--2---:R1:W5:Y:S01]  /*2600*/  LDL.LU R67, [R1+0x284] ;  /* 0x0002840001437983 */ /* 0x0043620000300800 */
[----:B------:R-:W-:Y:S02]  /*2610*/  PRMT R31, R32, 0x7632, R31 ;  /* 0x00007632201f7816 */ /* 0x000fe4000000001f */
[----:B------:R-:W-:Y:S01]  /*2620*/  PRMT R28, R29, 0x7632, R28 ;  /* 0x000076321d1c7816 */ /* 0x000fe2000000001c */
[----:B------:R2:W-:Y:S01]  /*2630*/  STL.S16 [R1+0x23c], R66 ;  /* 0x00023c4201007387 */ /* 0x0005e20000100600 */
[----:B------:R-:W-:Y:S02]  /*2640*/  PRMT R21, R215, 0x7632, R21 ;  /* 0x00007632d7157816 */ /* 0x000fe40000000015 */
[----:B------:R-:W-:-:S02]  /*2650*/  PRMT R19, R20, 0x7632, R19 ;  /* 0x0000763214137816 */ /* 0x000fc40000000013 */
        /* <DEDUP_REMOVED lines=9> */
[----:B------:R-:W-:Y:S02]  /*26f0*/  LOP3.LUT R53, R4, UR16, R53, 0x96, !PT ;  /* 0x0000001004357c12 */ /* 0x000fe4000f8e9635 */
[----:B------:R-:W-:Y:S01]  /*2700*/  PRMT R5, R13, 0x7632, R5 ;  /* 0x000076320d057816 */ /* 0x000fe20000000005 */
[----:B------:R-:W-:Y:S01]  /*2710*/  IMAD R156, R156, -0x326172a9, RZ ;  /* 0xcd9e8d579c9c7824 */ /* 0x000fe200078e02ff */
[----:B------:R-:W-:Y:S01]  /*2720*/  LOP3.LUT R54, R3, UR17, R54, 0x96, !PT ;  /* 0x0000001103367c12 */ /* 0x000fe2000f8e9636 */
[----:B--2---:R1:W5:Y:S01]  /*2730*/  LDL.LU R65, [R1+0x27c] ;  /* 0x00027c0001417983 */ /* 0x0043620000300800 */
[----:B------:R-:W-:Y:S01]  /*2740*/  PRMT R4, R184, 0x7632, R4 ;  /* 0x00007632b8047816 */ /* 0x000fe20000000004 */
[----:B------:R-:W-:Y:S01]  /*2750*/  IMAD R139, R139, -0x2daee0ad, RZ ;  /* 0xd2511f538b8b7824 */ /* 0x000fe200078e02ff */
[----:B------:R-:W-:Y:S01]  /*2760*/  PLOP3.LUT P0, PT, PT, PT, UP0, 0x80, 0x8 ;  /* 0x000000000008781c */ /* 0x000fe20003f0f008 */
[----:B------:R2:W-:Y:S01]  /*2770*/  STL.S16 [R1+0x234], R64 ;  /* 0x0002344001007387 */ /* 0x0005e20000100600 */
[----:B------:R-:W-:Y:S01]  /*2780*/  PRMT R252, R212, 0x7632, R252 ;  /* 0x00007632d4fc7816 */ /* 0x000fe200000000fc */
[----:B------:R-:W0:Y:S02]  /*2790*/  LDCU UR16, c[0x0][0x448] ;  /* 0x00008900ff1077ac */ /* 0x000e240008000800 */
[----:B--2---:R1:W5:Y:S04]  /*27a0*/  LDL.LU R64, [R1+0x278] ;  /* 0x0002780001407983 */ /* 0x0043680000300800 */
[----:B------:R-:W-:Y:S04]  /*27b0*/  STL.S16 [R1+0x230], R182 ;  /* 0x000230b601007387 */ /* 0x000fe80000100600 */
[----:B------:R-:W-:Y:S04]  /*27c0*/  STL.S16 [R1+0x22c], R181 ;  /* 0x00022cb501007387 */ /* 0x000fe80000100600 */
[----:B------:R-:W-:Y:S04]  /*27d0*/  STL.S16 [R1+0x228], R171 ;  /* 0x000228ab01007387 */ /* 0x000fe80000100600 */
[----:B------:R-:W-:Y:S04]  /*27e0*/  STL.S16 [R1+0x224], R170 ;  /* 0x000224aa01007387 */ /* 0x000fe80000100600 */
[----:B------:R-:W-:Y:S04]  /*27f0*/  STL.S16 [R1+0x220], R169 ;  /* 0x000220a901007387 */ /* 0x000fe80000100600 */
[----:B------:R2:W-:Y:S04]  /*2800*/  STL.S16 [R1+0x21c], R168 ;  /* 0x00021ca801007387 */ /* 0x0005e80000100600 */
[----:B--2---:R-:W2:Y:S02]  /*2810*/  LDL R168, [R1+0xc] ;  /* 0x00000c0001a87983 */ /* 0x004ea40000100800 */
[----:B--2---:R-:W-:-:S05]  /*2820*/  PRMT R159, R168, 0x7632, R159 ;  /* 0x00007632a89f7816 */ /* 0x004fca000000009f */
        /* <DEDUP_REMOVED lines=16> */
[----:B--2---:R-:W2:Y:S02]  /*2930*/  LDL R143, [R1] ;  /* 0x00000000018f7983 */ /* 0x004ea40000100800 */
[----:B--2---:R-:W-:-:S05]  /*2940*/  PRMT R142, R143, 0x7632, R142 ;  /* 0x000076328f8e7816 */ /* 0x004fca000000008e */
[----:B------:R-:W-:Y:S04]  /*2950*/  STL.S16 [R1+0x1e8], R142 ;  /* 0x0001e88e01007387 */ /* 0x000fe80000100600 */
[----:B------:R2:W-:Y:S04]  /*2960*/  STL.S16 [R1+0x1e4], R141 ;  /* 0x0001e48d01007387 */ /* 0x0005e80000100600 */
[----:B--2---:R-:W2:Y:S02]  /*2970*/  LDL R141, [R1+0x1c] ;  /* 0x00001c00018d7983 */ /* 0x004ea40000100800 */
        /* <DEDUP_REMOVED lines=35> */
[----:B--2---:R-:W2:Y:S01]  /*2bb0*/  LDL R122, [R1+0x4c] ;  /* 0x00004c00017a7983 */ /* 0x004ea20000100800 */
[----:B------:R-:W3:Y:S01]  /*2bc0*/  S2R R182, SR_TID.X ;  /* 0x0000000000b67919 */ /* 0x000ee20000002100 */
[----:B------:R-:W-:Y:S01]  /*2bd0*/  PRMT R3, R12, 0x7632, R3 ;  /* 0x000076320c037816 */ /* 0x000fe20000000003 */
[----:B------:R-:W-:Y:S01]  /*2be0*/  IMAD.U32 R157, RZ, RZ, UR4 ;  /* 0x00000004ff9d7e24 */ /* 0x000fe2000f8e00ff */
[----:B------:R-:W-:-:S02]  /*2bf0*/  PRMT R183, R10, 0x7632, R183 ;  /* 0x000076320ab77816 */ /* 0x000fc400000000b7 */
[----:B---3--:R-:W-:Y:S02]  /*2c00*/  LOP3.LUT R182, R182, 0x1f, RZ, 0xc0, !PT ;  /* 0x0000001fb6b67812 */ /* 0x008fe400078ec0ff */
[----:B--2---:R-:W-:-:S05]  /*2c10*/  PRMT R121, R122, 0x7632, R121 ;  /* 0x000076327a797816 */ /* 0x004fca0000000079 */
        /* <DEDUP_REMOVED lines=58> */
[----:B------:R3:W-:Y:S01]  /*2fc0*/  STL.S16 [R1+0xb0], R3 ;  /* 0x0000b00301007387 */ /* 0x0007e20000100600 */
[----:B--2---:R-:W-:Y:S01]  /*2fd0*/  IMAD.MOV.U32 R4, RZ, RZ, RZ ;  /* 0x000000ffff047224 */ /* 0x004fe200078e00ff */
[----:B01-34-:R-:W-:-:S07]  /*2fe0*/  MOV R3, UR7 ;  /* 0x0000000700037c02 */ /* 0x01bfce0008000f00 */
.L_x_2838:
[----:B-1----:R-:W0:Y:S01]  /*2ff0*/  @P0 LDC.64 R16, c[0x0][0x398] ;  /* 0x0000e600ff100b82 */ /* 0x002e220000000a00 */
[----:B------:R-:W-:Y:S01]  /*3000*/  IMAD R55, R180, UR14, RZ ;  /* 0x0000000eb4377c24 */ /* 0x000fe2000f8e02ff */
[----:B------:R-:W-:-:S04]  /*3010*/  ISETP.NE.U32.AND P1, PT, RZ, UR12, PT ;  /* 0x0000000cff007c0c */ /* 0x000fc8000bf25070 */
[----:B------:R-:W-:Y:S02]  /*3020*/  SHF.R.S32.HI R14, RZ, 0x1f, R55 ;  /* 0x0000001fff0e7819 */ /* 0x000fe40000011437 */
[----:B------:R-:W1:Y:S01]  /*3030*/  LDC.64 R158, c[0x0][0x390] ;  /* 0x0000e400ff9e7b82 */ /* 0x000e620000000a00 */
[----:B------:R-:W-:Y:S02]  /*3040*/  ISETP.NE.AND.EX P1, PT, RZ, UR13, PT, P1 ;  /* 0x0000000dff007c0c */ /* 0x000fe4000bf25310 */
[----:B------:R-:W-:-:S04]  /*3050*/  LEA.HI R55, R14, R55, RZ, 0x3 ;  /* 0x000000370e377211 */ /* 0x000fc800078f18ff */
[----:B------:R-:W-:-:S07]  /*3060*/  LEA.HI.SX32 R55, R55, R182, 0x1d ;  /* 0x000000b637377211 */ /* 0x000fce00078feaff */
[----:B------:R-:W2:Y:S01]  /*3070*/  @P1 LDC.64 R14, c[0x0][0x3a0] ;  /* 0x0000e800ff0e1b82 */ /* 0x000ea20000000a00 */
[----:B0-----:R-:W-:-:S05]  /*3080*/  @P0 IMAD.WIDE.U32 R16, R55, 0x10, R16 ;  /* 0x0000001037100825 */ /* 0x001fca00078e0010 */
[----:B-----5:R1:W5:Y:S02]  /*3090*/  @P0 LDG.E.128 R60, desc[UR8][R16.64] ;  /* 0x00000008103c0981 */ /* 0x020364000c1e1d00 */
[----:B-1----:R-:W-:-:S06]  /*30a0*/  IMAD.WIDE.U32 R16, R55, 0x10, R158 ;  /* 0x0000001037107825 */ /* 0x002fcc00078e009e */
[----:B------:R-:W5:Y:S01]  /*30b0*/  LDG.E.128 R16, desc[UR8][R16.64] ;  /* 0x0000000810107981 */ /* 0x000f62000c1e1d00 */
[----:B--2---:R-:W-:-:S05]  /*30c0*/  @P1 IMAD.WIDE.U32 R14, R55, 0x10, R14 ;  /* 0x00000010370e1825 */ /* 0x004fca00078e000e */
[----:B------:R0:W5:Y:S02]  /*30d0*/  @P1 LDG.E.128 R56, desc[UR8][R14.64] ;  /* 0x000000080e381981 */ /* 0x000164000c1e1d00 */
[----:B0-----:R-:W0:Y:S01]  /*30e0*/  LDC.64 R14, c[0x0][0x398] ;  /* 0x0000e600ff0e7b82 */ /* 0x001e220000000a00 */
[----:B------:R-:W-:Y:S01]  /*30f0*/  IMAD.MOV.U32 R151, RZ, RZ, 0x2f800000 ;  /* 0x2f800000ff977424 */ /* 0x000fe200078e00ff */
[----:B0-----:R-:W-:-:S04]  /*3100*/  ISETP.NE.U32.AND P0, PT, R14, RZ, PT ;  /* 0x000000ff0e00720c */ /* 0x001fc80003f05070 */
[----:B------:R-:W-:-:S13]  /*3110*/  ISETP.NE.AND.EX P0, PT, R15, RZ, PT, P0 ;  /* 0x000000ff0f00720c */ /* 0x000fda0003f05300 */
[----:B------:R-:W-:Y:S05]  /*3120*/  @P0 BRA `(.L_x_1607) ;  /* 0x00000030009c0947 */ /* 0x000fea0003800000 */
        /* <DEDUP_REMOVED lines=9> */
[----:B------:R-:W-:Y:S01]  /*31c0*/  @!P0 IMAD.MOV.U32 R24, RZ, RZ, 0x3 ;  /* 0x00000003ff188424 */ /* 0x000fe200078e00ff */
[----:B------:R-:W-:Y:S01]  /*31d0*/  @P0 IADD3 R24, PT, PT, R157, 0x1, RZ ;  /* 0x000000019d180810 */ /* 0x000fe20007ffe0ff */
[----:B------:R-:W-:Y:S02]  /*31e0*/  @!P0 IMAD.MOV.U32 R20, RZ, RZ, R139 ;  /* 0x000000ffff148224 */ /* 0x000fe400078e008b */
[----:B------:R-:W-:Y:S01]  /*31f0*/  @!P0 IMAD.MOV.U32 R21, RZ, RZ, R53 ;  /* 0x000000ffff158224 */ /* 0x000fe200078e0035 */
[----:B------:R-:W-:Y:S01]  /*3200*/  @P0 MOV R21, R54 ;  /* 0x0000003600150202 */ /* 0x000fe20000000f00 */
[----:B------:R-:W-:Y:S01]  /*3210*/  @P0 IMAD.MOV.U32 R20, RZ, RZ, R139 ;  /* 0x000000ffff140224 */ /* 0x000fe200078e008b */
[----:B------:R-:W-:Y:S06]  /*3220*/  BRA `(.L_x_1609) ;  /* 0x0000000400247947 */ /* 0x000fec0003800000 */
.L_x_1610:
[----:B------:R-:W-:Y:S01]  /*3230*/  VIADD R0, R0, 0x1 ;  /* 0x0000000100007836 */ /* 0x000fe20000000000 */
[----:B------:R-:W-:Y:S04]  /*3240*/  BSSY.RECONVERGENT B1, `(.L_x_1611) ;  /* 0x000000b000017945 */ /* 0x000fe80003800200 */
[----:B------:R-:W-:-:S13]  /*3250*/  ISETP.NE.AND P0, PT, R0, RZ, PT ;  /* 0x000000ff0000720c */ /* 0x000fda0003f05270 */
[----:B------:R-:W-:Y:S05]  /*3260*/  @P0 BRA `(.L_x_1612) ;  /* 0x0000000000200947 */ /* 0x000fea0003800000 */
[----:B------:R-:W-:-:S05]  /*3270*/  VIADD R3, R3, 0x1 ;  /* 0x0000000103037836 */ /* 0x000fca0000000000 */
[----:B------:R-:W-:-:S13]  /*3280*/  ISETP.NE.AND P0, PT, R3, RZ, PT ;  /* 0x000000ff0300720c */ /* 0x000fda0003f05270 */
[----:B------:R-:W-:Y:S01]  /*3290*/  @!P0 VIADD R2, R2, 0x1 ;  /* 0x0000000102028836 */ /* 0x000fe20000000000 */
[----:B------:R-:W-:Y:S01]  /*32a0*/  @!P0 IADD3 R20, PT, PT, R4, 0x1, RZ ;  /* 0x0000000104148810 */ /* 0x000fe20007ffe0ff */
[----:B------:R-:W-:-:S03]  /*32b0*/  @!P0 IMAD.MOV.U32 R3, RZ, RZ, RZ ;  /* 0x000000ffff038224 */ /* 0x000fc600078e00ff */
[----:B------:R-:W-:-:S13]  /*32c0*/  ISETP.NE.AND P2, PT, R2, RZ, !P0 ;  /* 0x000000ff0200720c */ /* 0x000fda0004745270 */
[----:B------:R-:W-:-:S04]  /*32d0*/  @P2 IMAD.MOV R20, RZ, RZ, R4 ;  /* 0x000000ffff142224 */ /* 0x000fc800078e0204 */
[----:B------:R-:W-:-:S07]  /*32e0*/  @!P0 IMAD.MOV.U32 R4, RZ, RZ, R20 ;  /* 0x000000ffff048224 */ /* 0x000fce00078e0014 */
.L_x_1612:
[----:B------:R-:W-:Y:S05]  /*32f0*/  BSYNC.RECONVERGENT B1 ;  /* 0x0000000000017941 */ /* 0x000fea0003800200 */
.L_x_1611:
[----:B------:R-:W-:Y:S01]  /*3300*/  IMAD.WIDE.U32 R24, R0, -0x2daee0ad, RZ ;  /* 0xd2511f5300187825 */ /* 0x000fe200078e00ff */
[----:B------:R-:W-:-:S03]  /*3310*/  UIADD3 UR4, UPT, UPT, UR10, -0x61c88647, URZ ;  /* 0x9e3779b90a047890 */ /* 0x000fc6000fffe0ff */
[----:B------:R-:W-:Y:S01]  /*3320*/  IMAD.WIDE.U32 R22, R2, -0x326172a9, RZ ;  /* 0xcd9e8d5702167825 */ /* 0x000fe200078e00ff */
[----:B------:R-:W-:-:S04]  /*3330*/  LOP3.LUT R20, R4, UR11, R25, 0x96, !PT ;  /* 0x0000000b04147c12 */ /* 0x000fc8000f8e9619 */
[----:B------:R-:W-:Y:S01]  /*3340*/  LOP3.LUT R23, R3, UR10, R23, 0x96, !PT ;  /* 0x0000000a03177c12 */ /* 0x000fe2000f8e9617 */
[----:B------:R-:W-:-:S05]  /*3350*/  IMAD.WIDE.U32 R20, R20, -0x326172a9, RZ ;  /* 0xcd9e8d5714147825 */ /* 0x000fca00078e00ff */
[----:B------:R-:W-:Y:S01]  /*3360*/  LOP3.LUT R25, R22, UR4, R21, 0x96, !PT ;  /* 0x0000000416197c12 */ /* 0x000fe2000f8e9615 */
[----:B------:R-:W-:Y:S01]  /*3370*/  UIADD3 UR4, UPT, UPT, UR11, -0x4498517b, URZ ;  /* 0xbb67ae850b047890 */ /* 0x000fe2000fffe0ff */
[----:B------:R-:W-:-:S05]  /*3380*/  IMAD.WIDE.U32 R22, R23, -0x2daee0ad, RZ ;  /* 0xd2511f5317167825 */ /* 0x000fca00078e00ff */
[----:B------:R-:W-:Y:S01]  /*3390*/  LOP3.LUT R23, R24, UR4, R23, 0x96, !PT ;  /* 0x0000000418177c12 */ /* 0x000fe2000f8e9617 */
[----:B------:R-:W-:Y:S01]  /*33a0*/  UIADD3 UR4, UPT, UPT, UR11, 0x76cf5d0a, URZ ;  /* 0x76cf5d0a0b047890 */ /* 0x000fe2000fffe0ff */
[----:B------:R-:W-:-:S05]  /*33b0*/  IMAD.WIDE.U32 R24, R25, -0x2daee0ad, RZ ;  /* 0xd2511f5319187825 */ /* 0x000fca00078e00ff */
[----:B------:R-:W-:Y:S01]  /*33c0*/  LOP3.LUT R25, R22, UR4, R25, 0x96, !PT ;  /* 0x0000000416197c12 */ /* 0x000fe2000f8e9619 */
[----:B------:R-:W-:Y:S01]  /*33d0*/  UIADD3 UR4, UPT, UPT, UR10, 0x3c6ef372, URZ ;  /* 0x3c6ef3720a047890 */ /* 0x000fe2000fffe0ff */
[----:B------:R-:W-:-:S05]  /*33e0*/  IMAD.WIDE.U32 R22, R23, -0x326172a9, RZ ;  /* 0xcd9e8d5717167825 */ /* 0x000fca00078e00ff */
[----:B------:R-:W-:Y:S01]  /*33f0*/  LOP3.LUT R20, R20, UR4, R23, 0x96, !PT ;  /* 0x0000000414147c12 */ /* 0x000fe2000f8e9617 */
[----:B------:R-:W-:-:S04]  /*3400*/  UIADD3 UR4, UPT, UPT, UR11, 0x32370b8f, URZ ;  /* 0x32370b8f0b047890 */ /* 0x000fc8000fffe0ff */
[----:B------:R-:W-:-:S05]  /*3410*/  IMAD.WIDE.U32 R20, R20, -0x2daee0ad, RZ ;  /* 0xd2511f5314147825 */ /* 0x000fca00078e00ff */
[----:B------:R-:W-:Y:S01]  /*3420*/  LOP3.LUT R21, R24, UR4, R21, 0x96, !PT ;  /* 0x0000000418157c12 */ /* 0x000fe2000f8e9615 */
[----:B------:R-:W-:Y:S01]  /*3430*/  UIADD3 UR4, UPT, UPT, UR10, -0x255992d5, URZ ;  /* 0xdaa66d2b0a047890 */ /* 0x000fe2000fffe0ff */
[----:B------:R-:W-:-:S05]  /*3440*/  IMAD.WIDE.U32 R24, R25, -0x326172a9, RZ ;  /* 0xcd9e8d5719187825 */ /* 0x000fca00078e00ff */
[----:B------:R-:W-:Y:S01]  /*3450*/  LOP3.LUT R22, R22, UR4, R25, 0x96, !PT ;  /* 0x0000000416167c12 */ /* 0x000fe2000f8e9619 */
[----:B------:R-:W-:-:S04]  /*3460*/  UIADD3 UR4, UPT, UPT, UR11, -0x126145ec, URZ ;  /* 0xed9eba140b047890 */ /* 0x000fc8000fffe0ff */
[----:B------:R-:W-:-:S05]  /*3470*/  IMAD.WIDE.U32 R22, R22, -0x2daee0ad, RZ ;  /* 0xd2511f5316167825 */ /* 0x000fca00078e00ff */
[----:B------:R-:W-:Y:S01]  /*3480*/  LOP3.LUT R23, R20, UR4, R23, 0x96, !PT ;  /* 0x0000000414177c12 */ /* 0x000fe2000f8e9617 */
[----:B------:R-:W-:Y:S01]  /*3490*/  UIADD3 UR4, UPT, UPT, UR10, 0x78dde6e4, URZ ;  /* 0x78dde6e40a047890 */ /* 0x000fe2000fffe0ff */
        /* <DEDUP_REMOVED lines=14> */
[----:B------:R-:W-:-:S04]  /*3580*/  UIADD3 UR4, UPT, UPT, UR11, 0x1fd5c5a3, URZ ;  /* 0x1fd5c5a30b047890 */ /* 0x000fc8000fffe0ff */
        /* <DEDUP_REMOVED lines=8> */
[----:B------:R-:W-:Y:S01]  /*3610*/  UIADD3 UR4, UPT, UPT, UR10, -0xe443238, URZ ;  /* 0xf1bbcdc80a047890 */ /* 0x000fe2000fffe0ff */
[----:B------:R-:W-:-:S04]  /*3620*/  IMAD.WIDE.U32 R22, R23, -0x326172a9, RZ ;  /* 0xcd9e8d5717167825 */ /* 0x000fc800078e00ff */
[----:B------:R-:W-:Y:S01]  /*3630*/  IMAD.WIDE.U32 R156, R156, -0x326172a9, RZ ;  /* 0xcd9e8d579c9c7825 */ /* 0x000fe200078e00ff */
[----:B------:R-:W-:Y:S01]  /*3640*/  LOP3.LUT R20, R20, UR4, R23, 0x96, !PT ;  /* 0x0000000414147c12 */ /* 0x000fe2000f8e9617 */
[----:B------:R-:W-:-:S04]  /*3650*/  UIADD3 UR4, UPT, UPT, UR11, -0x695add53, URZ ;  /* 0x96a522ad0b047890 */ /* 0x000fc8000fffe0ff */
[----:B------:R-:W-:-:S05]  /*3660*/  IMAD.WIDE.U32 R20, R20, -0x2daee0ad, RZ ;  /* 0xd2511f5314147825 */ /* 0x000fca00078e00ff */
[----:B------:R-:W-:Y:S01]  /*3670*/  LOP3.LUT R53, R24, UR4, R21, 0x96, !PT ;  /* 0x0000000418357c12 */ /* 0x000fe2000f8e9615 */
[----:B------:R-:W-:Y:S01]  /*3680*/  UIADD3 UR4, UPT, UPT, UR10, -0x700cb87f, URZ ;  /* 0x8ff347810a047890 */ /* 0x000fe2000fffe0ff */
[----:B------:R-:W-:Y:S01]  /*3690*/  MOV R21, R139 ;  /* 0x0000008b00157202 */ /* 0x000fe20000000f00 */
[----:B------:R-:W-:-:S04]  /*36a0*/  IMAD.MOV.U32 R24, RZ, RZ, RZ ;  /* 0x000000ffff187224 */ /* 0x000fc800078e00ff */
[----:B------:R-:W-:-:S07]  /*36b0*/  LOP3.LUT R54, R22, UR4, R157, 0x96, !PT ;  /* 0x0000000416367c12 */ /* 0x000fce000f8e969d */
.L_x_1609:
[----:B------:R-:W-:Y:S05]  /*36c0*/  BSYNC.RECONVERGENT B0 ;  /* 0x0000000000007941 */ /* 0x000fea0003800200 */
.L_x_1608:
[----:B------:R-:W-:Y:S01]  /*36d0*/  I2FP.F32.U32 R21, R21 ;  /* 0x0000001500157245 */ /* 0x000fe20000201000 */
[----:B------:R-:W-:Y:S01]  /*36e0*/  IMAD.U32 R121, RZ, RZ, UR5 ;  /* 0x00000005ff797e24 */ /* 0x000fe2000f8e00ff */
[----:B------:R-:W-:Y:S01]  /*36f0*/  MOV R122, UR6 ;  /* 0x00000006007a7c02 */ /* 0x000fe20008000f00 */
[----:B-----5:R-:W-:Y:S01]  /*3700*/  IMAD.U32 R22, R16, 0x10000, RZ ;  /* 0x0001000010167824 */ /* 0x020fe200078e00ff */
[----:B------:R-:W-:Y:S01]  /*3710*/  ISETP.NE.AND P2, PT, R24, 0x1, PT ;  /* 0x000000011800780c */ /* 0x000fe20003f45270 */
[----:B------:R-:W-:Y:S01]  /*3720*/  FFMA.FTZ R21, R21, R151, 1.1641532182693481445e-10 ;  /* 0x2f00000015157423 */ /* 0x000fe20000010097 */
[----:B------:R-:W-:Y:S01]  /*3730*/  LOP3.LUT R5, R5, 0xfffffff7, RZ, 0xc0, !PT ;  /* 0xfffffff705057812 */ /* 0x000fe200078ec0ff */
[----:B------:R-:W-:Y:S01]  /*3740*/  FMUL.FTZ R22, R22, R122 ;  /* 0x0000007a16167220 */ /* 0x000fe20000410000 */
[----:B------:R-:W-:Y:S01]  /*3750*/  BSSY.RECONVERGENT B0, `(.L_x_1613) ;  /* 0x000005e000007945 */ /* 0x000fe20003800200 */
[----:B------:R-:W-:Y:S01]  /*3760*/  PRMT R16, R16, 0x7632, R16 ;  /* 0x0000763210107816 */ /* 0x000fe20000000010 */
[----:B------:R-:W-:Y:S01]  /*3770*/  IMAD.MOV.U32 R23, RZ, RZ, R156 ;  /* 0x000000ffff177224 */ /* 0x000fe200078e009c */
[----:B------:R-:W-:Y:S01]  /*3780*/  FSETP.GTU.FTZ.AND P0, PT, R21, R121, PT ;  /* 0x000000791500720b */ /* 0x000fe20003f1c000 */
[----:B------:R-:W-:-:S03]  /*3790*/  @P1 IMAD.U32 R21, R56, 0x10000, RZ ;  /* 0x0001000038151824 */ /* 0x000fc600078e00ff */
[----:B------:R-:W-:Y:S01]  /*37a0*/  FSEL R96, R22, RZ, !P0 ;  /* 0x000000ff16607208 */ /* 0x000fe20004000000 */
[----:B------:R-:W-:Y:S01]  /*37b0*/  IMAD.MOV.U32 R22, RZ, RZ, 0x2 ;  /* 0x00000002ff167424 */ /* 0x000fe200078e00ff */
[----:B------:R-:W-:-:S03]  /*37c0*/  PLOP3.LUT P0, PT, P0, PT, PT, 0x8, 0x80 ;  /* 0x000000000080781c */ /* 0x000fc6000070e170 */
[----:B------:R-:W-:-:S05]  /*37d0*/  @P1 FADD.FTZ R96, R96, R21 ;  /* 0x0000001560601221 */ /* 0x000fca0000010000 */
[----:B------:R-:W-:-:S05]  /*37e0*/  F2FP.BF16.F32.PACK_AB R21, RZ, R96 ;  /* 0x00000060ff15723e */ /* 0x000fca00000010ff */
[----:B------:R-:W-:Y:S01]  /*37f0*/  @P0 LOP3.LUT R5, R5, 0x8, RZ, 0xfc, !PT ;  /* 0x0000000805050812 */ /* 0x000fe200078efcff */
[----:B------:R-:W-:Y:S06]  /*3800*/  @!P2 BRA `(.L_x_1614) ;  /* 0x000000040048a947 */ /* 0x000fec0003800000 */
[----:B------:R-:W-:-:S13]  /*3810*/  ISETP.NE.AND P0, PT, R24, 0x3, PT ;  /* 0x000000031800780c */ /* 0x000fda0003f05270 */
[----:B------:R-:W-:Y:S05]  /*3820*/  @!P0 BRA `(.L_x_1615) ;  /* 0x0000000000188947 */ /* 0x000fea0003800000 */
[----:B------:R-:W-:-:S13]  /*3830*/  ISETP.NE.AND P0, PT, R24, 0x2, PT ;  /* 0x000000021800780c */ /* 0x000fda0003f05270 */
[----:B------:R-:W-:Y:S01]  /*3840*/  @!P0 MOV R22, 0x3 ;  /* 0x0000000300168802 */ /* 0x000fe20000000f00 */
[----:B------:R-:W-:Y:S02]  /*3850*/  @!P0 IMAD.MOV.U32 R23, RZ, RZ, R53 ;  /* 0x000000ffff178224 */ /* 0x000fe400078e0035 */
[----:B------:R-:W-:Y:S02]  /*3860*/  @P0 VIADD R22, R24, 0x1 ;  /* 0x0000000118160836 */ /* 0x000fe40000000000 */
[----:B------:R-:W-:Y:S01]  /*3870*/  @P0 IMAD.MOV.U32 R23, RZ, RZ, R54 ;  /* 0x000000ffff170224 */ /* 0x000fe200078e0036 */
[----:B------:R-:W-:Y:S06]  /*3880*/  BRA `(.L_x_1614) ;  /* 0x0000000400287947 */ /* 0x000fec0003800000 */
.L_x_1615:
[----:B------:R-:W-:Y:S01]  /*3890*/  IADD3 R0, PT, PT, R0, 0x1, RZ ;  /* 0x0000000100007810 */ /* 0x000fe20007ffe0ff */
[----:B------:R-:W-:Y:S03]  /*38a0*/  BSSY.RECONVERGENT B1, `(.L_x_1616) ;  /* 0x000000b000017945 */ /* 0x000fe60003800200 */
[----:B------:R-:W-:-:S13]  /*38b0*/  ISETP.NE.AND P0, PT, R0, RZ, PT ;  /* 0x000000ff0000720c */ /* 0x000fda0003f05270 */
[----:B------:R-:W-:Y:S05]  /*38c0*/  @P0 BRA `(.L_x_1617) ;  /* 0x0000000000200947 */ /* 0x000fea0003800000 */
[----:B------:R-:W-:-:S05]  /*38d0*/  VIADD R3, R3, 0x1 ;  /* 0x0000000103037836 */ /* 0x000fca0000000000 */
[----:B------:R-:W-:-:S13]  /*38e0*/  ISETP.NE.AND P0, PT, R3, RZ, PT ;  /* 0x000000ff0300720c */ /* 0x000fda0003f05270 */
[----:B------:R-:W-:Y:S02]  /*38f0*/  @!P0 VIADD R2, R2, 0x1 ;  /* 0x0000000102028836 */ /* 0x000fe40000000000 */
[----:B------:R-:W-:Y:S02]  /*3900*/  @!P0 VIADD R22, R4, 0x1 ;  /* 0x0000000104168836 */ /* 0x000fe40000000000 */
[----:B------:R-:W-:Y:S01]  /*3910*/  @!P0 IMAD.MOV.U32 R3, RZ, RZ, RZ ;  /* 0x000000ffff038224 */ /* 0x000fe200078e00ff */
[----:B------:R-:W-:-:S13]  /*3920*/  ISETP.NE.AND P2, PT, R2, RZ, !P0 ;  /* 0x000000ff0200720c */ /* 0x000fda0004745270 */
[----:B------:R-:W-:-:S05]  /*3930*/  @P2 IADD3 R22, PT, PT, R4, RZ, RZ ;  /* 0x000000ff04162210 */ /* 0x000fca0007ffe0ff */
[----:B------:R-:W-:-:S07]  /*3940*/  @!P0 IMAD.MOV.U32 R4, RZ, RZ, R22 ;  /* 0x000000ffff048224 */ /* 0x000fce00078e0016 */
.L_x_1617:
[----:B------:R-:W-:Y:S05]  /*3950*/  BSYNC.RECONVERGENT B1 ;  /* 0x0000000000017941 */ /* 0x000fea0003800200 */
.L_x_1616:
        /* <DEDUP_REMOVED lines=53> */
[----:B------:R-:W-:Y:S02]  /*3cb0*/  UIADD3 UR4, UPT, UPT, UR11, -0x695add53, URZ ;  /* 0x96a522ad0b047890 */ /* 0x000fe4000fffe0ff */
[----:B------:R-:W-:Y:S02]  /*3cc0*/  IMAD.MOV.U32 R23, RZ, RZ, R20 ;  /* 0x000000ffff177224 */ /* 0x000fe400078e0014 */
[----:B------:R-:W-:-:S05]  /*3cd0*/  IMAD.WIDE.U32 R24, R24, -0x2daee0ad, RZ ;  /* 0xd2511f5318187825 */ /* 0x000fca00078e00ff */
[----:B------:R-:W-:Y:S01]  /*3ce0*/  LOP3.LUT R53, R26, UR4, R25, 0x96, !PT ;  /* 0x000000041a357c12 */ /* 0x000fe2000f8e9619 */
[----:B------:R-:W-:Y:S01]  /*3cf0*/  UIADD3 UR4, UPT, UPT, UR10, -0x700cb87f, URZ ;  /* 0x8ff347810a047890 */ /* 0x000fe2000fffe0ff */
[----:B------:R-:W-:-:S05]  /*3d00*/  MOV R20, R24 ;  /* 0x0000001800147202 */ /* 0x000fca0000000f00 */
[----:B------:R-:W-:Y:S01]  /*3d10*/  LOP3.LUT R54, R22, UR4, R157, 0x96, !PT ;  /* 0x0000000416367c12 */ /* 0x000fe2000f8e969d */
[----:B------:R-:W-:-:S07]  /*3d20*/  IMAD.MOV.U32 R22, RZ, RZ, RZ ;  /* 0x000000ffff167224 */ /* 0x000fce00078e00ff */
.L_x_1614:
[----:B------:R-:W-:Y:S05]  /*3d30*/  BSYNC.RECONVERGENT B0 ;  /* 0x0000000000007941 */ /* 0x000fea0003800200 */
.L_x_1613:
[----:B------:R-:W-:Y:S01]  /*3d40*/  I2FP.F32.U32 R23, R23 ;  /* 0x0000001700177245 */ /* 0x000fe20000201000 */
[----:B------:R-:W-:Y:S01]  /*3d50*/  IMAD.U32 R16, R16, 0x10000, RZ ;  /* 0x0001000010107824 */ /* 0x000fe200078e00ff */
[----:B------:R-:W-:Y:S01]  /*3d60*/  ISETP.NE.AND P2, PT, R22, 0x1, PT ;  /* 0x000000011600780c */ /* 0x000fe20003f45270 */
[----:B------:R-:W-:Y:S01]  /*3d70*/  BSSY.RECONVERGENT B0, `(.L_x_1618) ;  /* 0x0000061000007945 */ /* 0x000fe20003800200 */
[----:B------:R-:W-:Y:S01]  /*3d80*/  LOP3.LUT R5, R5, 0xfffffffd, RZ, 0xc0, !PT ;  /* 0xfffffffd05057812 */ /* 0x000fe200078ec0ff */
[----:B------:R-:W-:Y:S01]  /*3d90*/  FFMA.FTZ R23, R23, R151, 1.1641532182693481445e-10 ;  /* 0x2f00000017177423 */ /* 0x000fe20000010097 */
[----:B------:R-:W-:Y:S01]  /*3da0*/  FMUL.FTZ R97, R16, R122 ;  /* 0x0000007a10617220 */ /* 0x000fe20000410000 */
[----:B------:R-:W-:Y:S01]  /*3db0*/  @P1 PRMT R16, R56, 0x7632, R16 ;  /* 0x0000763238101816 */ /* 0x000fe20000000010 */
[----:B------:R-:W-:Y:S02]  /*3dc0*/  HFMA2 R25, -RZ, RZ, 0, 1.1920928955078125e-07 ;  /* 0x00000002ff197431 */ /* 0x000fe400000001ff */
[----:B------:R-:W-:Y:S01]  /*3dd0*/  FSETP.GTU.FTZ.AND P0, PT, R23, R121, PT ;  /* 0x000000791700720b */ /* 0x000fe20003f1c000 */
[----:B------:R-:W-:-:S02]  /*3de0*/  IMAD.MOV.U32 R23, RZ, RZ, R156 ;  /* 0x000000ffff177224 */ /* 0x000fc400078e009c */
[----:B------:R-:W-:Y:S01]  /*3df0*/  @P1 IMAD.U32 R16, R16, 0x10000, RZ ;  /* 0x0001000010101824 */ /* 0x000fe200078e00ff */
[----:B------:R-:W-:Y:S02]  /*3e00*/  FSEL R97, R97, RZ, !P0 ;  /* 0x000000ff61617208 */ /* 0x000fe40004000000 */
        /* <DEDUP_REMOVED lines=13> */
.L_x_1620:
[----:B------:R-:W-:Y:S01]  /*3ee0*/  VIADD R0, R0, 0x1 ;  /* 0x0000000100007836 */ /* 0x000fe20000000000 */
[----:B------:R-:W-:Y:S04]  /*3ef0*/  BSSY.RECONVERGENT B1, `(.L_x_1621) ;  /* 0x000000b000017945 */ /* 0x000fe80003800200 */
[----:B------:R-:W-:-:S13]  /*3f00*/  ISETP.NE.AND P0, PT, R0, RZ, PT ;  /* 0x000000ff0000720c */ /* 0x000fda0003f05270 */
[----:B------:R-:W-:Y:S05]  /*3f10*/  @P0 BRA `(.L_x_1622) ;  /* 0x0000000000200947 */ /* 0x000fea0003800000 */
[----:B------:R-:W-:-:S05]  /*3f20*/  VIADD R3, R3, 0x1 ;  /* 0x0000000103037836 */ /* 0x000fca0000000000 */
[----:B------:R-:W-:-:S13]  /*3f30*/  ISETP.NE.AND P0, PT, R3, RZ, PT ;  /* 0x000000ff0300720c */ /* 0x000fda0003f05270 */
[----:B------:R-:W-:Y:S01]  /*3f40*/  @!P0 IADD3 R2, PT, PT, R2, 0x1, RZ ;  /* 0x0000000102028810 */ /* 0x000fe20007ffe0ff */
[----:B------:R-:W-:Y:S01]  /*3f50*/  @!P0 VIADD R22, R4, 0x1 ;  /* 0x0000000104168836 */ /* 0x000fe20000000000 */
[----:B------:R-:W-:Y:S02]  /*3f60*/  @!P0 MOV R3, RZ ;  /* 0x000000ff00038202 */ /* 0x000fe40000000f00 */
[----:B------:R-:W-:-:S13]  /*3f70*/  ISETP.NE.AND P2, PT, R2, RZ, !P0 ;  /* 0x000000ff0200720c */ /* 0x000fda0004745270 */
[----:B------:R-:W-:-:S04]  /*3f80*/  @P2 IMAD.MOV R22, RZ, RZ, R4 ;  /* 0x000000ffff162224 */ /* 0x000fc800078e0204 */
[----:B------:R-:W-:-:S07]  /*3f90*/  @!P0 IMAD.MOV.U32 R4, RZ, RZ, R22 ;  /* 0x000000ffff048224 */ /* 0x000fce00078e0016 */
.L_x_1622:
[----:B------:R-:W-:Y:S05]  /*3fa0*/  BSYNC.RECONVERGENT B1 ;  /* 0x0000000000017941 */ /* 0x000fea0003800200 */
.L_x_1621:
        /* <DEDUP_REMOVED lines=55> */
[----:B------:R-:W-:-:S04]  /*4320*/  IMAD.WIDE.U32 R24, R24, -0x2daee0ad, RZ ;  /* 0xd2511f5318187825 */ /* 0x000fc800078e00ff */
[----:B------:R-:W-:Y:S01]  /*4330*/  IMAD.MOV.U32 R20, RZ, RZ, R24 ;  /* 0x000000ffff147224 */ /* 0x000fe200078e0018 */
[----:B------:R-:W-:Y:S01]  /*4340*/  LOP3.LUT R53, R26, UR4, R25, 0x96, !PT ;  /* 0x000000041a357c12 */ /* 0x000fe2000f8e9619 */
[----:B------:R-:W-:Y:S01]  /*4350*/  UIADD3 UR4, UPT, UPT, UR10, -0x700cb87f, URZ ;  /* 0x8ff347810a047890 */ /* 0x000fe2000fffe0ff */
[----:B------:R-:W-:-:S05]  /*4360*/  IMAD.MOV.U32 R25, RZ, RZ, RZ ;  /* 0x000000ffff197224 */ /* 0x000fca00078e00ff */
[----:B------:R-:W-:-:S07]  /*4370*/  LOP3.LUT R54, R22, UR4, R157, 0x96, !PT ;  /* 0x0000000416367c12 */ /* 0x000fce000f8e969d */
.L_x_1619:
[----:B------:R-:W-:Y:S05]  /*4380*/  BSYNC.RECONVERGENT B0 ;  /* 0x0000000000007941 */ /* 0x000fea0003800200 */
.L_x_1618:
[----:B------:R-:W-:Y:S01]  /*4390*/  I2FP.F32.U32 R22, R23 ;  /* 0x0000001700167245 */ /* 0x000fe20000201000 */
[----:B------:R-:W-:Y:S01]  /*43a0*/  BSSY.RECONVERGENT B0, `(.L_x_1623) ;  /* 0x0000061000007945 */ /* 0x000fe20003800200 */
[----:B------:R-:W-:Y:S01]  /*43b0*/  ISETP.NE.AND P2, PT, R25, 0x1, PT ;  /* 0x000000011900780c */ /* 0x000fe20003f45270 */
[----:B------:R-:W-:Y:S02]  /*43c0*/  IMAD.MOV.U32 R24, RZ, RZ, 0x2 ;  /* 0x00000002ff187424 */ /* 0x000fe400078e00ff */
[----:B------:R-:W-:Y:S01]  /*43d0*/  FFMA.FTZ R22, R22, R151, 1.1641532182693481445e-10 ;  /* 0x2f00000016167423 */ /* 0x000fe20000010097 */
[----:B------:R-:W-:-:S04]  /*43e0*/  IMAD.MOV.U32 R23, RZ, RZ, R156 ;  /* 0x000000ffff177224 */ /* 0x000fc800078e009c */
[----:B------:R-:W-:Y:S02]  /*43f0*/  FSETP.GTU.FTZ.AND P0, PT, R22, R121, PT ;  /* 0x000000791600720b */ /* 0x000fe40003f1c000 */
[C---:B------:R-:W-:Y:S02]  /*4400*/  SHF.L.U32 R22, R17.reuse, 0x10, RZ ;  /* 0x0000001011167819 */ /* 0x040fe400000006ff */
[----:B------:R-:W-:-:S03]  /*4410*/  PRMT R17, R17, 0x7632, R17 ;  /* 0x0000763211117816 */ /* 0x000fc60000000011 */
[----:B------:R-:W-:-:S05]  /*4420*/  FMUL.FTZ R22, R22, R122 ;  /* 0x0000007a16167220 */ /* 0x000fca0000410000 */
[----:B------:R-:W-:Y:S01]  /*4430*/  FSEL R98, R22, RZ, !P0 ;  /* 0x000000ff16627208 */ /* 0x000fe20004000000 */
[----:B------:R-:W-:Y:S01]  /*4440*/  @P1 IMAD.U32 R22, R57, 0x10000, RZ ;  /* 0x0001000039161824 */ /* 0x000fe200078e00ff */
        /* <DEDUP_REMOVED lines=12> */
.L_x_1625:
        /* <DEDUP_REMOVED lines=12> */
.L_x_1627:
[----:B------:R-:W-:Y:S05]  /*45d0*/  BSYNC.RECONVERGENT B1 ;  /* 0x0000000000017941 */ /* 0x000fea0003800200 */
.L_x_1626:
[----:B------:R-:W-:Y:S01]  /*45e0*/  IMAD.WIDE.U32 R28, R0, -0x2daee0ad, RZ ;  /* 0xd2511f53001c7825 */ /* 0x000fe200078e00ff */
[----:B------:R-:W-:-:S03]  /*45f0*/  UIADD3 UR4, UPT, UPT, UR10, -0x61c88647, URZ ;  /* 0x9e3779b90a047890 */ /* 0x000fc6000fffe0ff */
[----:B------:R-:W-:Y:S01]  /*4600*/  IMAD.WIDE.U32 R24, R2, -0x326172a9, RZ ;  /* 0xcd9e8d5702187825 */ /* 0x000fe200078e00ff */
[----:B------:R-:W-:-:S03]  /*4610*/  LOP3.LUT R26, R4, UR11, R29, 0x96, !PT ;  /* 0x0000000b041a7c12 */ /* 0x000fc6000f8e961d */
[----:B------:R-:W-:Y:S01]  /*4620*/  IMAD.MOV.U32 R23, RZ, RZ, R20 ;  /* 0x000000ffff177224 */ /* 0x000fe200078e0014 */
        /* <DEDUP_REMOVED lines=53> */
[----:B------:R-:W-:-:S05]  /*4980*/  MOV R20, R26 ;  /* 0x0000001a00147202 */ /* 0x000fca0000000f00 */
[----:B------:R-:W-:Y:S01]  /*4990*/  LOP3.LUT R54, R24, UR4, R157, 0x96, !PT ;  /* 0x0000000418367c12 */ /* 0x000fe2000f8e969d */
[----:B------:R-:W-:-:S07]  /*49a0*/  IMAD.MOV.U32 R24, RZ, RZ, RZ ;  /* 0x000000ffff187224 */ /* 0x000fce00078e00ff */
.L_x_1624:
[----:B------:R-:W-:Y:S05]  /*49b0*/  BSYNC.RECONVERGENT B0 ;  /* 0x0000000000007941 */ /* 0x000fea0003800200 */
.L_x_1623:
[----:B------:R-:W-:Y:S01]  /*49c0*/  I2FP.F32.U32 R23, R23 ;  /* 0x0000001700177245 */ /* 0x000fe20000201000 */
[----:B------:R-:W-:Y:S01]  /*49d0*/  IMAD.U32 R17, R17, 0x10000, RZ ;  /* 0x0001000011117824 */ /* 0x000fe200078e00ff */
[----:B------:R-:W-:Y:S01]  /*49e0*/  ISETP.NE.AND P3, PT, R24, 0x1, PT ;  /* 0x000000011800780c */ /* 0x000fe20003f65270 */
[----:B------:R-:W-:Y:S01]  /*49f0*/  BSSY.RECONVERGENT B0, `(.L_x_1628) ;  /* 0x000005f000007945 */ /* 0x000fe20003800200 */
[----:B------:R-:W-:Y:S02]  /*4a00*/  HFMA2 R26, -RZ, RZ, 0, 1.1920928955078125e-07 ;  /* 0x00000002ff1a7431 */ /* 0x000fe400000001ff */
[----:B------:R-:W-:Y:S01]  /*4a10*/  FFMA.FTZ R23, R23, R151, 1.1641532182693481445e-10 ;  /* 0x2f00000017177423 */ /* 0x000fe20000010097 */
[----:B------:R-:W-:Y:S01]  /*4a20*/  FMUL.FTZ R99, R17, R122 ;  /* 0x0000007a11637220 */ /* 0x000fe20000410000 */
[----:B------:R-:W-:-:S03]  /*4a30*/  @P1 PRMT R17, R57, 0x7632, R17 ;  /* 0x0000763239111816 */ /* 0x000fc60000000011 */
[----:B------:R-:W-:Y:S01]  /*4a40*/  FSETP.GTU.FTZ.AND P2, PT, R23, R121, PT ;  /* 0x000000791700720b */ /* 0x000fe20003f5c000 */
[----:B------:R-:W-:Y:S02]  /*4a50*/  IMAD.MOV.U32 R23, RZ, RZ, R156 ;  /* 0x000000ffff177224 */ /* 0x000fe400078e009c */
[----:B------:R-:W-:Y:S01]  /*4a60*/  @P1 IMAD.U32 R17, R17, 0x10000, RZ ;  /* 0x0001000011111824 */ /* 0x000fe200078e00ff */
[----:B------:R-:W-:Y:S02]  /*4a70*/  FSEL R99, R99, RZ, !P2 ;  /* 0x000000ff63637208 */ /* 0x000fe40005000000 */
[----:B------:R-:W-:-:S03]  /*4a80*/  PLOP3.LUT P2, PT, P2, PT, PT, 0x8, 0x80 ;  /* 0x000000000080781c */ /* 0x000fc6000174e170 */
        /* <DEDUP_REMOVED lines=11> */
.L_x_1630:
        /* <DEDUP_REMOVED lines=12> */
.L_x_1632:
[----:B------:R-:W-:Y:S05]  /*4c00*/  BSYNC.RECONVERGENT B1 ;  /* 0x0000000000017941 */ /* 0x000fea0003800200 */
.L_x_1631:
        /* <DEDUP_REMOVED lines=55> */
[----:B------:R-:W-:-:S04]  /*4f80*/  IMAD.WIDE.U32 R26, R26, -0x2daee0ad, RZ ;  /* 0xd2511f531a1a7825 */ /* 0x000fc800078e00ff */
[----:B------:R-:W-:Y:S01]  /*4f90*/  IMAD.MOV.U32 R20, RZ, RZ, R26 ;  /* 0x000000ffff147224 */ /* 0x000fe200078e001a */
[----:B------:R-:W-:Y:S01]  /*4fa0*/  LOP3.LUT R53, R28, UR4, R27, 0x96, !PT ;  /* 0x000000041c357c12 */ /* 0x000fe2000f8e961b */
[----:B------:R-:W-:Y:S01]  /*4fb0*/  UIADD3 UR4, UPT, UPT, UR10, -0x700cb87f, URZ ;  /* 0x8ff347810a047890 */ /* 0x000fe2000fffe0ff */
[----:B------:R-:W-:-:S05]  /*4fc0*/  IMAD.MOV.U32 R26, RZ, RZ, RZ ;  /* 0x000000ffff1a7224 */ /* 0x000fca00078e00ff */
[----:B------:R-:W-:-:S07]  /*4fd0*/  LOP3.LUT R54, R24, UR4, R157, 0x96, !PT ;  /* 0x0000000418367c12 */ /* 0x000fce000f8e969d */
.L_x_1629:
[----:B------:R-:W-:Y:S05]  /*4fe0*/  BSYNC.RECONVERGENT B0 ;  /* 0x0000000000007941 */ /* 0x000fea0003800200 */
.L_x_1628:
[----:B------:R-:W-:Y:S01]  /*4ff0*/  I2FP.F32.U32 R23, R23 ;  /* 0x0000001700177245 */ /* 0x000fe20000201000 */
[----:B------:R-:W-:Y:S01]  /*5000*/  BSSY.RECONVERGENT B0, `(.L_x_1633) ;  /* 0x0000063000007945 */ /* 0x000fe20003800200 */
[----:B------:R-:W-:Y:S01]  /*5010*/  ISETP.NE.AND P3, PT, R26, 0x1, PT ;  /* 0x000000011a00780c */ /* 0x000fe20003f65270 */
[----:B------:R-:W-:Y:S01]  /*5020*/  IMAD.MOV.U32 R24, RZ, RZ, 0x2 ;  /* 0x00000002ff187424 */ /* 0x000fe200078e00ff */
[----:B------:R-:W-:Y:S01]  /*5030*/  LOP3.LUT R5, R5, 0xfffffffb, RZ, 0xc0, !PT ;  /* 0xfffffffb05057812 */ /* 0x000fe200078ec0ff */
        /* <DEDUP_REMOVED lines=21> */
.L_x_1635:
        /* <DEDUP_REMOVED lines=12> */
.L_x_1637:
[----:B------:R-:W-:Y:S05]  /*5250*/  BSYNC.RECONVERGENT B1 ;  /* 0x0000000000017941 */ /* 0x000fea0003800200 */
.L_x_1636:
        /* <DEDUP_REMOVED lines=61> */
.L_x_1634:
[----:B------:R-:W-:Y:S05]  /*5630*/  BSYNC.RECONVERGENT B0 ;  /* 0x0000000000007941 */ /* 0x000fea0003800200 */
.L_x_1633:
        /* <DEDUP_REMOVED lines=24> */
.L_x_1640:
        /* <DEDUP_REMOVED lines=12> */
.L_x_1642:
[----:B------:R-:W-:Y:S05]  /*5880*/  BSYNC.RECONVERGENT B1 ;  /* 0x0000000000017941 */ /* 0x000fea0003800200 */
.L_x_1641:
        /* <DEDUP_REMOVED lines=61> */
.L_x_1639:
[----:B------:R-:W-:Y:S05]  /*5c60*/  BSYNC.RECONVERGENT B0 ;  /* 0x0000000000007941 */ /* 0x000fea0003800200 */
.L_x_1638:
        /* <DEDUP_REMOVED lines=24> */
.L_x_1645:
        /* <DEDUP_REMOVED lines=12> */
.L_x_1647:
[----:B------:R-:W-:Y:S05]  /*5eb0*/  BSYNC.RECONVERGENT B1 ;  /* 0x0000000000017941 */ /* 0x000fea0003800200 */
.L_x_1646:
        /* <DEDUP_REMOVED lines=61> */
.L_x_1644:
[----:B------:R-:W-:Y:S05]  /*6290*/  BSYNC.RECONVERGENT B0 ;  /* 0x0000000000007941 */ /* 0x000fea0003800200 */
.L_x_1643:
[----:B------:R-:W-:Y:S01]  /*62a0*/  I2FP.F32.U32 R25, R25 ;  /* 0x0000001900197245 */ /* 0x000fe20000201000 */
[----:B------:R-:W-:Y:S01]  /*62b0*/  IMAD.U32 R30, R30, 0x10000, RZ ;  /* 0x000100001e1e7824 */ /* 0x000fe200078e00ff */
[----:B------:R-:W-:Y:S02]  /*62c0*/  PRMT R18, R23, 0x5410, R18 ;  /* 0x0000541017127816 */ /* 0x000fe40000000012 */
[----:B------:R-:W-:Y:S01]  /*62d0*/  PRMT R17, R22, 0x5410, R17 ;  /* 0x0000541016117816 */ /* 0x000fe20000000011 */
[----:B------:R-:W-:Y:S01]  /*62e0*/  FFMA.FTZ R25, R25, R151, 1.1641532182693481445e-10 ;  /* 0x2f00000019197423 */ /* 0x000fe20000010097 */
[----:B------:R-:W-:Y:S01]  /*62f0*/  FMUL.FTZ R120, R30, R122 ;  /* 0x0000007a1e787220 */ /* 0x000fe20000410000 */
[----:B------:R-:W-:-:S03]  /*6300*/  PRMT R16, R21, 0x5410, R16 ;  /* 0x0000541015107816 */ /* 0x000fc60000000010 */
[----:B------:R-:W-:Y:S02]  /*6310*/  FSETP.GTU.FTZ.AND P5, PT, R25, R121, PT ;  /* 0x000000791900720b */ /* 0x000fe40003fbc000 */
[----:B------:R-:W-:Y:S02]  /*6320*/  @P1 PRMT R25, R59, 0x7632, R25 ;  /* 0x000076323b191816 */ /* 0x000fe40000000019 */
[----:B------:R-:W-:Y:S02]  /*6330*/  FSEL R120, R120, RZ, !P5 ;  /* 0x000000ff78787208 */ /* 0x000fe40006800000 */
[----:B------:R-:W-:Y:S01]  /*6340*/  PLOP3.LUT P5, PT, P5, PT, PT, 0x8, 0x80 ;  /* 0x000000000080781c */ /* 0x000fe20002fae170 */
[----:B------:R-:W-:-:S04]  /*6350*/  @P1 IMAD.U32 R25, R25, 0x10000, RZ ;  /* 0x0001000019191824 */ /* 0x000fc800078e00ff */
[----:B------:R-:W-:-:S05]  /*6360*/  @P1 FADD.FTZ R120, R120, R25 ;  /* 0x0000001978781221 */ /* 0x000fca0000010000 */
[----:B------:R-:W-:-:S04]  /*6370*/  F2FP.BF16.F32.PACK_AB R25, RZ, R120 ;  /* 0x00000078ff19723e */ /* 0x000fc800000010ff */
[----:B------:R-:W-:Y:S01]  /*6380*/  PRMT R19, R19, 0x5410, R25 ;  /* 0x0000541013137816 */ /* 0x000fe20000000019 */
[----:B------:R-:W-:Y:S06]  /*6390*/  BRA `(.L_x_1648) ;  /* 0x0000006000d87947 */ /* 0x000fec0003800000 */
.L_x_1607:
        /* <DEDUP_REMOVED lines=16> */
.L_x_1651:
        /* <DEDUP_REMOVED lines=12> */
.L_x_1653:
[----:B------:R-:W-:Y:S05]  /*6560*/  BSYNC.RECONVERGENT B1 ;  /* 0x0000000000017941 */ /* 0x000fea0003800200 */
.L_x_1652:
        /* <DEDUP_REMOVED lines=54> */
[----:B------:R-:W-:Y:S02]  /*68d0*/  IMAD.MOV.U32 R10, RZ, RZ, RZ ;  /* 0x000000ffff0a7224 */ /* 0x000fe400078e00ff */
[----:B------:R-:W-:-:S05]  /*68e0*/  IMAD.WIDE.U32 R20, R20, -0x2daee0ad, RZ ;  /* 0xd2511f5314147825 */ /* 0x000fca00078e00ff */
[----:B------:R-:W-:Y:S01]  /*68f0*/  LOP3.LUT R53, R8, UR4, R21, 0x96, !PT ;  /* 0x0000000408357c12 */ /* 0x000fe2000f8e9615 */
[----:B------:R-:W-:-:S06]  /*6900*/  UIADD3 UR4, UPT, UPT, UR10, -0x700cb87f, URZ ;  /* 0x8ff347810a047890 */ /* 0x000fcc000fffe0ff */
[----:B------:R-:W-:Y:S02]  /*6910*/  LOP3.LUT R54, R6, UR4, R157, 0x96, !PT ;  /* 0x0000000406367c12 */ /* 0x000fe4000f8e969d */
[----:B------:R-:W-:-:S07]  /*6920*/  MOV R6, R139 ;  /* 0x0000008b00067202 */ /* 0x000fce0000000f00 */
.L_x_1650:
[----:B------:R-:W-:Y:S05]  /*6930*/  BSYNC.RECONVERGENT B0 ;  /* 0x0000000000007941 */ /* 0x000fea0003800200 */
.L_x_1649:
[----:B------:R-:W-:Y:S01]  /*6940*/  I2FP.F32.U32 R6, R6 ;  /* 0x0000000600067245 */ /* 0x000fe20000201000 */
[----:B------:R-:W-:Y:S01]  /*6950*/  IMAD.U32 R121, RZ, RZ, UR5 ;  /* 0x00000005ff797e24 */ /* 0x000fe2000f8e00ff */
[----:B------:R-:W-:Y:S01]  /*6960*/  ISETP.NE.AND P2, PT, R10, 0x1, PT ;  /* 0x000000010a00780c */ /* 0x000fe20003f45270 */
[----:B------:R-:W-:Y:S01]  /*6970*/  BSSY.RECONVERGENT B0, `(.L_x_1654) ;  /* 0x0000060000007945 */ /* 0x000fe20003800200 */
[----:B------:R-:W-:Y:S01]  /*6980*/  MOV R122, UR6 ;  /* 0x00000006007a7c02 */ /* 0x000fe20008000f00 */
[----:B------:R-:W-:Y:S01]  /*6990*/  FFMA.FTZ R6, R6, R151, 1.1641532182693481445e-10 ;  /* 0x2f00000006067423 */ /* 0x000fe20000010097 */
[----:B------:R-:W-:Y:S01]  /*69a0*/  LOP3.LUT R5, R5, 0xfffffff7, RZ, 0xc0, !PT ;  /* 0xfffffff705057812 */ /* 0x000fe200078ec0ff */
[----:B------:R-:W-:Y:S01]  /*69b0*/  IMAD.MOV.U32 R8, RZ, RZ, 0x2 ;  /* 0x00000002ff087424 */ /* 0x000fe200078e00ff */
[----:B-----5:R-:W-:Y:S01]  /*69c0*/  PRMT R7, R16, 0x7632, R7 ;  /* 0x0000763210077816 */ /* 0x020fe20000000007 */
[----:B------:R-:W-:Y:S01]  /*69d0*/  IMAD.MOV.U32 R9, RZ, RZ, R156 ;  /* 0x000000ffff097224 */ /* 0x000fe200078e009c */
[----:B------:R-:W-:Y:S01]  /*69e0*/  FSETP.GTU.FTZ.AND P0, PT, R6, R121, PT ;  /* 0x000000790600720b */ /* 0x000fe20003f1c000 */
[----:B------:R-:W-:-:S03]  /*69f0*/  IMAD.U32 R6, R16, 0x10000, RZ ;  /* 0x0001000010067824 */ /* 0x000fc600078e00ff */
[----:B------:R-:W-:Y:S01]  /*6a00*/  PLOP3.LUT P3, PT, P0, PT, PT, 0x8, 0x80 ;  /* 0x000000000080781c */ /* 0x000fe2000076e170 */
[----:B------:R-:W-:-:S05]  /*6a10*/  FMUL.FTZ R6, R6, R122 ;  /* 0x0000007a06067220 */ /* 0x000fca0000410000 */
[----:B------:R-:W-:-:S07]  /*6a20*/  FSEL R6, R6, RZ, !P0 ;  /* 0x000000ff06067208 */ /* 0x000fce0004000000 */
        /* <DEDUP_REMOVED lines=10> */
.L_x_1656:
[----:B------:R-:W-:Y:S01]  /*6ad0*/  VIADD R0, R0, 0x1 ;  /* 0x0000000100007836 */ /* 0x000fe20000000000 */
[----:B------:R-:W-:Y:S04]  /*6ae0*/  BSSY.RECONVERGENT B1, `(.L_x_1657) ;  /* 0x000000b000017945 */ /* 0x000fe80003800200 */
        /* <DEDUP_REMOVED lines=8> */
[----:B------:R-:W-:-:S05]  /*6b70*/  @P2 IMAD.MOV R8, RZ, RZ, R4 ;  /* 0x000000ffff082224 */ /* 0x000fca00078e0204 */
[----:B------:R-:W-:-:S07]  /*6b80*/  @!P0 MOV R4, R8 ;  /* 0x0000000800048202 */ /* 0x000fce0000000f00 */
.L_x_1658:
[----:B------:R-:W-:Y:S05]  /*6b90*/  BSYNC.RECONVERGENT B1 ;  /* 0x0000000000017941 */ /* 0x000fea0003800200 */
.L_x_1657:
        /* <DEDUP_REMOVED lines=58> */
[----:B------:R-:W-:-:S06]  /*6f40*/  UIADD3 UR4, UPT, UPT, UR10, -0x700cb87f, URZ ;  /* 0x8ff347810a047890 */ /* 0x000fcc000fffe0ff */
[----:B------:R-:W-:Y:S01]  /*6f50*/  LOP3.LUT R54, R8, UR4, R157, 0x96, !PT ;  /* 0x0000000408367c12 */ /* 0x000fe2000f8e969d */
[----:B------:R-:W-:-:S07]  /*6f60*/  HFMA2 R8, -RZ, RZ, 0, 0 ;  /* 0x00000000ff087431 */ /* 0x000fce00000001ff */
.L_x_1655:
[----:B------:R-:W-:Y:S05]  /*6f70*/  BSYNC.RECONVERGENT B0 ;  /* 0x0000000000007941 */ /* 0x000fea0003800200 */
.L_x_1654:
[----:B------:R-:W-:Y:S01]  /*6f80*/  I2FP.F32.U32 R9, R9 ;  /* 0x0000000900097245 */ /* 0x000fe20000201000 */
[----:B------:R-:W-:Y:S01]  /*6f90*/  @P1 IMAD.U32 R96, R56, 0x10000, RZ ;  /* 0x0001000038601824 */ /* 0x000fe200078e00ff */
[----:B------:R-:W-:Y:S01]  /*6fa0*/  ISETP.NE.AND P2, PT, R8, 0x1, PT ;  /* 0x000000010800780c */ /* 0x000fe20003f45270 */
[----:B------:R-:W-:Y:S01]  /*6fb0*/  BSSY.RECONVERGENT B0, `(.L_x_1659) ;  /* 0x0000060000007945 */ /* 0x000fe20003800200 */
[----:B------:R-:W-:Y:S01]  /*6fc0*/  MOV R10, 0x2 ;  /* 0x00000002000a7802 */ /* 0x000fe20000000f00 */
[----:B------:R-:W-:-:S05]  /*6fd0*/  FFMA.FTZ R9, R9, R151, 1.1641532182693481445e-10 ;  /* 0x2f00000009097423 */ /* 0x000fca0000010097 */
[----:B------:R-:W-:Y:S01]  /*6fe0*/  FSETP.GTU.FTZ.AND P0, PT, R9, R121, PT ;  /* 0x000000790900720b */ /* 0x000fe20003f1c000 */
[----:B------:R-:W-:-:S04]  /*6ff0*/  IMAD.U32 R9, R60, 0x10000, RZ ;  /* 0x000100003c097824 */ /* 0x000fc800078e00ff */
[----:B------:R-:W-:-:S05]  /*7000*/  FMUL.FTZ R9, R9, R122 ;  /* 0x0000007a09097220 */ /* 0x000fca0000410000 */
[----:B------:R-:W-:-:S05]  /*7010*/  FSEL R9, R9, RZ, !P0 ;  /* 0x000000ff09097208 */ /* 0x000fca0004000000 */
[----:B------:R-:W-:Y:S01]  /*7020*/  FADD.FTZ R6, R6, R9 ;  /* 0x0000000906067221 */ /* 0x000fe20000010000 */
[----:B------:R-:W-:-:S03]  /*7030*/  IMAD.MOV.U32 R9, RZ, RZ, R156 ;  /* 0x000000ffff097224 */ /* 0x000fc600078e009c */
[--C-:B------:R-:W-:Y:S01]  /*7040*/  @P1 FADD.FTZ R96, R96, R6.reuse ;  /* 0x0000000660601221 */ /* 0x100fe20000010000 */
[----:B------:R-:W-:Y:S01]  /*7050*/  @!P1 IMAD.MOV.U32 R96, RZ, RZ, R6 ;  /* 0x000000ffff609224 */ /* 0x000fe200078e0006 */
[----:B------:R-:W-:-:S04]  /*7060*/  SEL R6, RZ, 0x1, P0 ;  /* 0x00000001ff067807 */ /* 0x000fc80000000000 */
        /* <DEDUP_REMOVED lines=10> */
.L_x_1661:
        /* <DEDUP_REMOVED lines=12> */
.L_x_1663:
[----:B------:R-:W-:Y:S05]  /*71d0*/  BSYNC.RECONVERGENT B1 ;  /* 0x0000000000017941 */ /* 0x000fea0003800200 */
.L_x_1662:
        /* <DEDUP_REMOVED lines=61> */
.L_x_1660:
[----:B------:R-:W-:Y:S05]  /*75b0*/  BSYNC.RECONVERGENT B0 ;  /* 0x0000000000007941 */ /* 0x000fea0003800200 */
.L_x_1659:
[----:B------:R-:W-:Y:S01]  /*75c0*/  I2FP.F32.U32 R8, R9 ;  /* 0x0000000900087245 */ /* 0x000fe20000201000 */
[----:B------:R-:W-:Y:S01]  /*75d0*/  BSSY.RECONVERGENT B0, `(.L_x_1664) ;  /* 0x000005f000007945 */ /* 0x000fe20003800200 */
[----:B------:R-:W-:Y:S01]  /*75e0*/  ISETP.NE.AND P2, PT, R10, 0x1, PT ;  /* 0x000000010a00780c */ /* 0x000fe20003f45270 */
[----:B------:R-:W-:Y:S01]  /*75f0*/  IMAD.MOV.U32 R9, RZ, RZ, R156 ;  /* 0x000000ffff097224 */ /* 0x000fe200078e009c */
[----:B------:R-:W-:Y:S01]  /*7600*/  SHF.L.U32 R7, R7, 0x10, RZ ;  /* 0x0000001007077819 */ /* 0x000fe200000006ff */
[----:B------:R-:W-:Y:S01]  /*7610*/  FFMA.FTZ R8, R8, R151, 1.1641532182693481445e-10 ;  /* 0x2f00000008087423 */ /* 0x000fe20000010097 */
[----:B------:R-:W-:-:S03]  /*7620*/  LOP3.LUT R5, R5, 0xfffffffd, RZ, 0xc0, !PT ;  /* 0xfffffffd05057812 */ /* 0x000fc600078ec0ff */
[----:B------:R-:W-:Y:S01]  /*7630*/  FMUL.FTZ R7, R7, R122 ;  /* 0x0000007a07077220 */ /* 0x000fe20000410000 */
[----:B------:R-:W-:Y:S01]  /*7640*/  FSETP.GTU.FTZ.AND P0, PT, R8, R121, PT ;  /* 0x000000790800720b */ /* 0x000fe20003f1c000 */
[----:B------:R-:W-:-:S03]  /*7650*/  IMAD.MOV.U32 R8, RZ, RZ, 0x2 ;  /* 0x00000002ff087424 */ /* 0x000fc600078e00ff */
[----:B------:R-:W-:Y:S02]  /*7660*/  PLOP3.LUT P3, PT, P0, PT, PT, 0x8, 0x80 ;  /* 0x000000000080781c */ /* 0x000fe4000076e170 */
[----:B------:R-:W-:-:S11]  /*7670*/  FSEL R7, R7, RZ, !P0 ;  /* 0x000000ff07077208 */ /* 0x000fd60004000000 */
        /* <DEDUP_REMOVED lines=10> */
.L_x_1666:
        /* <DEDUP_REMOVED lines=12> */
.L_x_1668:
[----:B------:R-:W-:Y:S05]  /*77e0*/  BSYNC.RECONVERGENT B1 ;  /* 0x0000000000017941 */ /* 0x000fea0003800200 */
.L_x_1667:
        /* <DEDUP_REMOVED lines=61> */
.L_x_1665:
[----:B------:R-:W-:Y:S05]  /*7bc0*/  BSYNC.RECONVERGENT B0 ;  /* 0x0000000000007941 */ /* 0x000fea0003800200 */
.L_x_1664:
[----:B------:R-:W-:Y:S01]  /*7bd0*/  I2FP.F32.U32 R9, R9 ;  /* 0x0000000900097245 */ /* 0x000fe20000201000 */
[----:B------:R-:W-:Y:S01]  /*7be0*/  BSSY.RECONVERGENT B0, `(.L_x_1669) ;  /* 0x0000064000007945 */ /* 0x000fe20003800200 */
[----:B------:R-:W-:Y:S02]  /*7bf0*/  ISETP.NE.AND P2, PT, R8, 0x1, PT ;  /* 0x000000010800780c */ /* 0x000fe40003f45270 */
[----:B------:R-:W-:Y:S01]  /*7c00*/  MOV R12, 0x2 ;  /* 0x00000002000c7802 */ /* 0x000fe20000000f00 */
[----:B------:R-:W-:-:S05]  /*7c10*/  FFMA.FTZ R9, R9, R151, 1.1641532182693481445e-10 ;  /* 0x2f00000009097423 */ /* 0x000fca0000010097 */
[----:B------:R-:W-:Y:S02]  /*7c20*/  FSETP.GTU.FTZ.AND P0, PT, R9, R121, PT ;  /* 0x000000790900720b */ /* 0x000fe40003f1c000 */
[----:B------:R-:W-:-:S05]  /*7c30*/  PRMT R9, R60, 0x7632, R9 ;  /* 0x000076323c097816 */ /* 0x000fca0000000009 */
[----:B------:R-:W-:-:S04]  /*7c40*/  IMAD.U32 R9, R9, 0x10000, RZ ;  /* 0x0001000009097824 */ /* 0x000fc800078e00ff */
[----:B------:R-:W-:-:S05]  /*7c50*/  FMUL.FTZ R9, R9, R122 ;  /* 0x0000007a09097220 */ /* 0x000fca0000410000 */
[----:B------:R-:W-:-:S05]  /*7c60*/  FSEL R9, R9, RZ, !P0 ;  /* 0x000000ff09097208 */ /* 0x000fca0004000000 */
[--C-:B------:R-:W-:Y:S01]  /*7c70*/  FADD.FTZ R7, R7, R9.reuse ;  /* 0x0000000907077221 */ /* 0x100fe20000010000 */
[----:B------:R-:W-:-:S05]  /*7c80*/  @P1 PRMT R9, R56, 0x7632, R9 ;  /* 0x0000763238091816 */ /* 0x000fca0000000009 */
[----:B------:R-:W-:-:S04]  /*7c90*/  @P1 IMAD.U32 R9, R9, 0x10000, RZ ;  /* 0x0001000009091824 */ /* 0x000fc800078e00ff */
[----:B------:R-:W-:Y:S01]  /*7ca0*/  @P1 FADD.FTZ R97, R7, R9 ;  /* 0x0000000907611221 */ /* 0x000fe20000010000 */
[----:B------:R-:W-:Y:S01]  /*7cb0*/  @!P1 IMAD.MOV.U32 R97, RZ, RZ, R7 ;  /* 0x000000ffff619224 */ /* 0x000fe200078e0007 */
[----:B------:R-:W-:Y:S01]  /*7cc0*/  SEL R7, RZ, 0x1, P0 ;  /* 0x00000001ff077807 */ /* 0x000fe20000000000 */
[----:B------:R-:W-:-:S03]  /*7cd0*/  IMAD.MOV.U32 R9, RZ, RZ, R156 ;  /* 0x000000ffff097224 */ /* 0x000fc600078e009c */
        /* <DEDUP_REMOVED lines=10> */
.L_x_1671:
        /* <DEDUP_REMOVED lines=12> */
.L_x_1673:
[----:B------:R-:W-:Y:S05]  /*7e40*/  BSYNC.RECONVERGENT B1 ;  /* 0x0000000000017941 */ /* 0x000fea0003800200 */
.L_x_1672:
        /* <DEDUP_REMOVED lines=61> */
.L_x_1670:
[----:B------:R-:W-:Y:S05]  /*8220*/  BSYNC.RECONVERGENT B0 ;  /* 0x0000000000007941 */ /* 0x000fea0003800200 */
.L_x_1669:
[----:B------:R-:W-:Y:S01]  /*8230*/  I2FP.F32.U32 R8, R9 ;  /* 0x0000000900087245 */ /* 0x000fe20000201000 */
[----:B------:R-:W-:Y:S01]  /*8240*/  BSSY.RECONVERGENT B0, `(.L_x_1674) ;  /* 0x000005e000007945 */ /* 0x000fe20003800200 */
[----:B------:R-:W-:Y:S01]  /*8250*/  ISETP.NE.AND P3, PT, R12, 0x1, PT ;  /* 0x000000010c00780c */ /* 0x000fe20003f65270 */
[----:B------:R-:W-:Y:S01]  /*8260*/  IMAD.MOV.U32 R10, RZ, RZ, 0x2 ;  /* 0x00000002ff0a7424 */ /* 0x000fe200078e00ff */
[----:B------:R-:W-:Y:S01]  /*8270*/  PRMT R9, R17, 0x7632, R9 ;  /* 0x0000763211097816 */ /* 0x000fe20000000009 */
[----:B------:R-:W-:Y:S01]  /*8280*/  FFMA.FTZ R8, R8, R151, 1.1641532182693481445e-10 ;  /* 0x2f00000008087423 */ /* 0x000fe20000010097 */
[----:B------:R-:W-:-:S04]  /*8290*/  IMAD.MOV.U32 R11, RZ, RZ, R156 ;  /* 0x000000ffff0b7224 */ /* 0x000fc800078e009c */
[----:B------:R-:W-:Y:S02]  /*82a0*/  FSETP.GTU.FTZ.AND P2, PT, R8, R121, PT ;  /* 0x000000790800720b */ /* 0x000fe40003f5c000 */
[----:B------:R-:W-:Y:S02]  /*82b0*/  SHF.L.U32 R8, R17, 0x10, RZ ;  /* 0x0000001011087819 */ /* 0x000fe400000006ff */
[----:B------:R-:W-:-:S03]  /*82c0*/  PLOP3.LUT P0, PT, P2, PT, PT, 0x8, 0x80 ;  /* 0x000000000080781c */ /* 0x000fc6000170e170 */
[----:B------:R-:W-:-:S05]  /*82d0*/  FMUL.FTZ R8, R8, R122 ;  /* 0x0000007a08087220 */ /* 0x000fca0000410000 */
[----:B------:R-:W-:Y:S01]  /*82e0*/  FSEL R8, R8, RZ, !P2 ;  /* 0x000000ff08087208 */ /* 0x000fe20005000000 */
        /* <DEDUP_REMOVED lines=9> */
.L_x_1676:
        /* <DEDUP_REMOVED lines=12> */
.L_x_1678:
[----:B------:R-:W-:Y:S05]  /*8440*/  BSYNC.RECONVERGENT B1 ;  /* 0x0000000000017941 */ /* 0x000fea0003800200 */
.L_x_1677:
        /* <DEDUP_REMOVED lines=61> */
.L_x_1675:
[----:B------:R-:W-:Y:S05]  /*8820*/  BSYNC.RECONVERGENT B0 ;  /* 0x0000000000007941 */ /* 0x000fea0003800200 */
.L_x_1674:
        /* <DEDUP_REMOVED lines=25> */
.L_x_1681:
        /* <DEDUP_REMOVED lines=12> */
.L_x_1683:
[----:B------:R-:W-:Y:S05]  /*8a80*/  BSYNC.RECONVERGENT B1 ;  /* 0x0000000000017941 */ /* 0x000fea0003800200 */
.L_x_1682:
        /* <DEDUP_REMOVED lines=61> */
.L_x_1680:
[----:B------:R-:W-:Y:S05]  /*8e60*/  BSYNC.RECONVERGENT B0 ;  /* 0x0000000000007941 */ /* 0x000fea0003800200 */
.L_x_1679:
[----:B------:R-:W-:Y:S01]  /*8e70*/  ISETP.NE.AND P4, PT, R12, 0x1, PT ;  /* 0x000000010c00780c */ /* 0x000fe20003f85270 */
[----:B------:R-:W-:Y:S01]  /*8e80*/  BSSY.RECONVERGENT B0, `(.L_x_1684) ;  /* 0x000005d000007945 */ /* 0x000fe20003800200 */
[----:B------:R-:W-:Y:S01]  /*8e90*/  I2FP.F32.U32 R10, R11 ;  /* 0x0000000b000a7245 */ /* 0x000fe20000201000 */
[----:B------:R-:W-:Y:S01]  /*8ea0*/  IMAD.MOV.U32 R11, RZ, RZ, R156 ;  /* 0x000000ffff0b7224 */ /* 0x000fe200078e009c */
[----:B------:R-:W-:-:S03]  /*8eb0*/  SHF.L.U32 R9, R9, 0x10, RZ ;  /* 0x0000001009097819 */ /* 0x000fc600000006ff */
[----:B------:R-:W-:Y:S02]  /*8ec0*/  FFMA.FTZ R10, R10, R151, 1.1641532182693481445e-10 ;  /* 0x2f0000000a0a7423 */ /* 0x000fe40000010097 */
[----:B------:R-:W-:-:S03]  /*8ed0*/  FMUL.FTZ R9, R9, R122 ;  /* 0x0000007a09097220 */ /* 0x000fc60000410000 */
[----:B------:R-:W-:Y:S01]  /*8ee0*/  FSETP.GTU.FTZ.AND P3, PT, R10, R121, PT ;  /* 0x000000790a00720b */ /* 0x000fe20003f7c000 */
[----:B------:R-:W-:-:S03]  /*8ef0*/  IMAD.MOV.U32 R10, RZ, RZ, 0x2 ;  /* 0x00000002ff0a7424 */ /* 0x000fc600078e00ff */
[----:B------:R-:W-:Y:S02]  /*8f00*/  PLOP3.LUT P2, PT, P3, PT, PT, 0x8, 0x80 ;  /* 0x000000000080781c */ /* 0x000fe40001f4e170 */
[----:B------:R-:W-:Y:S01]  /*8f10*/  FSEL R9, R9, RZ, !P3 ;  /* 0x000000ff09097208 */ /* 0x000fe20005800000 */
[----:B------:R-:W-:Y:S10]  /*8f20*/  @!P4 BRA `(.L_x_1685) ;  /* 0x000000040048c947 */ /* 0x000ff40003800000 */
        /* <DEDUP_REMOVED lines=8> */
.L_x_1686:
        /* <DEDUP_REMOVED lines=12> */
.L_x_1688:
[----:B------:R-:W-:Y:S05]  /*9070*/  BSYNC.RECONVERGENT B1 ;  /* 0x0000000000017941 */ /* 0x000fea0003800200 */
.L_x_1687:
        /* <DEDUP_REMOVED lines=61> */
.L_x_1685:
[----:B------:R-:W-:Y:S05]  /*9450*/  BSYNC.RECONVERGENT B0 ;  /* 0x0000000000007941 */ /* 0x000fea0003800200 */
.L_x_1684:
        /* <DEDUP_REMOVED lines=27> */
.L_x_1691:
        /* <DEDUP_REMOVED lines=12> */
.L_x_1693:
[----:B------:R-:W-:Y:S05]  /*96d0*/  BSYNC.RECONVERGENT B1 ;  /* 0x0000000000017941 */ /* 0x000fea0003800200 */
.L_x_1692:
[----:B------:R-:W-:Y:S01]  /*96e0*/  IMAD.WIDE.U32 R24, R0, -0x2daee0ad, RZ ;  /* 0xd2511f5300187825 */ /* 0x000fe200078e00ff */
[----:B------:R-:W-:-:S03]  /*96f0*/  UIADD3 UR4, UPT, UPT, UR10, -0x61c88647, URZ ;  /* 0x9e3779b90a047890 */ /* 0x000fc6000fffe0ff */
[----:B------:R-:W-:Y:S01]  /*9700*/  IMAD.WIDE.U32 R10, R2, -0x326172a9, RZ ;  /* 0xcd9e8d57020a7825 */ /* 0x000fe200078e00ff */
[----:B------:R-:W-:-:S03]  /*9710*/  LOP3.LUT R12, R4, UR11, R25, 0x96, !PT ;  /* 0x0000000b040c7c12 */ /* 0x000fc6000f8e9619 */
[----:B------:R-:W-:Y:S01]  /*9720*/  IMAD.MOV.U32 R23, RZ, RZ, RZ ;  /* 0x000000ffff177224 */ /* 0x000fe200078e00ff */
        /* <DEDUP_REMOVED lines=55> */
[----:B------:R-:W-:-:S07]  /*9aa0*/  LOP3.LUT R54, R10, UR4, R157, 0x96, !PT ;  /* 0x000000040a367c12 */ /* 0x000fce000f8e969d */
.L_x_1690:
[----:B------:R-:W-:Y:S05]  /*9ab0*/  BSYNC.RECONVERGENT B0 ;  /* 0x0000000000007941 */ /* 0x000fea0003800200 */
.L_x_1689:
[----:B------:R-:W-:Y:S01]  /*9ac0*/  I2FP.F32.U32 R10, R11 ;  /* 0x0000000b000a7245 */ /* 0x000fe20000201000 */
[----:B------:R-:W-:Y:S01]  /*9ad0*/  BSSY.RECONVERGENT B0, `(.L_x_1694) ;  /* 0x0000060000007945 */ /* 0x000fe20003800200 */
[----:B------:R-:W-:Y:S01]  /*9ae0*/  ISETP.NE.AND P3, PT, R23, 0x1, PT ;  /* 0x000000011700780c */ /* 0x000fe20003f65270 */
[----:B------:R-:W-:Y:S01]  /*9af0*/  IMAD.MOV.U32 R12, RZ, RZ, 0x2 ;  /* 0x00000002ff0c7424 */ /* 0x000fe200078e00ff */
[----:B------:R-:W-:Y:S01]  /*9b00*/  LOP3.LUT R5, R5, 0xfffffffb, RZ, 0xc0, !PT ;  /* 0xfffffffb05057812 */ /* 0x000fe200078ec0ff */
[----:B------:R-:W-:Y:S01]  /*9b10*/  FFMA.FTZ R10, R10, R151, 1.1641532182693481445e-10 ;  /* 0x2f0000000a0a7423 */ /* 0x000fe20000010097 */
[----:B------:R-:W-:Y:S01]  /*9b20*/  PRMT R11, R18, 0x7632, R11 ;  /* 0x00007632120b7816 */ /* 0x000fe2000000000b */
[----:B------:R-:W-:-:S03]  /*9b30*/  IMAD.MOV.U32 R13, RZ, RZ, R156 ;  /* 0x000000ffff0d7224 */ /* 0x000fc600078e009c */
[----:B------:R-:W-:Y:S02]  /*9b40*/  FSETP.GTU.FTZ.AND P4, PT, R10, R121, PT ;  /* 0x000000790a00720b */ /* 0x000fe40003f9c000 */
[----:B------:R-:W-:-:S05]  /*9b50*/  SHF.L.U32 R10, R18, 0x10, RZ ;  /* 0x00000010120a7819 */ /* 0x000fca00000006ff */
[----:B------:R-:W-:-:S05]  /*9b60*/  FMUL.FTZ R10, R10, R122 ;  /* 0x0000007a0a0a7220 */ /* 0x000fca0000410000 */
        /* <DEDUP_REMOVED lines=12> */
.L_x_1696:
        /* <DEDUP_REMOVED lines=12> */
.L_x_1698:
[----:B------:R-:W-:Y:S05]  /*9cf0*/  BSYNC.RECONVERGENT B1 ;  /* 0x0000000000017941 */ /* 0x000fea0003800200 */
.L_x_1697:
        /* <DEDUP_REMOVED lines=61> */
.L_x_1695:
[----:B------:R-:W-:Y:S05]  /*a0d0*/  BSYNC.RECONVERGENT B0 ;  /* 0x0000000000007941 */ /* 0x000fea0003800200 */
.L_x_1694:
[----:B------:R-:W-:Y:S01]  /*a0e0*/  I2FP.F32.U32 R13, R13 ;  /* 0x0000000d000d7245 */ /* 0x000fe20000201000 */
[----:B------:R-:W-:Y:S01]  /*a0f0*/  @P1 IMAD.U32 R117, R58, 0x10000, RZ ;  /* 0x000100003a751824 */ /* 0x000fe200078e00ff */
[----:B------:R-:W-:Y:S01]  /*a100*/  BSSY.RECONVERGENT B0, `(.L_x_1699) ;  /* 0x0000061000007945 */ /* 0x000fe20003800200 */
[----:B------:R-:W-:Y:S02]  /*a110*/  MOV R23, 0x2 ;  /* 0x0000000200177802 */ /* 0x000fe40000000f00 */
        /* <DEDUP_REMOVED lines=9> */
[----:B------:R-:W-:Y:S02]  /*a1b0*/  SEL R10, RZ, 0x1, P3 ;  /* 0x00000001ff0a7807 */ /* 0x000fe40001800000 */
[----:B------:R-:W-:Y:S02]  /*a1c0*/  ISETP.NE.AND P3, PT, R12, 0x1, PT ;  /* 0x000000010c00780c */ /* 0x000fe40003f65270 */
[----:B------:R-:W-:-:S11]  /*a1d0*/  F2FP.BF16.F32.PACK_AB R18, RZ, R117 ;  /* 0x00000075ff12723e */ /* 0x000fd600000010ff */
        /* <DEDUP_REMOVED lines=9> */
.L_x_1701:
        /* <DEDUP_REMOVED lines=12> */
.L_x_1703:
[----:B------:R-:W-:Y:S05]  /*a330*/  BSYNC.RECONVERGENT B1 ;  /* 0x0000000000017941 */ /* 0x000fea0003800200 */
.L_x_1702:
        /* <DEDUP_REMOVED lines=61> */
.L_x_1700:
[----:B------:R-:W-:Y:S05]  /*a710*/  BSYNC.RECONVERGENT B0 ;  /* 0x0000000000007941 */ /* 0x000fea0003800200 */
.L_x_1699:
[----:B------:R-:W-:Y:S01]  /*a720*/  I2FP.F32.U32 R12, R13 ;  /* 0x0000000d000c7245 */ /* 0x000fe20000201000 */
[----:B------:R-:W-:Y:S01]  /*a730*/  BSSY.RECONVERGENT B0, `(.L_x_1704) ;  /* 0x000005d000007945 */ /* 0x000fe20003800200 */
[----:B------:R-:W-:Y:S01]  /*a740*/  ISETP.NE.AND P4, PT, R23, 0x1, PT ;  /* 0x000000011700780c */ /* 0x000fe20003f85270 */
[----:B------:R-:W-:Y:S01]  /*a750*/  IMAD.MOV.U32 R13, RZ, RZ, R156 ;  /* 0x000000ffff0d7224 */ /* 0x000fe200078e009c */
[----:B------:R-:W-:Y:S01]  /*a760*/  SHF.L.U32 R11, R11, 0x10, RZ ;  /* 0x000000100b0b7819 */ /* 0x000fe200000006ff */
[----:B------:R-:W-:-:S04]  /*a770*/  FFMA.FTZ R12, R12, R151, 1.1641532182693481445e-10 ;  /* 0x2f0000000c0c7423 */ /* 0x000fc80000010097 */
        /* <DEDUP_REMOVED lines=14> */
.L_x_1706:
        /* <DEDUP_REMOVED lines=12> */
.L_x_1708:
[----:B------:R-:W-:Y:S05]  /*a920*/  BSYNC.RECONVERGENT B1 ;  /* 0x0000000000017941 */ /* 0x000fea0003800200 */
.L_x_1707:
        /* <DEDUP_REMOVED lines=61> */
.L_x_1705:
[----:B------:R-:W-:Y:S05]  /*ad00*/  BSYNC.RECONVERGENT B0 ;  /* 0x0000000000007941 */ /* 0x000fea0003800200 */
.L_x_1704:
[----:B------:R-:W-:Y:S01]  /*ad10*/  I2FP.F32.U32 R13, R13 ;  /* 0x0000000d000d7245 */ /* 0x000fe20000201000 */
[----:B------:R-:W-:Y:S01]  /*ad20*/  BSSY.RECONVERGENT B0, `(.L_x_1709) ;  /* 0x0000064000007945 */ /* 0x000fe20003800200 */
[----:B------:R-:W-:-:S03]  /*ad30*/  MOV R25, 0x2 ;  /* 0x0000000200197802 */ /* 0x000fc60000000f00 */
        /* <DEDUP_REMOVED lines=12> */
[----:B------:R-:W-:Y:S01]  /*ae00*/  IMAD.MOV.U32 R13, RZ, RZ, R156 ;  /* 0x000000ffff0d7224 */ /* 0x000fe200078e009c */
        /* <DEDUP_REMOVED lines=11> */
.L_x_1711:
        /* <DEDUP_REMOVED lines=12> */
.L_x_1713:
[----:B------:R-:W-:Y:S05]  /*af80*/  BSYNC.RECONVERGENT B1 ;  /* 0x0000000000017941 */ /* 0x000fea0003800200 */
.L_x_1712:
        /* <DEDUP_REMOVED lines=61> */
.L_x_1710:
[----:B------:R-:W-:Y:S05]  /*b360*/  BSYNC.RECONVERGENT B0 ;  /* 0x0000000000007941 */ /* 0x000fea0003800200 */
.L_x_1709:
[----:B------:R-:W-:Y:S01]  /*b370*/  I2FP.F32.U32 R12, R13 ;  /* 0x0000000d000c7245 */ /* 0x000fe20000201000 */
[----:B------:R-:W-:Y:S01]  /*b380*/  BSSY.RECONVERGENT B0, `(.L_x_1714) ;  /* 0x000005e000007945 */ /* 0x000fe20003800200 */
[----:B------:R-:W-:Y:S01]  /*b390*/  ISETP.NE.AND P5, PT, R25, 0x1, PT ;  /* 0x000000011900780c */ /* 0x000fe20003fa5270 */
[----:B------:R-:W-:Y:S01]  /*b3a0*/  IMAD.MOV.U32 R24, RZ, RZ, 0x2 ;  /* 0x00000002ff187424 */ /* 0x000fe200078e00ff */
[----:B------:R-:W-:Y:S01]  /*b3b0*/  PRMT R13, R19, 0x7632, R13 ;  /* 0x00007632130d7816 */ /* 0x000fe2000000000d */
[----:B------:R-:W-:-:S05]  /*b3c0*/  FFMA.FTZ R12, R12, R151, 1.1641532182693481445e-10 ;  /* 0x2f0000000c0c7423 */ /* 0x000fca0000010097 */
[----:B------:R-:W-:Y:S02]  /*b3d0*/  FSETP.GTU.FTZ.AND P4, PT, R12, R121, PT ;  /* 0x000000790c00720b */ /* 0x000fe40003f9c000 */
[----:B------:R-:W-:Y:S01]  /*b3e0*/  SHF.L.U32 R12, R19, 0x10, RZ ;  /* 0x00000010130c7819 */ /* 0x000fe200000006ff */
[----:B------:R-:W-:-:S04]  /*b3f0*/  IMAD.MOV.U32 R19, RZ, RZ, R156 ;  /* 0x000000ffff137224 */ /* 0x000fc800078e009c */
[----:B------:R-:W-:-:S05]  /*b400*/  FMUL.FTZ R12, R12, R122 ;  /* 0x0000007a0c0c7220 */ /* 0x000fca0000410000 */
        /* <DEDUP_REMOVED lines=11> */
.L_x_1716:
        /* <DEDUP_REMOVED lines=12> */
.L_x_1718:
[----:B------:R-:W-:Y:S05]  /*b580*/  BSYNC.RECONVERGENT B1 ;  /* 0x0000000000017941 */ /* 0x000fea0003800200 */
.L_x_1717:
        /* <DEDUP_REMOVED lines=58> */
[----:B------:R-:W-:-:S06]  /*b930*/  UIADD3 UR4, UPT, UPT, UR10, -0x700cb87f, URZ ;  /* 0x8ff347810a047890 */ /* 0x000fcc000fffe0ff */
[----:B------:R-:W-:Y:S01]  /*b940*/  LOP3.LUT R54, R24, UR4, R157, 0x96, !PT ;  /* 0x0000000418367c12 */ /* 0x000fe2000f8e969d */
[----:B------:R-:W-:-:S07]  /*b950*/  HFMA2 R24, -RZ, RZ, 0, 0 ;  /* 0x00000000ff187431 */ /* 0x000fce00000001ff */
.L_x_1715:
[----:B------:R-:W-:Y:S05]  /*b960*/  BSYNC.RECONVERGENT B0 ;  /* 0x0000000000007941 */ /* 0x000fea0003800200 */
.L_x_1714:
[----:B------:R-:W-:Y:S01]  /*b970*/  I2FP.F32.U32 R19, R19 ;  /* 0x0000001300137245 */ /* 0x000fe20000201000 */
[----:B------:R-:W-:Y:S01]  /*b980*/  IMAD.U32 R25, R63, 0x10000, RZ ;  /* 0x000100003f197824 */ /* 0x000fe200078e00ff */
[----:B------:R-:W-:Y:S01]  /*b990*/  BSSY.RECONVERGENT B0, `(.L_x_1719) ;  /* 0x0000062000007945 */ /* 0x000fe20003800200 */
[----:B------:R-:W-:Y:S01]  /*b9a0*/  @P1 IMAD.U32 R119, R59, 0x10000, RZ ;  /* 0x000100003b771824 */ /* 0x000fe200078e00ff */
[----:B------:R-:W-:Y:S01]  /*b9b0*/  MOV R26, 0x2 ;  /* 0x00000002001a7802 */ /* 0x000fe20000000f00 */
[----:B------:R-:W-:Y:S01]  /*b9c0*/  FFMA.FTZ R19, R19, R151, 1.1641532182693481445e-10 ;  /* 0x2f00000013137423 */ /* 0x000fe20000010097 */
[----:B------:R-:W-:-:S04]  /*b9d0*/  FMUL.FTZ R25, R25, R122 ;  /* 0x0000007a19197220 */ /* 0x000fc80000410000 */
[----:B------:R-:W-:-:S04]  /*b9e0*/  FSETP.GTU.FTZ.AND P5, PT, R19, R121, PT ;  /* 0x000000791300720b */ /* 0x000fc80003fbc000 */
[----:B------:R-:W-:Y:S02]  /*b9f0*/  FSEL R25, R25, RZ, !P5 ;  /* 0x000000ff19197208 */ /* 0x000fe40006800000 */
[----:B------:R-:W-:Y:S02]  /*ba00*/  SEL R19, RZ, 0x1, P5 ;  /* 0x00000001ff137807 */ /* 0x000fe40002800000 */
[----:B------:R-:W-:Y:S01]  /*ba10*/  ISETP.NE.AND P5, PT, R24, 0x1, PT ;  /* 0x000000011800780c */ /* 0x000fe20003fa5270 */
[----:B------:R-:W-:Y:S01]  /*ba20*/  FADD.FTZ R12, R12, R25 ;  /* 0x000000190c0c7221 */ /* 0x000fe20000010000 */
[----:B------:R-:W-:-:S03]  /*ba30*/  IMAD.MOV.U32 R25, RZ, RZ, R156 ;  /* 0x000000ffff197224 */ /* 0x000fc600078e009c */
[--C-:B------:R-:W-:Y:S01]  /*ba40*/  @P1 FADD.FTZ R119, R119, R12.reuse ;  /* 0x0000000c77771221 */ /* 0x100fe20000010000 */
[--C-:B------:R-:W-:Y:S01]  /*ba50*/  @!P1 IMAD.MOV.U32 R119, RZ, RZ, R12.reuse ;  /* 0x000000ffff779224 */ /* 0x100fe200078e000c */
[----:B------:R-:W-:-:S04]  /*ba60*/  PRMT R12, R19, 0x7610, R12 ;  /* 0x00007610130c7816 */ /* 0x000fc8000000000c */
        /* <DEDUP_REMOVED lines=10> */
.L_x_1721:
        /* <DEDUP_REMOVED lines=12> */
.L_x_1723:
[----:B------:R-:W-:Y:S05]  /*bbd0*/  BSYNC.RECONVERGENT B1 ;  /* 0x0000000000017941 */ /* 0x000fea0003800200 */
.L_x_1722:
        /* <DEDUP_REMOVED lines=61> */
.L_x_1720:
[----:B------:R-:W-:Y:S05]  /*bfb0*/  BSYNC.RECONVERGENT B0 ;  /* 0x0000000000007941 */ /* 0x000fea0003800200 */
.L_x_1719:
        /* <DEDUP_REMOVED lines=20> */
.L_x_1726:
[----:B------:R-:W-:Y:S01]  /*c100*/  VIADD R0, R0, 0x1 ;  /* 0x0000000100007836 */ /* 0x000fe20000000000 */
[----:B------:R-:W-:Y:S04]  /*c110*/  BSSY.RECONVERGENT B1, `(.L_x_1727) ;  /* 0x000000e000017945 */ /* 0x000fe80003800200 */
        /* <DEDUP_REMOVED lines=10> */
[----:B------:R-:W-:Y:S01]  /*c1c0*/  @P0 IMAD.MOV R24, RZ, RZ, R4 ;  /* 0x000000ffff180224 */ /* 0x000fe200078e0204 */
[----:B------:R-:W-:-:S04]  /*c1d0*/  LOP3.LUT P0, RZ, R5, 0x20, RZ, 0xc0, !PT ;  /* 0x0000002005ff7812 */ /* 0x000fc8000780c0ff */
[----:B------:R-:W-:-:S09]  /*c1e0*/  @!P6 MOV R4, R24 ;  /* 0x000000180004e202 */ /* 0x000fd20000000f00 */
.L_x_1728:
[----:B------:R-:W-:Y:S05]  /*c1f0*/  BSYNC.RECONVERGENT B1 ;  /* 0x0000000000017941 */ /* 0x000fea0003800200 */
.L_x_1727:
        /* <DEDUP_REMOVED lines=61> */
.L_x_1725:
[----:B------:R-:W-:Y:S05]  /*c5d0*/  BSYNC.RECONVERGENT B0 ;  /* 0x0000000000007941 */ /* 0x000fea0003800200 */
.L_x_1724:
[----:B------:R-:W-:Y:S02]  /*c5e0*/  I2FP.F32.U32 R25, R25 ;  /* 0x0000001900197245 */ /* 0x000fe40000201000 */
[----:B------:R-:W-:Y:S02]  /*c5f0*/  PRMT R18, R18, 0x5410, R23 ;  /* 0x0000541012127816 */ /* 0x000fe40000000017 */
[----:B------:R-:W-:Y:S01]  /*c600*/  PRMT R17, R17, 0x5410, R22 ;  /* 0x0000541011117816 */ /* 0x000fe20000000016 */
[----:B------:R-:W-:Y:S01]  /*c610*/  FFMA.FTZ R25, R25, R151, 1.1641532182693481445e-10 ;  /* 0x2f00000019197423 */ /* 0x000fe20000010097 */
[----:B------:R-:W-:-:S04]  /*c620*/  PRMT R16, R16, 0x5410, R21 ;  /* 0x0000541010107816 */ /* 0x000fc80000000015 */
        /* <DEDUP_REMOVED lines=10> */
[----:B------:R-:W-:-:S04]  /*c6d0*/  SEL R13, RZ, 0x1, P6 ;  /* 0x00000001ff0d7807 */ /* 0x000fc80003000000 */
[----:B------:R-:W-:-:S04]  /*c6e0*/  F2FP.BF16.F32.PACK_AB R25, RZ, R120 ;  /* 0x00000078ff19723e */ /* 0x000fc800000010ff */
[----:B------:R-:W-:-:S07]  /*c6f0*/  PRMT R19, R19, 0x5410, R25 ;  /* 0x0000541013137816 */ /* 0x000fce0000000019 */
.L_x_1648:
[----:B------:R-:W0:Y:S01]  /*c700*/  LDC.64 R170, c[0x0][0x3a8] ;  /* 0x0000ea00ffaa7b82 */ /* 0x000e220000000a00 */
[----:B------:R-:W-:Y:S02]  /*c710*/  SEL R25, RZ, 0x10000, !P4 ;  /* 0x00010000ff197807 */ /* 0x000fe40006000000 */
[C---:B------:R-:W-:Y:S02]  /*c720*/  LOP3.LUT P4, RZ, R5.reuse, 0x2, RZ, 0xc0, !PT ;  /* 0x0000000205ff7812 */ /* 0x040fe4000788c0ff */
[----:B------:R-:W-:Y:S02]  /*c730*/  SEL R26, RZ, 0x100, !P3 ;  /* 0x00000100ff1a7807 */ /* 0x000fe40005800000 */
[----:B------:R-:W-:Y:S01]  /*c740*/  ISETP.NE.U32.AND P3, PT, R14, RZ, PT ;  /* 0x000000ff0e00720c */ /* 0x000fe20003f65070 */
[----:B------:R-:W1:Y:S01]  /*c750*/  LDC.64 R168, c[0x0][0x3b0] ;  /* 0x0000ec00ffa87b82 */ /* 0x000e620000000a00 */
[----:B------:R-:W-:Y:S02]  /*c760*/  SEL R14, RZ, 0x1000000, !P2 ;  /* 0x01000000ff0e7807 */ /* 0x000fe40005000000 */
[----:B------:R-:W-:-:S02]  /*c770*/  LOP3.LUT P6, RZ, R5, 0x8, RZ, 0xc0, !PT ;  /* 0x0000000805ff7812 */ /* 0x000fc400078cc0ff */
[----:B------:R-:W-:Y:S02]  /*c780*/  SEL R21, RZ, 0x1000000, !P5 ;  /* 0x01000000ff157807 */ /* 0x000fe40006800000 */
[----:B------:R-:W-:Y:S02]  /*c790*/  LOP3.LUT P5, RZ, R5, 0x4, RZ, 0xc0, !PT ;  /* 0x0000000405ff7812 */ /* 0x000fe400078ac0ff */
[----:B------:R-:W-:Y:S01]  /*c7a0*/  LOP3.LUT R21, R26, R21, R25, 0xfe, !PT ;  /* 0x000000151a157212 */ /* 0x000fe200078efe19 */
[----:B0-----:R-:W-:-:S05]  /*c7b0*/  IMAD.WIDE.U32 R22, R55, 0x10, R170 ;  /* 0x0000001037167825 */ /* 0x001fca00078e00aa */
[----:B------:R0:W-:Y:S02]  /*c7c0*/  STG.E.128 desc[UR8][R22.64], R16 ;  /* 0x0000001016007986 */ /* 0x0001e4000c101d08 */
[----:B0-----:R-:W-:Y:S02]  /*c7d0*/  SEL R16, RZ, 0x10000, !P0 ;  /* 0x00010000ff107807 */ /* 0x001fe40004000000 */
[----:B------:R-:W-:Y:S02]  /*c7e0*/  SEL R17, RZ, 0x100, !P4 ;  /* 0x00000100ff117807 */ /* 0x000fe40006000000 */
[----:B------:R-:W-:Y:S02]  /*c7f0*/  ISETP.NE.AND.EX P0, PT, R15, RZ, PT, P3 ;  /* 0x000000ff0f00720c */ /* 0x000fe40003f05330 */
[----:B------:R-:W-:Y:S02]  /*c800*/  LOP3.LUT R14, R17, R14, R16, 0xfe, !PT ;  /* 0x0000000e110e7212 */ /* 0x000fe400078efe10 */
[----:B------:R-:W-:-:S02]  /*c810*/  SEL R16, RZ, 0x1, !P6 ;  /* 0x00000001ff107807 */ /* 0x000fc40007000000 */
[----:B------:R-:W-:Y:S02]  /*c820*/  SEL R15, RZ, 0x1, !P5 ;  /* 0x00000001ff0f7807 */ /* 0x000fe40006800000 */
[----:B------:R-:W-:Y:S01]  /*c830*/  LOP3.LUT R14, R14, R16, RZ, 0xfc, !PT ;  /* 0x000000100e0e7212 */ /* 0x000fe200078efcff */
[----:B-1----:R-:W-:Y:S01]  /*c840*/  IMAD.WIDE.U32 R16, R55, 0x8, R168 ;  /* 0x0000000837107825 */ /* 0x002fe200078e00a8 */
[----:B------:R-:W-:-:S05]  /*c850*/  LOP3.LUT R15, R21, R15, RZ, 0xfc, !PT ;  /* 0x0000000f150f7212 */ /* 0x000fca00078efcff */
[----:B------:R0:W-:Y:S01]  /*c860*/  STG.E.64 desc[UR8][R16.64], R14 ;  /* 0x0000000e10007986 */ /* 0x0001e2000c101b08 */
[----:B------:R-:W-:Y:S05]  /*c870*/  @!P0 BRA `(.L_x_1729) ;  /* 0x0000000000508947 */ /* 0x000fea0003800000 */
[----:B0-----:R-:W-:Y:S02]  /*c880*/  SHF.L.U32 R14, R12, 0x10, RZ ;  /* 0x000000100c0e7819 */ /* 0x001fe400000006ff */
[----:B------:R-:W-:Y:S02]  /*c890*/  LOP3.LUT R15, R13, 0xffff, RZ, 0xc0, !PT ;  /* 0x0000ffff0d0f7812 */ /* 0x000fe400078ec0ff */
[----:B------:R-:W-:Y:S02]  /*c8a0*/  LOP3.LUT R14, R14, 0xff0000, RZ, 0xc0, !PT ;  /* 0x00ff00000e0e7812 */ /* 0x000fe400078ec0ff */
[----:B------:R-:W-:Y:S02]  /*c8b0*/  PRMT R21, R11, 0x7104, RZ ;  /* 0x000071040b157816 */ /* 0x000fe400000000ff */
[----:B------:R-:W-:Y:S02]  /*c8c0*/  PRMT R14, R14, 0x4210, R15 ;  /* 0x000042100e0e7816 */ /* 0x000fe4000000000f */
[----:B------:R-:W-:-:S02]  /*c8d0*/  LOP3.LUT R16, R8, 0xff, RZ, 0xc0, !PT ;  /* 0x000000ff08107812 */ /* 0x000fc400078ec0ff */
[----:B------:R-:W-:Y:S02]  /*c8e0*/  LOP3.LUT R21, R14, 0xff00, R21, 0xf8, !PT ;  /* 0x0000ff000e157812 */ /* 0x000fe400078ef815 */
[----:B------:R-:W-:Y:S01]  /*c8f0*/  LOP3.LUT R14, R9, 0xff, RZ, 0xc0, !PT ;  /* 0x000000ff090e7812 */ /* 0x000fe200078ec0ff */
[----:B------:R-:W-:Y:S01]  /*c900*/  IMAD.WIDE.U32 R16, R16, 0x10000, RZ ;  /* 0x0001000010107825 */ /* 0x000fe200078e00ff */
[----:B------:R-:W-:Y:S02]  /*c910*/  LOP3.LUT R18, R7, 0xff, RZ, 0xc0, !PT ;  /* 0x000000ff07127812 */ /* 0x000fe400078ec0ff */
[----:B------:R-:W-:Y:S01]  /*c920*/  LOP3.LUT R21, R21, 0xff, R10, 0xf8, !PT ;  /* 0x000000ff15157812 */ /* 0x000fe200078ef80a */
[----:B------:R-:W-:-:S04]  /*c930*/  IMAD.WIDE.U32 R14, R14, 0x1000000, RZ ;  /* 0x010000000e0e7825 */ /* 0x000fc800078e00ff */
[----:B------:R-:W-:Y:S01]  /*c940*/  IMAD.WIDE.U32 R18, R18, 0x100, RZ ;  /* 0x0000010012127825 */ /* 0x000fe200078e00ff */
[----:B------:R-:W-:Y:S02]  /*c950*/  LOP3.LUT R15, R17, R21, R15, 0xfe, !PT ;  /* 0x00000015110f7212 */ /* 0x000fe400078efe0f */
[----:B------:R-:W-:Y:S02]  /*c960*/  LOP3.LUT R16, R18, R14, R16, 0xfe, !PT ;  /* 0x0000000e12107212 */ /* 0x000fe400078efe10 */
[----:B------:R-:W-:Y:S02]  /*c970*/  LOP3.LUT R19, R15, R19, RZ, 0xfc, !PT ;  /* 0x000000130f137212 */ /* 0x000fe400078efcff */
[----:B------:R-:W0:Y:S01]  /*c980*/  LDC.64 R14, c[0x0][0x3b8] ;  /* 0x0000ee00ff0e7b82 */ /* 0x000e220000000a00 */
[----:B------:R-:W-:Y:S01]  /*c990*/  LOP3.LUT R18, R16, 0xff, R6, 0xf8, !PT ;  /* 0x000000ff10127812 */ /* 0x000fe200078ef806 */
[----:B0-----:R-:W-:-:S05]  /*c9a0*/  IMAD.WIDE.U32 R14, R55, 0x8, R14 ;  /* 0x00000008370e7825 */ /* 0x001fca00078e000e */
[----:B------:R1:W-:Y:S02]  /*c9b0*/  STG.E.64 desc[UR8][R14.64], R18 ;  /* 0x000000120e007986 */ /* 0x0003e4000c101b08 */
.L_x_1729:
[----:B0-----:R-:W0:Y:S01]  /*c9c0*/  @P0 LDC.64 R16, c[0x0][0x398] ;  /* 0x0000e600ff100b82 */ /* 0x001e220000000a00 */
[----:B------:R-:W-:-:S07]  /*c9d0*/  VIADD R41, R55, 0x20 ;  /* 0x0000002037297836 */ /* 0x000fce0000000000 */
[----:B-1----:R-:W1:Y:S01]  /*c9e0*/  @P1 LDC.64 R14, c[0x0][0x3a0] ;  /* 0x0000e800ff0e1b82 */ /* 0x002e620000000a00 */
[----:B0-----:R-:W-:-:S05]  /*c9f0*/  @P0 IMAD.WIDE.U32 R16, R41, 0x10, R16 ;  /* 0x0000001029100825 */ /* 0x001fca00078e0010 */
[----:B------:R0:W5:Y:S01]  /*ca00*/  @P0 LDG.E.128 R60, desc[UR8][R16.64] ;  /* 0x00000008103c0981 */ /* 0x000162000c1e1d00 */
[----:B-1----:R-:W-:-:S05]  /*ca10*/  @P1 IMAD.WIDE.U32 R14, R41, 0x10, R14 ;  /* 0x00000010290e1825 */ /* 0x002fca00078e000e */
[----:B------:R1:W5:Y:S01]  /*ca20*/  @P1 LDG.E.128 R56, desc[UR8][R14.64] ;  /* 0x000000080e381981 */ /* 0x000362000c1e1d00 */
[----:B0-----:R-:W-:-:S06]  /*ca30*/  IMAD.WIDE.U32 R16, R41, 0x10, R158 ;  /* 0x0000001029107825 */ /* 0x001fcc00078e009e */
[----:B------:R-:W5:Y:S01]  /*ca40*/  LDG.E.128 R16, desc[UR8][R16.64] ;  /* 0x0000000810107981 */ /* 0x000f62000c1e1d00 */
[----:B------:R-:W-:Y:S05]  /*ca50*/  @!P0 BRA `(.L_x_1730) ;  /* 0x0000006000f48947 */ /* 0x000fea0003800000 */
[----:B------:R-:W-:Y:S01]  /*ca60*/  ISETP.NE.AND P2, PT, R24, 0x1, PT ;  /* 0x000000011800780c */ /* 0x000fe20003f45270 */
[----:B------:R-:W-:Y:S01]  /*ca70*/  BSSY.RECONVERGENT B0, `(.L_x_1731) ;  /* 0x0000058000007945 */ /* 0x000fe20003800200 */
[----:B------:R-:W-:Y:S01]  /*ca80*/  IMAD.MOV.U32 R6, RZ, RZ, 0x2 ;  /* 0x00000002ff067424 */ /* 0x000fe200078e00ff */
[----:B-1----:R-:W-:Y:S01]  /*ca90*/  MOV R14, R20 ;  /* 0x00000014000e7202 */ /* 0x002fe20000000f00 */
[----:B------:R-:W-:-:S09]  /*caa0*/  IMAD.MOV.U32 R7, RZ, RZ, R156 ;  /* 0x000000ffff077224 */ /* 0x000fd200078e009c */
[----:B------:R-:W-:Y:S05]  /*cab0*/  @!P2 BRA `(.L_x_1732) ;  /* 0x00000004004ca947 */ /* 0x000fea0003800000 */
[----:B------:R-:W-:-:S13]  /*cac0*/  ISETP.NE.AND P2, PT, R24, 0x3, PT ;  /* 0x000000031800780c */ /* 0x000fda0003f45270 */
[----:B------:R-:W-:Y:S05]  /*cad0*/  @!P2 BRA `(.L_x_1733) ;  /* 0x000000000020a947 */ /* 0x000fea0003800000 */
[----:B------:R-:W-:-:S13]  /*cae0*/  ISETP.NE.AND P2, PT, R24, 0x2, PT ;  /* 0x000000021800780c */ /* 0x000fda0003f45270 */
[----:B------:R-:W-:Y:S02]  /*caf0*/  @!P2 IMAD.MOV.U32 R6, RZ, RZ, 0x3 ;  /* 0x00000003ff06a424 */ /* 0x000fe400078e00ff */
[----:B------:R-:W-:Y:S01]  /*cb00*/  @!P2 IMAD.MOV.U32 R14, RZ, RZ, R20 ;  /* 0x000000ffff0ea224 */ /* 0x000fe200078e0014 */
[----:B------:R-:W-:Y:S01]  /*cb10*/  @P2 MOV R14, R20 ;  /* 0x00000014000e2202 */ /* 0x000fe20000000f00 */
[----:B------:R-:W-:Y:S02]  /*cb20*/  @!P2 IMAD.MOV.U32 R7, RZ, RZ, R53 ;  /* 0x000000ffff07a224 */ /* 0x000fe400078e0035 */
[----:B------:R-:W-:Y:S02]  /*cb30*/  @P2 VIADD R6, R24, 0x1 ;  /* 0x0000000118062836 */ /* 0x000fe40000000000 */
[----:B------:R-:W-:Y:S01]  /*cb40*/  @P2 IMAD.MOV.U32 R7, RZ, RZ, R54 ;  /* 0x000000ffff072224 */ /* 0x000fe200078e0036 */
[----:B------:R-:W-:Y:S06]  /*cb50*/  BRA `(.L_x_1732) ;  /* 0x0000000400247947 */ /* 0x000fec0003800000 */
.L_x_1733:
        /* <DEDUP_REMOVED lines=12> */
.L_x_1735:
[----:B------:R-:W-:Y:S05]  /*cc20*/  BSYNC.RECONVERGENT B1 ;  /* 0x0000000000017941 */ /* 0x000fea0003800200 */
.L_x_1734:
        /* <DEDUP_REMOVED lines=57> */
[----:B------:R-:W-:-:S06]  /*cfc0*/  UIADD3 UR4, UPT, UPT, UR10, -0x700cb87f, URZ ;  /* 0x8ff347810a047890 */ /* 0x000fcc000fffe0ff */
[----:B------:R-:W-:Y:S01]  /*cfd0*/  LOP3.LUT R54, R6, UR4, R157, 0x96, !PT ;  /* 0x0000000406367c12 */ /* 0x000fe2000f8e969d */
[----:B------:R-:W-:-:S07]  /*cfe0*/  IMAD.MOV.U32 R6, RZ, RZ, RZ ;  /* 0x000000ffff067224 */ /* 0x000fce00078e00ff */
.L_x_1732:
[----:B------:R-:W-:Y:S05]  /*cff0*/  BSYNC.RECONVERGENT B0 ;  /* 0x0000000000007941 */ /* 0x000fea0003800200 */
.L_x_1731:
[----:B------:R-:W-:Y:S01]  /*d000*/  I2FP.F32.U32 R7, R7 ;  /* 0x0000000700077245 */ /* 0x000fe20000201000 */
[----:B------:R-:W-:Y:S01]  /*d010*/  BSSY.RECONVERGENT B0, `(.L_x_1736) ;  /* 0x0000060000007945 */ /* 0x000fe20003800200 */
[----:B------:R-:W-:Y:S01]  /*d020*/  ISETP.NE.AND P3, PT, R6, 0x1, PT ;  /* 0x000000010600780c */ /* 0x000fe20003f65270 */
[----:B------:R-:W-:Y:S01]  /*d030*/  IMAD.MOV.U32 R9, RZ, RZ, 0x2 ;  /* 0x00000002ff097424 */ /* 0x000fe200078e00ff */
[C---:B-----5:R-:W-:Y:S01]  /*d040*/  SHF.L.U32 R12, R16.reuse, 0x10, RZ ;  /* 0x00000010100c7819 */ /* 0x060fe200000006ff */
[----:B------:R-:W-:Y:S01]  /*d050*/  FFMA.FTZ R7, R7, R151, 1.1641532182693481445e-10 ;  /* 0x2f00000007077423 */ /* 0x000fe20000010097 */
[----:B------:R-:W-:Y:S02]  /*d060*/  LOP3.LUT R5, R5, 0xffffffef, RZ, 0xc0, !PT ;  /* 0xffffffef05057812 */ /* 0x000fe400078ec0ff */
[----:B------:R-:W-:Y:S01]  /*d070*/  PRMT R16, R16, 0x7632, R16 ;  /* 0x0000763210107816 */ /* 0x000fe20000000010 */
[----:B------:R-:W-:Y:S01]  /*d080*/  FMUL.FTZ R12, R12, R122 ;  /* 0x0000007a0c0c7220 */ /* 0x000fe20000410000 */
[----:B------:R-:W-:Y:S01]  /*d090*/  FSETP.GTU.FTZ.AND P2, PT, R7, R121, PT ;  /* 0x000000790700720b */ /* 0x000fe20003f5c000 */
[----:B------:R-:W-:-:S03]  /*d0a0*/  IMAD.MOV.U32 R7, RZ, RZ, R156 ;  /* 0x000000ffff077224 */ /* 0x000fc600078e009c */
        /* <DEDUP_REMOVED lines=12> */
.L_x_1738:
        /* <DEDUP_REMOVED lines=12> */
.L_x_1740:
[----:B------:R-:W-:Y:S05]  /*d230*/  BSYNC.RECONVERGENT B1 ;  /* 0x0000000000017941 */ /* 0x000fea0003800200 */
.L_x_1739:
        /* <DEDUP_REMOVED lines=59> */
[----:B------:R-:W-:-:S05]  /*d5f0*/  HFMA2 R9, -RZ, RZ, 0, 0 ;  /* 0x00000000ff097431 */ /* 0x000fca00000001ff */
[----:B------:R-:W-:-:S07]  /*d600*/  LOP3.LUT R54, R6, UR4, R157, 0x96, !PT ;  /* 0x0000000406367c12 */ /* 0x000fce000f8e969d */
.L_x_1737:
[----:B------:R-:W-:Y:S05]  /*d610*/  BSYNC.RECONVERGENT B0 ;  /* 0x0000000000007941 */ /* 0x000fea0003800200 */
.L_x_1736:
[----:B------:R-:W-:Y:S01]  /*d620*/  I2FP.F32.U32 R6, R7 ;  /* 0x0000000700067245 */ /* 0x000fe20000201000 */
[----:B------:R-:W-:Y:S01]  /*d630*/  @P1 IMAD.U32 R100, R56, 0x10000, RZ ;  /* 0x0001000038641824 */ /* 0x000fe200078e00ff */
[----:B------:R-:W-:Y:S01]  /*d640*/  ISETP.NE.AND P3, PT, R9, 0x1, PT ;  /* 0x000000010900780c */ /* 0x000fe20003f65270 */
[----:B------:R-:W-:Y:S01]  /*d650*/  BSSY.RECONVERGENT B0, `(.L_x_1741) ;  /* 0x0000060000007945 */ /* 0x000fe20003800200 */
[----:B------:R-:W-:Y:S01]  /*d660*/  MOV R8, 0x2 ;  /* 0x0000000200087802 */ /* 0x000fe20000000f00 */
[----:B------:R-:W-:Y:S01]  /*d670*/  FFMA.FTZ R6, R6, R151, 1.1641532182693481445e-10 ;  /* 0x2f00000006067423 */ /* 0x000fe20000010097 */
[----:B------:R-:W-:-:S04]  /*d680*/  IMAD.MOV.U32 R7, RZ, RZ, R156 ;  /* 0x000000ffff077224 */ /* 0x000fc800078e009c */
[----:B------:R-:W-:Y:S01]  /*d690*/  FSETP.GTU.FTZ.AND P2, PT, R6, R121, PT ;  /* 0x000000790600720b */ /* 0x000fe20003f5c000 */
[----:B------:R-:W-:-:S04]  /*d6a0*/  IMAD.U32 R6, R60, 0x10000, RZ ;  /* 0x000100003c067824 */ /* 0x000fc800078e00ff */
[----:B------:R-:W-:-:S05]  /*d6b0*/  FMUL.FTZ R6, R6, R122 ;  /* 0x0000007a06067220 */ /* 0x000fca0000410000 */
[----:B------:R-:W-:-:S05]  /*d6c0*/  FSEL R6, R6, RZ, !P2 ;  /* 0x000000ff06067208 */ /* 0x000fca0005000000 */
[----:B------:R-:W-:Y:S01]  /*d6d0*/  FADD.FTZ R12, R12, R6 ;  /* 0x000000060c0c7221 */ /* 0x000fe20000010000 */
[----:B------:R-:W-:-:S03]  /*d6e0*/  SEL R6, RZ, 0x1, P2 ;  /* 0x00000001ff067807 */ /* 0x000fc60001000000 */
[--C-:B------:R-:W-:Y:S01]  /*d6f0*/  @P1 FADD.FTZ R100, R100, R12.reuse ;  /* 0x0000000c64641221 */ /* 0x100fe20000010000 */
[----:B------:R-:W-:-:S05]  /*d700*/  @!P1 IMAD.MOV.U32 R100, RZ, RZ, R12 ;  /* 0x000000ffff649224 */ /* 0x000fca00078e000c */
        /* <DEDUP_REMOVED lines=10> */
.L_x_1743:
        /* <DEDUP_REMOVED lines=12> */
.L_x_1745:
[----:B------:R-:W-:Y:S05]  /*d870*/  BSYNC.RECONVERGENT B1 ;  /* 0x0000000000017941 */ /* 0x000fea0003800200 */
.L_x_1744:
        /* <DEDUP_REMOVED lines=60> */
[----:B------:R-:W-:-:S07]  /*dc40*/  IMAD.MOV.U32 R8, RZ, RZ, RZ ;  /* 0x000000ffff087224 */ /* 0x000fce00078e00ff */
.L_x_1742:
[----:B------:R-:W-:Y:S05]  /*dc50*/  BSYNC.RECONVERGENT B0 ;  /* 0x0000000000007941 */ /* 0x000fea0003800200 */
.L_x_1741:
[----:B------:R-:W-:Y:S01]  /*dc60*/  I2FP.F32.U32 R7, R7 ;  /* 0x0000000700077245 */ /* 0x000fe20000201000 */
[----:B------:R-:W-:Y:S01]  /*dc70*/  BSSY.RECONVERGENT B0, `(.L_x_1746) ;  /* 0x000005f000007945 */ /* 0x000fe20003800200 */
[----:B------:R-:W-:Y:S01]  /*dc80*/  ISETP.NE.AND P3, PT, R8, 0x1, PT ;  /* 0x000000010800780c */ /* 0x000fe20003f65270 */
[----:B------:R-:W-:Y:S01]  /*dc90*/  IMAD.MOV.U32 R10, RZ, RZ, 0x2 ;  /* 0x00000002ff0a7424 */ /* 0x000fe200078e00ff */
[----:B------:R-:W-:Y:S01]  /*dca0*/  SHF.L.U32 R16, R16, 0x10, RZ ;  /* 0x0000001010107819 */ /* 0x000fe200000006ff */
[----:B------:R-:W-:Y:S01]  /*dcb0*/  FFMA.FTZ R7, R7, R151, 1.1641532182693481445e-10 ;  /* 0x2f00000007077423 */ /* 0x000fe20000010097 */
[----:B------:R-:W-:Y:S01]  /*dcc0*/  LOP3.LUT R5, R5, 0xfffffff7, RZ, 0xc0, !PT ;  /* 0xfffffff705057812 */ /* 0x000fe200078ec0ff */
[----:B------:R-:W-:-:S03]  /*dcd0*/  IMAD.MOV.U32 R9, RZ, RZ, R156 ;  /* 0x000000ffff097224 */ /* 0x000fc600078e009c */
[----:B------:R-:W-:Y:S01]  /*dce0*/  FSETP.GTU.FTZ.AND P2, PT, R7, R121, PT ;  /* 0x000000790700720b */ /* 0x000fe20003f5c000 */
[----:B------:R-:W-:-:S03]  /*dcf0*/  FMUL.FTZ R7, R16, R122 ;  /* 0x0000007a10077220 */ /* 0x000fc60000410000 */
        /* <DEDUP_REMOVED lines=12> */
.L_x_1748:
        /* <DEDUP_REMOVED lines=12> */
.L_x_1750:
[----:B------:R-:W-:Y:S05]  /*de80*/  BSYNC.RECONVERGENT B1 ;  /* 0x0000000000017941 */ /* 0x000fea0003800200 */
.L_x_1749:
        /* <DEDUP_REMOVED lines=61> */
.L_x_1747:
[----:B------:R-:W-:Y:S05]  /*e260*/  BSYNC.RECONVERGENT B0 ;  /* 0x0000000000007941 */ /* 0x000fea0003800200 */
.L_x_1746:
[----:B------:R-:W-:Y:S01]  /*e270*/  I2FP.F32.U32 R8, R9 ;  /* 0x0000000900087245 */ /* 0x000fe20000201000 */
[----:B------:R-:W-:Y:S01]  /*e280*/  BSSY.RECONVERGENT B0, `(.L_x_1751) ;  /* 0x0000064000007945 */ /* 0x000fe20003800200 */
[----:B------:R-:W-:Y:S01]  /*e290*/  ISETP.NE.AND P3, PT, R10, 0x1, PT ;  /* 0x000000010a00780c */ /* 0x000fe20003f65270 */
[----:B------:R-:W-:Y:S02]  /*e2a0*/  IMAD.MOV.U32 R9, RZ, RZ, R156 ;  /* 0x000000ffff097224 */ /* 0x000fe400078e009c */
        /* <DEDUP_REMOVED lines=11> */
[----:B------:R-:W-:Y:S02]  /*e360*/  SEL R7, RZ, 0x1, P2 ;  /* 0x00000001ff077807 */ /* 0x000fe40001000000 */
[----:B------:R-:W-:Y:S02]  /*e370*/  MOV R8, 0x2 ;  /* 0x0000000200087802 */ /* 0x000fe40000000f00 */
        /* <DEDUP_REMOVED lines=10> */
.L_x_1753:
        /* <DEDUP_REMOVED lines=12> */
.L_x_1755:
[----:B------:R-:W-:Y:S05]  /*e4e0*/  BSYNC.RECONVERGENT B1 ;  /* 0x0000000000017941 */ /* 0x000fea0003800200 */
.L_x_1754:
        /* <DEDUP_REMOVED lines=60> */
[----:B------:R-:W-:-:S07]  /*e8b0*/  IMAD.MOV.U32 R8, RZ, RZ, RZ ;  /* 0x000000ffff087224 */ /* 0x000fce00078e00ff */
.L_x_1752:
[----:B------:R-:W-:Y:S05]  /*e8c0*/  BSYNC.RECONVERGENT B0 ;  /* 0x0000000000007941 */ /* 0x000fea0003800200 */
.L_x_1751:
[----:B------:R-:W-:Y:S01]  /*e8d0*/  I2FP.F32.U32 R9, R9 ;  /* 0x0000000900097245 */ /* 0x000fe20000201000 */
[----:B------:R-:W-:Y:S01]  /*e8e0*/  BSSY.RECONVERGENT B0, `(.L_x_1756) ;  /* 0x0000060000007945 */ /* 0x000fe20003800200 */
[----:B------:R-:W-:Y:S01]  /*e8f0*/  ISETP.NE.AND P3, PT, R8, 0x1, PT ;  /* 0x000000010800780c */ /* 0x000fe20003f65270 */
[----:B------:R-:W-:Y:S01]  /*e900*/  IMAD.MOV.U32 R10, RZ, RZ, 0x2 ;  /* 0x00000002ff0a7424 */ /* 0x000fe200078e00ff */
[----:B------:R-:W-:Y:S01]  /*e910*/  SHF.L.U32 R20, R17, 0x10, RZ ;  /* 0x0000001011147819 */ /* 0x000fe200000006ff */
        /* <DEDUP_REMOVED lines=18> */
.L_x_1758:
        /* <DEDUP_REMOVED lines=12> */
.L_x_1760:
[----:B------:R-:W-:Y:S05]  /*eb00*/  BSYNC.RECONVERGENT B1 ;  /* 0x0000000000017941 */ /* 0x000fea0003800200 */
.L_x_1759:
        /* <DEDUP_REMOVED lines=61> */
.L_x_1757:
[----:B------:R-:W-:Y:S05]  /*eee0*/  BSYNC.RECONVERGENT B0 ;  /* 0x0000000000007941 */ /* 0x000fea0003800200 */
.L_x_1756:
        /* <DEDUP_REMOVED lines=25> */
.L_x_1763:
        /* <DEDUP_REMOVED lines=12> */
.L_x_1765:
[----:B------:R-:W-:Y:S05]  /*f140*/  BSYNC.RECONVERGENT B1 ;  /* 0x0000000000017941 */ /* 0x000fea0003800200 */
.L_x_1764:
[----:B------:R-:W-:Y:S01]  /*f150*/  IMAD.WIDE.U32 R22, R0, -0x2daee0ad, RZ ;  /* 0xd2511f5300167825 */ /* 0x000fe200078e00ff */
[----:B------:R-:W-:-:S03]  /*f160*/  UIADD3 UR4, UPT, UPT, UR10, -0x61c88647, URZ ;  /* 0x9e3779b90a047890 */ /* 0x000fc6000fffe0ff */
[----:B------:R-:W-:Y:S01]  /*f170*/  IMAD.WIDE.U32 R10, R2, -0x326172a9, RZ ;  /* 0xcd9e8d57020a7825 */ /* 0x000fe200078e00ff */
[----:B------:R-:W-:-:S03]  /*f180*/  LOP3.LUT R20, R4, UR11, R23, 0x96, !PT ;  /* 0x0000000b04147c12 */ /* 0x000fc6000f8e9617 */
[----:B------:R-:W-:Y:S01]  /*f190*/  IMAD.MOV.U32 R9, RZ, RZ, R14 ;  /* 0x000000ffff097224 */ /* 0x000fe200078e000e */
[----:B------:R-:W-:Y:S01]  /*f1a0*/  LOP3.LUT R11, R3, UR10, R11, 0x96, !PT ;  /* 0x0000000a030b7c12 */ /* 0x000fe2000f8e960b */
[----:B------:R-:W-:-:S04]  /*f1b0*/  IMAD.WIDE.U32 R20, R20, -0x326172a9, RZ ;  /* 0xcd9e8d5714147825 */ /* 0x000fc800078e00ff */
[----:B------:R-:W-:Y:S01]  /*f1c0*/  IMAD.MOV.U32 R12, RZ, RZ, RZ ;  /* 0x000000ffff0c7224 */ /* 0x000fe200078e00ff */
        /* <DEDUP_REMOVED lines=52> */
[----:B------:R-:W-:-:S07]  /*f510*/  LOP3.LUT R54, R10, UR4, R157, 0x96, !PT ;  /* 0x000000040a367c12 */ /* 0x000fce000f8e969d */
.L_x_1762:
[----:B------:R-:W-:Y:S05]  /*f520*/  BSYNC.RECONVERGENT B0 ;  /* 0x0000000000007941 */ /* 0x000fea0003800200 */
.L_x_1761:
[----:B------:R-:W-:Y:S01]  /*f530*/  I2FP.F32.U32 R9, R9 ;  /* 0x0000000900097245 */ /* 0x000fe20000201000 */
[----:B------:R-:W-:Y:S01]  /*f540*/  BSSY.RECONVERGENT B0, `(.L_x_1766) ;  /* 0x000005f000007945 */ /* 0x000fe20003800200 */
[----:B------:R-:W-:Y:S01]  /*f550*/  SHF.L.U32 R17, R17, 0x10, RZ ;  /* 0x0000001011117819 */ /* 0x000fe200000006ff */
[----:B------:R-:W-:Y:S01]  /*f560*/  IMAD.MOV.U32 R10, RZ, RZ, 0x2 ;  /* 0x00000002ff0a7424 */ /* 0x000fe200078e00ff */
[----:B------:R-:W-:Y:S01]  /*f570*/  ISETP.NE.AND P2, PT, R12, 0x1, PT ;  /* 0x000000010c00780c */ /* 0x000fe20003f45270 */
[----:B------:R-:W-:Y:S01]  /*f580*/  FFMA.FTZ R9, R9, R151, 1.1641532182693481445e-10 ;  /* 0x2f00000009097423 */ /* 0x000fe20000010097 */
[----:B------:R-:W-:Y:S01]  /*f590*/  LOP3.LUT R5, R5, 0xfffffffd, RZ, 0xc0, !PT ;  /* 0xfffffffd05057812 */ /* 0x000fe200078ec0ff */
[----:B------:R-:W-:-:S03]  /*f5a0*/  IMAD.MOV.U32 R11, RZ, RZ, R156 ;  /* 0x000000ffff0b7224 */ /* 0x000fc600078e009c */
[----:B------:R-:W-:Y:S01]  /*f5b0*/  FSETP.GTU.FTZ.AND P3, PT, R9, R121, PT ;  /* 0x000000790900720b */ /* 0x000fe20003f7c000 */
        /* <DEDUP_REMOVED lines=13> */
.L_x_1768:
        /* <DEDUP_REMOVED lines=12> */
.L_x_1770:
[----:B------:R-:W-:Y:S05]  /*f750*/  BSYNC.RECONVERGENT B1 ;  /* 0x0000000000017941 */ /* 0x000fea0003800200 */
.L_x_1769:
        /* <DEDUP_REMOVED lines=61> */
.L_x_1767:
[----:B------:R-:W-:Y:S05]  /*fb30*/  BSYNC.RECONVERGENT B0 ;  /* 0x0000000000007941 */ /* 0x000fea0003800200 */
.L_x_1766:
        /* <DEDUP_REMOVED lines=27> */
.L_x_1773:
        /* <DEDUP_REMOVED lines=12> */
.L_x_1775:
[----:B------:R-:W-:Y:S05]  /*fdb0*/  BSYNC.RECONVERGENT B1 ;  /* 0x0000000000017941 */ /* 0x000fea0003800200 */
.L_x_1774:
        /* <DEDUP_REMOVED lines=61> */
.L_x_1772:
[----:B------:R-:W-:Y:S05]  /*10190*/  BSYNC.RECONVERGENT B0 ;  /* 0x0000000000007941 */ /* 0x000fea0003800200 */
.L_x_1771:
        /* <DEDUP_REMOVED lines=21> */
.L_x_1778:
        /* <DEDUP_REMOVED lines=12> */
.L_x_1780:
[----:B------:R-:W-:Y:S05]  /*103b0*/  BSYNC.RECONVERGENT B1 ;  /* 0x0000000000017941 */ /* 0x000fea0003800200 */
.L_x_1779:
        /* <DEDUP_REMOVED lines=55> */
[----:B------:R-:W-:Y:S02]  /*10730*/  HFMA2 R21, -RZ, RZ, 0, 0 ;  /* 0x00000000ff157431 */ /* 0x000fe400000001ff */
[----:B------:R-:W-:-:S04]  /*10740*/  IMAD.WIDE.U32 R22, R22, -0x2daee0ad, RZ ;  /* 0xd2511f5316167825 */ /* 0x000fc800078e00ff */
[----:B------:R-:W-:Y:S01]  /*10750*/  IMAD.MOV.U32 R14, RZ, RZ, R22 ;  /* 0x000000ffff0e7224 */ /* 0x000fe200078e0016 */
[----:B------:R-:W-:Y:S01]  /*10760*/  LOP3.LUT R53, R24, UR4, R23, 0x96, !PT ;  /* 0x0000000418357c12 */ /* 0x000fe2000f8e9617 */
[----:B------:R-:W-:-:S06]  /*10770*/  UIADD3 UR4, UPT, UPT, UR10, -0x700cb87f, URZ ;  /* 0x8ff347810a047890 */ /* 0x000fcc000fffe0ff */
[----:B------:R-:W-:-:S07]  /*10780*/  LOP3.LUT R54, R20, UR4, R157, 0x96, !PT ;  /* 0x0000000414367c12 */ /* 0x000fce000f8e969d */
.L_x_1777:
[----:B------:R-:W-:Y:S05]  /*10790*/  BSYNC.RECONVERGENT B0 ;  /* 0x0000000000007941 */ /* 0x000fea0003800200 */
.L_x_1776:
        /* <DEDUP_REMOVED lines=11> */
[----:B------:R-:W-:-:S04]  /*10850*/  FADD.FTZ R10, R10, R18 ;  /* 0x000000120a0a7221 */ /* 0x000fc80000010000 */
[--C-:B------:R-:W-:Y:S01]  /*10860*/  @P1 FADD.FTZ R104, R104, R10.reuse ;  /* 0x0000000a68681221 */ /* 0x100fe20000010000 */
[--C-:B------:R-:W-:Y:S01]  /*10870*/  @!P1 IMAD.MOV.U32 R104, RZ, RZ, R10.reuse ;  /* 0x000000ffff689224 */ /* 0x100fe200078e000a */
[----:B------:R-:W-:Y:S01]  /*10880*/  PRMT R10, R12, 0x7610, R10 ;  /* 0x000076100c0a7816 */ /* 0x000fe2000000000a */
[----:B------:R-:W-:-:S03]  /*10890*/  IMAD.MOV.U32 R12, RZ, RZ, R156 ;  /* 0x000000ffff0c7224 */ /* 0x000fc600078e009c */
        /* <DEDUP_REMOVED lines=10> */
.L_x_1783:
        /* <DEDUP_REMOVED lines=12> */
.L_x_1785:
[----:B------:R-:W-:Y:S05]  /*10a00*/  BSYNC.RECONVERGENT B1 ;  /* 0x0000000000017941 */ /* 0x000fea0003800200 */
.L_x_1784:
        /* <DEDUP_REMOVED lines=61> */
.L_x_1782:
[----:B------:R-:W-:Y:S05]  /*10de0*/  BSYNC.RECONVERGENT B0 ;  /* 0x0000000000007941 */ /* 0x000fea0003800200 */
.L_x_1781:
[----:B------:R-:W-:Y:S01]  /*10df0*/  I2FP.F32.U32 R12, R12 ;  /* 0x0000000c000c7245 */ /* 0x000fe20000201000 */
[----:B------:R-:W-:Y:S01]  /*10e00*/  BSSY.RECONVERGENT B0, `(.L_x_1786) ;  /* 0x000005d000007945 */ /* 0x000fe20003800200 */
[----:B------:R-:W-:Y:S01]  /*10e10*/  ISETP.NE.AND P4, PT, R20, 0x1, PT ;  /* 0x000000011400780c */ /* 0x000fe20003f85270 */
[----:B------:R-:W-:Y:S01]  /*10e20*/  IMAD.MOV.U32 R21, RZ, RZ, 0x2 ;  /* 0x00000002ff157424 */ /* 0x000fe200078e00ff */
[----:B------:R-:W-:Y:S01]  /*10e30*/  SHF.L.U32 R11, R11, 0x10, RZ ;  /* 0x000000100b0b7819 */ /* 0x000fe200000006ff */
[----:B------:R-:W-:-:S04]  /*10e40*/  FFMA.FTZ R12, R12, R151, 1.1641532182693481445e-10 ;  /* 0x2f0000000c0c7423 */ /* 0x000fc80000010097 */
        /* <DEDUP_REMOVED lines=14> */
.L_x_1788:
        /* <DEDUP_REMOVED lines=12> */
.L_x_1790:
[----:B------:R-:W-:Y:S05]  /*10ff0*/  BSYNC.RECONVERGENT B1 ;  /* 0x0000000000017941 */ /* 0x000fea0003800200 */
.L_x_1789:
        /* <DEDUP_REMOVED lines=61> */
.L_x_1787:
[----:B------:R-:W-:Y:S05]  /*113d0*/  BSYNC.RECONVERGENT B0 ;  /* 0x0000000000007941 */ /* 0x000fea0003800200 */
.L_x_1786:
        /* <DEDUP_REMOVED lines=27> */
.L_x_1793:
        /* <DEDUP_REMOVED lines=12> */
.L_x_1795:
[----:B------:R-:W-:Y:S05]  /*11650*/  BSYNC.RECONVERGENT B1 ;  /* 0x0000000000017941 */ /* 0x000fea0003800200 */
.L_x_1794:
        /* <DEDUP_REMOVED lines=51> */
[----:B------:R-:W-:-:S05]  /*11990*/  IMAD.WIDE.U32 R24, R25, -0x326172a9, RZ ;  /* 0xcd9e8d5719187825 */ /* 0x000fca00078e00ff */
[----:B------:R-:W-:Y:S01]  /*119a0*/  LOP3.LUT R22, R22, UR4, R25, 0x96, !PT ;  /* 0x0000000416167c12 */ /* 0x000fe2000f8e9619 */
[----:B------:R-:W-:-:S04]  /*119b0*/  UIADD3 UR4, UPT, UPT, UR11, -0x695add53, URZ ;  /* 0x96a522ad0b047890 */ /* 0x000fc8000fffe0ff */
[----:B------:R-:W-:-:S04]  /*119c0*/  IMAD.WIDE.U32 R22, R22, -0x2daee0ad, RZ ;  /* 0xd2511f5316167825 */ /* 0x000fc800078e00ff */
[----:B------:R-:W-:Y:S01]  /*119d0*/  IMAD.MOV.U32 R14, RZ, RZ, R22 ;  /* 0x000000ffff0e7224 */ /* 0x000fe200078e0016 */
[----:B------:R-:W-:Y:S01]  /*119e0*/  LOP3.LUT R53, R26, UR4, R23, 0x96, !PT ;  /* 0x000000041a357c12 */ /* 0x000fe2000f8e9617 */
[----:B------:R-:W-:Y:S01]  /*119f0*/  IMAD.WIDE.U32 R22, R21, -0x326172a9, RZ ;  /* 0xcd9e8d5715167825 */ /* 0x000fe200078e00ff */
[----:B------:R-:W-:-:S03]  /*11a00*/  UIADD3 UR4, UPT, UPT, UR10, -0x700cb87f, URZ ;  /* 0x8ff347810a047890 */ /* 0x000fc6000fffe0ff */
[----:B------:R-:W-:Y:S02]  /*11a10*/  IMAD.MOV.U32 R156, RZ, RZ, R22 ;  /* 0x000000ffff9c7224 */ /* 0x000fe400078e0016 */
[----:B------:R-:W-:Y:S01]  /*11a20*/  HFMA2 R22, -RZ, RZ, 0, 0 ;  /* 0x00000000ff167431 */ /* 0x000fe200000001ff */
[----:B------:R-:W-:-:S07]  /*11a30*/  LOP3.LUT R54, R24, UR4, R23, 0x96, !PT ;  /* 0x0000000418367c12 */ /* 0x000fce000f8e9617 */
.L_x_1792:
[----:B------:R-:W-:Y:S05]  /*11a40*/  BSYNC.RECONVERGENT B0 ;  /* 0x0000000000007941 */ /* 0x000fea0003800200 */
.L_x_1791:
[----:B------:R-:W-:Y:S01]  /*11a50*/  I2FP.F32.U32 R12, R12 ;  /* 0x0000000c000c7245 */ /* 0x000fe20000201000 */
[----:B------:R-:W-:Y:S01]  /*11a60*/  BSSY.RECONVERGENT B0, `(.L_x_1796) ;  /* 0x000005f000007945 */ /* 0x000fe20003800200 */
[----:B------:R-:W-:Y:S01]  /*11a70*/  ISETP.NE.AND P5, PT, R22, 0x1, PT ;  /* 0x000000011600780c */ /* 0x000fe20003fa5270 */
[----:B------:R-:W-:Y:S01]  /*11a80*/  IMAD.MOV.U32 R23, RZ, RZ, 0x2 ;  /* 0x00000002ff177424 */ /* 0x000fe200078e00ff */
[----:B------:R-:W-:Y:S01]  /*11a90*/  PRMT R21, R19, 0x7632, R21 ;  /* 0x0000763213157816 */ /* 0x000fe20000000015 */
[----:B------:R-:W-:-:S05]  /*11aa0*/  FFMA.FTZ R12, R12, R151, 1.1641532182693481445e-10 ;  /* 0x2f0000000c0c7423 */ /* 0x000fca0000010097 */
[----:B------:R-:W-:Y:S01]  /*11ab0*/  FSETP.GTU.FTZ.AND P4, PT, R12, R121, PT ;  /* 0x000000790c00720b */ /* 0x000fe20003f9c000 */
[----:B------:R-:W-:Y:S02]  /*11ac0*/  IMAD.U32 R12, R19, 0x10000, RZ ;  /* 0x00010000130c7824 */ /* 0x000fe400078e00ff */
[----:B------:R-:W-:Y:S02]  /*11ad0*/  IMAD.MOV.U32 R19, RZ, RZ, R156 ;  /* 0x000000ffff137224 */ /* 0x000fe400078e009c */
[----:B------:R-:W-:-:S05]  /*11ae0*/  FMUL.FTZ R12, R12, R122 ;  /* 0x0000007a0c0c7220 */ /* 0x000fca0000410000 */
[----:B------:R-:W-:Y:S02]  /*11af0*/  FSEL R12, R12, RZ, !P4 ;  /* 0x000000ff0c0c7208 */ /* 0x000fe40006000000 */
[----:B------:R-:W-:Y:S01]  /*11b00*/  PLOP3.LUT P4, PT, P4, PT, PT, 0x8, 0x80 ;  /* 0x000000000080781c */ /* 0x000fe2000278e170 */
[----:B------:R-:W-:-:S12]  /*11b10*/  @!P5 BRA `(.L_x_1797) ;  /* 0x00000004004cd947 */ /* 0x000fd80003800000 */
        /* <DEDUP_REMOVED lines=8> */
.L_x_1798:
        /* <DEDUP_REMOVED lines=12> */
.L_x_1800:
[----:B------:R-:W-:Y:S05]  /*11c60*/  BSYNC.RECONVERGENT B1 ;  /* 0x0000000000017941 */ /* 0x000fea0003800200 */
.L_x_1799:
        /* <DEDUP_REMOVED lines=56> */
[----:B------:R-:W-:Y:S01]  /*11ff0*/  UIADD3 UR4, UPT, UPT, UR10, -0x700cb87f, URZ ;  /* 0x8ff347810a047890 */ /* 0x000fe2000fffe0ff */
[----:B------:R-:W-:Y:S01]  /*12000*/  MOV R14, R22 ;  /* 0x00000016000e7202 */ /* 0x000fe20000000f00 */
[----:B------:R-:W-:-:S04]  /*12010*/  IMAD.WIDE.U32 R22, R27, -0x326172a9, RZ ;  /* 0xcd9e8d571b167825 */ /* 0x000fc800078e00ff */
[----:B------:R-:W-:Y:S01]  /*12020*/  IMAD.MOV.U32 R156, RZ, RZ, R22 ;  /* 0x000000ffff9c7224 */ /* 0x000fe200078e0016 */
[----:B------:R-:W-:Y:S01]  /*12030*/  LOP3.LUT R54, R24, UR4, R23, 0x96, !PT ;  /* 0x0000000418367c12 */ /* 0x000fe2000f8e9617 */
[----:B------:R-:W-:-:S07]  /*12040*/  IMAD.MOV.U32 R23, RZ, RZ, RZ ;  /* 0x000000ffff177224 */ /* 0x000fce00078e00ff */
.L_x_1797:
[----:B------:R-:W-:Y:S05]  /*12050*/  BSYNC.RECONVERGENT B0 ;  /* 0x0000000000007941 */ /* 0x000fea0003800200 */
.L_x_1796:
[----:B------:R-:W-:Y:S01]  /*12060*/  I2FP.F32.U32 R19, R19 ;  /* 0x0000001300137245 */ /* 0x000fe20000201000 */
[----:B------:R-:W-:Y:S01]  /*12070*/  IMAD.U32 R22, R63, 0x10000, RZ ;  /* 0x000100003f167824 */ /* 0x000fe200078e00ff */
[----:B------:R-:W-:Y:S01]  /*12080*/  @P1 SHF.L.U32 R106, R59, 0x10, RZ ;  /* 0x000000103b6a1819 */ /* 0x000fe200000006ff */
[----:B------:R-:W-:Y:S01]  /*12090*/  BSSY.RECONVERGENT B0, `(.L_x_1801) ;  /* 0x0000062000007945 */ /* 0x000fe20003800200 */
[----:B------:R-:W-:Y:S02]  /*120a0*/  IMAD.MOV.U32 R25, RZ, RZ, R156 ;  /* 0x000000ffff197224 */ /* 0x000fe400078e009c */
[----:B------:R-:W-:Y:S01]  /*120b0*/  FFMA.FTZ R19, R19, R151, 1.1641532182693481445e-10 ;  /* 0x2f00000013137423 */ /* 0x000fe20000010097 */
[----:B------:R-:W-:-:S04]  /*120c0*/  FMUL.FTZ R22, R22, R122 ;  /* 0x0000007a16167220 */ /* 0x000fc80000410000 */
[----:B------:R-:W-:-:S04]  /*120d0*/  FSETP.GTU.FTZ.AND P5, PT, R19, R121, PT ;  /* 0x000000791300720b */ /* 0x000fc80003fbc000 */
[----:B------:R-:W-:Y:S02]  /*120e0*/  FSEL R22, R22, RZ, !P5 ;  /* 0x000000ff16167208 */ /* 0x000fe40006800000 */
[----:B------:R-:W-:Y:S02]  /*120f0*/  SEL R19, RZ, 0x1, P5 ;  /* 0x00000001ff137807 */ /* 0x000fe40002800000 */
[----:B------:R-:W-:Y:S01]  /*12100*/  ISETP.NE.AND P5, PT, R23, 0x1, PT ;  /* 0x000000011700780c */ /* 0x000fe20003fa5270 */
[----:B------:R-:W-:Y:S01]  /*12110*/  FADD.FTZ R12, R12, R22 ;  /* 0x000000160c0c7221 */ /* 0x000fe20000010000 */
[----:B------:R-:W-:-:S03]  /*12120*/  IMAD.MOV.U32 R22, RZ, RZ, 0x2 ;  /* 0x00000002ff167424 */ /* 0x000fc600078e00ff */
        /* <DEDUP_REMOVED lines=13> */
.L_x_1803:
        /* <DEDUP_REMOVED lines=12> */
.L_x_1805:
[----:B------:R-:W-:Y:S05]  /*122c0*/  BSYNC.RECONVERGENT B1 ;  /* 0x0000000000017941 */ /* 0x000fea0003800200 */
.L_x_1804:
        /* <DEDUP_REMOVED lines=52> */
[----:B------:R-:W-:Y:S01]  /*12610*/  UIADD3 UR4, UPT, UPT, UR11, -0x695add53, URZ ;  /* 0x96a522ad0b047890 */ /* 0x000fe2000fffe0ff */
[----:B------:R-:W-:-:S03]  /*12620*/  IMAD.MOV.U32 R25, RZ, RZ, R14 ;  /* 0x000000ffff197224 */ /* 0x000fc600078e000e */
        /* <DEDUP_REMOVED lines=8> */
.L_x_1802:
[----:B------:R-:W-:Y:S05]  /*126b0*/  BSYNC.RECONVERGENT B0 ;  /* 0x0000000000007941 */ /* 0x000fea0003800200 */
.L_x_1801:
[----:B------:R-:W-:Y:S01]  /*126c0*/  I2FP.F32.U32 R23, R25 ;  /* 0x0000001900177245 */ /* 0x000fe20000201000 */
[----:B------:R-:W-:Y:S01]  /*126d0*/  IMAD.U32 R21, R21, 0x10000, RZ ;  /* 0x0001000015157824 */ /* 0x000fe200078e00ff */
[----:B------:R-:W-:Y:S01]  /*126e0*/  ISETP.NE.AND P6, PT, R22, 0x1, PT ;  /* 0x000000011600780c */ /* 0x000fe20003fc5270 */
[----:B------:R-:W-:Y:S01]  /*126f0*/  BSSY.RECONVERGENT B0, `(.L_x_1806) ;  /* 0x000005f000007945 */ /* 0x000fe20003800200 */
[----:B------:R-:W-:Y:S02]  /*12700*/  HFMA2 R24, -RZ, RZ, 0, 1.1920928955078125e-07 ;  /* 0x00000002ff187431 */ /* 0x000fe400000001ff */
[----:B------:R-:W-:Y:S01]  /*12710*/  FFMA.FTZ R23, R23, R151, 1.1641532182693481445e-10 ;  /* 0x2f00000017177423 */ /* 0x000fe20000010097 */
[----:B------:R-:W-:Y:S01]  /*12720*/  FMUL.FTZ R21, R21, R122 ;  /* 0x0000007a15157220 */ /* 0x000fe20000410000 */
[----:B------:R-:W-:-:S03]  /*12730*/  IMAD.MOV.U32 R25, RZ, RZ, R156 ;  /* 0x000000ffff197224 */ /* 0x000fc600078e009c */
[----:B------:R-:W-:-:S04]  /*12740*/  FSETP.GTU.FTZ.AND P5, PT, R23, R121, PT ;  /* 0x000000791700720b */ /* 0x000fc80003fbc000 */
        /* <DEDUP_REMOVED lines=11> */
.L_x_1808:
[----:B------:R-:W-:Y:S01]  /*12800*/  VIADD R0, R0, 0x1 ;  /* 0x0000000100007836 */ /* 0x000fe20000000000 */
[----:B------:R-:W-:Y:S04]  /*12810*/  BSSY.RECONVERGENT B1, `(.L_x_1809) ;  /* 0x000000e000017945 */ /* 0x000fe80003800200 */
[----:B------:R-:W-:-:S13]  /*12820*/  ISETP.NE.AND P6, PT, R0, RZ, PT ;  /* 0x000000ff0000720c */ /* 0x000fda0003fc5270 */
        /* <DEDUP_REMOVED lines=9> */
[----:B------:R-:W-:Y:S01]  /*128c0*/  @P0 IMAD.MOV R22, RZ, RZ, R4 ;  /* 0x000000ffff160224 */ /* 0x000fe200078e0204 */
[----:B------:R-:W-:-:S03]  /*128d0*/  LOP3.LUT P0, RZ, R5, 0x20, RZ, 0xc0, !PT ;  /* 0x0000002005ff7812 */ /* 0x000fc6000780c0ff */
[----:B------:R-:W-:-:S10]  /*128e0*/  @!P6 IMAD.MOV.U32 R4, RZ, RZ, R22 ;  /* 0x000000ffff04e224 */ /* 0x000fd400078e0016 */
.L_x_1810:
[----:B------:R-:W-:Y:S05]  /*128f0*/  BSYNC.RECONVERGENT B1 ;  /* 0x0000000000017941 */ /* 0x000fea0003800200 */
.L_x_1809:
        /* <DEDUP_REMOVED lines=54> */
[----:B------:R-:W-:-:S04]  /*12c60*/  IMAD.WIDE.U32 R22, R22, -0x2daee0ad, RZ ;  /* 0xd2511f5316167825 */ /* 0x000fc800078e00ff */
[----:B------:R-:W-:Y:S01]  /*12c70*/  IMAD.MOV.U32 R14, RZ, RZ, R22 ;  /* 0x000000ffff0e7224 */ /* 0x000fe200078e0016 */
[----:B------:R-:W-:Y:S01]  /*12c80*/  LOP3.LUT R53, R26, UR4, R23, 0x96, !PT ;  /* 0x000000041a357c12 */ /* 0x000fe2000f8e9617 */
[----:B------:R-:W-:Y:S01]  /*12c90*/  UIADD3 UR4, UPT, UPT, UR10, -0x700cb87f, URZ ;  /* 0x8ff347810a047890 */ /* 0x000fe2000fffe0ff */
[----:B------:R-:W-:-:S04]  /*12ca0*/  IMAD.WIDE.U32 R22, R27, -0x326172a9, RZ ;  /* 0xcd9e8d571b167825 */ /* 0x000fc800078e00ff */
[----:B------:R-:W-:Y:S01]  /*12cb0*/  IMAD.MOV.U32 R156, RZ, RZ, R22 ;  /* 0x000000ffff9c7224 */ /* 0x000fe200078e0016 */
[----:B------:R-:W-:Y:S01]  /*12cc0*/  LOP3.LUT R54, R24, UR4, R23, 0x96, !PT ;  /* 0x0000000418367c12 */ /* 0x000fe2000f8e9617 */
[----:B------:R-:W-:-:S07]  /*12cd0*/  HFMA2 R24, -RZ, RZ, 0, 0 ;  /* 0x00000000ff187431 */ /* 0x000fce00000001ff */
.L_x_1807:
[----:B------:R-:W-:Y:S05]  /*12ce0*/  BSYNC.RECONVERGENT B0 ;  /* 0x0000000000007941 */ /* 0x000fea0003800200 */
.L_x_1806:
        /* <DEDUP_REMOVED lines=16> */
[----:B------:R-:W-:Y:S02]  /*12df0*/  F2FP.BF16.F32.PACK_AB R21, RZ, R107 ;  /* 0x0000006bff15723e */ /* 0x000fe400000010ff */
[----:B------:R-:W-:Y:S02]  /*12e00*/  PRMT R13, R22, 0x7610, R13 ;  /* 0x00007610160d7816 */ /* 0x000fe4000000000d */
[----:B------:R-:W-:Y:S01]  /*12e10*/  PRMT R19, R19, 0x5410, R21 ;  /* 0x0000541013137816 */ /* 0x000fe20000000015 */
[----:B------:R-:W-:Y:S06]  /*12e20*/  BRA `(.L_x_1811) ;  /* 0x0000003000a47947 */ /* 0x000fec0003800000 */
.L_x_1730:
[----:B------:R-:W-:Y:S01]  /*12e30*/  ISETP.NE.AND P2, PT, R24, 0x1, PT ;  /* 0x000000011800780c */ /* 0x000fe20003f45270 */
[----:B------:R-:W-:Y:S01]  /*12e40*/  BSSY.RECONVERGENT B0, `(.L_x_1812) ;  /* 0x0000058000007945 */ /* 0x000fe20003800200 */
[----:B------:R-:W-:Y:S01]  /*12e50*/  MOV R22, 0x2 ;  /* 0x0000000200167802 */ /* 0x000fe20000000f00 */
[----:B-1----:R-:W-:Y:S02]  /*12e60*/  IMAD.MOV.U32 R15, RZ, RZ, R156 ;  /* 0x000000ffff0f7224 */ /* 0x002fe400078e009c */
[----:B------:R-:W-:-:S08]  /*12e70*/  IMAD.MOV.U32 R14, RZ, RZ, R20 ;  /* 0x000000ffff0e7224 */ /* 0x000fd000078e0014 */
[----:B------:R-:W-:Y:S05]  /*12e80*/  @!P2 BRA `(.L_x_1813) ;  /* 0x00000004004ca947 */ /* 0x000fea0003800000 */
[----:B------:R-:W-:-:S13]  /*12e90*/  ISETP.NE.AND P2, PT, R24, 0x3, PT ;  /* 0x000000031800780c */ /* 0x000fda0003f45270 */
[----:B------:R-:W-:Y:S05]  /*12ea0*/  @!P2 BRA `(.L_x_1814) ;  /* 0x000000000020a947 */ /* 0x000fea0003800000 */
[----:B------:R-:W-:-:S13]  /*12eb0*/  ISETP.NE.AND P2, PT, R24, 0x2, PT ;  /* 0x000000021800780c */ /* 0x000fda0003f45270 */
[----:B------:R-:W-:Y:S01]  /*12ec0*/  @!P2 IMAD.MOV.U32 R22, RZ, RZ, 0x3 ;  /* 0x00000003ff16a424 */ /* 0x000fe200078e00ff */
[----:B------:R-:W-:Y:S01]  /*12ed0*/  @P2 IADD3 R22, PT, PT, R24, 0x1, RZ ;  /* 0x0000000118162810 */ /* 0x000fe20007ffe0ff */
[--C-:B------:R-:W-:Y:S02]  /*12ee0*/  @!P2 IMAD.MOV.U32 R14, RZ, RZ, R20.reuse ;  /* 0x000000ffff0ea224 */ /* 0x100fe400078e0014 */
[----:B------:R-:W-:Y:S01]  /*12ef0*/  @!P2 IMAD.MOV.U32 R15, RZ, RZ, R53 ;  /* 0x000000ffff0fa224 */ /* 0x000fe200078e0035 */
[----:B------:R-:W-:Y:S01]  /*12f00*/  @P2 MOV R15, R54 ;  /* 0x00000036000f2202 */ /* 0x000fe20000000f00 */
[----:B------:R-:W-:Y:S01]  /*12f10*/  @P2 IMAD.MOV.U32 R14, RZ, RZ, R20 ;  /* 0x000000ffff0e2224 */ /* 0x000fe200078e0014 */
[----:B------:R-:W-:Y:S06]  /*12f20*/  BRA `(.L_x_1813) ;  /* 0x0000000400247947 */ /* 0x000fec0003800000 */
.L_x_1814:
        /* <DEDUP_REMOVED lines=12> */
.L_x_1816:
[----:B------:R-:W-:Y:S05]  /*12ff0*/  BSYNC.RECONVERGENT B1 ;  /* 0x0000000000017941 */ /* 0x000fea0003800200 */
.L_x_1815:
        /* <DEDUP_REMOVED lines=60> */
.L_x_1813:
[----:B------:R-:W-:Y:S05]  /*133c0*/  BSYNC.RECONVERGENT B0 ;  /* 0x0000000000007941 */ /* 0x000fea0003800200 */
.L_x_1812:
[----:B------:R-:W-:Y:S01]  /*133d0*/  I2FP.F32.U32 R15, R15 ;  /* 0x0000000f000f7245 */ /* 0x000fe20000201000 */
[----:B------:R-:W-:Y:S01]  /*133e0*/  BSSY.RECONVERGENT B0, `(.L_x_1817) ;  /* 0x0000063000007945 */ /* 0x000fe20003800200 */
[----:B------:R-:W-:Y:S01]  /*133f0*/  ISETP.NE.AND P3, PT, R22, 0x1, PT ;  /* 0x000000011600780c */ /* 0x000fe20003f65270 */
[----:B------:R-:W-:Y:S01]  /*13400*/  HFMA2 R20, -RZ, RZ, 0, 1.1920928955078125e-07 ;  /* 0x00000002ff147431 */ /* 0x000fe200000001ff */
[----:B------:R-:W-:Y:S01]  /*13410*/  LOP3.LUT R5, R5, 0xffffffef, RZ, 0xc0, !PT ;  /* 0xffffffef05057812 */ /* 0x000fe200078ec0ff */
[----:B------:R-:W-:Y:S01]  /*13420*/  FFMA.FTZ R15, R15, R151, 1.1641532182693481445e-10 ;  /* 0x2f0000000f0f7423 */ /* 0x000fe20000010097 */
[----:B------:R-:W-:-:S04]  /*13430*/  IMAD.MOV.U32 R21, RZ, RZ, R156 ;  /* 0x000000ffff157224 */ /* 0x000fc800078e009c */
[----:B------:R-:W-:Y:S01]  /*13440*/  FSETP.GTU.FTZ.AND P2, PT, R15, R121, PT ;  /* 0x000000790f00720b */ /* 0x000fe20003f5c000 */
[C---:B-----5:R-:W-:Y:S01]  /*13450*/  IMAD.U32 R15, R16.reuse, 0x10000, RZ ;  /* 0x00010000100f7824 */ /* 0x060fe200078e00ff */
        /* <DEDUP_REMOVED lines=17> */
.L_x_1819:
        /* <DEDUP_REMOVED lines=12> */
.L_x_1821:
[----:B------:R-:W-:Y:S05]  /*13630*/  BSYNC.RECONVERGENT B1 ;  /* 0x0000000000017941 */ /* 0x000fea0003800200 */
.L_x_1820:
        /* <DEDUP_REMOVED lines=61> */
.L_x_1818:
[----:B------:R-:W-:Y:S05]  /*13a10*/  BSYNC.RECONVERGENT B0 ;  /* 0x0000000000007941 */ /* 0x000fea0003800200 */
.L_x_1817:
[----:B------:R-:W-:Y:S01]  /*13a20*/  I2FP.F32.U32 R21, R21 ;  /* 0x0000001500157245 */ /* 0x000fe20000201000 */
[----:B------:R-:W-:Y:S01]  /*13a30*/  BSSY.RECONVERGENT B0, `(.L_x_1822) ;  /* 0x0000063000007945 */ /* 0x000fe20003800200 */
[----:B------:R-:W-:Y:S01]  /*13a40*/  SHF.L.U32 R16, R16, 0x10, RZ ;  /* 0x0000001010107819 */ /* 0x000fe200000006ff */
[----:B------:R-:W-:Y:S01]  /*13a50*/  IMAD.MOV.U32 R22, RZ, RZ, 0x2 ;  /* 0x00000002ff167424 */ /* 0x000fe200078e00ff */
[----:B------:R-:W-:Y:S01]  /*13a60*/  ISETP.NE.AND P3, PT, R20, 0x1, PT ;  /* 0x000000011400780c */ /* 0x000fe20003f65270 */
[----:B------:R-:W-:Y:S01]  /*13a70*/  FFMA.FTZ R21, R21, R151, 1.1641532182693481445e-10 ;  /* 0x2f00000015157423 */ /* 0x000fe20000010097 */
[----:B------:R-:W-:Y:S01]  /*13a80*/  LOP3.LUT R5, R5, 0xfffffff7, RZ, 0xc0, !PT ;  /* 0xfffffff705057812 */ /* 0x000fe200078ec0ff */
[----:B------:R-:W-:Y:S01]  /*13a90*/  FMUL.FTZ R101, R16, R122 ;  /* 0x0000007a10657220 */ /* 0x000fe20000410000 */
[----:B------:R-:W-:Y:S02]  /*13aa0*/  @P1 PRMT R16, R56, 0x7632, R16 ;  /* 0x0000763238101816 */ /* 0x000fe40000000010 */
        /* <DEDUP_REMOVED lines=17> */
.L_x_1824:
        /* <DEDUP_REMOVED lines=12> */
.L_x_1826:
[----:B------:R-:W-:Y:S05]  /*13c80*/  BSYNC.RECONVERGENT B1 ;  /* 0x0000000000017941 */ /* 0x000fea0003800200 */
.L_x_1825:
        /* <DEDUP_REMOVED lines=58> */
[----:B------:R-:W-:Y:S01]  /*14030*/  MOV R14, R22 ;  /* 0x00000016000e7202 */ /* 0x000fe20000000f00 */
[----:B------:R-:W-:-:S04]  /*14040*/  IMAD.MOV.U32 R22, RZ, RZ, RZ ;  /* 0x000000ffff167224 */ /* 0x000fc800078e00ff */
[----:B------:R-:W-:-:S07]  /*14050*/  LOP3.LUT R54, R20, UR4, R157, 0x96, !PT ;  /* 0x0000000414367c12 */ /* 0x000fce000f8e969d */
.L_x_1823:
[----:B------:R-:W-:Y:S05]  /*14060*/  BSYNC.RECONVERGENT B0 ;  /* 0x0000000000007941 */ /* 0x000fea0003800200 */
.L_x_1822:
        /* <DEDUP_REMOVED lines=8> */
[C---:B------:R-:W-:Y:S01]  /*140f0*/  IMAD.U32 R20, R17.reuse, 0x10000, RZ ;  /* 0x0001000011147824 */ /* 0x040fe200078e00ff */
        /* <DEDUP_REMOVED lines=17> */
.L_x_1829:
        /* <DEDUP_REMOVED lines=12> */
.L_x_1831:
[----:B------:R-:W-:Y:S05]  /*142d0*/  BSYNC.RECONVERGENT B1 ;  /* 0x0000000000017941 */ /* 0x000fea0003800200 */
.L_x_1830:
        /* <DEDUP_REMOVED lines=56> */
[----:B------:R-:W-:-:S04]  /*14660*/  IMAD.WIDE.U32 R24, R24, -0x2daee0ad, RZ ;  /* 0xd2511f5318187825 */ /* 0x000fc800078e00ff */
[----:B------:R-:W-:Y:S01]  /*14670*/  IMAD.MOV.U32 R14, RZ, RZ, R24 ;  /* 0x000000ffff0e7224 */ /* 0x000fe200078e0018 */
[----:B------:R-:W-:Y:S01]  /*14680*/  LOP3.LUT R53, R26, UR4, R25, 0x96, !PT ;  /* 0x000000041a357c12 */ /* 0x000fe2000f8e9619 */
[----:B------:R-:W-:-:S06]  /*14690*/  UIADD3 UR4, UPT, UPT, UR10, -0x700cb87f, URZ ;  /* 0x8ff347810a047890 */ /* 0x000fcc000fffe0ff */
[----:B------:R-:W-:-:S07]  /*146a0*/  LOP3.LUT R54, R22, UR4, R157, 0x96, !PT ;  /* 0x0000000416367c12 */ /* 0x000fce000f8e969d */
.L_x_1828:
[----:B------:R-:W-:Y:S05]  /*146b0*/  BSYNC.RECONVERGENT B0 ;  /* 0x0000000000007941 */ /* 0x000fea0003800200 */
.L_x_1827:
        /* <DEDUP_REMOVED lines=26> */
.L_x_1834:
        /* <DEDUP_REMOVED lines=12> */
.L_x_1836:
[----:B------:R-:W-:Y:S05]  /*14920*/  BSYNC.RECONVERGENT B1 ;  /* 0x0000000000017941 */ /* 0x000fea0003800200 */
.L_x_1835:
        /* <DEDUP_REMOVED lines=61> */
.L_x_1833:
[----:B------:R-:W-:Y:S05]  /*14d00*/  BSYNC.RECONVERGENT B0 ;  /* 0x0000000000007941 */ /* 0x000fea0003800200 */
.L_x_1832:
[----:B------:R-:W-:Y:S01]  /*14d10*/  I2FP.F32.U32 R21, R21 ;  /* 0x0000001500157245 */ /* 0x000fe20000201000 */
[----:B------:R-:W-:Y:S01]  /*14d20*/  BSSY.RECONVERGENT B0, `(.L_x_1837) ;  /* 0x0000062000007945 */ /* 0x000fe20003800200 */
[----:B------:R-:W-:Y:S01]  /*14d30*/  ISETP.NE.AND P3, PT, R22, 0x1, PT ;  /* 0x000000011600780c */ /* 0x000fe20003f65270 */
[----:B------:R-:W-:Y:S02]  /*14d40*/  HFMA2 R23, -RZ, RZ, 0, 1.1920928955078125e-07 ;  /* 0x00000002ff177431 */ /* 0x000fe400000001ff */
[----:B------:R-:W-:Y:S02]  /*14d50*/  IMAD.MOV.U32 R25, RZ, RZ, R156 ;  /* 0x000000ffff197224 */ /* 0x000fe400078e009c */
[----:B------:R-:W-:-:S05]  /*14d60*/  FFMA.FTZ R21, R21, R151, 1.1641532182693481445e-10 ;  /* 0x2f00000015157423 */ /* 0x000fca0000010097 */
[----:B------:R-:W-:Y:S01]  /*14d70*/  FSETP.GTU.FTZ.AND P2, PT, R21, R121, PT ;  /* 0x000000791500720b */ /* 0x000fe20003f5c000 */
[----:B------:R-:W-:-:S04]  /*14d80*/  IMAD.U32 R21, R18, 0x10000, RZ ;  /* 0x0001000012157824 */ /* 0x000fc800078e00ff */
[----:B------:R-:W-:-:S05]  /*14d90*/  FMUL.FTZ R21, R21, R122 ;  /* 0x0000007a15157220 */ /* 0x000fca0000410000 */
[----:B------:R-:W-:Y:S01]  /*14da0*/  FSEL R104, R21, RZ, !P2 ;  /* 0x000000ff15687208 */ /* 0x000fe20005000000 */
[----:B------:R-:W-:Y:S01]  /*14db0*/  @P1 IMAD.U32 R21, R58, 0x10000, RZ ;  /* 0x000100003a151824 */ /* 0x000fe200078e00ff */
[----:B------:R-:W-:-:S03]  /*14dc0*/  PLOP3.LUT P2, PT, P2, PT, PT, 0x8, 0x80 ;  /* 0x000000000080781c */ /* 0x000fc6000174e170 */
[----:B------:R-:W-:Y:S01]  /*14dd0*/  @P1 FADD.FTZ R104, R21, R104 ;  /* 0x0000006815681221 */ /* 0x000fe20000010000 */
[----:B------:R-:W-:-:S04]  /*14de0*/  PRMT R21, R18, 0x7632, R21 ;  /* 0x0000763212157816 */ /* 0x000fc80000000015 */
        /* <DEDUP_REMOVED lines=10> */
.L_x_1839:
        /* <DEDUP_REMOVED lines=12> */
.L_x_1841:
[----:B------:R-:W-:Y:S05]  /*14f50*/  BSYNC.RECONVERGENT B1 ;  /* 0x0000000000017941 */ /* 0x000fea0003800200 */
.L_x_1840:
        /* <DEDUP_REMOVED lines=62> */
.L_x_1838:
[----:B------:R-:W-:Y:S05]  /*15340*/  BSYNC.RECONVERGENT B0 ;  /* 0x0000000000007941 */ /* 0x000fea0003800200 */
.L_x_1837:
[----:B------:R-:W-:Y:S01]  /*15350*/  I2FP.F32.U32 R22, R25 ;  /* 0x0000001900167245 */ /* 0x000fe20000201000 */
[----:B------:R-:W-:Y:S01]  /*15360*/  IMAD.U32 R21, R21, 0x10000, RZ ;  /* 0x0001000015157824 */ /* 0x000fe200078e00ff */
[----:B------:R-:W-:Y:S01]  /*15370*/  ISETP.NE.AND P4, PT, R23, 0x1, PT ;  /* 0x000000011700780c */ /* 0x000fe20003f85270 */
[----:B------:R-:W-:Y:S01]  /*15380*/  BSSY.RECONVERGENT B0, `(.L_x_1842) ;  /* 0x0000060000007945 */ /* 0x000fe20003800200 */
[----:B------:R-:W-:Y:S01]  /*15390*/  MOV R25, R156 ;  /* 0x0000009c00197202 */ /* 0x000fe20000000f00 */
[----:B------:R-:W-:Y:S01]  /*153a0*/  FFMA.FTZ R22, R22, R151, 1.1641532182693481445e-10 ;  /* 0x2f00000016167423 */ /* 0x000fe20000010097 */
[----:B------:R-:W-:Y:S01]  /*153b0*/  FMUL.FTZ R105, R21, R122 ;  /* 0x0000007a15697220 */ /* 0x000fe20000410000 */
[----:B------:R-:W-:-:S03]  /*153c0*/  @P1 PRMT R21, R58, 0x7632, R21 ;  /* 0x000076323a151816 */ /* 0x000fc60000000015 */
[----:B------:R-:W-:Y:S01]  /*153d0*/  FSETP.GTU.FTZ.AND P3, PT, R22, R121, PT ;  /* 0x000000791600720b */ /* 0x000fe20003f7c000 */
[----:B------:R-:W-:Y:S02]  /*153e0*/  IMAD.MOV.U32 R22, RZ, RZ, 0x2 ;  /* 0x00000002ff167424 */ /* 0x000fe400078e00ff */
        /* <DEDUP_REMOVED lines=9> */
[----:B------:R-:W-:Y:S02]  /*15480*/  @!P4 IMAD.MOV.U32 R22, RZ, RZ, 0x3 ;  /* 0x00000003ff16c424 */ /* 0x000fe400078e00ff */
[----:B------:R-:W-:Y:S01]  /*15490*/  @!P4 IMAD.MOV.U32 R25, RZ, RZ, R53 ;  /* 0x000000ffff19c224 */ /* 0x000fe200078e0035 */
[----:B------:R-:W-:Y:S01]  /*154a0*/  @P4 MOV R25, R54 ;  /* 0x0000003600194202 */ /* 0x000fe20000000f00 */
[----:B------:R-:W-:Y:S01]  /*154b0*/  @P4 VIADD R22, R23, 0x1 ;  /* 0x0000000117164836 */ /* 0x000fe20000000000 */
[----:B------:R-:W-:Y:S06]  /*154c0*/  BRA `(.L_x_1843) ;  /* 0x00000004002c7947 */ /* 0x000fec0003800000 */
.L_x_1844:
        /* <DEDUP_REMOVED lines=12> */
.L_x_1846:
[----:B------:R-:W-:Y:S05]  /*15590*/  BSYNC.RECONVERGENT B1 ;  /* 0x0000000000017941 */ /* 0x000fea0003800200 */
.L_x_1845:
        /* <DEDUP_REMOVED lines=53> */
[----:B------:R-:W-:-:S03]  /*158f0*/  MOV R25, R14 ;  /* 0x0000000e00197202 */ /* 0x000fc60000000f00 */
[----:B------:R-:W-:-:S04]  /*15900*/  IMAD.WIDE.U32 R22, R22, -0x2daee0ad, RZ ;  /* 0xd2511f5316167825 */ /* 0x000fc800078e00ff */
[----:B------:R-:W-:Y:S01]  /*15910*/  IMAD.MOV.U32 R14, RZ, RZ, R22 ;  /* 0x000000ffff0e7224 */ /* 0x000fe200078e0016 */
[----:B------:R-:W-:Y:S01]  /*15920*/  LOP3.LUT R53, R26, UR4, R23, 0x96, !PT ;  /* 0x000000041a357c12 */ /* 0x000fe2000f8e9617 */
[----:B------:R-:W-:Y:S01]  /*15930*/  UIADD3 UR4, UPT, UPT, UR10, -0x700cb87f, URZ ;  /* 0x8ff347810a047890 */ /* 0x000fe2000fffe0ff */
[----:B------:R-:W-:-:S04]  /*15940*/  IMAD.WIDE.U32 R22, R27, -0x326172a9, RZ ;  /* 0xcd9e8d571b167825 */ /* 0x000fc800078e00ff */
[----:B------:R-:W-:Y:S01]  /*15950*/  IMAD.MOV.U32 R156, RZ, RZ, R22 ;  /* 0x000000ffff9c7224 */ /* 0x000fe200078e0016 */
[----:B------:R-:W-:Y:S01]  /*15960*/  LOP3.LUT R54, R24, UR4, R23, 0x96, !PT ;  /* 0x0000000418367c12 */ /* 0x000fe2000f8e9617 */
[----:B------:R-:W-:-:S07]  /*15970*/  IMAD.MOV.U32 R22, RZ, RZ, RZ ;  /* 0x000000ffff167224 */ /* 0x000fce00078e00ff */
.L_x_1843:
[----:B------:R-:W-:Y:S05]  /*15980*/  BSYNC.RECONVERGENT B0 ;  /* 0x0000000000007941 */ /* 0x000fea0003800200 */
.L_x_1842:
        /* <DEDUP_REMOVED lines=10> */
[----:B------:R-:W-:Y:S01]  /*15a30*/  FSEL R106, R24, RZ, !P4 ;  /* 0x000000ff186a7208 */ /* 0x000fe20006000000 */
[----:B------:R-:W-:Y:S01]  /*15a40*/  IMAD.MOV.U32 R24, RZ, RZ, 0x2 ;  /* 0x00000002ff187424 */ /* 0x000fe200078e00ff */
        /* <DEDUP_REMOVED lines=12> */
.L_x_1849:
        /* <DEDUP_REMOVED lines=12> */
.L_x_1851:
[----:B------:R-:W-:Y:S05]  /*15bd0*/  BSYNC.RECONVERGENT B1 ;  /* 0x0000000000017941 */ /* 0x000fea0003800200 */
.L_x_1850:
        /* <DEDUP_REMOVED lines=62> */
.L_x_1848:
[----:B------:R-:W-:Y:S05]  /*15fc0*/  BSYNC.RECONVERGENT B0 ;  /* 0x0000000000007941 */ /* 0x000fea0003800200 */
.L_x_1847:
        /* <DEDUP_REMOVED lines=10> */
[----:B------:R-:W-:Y:S02]  /*16070*/  @P1 SHF.L.U32 R22, R22, 0x10, RZ ;  /* 0x0000001016161819 */ /* 0x000fe400000006ff */
[----:B------:R-:W-:-:S03]  /*16080*/  PLOP3.LUT P5, PT, P5, PT, PT, 0x8, 0x80 ;  /* 0x000000000080781c */ /* 0x000fc60002fae170 */
[----:B------:R-:W-:-:S05]  /*16090*/  @P1 FADD.FTZ R107, R107, R22 ;  /* 0x000000166b6b1221 */ /* 0x000fca0000010000 */
[----:B------:R-:W-:-:S04]  /*160a0*/  F2FP.BF16.F32.PACK_AB R22, RZ, R107 ;  /* 0x0000006bff16723e */ /* 0x000fc800000010ff */
[----:B------:R-:W-:-:S07]  /*160b0*/  PRMT R19, R19, 0x5410, R22 ;  /* 0x0000541013137816 */ /* 0x000fce0000000016 */
.L_x_1811:
[----:B------:R-:W-:Y:S01]  /*160c0*/  IMAD.WIDE.U32 R20, R41, 0x10, R170 ;  /* 0x0000001029147825 */ /* 0x000fe200078e00aa */
[----:B------:R-:W-:Y:S02]  /*160d0*/  SEL R15, RZ, 0x10000, !P4 ;  /* 0x00010000ff0f7807 */ /* 0x000fe40006000000 */
[C---:B------:R-:W-:Y:S02]  /*160e0*/  LOP3.LUT P4, RZ, R5.reuse, 0x4, RZ, 0xc0, !PT ;  /* 0x0000000405ff7812 */ /* 0x040fe4000788c0ff */
[----:B------:R0:W-:Y:S01]  /*160f0*/  STG.E.128 desc[UR8][R20.64], R16 ;  /* 0x0000001014007986 */ /* 0x0001e2000c101d08 */
[----:B------:R-:W-:Y:S02]  /*16100*/  LOP3.LUT P6, RZ, R5, 0x10, RZ, 0xc0, !PT ;  /* 0x0000001005ff7812 */ /* 0x000fe400078cc0ff */
[----:B0-----:R-:W-:Y:S02]  /*16110*/  SEL R16, RZ, 0x1000000, !P5 ;  /* 0x01000000ff107807 */ /* 0x001fe40006800000 */
[----:B------:R-:W-:-:S02]  /*16120*/  SEL R17, RZ, 0x100, !P3 ;  /* 0x00000100ff117807 */ /* 0x000fc40005800000 */
[C---:B------:R-:W-:Y:S02]  /*16130*/  LOP3.LUT P5, RZ, R5.reuse, 0x8, RZ, 0xc0, !PT ;  /* 0x0000000805ff7812 */ /* 0x040fe400078ac0ff */
[----:B------:R-:W-:Y:S02]  /*16140*/  LOP3.LUT P3, RZ, R5, 0x2, RZ, 0xc0, !PT ;  /* 0x0000000205ff7812 */ /* 0x000fe4000786c0ff */
[----:B------:R-:W-:Y:S02]  /*16150*/  LOP3.LUT R16, R17, R16, R15, 0xfe, !PT ;  /* 0x0000001011107212 */ /* 0x000fe400078efe0f */
[----:B------:R-:W-:Y:S02]  /*16160*/  SEL R15, RZ, 0x1000000, !P3 ;  /* 0x01000000ff0f7807 */ /* 0x000fe40005800000 */
[----:B------:R-:W-:Y:S02]  /*16170*/  SEL R17, RZ, 0x10000, !P4 ;  /* 0x00010000ff117807 */ /* 0x000fe40006000000 */
[----:B------:R-:W-:-:S04]  /*16180*/  SEL R18, RZ, 0x100, !P5 ;  /* 0x00000100ff127807 */ /* 0x000fc80006800000 */
[----:B------:R-:W-:Y:S01]  /*16190*/  LOP3.LUT R15, R18, R15, R17, 0xfe, !PT ;  /* 0x0000000f120f7212 */ /* 0x000fe200078efe11 */
[----:B------:R-:W-:Y:S01]  /*161a0*/  IMAD.WIDE.U32 R18, R41, 0x8, R168 ;  /* 0x0000000829127825 */ /* 0x000fe200078e00a8 */
[----:B------:R-:W-:-:S04]  /*161b0*/  SEL R17, RZ, 0x1, !P2 ;  /* 0x00000001ff117807 */ /* 0x000fc80005000000 */
[----:B------:R-:W-:Y:S02]  /*161c0*/  LOP3.LUT R17, R16, R17, RZ, 0xfc, !PT ;  /* 0x0000001110117212 */ /* 0x000fe400078efcff */
[----:B------:R-:W-:-:S04]  /*161d0*/  SEL R16, RZ, 0x1, !P6 ;  /* 0x00000001ff107807 */ /* 0x000fc80007000000 */
[----:B------:R-:W-:-:S05]  /*161e0*/  LOP3.LUT R16, R15, R16, RZ, 0xfc, !PT ;  /* 0x000000100f107212 */ /* 0x000fca00078efcff */
[----:B------:R0:W-:Y:S01]  /*161f0*/  STG.E.64 desc[UR8][R18.64], R16 ;  /* 0x0000001012007986 */ /* 0x0001e2000c101b08 */
[----:B------:R-:W-:Y:S05]  /*16200*/  @!P0 BRA `(.L_x_1852) ;  /* 0x0000000000508947 */ /* 0x000fea0003800000 */
[----:B------:R-:W-:Y:S01]  /*16210*/  IMAD.U32 R15, R12, 0x10000, RZ ;  /* 0x000100000c0f7824 */ /* 0x000fe200078e00ff */
[----:B0-----:R-:W-:Y:S02]  /*16220*/  LOP3.LUT R16, R13, 0xffff, RZ, 0xc0, !PT ;  /* 0x0000ffff0d107812 */ /* 0x001fe400078ec0ff */
        /* <DEDUP_REMOVED lines=18> */
.L_x_1852:
[----:B01----:R-:W0:Y:S01]  /*16350*/  @P1 LDC.64 R18, c[0x0][0x3a0] ;  /* 0x0000e800ff121b82 */ /* 0x003e220000000a00 */
[----:B------:R-:W-:-:S07]  /*16360*/  VIADD R16, R55, 0x40 ;  /* 0x0000004037107836 */ /* 0x000fce0000000000 */
[----:B------:R-:W1:Y:S01]  /*16370*/  @P0 LDC.64 R20, c[0x0][0x398] ;  /* 0x0000e600ff140b82 */ /* 0x000e620000000a00 */
[----:B0-----:R-:W-:-:S05]  /*16380*/  @P1 IMAD.WIDE.U32 R18, R16, 0x10, R18 ;  /* 0x0000001010121825 */ /* 0x001fca00078e0012 */
[----:B------:R0:W5:Y:S01]  /*16390*/  @P1 LDG.E.128 R56, desc[UR8][R18.64] ;  /* 0x0000000812381981 */ /* 0x000162000c1e1d00 */
[----:B-1----:R-:W-:-:S05]  /*163a0*/  @P0 IMAD.WIDE.U32 R20, R16, 0x10, R20 ;  /* 0x0000001010140825 */ /* 0x002fca00078e0014 */
[----:B------:R1:W5:Y:S01]  /*163b0*/  @P0 LDG.E.128 R60, desc[UR8][R20.64] ;  /* 0x00000008143c0981 */ /* 0x000362000c1e1d00 */
[----:B0-----:R-:W-:-:S05]  /*163c0*/  IMAD.WIDE.U32 R18, R16, 0x10, R158 ;  /* 0x0000001010127825 */ /* 0x001fca00078e009e */
[----:B------:R1:W5:Y:S01]  /*163d0*/  LDG.E.128 R20, desc[UR8][R18.64] ;  /* 0x0000000812147981 */ /* 0x000362000c1e1d00 */
        /* <DEDUP_REMOVED lines=12> */
[----:B------:R-:W-:Y:S02]  /*164a0*/  @!P2 IMAD.MOV.U32 R7, RZ, RZ, R53 ;  /* 0x000000ffff07a224 */ /* 0x000fe400078e0035 */
[----:B------:R-:W-:Y:S02]  /*164b0*/  @P2 VIADD R6, R24, 0x1 ;  /* 0x0000000118062836 */ /* 0x000fe40000000000 */
[----:B------:R-:W-:Y:S02]  /*164c0*/  @P2 IMAD.MOV.U32 R15, RZ, RZ, R14 ;  /* 0x000000ffff0f2224 */ /* 0x000fe400078e000e */
[----:B------:R-:W-:Y:S01]  /*164d0*/  @P2 IMAD.MOV.U32 R7, RZ, RZ, R54 ;  /* 0x000000ffff072224 */ /* 0x000fe200078e0036 */
[----:B------:R-:W-:Y:S06]  /*164e0*/  BRA `(.L_x_1855) ;  /* 0x0000000400287947 */ /* 0x000fec0003800000 */
.L_x_1856:
        /* <DEDUP_REMOVED lines=12> */
.L_x_1858:
[----:B------:R-:W-:Y:S05]  /*165b0*/  BSYNC.RECONVERGENT B1 ;  /* 0x0000000000017941 */ /* 0x000fea0003800200 */
.L_x_1857:
        /* <DEDUP_REMOVED lines=53> */
[----:B------:R-:W-:Y:S01]  /*16910*/  UIADD3 UR4, UPT, UPT, UR11, -0x695add53, URZ ;  /* 0x96a522ad0b047890 */ /* 0x000fe2000fffe0ff */
[----:B------:R-:W-:-:S03]  /*16920*/  MOV R7, R14 ;  /* 0x0000000e00077202 */ /* 0x000fc60000000f00 */
[----:B------:R-:W-:-:S04]  /*16930*/  IMAD.WIDE.U32 R8, R8, -0x2daee0ad, RZ ;  /* 0xd2511f5308087825 */ /* 0x000fc800078e00ff */
[----:B------:R-:W-:Y:S01]  /*16940*/  IMAD.MOV.U32 R15, RZ, RZ, R8 ;  /* 0x000000ffff0f7224 */ /* 0x000fe200078e0008 */
[----:B------:R-:W-:Y:S01]  /*16950*/  LOP3.LUT R53, R10, UR4, R9, 0x96, !PT ;  /* 0x000000040a357c12 */ /* 0x000fe2000f8e9609 */
[----:B------:R-:W-:-:S06]  /*16960*/  UIADD3 UR4, UPT, UPT, UR10, -0x700cb87f, URZ ;  /* 0x8ff347810a047890 */ /* 0x000fcc000fffe0ff */
[----:B------:R-:W-:Y:S01]  /*16970*/  LOP3.LUT R54, R6, UR4, R157, 0x96, !PT ;  /* 0x0000000406367c12 */ /* 0x000fe2000f8e969d */
[----:B------:R-:W-:-:S07]  /*16980*/  IMAD.MOV.U32 R6, RZ, RZ, RZ ;  /* 0x000000ffff067224 */ /* 0x000fce00078e00ff */
.L_x_1855:
[----:B------:R-:W-:Y:S05]  /*16990*/  BSYNC.RECONVERGENT B0 ;  /* 0x0000000000007941 */ /* 0x000fea0003800200 */
.L_x_1854:
[----:B------:R-:W-:Y:S01]  /*169a0*/  I2FP.F32.U32 R7, R7 ;  /* 0x0000000700077245 */ /* 0x000fe20000201000 */
[----:B-----5:R-:W-:Y:S01]  /*169b0*/  IMAD.U32 R12, R20, 0x10000, RZ ;  /* 0x00010000140c7824 */ /* 0x020fe200078e00ff */
[----:B------:R-:W-:Y:S01]  /*169c0*/  ISETP.NE.AND P3, PT, R6, 0x1, PT ;  /* 0x000000010600780c */ /* 0x000fe20003f65270 */
[----:B------:R-:W-:Y:S01]  /*169d0*/  BSSY.RECONVERGENT B0, `(.L_x_1859) ;  /* 0x000005e000007945 */ /* 0x000fe20003800200 */
[----:B------:R-:W-:Y:S01]  /*169e0*/  LOP3.LUT R5, R5, 0xffffffef, RZ, 0xc0, !PT ;  /* 0xffffffef05057812 */ /* 0x000fe200078ec0ff */
[----:B------:R-:W-:Y:S01]  /*169f0*/  FFMA.FTZ R7, R7, R151, 1.1641532182693481445e-10 ;  /* 0x2f00000007077423 */ /* 0x000fe20000010097 */
[----:B------:R-:W-:Y:S01]  /*16a00*/  FMUL.FTZ R12, R12, R122 ;  /* 0x0000007a0c0c7220 */ /* 0x000fe20000410000 */
[----:B-1----:R-:W-:Y:S01]  /*16a10*/  PRMT R20, R20, 0x7632, R20 ;  /* 0x0000763214147816 */ /* 0x002fe20000000014 */
[----:B------:R-:W-:Y:S02]  /*16a20*/  IMAD.MOV.U32 R8, RZ, RZ, 0x2 ;  /* 0x00000002ff087424 */ /* 0x000fe400078e00ff */
[----:B------:R-:W-:-:S02]  /*16a30*/  FSETP.GTU.FTZ.AND P2, PT, R7, R121, PT ;  /* 0x000000790700720b */ /* 0x000fc40003f5c000 */
[----:B------:R-:W-:Y:S02]  /*16a40*/  MOV R7, R156 ;  /* 0x0000009c00077202 */ /* 0x000fe40000000f00 */
[----:B------:R-:W-:Y:S02]  /*16a50*/  PLOP3.LUT P4, PT, P2, PT, PT, 0x8, 0x80 ;  /* 0x000000000080781c */ /* 0x000fe4000178e170 */
[----:B------:R-:W-:-:S11]  /*16a60*/  FSEL R12, R12, RZ, !P2 ;  /* 0x000000ff0c0c7208 */ /* 0x000fd60005000000 */
[----:B------:R-:W-:Y:S01]  /*16a70*/  @P4 LOP3.LUT R5, R5, 0x10, RZ, 0xfc, !PT ;  /* 0x0000001005054812 */ /* 0x000fe200078efcff */
        /* <DEDUP_REMOVED lines=9> */
.L_x_1861:
        /* <DEDUP_REMOVED lines=12> */
.L_x_1863:
[----:B------:R-:W-:Y:S05]  /*16bd0*/  BSYNC.RECONVERGENT B1 ;  /* 0x0000000000017941 */ /* 0x000fea0003800200 */
.L_x_1862:
        /* <DEDUP_REMOVED lines=58> */
[----:B------:R-:W-:Y:S01]  /*16f80*/  UIADD3 UR4, UPT, UPT, UR10, -0x700cb87f, URZ ;  /* 0x8ff347810a047890 */ /* 0x000fe2000fffe0ff */
[----:B------:R-:W-:-:S05]  /*16f90*/  IMAD.MOV.U32 R8, RZ, RZ, RZ ;  /* 0x000000ffff087224 */ /* 0x000fca00078e00ff */
[----:B------:R-:W-:-:S07]  /*16fa0*/  LOP3.LUT R54, R6, UR4, R157, 0x96, !PT ;  /* 0x0000000406367c12 */ /* 0x000fce000f8e969d */
.L_x_1860:
[----:B------:R-:W-:Y:S05]  /*16fb0*/  BSYNC.RECONVERGENT B0 ;  /* 0x0000000000007941 */ /* 0x000fea0003800200 */
.L_x_1859:
[----:B------:R-:W-:Y:S01]  /*16fc0*/  I2FP.F32.U32 R6, R7 ;  /* 0x0000000700067245 */ /* 0x000fe20000201000 */
[----:B------:R-:W-:Y:S01]  /*16fd0*/  BSSY.RECONVERGENT B0, `(.L_x_1864) ;  /* 0x0000062000007945 */ /* 0x000fe20003800200 */
[----:B------:R-:W-:Y:S01]  /*16fe0*/  ISETP.NE.AND P3, PT, R8, 0x1, PT ;  /* 0x000000010800780c */ /* 0x000fe20003f65270 */
[----:B------:R-:W-:Y:S01]  /*16ff0*/  IMAD.MOV.U32 R10, RZ, RZ, 0x2 ;  /* 0x00000002ff0a7424 */ /* 0x000fe200078e00ff */
[----:B------:R-:W-:Y:S01]  /*17000*/  @P1 SHF.L.U32 R42, R56, 0x10, RZ ;  /* 0x00000010382a1819 */ /* 0x000fe200000006ff */
        /* <DEDUP_REMOVED lines=20> */
.L_x_1866:
        /* <DEDUP_REMOVED lines=12> */
.L_x_1868:
[----:B------:R-:W-:Y:S05]  /*17210*/  BSYNC.RECONVERGENT B1 ;  /* 0x0000000000017941 */ /* 0x000fea0003800200 */
.L_x_1867:
        /* <DEDUP_REMOVED lines=61> */
.L_x_1865:
[----:B------:R-:W-:Y:S05]  /*175f0*/  BSYNC.RECONVERGENT B0 ;  /* 0x0000000000007941 */ /* 0x000fea0003800200 */
.L_x_1864:
[----:B------:R-:W-:Y:S01]  /*17600*/  I2FP.F32.U32 R7, R7 ;  /* 0x0000000700077245 */ /* 0x000fe20000201000 */
[----:B------:R-:W-:Y:S01]  /*17610*/  IMAD.U32 R20, R20, 0x10000, RZ ;  /* 0x0001000014147824 */ /* 0x000fe200078e00ff */
[----:B------:R-:W-:Y:S01]  /*17620*/  ISETP.NE.AND P3, PT, R10, 0x1, PT ;  /* 0x000000010a00780c */ /* 0x000fe20003f65270 */
[----:B------:R-:W-:Y:S01]  /*17630*/  BSSY.RECONVERGENT B0, `(.L_x_1869) ;  /* 0x000005d000007945 */ /* 0x000fe20003800200 */
[----:B------:R-:W-:Y:S01]  /*17640*/  LOP3.LUT R5, R5, 0xfffffff7, RZ, 0xc0, !PT ;  /* 0xfffffff705057812 */ /* 0x000fe200078ec0ff */
[----:B------:R-:W-:Y:S01]  /*17650*/  FFMA.FTZ R7, R7, R151, 1.1641532182693481445e-10 ;  /* 0x2f00000007077423 */ /* 0x000fe20000010097 */
[----:B------:R-:W-:Y:S01]  /*17660*/  IMAD.MOV.U32 R8, RZ, RZ, 0x2 ;  /* 0x00000002ff087424 */ /* 0x000fe200078e00ff */
[----:B------:R-:W-:-:S03]  /*17670*/  MOV R9, R156 ;  /* 0x0000009c00097202 */ /* 0x000fc60000000f00 */
        /* <DEDUP_REMOVED lines=14> */
.L_x_1871:
        /* <DEDUP_REMOVED lines=12> */
.L_x_1873:
[----:B------:R-:W-:Y:S05]  /*17820*/  BSYNC.RECONVERGENT B1 ;  /* 0x0000000000017941 */ /* 0x000fea0003800200 */
.L_x_1872:
        /* <DEDUP_REMOVED lines=61> */
.L_x_1870:
[----:B------:R-:W-:Y:S05]  /*17c00*/  BSYNC.RECONVERGENT B0 ;  /* 0x0000000000007941 */ /* 0x000fea0003800200 */
.L_x_1869:
[----:B------:R-:W-:Y:S01]  /*17c10*/  I2FP.F32.U32 R9, R9 ;  /* 0x0000000900097245 */ /* 0x000fe20000201000 */
[----:B------:R-:W-:Y:S01]  /*17c20*/  BSSY.RECONVERGENT B0, `(.L_x_1874) ;  /* 0x0000064000007945 */ /* 0x000fe20003800200 */
[----:B------:R-:W-:Y:S01]  /*17c30*/  ISETP.NE.AND P3, PT, R8, 0x1, PT ;  /* 0x000000010800780c */ /* 0x000fe20003f65270 */
[----:B------:R-:W-:Y:S02]  /*17c40*/  IMAD.MOV.U32 R12, RZ, RZ, 0x2 ;  /* 0x00000002ff0c7424 */ /* 0x000fe400078e00ff */
[----:B------:R-:W-:-:S05]  /*17c50*/  FFMA.FTZ R9, R9, R151, 1.1641532182693481445e-10 ;  /* 0x2f00000009097423 */ /* 0x000fca0000010097 */
[----:B------:R-:W-:Y:S02]  /*17c60*/  FSETP.GTU.FTZ.AND P2, PT, R9, R121, PT ;  /* 0x000000790900720b */ /* 0x000fe40003f5c000 */
[----:B------:R-:W-:-:S05]  /*17c70*/  PRMT R9, R60, 0x7632, R9 ;  /* 0x000076323c097816 */ /* 0x000fca0000000009 */
[----:B------:R-:W-:-:S04]  /*17c80*/  IMAD.U32 R9, R9, 0x10000, RZ ;  /* 0x0001000009097824 */ /* 0x000fc800078e00ff */
[----:B------:R-:W-:-:S05]  /*17c90*/  FMUL.FTZ R9, R9, R122 ;  /* 0x0000007a09097220 */ /* 0x000fca0000410000 */
[----:B------:R-:W-:-:S05]  /*17ca0*/  FSEL R9, R9, RZ, !P2 ;  /* 0x000000ff09097208 */ /* 0x000fca0005000000 */
[--C-:B------:R-:W-:Y:S01]  /*17cb0*/  FADD.FTZ R7, R7, R9.reuse ;  /* 0x0000000907077221 */ /* 0x100fe20000010000 */
[----:B------:R-:W-:-:S04]  /*17cc0*/  @P1 PRMT R9, R56, 0x7632, R9 ;  /* 0x0000763238091816 */ /* 0x000fc80000000009 */
[----:B------:R-:W-:-:S05]  /*17cd0*/  @P1 SHF.L.U32 R9, R9, 0x10, RZ ;  /* 0x0000001009091819 */ /* 0x000fca00000006ff */
        /* <DEDUP_REMOVED lines=14> */
.L_x_1876:
        /* <DEDUP_REMOVED lines=12> */
.L_x_1878:
[----:B------:R-:W-:Y:S05]  /*17e80*/  BSYNC.RECONVERGENT B1 ;  /* 0x0000000000017941 */ /* 0x000fea0003800200 */
.L_x_1877:
        /* <DEDUP_REMOVED lines=61> */
.L_x_1875:
[----:B------:R-:W-:Y:S05]  /*18260*/  BSYNC.RECONVERGENT B0 ;  /* 0x0000000000007941 */ /* 0x000fea0003800200 */
.L_x_1874:
[----:B------:R-:W-:Y:S01]  /*18270*/  I2FP.F32.U32 R8, R9 ;  /* 0x0000000900087245 */ /* 0x000fe20000201000 */
[----:B------:R-:W-:Y:S01]  /*18280*/  BSSY.RECONVERGENT B0, `(.L_x_1879) ;  /* 0x0000060000007945 */ /* 0x000fe20003800200 */
[----:B------:R-:W-:Y:S01]  /*18290*/  ISETP.NE.AND P3, PT, R12, 0x1, PT ;  /* 0x000000010c00780c */ /* 0x000fe20003f65270 */
[----:B------:R-:W-:Y:S01]  /*182a0*/  IMAD.MOV.U32 R10, RZ, RZ, 0x2 ;  /* 0x00000002ff0a7424 */ /* 0x000fe200078e00ff */
[----:B------:R-:W-:Y:S01]  /*182b0*/  LOP3.LUT R5, R5, 0xfffffffb, RZ, 0xc0, !PT ;  /* 0xfffffffb05057812 */ /* 0x000fe200078ec0ff */
[----:B------:R-:W-:Y:S01]  /*182c0*/  FFMA.FTZ R8, R8, R151, 1.1641532182693481445e-10 ;  /* 0x2f00000008087423 */ /* 0x000fe20000010097 */
[C---:B------:R-:W-:Y:S02]  /*182d0*/  PRMT R9, R21.reuse, 0x7632, R9 ;  /* 0x0000763215097816 */ /* 0x040fe40000000009 */
[----:B------:R-:W-:Y:S02]  /*182e0*/  MOV R11, R156 ;  /* 0x0000009c000b7202 */ /* 0x000fe40000000f00 */
        /* <DEDUP_REMOVED lines=15> */
.L_x_1881:
        /* <DEDUP_REMOVED lines=12> */
.L_x_1883:
[----:B------:R-:W-:Y:S05]  /*184a0*/  BSYNC.RECONVERGENT B1 ;  /* 0x0000000000017941 */ /* 0x000fea0003800200 */
.L_x_1882:
        /* <DEDUP_REMOVED lines=61> */
.L_x_1880:
[----:B------:R-:W-:Y:S05]  /*18880*/  BSYNC.RECONVERGENT B0 ;  /* 0x0000000000007941 */ /* 0x000fea0003800200 */
.L_x_1879:
[----:B------:R-:W-:Y:S01]  /*18890*/  I2FP.F32.U32 R11, R11 ;  /* 0x0000000b000b7245 */ /* 0x000fe20000201000 */
[----:B------:R-:W-:Y:S01]  /*188a0*/  BSSY.RECONVERGENT B0, `(.L_x_1884) ;  /* 0x0000063000007945 */ /* 0x000fe20003800200 */
[----:B------:R-:W-:Y:S01]  /*188b0*/  ISETP.NE.AND P3, PT, R10, 0x1, PT ;  /* 0x000000010a00780c */ /* 0x000fe20003f65270 */
[----:B------:R-:W-:Y:S01]  /*188c0*/  IMAD.MOV.U32 R12, RZ, RZ, R156 ;  /* 0x000000ffff0c7224 */ /* 0x000fe200078e009c */
[----:B------:R-:W-:Y:S01]  /*188d0*/  @P1 SHF.L.U32 R44, R57, 0x10, RZ ;  /* 0x00000010392c1819 */ /* 0x000fe200000006ff */
[----:B------:R-:W-:-:S05]  /*188e0*/  FFMA.FTZ R11, R11, R151, 1.1641532182693481445e-10 ;  /* 0x2f0000000b0b7423 */ /* 0x000fca0000010097 */
[----:B------:R-:W-:Y:S01]  /*188f0*/  FSETP.GTU.FTZ.AND P2, PT, R11, R121, PT ;  /* 0x000000790b00720b */ /* 0x000fe20003f5c000 */
[----:B------:R-:W-:-:S04]  /*18900*/  IMAD.U32 R11, R61, 0x10000, RZ ;  /* 0x000100003d0b7824 */ /* 0x000fc800078e00ff */
[----:B------:R-:W-:-:S05]  /*18910*/  FMUL.FTZ R11, R11, R122 ;  /* 0x0000007a0b0b7220 */ /* 0x000fca0000410000 */
[----:B------:R-:W-:-:S05]  /*18920*/  FSEL R11, R11, RZ, !P2 ;  /* 0x000000ff0b0b7208 */ /* 0x000fca0005000000 */
[----:B------:R-:W-:Y:S01]  /*18930*/  FADD.FTZ R8, R8, R11 ;  /* 0x0000000b08087221 */ /* 0x000fe20000010000 */
[----:B------:R-:W-:-:S03]  /*18940*/  IMAD.MOV.U32 R11, RZ, RZ, 0x2 ;  /* 0x00000002ff0b7424 */ /* 0x000fc600078e00ff */
        /* <DEDUP_REMOVED lines=13> */
.L_x_1886:
        /* <DEDUP_REMOVED lines=12> */
.L_x_1888:
[----:B------:R-:W-:Y:S05]  /*18ae0*/  BSYNC.RECONVERGENT B1 ;  /* 0x0000000000017941 */ /* 0x000fea0003800200 */
.L_x_1887:
        /* <DEDUP_REMOVED lines=62> */
.L_x_1885:
[----:B------:R-:W-:Y:S05]  /*18ed0*/  BSYNC.RECONVERGENT B0 ;  /* 0x0000000000007941 */ /* 0x000fea0003800200 */
.L_x_1884:
[----:B------:R-:W-:Y:S01]  /*18ee0*/  I2FP.F32.U32 R10, R12 ;  /* 0x0000000c000a7245 */ /* 0x000fe20000201000 */
[----:B------:R-:W-:Y:S01]  /*18ef0*/  IMAD.U32 R9, R9, 0x10000, RZ ;  /* 0x0001000009097824 */ /* 0x000fe200078e00ff */
[----:B------:R-:W-:Y:S01]  /*18f00*/  ISETP.NE.AND P2, PT, R11, 0x1, PT ;  /* 0x000000010b00780c */ /* 0x000fe20003f45270 */
[----:B------:R-:W-:Y:S01]  /*18f10*/  BSSY.RECONVERGENT B0, `(.L_x_1889) ;  /* 0x000005e000007945 */ /* 0x000fe20003800200 */
[----:B------:R-:W-:Y:S01]  /*18f20*/  LOP3.LUT R5, R5, 0xfffffffd, RZ, 0xc0, !PT ;  /* 0xfffffffd05057812 */ /* 0x000fe200078ec0ff */
[----:B------:R-:W-:Y:S01]  /*18f30*/  FFMA.FTZ R10, R10, R151, 1.1641532182693481445e-10 ;  /* 0x2f0000000a0a7423 */ /* 0x000fe20000010097 */
[----:B------:R-:W-:Y:S01]  /*18f40*/  FMUL.FTZ R9, R9, R122 ;  /* 0x0000007a09097220 */ /* 0x000fe20000410000 */
[----:B------:R-:W-:-:S03]  /*18f50*/  IMAD.MOV.U32 R12, RZ, RZ, R156 ;  /* 0x000000ffff0c7224 */ /* 0x000fc600078e009c */
[----:B------:R-:W-:Y:S01]  /*18f60*/  FSETP.GTU.FTZ.AND P3, PT, R10, R121, PT ;  /* 0x000000790a00720b */ /* 0x000fe20003f7c000 */
[----:B------:R-:W-:-:S03]  /*18f70*/  HFMA2 R10, -RZ, RZ, 0, 1.1920928955078125e-07 ;  /* 0x00000002ff0a7431 */ /* 0x000fc600000001ff */
        /* <DEDUP_REMOVED lines=12> */
.L_x_1891:
        /* <DEDUP_REMOVED lines=12> */
.L_x_1893:
[----:B------:R-:W-:Y:S05]  /*19100*/  BSYNC.RECONVERGENT B1 ;  /* 0x0000000000017941 */ /* 0x000fea0003800200 */
.L_x_1892:
        /* <DEDUP_REMOVED lines=62> */
.L_x_1890:
[----:B------:R-:W-:Y:S05]  /*194f0*/  BSYNC.RECONVERGENT B0 ;  /* 0x0000000000007941 */ /* 0x000fea0003800200 */
.L_x_1889:
[----:B------:R-:W-:Y:S01]  /*19500*/  I2FP.F32.U32 R11, R12 ;  /* 0x0000000c000b7245 */ /* 0x000fe20000201000 */
[----:B------:R-:W-:Y:S01]  /*19510*/  BSSY.RECONVERGENT B0, `(.L_x_1894) ;  /* 0x0000065000007945 */ /* 0x000fe20003800200 */
[----:B------:R-:W-:Y:S01]  /*19520*/  MOV R20, 0x2 ;  /* 0x0000000200147802 */ /* 0x000fe20000000f00 */
        /* <DEDUP_REMOVED lines=24> */
.L_x_1896:
        /* <DEDUP_REMOVED lines=12> */
.L_x_1898:
[----:B------:R-:W-:Y:S05]  /*19770*/  BSYNC.RECONVERGENT B1 ;  /* 0x0000000000017941 */ /* 0x000fea0003800200 */
.L_x_1897:
        /* <DEDUP_REMOVED lines=62> */
.L_x_1895:
[----:B------:R-:W-:Y:S05]  /*19b60*/  BSYNC.RECONVERGENT B0 ;  /* 0x0000000000007941 */ /* 0x000fea0003800200 */
.L_x_1894:
[----:B------:R-:W-:Y:S01]  /*19b70*/  I2FP.F32.U32 R10, R12 ;  /* 0x0000000c000a7245 */ /* 0x000fe20000201000 */
[----:B------:R-:W-:Y:S01]  /*19b80*/  BSSY.RECONVERGENT B0, `(.L_x_1899) ;  /* 0x000005f000007945 */ /* 0x000fe20003800200 */
[----:B------:R-:W-:Y:S01]  /*19b90*/  ISETP.NE.AND P3, PT, R20, 0x1, PT ;  /* 0x000000011400780c */ /* 0x000fe20003f65270 */
[----:B------:R-:W-:Y:S01]  /*19ba0*/  IMAD.MOV.U32 R18, RZ, RZ, 0x2 ;  /* 0x00000002ff127424 */ /* 0x000fe200078e00ff */
[----:B------:R-:W-:Y:S01]  /*19bb0*/  PRMT R11, R22, 0x7632, R11 ;  /* 0x00007632160b7816 */ /* 0x000fe2000000000b */
[----:B------:R-:W-:Y:S01]  /*19bc0*/  FFMA.FTZ R10, R10, R151, 1.1641532182693481445e-10 ;  /* 0x2f0000000a0a7423 */ /* 0x000fe20000010097 */
[----:B------:R-:W-:-:S04]  /*19bd0*/  IMAD.MOV.U32 R12, RZ, RZ, R156 ;  /* 0x000000ffff0c7224 */ /* 0x000fc800078e009c */
[----:B------:R-:W-:Y:S01]  /*19be0*/  FSETP.GTU.FTZ.AND P2, PT, R10, R121, PT ;  /* 0x000000790a00720b */ /* 0x000fe20003f5c000 */
[----:B------:R-:W-:-:S04]  /*19bf0*/  IMAD.U32 R10, R22, 0x10000, RZ ;  /* 0x00010000160a7824 */ /* 0x000fc800078e00ff */
        /* <DEDUP_REMOVED lines=12> */
.L_x_1901:
        /* <DEDUP_REMOVED lines=12> */
.L_x_1903:
[----:B------:R-:W-:Y:S05]  /*19d80*/  BSYNC.RECONVERGENT B1 ;  /* 0x0000000000017941 */ /* 0x000fea0003800200 */
.L_x_1902:
        /* <DEDUP_REMOVED lines=62> */
.L_x_1900:
[----:B------:R-:W-:Y:S05]  /*1a170*/  BSYNC.RECONVERGENT B0 ;  /* 0x0000000000007941 */ /* 0x000fea0003800200 */
.L_x_1899:
        /* <DEDUP_REMOVED lines=26> */
.L_x_1906:
        /* <DEDUP_REMOVED lines=12> */
.L_x_1908:
[----:B------:R-:W-:Y:S05]  /*1a3e0*/  BSYNC.RECONVERGENT B1 ;  /* 0x0000000000017941 */ /* 0x000fea0003800200 */
.L_x_1907:
        /* <DEDUP_REMOVED lines=62> */
.L_x_1905:
[----:B------:R-:W-:Y:S05]  /*1a7d0*/  BSYNC.RECONVERGENT B0 ;  /* 0x0000000000007941 */ /* 0x000fea0003800200 */
.L_x_1904:
[----:B------:R-:W-:Y:S01]  /*1a7e0*/  I2FP.F32.U32 R12, R12 ;  /* 0x0000000c000c7245 */ /* 0x000fe20000201000 */
[----:B------:R-:W-:Y:S01]  /*1a7f0*/  IMAD.U32 R11, R11, 0x10000, RZ ;  /* 0x000100000b0b7824 */ /* 0x000fe200078e00ff */
[----:B------:R-:W-:Y:S01]  /*1a800*/  ISETP.NE.AND P4, PT, R20, 0x1, PT ;  /* 0x000000011400780c */ /* 0x000fe20003f85270 */
[----:B------:R-:W-:Y:S01]  /*1a810*/  BSSY.RECONVERGENT B0, `(.L_x_1909) ;  /* 0x000005c000007945 */ /* 0x000fe20003800200 */
[----:B------:R-:W-:Y:S02]  /*1a820*/  HFMA2 R18, -RZ, RZ, 0, 1.1920928955078125e-07 ;  /* 0x00000002ff127431 */ /* 0x000fe400000001ff */
[----:B------:R-:W-:Y:S01]  /*1a830*/  FFMA.FTZ R12, R12, R151, 1.1641532182693481445e-10 ;  /* 0x2f0000000c0c7423 */ /* 0x000fe20000010097 */
[----:B------:R-:W-:-:S04]  /*1a840*/  FMUL.FTZ R11, R11, R122 ;  /* 0x0000007a0b0b7220 */ /* 0x000fc80000410000 */
        /* <DEDUP_REMOVED lines=13> */
.L_x_1911:
        /* <DEDUP_REMOVED lines=12> */
.L_x_1913:
[----:B------:R-:W-:Y:S05]  /*1a9e0*/  BSYNC.RECONVERGENT B1 ;  /* 0x0000000000017941 */ /* 0x000fea0003800200 */
.L_x_1912:
        /* <DEDUP_REMOVED lines=59> */
[----:B------:R-:W-:Y:S02]  /*1ada0*/  HFMA2 R18, -RZ, RZ, 0, 0 ;  /* 0x00000000ff127431 */ /* 0x000fe400000001ff */
[----:B------:R-:W-:Y:S01]  /*1adb0*/  IMAD.MOV.U32 R156, RZ, RZ, R20 ;  /* 0x000000ffff9c7224 */ /* 0x000fe200078e0014 */
[----:B------:R-:W-:-:S07]  /*1adc0*/  LOP3.LUT R54, R24, UR4, R21, 0x96, !PT ;  /* 0x0000000418367c12 */ /* 0x000fce000f8e9615 */
.L_x_1910:
[----:B------:R-:W-:Y:S05]  /*1add0*/  BSYNC.RECONVERGENT B0 ;  /* 0x0000000000007941 */ /* 0x000fea0003800200 */
.L_x_1909:
        /* <DEDUP_REMOVED lines=27> */
.L_x_1916:
        /* <DEDUP_REMOVED lines=12> */
.L_x_1918:
[----:B------:R-:W-:Y:S05]  /*1b050*/  BSYNC.RECONVERGENT B1 ;  /* 0x0000000000017941 */ /* 0x000fea0003800200 */
.L_x_1917:
[----:B------:R-:W-:Y:S01]  /*1b060*/  IMAD.WIDE.U32 R28, R0, -0x2daee0ad, RZ ;  /* 0xd2511f53001c7825 */ /* 0x000fe200078e00ff */
[----:B------:R-:W-:-:S03]  /*1b070*/  UIADD3 UR4, UPT, UPT, UR10, -0x61c88647, URZ ;  /* 0x9e3779b90a047890 */ /* 0x000fc6000fffe0ff */
[----:B------:R-:W-:Y:S02]  /*1b080*/  HFMA2 R21, -RZ, RZ, 0, 0 ;  /* 0x00000000ff157431 */ /* 0x000fe400000001ff */
        /* <DEDUP_REMOVED lines=58> */
[----:B------:R-:W-:-:S07]  /*1b430*/  LOP3.LUT R54, R26, UR4, R25, 0x96, !PT ;  /* 0x000000041a367c12 */ /* 0x000fce000f8e9619 */
.L_x_1915:
[----:B------:R-:W-:Y:S05]  /*1b440*/  BSYNC.RECONVERGENT B0 ;  /* 0x0000000000007941 */ /* 0x000fea0003800200 */
.L_x_1914:
[----:B------:R-:W-:Y:S01]  /*1b450*/  I2FP.F32.U32 R12, R12 ;  /* 0x0000000c000c7245 */ /* 0x000fe20000201000 */
[----:B------:R-:W-:Y:S01]  /*1b460*/  BSSY.RECONVERGENT B0, `(.L_x_1919) ;  /* 0x000005f000007945 */ /* 0x000fe20003800200 */
[----:B------:R-:W-:Y:S01]  /*1b470*/  ISETP.NE.AND P5, PT, R21, 0x1, PT ;  /* 0x000000011500780c */ /* 0x000fe20003fa5270 */
[----:B------:R-:W-:Y:S02]  /*1b480*/  IMAD.MOV.U32 R25, RZ, RZ, 0x2 ;  /* 0x00000002ff197424 */ /* 0x000fe400078e00ff */
[----:B------:R-:W-:Y:S01]  /*1b490*/  FFMA.FTZ R12, R12, R151, 1.1641532182693481445e-10 ;  /* 0x2f0000000c0c7423 */ /* 0x000fe20000010097 */
[----:B------:R-:W-:-:S04]  /*1b4a0*/  IMAD.MOV.U32 R18, RZ, RZ, R156 ;  /* 0x000000ffff127224 */ /* 0x000fc800078e009c */
[----:B------:R-:W-:Y:S01]  /*1b4b0*/  FSETP.GTU.FTZ.AND P4, PT, R12, R121, PT ;  /* 0x000000790c00720b */ /* 0x000fe20003f9c000 */
[C---:B------:R-:W-:Y:S01]  /*1b4c0*/  IMAD.U32 R12, R23.reuse, 0x10000, RZ ;  /* 0x00010000170c7824 */ /* 0x040fe200078e00ff */
[----:B------:R-:W-:-:S03]  /*1b4d0*/  PRMT R23, R23, 0x7632, R23 ;  /* 0x0000763217177816 */ /* 0x000fc60000000017 */
        /* <DEDUP_REMOVED lines=12> */
.L_x_1921:
        /* <DEDUP_REMOVED lines=12> */
.L_x_1923:
[----:B------:R-:W-:Y:S05]  /*1b660*/  BSYNC.RECONVERGENT B1 ;  /* 0x0000000000017941 */ /* 0x000fea0003800200 */
.L_x_1922:
        /* <DEDUP_REMOVED lines=62> */
.L_x_1920:
[----:B------:R-:W-:Y:S05]  /*1ba50*/  BSYNC.RECONVERGENT B0 ;  /* 0x0000000000007941 */ /* 0x000fea0003800200 */
.L_x_1919:
[----:B------:R-:W-:Y:S01]  /*1ba60*/  I2FP.F32.U32 R18, R18 ;  /* 0x0000001200127245 */ /* 0x000fe20000201000 */
[----:B------:R-:W-:Y:S01]  /*1ba70*/  IMAD.U32 R21, R63, 0x10000, RZ ;  /* 0x000100003f157824 */ /* 0x000fe200078e00ff */
[----:B------:R-:W-:Y:S01]  /*1ba80*/  @P1 SHF.L.U32 R48, R59, 0x10, RZ ;  /* 0x000000103b301819 */ /* 0x000fe200000006ff */
[----:B------:R-:W-:Y:S01]  /*1ba90*/  BSSY.RECONVERGENT B0, `(.L_x_1924) ;  /* 0x0000062000007945 */ /* 0x000fe20003800200 */
[----:B------:R-:W-:Y:S02]  /*1baa0*/  IMAD.MOV.U32 R24, RZ, RZ, 0x2 ;  /* 0x00000002ff187424 */ /* 0x000fe400078e00ff */
        /* <DEDUP_REMOVED lines=21> */
.L_x_1926:
        /* <DEDUP_REMOVED lines=12> */
.L_x_1928:
[----:B------:R-:W-:Y:S05]  /*1bcc0*/  BSYNC.RECONVERGENT B1 ;  /* 0x0000000000017941 */ /* 0x000fea0003800200 */
.L_x_1927:
        /* <DEDUP_REMOVED lines=62> */
.L_x_1925:
[----:B------:R-:W-:Y:S05]  /*1c0b0*/  BSYNC.RECONVERGENT B0 ;  /* 0x0000000000007941 */ /* 0x000fea0003800200 */
.L_x_1924:
[----:B------:R-:W-:Y:S01]  /*1c0c0*/  I2FP.F32.U32 R21, R21 ;  /* 0x0000001500157245 */ /* 0x000fe20000201000 */
[----:B------:R-:W-:Y:S01]  /*1c0d0*/  IMAD.U32 R23, R23, 0x10000, RZ ;  /* 0x0001000017177824 */ /* 0x000fe200078e00ff */
[----:B------:R-:W-:Y:S01]  /*1c0e0*/  ISETP.NE.AND P6, PT, R24, 0x1, PT ;  /* 0x000000011800780c */ /* 0x000fe20003fc5270 */
[----:B------:R-:W-:Y:S01]  /*1c0f0*/  BSSY.RECONVERGENT B0, `(.L_x_1929) ;  /* 0x000005f000007945 */ /* 0x000fe20003800200 */
[----:B------:R-:W-:Y:S02]  /*1c100*/  HFMA2 R28, -RZ, RZ, 0, 1.1920928955078125e-07 ;  /* 0x00000002ff1c7431 */ /* 0x000fe400000001ff */
[----:B------:R-:W-:-:S05]  /*1c110*/  FFMA.FTZ R21, R21, R151, 1.1641532182693481445e-10 ;  /* 0x2f00000015157423 */ /* 0x000fca0000010097 */
[----:B------:R-:W-:Y:S01]  /*1c120*/  FSETP.GTU.FTZ.AND P5, PT, R21, R121, PT ;  /* 0x000000791500720b */ /* 0x000fe20003fbc000 */
[----:B------:R-:W-:Y:S01]  /*1c130*/  FMUL.FTZ R21, R23, R122 ;  /* 0x0000007a17157220 */ /* 0x000fe20000410000 */
[----:B------:R-:W-:-:S04]  /*1c140*/  IMAD.MOV.U32 R23, RZ, RZ, R156 ;  /* 0x000000ffff177224 */ /* 0x000fc800078e009c */
        /* <DEDUP_REMOVED lines=11> */
.L_x_1931:
        /* <DEDUP_REMOVED lines=15> */
.L_x_1933:
[----:B------:R-:W-:Y:S05]  /*1c2f0*/  BSYNC.RECONVERGENT B1 ;  /* 0x0000000000017941 */ /* 0x000fea0003800200 */
.L_x_1932:
        /* <DEDUP_REMOVED lines=62> */
.L_x_1930:
[----:B------:R-:W-:Y:S05]  /*1c6e0*/  BSYNC.RECONVERGENT B0 ;  /* 0x0000000000007941 */ /* 0x000fea0003800200 */
.L_x_1929:
[----:B------:R-:W-:Y:S02]  /*1c6f0*/  I2FP.F32.U32 R23, R23 ;  /* 0x0000001700177245 */ /* 0x000fe40000201000 */
[----:B------:R-:W-:Y:S02]  /*1c700*/  PRMT R22, R22, 0x5410, R20 ;  /* 0x0000541016167816 */ /* 0x000fe40000000014 */
[----:B------:R-:W-:Y:S01]  /*1c710*/  PRMT R20, R14, 0x5410, R17 ;  /* 0x000054100e147816 */ /* 0x000fe20000000011 */
[----:B------:R-:W-:-:S05]  /*1c720*/  FFMA.FTZ R23, R23, R151, 1.1641532182693481445e-10 ;  /* 0x2f00000017177423 */ /* 0x000fca0000010097 */
[----:B------:R-:W-:Y:S02]  /*1c730*/  FSETP.GTU.FTZ.AND P6, PT, R23, R121, PT ;  /* 0x000000791700720b */ /* 0x000fe40003fdc000 */
[----:B------:R-:W-:Y:S02]  /*1c740*/  PRMT R23, R63, 0x7632, R23 ;  /* 0x000076323f177816 */ /* 0x000fe40000000017 */
[----:B------:R-:W-:-:S03]  /*1c750*/  SEL R24, RZ, 0x1, P6 ;  /* 0x00000001ff187807 */ /* 0x000fc60003000000 */
        /* <DEDUP_REMOVED lines=8> */
[----:B------:R-:W-:Y:S02]  /*1c7e0*/  PRMT R21, R13, 0x5410, R19 ;  /* 0x000054100d157816 */ /* 0x000fe40000000013 */
[----:B------:R-:W-:Y:S02]  /*1c7f0*/  PRMT R13, R24, 0x7610, R13 ;  /* 0x00007610180d7816 */ /* 0x000fe4000000000d */
[----:B------:R-:W-:-:S04]  /*1c800*/  F2FP.BF16.F32.PACK_AB R23, RZ, R49 ;  /* 0x00000031ff17723e */ /* 0x000fc800000010ff */
[----:B------:R-:W-:Y:S01]  /*1c810*/  PRMT R23, R18, 0x5410, R23 ;  /* 0x0000541012177816 */ /* 0x000fe20000000017 */
[----:B------:R-:W-:Y:S06]  /*1c820*/  BRA `(.L_x_1934) ;  /* 0x0000003000bc7947 */ /* 0x000fec0003800000 */
.L_x_1853:
[----:B------:R-:W-:Y:S01]  /*1c830*/  ISETP.NE.AND P2, PT, R24, 0x1, PT ;  /* 0x000000011800780c */ /* 0x000fe20003f45270 */
[----:B------:R-:W-:Y:S01]  /*1c840*/  BSSY.RECONVERGENT B0, `(.L_x_1935) ;  /* 0x000005a000007945 */ /* 0x000fe20003800200 */
[----:B-1----:R-:W-:Y:S01]  /*1c850*/  MOV R19, 0x2 ;  /* 0x0000000200137802 */ /* 0x002fe20000000f00 */
[----:B------:R-:W-:Y:S02]  /*1c860*/  IMAD.MOV.U32 R17, RZ, RZ, R156 ;  /* 0x000000ffff117224 */ /* 0x000fe400078e009c */
        /* <DEDUP_REMOVED lines=12> */
.L_x_1937:
        /* <DEDUP_REMOVED lines=12> */
.L_x_1939:
[----:B------:R-:W-:Y:S05]  /*1c9f0*/  BSYNC.RECONVERGENT B1 ;  /* 0x0000000000017941 */ /* 0x000fea0003800200 */
.L_x_1938:
        /* <DEDUP_REMOVED lines=60> */
[----:B------:R-:W-:Y:S02]  /*1cdc0*/  IMAD.MOV.U32 R17, RZ, RZ, R14 ;  /* 0x000000ffff117224 */ /* 0x000fe400078e000e */
[----:B------:R-:W-:-:S07]  /*1cdd0*/  IMAD.MOV.U32 R19, RZ, RZ, RZ ;  /* 0x000000ffff137224 */ /* 0x000fce00078e00ff */
.L_x_1936:
[----:B------:R-:W-:Y:S05]  /*1cde0*/  BSYNC.RECONVERGENT B0 ;  /* 0x0000000000007941 */ /* 0x000fea0003800200 */
.L_x_1935:
[----:B------:R-:W-:Y:S01]  /*1cdf0*/  I2FP.F32.U32 R14, R17 ;  /* 0x00000011000e7245 */ /* 0x000fe20000201000 */
[----:B------:R-:W-:Y:S01]  /*1ce00*/  BSSY.RECONVERGENT B0, `(.L_x_1940) ;  /* 0x0000064000007945 */ /* 0x000fe20003800200 */
[----:B------:R-:W-:Y:S01]  /*1ce10*/  ISETP.NE.AND P3, PT, R19, 0x1, PT ;  /* 0x000000011300780c */ /* 0x000fe20003f65270 */
[----:B------:R-:W-:Y:S01]  /*1ce20*/  IMAD.MOV.U32 R18, RZ, RZ, 0x2 ;  /* 0x00000002ff127424 */ /* 0x000fe200078e00ff */
[----:B------:R-:W-:Y:S01]  /*1ce30*/  LOP3.LUT R5, R5, 0xffffffef, RZ, 0xc0, !PT ;  /* 0xffffffef05057812 */ /* 0x000fe200078ec0ff */
[----:B------:R-:W-:Y:S01]  /*1ce40*/  FFMA.FTZ R14, R14, R151, 1.1641532182693481445e-10 ;  /* 0x2f0000000e0e7423 */ /* 0x000fe20000010097 */
[----:B-----5:R-:W-:-:S04]  /*1ce50*/  PRMT R17, R20, 0x7632, R17 ;  /* 0x0000763214117816 */ /* 0x020fc80000000011 */
[----:B------:R-:W-:Y:S02]  /*1ce60*/  FSETP.GTU.FTZ.AND P2, PT, R14, R121, PT ;  /* 0x000000790e00720b */ /* 0x000fe40003f5c000 */
[----:B------:R-:W-:Y:S01]  /*1ce70*/  SHF.L.U32 R14, R20, 0x10, RZ ;  /* 0x00000010140e7819 */ /* 0x000fe200000006ff */
[----:B------:R-:W-:-:S04]  /*1ce80*/  IMAD.MOV.U32 R20, RZ, RZ, R156 ;  /* 0x000000ffff147224 */ /* 0x000fc800078e009c */
        /* <DEDUP_REMOVED lines=16> */
.L_x_1942:
        /* <DEDUP_REMOVED lines=12> */
.L_x_1944:
[----:B------:R-:W-:Y:S05]  /*1d050*/  BSYNC.RECONVERGENT B1 ;  /* 0x0000000000017941 */ /* 0x000fea0003800200 */
.L_x_1943:
        /* <DEDUP_REMOVED lines=62> */
.L_x_1941:
[----:B------:R-:W-:Y:S05]  /*1d440*/  BSYNC.RECONVERGENT B0 ;  /* 0x0000000000007941 */ /* 0x000fea0003800200 */
.L_x_1940:
        /* <DEDUP_REMOVED lines=8> */
[----:B------:R-:W-:Y:S02]  /*1d4d0*/  IMAD.MOV.U32 R24, RZ, RZ, 0x2 ;  /* 0x00000002ff187424 */ /* 0x000fe400078e00ff */
[----:B------:R-:W-:Y:S01]  /*1d4e0*/  FSETP.GTU.FTZ.AND P2, PT, R19, R121, PT ;  /* 0x000000791300720b */ /* 0x000fe20003f5c000 */
[----:B------:R-:W-:Y:S01]  /*1d4f0*/  IMAD.MOV.U32 R20, RZ, RZ, R156 ;  /* 0x000000ffff147224 */ /* 0x000fe200078e009c */
[----:B------:R-:W-:-:S02]  /*1d500*/  @P1 SHF.L.U32 R17, R17, 0x10, RZ ;  /* 0x0000001011111819 */ /* 0x000fc400000006ff */
        /* <DEDUP_REMOVED lines=14> */
.L_x_1947:
        /* <DEDUP_REMOVED lines=12> */
.L_x_1949:
[----:B------:R-:W-:Y:S05]  /*1d6b0*/  BSYNC.RECONVERGENT B1 ;  /* 0x0000000000017941 */ /* 0x000fea0003800200 */
.L_x_1948:
        /* <DEDUP_REMOVED lines=58> */
[----:B------:R-:W-:-:S05]  /*1da60*/  IMAD.WIDE.U32 R18, R27, -0x326172a9, RZ ;  /* 0xcd9e8d571b127825 */ /* 0x000fca00078e00ff */
[----:B------:R-:W-:Y:S01]  /*1da70*/  LOP3.LUT R54, R24, UR4, R19, 0x96, !PT ;  /* 0x0000000418367c12 */ /* 0x000fe2000f8e9613 */
[----:B------:R-:W-:Y:S01]  /*1da80*/  IMAD.MOV.U32 R24, RZ, RZ, RZ ;  /* 0x000000ffff187224 */ /* 0x000fe200078e00ff */
[----:B------:R-:W-:-:S07]  /*1da90*/  MOV R156, R18 ;  /* 0x00000012009c7202 */ /* 0x000fce0000000f00 */
.L_x_1946:
[----:B------:R-:W-:Y:S05]  /*1daa0*/  BSYNC.RECONVERGENT B0 ;  /* 0x0000000000007941 */ /* 0x000fea0003800200 */
.L_x_1945:
        /* <DEDUP_REMOVED lines=8> */
[----:B------:R-:W-:Y:S02]  /*1db30*/  IMAD.U32 R18, R21, 0x10000, RZ ;  /* 0x0001000015127824 */ /* 0x000fe400078e00ff */
[----:B------:R-:W-:Y:S02]  /*1db40*/  HFMA2 R21, -RZ, RZ, 0, 1.1920928955078125e-07 ;  /* 0x00000002ff157431 */ /* 0x000fe400000001ff */
        /* <DEDUP_REMOVED lines=16> */
.L_x_1952:
        /* <DEDUP_REMOVED lines=12> */
.L_x_1954:
[----:B------:R-:W-:Y:S05]  /*1dd10*/  BSYNC.RECONVERGENT B1 ;  /* 0x0000000000017941 */ /* 0x000fea0003800200 */
.L_x_1953:
        /* <DEDUP_REMOVED lines=62> */
.L_x_1951:
[----:B------:R-:W-:Y:S05]  /*1e100*/  BSYNC.RECONVERGENT B0 ;  /* 0x0000000000007941 */ /* 0x000fea0003800200 */
.L_x_1950:
[----:B------:R-:W-:Y:S01]  /*1e110*/  I2FP.F32.U32 R20, R25 ;  /* 0x0000001900147245 */ /* 0x000fe20000201000 */
[----:B------:R-:W-:Y:S01]  /*1e120*/  IMAD.U32 R19, R19, 0x10000, RZ ;  /* 0x0001000013137824 */ /* 0x000fe200078e00ff */
[----:B------:R-:W-:Y:S01]  /*1e130*/  ISETP.NE.AND P2, PT, R21, 0x1, PT ;  /* 0x000000011500780c */ /* 0x000fe20003f45270 */
[----:B------:R-:W-:Y:S01]  /*1e140*/  BSSY.RECONVERGENT B0, `(.L_x_1955) ;  /* 0x0000062000007945 */ /* 0x000fe20003800200 */
[----:B------:R-:W-:Y:S01]  /*1e150*/  LOP3.LUT R5, R5, 0xfffffffd, RZ, 0xc0, !PT ;  /* 0xfffffffd05057812 */ /* 0x000fe200078ec0ff */
[----:B------:R-:W-:Y:S01]  /*1e160*/  FFMA.FTZ R20, R20, R151, 1.1641532182693481445e-10 ;  /* 0x2f00000014147423 */ /* 0x000fe20000010097 */
[----:B------:R-:W-:Y:S01]  /*1e170*/  FMUL.FTZ R45, R19, R122 ;  /* 0x0000007a132d7220 */ /* 0x000fe20000410000 */
[----:B------:R-:W-:Y:S02]  /*1e180*/  @P1 PRMT R19, R57, 0x7632, R19 ;  /* 0x0000763239131816 */ /* 0x000fe40000000013 */
[----:B------:R-:W-:Y:S02]  /*1e190*/  MOV R25, R156 ;  /* 0x0000009c00197202 */ /* 0x000fe40000000f00 */
[----:B------:R-:W-:Y:S01]  /*1e1a0*/  FSETP.GTU.FTZ.AND P3, PT, R20, R121, PT ;  /* 0x000000791400720b */ /* 0x000fe20003f7c000 */
[----:B------:R-:W-:-:S02]  /*1e1b0*/  @P1 IMAD.U32 R19, R19, 0x10000, RZ ;  /* 0x0001000013131824 */ /* 0x000fc400078e00ff */
[----:B------:R-:W-:Y:S01]  /*1e1c0*/  IMAD.MOV.U32 R20, RZ, RZ, 0x2 ;  /* 0x00000002ff147424 */ /* 0x000fe200078e00ff */
        /* <DEDUP_REMOVED lines=14> */
.L_x_1957:
        /* <DEDUP_REMOVED lines=12> */
.L_x_1959:
[----:B------:R-:W-:Y:S05]  /*1e370*/  BSYNC.RECONVERGENT B1 ;  /* 0x0000000000017941 */ /* 0x000fea0003800200 */
.L_x_1958:
        /* <DEDUP_REMOVED lines=62> */
.L_x_1956:
[----:B------:R-:W-:Y:S05]  /*1e760*/  BSYNC.RECONVERGENT B0 ;  /* 0x0000000000007941 */ /* 0x000fea0003800200 */
.L_x_1955:
        /* <DEDUP_REMOVED lines=24> */
.L_x_1962:
        /* <DEDUP_REMOVED lines=12> */
.L_x_1964:
[----:B------:R-:W-:Y:S05]  /*1e9b0*/  BSYNC.RECONVERGENT B1 ;  /* 0x0000000000017941 */ /* 0x000fea0003800200 */
.L_x_1963:
        /* <DEDUP_REMOVED lines=62> */
.L_x_1961:
[----:B------:R-:W-:Y:S05]  /*1eda0*/  BSYNC.RECONVERGENT B0 ;  /* 0x0000000000007941 */ /* 0x000fea0003800200 */
.L_x_1960:
[----:B------:R-:W-:Y:S01]  /*1edb0*/  I2FP.F32.U32 R20, R25 ;  /* 0x0000001900147245 */ /* 0x000fe20000201000 */
[----:B------:R-:W-:Y:S01]  /*1edc0*/  IMAD.U32 R28, R28, 0x10000, RZ ;  /* 0x000100001c1c7824 */ /* 0x000fe200078e00ff */
[----:B------:R-:W-:Y:S01]  /*1edd0*/  ISETP.NE.AND P4, PT, R26, 0x1, PT ;  /* 0x000000011a00780c */ /* 0x000fe20003f85270 */
[----:B------:R-:W-:Y:S01]  /*1ede0*/  BSSY.RECONVERGENT B0, `(.L_x_1965) ;  /* 0x0000060000007945 */ /* 0x000fe20003800200 */
[----:B------:R-:W-:Y:S02]  /*1edf0*/  IMAD.MOV.U32 R24, RZ, RZ, 0x2 ;  /* 0x00000002ff187424 */ /* 0x000fe400078e00ff */
[----:B------:R-:W-:Y:S01]  /*1ee00*/  FFMA.FTZ R20, R20, R151, 1.1641532182693481445e-10 ;  /* 0x2f00000014147423 */ /* 0x000fe20000010097 */
[----:B------:R-:W-:Y:S01]  /*1ee10*/  FMUL.FTZ R47, R28, R122 ;  /* 0x0000007a1c2f7220 */ /* 0x000fe20000410000 */
[----:B------:R-:W-:-:S03]  /*1ee20*/  IMAD.MOV.U32 R21, RZ, RZ, R156 ;  /* 0x000000ffff157224 */ /* 0x000fc600078e009c */
[----:B------:R-:W-:Y:S02]  /*1ee30*/  FSETP.GTU.FTZ.AND P3, PT, R20, R121, PT ;  /* 0x000000791400720b */ /* 0x000fe40003f7c000 */
[----:B------:R-:W-:Y:S02]  /*1ee40*/  @P1 PRMT R20, R58, 0x7632, R20 ;  /* 0x000076323a141816 */ /* 0x000fe40000000014 */
[----:B------:R-:W-:Y:S02]  /*1ee50*/  FSEL R47, R47, RZ, !P3 ;  /* 0x000000ff2f2f7208 */ /* 0x000fe40005800000 */
        /* <DEDUP_REMOVED lines=13> */
.L_x_1967:
        /* <DEDUP_REMOVED lines=12> */
.L_x_1969:
[----:B------:R-:W-:Y:S05]  /*1eff0*/  BSYNC.RECONVERGENT B1 ;  /* 0x0000000000017941 */ /* 0x000fea0003800200 */
.L_x_1968:
        /* <DEDUP_REMOVED lines=58> */
[----:B------:R-:W-:-:S03]  /*1f3a0*/  IMAD.WIDE.U32 R24, R29, -0x326172a9, RZ ;  /* 0xcd9e8d571d187825 */ /* 0x000fc600078e00ff */
[----:B------:R-:W-:Y:S01]  /*1f3b0*/  MOV R156, R24 ;  /* 0x00000018009c7202 */ /* 0x000fe20000000f00 */
[----:B------:R-:W-:Y:S01]  /*1f3c0*/  IMAD.MOV.U32 R24, RZ, RZ, RZ ;  /* 0x000000ffff187224 */ /* 0x000fe200078e00ff */
[----:B------:R-:W-:-:S07]  /*1f3d0*/  LOP3.LUT R54, R26, UR4, R25, 0x96, !PT ;  /* 0x000000041a367c12 */ /* 0x000fce000f8e9619 */
.L_x_1966:
[----:B------:R-:W-:Y:S05]  /*1f3e0*/  BSYNC.RECONVERGENT B0 ;  /* 0x0000000000007941 */ /* 0x000fea0003800200 */
.L_x_1965:
        /* <DEDUP_REMOVED lines=24> */
.L_x_1972:
        /* <DEDUP_REMOVED lines=12> */
.L_x_1974:
[----:B------:R-:W-:Y:S05]  /*1f630*/  BSYNC.RECONVERGENT B1 ;  /* 0x0000000000017941 */ /* 0x000fea0003800200 */
.L_x_1973:
        /* <DEDUP_REMOVED lines=62> */
.L_x_1971:
[----:B------:R-:W-:Y:S05]  /*1fa20*/  BSYNC.RECONVERGENT B0 ;  /* 0x0000000000007941 */ /* 0x000fea0003800200 */
.L_x_1970:
        /* <DEDUP_REMOVED lines=8> */
[----:B------:R-:W-:Y:S02]  /*1fab0*/  @P1 IMAD.U32 R21, R21, 0x10000, RZ ;  /* 0x0001000015151824 */ /* 0x000fe400078e00ff */
[----:B------:R-:W-:Y:S02]  /*1fac0*/  FSEL R49, R49, RZ, !P5 ;  /* 0x000000ff31317208 */ /* 0x000fe40006800000 */
[----:B------:R-:W-:-:S03]  /*1fad0*/  PLOP3.LUT P5, PT, P5, PT, PT, 0x8, 0x80 ;  /* 0x000000000080781c */ /* 0x000fc60002fae170 */
[----:B------:R-:W-:Y:S01]  /*1fae0*/  @P1 FADD.FTZ R49, R49, R21 ;  /* 0x0000001531311221 */ /* 0x000fe20000010000 */
[----:B------:R-:W-:-:S04]  /*1faf0*/  PRMT R21, R18, 0x5410, R19 ;  /* 0x0000541012157816 */ /* 0x000fc80000000013 */
[----:B------:R-:W-:-:S04]  /*1fb00*/  F2FP.BF16.F32.PACK_AB R24, RZ, R49 ;  /* 0x00000031ff18723e */ /* 0x000fc800000010ff */
[----:B------:R-:W-:-:S07]  /*1fb10*/  PRMT R23, R23, 0x5410, R24 ;  /* 0x0000541017177816 */ /* 0x000fce0000000018 */
.L_x_1934:
[----:B------:R-:W-:Y:S01]  /*1fb20*/  IMAD.WIDE.U32 R18, R16, 0x10, R170 ;  /* 0x0000001010127825 */ /* 0x000fe200078e00aa */
[----:B------:R-:W-:Y:S02]  /*1fb30*/  SEL R14, RZ, 0x10000, !P4 ;  /* 0x00010000ff0e7807 */ /* 0x000fe40006000000 */
[----:B------:R-:W-:Y:S02]  /*1fb40*/  SEL R17, RZ, 0x100, !P3 ;  /* 0x00000100ff117807 */ /* 0x000fe40005800000 */
[----:B------:R0:W-:Y:S01]  /*1fb50*/  STG.E.128 desc[UR8][R18.64], R20 ;  /* 0x0000001412007986 */ /* 0x0001e2000c101d08 */
[C---:B------:R-:W-:Y:S02]  /*1fb60*/  LOP3.LUT P4, RZ, R5.reuse, 0x4, RZ, 0xc0, !PT ;  /* 0x0000000405ff7812 */ /* 0x040fe4000788c0ff */
[C---:B------:R-:W-:Y:S02]  /*1fb70*/  LOP3.LUT P3, RZ, R5.reuse, 0x2, RZ, 0xc0, !PT ;  /* 0x0000000205ff7812 */ /* 0x040fe4000786c0ff */
[----:B------:R-:W-:-:S02]  /*1fb80*/  LOP3.LUT P6, RZ, R5, 0x10, RZ, 0xc0, !PT ;  /* 0x0000001005ff7812 */ /* 0x000fc400078cc0ff */
[----:B0-----:R-:W-:Y:S01]  /*1fb90*/  SEL R18, RZ, 0x1000000, !P5 ;  /* 0x01000000ff127807 */ /* 0x001fe20006800000 */
[----:B------:R-:W-:Y:S01]  /*1fba0*/  IMAD.WIDE.U32 R20, R16, 0x8, R168 ;  /* 0x0000000810147825 */ /* 0x000fe200078e00a8 */
[----:B------:R-:W-:Y:S02]  /*1fbb0*/  LOP3.LUT P5, RZ, R5, 0x8, RZ, 0xc0, !PT ;  /* 0x0000000805ff7812 */ /* 0x000fe400078ac0ff */
[----:B------:R-:W-:Y:S02]  /*1fbc0*/  LOP3.LUT R18, R17, R18, R14, 0xfe, !PT ;  /* 0x0000001211127212 */ /* 0x000fe400078efe0e */
[----:B------:R-:W-:Y:S02]  /*1fbd0*/  SEL R14, RZ, 0x1000000, !P3 ;  /* 0x01000000ff0e7807 */ /* 0x000fe40005800000 */
[----:B------:R-:W-:Y:S02]  /*1fbe0*/  SEL R17, RZ, 0x10000, !P4 ;  /* 0x00010000ff117807 */ /* 0x000fe40006000000 */
[----:B------:R-:W-:-:S04]  /*1fbf0*/  SEL R19, RZ, 0x100, !P5 ;  /* 0x00000100ff137807 */ /* 0x000fc80006800000 */
[----:B------:R-:W-:Y:S02]  /*1fc00*/  LOP3.LUT R14, R19, R14, R17, 0xfe, !PT ;  /* 0x0000000e130e7212 */ /* 0x000fe400078efe11 */
[----:B------:R-:W-:Y:S02]  /*1fc10*/  SEL R19, RZ, 0x1, !P2 ;  /* 0x00000001ff137807 */ /* 0x000fe40005000000 */
[----:B------:R-:W-:Y:S02]  /*1fc20*/  SEL R17, RZ, 0x1, !P6 ;  /* 0x00000001ff117807 */ /* 0x000fe40007000000 */
[----:B------:R-:W-:Y:S02]  /*1fc30*/  LOP3.LUT R19, R18, R19, RZ, 0xfc, !PT ;  /* 0x0000001312137212 */ /* 0x000fe400078efcff */
[----:B------:R-:W-:-:S05]  /*1fc40*/  LOP3.LUT R18, R14, R17, RZ, 0xfc, !PT ;  /* 0x000000110e127212 */ /* 0x000fca00078efcff */
[----:B------:R0:W-:Y:S01]  /*1fc50*/  STG.E.64 desc[UR8][R20.64], R18 ;  /* 0x0000001214007986 */ /* 0x0001e2000c101b08 */
[----:B------:R-:W-:Y:S05]  /*1fc60*/  @!P0 BRA `(.L_x_1975) ;  /* 0x0000000000508947 */ /* 0x000fea0003800000 */
[----:B------:R-:W-:Y:S01]  /*1fc70*/  IMAD.U32 R14, R12, 0x10000, RZ ;  /* 0x000100000c0e7824 */ /* 0x000fe200078e00ff */
[----:B------:R-:W-:Y:S02]  /*1fc80*/  LOP3.LUT R17, R13, 0xffff, RZ, 0xc0, !PT ;  /* 0x0000ffff0d117812 */ /* 0x000fe400078ec0ff */
[----:B0-----:R-:W-:Y:S02]  /*1fc90*/  LOP3.LUT R18, R9, 0xff, RZ, 0xc0, !PT ;  /* 0x000000ff09127812 */ /* 0x001fe400078ec0ff */
[----:B------:R-:W-:Y:S02]  /*1fca0*/  LOP3.LUT R14, R14, 0xff0000, RZ, 0xc0, !PT ;  /* 0x00ff00000e0e7812 */ /* 0x000fe400078ec0ff */
[----:B------:R-:W-:Y:S01]  /*1fcb0*/  LOP3.LUT R20, R8, 0xff, RZ, 0xc0, !PT ;  /* 0x000000ff08147812 */ /* 0x000fe200078ec0ff */
[----:B------:R-:W-:Y:S01]  /*1fcc0*/  IMAD.WIDE.U32 R18, R18, 0x1000000, RZ ;  /* 0x0100000012127825 */ /* 0x000fe200078e00ff */
[----:B------:R-:W-:Y:S02]  /*1fcd0*/  PRMT R14, R14, 0x4210, R17 ;  /* 0x000042100e0e7816 */ /* 0x000fe40000000011 */
[----:B------:R-:W-:Y:S01]  /*1fce0*/  PRMT R17, R11, 0x7104, RZ ;  /* 0x000071040b117816 */ /* 0x000fe200000000ff */
[----:B------:R-:W-:Y:S01]  /*1fcf0*/  IMAD.WIDE.U32 R20, R20, 0x10000, RZ ;  /* 0x0001000014147825 */ /* 0x000fe200078e00ff */
[----:B------:R-:W-:-:S02]  /*1fd00*/  LOP3.LUT R22, R7, 0xff, RZ, 0xc0, !PT ;  /* 0x000000ff07167812 */ /* 0x000fc400078ec0ff */
[----:B------:R-:W-:-:S03]  /*1fd10*/  LOP3.LUT R14, R14, 0xff00, R17, 0xf8, !PT ;  /* 0x0000ff000e0e7812 */ /* 0x000fc600078ef811 */
[----:B------:R-:W-:Y:S01]  /*1fd20*/  IMAD.WIDE.U32 R22, R22, 0x100, RZ ;  /* 0x0000010016167825 */ /* 0x000fe200078e00ff */
[----:B------:R-:W-:-:S04]  /*1fd30*/  LOP3.LUT R14, R14, 0xff, R10, 0xf8, !PT ;  /* 0x000000ff0e0e7812 */ /* 0x000fc800078ef80a */
[----:B------:R-:W-:Y:S02]  /*1fd40*/  LOP3.LUT R19, R21, R14, R19, 0xfe, !PT ;  /* 0x0000000e15137212 */ /* 0x000fe400078efe13 */
[----:B------:R-:W-:Y:S02]  /*1fd50*/  LOP3.LUT R18, R22, R18, R20, 0xfe, !PT ;  /* 0x0000001216127212 */ /* 0x000fe400078efe14 */
[----:B------:R-:W0:Y:S01]  /*1fd60*/  LDC.64 R20, c[0x0][0x3b8] ;  /* 0x0000ee00ff147b82 */ /* 0x000e220000000a00 */
[----:B------:R-:W-:Y:S02]  /*1fd70*/  LOP3.LUT R19, R19, R23, RZ, 0xfc, !PT ;  /* 0x0000001713137212 */ /* 0x000fe400078efcff */
[----:B------:R-:W-:Y:S01]  /*1fd80*/  LOP3.LUT R18, R18, 0xff, R6, 0xf8, !PT ;  /* 0x000000ff12127812 */ /* 0x000fe200078ef806 */
[----:B0-----:R-:W-:-:S05]  /*1fd90*/  IMAD.WIDE.U32 R20, R16, 0x8, R20 ;  /* 0x0000000810147825 */ /* 0x001fca00078e0014 */
[----:B------:R1:W-:Y:S02]  /*1fda0*/  STG.E.64 desc[UR8][R20.64], R18 ;  /* 0x0000001214007986 */ /* 0x0003e4000c101b08 */
.L_x_1975:
[----:B01----:R-:W0:Y:S01]  /*1fdb0*/  @P1 LDC.64 R18, c[0x0][0x3a0] ;  /* 0x0000e800ff121b82 */ /* 0x003e220000000a00 */
[----:B------:R-:W-:-:S07]  /*1fdc0*/  IADD3 R14, PT, PT, R55, 0x60, RZ ;  /* 0x00000060370e7810 */ /* 0x000fce0007ffe0ff */
        /* <DEDUP_REMOVED lines=10> */
[----:B------:R-:W-:Y:S02]  /*1fe70*/  IMAD.MOV.U32 R9, RZ, RZ, 0x2 ;  /* 0x00000002ff097424 */ /* 0x000fe400078e00ff */
[----:B------:R-:W-:Y:S02]  /*1fe80*/  IMAD.MOV.U32 R6, RZ, RZ, R156 ;  /* 0x000000ffff067224 */ /* 0x000fe400078e009c */
[----:B------:R-:W-:-:S07]  /*1fe90*/  IMAD.MOV.U32 R36, RZ, RZ, R15 ;  /* 0x000000ffff247224 */ /* 0x000fce00078e000f */
[----:B------:R-:W-:Y:S05]  /*1fea0*/  @!P2 BRA `(.L_x_1978) ;  /* 0x000000040054a947 */ /* 0x000fea0003800000 */
[----:B------:R-:W-:-:S13]  /*1feb0*/  ISETP.NE.AND P2, PT, R28, 0x3, PT ;  /* 0x000000031c00780c */ /* 0x000fda0003f45270 */
[----:B------:R-:W-:Y:S05]  /*1fec0*/  @!P2 BRA `(.L_x_1979) ;  /* 0x000000000020a947 */ /* 0x000fea0003800000 */
[----:B------:R-:W-:-:S13]  /*1fed0*/  ISETP.NE.AND P2, PT, R28, 0x2, PT ;  /* 0x000000021c00780c */ /* 0x000fda0003f45270 */
[----:B------:R-:W-:Y:S01]  /*1fee0*/  @!P2 MOV R9, 0x3 ;  /* 0x000000030009a802 */ /* 0x000fe20000000f00 */
[--C-:B------:R-:W-:Y:S01]  /*1fef0*/  @!P2 IMAD.MOV.U32 R36, RZ, RZ, R15.reuse ;  /* 0x000000ffff24a224 */ /* 0x100fe200078e000f */
[----:B------:R-:W-:Y:S01]  /*1ff00*/  @!P2 MOV R6, R53 ;  /* 0x000000350006a202 */ /* 0x000fe20000000f00 */
[----:B------:R-:W-:Y:S02]  /*1ff10*/  @P2 VIADD R9, R28, 0x1 ;  /* 0x000000011c092836 */ /* 0x000fe40000000000 */
[----:B------:R-:W-:Y:S02]  /*1ff20*/  @P2 IMAD.MOV.U32 R36, RZ, RZ, R15 ;  /* 0x000000ffff242224 */ /* 0x000fe400078e000f */
[----:B------:R-:W-:Y:S01]  /*1ff30*/  @P2 IMAD.MOV.U32 R6, RZ, RZ, R54 ;  /* 0x000000ffff062224 */ /* 0x000fe200078e0036 */
[----:B------:R-:W-:Y:S06]  /*1ff40*/  BRA `(.L_x_1978) ;  /* 0x00000004002c7947 */ /* 0x000fec0003800000 */
.L_x_1979:
        /* <DEDUP_REMOVED lines=12> */
.L_x_1981:
[----:B------:R-:W-:Y:S05]  /*20010*/  BSYNC.RECONVERGENT B1 ;  /* 0x0000000000017941 */ /* 0x000fea0003800200 */
.L_x_1980:
        /* <DEDUP_REMOVED lines=53> */
[----:B------:R-:W-:-:S03]  /*20370*/  HFMA2 R9, -RZ, RZ, 0, 0 ;  /* 0x00000000ff097431 */ /* 0x000fc600000001ff */
[----:B------:R-:W-:-:S04]  /*20380*/  IMAD.WIDE.U32 R6, R6, -0x2daee0ad, RZ ;  /* 0xd2511f5306067825 */ /* 0x000fc800078e00ff */
[----:B------:R-:W-:Y:S01]  /*20390*/  IMAD.MOV.U32 R36, RZ, RZ, R6 ;  /* 0x000000ffff247224 */ /* 0x000fe200078e0006 */
[----:B------:R-:W-:Y:S01]  /*203a0*/  LOP3.LUT R53, R10, UR4, R7, 0x96, !PT ;  /* 0x000000040a357c12 */ /* 0x000fe2000f8e9607 */
[----:B------:R-:W-:Y:S01]  /*203b0*/  UIADD3 UR4, UPT, UPT, UR10, -0x700cb87f, URZ ;  /* 0x8ff347810a047890 */ /* 0x000fe2000fffe0ff */
[----:B------:R-:W-:-:S04]  /*203c0*/  IMAD.WIDE.U32 R6, R11, -0x326172a9, RZ ;  /* 0xcd9e8d570b067825 */ /* 0x000fc800078e00ff */
[----:B------:R-:W-:Y:S01]  /*203d0*/  IMAD.MOV.U32 R156, RZ, RZ, R6 ;  /* 0x000000ffff9c7224 */ /* 0x000fe200078e0006 */
[----:B------:R-:W-:Y:S01]  /*203e0*/  LOP3.LUT R54, R8, UR4, R7, 0x96, !PT ;  /* 0x0000000408367c12 */ /* 0x000fe2000f8e9607 */
[----:B------:R-:W-:-:S07]  /*203f0*/  IMAD.MOV.U32 R6, RZ, RZ, R15 ;  /* 0x000000ffff067224 */ /* 0x000fce00078e000f */
.L_x_1978:
[----:B------:R-:W-:Y:S05]  /*20400*/  BSYNC.RECONVERGENT B0 ;  /* 0x0000000000007941 */ /* 0x000fea0003800200 */
.L_x_1977:
[----:B------:R-:W-:Y:S01]  /*20410*/  I2FP.F32.U32 R6, R6 ;  /* 0x0000000600067245 */ /* 0x000fe20000201000 */
[----:B------:R-:W-:Y:S01]  /*20420*/  BSSY.RECONVERGENT B0, `(.L_x_1982) ;  /* 0x0000061000007945 */ /* 0x000fe20003800200 */
[----:B------:R-:W-:Y:S01]  /*20430*/  ISETP.NE.AND P3, PT, R9, 0x1, PT ;  /* 0x000000010900780c */ /* 0x000fe20003f65270 */
[----:B------:R-:W-:Y:S01]  /*20440*/  IMAD.MOV.U32 R8, RZ, RZ, 0x2 ;  /* 0x00000002ff087424 */ /* 0x000fe200078e00ff */
[----:B------:R-:W-:Y:S01]  /*20450*/  LOP3.LUT R5, R5, 0xffffffef, RZ, 0xc0, !PT ;  /* 0xffffffef05057812 */ /* 0x000fe200078ec0ff */
[----:B------:R-:W-:Y:S01]  /*20460*/  FFMA.FTZ R6, R6, R151, 1.1641532182693481445e-10 ;  /* 0x2f00000006067423 */ /* 0x000fe20000010097 */
[----:B-----5:R-:W-:Y:S01]  /*20470*/  PRMT R7, R24, 0x7632, R7 ;  /* 0x0000763218077816 */ /* 0x020fe20000000007 */
[----:B------:R-:W-:-:S03]  /*20480*/  IMAD.MOV.U32 R11, RZ, RZ, R156 ;  /* 0x000000ffff0b7224 */ /* 0x000fc600078e009c */
        /* <DEDUP_REMOVED lines=15> */
.L_x_1984:
        /* <DEDUP_REMOVED lines=12> */
.L_x_1986:
[----:B------:R-:W-:Y:S05]  /*20640*/  BSYNC.RECONVERGENT B1 ;  /* 0x0000000000017941 */ /* 0x000fea0003800200 */
.L_x_1985:
        /* <DEDUP_REMOVED lines=62> */
.L_x_1983:
[----:B------:R-:W-:Y:S05]  /*20a30*/  BSYNC.RECONVERGENT B0 ;  /* 0x0000000000007941 */ /* 0x000fea0003800200 */
.L_x_1982:
        /* <DEDUP_REMOVED lines=25> */
.L_x_1989:
        /* <DEDUP_REMOVED lines=12> */
.L_x_1991:
[----:B------:R-:W-:Y:S05]  /*20c90*/  BSYNC.RECONVERGENT B1 ;  /* 0x0000000000017941 */ /* 0x000fea0003800200 */
.L_x_1990:
        /* <DEDUP_REMOVED lines=62> */
.L_x_1988:
[----:B------:R-:W-:Y:S05]  /*21080*/  BSYNC.RECONVERGENT B0 ;  /* 0x0000000000007941 */ /* 0x000fea0003800200 */
.L_x_1987:
        /* <DEDUP_REMOVED lines=22> */
.L_x_1994:
        /* <DEDUP_REMOVED lines=12> */
.L_x_1996:
[----:B------:R-:W-:Y:S05]  /*212b0*/  BSYNC.RECONVERGENT B1 ;  /* 0x0000000000017941 */ /* 0x000fea0003800200 */
.L_x_1995:
        /* <DEDUP_REMOVED lines=62> */
.L_x_1993:
[----:B------:R-:W-:Y:S05]  /*216a0*/  BSYNC.RECONVERGENT B0 ;  /* 0x0000000000007941 */ /* 0x000fea0003800200 */
.L_x_1992:
[----:B------:R-:W-:Y:S01]  /*216b0*/  I2FP.F32.U32 R9, R11 ;  /* 0x0000000b00097245 */ /* 0x000fe20000201000 */
[----:B------:R-:W-:Y:S01]  /*216c0*/  BSSY.RECONVERGENT B0, `(.L_x_1997) ;  /* 0x0000065000007945 */ /* 0x000fe20003800200 */
[----:B------:R-:W-:Y:S01]  /*216d0*/  ISETP.NE.AND P3, PT, R8, 0x1, PT ;  /* 0x000000010800780c */ /* 0x000fe20003f65270 */
[----:B------:R-:W-:Y:S01]  /*216e0*/  IMAD.MOV.U32 R11, RZ, RZ, R156 ;  /* 0x000000ffff0b7224 */ /* 0x000fe200078e009c */
        /* <DEDUP_REMOVED lines=10> */
[----:B-1----:R-:W-:Y:S01]  /*21790*/  @P1 FADD.FTZ R18, R7, R9 ;  /* 0x0000000907121221 */ /* 0x002fe20000010000 */
        /* <DEDUP_REMOVED lines=12> */
.L_x_1999:
        /* <DEDUP_REMOVED lines=12> */
.L_x_2001:
[----:B------:R-:W-:Y:S05]  /*21920*/  BSYNC.RECONVERGENT B1 ;  /* 0x0000000000017941 */ /* 0x000fea0003800200 */
.L_x_2000:
        /* <DEDUP_REMOVED lines=62> */
.L_x_1998:
[----:B------:R-:W-:Y:S05]  /*21d10*/  BSYNC.RECONVERGENT B0 ;  /* 0x0000000000007941 */ /* 0x000fea0003800200 */
.L_x_1997:
        /* <DEDUP_REMOVED lines=23> */
.L_x_2004:
        /* <DEDUP_REMOVED lines=12> */
.L_x_2006:
[----:B------:R-:W-:Y:S05]  /*21f50*/  BSYNC.RECONVERGENT B1 ;  /* 0x0000000000017941 */ /* 0x000fea0003800200 */
.L_x_2005:
        /* <DEDUP_REMOVED lines=62> */
.L_x_2003:
[----:B------:R-:W-:Y:S05]  /*22340*/  BSYNC.RECONVERGENT B0 ;  /* 0x0000000000007941 */ /* 0x000fea0003800200 */
.L_x_2002:
        /* <DEDUP_REMOVED lines=25> */
.L_x_2009:
        /* <DEDUP_REMOVED lines=12> */
.L_x_2011:
[----:B------:R-:W-:Y:S05]  /*225a0*/  BSYNC.RECONVERGENT B1 ;  /* 0x0000000000017941 */ /* 0x000fea0003800200 */
.L_x_2010:
        /* <DEDUP_REMOVED lines=62> */
.L_x_2008:
[----:B------:R-:W-:Y:S05]  /*22990*/  BSYNC.RECONVERGENT B0 ;  /* 0x0000000000007941 */ /* 0x000fea0003800200 */
.L_x_2007:
        /* <DEDUP_REMOVED lines=22> */
.L_x_2014:
        /* <DEDUP_REMOVED lines=12> */
.L_x_2016:
[----:B------:R-:W-:Y:S05]  /*22bc0*/  BSYNC.RECONVERGENT B1 ;  /* 0x0000000000017941 */ /* 0x000fea0003800200 */
.L_x_2015:
        /* <DEDUP_REMOVED lines=62> */
.L_x_2013:
[----:B------:R-:W-:Y:S05]  /*22fb0*/  BSYNC.RECONVERGENT B0 ;  /* 0x0000000000007941 */ /* 0x000fea0003800200 */
.L_x_2012:
        /* <DEDUP_REMOVED lines=27> */
.L_x_2019:
        /* <DEDUP_REMOVED lines=12> */
.L_x_2021:
[----:B------:R-:W-:Y:S05]  /*23230*/  BSYNC.RECONVERGENT B1 ;  /* 0x0000000000017941 */ /* 0x000fea0003800200 */
.L_x_2020:
        /* <DEDUP_REMOVED lines=62> */
.L_x_2018:
[----:B------:R-:W-:Y:S05]  /*23620*/  BSYNC.RECONVERGENT B0 ;  /* 0x0000000000007941 */ /* 0x000fea0003800200 */
.L_x_2017:
        /* <DEDUP_REMOVED lines=21> */
.L_x_2024:
        /* <DEDUP_REMOVED lines=12> */
.L_x_2026:
[----:B------:R-:W-:Y:S05]  /*23840*/  BSYNC.RECONVERGENT B1 ;  /* 0x0000000000017941 */ /* 0x000fea0003800200 */
.L_x_2025:
        /* <DEDUP_REMOVED lines=62> */
.L_x_2023:
[----:B------:R-:W-:Y:S05]  /*23c30*/  BSYNC.RECONVERGENT B0 ;  /* 0x0000000000007941 */ /* 0x000fea0003800200 */
.L_x_2022:
[----:B------:R-:W-:Y:S01]  /*23c40*/  I2FP.F32.U32 R12, R12 ;  /* 0x0000000c000c7245 */ /* 0x000fe20000201000 */
[----:B------:R-:W-:Y:S01]  /*23c50*/  IMAD.U32 R21, R62, 0x10000, RZ ;  /* 0x000100003e157824 */ /* 0x000fe200078e00ff */
        /* <DEDUP_REMOVED lines=24> */
.L_x_2029:
        /* <DEDUP_REMOVED lines=12> */
.L_x_2031:
[----:B------:R-:W-:Y:S05]  /*23ea0*/  BSYNC.RECONVERGENT B1 ;  /* 0x0000000000017941 */ /* 0x000fea0003800200 */
.L_x_2030:
        /* <DEDUP_REMOVED lines=62> */
.L_x_2028:
[----:B------:R-:W-:Y:S05]  /*24290*/  BSYNC.RECONVERGENT B0 ;  /* 0x0000000000007941 */ /* 0x000fea0003800200 */
.L_x_2027:
        /* <DEDUP_REMOVED lines=20> */
.L_x_2034:
        /* <DEDUP_REMOVED lines=12> */
.L_x_2036:
[----:B------:R-:W-:Y:S05]  /*244a0*/  BSYNC.RECONVERGENT B1 ;  /* 0x0000000000017941 */ /* 0x000fea0003800200 */
.L_x_2035:
        /* <DEDUP_REMOVED lines=62> */
.L_x_2033:
[----:B------:R-:W-:Y:S05]  /*24890*/  BSYNC.RECONVERGENT B0 ;  /* 0x0000000000007941 */ /* 0x000fea0003800200 */
.L_x_2032:
        /* <DEDUP_REMOVED lines=27> */
.L_x_2039:
        /* <DEDUP_REMOVED lines=12> */
.L_x_2041:
[----:B------:R-:W-:Y:S05]  /*24b10*/  BSYNC.RECONVERGENT B1 ;  /* 0x0000000000017941 */ /* 0x000fea0003800200 */
.L_x_2040:
        /* <DEDUP_REMOVED lines=62> */
.L_x_2038:
[----:B------:R-:W-:Y:S05]  /*24f00*/  BSYNC.RECONVERGENT B0 ;  /* 0x0000000000007941 */ /* 0x000fea0003800200 */
.L_x_2037:
        /* <DEDUP_REMOVED lines=21> */
.L_x_2044:
        /* <DEDUP_REMOVED lines=12> */
.L_x_2046:
[----:B------:R-:W-:Y:S05]  /*25120*/  BSYNC.RECONVERGENT B1 ;  /* 0x0000000000017941 */ /* 0x000fea0003800200 */
.L_x_2045:
        /* <DEDUP_REMOVED lines=62> */
.L_x_2043:
[----:B------:R-:W-:Y:S05]  /*25510*/  BSYNC.RECONVERGENT B0 ;  /* 0x0000000000007941 */ /* 0x000fea0003800200 */
.L_x_2042:
        /* <DEDUP_REMOVED lines=26> */
.L_x_2049:
        /* <DEDUP_REMOVED lines=12> */
.L_x_2051:
[----:B------:R-:W-:Y:S05]  /*25780*/  BSYNC.RECONVERGENT B1 ;  /* 0x0000000000017941 */ /* 0x000fea0003800200 */
.L_x_2050:
        /* <DEDUP_REMOVED lines=62> */
.L_x_2048:
[----:B------:R-:W-:Y:S05]  /*25b70*/  BSYNC.RECONVERGENT B0 ;  /* 0x0000000000007941 */ /* 0x000fea0003800200 */
.L_x_2047:
        /* <DEDUP_REMOVED lines=20> */
.L_x_2054:
        /* <DEDUP_REMOVED lines=15> */
.L_x_2056:
[----:B------:R-:W-:Y:S05]  /*25db0*/  BSYNC.RECONVERGENT B1 ;  /* 0x0000000000017941 */ /* 0x000fea0003800200 */
.L_x_2055:
        /* <DEDUP_REMOVED lines=62> */
.L_x_2053:
[----:B------:R-:W-:Y:S05]  /*261a0*/  BSYNC.RECONVERGENT B0 ;  /* 0x0000000000007941 */ /* 0x000fea0003800200 */
.L_x_2052:
        /* <DEDUP_REMOVED lines=10> */
[----:B------:R-:W-:Y:S01]  /*26250*/  FADD.FTZ R27, R24, R27 ;  /* 0x0000001b181b7221 */ /* 0x000fe20000010000 */
        /* <DEDUP_REMOVED lines=9> */
.L_x_1976:
        /* <DEDUP_REMOVED lines=16> */
.L_x_2060:
        /* <DEDUP_REMOVED lines=12> */
.L_x_2062:
[----:B------:R-:W-:Y:S05]  /*264b0*/  BSYNC.RECONVERGENT B1 ;  /* 0x0000000000017941 */ /* 0x000fea0003800200 */
.L_x_2061:
        /* <DEDUP_REMOVED lines=62> */
.L_x_2059:
[----:B------:R-:W-:Y:S05]  /*268a0*/  BSYNC.RECONVERGENT B0 ;  /* 0x0000000000007941 */ /* 0x000fea0003800200 */
.L_x_2058:
        /* <DEDUP_REMOVED lines=8> */
[C---:B-----5:R-:W-:Y:S02]  /*26930*/  SHF.L.U32 R15, R24.reuse, 0x10, RZ ;  /* 0x00000010180f7819 */ /* 0x060fe400000006ff */
        /* <DEDUP_REMOVED lines=17> */
.L_x_2065:
        /* <DEDUP_REMOVED lines=12> */
.L_x_2067:
[----:B------:R-:W-:Y:S05]  /*26b10*/  BSYNC.RECONVERGENT B1 ;  /* 0x0000000000017941 */ /* 0x000fea0003800200 */
.L_x_2066:
        /* <DEDUP_REMOVED lines=62> */
.L_x_2064:
[----:B------:R-:W-:Y:S05]  /*26f00*/  BSYNC.RECONVERGENT B0 ;  /* 0x0000000000007941 */ /* 0x000fea0003800200 */
.L_x_2063:
[----:B------:R-:W-:Y:S01]  /*26f10*/  I2FP.F32.U32 R18, R21 ;  /* 0x0000001500127245 */ /* 0x000fe20000201000 */
[----:B------:R-:W-:Y:S01]  /*26f20*/  BSSY.RECONVERGENT B0, `(.L_x_2068) ;  /* 0x0000064000007945 */ /* 0x000fe20003800200 */
[----:B------:R-:W-:Y:S01]  /*26f30*/  ISETP.NE.AND P3, PT, R22, 0x1, PT ;  /* 0x000000011600780c */ /* 0x000fe20003f65270 */
[----:B------:R-:W-:Y:S01]  /*26f40*/  IMAD.MOV.U32 R20, RZ, RZ, 0x2 ;  /* 0x00000002ff147424 */ /* 0x000fe200078e00ff */
[----:B------:R-:W-:Y:S01]  /*26f50*/  @P1 PRMT R19, R56, 0x7632, R19 ;  /* 0x0000763238131816 */ /* 0x000fe20000000013 */
[----:B------:R-:W-:Y:S01]  /*26f60*/  FFMA.FTZ R18, R18, R151, 1.1641532182693481445e-10 ;  /* 0x2f00000012127423 */ /* 0x000fe20000010097 */
[----:B------:R-:W-:Y:S02]  /*26f70*/  LOP3.LUT R5, R5, 0xfffffff7, RZ, 0xc0, !PT ;  /* 0xfffffff705057812 */ /* 0x000fe400078ec0ff */
[----:B------:R-:W-:Y:S02]  /*26f80*/  @P1 SHF.L.U32 R19, R19, 0x10, RZ ;  /* 0x0000001013131819 */ /* 0x000fe400000006ff */
[----:B------:R-:W-:Y:S01]  /*26f90*/  FSETP.GTU.FTZ.AND P2, PT, R18, R121, PT ;  /* 0x000000791200720b */ /* 0x000fe20003f5c000 */
[----:B------:R-:W-:-:S04]  /*26fa0*/  IMAD.U32 R18, R24, 0x10000, RZ ;  /* 0x0001000018127824 */ /* 0x000fc800078e00ff */
[----:B------:R-:W-:-:S05]  /*26fb0*/  FMUL.FTZ R18, R18, R122 ;  /* 0x0000007a12127220 */ /* 0x000fca0000410000 */
[----:B------:R-:W-:Y:S02]  /*26fc0*/  FSEL R18, R18, RZ, !P2 ;  /* 0x000000ff12127208 */ /* 0x000fe40005000000 */
        /* <DEDUP_REMOVED lines=14> */
.L_x_2070:
        /* <DEDUP_REMOVED lines=12> */
.L_x_2072:
[----:B------:R-:W-:Y:S05]  /*27170*/  BSYNC.RECONVERGENT B1 ;  /* 0x0000000000017941 */ /* 0x000fea0003800200 */
.L_x_2071:
        /* <DEDUP_REMOVED lines=62> */
.L_x_2069:
[----:B------:R-:W-:Y:S05]  /*27560*/  BSYNC.RECONVERGENT B0 ;  /* 0x0000000000007941 */ /* 0x000fea0003800200 */
.L_x_2068:
[----:B------:R-:W-:Y:S01]  /*27570*/  I2FP.F32.U32 R19, R19 ;  /* 0x0000001300137245 */ /* 0x000fe20000201000 */
[----:B------:R-:W-:Y:S01]  /*27580*/  @P1 IMAD.U32 R21, R57, 0x10000, RZ ;  /* 0x0001000039151824 */ /* 0x000fe200078e00ff */
[----:B------:R-:W-:Y:S01]  /*27590*/  ISETP.NE.AND P3, PT, R20, 0x1, PT ;  /* 0x000000011400780c */ /* 0x000fe20003f65270 */
[----:B------:R-:W-:Y:S01]  /*275a0*/  BSSY.RECONVERGENT B0, `(.L_x_2073) ;  /* 0x0000062000007945 */ /* 0x000fe20003800200 */
[----:B------:R-:W-:Y:S01]  /*275b0*/  LOP3.LUT R5, R5, 0xfffffffb, RZ, 0xc0, !PT ;  /* 0xfffffffb05057812 */ /* 0x000fe200078ec0ff */
[----:B------:R-:W-:Y:S01]  /*275c0*/  FFMA.FTZ R19, R19, R151, 1.1641532182693481445e-10 ;  /* 0x2f00000013137423 */ /* 0x000fe20000010097 */
[----:B------:R-:W-:Y:S01]  /*275d0*/  HFMA2 R24, -RZ, RZ, 0, 1.1920928955078125e-07 ;  /* 0x00000002ff187431 */ /* 0x000fe200000001ff */
[----:B------:R-:W-:Y:S01]  /*275e0*/  PRMT R30, R25, 0x7632, R30 ;  /* 0x00007632191e7816 */ /* 0x000fe2000000001e */
[----:B------:R-:W-:Y:S02]  /*275f0*/  IMAD.MOV.U32 R23, RZ, RZ, R156 ;  /* 0x000000ffff177224 */ /* 0x000fe400078e009c */
[----:B------:R-:W-:Y:S01]  /*27600*/  FSETP.GTU.FTZ.AND P2, PT, R19, R121, PT ;  /* 0x000000791300720b */ /* 0x000fe20003f5c000 */
[----:B------:R-:W-:-:S04]  /*27610*/  IMAD.U32 R19, R25, 0x10000, RZ ;  /* 0x0001000019137824 */ /* 0x000fc800078e00ff */
[----:B------:R-:W-:-:S05]  /*27620*/  FMUL.FTZ R19, R19, R122 ;  /* 0x0000007a13137220 */ /* 0x000fca0000410000 */
        /* <DEDUP_REMOVED lines=14> */
.L_x_2075:
        /* <DEDUP_REMOVED lines=12> */
.L_x_2077:
[----:B------:R-:W-:Y:S05]  /*277d0*/  BSYNC.RECONVERGENT B1 ;  /* 0x0000000000017941 */ /* 0x000fea0003800200 */
.L_x_2076:
        /* <DEDUP_REMOVED lines=62> */
.L_x_2074:
[----:B------:R-:W-:Y:S05]  /*27bc0*/  BSYNC.RECONVERGENT B0 ;  /* 0x0000000000007941 */ /* 0x000fea0003800200 */
.L_x_2073:
[----:B------:R-:W-:Y:S01]  /*27bd0*/  I2FP.F32.U32 R20, R23 ;  /* 0x0000001700147245 */ /* 0x000fe20000201000 */
[----:B------:R-:W-:Y:S01]  /*27be0*/  BSSY.RECONVERGENT B0, `(.L_x_2078) ;  /* 0x0000064000007945 */ /* 0x000fe20003800200 */
[----:B------:R-:W-:Y:S01]  /*27bf0*/  ISETP.NE.AND P2, PT, R24, 0x1, PT ;  /* 0x000000011800780c */ /* 0x000fe20003f45270 */
[----:B------:R-:W-:Y:S01]  /*27c00*/  IMAD.MOV.U32 R22, RZ, RZ, 0x2 ;  /* 0x00000002ff167424 */ /* 0x000fe200078e00ff */
[----:B------:R-:W-:Y:S01]  /*27c10*/  @P1 PRMT R21, R57, 0x7632, R21 ;  /* 0x0000763239151816 */ /* 0x000fe20000000015 */
[----:B------:R-:W-:Y:S01]  /*27c20*/  FFMA.FTZ R20, R20, R151, 1.1641532182693481445e-10 ;  /* 0x2f00000014147423 */ /* 0x000fe20000010097 */
[----:B------:R-:W-:-:S03]  /*27c30*/  LOP3.LUT R5, R5, 0xfffffffd, RZ, 0xc0, !PT ;  /* 0xfffffffd05057812 */ /* 0x000fc600078ec0ff */
[----:B------:R-:W-:Y:S01]  /*27c40*/  @P1 IMAD.U32 R21, R21, 0x10000, RZ ;  /* 0x0001000015151824 */ /* 0x000fe200078e00ff */
[----:B------:R-:W-:Y:S01]  /*27c50*/  FSETP.GTU.FTZ.AND P3, PT, R20, R121, PT ;  /* 0x000000791400720b */ /* 0x000fe20003f7c000 */
[----:B------:R-:W-:-:S04]  /*27c60*/  IMAD.U32 R20, R30, 0x10000, RZ ;  /* 0x000100001e147824 */ /* 0x000fc800078e00ff */
[----:B------:R-:W-:-:S05]  /*27c70*/  FMUL.FTZ R20, R20, R122 ;  /* 0x0000007a14147220 */ /* 0x000fca0000410000 */
[----:B------:R-:W-:Y:S02]  /*27c80*/  FSEL R20, R20, RZ, !P3 ;  /* 0x000000ff14147208 */ /* 0x000fe40005800000 */
[----:B------:R-:W-:-:S03]  /*27c90*/  PLOP3.LUT P3, PT, P3, PT, PT, 0x8, 0x80 ;  /* 0x000000000080781c */ /* 0x000fc60001f6e170 */
[----:B------:R-:W-:Y:S01]  /*27ca0*/  @P1 FADD.FTZ R20, R20, R21 ;  /* 0x0000001514141221 */ /* 0x000fe20000010000 */
[----:B------:R-:W-:-:S04]  /*27cb0*/  MOV R21, R156 ;  /* 0x0000009c00157202 */ /* 0x000fc80000000f00 */
        /* <DEDUP_REMOVED lines=11> */
.L_x_2080:
        /* <DEDUP_REMOVED lines=12> */
.L_x_2082:
[----:B------:R-:W-:Y:S05]  /*27e30*/  BSYNC.RECONVERGENT B1 ;  /* 0x0000000000017941 */ /* 0x000fea0003800200 */
.L_x_2081:
[----:B------:R-:W-:Y:S01]  /*27e40*/  IMAD.WIDE.U32 R32, R0, -0x2daee0ad, RZ ;  /* 0xd2511f5300207825 */ /* 0x000fe200078e00ff */
[----:B------:R-:W-:Y:S01]  /*27e50*/  UIADD3 UR4, UPT, UPT, UR10, -0x61c88647, URZ ;  /* 0x9e3779b90a047890 */ /* 0x000fe2000fffe0ff */
[----:B------:R-:W-:Y:S02]  /*27e60*/  MOV R21, R36 ;  /* 0x0000002400157202 */ /* 0x000fe40000000f00 */
        /* <DEDUP_REMOVED lines=59> */
.L_x_2079:
[----:B------:R-:W-:Y:S05]  /*28220*/  BSYNC.RECONVERGENT B0 ;  /* 0x0000000000007941 */ /* 0x000fea0003800200 */
.L_x_2078:
[----:B------:R-:W-:Y:S01]  /*28230*/  I2FP.F32.U32 R21, R21 ;  /* 0x0000001500157245 */ /* 0x000fe20000201000 */
[----:B------:R-:W-:Y:S01]  /*28240*/  @P1 IMAD.U32 R23, R58, 0x10000, RZ ;  /* 0x000100003a171824 */ /* 0x000fe200078e00ff */
[----:B------:R-:W-:Y:S01]  /*28250*/  ISETP.NE.AND P3, PT, R22, 0x1, PT ;  /* 0x000000011600780c */ /* 0x000fe20003f65270 */
[----:B------:R-:W-:Y:S01]  /*28260*/  BSSY.RECONVERGENT B0, `(.L_x_2083) ;  /* 0x0000060000007945 */ /* 0x000fe20003800200 */
[----:B------:R-:W-:Y:S01]  /*28270*/  PRMT R24, R26, 0x7632, R24 ;  /* 0x000076321a187816 */ /* 0x000fe20000000018 */
[----:B------:R-:W-:Y:S01]  /*28280*/  FFMA.FTZ R21, R21, R151, 1.1641532182693481445e-10 ;  /* 0x2f00000015157423 */ /* 0x000fe20000010097 */
[----:B------:R-:W-:Y:S02]  /*28290*/  IMAD.MOV.U32 R33, RZ, RZ, 0x2 ;  /* 0x00000002ff217424 */ /* 0x000fe400078e00ff */
[----:B------:R-:W-:Y:S02]  /*282a0*/  IMAD.MOV.U32 R31, RZ, RZ, R156 ;  /* 0x000000ffff1f7224 */ /* 0x000fe400078e009c */
[----:B------:R-:W-:-:S02]  /*282b0*/  FSETP.GTU.FTZ.AND P2, PT, R21, R121, PT ;  /* 0x000000791500720b */ /* 0x000fc40003f5c000 */
[----:B------:R-:W-:-:S05]  /*282c0*/  SHF.L.U32 R21, R26, 0x10, RZ ;  /* 0x000000101a157819 */ /* 0x000fca00000006ff */
[----:B------:R-:W-:-:S05]  /*282d0*/  FMUL.FTZ R21, R21, R122 ;  /* 0x0000007a15157220 */ /* 0x000fca0000410000 */
        /* <DEDUP_REMOVED lines=13> */
.L_x_2085:
        /* <DEDUP_REMOVED lines=12> */
.L_x_2087:
[----:B------:R-:W-:Y:S05]  /*28470*/  BSYNC.RECONVERGENT B1 ;  /* 0x0000000000017941 */ /* 0x000fea0003800200 */
.L_x_2086:
        /* <DEDUP_REMOVED lines=62> */
.L_x_2084:
[----:B------:R-:W-:Y:S05]  /*28860*/  BSYNC.RECONVERGENT B0 ;  /* 0x0000000000007941 */ /* 0x000fea0003800200 */
.L_x_2083:
[----:B------:R-:W-:Y:S01]  /*28870*/  I2FP.F32.U32 R22, R31 ;  /* 0x0000001f00167245 */ /* 0x000fe20000201000 */
[----:B------:R-:W-:Y:S01]  /*28880*/  BSSY.RECONVERGENT B0, `(.L_x_2088) ;  /* 0x0000062000007945 */ /* 0x000fe20003800200 */
[----:B------:R-:W-:Y:S01]  /*28890*/  ISETP.NE.AND P4, PT, R33, 0x1, PT ;  /* 0x000000012100780c */ /* 0x000fe20003f85270 */
[----:B------:R-:W-:Y:S01]  /*288a0*/  IMAD.MOV.U32 R32, RZ, RZ, 0x2 ;  /* 0x00000002ff207424 */ /* 0x000fe200078e00ff */
[----:B------:R-:W-:Y:S01]  /*288b0*/  @P1 PRMT R23, R58, 0x7632, R23 ;  /* 0x000076323a171816 */ /* 0x000fe20000000017 */
[----:B------:R-:W-:-:S03]  /*288c0*/  FFMA.FTZ R22, R22, R151, 1.1641532182693481445e-10 ;  /* 0x2f00000016167423 */ /* 0x000fc60000010097 */
        /* <DEDUP_REMOVED lines=18> */
.L_x_2090:
        /* <DEDUP_REMOVED lines=12> */
.L_x_2092:
[----:B------:R-:W-:Y:S05]  /*28ab0*/  BSYNC.RECONVERGENT B1 ;  /* 0x0000000000017941 */ /* 0x000fea0003800200 */
.L_x_2091:
        /* <DEDUP_REMOVED lines=62> */
.L_x_2089:
[----:B------:R-:W-:Y:S05]  /*28ea0*/  BSYNC.RECONVERGENT B0 ;  /* 0x0000000000007941 */ /* 0x000fea0003800200 */
.L_x_2088:
        /* <DEDUP_REMOVED lines=24> */
.L_x_2095:
        /* <DEDUP_REMOVED lines=12> */
.L_x_2097:
[----:B------:R-:W-:Y:S05]  /*290f0*/  BSYNC.RECONVERGENT B1 ;  /* 0x0000000000017941 */ /* 0x000fea0003800200 */
.L_x_2096:
        /* <DEDUP_REMOVED lines=62> */
.L_x_2094:
[----:B------:R-:W-:Y:S05]  /*294e0*/  BSYNC.RECONVERGENT B0 ;  /* 0x0000000000007941 */ /* 0x000fea0003800200 */
.L_x_2093:
        /* <DEDUP_REMOVED lines=14> */
[----:B------:R-:W-:-:S07]  /*295d0*/  PRMT R31, R27, 0x5410, R31 ;  /* 0x000054101b1f7816 */ /* 0x000fce000000001f */
.L_x_2057:
        /* <DEDUP_REMOVED lines=41> */
.L_x_2098:
        /* <DEDUP_REMOVED lines=26> */
.L_x_2102:
        /* <DEDUP_REMOVED lines=12> */
.L_x_2104:
[----:B------:R-:W-:Y:S05]  /*29ad0*/  BSYNC.RECONVERGENT B1 ;  /* 0x0000000000017941 */ /* 0x000fea0003800200 */
.L_x_2103:
        /* <DEDUP_REMOVED lines=62> */
.L_x_2101:
[----:B------:R-:W-:Y:S05]  /*29ec0*/  BSYNC.RECONVERGENT B0 ;  /* 0x0000000000007941 */ /* 0x000fea0003800200 */
.L_x_2100:
        /* <DEDUP_REMOVED lines=23> */
.L_x_2107:
        /* <DEDUP_REMOVED lines=12> */
.L_x_2109:
[----:B------:R-:W-:Y:S05]  /*2a100*/  BSYNC.RECONVERGENT B1 ;  /* 0x0000000000017941 */ /* 0x000fea0003800200 */
.L_x_2108:
        /* <DEDUP_REMOVED lines=62> */
.L_x_2106:
[----:B------:R-:W-:Y:S05]  /*2a4f0*/  BSYNC.RECONVERGENT B0 ;  /* 0x0000000000007941 */ /* 0x000fea0003800200 */
.L_x_2105:
        /* <DEDUP_REMOVED lines=25> */
.L_x_2112:
        /* <DEDUP_REMOVED lines=12> */
.L_x_2114:
[----:B------:R-:W-:Y:S05]  /*2a750*/  BSYNC.RECONVERGENT B1 ;  /* 0x0000000000017941 */ /* 0x000fea0003800200 */
.L_x_2113:
        /* <DEDUP_REMOVED lines=62> */
.L_x_2111:
[----:B------:R-:W-:Y:S05]  /*2ab40*/  BSYNC.RECONVERGENT B0 ;  /* 0x0000000000007941 */ /* 0x000fea0003800200 */
.L_x_2110:
        /* <DEDUP_REMOVED lines=22> */
.L_x_2117:
        /* <DEDUP_REMOVED lines=12> */
.L_x_2119:
[----:B------:R-:W-:Y:S05]  /*2ad70*/  BSYNC.RECONVERGENT B1 ;  /* 0x0000000000017941 */ /* 0x000fea0003800200 */
.L_x_2118:
        /* <DEDUP_REMOVED lines=62> */
.L_x_2116:
[----:B------:R-:W-:Y:S05]  /*2b160*/  BSYNC.RECONVERGENT B0 ;  /* 0x0000000000007941 */ /* 0x000fea0003800200 */
.L_x_2115:
        /* <DEDUP_REMOVED lines=27> */
.L_x_2122:
        /* <DEDUP_REMOVED lines=12> */
.L_x_2124:
[----:B------:R-:W-:Y:S05]  /*2b3e0*/  BSYNC.RECONVERGENT B1 ;  /* 0x0000000000017941 */ /* 0x000fea0003800200 */
.L_x_2123:
        /* <DEDUP_REMOVED lines=62> */
.L_x_2121:
[----:B------:R-:W-:Y:S05]  /*2b7d0*/  BSYNC.RECONVERGENT B0 ;  /* 0x0000000000007941 */ /* 0x000fea0003800200 */
.L_x_2120:
        /* <DEDUP_REMOVED lines=23> */
.L_x_2127:
        /* <DEDUP_REMOVED lines=12> */
.L_x_2129:
[----:B------:R-:W-:Y:S05]  /*2ba10*/  BSYNC.RECONVERGENT B1 ;  /* 0x0000000000017941 */ /* 0x000fea0003800200 */
.L_x_2128:
        /* <DEDUP_REMOVED lines=62> */
.L_x_2126:
[----:B------:R-:W-:Y:S05]  /*2be00*/  BSYNC.RECONVERGENT B0 ;  /* 0x0000000000007941 */ /* 0x000fea0003800200 */
.L_x_2125:
        /* <DEDUP_REMOVED lines=25> */
.L_x_2132:
        /* <DEDUP_REMOVED lines=12> */
.L_x_2134:
[----:B------:R-:W-:Y:S05]  /*2c060*/  BSYNC.RECONVERGENT B1 ;  /* 0x0000000000017941 */ /* 0x000fea0003800200 */
.L_x_2133:
        /* <DEDUP_REMOVED lines=62> */
.L_x_2131:
[----:B------:R-:W-:Y:S05]  /*2c450*/  BSYNC.RECONVERGENT B0 ;  /* 0x0000000000007941 */ /* 0x000fea0003800200 */
.L_x_2130:
        /* <DEDUP_REMOVED lines=22> */
.L_x_2137:
        /* <DEDUP_REMOVED lines=12> */
.L_x_2139:
[----:B------:R-:W-:Y:S05]  /*2c680*/  BSYNC.RECONVERGENT B1 ;  /* 0x0000000000017941 */ /* 0x000fea0003800200 */
.L_x_2138:
        /* <DEDUP_REMOVED lines=62> */
.L_x_2136:
[----:B------:R-:W-:Y:S05]  /*2ca70*/  BSYNC.RECONVERGENT B0 ;  /* 0x0000000000007941 */ /* 0x000fea0003800200 */
.L_x_2135:
        /* <DEDUP_REMOVED lines=27> */
.L_x_2142:
        /* <DEDUP_REMOVED lines=12> */
.L_x_2144:
[----:B------:R-:W-:Y:S05]  /*2ccf0*/  BSYNC.RECONVERGENT B1 ;  /* 0x0000000000017941 */ /* 0x000fea0003800200 */
.L_x_2143:
        /* <DEDUP_REMOVED lines=62> */
.L_x_2141:
[----:B------:R-:W-:Y:S05]  /*2d0e0*/  BSYNC.RECONVERGENT B0 ;  /* 0x0000000000007941 */ /* 0x000fea0003800200 */
.L_x_2140:
        /* <DEDUP_REMOVED lines=21> */
.L_x_2147:
        /* <DEDUP_REMOVED lines=12> */
.L_x_2149:
[----:B------:R-:W-:Y:S05]  /*2d300*/  BSYNC.RECONVERGENT B1 ;  /* 0x0000000000017941 */ /* 0x000fea0003800200 */
.L_x_2148:
        /* <DEDUP_REMOVED lines=62> */
.L_x_2146:
[----:B------:R-:W-:Y:S05]  /*2d6f0*/  BSYNC.RECONVERGENT B0 ;  /* 0x0000000000007941 */ /* 0x000fea0003800200 */
.L_x_2145:
        /* <DEDUP_REMOVED lines=26> */
.L_x_2152:
        /* <DEDUP_REMOVED lines=12> */
.L_x_2154:
[----:B------:R-:W-:Y:S05]  /*2d960*/  BSYNC.RECONVERGENT B1 ;  /* 0x0000000000017941 */ /* 0x000fea0003800200 */
.L_x_2153:
        /* <DEDUP_REMOVED lines=62> */
.L_x_2151:
[----:B------:R-:W-:Y:S05]  /*2dd50*/  BSYNC.RECONVERGENT B0 ;  /* 0x0000000000007941 */ /* 0x000fea0003800200 */
.L_x_2150:
        /* <DEDUP_REMOVED lines=20> */
.L_x_2157:
        /* <DEDUP_REMOVED lines=12> */
.L_x_2159:
[----:B------:R-:W-:Y:S05]  /*2df60*/  BSYNC.RECONVERGENT B1 ;  /* 0x0000000000017941 */ /* 0x000fea0003800200 */
.L_x_2158:
        /* <DEDUP_REMOVED lines=62> */
.L_x_2156:
[----:B------:R-:W-:Y:S05]  /*2e350*/  BSYNC.RECONVERGENT B0 ;  /* 0x0000000000007941 */ /* 0x000fea0003800200 */
.L_x_2155:
        /* <DEDUP_REMOVED lines=27> */
.L_x_2162:
        /* <DEDUP_REMOVED lines=12> */
.L_x_2164:
[----:B------:R-:W-:Y:S05]  /*2e5d0*/  BSYNC.RECONVERGENT B1 ;  /* 0x0000000000017941 */ /* 0x000fea0003800200 */
.L_x_2163:
        /* <DEDUP_REMOVED lines=62> */
.L_x_2161:
[----:B------:R-:W-:Y:S05]  /*2e9c0*/  BSYNC.RECONVERGENT B0 ;  /* 0x0000000000007941 */ /* 0x000fea0003800200 */
.L_x_2160:
        /* <DEDUP_REMOVED lines=21> */
.L_x_2167:
        /* <DEDUP_REMOVED lines=12> */
.L_x_2169:
[----:B------:R-:W-:Y:S05]  /*2ebe0*/  BSYNC.RECONVERGENT B1 ;  /* 0x0000000000017941 */ /* 0x000fea0003800200 */
.L_x_2168:
        /* <DEDUP_REMOVED lines=62> */
.L_x_2166:
[----:B------:R-:W-:Y:S05]  /*2efd0*/  BSYNC.RECONVERGENT B0 ;  /* 0x0000000000007941 */ /* 0x000fea0003800200 */
.L_x_2165:
        /* <DEDUP_REMOVED lines=26> */
.L_x_2172:
        /* <DEDUP_REMOVED lines=12> */
.L_x_2174:
[----:B------:R-:W-:Y:S05]  /*2f240*/  BSYNC.RECONVERGENT B1 ;  /* 0x0000000000017941 */ /* 0x000fea0003800200 */
.L_x_2173:
        /* <DEDUP_REMOVED lines=62> */
.L_x_2171:
[----:B------:R-:W-:Y:S05]  /*2f630*/  BSYNC.RECONVERGENT B0 ;  /* 0x0000000000007941 */ /* 0x000fea0003800200 */
.L_x_2170:
        /* <DEDUP_REMOVED lines=20> */
.L_x_2177:
        /* <DEDUP_REMOVED lines=15> */
.L_x_2179:
[----:B------:R-:W-:Y:S05]  /*2f870*/  BSYNC.RECONVERGENT B1 ;  /* 0x0000000000017941 */ /* 0x000fea0003800200 */
.L_x_2178:
        /* <DEDUP_REMOVED lines=62> */
.L_x_2176:
[----:B------:R-:W-:Y:S05]  /*2fc60*/  BSYNC.RECONVERGENT B0 ;  /* 0x0000000000007941 */ /* 0x000fea0003800200 */
.L_x_2175:
[----:B------:R-:W-:Y:S02]  /*2fc70*/  I2FP.F32.U32 R35, R35 ;  /* 0x0000002300237245 */ /* 0x000fe40000201000 */
[----:B------:R-:W-:Y:S02]  /*2fc80*/  PRMT R37, R13, 0x5410, R37 ;  /* 0x000054100d257816 */ /* 0x000fe40000000025 */
[----:B------:R-:W-:Y:S01]  /*2fc90*/  PRMT R36, R36, 0x5410, R39 ;  /* 0x0000541024247816 */ /* 0x000fe20000000027 */
[----:B------:R-:W-:Y:S01]  /*2fca0*/  FFMA.FTZ R35, R35, R151, 1.1641532182693481445e-10 ;  /* 0x2f00000023237423 */ /* 0x000fe20000010097 */
[----:B------:R-:W-:-:S04]  /*2fcb0*/  PRMT R38, R34, 0x5410, R38 ;  /* 0x0000541022267816 */ /* 0x000fc80000000026 */
[----:B------:R-:W-:Y:S02]  /*2fcc0*/  FSETP.GTU.FTZ.AND P6, PT, R35, R121, PT ;  /* 0x000000792300720b */ /* 0x000fe40003fdc000 */
[----:B------:R-:W-:Y:S02]  /*2fcd0*/  PRMT R35, R63, 0x7632, R35 ;  /* 0x000076323f237816 */ /* 0x000fe40000000023 */
[----:B------:R-:W-:-:S03]  /*2fce0*/  SEL R51, RZ, 0x1, P6 ;  /* 0x00000001ff337807 */ /* 0x000fc60003000000 */
[----:B------:R-:W-:Y:S01]  /*2fcf0*/  IMAD.U32 R35, R35, 0x10000, RZ ;  /* 0x0001000023237824 */ /* 0x000fe200078e00ff */
[----:B------:R-:W-:-:S03]  /*2fd00*/  PRMT R13, R51, 0x7610, R13 ;  /* 0x00007610330d7816 */ /* 0x000fc6000000000d */
[----:B------:R-:W-:-:S05]  /*2fd10*/  FMUL.FTZ R35, R35, R122 ;  /* 0x0000007a23237220 */ /* 0x000fca0000410000 */
[----:B------:R-:W-:-:S05]  /*2fd20*/  FSEL R35, R35, RZ, !P6 ;  /* 0x000000ff23237208 */ /* 0x000fca0007000000 */
[----:B------:R-:W-:Y:S01]  /*2fd30*/  FADD.FTZ R35, R32, R35 ;  /* 0x0000002320237221 */ /* 0x000fe20000010000 */
[----:B------:R-:W-:-:S05]  /*2fd40*/  @P1 PRMT R32, R59, 0x7632, R32 ;  /* 0x000076323b201816 */ /* 0x000fca0000000020 */
[----:B------:R-:W-:-:S04]  /*2fd50*/  @P1 IMAD.U32 R32, R32, 0x10000, RZ ;  /* 0x0001000020201824 */ /* 0x000fc800078e00ff */
[----:B------:R-:W-:Y:S01]  /*2fd60*/  @P1 FADD.FTZ R32, R35, R32 ;  /* 0x0000002023201221 */ /* 0x000fe20000010000 */
[----:B------:R-:W-:-:S05]  /*2fd70*/  @!P1 IMAD.MOV.U32 R32, RZ, RZ, R35 ;  /* 0x000000ffff209224 */ /* 0x000fca00078e0023 */
[----:B------:R-:W-:-:S04]  /*2fd80*/  F2FP.BF16.F32.PACK_AB R35, RZ, R32 ;  /* 0x00000020ff23723e */ /* 0x000fc800000010ff */
[----:B------:R-:W-:Y:S01]  /*2fd90*/  PRMT R39, R33, 0x5410, R35 ;  /* 0x0000541021277816 */ /* 0x000fe20000000023 */
[----:B------:R-:W-:Y:S06]  /*2fda0*/  BRA `(.L_x_2180) ;  /* 0x0000003000bc7947 */ /* 0x000fec0003800000 */
.L_x_2099:
        /* <DEDUP_REMOVED lines=16> */
.L_x_2183:
        /* <DEDUP_REMOVED lines=12> */
.L_x_2185:
[----:B------:R-:W-:Y:S05]  /*2ff70*/  BSYNC.RECONVERGENT B1 ;  /* 0x0000000000017941 */ /* 0x000fea0003800200 */
.L_x_2184:
        /* <DEDUP_REMOVED lines=62> */
.L_x_2182:
[----:B------:R-:W-:Y:S05]  /*30360*/  BSYNC.RECONVERGENT B0 ;  /* 0x0000000000007941 */ /* 0x000fea0003800200 */
.L_x_2181:
[----:B------:R-:W-:Y:S01]  /*30370*/  I2FP.F32.U32 R25, R25 ;  /* 0x0000001900197245 */ /* 0x000fe20000201000 */
[----:B-----5:R-:W-:Y:S01]  /*30380*/  @P1 IMAD.U32 R27, R56, 0x10000, RZ ;  /* 0x00010000381b1824 */ /* 0x020fe200078e00ff */
[----:B------:R-:W-:Y:S01]  /*30390*/  ISETP.NE.AND P3, PT, R26, 0x1, PT ;  /* 0x000000011a00780c */ /* 0x000fe20003f65270 */
[----:B------:R-:W-:Y:S01]  /*303a0*/  BSSY.RECONVERGENT B0, `(.L_x_2186) ;  /* 0x0000062000007945 */ /* 0x000fe20003800200 */
[----:B------:R-:W-:Y:S01]  /*303b0*/  LOP3.LUT R5, R5, 0xffffffef, RZ, 0xc0, !PT ;  /* 0xffffffef05057812 */ /* 0x000fe200078ec0ff */
[----:B------:R-:W-:Y:S01]  /*303c0*/  FFMA.FTZ R25, R25, R151, 1.1641532182693481445e-10 ;  /* 0x2f00000019197423 */ /* 0x000fe20000010097 */
[----:B------:R-:W-:Y:S02]  /*303d0*/  IMAD.MOV.U32 R30, RZ, RZ, 0x2 ;  /* 0x00000002ff1e7424 */ /* 0x000fe400078e00ff */
[----:B------:R-:W-:Y:S02]  /*303e0*/  IMAD.MOV.U32 R29, RZ, RZ, R156 ;  /* 0x000000ffff1d7224 */ /* 0x000fe400078e009c */
[----:B------:R-:W-:-:S02]  /*303f0*/  FSETP.GTU.FTZ.AND P2, PT, R25, R121, PT ;  /* 0x000000791900720b */ /* 0x000fc40003f5c000 */
[C---:B------:R-:W-:Y:S02]  /*30400*/  SHF.L.U32 R25, R32.reuse, 0x10, RZ ;  /* 0x0000001020197819 */ /* 0x040fe400000006ff */
[----:B------:R-:W-:-:S03]  /*30410*/  PRMT R32, R32, 0x7632, R32 ;  /* 0x0000763220207816 */ /* 0x000fc60000000020 */
        /* <DEDUP_REMOVED lines=15> */
.L_x_2188:
        /* <DEDUP_REMOVED lines=12> */
.L_x_2190:
[----:B------:R-:W-:Y:S05]  /*305d0*/  BSYNC.RECONVERGENT B1 ;  /* 0x0000000000017941 */ /* 0x000fea0003800200 */
.L_x_2189:
        /* <DEDUP_REMOVED lines=62> */
.L_x_2187:
[----:B------:R-:W-:Y:S05]  /*309c0*/  BSYNC.RECONVERGENT B0 ;  /* 0x0000000000007941 */ /* 0x000fea0003800200 */
.L_x_2186:
        /* <DEDUP_REMOVED lines=26> */
.L_x_2193:
        /* <DEDUP_REMOVED lines=12> */
.L_x_2195:
[----:B------:R-:W-:Y:S05]  /*30c30*/  BSYNC.RECONVERGENT B1 ;  /* 0x0000000000017941 */ /* 0x000fea0003800200 */
.L_x_2194:
        /* <DEDUP_REMOVED lines=62> */
.L_x_2192:
[----:B------:R-:W-:Y:S05]  /*31020*/  BSYNC.RECONVERGENT B0 ;  /* 0x0000000000007941 */ /* 0x000fea0003800200 */
.L_x_2191:
        /* <DEDUP_REMOVED lines=26> */
.L_x_2198:
        /* <DEDUP_REMOVED lines=12> */
.L_x_2200:
[----:B------:R-:W-:Y:S05]  /*31290*/  BSYNC.RECONVERGENT B1 ;  /* 0x0000000000017941 */ /* 0x000fea0003800200 */
.L_x_2199:
        /* <DEDUP_REMOVED lines=62> */
.L_x_2197:
[----:B------:R-:W-:Y:S05]  /*31680*/  BSYNC.RECONVERGENT B0 ;  /* 0x0000000000007941 */ /* 0x000fea0003800200 */
.L_x_2196:
        /* <DEDUP_REMOVED lines=26> */
.L_x_2203:
        /* <DEDUP_REMOVED lines=12> */
.L_x_2205:
[----:B------:R-:W-:Y:S05]  /*318f0*/  BSYNC.RECONVERGENT B1 ;  /* 0x0000000000017941 */ /* 0x000fea0003800200 */
.L_x_2204:
        /* <DEDUP_REMOVED lines=62> */
.L_x_2202:
[----:B------:R-:W-:Y:S05]  /*31ce0*/  BSYNC.RECONVERGENT B0 ;  /* 0x0000000000007941 */ /* 0x000fea0003800200 */
.L_x_2201:
        /* <DEDUP_REMOVED lines=24> */
.L_x_2208:
        /* <DEDUP_REMOVED lines=12> */
.L_x_2210:
[----:B------:R-:W-:Y:S05]  /*31f30*/  BSYNC.RECONVERGENT B1 ;  /* 0x0000000000017941 */ /* 0x000fea0003800200 */
.L_x_2209:
        /* <DEDUP_REMOVED lines=62> */
.L_x_2207:
[----:B------:R-:W-:Y:S05]  /*32320*/  BSYNC.RECONVERGENT B0 ;  /* 0x0000000000007941 */ /* 0x000fea0003800200 */
.L_x_2206:
        /* <DEDUP_REMOVED lines=24> */
.L_x_2213:
        /* <DEDUP_REMOVED lines=12> */
.L_x_2215:
[----:B------:R-:W-:Y:S05]  /*32570*/  BSYNC.RECONVERGENT B1 ;  /* 0x0000000000017941 */ /* 0x000fea0003800200 */
.L_x_2214:
        /* <DEDUP_REMOVED lines=62> */
.L_x_2212:
[----:B------:R-:W-:Y:S05]  /*32960*/  BSYNC.RECONVERGENT B0 ;  /* 0x0000000000007941 */ /* 0x000fea0003800200 */
.L_x_2211:
        /* <DEDUP_REMOVED lines=24> */
.L_x_2218:
        /* <DEDUP_REMOVED lines=12> */
.L_x_2220:
[----:B------:R-:W-:Y:S05]  /*32bb0*/  BSYNC.RECONVERGENT B1 ;  /* 0x0000000000017941 */ /* 0x000fea0003800200 */
.L_x_2219:
        /* <DEDUP_REMOVED lines=55> */
[----:B------:R-:W-:Y:S01]  /*32f30*/  IMAD.MOV.U32 R92, RZ, RZ, R40 ;  /* 0x000000ffff5c7224 */ /* 0x000fe200078e0028 */
[----:B------:R-:W-:Y:S01]  /*32f40*/  UIADD3 UR4, UPT, UPT, UR10, -0x700cb87f, URZ ;  /* 0x8ff347810a047890 */ /* 0x000fe2000fffe0ff */
[----:B------:R-:W-:Y:S02]  /*32f50*/  IMAD.MOV.U32 R40, RZ, RZ, R50 ;  /* 0x000000ffff287224 */ /* 0x000fe400078e0032 */
[----:B------:R-:W-:-:S04]  /*32f60*/  IMAD.WIDE.U32 R50, R54, -0x326172a9, RZ ;  /* 0xcd9e8d5736327825 */ /* 0x000fc800078e00ff */
[----:B------:R-:W-:Y:S02]  /*32f70*/  IMAD.MOV.U32 R156, RZ, RZ, R50 ;  /* 0x000000ffff9c7224 */ /* 0x000fe400078e0032 */
[----:B------:R-:W-:Y:S01]  /*32f80*/  HFMA2 R50, -RZ, RZ, 0, 0 ;  /* 0x00000000ff327431 */ /* 0x000fe200000001ff */
[----:B------:R-:W-:-:S07]  /*32f90*/  LOP3.LUT R54, R52, UR4, R51, 0x96, !PT ;  /* 0x0000000434367c12 */ /* 0x000fce000f8e9633 */
.L_x_2217:
[----:B------:R-:W-:Y:S05]  /*32fa0*/  BSYNC.RECONVERGENT B0 ;  /* 0x0000000000007941 */ /* 0x000fea0003800200 */
.L_x_2216:
        /* <DEDUP_REMOVED lines=15> */
.L_x_2180:
        /* <DEDUP_REMOVED lines=41> */
.L_x_2221:
        /* <DEDUP_REMOVED lines=26> */
.L_x_2225:
        /* <DEDUP_REMOVED lines=12> */
.L_x_2227:
[----:B------:R-:W-:Y:S05]  /*33590*/  BSYNC.RECONVERGENT B1 ;  /* 0x0000000000017941 */ /* 0x000fea0003800200 */
.L_x_2226:
        /* <DEDUP_REMOVED lines=62> */
.L_x_2224:
[----:B------:R-:W-:Y:S05]  /*33980*/  BSYNC.RECONVERGENT B0 ;  /* 0x0000000000007941 */ /* 0x000fea0003800200 */
.L_x_2223:
        /* <DEDUP_REMOVED lines=23> */
.L_x_2230:
        /* <DEDUP_REMOVED lines=12> */
.L_x_2232:
[----:B------:R-:W-:Y:S05]  /*33bc0*/  BSYNC.RECONVERGENT B1 ;  /* 0x0000000000017941 */ /* 0x000fea0003800200 */
.L_x_2231:
        /* <DEDUP_REMOVED lines=62> */
.L_x_2229:
[----:B------:R-:W-:Y:S05]  /*33fb0*/  BSYNC.RECONVERGENT B0 ;  /* 0x0000000000007941 */ /* 0x000fea0003800200 */
.L_x_2228:
[----:B------:R-:W-:Y:S01]  /*33fc0*/  I2FP.F32.U32 R9, R11 ;  /* 0x0000000b00097245 */ /* 0x000fe20000201000 */
[----:B------:R-:W-:Y:S01]  /*33fd0*/  BSSY.RECONVERGENT B0, `(.L_x_2233) ;  /* 0x0000063000007945 */ /* 0x000fe20003800200 */
[----:B------:R-:W-:Y:S01]  /*33fe0*/  ISETP.NE.AND P3, PT, R8, 0x1, PT ;  /* 0x000000010800780c */ /* 0x000fe20003f65270 */
[----:B------:R-:W-:Y:S01]  /*33ff0*/  IMAD.MOV.U32 R11, RZ, RZ, R156 ;  /* 0x000000ffff0b7224 */ /* 0x000fe200078e009c */
[----:B-1----:R-:W-:Y:S01]  /*34000*/  @P1 SHF.L.U32 R34, R56, 0x10, RZ ;  /* 0x0000001038221819 */ /* 0x002fe200000006ff */
        /* <DEDUP_REMOVED lines=20> */
.L_x_2235:
        /* <DEDUP_REMOVED lines=12> */
.L_x_2237:
[----:B------:R-:W-:Y:S05]  /*34210*/  BSYNC.RECONVERGENT B1 ;  /* 0x0000000000017941 */ /* 0x000fea0003800200 */
.L_x_2236:
        /* <DEDUP_REMOVED lines=62> */
.L_x_2234:
[----:B------:R-:W-:Y:S05]  /*34600*/  BSYNC.RECONVERGENT B0 ;  /* 0x0000000000007941 */ /* 0x000fea0003800200 */
.L_x_2233:
        /* <DEDUP_REMOVED lines=22> */
.L_x_2240:
        /* <DEDUP_REMOVED lines=12> */
.L_x_2242:
[----:B------:R-:W-:Y:S05]  /*34830*/  BSYNC.RECONVERGENT B1 ;  /* 0x0000000000017941 */ /* 0x000fea0003800200 */
.L_x_2241:
        /* <DEDUP_REMOVED lines=62> */
.L_x_2239:
[----:B------:R-:W-:Y:S05]  /*34c20*/  BSYNC.RECONVERGENT B0 ;  /* 0x0000000000007941 */ /* 0x000fea0003800200 */
.L_x_2238:
        /* <DEDUP_REMOVED lines=27> */
.L_x_2245:
        /* <DEDUP_REMOVED lines=12> */
.L_x_2247:
[----:B------:R-:W-:Y:S05]  /*34ea0*/  BSYNC.RECONVERGENT B1 ;  /* 0x0000000000017941 */ /* 0x000fea0003800200 */
.L_x_2246:
        /* <DEDUP_REMOVED lines=62> */
.L_x_2244:
[----:B------:R-:W-:Y:S05]  /*35290*/  BSYNC.RECONVERGENT B0 ;  /* 0x0000000000007941 */ /* 0x000fea0003800200 */
.L_x_2243:
        /* <DEDUP_REMOVED lines=23> */
.L_x_2250:
        /* <DEDUP_REMOVED lines=12> */
.L_x_2252:
[----:B------:R-:W-:Y:S05]  /*354d0*/  BSYNC.RECONVERGENT B1 ;  /* 0x0000000000017941 */ /* 0x000fea0003800200 */
.L_x_2251:
        /* <DEDUP_REMOVED lines=62> */
.L_x_2249:
[----:B------:R-:W-:Y:S05]  /*358c0*/  BSYNC.RECONVERGENT B0 ;  /* 0x0000000000007941 */ /* 0x000fea0003800200 */
.L_x_2248:
        /* <DEDUP_REMOVED lines=25> */
.L_x_2255:
        /* <DEDUP_REMOVED lines=12> */
.L_x_2257:
[----:B------:R-:W-:Y:S05]  /*35b20*/  BSYNC.RECONVERGENT B1 ;  /* 0x0000000000017941 */ /* 0x000fea0003800200 */
.L_x_2256:
        /* <DEDUP_REMOVED lines=62> */
.L_x_2254:
[----:B------:R-:W-:Y:S05]  /*35f10*/  BSYNC.RECONVERGENT B0 ;  /* 0x0000000000007941 */ /* 0x000fea0003800200 */
.L_x_2253:
        /* <DEDUP_REMOVED lines=22> */
.L_x_2260:
        /* <DEDUP_REMOVED lines=12> */
.L_x_2262:
[----:B------:R-:W-:Y:S05]  /*36140*/  BSYNC.RECONVERGENT B1 ;  /* 0x0000000000017941 */ /* 0x000fea0003800200 */
.L_x_2261:
        /* <DEDUP_REMOVED lines=62> */
.L_x_2259:
[----:B------:R-:W-:Y:S05]  /*36530*/  BSYNC.RECONVERGENT B0 ;  /* 0x0000000000007941 */ /* 0x000fea0003800200 */
.L_x_2258:
        /* <DEDUP_REMOVED lines=27> */
.L_x_2265:
        /* <DEDUP_REMOVED lines=12> */
.L_x_2267:
[----:B------:R-:W-:Y:S05]  /*367b0*/  BSYNC.RECONVERGENT B1 ;  /* 0x0000000000017941 */ /* 0x000fea0003800200 */
.L_x_2266:
        /* <DEDUP_REMOVED lines=62> */
.L_x_2264:
[----:B------:R-:W-:Y:S05]  /*36ba0*/  BSYNC.RECONVERGENT B0 ;  /* 0x0000000000007941 */ /* 0x000fea0003800200 */
.L_x_2263:
        /* <DEDUP_REMOVED lines=21> */
.L_x_2270:
        /* <DEDUP_REMOVED lines=12> */
.L_x_2272:
[----:B------:R-:W-:Y:S05]  /*36dc0*/  BSYNC.RECONVERGENT B1 ;  /* 0x0000000000017941 */ /* 0x000fea0003800200 */
.L_x_2271:
        /* <DEDUP_REMOVED lines=62> */
.L_x_2269:
[----:B------:R-:W-:Y:S05]  /*371b0*/  BSYNC.RECONVERGENT B0 ;  /* 0x0000000000007941 */ /* 0x000fea0003800200 */
.L_x_2268:
        /* <DEDUP_REMOVED lines=26> */
.L_x_2275:
        /* <DEDUP_REMOVED lines=12> */
.L_x_2277:
[----:B------:R-:W-:Y:S05]  /*37420*/  BSYNC.RECONVERGENT B1 ;  /* 0x0000000000017941 */ /* 0x000fea0003800200 */
.L_x_2276:
        /* <DEDUP_REMOVED lines=62> */
.L_x_2274:
[----:B------:R-:W-:Y:S05]  /*37810*/  BSYNC.RECONVERGENT B0 ;  /* 0x0000000000007941 */ /* 0x000fea0003800200 */
.L_x_2273:
        /* <DEDUP_REMOVED lines=20> */
.L_x_2280:
        /* <DEDUP_REMOVED lines=12> */
.L_x_2282:
[----:B------:R-:W-:Y:S05]  /*37a20*/  BSYNC.RECONVERGENT B1 ;  /* 0x0000000000017941 */ /* 0x000fea0003800200 */
.L_x_2281:
        /* <DEDUP_REMOVED lines=62> */
.L_x_2279:
[----:B------:R-:W-:Y:S05]  /*37e10*/  BSYNC.RECONVERGENT B0 ;  /* 0x0000000000007941 */ /* 0x000fea0003800200 */
.L_x_2278:
        /* <DEDUP_REMOVED lines=27> */
.L_x_2285:
        /* <DEDUP_REMOVED lines=12> */
.L_x_2287:
[----:B------:R-:W-:Y:S05]  /*38090*/  BSYNC.RECONVERGENT B1 ;  /* 0x0000000000017941 */ /* 0x000fea0003800200 */
.L_x_2286:
[----:B------:R-:W-:Y:S01]  /*380a0*/  IMAD.WIDE.U32 R114, R0, -0x2daee0ad, RZ ;  /* 0xd2511f5300727825 */ /* 0x000fe200078e00ff */
[----:B------:R-:W-:-:S03]  /*380b0*/  UIADD3 UR4, UPT, UPT, UR10, -0x61c88647, URZ ;  /* 0x9e3779b90a047890 */ /* 0x000fc6000fffe0ff */
[----:B------:R-:W-:Y:S02]  /*380c0*/  HFMA2 R109, -RZ, RZ, 0, 0 ;  /* 0x00000000ff6d7431 */ /* 0x000fe400000001ff */
        /* <DEDUP_REMOVED lines=48> */
[----:B------:R-:W-:Y:S01]  /*383d0*/  IMAD.WIDE.U32 R112, R40, -0x326172a9, RZ ;  /* 0xcd9e8d5728707825 */ /* 0x000fe200078e00ff */
[----:B------:R-:W-:-:S04]  /*383e0*/  MOV R40, R52 ;  /* 0x0000003400287202 */ /* 0x000fc80000000f00 */
        /* <DEDUP_REMOVED lines=9> */
.L_x_2284:
[----:B------:R-:W-:Y:S05]  /*38480*/  BSYNC.RECONVERGENT B0 ;  /* 0x0000000000007941 */ /* 0x000fea0003800200 */
.L_x_2283:
[----:B------:R-:W-:Y:S01]  /*38490*/  I2FP.F32.U32 R12, R40 ;  /* 0x00000028000c7245 */ /* 0x000fe20000201000 */
[----:B------:R-:W-:Y:S01]  /*384a0*/  BSSY.RECONVERGENT B0, `(.L_x_2288) ;  /* 0x000005f000007945 */ /* 0x000fe20003800200 */
[----:B------:R-:W-:Y:S01]  /*384b0*/  ISETP.NE.AND P5, PT, R109, 0x1, PT ;  /* 0x000000016d00780c */ /* 0x000fe20003fa5270 */
[----:B------:R-:W-:Y:S01]  /*384c0*/  IMAD.MOV.U32 R110, RZ, RZ, 0x2 ;  /* 0x00000002ff6e7424 */ /* 0x000fe200078e00ff */
[----:B------:R-:W-:Y:S01]  /*384d0*/  PRMT R50, R95, 0x7632, R50 ;  /* 0x000076325f327816 */ /* 0x000fe20000000032 */
[----:B------:R-:W-:Y:S01]  /*384e0*/  FFMA.FTZ R12, R12, R151, 1.1641532182693481445e-10 ;  /* 0x2f0000000c0c7423 */ /* 0x000fe20000010097 */
[----:B------:R-:W-:-:S04]  /*384f0*/  MOV R40, R156 ;  /* 0x0000009c00287202 */ /* 0x000fc80000000f00 */
        /* <DEDUP_REMOVED lines=14> */
.L_x_2290:
        /* <DEDUP_REMOVED lines=12> */
.L_x_2292:
[----:B------:R-:W-:Y:S05]  /*386a0*/  BSYNC.RECONVERGENT B1 ;  /* 0x0000000000017941 */ /* 0x000fea0003800200 */
.L_x_2291:
        /* <DEDUP_REMOVED lines=62> */
.L_x_2289:
[----:B------:R-:W-:Y:S05]  /*38a90*/  BSYNC.RECONVERGENT B0 ;  /* 0x0000000000007941 */ /* 0x000fea0003800200 */
.L_x_2288:
[----:B------:R-:W-:Y:S01]  /*38aa0*/  I2FP.F32.U32 R40, R40 ;  /* 0x0000002800287245 */ /* 0x000fe20000201000 */
[----:B------:R-:W-:Y:S01]  /*38ab0*/  IMAD.U32 R95, R63, 0x10000, RZ ;  /* 0x000100003f5f7824 */ /* 0x000fe200078e00ff */
[----:B------:R-:W-:Y:S01]  /*38ac0*/  BSSY.RECONVERGENT B0, `(.L_x_2293) ;  /* 0x0000063000007945 */ /* 0x000fe20003800200 */
[----:B------:R-:W-:Y:S02]  /*38ad0*/  IMAD.MOV.U32 R111, RZ, RZ, 0x2 ;  /* 0x00000002ff6f7424 */ /* 0x000fe400078e00ff */
[----:B------:R-:W-:Y:S01]  /*38ae0*/  FFMA.FTZ R40, R40, R151, 1.1641532182693481445e-10 ;  /* 0x2f00000028287423 */ /* 0x000fe20000010097 */
[----:B------:R-:W-:Y:S01]  /*38af0*/  FMUL.FTZ R95, R95, R122 ;  /* 0x0000007a5f5f7220 */ /* 0x000fe20000410000 */
[----:B------:R-:W-:-:S03]  /*38b00*/  IMAD.MOV.U32 R109, RZ, RZ, R156 ;  /* 0x000000ffff6d7224 */ /* 0x000fc600078e009c */
        /* <DEDUP_REMOVED lines=19> */
.L_x_2295:
[----:B------:R-:W-:Y:S01]  /*38c40*/  VIADD R0, R0, 0x1 ;  /* 0x0000000100007836 */ /* 0x000fe20000000000 */
[----:B------:R-:W-:Y:S04]  /*38c50*/  BSSY.RECONVERGENT B1, `(.L_x_2296) ;  /* 0x000000b000017945 */ /* 0x000fe80003800200 */
        /* <DEDUP_REMOVED lines=10> */
.L_x_2297:
[----:B------:R-:W-:Y:S05]  /*38d00*/  BSYNC.RECONVERGENT B1 ;  /* 0x0000000000017941 */ /* 0x000fea0003800200 */
.L_x_2296:
        /* <DEDUP_REMOVED lines=62> */
.L_x_2294:
[----:B------:R-:W-:Y:S05]  /*390f0*/  BSYNC.RECONVERGENT B0 ;  /* 0x0000000000007941 */ /* 0x000fea0003800200 */
.L_x_2293:
        /* <DEDUP_REMOVED lines=20> */
.L_x_2300:
        /* <DEDUP_REMOVED lines=15> */
.L_x_2302:
[----:B------:R-:W-:Y:S05]  /*39330*/  BSYNC.RECONVERGENT B1 ;  /* 0x0000000000017941 */ /* 0x000fea0003800200 */
.L_x_2301:
        /* <DEDUP_REMOVED lines=62> */
.L_x_2299:
[----:B------:R-:W-:Y:S05]  /*39720*/  BSYNC.RECONVERGENT B0 ;  /* 0x0000000000007941 */ /* 0x000fea0003800200 */
.L_x_2298:
[----:B------:R-:W-:Y:S02]  /*39730*/  I2FP.F32.U32 R109, R109 ;  /* 0x0000006d006d7245 */ /* 0x000fe40000201000 */
[----:B------:R-:W-:Y:S02]  /*39740*/  PRMT R93, R13, 0x5410, R93 ;  /* 0x000054100d5d7816 */ /* 0x000fe4000000005d */
[----:B------:R-:W-:Y:S01]  /*39750*/  PRMT R94, R94, 0x5410, R108 ;  /* 0x000054105e5e7816 */ /* 0x000fe2000000006c */
[----:B------:R-:W-:Y:S01]  /*39760*/  FFMA.FTZ R109, R109, R151, 1.1641532182693481445e-10 ;  /* 0x2f0000006d6d7423 */ /* 0x000fe20000010097 */
[----:B------:R-:W-:-:S04]  /*39770*/  PRMT R92, R51, 0x5410, R92 ;  /* 0x00005410335c7816 */ /* 0x000fc8000000005c */
[----:B------:R-:W-:Y:S02]  /*39780*/  FSETP.GTU.FTZ.AND P6, PT, R109, R121, PT ;  /* 0x000000796d00720b */ /* 0x000fe40003fdc000 */
[----:B------:R-:W-:Y:S02]  /*39790*/  PRMT R109, R63, 0x7632, R109 ;  /* 0x000076323f6d7816 */ /* 0x000fe4000000006d */
[----:B------:R-:W-:Y:S02]  /*397a0*/  SEL R111, RZ, 0x1, P6 ;  /* 0x00000001ff6f7807 */ /* 0x000fe40003000000 */
[----:B------:R-:W-:Y:S02]  /*397b0*/  SHF.L.U32 R109, R109, 0x10, RZ ;  /* 0x000000106d6d7819 */ /* 0x000fe400000006ff */
        /* <DEDUP_REMOVED lines=11> */
.L_x_2222:
[----:B------:R-:W-:Y:S01]  /*39870*/  ISETP.NE.AND P2, PT, R50, 0x1, PT ;  /* 0x000000013200780c */ /* 0x000fe20003f45270 */
[----:B------:R-:W-:Y:S01]  /*39880*/  BSSY.RECONVERGENT B0, `(.L_x_2304) ;  /* 0x000005a000007945 */ /* 0x000fe20003800200 */
[----:B-1----:R-:W-:Y:S02]  /*39890*/  HFMA2 R37, -RZ, RZ, 0, 1.1920928955078125e-07 ;  /* 0x00000002ff257431 */ /* 0x002fe400000001ff */
        /* <DEDUP_REMOVED lines=13> */
.L_x_2306:
[----:B------:R-:W-:Y:S01]  /*39970*/  IADD3 R0, PT, PT, R0, 0x1, RZ ;  /* 0x0000000100007810 */ /* 0x000fe20007ffe0ff */
[----:B------:R-:W-:Y:S03]  /*39980*/  BSSY.RECONVERGENT B1, `(.L_x_2307) ;  /* 0x000000b000017945 */ /* 0x000fe60003800200 */
[----:B------:R-:W-:-:S13]  /*39990*/  ISETP.NE.AND P2, PT, R0, RZ, PT ;  /* 0x000000ff0000720c */ /* 0x000fda0003f45270 */
        /* <DEDUP_REMOVED lines=9> */
.L_x_2308:
[----:B------:R-:W-:Y:S05]  /*39a30*/  BSYNC.RECONVERGENT B1 ;  /* 0x0000000000017941 */ /* 0x000fea0003800200 */
.L_x_2307:
        /* <DEDUP_REMOVED lines=53> */
[----:B------:R-:W-:-:S03]  /*39d90*/  IMAD.MOV.U32 R37, RZ, RZ, RZ ;  /* 0x000000ffff257224 */ /* 0x000fc600078e00ff */
[----:B------:R-:W-:-:S04]  /*39da0*/  IMAD.WIDE.U32 R34, R34, -0x2daee0ad, RZ ;  /* 0xd2511f5322227825 */ /* 0x000fc800078e00ff */
[----:B------:R-:W-:Y:S01]  /*39db0*/  IMAD.MOV.U32 R52, RZ, RZ, R34 ;  /* 0x000000ffff347224 */ /* 0x000fe200078e0022 */
[----:B------:R-:W-:Y:S01]  /*39dc0*/  LOP3.LUT R53, R38, UR4, R35, 0x96, !PT ;  /* 0x0000000426357c12 */ /* 0x000fe2000f8e9623 */
[----:B------:R-:W-:Y:S01]  /*39dd0*/  UIADD3 UR4, UPT, UPT, UR10, -0x700cb87f, URZ ;  /* 0x8ff347810a047890 */ /* 0x000fe2000fffe0ff */
[----:B------:R-:W-:-:S04]  /*39de0*/  IMAD.WIDE.U32 R34, R39, -0x326172a9, RZ ;  /* 0xcd9e8d5727227825 */ /* 0x000fc800078e00ff */
[----:B------:R-:W-:Y:S01]  /*39df0*/  IMAD.MOV.U32 R156, RZ, RZ, R34 ;  /* 0x000000ffff9c7224 */ /* 0x000fe200078e0022 */
[----:B------:R-:W-:Y:S02]  /*39e00*/  LOP3.LUT R54, R36, UR4, R35, 0x96, !PT ;  /* 0x0000000424367c12 */ /* 0x000fe4000f8e9623 */
[----:B------:R-:W-:-:S07]  /*39e10*/  MOV R34, R40 ;  /* 0x0000002800227202 */ /* 0x000fce0000000f00 */
.L_x_2305:
[----:B------:R-:W-:Y:S05]  /*39e20*/  BSYNC.RECONVERGENT B0 ;  /* 0x0000000000007941 */ /* 0x000fea0003800200 */
.L_x_2304:
[----:B------:R-:W-:Y:S01]  /*39e30*/  I2FP.F32.U32 R34, R34 ;  /* 0x0000002200227245 */ /* 0x000fe20000201000 */
[----:B------:R-:W-:Y:S01]  /*39e40*/  BSSY.RECONVERGENT B0, `(.L_x_2309) ;  /* 0x0000064000007945 */ /* 0x000fe20003800200 */
[----:B------:R-:W-:Y:S01]  /*39e50*/  ISETP.NE.AND P3, PT, R37, 0x1, PT ;  /* 0x000000012500780c */ /* 0x000fe20003f65270 */
[----:B------:R-:W-:Y:S01]  /*39e60*/  IMAD.MOV.U32 R36, RZ, RZ, 0x2 ;  /* 0x00000002ff247424 */ /* 0x000fe200078e00ff */
[----:B-----5:R-:W-:Y:S01]  /*39e70*/  @P1 SHF.L.U32 R35, R56, 0x10, RZ ;  /* 0x0000001038231819 */ /* 0x020fe200000006ff */
[----:B------:R-:W-:Y:S01]  /*39e80*/  FFMA.FTZ R34, R34, R151, 1.1641532182693481445e-10 ;  /* 0x2f00000022227423 */ /* 0x000fe20000010097 */
[----:B------:R-:W-:Y:S01]  /*39e90*/  LOP3.LUT R5, R5, 0xffffffef, RZ, 0xc0, !PT ;  /* 0xffffffef05057812 */ /* 0x000fe200078ec0ff */
[----:B------:R-:W-:-:S03]  /*39ea0*/  IMAD.MOV.U32 R39, RZ, RZ, R156 ;  /* 0x000000ffff277224 */ /* 0x000fc600078e009c */
[----:B------:R-:W-:Y:S01]  /*39eb0*/  FSETP.GTU.FTZ.AND P2, PT, R34, R121, PT ;  /* 0x000000792200720b */ /* 0x000fe20003f5c000 */
[----:B------:R-:W-:-:S04]  /*39ec0*/  IMAD.U32 R34, R92, 0x10000, RZ ;  /* 0x000100005c227824 */ /* 0x000fc800078e00ff */
[----:B------:R-:W-:-:S05]  /*39ed0*/  FMUL.FTZ R34, R34, R122 ;  /* 0x0000007a22227220 */ /* 0x000fca0000410000 */
[----:B------:R-:W-:Y:S02]  /*39ee0*/  FSEL R34, R34, RZ, !P2 ;  /* 0x000000ff22227208 */ /* 0x000fe40005000000 */
[----:B------:R-:W-:-:S03]  /*39ef0*/  PLOP3.LUT P2, PT, P2, PT, PT, 0x8, 0x80 ;  /* 0x000000000080781c */ /* 0x000fc6000174e170 */
[----:B------:R-:W-:Y:S01]  /*39f00*/  @P1 FADD.FTZ R34, R35, R34 ;  /* 0x0000002223221221 */ /* 0x000fe20000010000 */
[----:B------:R-:W-:-:S04]  /*39f10*/  PRMT R35, R92, 0x7632, R35 ;  /* 0x000076325c237816 */ /* 0x000fc80000000023 */
[----:B------:R-:W-:-:S05]  /*39f20*/  F2FP.BF16.F32.PACK_AB R51, RZ, R34 ;  /* 0x00000022ff33723e */ /* 0x000fca00000010ff */
        /* <DEDUP_REMOVED lines=10> */
.L_x_2311:
        /* <DEDUP_REMOVED lines=12> */
.L_x_2313:
[----:B------:R-:W-:Y:S05]  /*3a090*/  BSYNC.RECONVERGENT B1 ;  /* 0x0000000000017941 */ /* 0x000fea0003800200 */
.L_x_2312:
        /* <DEDUP_REMOVED lines=62> */
.L_x_2310:
[----:B------:R-:W-:Y:S05]  /*3a480*/  BSYNC.RECONVERGENT B0 ;  /* 0x0000000000007941 */ /* 0x000fea0003800200 */
.L_x_2309:
        /* <DEDUP_REMOVED lines=8> */
[----:B------:R-:W-:Y:S02]  /*3a510*/  MOV R39, R156 ;  /* 0x0000009c00277202 */ /* 0x000fe40000000f00 */
[----:B------:R-:W-:-:S02]  /*3a520*/  FSETP.GTU.FTZ.AND P2, PT, R37, R121, PT ;  /* 0x000000792500720b */ /* 0x000fc40003f5c000 */
[----:B------:R-:W-:Y:S02]  /*3a530*/  @P1 PRMT R37, R56, 0x7632, R37 ;  /* 0x0000763238251816 */ /* 0x000fe40000000025 */
[----:B------:R-:W-:Y:S02]  /*3a540*/  FSEL R35, R35, RZ, !P2 ;  /* 0x000000ff23237208 */ /* 0x000fe40005000000 */
[----:B------:R-:W-:Y:S01]  /*3a550*/  PLOP3.LUT P2, PT, P2, PT, PT, 0x8, 0x80 ;  /* 0x000000000080781c */ /* 0x000fe2000174e170 */
[----:B------:R-:W-:-:S04]  /*3a560*/  @P1 IMAD.U32 R37, R37, 0x10000, RZ ;  /* 0x0001000025251824 */ /* 0x000fc800078e00ff */
[----:B------:R-:W-:-:S05]  /*3a570*/  @P1 FADD.FTZ R35, R35, R37 ;  /* 0x0000002523231221 */ /* 0x000fca0000010000 */
[----:B------:R-:W-:-:S03]  /*3a580*/  F2FP.BF16.F32.PACK_AB R92, RZ, R35 ;  /* 0x00000023ff5c723e */ /* 0x000fc600000010ff */
        /* <DEDUP_REMOVED lines=10> */
.L_x_2316:
        /* <DEDUP_REMOVED lines=12> */
.L_x_2318:
[----:B------:R-:W-:Y:S05]  /*3a6f0*/  BSYNC.RECONVERGENT B1 ;  /* 0x0000000000017941 */ /* 0x000fea0003800200 */
.L_x_2317:
        /* <DEDUP_REMOVED lines=61> */
[----:B------:R-:W-:-:S07]  /*3aad0*/  LOP3.LUT R54, R38, UR4, R37, 0x96, !PT ;  /* 0x0000000426367c12 */ /* 0x000fce000f8e9625 */
.L_x_2315:
[----:B------:R-:W-:Y:S05]  /*3aae0*/  BSYNC.RECONVERGENT B0 ;  /* 0x0000000000007941 */ /* 0x000fea0003800200 */
.L_x_2314:
[----:B------:R-:W-:Y:S01]  /*3aaf0*/  I2FP.F32.U32 R36, R39 ;  /* 0x0000002700247245 */ /* 0x000fe20000201000 */
[----:B------:R-:W-:Y:S01]  /*3ab00*/  @P1 IMAD.U32 R37, R57, 0x10000, RZ ;  /* 0x0001000039251824 */ /* 0x000fe200078e00ff */
[----:B------:R-:W-:Y:S01]  /*3ab10*/  ISETP.NE.AND P3, PT, R50, 0x1, PT ;  /* 0x000000013200780c */ /* 0x000fe20003f65270 */
[----:B------:R-:W-:Y:S01]  /*3ab20*/  BSSY.RECONVERGENT B0, `(.L_x_2319) ;  /* 0x0000062000007945 */ /* 0x000fe20003800200 */
[----:B------:R-:W-:Y:S01]  /*3ab30*/  LOP3.LUT R5, R5, 0xfffffffb, RZ, 0xc0, !PT ;  /* 0xfffffffb05057812 */ /* 0x000fe200078ec0ff */
[----:B------:R-:W-:Y:S01]  /*3ab40*/  FFMA.FTZ R36, R36, R151, 1.1641532182693481445e-10 ;  /* 0x2f00000024247423 */ /* 0x000fe20000010097 */
[----:B------:R-:W-:Y:S02]  /*3ab50*/  HFMA2 R38, -RZ, RZ, 0, 1.1920928955078125e-07 ;  /* 0x00000002ff267431 */ /* 0x000fe400000001ff */
[----:B------:R-:W-:Y:S02]  /*3ab60*/  IMAD.MOV.U32 R40, RZ, RZ, R156 ;  /* 0x000000ffff287224 */ /* 0x000fe400078e009c */
        /* <DEDUP_REMOVED lines=18> */
.L_x_2321:
        /* <DEDUP_REMOVED lines=12> */
.L_x_2323:
[----:B------:R-:W-:Y:S05]  /*3ad50*/  BSYNC.RECONVERGENT B1 ;  /* 0x0000000000017941 */ /* 0x000fea0003800200 */
.L_x_2322:
        /* <DEDUP_REMOVED lines=62> */
.L_x_2320:
[----:B------:R-:W-:Y:S05]  /*3b140*/  BSYNC.RECONVERGENT B0 ;  /* 0x0000000000007941 */ /* 0x000fea0003800200 */
.L_x_2319:
[----:B------:R-:W-:Y:S01]  /*3b150*/  I2FP.F32.U32 R39, R40 ;  /* 0x0000002800277245 */ /* 0x000fe20000201000 */
[----:B------:R-:W-:Y:S01]  /*3b160*/  IMAD.U32 R37, R37, 0x10000, RZ ;  /* 0x0001000025257824 */ /* 0x000fe200078e00ff */
[----:B------:R-:W-:Y:S01]  /*3b170*/  ISETP.NE.AND P2, PT, R38, 0x1, PT ;  /* 0x000000012600780c */ /* 0x000fe20003f45270 */
[----:B------:R-:W-:Y:S01]  /*3b180*/  BSSY.RECONVERGENT B0, `(.L_x_2324) ;  /* 0x0000062000007945 */ /* 0x000fe20003800200 */
[----:B------:R-:W-:Y:S01]  /*3b190*/  LOP3.LUT R5, R5, 0xfffffffd, RZ, 0xc0, !PT ;  /* 0xfffffffd05057812 */ /* 0x000fe200078ec0ff */
[----:B------:R-:W-:Y:S01]  /*3b1a0*/  FFMA.FTZ R39, R39, R151, 1.1641532182693481445e-10 ;  /* 0x2f00000027277423 */ /* 0x000fe20000010097 */
[----:B------:R-:W-:Y:S01]  /*3b1b0*/  FMUL.FTZ R37, R37, R122 ;  /* 0x0000007a25257220 */ /* 0x000fe20000410000 */
[----:B------:R-:W-:Y:S02]  /*3b1c0*/  IMAD.MOV.U32 R109, RZ, RZ, 0x2 ;  /* 0x00000002ff6d7424 */ /* 0x000fe400078e00ff */
[----:B------:R-:W-:Y:S01]  /*3b1d0*/  IMAD.MOV.U32 R40, RZ, RZ, R156 ;  /* 0x000000ffff287224 */ /* 0x000fe200078e009c */
[----:B------:R-:W-:-:S02]  /*3b1e0*/  FSETP.GTU.FTZ.AND P3, PT, R39, R121, PT ;  /* 0x000000792700720b */ /* 0x000fc40003f7c000 */
[----:B------:R-:W-:Y:S02]  /*3b1f0*/  @P1 PRMT R39, R57, 0x7632, R39 ;  /* 0x0000763239271816 */ /* 0x000fe40000000027 */
[----:B------:R-:W-:Y:S02]  /*3b200*/  FSEL R37, R37, RZ, !P3 ;  /* 0x000000ff25257208 */ /* 0x000fe40005800000 */
[----:B------:R-:W-:Y:S02]  /*3b210*/  PLOP3.LUT P3, PT, P3, PT, PT, 0x8, 0x80 ;  /* 0x000000000080781c */ /* 0x000fe40001f6e170 */
[----:B------:R-:W-:-:S05]  /*3b220*/  @P1 SHF.L.U32 R39, R39, 0x10, RZ ;  /* 0x0000001027271819 */ /* 0x000fca00000006ff */
[----:B------:R-:W-:-:S05]  /*3b230*/  @P1 FADD.FTZ R37, R37, R39 ;  /* 0x0000002725251221 */ /* 0x000fca0000010000 */
        /* <DEDUP_REMOVED lines=11> */
.L_x_2326:
        /* <DEDUP_REMOVED lines=12> */
.L_x_2328:
[----:B------:R-:W-:Y:S05]  /*3b3b0*/  BSYNC.RECONVERGENT B1 ;  /* 0x0000000000017941 */ /* 0x000fea0003800200 */
.L_x_2327:
        /* <DEDUP_REMOVED lines=61> */
[----:B------:R-:W-:-:S07]  /*3b790*/  LOP3.LUT R54, R110, UR4, R39, 0x96, !PT ;  /* 0x000000046e367c12 */ /* 0x000fce000f8e9627 */
.L_x_2325:
[----:B------:R-:W-:Y:S05]  /*3b7a0*/  BSYNC.RECONVERGENT B0 ;  /* 0x0000000000007941 */ /* 0x000fea0003800200 */
.L_x_2324:
[----:B------:R-:W-:Y:S01]  /*3b7b0*/  I2FP.F32.U32 R38, R40 ;  /* 0x0000002800267245 */ /* 0x000fe20000201000 */
[----:B------:R-:W-:Y:S01]  /*3b7c0*/  @P1 IMAD.U32 R39, R58, 0x10000, RZ ;  /* 0x000100003a271824 */ /* 0x000fe200078e00ff */
[----:B------:R-:W-:Y:S01]  /*3b7d0*/  ISETP.NE.AND P3, PT, R109, 0x1, PT ;  /* 0x000000016d00780c */ /* 0x000fe20003f65270 */
[----:B------:R-:W-:Y:S01]  /*3b7e0*/  BSSY.RECONVERGENT B0, `(.L_x_2329) ;  /* 0x0000060000007945 */ /* 0x000fe20003800200 */
[----:B------:R-:W-:Y:S02]  /*3b7f0*/  IMAD.MOV.U32 R50, RZ, RZ, 0x2 ;  /* 0x00000002ff327424 */ /* 0x000fe400078e00ff */
[----:B------:R-:W-:Y:S01]  /*3b800*/  FFMA.FTZ R38, R38, R151, 1.1641532182693481445e-10 ;  /* 0x2f00000026267423 */ /* 0x000fe20000010097 */
[----:B------:R-:W-:-:S04]  /*3b810*/  MOV R40, R156 ;  /* 0x0000009c00287202 */ /* 0x000fc80000000f00 */
[----:B------:R-:W-:Y:S02]  /*3b820*/  FSETP.GTU.FTZ.AND P2, PT, R38, R121, PT ;  /* 0x000000792600720b */ /* 0x000fe40003f5c000 */
[----:B------:R-:W-:-:S05]  /*3b830*/  SHF.L.U32 R38, R94, 0x10, RZ ;  /* 0x000000105e267819 */ /* 0x000fca00000006ff */
[----:B------:R-:W-:-:S05]  /*3b840*/  FMUL.FTZ R38, R38, R122 ;  /* 0x0000007a26267220 */ /* 0x000fca0000410000 */
        /* <DEDUP_REMOVED lines=14> */
.L_x_2331:
        /* <DEDUP_REMOVED lines=12> */
.L_x_2333:
[----:B------:R-:W-:Y:S05]  /*3b9f0*/  BSYNC.RECONVERGENT B1 ;  /* 0x0000000000017941 */ /* 0x000fea0003800200 */
.L_x_2332:
        /* <DEDUP_REMOVED lines=62> */
.L_x_2330:
[----:B------:R-:W-:Y:S05]  /*3bde0*/  BSYNC.RECONVERGENT B0 ;  /* 0x0000000000007941 */ /* 0x000fea0003800200 */
.L_x_2329:
        /* <DEDUP_REMOVED lines=24> */
.L_x_2336:
        /* <DEDUP_REMOVED lines=12> */
.L_x_2338:
[----:B------:R-:W-:Y:S05]  /*3c030*/  BSYNC.RECONVERGENT B1 ;  /* 0x0000000000017941 */ /* 0x000fea0003800200 */
.L_x_2337:
        /* <DEDUP_REMOVED lines=51> */
[----:B------:R-:W-:Y:S01]  /*3c370*/  IMAD.MOV.U32 R40, RZ, RZ, R52 ;  /* 0x000000ffff287224 */ /* 0x000fe200078e0034 */
        /* <DEDUP_REMOVED lines=10> */
.L_x_2335:
[----:B------:R-:W-:Y:S05]  /*3c420*/  BSYNC.RECONVERGENT B0 ;  /* 0x0000000000007941 */ /* 0x000fea0003800200 */
.L_x_2334:
        /* <DEDUP_REMOVED lines=8> */
[----:B------:R-:W-:-:S04]  /*3c4b0*/  FSETP.GTU.FTZ.AND P4, PT, R40, R121, PT ;  /* 0x000000792800720b */ /* 0x000fc80003f9c000 */
[----:B------:R-:W-:Y:S02]  /*3c4c0*/  FSEL R40, R50, RZ, !P4 ;  /* 0x000000ff32287208 */ /* 0x000fe40006000000 */
[----:B------:R-:W-:Y:S02]  /*3c4d0*/  @P1 SHF.L.U32 R50, R59, 0x10, RZ ;  /* 0x000000103b321819 */ /* 0x000fe400000006ff */
        /* <DEDUP_REMOVED lines=13> */
.L_x_2341:
        /* <DEDUP_REMOVED lines=12> */
.L_x_2343:
[----:B------:R-:W-:Y:S05]  /*3c670*/  BSYNC.RECONVERGENT B1 ;  /* 0x0000000000017941 */ /* 0x000fea0003800200 */
.L_x_2342:
        /* <DEDUP_REMOVED lines=62> */
.L_x_2340:
[----:B------:R-:W-:Y:S05]  /*3ca60*/  BSYNC.RECONVERGENT B0 ;  /* 0x0000000000007941 */ /* 0x000fea0003800200 */
.L_x_2339:
[----:B------:R-:W-:Y:S02]  /*3ca70*/  I2FP.F32.U32 R111, R113 ;  /* 0x00000071006f7245 */ /* 0x000fe40000201000 */
[----:B------:R-:W-:Y:S02]  /*3ca80*/  SHF.L.U32 R50, R50, 0x10, RZ ;  /* 0x0000001032327819 */ /* 0x000fe400000006ff */
[----:B------:R-:W-:Y:S01]  /*3ca90*/  PRMT R94, R94, 0x5410, R109 ;  /* 0x000054105e5e7816 */ /* 0x000fe2000000006d */
[----:B------:R-:W-:Y:S01]  /*3caa0*/  FFMA.FTZ R111, R111, R151, 1.1641532182693481445e-10 ;  /* 0x2f0000006f6f7423 */ /* 0x000fe20000010097 */
[----:B------:R-:W-:Y:S01]  /*3cab0*/  PRMT R93, R108, 0x5410, R93 ;  /* 0x000054106c5d7816 */ /* 0x000fe2000000005d */
[----:B------:R-:W-:Y:S01]  /*3cac0*/  FMUL.FTZ R50, R50, R122 ;  /* 0x0000007a32327220 */ /* 0x000fe20000410000 */
[----:B------:R-:W-:Y:S02]  /*3cad0*/  PRMT R92, R51, 0x5410, R92 ;  /* 0x00005410335c7816 */ /* 0x000fe4000000005c */
[----:B------:R-:W-:-:S02]  /*3cae0*/  FSETP.GTU.FTZ.AND P5, PT, R111, R121, PT ;  /* 0x000000796f00720b */ /* 0x000fc40003fbc000 */
[----:B------:R-:W-:Y:S02]  /*3caf0*/  @P1 PRMT R111, R59, 0x7632, R111 ;  /* 0x000076323b6f1816 */ /* 0x000fe4000000006f */
[----:B------:R-:W-:Y:S02]  /*3cb00*/  FSEL R50, R50, RZ, !P5 ;  /* 0x000000ff32327208 */ /* 0x000fe40006800000 */
[----:B------:R-:W-:Y:S01]  /*3cb10*/  PLOP3.LUT P5, PT, P5, PT, PT, 0x8, 0x80 ;  /* 0x000000000080781c */ /* 0x000fe20002fae170 */
[----:B------:R-:W-:-:S04]  /*3cb20*/  @P1 IMAD.U32 R111, R111, 0x10000, RZ ;  /* 0x000100006f6f1824 */ /* 0x000fc800078e00ff */
[----:B------:R-:W-:-:S05]  /*3cb30*/  @P1 FADD.FTZ R50, R50, R111 ;  /* 0x0000006f32321221 */ /* 0x000fca0000010000 */
[----:B------:R-:W-:-:S04]  /*3cb40*/  F2FP.BF16.F32.PACK_AB R111, RZ, R50 ;  /* 0x00000032ff6f723e */ /* 0x000fc800000010ff */
[----:B------:R-:W-:-:S07]  /*3cb50*/  PRMT R95, R95, 0x5410, R111 ;  /* 0x000054105f5f7816 */ /* 0x000fce000000006f */
.L_x_2303:
        /* <DEDUP_REMOVED lines=41> */
.L_x_2344:
[----:B01----:R-:W0:Y:S01]  /*3cdf0*/  @P1 LDC.64 R92, c[0x0][0x3a0] ;  /* 0x0000e800ff5c1b82 */ /* 0x003e220000000a00 */
[----:B------:R-:W-:-:S07]  /*3ce00*/  IADD3 R51, PT, PT, R55, 0xc0, RZ ;  /* 0x000000c037337810 */ /* 0x000fce0007ffe0ff */
[----:B------:R-:W1:Y:S01]  /*3ce10*/  @P0 LDC.64 R94, c[0x0][0x398] ;  /* 0x0000e600ff5e0b82 */ /* 0x000e620000000a00 */
[----:B0-----:R-:W-:-:S05]  /*3ce20*/  @P1 IMAD.WIDE.U32 R92, R51, 0x10, R92 ;  /* 0x00000010335c1825 */ /* 0x001fca00078e005c */
[----:B------:R0:W5:Y:S01]  /*3ce30*/  @P1 LDG.E.128 R56, desc[UR8][R92.64] ;  /* 0x000000085c381981 */ /* 0x000162000c1e1d00 */
[----:B-1----:R-:W-:-:S05]  /*3ce40*/  @P0 IMAD.WIDE.U32 R94, R51, 0x10, R94 ;  /* 0x00000010335e0825 */ /* 0x002fca00078e005e */
[----:B------:R1:W5:Y:S01]  /*3ce50*/  @P0 LDG.E.128 R60, desc[UR8][R94.64] ;  /* 0x000000085e3c0981 */ /* 0x000362000c1e1d00 */
[----:B0-----:R-:W-:-:S06]  /*3ce60*/  IMAD.WIDE.U32 R92, R51, 0x10, R158 ;  /* 0x00000010335c7825 */ /* 0x001fcc00078e009e */
[----:B------:R-:W5:Y:S01]  /*3ce70*/  LDG.E.128 R92, desc[UR8][R92.64] ;  /* 0x000000085c5c7981 */ /* 0x000f62000c1e1d00 */
[----:B-1----:R-:W-:Y:S05]  /*3ce80*/  @!P0 BRA `(.L_x_2345) ;  /* 0x0000006400288947 */ /* 0x002fea0003800000 */
        /* <DEDUP_REMOVED lines=16> */
.L_x_2348:
        /* <DEDUP_REMOVED lines=12> */
.L_x_2350:
[----:B------:R-:W-:Y:S05]  /*3d050*/  BSYNC.RECONVERGENT B1 ;  /* 0x0000000000017941 */ /* 0x000fea0003800200 */
.L_x_2349:
        /* <DEDUP_REMOVED lines=58> */
[----:B------:R-:W-:-:S03]  /*3d400*/  IMAD.WIDE.U32 R6, R11, -0x326172a9, RZ ;  /* 0xcd9e8d570b067825 */ /* 0x000fc600078e00ff */
[----:B------:R-:W-:Y:S01]  /*3d410*/  MOV R156, R6 ;  /* 0x00000006009c7202 */ /* 0x000fe20000000f00 */
[----:B------:R-:W-:Y:S01]  /*3d420*/  IMAD.MOV.U32 R6, RZ, RZ, R52 ;  /* 0x000000ffff067224 */ /* 0x000fe200078e0034 */
[----:B------:R-:W-:-:S07]  /*3d430*/  LOP3.LUT R54, R8, UR4, R7, 0x96, !PT ;  /* 0x0000000408367c12 */ /* 0x000fce000f8e9607 */
.L_x_2347:
[----:B------:R-:W-:Y:S05]  /*3d440*/  BSYNC.RECONVERGENT B0 ;  /* 0x0000000000007941 */ /* 0x000fea0003800200 */
.L_x_2346:
        /* <DEDUP_REMOVED lines=8> */
[----:B------:R-:W-:Y:S02]  /*3d4d0*/  FSETP.GTU.FTZ.AND P2, PT, R6, R121, PT ;  /* 0x000000790600720b */ /* 0x000fe40003f5c000 */
[----:B------:R-:W-:Y:S02]  /*3d4e0*/  SHF.L.U32 R6, R92, 0x10, RZ ;  /* 0x000000105c067819 */ /* 0x000fe400000006ff */
[----:B------:R-:W-:-:S03]  /*3d4f0*/  PLOP3.LUT P4, PT, P2, PT, PT, 0x8, 0x80 ;  /* 0x000000000080781c */ /* 0x000fc6000178e170 */
[----:B------:R-:W-:-:S05]  /*3d500*/  FMUL.FTZ R6, R6, R122 ;  /* 0x0000007a06067220 */ /* 0x000fca0000410000 */
[----:B------:R-:W-:-:S05]  /*3d510*/  FSEL R6, R6, RZ, !P2 ;  /* 0x000000ff06067208 */ /* 0x000fca0005000000 */
        /* <DEDUP_REMOVED lines=10> */
.L_x_2353:
        /* <DEDUP_REMOVED lines=12> */
.L_x_2355:
[----:B------:R-:W-:Y:S05]  /*3d680*/  BSYNC.RECONVERGENT B1 ;  /* 0x0000000000017941 */ /* 0x000fea0003800200 */
.L_x_2354:
        /* <DEDUP_REMOVED lines=62> */
.L_x_2352:
[----:B------:R-:W-:Y:S05]  /*3da70*/  BSYNC.RECONVERGENT B0 ;  /* 0x0000000000007941 */ /* 0x000fea0003800200 */
.L_x_2351:
[----:B------:R-:W-:Y:S01]  /*3da80*/  I2FP.F32.U32 R9, R11 ;  /* 0x0000000b00097245 */ /* 0x000fe20000201000 */
[----:B------:R-:W-:Y:S01]  /*3da90*/  @P1 IMAD.U32 R52, R56, 0x10000, RZ ;  /* 0x0001000038341824 */ /* 0x000fe200078e00ff */
[----:B------:R-:W-:Y:S01]  /*3daa0*/  ISETP.NE.AND P3, PT, R8, 0x1, PT ;  /* 0x000000010800780c */ /* 0x000fe20003f65270 */
[----:B------:R-:W-:Y:S01]  /*3dab0*/  BSSY.RECONVERGENT B0, `(.L_x_2356) ;  /* 0x0000061000007945 */ /* 0x000fe20003800200 */
[----:B------:R-:W-:Y:S02]  /*3dac0*/  IMAD.MOV.U32 R11, RZ, RZ, R156 ;  /* 0x000000ffff0b7224 */ /* 0x000fe400078e009c */
[----:B------:R-:W-:-:S05]  /*3dad0*/  FFMA.FTZ R9, R9, R151, 1.1641532182693481445e-10 ;  /* 0x2f00000009097423 */ /* 0x000fca0000010097 */
[----:B------:R-:W-:Y:S02]  /*3dae0*/  FSETP.GTU.FTZ.AND P2, PT, R9, R121, PT ;  /* 0x000000790900720b */ /* 0x000fe40003f5c000 */
[----:B------:R-:W-:-:S05]  /*3daf0*/  SHF.L.U32 R9, R60, 0x10, RZ ;  /* 0x000000103c097819 */ /* 0x000fca00000006ff */
[----:B------:R-:W-:-:S05]  /*3db00*/  FMUL.FTZ R9, R9, R122 ;  /* 0x0000007a09097220 */ /* 0x000fca0000410000 */
[----:B------:R-:W-:-:S05]  /*3db10*/  FSEL R9, R9, RZ, !P2 ;  /* 0x000000ff09097208 */ /* 0x000fca0005000000 */
[----:B------:R-:W-:Y:S01]  /*3db20*/  FADD.FTZ R6, R6, R9 ;  /* 0x0000000906067221 */ /* 0x000fe20000010000 */
[----:B------:R-:W-:-:S03]  /*3db30*/  HFMA2 R9, -RZ, RZ, 0, 1.1920928955078125e-07 ;  /* 0x00000002ff097431 */ /* 0x000fc600000001ff */
        /* <DEDUP_REMOVED lines=13> */
.L_x_2358:
        /* <DEDUP_REMOVED lines=12> */
.L_x_2360:
[----:B------:R-:W-:Y:S05]  /*3dcd0*/  BSYNC.RECONVERGENT B1 ;  /* 0x0000000000017941 */ /* 0x000fea0003800200 */
.L_x_2359:
        /* <DEDUP_REMOVED lines=62> */
.L_x_2357:
[----:B------:R-:W-:Y:S05]  /*3e0c0*/  BSYNC.RECONVERGENT B0 ;  /* 0x0000000000007941 */ /* 0x000fea0003800200 */
.L_x_2356:
        /* <DEDUP_REMOVED lines=22> */
.L_x_2363:
        /* <DEDUP_REMOVED lines=12> */
.L_x_2365:
[----:B------:R-:W-:Y:S05]  /*3e2f0*/  BSYNC.RECONVERGENT B1 ;  /* 0x0000000000017941 */ /* 0x000fea0003800200 */
.L_x_2364:
        /* <DEDUP_REMOVED lines=62> */
.L_x_2362:
[----:B------:R-:W-:Y:S05]  /*3e6e0*/  BSYNC.RECONVERGENT B0 ;  /* 0x0000000000007941 */ /* 0x000fea0003800200 */
.L_x_2361:
[----:B------:R-:W-:Y:S01]  /*3e6f0*/  I2FP.F32.U32 R9, R11 ;  /* 0x0000000b00097245 */ /* 0x000fe20000201000 */
[----:B------:R-:W-:Y:S01]  /*3e700*/  BSSY.RECONVERGENT B0, `(.L_x_2366) ;  /* 0x0000065000007945 */ /* 0x000fe20003800200 */
[----:B------:R-:W-:Y:S01]  /*3e710*/  ISETP.NE.AND P3, PT, R8, 0x1, PT ;  /* 0x000000010800780c */ /* 0x000fe20003f65270 */
[----:B------:R-:W-:Y:S01]  /*3e720*/  IMAD.MOV.U32 R12, RZ, RZ, 0x2 ;  /* 0x00000002ff0c7424 */ /* 0x000fe200078e00ff */
[----:B------:R-:W-:Y:S01]  /*3e730*/  MOV R11, R156 ;  /* 0x0000009c000b7202 */ /* 0x000fe20000000f00 */
        /* <DEDUP_REMOVED lines=22> */
.L_x_2368:
        /* <DEDUP_REMOVED lines=12> */
.L_x_2370:
[----:B------:R-:W-:Y:S05]  /*3e960*/  BSYNC.RECONVERGENT B1 ;  /* 0x0000000000017941 */ /* 0x000fea0003800200 */
.L_x_2369:
        /* <DEDUP_REMOVED lines=62> */
.L_x_2367:
[----:B------:R-:W-:Y:S05]  /*3ed50*/  BSYNC.RECONVERGENT B0 ;  /* 0x0000000000007941 */ /* 0x000fea0003800200 */
.L_x_2366:
        /* <DEDUP_REMOVED lines=23> */
.L_x_2373:
        /* <DEDUP_REMOVED lines=12> */
.L_x_2375:
[----:B------:R-:W-:Y:S05]  /*3ef90*/  BSYNC.RECONVERGENT B1 ;  /* 0x0000000000017941 */ /* 0x000fea0003800200 */
.L_x_2374:
        /* <DEDUP_REMOVED lines=62> */
.L_x_2372:
[----:B------:R-:W-:Y:S05]  /*3f380*/  BSYNC.RECONVERGENT B0 ;  /* 0x0000000000007941 */ /* 0x000fea0003800200 */
.L_x_2371:
[----:B------:R-:W-:Y:S01]  /*3f390*/  I2FP.F32.U32 R11, R13 ;  /* 0x0000000d000b7245 */ /* 0x000fe20000201000 */
[----:B------:R-:W-:Y:S01]  /*3f3a0*/  @P1 IMAD.U32 R109, R57, 0x10000, RZ ;  /* 0x00010000396d1824 */ /* 0x000fe200078e00ff */
[----:B------:R-:W-:Y:S01]  /*3f3b0*/  ISETP.NE.AND P3, PT, R10, 0x1, PT ;  /* 0x000000010a00780c */ /* 0x000fe20003f65270 */
[----:B------:R-:W-:Y:S01]  /*3f3c0*/  BSSY.RECONVERGENT B0, `(.L_x_2376) ;  /* 0x0000061000007945 */ /* 0x000fe20003800200 */
[----:B------:R-:W-:Y:S02]  /*3f3d0*/  IMAD.MOV.U32 R93, RZ, RZ, R156 ;  /* 0x000000ffff5d7224 */ /* 0x000fe400078e009c */
[----:B------:R-:W-:-:S05]  /*3f3e0*/  FFMA.FTZ R11, R11, R151, 1.1641532182693481445e-10 ;  /* 0x2f0000000b0b7423 */ /* 0x000fca0000010097 */
[----:B------:R-:W-:Y:S01]  /*3f3f0*/  FSETP.GTU.FTZ.AND P2, PT, R11, R121, PT ;  /* 0x000000790b00720b */ /* 0x000fe20003f5c000 */
[----:B------:R-:W-:-:S04]  /*3f400*/  IMAD.U32 R11, R61, 0x10000, RZ ;  /* 0x000100003d0b7824 */ /* 0x000fc800078e00ff */
[----:B------:R-:W-:-:S05]  /*3f410*/  FMUL.FTZ R11, R11, R122 ;  /* 0x0000007a0b0b7220 */ /* 0x000fca0000410000 */
[----:B------:R-:W-:-:S05]  /*3f420*/  FSEL R11, R11, RZ, !P2 ;  /* 0x000000ff0b0b7208 */ /* 0x000fca0005000000 */
[----:B------:R-:W-:Y:S01]  /*3f430*/  FADD.FTZ R8, R8, R11 ;  /* 0x0000000b08087221 */ /* 0x000fe20000010000 */
[----:B------:R-:W-:-:S03]  /*3f440*/  IMAD.MOV.U32 R11, RZ, RZ, 0x2 ;  /* 0x00000002ff0b7424 */ /* 0x000fc600078e00ff */
[----:B------:R-:W-:Y:S01]  /*3f450*/  @P1 FADD.FTZ R109, R109, R8 ;  /* 0x000000086d6d1221 */ /* 0x000fe20000010000 */
[----:B------:R-:W-:Y:S02]  /*3f460*/  @!P1 MOV R109, R8 ;  /* 0x00000008006d9202 */ /* 0x000fe40000000f00 */
[----:B------:R-:W-:Y:S02]  /*3f470*/  SEL R8, RZ, 0x1, P2 ;  /* 0x00000001ff087807 */ /* 0x000fe40001000000 */
        /* <DEDUP_REMOVED lines=10> */
.L_x_2378:
        /* <DEDUP_REMOVED lines=12> */
.L_x_2380:
[----:B------:R-:W-:Y:S05]  /*3f5e0*/  BSYNC.RECONVERGENT B1 ;  /* 0x0000000000017941 */ /* 0x000fea0003800200 */
.L_x_2379:
        /* <DEDUP_REMOVED lines=62> */
.L_x_2377:
[----:B------:R-:W-:Y:S05]  /*3f9d0*/  BSYNC.RECONVERGENT B0 ;  /* 0x0000000000007941 */ /* 0x000fea0003800200 */
.L_x_2376:
[----:B------:R-:W-:Y:S01]  /*3f9e0*/  I2FP.F32.U32 R10, R93 ;  /* 0x0000005d000a7245 */ /* 0x000fe20000201000 */
[----:B------:R-:W-:Y:S01]  /*3f9f0*/  BSSY.RECONVERGENT B0, `(.L_x_2381) ;  /* 0x0000060000007945 */ /* 0x000fe20003800200 */
[----:B------:R-:W-:Y:S01]  /*3fa00*/  SHF.L.U32 R9, R9, 0x10, RZ ;  /* 0x0000001009097819 */ /* 0x000fe200000006ff */
[----:B------:R-:W-:Y:S01]  /*3fa10*/  IMAD.MOV.U32 R12, RZ, RZ, R156 ;  /* 0x000000ffff0c7224 */ /* 0x000fe200078e009c */
[----:B------:R-:W-:Y:S01]  /*3fa20*/  ISETP.NE.AND P2, PT, R11, 0x1, PT ;  /* 0x000000010b00780c */ /* 0x000fe20003f45270 */
[----:B------:R-:W-:Y:S01]  /*3fa30*/  FFMA.FTZ R10, R10, R151, 1.1641532182693481445e-10 ;  /* 0x2f0000000a0a7423 */ /* 0x000fe20000010097 */
[----:B------:R-:W-:Y:S01]  /*3fa40*/  LOP3.LUT R5, R5, 0xfffffffd, RZ, 0xc0, !PT ;  /* 0xfffffffd05057812 */ /* 0x000fe200078ec0ff */
[----:B------:R-:W-:-:S03]  /*3fa50*/  FMUL.FTZ R9, R9, R122 ;  /* 0x0000007a09097220 */ /* 0x000fc60000410000 */
        /* <DEDUP_REMOVED lines=14> */
.L_x_2383:
        /* <DEDUP_REMOVED lines=12> */
.L_x_2385:
[----:B------:R-:W-:Y:S05]  /*3fc00*/  BSYNC.RECONVERGENT B1 ;  /* 0x0000000000017941 */ /* 0x000fea0003800200 */
.L_x_2384:
        /* <DEDUP_REMOVED lines=62> */
.L_x_2382:
[----:B------:R-:W-:Y:S05]  /*3fff0*/  BSYNC.RECONVERGENT B0 ;  /* 0x0000000000007941 */ /* 0x000fea0003800200 */
.L_x_2381:
[----:B------:R-:W-:Y:S01]  /*40000*/  I2FP.F32.U32 R11, R12 ;  /* 0x0000000c000b7245 */ /* 0x000fe20000201000 */
[----:B------:R-:W-:Y:S01]  /*40010*/  BSSY.RECONVERGENT B0, `(.L_x_2386) ;  /* 0x0000065000007945 */ /* 0x000fe20003800200 */
[----:B------:R-:W-:Y:S02]  /*40020*/  HFMA2 R112, -RZ, RZ, 0, 1.1920928955078125e-07 ;  /* 0x00000002ff707431 */ /* 0x000fe400000001ff */
[----:B------:R-:W-:Y:S02]  /*40030*/  IMAD.MOV.U32 R111, RZ, RZ, R156 ;  /* 0x000000ffff6f7224 */ /* 0x000fe400078e009c */
[----:B------:R-:W-:-:S05]  /*40040*/  FFMA.FTZ R11, R11, R151, 1.1641532182693481445e-10 ;  /* 0x2f0000000b0b7423 */ /* 0x000fca0000010097 */
[----:B------:R-:W-:Y:S02]  /*40050*/  FSETP.GTU.FTZ.AND P2, PT, R11, R121, PT ;  /* 0x000000790b00720b */ /* 0x000fe40003f5c000 */
[----:B------:R-:W-:-:S04]  /*40060*/  PRMT R11, R61, 0x7632, R11 ;  /* 0x000076323d0b7816 */ /* 0x000fc8000000000b */
[----:B------:R-:W-:-:S05]  /*40070*/  SHF.L.U32 R11, R11, 0x10, RZ ;  /* 0x000000100b0b7819 */ /* 0x000fca00000006ff */
        /* <DEDUP_REMOVED lines=19> */
.L_x_2388:
        /* <DEDUP_REMOVED lines=12> */
.L_x_2390:
[----:B------:R-:W-:Y:S05]  /*40270*/  BSYNC.RECONVERGENT B1 ;  /* 0x0000000000017941 */ /* 0x000fea0003800200 */
.L_x_2389:
        /* <DEDUP_REMOVED lines=62> */
.L_x_2387:
[----:B------:R-:W-:Y:S05]  /*40660*/  BSYNC.RECONVERGENT B0 ;  /* 0x0000000000007941 */ /* 0x000fea0003800200 */
.L_x_2386:
[----:B------:R-:W-:Y:S01]  /*40670*/  I2FP.F32.U32 R10, R111 ;  /* 0x0000006f000a7245 */ /* 0x000fe20000201000 */
[----:B------:R-:W-:Y:S01]  /*40680*/  BSSY.RECONVERGENT B0, `(.L_x_2391) ;  /* 0x000005f000007945 */ /* 0x000fe20003800200 */
[----:B------:R-:W-:Y:S01]  /*40690*/  ISETP.NE.AND P3, PT, R112, 0x1, PT ;  /* 0x000000017000780c */ /* 0x000fe20003f65270 */
[----:B------:R-:W-:Y:S01]  /*406a0*/  HFMA2 R113, -RZ, RZ, 0, 1.1920928955078125e-07 ;  /* 0x00000002ff717431 */ /* 0x000fe200000001ff */
        /* <DEDUP_REMOVED lines=17> */
.L_x_2393:
        /* <DEDUP_REMOVED lines=12> */
.L_x_2395:
[----:B------:R-:W-:Y:S05]  /*40880*/  BSYNC.RECONVERGENT B1 ;  /* 0x0000000000017941 */ /* 0x000fea0003800200 */
.L_x_2394:
[----:B------:R-:W-:Y:S01]  /*40890*/  IMAD.WIDE.U32 R126, R0, -0x2daee0ad, RZ ;  /* 0xd2511f53007e7825 */ /* 0x000fe200078e00ff */
[----:B------:R-:W-:-:S03]  /*408a0*/  UIADD3 UR4, UPT, UPT, UR10, -0x61c88647, URZ ;  /* 0x9e3779b90a047890 */ /* 0x000fc6000fffe0ff */
[----:B------:R-:W-:Y:S01]  /*408b0*/  IMAD.WIDE.U32 R124, R2, -0x326172a9, RZ ;  /* 0xcd9e8d57027c7825 */ /* 0x000fe200078e00ff */
[----:B------:R-:W-:-:S05]  /*408c0*/  LOP3.LUT R12, R4, UR11, R127, 0x96, !PT ;  /* 0x0000000b040c7c12 */ /* 0x000fca000f8e967f */
[----:B------:R-:W-:Y:S01]  /*408d0*/  IMAD.WIDE.U32 R112, R12, -0x326172a9, RZ ;  /* 0xcd9e8d570c707825 */ /* 0x000fe200078e00ff */
[----:B------:R-:W-:-:S04]  /*408e0*/  LOP3.LUT R12, R3, UR10, R125, 0x96, !PT ;  /* 0x0000000a030c7c12 */ /* 0x000fc8000f8e967d */
        /* <DEDUP_REMOVED lines=50> */
[----:B------:R-:W-:Y:S01]  /*40c10*/  IMAD.MOV.U32 R116, RZ, RZ, R112 ;  /* 0x000000ffff747224 */ /* 0x000fe200078e0070 */
[----:B------:R-:W-:Y:S01]  /*40c20*/  UIADD3 UR4, UPT, UPT, UR10, -0x700cb87f, URZ ;  /* 0x8ff347810a047890 */ /* 0x000fe2000fffe0ff */
[----:B------:R-:W-:-:S05]  /*40c30*/  IMAD.WIDE.U32 R112, R54, -0x326172a9, RZ ;  /* 0xcd9e8d5736707825 */ /* 0x000fca00078e00ff */
[----:B------:R-:W-:Y:S01]  /*40c40*/  LOP3.LUT R54, R124, UR4, R113, 0x96, !PT ;  /* 0x000000047c367c12 */ /* 0x000fe2000f8e9671 */
[----:B------:R-:W-:Y:S01]  /*40c50*/  IMAD.MOV.U32 R113, RZ, RZ, RZ ;  /* 0x000000ffff717224 */ /* 0x000fe200078e00ff */
[----:B------:R-:W-:-:S07]  /*40c60*/  MOV R156, R112 ;  /* 0x00000070009c7202 */ /* 0x000fce0000000f00 */
.L_x_2392:
[----:B------:R-:W-:Y:S05]  /*40c70*/  BSYNC.RECONVERGENT B0 ;  /* 0x0000000000007941 */ /* 0x000fea0003800200 */
.L_x_2391:
        /* <DEDUP_REMOVED lines=14> */
[----:B------:R-:W-:Y:S02]  /*40d60*/  PRMT R10, R12, 0x7610, R10 ;  /* 0x000076100c0a7816 */ /* 0x000fe4000000000a */
        /* <DEDUP_REMOVED lines=11> */
.L_x_2398:
        /* <DEDUP_REMOVED lines=12> */
.L_x_2400:
[----:B------:R-:W-:Y:S05]  /*40ee0*/  BSYNC.RECONVERGENT B1 ;  /* 0x0000000000017941 */ /* 0x000fea0003800200 */
.L_x_2399:
        /* <DEDUP_REMOVED lines=53> */
[----:B------:R-:W-:Y:S01]  /*41240*/  IMAD.WIDE.U32 R112, R12, -0x2daee0ad, RZ ;  /* 0xd2511f530c707825 */ /* 0x000fe200078e00ff */
[----:B------:R-:W-:-:S03]  /*41250*/  MOV R12, R116 ;  /* 0x00000074000c7202 */ /* 0x000fc60000000f00 */
[----:B------:R-:W-:Y:S01]  /*41260*/  IMAD.MOV.U32 R116, RZ, RZ, R112 ;  /* 0x000000ffff747224 */ /* 0x000fe200078e0070 */
[----:B------:R-:W-:Y:S01]  /*41270*/  LOP3.LUT R53, R126, UR4, R113, 0x96, !PT ;  /* 0x000000047e357c12 */ /* 0x000fe2000f8e9671 */
[----:B------:R-:W-:Y:S01]  /*41280*/  IMAD.WIDE.U32 R112, R54, -0x326172a9, RZ ;  /* 0xcd9e8d5736707825 */ /* 0x000fe200078e00ff */
[----:B------:R-:W-:-:S03]  /*41290*/  UIADD3 UR4, UPT, UPT, UR10, -0x700cb87f, URZ ;  /* 0x8ff347810a047890 */ /* 0x000fc6000fffe0ff */
[----:B------:R-:W-:Y:S02]  /*412a0*/  IMAD.MOV.U32 R156, RZ, RZ, R112 ;  /* 0x000000ffff9c7224 */ /* 0x000fe400078e0070 */
[----:B------:R-:W-:Y:S01]  /*412b0*/  HFMA2 R112, -RZ, RZ, 0, 0 ;  /* 0x00000000ff707431 */ /* 0x000fe200000001ff */
[----:B------:R-:W-:-:S07]  /*412c0*/  LOP3.LUT R54, R124, UR4, R113, 0x96, !PT ;  /* 0x000000047c367c12 */ /* 0x000fce000f8e9671 */
.L_x_2397:
[----:B------:R-:W-:Y:S05]  /*412d0*/  BSYNC.RECONVERGENT B0 ;  /* 0x0000000000007941 */ /* 0x000fea0003800200 */
.L_x_2396:
        /* <DEDUP_REMOVED lines=20> */
.L_x_2403:
        /* <DEDUP_REMOVED lines=12> */
.L_x_2405:
[----:B------:R-:W-:Y:S05]  /*414e0*/  BSYNC.RECONVERGENT B1 ;  /* 0x0000000000017941 */ /* 0x000fea0003800200 */
.L_x_2404:
[----:B------:R-:W-:Y:S01]  /*414f0*/  IMAD.WIDE.U32 R126, R0, -0x2daee0ad, RZ ;  /* 0xd2511f53007e7825 */ /* 0x000fe200078e00ff */
[----:B------:R-:W-:-:S03]  /*41500*/  UIADD3 UR4, UPT, UPT, UR10, -0x61c88647, URZ ;  /* 0x9e3779b90a047890 */ /* 0x000fc6000fffe0ff */
[----:B------:R-:W-:Y:S02]  /*41510*/  HFMA2 R114, -RZ, RZ, 0, 0 ;  /* 0x00000000ff727431 */ /* 0x000fe400000001ff */
        /* <DEDUP_REMOVED lines=55> */
[----:B------:R-:W-:Y:S01]  /*41890*/  UIADD3 UR4, UPT, UPT, UR10, -0x700cb87f, URZ ;  /* 0x8ff347810a047890 */ /* 0x000fe2000fffe0ff */
[----:B------:R-:W-:-:S04]  /*418a0*/  IMAD.WIDE.U32 R112, R54, -0x326172a9, RZ ;  /* 0xcd9e8d5736707825 */ /* 0x000fc800078e00ff */
[----:B------:R-:W-:Y:S01]  /*418b0*/  IMAD.MOV.U32 R156, RZ, RZ, R112 ;  /* 0x000000ffff9c7224 */ /* 0x000fe200078e0070 */
[----:B------:R-:W-:-:S07]  /*418c0*/  LOP3.LUT R54, R124, UR4, R113, 0x96, !PT ;  /* 0x000000047c367c12 */ /* 0x000fce000f8e9671 */
.L_x_2402:
[----:B------:R-:W-:Y:S05]  /*418d0*/  BSYNC.RECONVERGENT B0 ;  /* 0x0000000000007941 */ /* 0x000fea0003800200 */
.L_x_2401:
[----:B------:R-:W-:Y:S01]  /*418e0*/  I2FP.F32.U32 R12, R12 ;  /* 0x0000000c000c7245 */ /* 0x000fe20000201000 */
[----:B------:R-:W-:Y:S01]  /*418f0*/  BSSY.RECONVERGENT B0, `(.L_x_2406) ;  /* 0x0000065000007945 */ /* 0x000fe20003800200 */
[----:B------:R-:W-:-:S03]  /*41900*/  IMAD.MOV.U32 R113, RZ, RZ, 0x2 ;  /* 0x00000002ff717424 */ /* 0x000fc600078e00ff */
        /* <DEDUP_REMOVED lines=10> */
[----:B------:R-:W-:Y:S01]  /*419b0*/  @!P1 MOV R112, R11 ;  /* 0x0000000b00709202 */ /* 0x000fe20000000f00 */
[----:B------:R-:W-:Y:S01]  /*419c0*/  IMAD.MOV.U32 R12, RZ, RZ, R156 ;  /* 0x000000ffff0c7224 */ /* 0x000fe200078e009c */
[----:B------:R-:W-:Y:S02]  /*419d0*/  SEL R11, RZ, 0x1, P4 ;  /* 0x00000001ff0b7807 */ /* 0x000fe40002000000 */
[----:B------:R-:W-:Y:S02]  /*419e0*/  ISETP.NE.AND P4, PT, R114, 0x1, PT ;  /* 0x000000017200780c */ /* 0x000fe40003f85270 */
[----:B------:R-:W-:-:S11]  /*419f0*/  F2FP.BF16.F32.PACK_AB R123, RZ, R112 ;  /* 0x00000070ff7b723e */ /* 0x000fd600000010ff */
        /* <DEDUP_REMOVED lines=9> */
.L_x_2408:
        /* <DEDUP_REMOVED lines=12> */
.L_x_2410:
[----:B------:R-:W-:Y:S05]  /*41b50*/  BSYNC.RECONVERGENT B1 ;  /* 0x0000000000017941 */ /* 0x000fea0003800200 */
.L_x_2409:
[----:B------:R-:W-:Y:S01]  /*41b60*/  IMAD.WIDE.U32 R128, R0, -0x2daee0ad, RZ ;  /* 0xd2511f5300807825 */ /* 0x000fe200078e00ff */
[----:B------:R-:W-:-:S03]  /*41b70*/  UIADD3 UR4, UPT, UPT, UR10, -0x61c88647, URZ ;  /* 0x9e3779b90a047890 */ /* 0x000fc6000fffe0ff */
[----:B------:R-:W-:Y:S01]  /*41b80*/  IMAD.WIDE.U32 R126, R2, -0x326172a9, RZ ;  /* 0xcd9e8d57027e7825 */ /* 0x000fe200078e00ff */
[----:B------:R-:W-:-:S03]  /*41b90*/  LOP3.LUT R12, R4, UR11, R129, 0x96, !PT ;  /* 0x0000000b040c7c12 */ /* 0x000fc6000f8e9681 */
[----:B------:R-:W-:Y:S02]  /*41ba0*/  IMAD.MOV.U32 R113, RZ, RZ, RZ ;  /* 0x000000ffff717224 */ /* 0x000fe400078e00ff */
        /* <DEDUP_REMOVED lines=53> */
[----:B------:R-:W-:Y:S01]  /*41f00*/  MOV R116, R124 ;  /* 0x0000007c00747202 */ /* 0x000fe20000000f00 */
[----:B------:R-:W-:-:S04]  /*41f10*/  IMAD.WIDE.U32 R124, R54, -0x326172a9, RZ ;  /* 0xcd9e8d57367c7825 */ /* 0x000fc800078e00ff */
[----:B------:R-:W-:Y:S01]  /*41f20*/  IMAD.MOV.U32 R156, RZ, RZ, R124 ;  /* 0x000000ffff9c7224 */ /* 0x000fe200078e007c */
[----:B------:R-:W-:-:S07]  /*41f30*/  LOP3.LUT R54, R126, UR4, R125, 0x96, !PT ;  /* 0x000000047e367c12 */ /* 0x000fce000f8e967d */
.L_x_2407:
[----:B------:R-:W-:Y:S05]  /*41f40*/  BSYNC.RECONVERGENT B0 ;  /* 0x0000000000007941 */ /* 0x000fea0003800200 */
.L_x_2406:
        /* <DEDUP_REMOVED lines=21> */
.L_x_2413:
        /* <DEDUP_REMOVED lines=12> */
.L_x_2415:
[----:B------:R-:W-:Y:S05]  /*42160*/  BSYNC.RECONVERGENT B1 ;  /* 0x0000000000017941 */ /* 0x000fea0003800200 */
.L_x_2414:
[----:B------:R-:W-:Y:S01]  /*42170*/  IMAD.WIDE.U32 R128, R0, -0x2daee0ad, RZ ;  /* 0xd2511f5300807825 */ /* 0x000fe200078e00ff */
[----:B------:R-:W-:-:S03]  /*42180*/  UIADD3 UR4, UPT, UPT, UR10, -0x61c88647, URZ ;  /* 0x9e3779b90a047890 */ /* 0x000fc6000fffe0ff */
[----:B------:R-:W-:Y:S01]  /*42190*/  IMAD.WIDE.U32 R126, R2, -0x326172a9, RZ ;  /* 0xcd9e8d57027e7825 */ /* 0x000fe200078e00ff */
[----:B------:R-:W-:-:S03]  /*421a0*/  LOP3.LUT R53, R4, UR11, R129, 0x96, !PT ;  /* 0x0000000b04357c12 */ /* 0x000fc6000f8e9681 */
[----:B------:R-:W-:Y:S02]  /*421b0*/  IMAD.MOV.U32 R95, RZ, RZ, R116 ;  /* 0x000000ffff5f7224 */ /* 0x000fe400078e0074 */
        /* <DEDUP_REMOVED lines=57> */
.L_x_2412:
[----:B------:R-:W-:Y:S05]  /*42550*/  BSYNC.RECONVERGENT B0 ;  /* 0x0000000000007941 */ /* 0x000fea0003800200 */
.L_x_2411:
[----:B------:R-:W-:Y:S01]  /*42560*/  I2FP.F32.U32 R95, R95 ;  /* 0x0000005f005f7245 */ /* 0x000fe20000201000 */
[----:B------:R-:W-:Y:S01]  /*42570*/  BSSY.RECONVERGENT B0, `(.L_x_2416) ;  /* 0x0000064000007945 */ /* 0x000fe20003800200 */
[----:B------:R-:W-:Y:S01]  /*42580*/  SHF.L.U32 R113, R63, 0x10, RZ ;  /* 0x000000103f717819 */ /* 0x000fe200000006ff */
[----:B------:R-:W-:Y:S02]  /*42590*/  HFMA2 R124, -RZ, RZ, 0, 1.1920928955078125e-07 ;  /* 0x00000002ff7c7431 */ /* 0x000fe400000001ff */
        /* <DEDUP_REMOVED lines=10> */
[--C-:B------:R-:W-:Y:S01]  /*42640*/  @!P1 IMAD.MOV.U32 R113, RZ, RZ, R12.reuse ;  /* 0x000000ffff719224 */ /* 0x100fe200078e000c */
[----:B------:R-:W-:-:S04]  /*42650*/  PRMT R12, R95, 0x7610, R12 ;  /* 0x000076105f0c7816 */ /* 0x000fc8000000000c */
        /* <DEDUP_REMOVED lines=10> */
.L_x_2418:
        /* <DEDUP_REMOVED lines=12> */
.L_x_2420:
[----:B------:R-:W-:Y:S05]  /*427c0*/  BSYNC.RECONVERGENT B1 ;  /* 0x0000000000017941 */ /* 0x000fea0003800200 */
.L_x_2419:
        /* <DEDUP_REMOVED lines=62> */
.L_x_2417:
[----:B------:R-:W-:Y:S05]  /*42bb0*/  BSYNC.RECONVERGENT B0 ;  /* 0x0000000000007941 */ /* 0x000fea0003800200 */
.L_x_2416:
        /* <DEDUP_REMOVED lines=20> */
.L_x_2423:
[----:B------:R-:W-:Y:S01]  /*42d00*/  IADD3 R0, PT, PT, R0, 0x1, RZ ;  /* 0x0000000100007810 */ /* 0x000fe20007ffe0ff */
[----:B------:R-:W-:Y:S03]  /*42d10*/  BSSY.RECONVERGENT B1, `(.L_x_2424) ;  /* 0x000000e000017945 */ /* 0x000fe60003800200 */
[----:B------:R-:W-:-:S13]  /*42d20*/  ISETP.NE.AND P6, PT, R0, RZ, PT ;  /* 0x000000ff0000720c */ /* 0x000fda0003fc5270 */
        /* <DEDUP_REMOVED lines=12> */
.L_x_2425:
[----:B------:R-:W-:Y:S05]  /*42df0*/  BSYNC.RECONVERGENT B1 ;  /* 0x0000000000017941 */ /* 0x000fea0003800200 */
.L_x_2424:
        /* <DEDUP_REMOVED lines=62> */
.L_x_2422:
[----:B------:R-:W-:Y:S05]  /*431e0*/  BSYNC.RECONVERGENT B0 ;  /* 0x0000000000007941 */ /* 0x000fea0003800200 */
.L_x_2421:
        /* <DEDUP_REMOVED lines=13> */
[----:B------:R-:W-:-:S04]  /*432c0*/  @P1 PRMT R114, R59, 0x7632, R114 ;  /* 0x000076323b721816 */ /* 0x000fc80000000072 */
[----:B------:R-:W-:-:S05]  /*432d0*/  @P1 SHF.L.U32 R114, R114, 0x10, RZ ;  /* 0x0000001072721819 */ /* 0x000fca00000006ff */
[----:B------:R-:W-:Y:S01]  /*432e0*/  @P1 FADD.FTZ R114, R124, R114 ;  /* 0x000000727c721221 */ /* 0x000fe20000010000 */
[----:B------:R-:W-:-:S05]  /*432f0*/  @!P1 IMAD.MOV.U32 R114, RZ, RZ, R124 ;  /* 0x000000ffff729224 */ /* 0x000fca00078e007c */
[----:B------:R-:W-:-:S04]  /*43300*/  F2FP.BF16.F32.PACK_AB R124, RZ, R114 ;  /* 0x00000072ff7c723e */ /* 0x000fc800000010ff */
[----:B------:R-:W-:Y:S01]  /*43310*/  PRMT R95, R95, 0x5410, R124 ;  /* 0x000054105f5f7816 */ /* 0x000fe2000000007c */
[----:B------:R-:W-:Y:S06]  /*43320*/  BRA `(.L_x_2426) ;  /* 0x0000003000bc7947 */ /* 0x000fec0003800000 */
.L_x_2345:
        /* <DEDUP_REMOVED lines=16> */
.L_x_2429:
        /* <DEDUP_REMOVED lines=12> */
.L_x_2431:
[----:B------:R-:W-:Y:S05]  /*434f0*/  BSYNC.RECONVERGENT B1 ;  /* 0x0000000000017941 */ /* 0x000fea0003800200 */
.L_x_2430:
        /* <DEDUP_REMOVED lines=58> */
[----:B------:R-:W-:Y:S02]  /*438a0*/  IMAD.MOV.U32 R156, RZ, RZ, R108 ;  /* 0x000000ffff9c7224 */ /* 0x000fe400078e006c */
[----:B------:R-:W-:Y:S01]  /*438b0*/  HFMA2 R108, -RZ, RZ, 0, 0 ;  /* 0x00000000ff6c7431 */ /* 0x000fe200000001ff */
[----:B------:R-:W-:Y:S01]  /*438c0*/  LOP3.LUT R54, R110, UR4, R109, 0x96, !PT ;  /* 0x000000046e367c12 */ /* 0x000fe2000f8e966d */
[----:B------:R-:W-:-:S07]  /*438d0*/  IMAD.MOV.U32 R109, RZ, RZ, R52 ;  /* 0x000000ffff6d7224 */ /* 0x000fce00078e0034 */
.L_x_2428:
[----:B------:R-:W-:Y:S05]  /*438e0*/  BSYNC.RECONVERGENT B0 ;  /* 0x0000000000007941 */ /* 0x000fea0003800200 */
.L_x_2427:
[----:B------:R-:W-:Y:S01]  /*438f0*/  I2FP.F32.U32 R52, R109 ;  /* 0x0000006d00347245 */ /* 0x000fe20000201000 */
[----:B-----5:R-:W-:Y:S01]  /*43900*/  @P1 IMAD.U32 R109, R56, 0x10000, RZ ;  /* 0x00010000386d1824 */ /* 0x020fe200078e00ff */
[----:B------:R-:W-:Y:S01]  /*43910*/  ISETP.NE.AND P3, PT, R108, 0x1, PT ;  /* 0x000000016c00780c */ /* 0x000fe20003f65270 */
[----:B------:R-:W-:Y:S01]  /*43920*/  BSSY.RECONVERGENT B0, `(.L_x_2432) ;  /* 0x0000062000007945 */ /* 0x000fe20003800200 */
[----:B------:R-:W-:Y:S01]  /*43930*/  LOP3.LUT R5, R5, 0xffffffef, RZ, 0xc0, !PT ;  /* 0xffffffef05057812 */ /* 0x000fe200078ec0ff */
[----:B------:R-:W-:Y:S01]  /*43940*/  FFMA.FTZ R52, R52, R151, 1.1641532182693481445e-10 ;  /* 0x2f00000034347423 */ /* 0x000fe20000010097 */
[----:B------:R-:W-:Y:S02]  /*43950*/  HFMA2 R112, -RZ, RZ, 0, 1.1920928955078125e-07 ;  /* 0x00000002ff707431 */ /* 0x000fe400000001ff */
[----:B------:R-:W-:Y:S02]  /*43960*/  IMAD.MOV.U32 R111, RZ, RZ, R156 ;  /* 0x000000ffff6f7224 */ /* 0x000fe400078e009c */
[----:B------:R-:W-:Y:S01]  /*43970*/  FSETP.GTU.FTZ.AND P2, PT, R52, R121, PT ;  /* 0x000000793400720b */ /* 0x000fe20003f5c000 */
[C---:B------:R-:W-:Y:S01]  /*43980*/  IMAD.U32 R52, R92.reuse, 0x10000, RZ ;  /* 0x000100005c347824 */ /* 0x040fe200078e00ff */
        /* <DEDUP_REMOVED lines=16> */
.L_x_2434:
        /* <DEDUP_REMOVED lines=12> */
.L_x_2436:
[----:B------:R-:W-:Y:S05]  /*43b50*/  BSYNC.RECONVERGENT B1 ;  /* 0x0000000000017941 */ /* 0x000fea0003800200 */
.L_x_2435:
        /* <DEDUP_REMOVED lines=59> */
[----:B------:R-:W-:Y:S01]  /*43f10*/  IMAD.MOV.U32 R112, RZ, RZ, RZ ;  /* 0x000000ffff707224 */ /* 0x000fe200078e00ff */
[----:B------:R-:W-:Y:S02]  /*43f20*/  LOP3.LUT R54, R110, UR4, R109, 0x96, !PT ;  /* 0x000000046e367c12 */ /* 0x000fe4000f8e966d */
[----:B------:R-:W-:-:S07]  /*43f30*/  MOV R156, R108 ;  /* 0x0000006c009c7202 */ /* 0x000fce0000000f00 */
.L_x_2433:
[----:B------:R-:W-:Y:S05]  /*43f40*/  BSYNC.RECONVERGENT B0 ;  /* 0x0000000000007941 */ /* 0x000fea0003800200 */
.L_x_2432:
[----:B------:R-:W-:Y:S01]  /*43f50*/  I2FP.F32.U32 R108, R111 ;  /* 0x0000006f006c7245 */ /* 0x000fe20000201000 */
[----:B------:R-:W-:Y:S01]  /*43f60*/  IMAD.U32 R92, R92, 0x10000, RZ ;  /* 0x000100005c5c7824 */ /* 0x000fe200078e00ff */
[----:B------:R-:W-:Y:S01]  /*43f70*/  ISETP.NE.AND P3, PT, R112, 0x1, PT ;  /* 0x000000017000780c */ /* 0x000fe20003f65270 */
[----:B------:R-:W-:Y:S01]  /*43f80*/  BSSY.RECONVERGENT B0, `(.L_x_2437) ;  /* 0x0000062000007945 */ /* 0x000fe20003800200 */
[----:B------:R-:W-:Y:S01]  /*43f90*/  LOP3.LUT R5, R5, 0xfffffff7, RZ, 0xc0, !PT ;  /* 0xfffffff705057812 */ /* 0x000fe200078ec0ff */
[----:B------:R-:W-:Y:S01]  /*43fa0*/  FFMA.FTZ R108, R108, R151, 1.1641532182693481445e-10 ;  /* 0x2f0000006c6c7423 */ /* 0x000fe20000010097 */
[----:B------:R-:W-:Y:S02]  /*43fb0*/  IMAD.MOV.U32 R110, RZ, RZ, 0x2 ;  /* 0x00000002ff6e7424 */ /* 0x000fe400078e00ff */
[----:B------:R-:W-:Y:S02]  /*43fc0*/  IMAD.MOV.U32 R109, RZ, RZ, R156 ;  /* 0x000000ffff6d7224 */ /* 0x000fe400078e009c */
[----:B------:R-:W-:Y:S01]  /*43fd0*/  FSETP.GTU.FTZ.AND P2, PT, R108, R121, PT ;  /* 0x000000796c00720b */ /* 0x000fe20003f5c000 */
[----:B------:R-:W-:Y:S01]  /*43fe0*/  FMUL.FTZ R108, R92, R122 ;  /* 0x0000007a5c6c7220 */ /* 0x000fe20000410000 */
[----:B------:R-:W-:-:S04]  /*43ff0*/  @P1 PRMT R92, R56, 0x7632, R92 ;  /* 0x00007632385c1816 */ /* 0x000fc8000000005c */
        /* <DEDUP_REMOVED lines=15> */
.L_x_2439:
        /* <DEDUP_REMOVED lines=12> */
.L_x_2441:
[----:B------:R-:W-:Y:S05]  /*441b0*/  BSYNC.RECONVERGENT B1 ;  /* 0x0000000000017941 */ /* 0x000fea0003800200 */
.L_x_2440:
        /* <DEDUP_REMOVED lines=62> */
.L_x_2438:
[----:B------:R-:W-:Y:S05]  /*445a0*/  BSYNC.RECONVERGENT B0 ;  /* 0x0000000000007941 */ /* 0x000fea0003800200 */
.L_x_2437:
[----:B------:R-:W-:Y:S01]  /*445b0*/  I2FP.F32.U32 R109, R109 ;  /* 0x0000006d006d7245 */ /* 0x000fe20000201000 */
[----:B------:R-:W-:Y:S01]  /*445c0*/  @P1 IMAD.U32 R111, R57, 0x10000, RZ ;  /* 0x00010000396f1824 */ /* 0x000fe200078e00ff */
[----:B------:R-:W-:Y:S01]  /*445d0*/  ISETP.NE.AND P3, PT, R110, 0x1, PT ;  /* 0x000000016e00780c */ /* 0x000fe20003f65270 */
[----:B------:R-:W-:Y:S01]  /*445e0*/  BSSY.RECONVERGENT B0, `(.L_x_2442) ;  /* 0x0000062000007945 */ /* 0x000fe20003800200 */
[----:B------:R-:W-:Y:S01]  /*445f0*/  LOP3.LUT R5, R5, 0xfffffffb, RZ, 0xc0, !PT ;  /* 0xfffffffb05057812 */ /* 0x000fe200078ec0ff */
[----:B------:R-:W-:Y:S01]  /*44600*/  FFMA.FTZ R109, R109, R151, 1.1641532182693481445e-10 ;  /* 0x2f0000006d6d7423 */ /* 0x000fe20000010097 */
[----:B------:R-:W-:Y:S01]  /*44610*/  IMAD.MOV.U32 R114, RZ, RZ, 0x2 ;  /* 0x00000002ff727424 */ /* 0x000fe200078e00ff */
[----:B------:R-:W-:-:S03]  /*44620*/  MOV R113, R156 ;  /* 0x0000009c00717202 */ /* 0x000fc60000000f00 */
[----:B------:R-:W-:Y:S02]  /*44630*/  FSETP.GTU.FTZ.AND P2, PT, R109, R121, PT ;  /* 0x000000796d00720b */ /* 0x000fe40003f5c000 */
        /* <DEDUP_REMOVED lines=17> */
.L_x_2444:
        /* <DEDUP_REMOVED lines=12> */
.L_x_2446:
[----:B------:R-:W-:Y:S05]  /*44810*/  BSYNC.RECONVERGENT B1 ;  /* 0x0000000000017941 */ /* 0x000fea0003800200 */
.L_x_2445:
        /* <DEDUP_REMOVED lines=62> */
.L_x_2443:
[----:B------:R-:W-:Y:S05]  /*44c00*/  BSYNC.RECONVERGENT B0 ;  /* 0x0000000000007941 */ /* 0x000fea0003800200 */
.L_x_2442:
[----:B------:R-:W-:Y:S01]  /*44c10*/  I2FP.F32.U32 R110, R113 ;  /* 0x00000071006e7245 */ /* 0x000fe20000201000 */
[----:B------:R-:W-:Y:S01]  /*44c20*/  IMAD.U32 R93, R93, 0x10000, RZ ;  /* 0x000100005d5d7824 */ /* 0x000fe200078e00ff */
[----:B------:R-:W-:Y:S01]  /*44c30*/  ISETP.NE.AND P2, PT, R114, 0x1, PT ;  /* 0x000000017200780c */ /* 0x000fe20003f45270 */
[----:B------:R-:W-:Y:S01]  /*44c40*/  BSSY.RECONVERGENT B0, `(.L_x_2447) ;  /* 0x0000062000007945 */ /* 0x000fe20003800200 */
[----:B------:R-:W-:Y:S01]  /*44c50*/  LOP3.LUT R5, R5, 0xfffffffd, RZ, 0xc0, !PT ;  /* 0xfffffffd05057812 */ /* 0x000fe200078ec0ff */
[----:B------:R-:W-:Y:S01]  /*44c60*/  FFMA.FTZ R110, R110, R151, 1.1641532182693481445e-10 ;  /* 0x2f0000006e6e7423 */ /* 0x000fe20000010097 */
[----:B------:R-:W-:Y:S02]  /*44c70*/  HFMA2 R112, -RZ, RZ, 0, 1.1920928955078125e-07 ;  /* 0x00000002ff707431 */ /* 0x000fe400000001ff */
[----:B------:R-:W-:Y:S02]  /*44c80*/  IMAD.MOV.U32 R111, RZ, RZ, R156 ;  /* 0x000000ffff6f7224 */ /* 0x000fe400078e009c */
[----:B------:R-:W-:Y:S01]  /*44c90*/  FSETP.GTU.FTZ.AND P3, PT, R110, R121, PT ;  /* 0x000000796e00720b */ /* 0x000fe20003f7c000 */
[----:B------:R-:W-:Y:S01]  /*44ca0*/  FMUL.FTZ R110, R93, R122 ;  /* 0x0000007a5d6e7220 */ /* 0x000fe20000410000 */
[----:B------:R-:W-:-:S04]  /*44cb0*/  @P1 PRMT R93, R57, 0x7632, R93 ;  /* 0x00007632395d1816 */ /* 0x000fc8000000005d */
        /* <DEDUP_REMOVED lines=15> */
.L_x_2449:
        /* <DEDUP_REMOVED lines=12> */
.L_x_2451:
[----:B------:R-:W-:Y:S05]  /*44e70*/  BSYNC.RECONVERGENT B1 ;  /* 0x0000000000017941 */ /* 0x000fea0003800200 */
.L_x_2450:
        /* <DEDUP_REMOVED lines=62> */
.L_x_2448:
[----:B------:R-:W-:Y:S05]  /*45260*/  BSYNC.RECONVERGENT B0 ;  /* 0x0000000000007941 */ /* 0x000fea0003800200 */
.L_x_2447:
[----:B------:R-:W-:Y:S01]  /*45270*/  I2FP.F32.U32 R111, R111 ;  /* 0x0000006f006f7245 */ /* 0x000fe20000201000 */
[----:B------:R-:W-:Y:S01]  /*45280*/  BSSY.RECONVERGENT B0, `(.L_x_2452) ;  /* 0x0000062000007945 */ /* 0x000fe20003800200 */
[----:B------:R-:W-:Y:S01]  /*45290*/  ISETP.NE.AND P3, PT, R112, 0x1, PT ;  /* 0x000000017000780c */ /* 0x000fe20003f65270 */
[----:B------:R-:W-:Y:S01]  /*452a0*/  IMAD.MOV.U32 R114, RZ, RZ, R156 ;  /* 0x000000ffff727224 */ /* 0x000fe200078e009c */
[----:B------:R-:W-:Y:S01]  /*452b0*/  @P1 SHF.L.U32 R113, R58, 0x10, RZ ;  /* 0x000000103a711819 */ /* 0x000fe200000006ff */
[----:B------:R-:W-:-:S05]  /*452c0*/  FFMA.FTZ R111, R111, R151, 1.1641532182693481445e-10 ;  /* 0x2f0000006f6f7423 */ /* 0x000fca0000010097 */
[----:B------:R-:W-:Y:S01]  /*452d0*/  FSETP.GTU.FTZ.AND P2, PT, R111, R121, PT ;  /* 0x000000796f00720b */ /* 0x000fe20003f5c000 */
[C---:B------:R-:W-:Y:S01]  /*452e0*/  IMAD.U32 R111, R94.reuse, 0x10000, RZ ;  /* 0x000100005e6f7824 */ /* 0x040fe200078e00ff */
[----:B------:R-:W-:-:S03]  /*452f0*/  PRMT R94, R94, 0x7632, R94 ;  /* 0x000076325e5e7816 */ /* 0x000fc6000000005e */
[----:B------:R-:W-:-:S05]  /*45300*/  FMUL.FTZ R111, R111, R122 ;  /* 0x0000007a6f6f7220 */ /* 0x000fca0000410000 */
        /* <DEDUP_REMOVED lines=14> */
.L_x_2454:
        /* <DEDUP_REMOVED lines=12> */
.L_x_2456:
[----:B------:R-:W-:Y:S05]  /*454b0*/  BSYNC.RECONVERGENT B1 ;  /* 0x0000000000017941 */ /* 0x000fea0003800200 */
.L_x_2455:
        /* <DEDUP_REMOVED lines=62> */
.L_x_2453:
[----:B------:R-:W-:Y:S05]  /*458a0*/  BSYNC.RECONVERGENT B0 ;  /* 0x0000000000007941 */ /* 0x000fea0003800200 */
.L_x_2452:
[----:B------:R-:W-:Y:S01]  /*458b0*/  I2FP.F32.U32 R112, R114 ;  /* 0x0000007200707245 */ /* 0x000fe20000201000 */
[----:B------:R-:W-:Y:S01]  /*458c0*/  BSSY.RECONVERGENT B0, `(.L_x_2457) ;  /* 0x0000062000007945 */ /* 0x000fe20003800200 */
[----:B------:R-:W-:Y:S01]  /*458d0*/  SHF.L.U32 R94, R94, 0x10, RZ ;  /* 0x000000105e5e7819 */ /* 0x000fe200000006ff */
[----:B------:R-:W-:Y:S01]  /*458e0*/  IMAD.MOV.U32 R124, RZ, RZ, 0x2 ;  /* 0x00000002ff7c7424 */ /* 0x000fe200078e00ff */
[----:B------:R-:W-:Y:S01]  /*458f0*/  ISETP.NE.AND P4, PT, R113, 0x1, PT ;  /* 0x000000017100780c */ /* 0x000fe20003f85270 */
        /* <DEDUP_REMOVED lines=19> */
.L_x_2459:
        /* <DEDUP_REMOVED lines=12> */
.L_x_2461:
[----:B------:R-:W-:Y:S05]  /*45af0*/  BSYNC.RECONVERGENT B1 ;  /* 0x0000000000017941 */ /* 0x000fea0003800200 */
.L_x_2460:
[----:B------:R-:W-:Y:S01]  /*45b00*/  IMAD.WIDE.U32 R128, R0, -0x2daee0ad, RZ ;  /* 0xd2511f5300807825 */ /* 0x000fe200078e00ff */
[----:B------:R-:W-:Y:S01]  /*45b10*/  UIADD3 UR4, UPT, UPT, UR10, -0x61c88647, URZ ;  /* 0x9e3779b90a047890 */ /* 0x000fe2000fffe0ff */
[----:B------:R-:W-:Y:S02]  /*45b20*/  MOV R94, R116 ;  /* 0x00000074005e7202 */ /* 0x000fe40000000f00 */
        /* <DEDUP_REMOVED lines=59> */
.L_x_2458:
[----:B------:R-:W-:Y:S05]  /*45ee0*/  BSYNC.RECONVERGENT B0 ;  /* 0x0000000000007941 */ /* 0x000fea0003800200 */
.L_x_2457:
[----:B------:R-:W-:Y:S01]  /*45ef0*/  I2FP.F32.U32 R94, R94 ;  /* 0x0000005e005e7245 */ /* 0x000fe20000201000 */
[----:B------:R-:W-:Y:S01]  /*45f00*/  IMAD.U32 R113, R95, 0x10000, RZ ;  /* 0x000100005f717824 */ /* 0x000fe200078e00ff */
[----:B------:R-:W-:Y:S01]  /*45f10*/  ISETP.NE.AND P5, PT, R124, 0x1, PT ;  /* 0x000000017c00780c */ /* 0x000fe20003fa5270 */
[----:B------:R-:W-:Y:S01]  /*45f20*/  BSSY.RECONVERGENT B0, `(.L_x_2462) ;  /* 0x0000060000007945 */ /* 0x000fe20003800200 */
[----:B------:R-:W-:Y:S02]  /*45f30*/  HFMA2 R126, -RZ, RZ, 0, 1.1920928955078125e-07 ;  /* 0x00000002ff7e7431 */ /* 0x000fe400000001ff */
[----:B------:R-:W-:Y:S01]  /*45f40*/  FFMA.FTZ R94, R94, R151, 1.1641532182693481445e-10 ;  /* 0x2f0000005e5e7423 */ /* 0x000fe20000010097 */
[----:B------:R-:W-:Y:S01]  /*45f50*/  FMUL.FTZ R113, R113, R122 ;  /* 0x0000007a71717220 */ /* 0x000fe20000410000 */
[----:B------:R-:W-:Y:S01]  /*45f60*/  PRMT R114, R95, 0x7632, R114 ;  /* 0x000076325f727816 */ /* 0x000fe20000000072 */
[----:B------:R-:W-:Y:S02]  /*45f70*/  IMAD.MOV.U32 R125, RZ, RZ, R156 ;  /* 0x000000ffff7d7224 */ /* 0x000fe400078e009c */
[----:B------:R-:W-:Y:S01]  /*45f80*/  FSETP.GTU.FTZ.AND P4, PT, R94, R121, PT ;  /* 0x000000795e00720b */ /* 0x000fe20003f9c000 */
[----:B------:R-:W-:-:S03]  /*45f90*/  @P1 IMAD.U32 R94, R59, 0x10000, RZ ;  /* 0x000100003b5e1824 */ /* 0x000fc600078e00ff */
        /* <DEDUP_REMOVED lines=13> */
.L_x_2464:
        /* <DEDUP_REMOVED lines=12> */
.L_x_2466:
[----:B------:R-:W-:Y:S05]  /*46130*/  BSYNC.RECONVERGENT B1 ;  /* 0x0000000000017941 */ /* 0x000fea0003800200 */
.L_x_2465:
        /* <DEDUP_REMOVED lines=62> */
.L_x_2463:
[----:B------:R-:W-:Y:S05]  /*46520*/  BSYNC.RECONVERGENT B0 ;  /* 0x0000000000007941 */ /* 0x000fea0003800200 */
.L_x_2462:
[----:B------:R-:W-:Y:S01]  /*46530*/  I2FP.F32.U32 R94, R125 ;  /* 0x0000007d005e7245 */ /* 0x000fe20000201000 */
[----:B------:R-:W-:Y:S01]  /*46540*/  IMAD.U32 R95, R114, 0x10000, RZ ;  /* 0x00010000725f7824 */ /* 0x000fe200078e00ff */
[----:B------:R-:W-:Y:S02]  /*46550*/  PRMT R93, R123, 0x5410, R93 ;  /* 0x000054107b5d7816 */ /* 0x000fe4000000005d */
[----:B------:R-:W-:Y:S01]  /*46560*/  PRMT R92, R115, 0x5410, R92 ;  /* 0x00005410735c7816 */ /* 0x000fe2000000005c */
        /* <DEDUP_REMOVED lines=8> */
[----:B------:R-:W-:-:S04]  /*465f0*/  PRMT R94, R130, 0x5410, R131 ;  /* 0x00005410825e7816 */ /* 0x000fc80000000083 */
[----:B------:R-:W-:-:S04]  /*46600*/  F2FP.BF16.F32.PACK_AB R95, RZ, R114 ;  /* 0x00000072ff5f723e */ /* 0x000fc800000010ff */
[----:B------:R-:W-:-:S07]  /*46610*/  PRMT R95, R128, 0x5410, R95 ;  /* 0x00005410805f7816 */ /* 0x000fce000000005f */
.L_x_2426:
[----:B------:R-:W-:Y:S01]  /*46620*/  IMAD.WIDE.U32 R124, R51, 0x10, R170 ;  /* 0x00000010337c7825 */ /* 0x000fe200078e00aa */
[----:B------:R-:W-:-:S04]  /*46630*/  LOP3.LUT P6, RZ, R5, 0x10, RZ, 0xc0, !PT ;  /* 0x0000001005ff7812 */ /* 0x000fc800078cc0ff */
[----:B------:R0:W-:Y:S02]  /*46640*/  STG.E.128 desc[UR8][R124.64], R92 ;  /* 0x0000005c7c007986 */ /* 0x0001e4000c101d08 */
[----:B0-----:R-:W-:Y:S02]  /*46650*/  SEL R93, RZ, 0x1000000, !P5 ;  /* 0x01000000ff5d7807 */ /* 0x001fe40006800000 */
[----:B------:R-:W-:Y:S02]  /*46660*/  SEL R92, RZ, 0x10000, !P4 ;  /* 0x00010000ff5c7807 */ /* 0x000fe40006000000 */
[----:B------:R-:W-:Y:S02]  /*46670*/  SEL R94, RZ, 0x100, !P3 ;  /* 0x00000100ff5e7807 */ /* 0x000fe40005800000 */
[C---:B------:R-:W-:Y:S02]  /*46680*/  LOP3.LUT P5, RZ, R5.reuse, 0x8, RZ, 0xc0, !PT ;  /* 0x0000000805ff7812 */ /* 0x040fe400078ac0ff */
[----:B------:R-:W-:-:S02]  /*46690*/  LOP3.LUT P4, RZ, R5, 0x4, RZ, 0xc0, !PT ;  /* 0x0000000405ff7812 */ /* 0x000fc4000788c0ff */
[----:B------:R-:W-:Y:S02]  /*466a0*/  LOP3.LUT P3, RZ, R5, 0x2, RZ, 0xc0, !PT ;  /* 0x0000000205ff7812 */ /* 0x000fe4000786c0ff */
        /* <DEDUP_REMOVED lines=9> */
[----:B------:R-:W-:-:S05]  /*46740*/  IMAD.WIDE.U32 R94, R51, 0x8, R168 ;  /* 0x00000008335e7825 */ /* 0x000fca00078e00a8 */
        /* <DEDUP_REMOVED lines=22> */
.L_x_2467:
[----:B01----:R-:W0:Y:S01]  /*468b0*/  @P1 LDC.64 R92, c[0x0][0x3a0] ;  /* 0x0000e800ff5c1b82 */ /* 0x003e220000000a00 */
[----:B------:R-:W-:-:S07]  /*468c0*/  VIADD R115, R55, 0xe0 ;  /* 0x000000e037737836 */ /* 0x000fce0000000000 */
        /* <DEDUP_REMOVED lines=24> */
.L_x_2471:
        /* <DEDUP_REMOVED lines=12> */
.L_x_2473:
[----:B------:R-:W-:Y:S05]  /*46b10*/  BSYNC.RECONVERGENT B1 ;  /* 0x0000000000017941 */ /* 0x000fea0003800200 */
.L_x_2472:
        /* <DEDUP_REMOVED lines=62> */
.L_x_2470:
[----:B------:R-:W-:Y:S05]  /*46f00*/  BSYNC.RECONVERGENT B0 ;  /* 0x0000000000007941 */ /* 0x000fea0003800200 */
.L_x_2469:
[----:B------:R-:W-:Y:S01]  /*46f10*/  I2FP.F32.U32 R6, R6 ;  /* 0x0000000600067245 */ /* 0x000fe20000201000 */
[----:B------:R-:W-:Y:S01]  /*46f20*/  BSSY.RECONVERGENT B0, `(.L_x_2474) ;  /* 0x0000061000007945 */ /* 0x000fe20003800200 */
[----:B------:R-:W-:Y:S01]  /*46f30*/  ISETP.NE.AND P3, PT, R9, 0x1, PT ;  /* 0x000000010900780c */ /* 0x000fe20003f65270 */
[----:B------:R-:W-:Y:S01]  /*46f40*/  HFMA2 R8, -RZ, RZ, 0, 1.1920928955078125e-07 ;  /* 0x00000002ff087431 */ /* 0x000fe200000001ff */
        /* <DEDUP_REMOVED lines=19> */
.L_x_2476:
        /* <DEDUP_REMOVED lines=12> */
.L_x_2478:
[----:B------:R-:W-:Y:S05]  /*47140*/  BSYNC.RECONVERGENT B1 ;  /* 0x0000000000017941 */ /* 0x000fea0003800200 */
.L_x_2477:
        /* <DEDUP_REMOVED lines=62> */
.L_x_2475:
[----:B------:R-:W-:Y:S05]  /*47530*/  BSYNC.RECONVERGENT B0 ;  /* 0x0000000000007941 */ /* 0x000fea0003800200 */
.L_x_2474:
[----:B------:R-:W-:Y:S01]  /*47540*/  I2FP.F32.U32 R9, R11 ;  /* 0x0000000b00097245 */ /* 0x000fe20000201000 */
[----:B------:R-:W-:Y:S01]  /*47550*/  BSSY.RECONVERGENT B0, `(.L_x_2479) ;  /* 0x0000063000007945 */ /* 0x000fe20003800200 */
[----:B------:R-:W-:Y:S02]  /*47560*/  ISETP.NE.AND P3, PT, R8, 0x1, PT ;  /* 0x000000010800780c */ /* 0x000fe40003f65270 */
[----:B------:R-:W-:Y:S01]  /*47570*/  @P1 SHF.L.U32 R116, R56, 0x10, RZ ;  /* 0x0000001038741819 */ /* 0x000fe200000006ff */
[----:B------:R-:W-:Y:S01]  /*47580*/  FFMA.FTZ R9, R9, R151, 1.1641532182693481445e-10 ;  /* 0x2f00000009097423 */ /* 0x000fe20000010097 */
[----:B------:R-:W-:-:S04]  /*47590*/  MOV R11, R156 ;  /* 0x0000009c000b7202 */ /* 0x000fc80000000f00 */
        /* <DEDUP_REMOVED lines=19> */
.L_x_2481:
        /* <DEDUP_REMOVED lines=12> */
.L_x_2483:
[----:B------:R-:W-:Y:S05]  /*47790*/  BSYNC.RECONVERGENT B1 ;  /* 0x0000000000017941 */ /* 0x000fea0003800200 */
.L_x_2482:
        /* <DEDUP_REMOVED lines=62> */
.L_x_2480:
[----:B------:R-:W-:Y:S05]  /*47b80*/  BSYNC.RECONVERGENT B0 ;  /* 0x0000000000007941 */ /* 0x000fea0003800200 */
.L_x_2479:
        /* <DEDUP_REMOVED lines=22> */
.L_x_2486:
        /* <DEDUP_REMOVED lines=12> */
.L_x_2488:
[----:B------:R-:W-:Y:S05]  /*47db0*/  BSYNC.RECONVERGENT B1 ;  /* 0x0000000000017941 */ /* 0x000fea0003800200 */
.L_x_2487:
        /* <DEDUP_REMOVED lines=62> */
.L_x_2485:
[----:B------:R-:W-:Y:S05]  /*481a0*/  BSYNC.RECONVERGENT B0 ;  /* 0x0000000000007941 */ /* 0x000fea0003800200 */
.L_x_2484:
[----:B------:R-:W-:Y:S01]  /*481b0*/  I2FP.F32.U32 R9, R11 ;  /* 0x0000000b00097245 */ /* 0x000fe20000201000 */
[----:B------:R-:W-:Y:S01]  /*481c0*/  BSSY.RECONVERGENT B0, `(.L_x_2489) ;  /* 0x0000065000007945 */ /* 0x000fe20003800200 */
[----:B------:R-:W-:Y:S01]  /*481d0*/  ISETP.NE.AND P3, PT, R8, 0x1, PT ;  /* 0x000000010800780c */ /* 0x000fe20003f65270 */
[----:B------:R-:W-:Y:S02]  /*481e0*/  IMAD.MOV.U32 R10, RZ, RZ, 0x2 ;  /* 0x00000002ff0a7424 */ /* 0x000fe400078e00ff */
[----:B------:R-:W-:Y:S01]  /*481f0*/  FFMA.FTZ R9, R9, R151, 1.1641532182693481445e-10 ;  /* 0x2f00000009097423 */ /* 0x000fe20000010097 */
[----:B------:R-:W-:-:S04]  /*48200*/  IMAD.MOV.U32 R11, RZ, RZ, R156 ;  /* 0x000000ffff0b7224 */ /* 0x000fc800078e009c */
        /* <DEDUP_REMOVED lines=21> */
.L_x_2491:
        /* <DEDUP_REMOVED lines=12> */
.L_x_2493:
[----:B------:R-:W-:Y:S05]  /*48420*/  BSYNC.RECONVERGENT B1 ;  /* 0x0000000000017941 */ /* 0x000fea0003800200 */
.L_x_2492:
        /* <DEDUP_REMOVED lines=62> */
.L_x_2490:
[----:B------:R-:W-:Y:S05]  /*48810*/  BSYNC.RECONVERGENT B0 ;  /* 0x0000000000007941 */ /* 0x000fea0003800200 */
.L_x_2489:
        /* <DEDUP_REMOVED lines=23> */
.L_x_2496:
        /* <DEDUP_REMOVED lines=12> */
.L_x_2498:
[----:B------:R-:W-:Y:S05]  /*48a50*/  BSYNC.RECONVERGENT B1 ;  /* 0x0000000000017941 */ /* 0x000fea0003800200 */
.L_x_2497:
        /* <DEDUP_REMOVED lines=62> */
.L_x_2495:
[----:B------:R-:W-:Y:S05]  /*48e40*/  BSYNC.RECONVERGENT B0 ;  /* 0x0000000000007941 */ /* 0x000fea0003800200 */
.L_x_2494:
[----:B------:R-:W-:Y:S01]  /*48e50*/  I2FP.F32.U32 R10, R13 ;  /* 0x0000000d000a7245 */ /* 0x000fe20000201000 */
[----:B------:R-:W-:Y:S01]  /*48e60*/  BSSY.RECONVERGENT B0, `(.L_x_2499) ;  /* 0x0000063000007945 */ /* 0x000fe20003800200 */
[----:B------:R-:W-:Y:S01]  /*48e70*/  ISETP.NE.AND P3, PT, R11, 0x1, PT ;  /* 0x000000010b00780c */ /* 0x000fe20003f65270 */
[----:B------:R-:W-:Y:S02]  /*48e80*/  IMAD.MOV.U32 R12, RZ, RZ, R156 ;  /* 0x000000ffff0c7224 */ /* 0x000fe400078e009c */
[----:B------:R-:W-:-:S05]  /*48e90*/  FFMA.FTZ R10, R10, R151, 1.1641532182693481445e-10 ;  /* 0x2f0000000a0a7423 */ /* 0x000fca0000010097 */
[----:B------:R-:W-:Y:S02]  /*48ea0*/  FSETP.GTU.FTZ.AND P2, PT, R10, R121, PT ;  /* 0x000000790a00720b */ /* 0x000fe40003f5c000 */
[----:B------:R-:W-:-:S05]  /*48eb0*/  SHF.L.U32 R10, R61, 0x10, RZ ;  /* 0x000000103d0a7819 */ /* 0x000fca00000006ff */
[----:B------:R-:W-:-:S05]  /*48ec0*/  FMUL.FTZ R10, R10, R122 ;  /* 0x0000007a0a0a7220 */ /* 0x000fca0000410000 */
[----:B------:R-:W-:-:S05]  /*48ed0*/  FSEL R10, R10, RZ, !P2 ;  /* 0x000000ff0a0a7208 */ /* 0x000fca0005000000 */
[----:B------:R-:W-:Y:S01]  /*48ee0*/  FADD.FTZ R8, R8, R10 ;  /* 0x0000000a08087221 */ /* 0x000fe20000010000 */
[----:B------:R-:W-:-:S04]  /*48ef0*/  @P1 IMAD.U32 R10, R57, 0x10000, RZ ;  /* 0x00010000390a1824 */ /* 0x000fc800078e00ff */
[--C-:B------:R-:W-:Y:S01]  /*48f00*/  @P1 FADD.FTZ R124, R10, R8.reuse ;  /* 0x000000080a7c1221 */ /* 0x100fe20000010000 */
[----:B------:R-:W-:Y:S02]  /*48f10*/  @!P1 IMAD.MOV.U32 R124, RZ, RZ, R8 ;  /* 0x000000ffff7c9224 */ /* 0x000fe400078e0008 */
[----:B------:R-:W-:Y:S01]  /*48f20*/  HFMA2 R10, -RZ, RZ, 0, 1.1920928955078125e-07 ;  /* 0x00000002ff0a7431 */ /* 0x000fe200000001ff */
[----:B------:R-:W-:Y:S02]  /*48f30*/  SEL R8, RZ, 0x1, P2 ;  /* 0x00000001ff087807 */ /* 0x000fe40001000000 */
        /* <DEDUP_REMOVED lines=10> */
.L_x_2501:
        /* <DEDUP_REMOVED lines=12> */
.L_x_2503:
[----:B------:R-:W-:Y:S05]  /*490a0*/  BSYNC.RECONVERGENT B1 ;  /* 0x0000000000017941 */ /* 0x000fea0003800200 */
.L_x_2502:
        /* <DEDUP_REMOVED lines=62> */
.L_x_2500:
[----:B------:R-:W-:Y:S05]  /*49490*/  BSYNC.RECONVERGENT B0 ;  /* 0x0000000000007941 */ /* 0x000fea0003800200 */
.L_x_2499:
        /* <DEDUP_REMOVED lines=22> */
.L_x_2506:
        /* <DEDUP_REMOVED lines=12> */
.L_x_2508:
[----:B------:R-:W-:Y:S05]  /*496c0*/  BSYNC.RECONVERGENT B1 ;  /* 0x0000000000017941 */ /* 0x000fea0003800200 */
.L_x_2507:
        /* <DEDUP_REMOVED lines=62> */
.L_x_2505:
[----:B------:R-:W-:Y:S05]  /*49ab0*/  BSYNC.RECONVERGENT B0 ;  /* 0x0000000000007941 */ /* 0x000fea0003800200 */
.L_x_2504:
[----:B------:R-:W-:Y:S01]  /*49ac0*/  I2FP.F32.U32 R12, R12 ;  /* 0x0000000c000c7245 */ /* 0x000fe20000201000 */
[----:B------:R-:W-:Y:S01]  /*49ad0*/  BSSY.RECONVERGENT B0, `(.L_x_2509) ;  /* 0x0000065000007945 */ /* 0x000fe20003800200 */
[----:B------:R-:W-:-:S03]  /*49ae0*/  PRMT R10, R61, 0x7632, R10 ;  /* 0x000076323d0a7816 */ /* 0x000fc6000000000a */
[----:B------:R-:W-:Y:S02]  /*49af0*/  FFMA.FTZ R12, R12, R151, 1.1641532182693481445e-10 ;  /* 0x2f0000000c0c7423 */ /* 0x000fe40000010097 */
[----:B------:R-:W-:-:S03]  /*49b00*/  IMAD.U32 R10, R10, 0x10000, RZ ;  /* 0x000100000a0a7824 */ /* 0x000fc600078e00ff */
[----:B------:R-:W-:Y:S01]  /*49b10*/  FSETP.GTU.FTZ.AND P2, PT, R12, R121, PT ;  /* 0x000000790c00720b */ /* 0x000fe20003f5c000 */
[----:B------:R-:W-:Y:S01]  /*49b20*/  FMUL.FTZ R10, R10, R122 ;  /* 0x0000007a0a0a7220 */ /* 0x000fe20000410000 */
[----:B------:R-:W-:-:S04]  /*49b30*/  MOV R12, R156 ;  /* 0x0000009c000c7202 */ /* 0x000fc80000000f00 */
[----:B------:R-:W-:-:S05]  /*49b40*/  FSEL R10, R10, RZ, !P2 ;  /* 0x000000ff0a0a7208 */ /* 0x000fca0005000000 */
[--C-:B------:R-:W-:Y:S01]  /*49b50*/  FADD.FTZ R9, R9, R10.reuse ;  /* 0x0000000a09097221 */ /* 0x100fe20000010000 */
[----:B------:R-:W-:-:S04]  /*49b60*/  @P1 PRMT R10, R57, 0x7632, R10 ;  /* 0x00007632390a1816 */ /* 0x000fc8000000000a */
[----:B------:R-:W-:-:S05]  /*49b70*/  @P1 SHF.L.U32 R10, R10, 0x10, RZ ;  /* 0x000000100a0a1819 */ /* 0x000fca00000006ff */
[----:B------:R-:W-:Y:S01]  /*49b80*/  @P1 FADD.FTZ R125, R9, R10 ;  /* 0x0000000a097d1221 */ /* 0x000fe20000010000 */
[----:B------:R-:W-:Y:S01]  /*49b90*/  @!P1 IMAD.MOV.U32 R125, RZ, RZ, R9 ;  /* 0x000000ffff7d9224 */ /* 0x000fe200078e0009 */
[----:B------:R-:W-:Y:S01]  /*49ba0*/  SEL R9, RZ, 0x1, P2 ;  /* 0x00000001ff097807 */ /* 0x000fe20001000000 */
[----:B------:R-:W-:Y:S01]  /*49bb0*/  IMAD.MOV.U32 R10, RZ, RZ, 0x2 ;  /* 0x00000002ff0a7424 */ /* 0x000fe200078e00ff */
        /* <DEDUP_REMOVED lines=11> */
.L_x_2511:
        /* <DEDUP_REMOVED lines=12> */
.L_x_2513:
[----:B------:R-:W-:Y:S05]  /*49d30*/  BSYNC.RECONVERGENT B1 ;  /* 0x0000000000017941 */ /* 0x000fea0003800200 */
.L_x_2512:
        /* <DEDUP_REMOVED lines=62> */
.L_x_2510:
[----:B------:R-:W-:Y:S05]  /*4a120*/  BSYNC.RECONVERGENT B0 ;  /* 0x0000000000007941 */ /* 0x000fea0003800200 */
.L_x_2509:
[----:B------:R-:W-:Y:S01]  /*4a130*/  I2FP.F32.U32 R11, R12 ;  /* 0x0000000c000b7245 */ /* 0x000fe20000201000 */
[----:B------:R-:W-:Y:S01]  /*4a140*/  BSSY.RECONVERGENT B0, `(.L_x_2514) ;  /* 0x000005f000007945 */ /* 0x000fe20003800200 */
[----:B------:R-:W-:Y:S02]  /*4a150*/  ISETP.NE.AND P3, PT, R10, 0x1, PT ;  /* 0x000000010a00780c */ /* 0x000fe40003f65270 */
[----:B------:R-:W-:Y:S01]  /*4a160*/  PRMT R12, R94, 0x7632, R12 ;  /* 0x000076325e0c7816 */ /* 0x000fe2000000000c */
[----:B------:R-:W-:Y:S01]  /*4a170*/  FFMA.FTZ R11, R11, R151, 1.1641532182693481445e-10 ;  /* 0x2f0000000b0b7423 */ /* 0x000fe20000010097 */
[----:B------:R-:W-:-:S04]  /*4a180*/  MOV R127, R156 ;  /* 0x0000009c007f7202 */ /* 0x000fc80000000f00 */
[----:B------:R-:W-:Y:S01]  /*4a190*/  FSETP.GTU.FTZ.AND P2, PT, R11, R121, PT ;  /* 0x000000790b00720b */ /* 0x000fe20003f5c000 */
[----:B------:R-:W-:-:S04]  /*4a1a0*/  IMAD.U32 R11, R94, 0x10000, RZ ;  /* 0x000100005e0b7824 */ /* 0x000fc800078e00ff */
[----:B------:R-:W-:-:S05]  /*4a1b0*/  FMUL.FTZ R11, R11, R122 ;  /* 0x0000007a0b0b7220 */ /* 0x000fca0000410000 */
        /* <DEDUP_REMOVED lines=12> */
.L_x_2516:
        /* <DEDUP_REMOVED lines=12> */
.L_x_2518:
[----:B------:R-:W-:Y:S05]  /*4a340*/  BSYNC.RECONVERGENT B1 ;  /* 0x0000000000017941 */ /* 0x000fea0003800200 */
.L_x_2517:
        /* <DEDUP_REMOVED lines=62> */
.L_x_2515:
[----:B------:R-:W-:Y:S05]  /*4a730*/  BSYNC.RECONVERGENT B0 ;  /* 0x0000000000007941 */ /* 0x000fea0003800200 */
.L_x_2514:
        /* <DEDUP_REMOVED lines=13> */
[----:B------:R-:W-:Y:S01]  /*4a810*/  @P1 FADD.FTZ R126, R126, R94 ;  /* 0x0000005e7e7e1221 */ /* 0x000fe20000010000 */
[----:B------:R-:W-:-:S04]  /*4a820*/  @!P1 MOV R126, R94 ;  /* 0x0000005e007e9202 */ /* 0x000fc80000000f00 */
        /* <DEDUP_REMOVED lines=10> */
.L_x_2521:
        /* <DEDUP_REMOVED lines=12> */
.L_x_2523:
[----:B------:R-:W-:Y:S05]  /*4a990*/  BSYNC.RECONVERGENT B1 ;  /* 0x0000000000017941 */ /* 0x000fea0003800200 */
.L_x_2522:
        /* <DEDUP_REMOVED lines=62> */
.L_x_2520:
[----:B------:R-:W-:Y:S05]  /*4ad80*/  BSYNC.RECONVERGENT B0 ;  /* 0x0000000000007941 */ /* 0x000fea0003800200 */
.L_x_2519:
[----:B------:R-:W-:Y:S01]  /*4ad90*/  I2FP.F32.U32 R11, R127 ;  /* 0x0000007f000b7245 */ /* 0x000fe20000201000 */
[----:B------:R-:W-:Y:S01]  /*4ada0*/  BSSY.RECONVERGENT B0, `(.L_x_2524) ;  /* 0x000005e000007945 */ /* 0x000fe20003800200 */
[----:B------:R-:W-:Y:S01]  /*4adb0*/  ISETP.NE.AND P4, PT, R128, 0x1, PT ;  /* 0x000000018000780c */ /* 0x000fe20003f85270 */
[----:B------:R-:W-:Y:S01]  /*4adc0*/  IMAD.MOV.U32 R129, RZ, RZ, 0x2 ;  /* 0x00000002ff817424 */ /* 0x000fe200078e00ff */
[----:B------:R-:W-:Y:S01]  /*4add0*/  SHF.L.U32 R12, R12, 0x10, RZ ;  /* 0x000000100c0c7819 */ /* 0x000fe200000006ff */
[----:B------:R-:W-:-:S04]  /*4ade0*/  FFMA.FTZ R11, R11, R151, 1.1641532182693481445e-10 ;  /* 0x2f0000000b0b7423 */ /* 0x000fc80000010097 */
[----:B------:R-:W-:Y:S01]  /*4adf0*/  FMUL.FTZ R12, R12, R122 ;  /* 0x0000007a0c0c7220 */ /* 0x000fe20000410000 */
[----:B------:R-:W-:-:S04]  /*4ae00*/  FSETP.GTU.FTZ.AND P3, PT, R11, R121, PT ;  /* 0x000000790b00720b */ /* 0x000fc80003f7c000 */
        /* <DEDUP_REMOVED lines=12> */
.L_x_2526:
        /* <DEDUP_REMOVED lines=12> */
.L_x_2528:
[----:B------:R-:W-:Y:S05]  /*4af90*/  BSYNC.RECONVERGENT B1 ;  /* 0x0000000000017941 */ /* 0x000fea0003800200 */
.L_x_2527:
        /* <DEDUP_REMOVED lines=60> */
[----:B------:R-:W-:Y:S01]  /*4b360*/  LOP3.LUT R54, R132, UR4, R129, 0x96, !PT ;  /* 0x0000000484367c12 */ /* 0x000fe2000f8e9681 */
[----:B------:R-:W-:-:S07]  /*4b370*/  IMAD.MOV.U32 R129, RZ, RZ, RZ ;  /* 0x000000ffff817224 */ /* 0x000fce00078e00ff */
.L_x_2525:
[----:B------:R-:W-:Y:S05]  /*4b380*/  BSYNC.RECONVERGENT B0 ;  /* 0x0000000000007941 */ /* 0x000fea0003800200 */
.L_x_2524:
[----:B------:R-:W-:Y:S01]  /*4b390*/  I2FP.F32.U32 R12, R12 ;  /* 0x0000000c000c7245 */ /* 0x000fe20000201000 */
[----:B------:R-:W-:Y:S01]  /*4b3a0*/  BSSY.RECONVERGENT B0, `(.L_x_2529) ;  /* 0x0000066000007945 */ /* 0x000fe20003800200 */
[----:B------:R-:W-:Y:S01]  /*4b3b0*/  PRMT R127, R62, 0x7632, R127 ;  /* 0x000076323e7f7816 */ /* 0x000fe2000000007f */
[----:B------:R-:W-:Y:S02]  /*4b3c0*/  HFMA2 R128, -RZ, RZ, 0, 1.1920928955078125e-07 ;  /* 0x00000002ff807431 */ /* 0x000fe400000001ff */
[----:B------:R-:W-:Y:S02]  /*4b3d0*/  IMAD.MOV.U32 R133, RZ, RZ, R156 ;  /* 0x000000ffff857224 */ /* 0x000fe400078e009c */
[----:B------:R-:W-:Y:S01]  /*4b3e0*/  FFMA.FTZ R12, R12, R151, 1.1641532182693481445e-10 ;  /* 0x2f0000000c0c7423 */ /* 0x000fe20000010097 */
[----:B------:R-:W-:-:S04]  /*4b3f0*/  SHF.L.U32 R127, R127, 0x10, RZ ;  /* 0x000000107f7f7819 */ /* 0x000fc800000006ff */
[----:B------:R-:W-:Y:S01]  /*4b400*/  FSETP.GTU.FTZ.AND P4, PT, R12, R121, PT ;  /* 0x000000790c00720b */ /* 0x000fe20003f9c000 */
[----:B------:R-:W-:-:S03]  /*4b410*/  FMUL.FTZ R127, R127, R122 ;  /* 0x0000007a7f7f7220 */ /* 0x000fc60000410000 */
[----:B------:R-:W-:Y:S02]  /*4b420*/  SEL R12, RZ, 0x1, P4 ;  /* 0x00000001ff0c7807 */ /* 0x000fe40002000000 */
[----:B------:R-:W-:Y:S02]  /*4b430*/  FSEL R127, R127, RZ, !P4 ;  /* 0x000000ff7f7f7208 */ /* 0x000fe40006000000 */
[----:B------:R-:W-:-:S03]  /*4b440*/  ISETP.NE.AND P4, PT, R129, 0x1, PT ;  /* 0x000000018100780c */ /* 0x000fc60003f85270 */
[--C-:B------:R-:W-:Y:S01]  /*4b450*/  FADD.FTZ R11, R11, R127.reuse ;  /* 0x0000007f0b0b7221 */ /* 0x100fe20000010000 */
[----:B------:R-:W-:-:S05]  /*4b460*/  @P1 PRMT R127, R58, 0x7632, R127 ;  /* 0x000076323a7f1816 */ /* 0x000fca000000007f */
[----:B------:R-:W-:-:S04]  /*4b470*/  @P1 IMAD.U32 R127, R127, 0x10000, RZ ;  /* 0x000100007f7f1824 */ /* 0x000fc800078e00ff */
[----:B------:R-:W-:Y:S01]  /*4b480*/  @P1 FADD.FTZ R127, R11, R127 ;  /* 0x0000007f0b7f1221 */ /* 0x000fe20000010000 */
        /* <DEDUP_REMOVED lines=12> */
.L_x_2531:
        /* <DEDUP_REMOVED lines=12> */
.L_x_2533:
[----:B------:R-:W-:Y:S05]  /*4b610*/  BSYNC.RECONVERGENT B1 ;  /* 0x0000000000017941 */ /* 0x000fea0003800200 */
.L_x_2532:
        /* <DEDUP_REMOVED lines=62> */
.L_x_2530:
[----:B------:R-:W-:Y:S05]  /*4ba00*/  BSYNC.RECONVERGENT B0 ;  /* 0x0000000000007941 */ /* 0x000fea0003800200 */
.L_x_2529:
[----:B------:R-:W-:Y:S01]  /*4ba10*/  I2FP.F32.U32 R12, R133 ;  /* 0x00000085000c7245 */ /* 0x000fe20000201000 */
[C---:B------:R-:W-:Y:S01]  /*4ba20*/  IMAD.U32 R129, R95.reuse, 0x10000, RZ ;  /* 0x000100005f817824 */ /* 0x040fe200078e00ff */
[----:B------:R-:W-:Y:S01]  /*4ba30*/  ISETP.NE.AND P5, PT, R128, 0x1, PT ;  /* 0x000000018000780c */ /* 0x000fe20003fa5270 */
[----:B------:R-:W-:Y:S01]  /*4ba40*/  BSSY.RECONVERGENT B0, `(.L_x_2534) ;  /* 0x000005d000007945 */ /* 0x000fe20003800200 */
[----:B------:R-:W-:Y:S01]  /*4ba50*/  PRMT R133, R95, 0x7632, R133 ;  /* 0x000076325f857816 */ /* 0x000fe20000000085 */
[----:B------:R-:W-:Y:S01]  /*4ba60*/  FFMA.FTZ R12, R12, R151, 1.1641532182693481445e-10 ;  /* 0x2f0000000c0c7423 */ /* 0x000fe20000010097 */
[----:B------:R-:W-:Y:S01]  /*4ba70*/  FMUL.FTZ R95, R129, R122 ;  /* 0x0000007a815f7220 */ /* 0x000fe20000410000 */
[----:B------:R-:W-:-:S03]  /*4ba80*/  HFMA2 R134, -RZ, RZ, 0, 1.1920928955078125e-07 ;  /* 0x00000002ff867431 */ /* 0x000fc600000001ff */
        /* <DEDUP_REMOVED lines=13> */
.L_x_2536:
        /* <DEDUP_REMOVED lines=12> */
.L_x_2538:
[----:B------:R-:W-:Y:S05]  /*4bc20*/  BSYNC.RECONVERGENT B1 ;  /* 0x0000000000017941 */ /* 0x000fea0003800200 */
.L_x_2537:
        /* <DEDUP_REMOVED lines=62> */
.L_x_2535:
[----:B------:R-:W-:Y:S05]  /*4c010*/  BSYNC.RECONVERGENT B0 ;  /* 0x0000000000007941 */ /* 0x000fea0003800200 */
.L_x_2534:
[----:B------:R-:W-:Y:S01]  /*4c020*/  I2FP.F32.U32 R95, R95 ;  /* 0x0000005f005f7245 */ /* 0x000fe20000201000 */
[----:B------:R-:W-:Y:S01]  /*4c030*/  IMAD.U32 R128, R63, 0x10000, RZ ;  /* 0x000100003f807824 */ /* 0x000fe200078e00ff */
[----:B------:R-:W-:Y:S01]  /*4c040*/  BSSY.RECONVERGENT B0, `(.L_x_2539) ;  /* 0x0000063000007945 */ /* 0x000fe20003800200 */
[----:B------:R-:W-:Y:S01]  /*4c050*/  IMAD.MOV.U32 R135, RZ, RZ, 0x2 ;  /* 0x00000002ff877424 */ /* 0x000fe200078e00ff */
[----:B------:R-:W-:Y:S01]  /*4c060*/  MOV R129, R156 ;  /* 0x0000009c00817202 */ /* 0x000fe20000000f00 */
        /* <DEDUP_REMOVED lines=21> */
.L_x_2541:
        /* <DEDUP_REMOVED lines=12> */
.L_x_2543:
[----:B------:R-:W-:Y:S05]  /*4c280*/  BSYNC.RECONVERGENT B1 ;  /* 0x0000000000017941 */ /* 0x000fea0003800200 */
.L_x_2542:
        /* <DEDUP_REMOVED lines=62> */
.L_x_2540:
[----:B------:R-:W-:Y:S05]  /*4c670*/  BSYNC.RECONVERGENT B0 ;  /* 0x0000000000007941 */ /* 0x000fea0003800200 */
.L_x_2539:
[----:B------:R-:W-:Y:S01]  /*4c680*/  I2FP.F32.U32 R129, R129 ;  /* 0x0000008100817245 */ /* 0x000fe20000201000 */
[----:B------:R-:W-:Y:S01]  /*4c690*/  IMAD.U32 R133, R133, 0x10000, RZ ;  /* 0x0001000085857824 */ /* 0x000fe200078e00ff */
[----:B------:R-:W-:Y:S01]  /*4c6a0*/  ISETP.NE.AND P6, PT, R135, 0x1, PT ;  /* 0x000000018700780c */ /* 0x000fe20003fc5270 */
[----:B------:R-:W-:Y:S01]  /*4c6b0*/  BSSY.RECONVERGENT B0, `(.L_x_2544) ;  /* 0x000005f000007945 */ /* 0x000fe20003800200 */
[----:B------:R-:W-:Y:S02]  /*4c6c0*/  IMAD.MOV.U32 R134, RZ, RZ, 0x2 ;  /* 0x00000002ff867424 */ /* 0x000fe400078e00ff */
[----:B------:R-:W-:Y:S01]  /*4c6d0*/  FFMA.FTZ R129, R129, R151, 1.1641532182693481445e-10 ;  /* 0x2f00000081817423 */ /* 0x000fe20000010097 */
[----:B------:R-:W-:-:S04]  /*4c6e0*/  FMUL.FTZ R133, R133, R122 ;  /* 0x0000007a85857220 */ /* 0x000fc80000410000 */
[----:B------:R-:W-:-:S04]  /*4c6f0*/  FSETP.GTU.FTZ.AND P5, PT, R129, R121, PT ;  /* 0x000000798100720b */ /* 0x000fc80003fbc000 */
        /* <DEDUP_REMOVED lines=12> */
.L_x_2546:
        /* <DEDUP_REMOVED lines=15> */
.L_x_2548:
[----:B------:R-:W-:Y:S05]  /*4c8b0*/  BSYNC.RECONVERGENT B1 ;  /* 0x0000000000017941 */ /* 0x000fea0003800200 */
.L_x_2547:
        /* <DEDUP_REMOVED lines=62> */
.L_x_2545:
[----:B------:R-:W-:Y:S05]  /*4cca0*/  BSYNC.RECONVERGENT B0 ;  /* 0x0000000000007941 */ /* 0x000fea0003800200 */
.L_x_2544:
        /* <DEDUP_REMOVED lines=20> */
.L_x_2468:
        /* <DEDUP_REMOVED lines=16> */
.L_x_2552:
        /* <DEDUP_REMOVED lines=12> */
.L_x_2554:
[----:B------:R-:W-:Y:S05]  /*4cfb0*/  BSYNC.RECONVERGENT B1 ;  /* 0x0000000000017941 */ /* 0x000fea0003800200 */
.L_x_2553:
        /* <DEDUP_REMOVED lines=62> */
.L_x_2551:
[----:B------:R-:W-:Y:S05]  /*4d3a0*/  BSYNC.RECONVERGENT B0 ;  /* 0x0000000000007941 */ /* 0x000fea0003800200 */
.L_x_2550:
[----:B------:R-:W-:Y:S01]  /*4d3b0*/  I2FP.F32.U32 R116, R123 ;  /* 0x0000007b00747245 */ /* 0x000fe20000201000 */
[----:B-----5:R-:W-:Y:S01]  /*4d3c0*/  @P1 IMAD.U32 R123, R56, 0x10000, RZ ;  /* 0x00010000387b1824 */ /* 0x020fe200078e00ff */
[----:B------:R-:W-:Y:S01]  /*4d3d0*/  ISETP.NE.AND P3, PT, R125, 0x1, PT ;  /* 0x000000017d00780c */ /* 0x000fe20003f65270 */
[----:B------:R-:W-:Y:S01]  /*4d3e0*/  BSSY.RECONVERGENT B0, `(.L_x_2555) ;  /* 0x0000062000007945 */ /* 0x000fe20003800200 */
[----:B------:R-:W-:Y:S01]  /*4d3f0*/  LOP3.LUT R5, R5, 0xffffffef, RZ, 0xc0, !PT ;  /* 0xffffffef05057812 */ /* 0x000fe200078ec0ff */
[----:B------:R-:W-:Y:S01]  /*4d400*/  FFMA.FTZ R116, R116, R151, 1.1641532182693481445e-10 ;  /* 0x2f00000074747423 */ /* 0x000fe20000010097 */
[----:B------:R-:W-:-:S04]  /*4d410*/  IMAD.MOV.U32 R124, RZ, RZ, 0x2 ;  /* 0x00000002ff7c7424 */ /* 0x000fc800078e00ff */
[----:B------:R-:W-:Y:S02]  /*4d420*/  FSETP.GTU.FTZ.AND P2, PT, R116, R121, PT ;  /* 0x000000797400720b */ /* 0x000fe40003f5c000 */
[C---:B------:R-:W-:Y:S02]  /*4d430*/  SHF.L.U32 R116, R92.reuse, 0x10, RZ ;  /* 0x000000105c747819 */ /* 0x040fe400000006ff */
[----:B------:R-:W-:-:S03]  /*4d440*/  PRMT R92, R92, 0x7632, R92 ;  /* 0x000076325c5c7816 */ /* 0x000fc6000000005c */
        /* <DEDUP_REMOVED lines=16> */
.L_x_2557:
        /* <DEDUP_REMOVED lines=12> */
.L_x_2559:
[----:B------:R-:W-:Y:S05]  /*4d610*/  BSYNC.RECONVERGENT B1 ;  /* 0x0000000000017941 */ /* 0x000fea0003800200 */
.L_x_2558:
        /* <DEDUP_REMOVED lines=62> */
.L_x_2556:
[----:B------:R-:W-:Y:S05]  /*4da00*/  BSYNC.RECONVERGENT B0 ;  /* 0x0000000000007941 */ /* 0x000fea0003800200 */
.L_x_2555:
        /* <DEDUP_REMOVED lines=26> */
.L_x_2562:
        /* <DEDUP_REMOVED lines=12> */
.L_x_2564:
[----:B------:R-:W-:Y:S05]  /*4dc70*/  BSYNC.RECONVERGENT B1 ;  /* 0x0000000000017941 */ /* 0x000fea0003800200 */
.L_x_2563:
        /* <DEDUP_REMOVED lines=62> */
.L_x_2561:
[----:B------:R-:W-:Y:S05]  /*4e060*/  BSYNC.RECONVERGENT B0 ;  /* 0x0000000000007941 */ /* 0x000fea0003800200 */
.L_x_2560:
[----:B------:R-:W-:Y:S01]  /*4e070*/  I2FP.F32.U32 R124, R127 ;  /* 0x0000007f007c7245 */ /* 0x000fe20000201000 */
[----:B------:R-:W-:Y:S01]  /*4e080*/  BSSY.RECONVERGENT B0, `(.L_x_2565) ;  /* 0x0000064000007945 */ /* 0x000fe20003800200 */
[----:B------:R-:W-:Y:S01]  /*4e090*/  ISETP.NE.AND P3, PT, R128, 0x1, PT ;  /* 0x000000018000780c */ /* 0x000fe20003f65270 */
[----:B------:R-:W-:Y:S01]  /*4e0a0*/  IMAD.MOV.U32 R126, RZ, RZ, 0x2 ;  /* 0x00000002ff7e7424 */ /* 0x000fe200078e00ff */
[----:B------:R-:W-:Y:S01]  /*4e0b0*/  @P1 SHF.L.U32 R125, R57, 0x10, RZ ;  /* 0x00000010397d1819 */ /* 0x000fe200000006ff */
[----:B------:R-:W-:Y:S01]  /*4e0c0*/  FFMA.FTZ R124, R124, R151, 1.1641532182693481445e-10 ;  /* 0x2f0000007c7c7423 */ /* 0x000fe20000010097 */
[----:B------:R-:W-:-:S04]  /*4e0d0*/  LOP3.LUT R5, R5, 0xfffffffb, RZ, 0xc0, !PT ;  /* 0xfffffffb05057812 */ /* 0x000fc800078ec0ff */
[----:B------:R-:W-:Y:S01]  /*4e0e0*/  FSETP.GTU.FTZ.AND P2, PT, R124, R121, PT ;  /* 0x000000797c00720b */ /* 0x000fe20003f5c000 */
[C---:B------:R-:W-:Y:S01]  /*4e0f0*/  IMAD.U32 R124, R93.reuse, 0x10000, RZ ;  /* 0x000100005d7c7824 */ /* 0x040fe200078e00ff */
[----:B------:R-:W-:-:S03]  /*4e100*/  PRMT R93, R93, 0x7632, R93 ;  /* 0x000076325d5d7816 */ /* 0x000fc6000000005d */
        /* <DEDUP_REMOVED lines=16> */
.L_x_2567:
        /* <DEDUP_REMOVED lines=12> */
.L_x_2569:
[----:B------:R-:W-:Y:S05]  /*4e2d0*/  BSYNC.RECONVERGENT B1 ;  /* 0x0000000000017941 */ /* 0x000fea0003800200 */
.L_x_2568:
        /* <DEDUP_REMOVED lines=62> */
.L_x_2566:
[----:B------:R-:W-:Y:S05]  /*4e6c0*/  BSYNC.RECONVERGENT B0 ;  /* 0x0000000000007941 */ /* 0x000fea0003800200 */
.L_x_2565:
[----:B------:R-:W-:Y:S01]  /*4e6d0*/  I2FP.F32.U32 R125, R125 ;  /* 0x0000007d007d7245 */ /* 0x000fe20000201000 */
[----:B------:R-:W-:Y:S01]  /*4e6e0*/  BSSY.RECONVERGENT B0, `(.L_x_2570) ;  /* 0x0000064000007945 */ /* 0x000fe20003800200 */
[----:B------:R-:W-:Y:S01]  /*4e6f0*/  SHF.L.U32 R93, R93, 0x10, RZ ;  /* 0x000000105d5d7819 */ /* 0x000fe200000006ff */
[----:B------:R-:W-:Y:S01]  /*4e700*/  IMAD.MOV.U32 R134, RZ, RZ, 0x2 ;  /* 0x00000002ff867424 */ /* 0x000fe200078e00ff */
[----:B------:R-:W-:Y:S01]  /*4e710*/  ISETP.NE.AND P2, PT, R126, 0x1, PT ;  /* 0x000000017e00780c */ /* 0x000fe20003f45270 */
[----:B------:R-:W-:Y:S01]  /*4e720*/  FFMA.FTZ R125, R125, R151, 1.1641532182693481445e-10 ;  /* 0x2f0000007d7d7423 */ /* 0x000fe20000010097 */
[----:B------:R-:W-:Y:S02]  /*4e730*/  LOP3.LUT R5, R5, 0xfffffffd, RZ, 0xc0, !PT ;  /* 0xfffffffd05057812 */ /* 0x000fe400078ec0ff */
[----:B------:R-:W-:Y:S02]  /*4e740*/  MOV R129, R156 ;  /* 0x0000009c00817202 */ /* 0x000fe40000000f00 */
        /* <DEDUP_REMOVED lines=18> */
.L_x_2572:
        /* <DEDUP_REMOVED lines=12> */
.L_x_2574:
[----:B------:R-:W-:Y:S05]  /*4e930*/  BSYNC.RECONVERGENT B1 ;  /* 0x0000000000017941 */ /* 0x000fea0003800200 */
.L_x_2573:
        /* <DEDUP_REMOVED lines=62> */
.L_x_2571:
[----:B------:R-:W-:Y:S05]  /*4ed20*/  BSYNC.RECONVERGENT B0 ;  /* 0x0000000000007941 */ /* 0x000fea0003800200 */
.L_x_2570:
[----:B------:R-:W-:Y:S01]  /*4ed30*/  I2FP.F32.U32 R126, R129 ;  /* 0x00000081007e7245 */ /* 0x000fe20000201000 */
[----:B------:R-:W-:Y:S01]  /*4ed40*/  @P1 IMAD.U32 R127, R58, 0x10000, RZ ;  /* 0x000100003a7f1824 */ /* 0x000fe200078e00ff */
[----:B------:R-:W-:Y:S01]  /*4ed50*/  ISETP.NE.AND P3, PT, R134, 0x1, PT ;  /* 0x000000018600780c */ /* 0x000fe20003f65270 */
[----:B------:R-:W-:Y:S01]  /*4ed60*/  BSSY.RECONVERGENT B0, `(.L_x_2575) ;  /* 0x0000060000007945 */ /* 0x000fe20003800200 */
[----:B------:R-:W-:Y:S02]  /*4ed70*/  HFMA2 R128, -RZ, RZ, 0, 1.1920928955078125e-07 ;  /* 0x00000002ff807431 */ /* 0x000fe400000001ff */
[----:B------:R-:W-:Y:S01]  /*4ed80*/  FFMA.FTZ R126, R126, R151, 1.1641532182693481445e-10 ;  /* 0x2f0000007e7e7423 */ /* 0x000fe20000010097 */
[----:B------:R-:W-:-:S04]  /*4ed90*/  IMAD.MOV.U32 R133, RZ, RZ, R156 ;  /* 0x000000ffff857224 */ /* 0x000fc800078e009c */
[----:B------:R-:W-:Y:S01]  /*4eda0*/  FSETP.GTU.FTZ.AND P2, PT, R126, R121, PT ;  /* 0x000000797e00720b */ /* 0x000fe20003f5c000 */
[----:B------:R-:W-:-:S04]  /*4edb0*/  IMAD.U32 R126, R94, 0x10000, RZ ;  /* 0x000100005e7e7824 */ /* 0x000fc800078e00ff */
        /* <DEDUP_REMOVED lines=15> */
.L_x_2577:
        /* <DEDUP_REMOVED lines=12> */
.L_x_2579:
[----:B------:R-:W-:Y:S05]  /*4ef70*/  BSYNC.RECONVERGENT B1 ;  /* 0x0000000000017941 */ /* 0x000fea0003800200 */
.L_x_2578:
        /* <DEDUP_REMOVED lines=62> */
.L_x_2576:
[----:B------:R-:W-:Y:S05]  /*4f360*/  BSYNC.RECONVERGENT B0 ;  /* 0x0000000000007941 */ /* 0x000fea0003800200 */
.L_x_2575:
        /* <DEDUP_REMOVED lines=24> */
.L_x_2582:
        /* <DEDUP_REMOVED lines=12> */
.L_x_2584:
[----:B------:R-:W-:Y:S05]  /*4f5b0*/  BSYNC.RECONVERGENT B1 ;  /* 0x0000000000017941 */ /* 0x000fea0003800200 */
.L_x_2583:
        /* <DEDUP_REMOVED lines=62> */
.L_x_2581:
[----:B------:R-:W-:Y:S05]  /*4f9a0*/  BSYNC.RECONVERGENT B0 ;  /* 0x0000000000007941 */ /* 0x000fea0003800200 */
.L_x_2580:
[----:B------:R-:W-:Y:S01]  /*4f9b0*/  I2FP.F32.U32 R128, R135 ;  /* 0x0000008700807245 */ /* 0x000fe20000201000 */
[----:B------:R-:W-:Y:S01]  /*4f9c0*/  BSSY.RECONVERGENT B0, `(.L_x_2585) ;  /* 0x0000062000007945 */ /* 0x000fe20003800200 */
[----:B------:R-:W-:Y:S01]  /*4f9d0*/  SHF.L.U32 R129, R95, 0x10, RZ ;  /* 0x000000105f817819 */ /* 0x000fe200000006ff */
[----:B------:R-:W-:Y:S01]  /*4f9e0*/  IMAD.MOV.U32 R134, RZ, RZ, 0x2 ;  /* 0x00000002ff867424 */ /* 0x000fe200078e00ff */
[----:B------:R-:W-:Y:S01]  /*4f9f0*/  ISETP.NE.AND P5, PT, R136, 0x1, PT ;  /* 0x000000018800780c */ /* 0x000fe20003fa5270 */
[----:B------:R-:W-:Y:S01]  /*4fa00*/  FFMA.FTZ R128, R128, R151, 1.1641532182693481445e-10 ;  /* 0x2f00000080807423 */ /* 0x000fe20000010097 */
[----:B------:R-:W-:Y:S01]  /*4fa10*/  MOV R137, R156 ;  /* 0x0000009c00897202 */ /* 0x000fe20000000f00 */
[----:B------:R-:W-:-:S03]  /*4fa20*/  FMUL.FTZ R129, R129, R122 ;  /* 0x0000007a81817220 */ /* 0x000fc60000410000 */
        /* <DEDUP_REMOVED lines=16> */
.L_x_2587:
        /* <DEDUP_REMOVED lines=12> */
.L_x_2589:
[----:B------:R-:W-:Y:S05]  /*4fbf0*/  BSYNC.RECONVERGENT B1 ;  /* 0x0000000000017941 */ /* 0x000fea0003800200 */
.L_x_2588:
        /* <DEDUP_REMOVED lines=62> */
.L_x_2586:
[----:B------:R-:W-:Y:S05]  /*4ffe0*/  BSYNC.RECONVERGENT B0 ;  /* 0x0000000000007941 */ /* 0x000fea0003800200 */
.L_x_2585:
        /* <DEDUP_REMOVED lines=15> */
.L_x_2549:
        /* <DEDUP_REMOVED lines=41> */
.L_x_2590:
        /* <DEDUP_REMOVED lines=26> */
.L_x_2594:
        /* <DEDUP_REMOVED lines=12> */
.L_x_2596:
[----:B------:R-:W-:Y:S05]  /*505d0*/  BSYNC.RECONVERGENT B1 ;  /* 0x0000000000017941 */ /* 0x000fea0003800200 */
.L_x_2595:
        /* <DEDUP_REMOVED lines=62> */
.L_x_2593:
[----:B------:R-:W-:Y:S05]  /*509c0*/  BSYNC.RECONVERGENT B0 ;  /* 0x0000000000007941 */ /* 0x000fea0003800200 */
.L_x_2592:
[----:B------:R-:W-:Y:S01]  /*509d0*/  I2FP.F32.U32 R7, R7 ;  /* 0x0000000700077245 */ /* 0x000fe20000201000 */
[----:B------:R-:W-:Y:S01]  /*509e0*/  BSSY.RECONVERGENT B0, `(.L_x_2597) ;  /* 0x0000061000007945 */ /* 0x000fe20003800200 */
[----:B------:R-:W-:Y:S01]  /*509f0*/  ISETP.NE.AND P3, PT, R6, 0x1, PT ;  /* 0x000000010600780c */ /* 0x000fe20003f65270 */
[----:B------:R-:W-:Y:S01]  /*50a00*/  IMAD.MOV.U32 R10, RZ, RZ, 0x2 ;  /* 0x00000002ff0a7424 */ /* 0x000fe200078e00ff */
[----:B------:R-:W-:Y:S01]  /*50a10*/  LOP3.LUT R5, R5, 0xffffffef, RZ, 0xc0, !PT ;  /* 0xffffffef05057812 */ /* 0x000fe200078ec0ff */
[----:B------:R-:W-:Y:S01]  /*50a20*/  FFMA.FTZ R7, R7, R151, 1.1641532182693481445e-10 ;  /* 0x2f00000007077423 */ /* 0x000fe20000010097 */
[----:B------:R-:W-:-:S04]  /*50a30*/  MOV R9, R156 ;  /* 0x0000009c00097202 */ /* 0x000fc80000000f00 */
[----:B------:R-:W-:Y:S01]  /*50a40*/  FSETP.GTU.FTZ.AND P2, PT, R7, R121, PT ;  /* 0x000000790700720b */ /* 0x000fe20003f5c000 */
[C---:B-----5:R-:W-:Y:S01]  /*50a50*/  IMAD.U32 R7, R92.reuse, 0x10000, RZ ;  /* 0x000100005c077824 */ /* 0x060fe200078e00ff */
[----:B------:R-:W-:Y:S02]  /*50a60*/  PRMT R92, R92, 0x7632, R92 ;  /* 0x000076325c5c7816 */ /* 0x000fe4000000005c */
        /* <DEDUP_REMOVED lines=13> */
.L_x_2599:
        /* <DEDUP_REMOVED lines=12> */
.L_x_2601:
[----:B------:R-:W-:Y:S05]  /*50c00*/  BSYNC.RECONVERGENT B1 ;  /* 0x0000000000017941 */ /* 0x000fea0003800200 */
.L_x_2600:
        /* <DEDUP_REMOVED lines=62> */
.L_x_2598:
[----:B------:R-:W-:Y:S05]  /*50ff0*/  BSYNC.RECONVERGENT B0 ;  /* 0x0000000000007941 */ /* 0x000fea0003800200 */
.L_x_2597:
[----:B------:R-:W-:Y:S01]  /*51000*/  I2FP.F32.U32 R6, R9 ;  /* 0x0000000900067245 */ /* 0x000fe20000201000 */
[----:B------:R-:W-:Y:S01]  /*51010*/  @P1 IMAD.U32 R7, R56, 0x10000, RZ ;  /* 0x0001000038071824 */ /* 0x000fe200078e00ff */
[----:B------:R-:W-:Y:S01]  /*51020*/  ISETP.NE.AND P3, PT, R10, 0x1, PT ;  /* 0x000000010a00780c */ /* 0x000fe20003f65270 */
[----:B------:R-:W-:Y:S01]  /*51030*/  BSSY.RECONVERGENT B0, `(.L_x_2602) ;  /* 0x0000061000007945 */ /* 0x000fe20003800200 */
[----:B------:R-:W-:Y:S02]  /*51040*/  IMAD.MOV.U32 R8, RZ, RZ, 0x2 ;  /* 0x00000002ff087424 */ /* 0x000fe400078e00ff */
        /* <DEDUP_REMOVED lines=20> */
.L_x_2604:
        /* <DEDUP_REMOVED lines=12> */
.L_x_2606:
[----:B------:R-:W-:Y:S05]  /*51250*/  BSYNC.RECONVERGENT B1 ;  /* 0x0000000000017941 */ /* 0x000fea0003800200 */
.L_x_2605:
        /* <DEDUP_REMOVED lines=62> */
.L_x_2603:
[----:B------:R-:W-:Y:S05]  /*51640*/  BSYNC.RECONVERGENT B0 ;  /* 0x0000000000007941 */ /* 0x000fea0003800200 */
.L_x_2602:
        /* <DEDUP_REMOVED lines=22> */
.L_x_2609:
        /* <DEDUP_REMOVED lines=12> */
.L_x_2611:
[----:B------:R-:W-:Y:S05]  /*51870*/  BSYNC.RECONVERGENT B1 ;  /* 0x0000000000017941 */ /* 0x000fea0003800200 */
.L_x_2610:
        /* <DEDUP_REMOVED lines=62> */
.L_x_2608:
[----:B------:R-:W-:Y:S05]  /*51c60*/  BSYNC.RECONVERGENT B0 ;  /* 0x0000000000007941 */ /* 0x000fea0003800200 */
.L_x_2607:
[----:B------:R-:W-:Y:S01]  /*51c70*/  I2FP.F32.U32 R10, R11 ;  /* 0x0000000b000a7245 */ /* 0x000fe20000201000 */
[----:B------:R-:W-:Y:S01]  /*51c80*/  BSSY.RECONVERGENT B0, `(.L_x_2612) ;  /* 0x0000065000007945 */ /* 0x000fe20003800200 */
[----:B------:R-:W-:Y:S01]  /*51c90*/  PRMT R8, R60, 0x7632, R8 ;  /* 0x000076323c087816 */ /* 0x000fe20000000008 */
[----:B------:R-:W-:Y:S01]  /*51ca0*/  IMAD.MOV.U32 R11, RZ, RZ, R156 ;  /* 0x000000ffff0b7224 */ /* 0x000fe200078e009c */
[----:B------:R-:W-:Y:S01]  /*51cb0*/  ISETP.NE.AND P3, PT, R9, 0x1, PT ;  /* 0x000000010900780c */ /* 0x000fe20003f65270 */
[----:B------:R-:W-:Y:S01]  /*51cc0*/  FFMA.FTZ R10, R10, R151, 1.1641532182693481445e-10 ;  /* 0x2f0000000a0a7423 */ /* 0x000fe20000010097 */
[----:B------:R-:W-:-:S04]  /*51cd0*/  SHF.L.U32 R8, R8, 0x10, RZ ;  /* 0x0000001008087819 */ /* 0x000fc800000006ff */
[----:B------:R-:W-:Y:S01]  /*51ce0*/  FSETP.GTU.FTZ.AND P2, PT, R10, R121, PT ;  /* 0x000000790a00720b */ /* 0x000fe20003f5c000 */
[----:B------:R-:W-:-:S05]  /*51cf0*/  FMUL.FTZ R8, R8, R122 ;  /* 0x0000007a08087220 */ /* 0x000fca0000410000 */
[----:B------:R-:W-:-:S05]  /*51d00*/  FSEL R8, R8, RZ, !P2 ;  /* 0x000000ff08087208 */ /* 0x000fca0005000000 */
[--C-:B------:R-:W-:Y:S01]  /*51d10*/  FADD.FTZ R7, R7, R8.reuse ;  /* 0x0000000807077221 */ /* 0x100fe20000010000 */
[----:B------:R-:W-:-:S05]  /*51d20*/  @P1 PRMT R8, R56, 0x7632, R8 ;  /* 0x0000763238081816 */ /* 0x000fca0000000008 */
[----:B------:R-:W-:-:S04]  /*51d30*/  @P1 IMAD.U32 R8, R8, 0x10000, RZ ;  /* 0x0001000008081824 */ /* 0x000fc800078e00ff */
[----:B------:R-:W-:Y:S01]  /*51d40*/  @P1 FADD.FTZ R132, R7, R8 ;  /* 0x0000000807841221 */ /* 0x000fe20000010000 */
        /* <DEDUP_REMOVED lines=13> */
.L_x_2614:
        /* <DEDUP_REMOVED lines=12> */
.L_x_2616:
[----:B------:R-:W-:Y:S05]  /*51ee0*/  BSYNC.RECONVERGENT B1 ;  /* 0x0000000000017941 */ /* 0x000fea0003800200 */
.L_x_2615:
        /* <DEDUP_REMOVED lines=62> */
.L_x_2613:
[----:B------:R-:W-:Y:S05]  /*522d0*/  BSYNC.RECONVERGENT B0 ;  /* 0x0000000000007941 */ /* 0x000fea0003800200 */
.L_x_2612:
[----:B------:R-:W-:Y:S01]  /*522e0*/  I2FP.F32.U32 R9, R11 ;  /* 0x0000000b00097245 */ /* 0x000fe20000201000 */
[----:B------:R-:W-:Y:S01]  /*522f0*/  BSSY.RECONVERGENT B0, `(.L_x_2617) ;  /* 0x0000061000007945 */ /* 0x000fe20003800200 */
[----:B------:R-:W-:Y:S01]  /*52300*/  ISETP.NE.AND P3, PT, R8, 0x1, PT ;  /* 0x000000010800780c */ /* 0x000fe20003f65270 */
[----:B------:R-:W-:Y:S01]  /*52310*/  IMAD.MOV.U32 R11, RZ, RZ, R156 ;  /* 0x000000ffff0b7224 */ /* 0x000fe200078e009c */
[----:B------:R-:W-:Y:S01]  /*52320*/  LOP3.LUT R5, R5, 0xfffffffb, RZ, 0xc0, !PT ;  /* 0xfffffffb05057812 */ /* 0x000fe200078ec0ff */
[----:B------:R-:W-:-:S05]  /*52330*/  FFMA.FTZ R9, R9, R151, 1.1641532182693481445e-10 ;  /* 0x2f00000009097423 */ /* 0x000fca0000010097 */
[----:B------:R-:W-:Y:S01]  /*52340*/  FSETP.GTU.FTZ.AND P2, PT, R9, R121, PT ;  /* 0x000000790900720b */ /* 0x000fe20003f5c000 */
[C---:B------:R-:W-:Y:S01]  /*52350*/  IMAD.U32 R9, R93.reuse, 0x10000, RZ ;  /* 0x000100005d097824 */ /* 0x040fe200078e00ff */
[----:B------:R-:W-:Y:S02]  /*52360*/  PRMT R93, R93, 0x7632, R93 ;  /* 0x000076325d5d7816 */ /* 0x000fe4000000005d */
[----:B------:R-:W-:Y:S01]  /*52370*/  PLOP3.LUT P4, PT, P2, PT, PT, 0x8, 0x80 ;  /* 0x000000000080781c */ /* 0x000fe2000178e170 */
[----:B------:R-:W-:-:S05]  /*52380*/  FMUL.FTZ R9, R9, R122 ;  /* 0x0000007a09097220 */ /* 0x000fca0000410000 */
[----:B------:R-:W-:Y:S01]  /*52390*/  FSEL R133, R9, RZ, !P2 ;  /* 0x000000ff09857208 */ /* 0x000fe20005000000 */
[----:B------:R-:W-:-:S06]  /*523a0*/  HFMA2 R9, -RZ, RZ, 0, 1.1920928955078125e-07 ;  /* 0x00000002ff097431 */ /* 0x000fcc00000001ff */
        /* <DEDUP_REMOVED lines=10> */
.L_x_2619:
        /* <DEDUP_REMOVED lines=12> */
.L_x_2621:
[----:B------:R-:W-:Y:S05]  /*52510*/  BSYNC.RECONVERGENT B1 ;  /* 0x0000000000017941 */ /* 0x000fea0003800200 */
.L_x_2620:
        /* <DEDUP_REMOVED lines=62> */
.L_x_2618:
[----:B------:R-:W-:Y:S05]  /*52900*/  BSYNC.RECONVERGENT B0 ;  /* 0x0000000000007941 */ /* 0x000fea0003800200 */
.L_x_2617:
        /* <DEDUP_REMOVED lines=10> */
[----:B------:R-:W-:-:S04]  /*529b0*/  FADD.FTZ R8, R133, R8 ;  /* 0x0000000885087221 */ /* 0x000fc80000010000 */
[--C-:B------:R-:W-:Y:S01]  /*529c0*/  @P1 FADD.FTZ R133, R10, R8.reuse ;  /* 0x000000080a851221 */ /* 0x100fe20000010000 */
[----:B------:R-:W-:Y:S01]  /*529d0*/  @!P1 IMAD.MOV.U32 R133, RZ, RZ, R8 ;  /* 0x000000ffff859224 */ /* 0x000fe200078e0008 */
[----:B------:R-:W-:Y:S01]  /*529e0*/  SEL R8, RZ, 0x1, P2 ;  /* 0x00000001ff087807 */ /* 0x000fe20001000000 */
[----:B------:R-:W-:-:S03]  /*529f0*/  IMAD.MOV.U32 R10, RZ, RZ, 0x2 ;  /* 0x00000002ff0a7424 */ /* 0x000fc600078e00ff */
        /* <DEDUP_REMOVED lines=10> */
.L_x_2624:
        /* <DEDUP_REMOVED lines=12> */
.L_x_2626:
[----:B------:R-:W-:Y:S05]  /*52b60*/  BSYNC.RECONVERGENT B1 ;  /* 0x0000000000017941 */ /* 0x000fea0003800200 */
.L_x_2625:
        /* <DEDUP_REMOVED lines=62> */
.L_x_2623:
[----:B------:R-:W-:Y:S05]  /*52f50*/  BSYNC.RECONVERGENT B0 ;  /* 0x0000000000007941 */ /* 0x000fea0003800200 */
.L_x_2622:
[----:B------:R-:W-:Y:S01]  /*52f60*/  I2FP.F32.U32 R9, R12 ;  /* 0x0000000c00097245 */ /* 0x000fe20000201000 */
[----:B------:R-:W-:Y:S01]  /*52f70*/  IMAD.U32 R11, R93, 0x10000, RZ ;  /* 0x000100005d0b7824 */ /* 0x000fe200078e00ff */
[----:B------:R-:W-:Y:S01]  /*52f80*/  ISETP.NE.AND P2, PT, R10, 0x1, PT ;  /* 0x000000010a00780c */ /* 0x000fe20003f45270 */
[----:B------:R-:W-:Y:S01]  /*52f90*/  BSSY.RECONVERGENT B0, `(.L_x_2627) ;  /* 0x000005e000007945 */ /* 0x000fe20003800200 */
[----:B------:R-:W-:Y:S01]  /*52fa0*/  LOP3.LUT R5, R5, 0xfffffffd, RZ, 0xc0, !PT ;  /* 0xfffffffd05057812 */ /* 0x000fe200078ec0ff */
[----:B------:R-:W-:Y:S01]  /*52fb0*/  FFMA.FTZ R9, R9, R151, 1.1641532182693481445e-10 ;  /* 0x2f00000009097423 */ /* 0x000fe20000010097 */
[----:B------:R-:W-:-:S04]  /*52fc0*/  MOV R12, R156 ;  /* 0x0000009c000c7202 */ /* 0x000fc80000000f00 */
[----:B------:R-:W-:Y:S01]  /*52fd0*/  FSETP.GTU.FTZ.AND P3, PT, R9, R121, PT ;  /* 0x000000790900720b */ /* 0x000fe20003f7c000 */
[----:B------:R-:W-:Y:S01]  /*52fe0*/  FMUL.FTZ R9, R11, R122 ;  /* 0x0000007a0b097220 */ /* 0x000fe20000410000 */
[----:B------:R-:W-:-:S04]  /*52ff0*/  IMAD.MOV.U32 R11, RZ, RZ, 0x2 ;  /* 0x00000002ff0b7424 */ /* 0x000fc800078e00ff */
        /* <DEDUP_REMOVED lines=12> */
.L_x_2629:
        /* <DEDUP_REMOVED lines=12> */
.L_x_2631:
[----:B------:R-:W-:Y:S05]  /*53180*/  BSYNC.RECONVERGENT B1 ;  /* 0x0000000000017941 */ /* 0x000fea0003800200 */
.L_x_2630:
        /* <DEDUP_REMOVED lines=62> */
.L_x_2628:
[----:B------:R-:W-:Y:S05]  /*53570*/  BSYNC.RECONVERGENT B0 ;  /* 0x0000000000007941 */ /* 0x000fea0003800200 */
.L_x_2627:
[----:B------:R-:W-:Y:S01]  /*53580*/  I2FP.F32.U32 R12, R12 ;  /* 0x0000000c000c7245 */ /* 0x000fe20000201000 */
[----:B------:R-:W-:Y:S01]  /*53590*/  BSSY.RECONVERGENT B0, `(.L_x_2632) ;  /* 0x0000065000007945 */ /* 0x000fe20003800200 */
[----:B------:R-:W-:Y:S01]  /*535a0*/  PRMT R10, R61, 0x7632, R10 ;  /* 0x000076323d0a7816 */ /* 0x000fe2000000000a */
[----:B------:R-:W-:Y:S02]  /*535b0*/  IMAD.MOV.U32 R135, RZ, RZ, R156 ;  /* 0x000000ffff877224 */ /* 0x000fe400078e009c */
        /* <DEDUP_REMOVED lines=23> */
.L_x_2634:
        /* <DEDUP_REMOVED lines=12> */
.L_x_2636:
[----:B------:R-:W-:Y:S05]  /*537f0*/  BSYNC.RECONVERGENT B1 ;  /* 0x0000000000017941 */ /* 0x000fea0003800200 */
.L_x_2635:
        /* <DEDUP_REMOVED lines=62> */
.L_x_2633:
[----:B------:R-:W-:Y:S05]  /*53be0*/  BSYNC.RECONVERGENT B0 ;  /* 0x0000000000007941 */ /* 0x000fea0003800200 */
.L_x_2632:
[----:B------:R-:W-:Y:S01]  /*53bf0*/  I2FP.F32.U32 R11, R135 ;  /* 0x00000087000b7245 */ /* 0x000fe20000201000 */
[----:B------:R-:W-:Y:S01]  /*53c00*/  BSSY.RECONVERGENT B0, `(.L_x_2637) ;  /* 0x000005f000007945 */ /* 0x000fe20003800200 */
[----:B------:R-:W-:Y:S01]  /*53c10*/  ISETP.NE.AND P3, PT, R10, 0x1, PT ;  /* 0x000000010a00780c */ /* 0x000fe20003f65270 */
[----:B------:R-:W-:Y:S01]  /*53c20*/  IMAD.MOV.U32 R135, RZ, RZ, R156 ;  /* 0x000000ffff877224 */ /* 0x000fe200078e009c */
[----:B------:R-:W-:Y:S01]  /*53c30*/  PRMT R12, R94, 0x7632, R12 ;  /* 0x000076325e0c7816 */ /* 0x000fe2000000000c */
[----:B------:R-:W-:-:S05]  /*53c40*/  FFMA.FTZ R11, R11, R151, 1.1641532182693481445e-10 ;  /* 0x2f0000000b0b7423 */ /* 0x000fca0000010097 */
[----:B------:R-:W-:Y:S02]  /*53c50*/  FSETP.GTU.FTZ.AND P2, PT, R11, R121, PT ;  /* 0x000000790b00720b */ /* 0x000fe40003f5c000 */
[----:B------:R-:W-:-:S05]  /*53c60*/  SHF.L.U32 R11, R94, 0x10, RZ ;  /* 0x000000105e0b7819 */ /* 0x000fca00000006ff */
        /* <DEDUP_REMOVED lines=13> */
.L_x_2639:
        /* <DEDUP_REMOVED lines=12> */
.L_x_2641:
[----:B------:R-:W-:Y:S05]  /*53e00*/  BSYNC.RECONVERGENT B1 ;  /* 0x0000000000017941 */ /* 0x000fea0003800200 */
.L_x_2640:
        /* <DEDUP_REMOVED lines=62> */
.L_x_2638:
[----:B------:R-:W-:Y:S05]  /*541f0*/  BSYNC.RECONVERGENT B0 ;  /* 0x0000000000007941 */ /* 0x000fea0003800200 */
.L_x_2637:
        /* <DEDUP_REMOVED lines=25> */
.L_x_2644:
        /* <DEDUP_REMOVED lines=12> */
.L_x_2646:
[----:B------:R-:W-:Y:S05]  /*54450*/  BSYNC.RECONVERGENT B1 ;  /* 0x0000000000017941 */ /* 0x000fea0003800200 */
.L_x_2645:
        /* <DEDUP_REMOVED lines=62> */
.L_x_2643:
[----:B------:R-:W-:Y:S05]  /*54840*/  BSYNC.RECONVERGENT B0 ;  /* 0x0000000000007941 */ /* 0x000fea0003800200 */
.L_x_2642:
[----:B------:R-:W-:Y:S01]  /*54850*/  I2FP.F32.U32 R11, R139 ;  /* 0x0000008b000b7245 */ /* 0x000fe20000201000 */
[----:B------:R-:W-:Y:S01]  /*54860*/  IMAD.U32 R12, R12, 0x10000, RZ ;  /* 0x000100000c0c7824 */ /* 0x000fe200078e00ff */
[----:B------:R-:W-:Y:S01]  /*54870*/  ISETP.NE.AND P4, PT, R136, 0x1, PT ;  /* 0x000000018800780c */ /* 0x000fe20003f85270 */
[----:B------:R-:W-:Y:S01]  /*54880*/  BSSY.RECONVERGENT B0, `(.L_x_2647) ;  /* 0x000005c000007945 */ /* 0x000fe20003800200 */
[----:B------:R-:W-:Y:S02]  /*54890*/  HFMA2 R138, -RZ, RZ, 0, 1.1920928955078125e-07 ;  /* 0x00000002ff8a7431 */ /* 0x000fe400000001ff */
[----:B------:R-:W-:Y:S01]  /*548a0*/  FFMA.FTZ R11, R11, R151, 1.1641532182693481445e-10 ;  /* 0x2f0000000b0b7423 */ /* 0x000fe20000010097 */
[----:B------:R-:W-:-:S04]  /*548b0*/  FMUL.FTZ R12, R12, R122 ;  /* 0x0000007a0c0c7220 */ /* 0x000fc80000410000 */
        /* <DEDUP_REMOVED lines=13> */
.L_x_2649:
        /* <DEDUP_REMOVED lines=12> */
.L_x_2651:
[----:B------:R-:W-:Y:S05]  /*54a50*/  BSYNC.RECONVERGENT B1 ;  /* 0x0000000000017941 */ /* 0x000fea0003800200 */
.L_x_2650:
        /* <DEDUP_REMOVED lines=62> */
.L_x_2648:
[----:B------:R-:W-:Y:S05]  /*54e40*/  BSYNC.RECONVERGENT B0 ;  /* 0x0000000000007941 */ /* 0x000fea0003800200 */
.L_x_2647:
[----:B------:R-:W-:Y:S01]  /*54e50*/  I2FP.F32.U32 R12, R12 ;  /* 0x0000000c000c7245 */ /* 0x000fe20000201000 */
[----:B------:R-:W-:Y:S01]  /*54e60*/  BSSY.RECONVERGENT B0, `(.L_x_2652) ;  /* 0x0000066000007945 */ /* 0x000fe20003800200 */
[----:B------:R-:W-:Y:S01]  /*54e70*/  PRMT R136, R62, 0x7632, R136 ;  /* 0x000076323e887816 */ /* 0x000fe20000000088 */
[----:B------:R-:W-:Y:S02]  /*54e80*/  IMAD.MOV.U32 R137, RZ, RZ, 0x2 ;  /* 0x00000002ff897424 */ /* 0x000fe400078e00ff */
[----:B------:R-:W-:Y:S02]  /*54e90*/  FFMA.FTZ R12, R12, R151, 1.1641532182693481445e-10 ;  /* 0x2f0000000c0c7423 */ /* 0x000fe40000010097 */
[----:B------:R-:W-:-:S03]  /*54ea0*/  IMAD.U32 R136, R136, 0x10000, RZ ;  /* 0x0001000088887824 */ /* 0x000fc600078e00ff */
[----:B------:R-:W-:Y:S01]  /*54eb0*/  FSETP.GTU.FTZ.AND P4, PT, R12, R121, PT ;  /* 0x000000790c00720b */ /* 0x000fe20003f9c000 */
[----:B------:R-:W-:-:S03]  /*54ec0*/  FMUL.FTZ R136, R136, R122 ;  /* 0x0000007a88887220 */ /* 0x000fc60000410000 */
[----:B------:R-:W-:Y:S02]  /*54ed0*/  SEL R12, RZ, 0x1, P4 ;  /* 0x00000001ff0c7807 */ /* 0x000fe40002000000 */
[----:B------:R-:W-:Y:S02]  /*54ee0*/  FSEL R136, R136, RZ, !P4 ;  /* 0x000000ff88887208 */ /* 0x000fe40006000000 */
[----:B------:R-:W-:-:S03]  /*54ef0*/  ISETP.NE.AND P4, PT, R138, 0x1, PT ;  /* 0x000000018a00780c */ /* 0x000fc60003f85270 */
[--C-:B------:R-:W-:Y:S01]  /*54f00*/  FADD.FTZ R11, R11, R136.reuse ;  /* 0x000000880b0b7221 */ /* 0x100fe20000010000 */
[----:B------:R-:W-:-:S04]  /*54f10*/  @P1 PRMT R136, R58, 0x7632, R136 ;  /* 0x000076323a881816 */ /* 0x000fc80000000088 */
[----:B------:R-:W-:-:S05]  /*54f20*/  @P1 SHF.L.U32 R136, R136, 0x10, RZ ;  /* 0x0000001088881819 */ /* 0x000fca00000006ff */
[----:B------:R-:W-:Y:S01]  /*54f30*/  @P1 FADD.FTZ R136, R11, R136 ;  /* 0x000000880b881221 */ /* 0x000fe20000010000 */
        /* <DEDUP_REMOVED lines=13> */
.L_x_2654:
        /* <DEDUP_REMOVED lines=12> */
.L_x_2656:
[----:B------:R-:W-:Y:S05]  /*550d0*/  BSYNC.RECONVERGENT B1 ;  /* 0x0000000000017941 */ /* 0x000fea0003800200 */
.L_x_2655:
        /* <DEDUP_REMOVED lines=62> */
.L_x_2653:
[----:B------:R-:W-:Y:S05]  /*554c0*/  BSYNC.RECONVERGENT B0 ;  /* 0x0000000000007941 */ /* 0x000fea0003800200 */
.L_x_2652:
        /* <DEDUP_REMOVED lines=21> */
.L_x_2659:
        /* <DEDUP_REMOVED lines=12> */
.L_x_2661:
[----:B------:R-:W-:Y:S05]  /*556e0*/  BSYNC.RECONVERGENT B1 ;  /* 0x0000000000017941 */ /* 0x000fea0003800200 */
.L_x_2660:
        /* <DEDUP_REMOVED lines=62> */
.L_x_2658:
[----:B------:R-:W-:Y:S05]  /*55ad0*/  BSYNC.RECONVERGENT B0 ;  /* 0x0000000000007941 */ /* 0x000fea0003800200 */
.L_x_2657:
        /* <DEDUP_REMOVED lines=26> */
.L_x_2664:
        /* <DEDUP_REMOVED lines=12> */
.L_x_2666:
[----:B------:R-:W-:Y:S05]  /*55d40*/  BSYNC.RECONVERGENT B1 ;  /* 0x0000000000017941 */ /* 0x000fea0003800200 */
.L_x_2665:
        /* <DEDUP_REMOVED lines=62> */
.L_x_2663:
[----:B------:R-:W-:Y:S05]  /*56130*/  BSYNC.RECONVERGENT B0 ;  /* 0x0000000000007941 */ /* 0x000fea0003800200 */
.L_x_2662:
[----:B------:R-:W-:Y:S01]  /*56140*/  I2FP.F32.U32 R139, R141 ;  /* 0x0000008d008b7245 */ /* 0x000fe20000201000 */
[----:B------:R-:W-:Y:S01]  /*56150*/  BSSY.RECONVERGENT B0, `(.L_x_2667) ;  /* 0x0000061000007945 */ /* 0x000fe20003800200 */
[----:B------:R-:W-:Y:S01]  /*56160*/  ISETP.NE.AND P6, PT, R138, 0x1, PT ;  /* 0x000000018a00780c */ /* 0x000fe20003fc5270 */
[----:B------:R-:W-:Y:S01]  /*56170*/  IMAD.MOV.U32 R142, RZ, RZ, 0x2 ;  /* 0x00000002ff8e7424 */ /* 0x000fe200078e00ff */
[----:B------:R-:W-:Y:S01]  /*56180*/  SHF.L.U32 R140, R146, 0x10, RZ ;  /* 0x00000010928c7819 */ /* 0x000fe200000006ff */
[----:B------:R-:W-:Y:S01]  /*56190*/  FFMA.FTZ R139, R139, R151, 1.1641532182693481445e-10 ;  /* 0x2f0000008b8b7423 */ /* 0x000fe20000010097 */
[----:B------:R-:W-:-:S03]  /*561a0*/  IMAD.MOV.U32 R141, RZ, RZ, R156 ;  /* 0x000000ffff8d7224 */ /* 0x000fc600078e009c */
[----:B------:R-:W-:Y:S01]  /*561b0*/  FMUL.FTZ R140, R140, R122 ;  /* 0x0000007a8c8c7220 */ /* 0x000fe20000410000 */
[----:B------:R-:W-:-:S04]  /*561c0*/  FSETP.GTU.FTZ.AND P5, PT, R139, R121, PT ;  /* 0x000000798b00720b */ /* 0x000fc80003fbc000 */
        /* <DEDUP_REMOVED lines=11> */
.L_x_2669:
        /* <DEDUP_REMOVED lines=15> */
.L_x_2671:
[----:B------:R-:W-:Y:S05]  /*56370*/  BSYNC.RECONVERGENT B1 ;  /* 0x0000000000017941 */ /* 0x000fea0003800200 */
.L_x_2670:
        /* <DEDUP_REMOVED lines=62> */
.L_x_2668:
[----:B------:R-:W-:Y:S05]  /*56760*/  BSYNC.RECONVERGENT B0 ;  /* 0x0000000000007941 */ /* 0x000fea0003800200 */
.L_x_2667:
        /* <DEDUP_REMOVED lines=12> */
[--C-:B------:R-:W-:Y:S01]  /*56830*/  FADD.FTZ R139, R146, R138.reuse ;  /* 0x0000008a928b7221 */ /* 0x100fe20000010000 */
[----:B------:R-:W-:-:S05]  /*56840*/  @P1 PRMT R138, R59, 0x7632, R138 ;  /* 0x000076323b8a1816 */ /* 0x000fca000000008a */
[----:B------:R-:W-:-:S04]  /*56850*/  @P1 IMAD.U32 R138, R138, 0x10000, RZ ;  /* 0x000100008a8a1824 */ /* 0x000fc800078e00ff */
[----:B------:R-:W-:Y:S01]  /*56860*/  @P1 FADD.FTZ R138, R139, R138 ;  /* 0x0000008a8b8a1221 */ /* 0x000fe20000010000 */
[----:B------:R-:W-:-:S05]  /*56870*/  @!P1 IMAD.MOV.U32 R138, RZ, RZ, R139 ;  /* 0x000000ffff8a9224 */ /* 0x000fca00078e008b */
[----:B------:R-:W-:-:S04]  /*56880*/  F2FP.BF16.F32.PACK_AB R139, RZ, R138 ;  /* 0x0000008aff8b723e */ /* 0x000fc800000010ff */
[----:B------:R-:W-:Y:S01]  /*56890*/  PRMT R95, R95, 0x5410, R139 ;  /* 0x000054105f5f7816 */ /* 0x000fe2000000008b */
[----:B------:R-:W-:Y:S06]  /*568a0*/  BRA `(.L_x_2672) ;  /* 0x0000003000bc7947 */ /* 0x000fec0003800000 */
.L_x_2591:
        /* <DEDUP_REMOVED lines=16> */
.L_x_2675:
        /* <DEDUP_REMOVED lines=12> */
.L_x_2677:
[----:B------:R-:W-:Y:S05]  /*56a70*/  BSYNC.RECONVERGENT B1 ;  /* 0x0000000000017941 */ /* 0x000fea0003800200 */
.L_x_2676:
        /* <DEDUP_REMOVED lines=60> */
[----:B------:R-:W-:Y:S01]  /*56e40*/  IMAD.MOV.U32 R132, RZ, RZ, RZ ;  /* 0x000000ffff847224 */ /* 0x000fe200078e00ff */
[----:B------:R-:W-:-:S07]  /*56e50*/  MOV R133, R131 ;  /* 0x0000008300857202 */ /* 0x000fce0000000f00 */
.L_x_2674:
[----:B------:R-:W-:Y:S05]  /*56e60*/  BSYNC.RECONVERGENT B0 ;  /* 0x0000000000007941 */ /* 0x000fea0003800200 */
.L_x_2673:
        /* <DEDUP_REMOVED lines=26> */
.L_x_2680:
        /* <DEDUP_REMOVED lines=12> */
.L_x_2682:
[----:B------:R-:W-:Y:S05]  /*570d0*/  BSYNC.RECONVERGENT B1 ;  /* 0x0000000000017941 */ /* 0x000fea0003800200 */
.L_x_2681:
        /* <DEDUP_REMOVED lines=62> */
.L_x_2679:
[----:B------:R-:W-:Y:S05]  /*574c0*/  BSYNC.RECONVERGENT B0 ;  /* 0x0000000000007941 */ /* 0x000fea0003800200 */
.L_x_2678:
        /* <DEDUP_REMOVED lines=26> */
.L_x_2685:
        /* <DEDUP_REMOVED lines=12> */
.L_x_2687:
[----:B------:R-:W-:Y:S05]  /*57730*/  BSYNC.RECONVERGENT B1 ;  /* 0x0000000000017941 */ /* 0x000fea0003800200 */
.L_x_2686:
        /* <DEDUP_REMOVED lines=62> */
.L_x_2684:
[----:B------:R-:W-:Y:S05]  /*57b20*/  BSYNC.RECONVERGENT B0 ;  /* 0x0000000000007941 */ /* 0x000fea0003800200 */
.L_x_2683:
        /* <DEDUP_REMOVED lines=26> */
.L_x_2690:
        /* <DEDUP_REMOVED lines=12> */
.L_x_2692:
[----:B------:R-:W-:Y:S05]  /*57d90*/  BSYNC.RECONVERGENT B1 ;  /* 0x0000000000017941 */ /* 0x000fea0003800200 */
.L_x_2691:
        /* <DEDUP_REMOVED lines=60> */
[----:B------:R-:W-:Y:S02]  /*58160*/  LOP3.LUT R54, R136, UR4, R135, 0x96, !PT ;  /* 0x0000000488367c12 */ /* 0x000fe4000f8e9687 */
[----:B------:R-:W-:-:S07]  /*58170*/  MOV R156, R134 ;  /* 0x00000086009c7202 */ /* 0x000fce0000000f00 */
.L_x_2689:
[----:B------:R-:W-:Y:S05]  /*58180*/  BSYNC.RECONVERGENT B0 ;  /* 0x0000000000007941 */ /* 0x000fea0003800200 */
.L_x_2688:
        /* <DEDUP_REMOVED lines=26> */
.L_x_2695:
        /* <DEDUP_REMOVED lines=12> */
.L_x_2697:
[----:B------:R-:W-:Y:S05]  /*583f0*/  BSYNC.RECONVERGENT B1 ;  /* 0x0000000000017941 */ /* 0x000fea0003800200 */
.L_x_2696:
        /* <DEDUP_REMOVED lines=62> */
.L_x_2694:
[----:B------:R-:W-:Y:S05]  /*587e0*/  BSYNC.RECONVERGENT B0 ;  /* 0x0000000000007941 */ /* 0x000fea0003800200 */
.L_x_2693:
[----:B------:R-:W-:Y:S01]  /*587f0*/  I2FP.F32.U32 R135, R135 ;  /* 0x0000008700877245 */ /* 0x000fe20000201000 */
[----:B------:R-:W-:Y:S01]  /*58800*/  @P1 IMAD.U32 R137, R58, 0x10000, RZ ;  /* 0x000100003a891824 */ /* 0x000fe200078e00ff */
[----:B------:R-:W-:Y:S01]  /*58810*/  ISETP.NE.AND P3, PT, R136, 0x1, PT ;  /* 0x000000018800780c */ /* 0x000fe20003f65270 */
[----:B------:R-:W-:Y:S01]  /*58820*/  BSSY.RECONVERGENT B0, `(.L_x_2698) ;  /* 0x0000060000007945 */ /* 0x000fe20003800200 */
[----:B------:R-:W-:Y:S01]  /*58830*/  MOV R138, R156 ;  /* 0x0000009c008a7202 */ /* 0x000fe20000000f00 */
[----:B------:R-:W-:-:S05]  /*58840*/  FFMA.FTZ R135, R135, R151, 1.1641532182693481445e-10 ;  /* 0x2f00000087877423 */ /* 0x000fca0000010097 */
[----:B------:R-:W-:Y:S02]  /*58850*/  FSETP.GTU.FTZ.AND P2, PT, R135, R121, PT ;  /* 0x000000798700720b */ /* 0x000fe40003f5c000 */
[C---:B------:R-:W-:Y:S02]  /*58860*/  SHF.L.U32 R135, R94.reuse, 0x10, RZ ;  /* 0x000000105e877819 */ /* 0x040fe400000006ff */
        /* <DEDUP_REMOVED lines=16> */
.L_x_2700:
        /* <DEDUP_REMOVED lines=12> */
.L_x_2702:
[----:B------:R-:W-:Y:S05]  /*58a30*/  BSYNC.RECONVERGENT B1 ;  /* 0x0000000000017941 */ /* 0x000fea0003800200 */
.L_x_2701:
        /* <DEDUP_REMOVED lines=62> */
.L_x_2699:
[----:B------:R-:W-:Y:S05]  /*58e20*/  BSYNC.RECONVERGENT B0 ;  /* 0x0000000000007941 */ /* 0x000fea0003800200 */
.L_x_2698:
[----:B------:R-:W-:Y:S01]  /*58e30*/  I2FP.F32.U32 R136, R138 ;  /* 0x0000008a00887245 */ /* 0x000fe20000201000 */
[----:B------:R-:W-:Y:S01]  /*58e40*/  IMAD.U32 R94, R94, 0x10000, RZ ;  /* 0x000100005e5e7824 */ /* 0x000fe200078e00ff */
[----:B------:R-:W-:Y:S01]  /*58e50*/  ISETP.NE.AND P4, PT, R137, 0x1, PT ;  /* 0x000000018900780c */ /* 0x000fe20003f85270 */
[----:B------:R-:W-:Y:S01]  /*58e60*/  BSSY.RECONVERGENT B0, `(.L_x_2703) ;  /* 0x0000060000007945 */ /* 0x000fe20003800200 */
[----:B------:R-:W-:Y:S01]  /*58e70*/  @P1 PRMT R138, R58, 0x7632, R138 ;  /* 0x000076323a8a1816 */ /* 0x000fe2000000008a */
[----:B------:R-:W-:Y:S01]  /*58e80*/  FFMA.FTZ R136, R136, R151, 1.1641532182693481445e-10 ;  /* 0x2f00000088887423 */ /* 0x000fe20000010097 */
[----:B------:R-:W-:Y:S01]  /*58e90*/  FMUL.FTZ R94, R94, R122 ;  /* 0x0000007a5e5e7220 */ /* 0x000fe20000410000 */
[----:B------:R-:W-:Y:S02]  /*58ea0*/  HFMA2 R140, -RZ, RZ, 0, 1.1920928955078125e-07 ;  /* 0x00000002ff8c7431 */ /* 0x000fe400000001ff */
[----:B------:R-:W-:Y:S01]  /*58eb0*/  @P1 IMAD.U32 R138, R138, 0x10000, RZ ;  /* 0x000100008a8a1824 */ /* 0x000fe200078e00ff */
[----:B------:R-:W-:-:S04]  /*58ec0*/  FSETP.GTU.FTZ.AND P3, PT, R136, R121, PT ;  /* 0x000000798800720b */ /* 0x000fc80003f7c000 */
[----:B------:R-:W-:Y:S01]  /*58ed0*/  FSEL R136, R94, RZ, !P3 ;  /* 0x000000ff5e887208 */ /* 0x000fe20005800000 */
[----:B------:R-:W-:Y:S01]  /*58ee0*/  IMAD.MOV.U32 R94, RZ, RZ, R156 ;  /* 0x000000ffff5e7224 */ /* 0x000fe200078e009c */
        /* <DEDUP_REMOVED lines=12> */
.L_x_2705:
        /* <DEDUP_REMOVED lines=12> */
.L_x_2707:
[----:B------:R-:W-:Y:S05]  /*59070*/  BSYNC.RECONVERGENT B1 ;  /* 0x0000000000017941 */ /* 0x000fea0003800200 */
.L_x_2706:
        /* <DEDUP_REMOVED lines=62> */
.L_x_2704:
[----:B------:R-:W-:Y:S05]  /*59460*/  BSYNC.RECONVERGENT B0 ;  /* 0x0000000000007941 */ /* 0x000fea0003800200 */
.L_x_2703:
[----:B------:R-:W-:Y:S01]  /*59470*/  I2FP.F32.U32 R94, R94 ;  /* 0x0000005e005e7245 */ /* 0x000fe20000201000 */
[C---:B------:R-:W-:Y:S01]  /*59480*/  IMAD.U32 R137, R95.reuse, 0x10000, RZ ;  /* 0x000100005f897824 */ /* 0x040fe200078e00ff */
[----:B------:R-:W-:Y:S01]  /*59490*/  ISETP.NE.AND P5, PT, R140, 0x1, PT ;  /* 0x000000018c00780c */ /* 0x000fe20003fa5270 */
[----:B------:R-:W-:Y:S01]  /*594a0*/  BSSY.RECONVERGENT B0, `(.L_x_2708) ;  /* 0x0000060000007945 */ /* 0x000fe20003800200 */
[----:B------:R-:W-:Y:S01]  /*594b0*/  PRMT R138, R95, 0x7632, R138 ;  /* 0x000076325f8a7816 */ /* 0x000fe2000000008a */
[----:B------:R-:W-:Y:S01]  /*594c0*/  FFMA.FTZ R94, R94, R151, 1.1641532182693481445e-10 ;  /* 0x2f0000005e5e7423 */ /* 0x000fe20000010097 */
[----:B------:R-:W-:Y:S01]  /*594d0*/  FMUL.FTZ R137, R137, R122 ;  /* 0x0000007a89897220 */ /* 0x000fe20000410000 */
[----:B------:R-:W-:Y:S02]  /*594e0*/  IMAD.MOV.U32 R142, RZ, RZ, 0x2 ;  /* 0x00000002ff8e7424 */ /* 0x000fe400078e00ff */
[----:B------:R-:W-:Y:S01]  /*594f0*/  IMAD.MOV.U32 R141, RZ, RZ, R156 ;  /* 0x000000ffff8d7224 */ /* 0x000fe200078e009c */
[----:B------:R-:W-:-:S02]  /*59500*/  FSETP.GTU.FTZ.AND P4, PT, R94, R121, PT ;  /* 0x000000795e00720b */ /* 0x000fc40003f9c000 */
[----:B------:R-:W-:Y:S02]  /*59510*/  @P1 SHF.L.U32 R94, R59, 0x10, RZ ;  /* 0x000000103b5e1819 */ /* 0x000fe400000006ff */
        /* <DEDUP_REMOVED lines=13> */
.L_x_2710:
        /* <DEDUP_REMOVED lines=12> */
.L_x_2712:
[----:B------:R-:W-:Y:S05]  /*596b0*/  BSYNC.RECONVERGENT B1 ;  /* 0x0000000000017941 */ /* 0x000fea0003800200 */
.L_x_2711:
        /* <DEDUP_REMOVED lines=62> */
.L_x_2709:
[----:B------:R-:W-:Y:S05]  /*59aa0*/  BSYNC.RECONVERGENT B0 ;  /* 0x0000000000007941 */ /* 0x000fea0003800200 */
.L_x_2708:
[----:B------:R-:W-:Y:S02]  /*59ab0*/  I2FP.F32.U32 R94, R141 ;  /* 0x0000008d005e7245 */ /* 0x000fe40000201000 */
[----:B------:R-:W-:Y:S02]  /*59ac0*/  SHF.L.U32 R95, R138, 0x10, RZ ;  /* 0x000000108a5f7819 */ /* 0x000fe400000006ff */
[----:B------:R-:W-:Y:S01]  /*59ad0*/  PRMT R93, R139, 0x5410, R93 ;  /* 0x000054108b5d7816 */ /* 0x000fe2000000005d */
[----:B------:R-:W-:Y:S01]  /*59ae0*/  FFMA.FTZ R94, R94, R151, 1.1641532182693481445e-10 ;  /* 0x2f0000005e5e7423 */ /* 0x000fe20000010097 */
[----:B------:R-:W-:Y:S01]  /*59af0*/  PRMT R92, R147, 0x5410, R92 ;  /* 0x00005410935c7816 */ /* 0x000fe2000000005c */
[----:B------:R-:W-:-:S03]  /*59b00*/  FMUL.FTZ R95, R95, R122 ;  /* 0x0000007a5f5f7220 */ /* 0x000fc60000410000 */
[----:B------:R-:W-:Y:S02]  /*59b10*/  FSETP.GTU.FTZ.AND P5, PT, R94, R121, PT ;  /* 0x000000795e00720b */ /* 0x000fe40003fbc000 */
[----:B------:R-:W-:Y:S02]  /*59b20*/  @P1 PRMT R94, R59, 0x7632, R94 ;  /* 0x000076323b5e1816 */ /* 0x000fe4000000005e */
[----:B------:R-:W-:Y:S02]  /*59b30*/  FSEL R138, R95, RZ, !P5 ;  /* 0x000000ff5f8a7208 */ /* 0x000fe40006800000 */
[----:B------:R-:W-:Y:S01]  /*59b40*/  PLOP3.LUT P5, PT, P5, PT, PT, 0x8, 0x80 ;  /* 0x000000000080781c */ /* 0x000fe20002fae170 */
[----:B------:R-:W-:-:S04]  /*59b50*/  @P1 IMAD.U32 R94, R94, 0x10000, RZ ;  /* 0x000100005e5e1824 */ /* 0x000fc800078e00ff */
[----:B------:R-:W-:Y:S01]  /*59b60*/  @P1 FADD.FTZ R138, R138, R94 ;  /* 0x0000005e8a8a1221 */ /* 0x000fe20000010000 */
[----:B------:R-:W-:-:S04]  /*59b70*/  PRMT R94, R146, 0x5410, R149 ;  /* 0x00005410925e7816 */ /* 0x000fc80000000095 */
[----:B------:R-:W-:-:S04]  /*59b80*/  F2FP.BF16.F32.PACK_AB R95, RZ, R138 ;  /* 0x0000008aff5f723e */ /* 0x000fc800000010ff */
[----:B------:R-:W-:-:S07]  /*59b90*/  PRMT R95, R144, 0x5410, R95 ;  /* 0x00005410905f7816 */ /* 0x000fce000000005f */
.L_x_2672:
        /* <DEDUP_REMOVED lines=41> */
.L_x_2713:
        /* <DEDUP_REMOVED lines=26> */
.L_x_2717:
        /* <DEDUP_REMOVED lines=12> */
.L_x_2719:
[----:B------:R-:W-:Y:S05]  /*5a090*/  BSYNC.RECONVERGENT B1 ;  /* 0x0000000000017941 */ /* 0x000fea0003800200 */
.L_x_2718:
        /* <DEDUP_REMOVED lines=59> */
[----:B------:R-:W-:Y:S01]  /*5a450*/  IMAD.MOV.U32 R7, RZ, RZ, R148 ;  /* 0x000000ffff077224 */ /* 0x000fe200078e0094 */
[----:B------:R-:W-:Y:S01]  /*5a460*/  MOV R156, R6 ;  /* 0x00000006009c7202 */ /* 0x000fe20000000f00 */
[----:B------:R-:W-:-:S07]  /*5a470*/  IMAD.MOV.U32 R6, RZ, RZ, RZ ;  /* 0x000000ffff067224 */ /* 0x000fce00078e00ff */
.L_x_2716:
[----:B------:R-:W-:Y:S05]  /*5a480*/  BSYNC.RECONVERGENT B0 ;  /* 0x0000000000007941 */ /* 0x000fea0003800200 */
.L_x_2715:
[----:B------:R-:W-:Y:S01]  /*5a490*/  I2FP.F32.U32 R7, R7 ;  /* 0x0000000700077245 */ /* 0x000fe20000201000 */
[----:B------:R-:W-:Y:S01]  /*5a4a0*/  BSSY.RECONVERGENT B0, `(.L_x_2720) ;  /* 0x0000061000007945 */ /* 0x000fe20003800200 */
[----:B------:R-:W-:Y:S01]  /*5a4b0*/  ISETP.NE.AND P3, PT, R6, 0x1, PT ;  /* 0x000000010600780c */ /* 0x000fe20003f65270 */
[----:B------:R-:W-:Y:S01]  /*5a4c0*/  IMAD.MOV.U32 R9, RZ, RZ, R156 ;  /* 0x000000ffff097224 */ /* 0x000fe200078e009c */
[----:B------:R-:W-:Y:S01]  /*5a4d0*/  LOP3.LUT R5, R5, 0xffffffef, RZ, 0xc0, !PT ;  /* 0xffffffef05057812 */ /* 0x000fe200078ec0ff */
[----:B------:R-:W-:-:S05]  /*5a4e0*/  FFMA.FTZ R7, R7, R151, 1.1641532182693481445e-10 ;  /* 0x2f00000007077423 */ /* 0x000fca0000010097 */
[----:B------:R-:W-:Y:S02]  /*5a4f0*/  FSETP.GTU.FTZ.AND P2, PT, R7, R121, PT ;  /* 0x000000790700720b */ /* 0x000fe40003f5c000 */
[C---:B-----5:R-:W-:Y:S02]  /*5a500*/  SHF.L.U32 R7, R92.reuse, 0x10, RZ ;  /* 0x000000105c077819 */ /* 0x060fe400000006ff */
[----:B------:R-:W-:Y:S02]  /*5a510*/  PLOP3.LUT P4, PT, P2, PT, PT, 0x8, 0x80 ;  /* 0x000000000080781c */ /* 0x000fe4000178e170 */
[----:B------:R-:W-:Y:S01]  /*5a520*/  PRMT R92, R92, 0x7632, R92 ;  /* 0x000076325c5c7816 */ /* 0x000fe2000000005c */
[----:B------:R-:W-:-:S05]  /*5a530*/  FMUL.FTZ R7, R7, R122 ;  /* 0x0000007a07077220 */ /* 0x000fca0000410000 */
[----:B------:R-:W-:Y:S01]  /*5a540*/  FSEL R12, R7, RZ, !P2 ;  /* 0x000000ff070c7208 */ /* 0x000fe20005000000 */
[----:B------:R-:W-:-:S04]  /*5a550*/  IMAD.MOV.U32 R7, RZ, RZ, 0x2 ;  /* 0x00000002ff077424 */ /* 0x000fc800078e00ff */
        /* <DEDUP_REMOVED lines=10> */
.L_x_2722:
        /* <DEDUP_REMOVED lines=12> */
.L_x_2724:
[----:B------:R-:W-:Y:S05]  /*5a6c0*/  BSYNC.RECONVERGENT B1 ;  /* 0x0000000000017941 */ /* 0x000fea0003800200 */
.L_x_2723:
        /* <DEDUP_REMOVED lines=62> */
.L_x_2721:
[----:B------:R-:W-:Y:S05]  /*5aab0*/  BSYNC.RECONVERGENT B0 ;  /* 0x0000000000007941 */ /* 0x000fea0003800200 */
.L_x_2720:
        /* <DEDUP_REMOVED lines=10> */
[----:B------:R-:W-:-:S04]  /*5ab60*/  FADD.FTZ R6, R12, R6 ;  /* 0x000000060c067221 */ /* 0x000fc80000010000 */
        /* <DEDUP_REMOVED lines=14> */
.L_x_2727:
        /* <DEDUP_REMOVED lines=12> */
.L_x_2729:
[----:B------:R-:W-:Y:S05]  /*5ad10*/  BSYNC.RECONVERGENT B1 ;  /* 0x0000000000017941 */ /* 0x000fea0003800200 */
.L_x_2728:
        /* <DEDUP_REMOVED lines=62> */
.L_x_2726:
[----:B------:R-:W-:Y:S05]  /*5b100*/  BSYNC.RECONVERGENT B0 ;  /* 0x0000000000007941 */ /* 0x000fea0003800200 */
.L_x_2725:
        /* <DEDUP_REMOVED lines=22> */
.L_x_2732:
        /* <DEDUP_REMOVED lines=12> */
.L_x_2734:
[----:B------:R-:W-:Y:S05]  /*5b330*/  BSYNC.RECONVERGENT B1 ;  /* 0x0000000000017941 */ /* 0x000fea0003800200 */
.L_x_2733:
        /* <DEDUP_REMOVED lines=62> */
.L_x_2731:
[----:B------:R-:W-:Y:S05]  /*5b720*/  BSYNC.RECONVERGENT B0 ;  /* 0x0000000000007941 */ /* 0x000fea0003800200 */
.L_x_2730:
[----:B------:R-:W-:Y:S01]  /*5b730*/  I2FP.F32.U32 R10, R11 ;  /* 0x0000000b000a7245 */ /* 0x000fe20000201000 */
[----:B------:R-:W-:Y:S01]  /*5b740*/  BSSY.RECONVERGENT B0, `(.L_x_2735) ;  /* 0x0000065000007945 */ /* 0x000fe20003800200 */
[----:B------:R-:W-:Y:S02]  /*5b750*/  PRMT R8, R60, 0x7632, R8 ;  /* 0x000076323c087816 */ /* 0x000fe40000000008 */
[----:B------:R-:W-:Y:S01]  /*5b760*/  ISETP.NE.AND P3, PT, R9, 0x1, PT ;  /* 0x000000010900780c */ /* 0x000fe20003f65270 */
[----:B------:R-:W-:Y:S01]  /*5b770*/  FFMA.FTZ R10, R10, R151, 1.1641532182693481445e-10 ;  /* 0x2f0000000a0a7423 */ /* 0x000fe20000010097 */
[----:B------:R-:W-:Y:S01]  /*5b780*/  MOV R11, R156 ;  /* 0x0000009c000b7202 */ /* 0x000fe20000000f00 */
[----:B------:R-:W-:-:S03]  /*5b790*/  IMAD.U32 R8, R8, 0x10000, RZ ;  /* 0x0001000008087824 */ /* 0x000fc600078e00ff */
[----:B------:R-:W-:Y:S01]  /*5b7a0*/  FSETP.GTU.FTZ.AND P2, PT, R10, R121, PT ;  /* 0x000000790a00720b */ /* 0x000fe20003f5c000 */
        /* <DEDUP_REMOVED lines=19> */
.L_x_2737:
        /* <DEDUP_REMOVED lines=12> */
.L_x_2739:
[----:B------:R-:W-:Y:S05]  /*5b9a0*/  BSYNC.RECONVERGENT B1 ;  /* 0x0000000000017941 */ /* 0x000fea0003800200 */
.L_x_2738:
        /* <DEDUP_REMOVED lines=62> */
.L_x_2736:
[----:B------:R-:W-:Y:S05]  /*5bd90*/  BSYNC.RECONVERGENT B0 ;  /* 0x0000000000007941 */ /* 0x000fea0003800200 */
.L_x_2735:
[----:B------:R-:W-:Y:S01]  /*5bda0*/  I2FP.F32.U32 R9, R11 ;  /* 0x0000000b00097245 */ /* 0x000fe20000201000 */
[----:B------:R-:W-:Y:S01]  /*5bdb0*/  BSSY.RECONVERGENT B0, `(.L_x_2740) ;  /* 0x0000061000007945 */ /* 0x000fe20003800200 */
[----:B------:R-:W-:Y:S02]  /*5bdc0*/  ISETP.NE.AND P3, PT, R8, 0x1, PT ;  /* 0x000000010800780c */ /* 0x000fe40003f65270 */
[----:B------:R-:W-:Y:S01]  /*5bdd0*/  LOP3.LUT R5, R5, 0xfffffffb, RZ, 0xc0, !PT ;  /* 0xfffffffb05057812 */ /* 0x000fe200078ec0ff */
[----:B------:R-:W-:Y:S01]  /*5bde0*/  FFMA.FTZ R9, R9, R151, 1.1641532182693481445e-10 ;  /* 0x2f00000009097423 */ /* 0x000fe20000010097 */
[----:B------:R-:W-:Y:S02]  /*5bdf0*/  PRMT R144, R93, 0x7632, R144 ;  /* 0x000076325d907816 */ /* 0x000fe40000000090 */
[----:B------:R-:W-:Y:S02]  /*5be00*/  MOV R11, R156 ;  /* 0x0000009c000b7202 */ /* 0x000fe40000000f00 */
[----:B------:R-:W-:Y:S01]  /*5be10*/  FSETP.GTU.FTZ.AND P2, PT, R9, R121, PT ;  /* 0x000000790900720b */ /* 0x000fe20003f5c000 */
[----:B------:R-:W-:-:S03]  /*5be20*/  IMAD.U32 R9, R93, 0x10000, RZ ;  /* 0x000100005d097824 */ /* 0x000fc600078e00ff */
[----:B------:R-:W-:Y:S01]  /*5be30*/  PLOP3.LUT P4, PT, P2, PT, PT, 0x8, 0x80 ;  /* 0x000000000080781c */ /* 0x000fe2000178e170 */
[----:B------:R-:W-:-:S05]  /*5be40*/  FMUL.FTZ R9, R9, R122 ;  /* 0x0000007a09097220 */ /* 0x000fca0000410000 */
[----:B------:R-:W-:Y:S01]  /*5be50*/  FSEL R92, R9, RZ, !P2 ;  /* 0x000000ff095c7208 */ /* 0x000fe20005000000 */
[----:B------:R-:W-:-:S06]  /*5be60*/  IMAD.MOV.U32 R9, RZ, RZ, 0x2 ;  /* 0x00000002ff097424 */ /* 0x000fcc00078e00ff */
        /* <DEDUP_REMOVED lines=10> */
.L_x_2742:
        /* <DEDUP_REMOVED lines=12> */
.L_x_2744:
[----:B------:R-:W-:Y:S05]  /*5bfd0*/  BSYNC.RECONVERGENT B1 ;  /* 0x0000000000017941 */ /* 0x000fea0003800200 */
.L_x_2743:
        /* <DEDUP_REMOVED lines=62> */
.L_x_2741:
[----:B------:R-:W-:Y:S05]  /*5c3c0*/  BSYNC.RECONVERGENT B0 ;  /* 0x0000000000007941 */ /* 0x000fea0003800200 */
.L_x_2740:
        /* <DEDUP_REMOVED lines=13> */
[----:B------:R-:W-:Y:S01]  /*5c4a0*/  IMAD.MOV.U32 R10, RZ, RZ, 0x2 ;  /* 0x00000002ff0a7424 */ /* 0x000fe200078e00ff */
        /* <DEDUP_REMOVED lines=11> */
.L_x_2747:
        /* <DEDUP_REMOVED lines=12> */
.L_x_2749:
[----:B------:R-:W-:Y:S05]  /*5c620*/  BSYNC.RECONVERGENT B1 ;  /* 0x0000000000017941 */ /* 0x000fea0003800200 */
.L_x_2748:
        /* <DEDUP_REMOVED lines=62> */
.L_x_2746:
[----:B------:R-:W-:Y:S05]  /*5ca10*/  BSYNC.RECONVERGENT B0 ;  /* 0x0000000000007941 */ /* 0x000fea0003800200 */
.L_x_2745:
[----:B------:R-:W-:Y:S01]  /*5ca20*/  I2FP.F32.U32 R9, R13 ;  /* 0x0000000d00097245 */ /* 0x000fe20000201000 */
[----:B------:R-:W-:Y:S01]  /*5ca30*/  BSSY.RECONVERGENT B0, `(.L_x_2750) ;  /* 0x0000060000007945 */ /* 0x000fe20003800200 */
[----:B------:R-:W-:Y:S01]  /*5ca40*/  SHF.L.U32 R11, R144, 0x10, RZ ;  /* 0x00000010900b7819 */ /* 0x000fe200000006ff */
[----:B------:R-:W-:Y:S01]  /*5ca50*/  IMAD.MOV.U32 R13, RZ, RZ, R156 ;  /* 0x000000ffff0d7224 */ /* 0x000fe200078e009c */
[----:B------:R-:W-:Y:S01]  /*5ca60*/  ISETP.NE.AND P2, PT, R10, 0x1, PT ;  /* 0x000000010a00780c */ /* 0x000fe20003f45270 */
[----:B------:R-:W-:Y:S01]  /*5ca70*/  FFMA.FTZ R9, R9, R151, 1.1641532182693481445e-10 ;  /* 0x2f00000009097423 */ /* 0x000fe20000010097 */
[----:B------:R-:W-:-:S04]  /*5ca80*/  LOP3.LUT R5, R5, 0xfffffffd, RZ, 0xc0, !PT ;  /* 0xfffffffd05057812 */ /* 0x000fc800078ec0ff */
        /* <DEDUP_REMOVED lines=15> */
.L_x_2752:
        /* <DEDUP_REMOVED lines=12> */
.L_x_2754:
[----:B------:R-:W-:Y:S05]  /*5cc40*/  BSYNC.RECONVERGENT B1 ;  /* 0x0000000000017941 */ /* 0x000fea0003800200 */
.L_x_2753:
        /* <DEDUP_REMOVED lines=62> */
.L_x_2751:
[----:B------:R-:W-:Y:S05]  /*5d030*/  BSYNC.RECONVERGENT B0 ;  /* 0x0000000000007941 */ /* 0x000fea0003800200 */
.L_x_2750:
[----:B------:R-:W-:Y:S01]  /*5d040*/  I2FP.F32.U32 R12, R13 ;  /* 0x0000000d000c7245 */ /* 0x000fe20000201000 */
[----:B------:R-:W-:Y:S01]  /*5d050*/  BSSY.RECONVERGENT B0, `(.L_x_2755) ;  /* 0x0000065000007945 */ /* 0x000fe20003800200 */
[----:B------:R-:W-:Y:S01]  /*5d060*/  PRMT R10, R61, 0x7632, R10 ;  /* 0x000076323d0a7816 */ /* 0x000fe2000000000a */
[----:B------:R-:W-:Y:S02]  /*5d070*/  IMAD.MOV.U32 R13, RZ, RZ, R156 ;  /* 0x000000ffff0d7224 */ /* 0x000fe400078e009c */
        /* <DEDUP_REMOVED lines=11> */
[----:B------:R-:W-:Y:S01]  /*5d130*/  HFMA2 R10, -RZ, RZ, 0, 1.1920928955078125e-07 ;  /* 0x00000002ff0a7431 */ /* 0x000fe200000001ff */
        /* <DEDUP_REMOVED lines=11> */
.L_x_2757:
        /* <DEDUP_REMOVED lines=12> */
.L_x_2759:
[----:B------:R-:W-:Y:S05]  /*5d2b0*/  BSYNC.RECONVERGENT B1 ;  /* 0x0000000000017941 */ /* 0x000fea0003800200 */
.L_x_2758:
        /* <DEDUP_REMOVED lines=62> */
.L_x_2756:
[----:B------:R-:W-:Y:S05]  /*5d6a0*/  BSYNC.RECONVERGENT B0 ;  /* 0x0000000000007941 */ /* 0x000fea0003800200 */
.L_x_2755:
[----:B------:R-:W-:Y:S01]  /*5d6b0*/  I2FP.F32.U32 R11, R13 ;  /* 0x0000000d000b7245 */ /* 0x000fe20000201000 */
[----:B------:R-:W-:Y:S01]  /*5d6c0*/  BSSY.RECONVERGENT B0, `(.L_x_2760) ;  /* 0x000005f000007945 */ /* 0x000fe20003800200 */
[----:B------:R-:W-:Y:S01]  /*5d6d0*/  ISETP.NE.AND P3, PT, R10, 0x1, PT ;  /* 0x000000010a00780c */ /* 0x000fe20003f65270 */
[----:B------:R-:W-:Y:S02]  /*5d6e0*/  IMAD.MOV.U32 R13, RZ, RZ, R156 ;  /* 0x000000ffff0d7224 */ /* 0x000fe400078e009c */
[----:B------:R-:W-:-:S05]  /*5d6f0*/  FFMA.FTZ R11, R11, R151, 1.1641532182693481445e-10 ;  /* 0x2f0000000b0b7423 */ /* 0x000fca0000010097 */
[----:B------:R-:W-:Y:S01]  /*5d700*/  FSETP.GTU.FTZ.AND P2, PT, R11, R121, PT ;  /* 0x000000790b00720b */ /* 0x000fe20003f5c000 */
[C---:B------:R-:W-:Y:S01]  /*5d710*/  IMAD.U32 R11, R94.reuse, 0x10000, RZ ;  /* 0x000100005e0b7824 */ /* 0x040fe200078e00ff */
[----:B------:R-:W-:-:S03]  /*5d720*/  PRMT R94, R94, 0x7632, R94 ;  /* 0x000076325e5e7816 */ /* 0x000fc6000000005e */
[----:B------:R-:W-:-:S05]  /*5d730*/  FMUL.FTZ R11, R11, R122 ;  /* 0x0000007a0b0b7220 */ /* 0x000fca0000410000 */
        /* <DEDUP_REMOVED lines=12> */
.L_x_2762:
        /* <DEDUP_REMOVED lines=12> */
.L_x_2764:
[----:B------:R-:W-:Y:S05]  /*5d8c0*/  BSYNC.RECONVERGENT B1 ;  /* 0x0000000000017941 */ /* 0x000fea0003800200 */
.L_x_2763:
        /* <DEDUP_REMOVED lines=62> */
.L_x_2761:
[----:B------:R-:W-:Y:S05]  /*5dcb0*/  BSYNC.RECONVERGENT B0 ;  /* 0x0000000000007941 */ /* 0x000fea0003800200 */
.L_x_2760:
[----:B------:R-:W-:Y:S01]  /*5dcc0*/  I2FP.F32.U32 R10, R13 ;  /* 0x0000000d000a7245 */ /* 0x000fe20000201000 */
[----:B------:R-:W-:Y:S01]  /*5dcd0*/  IMAD.U32 R12, R62, 0x10000, RZ ;  /* 0x000100003e0c7824 */ /* 0x000fe200078e00ff */
[----:B------:R-:W-:Y:S01]  /*5dce0*/  @P1 SHF.L.U32 R13, R58, 0x10, RZ ;  /* 0x000000103a0d1819 */ /* 0x000fe200000006ff */
[----:B------:R-:W-:Y:S01]  /*5dcf0*/  BSSY.RECONVERGENT B0, `(.L_x_2765) ;  /* 0x0000061000007945 */ /* 0x000fe20003800200 */
[----:B------:R-:W-:Y:S01]  /*5dd00*/  MOV R93, R156 ;  /* 0x0000009c005d7202 */ /* 0x000fe20000000f00 */
        /* <DEDUP_REMOVED lines=8> */
[----:B------:R-:W-:Y:S02]  /*5dd90*/  @!P1 IMAD.MOV.U32 R145, RZ, RZ, R12 ;  /* 0x000000ffff919224 */ /* 0x000fe400078e000c */
[----:B------:R-:W-:-:S03]  /*5dda0*/  IMAD.MOV.U32 R12, RZ, RZ, 0x2 ;  /* 0x00000002ff0c7424 */ /* 0x000fc600078e00ff */
        /* <DEDUP_REMOVED lines=10> */
.L_x_2767:
        /* <DEDUP_REMOVED lines=12> */
.L_x_2769:
[----:B------:R-:W-:Y:S05]  /*5df10*/  BSYNC.RECONVERGENT B1 ;  /* 0x0000000000017941 */ /* 0x000fea0003800200 */
.L_x_2768:
[----:B------:R-:W-:Y:S01]  /*5df20*/  IMAD.WIDE.U32 R92, R0, -0x2daee0ad, RZ ;  /* 0xd2511f53005c7825 */ /* 0x000fe200078e00ff */
[----:B------:R-:W-:-:S03]  /*5df30*/  UIADD3 UR4, UPT, UPT, UR10, -0x61c88647, URZ ;  /* 0x9e3779b90a047890 */ /* 0x000fc6000fffe0ff */
[----:B------:R-:W-:Y:S01]  /*5df40*/  IMAD.WIDE.U32 R146, R2, -0x326172a9, RZ ;  /* 0xcd9e8d5702927825 */ /* 0x000fe200078e00ff */
[----:B------:R-:W-:-:S04]  /*5df50*/  LOP3.LUT R11, R4, UR11, R93, 0x96, !PT ;  /* 0x0000000b040b7c12 */ /* 0x000fc8000f8e965d */
[----:B------:R-:W-:Y:S01]  /*5df60*/  LOP3.LUT R53, R3, UR10, R147, 0x96, !PT ;  /* 0x0000000a03357c12 */ /* 0x000fe2000f8e9693 */
[----:B------:R-:W-:-:S04]  /*5df70*/  IMAD.WIDE.U32 R12, R11, -0x326172a9, RZ ;  /* 0xcd9e8d570b0c7825 */ /* 0x000fc800078e00ff */
[----:B------:R-:W-:Y:S01]  /*5df80*/  IMAD.WIDE.U32 R148, R53, -0x2daee0ad, RZ ;  /* 0xd2511f5335947825 */ /* 0x000fe200078e00ff */
[----:B------:R-:W-:Y:S01]  /*5df90*/  LOP3.LUT R11, R146, UR4, R13, 0x96, !PT ;  /* 0x00000004920b7c12 */ /* 0x000fe2000f8e960d */
[----:B------:R-:W-:-:S04]  /*5dfa0*/  UIADD3 UR4, UPT, UPT, UR11, -0x4498517b, URZ ;  /* 0xbb67ae850b047890 */ /* 0x000fc8000fffe0ff */
[----:B------:R-:W-:Y:S02]  /*5dfb0*/  IMAD.WIDE.U32 R146, R11, -0x2daee0ad, RZ ;  /* 0xd2511f530b927825 */ /* 0x000fe400078e00ff */
[----:B------:R-:W-:Y:S01]  /*5dfc0*/  LOP3.LUT R13, R92, UR4, R149, 0x96, !PT ;  /* 0x000000045c0d7c12 */ /* 0x000fe2000f8e9695 */
[----:B------:R-:W-:-:S04]  /*5dfd0*/  UIADD3 UR4, UPT, UPT, UR11, 0x76cf5d0a, URZ ;  /* 0x76cf5d0a0b047890 */ /* 0x000fc8000fffe0ff */
[----:B------:R-:W-:Y:S02]  /*5dfe0*/  IMAD.WIDE.U32 R92, R13, -0x326172a9, RZ ;  /* 0xcd9e8d570d5c7825 */ /* 0x000fe400078e00ff */
[----:B------:R-:W-:Y:S01]  /*5dff0*/  LOP3.LUT R11, R148, UR4, R147, 0x96, !PT ;  /* 0x00000004940b7c12 */ /* 0x000fe2000f8e9693 */
[----:B------:R-:W-:-:S06]  /*5e000*/  UIADD3 UR4, UPT, UPT, UR10, 0x3c6ef372, URZ ;  /* 0x3c6ef3720a047890 */ /* 0x000fcc000fffe0ff */
        /* <DEDUP_REMOVED lines=47> */
.L_x_2766:
[----:B------:R-:W-:Y:S05]  /*5e300*/  BSYNC.RECONVERGENT B0 ;  /* 0x0000000000007941 */ /* 0x000fea0003800200 */
.L_x_2765:
[----:B------:R-:W-:Y:S01]  /*5e310*/  I2FP.F32.U32 R11, R93 ;  /* 0x0000005d000b7245 */ /* 0x000fe20000201000 */
[----:B------:R-:W-:Y:S01]  /*5e320*/  IMAD.U32 R13, R94, 0x10000, RZ ;  /* 0x000100005e0d7824 */ /* 0x000fe200078e00ff */
[----:B------:R-:W-:Y:S01]  /*5e330*/  ISETP.NE.AND P4, PT, R12, 0x1, PT ;  /* 0x000000010c00780c */ /* 0x000fe20003f85270 */
[----:B------:R-:W-:Y:S01]  /*5e340*/  BSSY.RECONVERGENT B0, `(.L_x_2770) ;  /* 0x000005c000007945 */ /* 0x000fe20003800200 */
[----:B------:R-:W-:Y:S01]  /*5e350*/  MOV R93, R156 ;  /* 0x0000009c005d7202 */ /* 0x000fe20000000f00 */
[----:B------:R-:W-:Y:S01]  /*5e360*/  FFMA.FTZ R11, R11, R151, 1.1641532182693481445e-10 ;  /* 0x2f0000000b0b7423 */ /* 0x000fe20000010097 */
[----:B------:R-:W-:-:S04]  /*5e370*/  FMUL.FTZ R13, R13, R122 ;  /* 0x0000007a0d0d7220 */ /* 0x000fc80000410000 */
        /* <DEDUP_REMOVED lines=13> */
.L_x_2772:
        /* <DEDUP_REMOVED lines=12> */
.L_x_2774:
[----:B------:R-:W-:Y:S05]  /*5e510*/  BSYNC.RECONVERGENT B1 ;  /* 0x0000000000017941 */ /* 0x000fea0003800200 */
.L_x_2773:
        /* <DEDUP_REMOVED lines=62> */
.L_x_2771:
[----:B------:R-:W-:Y:S05]  /*5e900*/  BSYNC.RECONVERGENT B0 ;  /* 0x0000000000007941 */ /* 0x000fea0003800200 */
.L_x_2770:
[----:B------:R-:W-:Y:S01]  /*5e910*/  I2FP.F32.U32 R12, R93 ;  /* 0x0000005d000c7245 */ /* 0x000fe20000201000 */
[----:B------:R-:W-:Y:S01]  /*5e920*/  BSSY.RECONVERGENT B0, `(.L_x_2775) ;  /* 0x0000066000007945 */ /* 0x000fe20003800200 */
[----:B------:R-:W-:Y:S01]  /*5e930*/  PRMT R92, R62, 0x7632, R92 ;  /* 0x000076323e5c7816 */ /* 0x000fe2000000005c */
[----:B------:R-:W-:Y:S02]  /*5e940*/  IMAD.MOV.U32 R93, RZ, RZ, R156 ;  /* 0x000000ffff5d7224 */ /* 0x000fe400078e009c */
        /* <DEDUP_REMOVED lines=11> */
[----:B------:R-:W-:Y:S02]  /*5ea00*/  @!P1 MOV R150, R11 ;  /* 0x0000000b00969202 */ /* 0x000fe40000000f00 */
        /* <DEDUP_REMOVED lines=12> */
.L_x_2777:
        /* <DEDUP_REMOVED lines=12> */
.L_x_2779:
[----:B------:R-:W-:Y:S05]  /*5eb90*/  BSYNC.RECONVERGENT B1 ;  /* 0x0000000000017941 */ /* 0x000fea0003800200 */
.L_x_2778:
        /* <DEDUP_REMOVED lines=62> */
.L_x_2776:
[----:B------:R-:W-:Y:S05]  /*5ef80*/  BSYNC.RECONVERGENT B0 ;  /* 0x0000000000007941 */ /* 0x000fea0003800200 */
.L_x_2775:
[----:B------:R-:W-:Y:S01]  /*5ef90*/  I2FP.F32.U32 R13, R93 ;  /* 0x0000005d000d7245 */ /* 0x000fe20000201000 */
[----:B------:R-:W-:Y:S01]  /*5efa0*/  BSSY.RECONVERGENT B0, `(.L_x_2780) ;  /* 0x000005f000007945 */ /* 0x000fe20003800200 */
[----:B------:R-:W-:Y:S01]  /*5efb0*/  ISETP.NE.AND P5, PT, R12, 0x1, PT ;  /* 0x000000010c00780c */ /* 0x000fe20003fa5270 */
[----:B------:R-:W-:Y:S01]  /*5efc0*/  IMAD.MOV.U32 R94, RZ, RZ, 0x2 ;  /* 0x00000002ff5e7424 */ /* 0x000fe200078e00ff */
[----:B------:R-:W-:Y:S01]  /*5efd0*/  SHF.L.U32 R92, R95, 0x10, RZ ;  /* 0x000000105f5c7819 */ /* 0x000fe200000006ff */
[----:B------:R-:W-:Y:S01]  /*5efe0*/  FFMA.FTZ R13, R13, R151, 1.1641532182693481445e-10 ;  /* 0x2f0000000d0d7423 */ /* 0x000fe20000010097 */
[----:B------:R-:W-:Y:S01]  /*5eff0*/  PRMT R171, R95, 0x7632, R171 ;  /* 0x000076325fab7816 */ /* 0x000fe200000000ab */
[----:B------:R-:W-:Y:S02]  /*5f000*/  IMAD.MOV.U32 R93, RZ, RZ, R156 ;  /* 0x000000ffff5d7224 */ /* 0x000fe400078e009c */
        /* <DEDUP_REMOVED lines=13> */
.L_x_2782:
        /* <DEDUP_REMOVED lines=12> */
.L_x_2784:
[----:B------:R-:W-:Y:S05]  /*5f1a0*/  BSYNC.RECONVERGENT B1 ;  /* 0x0000000000017941 */ /* 0x000fea0003800200 */
.L_x_2783:
        /* <DEDUP_REMOVED lines=62> */
.L_x_2781:
[----:B------:R-:W-:Y:S05]  /*5f590*/  BSYNC.RECONVERGENT B0 ;  /* 0x0000000000007941 */ /* 0x000fea0003800200 */
.L_x_2780:
        /* <DEDUP_REMOVED lines=10> */
[----:B------:R-:W-:-:S04]  /*5f640*/  FADD.FTZ R13, R148, R13 ;  /* 0x0000000d940d7221 */ /* 0x000fc80000010000 */
[--C-:B------:R-:W-:Y:S01]  /*5f650*/  @P1 FADD.FTZ R148, R92, R13.reuse ;  /* 0x0000000d5c941221 */ /* 0x100fe20000010000 */
[----:B------:R-:W-:Y:S02]  /*5f660*/  @!P1 IMAD.MOV.U32 R148, RZ, RZ, R13 ;  /* 0x000000ffff949224 */ /* 0x000fe400078e000d */
        /* <DEDUP_REMOVED lines=12> */
.L_x_2787:
        /* <DEDUP_REMOVED lines=12> */
.L_x_2789:
[----:B------:R-:W-:Y:S05]  /*5f7f0*/  BSYNC.RECONVERGENT B1 ;  /* 0x0000000000017941 */ /* 0x000fea0003800200 */
.L_x_2788:
        /* <DEDUP_REMOVED lines=8> */
[----:B------:R-:W-:-:S04]  /*5f880*/  IMAD.WIDE.U32 R156, R13, -0x2daee0ad, RZ ;  /* 0xd2511f530d9c7825 */ /* 0x000fc800078e00ff */
[----:B------:R-:W-:Y:S01]  /*5f890*/  IMAD.WIDE.U32 R146, R53, -0x2daee0ad, RZ ;  /* 0xd2511f5335927825 */ /* 0x000fe200078e00ff */
        /* <DEDUP_REMOVED lines=48> */
[----:B------:R-:W-:-:S03]  /*5fba0*/  IMAD.WIDE.U32 R92, R54, -0x326172a9, RZ ;  /* 0xcd9e8d57365c7825 */ /* 0x000fc600078e00ff */
[----:B------:R-:W-:Y:S01]  /*5fbb0*/  MOV R156, R92 ;  /* 0x0000005c009c7202 */ /* 0x000fe20000000f00 */
[----:B------:R-:W-:Y:S01]  /*5fbc0*/  IMAD.MOV.U32 R92, RZ, RZ, RZ ;  /* 0x000000ffff5c7224 */ /* 0x000fe200078e00ff */
[----:B------:R-:W-:-:S07]  /*5fbd0*/  LOP3.LUT R54, R94, UR4, R93, 0x96, !PT ;  /* 0x000000045e367c12 */ /* 0x000fce000f8e965d */
.L_x_2786:
[----:B------:R-:W-:Y:S05]  /*5fbe0*/  BSYNC.RECONVERGENT B0 ;  /* 0x0000000000007941 */ /* 0x000fea0003800200 */
.L_x_2785:
        /* <DEDUP_REMOVED lines=20> */
.L_x_2792:
        /* <DEDUP_REMOVED lines=15> */
.L_x_2794:
[----:B------:R-:W-:Y:S05]  /*5fe20*/  BSYNC.RECONVERGENT B1 ;  /* 0x0000000000017941 */ /* 0x000fea0003800200 */
.L_x_2793:
        /* <DEDUP_REMOVED lines=11> */
[----:B------:R-:W-:Y:S02]  /*5fee0*/  UIADD3 UR4, UPT, UPT, UR11, 0x76cf5d0a, URZ ;  /* 0x76cf5d0a0b047890 */ /* 0x000fe4000fffe0ff */
[----:B------:R-:W-:Y:S02]  /*5fef0*/  IMAD.MOV.U32 R157, RZ, RZ, RZ ;  /* 0x000000ffff9d7224 */ /* 0x000fe400078e00ff */
        /* <DEDUP_REMOVED lines=49> */
.L_x_2791:
[----:B------:R-:W-:Y:S05]  /*60210*/  BSYNC.RECONVERGENT B0 ;  /* 0x0000000000007941 */ /* 0x000fea0003800200 */
.L_x_2790:
[----:B------:R-:W-:Y:S02]  /*60220*/  I2FP.F32.U32 R92, R95 ;  /* 0x0000005f005c7245 */ /* 0x000fe40000201000 */
[----:B------:R-:W-:Y:S02]  /*60230*/  PRMT R93, R63, 0x7632, R93 ;  /* 0x000076323f5d7816 */ /* 0x000fe4000000005d */
[----:B------:R-:W-:Y:S01]  /*60240*/  PRMT R94, R159, 0x5410, R158 ;  /* 0x000054109f5e7816 */ /* 0x000fe2000000009e */
[----:B------:R-:W-:Y:S02]  /*60250*/  FFMA.FTZ R92, R92, R151, 1.1641532182693481445e-10 ;  /* 0x2f0000005c5c7423 */ /* 0x000fe40000010097 */
[----:B------:R-:W-:-:S03]  /*60260*/  IMAD.U32 R93, R93, 0x10000, RZ ;  /* 0x000100005d5d7824 */ /* 0x000fc600078e00ff */
[----:B------:R-:W-:Y:S01]  /*60270*/  FSETP.GTU.FTZ.AND P6, PT, R92, R121, PT ;  /* 0x000000795c00720b */ /* 0x000fe20003fdc000 */
[----:B------:R-:W-:Y:S01]  /*60280*/  FMUL.FTZ R93, R93, R122 ;  /* 0x0000007a5d5d7220 */ /* 0x000fe20000410000 */
[----:B------:R-:W-:-:S04]  /*60290*/  @P1 PRMT R92, R59, 0x7632, R92 ;  /* 0x000076323b5c1816 */ /* 0x000fc8000000005c */
[----:B------:R-:W-:Y:S02]  /*602a0*/  FSEL R93, R93, RZ, !P6 ;  /* 0x000000ff5d5d7208 */ /* 0x000fe40007000000 */
[----:B------:R-:W-:-:S03]  /*602b0*/  @P1 SHF.L.U32 R92, R92, 0x10, RZ ;  /* 0x000000105c5c1819 */ /* 0x000fc600000006ff */
[----:B------:R-:W-:Y:S01]  /*602c0*/  FADD.FTZ R13, R13, R93 ;  /* 0x0000005d0d0d7221 */ /* 0x000fe20000010000 */
[----:B------:R-:W-:-:S03]  /*602d0*/  PRMT R93, R169, 0x5410, R168 ;  /* 0x00005410a95d7816 */ /* 0x000fc600000000a8 */
[----:B------:R-:W-:Y:S01]  /*602e0*/  @P1 FADD.FTZ R121, R13, R92 ;  /* 0x0000005c0d791221 */ /* 0x000fe20000010000 */
[----:B------:R-:W-:Y:S01]  /*602f0*/  @!P1 IMAD.MOV.U32 R121, RZ, RZ, R13 ;  /* 0x000000ffff799224 */ /* 0x000fe200078e000d */
[----:B------:R-:W-:Y:S02]  /*60300*/  SEL R13, RZ, 0x1, P6 ;  /* 0x00000001ff0d7807 */ /* 0x000fe40003000000 */
[----:B------:R-:W-:Y:S02]  /*60310*/  PRMT R92, R181, 0x5410, R170 ;  /* 0x00005410b55c7816 */ /* 0x000fe400000000aa */
[----:B------:R-:W-:-:S04]  /*60320*/  F2FP.BF16.F32.PACK_AB R95, RZ, R121 ;  /* 0x00000079ff5f723e */ /* 0x000fc800000010ff */
[----:B------:R-:W-:Y:S01]  /*60330*/  PRMT R95, R149, 0x5410, R95 ;  /* 0x00005410955f7816 */ /* 0x000fe2000000005f */
[----:B------:R-:W-:Y:S06]  /*60340*/  BRA `(.L_x_2795) ;  /* 0x0000003000bc7947 */ /* 0x000fec0003800000 */
.L_x_2714:
        /* <DEDUP_REMOVED lines=16> */
.L_x_2798:
        /* <DEDUP_REMOVED lines=12> */
.L_x_2800:
[----:B------:R-:W-:Y:S05]  /*60510*/  BSYNC.RECONVERGENT B1 ;  /* 0x0000000000017941 */ /* 0x000fea0003800200 */
.L_x_2799:
        /* <DEDUP_REMOVED lines=61> */
[----:B------:R-:W-:-:S07]  /*608f0*/  HFMA2 R144, -RZ, RZ, 0, 0 ;  /* 0x00000000ff907431 */ /* 0x000fce00000001ff */
.L_x_2797:
[----:B------:R-:W-:Y:S05]  /*60900*/  BSYNC.RECONVERGENT B0 ;  /* 0x0000000000007941 */ /* 0x000fea0003800200 */
.L_x_2796:
        /* <DEDUP_REMOVED lines=26> */
.L_x_2803:
        /* <DEDUP_REMOVED lines=12> */
.L_x_2805:
[----:B------:R-:W-:Y:S05]  /*60b70*/  BSYNC.RECONVERGENT B1 ;  /* 0x0000000000017941 */ /* 0x000fea0003800200 */
.L_x_2804:
        /* <DEDUP_REMOVED lines=62> */
.L_x_2802:
[----:B------:R-:W-:Y:S05]  /*60f60*/  BSYNC.RECONVERGENT B0 ;  /* 0x0000000000007941 */ /* 0x000fea0003800200 */
.L_x_2801:
[----:B------:R-:W-:Y:S01]  /*60f70*/  I2FP.F32.U32 R142, R145 ;  /* 0x00000091008e7245 */ /* 0x000fe20000201000 */
[----:B------:R-:W-:Y:S01]  /*60f80*/  IMAD.U32 R92, R92, 0x10000, RZ ;  /* 0x000100005c5c7824 */ /* 0x000fe200078e00ff */
[----:B------:R-:W-:Y:S01]  /*60f90*/  ISETP.NE.AND P3, PT, R143, 0x1, PT ;  /* 0x000000018f00780c */ /* 0x000fe20003f65270 */
[----:B------:R-:W-:Y:S01]  /*60fa0*/  BSSY.RECONVERGENT B0, `(.L_x_2806) ;  /* 0x0000062000007945 */ /* 0x000fe20003800200 */
[----:B------:R-:W-:Y:S01]  /*60fb0*/  LOP3.LUT R5, R5, 0xfffffff7, RZ, 0xc0, !PT ;  /* 0xfffffff705057812 */ /* 0x000fe200078ec0ff */
[----:B------:R-:W-:Y:S01]  /*60fc0*/  FFMA.FTZ R142, R142, R151, 1.1641532182693481445e-10 ;  /* 0x2f0000008e8e7423 */ /* 0x000fe20000010097 */
[----:B------:R-:W-:-:S04]  /*60fd0*/  IMAD.MOV.U32 R144, RZ, RZ, 0x2 ;  /* 0x00000002ff907424 */ /* 0x000fc800078e00ff */
[----:B------:R-:W-:Y:S01]  /*60fe0*/  FSETP.GTU.FTZ.AND P2, PT, R142, R121, PT ;  /* 0x000000798e00720b */ /* 0x000fe20003f5c000 */
[----:B------:R-:W-:Y:S01]  /*60ff0*/  FMUL.FTZ R142, R92, R122 ;  /* 0x0000007a5c8e7220 */ /* 0x000fe20000410000 */
[----:B------:R-:W-:-:S04]  /*61000*/  @P1 PRMT R92, R56, 0x7632, R92 ;  /* 0x00007632385c1816 */ /* 0x000fc8000000005c */
        /* <DEDUP_REMOVED lines=16> */
.L_x_2808:
        /* <DEDUP_REMOVED lines=12> */
.L_x_2810:
[----:B------:R-:W-:Y:S05]  /*611d0*/  BSYNC.RECONVERGENT B1 ;  /* 0x0000000000017941 */ /* 0x000fea0003800200 */
.L_x_2809:
        /* <DEDUP_REMOVED lines=62> */
.L_x_2807:
[----:B------:R-:W-:Y:S05]  /*615c0*/  BSYNC.RECONVERGENT B0 ;  /* 0x0000000000007941 */ /* 0x000fea0003800200 */
.L_x_2806:
[----:B------:R-:W-:Y:S01]  /*615d0*/  I2FP.F32.U32 R92, R92 ;  /* 0x0000005c005c7245 */ /* 0x000fe20000201000 */
[----:B------:R-:W-:Y:S01]  /*615e0*/  BSSY.RECONVERGENT B0, `(.L_x_2811) ;  /* 0x0000064000007945 */ /* 0x000fe20003800200 */
[----:B------:R-:W-:Y:S02]  /*615f0*/  ISETP.NE.AND P3, PT, R144, 0x1, PT ;  /* 0x000000019000780c */ /* 0x000fe40003f65270 */
[----:B------:R-:W-:Y:S01]  /*61600*/  LOP3.LUT R5, R5, 0xfffffffb, RZ, 0xc0, !PT ;  /* 0xfffffffb05057812 */ /* 0x000fe200078ec0ff */
[----:B------:R-:W-:Y:S01]  /*61610*/  FFMA.FTZ R92, R92, R151, 1.1641532182693481445e-10 ;  /* 0x2f0000005c5c7423 */ /* 0x000fe20000010097 */
[----:B------:R-:W-:Y:S02]  /*61620*/  PRMT R150, R93, 0x7632, R150 ;  /* 0x000076325d967816 */ /* 0x000fe40000000096 */
[----:B------:R-:W-:Y:S02]  /*61630*/  MOV R145, R156 ;  /* 0x0000009c00917202 */ /* 0x000fe40000000f00 */
[----:B------:R-:W-:-:S02]  /*61640*/  FSETP.GTU.FTZ.AND P2, PT, R92, R121, PT ;  /* 0x000000795c00720b */ /* 0x000fc40003f5c000 */
[----:B------:R-:W-:Y:S01]  /*61650*/  SHF.L.U32 R92, R93, 0x10, RZ ;  /* 0x000000105d5c7819 */ /* 0x000fe200000006ff */
[----:B------:R-:W-:-:S04]  /*61660*/  IMAD.MOV.U32 R93, RZ, RZ, 0x2 ;  /* 0x00000002ff5d7424 */ /* 0x000fc800078e00ff */
        /* <DEDUP_REMOVED lines=16> */
.L_x_2813:
        /* <DEDUP_REMOVED lines=12> */
.L_x_2815:
[----:B------:R-:W-:Y:S05]  /*61830*/  BSYNC.RECONVERGENT B1 ;  /* 0x0000000000017941 */ /* 0x000fea0003800200 */
.L_x_2814:
        /* <DEDUP_REMOVED lines=62> */
.L_x_2812:
[----:B------:R-:W-:Y:S05]  /*61c20*/  BSYNC.RECONVERGENT B0 ;  /* 0x0000000000007941 */ /* 0x000fea0003800200 */
.L_x_2811:
        /* <DEDUP_REMOVED lines=8> */
[----:B------:R-:W-:Y:S02]  /*61cb0*/  FSETP.GTU.FTZ.AND P3, PT, R92, R121, PT ;  /* 0x000000795c00720b */ /* 0x000fe40003f7c000 */
[----:B------:R-:W-:Y:S02]  /*61cc0*/  @P1 PRMT R92, R57, 0x7632, R92 ;  /* 0x00007632395c1816 */ /* 0x000fe4000000005c */
[----:B------:R-:W-:Y:S02]  /*61cd0*/  FSEL R144, R144, RZ, !P3 ;  /* 0x000000ff90907208 */ /* 0x000fe40005800000 */
[----:B------:R-:W-:Y:S01]  /*61ce0*/  PLOP3.LUT P3, PT, P3, PT, PT, 0x8, 0x80 ;  /* 0x000000000080781c */ /* 0x000fe20001f6e170 */
[----:B------:R-:W-:-:S04]  /*61cf0*/  @P1 IMAD.U32 R92, R92, 0x10000, RZ ;  /* 0x000100005c5c1824 */ /* 0x000fc800078e00ff */
[----:B------:R-:W-:Y:S01]  /*61d00*/  @P1 FADD.FTZ R144, R144, R92 ;  /* 0x0000005c90901221 */ /* 0x000fe20000010000 */
[----:B------:R-:W-:-:S04]  /*61d10*/  HFMA2 R92, -RZ, RZ, 0, 1.1920928955078125e-07 ;  /* 0x00000002ff5c7431 */ /* 0x000fc800000001ff */
[----:B------:R-:W-:-:S03]  /*61d20*/  F2FP.BF16.F32.PACK_AB R159, RZ, R144 ;  /* 0x00000090ff9f723e */ /* 0x000fc600000010ff */
        /* <DEDUP_REMOVED lines=10> */
.L_x_2818:
        /* <DEDUP_REMOVED lines=12> */
.L_x_2820:
[----:B------:R-:W-:Y:S05]  /*61e90*/  BSYNC.RECONVERGENT B1 ;  /* 0x0000000000017941 */ /* 0x000fea0003800200 */
.L_x_2819:
        /* <DEDUP_REMOVED lines=62> */
.L_x_2817:
[----:B------:R-:W-:Y:S05]  /*62280*/  BSYNC.RECONVERGENT B0 ;  /* 0x0000000000007941 */ /* 0x000fea0003800200 */
.L_x_2816:
        /* <DEDUP_REMOVED lines=9> */
[----:B------:R-:W-:Y:S02]  /*62320*/  FSEL R145, R93, RZ, !P2 ;  /* 0x000000ff5d917208 */ /* 0x000fe40005000000 */
[----:B------:R-:W-:Y:S02]  /*62330*/  @P1 SHF.L.U32 R93, R58, 0x10, RZ ;  /* 0x000000103a5d1819 */ /* 0x000fe400000006ff */
        /* <DEDUP_REMOVED lines=13> */
.L_x_2823:
        /* <DEDUP_REMOVED lines=12> */
.L_x_2825:
[----:B------:R-:W-:Y:S05]  /*624d0*/  BSYNC.RECONVERGENT B1 ;  /* 0x0000000000017941 */ /* 0x000fea0003800200 */
.L_x_2824:
        /* <DEDUP_REMOVED lines=62> */
.L_x_2822:
[----:B------:R-:W-:Y:S05]  /*628c0*/  BSYNC.RECONVERGENT B0 ;  /* 0x0000000000007941 */ /* 0x000fea0003800200 */
.L_x_2821:
[----:B------:R-:W-:Y:S01]  /*628d0*/  I2FP.F32.U32 R92, R147 ;  /* 0x00000093005c7245 */ /* 0x000fe20000201000 */
[----:B------:R-:W-:Y:S01]  /*628e0*/  BSSY.RECONVERGENT B0, `(.L_x_2826) ;  /* 0x0000062000007945 */ /* 0x000fe20003800200 */
[----:B------:R-:W-:Y:S02]  /*628f0*/  SHF.L.U32 R94, R94, 0x10, RZ ;  /* 0x000000105e5e7819 */ /* 0x000fe400000006ff */
        /* <DEDUP_REMOVED lines=21> */
.L_x_2828:
        /* <DEDUP_REMOVED lines=12> */
.L_x_2830:
[----:B------:R-:W-:Y:S05]  /*62b10*/  BSYNC.RECONVERGENT B1 ;  /* 0x0000000000017941 */ /* 0x000fea0003800200 */
.L_x_2829:
        /* <DEDUP_REMOVED lines=62> */
.L_x_2827:
[----:B------:R-:W-:Y:S05]  /*62f00*/  BSYNC.RECONVERGENT B0 ;  /* 0x0000000000007941 */ /* 0x000fea0003800200 */
.L_x_2826:
        /* <DEDUP_REMOVED lines=24> */
.L_x_2833:
        /* <DEDUP_REMOVED lines=12> */
.L_x_2835:
[----:B------:R-:W-:Y:S05]  /*63150*/  BSYNC.RECONVERGENT B1 ;  /* 0x0000000000017941 */ /* 0x000fea0003800200 */
.L_x_2834:
        /* <DEDUP_REMOVED lines=62> */
.L_x_2832:
[----:B------:R-:W-:Y:S05]  /*63540*/  BSYNC.RECONVERGENT B0 ;  /* 0x0000000000007941 */ /* 0x000fea0003800200 */
.L_x_2831:
[----:B------:R-:W-:Y:S01]  /*63550*/  I2FP.F32.U32 R92, R95 ;  /* 0x0000005f005c7245 */ /* 0x000fe20000201000 */
[----:B------:R-:W-:Y:S01]  /*63560*/  IMAD.U32 R94, R181, 0x10000, RZ ;  /* 0x00010000b55e7824 */ /* 0x000fe200078e00ff */
[----:B------:R-:W-:-:S03]  /*63570*/  @P1 PRMT R93, R59, 0x7632, R93 ;  /* 0x000076323b5d1816 */ /* 0x000fc6000000005d */
[----:B------:R-:W-:Y:S01]  /*63580*/  FFMA.FTZ R92, R92, R151, 1.1641532182693481445e-10 ;  /* 0x2f0000005c5c7423 */ /* 0x000fe20000010097 */
[----:B------:R-:W-:Y:S01]  /*63590*/  FMUL.FTZ R94, R94, R122 ;  /* 0x0000007a5e5e7220 */ /* 0x000fe20000410000 */
[----:B------:R-:W-:-:S03]  /*635a0*/  @P1 SHF.L.U32 R93, R93, 0x10, RZ ;  /* 0x000000105d5d1819 */ /* 0x000fc600000006ff */
[----:B------:R-:W-:Y:S02]  /*635b0*/  FSETP.GTU.FTZ.AND P5, PT, R92, R121, PT ;  /* 0x000000795c00720b */ /* 0x000fe40003fbc000 */
[----:B------:R-:W-:Y:S02]  /*635c0*/  PRMT R92, R170, 0x5410, R169 ;  /* 0x00005410aa5c7816 */ /* 0x000fe400000000a9 */
[----:B------:R-:W-:Y:S02]  /*635d0*/  FSEL R121, R94, RZ, !P5 ;  /* 0x000000ff5e797208 */ /* 0x000fe40006800000 */
[----:B------:R-:W-:Y:S02]  /*635e0*/  PLOP3.LUT P5, PT, P5, PT, PT, 0x8, 0x80 ;  /* 0x000000000080781c */ /* 0x000fe40002fae170 */
[----:B------:R-:W-:Y:S01]  /*635f0*/  PRMT R94, R158, 0x5410, R171 ;  /* 0x000054109e5e7816 */ /* 0x000fe200000000ab */
[----:B------:R-:W-:Y:S01]  /*63600*/  @P1 FADD.FTZ R121, R121, R93 ;  /* 0x0000005d79791221 */ /* 0x000fe20000010000 */
[----:B------:R-:W-:-:S04]  /*63610*/  PRMT R93, R168, 0x5410, R159 ;  /* 0x00005410a85d7816 */ /* 0x000fc8000000009f */
[----:B------:R-:W-:-:S04]  /*63620*/  F2FP.BF16.F32.PACK_AB R95, RZ, R121 ;  /* 0x00000079ff5f723e */ /* 0x000fc800000010ff */
[----:B------:R-:W-:-:S07]  /*63630*/  PRMT R95, R149, 0x5410, R95 ;  /* 0x00005410955f7816 */ /* 0x000fce000000005f */
.L_x_2795:
[----:B------:R-:W0:Y:S01]  /*63640*/  LDC.64 R146, c[0x0][0x3a8] ;  /* 0x0000ea00ff927b82 */ /* 0x000e220000000a00 */
[C---:B------:R-:W-:Y:S02]  /*63650*/  LOP3.LUT P6, RZ, R5.reuse, 0x8, RZ, 0xc0, !PT ;  /* 0x0000000805ff7812 */ /* 0x040fe400078cc0ff */
[----:B------:R-:W-:-:S05]  /*63660*/  LOP3.LUT P1, RZ, R5, 0x10, RZ, 0xc0, !PT ;  /* 0x0000001005ff7812 */ /* 0x000fca000782c0ff */
[----:B------:R-:W1:Y:S01]  /*63670*/  LDC.64 R158, c[0x0][0x3b0] ;  /* 0x0000ec00ff9e7b82 */ /* 0x000e620000000a00 */
        /* <DEDUP_REMOVED lines=16> */
[----:B-1----:R-:W-:-:S05]  /*63780*/  IMAD.WIDE.U32 R94, R140, 0x8, R158 ;  /* 0x000000088c5e7825 */ /* 0x002fca00078e009e */
        /* <DEDUP_REMOVED lines=22> */
.L_x_2836:
[----:B01----:R-:W-:Y:S01]  /*638f0*/  FADD.FTZ R92, RZ, R96 ;  /* 0x00000060ff5c7221 */ /* 0x003fe20000010000 */
[----:B------:R-:W0:Y:S01]  /*63900*/  S2R R93, SR_TID.X ;  /* 0x00000000005d7919 */ /* 0x000e220000002100 */
[----:B------:R-:W-:Y:S02]  /*63910*/  UMOV UR4, 0xffffffff ;  /* 0xffffffff00047882 */ /* 0x000fe40000000000 */
        /* <DEDUP_REMOVED lines=94> */
[C---:B------:R-:W-:Y:S01]  /*63f00*/  FADD.FTZ R93, -R147.reuse, R97 ;  /* 0x00000061935d7221 */ /* 0x040fe20000010100 */
[----:B------:R-:W-:Y:S02]  /*63f10*/  FADD.FTZ R95, -R147, R121 ;  /* 0x00000079935f7221 */ /* 0x000fe40000010100 */
        /* <DEDUP_REMOVED lines=155> */
[----:B------:R-:W-:-:S04]  /*648d0*/  FFMA.FTZ R92, R93, R93, R92 ;  /* 0x0000005d5d5c7223 */ /* 0x000fc8000001005c */
        /* <DEDUP_REMOVED lines=10> */
.L_x_2850:
[----:B------:R-:W2:Y:S04]  /*64980*/  LDL R159, [R1+0xa0] ;  /* 0x0000a000019f7983 */ /* 0x000ea80000100800 */
[----:B------:R-:W3:Y:S04]  /*64990*/  LDL R151, [R1+0x90] ;  /* 0x0000900001977983 */ /* 0x000ee80000100800 */
[----:B------:R-:W4:Y:S04]  /*649a0*/  LDL R168, [R1+0xb0] ;  /* 0x0000b00001a87983 */ /* 0x000f280000100800 */
[----:B------:R-:W5:Y:S01]  /*649b0*/  LDL R158, [R1+0xb4] ;  /* 0x0000b400019e7983 */ /* 0x000f620000100800 */
[----:B-1----:R-:W-:Y:S01]  /*649c0*/  FADD.FTZ R92, R95, R92 ;  /* 0x0000005c5f5c7221 */ /* 0x002fe20000010000 */
[----:B------:R-:W-:Y:S01]  /*649d0*/  FMUL.FTZ R94, R147, R147 ;  /* 0x00000093935e7220 */ /* 0x000fe20000410000 */
[----:B------:R-:W-:Y:S01]  /*649e0*/  ISETP.NE.AND P2, PT, RZ, UR15, PT ;  /* 0x0000000fff007c0c */ /* 0x000fe2000bf45270 */
[----:B------:R-:W5:Y:S01]  /*649f0*/  LDL R169, [R1+0xa4] ;  /* 0x0000a40001a97983 */ /* 0x000f620000100800 */
[----:B------:R-:W-:-:S02]  /*64a00*/  FFMA.FTZ R122, R92, R122, UR16 ;  /* 0x000000105c7a7e23 */ /* 0x000fc4000801007a */
[----:B------:R-:W1:Y:S01]  /*64a10*/  @!P1 LDC.64 R92, c[0x0][0x3c0] ;  /* 0x0000f000ff5c9b82 */ /* 0x000e620000000a00 */
[----:B------:R-:W-:Y:S01]  /*64a20*/  FSEL R146, R94, RZ, P2 ;  /* 0x000000ff5e927208 */ /* 0x000fe20001000000 */
[----:B------:R-:W5:Y:S01]  /*64a30*/  LDL R171, [R1+0xb8] ;  /* 0x0000b80001ab7983 */ /* 0x000f620000100800 */
[----:B------:R-:W-:-:S03]  /*64a40*/  FSEL R149, R147, RZ, !P2 ;  /* 0x000000ff93957208 */ /* 0x000fc60005000000 */
[----:B------:R-:W-:Y:S01]  /*64a50*/  FADD.FTZ R122, R122, R146 ;  /* 0x000000927a7a7221 */ /* 0x000fe20000010000 */
[----:B------:R-:W5:Y:S01]  /*64a60*/  LDL R170, [R1+0xa8] ;  /* 0x0000a80001aa7983 */ /* 0x000f620000100800 */
[----:B0-----:R-:W0:Y:S03]  /*64a70*/  @!P1 LDC.64 R94, c[0x0][0x3c8] ;  /* 0x0000f200ff5e9b82 */ /* 0x001e260000000a00 */
[----:B------:R-:W5:Y:S01]  /*64a80*/  LDL R146, [R1+0xc4] ;  /* 0x0000c40001927983 */ /* 0x000f620000100800 */
[----:B------:R-:W0:Y:S03]  /*64a90*/  MUFU.RSQ R122, R122 ;  /* 0x0000007a007a7308 */ /* 0x000e260000001400 */
[----:B------:R-:W5:Y:S01]  /*64aa0*/  LDL R181, [R1+0xd4] ;  /* 0x0000d40001b57983 */ /* 0x000f620000100800 */
[----:B-1----:R-:W-:-:S05]  /*64ab0*/  @!P1 IMAD.WIDE R92, R180, 0x4, R92 ;  /* 0x00000004b45c9825 */ /* 0x002fca00078e025c */
[----:B------:R0:W-:Y:S02]  /*64ac0*/  @!P1 STG.E desc[UR8][R92.64], R147 ;  /* 0x000000935c009986 */ /* 0x0001e4000c101908 */
[----:B0-----:R-:W-:Y:S02]  /*64ad0*/  @!P1 IMAD.WIDE R92, R180, 0x4, R94 ;  /* 0x00000004b45c9825 */ /* 0x001fe400078e025e */
[----:B------:R-:W5:Y:S04]  /*64ae0*/  LDL R147, [R1+0xc0] ;  /* 0x0000c00001937983 */ /* 0x000f680000100800 */
[----:B------:R0:W-:Y:S01]  /*64af0*/  @!P1 STG.E desc[UR8][R92.64], R122 ;  /* 0x0000007a5c009986 */ /* 0x0001e2000c101908 */
[----:B------:R-:W-:Y:S02]  /*64b00*/  IMAD.U32 R95, R184, 0x10000, RZ ;  /* 0x00010000b85f7824 */ /* 0x000fe400078e00ff */
[----:B0-----:R-:W-:Y:S01]  /*64b10*/  FADD.FTZ R93, -R149, R96 ;  /* 0x00000060955d7221 */ /* 0x001fe20000010100 */
[----:B------:R-:W-:-:S03]  /*64b20*/  SHF.L.U32 R96, R212, 0x10, RZ ;  /* 0x00000010d4607819 */ /* 0x000fc600000006ff */
[----:B------:R-:W-:Y:S01]  /*64b30*/  FMUL.FTZ R93, R122, R93 ;  /* 0x0000005d7a5d7220 */ /* 0x000fe20000410000 */
[----:B--2---:R-:W-:Y:S02]  /*64b40*/  IMAD.U32 R92, R159, 0x10000, RZ ;  /* 0x000100009f5c7824 */ /* 0x004fe400078e00ff */
[----:B------:R-:W2:Y:S01]  /*64b50*/  LDL R159, [R1+0x94] ;  /* 0x00009400019f7983 */ /* 0x000ea20000100800 */
[----:B---3--:R-:W-:Y:S02]  /*64b60*/  IMAD.U32 R94, R151, 0x10000, RZ ;  /* 0x00010000975e7824 */ /* 0x008fe400078e00ff */
[C---:B------:R-:W-:Y:S02]  /*64b70*/  FFMA.FTZ R92, R93.reuse, R92, R96 ;  /* 0x0000005c5d5c7223 */ /* 0x040fe40000010060 */
[----:B------:R-:W-:Y:S01]  /*64b80*/  FFMA.FTZ R151, R93, R94, R95 ;  /* 0x0000005e5d977223 */ /* 0x000fe2000001005f */
[----:B----4-:R-:W-:Y:S02]  /*64b90*/  IMAD.U32 R94, R168, 0x10000, RZ ;  /* 0x00010000a85e7824 */ /* 0x010fe400078e00ff */
[----:B------:R-:W-:Y:S01]  /*64ba0*/  FADD.FTZ R93, -R149, R97 ;  /* 0x00000061955d7221 */ /* 0x000fe20000010100 */
[----:B------:R-:W3:Y:S01]  /*64bb0*/  LDL R168, [R1+0xbc] ;  /* 0x0000bc0001a87983 */ /* 0x000ee20000100800 */
[----:B------:R-:W-:Y:S01]  /*64bc0*/  SHF.L.U32 R96, R183, 0x10, RZ ;  /* 0x00000010b7607819 */ /* 0x000fe200000006ff */
[----:B------:R-:W-:Y:S01]  /*64bd0*/  IMAD.U32 R97, R252, 0x10000, RZ ;  /* 0x00010000fc617824 */ /* 0x000fe200078e00ff */
[----:B-----5:R-:W-:Y:S01]  /*64be0*/  SHF.L.U32 R95, R158, 0x10, RZ ;  /* 0x000000109e5f7819 */ /* 0x020fe200000006ff */
[----:B------:R-:W-:-:S04]  /*64bf0*/  FMUL.FTZ R93, R122, R93 ;  /* 0x0000005d7a5d7220 */ /* 0x000fc80000410000 */
[C---:B------:R-:W-:Y:S01]  /*64c00*/  FFMA.FTZ R96, R93.reuse, R96, R97 ;  /* 0x000000605d607223 */ /* 0x040fe20000010061 */
[----:B------:R-:W-:Y:S01]  /*64c10*/  FFMA.FTZ R158, R93, R94, R95 ;  /* 0x0000005e5d9e7223 */ /* 0x000fe2000001005f */
[----:B------:R-:W-:Y:S02]  /*64c20*/  IMAD.U32 R93, R169, 0x10000, RZ ;  /* 0x00010000a95d7824 */ /* 0x000fe400078e00ff */
[----:B------:R-:W4:Y:S01]  /*64c30*/  LDL R169, [R1+0x98] ;  /* 0x0000980001a97983 */ /* 0x000f220000100800 */
[----:B------:R-:W-:Y:S01]  /*64c40*/  FADD.FTZ R94, -R149, R98 ;  /* 0x00000062955e7221 */ /* 0x000fe20000010100 */
[----:B------:R-:W-:-:S03]  /*64c50*/  IMAD.U32 R97, R185, 0x10000, RZ ;  /* 0x00010000b9617824 */ /* 0x000fc600078e00ff */
[----:B------:R-:W-:Y:S01]  /*64c60*/  FMUL.FTZ R94, R122, R94 ;  /* 0x0000005e7a5e7220 */ /* 0x000fe20000410000 */
[----:B------:R-:W-:-:S04]  /*64c70*/  IMAD.U32 R98, R213, 0x10000, RZ ;  /* 0x00010000d5627824 */ /* 0x000fc800078e00ff */
[----:B------:R-:W-:Y:S01]  /*64c80*/  FFMA.FTZ R93, R94, R93, R98 ;  /* 0x0000005d5e5d7223 */ /* 0x000fe20000010062 */
[----:B------:R-:W-:Y:S02]  /*64c90*/  IMAD.U32 R98, R146, 0x10000, RZ ;  /* 0x0001000092627824 */ /* 0x000fe400078e00ff */
[----:B------:R-:W5:Y:S01]  /*64ca0*/  LDL R146, [R1+0xcc] ;  /* 0x0000cc0001927983 */ /* 0x000f620000100800 */
[----:B--2---:R-:W-:-:S05]  /*64cb0*/  SHF.L.U32 R95, R159, 0x10, RZ ;  /* 0x000000109f5f7819 */ /* 0x004fca00000006ff */
[----:B------:R-:W-:Y:S01]  /*64cc0*/  FFMA.FTZ R159, R94, R95, R97 ;  /* 0x0000005f5e9f7223 */ /* 0x000fe20000010061 */
[----:B------:R-:W-:Y:S02]  /*64cd0*/  IMAD.U32 R97, R171, 0x10000, RZ ;  /* 0x00010000ab617824 */ /* 0x000fe400078e00ff */
[----:B------:R-:W-:Y:S01]  /*64ce0*/  IMAD.U32 R95, R147, 0x10000, RZ ;  /* 0x00010000935f7824 */ /* 0x000fe200078e00ff */
[----:B------:R-:W2:Y:S04]  /*64cf0*/  LDL R171, [R1+0xc8] ;  /* 0x0000c80001ab7983 */ /* 0x000ea80000100800 */
[----:B------:R-:W2:Y:S01]  /*64d00*/  LDL R147, [R1+0xd0] ;  /* 0x0000d00001937983 */ /* 0x000ea20000100800 */
[----:B------:R-:W-:Y:S01]  /*64d10*/  FADD.FTZ R94, -R149, R99 ;  /* 0x00000063955e7221 */ /* 0x000fe20000010100 */
[----:B---3--:R-:W-:-:S03]  /*64d20*/  SHF.L.U32 R99, R168, 0x10, RZ ;  /* 0x00000010a8637819 */ /* 0x008fc600000006ff */
[----:B------:R-:W-:-:S04]  /*64d30*/  FMUL.FTZ R94, R122, R94 ;  /* 0x0000005e7a5e7220 */ /* 0x000fc80000410000 */
[C---:B------:R-:W-:Y:S01]  /*64d40*/  FFMA.FTZ R97, R94.reuse, R97, R99 ;  /* 0x000000615e617223 */ /* 0x040fe20000010063 */
[----:B------:R-:W-:Y:S01]  /*64d50*/  FFMA.FTZ R168, R94, R95, R98 ;  /* 0x0000005f5ea87223 */ /* 0x000fe20000010062 */
[----:B------:R-:W-:Y:S02]  /*64d60*/  SHF.L.U32 R94, R170, 0x10, RZ ;  /* 0x00000010aa5e7819 */ /* 0x000fe400000006ff */
[----:B------:R-:W3:Y:S01]  /*64d70*/  LDL R170, [R1+0xac] ;  /* 0x0000ac0001aa7983 */ /* 0x000ee20000100800 */
[----:B----4-:R-:W-:-:S03]  /*64d80*/  IMAD.U32 R98, R169, 0x10000, RZ ;  /* 0x00010000a9627824 */ /* 0x010fc600078e00ff */
[----:B------:R-:W4:Y:S01]  /*64d90*/  LDL R169, [R1+0x9c] ;  /* 0x00009c0001a97983 */ /* 0x000f220000100800 */
[----:B------:R-:W-:Y:S01]  /*64da0*/  FADD.FTZ R95, -R149, R117 ;  /* 0x00000075955f7221 */ /* 0x000fe20000010100 */
[----:B------:R-:W-:Y:S01]  /*64db0*/  SHF.L.U32 R99, R186, 0x10, RZ ;  /* 0x00000010ba637819 */ /* 0x000fe200000006ff */
[----:B------:R-:W-:Y:S02]  /*64dc0*/  IMAD.U32 R117, R214, 0x10000, RZ ;  /* 0x00010000d6757824 */ /* 0x000fe400078e00ff */
[----:B------:R-:W-:-:S04]  /*64dd0*/  FMUL.FTZ R95, R122, R95 ;  /* 0x0000005f7a5f7220 */ /* 0x000fc80000410000 */
[C---:B------:R-:W-:Y:S01]  /*64de0*/  FFMA.FTZ R94, R95.reuse, R94, R117 ;  /* 0x0000005e5f5e7223 */ /* 0x040fe20000010075 */
[----:B------:R-:W-:Y:S01]  /*64df0*/  FFMA.FTZ R98, R95, R98, R99 ;  /* 0x000000625f627223 */ /* 0x000fe20000010063 */
[----:B------:R-:W-:Y:S01]  /*64e00*/  FADD.FTZ R95, -R149, R118 ;  /* 0x00000076955f7221 */ /* 0x000fe20000010100 */
[----:B-----5:R-:W-:Y:S02]  /*64e10*/  IMAD.U32 R146, R146, 0x10000, RZ ;  /* 0x0001000092927824 */ /* 0x020fe400078e00ff */
[----:B------:R-:W-:Y:S02]  /*64e20*/  IMAD.U32 R117, R181, 0x10000, RZ ;  /* 0x00010000b5757824 */ /* 0x000fe400078e00ff */
[----:B------:R-:W-:Y:S01]  /*64e30*/  FMUL.FTZ R95, R122, R95 ;  /* 0x0000005f7a5f7220 */ /* 0x000fe20000410000 */
[----:B------:R-:W-:Y:S01]  /*64e40*/  F2FP.BF16.F32.PACK_AB R93, R97, R93 ;  /* 0x0000005d615d723e */ /* 0x000fe200000010ff */
[----:B------:R-:W5:Y:S01]  /*64e50*/  LDL R181, [R1+0xe8] ;  /* 0x0000e80001b57983 */ /* 0x000f620000100800 */
[----:B--2---:R-:W-:-:S03]  /*64e60*/  IMAD.U32 R118, R171, 0x10000, RZ ;  /* 0x00010000ab767824 */ /* 0x004fc600078e00ff */
[----:B------:R-:W2:Y:S01]  /*64e70*/  LDL R171, [R1+0xd8] ;  /* 0x0000d80001ab7983 */ /* 0x000ea20000100800 */
[----:B------:R-:W-:-:S03]  /*64e80*/  SHF.L.U32 R99, R147, 0x10, RZ ;  /* 0x0000001093637819 */ /* 0x000fc600000006ff */
[----:B------:R-:W5:Y:S01]  /*64e90*/  LDL R147, [R1+0xdc] ;  /* 0x0000dc0001937983 */ /* 0x000f620000100800 */
[C---:B------:R-:W-:Y:S01]  /*64ea0*/  FFMA.FTZ R118, R95.reuse, R118, R146 ;  /* 0x000000765f767223 */ /* 0x040fe20000010092 */
[----:B------:R-:W-:Y:S01]  /*64eb0*/  FFMA.FTZ R117, R95, R99, R117 ;  /* 0x000000635f757223 */ /* 0x000fe20000010075 */
[----:B------:R-:W-:Y:S01]  /*64ec0*/  FADD.FTZ R95, -R149, R119 ;  /* 0x00000077955f7221 */ /* 0x000fe20000010100 */
[----:B------:R-:W-:-:S03]  /*64ed0*/  SHF.L.U32 R119, R215, 0x10, RZ ;  /* 0x00000010d7777819 */ /* 0x000fc600000006ff */
[----:B------:R-:W-:Y:S01]  /*64ee0*/  FMUL.FTZ R99, R122, R95 ;  /* 0x0000005f7a637220 */ /* 0x000fe20000410000 */
[----:B---3--:R-:W-:Y:S02]  /*64ef0*/  IMAD.U32 R95, R170, 0x10000, RZ ;  /* 0x00010000aa5f7824 */ /* 0x008fe400078e00ff */
[----:B------:R-:W3:Y:S02]  /*64f00*/  LDL R170, [R1+0xe0] ;  /* 0x0000e00001aa7983 */ /* 0x000ee40000100800 */
[----:B------:R-:W-:Y:S01]  /*64f10*/  FFMA.FTZ R95, R99, R95, R119 ;  /* 0x0000005f635f7223 */ /* 0x000fe20000010077 */
[----:B----4-:R-:W-:Y:S02]  /*64f20*/  IMAD.U32 R119, R169, 0x10000, RZ ;  /* 0x00010000a9777824 */ /* 0x010fe400078e00ff */
[----:B------:R-:W4:Y:S01]  /*64f30*/  LDL R169, [R1+0xe4] ;  /* 0x0000e40001a97983 */ /* 0x000f220000100800 */
[----:B------:R-:W-:-:S04]  /*64f40*/  IMAD.U32 R146, R187, 0x10000, RZ ;  /* 0x00010000bb927824 */ /* 0x000fc800078e00ff */
[----:B------:R-:W-:Y:S01]  /*64f50*/  FFMA.FTZ R99, R99, R119, R146 ;  /* 0x0000007763637223 */ /* 0x000fe20000010092 */
[----:B------:R-:W-:-:S04]  /*64f60*/  FADD.FTZ R119, -R149, R120 ;  /* 0x0000007895777221 */ /* 0x000fc80000010100 */
[----:B------:R-:W-:Y:S01]  /*64f70*/  FMUL.FTZ R120, R122, R119 ;  /* 0x000000777a787220 */ /* 0x000fe20000410000 */
[----:B------:R-:W-:Y:S02]  /*64f80*/  F2FP.BF16.F32.PACK_AB R92, R96, R92 ;  /* 0x0000005c605c723e */ /* 0x000fe400000010ff */
[----:B------:R-:W-:Y:S02]  /*64f90*/  F2FP.BF16.F32.PACK_AB R94, R118, R94 ;  /* 0x0000005e765e723e */ /* 0x000fe400000010ff */
[----:B------:R-:W-:Y:S02]  /*64fa0*/  F2FP.BF16.F32.PACK_AB R98, R117, R98 ;  /* 0x000000627562723e */ /* 0x000fe400000010ff */
[----:B------:R-:W3:Y:S01]  /*64fb0*/  LDL R117, [R1+0x118] ;  /* 0x0001180001757983 */ /* 0x000ee20000100800 */
[----:B--2---:R-:W-:-:S03]  /*64fc0*/  SHF.L.U32 R119, R171, 0x10, RZ ;  /* 0x00000010ab777819 */ /* 0x004fc600000006ff */
[----:B------:R-:W2:Y:S01]  /*64fd0*/  LDL R171, [R1+0xf8] ;  /* 0x0000f80001ab7983 */ /* 0x000ea20000100800 */
[----:B-----5:R-:W-:-:S04]  /*64fe0*/  IMAD.U32 R146, R147, 0x10000, RZ ;  /* 0x0001000093927824 */ /* 0x020fc800078e00ff */
[----:B------:R-:W-:Y:S02]  /*64ff0*/  FFMA.FTZ R119, R120, R119, R146 ;  /* 0x0000007778777223 */ /* 0x000fe40000010092 */
[----:B------:R-:W0:Y:S03]  /*65000*/  LDC.64 R146, c[0x0][0x428] ;  /* 0x00010a00ff927b82 */ /* 0x000e260000000a00 */
[----:B------:R-:W-:-:S05]  /*65010*/  F2FP.BF16.F32.PACK_AB R95, R119, R95 ;  /* 0x0000005f775f723e */ /* 0x000fca00000010ff */
[----:B------:R-:W1:Y:S01]  /*65020*/  LDC.64 R118, c[0x0][0x430] ;  /* 0x00010c00ff767b82 */ /* 0x000e620000000a00 */
[----:B0-----:R-:W-:-:S05]  /*65030*/  IMAD.WIDE.U32 R96, R55, 0x10, R146 ;  /* 0x0000001037607825 */ /* 0x001fca00078e0092 */
[----:B------:R0:W-:Y:S04]  /*65040*/  STG.E.128 desc[UR8][R96.64], R92 ;  /* 0x0000005c60007986 */ /* 0x0001e8000c101d08 */
[----:B0-----:R-:W5:Y:S04]  /*65050*/  LDL R95, [R1+0x80] ;  /* 0x00008000015f7983 */ /* 0x001f680000100800 */
[----:B------:R-:W2:Y:S01]  /*65060*/  LDL R94, [R1+0x84] ;  /* 0x00008400015e7983 */ /* 0x000ea20000100800 */
[----:B------:R-:W-:-:S03]  /*65070*/  F2FP.BF16.F32.PACK_AB R96, R158, R151 ;  /* 0x000000979e60723e */ /* 0x000fc600000010ff */
[----:B------:R-:W2:Y:S01]  /*65080*/  LDL R151, [R1+0x88] ;  /* 0x0000880001977983 */ /* 0x000ea20000100800 */
[----:B----4-:R-:W-:Y:S01]  /*65090*/  SHF.L.U32 R93, R169, 0x10, RZ ;  /* 0x00000010a95d7819 */ /* 0x010fe200000006ff */
[----:B---3--:R-:W-:Y:S01]  /*650a0*/  IMAD.U32 R92, R170, 0x10000, RZ ;  /* 0x00010000aa5c7824 */ /* 0x008fe200078e00ff */
[----:B------:R-:W-:Y:S01]  /*650b0*/  F2FP.BF16.F32.PACK_AB R97, R168, R159 ;  /* 0x0000009fa861723e */ /* 0x000fe200000010ff */
[----:B------:R-:W3:Y:S04]  /*650c0*/  LDL R169, [R1+0xec] ;  /* 0x0000ec0001a97983 */ /* 0x000ee80000100800 */
[----:B------:R-:W4:Y:S01]  /*650d0*/  LDL R168, [R1+0x8c] ;  /* 0x00008c0001a87983 */ /* 0x000f220000100800 */
[----:B------:R-:W-:-:S03]  /*650e0*/  FFMA.FTZ R92, R120, R92, R93 ;  /* 0x0000005c785c7223 */ /* 0x000fc6000001005d */
[----:B------:R-:W3:Y:S04]  /*650f0*/  LDL R120, [R1+0x11c] ;  /* 0x00011c0001787983 */ /* 0x000ee80000100800 */
[----:B------:R-:W3:Y:S04]  /*65100*/  LDL R159, [R1+0x10c] ;  /* 0x00010c00019f7983 */ /* 0x000ee80000100800 */
[----:B------:R-:W3:Y:S04]  /*65110*/  LDL R158, [R1+0x108] ;  /* 0x00010800019e7983 */ /* 0x000ee80000100800 */
[----:B------:R-:W3:Y:S01]  /*65120*/  LDL R170, [R1+0xfc] ;  /* 0x0000fc0001aa7983 */ /* 0x000ee20000100800 */
[----:B------:R-:W-:Y:S01]  /*65130*/  F2FP.BF16.F32.PACK_AB R99, R92, R99 ;  /* 0x000000635c63723e */ /* 0x000fe200000010ff */
[----:B-1----:R-:W-:-:S04]  /*65140*/  IMAD.WIDE.U32 R92, R55, 0x10, R118 ;  /* 0x00000010375c7825 */ /* 0x002fc800078e0076 */
[C---:B------:R-:W-:Y:S01]  /*65150*/  FADD.FTZ R55, -R149.reuse, R100 ;  /* 0x0000006495377221 */ /* 0x040fe20000010100 */
[----:B------:R0:W-:Y:S02]  /*65160*/  STG.E.128 desc[UR8][R92.64], R96 ;  /* 0x000000605c007986 */ /* 0x0001e4000c101d08 */
[----:B0-----:R-:W-:Y:S01]  /*65170*/  FADD.FTZ R92, -R149, R102 ;  /* 0x00000066955c7221 */ /* 0x001fe20000010100 */
[----:B------:R-:W-:-:S03]  /*65180*/  FMUL.FTZ R98, R122, R55 ;  /* 0x000000377a627220 */ /* 0x000fc60000410000 */
[----:B------:R-:W-:Y:S01]  /*65190*/  FMUL.FTZ R55, R122, R92 ;  /* 0x0000005c7a377220 */ /* 0x000fe20000410000 */
[----:B------:R-:W-:-:S04]  /*651a0*/  FADD.FTZ R97, -R149, R106 ;  /* 0x0000006a95617221 */ /* 0x000fc80000010100 */
[----:B------:R-:W-:Y:S01]  /*651b0*/  FMUL.FTZ R100, R122, R97 ;  /* 0x000000617a647220 */ /* 0x000fe20000410000 */
[----:B------:R-:W-:Y:S02]  /*651c0*/  IMAD.U32 R97, R219, 0x10000, RZ ;  /* 0x00010000db617824 */ /* 0x000fe400078e00ff */
[----:B------:R-:W-:Y:S02]  /*651d0*/  IMAD.U32 R96, R216, 0x10000, RZ ;  /* 0x00010000d8607824 */ /* 0x000fe400078e00ff */
[C---:B------:R-:W-:Y:S01]  /*651e0*/  FADD.FTZ R101, -R149.reuse, R101 ;  /* 0x0000006595657221 */ /* 0x040fe20000010100 */
[----:B------:R-:W-:-:S03]  /*651f0*/  FADD.FTZ R103, -R149, R103 ;  /* 0x0000006795677221 */ /* 0x000fc60000010100 */
[C---:B------:R-:W-:Y:S01]  /*65200*/  FMUL.FTZ R101, R122.reuse, R101 ;  /* 0x000000657a657220 */ /* 0x040fe20000410000 */
[----:B------:R-:W-:Y:S01]  /*65210*/  FMUL.FTZ R103, R122, R103 ;  /* 0x000000677a677220 */ /* 0x000fe20000410000 */
[----:B-----5:R-:W-:Y:S02]  /*65220*/  IMAD.U32 R92, R95, 0x10000, RZ ;  /* 0x000100005f5c7824 */ /* 0x020fe400078e00ff */
[----:B------:R-:W-:Y:S01]  /*65230*/  FADD.FTZ R95, -R149, R104 ;  /* 0x00000068955f7221 */ /* 0x000fe20000010100 */
[----:B--2---:R-:W-:Y:S01]  /*65240*/  SHF.L.U32 R93, R94, 0x10, RZ ;  /* 0x000000105e5d7819 */ /* 0x004fe200000006ff */
[----:B------:R-:W-:Y:S02]  /*65250*/  IMAD.U32 R94, R217, 0x10000, RZ ;  /* 0x00010000d95e7824 */ /* 0x000fe400078e00ff */
[----:B------:R-:W-:Y:S01]  /*65260*/  FMUL.FTZ R99, R122, R95 ;  /* 0x0000005f7a637220 */ /* 0x000fe20000410000 */
[----:B------:R-:W-:Y:S01]  /*65270*/  SHF.L.U32 R95, R218, 0x10, RZ ;  /* 0x00000010da5f7819 */ /* 0x000fe200000006ff */
[----:B------:R-:W-:Y:S01]  /*65280*/  FFMA.FTZ R93, R55, R93, R94 ;  /* 0x0000005d375d7223 */ /* 0x000fe2000001005e */
[----:B------:R-:W-:-:S02]  /*65290*/  IMAD.U32 R94, R151, 0x10000, RZ ;  /* 0x00010000975e7824 */ /* 0x000fc400078e00ff */
[----:B------:R-:W-:Y:S01]  /*652a0*/  FADD.FTZ R104, -R149, R107 ;  /* 0x0000006b95687221 */ /* 0x000fe20000010100 */
[----:B------:R-:W-:Y:S01]  /*652b0*/  FFMA.FTZ R92, R98, R92, R96 ;  /* 0x0000005c625c7223 */ /* 0x000fe20000010060 */
[----:B------:R-:W2:Y:S01]  /*652c0*/  LDL R151, [R1+0x124] ;  /* 0x0001240001977983 */ /* 0x000ea20000100800 */
[----:B------:R-:W-:Y:S01]  /*652d0*/  FFMA.FTZ R94, R99, R94, R95 ;  /* 0x0000005e635e7223 */ /* 0x000fe2000001005f */
[----:B----4-:R-:W-:Y:S01]  /*652e0*/  SHF.L.U32 R95, R168, 0x10, RZ ;  /* 0x00000010a85f7819 */ /* 0x010fe200000006ff */
[----:B------:R-:W-:Y:S01]  /*652f0*/  FMUL.FTZ R104, R122, R104 ;  /* 0x000000687a687220 */ /* 0x000fe20000410000 */
[----:B---3--:R-:W-:-:S03]  /*65300*/  SHF.L.U32 R106, R120, 0x10, RZ ;  /* 0x00000010786a7819 */ /* 0x008fc600000006ff */
[----:B------:R-:W-:Y:S01]  /*65310*/  FFMA.FTZ R95, R100, R95, R97 ;  /* 0x0000005f645f7223 */ /* 0x000fe20000010061 */
[----:B------:R-:W-:Y:S02]  /*65320*/  IMAD.U32 R97, R117, 0x10000, RZ ;  /* 0x0001000075617824 */ /* 0x000fe400078e00ff */
[----:B------:R-:W-:Y:S01]  /*65330*/  FADD.FTZ R96, -R149, R105 ;  /* 0x0000006995607221 */ /* 0x000fe20000010100 */
[----:B------:R-:W-:Y:S01]  /*65340*/  IMAD.U32 R107, R169, 0x10000, RZ ;  /* 0x00010000a96b7824 */ /* 0x000fe200078e00ff */
[----:B------:R-:W3:Y:S01]  /*65350*/  LDL R120, [R1+0xf4] ;  /* 0x0000f40001787983 */ /* 0x000ee20000100800 */
[----:B------:R-:W-:Y:S01]  /*65360*/  FFMA.FTZ R106, R104, R97, R106 ;  /* 0x00000061686a7223 */ /* 0x000fe2000001006a */
[----:B------:R-:W-:Y:S01]  /*65370*/  FMUL.FTZ R102, R122, R96 ;  /* 0x000000607a667220 */ /* 0x000fe20000410000 */
[----:B------:R-:W-:Y:S01]  /*65380*/  IMAD.U32 R96, R158, 0x10000, RZ ;  /* 0x000100009e607824 */ /* 0x000fe200078e00ff */
[----:B------:R-:W4:Y:S01]  /*65390*/  LDL R169, [R1+0x120] ;  /* 0x0001200001a97983 */ /* 0x000f220000100800 */
[----:B------:R-:W-:Y:S01]  /*653a0*/  IMAD.U32 R105, R159, 0x10000, RZ ;  /* 0x000100009f697824 */ /* 0x000fe200078e00ff */
[----:B------:R-:W-:Y:S01]  /*653b0*/  F2FP.BF16.F32.PACK_AB R95, R106, R95 ;  /* 0x0000005f6a5f723e */ /* 0x000fe200000010ff */
[----:B------:R-:W-:Y:S01]  /*653c0*/  IMAD.U32 R97, R181, 0x10000, RZ ;  /* 0x00010000b5617824 */ /* 0x000fe200078e00ff */
[----:B------:R-:W5:Y:S01]  /*653d0*/  LDL R106, [R1+0x70] ;  /* 0x00007000016a7983 */ /* 0x000f620000100800 */
[----:B------:R-:W-:Y:S01]  /*653e0*/  FFMA.FTZ R96, R102, R96, R105 ;  /* 0x0000006066607223 */ /* 0x000fe20000010069 */
[----:B------:R-:W-:Y:S01]  /*653f0*/  SHF.L.U32 R117, R170, 0x10, RZ ;  /* 0x00000010aa757819 */ /* 0x000fe200000006ff */
[----:B------:R-:W-:Y:S01]  /*65400*/  FFMA.FTZ R97, R101, R97, R107 ;  /* 0x0000006165617223 */ /* 0x000fe2000001006b */
[----:B------:R-:W-:Y:S01]  /*65410*/  IMAD.U32 R105, R171, 0x10000, RZ ;  /* 0x00010000ab697824 */ /* 0x000fe200078e00ff */
[----:B------:R-:W2:Y:S03]  /*65420*/  LDL R107, [R1+0x74] ;  /* 0x00007400016b7983 */ /* 0x000ea60000100800 */
[----:B------:R-:W-:Y:S01]  /*65430*/  FFMA.FTZ R105, R103, R105, R117 ;  /* 0x0000006967697223 */ /* 0x000fe20000010075 */
[----:B------:R-:W3:Y:S04]  /*65440*/  LDL R181, [R1+0x104] ;  /* 0x0001040001b57983 */ /* 0x000ee80000100800 */
[----:B------:R-:W4:Y:S04]  /*65450*/  LDL R117, [R1+0x100] ;  /* 0x0001000001757983 */ /* 0x000f280000100800 */
[----:B------:R-:W4:Y:S04]  /*65460*/  LDL R171, [R1+0x78] ;  /* 0x0000780001ab7983 */ /* 0x000f280000100800 */
[----:B------:R-:W4:Y:S04]  /*65470*/  LDL R170, [R1+0x110] ;  /* 0x0001100001aa7983 */ /* 0x000f280000100800 */
[----:B------:R-:W4:Y:S04]  /*65480*/  LDL R159, [R1+0x114] ;  /* 0x00011400019f7983 */ /* 0x000f280000100800 */
[----:B------:R-:W4:Y:S01]  /*65490*/  LDL R158, [R1+0x7c] ;  /* 0x00007c00019e7983 */ /* 0x000f220000100800 */
[----:B------:R-:W-:-:S02]  /*654a0*/  F2FP.BF16.F32.PACK_AB R94, R96, R94 ;  /* 0x0000005e605e723e */ /* 0x000fc400000010ff */
[----:B------:R-:W-:Y:S01]  /*654b0*/  F2FP.BF16.F32.PACK_AB R92, R97, R92 ;  /* 0x0000005c615c723e */ /* 0x000fe200000010ff */
[----:B------:R-:W-:Y:S01]  /*654c0*/  IMAD.WIDE.U32 R96, R41, 0x10, R146 ;  /* 0x0000001029607825 */ /* 0x000fe200078e0092 */
[----:B------:R-:W-:Y:S01]  /*654d0*/  F2FP.BF16.F32.PACK_AB R93, R105, R93 ;  /* 0x0000005d695d723e */ /* 0x000fe200000010ff */
[----:B------:R-:W4:Y:S04]  /*654e0*/  LDL R168, [R1+0xf0] ;  /* 0x0000f00001a87983 */ /* 0x000f280000100800 */
[----:B------:R0:W-:Y:S04]  /*654f0*/  STG.E.128 desc[UR8][R96.64], R92 ;  /* 0x0000005c60007986 */ /* 0x0001e8000c101d08 */
[----:B------:R-:W4:Y:S01]  /*65500*/  LDL R105, [R1+0x138] ;  /* 0x0001380001697983 */ /* 0x000f220000100800 */
[----:B0-----:R-:W-:Y:S01]  /*65510*/  SHF.L.U32 R93, R188, 0x10, RZ ;  /* 0x00000010bc5d7819 */ /* 0x001fe200000006ff */
[----:B------:R-:W-:Y:S01]  /*65520*/  IMAD.U32 R94, R189, 0x10000, RZ ;  /* 0x00010000bd5e7824 */ /* 0x000fe200078e00ff */
[----:B------:R-:W-:Y:S01]  /*65530*/  SHF.L.U32 R95, R190, 0x10, RZ ;  /* 0x00000010be5f7819 */ /* 0x000fe200000006ff */
[----:B------:R-:W-:-:S02]  /*65540*/  IMAD.U32 R97, R191, 0x10000, RZ ;  /* 0x00010000bf617824 */ /* 0x000fc400078e00ff */
[----:B-----5:R-:W-:Y:S02]  /*65550*/  IMAD.U32 R92, R106, 0x10000, RZ ;  /* 0x000100006a5c7824 */ /* 0x020fe400078e00ff */
[----:B------:R-:W5:Y:S02]  /*65560*/  LDL R106, [R1+0x128] ;  /* 0x00012800016a7983 */ /* 0x000f640000100800 */
[----:B------:R-:W-:Y:S01]  /*65570*/  FFMA.FTZ R92, R98, R92, R93 ;  /* 0x0000005c625c7223 */ /* 0x000fe2000001005d */
[----:B--2---:R-:W-:Y:S01]  /*65580*/  IMAD.U32 R93, R107, 0x10000, RZ ;  /* 0x000100006b5d7824 */ /* 0x004fe200078e00ff */
[----:B------:R-:W-:Y:S01]  /*65590*/  SHF.L.U32 R98, R151, 0x10, RZ ;  /* 0x0000001097627819 */ /* 0x000fe200000006ff */
[----:B------:R-:W2:Y:S02]  /*655a0*/  LDL R107, [R1+0x6c] ;  /* 0x00006c00016b7983 */ /* 0x000ea40000100800 */
[----:B------:R-:W-:Y:S01]  /*655b0*/  FFMA.FTZ R55, R55, R93, R94 ;  /* 0x0000005d37377223 */ /* 0x000fe2000001005e */
[----:B---3--:R-:W-:Y:S01]  /*655c0*/  IMAD.U32 R94, R181, 0x10000, RZ ;  /* 0x00010000b55e7824 */ /* 0x008fe200078e00ff */
[----:B------:R-:W3:Y:S01]  /*655d0*/  LDL R151, [R1+0x68] ;  /* 0x0000680001977983 */ /* 0x000ee20000100800 */
[----:B----4-:R-:W-:-:S03]  /*655e0*/  SHF.L.U32 R93, R117, 0x10, RZ ;  /* 0x00000010755d7819 */ /* 0x010fc600000006ff */
[----:B------:R-:W4:Y:S02]  /*655f0*/  LDL R117, [R1+0x14c] ;  /* 0x00014c0001757983 */ /* 0x000f240000100800 */
[----:B------:R-:W-:Y:S01]  /*65600*/  FFMA.FTZ R93, R103, R93, R94 ;  /* 0x0000005d675d7223 */ /* 0x000fe2000001005e */
[----:B------:R-:W-:Y:S01]  /*65610*/  IMAD.U32 R94, R171, 0x10000, RZ ;  /* 0x00010000ab5e7824 */ /* 0x000fe200078e00ff */
[----:B------:R-:W5:Y:S03]  /*65620*/  LDL R103, [R1+0x158] ;  /* 0x0001580001677983 */ /* 0x000f660000100800 */
[----:B------:R-:W-:Y:S01]  /*65630*/  FFMA.FTZ R94, R99, R94, R95 ;  /* 0x0000005e635e7223 */ /* 0x000fe2000001005f */
[----:B------:R-:W-:Y:S02]  /*65640*/  IMAD.U32 R95, R170, 0x10000, RZ ;  /* 0x00010000aa5f7824 */ /* 0x000fe400078e00ff */
[----:B------:R-:W-:-:S02]  /*65650*/  IMAD.U32 R96, R159, 0x10000, RZ ;  /* 0x000100009f607824 */ /* 0x000fc400078e00ff */
[----:B------:R-:W3:Y:S02]  /*65660*/  LDL R159, [R1+0x60] ;  /* 0x00006000019f7983 */ /* 0x000ee40000100800 */
[----:B------:R-:W-:Y:S01]  /*65670*/  FFMA.FTZ R96, R102, R95, R96 ;  /* 0x0000005f66607223 */ /* 0x000fe20000010060 */
[----:B------:R-:W-:Y:S01]  /*65680*/  SHF.L.U32 R95, R158, 0x10, RZ ;  /* 0x000000109e5f7819 */ /* 0x000fe200000006ff */
[----:B------:R-:W-:Y:S01]  /*65690*/  IMAD.U32 R99, R120, 0x10000, RZ ;  /* 0x0001000078637824 */ /* 0x000fe200078e00ff */
[----:B------:R-:W5:Y:S04]  /*656a0*/  LDL R158, [R1+0x64] ;  /* 0x00006400019e7983 */ /* 0x000f680000100800 */
[----:B------:R-:W5:Y:S01]  /*656b0*/  LDL R120, [R1+0x148] ;  /* 0x0001480001787983 */ /* 0x000f620000100800 */
[----:B------:R-:W-:-:S03]  /*656c0*/  FFMA.FTZ R95, R100, R95, R97 ;  /* 0x0000005f645f7223 */ /* 0x000fc60000010061 */
[----:B------:R-:W5:Y:S01]  /*656d0*/  LDL R100, [R1+0x15c] ;  /* 0x00015c0001647983 */ /* 0x000f620000100800 */
[----:B------:R-:W-:-:S03]  /*656e0*/  IMAD.U32 R97, R169, 0x10000, RZ ;  /* 0x00010000a9617824 */ /* 0x000fc600078e00ff */
[----:B------:R-:W5:Y:S01]  /*656f0*/  LDL R102, [R1+0x12c] ;  /* 0x00012c0001667983 */ /* 0x000f620000100800 */
[----:B------:R-:W-:-:S03]  /*65700*/  FFMA.FTZ R98, R104, R97, R98 ;  /* 0x0000006168627223 */ /* 0x000fc60000010062 */
[----:B------:R-:W5:Y:S01]  /*65710*/  LDL R104, [R1+0x13c] ;  /* 0x00013c0001687983 */ /* 0x000f620000100800 */
[----:B------:R-:W-:-:S04]  /*65720*/  IMAD.U32 R97, R168, 0x10000, RZ ;  /* 0x00010000a8617824 */ /* 0x000fc800078e00ff */
[----:B------:R-:W-:Y:S01]  /*65730*/  FFMA.FTZ R97, R101, R97, R99 ;  /* 0x0000006165617223 */ /* 0x000fe20000010063 */
[----:B------:R-:W-:Y:S01]  /*65740*/  F2FP.BF16.F32.PACK_AB R94, R96, R94 ;  /* 0x0000005e605e723e */ /* 0x000fe200000010ff */
[C---:B------:R-:W-:Y:S01]  /*65750*/  FADD.FTZ R42, -R149.reuse, R42 ;  /* 0x0000002a952a7221 */ /* 0x040fe20000010100 */
[----:B------:R-:W-:Y:S01]  /*65760*/  F2FP.BF16.F32.PACK_AB R95, R98, R95 ;  /* 0x0000005f625f723e */ /* 0x000fe200000010ff */
[----:B------:R-:W-:Y:S01]  /*65770*/  FADD.FTZ R46, -R149, R46 ;  /* 0x0000002e952e7221 */ /* 0x000fe20000010100 */
[----:B------:R-:W-:Y:S01]  /*65780*/  F2FP.BF16.F32.PACK_AB R92, R97, R92 ;  /* 0x0000005c615c723e */ /* 0x000fe200000010ff */
[----:B------:R-:W-:Y:S01]  /*65790*/  IMAD.WIDE.U32 R96, R41, 0x10, R118 ;  /* 0x0000001029607825 */ /* 0x000fe200078e0076 */
[----:B------:R-:W-:-:S03]  /*657a0*/  F2FP.BF16.F32.PACK_AB R93, R93, R55 ;  /* 0x000000375d5d723e */ /* 0x000fc600000010ff */
[C---:B------:R-:W-:Y:S01]  /*657b0*/  FADD.FTZ R41, -R149.reuse, R44 ;  /* 0x0000002c95297221 */ /* 0x040fe20000010100 */
[C---:B------:R-:W-:Y:S01]  /*657c0*/  FMUL.FTZ R55, R122.reuse, R42 ;  /* 0x0000002a7a377220 */ /* 0x040fe20000410000 */
[C---:B------:R-:W-:Y:S01]  /*657d0*/  FADD.FTZ R47, -R149.reuse, R47 ;  /* 0x0000002f952f7221 */ /* 0x040fe20000010100 */
[C---:B------:R-:W-:Y:S01]  /*657e0*/  FADD.FTZ R49, -R149.reuse, R49 ;  /* 0x0000003195317221 */ /* 0x040fe20000010100 */
[----:B------:R0:W-:Y:S01]  /*657f0*/  STG.E.128 desc[UR8][R96.64], R92 ;  /* 0x0000005c60007986 */ /* 0x0001e2000c101d08 */
[----:B------:R-:W-:Y:S01]  /*65800*/  FMUL.FTZ R41, R122, R41 ;  /* 0x000000297a297220 */ /* 0x000fe20000410000 */
[C---:B------:R-:W-:Y:S01]  /*65810*/  FADD.FTZ R43, -R149.reuse, R43 ;  /* 0x0000002b952b7221 */ /* 0x040fe20000010100 */
[----:B------:R-:W-:Y:S01]  /*65820*/  FADD.FTZ R45, -R149, R45 ;  /* 0x0000002d952d7221 */ /* 0x000fe20000010100 */
[----:B------:R-:W5:Y:S01]  /*65830*/  LDL R101, [R1+0x134] ;  /* 0x0001340001657983 */ /* 0x000f620000100800 */
[----:B0-----:R-:W-:Y:S01]  /*65840*/  SHF.L.U32 R92, R221, 0x10, RZ ;  /* 0x00000010dd5c7819 */ /* 0x001fe200000006ff */
[----:B------:R-:W-:-:S02]  /*65850*/  IMAD.U32 R93, R220, 0x10000, RZ ;  /* 0x00010000dc5d7824 */ /* 0x000fc400078e00ff */
[----:B------:R-:W-:Y:S01]  /*65860*/  FADD.FTZ R94, -R149, R48 ;  /* 0x00000030955e7221 */ /* 0x000fe20000010100 */
[C---:B------:R-:W-:Y:S01]  /*65870*/  FMUL.FTZ R48, R122.reuse, R47 ;  /* 0x0000002f7a307220 */ /* 0x040fe20000410000 */
[----:B------:R-:W-:Y:S01]  /*65880*/  FMUL.FTZ R49, R122, R49 ;  /* 0x000000317a317220 */ /* 0x000fe20000410000 */
[----:B--2---:R-:W-:Y:S02]  /*65890*/  IMAD.U32 R47, R107, 0x10000, RZ ;  /* 0x000100006b2f7824 */ /* 0x004fe400078e00ff */
[----:B------:R-:W2:Y:S01]  /*658a0*/  LDL R107, [R1+0x154] ;  /* 0x00015400016b7983 */ /* 0x000ea20000100800 */
[----:B----4-:R-:W-:-:S03]  /*658b0*/  IMAD.U32 R96, R117, 0x10000, RZ ;  /* 0x0001000075607824 */ /* 0x010fc600078e00ff */
[----:B------:R-:W4:Y:S01]  /*658c0*/  LDL R117, [R1+0x150] ;  /* 0x0001500001757983 */ /* 0x000f220000100800 */
[----:B---3--:R-:W-:Y:S01]  /*658d0*/  SHF.L.U32 R42, R159, 0x10, RZ ;  /* 0x000000109f2a7819 */ /* 0x008fe200000006ff */
[----:B-----5:R-:W-:-:S04]  /*658e0*/  IMAD.U32 R44, R158, 0x10000, RZ ;  /* 0x000100009e2c7824 */ /* 0x020fc800078e00ff */
[----:B------:R-:W-:Y:S01]  /*658f0*/  FFMA.FTZ R42, R55, R42, R93 ;  /* 0x0000002a372a7223 */ /* 0x000fe2000001005d */
[----:B------:R-:W-:Y:S01]  /*65900*/  IMAD.U32 R93, R222, 0x10000, RZ ;  /* 0x00010000de5d7824 */ /* 0x000fe200078e00ff */
[----:B------:R-:W3:Y:S01]  /*65910*/  LDL R158, [R1+0x50] ;  /* 0x00005000019e7983 */ /* 0x000ee20000100800 */
[----:B------:R-:W-:Y:S01]  /*65920*/  FFMA.FTZ R44, R41, R44, R92 ;  /* 0x0000002c292c7223 */ /* 0x000fe2000001005c */
[----:B------:R-:W-:Y:S01]  /*65930*/  FMUL.FTZ R92, R122, R46 ;  /* 0x0000002e7a5c7220 */ /* 0x000fe20000410000 */
[----:B------:R-:W-:Y:S01]  /*65940*/  IMAD.U32 R46, R151, 0x10000, RZ ;  /* 0x00010000972e7824 */ /* 0x000fe200078e00ff */
[----:B------:R-:W-:Y:S01]  /*65950*/  SHF.L.U32 R95, R120, 0x10, RZ ;  /* 0x00000010785f7819 */ /* 0x000fe200000006ff */
[----:B------:R-:W5:Y:S02]  /*65960*/  LDL R151, [R1+0x54] ;  /* 0x0000540001977983 */ /* 0x000f640000100800 */
[----:B------:R-:W-:Y:S01]  /*65970*/  FFMA.FTZ R46, R92, R46, R93 ;  /* 0x0000002e5c2e7223 */ /* 0x000fe2000001005d */
[----:B------:R-:W-:Y:S01]  /*65980*/  FMUL.FTZ R93, R122, R94 ;  /* 0x0000005e7a5d7220 */ /* 0x000fe20000410000 */
[----:B------:R-:W-:Y:S01]  /*65990*/  SHF.L.U32 R94, R223, 0x10, RZ ;  /* 0x00000010df5e7819 */ /* 0x000fe200000006ff */
[----:B------:R-:W-:Y:S01]  /*659a0*/  FFMA.FTZ R96, R48, R95, R96 ;  /* 0x0000005f30607223 */ /* 0x000fe20000010060 */
[----:B------:R-:W-:Y:S01]  /*659b0*/  IMAD.U32 R95, R100, 0x10000, RZ ;  /* 0x00010000645f7824 */ /* 0x000fe200078e00ff */
[----:B------:R-:W4:Y:S02]  /*659c0*/  LDL R120, [R1+0x58] ;  /* 0x0000580001787983 */ /* 0x000f240000100800 */
[----:B------:R-:W-:Y:S01]  /*659d0*/  FFMA.FTZ R47, R93, R47, R94 ;  /* 0x0000002f5d2f7223 */ /* 0x000fe2000001005e */
[----:B------:R-:W-:Y:S01]  /*659e0*/  IMAD.U32 R94, R103, 0x10000, RZ ;  /* 0x00010000675e7824 */ /* 0x000fe200078e00ff */
[----:B------:R-:W4:Y:S04]  /*659f0*/  LDL R100, [R1+0x144] ;  /* 0x0001440001647983 */ /* 0x000f280000100800 */
[----:B------:R-:W4:Y:S01]  /*65a00*/  LDL R103, [R1+0x140] ;  /* 0x0001400001677983 */ /* 0x000f220000100800 */
[----:B------:R-:W-:Y:S01]  /*65a10*/  FFMA.FTZ R97, R49, R94, R95 ;  /* 0x0000005e31617223 */ /* 0x000fe2000001005f */
[----:B------:R-:W-:Y:S01]  /*65a20*/  FMUL.FTZ R94, R122, R43 ;  /* 0x0000002b7a5e7220 */ /* 0x000fe20000410000 */
[----:B------:R-:W-:-:S02]  /*65a30*/  SHF.L.U32 R43, R106, 0x10, RZ ;  /* 0x000000106a2b7819 */ /* 0x000fc400000006ff */
[----:B------:R-:W4:Y:S01]  /*65a40*/  LDL R106, [R1+0x5c] ;  /* 0x00005c00016a7983 */ /* 0x000f220000100800 */
[----:B------:R-:W-:Y:S01]  /*65a50*/  FMUL.FTZ R95, R122, R45 ;  /* 0x0000002d7a5f7220 */ /* 0x000fe20000410000 */
[----:B------:R-:W-:Y:S02]  /*65a60*/  IMAD.U32 R45, R105, 0x10000, RZ ;  /* 0x00010000692d7824 */ /* 0x000fe400078e00ff */
[----:B------:R-:W-:Y:S01]  /*65a70*/  IMAD.U32 R99, R104, 0x10000, RZ ;  /* 0x0001000068637824 */ /* 0x000fe200078e00ff */
[----:B------:R-:W4:Y:S04]  /*65a80*/  LDL R105, [R1+0x160] ;  /* 0x0001600001697983 */ /* 0x000f280000100800 */
[----:B------:R-:W4:Y:S01]  /*65a90*/  LDL R104, [R1+0x164] ;  /* 0x0001640001687983 */ /* 0x000f220000100800 */
[----:B------:R-:W-:Y:S01]  /*65aa0*/  SHF.L.U32 R98, R102, 0x10, RZ ;  /* 0x0000001066627819 */ /* 0x000fe200000006ff */
[----:B------:R-:W-:-:S02]  /*65ab0*/  FFMA.FTZ R45, R95, R45, R99 ;  /* 0x0000002d5f2d7223 */ /* 0x000fc40000010063 */
[----:B------:R-:W4:Y:S02]  /*65ac0*/  LDL R102, [R1+0x130] ;  /* 0x0001300001667983 */ /* 0x000f240000100800 */
[----:B------:R-:W-:Y:S01]  /*65ad0*/  FFMA.FTZ R43, R94, R43, R98 ;  /* 0x0000002b5e2b7223 */ /* 0x000fe20000010062 */
[----:B------:R-:W-:Y:S01]  /*65ae0*/  F2FP.BF16.F32.PACK_AB R45, R45, R44 ;  /* 0x0000002c2d2d723e */ /* 0x000fe200000010ff */
[----:B------:R-:W4:Y:S01]  /*65af0*/  LDL R99, [R1+0x168] ;  /* 0x0001680001637983 */ /* 0x000f220000100800 */
[----:B------:R-:W-:Y:S02]  /*65b00*/  F2FP.BF16.F32.PACK_AB R47, R97, R47 ;  /* 0x0000002f612f723e */ /* 0x000fe400000010ff */
[----:B------:R-:W-:Y:S01]  /*65b10*/  F2FP.BF16.F32.PACK_AB R44, R43, R42 ;  /* 0x0000002a2b2c723e */ /* 0x000fe200000010ff */
[----:B------:R-:W-:Y:S01]  /*65b20*/  IMAD.WIDE.U32 R42, R16, 0x10, R146 ;  /* 0x00000010102a7825 */ /* 0x000fe200078e0092 */
[----:B------:R-:W-:Y:S01]  /*65b30*/  F2FP.BF16.F32.PACK_AB R46, R96, R46 ;  /* 0x0000002e602e723e */ /* 0x000fe200000010ff */
[----:B------:R-:W4:Y:S04]  /*65b40*/  LDL R98, [R1+0x16c] ;  /* 0x00016c0001627983 */ /* 0x000f280000100800 */
[----:B------:R0:W-:Y:S04]  /*65b50*/  STG.E.128 desc[UR8][R42.64], R44 ;  /* 0x0000002c2a007986 */ /* 0x0001e8000c101d08 */
[----:B------:R-:W4:Y:S04]  /*65b60*/  LDL R96, [R1+0x174] ;  /* 0x0001740001607983 */ /* 0x000f280000100800 */
[----:B------:R-:W4:Y:S01]  /*65b70*/  LDL R97, [R1+0x178] ;  /* 0x0001780001617983 */ /* 0x000f220000100800 */
[----:B0-----:R-:W-:-:S02]  /*65b80*/  IMAD.U32 R43, R192, 0x10000, RZ ;  /* 0x00010000c02b7824 */ /* 0x001fc400078e00ff */
[----:B------:R-:W-:Y:S02]  /*65b90*/  IMAD.U32 R44, R193, 0x10000, RZ ;  /* 0x00010000c12c7824 */ /* 0x000fe400078e00ff */
[----:B------:R-:W-:Y:S01]  /*65ba0*/  IMAD.U32 R45, R194, 0x10000, RZ ;  /* 0x00010000c22d7824 */ /* 0x000fe200078e00ff */
[----:B------:R-:W-:Y:S01]  /*65bb0*/  SHF.L.U32 R47, R195, 0x10, RZ ;  /* 0x00000010c32f7819 */ /* 0x000fe200000006ff */
[----:B--2---:R-:W-:Y:S02]  /*65bc0*/  IMAD.U32 R46, R107, 0x10000, RZ ;  /* 0x000100006b2e7824 */ /* 0x004fe400078e00ff */
[C---:B------:R-:W-:Y:S01]  /*65bd0*/  FADD.FTZ R18, -R149.reuse, R18 ;  /* 0x0000001295127221 */ /* 0x040fe20000010100 */
[C---:B------:R-:W-:Y:S01]  /*65be0*/  FADD.FTZ R23, -R149.reuse, R23 ;  /* 0x0000001795177221 */ /* 0x040fe20000010100 */
[----:B------:R-:W-:Y:S01]  /*65bf0*/  FADD.FTZ R27, -R149, R27 ;  /* 0x0000001b951b7221 */ /* 0x000fe20000010100 */
[----:B------:R-:W2:Y:S01]  /*65c00*/  LDL R107, [R1+0x258] ;  /* 0x00025800016b7983 */ /* 0x000ea20000100800 */
[----:B---3--:R-:W-:-:S04]  /*65c10*/  IMAD.U32 R42, R158, 0x10000, RZ ;  /* 0x000100009e2a7824 */ /* 0x008fc800078e00ff */
[----:B------:R-:W-:Y:S01]  /*65c20*/  FFMA.FTZ R42, R55, R42, R43 ;  /* 0x0000002a372a7223 */ /* 0x000fe2000001002b */
[----:B-----5:R-:W-:Y:S01]  /*65c30*/  SHF.L.U32 R43, R151, 0x10, RZ ;  /* 0x00000010972b7819 */ /* 0x020fe200000006ff */
[----:B------:R-:W3:Y:S04]  /*65c40*/  LDL R55, [R1+0x170] ;  /* 0x0001700001377983 */ /* 0x000ee80000100800 */
[----:B------:R-:W-:Y:S01]  /*65c50*/  FFMA.FTZ R41, R41, R43, R44 ;  /* 0x0000002b29297223 */ /* 0x000fe2000001002c */
[----:B----4-:R-:W-:Y:S02]  /*65c60*/  SHF.L.U32 R44, R100, 0x10, RZ ;  /* 0x00000010642c7819 */ /* 0x010fe400000006ff */
[----:B------:R-:W4:Y:S01]  /*65c70*/  LDL R100, [R1+0x30] ;  /* 0x0000300001647983 */ /* 0x000f220000100800 */
[----:B------:R-:W-:-:S03]  /*65c80*/  IMAD.U32 R43, R103, 0x10000, RZ ;  /* 0x00010000672b7824 */ /* 0x000fc600078e00ff */
[----:B------:R-:W5:Y:S01]  /*65c90*/  LDL R103, [R1+0x40] ;  /* 0x0000400001677983 */ /* 0x000f620000100800 */
[----:B------:R-:W-:Y:S01]  /*65ca0*/  FFMA.FTZ R43, R95, R43, R44 ;  /* 0x0000002b5f2b7223 */ /* 0x000fe2000001002c */
[----:B------:R-:W-:Y:S02]  /*65cb0*/  IMAD.U32 R44, R120, 0x10000, RZ ;  /* 0x00010000782c7824 */ /* 0x000fe400078e00ff */
[----:B------:R-:W2:Y:S02]  /*65cc0*/  LDL R95, [R1+0x180] ;  /* 0x00018000015f7983 */ /* 0x000ea40000100800 */
[----:B------:R-:W-:Y:S01]  /*65cd0*/  FFMA.FTZ R44, R92, R44, R45 ;  /* 0x0000002c5c2c7223 */ /* 0x000fe2000001002d */
[----:B------:R-:W-:Y:S01]  /*65ce0*/  SHF.L.U32 R45, R117, 0x10, RZ ;  /* 0x00000010752d7819 */ /* 0x000fe200000006ff */
[----:B------:R-:W2:Y:S04]  /*65cf0*/  LDL R92, [R1+0x17c] ;  /* 0x00017c00015c7983 */ /* 0x000ea80000100800 */
[----:B------:R-:W-:Y:S01]  /*65d00*/  FFMA.FTZ R46, R48, R45, R46 ;  /* 0x0000002d302e7223 */ /* 0x000fe2000001002e */
[----:B------:R-:W-:-:S02]  /*65d10*/  IMAD.U32 R45, R106, 0x10000, RZ ;  /* 0x000100006a2d7824 */ /* 0x000fc400078e00ff */
[----:B------:R-:W-:Y:S02]  /*65d20*/  IMAD.U32 R48, R104, 0x10000, RZ ;  /* 0x0001000068307824 */ /* 0x000fe400078e00ff */
[----:B------:R-:W-:Y:S01]  /*65d30*/  FMUL.FTZ R18, R122, R18 ;  /* 0x000000127a127220 */ /* 0x000fe20000410000 */
[----:B------:R-:W-:Y:S01]  /*65d40*/  FFMA.FTZ R47, R93, R45, R47 ;  /* 0x0000002d5d2f7223 */ /* 0x000fe2000001002f */
[----:B------:R-:W-:Y:S01]  /*65d50*/  IMAD.U32 R45, R105, 0x10000, RZ ;  /* 0x00010000692d7824 */ /* 0x000fe200078e00ff */
[----:B------:R-:W2:Y:S03]  /*65d60*/  LDL R93, [R1+0x184] ;  /* 0x00018400015d7983 */ /* 0x000ea60000100800 */
[----:B------:R-:W-:Y:S01]  /*65d70*/  FFMA.FTZ R45, R49, R45, R48 ;  /* 0x0000002d312d7223 */ /* 0x000fe20000010030 */
[----:B------:R-:W-:Y:S01]  /*65d80*/  IMAD.U32 R49, R101, 0x10000, RZ ;  /* 0x0001000065317824 */ /* 0x000fe200078e00ff */
[----:B------:R-:W-:Y:S01]  /*65d90*/  F2FP.BF16.F32.PACK_AB R46, R46, R44 ;  /* 0x0000002c2e2e723e */ /* 0x000fe200000010ff */
[----:B------:R-:W2:Y:S01]  /*65da0*/  LDL R101, [R1+0x34] ;  /* 0x0000340001657983 */ /* 0x000ea20000100800 */
[----:B------:R-:W-:-:S02]  /*65db0*/  SHF.L.U32 R48, R102, 0x10, RZ ;  /* 0x0000001066307819 */ /* 0x000fc400000006ff */
[----:B------:R-:W-:Y:S01]  /*65dc0*/  F2FP.BF16.F32.PACK_AB R47, R45, R47 ;  /* 0x0000002f2d2f723e */ /* 0x000fe200000010ff */
[----:B------:R-:W2:Y:S02]  /*65dd0*/  LDL R102, [R1+0x44] ;  /* 0x0000440001667983 */ /* 0x000ea40000100800 */
[----:B------:R-:W-:Y:S01]  /*65de0*/  FFMA.FTZ R48, R94, R48, R49 ;  /* 0x000000305e307223 */ /* 0x000fe20000010031 */
[----:B------:R-:W-:Y:S01]  /*65df0*/  F2FP.BF16.F32.PACK_AB R45, R43, R41 ;  /* 0x000000292b2d723e */ /* 0x000fe200000010ff */
[----:B------:R-:W2:Y:S03]  /*65e00*/  LDL R94, [R1+0x194] ;  /* 0x00019400015e7983 */ /* 0x000ea60000100800 */
[----:B------:R-:W-:Y:S01]  /*65e10*/  F2FP.BF16.F32.PACK_AB R44, R48, R42 ;  /* 0x0000002a302c723e */ /* 0x000fe200000010ff */
[----:B------:R-:W-:-:S04]  /*65e20*/  IMAD.WIDE.U32 R42, R16, 0x10, R118 ;  /* 0x00000010102a7825 */ /* 0x000fc800078e0076 */
[C---:B------:R-:W-:Y:S01]  /*65e30*/  FMUL.FTZ R23, R122.reuse, R23 ;  /* 0x000000177a177220 */ /* 0x040fe20000410000 */
[----:B------:R-:W-:Y:S01]  /*65e40*/  FMUL.FTZ R27, R122, R27 ;  /* 0x0000001b7a1b7220 */ /* 0x000fe20000410000 */
[----:B------:R-:W2:Y:S04]  /*65e50*/  LDL R104, [R1+0x1f8] ;  /* 0x0001f80001687983 */ /* 0x000ea80000100800 */
[----:B------:R0:W-:Y:S04]  /*65e60*/  STG.E.128 desc[UR8][R42.64], R44 ;  /* 0x0000002c2a007986 */ /* 0x0001e8000c101d08 */
[----:B------:R-:W2:Y:S04]  /*65e70*/  LDL R105, [R1+0x238] ;  /* 0x0002380001697983 */ /* 0x000ea80000100800 */
[----:B------:R-:W2:Y:S01]  /*65e80*/  LDL R106, [R1+0x25c] ;  /* 0x00025c00016a7983 */ /* 0x000ea20000100800 */
[----:B0-----:R-:W-:Y:S01]  /*65e90*/  FADD.FTZ R47, -R149, R17 ;  /* 0x00000011952f7221 */ /* 0x001fe20000010100 */
[----:B------:R-:W-:-:S02]  /*65ea0*/  SHF.L.U32 R45, R96, 0x10, RZ ;  /* 0x00000010602d7819 */ /* 0x000fc400000006ff */
[----:B------:R-:W2:Y:S01]  /*65eb0*/  LDL R96, [R1+0x18c] ;  /* 0x00018c0001607983 */ /* 0x000ea20000100800 */
[----:B------:R-:W-:Y:S01]  /*65ec0*/  SHF.L.U32 R41, R224, 0x10, RZ ;  /* 0x00000010e0297819 */ /* 0x000fe200000006ff */
[----:B------:R-:W-:Y:S01]  /*65ed0*/  IMAD.U32 R46, R98, 0x10000, RZ ;  /* 0x00010000622e7824 */ /* 0x000fe200078e00ff */
[----:B------:R-:W-:Y:S01]  /*65ee0*/  SHF.L.U32 R42, R99, 0x10, RZ ;  /* 0x00000010632a7819 */ /* 0x000fe200000006ff */
[----:B------:R-:W-:Y:S01]  /*65ef0*/  FMUL.FTZ R47, R122, R47 ;  /* 0x0000002f7a2f7220 */ /* 0x000fe20000410000 */
[----:B------:R-:W2:Y:S01]  /*65f00*/  LDL R99, [R1+0x188] ;  /* 0x0001880001637983 */ /* 0x000ea20000100800 */
[----:B------:R-:W-:-:S03]  /*65f10*/  IMAD.U32 R44, R196, 0x10000, RZ ;  /* 0x00010000c42c7824 */ /* 0x000fc600078e00ff */
[----:B------:R-:W2:Y:S01]  /*65f20*/  LDL R98, [R1+0x190] ;  /* 0x0001900001627983 */ /* 0x000ea20000100800 */
[----:B---3--:R-:W-:-:S03]  /*65f30*/  IMAD.U32 R17, R55, 0x10000, RZ ;  /* 0x0001000037117824 */ /* 0x008fc600078e00ff */
[----:B------:R-:W3:Y:S01]  /*65f40*/  LDL R55, [R1+0x48] ;  /* 0x0000480001377983 */ /* 0x000ee20000100800 */
[----:B----4-:R-:W-:-:S03]  /*65f50*/  IMAD.U32 R43, R100, 0x10000, RZ ;  /* 0x00010000642b7824 */ /* 0x010fc600078e00ff */
[----:B------:R-:W4:Y:S01]  /*65f60*/  LDL R100, [R1+0x38] ;  /* 0x0000380001647983 */ /* 0x000f220000100800 */
[----:B-----5:R-:W-:Y:S02]  /*65f70*/  IMAD.U32 R16, R103, 0x10000, RZ ;  /* 0x0001000067107824 */ /* 0x020fe400078e00ff */
[C---:B------:R-:W-:Y:S01]  /*65f80*/  FFMA.FTZ R48, R47.reuse, R43, R44 ;  /* 0x0000002b2f307223 */ /* 0x040fe2000001002c */
[C---:B------:R-:W-:Y:S01]  /*65f90*/  FFMA.FTZ R45, R18.reuse, R17, R45 ;  /* 0x00000011122d7223 */ /* 0x040fe2000001002d */
[----:B------:R-:W5:Y:S01]  /*65fa0*/  LDL R103, [R1+0x1e8] ;  /* 0x0001e80001677983 */ /* 0x000f620000100800 */
[----:B------:R-:W-:Y:S01]  /*65fb0*/  FFMA.FTZ R41, R47, R16, R41 ;  /* 0x000000102f297223 */ /* 0x000fe20000010029 */
[----:B------:R-:W-:Y:S01]  /*65fc0*/  FFMA.FTZ R16, R18, R42, R46 ;  /* 0x0000002a12107223 */ /* 0x000fe2000001002e */
[C---:B------:R-:W-:Y:S01]  /*65fd0*/  FADD.FTZ R47, -R149.reuse, R19 ;  /* 0x00000013952f7221 */ /* 0x040fe20000010100 */
[----:B------:R-:W-:Y:S01]  /*65fe0*/  FADD.FTZ R18, -R149, R20 ;  /* 0x0000001495127221 */ /* 0x000fe20000010100 */
[----:B--2---:R-:W-:-:S02]  /*65ff0*/  SHF.L.U32 R46, R92, 0x10, RZ ;  /* 0x000000105c2e7819 */ /* 0x004fc400000006ff */
[----:B------:R-:W2:Y:S01]  /*66000*/  LDL R92, [R1+0x4c] ;  /* 0x00004c00015c7983 */ /* 0x000ea20000100800 */
[----:B------:R-:W-:Y:S02]  /*66010*/  IMAD.U32 R19, R197, 0x10000, RZ ;  /* 0x00010000c5137824 */ /* 0x000fe400078e00ff */
[C---:B------:R-:W-:Y:S01]  /*66020*/  FMUL.FTZ R47, R122.reuse, R47 ;  /* 0x0000002f7a2f7220 */ /* 0x040fe20000410000 */
[----:B------:R-:W-:Y:S02]  /*66030*/  IMAD.U32 R44, R97, 0x10000, RZ ;  /* 0x00010000612c7824 */ /* 0x000fe400078e00ff */
[----:B------:R-:W-:Y:S01]  /*66040*/  FMUL.FTZ R18, R122, R18 ;  /* 0x000000127a127220 */ /* 0x000fe20000410000 */
[----:B------:R-:W-:Y:S01]  /*66050*/  IMAD.U32 R43, R225, 0x10000, RZ ;  /* 0x00010000e12b7824 */ /* 0x000fe200078e00ff */
[----:B------:R-:W5:Y:S01]  /*66060*/  LDL R97, [R1+0x198] ;  /* 0x0001980001617983 */ /* 0x000f620000100800 */
[----:B------:R-:W-:-:S03]  /*66070*/  SHF.L.U32 R17, R101, 0x10, RZ ;  /* 0x0000001065117819 */ /* 0x000fc600000006ff */
[----:B------:R-:W5:Y:S02]  /*66080*/  LDL R101, [R1+0x20] ;  /* 0x0000200001657983 */ /* 0x000f640000100800 */
[----:B------:R-:W-:Y:S01]  /*66090*/  FFMA.FTZ R49, R47, R17, R19 ;  /* 0x000000112f317223 */ /* 0x000fe20000010013 */
[----:B------:R-:W-:Y:S01]  /*660a0*/  FFMA.FTZ R17, R18, R44, R46 ;  /* 0x0000002c12117223 */ /* 0x000fe2000001002e */
[----:B------:R-:W-:Y:S01]  /*660b0*/  IMAD.U32 R44, R93, 0x10000, RZ ;  /* 0x000100005d2c7824 */ /* 0x000fe200078e00ff */
[----:B------:R-:W5:Y:S04]  /*660c0*/  LDL R46, [R1+0x1a4] ;  /* 0x0001a400012e7983 */ /* 0x000f680000100800 */
[----:B------:R-:W5:Y:S01]  /*660d0*/  LDL R93, [R1+0x19c] ;  /* 0x00019c00015d7983 */ /* 0x000f620000100800 */
[----:B------:R-:W-:-:S02]  /*660e0*/  IMAD.U32 R42, R102, 0x10000, RZ ;  /* 0x00010000662a7824 */ /* 0x000fc400078e00ff */
[----:B------:R-:W-:Y:S01]  /*660f0*/  IMAD.U32 R19, R95, 0x10000, RZ ;  /* 0x000100005f137824 */ /* 0x000fe200078e00ff */
[----:B------:R-:W-:Y:S01]  /*66100*/  F2FP.BF16.F32.PACK_AB R16, R16, R41 ;  /* 0x000000291010723e */ /* 0x000fe200000010ff */
[----:B------:R-:W-:Y:S01]  /*66110*/  FFMA.FTZ R20, R47, R42, R43 ;  /* 0x0000002a2f147223 */ /* 0x000fe2000001002b */
[----:B------:R-:W-:Y:S01]  /*66120*/  FADD.FTZ R42, -R149, R21 ;  /* 0x00000015952a7221 */ /* 0x000fe20000010100 */
[----:B------:R-:W5:Y:S01]  /*66130*/  LDL R95, [R1+0x3c] ;  /* 0x00003c00015f7983 */ /* 0x000f620000100800 */
[----:B------:R-:W-:Y:S02]  /*66140*/  IMAD.U32 R43, R226, 0x10000, RZ ;  /* 0x00010000e22b7824 */ /* 0x000fe400078e00ff */
[----:B------:R-:W-:Y:S01]  /*66150*/  FMUL.FTZ R42, R122, R42 ;  /* 0x0000002a7a2a7220 */ /* 0x000fe20000410000 */
[----:B------:R-:W5:Y:S04]  /*66160*/  LDL R47, [R1+0x1a0] ;  /* 0x0001a000012f7983 */ /* 0x000f680000100800 */
[----:B------:R-:W5:Y:S01]  /*66170*/  LDL R102, [R1+0x1d8] ;  /* 0x0001d80001667983 */ /* 0x000f620000100800 */
[----:B---3--:R-:W-:Y:S01]  /*66180*/  SHF.L.U32 R21, R55, 0x10, RZ ;  /* 0x0000001037157819 */ /* 0x008fe200000006ff */
[----:B------:R-:W-:Y:S01]  /*66190*/  FFMA.FTZ R55, R18, R19, R44 ;  /* 0x0000001312377223 */ /* 0x000fe2000001002c */
[----:B------:R-:W-:-:S03]  /*661a0*/  SHF.L.U32 R44, R198, 0x10, RZ ;  /* 0x00000010c62c7819 */ /* 0x000fc600000006ff */
[----:B------:R-:W-:Y:S01]  /*661b0*/  FFMA.FTZ R21, R42, R21, R43 ;  /* 0x000000152a157223 */ /* 0x000fe2000001002b */
[----:B------:R-:W-:Y:S01]  /*661c0*/  FADD.FTZ R19, -R149, R22 ;  /* 0x0000001695137221 */ /* 0x000fe20000010100 */
[----:B------:R-:W-:Y:S02]  /*661d0*/  IMAD.U32 R22, R96, 0x10000, RZ ;  /* 0x0001000060167824 */ /* 0x000fe400078e00ff */
[----:B----4-:R-:W-:Y:S02]  /*661e0*/  IMAD.U32 R43, R100, 0x10000, RZ ;  /* 0x00010000642b7824 */ /* 0x010fe400078e00ff */
[----:B------:R-:W-:Y:S01]  /*661f0*/  FMUL.FTZ R19, R122, R19 ;  /* 0x000000137a137220 */ /* 0x000fe20000410000 */
[----:B------:R-:W-:Y:S01]  /*66200*/  IMAD.U32 R18, R99, 0x10000, RZ ;  /* 0x0001000063127824 */ /* 0x000fe200078e00ff */
[----:B------:R-:W3:Y:S01]  /*66210*/  LDL R100, [R1+0x10] ;  /* 0x0000100001647983 */ /* 0x000ee20000100800 */
[----:B------:R-:W-:Y:S01]  /*66220*/  FFMA.FTZ R96, R42, R43, R44 ;  /* 0x0000002b2a607223 */ /* 0x000fe2000001002c */
[----:B------:R-:W-:-:S02]  /*66230*/  IMAD.U32 R43, R94, 0x10000, RZ ;  /* 0x000100005e2b7824 */ /* 0x000fc400078e00ff */
[----:B------:R-:W4:Y:S01]  /*66240*/  LDL R94, [R1+0x1a8] ;  /* 0x0001a800015e7983 */ /* 0x000f220000100800 */
[----:B------:R-:W-:Y:S01]  /*66250*/  SHF.L.U32 R42, R98, 0x10, RZ ;  /* 0x00000010622a7819 */ /* 0x000fe200000006ff */
[----:B------:R-:W-:Y:S01]  /*66260*/  FFMA.FTZ R18, R19, R18, R22 ;  /* 0x0000001213127223 */ /* 0x000fe20000010016 */
[----:B------:R-:W-:Y:S01]  /*66270*/  FADD.FTZ R22, -R149, R24 ;  /* 0x0000001895167221 */ /* 0x000fe20000010100 */
[----:B------:R-:W-:Y:S01]  /*66280*/  SHF.L.U32 R44, R227, 0x10, RZ ;  /* 0x00000010e32c7819 */ /* 0x000fe200000006ff */
[----:B------:R-:W3:Y:S01]  /*66290*/  LDL R98, [R1+0x1ac] ;  /* 0x0001ac0001627983 */ /* 0x000ee20000100800 */
[----:B------:R-:W-:Y:S01]  /*662a0*/  FFMA.FTZ R24, R19, R42, R43 ;  /* 0x0000002a13187223 */ /* 0x000fe2000001002b */
[----:B--2---:R-:W-:Y:S02]  /*662b0*/  IMAD.U32 R19, R92, 0x10000, RZ ;  /* 0x000100005c137824 */ /* 0x004fe400078e00ff */
[----:B------:R-:W2:Y:S01]  /*662c0*/  LDL R92, [R1+0x1b0] ;  /* 0x0001b000015c7983 */ /* 0x000ea20000100800 */
[----:B-----5:R-:W-:-:S03]  /*662d0*/  IMAD.U32 R43, R93, 0x10000, RZ ;  /* 0x000100005d2b7824 */ /* 0x020fc600078e00ff */
[----:B------:R-:W5:Y:S01]  /*662e0*/  LDL R93, [R1+0x1b4] ;  /* 0x0001b400015d7983 */ /* 0x000f620000100800 */
[----:B------:R-:W-:Y:S01]  /*662f0*/  FMUL.FTZ R22, R122, R22 ;  /* 0x000000167a167220 */ /* 0x000fe20000410000 */
[----:B------:R-:W-:Y:S02]  /*66300*/  IMAD.U32 R42, R97, 0x10000, RZ ;  /* 0x00010000612a7824 */ /* 0x000fe400078e00ff */
[----:B------:R-:W-:Y:S01]  /*66310*/  FFMA.FTZ R19, R23, R19, R44 ;  /* 0x0000001317137223 */ /* 0x000fe2000001002c */
[----:B------:R-:W-:Y:S02]  /*66320*/  IMAD.U32 R44, R199, 0x10000, RZ ;  /* 0x00010000c72c7824 */ /* 0x000fe400078e00ff */
[----:B------:R-:W-:Y:S01]  /*66330*/  FFMA.FTZ R42, R22, R42, R43 ;  /* 0x0000002a162a7223 */ /* 0x000fe2000001002b */
[----:B------:R-:W-:Y:S02]  /*66340*/  SHF.L.U32 R43, R95, 0x10, RZ ;  /* 0x000000105f2b7819 */ /* 0x000fe400000006ff */
[----:B------:R-:W-:Y:S01]  /*66350*/  F2FP.BF16.F32.PACK_AB R18, R18, R21 ;  /* 0x000000151212723e */ /* 0x000fe200000010ff */
[----:B------:R-:W5:Y:S02]  /*66360*/  LDL R95, [R1+0x24] ;  /* 0x00002400015f7983 */ /* 0x000f640000100800 */
[----:B------:R-:W-:-:S02]  /*66370*/  FFMA.FTZ R97, R23, R43, R44 ;  /* 0x0000002b17617223 */ /* 0x000fc4000001002c */
[----:B------:R-:W5:Y:S01]  /*66380*/  LDL R44, [R1+0x1b8] ;  /* 0x0001b800012c7983 */ /* 0x000f620000100800 */
[----:B------:R-:W-:Y:S01]  /*66390*/  F2FP.BF16.F32.PACK_AB R17, R17, R20 ;  /* 0x000000141111723e */ /* 0x000fe200000010ff */
[----:B------:R-:W-:Y:S01]  /*663a0*/  IMAD.WIDE.U32 R20, R14, 0x10, R146 ;  /* 0x000000100e147825 */ /* 0x000fe200078e0092 */
[----:B------:R-:W-:Y:S01]  /*663b0*/  F2FP.BF16.F32.PACK_AB R19, R42, R19 ;  /* 0x000000132a13723e */ /* 0x000fe200000010ff */
[----:B------:R-:W5:Y:S02]  /*663c0*/  LDL R43, [R1+0x1cc] ;  /* 0x0001cc00012b7983 */ /* 0x000f640000100800 */
[----:B------:R-:W-:Y:S02]  /*663d0*/  IMAD.U32 R23, R47, 0x10000, RZ ;  /* 0x000100002f177824 */ /* 0x000fe400078e00ff */
[----:B------:R-:W5:Y:S04]  /*663e0*/  LDL R47, [R1+0x14] ;  /* 0x00001400012f7983 */ /* 0x000f680000100800 */
[----:B------:R0:W-:Y:S01]  /*663f0*/  STG.E.128 desc[UR8][R20.64], R16 ;  /* 0x0000001014007986 */ /* 0x0001e2000c101d08 */
[----:B------:R-:W-:-:S03]  /*66400*/  SHF.L.U32 R41, R46, 0x10, RZ ;  /* 0x000000102e297819 */ /* 0x000fc600000006ff */
[----:B------:R-:W5:Y:S02]  /*66410*/  LDL R46, [R1+0x1bc] ;  /* 0x0001bc00012e7983 */ /* 0x000f640000100800 */
[----:B------:R-:W-:Y:S01]  /*66420*/  FFMA.FTZ R99, R22, R23, R41 ;  /* 0x0000001716637223 */ /* 0x000fe20000010029 */
[----:B------:R-:W-:Y:S01]  /*66430*/  IMAD.U32 R22, R101, 0x10000, RZ ;  /* 0x0001000065167824 */ /* 0x000fe200078e00ff */
[----:B------:R-:W5:Y:S04]  /*66440*/  LDL R42, [R1+0x28] ;  /* 0x00002800012a7983 */ /* 0x000f680000100800 */
[----:B------:R-:W5:Y:S01]  /*66450*/  LDL R101, [R1+0x18] ;  /* 0x0000180001657983 */ /* 0x000f620000100800 */
[C---:B0-----:R-:W-:Y:S01]  /*66460*/  FADD.FTZ R20, -R149.reuse, R25 ;  /* 0x0000001995147221 */ /* 0x041fe20000010100 */
[----:B------:R-:W-:-:S03]  /*66470*/  FADD.FTZ R21, -R149, R26 ;  /* 0x0000001a95157221 */ /* 0x000fc60000010100 */
[C---:B------:R-:W-:Y:S01]  /*66480*/  FMUL.FTZ R26, R122.reuse, R20 ;  /* 0x000000147a1a7220 */ /* 0x040fe20000410000 */
[----:B------:R-:W-:Y:S01]  /*66490*/  FMUL.FTZ R20, R122, R21 ;  /* 0x000000157a147220 */ /* 0x000fe20000410000 */
[----:B----4-:R-:W-:Y:S02]  /*664a0*/  IMAD.U32 R16, R94, 0x10000, RZ ;  /* 0x000100005e107824 */ /* 0x010fe400078e00ff */
[----:B------:R-:W4:Y:S01]  /*664b0*/  LDL R94, [R1+0x1c0] ;  /* 0x0001c000015e7983 */ /* 0x000f220000100800 */
[----:B--2---:R-:W-:-:S03]  /*664c0*/  IMAD.U32 R19, R92, 0x10000, RZ ;  /* 0x000100005c137824 */ /* 0x004fc600078e00ff */
[----:B------:R-:W2:Y:S01]  /*664d0*/  LDL R92, [R1+0x1c4] ;  /* 0x0001c400015c7983 */ /* 0x000ea20000100800 */
[----:B---3--:R-:W-:-:S03]  /*664e0*/  SHF.L.U32 R17, R100, 0x10, RZ ;  /* 0x0000001064117819 */ /* 0x008fc600000006ff */
[----:B------:R-:W3:Y:S01]  /*664f0*/  LDL R100, [R1+0x1d0] ;  /* 0x0001d00001647983 */ /* 0x000ee20000100800 */
[----:B-----5:R-:W-:-:S03]  /*66500*/  IMAD.U32 R21, R93, 0x10000, RZ ;  /* 0x000100005d157824 */ /* 0x020fc600078e00ff */
[----:B------:R-:W5:Y:S01]  /*66510*/  LDL R93, [R1+0x1c8] ;  /* 0x0001c800015d7983 */ /* 0x000f620000100800 */
[----:B------:R-:W-:Y:S02]  /*66520*/  IMAD.U32 R23, R228, 0x10000, RZ ;  /* 0x00010000e4177824 */ /* 0x000fe400078e00ff */
[----:B------:R-:W-:Y:S01]  /*66530*/  IMAD.U32 R18, R200, 0x10000, RZ ;  /* 0x00010000c8127824 */ /* 0x000fe200078e00ff */
[----:B------:R-:W-:Y:S01]  /*66540*/  SHF.L.U32 R25, R98, 0x10, RZ ;  /* 0x0000001062197819 */ /* 0x000fe200000006ff */
[C---:B------:R-:W-:Y:S01]  /*66550*/  FFMA.FTZ R22, R26.reuse, R22, R23 ;  /* 0x000000161a167223 */ /* 0x040fe20000010017 */
[----:B------:R-:W3:Y:S01]  /*66560*/  LDL R98, [R1+0x2c] ;  /* 0x00002c0001627983 */ /* 0x000ee20000100800 */
[----:B------:R-:W-:Y:S01]  /*66570*/  FFMA.FTZ R41, R26, R17, R18 ;  /* 0x000000111a297223 */ /* 0x000fe20000010012 */
[C---:B------:R-:W-:Y:S01]  /*66580*/  FFMA.FTZ R26, R20.reuse, R19, R21 ;  /* 0x00000013141a7223 */ /* 0x040fe20000010015 */
[----:B------:R-:W-:Y:S01]  /*66590*/  FFMA.FTZ R23, R20, R16, R25 ;  /* 0x0000001014177223 */ /* 0x000fe20000010019 */
[----:B------:R-:W-:-:S02]  /*665a0*/  IMAD.U32 R21, R44, 0x10000, RZ ;  /* 0x000100002c157824 */ /* 0x000fc400078e00ff */
[----:B------:R-:W3:Y:S01]  /*665b0*/  LDL R44, [R1+0x1d4] ;  /* 0x0001d400012c7983 */ /* 0x000ee20000100800 */
[----:B------:R-:W-:Y:S01]  /*665c0*/  SHF.L.U32 R18, R95, 0x10, RZ ;  /* 0x000000105f127819 */ /* 0x000fe200000006ff */
[----:B------:R-:W-:Y:S01]  /*665d0*/  IMAD.U32 R19, R229, 0x10000, RZ ;  /* 0x00010000e5137824 */ /* 0x000fe200078e00ff */
[----:B------:R-:W-:Y:S01]  /*665e0*/  SHF.L.U32 R20, R201, 0x10, RZ ;  /* 0x00000010c9147819 */ /* 0x000fe200000006ff */
[----:B------:R-:W-:Y:S02]  /*665f0*/  IMAD.U32 R17, R47, 0x10000, RZ ;  /* 0x000100002f117824 */ /* 0x000fe400078e00ff */
[----:B------:R-:W-:Y:S01]  /*66600*/  FFMA.FTZ R47, R27, R18, R19 ;  /* 0x000000121b2f7223 */ /* 0x000fe20000010013 */
[----:B------:R-:W-:Y:S01]  /*66610*/  FADD.FTZ R16, -R149, R28 ;  /* 0x0000001c95107221 */ /* 0x000fe20000010100 */
[----:B------:R-:W3:Y:S01]  /*66620*/  LDL R95, [R1+0x1dc] ;  /* 0x0001dc00015f7983 */ /* 0x000ee20000100800 */
[----:B------:R-:W-:Y:S01]  /*66630*/  FFMA.FTZ R27, R27, R17, R20 ;  /* 0x000000111b1b7223 */ /* 0x000fe20000010014 */
[----:B------:R-:W-:Y:S01]  /*66640*/  FADD.FTZ R17, -R149, R29 ;  /* 0x0000001d95117221 */ /* 0x000fe20000010100 */
[----:B------:R-:W-:Y:S01]  /*66650*/  FMUL.FTZ R16, R122, R16 ;  /* 0x000000107a107220 */ /* 0x000fe20000410000 */
[----:B------:R-:W3:Y:S01]  /*66660*/  LDL R29, [R1+0x1e0] ;  /* 0x0001e000011d7983 */ /* 0x000ee20000100800 */
[----:B------:R-:W-:-:S03]  /*66670*/  IMAD.U32 R25, R46, 0x10000, RZ ;  /* 0x000100002e197824 */ /* 0x000fc600078e00ff */
[----:B------:R-:W3:Y:S01]  /*66680*/  LDL R28, [R1+0x1e4] ;  /* 0x0001e400011c7983 */ /* 0x000ee20000100800 */
[----:B------:R-:W-:-:S03]  /*66690*/  FFMA.FTZ R46, R16, R21, R25 ;  /* 0x00000015102e7223 */ /* 0x000fc60000010019 */
[----:B------:R-:W3:Y:S01]  /*666a0*/  LDL R25, [R1] ;  /* 0x0000000001197983 */ /* 0x000ee20000100800 */
[----:B------:R-:W-:Y:S01]  /*666b0*/  IMAD.U32 R18, R42, 0x10000, RZ ;  /* 0x000100002a127824 */ /* 0x000fe200078e00ff */
[----:B------:R-:W-:Y:S01]  /*666c0*/  SHF.L.U32 R19, R230, 0x10, RZ ;  /* 0x00000010e6137819 */ /* 0x000fe200000006ff */
[----:B------:R-:W-:Y:S01]  /*666d0*/  FMUL.FTZ R17, R122, R17 ;  /* 0x000000117a117220 */ /* 0x000fe20000410000 */
[----:B----4-:R-:W-:Y:S02]  /*666e0*/  SHF.L.U32 R20, R94, 0x10, RZ ;  /* 0x000000105e147819 */ /* 0x010fe400000006ff */
[----:B------:R-:W4:Y:S01]  /*666f0*/  LDL R94, [R1+0x1c] ;  /* 0x00001c00015e7983 */ /* 0x000f220000100800 */
[----:B--2---:R-:W-:-:S04]  /*66700*/  IMAD.U32 R21, R92, 0x10000, RZ ;  /* 0x000100005c157824 */ /* 0x004fc800078e00ff */
[----:B------:R-:W-:Y:S01]  /*66710*/  FFMA.FTZ R42, R16, R20, R21 ;  /* 0x00000014102a7223 */ /* 0x000fe20000010015 */
[----:B------:R-:W-:Y:S02]  /*66720*/  IMAD.U32 R20, R101, 0x10000, RZ ;  /* 0x0001000065147824 */ /* 0x000fe400078e00ff */
[----:B------:R-:W-:Y:S01]  /*66730*/  FADD.FTZ R16, -R149, R31 ;  /* 0x0000001f95107221 */ /* 0x000fe20000010100 */
[----:B------:R-:W2:Y:S01]  /*66740*/  LDL R101, [R1+0x1ec] ;  /* 0x0001ec0001657983 */ /* 0x000ea20000100800 */
[----:B------:R-:W-:Y:S01]  /*66750*/  FFMA.FTZ R92, R17, R18, R19 ;  /* 0x00000012115c7223 */ /* 0x000fe20000010013 */
[----:B------:R-:W-:Y:S02]  /*66760*/  IMAD.U32 R19, R43, 0x10000, RZ ;  /* 0x000100002b137824 */ /* 0x000fe400078e00ff */
[----:B------:R-:W-:Y:S01]  /*66770*/  FMUL.FTZ R16, R122, R16 ;  /* 0x000000107a107220 */ /* 0x000fe20000410000 */
[----:B------:R-:W-:Y:S01]  /*66780*/  IMAD.U32 R21, R202, 0x10000, RZ ;  /* 0x00010000ca157824 */ /* 0x000fe200078e00ff */
[----:B------:R-:W2:Y:S01]  /*66790*/  LDL R31, [R1+0x4] ;  /* 0x00000400011f7983 */ /* 0x000ea20000100800 */
[----:B-----5:R-:W-:-:S05]  /*667a0*/  SHF.L.U32 R18, R93, 0x10, RZ ;  /* 0x000000105d127819 */ /* 0x020fca00000006ff */
[----:B------:R-:W-:Y:S01]  /*667b0*/  FFMA.FTZ R93, R16, R18, R19 ;  /* 0x00000012105d7223 */ /* 0x000fe20000010013 */
[----:B---3--:R-:W-:Y:S02]  /*667c0*/  IMAD.U32 R18, R100, 0x10000, RZ ;  /* 0x0001000064127824 */ /* 0x008fe400078e00ff */
[----:B------:R-:W3:Y:S01]  /*667d0*/  LDL R100, [R1+0x1f0] ;  /* 0x0001f00001647983 */ /* 0x000ee20000100800 */
[----:B------:R-:W-:Y:S01]  /*667e0*/  FFMA.FTZ R43, R17, R20, R21 ;  /* 0x00000014112b7223 */ /* 0x000fe20000010015 */
[----:B------:R-:W-:Y:S01]  /*667f0*/  SHF.L.U32 R19, R44, 0x10, RZ ;  /* 0x000000102c137819 */ /* 0x000fe200000006ff */
[----:B------:R-:W-:-:S04]  /*66800*/  FADD.FTZ R17, -R149, R30 ;  /* 0x0000001e95117221 */ /* 0x000fc80000010100 */
[----:B------:R-:W-:Y:S01]  /*66810*/  FFMA.FTZ R44, R16, R18, R19 ;  /* 0x00000012102c7223 */ /* 0x000fe20000010013 */
[----:B------:R-:W-:Y:S02]  /*66820*/  FADD.FTZ R19, -R149, R32 ;  /* 0x0000002095137221 */ /* 0x000fe40000010100 */
[----:B------:R-:W5:Y:S01]  /*66830*/  LDL R32, [R1+0x1f4] ;  /* 0x0001f40001207983 */ /* 0x000f620000100800 */
[----:B------:R-:W-:Y:S01]  /*66840*/  FMUL.FTZ R16, R122, R17 ;  /* 0x000000117a107220 */ /* 0x000fe20000410000 */
[----:B------:R-:W-:Y:S02]  /*66850*/  IMAD.U32 R20, R98, 0x10000, RZ ;  /* 0x0001000062147824 */ /* 0x000fe400078e00ff */
[----:B------:R-:W-:Y:S02]  /*66860*/  IMAD.U32 R21, R231, 0x10000, RZ ;  /* 0x00010000e7157824 */ /* 0x000fe400078e00ff */
[----:B------:R-:W-:Y:S02]  /*66870*/  IMAD.U32 R18, R203, 0x10000, RZ ;  /* 0x00010000cb127824 */ /* 0x000fe400078e00ff */
[----:B------:R-:W-:Y:S01]  /*66880*/  FMUL.FTZ R19, R122, R19 ;  /* 0x000000137a137220 */ /* 0x000fe20000410000 */
[----:B------:R-:W-:Y:S01]  /*66890*/  IMAD.U32 R30, R232, 0x10000, RZ ;  /* 0x00010000e81e7824 */ /* 0x000fe200078e00ff */
[----:B----4-:R-:W-:Y:S01]  /*668a0*/  SHF.L.U32 R17, R94, 0x10, RZ ;  /* 0x000000105e117819 */ /* 0x010fe200000006ff */
[----:B------:R-:W-:Y:S01]  /*668b0*/  FFMA.FTZ R94, R16, R20, R21 ;  /* 0x00000014105e7223 */ /* 0x000fe20000010015 */
[----:B------:R-:W-:-:S03]  /*668c0*/  SHF.L.U32 R20, R95, 0x10, RZ ;  /* 0x000000105f147819 */ /* 0x000fc600000006ff */
[----:B------:R-:W-:Y:S01]  /*668d0*/  FFMA.FTZ R98, R16, R17, R18 ;  /* 0x0000001110627223 */ /* 0x000fe20000010012 */
[----:B------:R-:W-:Y:S02]  /*668e0*/  IMAD.U32 R18, R102, 0x10000, RZ ;  /* 0x0001000066127824 */ /* 0x000fe400078e00ff */
[----:B------:R-:W-:Y:S02]  /*668f0*/  IMAD.U32 R16, R29, 0x10000, RZ ;  /* 0x000100001d107824 */ /* 0x000fe400078e00ff */
[----:B------:R-:W-:Y:S02]  /*66900*/  IMAD.U32 R17, R28, 0x10000, RZ ;  /* 0x000100001c117824 */ /* 0x000fe400078e00ff */
[----:B------:R-:W-:Y:S01]  /*66910*/  FFMA.FTZ R95, R19, R18, R20 ;  /* 0x00000012135f7223 */ /* 0x000fe20000010014 */
[----:B------:R-:W-:Y:S01]  /*66920*/  FADD.FTZ R20, -R149, R34 ;  /* 0x0000002295147221 */ /* 0x000fe20000010100 */
[----:B------:R-:W-:Y:S01]  /*66930*/  SHF.L.U32 R29, R25, 0x10, RZ ;  /* 0x00000010191d7819 */ /* 0x000fe200000006ff */
[----:B------:R-:W-:Y:S01]  /*66940*/  FFMA.FTZ R102, R19, R16, R17 ;  /* 0x0000001013667223 */ /* 0x000fe20000010011 */
[----:B------:R-:W-:Y:S01]  /*66950*/  F2FP.BF16.F32.PACK_AB R17, R55, R49 ;  /* 0x000000313711723e */ /* 0x000fe200000010ff */
[----:B------:R-:W-:Y:S01]  /*66960*/  FMUL.FTZ R25, R122, R20 ;  /* 0x000000147a197220 */ /* 0x000fe20000410000 */
[----:B------:R-:W-:Y:S01]  /*66970*/  F2FP.BF16.F32.PACK_AB R19, R99, R97 ;  /* 0x000000616313723e */ /* 0x000fe200000010ff */
[----:B------:R-:W-:Y:S01]  /*66980*/  IMAD.WIDE.U32 R20, R14, 0x10, R118 ;  /* 0x000000100e147825 */ /* 0x000fe200078e0076 */
[----:B------:R-:W-:Y:S01]  /*66990*/  F2FP.BF16.F32.PACK_AB R18, R24, R96 ;  /* 0x000000601812723e */ /* 0x000fe200000010ff */
[----:B------:R-:W4:Y:S01]  /*669a0*/  LDL R55, [R1+0x1fc] ;  /* 0x0001fc0001377983 */ /* 0x000f220000100800 */
[----:B------:R-:W-:Y:S01]  /*669b0*/  F2FP.BF16.F32.PACK_AB R16, R45, R48 ;  /* 0x000000302d10723e */ /* 0x000fe200000010ff */
[----:B------:R-:W-:Y:S01]  /*669c0*/  IMAD.U32 R24, R248, 0x10000, RZ ;  /* 0x00010000f8187824 */ /* 0x000fe200078e00ff */
[----:B------:R-:W-:Y:S01]  /*669d0*/  SHF.L.U32 R28, R204, 0x10, RZ ;  /* 0x00000010cc1c7819 */ /* 0x000fe200000006ff */
[C---:B------:R-:W-:Y:S01]  /*669e0*/  FFMA.FTZ R45, R25.reuse, R29, R30 ;  /* 0x0000001d192d7223 */ /* 0x040fe2000001001e */
[----:B------:R-:W4:Y:S03]  /*669f0*/  LDL R96, [R1+0x8] ;  /* 0x0000080001607983 */ /* 0x000f260000100800 */
[----:B------:R-:W-:Y:S01]  /*66a00*/  FFMA.FTZ R24, R25, R24, R28 ;  /* 0x0000001819187223 */ /* 0x000fe2000001001c */
[----:B------:R0:W-:Y:S01]  /*66a10*/  STG.E.128 desc[UR8][R20.64], R16 ;  /* 0x0000001014007986 */ /* 0x0001e2000c101d08 */
[----:B--2---:R-:W-:-:S03]  /*66a20*/  IMAD.U32 R25, R101, 0x10000, RZ ;  /* 0x0001000065197824 */ /* 0x004fc600078e00ff */
[----:B------:R-:W2:Y:S01]  /*66a30*/  LDL R101, [R1+0x204] ;  /* 0x0002040001657983 */ /* 0x000ea20000100800 */
[----:B------:R-:W-:-:S03]  /*66a40*/  FADD.FTZ R28, -R149, R35 ;  /* 0x00000023951c7221 */ /* 0x000fc60000010100 */
[----:B------:R-:W2:Y:S04]  /*66a50*/  LDL R99, [R1+0x20c] ;  /* 0x00020c0001637983 */ /* 0x000ea80000100800 */
[----:B------:R-:W2:Y:S04]  /*66a60*/  LDL R97, [R1+0x210] ;  /* 0x0002100001617983 */ /* 0x000ea80000100800 */
[----:B------:R-:W2:Y:S01]  /*66a70*/  LDL R35, [R1+0x214] ;  /* 0x0002140001237983 */ /* 0x000ea20000100800 */
[----:B0-----:R-:W-:-:S03]  /*66a80*/  IMAD.U32 R20, R103, 0x10000, RZ ;  /* 0x0001000067147824 */ /* 0x001fc600078e00ff */
[----:B------:R-:W2:Y:S01]  /*66a90*/  LDL R103, [R1+0x200] ;  /* 0x0002000001677983 */ /* 0x000ea20000100800 */
[----:B---3--:R-:W-:-:S03]  /*66aa0*/  SHF.L.U32 R18, R100, 0x10, RZ ;  /* 0x0000001064127819 */ /* 0x008fc600000006ff */
[----:B------:R-:W3:Y:S01]  /*66ab0*/  LDL R100, [R1+0x208] ;  /* 0x0002080001647983 */ /* 0x000ee20000100800 */
[----:B------:R-:W-:Y:S01]  /*66ac0*/  PRMT R14, R176, 0x7632, R14 ;  /* 0x00007632b00e7816 */ /* 0x000fe2000000000e */
[----:B------:R-:W-:Y:S01]  /*66ad0*/  FADD.FTZ R21, -R149, R123 ;  /* 0x0000007b95157221 */ /* 0x000fe20000010100 */
[----:B------:R-:W-:Y:S01]  /*66ae0*/  PRMT R17, R164, 0x7632, R17 ;  /* 0x00007632a4117816 */ /* 0x000fe20000000011 */
[----:B------:R-:W-:Y:S01]  /*66af0*/  FMUL.FTZ R28, R122, R28 ;  /* 0x0000001c7a1c7220 */ /* 0x000fe20000410000 */
[----:B------:R-:W-:Y:S01]  /*66b00*/  PRMT R16, R172, 0x7632, R16 ;  /* 0x00007632ac107816 */ /* 0x000fe20000000010 */
[----:B------:R-:W-:Y:S01]  /*66b10*/  IMAD.U32 R14, R14, 0x10000, RZ ;  /* 0x000100000e0e7824 */ /* 0x000fe200078e00ff */
[----:B------:R-:W-:Y:S01]  /*66b20*/  PRMT R19, R160, 0x7632, R19 ;  /* 0x00007632a0137816 */ /* 0x000fe20000000013 */
[----:B------:R-:W-:Y:S02]  /*66b30*/  IMAD.U32 R17, R17, 0x10000, RZ ;  /* 0x0001000011117824 */ /* 0x000fe400078e00ff */
[----:B------:R-:W-:Y:S01]  /*66b40*/  FMUL.FTZ R21, R122, R21 ;  /* 0x000000157a157220 */ /* 0x000fe20000410000 */
[----:B------:R-:W-:Y:S01]  /*66b50*/  FFMA.FTZ R48, R28, R20, R25 ;  /* 0x000000141c307223 */ /* 0x000fe20000010019 */
[----:B------:R-:W-:Y:S01]  /*66b60*/  SHF.L.U32 R16, R16, 0x10, RZ ;  /* 0x0000001010107819 */ /* 0x000fe200000006ff */
[----:B-----5:R-:W-:-:S02]  /*66b70*/  IMAD.U32 R29, R32, 0x10000, RZ ;  /* 0x00010000201d7824 */ /* 0x020fc400078e00ff */
[--C-:B------:R-:W-:Y:S01]  /*66b80*/  FFMA.FTZ R20, R21, R14, R17.reuse ;  /* 0x0000000e15147223 */ /* 0x100fe20000010011 */
[----:B------:R-:W-:Y:S01]  /*66b90*/  IMAD.U32 R19, R19, 0x10000, RZ ;  /* 0x0001000013137824 */ /* 0x000fe200078e00ff */
[----:B------:R-:W-:Y:S01]  /*66ba0*/  PRMT R17, R173, 0x7632, R17 ;  /* 0x00007632ad117816 */ /* 0x000fe20000000011 */
[----:B------:R-:W-:Y:S01]  /*66bb0*/  FFMA.FTZ R25, R28, R18, R29 ;  /* 0x000000121c197223 */ /* 0x000fe2000001001d */
[----:B------:R-:W-:Y:S01]  /*66bc0*/  PRMT R18, R165, 0x7632, R18 ;  /* 0x00007632a5127816 */ /* 0x000fe20000000012 */
[----:B------:R-:W-:Y:S01]  /*66bd0*/  FFMA.FTZ R14, R21, R16, R19 ;  /* 0x00000010150e7223 */ /* 0x000fe20000010013 */
[----:B------:R-:W-:Y:S01]  /*66be0*/  SHF.L.U32 R28, R17, 0x10, RZ ;  /* 0x00000010111c7819 */ /* 0x000fe200000006ff */
[----:B------:R-:W-:Y:S01]  /*66bf0*/  FADD.FTZ R17, -R149, R36 ;  /* 0x0000002495117221 */ /* 0x000fe20000010100 */
[----:B------:R-:W-:Y:S01]  /*66c00*/  SHF.L.U32 R16, R31, 0x10, RZ ;  /* 0x000000101f107819 */ /* 0x000fe200000006ff */
[----:B------:R-:W-:Y:S01]  /*66c10*/  FADD.FTZ R31, -R149, R125 ;  /* 0x0000007d951f7221 */ /* 0x000fe20000010100 */
[----:B------:R-:W-:Y:S01]  /*66c20*/  PRMT R19, R177, 0x7632, R19 ;  /* 0x00007632b1137816 */ /* 0x000fe20000000013 */
[----:B------:R-:W5:Y:S01]  /*66c30*/  LDL R34, [R1+0xc] ;  /* 0x00000c0001227983 */ /* 0x000f620000100800 */
[----:B------:R-:W-:Y:S01]  /*66c40*/  PRMT R21, R161, 0x7632, R21 ;  /* 0x00007632a1157816 */ /* 0x000fe20000000015 */
[----:B------:R-:W-:-:S02]  /*66c50*/  IMAD.U32 R29, R233, 0x10000, RZ ;  /* 0x00010000e91d7824 */ /* 0x000fc400078e00ff */
[C---:B------:R-:W-:Y:S01]  /*66c60*/  FMUL.FTZ R17, R122.reuse, R17 ;  /* 0x000000117a117220 */ /* 0x040fe20000410000 */
[----:B------:R-:W-:Y:S02]  /*66c70*/  IMAD.U32 R19, R19, 0x10000, RZ ;  /* 0x0001000013137824 */ /* 0x000fe400078e00ff */
[----:B------:R-:W-:Y:S01]  /*66c80*/  FMUL.FTZ R31, R122, R31 ;  /* 0x0000001f7a1f7220 */ /* 0x000fe20000410000 */
[----:B------:R-:W-:Y:S02]  /*66c90*/  IMAD.U32 R18, R18, 0x10000, RZ ;  /* 0x0001000012127824 */ /* 0x000fe400078e00ff */
[----:B------:R-:W-:Y:S02]  /*66ca0*/  IMAD.U32 R30, R21, 0x10000, RZ ;  /* 0x00010000151e7824 */ /* 0x000fe400078e00ff */
[----:B------:R-:W-:Y:S01]  /*66cb0*/  FFMA.FTZ R49, R17, R16, R29 ;  /* 0x0000001011317223 */ /* 0x000fe2000001001d */
[----:B------:R-:W-:Y:S01]  /*66cc0*/  FFMA.FTZ R21, R31, R19, R18 ;  /* 0x000000131f157223 */ /* 0x000fe20000010012 */
[----:B------:R-:W-:Y:S01]  /*66cd0*/  SHF.L.U32 R16, R249, 0x10, RZ ;  /* 0x00000010f9107819 */ /* 0x000fe200000006ff */
[----:B------:R-:W-:Y:S01]  /*66ce0*/  FFMA.FTZ R32, R31, R28, R30 ;  /* 0x0000001c1f207223 */ /* 0x000fe2000001001e */
[----:B------:R-:W-:Y:S01]  /*66cf0*/  FADD.FTZ R18, -R149, R37 ;  /* 0x0000002595127221 */ /* 0x000fe20000010100 */
[----:B------:R-:W-:-:S02]  /*66d00*/  IMAD.U32 R28, R205, 0x10000, RZ ;  /* 0x00010000cd1c7824 */ /* 0x000fc400078e00ff */
[----:B------:R-:W-:Y:S02]  /*66d10*/  IMAD.U32 R19, R104, 0x10000, RZ ;  /* 0x0001000068137824 */ /* 0x000fe400078e00ff */
[----:B------:R-:W-:Y:S01]  /*66d20*/  FMUL.FTZ R18, R122, R18 ;  /* 0x000000127a127220 */ /* 0x000fe20000410000 */
[----:B------:R-:W-:Y:S01]  /*66d30*/  FFMA.FTZ R28, R17, R16, R28 ;  /* 0x00000010111c7223 */ /* 0x000fe2000001001c */
[----:B------:R-:W-:-:S04]  /*66d40*/  FADD.FTZ R16, -R149, R38 ;  /* 0x0000002695107221 */ /* 0x000fc80000010100 */
[----:B------:R-:W-:Y:S01]  /*66d50*/  FMUL.FTZ R16, R122, R16 ;  /* 0x000000107a107220 */ /* 0x000fe20000410000 */
[----:B----4-:R-:W-:-:S05]  /*66d60*/  SHF.L.U32 R29, R55, 0x10, RZ ;  /* 0x00000010371d7819 */ /* 0x010fca00000006ff */
[----:B------:R-:W-:Y:S01]  /*66d70*/  FFMA.FTZ R55, R18, R19, R29 ;  /* 0x0000001312377223 */ /* 0x000fe2000001001d */
[----:B------:R-:W-:Y:S01]  /*66d80*/  SHF.L.U32 R17, R96, 0x10, RZ ;  /* 0x0000001060117819 */ /* 0x000fe200000006ff */
[----:B------:R-:W-:Y:S02]  /*66d90*/  IMAD.U32 R19, R234, 0x10000, RZ ;  /* 0x00010000ea137824 */ /* 0x000fe400078e00ff */
[----:B--2---:R-:W-:Y:S02]  /*66da0*/  IMAD.U32 R30, R101, 0x10000, RZ ;  /* 0x00010000651e7824 */ /* 0x004fe400078e00ff */
[----:B------:R-:W-:Y:S01]  /*66db0*/  FFMA.FTZ R96, R16, R17, R19 ;  /* 0x0000001110607223 */ /* 0x000fe20000010013 */
[----:B------:R-:W-:Y:S01]  /*66dc0*/  SHF.L.U32 R19, R206, 0x10, RZ ;  /* 0x00000010ce137819 */ /* 0x000fe200000006ff */
[----:B------:R-:W-:Y:S01]  /*66dd0*/  FADD.FTZ R17, -R149, R39 ;  /* 0x0000002795117221 */ /* 0x000fe20000010100 */
[----:B------:R-:W-:Y:S01]  /*66de0*/  IMAD.U32 R31, R99, 0x10000, RZ ;  /* 0x00010000631f7824 */ /* 0x000fe200078e00ff */
[----:B------:R-:W2:Y:S01]  /*66df0*/  LDL R39, [R1+0x21c] ;  /* 0x00021c0001277983 */ /* 0x000ea20000100800 */
[----:B------:R-:W-:Y:S01]  /*66e00*/  IMAD.U32 R36, R207, 0x10000, RZ ;  /* 0x00010000cf247824 */ /* 0x000fe200078e00ff */
[----:B------:R-:W-:-:S02]  /*66e10*/  SHF.L.U32 R38, R235, 0x10, RZ ;  /* 0x00000010eb267819 */ /* 0x000fc400000006ff */
[----:B------:R-:W4:Y:S01]  /*66e20*/  LDL R99, [R1+0x240] ;  /* 0x0002400001637983 */ /* 0x000f220000100800 */
[----:B------:R-:W-:-:S03]  /*66e30*/  IMAD.U32 R29, R103, 0x10000, RZ ;  /* 0x00010000671d7824 */ /* 0x000fc600078e00ff */
[----:B------:R-:W4:Y:S01]  /*66e40*/  LDL R103, [R1+0x23c] ;  /* 0x00023c0001677983 */ /* 0x000f220000100800 */
[----:B------:R-:W-:Y:S01]  /*66e50*/  FFMA.FTZ R29, R18, R29, R30 ;  /* 0x0000001d121d7223 */ /* 0x000fe2000001001e */
[----:B------:R-:W-:-:S04]  /*66e60*/  IMAD.U32 R18, R250, 0x10000, RZ ;  /* 0x00010000fa127824 */ /* 0x000fc800078e00ff */
[----:B------:R-:W-:Y:S01]  /*66e70*/  FFMA.FTZ R30, R16, R18, R19 ;  /* 0x00000012101e7223 */ /* 0x000fe20000010013 */
[----:B------:R-:W-:Y:S01]  /*66e80*/  FMUL.FTZ R16, R122, R17 ;  /* 0x000000117a107220 */ /* 0x000fe20000410000 */
[----:B---3--:R-:W-:Y:S01]  /*66e90*/  IMAD.U32 R19, R100, 0x10000, RZ ;  /* 0x0001000064137824 */ /* 0x008fe200078e00ff */
[----:B------:R-:W-:Y:S01]  /*66ea0*/  SHF.L.U32 R17, R97, 0x10, RZ ;  /* 0x0000001061117819 */ /* 0x000fe200000006ff */
[----:B------:R-:W-:Y:S01]  /*66eb0*/  IMAD.U32 R18, R35, 0x10000, RZ ;  /* 0x0001000023127824 */ /* 0x000fe200078e00ff */
[----:B------:R-:W3:Y:S01]  /*66ec0*/  LDL R100, [R1+0x228] ;  /* 0x0002280001647983 */ /* 0x000ee20000100800 */
[C---:B------:R-:W-:Y:S02]  /*66ed0*/  FFMA.FTZ R97, R16.reuse, R19, R31 ;  /* 0x0000001310617223 */ /* 0x040fe4000001001f */
[----:B------:R-:W-:Y:S01]  /*66ee0*/  FFMA.FTZ R31, R16, R17, R18 ;  /* 0x00000011101f7223 */ /* 0x000fe20000010012 */
[----:B------:R-:W-:Y:S02]  /*66ef0*/  F2FP.BF16.F32.PACK_AB R17, R46, R47 ;  /* 0x0000002f2e11723e */ /* 0x000fe400000010ff */
[----:B------:R-:W2:Y:S01]  /*66f00*/  LDL R47, [R1+0x218] ;  /* 0x00021800012f7983 */ /* 0x000ea20000100800 */
[----:B------:R-:W-:-:S03]  /*66f10*/  F2FP.BF16.F32.PACK_AB R18, R93, R92 ;  /* 0x0000005c5d12723e */ /* 0x000fc600000010ff */
[----:B------:R-:W4:Y:S01]  /*66f20*/  LDL R92, [R1+0x220] ;  /* 0x00022000015c7983 */ /* 0x000f220000100800 */
[----:B------:R-:W-:Y:S01]  /*66f30*/  F2FP.BF16.F32.PACK_AB R16, R23, R22 ;  /* 0x000000161710723e */ /* 0x000fe200000010ff */
[----:B------:R-:W-:Y:S01]  /*66f40*/  FADD.FTZ R22, -R149, R40 ;  /* 0x0000002895167221 */ /* 0x000fe20000010100 */
[----:B------:R-:W-:Y:S01]  /*66f50*/  F2FP.BF16.F32.PACK_AB R19, R95, R94 ;  /* 0x0000005e5f13723e */ /* 0x000fe200000010ff */
[----:B------:R-:W-:Y:S01]  /*66f60*/  IMAD.U32 R35, R251, 0x10000, RZ ;  /* 0x00010000fb237824 */ /* 0x000fe200078e00ff */
[----:B------:R-:W3:Y:S01]  /*66f70*/  LDL R95, [R1+0x224] ;  /* 0x00022400015f7983 */ /* 0x000ee20000100800 */
[----:B------:R-:W-:Y:S01]  /*66f80*/  FMUL.FTZ R37, R122, R22 ;  /* 0x000000167a257220 */ /* 0x000fe20000410000 */
[----:B------:R-:W-:Y:S02]  /*66f90*/  IMAD.WIDE.U32 R22, R15, 0x10, R146 ;  /* 0x000000100f167825 */ /* 0x000fe400078e0092 */
[----:B------:R-:W3:Y:S02]  /*66fa0*/  LDL R94, [R1+0x22c] ;  /* 0x00022c00015e7983 */ /* 0x000ee40000100800 */
[----:B-----5:R-:W-:-:S02]  /*66fb0*/  IMAD.U32 R34, R34, 0x10000, RZ ;  /* 0x0001000022227824 */ /* 0x020fc400078e00ff */
[C---:B------:R-:W-:Y:S01]  /*66fc0*/  FFMA.FTZ R46, R37.reuse, R35, R36 ;  /* 0x00000023252e7223 */ /* 0x040fe20000010024 */
[----:B------:R0:W-:Y:S01]  /*66fd0*/  STG.E.128 desc[UR8][R22.64], R16 ;  /* 0x0000001016007986 */ /* 0x0001e2000c101d08 */
[----:B------:R-:W-:Y:S01]  /*66fe0*/  PRMT R35, R166, 0x7632, R35 ;  /* 0x00007632a6237816 */ /* 0x000fe20000000023 */
[----:B------:R-:W-:Y:S01]  /*66ff0*/  FFMA.FTZ R104, R37, R34, R38 ;  /* 0x0000002225687223 */ /* 0x000fe20000010026 */
[C---:B------:R-:W-:Y:S01]  /*67000*/  FADD.FTZ R36, -R149.reuse, R127 ;  /* 0x0000007f95247221 */ /* 0x040fe20000010100 */
[----:B------:R-:W-:Y:S01]  /*67010*/  FADD.FTZ R37, -R149, R132 ;  /* 0x0000008495257221 */ /* 0x000fe20000010100 */
[----:B------:R-:W5:Y:S01]  /*67020*/  LDL R93, [R1+0x230] ;  /* 0x00023000015d7983 */ /* 0x000f620000100800 */
[----:B------:R-:W-:Y:S02]  /*67030*/  IMAD.U32 R35, R35, 0x10000, RZ ;  /* 0x0001000023237824 */ /* 0x000fe400078e00ff */
[C---:B------:R-:W-:Y:S01]  /*67040*/  FMUL.FTZ R36, R122.reuse, R36 ;  /* 0x000000247a247220 */ /* 0x040fe20000410000 */
[----:B------:R-:W-:Y:S01]  /*67050*/  FMUL.FTZ R37, R122, R37 ;  /* 0x000000257a257220 */ /* 0x000fe20000410000 */
[----:B0-----:R-:W-:-:S02]  /*67060*/  PRMT R22, R178, 0x7632, R22 ;  /* 0x00007632b2167816 */ /* 0x001fc40000000016 */
[----:B------:R-:W-:Y:S02]  /*67070*/  PRMT R17, R152, 0x7632, R17 ;  /* 0x0000763298117816 */ /* 0x000fe40000000011 */
[----:B------:R-:W-:Y:S02]  /*67080*/  PRMT R16, R72, 0x7632, R16 ;  /* 0x0000763248107816 */ /* 0x000fe40000000010 */
[----:B------:R-:W-:Y:S01]  /*67090*/  SHF.L.U32 R22, R22, 0x10, RZ ;  /* 0x0000001016167819 */ /* 0x000fe200000006ff */
[----:B------:R-:W-:Y:S02]  /*670a0*/  IMAD.U32 R17, R17, 0x10000, RZ ;  /* 0x0001000011117824 */ /* 0x000fe400078e00ff */
[----:B------:R-:W-:Y:S02]  /*670b0*/  IMAD.U32 R16, R16, 0x10000, RZ ;  /* 0x0001000010107824 */ /* 0x000fe400078e00ff */
[----:B------:R-:W-:Y:S02]  /*670c0*/  FFMA.FTZ R22, R36, R22, R35 ;  /* 0x0000001624167223 */ /* 0x000fe40000010023 */
[----:B------:R-:W-:Y:S01]  /*670d0*/  FFMA.FTZ R35, R37, R17, R16 ;  /* 0x0000001125237223 */ /* 0x000fe20000010010 */
[----:B------:R-:W-:-:S02]  /*670e0*/  PRMT R23, R84, 0x7632, R23 ;  /* 0x0000763254177816 */ /* 0x000fc40000000017 */
[----:B------:R-:W-:Y:S02]  /*670f0*/  PRMT R34, R64, 0x7632, R34 ;  /* 0x0000763240227816 */ /* 0x000fe40000000022 */
[----:B------:R-:W-:Y:S02]  /*67100*/  SHF.L.U32 R23, R23, 0x10, RZ ;  /* 0x0000001017177819 */ /* 0x000fe400000006ff */
[----:B------:R-:W-:Y:S01]  /*67110*/  PRMT R17, R85, 0x7632, R17 ;  /* 0x0000763255117816 */ /* 0x000fe20000000011 */
[----:B------:R-:W-:-:S04]  /*67120*/  IMAD.U32 R34, R34, 0x10000, RZ ;  /* 0x0001000022227824 */ /* 0x000fc800078e00ff */
[----:B------:R-:W-:Y:S01]  /*67130*/  FFMA.FTZ R34, R37, R23, R34 ;  /* 0x0000001725227223 */ /* 0x000fe20000010022 */
[----:B------:R-:W-:Y:S02]  /*67140*/  IMAD.U32 R23, R17, 0x10000, RZ ;  /* 0x0001000011177824 */ /* 0x000fe400078e00ff */
[----:B------:R-:W-:-:S04]  /*67150*/  FADD.FTZ R17, -R149, R50 ;  /* 0x0000003295117221 */ /* 0x000fc80000010100 */
[----:B------:R-:W-:Y:S01]  /*67160*/  FMUL.FTZ R17, R122, R17 ;  /* 0x000000117a117220 */ /* 0x000fe20000410000 */
[----:B--2---:R-:W-:Y:S02]  /*67170*/  IMAD.U32 R16, R47, 0x10000, RZ ;  /* 0x000100002f107824 */ /* 0x004fe400078e00ff */
[----:B------:R-:W2:Y:S01]  /*67180*/  LDL R47, [R1+0x234] ;  /* 0x00023400012f7983 */ /* 0x000ea20000100800 */
[----:B------:R-:W-:-:S04]  /*67190*/  IMAD.U32 R39, R39, 0x10000, RZ ;  /* 0x0001000027277824 */ /* 0x000fc800078e00ff */
[----:B------:R-:W-:Y:S01]  /*671a0*/  FFMA.FTZ R50, R17, R16, R39 ;  /* 0x0000001011327223 */ /* 0x000fe20000010027 */
[----:B----4-:R-:W-:Y:S02]  /*671b0*/  IMAD.U32 R16, R92, 0x10000, RZ ;  /* 0x000100005c107824 */ /* 0x010fe400078e00ff */
[----:B------:R-:W4:Y:S01]  /*671c0*/  LDL R92, [R1+0x244] ;  /* 0x00024400015c7983 */ /* 0x000f220000100800 */
[----:B------:R-:W-:Y:S02]  /*671d0*/  PRMT R19, R174, 0x7632, R19 ;  /* 0x00007632ae137816 */ /* 0x000fe40000000013 */
[----:B------:R-:W-:-:S03]  /*671e0*/  PRMT R18, R162, 0x7632, R18 ;  /* 0x00007632a2127816 */ /* 0x000fc60000000012 */
[----:B------:R-:W-:Y:S01]  /*671f0*/  IMAD.U32 R19, R19, 0x10000, RZ ;  /* 0x0001000013137824 */ /* 0x000fe200078e00ff */
[----:B------:R-:W-:Y:S01]  /*67200*/  SHF.L.U32 R18, R18, 0x10, RZ ;  /* 0x0000001012127819 */ /* 0x000fe200000006ff */
[----:B------:R-:W-:-:S04]  /*67210*/  FADD.FTZ R38, -R149, R134 ;  /* 0x0000008695267221 */ /* 0x000fc80000010100 */
[--C-:B------:R-:W-:Y:S01]  /*67220*/  FFMA.FTZ R36, R36, R19, R18.reuse ;  /* 0x0000001324247223 */ /* 0x100fe20000010012 */
[----:B------:R-:W-:Y:S02]  /*67230*/  PRMT R19, R153, 0x7632, R19 ;  /* 0x0000763299137816 */ /* 0x000fe40000000013 */
[----:B------:R-:W-:Y:S01]  /*67240*/  PRMT R18, R73, 0x7632, R18 ;  /* 0x0000763249127816 */ /* 0x000fe20000000012 */
[----:B------:R-:W-:Y:S01]  /*67250*/  FMUL.FTZ R40, R122, R38 ;  /* 0x000000267a287220 */ /* 0x000fe20000410000 */
[----:B------:R-:W-:-:S03]  /*67260*/  SHF.L.U32 R19, R19, 0x10, RZ ;  /* 0x0000001013137819 */ /* 0x000fc600000006ff */
[----:B------:R-:W-:-:S04]  /*67270*/  IMAD.U32 R18, R18, 0x10000, RZ ;  /* 0x0001000012127824 */ /* 0x000fc800078e00ff */
[----:B------:R-:W-:Y:S01]  /*67280*/  FFMA.FTZ R38, R40, R19, R18 ;  /* 0x0000001328267223 */ /* 0x000fe20000010012 */
[----:B------:R-:W-:Y:S02]  /*67290*/  FADD.FTZ R18, -R149, R52 ;  /* 0x0000003495127221 */ /* 0x000fe40000010100 */
[----:B------:R-:W4:Y:S01]  /*672a0*/  LDL R52, [R1+0x248] ;  /* 0x0002480001347983 */ /* 0x000f220000100800 */
[----:B------:R-:W-:Y:S02]  /*672b0*/  PRMT R37, R65, 0x7632, R37 ;  /* 0x0000763241257816 */ /* 0x000fe40000000025 */
[----:B---3--:R-:W-:Y:S02]  /*672c0*/  SHF.L.U32 R39, R95, 0x10, RZ ;  /* 0x000000105f277819 */ /* 0x008fe400000006ff */
[----:B------:R-:W-:Y:S01]  /*672d0*/  SHF.L.U32 R37, R37, 0x10, RZ ;  /* 0x0000001025257819 */ /* 0x000fe200000006ff */
[----:B------:R-:W-:Y:S02]  /*672e0*/  IMAD.U32 R19, R244, 0x10000, RZ ;  /* 0x00010000f4137824 */ /* 0x000fe400078e00ff */
[----:B------:R-:W-:Y:S01]  /*672f0*/  FMUL.FTZ R18, R122, R18 ;  /* 0x000000127a127220 */ /* 0x000fe20000410000 */
[----:B------:R-:W-:Y:S01]  /*67300*/  FFMA.FTZ R101, R17, R16, R39 ;  /* 0x0000001011657223 */ /* 0x000fe20000010027 */
[----:B------:R-:W-:Y:S01]  /*67310*/  FFMA.FTZ R37, R40, R23, R37 ;  /* 0x0000001728257223 */ /* 0x000fe20000010025 */
[----:B------:R-:W-:-:S02]  /*67320*/  IMAD.U32 R23, R236, 0x10000, RZ ;  /* 0x00010000ec177824 */ /* 0x000fc400078e00ff */
[----:B------:R-:W-:Y:S01]  /*67330*/  FADD.FTZ R16, -R149, R108 ;  /* 0x0000006c95107221 */ /* 0x000fe20000010100 */
[----:B------:R-:W-:Y:S01]  /*67340*/  IMAD.U32 R39, R208, 0x10000, RZ ;  /* 0x00010000d0277824 */ /* 0x000fe200078e00ff */
[----:B------:R-:W3:Y:S01]  /*67350*/  LDL R108, [R1+0x250] ;  /* 0x00025000016c7983 */ /* 0x000ee20000100800 */
[----:B------:R-:W-:Y:S01]  /*67360*/  FFMA.FTZ R95, R18, R19, R23 ;  /* 0x00000013125f7223 */ /* 0x000fe20000010017 */
[----:B------:R-:W-:Y:S01]  /*67370*/  SHF.L.U32 R23, R240, 0x10, RZ ;  /* 0x00000010f0177819 */ /* 0x000fe200000006ff */
[----:B------:R-:W-:Y:S01]  /*67380*/  FMUL.FTZ R16, R122, R16 ;  /* 0x000000107a107220 */ /* 0x000fe20000410000 */
[----:B------:R-:W-:Y:S01]  /*67390*/  SHF.L.U32 R19, R94, 0x10, RZ ;  /* 0x000000105e137819 */ /* 0x000fe200000006ff */
[----:B------:R-:W-:Y:S02]  /*673a0*/  IMAD.U32 R17, R100, 0x10000, RZ ;  /* 0x0001000064117824 */ /* 0x000fe400078e00ff */
[----:B------:R-:W-:Y:S01]  /*673b0*/  FFMA.FTZ R23, R18, R23, R39 ;  /* 0x0000001712177223 */ /* 0x000fe20000010027 */
[----:B-----5:R-:W-:-:S02]  /*673c0*/  IMAD.U32 R18, R93, 0x10000, RZ ;  /* 0x000100005d127824 */ /* 0x020fc400078e00ff */
[----:B------:R-:W-:Y:S01]  /*673d0*/  FFMA.FTZ R94, R16, R17, R19 ;  /* 0x00000011105e7223 */ /* 0x000fe20000010013 */
[----:B------:R-:W-:Y:S02]  /*673e0*/  FADD.FTZ R17, -R149, R109 ;  /* 0x0000006d95117221 */ /* 0x000fe40000010100 */
[----:B------:R-:W5:Y:S01]  /*673f0*/  LDL R109, [R1+0x24c] ;  /* 0x00024c00016d7983 */ /* 0x000f620000100800 */
[----:B------:R-:W-:Y:S01]  /*67400*/  SHF.L.U32 R39, R245, 0x10, RZ ;  /* 0x00000010f5277819 */ /* 0x000fe200000006ff */
[----:B------:R-:W-:Y:S02]  /*67410*/  IMAD.U32 R40, R237, 0x10000, RZ ;  /* 0x00010000ed287824 */ /* 0x000fe400078e00ff */
[----:B--2---:R-:W-:-:S04]  /*67420*/  IMAD.U32 R19, R47, 0x10000, RZ ;  /* 0x000100002f137824 */ /* 0x004fc800078e00ff */
[----:B------:R-:W-:Y:S01]  /*67430*/  FFMA.FTZ R47, R16, R18, R19 ;  /* 0x00000012102f7223 */ /* 0x000fe20000010013 */
[----:B------:R-:W-:Y:S01]  /*67440*/  FMUL.FTZ R16, R122, R17 ;  /* 0x000000117a107220 */ /* 0x000fe20000410000 */
[----:B------:R-:W-:Y:S01]  /*67450*/  SHF.L.U32 R18, R209, 0x10, RZ ;  /* 0x00000010d1127819 */ /* 0x000fe200000006ff */
[----:B------:R-:W-:-:S04]  /*67460*/  IMAD.U32 R17, R241, 0x10000, RZ ;  /* 0x00010000f1117824 */ /* 0x000fc800078e00ff */
[C---:B------:R-:W-:Y:S01]  /*67470*/  FFMA.FTZ R93, R16.reuse, R17, R18 ;  /* 0x00000011105d7223 */ /* 0x040fe20000010012 */
[----:B------:R-:W-:Y:S02]  /*67480*/  IMAD.U32 R18, R105, 0x10000, RZ ;  /* 0x0001000069127824 */ /* 0x000fe400078e00ff */
[----:B------:R-:W2:Y:S01]  /*67490*/  LDL R105, [R1+0x254] ;  /* 0x0002540001697983 */ /* 0x000ea20000100800 */
[----:B------:R-:W-:Y:S01]  /*674a0*/  FADD.FTZ R19, -R149, R110 ;  /* 0x0000006e95137221 */ /* 0x000fe20000010100 */
[----:B------:R-:W-:Y:S01]  /*674b0*/  FFMA.FTZ R100, R16, R39, R40 ;  /* 0x0000002710647223 */ /* 0x000fe20000010028 */
[----:B------:R-:W-:Y:S01]  /*674c0*/  SHF.L.U32 R16, R99, 0x10, RZ ;  /* 0x0000001063107819 */ /* 0x000fe200000006ff */
[----:B----4-:R-:W-:Y:S02]  /*674d0*/  IMAD.U32 R17, R92, 0x10000, RZ ;  /* 0x000100005c117824 */ /* 0x010fe400078e00ff */
[----:B------:R-:W-:Y:S01]  /*674e0*/  FMUL.FTZ R19, R122, R19 ;  /* 0x000000137a137220 */ /* 0x000fe20000410000 */
[----:B------:R-:W-:Y:S01]  /*674f0*/  IMAD.U32 R39, R103, 0x10000, RZ ;  /* 0x0001000067277824 */ /* 0x000fe200078e00ff */
[----:B------:R-:W4:Y:S02]  /*67500*/  LDL R110, [R1+0x26c] ;  /* 0x00026c00016e7983 */ /* 0x000f240000100800 */
[----:B------:R-:W-:Y:S01]  /*67510*/  FFMA.FTZ R92, R19, R16, R17 ;  /* 0x00000010135c7223 */ /* 0x000fe20000010011 */
[----:B------:R-:W-:Y:S01]  /*67520*/  F2FP.BF16.F32.PACK_AB R16, R26, R41 ;  /* 0x000000291a10723e */ /* 0x000fe200000010ff */
[----:B------:R-:W-:Y:S01]  /*67530*/  FADD.FTZ R26, -R149, R111 ;  /* 0x0000006f951a7221 */ /* 0x000fe20000010100 */
[----:B------:R-:W-:Y:S01]  /*67540*/  FFMA.FTZ R99, R19, R18, R39 ;  /* 0x0000001213637223 */ /* 0x000fe20000010027 */
[----:B------:R-:W-:Y:S01]  /*67550*/  F2FP.BF16.F32.PACK_AB R17, R42, R27 ;  /* 0x0000001b2a11723e */ /* 0x000fe200000010ff */
[----:B------:R-:W-:-:S02]  /*67560*/  IMAD.U32 R41, R210, 0x10000, RZ ;  /* 0x00010000d2297824 */ /* 0x000fc400078e00ff */
[----:B------:R-:W-:Y:S01]  /*67570*/  FMUL.FTZ R40, R122, R26 ;  /* 0x0000001a7a287220 */ /* 0x000fe20000410000 */
[----:B------:R-:W-:Y:S01]  /*67580*/  F2FP.BF16.F32.PACK_AB R19, R102, R98 ;  /* 0x000000626613723e */ /* 0x000fe200000010ff */
[----:B------:R-:W-:Y:S01]  /*67590*/  IMAD.WIDE.U32 R26, R15, 0x10, R118 ;  /* 0x000000100f1a7825 */ /* 0x000fe200078e0076 */
[----:B------:R-:W-:Y:S01]  /*675a0*/  F2FP.BF16.F32.PACK_AB R18, R44, R43 ;  /* 0x0000002b2c12723e */ /* 0x000fe200000010ff */
[----:B------:R-:W4:Y:S02]  /*675b0*/  LDL R103, [R1+0x260] ;  /* 0x0002600001677983 */ /* 0x000f240000100800 */
[----:B------:R-:W-:Y:S02]  /*675c0*/  IMAD.U32 R39, R242, 0x10000, RZ ;  /* 0x00010000f2277824 */ /* 0x000fe400078e00ff */
[----:B------:R0:W-:Y:S01]  /*675d0*/  STG.E.128 desc[UR8][R26.64], R16 ;  /* 0x000000101a007986 */ /* 0x0001e2000c101d08 */
[----:B------:R-:W-:Y:S01]  /*675e0*/  SHF.L.U32 R43, R238, 0x10, RZ ;  /* 0x00000010ee2b7819 */ /* 0x000fe200000006ff */
[----:B------:R-:W-:-:S02]  /*675f0*/  IMAD.U32 R42, R246, 0x10000, RZ ;  /* 0x00010000f62a7824 */ /* 0x000fc400078e00ff */
[----:B------:R-:W-:Y:S01]  /*67600*/  FFMA.FTZ R98, R40, R39, R41 ;  /* 0x0000002728627223 */ /* 0x000fe20000010029 */
[----:B------:R-:W-:Y:S01]  /*67610*/  PRMT R15, R66, 0x7632, R15 ;  /* 0x00007632420f7816 */ /* 0x000fe2000000000f */
[----:B------:R-:W-:Y:S01]  /*67620*/  FADD.FTZ R41, -R149, R136 ;  /* 0x0000008895297221 */ /* 0x000fe20000010100 */
[----:B------:R-:W-:Y:S01]  /*67630*/  FFMA.FTZ R102, R40, R42, R43 ;  /* 0x0000002a28667223 */ /* 0x000fe2000001002b */
[----:B------:R-:W4:Y:S01]  /*67640*/  LDL R111, [R1+0x268] ;  /* 0x00026800016f7983 */ /* 0x000f220000100800 */
[----:B------:R-:W-:Y:S01]  /*67650*/  SHF.L.U32 R15, R15, 0x10, RZ ;  /* 0x000000100f0f7819 */ /* 0x000fe200000006ff */
[----:B------:R-:W-:Y:S01]  /*67660*/  FMUL.FTZ R41, R122, R41 ;  /* 0x000000297a297220 */ /* 0x000fe20000410000 */
[----:B0-----:R-:W-:Y:S02]  /*67670*/  PRMT R27, R154, 0x7632, R27 ;  /* 0x000076329a1b7816 */ /* 0x001fe4000000001b */
[----:B------:R-:W-:Y:S02]  /*67680*/  PRMT R26, R74, 0x7632, R26 ;  /* 0x000076324a1a7816 */ /* 0x000fe4000000001a */
[----:B------:R-:W-:-:S02]  /*67690*/  PRMT R18, R86, 0x7632, R18 ;  /* 0x0000763256127816 */ /* 0x000fc40000000012 */
[----:B------:R-:W-:Y:S02]  /*676a0*/  PRMT R17, R155, 0x7632, R17 ;  /* 0x000076329b117816 */ /* 0x000fe40000000011 */
[----:B------:R-:W-:Y:S02]  /*676b0*/  PRMT R16, R75, 0x7632, R16 ;  /* 0x000076324b107816 */ /* 0x000fe40000000010 */
[----:B------:R-:W-:Y:S01]  /*676c0*/  SHF.L.U32 R39, R27, 0x10, RZ ;  /* 0x000000101b277819 */ /* 0x000fe200000006ff */
[----:B------:R-:W-:Y:S01]  /*676d0*/  FADD.FTZ R27, -R149, R138 ;  /* 0x0000008a951b7221 */ /* 0x000fe20000010100 */
[----:B------:R-:W-:Y:S02]  /*676e0*/  IMAD.U32 R40, R26, 0x10000, RZ ;  /* 0x000100001a287824 */ /* 0x000fe400078e00ff */
[----:B------:R-:W-:Y:S02]  /*676f0*/  IMAD.U32 R18, R18, 0x10000, RZ ;  /* 0x0001000012127824 */ /* 0x000fe400078e00ff */
[----:B------:R-:W-:Y:S01]  /*67700*/  FMUL.FTZ R27, R122, R27 ;  /* 0x0000001b7a1b7220 */ /* 0x000fe20000410000 */
[----:B------:R-:W-:-:S02]  /*67710*/  IMAD.U32 R17, R17, 0x10000, RZ ;  /* 0x0001000011117824 */ /* 0x000fc400078e00ff */
[----:B------:R-:W-:Y:S02]  /*67720*/  IMAD.U32 R16, R16, 0x10000, RZ ;  /* 0x0001000010107824 */ /* 0x000fe400078e00ff */
[C---:B------:R-:W-:Y:S01]  /*67730*/  FFMA.FTZ R40, R41.reuse, R39, R40 ;  /* 0x0000002729287223 */ /* 0x040fe20000010028 */
[----:B------:R-:W-:Y:S01]  /*67740*/  FFMA.FTZ R15, R41, R18, R15 ;  /* 0x00000012290f7223 */ /* 0x000fe2000001000f */
[----:B------:R-:W-:Y:S01]  /*67750*/  FFMA.FTZ R41, R27, R17, R16 ;  /* 0x000000111b297223 */ /* 0x000fe20000010010 */
[----:B------:R-:W-:Y:S02]  /*67760*/  IMAD.U32 R16, R52, 0x10000, RZ ;  /* 0x0001000034107824 */ /* 0x000fe400078e00ff */
[----:B------:R-:W4:Y:S01]  /*67770*/  LDL R52, [R1+0x264] ;  /* 0x0002640001347983 */ /* 0x000f220000100800 */
[----:B------:R-:W-:Y:S02]  /*67780*/  PRMT R19, R87, 0x7632, R19 ;  /* 0x0000763257137816 */ /* 0x000fe40000000013 */
[----:B------:R-:W-:-:S02]  /*67790*/  PRMT R26, R67, 0x7632, R26 ;  /* 0x00007632431a7816 */ /* 0x000fc4000000001a */
[----:B------:R-:W-:-:S03]  /*677a0*/  SHF.L.U32 R19, R19, 0x10, RZ ;  /* 0x0000001013137819 */ /* 0x000fc600000006ff */
[----:B------:R-:W-:Y:S01]  /*677b0*/  IMAD.U32 R26, R26, 0x10000, RZ ;  /* 0x000100001a1a7824 */ /* 0x000fe200078e00ff */
[----:B------:R-:W-:Y:S01]  /*677c0*/  PRMT R17, R80, 0x7632, R17 ;  /* 0x0000763250117816 */ /* 0x000fe20000000011 */
[----:B------:R-:W-:Y:S01]  /*677d0*/  FADD.FTZ R43, -R149, R142 ;  /* 0x0000008e952b7221 */ /* 0x000fe20000010100 */
[----:B------:R-:W-:Y:S01]  /*677e0*/  PRMT R18, R76, 0x7632, R18 ;  /* 0x000076324c127816 */ /* 0x000fe20000000012 */
[----:B------:R-:W-:Y:S01]  /*677f0*/  FFMA.FTZ R39, R27, R19, R26 ;  /* 0x000000131b277223 */ /* 0x000fe2000001001a */
[----:B------:R-:W-:Y:S01]  /*67800*/  PRMT R19, R88, 0x7632, R19 ;  /* 0x0000763258137816 */ /* 0x000fe20000000013 */
[----:B------:R-:W-:Y:S01]  /*67810*/  IMAD.U32 R26, R17, 0x10000, RZ ;  /* 0x00010000111a7824 */ /* 0x000fe200078e00ff */
[----:B------:R-:W-:Y:S01]  /*67820*/  PRMT R27, R68, 0x7632, R27 ;  /* 0x00007632441b7816 */ /* 0x000fe2000000001b */
[----:B------:R-:W-:Y:S01]  /*67830*/  FADD.FTZ R17, -R149, R112 ;  /* 0x0000007095117221 */ /* 0x000fe20000010100 */
[----:B------:R-:W-:Y:S01]  /*67840*/  SHF.L.U32 R19, R19, 0x10, RZ ;  /* 0x0000001013137819 */ /* 0x000fe200000006ff */
[----:B------:R-:W-:-:S02]  /*67850*/  IMAD.U32 R18, R18, 0x10000, RZ ;  /* 0x0001000012127824 */ /* 0x000fc400078e00ff */
[C---:B------:R-:W-:Y:S01]  /*67860*/  FMUL.FTZ R44, R122.reuse, R43 ;  /* 0x0000002b7a2c7220 */ /* 0x040fe20000410000 */
[----:B------:R-:W-:Y:S01]  /*67870*/  SHF.L.U32 R42, R27, 0x10, RZ ;  /* 0x000000101b2a7819 */ /* 0x000fe200000006ff */
[----:B-----5:R-:W-:Y:S02]  /*67880*/  IMAD.U32 R27, R109, 0x10000, RZ ;  /* 0x000100006d1b7824 */ /* 0x020fe400078e00ff */
[----:B------:R-:W-:Y:S01]  /*67890*/  FMUL.FTZ R17, R122, R17 ;  /* 0x000000117a117220 */ /* 0x000fe20000410000 */
[C---:B------:R-:W-:Y:S01]  /*678a0*/  FFMA.FTZ R43, R44.reuse, R19, R18 ;  /* 0x000000132c2b7223 */ /* 0x040fe20000010012 */
[----:B------:R-:W-:Y:S02]  /*678b0*/  FADD.FTZ R18, -R149, R113 ;  /* 0x0000007195127221 */ /* 0x000fe40000010100 */
[----:B------:R-:W-:Y:S01]  /*678c0*/  FFMA.FTZ R109, R17, R16, R27 ;  /* 0x00000010116d7223 */ /* 0x000fe2000001001b */
[----:B------:R-:W-:Y:S01]  /*678d0*/  FFMA.FTZ R42, R44, R26, R42 ;  /* 0x0000001a2c2a7223 */ /* 0x000fe2000001002a */
[----:B---3--:R-:W-:-:S02]  /*678e0*/  IMAD.U32 R16, R108, 0x10000, RZ ;  /* 0x000100006c107824 */ /* 0x008fc400078e00ff */
[----:B------:R-:W-:Y:S01]  /*678f0*/  FMUL.FTZ R18, R122, R18 ;  /* 0x000000127a127220 */ /* 0x000fe20000410000 */
[----:B------:R-:W-:Y:S02]  /*67900*/  IMAD.U32 R19, R247, 0x10000, RZ ;  /* 0x00010000f7137824 */ /* 0x000fe400078e00ff */
[----:B------:R-:W-:-:S04]  /*67910*/  IMAD.U32 R26, R239, 0x10000, RZ ;  /* 0x00010000ef1a7824 */ /* 0x000fc800078e00ff */
[----:B------:R-:W-:Y:S01]  /*67920*/  FFMA.FTZ R113, R18, R19, R26 ;  /* 0x0000001312717223 */ /* 0x000fe2000001001a */
[----:B------:R-:W-:Y:S02]  /*67930*/  SHF.L.U32 R19, R106, 0x10, RZ ;  /* 0x000000106a137819 */ /* 0x000fe400000006ff */
[----:B------:R-:W3:Y:S01]  /*67940*/  LDL R106, [R1+0x274] ;  /* 0x00027400016a7983 */ /* 0x000ee20000100800 */
[----:B--2---:R-:W-:-:S05]  /*67950*/  SHF.L.U32 R27, R105, 0x10, RZ ;  /* 0x00000010691b7819 */ /* 0x004fca00000006ff */
[----:B------:R-:W-:Y:S01]  /*67960*/  FFMA.FTZ R105, R17, R16, R27 ;  /* 0x0000001011697223 */ /* 0x000fe2000001001b */
[----:B------:R-:W-:Y:S02]  /*67970*/  IMAD.U32 R17, R107, 0x10000, RZ ;  /* 0x000100006b117824 */ /* 0x000fe400078e00ff */
[----:B------:R-:W2:Y:S01]  /*67980*/  LDL R107, [R1+0x270] ;  /* 0x00027000016b7983 */ /* 0x000ea20000100800 */
[----:B------:R-:W-:Y:S01]  /*67990*/  FADD.FTZ R16, -R149, R114 ;  /* 0x0000007295107221 */ /* 0x000fe20000010100 */
[----:B------:R-:W-:Y:S01]  /*679a0*/  SHF.L.U32 R26, R243, 0x10, RZ ;  /* 0x00000010f31a7819 */ /* 0x000fe200000006ff */
[----:B------:R-:W-:Y:S02]  /*679b0*/  IMAD.U32 R27, R211, 0x10000, RZ ;  /* 0x00010000d31b7824 */ /* 0x000fe400078e00ff */
[----:B------:R-:W-:Y:S02]  /*679c0*/  FMUL.FTZ R16, R122, R16 ;  /* 0x000000107a107220 */ /* 0x000fe40000410000 */
[----:B------:R-:W-:-:S02]  /*679d0*/  FFMA.FTZ R108, R18, R26, R27 ;  /* 0x0000001a126c7223 */ /* 0x000fc4000001001b */
[----:B------:R-:W-:Y:S01]  /*679e0*/  FFMA.FTZ R132, R16, R17, R19 ;  /* 0x0000001110847223 */ /* 0x000fe20000010013 */
[----:B----4-:R-:W-:Y:S02]  /*679f0*/  IMAD.U32 R18, R103, 0x10000, RZ ;  /* 0x0001000067127824 */ /* 0x010fe400078e00ff */
[----:B------:R-:W-:Y:S01]  /*67a00*/  FADD.FTZ R17, -R149, R116 ;  /* 0x0000007495117221 */ /* 0x000fe20000010100 */
[----:B------:R-:W-:Y:S02]  /*67a10*/  IMAD.U32 R26, R164, 0x10000, RZ ;  /* 0x00010000a41a7824 */ /* 0x000fe400078e00ff */
[----:B------:R-:W-:-:S04]  /*67a20*/  IMAD.U32 R19, R52, 0x10000, RZ ;  /* 0x0001000034137824 */ /* 0x000fc800078e00ff */
[----:B------:R-:W-:Y:S01]  /*67a30*/  FFMA.FTZ R112, R16, R18, R19 ;  /* 0x0000001210707223 */ /* 0x000fe20000010013 */
[----:B------:R-:W-:Y:S01]  /*67a40*/  SHF.L.U32 R19, R176, 0x10, RZ ;  /* 0x00000010b0137819 */ /* 0x000fe200000006ff */
[----:B------:R-:W-:Y:S01]  /*67a50*/  FMUL.FTZ R16, R122, R17 ;  /* 0x000000117a107220 */ /* 0x000fe20000410000 */
[----:B------:R-:W-:Y:S01]  /*67a60*/  SHF.L.U32 R18, R160, 0x10, RZ ;  /* 0x00000010a0127819 */ /* 0x000fe200000006ff */
[----:B------:R-:W-:Y:S02]  /*67a70*/  IMAD.U32 R17, R172, 0x10000, RZ ;  /* 0x00010000ac117824 */ /* 0x000fe400078e00ff */
[C---:B------:R-:W-:Y:S01]  /*67a80*/  FFMA.FTZ R103, R16.reuse, R19, R26 ;  /* 0x0000001310677223 */ /* 0x040fe2000001001a */
[----:B------:R-:W-:Y:S01]  /*67a90*/  FADD.FTZ R26, -R149, R124 ;  /* 0x0000007c951a7221 */ /* 0x000fe20000010100 */
[----:B------:R-:W-:Y:S01]  /*67aa0*/  FFMA.FTZ R44, R16, R17, R18 ;  /* 0x00000011102c7223 */ /* 0x000fe20000010012 */
[----:B------:R-:W-:Y:S01]  /*67ab0*/  F2FP.BF16.F32.PACK_AB R19, R50, R104 ;  /* 0x000000683213723e */ /* 0x000fe200000010ff */
[----:B------:R-:W-:Y:S01]  /*67ac0*/  IMAD.U32 R52, R165, 0x10000, RZ ;  /* 0x00010000a5347824 */ /* 0x000fe200078e00ff */
[----:B------:R-:W-:Y:S01]  /*67ad0*/  F2FP.BF16.F32.PACK_AB R16, R48, R45 ;  /* 0x0000002d3010723e */ /* 0x000fe200000010ff */
[----:B------:R-:W-:Y:S01]  /*67ae0*/  FMUL.FTZ R50, R122, R26 ;  /* 0x0000001a7a327220 */ /* 0x000fe20000410000 */
[----:B------:R-:W-:Y:S01]  /*67af0*/  F2FP.BF16.F32.PACK_AB R18, R97, R96 ;  /* 0x000000606112723e */ /* 0x000fe200000010ff */
[----:B------:R-:W-:Y:S01]  /*67b00*/  IMAD.U32 R45, R177, 0x10000, RZ ;  /* 0x00010000b12d7824 */ /* 0x000fe200078e00ff */
[----:B------:R-:W-:Y:S01]  /*67b10*/  F2FP.BF16.F32.PACK_AB R17, R55, R49 ;  /* 0x000000313711723e */ /* 0x000fe200000010ff */
[----:B------:R-:W-:Y:S01]  /*67b20*/  IMAD.WIDE.U32 R26, R33, 0x10, R146 ;  /* 0x00000010211a7825 */ /* 0x000fe200078e0092 */
[----:B------:R-:W-:-:S03]  /*67b30*/  SHF.L.U32 R48, R173, 0x10, RZ ;  /* 0x00000010ad307819 */ /* 0x000fc600000006ff */
[----:B------:R-:W-:Y:S02]  /*67b40*/  IMAD.U32 R49, R161, 0x10000, RZ ;  /* 0x00010000a1317824 */ /* 0x000fe400078e00ff */
[C---:B------:R-:W-:Y:S01]  /*67b50*/  FFMA.FTZ R104, R50.reuse, R45, R52 ;  /* 0x0000002d32687223 */ /* 0x040fe20000010034 */
[----:B------:R0:W-:Y:S01]  /*67b60*/  STG.E.128 desc[UR8][R26.64], R16 ;  /* 0x000000101a007986 */ /* 0x0001e2000c101d08 */
[----:B------:R-:W-:Y:S01]  /*67b70*/  FFMA.FTZ R45, R50, R48, R49 ;  /* 0x00000030322d7223 */ /* 0x000fe20000010031 */
[----:B------:R-:W-:Y:S01]  /*67b80*/  PRMT R50, R89, 0x7632, R50 ;  /* 0x0000763259327816 */ /* 0x000fe20000000032 */
[C---:B------:R-:W-:Y:S01]  /*67b90*/  FADD.FTZ R52, -R149.reuse, R144 ;  /* 0x0000009095347221 */ /* 0x040fe20000010100 */
[----:B------:R-:W-:-:S03]  /*67ba0*/  FADD.FTZ R49, -R149, R150 ;  /* 0x0000009695317221 */ /* 0x000fc60000010100 */
[----:B------:R-:W-:Y:S02]  /*67bb0*/  IMAD.U32 R50, R50, 0x10000, RZ ;  /* 0x0001000032327824 */ /* 0x000fe400078e00ff */
[C---:B------:R-:W-:Y:S01]  /*67bc0*/  FMUL.FTZ R52, R122.reuse, R52 ;  /* 0x000000347a347220 */ /* 0x040fe20000410000 */
[----:B------:R-:W-:Y:S01]  /*67bd0*/  FMUL.FTZ R49, R122, R49 ;  /* 0x000000317a317220 */ /* 0x000fe20000410000 */
[----:B0-----:R-:W-:Y:S02]  /*67be0*/  PRMT R27, R77, 0x7632, R27 ;  /* 0x000076324d1b7816 */ /* 0x001fe4000000001b */
[----:B------:R-:W-:Y:S02]  /*67bf0*/  PRMT R19, R81, 0x7632, R19 ;  /* 0x0000763251137816 */ /* 0x000fe40000000013 */
[----:B------:R-:W-:Y:S02]  /*67c00*/  PRMT R18, R69, 0x7632, R18 ;  /* 0x0000763245127816 */ /* 0x000fe40000000012 */
[----:B------:R-:W-:-:S02]  /*67c10*/  PRMT R17, R90, 0x7632, R17 ;  /* 0x000076325a117816 */ /* 0x000fc40000000011 */
[----:B------:R-:W-:Y:S02]  /*67c20*/  PRMT R16, R78, 0x7632, R16 ;  /* 0x000076324e107816 */ /* 0x000fe40000000010 */
[----:B------:R-:W-:Y:S01]  /*67c30*/  SHF.L.U32 R48, R27, 0x10, RZ ;  /* 0x000000101b307819 */ /* 0x000fe200000006ff */
[----:B------:R-:W-:Y:S01]  /*67c40*/  IMAD.U32 R19, R19, 0x10000, RZ ;  /* 0x0001000013137824 */ /* 0x000fe200078e00ff */
[----:B------:R-:W-:Y:S01]  /*67c50*/  PRMT R26, R82, 0x7632, R26 ;  /* 0x00007632521a7816 */ /* 0x000fe2000000001a */
[----:B------:R-:W-:Y:S01]  /*67c60*/  IMAD.U32 R18, R18, 0x10000, RZ ;  /* 0x0001000012127824 */ /* 0x000fe200078e00ff */
[----:B------:R-:W-:Y:S01]  /*67c70*/  PRMT R27, R70, 0x7632, R27 ;  /* 0x00007632461b7816 */ /* 0x000fe2000000001b */
[----:B------:R-:W-:Y:S01]  /*67c80*/  IMAD.U32 R16, R16, 0x10000, RZ ;  /* 0x0001000010107824 */ /* 0x000fe200078e00ff */
[----:B------:R-:W-:Y:S01]  /*67c90*/  SHF.L.U32 R17, R17, 0x10, RZ ;  /* 0x0000001011117819 */ /* 0x000fe200000006ff */
[----:B------:R-:W-:Y:S01]  /*67ca0*/  FFMA.FTZ R50, R52, R50, R48 ;  /* 0x0000003234327223 */ /* 0x000fe20000010030 */
[----:B------:R-:W-:Y:S01]  /*67cb0*/  SHF.L.U32 R27, R27, 0x10, RZ ;  /* 0x000000101b1b7819 */ /* 0x000fe200000006ff */
[----:B------:R-:W-:-:S02]  /*67cc0*/  IMAD.U32 R26, R26, 0x10000, RZ ;  /* 0x000100001a1a7824 */ /* 0x000fc400078e00ff */
[----:B------:R-:W-:Y:S01]  /*67cd0*/  FFMA.FTZ R48, R52, R19, R18 ;  /* 0x0000001334307223 */ /* 0x000fe20000010012 */
[----:B------:R-:W-:Y:S01]  /*67ce0*/  FFMA.FTZ R52, R49, R17, R16 ;  /* 0x0000001131347223 */ /* 0x000fe20000010010 */
[----:B------:R-:W-:Y:S01]  /*67cf0*/  PRMT R17, R83, 0x7632, R17 ;  /* 0x0000763253117816 */ /* 0x000fe20000000011 */
[--C-:B------:R-:W-:Y:S01]  /*67d00*/  FFMA.FTZ R49, R49, R26, R27.reuse ;  /* 0x0000001a31317223 */ /* 0x100fe2000001001b */
[----:B------:R-:W-:Y:S01]  /*67d10*/  PRMT R27, R71, 0x7632, R27 ;  /* 0x00007632471b7816 */ /* 0x000fe2000000001b */
[----:B------:R-:W-:Y:S01]  /*67d20*/  FADD.FTZ R97, -R149, R121 ;  /* 0x0000007995617221 */ /* 0x000fe20000010100 */
[----:B------:R-:W-:Y:S01]  /*67d30*/  PRMT R19, R91, 0x7632, R19 ;  /* 0x000076325b137816 */ /* 0x000fe20000000013 */
[----:B------:R-:W-:Y:S01]  /*67d40*/  IMAD.U32 R26, R17, 0x10000, RZ ;  /* 0x00010000111a7824 */ /* 0x000fe200078e00ff */
[----:B------:R-:W-:Y:S01]  /*67d50*/  PRMT R18, R79, 0x7632, R18 ;  /* 0x000076324f127816 */ /* 0x000fe20000000012 */
[----:B------:R-:W-:Y:S01]  /*67d60*/  FADD.FTZ R17, -R149, R126 ;  /* 0x0000007e95117221 */ /* 0x000fe20000010100 */
[----:B------:R-:W-:-:S02]  /*67d70*/  IMAD.U32 R55, R27, 0x10000, RZ ;  /* 0x000100001b377824 */ /* 0x000fc400078e00ff */
[----:B------:R-:W-:Y:S01]  /*67d80*/  FMUL.FTZ R97, R122, R97 ;  /* 0x000000617a617220 */ /* 0x000fe20000410000 */
[----:B------:R-:W-:Y:S01]  /*67d90*/  SHF.L.U32 R18, R18, 0x10, RZ ;  /* 0x0000001012127819 */ /* 0x000fe200000006ff */
[----:B------:R-:W-:Y:S01]  /*67da0*/  IMAD.U32 R19, R19, 0x10000, RZ ;  /* 0x0001000013137824 */ /* 0x000fe200078e00ff */
[----:B------:R-:W-:Y:S01]  /*67db0*/  SHF.L.U32 R27, R166, 0x10, RZ ;  /* 0x00000010a61b7819 */ /* 0x000fe200000006ff */
[----:B------:R-:W-:Y:S02]  /*67dc0*/  IMAD.U32 R16, R178, 0x10000, RZ ;  /* 0x00010000b2107824 */ /* 0x000fe400078e00ff */
[----:B------:R-:W-:Y:S01]  /*67dd0*/  FMUL.FTZ R17, R122, R17 ;  /* 0x000000117a117220 */ /* 0x000fe20000410000 */
[----:B------:R-:W-:Y:S01]  /*67de0*/  FFMA.FTZ R96, R97, R19, R18 ;  /* 0x0000001361607223 */ /* 0x000fe20000010012 */
[----:B------:R-:W-:Y:S02]  /*67df0*/  FADD.FTZ R18, -R149, R128 ;  /* 0x0000008095127221 */ /* 0x000fe40000010100 */
[----:B------:R-:W-:Y:S01]  /*67e00*/  FFMA.FTZ R134, R17, R16, R27 ;  /* 0x0000001011867223 */ /* 0x000fe2000001001b */
[----:B------:R-:W-:-:S02]  /*67e10*/  IMAD.U32 R16, R174, 0x10000, RZ ;  /* 0x00010000ae107824 */ /* 0x000fc400078e00ff */
[----:B------:R-:W-:Y:S02]  /*67e20*/  IMAD.U32 R27, R162, 0x10000, RZ ;  /* 0x00010000a21b7824 */ /* 0x000fe400078e00ff */
[----:B------:R-:W-:Y:S01]  /*67e30*/  FFMA.FTZ R55, R97, R26, R55 ;  /* 0x0000001a61377223 */ /* 0x000fe20000010037 */
[----:B------:R-:W-:Y:S01]  /*67e40*/  SHF.L.U32 R19, R179, 0x10, RZ ;  /* 0x00000010b3137819 */ /* 0x000fe200000006ff */
[----:B------:R-:W-:Y:S02]  /*67e50*/  IMAD.U32 R26, R167, 0x10000, RZ ;  /* 0x00010000a71a7824 */ /* 0x000fe400078e00ff */
[----:B------:R-:W-:Y:S01]  /*67e60*/  FMUL.FTZ R18, R122, R18 ;  /* 0x000000127a127220 */ /* 0x000fe20000410000 */
[----:B------:R-:W-:Y:S01]  /*67e70*/  FFMA.FTZ R126, R17, R16, R27 ;  /* 0x00000010117e7223 */ /* 0x000fe2000001001b */
[----:B------:R-:W-:Y:S01]  /*67e80*/  FADD.FTZ R16, -R149, R129 ;  /* 0x0000008195107221 */ /* 0x000fe20000010100 */
[----:B------:R-:W-:Y:S01]  /*67e90*/  SHF.L.U32 R27, R163, 0x10, RZ ;  /* 0x00000010a31b7819 */ /* 0x000fe200000006ff */
[----:B------:R-:W-:Y:S01]  /*67ea0*/  FFMA.FTZ R136, R18, R19, R26 ;  /* 0x0000001312887223 */ /* 0x000fe2000001001a */
[----:B------:R-:W-:-:S02]  /*67eb0*/  IMAD.U32 R26, R175, 0x10000, RZ ;  /* 0x00010000af1a7824 */ /* 0x000fc400078e00ff */
[----:B------:R-:W-:Y:S01]  /*67ec0*/  FMUL.FTZ R16, R122, R16 ;  /* 0x000000107a107220 */ /* 0x000fe20000410000 */
[----:B------:R-:W-:Y:S02]  /*67ed0*/  IMAD.U32 R17, R111, 0x10000, RZ ;  /* 0x000100006f117824 */ /* 0x000fe400078e00ff */
[----:B------:R-:W-:Y:S02]  /*67ee0*/  IMAD.U32 R19, R110, 0x10000, RZ ;  /* 0x000100006e137824 */ /* 0x000fe400078e00ff */
[----:B------:R-:W-:Y:S02]  /*67ef0*/  FFMA.FTZ R128, R18, R26, R27 ;  /* 0x0000001a12807223 */ /* 0x000fe4000001001b */
[----:B------:R-:W-:Y:S01]  /*67f00*/  FFMA.FTZ R138, R16, R17, R19 ;  /* 0x00000011108a7223 */ /* 0x000fe20000010013 */
[----:B---3--:R-:W-:Y:S02]  /*67f10*/  IMAD.U32 R19, R106, 0x10000, RZ ;  /* 0x000100006a137824 */ /* 0x008fe400078e00ff */
[----:B------:R-:W-:Y:S01]  /*67f20*/  FADD.FTZ R17, -R149, R131 ;  /* 0x0000008395117221 */ /* 0x000fe20000010100 */
[----:B------:R-:W-:Y:S01]  /*67f30*/  SHF.L.U32 R27, R72, 0x10, RZ ;  /* 0x00000010481b7819 */ /* 0x000fe200000006ff */
[----:B------:R-:W-:Y:S01]  /*67f40*/  IMAD.U32 R26, R152, 0x10000, RZ ;  /* 0x00010000981a7824 */ /* 0x000fe200078e00ff */
[----:B------:R-:W-:-:S02]  /*67f50*/  F2FP.BF16.F32.PACK_AB R22, R22, R134 ;  /* 0x000000861616723e */ /* 0x000fc400000010ff */
[----:B------:R-:W-:Y:S02]  /*67f60*/  F2FP.BF16.F32.PACK_AB R21, R21, R104 ;  /* 0x000000681515723e */ /* 0x000fe400000010ff */
[----:B------:R-:W-:Y:S02]  /*67f70*/  F2FP.BF16.F32.PACK_AB R20, R20, R103 ;  /* 0x000000671414723e */ /* 0x000fe400000010ff */
[----:B------:R-:W-:Y:S02]  /*67f80*/  F2FP.BF16.F32.PACK_AB R45, R32, R45 ;  /* 0x0000002d202d723e */ /* 0x000fe400000010ff */
[----:B------:R-:W-:Y:S02]  /*67f90*/  F2FP.BF16.F32.PACK_AB R44, R14, R44 ;  /* 0x0000002c0e2c723e */ /* 0x000fe400000010ff */
[----:B--2---:R-:W-:-:S05]  /*67fa0*/  SHF.L.U32 R18, R107, 0x10, RZ ;  /* 0x000000106b127819 */ /* 0x004fca00000006ff */
[----:B------:R-:W-:Y:S01]  /*67fb0*/  FFMA.FTZ R131, R16, R18, R19 ;  /* 0x0000001210837223 */ /* 0x000fe20000010013 */
[----:B------:R-:W-:Y:S01]  /*67fc0*/  FMUL.FTZ R16, R122, R17 ;  /* 0x000000117a107220 */ /* 0x000fe20000410000 */
[----:B------:R-:W-:Y:S02]  /*67fd0*/  IMAD.U32 R17, R84, 0x10000, RZ ;  /* 0x0001000054117824 */ /* 0x000fe400078e00ff */
[----:B------:R-:W-:Y:S02]  /*67fe0*/  IMAD.U32 R18, R64, 0x10000, RZ ;  /* 0x0001000040127824 */ /* 0x000fe400078e00ff */
[----:B------:R-:W-:Y:S01]  /*67ff0*/  FADD.FTZ R19, -R149, R133 ;  /* 0x0000008595137221 */ /* 0x000fe20000010100 */
[C---:B------:R-:W-:Y:S01]  /*68000*/  FFMA.FTZ R121, R16.reuse, R26, R27 ;  /* 0x0000001a10797223 */ /* 0x040fe2000001001b */
[----:B------:R-:W-:Y:S01]  /*68010*/  FFMA.FTZ R110, R16, R17, R18 ;  /* 0x00000011106e7223 */ /* 0x000fe20000010012 */
[----:B------:R-:W-:Y:S01]  /*68020*/  SHF.L.U32 R17, R65, 0x10, RZ ;  /* 0x0000001041117819 */ /* 0x000fe200000006ff */
[----:B------:R-:W-:Y:S01]  /*68030*/  FMUL.FTZ R19, R122, R19 ;  /* 0x000000137a137220 */ /* 0x000fe20000410000 */
[----:B------:R-:W-:Y:S01]  /*68040*/  IMAD.U32 R16, R85, 0x10000, RZ ;  /* 0x0001000055107824 */ /* 0x000fe200078e00ff */
[----:B------:R-:W-:Y:S01]  /*68050*/  SHF.L.U32 R18, R153, 0x10, RZ ;  /* 0x0000001099127819 */ /* 0x000fe200000006ff */
[----:B------:R-:W-:-:S02]  /*68060*/  IMAD.U32 R26, R73, 0x10000, RZ ;  /* 0x00010000491a7824 */ /* 0x000fc400078e00ff */
[----:B------:R-:W-:Y:S01]  /*68070*/  FFMA.FTZ R116, R19, R16, R17 ;  /* 0x0000001013747223 */ /* 0x000fe20000010011 */
[----:B------:R-:W-:Y:S01]  /*68080*/  FADD.FTZ R16, -R149, R135 ;  /* 0x0000008795107221 */ /* 0x000fe20000010100 */
[----:B------:R-:W-:Y:S01]  /*68090*/  FFMA.FTZ R123, R19, R18, R26 ;  /* 0x00000012137b7223 */ /* 0x000fe2000001001a */
[----:B------:R-:W-:Y:S01]  /*680a0*/  SHF.L.U32 R17, R86, 0x10, RZ ;  /* 0x0000001056117819 */ /* 0x000fe200000006ff */
[----:B------:R-:W-:Y:S02]  /*680b0*/  IMAD.U32 R19, R154, 0x10000, RZ ;  /* 0x000100009a137824 */ /* 0x000fe400078e00ff */
[----:B------:R-:W-:Y:S01]  /*680c0*/  FMUL.FTZ R16, R122, R16 ;  /* 0x000000107a107220 */ /* 0x000fe20000410000 */
[----:B------:R-:W-:Y:S02]  /*680d0*/  IMAD.U32 R26, R74, 0x10000, RZ ;  /* 0x000100004a1a7824 */ /* 0x000fe400078e00ff */
[----:B------:R-:W-:Y:S02]  /*680e0*/  IMAD.U32 R18, R66, 0x10000, RZ ;  /* 0x0001000042127824 */ /* 0x000fe400078e00ff */
[----:B------:R-:W-:-:S02]  /*680f0*/  FFMA.FTZ R127, R16, R19, R26 ;  /* 0x00000013107f7223 */ /* 0x000fc4000001001a */
[----:B------:R-:W-:Y:S01]  /*68100*/  FFMA.FTZ R117, R16, R17, R18 ;  /* 0x0000001110757223 */ /* 0x000fe20000010012 */
[----:B------:R-:W-:Y:S01]  /*68110*/  FADD.FTZ R16, -R149, R137 ;  /* 0x0000008995107221 */ /* 0x000fe20000010100 */
        /* <DEDUP_REMOVED lines=9> */
[----:B------:R-:W-:Y:S01]  /*681b0*/  IMAD.U32 R26, R76, 0x10000, RZ ;  /* 0x000100004c1a7824 */ /* 0x000fe200078e00ff */
[----:B------:R-:W-:Y:S01]  /*681c0*/  SHF.L.U32 R18, R68, 0x10, RZ ;  /* 0x0000001044127819 */ /* 0x000fe200000006ff */
[----:B------:R-:W-:Y:S01]  /*681d0*/  FMUL.FTZ R16, R122, R16 ;  /* 0x000000107a107220 */ /* 0x000fe20000410000 */
[----:B------:R-:W-:-:S03]  /*681e0*/  IMAD.U32 R17, R80, 0x10000, RZ ;  /* 0x0001000050117824 */ /* 0x000fc600078e00ff */
[C---:B------:R-:W-:Y:S01]  /*681f0*/  FFMA.FTZ R107, R16.reuse, R19, R26 ;  /* 0x00000013106b7223 */ /* 0x040fe2000001001a */
[----:B------:R-:W-:Y:S01]  /*68200*/  FFMA.FTZ R97, R16, R17, R18 ;  /* 0x0000001110617223 */ /* 0x000fe20000010012 */
[----:B------:R-:W-:Y:S01]  /*68210*/  FADD.FTZ R16, -R149, R143 ;  /* 0x0000008f95107221 */ /* 0x000fe20000010100 */
[----:B------:R-:W-:Y:S01]  /*68220*/  SHF.L.U32 R17, R81, 0x10, RZ ;  /* 0x0000001051117819 */ /* 0x000fe200000006ff */
[----:B------:R-:W-:Y:S02]  /*68230*/  IMAD.U32 R18, R69, 0x10000, RZ ;  /* 0x0001000045127824 */ /* 0x000fe400078e00ff */
[----:B------:R-:W-:Y:S01]  /*68240*/  FMUL.FTZ R16, R122, R16 ;  /* 0x000000107a107220 */ /* 0x000fe20000410000 */
[----:B------:R-:W-:Y:S02]  /*68250*/  IMAD.U32 R19, R89, 0x10000, RZ ;  /* 0x0001000059137824 */ /* 0x000fe400078e00ff */
[----:B------:R-:W-:Y:S02]  /*68260*/  IMAD.U32 R26, R77, 0x10000, RZ ;  /* 0x000100004d1a7824 */ /* 0x000fe400078e00ff */
[----:B------:R-:W-:Y:S01]  /*68270*/  FFMA.FTZ R106, R16, R17, R18 ;  /* 0x00000011106a7223 */ /* 0x000fe20000010012 */
[----:B------:R-:W-:Y:S01]  /*68280*/  FADD.FTZ R17, -R149, R145 ;  /* 0x0000009195117221 */ /* 0x000fe20000010100 */
[----:B------:R-:W-:Y:S01]  /*68290*/  SHF.L.U32 R27, R78, 0x10, RZ ;  /* 0x000000104e1b7819 */ /* 0x000fe200000006ff */
[----:B------:R-:W-:Y:S01]  /*682a0*/  FFMA.FTZ R114, R16, R19, R26 ;  /* 0x0000001310727223 */ /* 0x000fe2000001001a */
[----:B------:R-:W-:-:S02]  /*682b0*/  IMAD.U32 R18, R82, 0x10000, RZ ;  /* 0x0001000052127824 */ /* 0x000fc400078e00ff */
[----:B------:R-:W-:Y:S01]  /*682c0*/  FMUL.FTZ R17, R122, R17 ;  /* 0x000000117a117220 */ /* 0x000fe20000410000 */
[----:B------:R-:W-:Y:S02]  /*682d0*/  IMAD.U32 R19, R70, 0x10000, RZ ;  /* 0x0001000046137824 */ /* 0x000fe400078e00ff */
[----:B------:R-:W-:Y:S01]  /*682e0*/  FADD.FTZ R16, -R149, R148 ;  /* 0x0000009495107221 */ /* 0x000fe20000010100 */
[----:B------:R-:W-:Y:S02]  /*682f0*/  IMAD.U32 R26, R90, 0x10000, RZ ;  /* 0x000100005a1a7824 */ /* 0x000fe400078e00ff */
[----:B------:R-:W-:Y:S01]  /*68300*/  FFMA.FTZ R111, R17, R18, R19 ;  /* 0x00000012116f7223 */ /* 0x000fe20000010013 */
[----:B------:R-:W-:Y:S01]  /*68310*/  SHF.L.U32 R19, R91, 0x10, RZ ;  /* 0x000000105b137819 */ /* 0x000fe200000006ff */
[----:B------:R-:W-:Y:S01]  /*68320*/  FFMA.FTZ R125, R17, R26, R27 ;  /* 0x0000001a117d7223 */ /* 0x000fe2000001001b */
[----:B------:R-:W-:Y:S01]  /*68330*/  SHF.L.U32 R18, R71, 0x10, RZ ;  /* 0x0000001047127819 */ /* 0x000fe200000006ff */
[----:B------:R-:W-:Y:S01]  /*68340*/  FMUL.FTZ R16, R122, R16 ;  /* 0x000000107a107220 */ /* 0x000fe20000410000 */
[----:B------:R-:W-:-:S02]  /*68350*/  IMAD.U32 R26, R79, 0x10000, RZ ;  /* 0x000100004f1a7824 */ /* 0x000fc400078e00ff */
[----:B------:R-:W-:Y:S02]  /*68360*/  IMAD.U32 R17, R83, 0x10000, RZ ;  /* 0x0001000053117824 */ /* 0x000fe400078e00ff */
[C---:B------:R-:W-:Y:S02]  /*68370*/  FFMA.FTZ R122, R16.reuse, R19, R26 ;  /* 0x00000013107a7223 */ /* 0x040fe4000001001a */
[----:B------:R-:W-:Y:S01]  /*68380*/  FFMA.FTZ R120, R16, R17, R18 ;  /* 0x0000001110787223 */ /* 0x000fe20000010012 */
[----:B------:R-:W-:Y:S02]  /*68390*/  F2FP.BF16.F32.PACK_AB R16, R25, R24 ;  /* 0x000000181910723e */ /* 0x000fe400000010ff */
[----:B------:R-:W-:Y:S02]  /*683a0*/  F2FP.BF16.F32.PACK_AB R17, R29, R28 ;  /* 0x0000001c1d11723e */ /* 0x000fe400000010ff */
[----:B------:R-:W-:Y:S01]  /*683b0*/  F2FP.BF16.F32.PACK_AB R24, R94, R95 ;  /* 0x0000005f5e18723e */ /* 0x000fe200000010ff */
[----:B------:R-:W-:Y:S01]  /*683c0*/  IMAD.WIDE.U32 R94, R33, 0x10, R118 ;  /* 0x00000010215e7825 */ /* 0x000fe200078e0076 */
[----:B------:R-:W-:-:S02]  /*683d0*/  F2FP.BF16.F32.PACK_AB R19, R101, R46 ;  /* 0x0000002e6513723e */ /* 0x000fc400000010ff */
[----:B------:R-:W-:Y:S02]  /*683e0*/  F2FP.BF16.F32.PACK_AB R18, R31, R30 ;  /* 0x0000001e1f12723e */ /* 0x000fe400000010ff */
[----:B------:R-:W-:Y:S01]  /*683f0*/  F2FP.BF16.F32.PACK_AB R28, R47, R23 ;  /* 0x000000172f1c723e */ /* 0x000fe200000010ff */
[----:B------:R-:W-:Y:S01]  /*68400*/  IMAD.WIDE.U32 R46, R51, 0x10, R146 ;  /* 0x00000010332e7825 */ /* 0x000fe200078e0092 */
[----:B------:R-:W-:Y:S02]  /*68410*/  F2FP.BF16.F32.PACK_AB R27, R132, R113 ;  /* 0x00000071841b723e */ /* 0x000fe400000010ff */
[----:B------:R-:W-:Y:S02]  /*68420*/  F2FP.BF16.F32.PACK_AB R26, R109, R102 ;  /* 0x000000666d1a723e */ /* 0x000fe400000010ff */
[----:B------:R-:W-:Y:S01]  /*68430*/  F2FP.BF16.F32.PACK_AB R25, R99, R100 ;  /* 0x000000646319723e */ /* 0x000fe200000010ff */
[----:B------:R-:W-:Y:S04]  /*68440*/  STG.E.128 desc[UR8][R94.64], R16 ;  /* 0x000000105e007986 */ /* 0x000fe8000c101d08 */
[----:B------:R0:W-:Y:S01]  /*68450*/  STG.E.128 desc[UR8][R46.64], R24 ;  /* 0x000000182e007986 */ /* 0x0001e2000c101d08 */
[----:B------:R-:W-:Y:S01]  /*68460*/  F2FP.BF16.F32.PACK_AB R31, R112, R108 ;  /* 0x0000006c701f723e */ /* 0x000fe200000010ff */
[----:B------:R-:W-:Y:S01]  /*68470*/  IMAD.WIDE.U32 R112, R51, 0x10, R118 ;  /* 0x0000001033707825 */ /* 0x000fe200078e0076 */
[----:B------:R-:W-:-:S02]  /*68480*/  F2FP.BF16.F32.PACK_AB R30, R105, R98 ;  /* 0x00000062691e723e */ /* 0x000fc400000010ff */
[----:B------:R-:W-:Y:S01]  /*68490*/  F2FP.BF16.F32.PACK_AB R29, R92, R93 ;  /* 0x0000005d5c1d723e */ /* 0x000fe200000010ff */
[C---:B------:R-:W-:Y:S01]  /*684a0*/  IMAD.WIDE.U32 R92, R115.reuse, 0x10, R146 ;  /* 0x00000010735c7825 */ /* 0x040fe200078e0092 */
[----:B------:R-:W-:Y:S01]  /*684b0*/  F2FP.BF16.F32.PACK_AB R23, R138, R136 ;  /* 0x000000888a17723e */ /* 0x000fe200000010ff */
[----:B0-----:R-:W0:Y:S02]  /*684c0*/  LDC.64 R24, c[0x0][0x380] ;  /* 0x0000e000ff187b82 */ /* 0x001e240000000a00 */
[----:B------:R-:W-:Y:S01]  /*684d0*/  STG.E.128 desc[UR8][R112.64], R28 ;  /* 0x0000001c70007986 */ /* 0x000fe2000c101d08 */
[----:B------:R-:W-:Y:S01]  /*684e0*/  IMAD.WIDE.U32 R102, R115, 0x10, R118 ;  /* 0x0000001073667825 */ /* 0x000fe200078e0076 */
[----:B------:R-:W-:Y:S02]  /*684f0*/  F2FP.BF16.F32.PACK_AB R47, R131, R128 ;  /* 0x00000080832f723e */ /* 0x000fe400000010ff */
[----:B------:R1:W-:Y:S01]  /*68500*/  STG.E.128 desc[UR8][R92.64], R20 ;  /* 0x000000145c007986 */ /* 0x0003e2000c101d08 */
[----:B------:R-:W-:Y:S01]  /*68510*/  F2FP.BF16.F32.PACK_AB R46, R36, R126 ;  /* 0x0000007e242e723e */ /* 0x000fe200000010ff */
[----:B------:R-:W-:Y:S01]  /*68520*/  IMAD.WIDE.U32 R98, R130, 0x10, R146 ;  /* 0x0000001082627825 */ /* 0x000fe200078e0092 */
[----:B------:R-:W-:-:S02]  /*68530*/  F2FP.BF16.F32.PACK_AB R95, R41, R129 ;  /* 0x00000081295f723e */ /* 0x000fc400000010ff */
        /* <DEDUP_REMOVED lines=9> */
[----:B-1----:R-:W-:Y:S02]  /*685d0*/  F2FP.BF16.F32.PACK_AB R93, R38, R123 ;  /* 0x0000007b265d723e */ /* 0x002fe400000010ff */
[----:B------:R-:W-:Y:S02]  /*685e0*/  F2FP.BF16.F32.PACK_AB R92, R35, R121 ;  /* 0x00000079235c723e */ /* 0x000fe400000010ff */
[----:B------:R-:W-:Y:S02]  /*685f0*/  F2FP.BF16.F32.PACK_AB R38, R15, R117 ;  /* 0x000000750f26723e */ /* 0x000fe400000010ff */
[----:B------:R-:W-:Y:S02]  /*68600*/  F2FP.BF16.F32.PACK_AB R17, R50, R114 ;  /* 0x000000723211723e */ /* 0x000fe400000010ff */
[----:B------:R-:W-:Y:S01]  /*68610*/  F2FP.BF16.F32.PACK_AB R16, R43, R107 ;  /* 0x0000006b2b10723e */ /* 0x000fe200000010ff */
[----:B------:R1:W-:Y:S01]  /*68620*/  STG.E.128 desc[UR8][R102.64], R44 ;  /* 0x0000002c66007986 */ /* 0x0003e2000c101d08 */
[----:B------:R-:W-:-:S02]  /*68630*/  F2FP.BF16.F32.PACK_AB R23, R55, R120 ;  /* 0x000000783717723e */ /* 0x000fc400000010ff */
[----:B------:R-:W-:Y:S02]  /*68640*/  F2FP.BF16.F32.PACK_AB R22, R49, R111 ;  /* 0x0000006f3116723e */ /* 0x000fe400000010ff */
[----:B------:R-:W-:Y:S02]  /*68650*/  F2FP.BF16.F32.PACK_AB R21, R48, R106 ;  /* 0x0000006a3015723e */ /* 0x000fe400000010ff */
[----:B------:R-:W-:Y:S01]  /*68660*/  F2FP.BF16.F32.PACK_AB R20, R42, R97 ;  /* 0x000000612a14723e */ /* 0x000fe200000010ff */
[----:B------:R1:W-:Y:S01]  /*68670*/  STG.E.128 desc[UR8][R98.64], R92 ;  /* 0x0000005c62007986 */ /* 0x0003e2000c101d08 */
[----:B0-----:R-:W-:-:S03]  /*68680*/  IMAD R180, R24, 0x4, R180 ;  /* 0x0000000418b47824 */ /* 0x001fc600078e02b4 */
[----:B------:R1:W-:Y:S04]  /*68690*/  STG.E.128 desc[UR8][R104.64], R36 ;  /* 0x0000002468007986 */ /* 0x0003e8000c101d08 */
[----:B------:R1:W-:Y:S04]  /*686a0*/  STG.E.128 desc[UR8][R100.64], R16 ;  /* 0x0000001064007986 */ /* 0x0003e8000c101d08 */
[----:B------:R1:W-:Y:S01]  /*686b0*/  STG.E.128 desc[UR8][R108.64], R20 ;  /* 0x000000146c007986 */ /* 0x0003e2000c101d08 */
[----:B------:R-:W-:-:S13]  /*686c0*/  ISETP.GE.AND P1, PT, R180, R25, PT ;  /* 0x00000019b400720c */ /* 0x000fda0003f26270 */
[----:B------:R-:W-:Y:S05]  /*686d0*/  @!P1 BRA `(.L_x_2838) ;  /* 0xfffff9a800449947 */ /* 0x000fea000383ffff */
[----:B------:R-:W-:Y:S05]  /*686e0*/  EXIT ;  /* 0x000000000000794d */ /* 0x000fea0003800000 */
.L_x_2837:
[----:B------:R-:W-:Y:S01]  /*686f0*/  HFMA2 R94, -RZ, RZ, 0, 5.9604644775390625e-08 ;  /* 0x00000001ff5e7431 */ /* 0x000fe200000001ff */
[----:B------:R-:W-:Y:S01]  /*68700*/  BSSY B0, `(.L_x_2839) ;  /* 0x0000007000007945 */ /* 0x000fe20003800000 */
[----:B------:R-:W-:Y:S02]  /*68710*/  IMAD.MOV.U32 R149, RZ, RZ, R95 ;  /* 0x000000ffff957224 */ /* 0x000fe400078e005f */
[----:B------:R-:W-:Y:S02]  /*68720*/  IMAD.MOV.U32 R93, RZ, RZ, 0x1f ;  /* 0x0000001fff5d7424 */ /* 0x000fe400078e00ff */
[----:B------:R-:W-:-:S07]  /*68730*/  IMAD.MOV.U32 R92, RZ, RZ, -0x1 ;  /* 0xffffffffff5c7424 */ /* 0x000fce00078e00ff */
[----:B------:R-:W-:Y:S05]  /*68740*/  WARPSYNC.COLLECTIVE R92, `(.L_x_2840) ;  /* 0x000000005c087348 */ /* 0x000fea0003c00000 */
[----:B------:R0:W1:Y:S02]  /*68750*/  SHFL.BFLY P2, R92, R149, R94, R93 ;  /* 0x0c00005e955c7389 */ /* 0x000064000004005d */
[----:B01----:R-:W-:Y:S05]  /*68760*/  ENDCOLLECTIVE ;  /* 0x000000000000791b */ /* 0x003fea0003800000 */
.L_x_2840:
[----:B------:R-:W-:Y:S05]  /*68770*/  BSYNC B0 ;  /* 0x0000000000007941 */ /* 0x000fea0003800000 */
.L_x_2839:
[----:B------:R-:W-:Y:S01]  /*68780*/  FADD.FTZ R95, R95, R92 ;  /* 0x0000005c5f5f7221 */ /* 0x000fe20000010000 */
[----:B------:R-:W-:Y:S01]  /*68790*/  MOV R92, 0xffffffff ;  /* 0xffffffff005c7802 */ /* 0x000fe20000000f00 */
[----:B------:R-:W-:Y:S01]  /*687a0*/  IMAD.MOV.U32 R94, RZ, RZ, 0x2 ;  /* 0x00000002ff5e7424 */ /* 0x000fe200078e00ff */
[----:B------:R-:W0:Y:S01]  /*687b0*/  LDC R122, c[0x0][0x400] ;  /* 0x00010000ff7a7b82 */ /* 0x000e220000000800 */
[----:B------:R-:W-:Y:S01]  /*687c0*/  IMAD.MOV.U32 R93, RZ, RZ, 0x1f ;  /* 0x0000001fff5d7424 */ /* 0x000fe200078e00ff */
[----:B------:R-:W-:-:S07]  /*687d0*/  MOV R149, R95 ;  /* 0x0000005f00957202 */ /* 0x000fce0000000f00 */
[----:B0-----:R-:W-:Y:S05]  /*687e0*/  WARPSYNC.COLLECTIVE R92, `(.L_x_2841) ;  /* 0x000000005c087348 */ /* 0x001fea0003c00000 */
[----:B------:R1:W2:Y:S02]  /*687f0*/  SHFL.BFLY P2, R92, R149, R94, R93 ;  /* 0x0c00005e955c7389 */ /* 0x0002a4000004005d */
[----:B012---:R-:W-:Y:S05]  /*68800*/  ENDCOLLECTIVE ;  /* 0x000000000000791b */ /* 0x007fea0003800000 */
.L_x_2841:
[----:B------:R-:W-:Y:S02]  /*68810*/  IMAD.MOV.U32 R94, RZ, RZ, 0x4 ;  /* 0x00000004ff5e7424 */ /* 0x000fe400078e00ff */
[----:B------:R-:W-:Y:S01]  /*68820*/  FADD.FTZ R95, R95, R92 ;  /* 0x0000005c5f5f7221 */ /* 0x000fe20000010000 */
[----:B------:R-:W-:-:S03]  /*68830*/  MOV R92, 0xffffffff ;  /* 0xffffffff005c7802 */ /* 0x000fc60000000f00 */
[----:B------:R-:W-:-:S07]  /*68840*/  IMAD.MOV.U32 R149, RZ, RZ, R95 ;  /* 0x000000ffff957224 */ /* 0x000fce00078e005f */
[----:B------:R-:W-:Y:S05]  /*68850*/  WARPSYNC.COLLECTIVE R92, `(.L_x_2842) ;  /* 0x000000005c087348 */ /* 0x000fea0003c00000 */
[----:B------:R0:W1:Y:S02]  /*68860*/  SHFL.BFLY P2, R92, R149, R94, R93 ;  /* 0x0c00005e955c7389 */ /* 0x000064000004005d */
[----:B01----:R-:W-:Y:S05]  /*68870*/  ENDCOLLECTIVE ;  /* 0x000000000000791b */ /* 0x003fea0003800000 */
.L_x_2842:
[----:B------:R-:W-:Y:S02]  /*68880*/  IMAD.MOV.U32 R94, RZ, RZ, 0x8 ;  /* 0x00000008ff5e7424 */ /* 0x000fe400078e00ff */
[----:B------:R-:W-:Y:S01]  /*68890*/  FADD.FTZ R95, R95, R92 ;  /* 0x0000005c5f5f7221 */ /* 0x000fe20000010000 */
[----:B------:R-:W-:-:S03]  /*688a0*/  MOV R92, 0xffffffff ;  /* 0xffffffff005c7802 */ /* 0x000fc60000000f00 */
[----:B------:R-:W-:-:S07]  /*688b0*/  IMAD.MOV.U32 R149, RZ, RZ, R95 ;  /* 0x000000ffff957224 */ /* 0x000fce00078e005f */
[----:B------:R-:W-:Y:S05]  /*688c0*/  WARPSYNC.COLLECTIVE R92, `(.L_x_2843) ;  /* 0x000000005c087348 */ /* 0x000fea0003c00000 */
[----:B------:R0:W1:Y:S02]  /*688d0*/  SHFL.BFLY P2, R92, R149, R94, R93 ;  /* 0x0c00005e955c7389 */ /* 0x000064000004005d */
[----:B01----:R-:W-:Y:S05]  /*688e0*/  ENDCOLLECTIVE ;  /* 0x000000000000791b */ /* 0x003fea0003800000 */
.L_x_2843:
[----:B------:R-:W-:Y:S02]  /*688f0*/  IMAD.MOV.U32 R94, RZ, RZ, 0x10 ;  /* 0x00000010ff5e7424 */ /* 0x000fe400078e00ff */
[----:B------:R-:W-:Y:S01]  /*68900*/  FADD.FTZ R95, R95, R92 ;  /* 0x0000005c5f5f7221 */ /* 0x000fe20000010000 */
[----:B------:R-:W-:-:S03]  /*68910*/  MOV R92, 0xffffffff ;  /* 0xffffffff005c7802 */ /* 0x000fc60000000f00 */
[----:B------:R-:W-:-:S07]  /*68920*/  IMAD.MOV.U32 R149, RZ, RZ, R95 ;  /* 0x000000ffff957224 */ /* 0x000fce00078e005f */
[----:B------:R-:W-:Y:S05]  /*68930*/  WARPSYNC.COLLECTIVE R92, `(.L_x_2844) ;  /* 0x000000005c087348 */ /* 0x000fea0003c00000 */
[----:B------:R0:W1:Y:S02]  /*68940*/  SHFL.BFLY P2, R92, R149, R94, R93 ;  /* 0x0c00005e955c7389 */ /* 0x000064000004005d */
[----:B01----:R-:W-:Y:S05]  /*68950*/  ENDCOLLECTIVE ;  /* 0x000000000000791b */ /* 0x003fea0003800000 */
.L_x_2844:
[----:B------:R-:W-:Y:S02]  /*68960*/  IMAD.MOV.U32 R94, RZ, RZ, 0x1 ;  /* 0x00000001ff5e7424 */ /* 0x000fe400078e00ff */
        /* <DEDUP_REMOVED lines=161> */
[----:B------:R-:W-:-:S03]  /*69380*/  HFMA2 R93, -RZ, RZ, 0, 1.847743988037109375e-06 ;  /* 0x0000001fff5d7431 */ /* 0x000fc600000001ff */
[----:B------:R-:W-:Y:S01]  /*69390*/  FFMA.FTZ R95, R95, R95, R92 ;  /* 0x0000005f5f5f7223 */ /* 0x000fe2000001005c */
[----:B------:R-:W-:-:S03]  /*693a0*/  IMAD.MOV.U32 R92, RZ, RZ, -0x1 ;  /* 0xffffffffff5c7424 */ /* 0x000fc600078e00ff */
[----:B------:R-:W-:-:S07]  /*693b0*/  IMAD.MOV.U32 R149, RZ, RZ, R95 ;  /* 0x000000ffff957224 */ /* 0x000fce00078e005f */
[----:B------:R-:W-:Y:S05]  /*693c0*/  WARPSYNC.COLLECTIVE R92, `(.L_x_2845) ;  /* 0x000000005c087348 */ /* 0x000fea0003c00000 */
[----:B------:R0:W1:Y:S02]  /*693d0*/  SHFL.BFLY P2, R92, R149, R94, R93 ;  /* 0x0c00005e955c7389 */ /* 0x000064000004005d */
[----:B01----:R-:W-:Y:S05]  /*693e0*/  ENDCOLLECTIVE ;  /* 0x000000000000791b */ /* 0x003fea0003800000 */
.L_x_2845:
[----:B------:R-:W-:Y:S01]  /*693f0*/  MOV R94, 0x2 ;  /* 0x00000002005e7802 */ /* 0x000fe20000000f00 */
[----:B------:R-:W-:Y:S01]  /*69400*/  FADD.FTZ R95, R95, R92 ;  /* 0x0000005c5f5f7221 */ /* 0x000fe20000010000 */
[----:B------:R-:W-:-:S03]  /*69410*/  IMAD.MOV.U32 R92, RZ, RZ, -0x1 ;  /* 0xffffffffff5c7424 */ /* 0x000fc600078e00ff */
[----:B------:R-:W-:-:S07]  /*69420*/  IMAD.MOV.U32 R149, RZ, RZ, R95 ;  /* 0x000000ffff957224 */ /* 0x000fce00078e005f */
[----:B------:R-:W-:Y:S05]  /*69430*/  WARPSYNC.COLLECTIVE R92, `(.L_x_2846) ;  /* 0x000000005c087348 */ /* 0x000fea0003c00000 */
[----:B------:R0:W1:Y:S02]  /*69440*/  SHFL.BFLY P2, R92, R149, R94, R93 ;  /* 0x0c00005e955c7389 */ /* 0x000064000004005d */
[----:B01----:R-:W-:Y:S05]  /*69450*/  ENDCOLLECTIVE ;  /* 0x000000000000791b */ /* 0x003fea0003800000 */
.L_x_2846:
[----:B------:R-:W-:Y:S02]  /*69460*/  HFMA2 R94, -RZ, RZ, 0, 2.384185791015625e-07 ;  /* 0x00000004ff5e7431 */ /* 0x000fe400000001ff */
[----:B------:R-:W-:Y:S01]  /*69470*/  FADD.FTZ R95, R95, R92 ;  /* 0x0000005c5f5f7221 */ /* 0x000fe20000010000 */
[----:B------:R-:W-:-:S03]  /*69480*/  IMAD.MOV.U32 R92, RZ, RZ, -0x1 ;  /* 0xffffffffff5c7424 */ /* 0x000fc600078e00ff */
[----:B------:R-:W-:-:S07]  /*69490*/  IMAD.MOV.U32 R149, RZ, RZ, R95 ;  /* 0x000000ffff957224 */ /* 0x000fce00078e005f */
[----:B------:R-:W-:Y:S05]  /*694a0*/  WARPSYNC.COLLECTIVE R92, `(.L_x_2847) ;  /* 0x000000005c087348 */ /* 0x000fea0003c00000 */
[----:B------:R0:W1:Y:S02]  /*694b0*/  SHFL.BFLY P2, R92, R149, R94, R93 ;  /* 0x0c00005e955c7389 */ /* 0x000064000004005d */
[----:B01----:R-:W-:Y:S05]  /*694c0*/  ENDCOLLECTIVE ;  /* 0x000000000000791b */ /* 0x003fea0003800000 */
.L_x_2847:
[----:B------:R-:W-:Y:S01]  /*694d0*/  MOV R94, 0x8 ;  /* 0x00000008005e7802 */ /* 0x000fe20000000f00 */
[----:B------:R-:W-:Y:S01]  /*694e0*/  FADD.FTZ R95, R95, R92 ;  /* 0x0000005c5f5f7221 */ /* 0x000fe20000010000 */
[----:B------:R-:W-:-:S03]  /*694f0*/  IMAD.MOV.U32 R92, RZ, RZ, -0x1 ;  /* 0xffffffffff5c7424 */ /* 0x000fc600078e00ff */
[----:B------:R-:W-:-:S07]  /*69500*/  IMAD.MOV.U32 R149, RZ, RZ, R95 ;  /* 0x000000ffff957224 */ /* 0x000fce00078e005f */
[----:B------:R-:W-:Y:S05]  /*69510*/  WARPSYNC.COLLECTIVE R92, `(.L_x_2848) ;  /* 0x000000005c087348 */ /* 0x000fea0003c00000 */
[----:B------:R0:W1:Y:S02]  /*69520*/  SHFL.BFLY P2, R92, R149, R94, R93 ;  /* 0x0c00005e955c7389 */ /* 0x000064000004005d */
[----:B01----:R-:W-:Y:S05]  /*69530*/  ENDCOLLECTIVE ;  /* 0x000000000000791b */ /* 0x003fea0003800000 */
.L_x_2848:
[----:B------:R-:W-:Y:S02]  /*69540*/  HFMA2 R94, -RZ, RZ, 0, 9.5367431640625e-07 ;  /* 0x00000010ff5e7431 */ /* 0x000fe400000001ff */
[----:B------:R-:W-:Y:S01]  /*69550*/  FADD.FTZ R95, R95, R92 ;  /* 0x0000005c5f5f7221 */ /* 0x000fe20000010000 */
[----:B------:R-:W-:-:S03]  /*69560*/  IMAD.MOV.U32 R92, RZ, RZ, -0x1 ;  /* 0xffffffffff5c7424 */ /* 0x000fc600078e00ff */
[----:B------:R-:W-:-:S07]  /*69570*/  IMAD.MOV.U32 R149, RZ, RZ, R95 ;  /* 0x000000ffff957224 */ /* 0x000fce00078e005f */
[----:B------:R-:W-:Y:S05]  /*69580*/  WARPSYNC.COLLECTIVE R92, `(.L_x_2849) ;  /* 0x000000005c087348 */ /* 0x000fea0003c00000 */
[----:B------:R0:W1:Y:S02]  /*69590*/  SHFL.BFLY P2, R92, R149, R94, R93 ;  /* 0x0c00005e955c7389 */ /* 0x000064000004005d */
[----:B01----:R-:W-:Y:S05]  /*695a0*/  ENDCOLLECTIVE ;  /* 0x000000000000791b */ /* 0x003fea0003800000 */
.L_x_2849:
[----:B------:R-:W-:Y:S05]  /*695b0*/  BRA `(.L_x_2850) ;  /* 0xffffffb000f07947 */ /* 0x000fea000383ffff */
.L_x_2851:
        /* <DEDUP_REMOVED lines=12> */
.L_x_54433:


//--------------------- .text._ZN10layer_norm31ln_parallel_residual_fwd_kernelINS_13Kernel_traitsI13__nv_bfloat16S2_S2_S2_fjLj2560ELj1ELj4ELj1ELj16ENS_18Kernel_traits_baseILj2560ES2_S2_S2_S2_fjLj128EEEEELb1ELb1ELb0EEEvNS_9FwdParamsE --------------------------
	.section	.text._ZN10layer_norm31ln_parallel_residual_fwd_kernelINS_13Kernel_traitsI13__nv_bfloat16S2_S2_S2_fjLj2560ELj1ELj4ELj1ELj16ENS_18Kernel_traits_baseILj2560ES2_S2_S2_S2_fjLj128EEEEELb1ELb1ELb0EEEvNS_9FwdParamsE,"ax",@progbits
	.align	128
        .global         _ZN10layer_norm31ln_parallel_residual_fwd_kernelINS_13Kernel_traitsI13__nv_bfloat16S2_S2_S2_fjLj2560ELj1ELj4ELj1ELj16ENS_18Kernel_traits_baseILj2560ES2_S2_S2_S2_fjLj128EEEEELb1ELb1ELb0EEEvNS_9FwdParamsE
        .type           _ZN10layer_norm31ln_parallel_residual_fwd_kernelINS_13Kernel_traitsI13__nv_bfloat16S2_S2_S2_fjLj2560ELj1ELj4ELj1ELj16ENS_18Kernel_traits_baseILj2560ES2_S2_S2_S2_fjLj128EEEEELb1ELb1ELb0EEEvNS_9FwdParamsE,@function
        .size           _ZN10layer_norm31ln_parallel_residual_fwd_kernelINS_13Kernel_traitsI13__nv_bfloat16S2_S2_S2_fjLj2560ELj1ELj4ELj1ELj16ENS_18Kernel_traits_baseILj2560ES2_S2_S2_S2_fjLj128EEEEELb1ELb1ELb0EEEvNS_9FwdParamsE,(.L_x_54434 - _ZN10layer_norm31ln_parallel_residual_fwd_kernelINS_13Kernel_traitsI13__nv_bfloat16S2_S2_S2_fjLj2560ELj1ELj4ELj1ELj16ENS_18Kernel_traits_baseILj2560ES2_S2_S2_S2_fjLj128EEEEELb1ELb1ELb0EEEvNS_9FwdParamsE)
        .other          _ZN10layer_norm31ln_parallel_residual_fwd_kernelINS_13Kernel_traitsI13__nv_bfloat16S2_S2_S2_fjLj2560ELj1ELj4ELj1ELj16ENS_18Kernel_traits_baseILj2560ES2_S2_S2_S2_fjLj128EEEEELb1ELb1ELb0EEEvNS_9FwdParamsE,@"STO_CUDA_ENTRY STV_DEFAULT"
_ZN10layer_norm31ln_parallel_residual_fwd_kernelINS_13Kernel_traitsI13__nv_bfloat16S2_S2_S2_fjLj2560ELj1ELj4ELj1ELj16ENS_18Kernel_traits_baseILj2560ES2_S2_S2_S2_fjLj128EEEEELb1ELb1ELb0EEEvNS_9FwdParamsE:
.text._ZN10layer_norm31ln_parallel_residual_fwd_kernelINS_13Kernel_traitsI13__nv_bfloat16S2_S2_S2_fjLj2560ELj1ELj4ELj1ELj16ENS_18Kernel_traits_baseILj2560ES2_S2_S2_S2_fjLj128EEEEELb1ELb1ELb0EEEvNS_9FwdParamsE:
[----:B------:R-:W0:Y:S01]  /*0000*/  LDC R1, c[0x0][0x37c] ;  /* 0x0000df00ff017b82 */ /* 0x000e220000000800 */
[----:B------:R-:W1:Y:S07]  /*0010*/  LDCU.U8 UR8, c[0x0][0x464] ;  /* 0x00008c80ff0877ac */ /* 0x000e6e0008000000 */
[----:B------:R-:W2:Y:S01]  /*0020*/  LDC R0, c[0x0][0x458] ;  /* 0x00011600ff007b82 */ /* 0x000ea20000000800 */
[----:B0-----:R-:W-:Y:S01]  /*0030*/  VIADD R1, R1, 0xffffff80 ;  /* 0xffffff8001017836 */ /* 0x001fe20000000000 */
[----:B------:R-:W0:Y:S01]  /*0040*/  LDCU.64 UR4, c[0x0][0x450] ;  /* 0x00008a00ff0477ac */ /* 0x000e220008000a00 */
[----:B------:R-:W3:Y:S05]  /*0050*/  LDCU.64 UR6, c[0x0][0x358] ;  /* 0x00006b00ff0677ac */ /* 0x000eea0008000a00 */
[----:B------:R-:W4:Y:S01]  /*0060*/  LDC R7, c[0x0][0x45c] ;  /* 0x00011700ff077b82 */ /* 0x000f220000000800 */
[----:B------:R-:W5:Y:S01]  /*0070*/  S2R R26, SR_TID.X ;  /* 0x00000000001a7919 */ /* 0x000f620000002100 */
[----:B------:R-:W4:Y:S06]  /*0080*/  LDCU.64 UR10, c[0x0][0x438] ;  /* 0x00008700ff0a77ac */ /* 0x000f2c0008000a00 */
[----:B------:R-:W5:Y:S01]  /*0090*/  LDC R11, c[0x0][0x388] ;  /* 0x0000e200ff0b7b82 */ /* 0x000f620000000800 */
[----:B-1----:R-:W-:Y:S01]  /*00a0*/  ISETP.NE.AND P0, PT, RZ, UR8, PT ;  /* 0x00000008ff007c0c */ /* 0x002fe2000bf05270 */
[----:B0-----:R-:W-:-:S02]  /*00b0*/  IMAD.U32 R2, RZ, RZ, UR4 ;  /* 0x00000004ff027e24 */ /* 0x001fc4000f8e00ff */
[----:B------:R-:W-:-:S10]  /*00c0*/  IMAD.U32 R3, RZ, RZ, UR5 ;  /* 0x00000005ff037e24 */ /* 0x000fd4000f8e00ff */
[----:B--2---:R-:W-:Y:S01]  /*00d0*/  @P0 MOV R4, R0 ;  /* 0x0000000000040202 */ /* 0x004fe20000000f00 */
[----:B---3--:R-:W2:Y:S01]  /*00e0*/  @P0 LDG.E.64 R2, desc[UR6][R2.64] ;  /* 0x0000000602020981 */ /* 0x008ea2000c1e1b00 */
[----:B----4-:R-:W-:Y:S01]  /*00f0*/  @P0 IMAD.MOV.U32 R5, RZ, RZ, R7 ;  /* 0x000000ffff050224 */ /* 0x010fe200078e0007 */
[----:B------:R-:W0:Y:S05]  /*0100*/  @P0 LDC R9, c[0x0][0x460] ;  /* 0x00011800ff090b82 */ /* 0x000e2a0000000800 */
[----:B------:R-:W0:Y:S01]  /*0110*/  @P0 LDG.E.64 R4, desc[UR6][R4.64] ;  /* 0x0000000604040981 */ /* 0x000e22000c1e1b00 */
[----:B------:R-:W-:Y:S01]  /*0120*/  UISETP.NE.U32.AND UP0, UPT, UR10, URZ, UPT ;  /* 0x000000ff0a00728c */ /* 0x000fe2000bf05070 */
[----:B------:R-:W-:Y:S01]  /*0130*/  BSSY.RECONVERGENT B0, `(.L_x_2852) ;  /* 0x00000dd000007945 */ /* 0x000fe20003800200 */
[----:B------:R-:W1:Y:S01]  /*0140*/  S2UR UR9, SR_CTAID.X ;  /* 0x00000000000979c3 */ /* 0x000e620000002500 */
[----:B-----5:R-:W-:Y:S01]  /*0150*/  LOP3.LUT R6, R26, 0x1f, RZ, 0xc0, !PT ;  /* 0x0000001f1a067812 */ /* 0x020fe200078ec0ff */
[----:B------:R-:W-:-:S04]  /*0160*/  UISETP.NE.AND.EX UP0, UPT, UR11, URZ, UPT, UP0 ;  /* 0x000000ff0b00728c */ /* 0x000fc8000bf05300 */
[----:B------:R-:W-:Y:S02]  /*0170*/  IMAD.MOV.U32 R21, RZ, RZ, R6 ;  /* 0x000000ffff157224 */ /* 0x000fe400078e0006 */
[----:B------:R-:W3:Y:S03]  /*0180*/  LDC R19, c[0x0][0x360] ;  /* 0x0000d800ff137b82 */ /* 0x000ee60000000800 */
[----:B------:R-:W-:Y:S01]  /*0190*/  LOP3.LUT R27, R21, 0x1f, RZ, 0x3c, !PT ;  /* 0x0000001f151b7812 */ /* 0x000fe200078e3cff */
[----:B-1----:R-:W-:Y:S02]  /*01a0*/  USHF.L.U32 UR8, UR9, 0x2, URZ ;  /* 0x0000000209087899 */ /* 0x002fe400080006ff */
[--C-:B---3--:R-:W-:Y:S01]  /*01b0*/  IMAD R19, R19, UR9, R26.reuse ;  /* 0x0000000913137c24 */ /* 0x108fe2000f8e021a */
[----:B------:R-:W-:-:S04]  /*01c0*/  SHF.R.U32.HI R26, RZ, 0x5, R26 ;  /* 0x00000005ff1a7819 */ /* 0x000fc8000001161a */
[----:B------:R-:W-:Y:S02]  /*01d0*/  LOP3.LUT R26, R26, UR8, RZ, 0xfc, !PT ;  /* 0x000000081a1a7c12 */ /* 0x000fe4000f8efcff */
[----:B--2---:R-:W-:Y:S02]  /*01e0*/  @P0 R2UR UR4, R2 ;  /* 0x00000000020402ca */ /* 0x004fe400000e0000 */
[----:B------:R-:W-:Y:S02]  /*01f0*/  @P0 R2UR UR5, R3 ;  /* 0x00000000030502ca */ /* 0x000fe400000e0000 */
[----:B------:R-:W-:Y:S02]  /*0200*/  SHF.R.S32.HI R2, RZ, 0x1f, R11 ;  /* 0x0000001fff027819 */ /* 0x000fe4000001140b */
[----:B0-----:R-:W-:Y:S02]  /*0210*/  @P0 IADD3 R0, P1, PT, R4, R9, RZ ;  /* 0x0000000904000210 */ /* 0x001fe40007f3e0ff */
[----:B------:R-:W-:-:S03]  /*0220*/  LEA.HI R2, R2, R11, RZ, 0x3 ;  /* 0x0000000b02027211 */ /* 0x000fc600078f18ff */
[----:B------:R-:W-:Y:S01]  /*0230*/  @P0 IMAD.X R7, RZ, RZ, R5, P1 ;  /* 0x000000ffff070224 */ /* 0x000fe200008e0605 */
[----:B------:R-:W-:Y:S01]  /*0240*/  LEA.HI.SX32 R27, R2, R27, 0x1d ;  /* 0x0000001b021b7211 */ /* 0x000fe200078feaff */
[----:B------:R-:W-:Y:S02]  /*0250*/  UIADD3 UR10, UPT, UPT, UR4, -0x61c88647, URZ ;  /* 0x9e3779b9040a7890 */ /* 0x000fe4000fffe0ff */
[----:B------:R-:W-:Y:S01]  /*0260*/  UIADD3 UR12, UPT, UPT, UR5, -0x4498517b, URZ ;  /* 0xbb67ae85050c7890 */ /* 0x000fe2000fffe0ff */
[--C-:B------:R-:W-:Y:S01]  /*0270*/  SHF.R.U64 R25, R0, 0x2, R7.reuse ;  /* 0x0000000200197819 */ /* 0x100fe20000001207 */
[----:B------:R-:W-:Y:S01]  /*0280*/  UIADD3 UR13, UPT, UPT, UR4, 0x3c6ef372, URZ ;  /* 0x3c6ef372040d7890 */ /* 0x000fe2000fffe0ff */
[----:B------:R-:W-:Y:S01]  /*0290*/  SHF.R.U32.HI R20, RZ, 0x2, R7 ;  /* 0x00000002ff147819 */ /* 0x000fe20000011607 */
[----:B------:R-:W-:Y:S02]  /*02a0*/  UIADD3 UR14, UPT, UPT, UR5, 0x76cf5d0a, URZ ;  /* 0x76cf5d0a050e7890 */ /* 0x000fe4000fffe0ff */
[----:B------:R-:W-:-:S02]  /*02b0*/  UIADD3 UR15, UPT, UPT, UR4, -0x255992d5, URZ ;  /* 0xdaa66d2b040f7890 */ /* 0x000fc4000fffe0ff */
[----:B------:R-:W-:Y:S02]  /*02c0*/  UIADD3 UR16, UPT, UPT, UR5, 0x32370b8f, URZ ;  /* 0x32370b8f05107890 */ /* 0x000fe4000fffe0ff */
[----:B------:R-:W-:Y:S02]  /*02d0*/  UIADD3 UR17, UPT, UPT, UR4, 0x78dde6e4, URZ ;  /* 0x78dde6e404117890 */ /* 0x000fe4000fffe0ff */
[----:B------:R-:W-:Y:S02]  /*02e0*/  UIADD3 UR18, UPT, UPT, UR5, -0x126145ec, URZ ;  /* 0xed9eba1405127890 */ /* 0x000fe4000fffe0ff */
[----:B------:R-:W-:Y:S02]  /*02f0*/  UIADD3 UR19, UPT, UPT, UR4, 0x1715609d, URZ ;  /* 0x1715609d04137890 */ /* 0x000fe4000fffe0ff */
[----:B------:R-:W-:Y:S02]  /*0300*/  UIADD3 UR20, UPT, UPT, UR5, -0x56f99767, URZ ;  /* 0xa906689905147890 */ /* 0x000fe4000fffe0ff */
[----:B------:R-:W-:-:S02]  /*0310*/  UIADD3 UR21, UPT, UPT, UR4, -0x4ab325aa, URZ ;  /* 0xb54cda5604157890 */ /* 0x000fc4000fffe0ff */
[----:B------:R-:W-:Y:S02]  /*0320*/  UIADD3 UR22, UPT, UPT, UR5, 0x646e171e, URZ ;  /* 0x646e171e05167890 */ /* 0x000fe4000fffe0ff */
[----:B------:R-:W-:Y:S02]  /*0330*/  UIADD3 UR23, UPT, UPT, UR4, 0x5384540f, URZ ;  /* 0x5384540f04177890 */ /* 0x000fe4000fffe0ff */
[----:B------:R-:W-:Y:S02]  /*0340*/  UIADD3 UR24, UPT, UPT, UR5, 0x1fd5c5a3, URZ ;  /* 0x1fd5c5a305187890 */ /* 0x000fe4000fffe0ff */
[----:B------:R-:W-:Y:S02]  /*0350*/  UIADD3 UR9, UPT, UPT, UR4, -0xe443238, URZ ;  /* 0xf1bbcdc804097890 */ /* 0x000fe4000fffe0ff */
[----:B------:R-:W-:Y:S02]  /*0360*/  UIADD3 UR25, UPT, UPT, UR5, -0x24c28bd8, URZ ;  /* 0xdb3d742805197890 */ /* 0x000fe4000fffe0ff */
[----:B------:R-:W-:-:S02]  /*0370*/  UIADD3 UR26, UPT, UPT, UR4, -0x700cb87f, URZ ;  /* 0x8ff34781041a7890 */ /* 0x000fc4000fffe0ff */
[----:B------:R-:W-:Y:S01]  /*0380*/  UIADD3 UR27, UPT, UPT, UR5, -0x695add53, URZ ;  /* 0x96a522ad051b7890 */ /* 0x000fe2000fffe0ff */
[----:B------:R-:W-:Y:S11]  /*0390*/  BRA.U !UP0, `(.L_x_2853) ;  /* 0x00000005084c7547 */ /* 0x000ff6000b800000 */
[C---:B------:R-:W-:Y:S02]  /*03a0*/  ISETP.GE.U32.AND P6, PT, R27.reuse, 0x20, PT ;  /* 0x000000201b00780c */ /* 0x040fe40003fc6070 */
[C---:B------:R-:W-:Y:S02]  /*03b0*/  ISETP.GE.U32.AND P0, PT, R27.reuse, 0x40, PT ;  /* 0x000000401b00780c */ /* 0x040fe40003f06070 */
[C---:B------:R-:W-:Y:S02]  /*03c0*/  ISETP.GE.U32.AND P5, PT, R27.reuse, 0x60, PT ;  /* 0x000000601b00780c */ /* 0x040fe40003fa6070 */
[C---:B------:R-:W-:Y:S02]  /*03d0*/  ISETP.GE.U32.AND P4, PT, R27.reuse, 0x80, PT ;  /* 0x000000801b00780c */ /* 0x040fe40003f86070 */
[C---:B------:R-:W-:Y:S02]  /*03e0*/  ISETP.GE.U32.AND P3, PT, R27.reuse, 0xa0, PT ;  /* 0x000000a01b00780c */ /* 0x040fe40003f66070 */
[----:B------:R-:W-:-:S02]  /*03f0*/  ISETP.GE.U32.AND P2, PT, R27, 0xc0, PT ;  /* 0x000000c01b00780c */ /* 0x000fc40003f46070 */
[----:B------:R-:W-:Y:S01]  /*0400*/  LOP3.LUT R24, R24, 0xffffbfff, RZ, 0xc0, !PT ;  /* 0xffffbfff18187812 */ /* 0x000fe200078ec0ff */
[----:B------:R-:W0:Y:S01]  /*0410*/  @P6 LDC.64 R2, c[0x0][0x3d0] ;  /* 0x0000f400ff026b82 */ /* 0x000e220000000a00 */
[----:B------:R-:W-:Y:S02]  /*0420*/  ISETP.GE.U32.AND P1, PT, R27, 0xe0, PT ;  /* 0x000000e01b00780c */ /* 0x000fe40003f26070 */
[----:B------:R-:W-:-:S05]  /*0430*/  @P6 LOP3.LUT R24, R24, 0x4000, RZ, 0xfc, !PT ;  /* 0x0000400018186812 */ /* 0x000fca00078efcff */
[----:B------:R-:W1:Y:S08]  /*0440*/  @P6 LDC.64 R4, c[0x0][0x438] ;  /* 0x00010e00ff046b82 */ /* 0x000e700000000a00 */
[----:B------:R-:W2:Y:S08]  /*0450*/  @P0 LDC.64 R6, c[0x0][0x3d0] ;  /* 0x0000f400ff060b82 */ /* 0x000eb00000000a00 */
[----:B------:R-:W3:Y:S01]  /*0460*/  @P0 LDC.64 R8, c[0x0][0x438] ;  /* 0x00010e00ff080b82 */ /* 0x000ee20000000a00 */
[----:B0-----:R-:W-:-:S05]  /*0470*/  @P6 IMAD.WIDE.U32 R2, R21, 0x10, R2 ;  /* 0x0000001015026825 */ /* 0x001fca00078e0002 */
        /* <DEDUP_REMOVED lines=9> */
[C---:B---3--:R-:W-:Y:S01]  /*0510*/  @P0 IMAD.WIDE.U32 R8, R21.reuse, 0x10, R8 ;  /* 0x0000001015080825 */ /* 0x048fe200078e0008 */
[----:B------:R-:W-:-:S04]  /*0520*/  @P0 IADD3 R21, PT, PT, R21, 0x20, RZ ;  /* 0x0000002015150810 */ /* 0x000fc80007ffe0ff */
[----:B------:R3:W5:Y:S02]  /*0530*/  @P0 LD.E.128 R88, desc[UR6][R8.64] ;  /* 0x0000000608580980 */ /* 0x000764000c101d00 */
[----:B------:R-:W4:Y:S01]  /*0540*/  @P4 LDC.64 R16, c[0x0][0x438] ;  /* 0x00010e00ff104b82 */ /* 0x000f220000000a00 */
[----:B0-----:R-:W-:Y:S01]  /*0550*/  @P5 IMAD.WIDE.U32 R10, R21, 0x10, R10 ;  /* 0x00000010150a5825 */ /* 0x001fe200078e000a */
[----:B------:R-:W-:-:S04]  /*0560*/  ISETP.GE.U32.AND P0, PT, R27, 0x100, PT ;  /* 0x000001001b00780c */ /* 0x000fc80003f06070 */
[----:B------:R0:W5:Y:S02]  /*0570*/  @P5 LDG.E.128 R192, desc[UR6][R10.64] ;  /* 0x000000060ac05981 */ /* 0x000164000c1e1d00 */
[----:B------:R-:W0:Y:S01]  /*0580*/  @P3 LDC.64 R22, c[0x0][0x3d0] ;  /* 0x0000f400ff163b82 */ /* 0x000e220000000a00 */
[----:B-1----:R-:W-:-:S07]  /*0590*/  @P5 IMAD.WIDE.U32 R12, R21, 0x10, R12 ;  /* 0x00000010150c5825 */ /* 0x002fce00078e000c */
[----:B------:R-:W1:Y:S01]  /*05a0*/  @P3 LDC.64 R28, c[0x0][0x438] ;  /* 0x00010e00ff1c3b82 */ /* 0x000e620000000a00 */
[----:B------:R1:W5:Y:S01]  /*05b0*/  @P5 LD.E.128 R84, desc[UR6][R12.64] ;  /* 0x000000060c545980 */ /* 0x000362000c101d00 */
[----:B------:R-:W-:Y:S01]  /*05c0*/  @P5 VIADD R21, R21, 0x20 ;  /* 0x0000002015155836 */ /* 0x000fe20000000000 */
[----:B------:R-:W-:-:S05]  /*05d0*/  ISETP.GE.U32.AND P5, PT, R27, 0x120, PT ;  /* 0x000001201b00780c */ /* 0x000fca0003fa6070 */
[----:B------:R-:W1:Y:S08]  /*05e0*/  @P2 LDC.64 R30, c[0x0][0x3d0] ;  /* 0x0000f400ff1e2b82 */ /* 0x000e700000000a00 */
[----:B------:R-:W1:Y:S08]  /*05f0*/  @P2 LDC.64 R32, c[0x0][0x438] ;  /* 0x00010e00ff202b82 */ /* 0x000e700000000a00 */
[----:B--2---:R-:W2:Y:S08]  /*0600*/  @P1 LDC.64 R6, c[0x0][0x3d0] ;  /* 0x0000f400ff061b82 */ /* 0x004eb00000000a00 */
[----:B---3--:R-:W3:Y:S01]  /*0610*/  @P1 LDC.64 R8, c[0x0][0x438] ;  /* 0x00010e00ff081b82 */ /* 0x008ee20000000a00 */
[----:B----4-:R-:W-:-:S04]  /*0620*/  @P4 IMAD.WIDE.U32 R14, R21, 0x10, R14 ;  /* 0x00000010150e4825 */ /* 0x010fc800078e000e */
[C---:B------:R-:W-:Y:S01]  /*0630*/  @P4 IMAD.WIDE.U32 R16, R21.reuse, 0x10, R16 ;  /* 0x0000001015104825 */ /* 0x040fe200078e0010 */
[----:B------:R4:W5:Y:S02]  /*0640*/  @P4 LDG.E.128 R188, desc[UR6][R14.64] ;  /* 0x000000060ebc4981 */ /* 0x000964000c1e1d00 */
[----:B------:R-:W4:Y:S01]  /*0650*/  @P0 LDC.64 R34, c[0x0][0x3d0] ;  /* 0x0000f400ff220b82 */ /* 0x000f220000000a00 */
[----:B------:R-:W-:Y:S01]  /*0660*/  @P4 VIADD R21, R21, 0x20 ;  /* 0x0000002015154836 */ /* 0x000fe20000000000 */
[----:B------:R1:W5:Y:S06]  /*0670*/  @P4 LD.E.128 R76, desc[UR6][R16.64] ;  /* 0x00000006104c4980 */ /* 0x00036c000c101d00 */
[----:B------:R-:W4:Y:S01]  /*0680*/  @P0 LDC.64 R36, c[0x0][0x438] ;  /* 0x00010e00ff240b82 */ /* 0x000f220000000a00 */
[----:B0-----:R-:W-:-:S04]  /*0690*/  @P3 IMAD.WIDE.U32 R22, R21, 0x10, R22 ;  /* 0x0000001015163825 */ /* 0x001fc800078e0016 */
[C---:B-1----:R-:W-:Y:S01]  /*06a0*/  @P3 IMAD.WIDE.U32 R28, R21.reuse, 0x10, R28 ;  /* 0x00000010151c3825 */ /* 0x042fe200078e001c */
[----:B------:R0:W5:Y:S02]  /*06b0*/  @P3 LDG.E.128 R184, desc[UR6][R22.64] ;  /* 0x0000000616b83981 */ /* 0x000164000c1e1d00 */
[----:B------:R-:W1:Y:S01]  /*06c0*/  @P5 LDC.64 R10, c[0x0][0x3d0] ;  /* 0x0000f400ff0a5b82 */ /* 0x000e620000000a00 */
[----:B------:R-:W-:Y:S01]  /*06d0*/  @P3 VIADD R21, R21, 0x20 ;  /* 0x0000002015153836 */ /* 0x000fe20000000000 */
[----:B------:R0:W5:Y:S06]  /*06e0*/  @P3 LD.E.128 R72, desc[UR6][R28.64] ;  /* 0x000000061c483980 */ /* 0x00016c000c101d00 */
[----:B------:R-:W0:Y:S01]  /*06f0*/  @P5 LDC.64 R12, c[0x0][0x438] ;  /* 0x00010e00ff0c5b82 */ /* 0x000e220000000a00 */
[----:B------:R-:W-:-:S04]  /*0700*/  @P2 IMAD.WIDE.U32 R30, R21, 0x10, R30 ;  /* 0x00000010151e2825 */ /* 0x000fc800078e001e */
[C---:B------:R-:W-:Y:S01]  /*0710*/  @P2 IMAD.WIDE.U32 R32, R21.reuse, 0x10, R32 ;  /* 0x0000001015202825 */ /* 0x040fe200078e0020 */
[----:B------:R-:W-:Y:S01]  /*0720*/  @P2 IADD3 R21, PT, PT, R21, 0x20, RZ ;  /* 0x0000002015152810 */ /* 0x000fe20007ffe0ff */
[----:B------:R0:W5:Y:S04]  /*0730*/  @P2 LDG.E.128 R180, desc[UR6][R30.64] ;  /* 0x000000061eb42981 */ /* 0x000168000c1e1d00 */
[C---:B--2---:R-:W-:Y:S01]  /*0740*/  @P1 IMAD.WIDE.U32 R6, R21.reuse, 0x10, R6 ;  /* 0x0000001015061825 */ /* 0x044fe200078e0006 */
[----:B------:R2:W5:Y:S03]  /*0750*/  @P2 LD.E.128 R68, desc[UR6][R32.64] ;  /* 0x0000000620442980 */ /* 0x000566000c101d00 */
[C---:B---3--:R-:W-:Y:S01]  /*0760*/  @P1 IMAD.WIDE.U32 R8, R21.reuse, 0x10, R8 ;  /* 0x0000001015081825 */ /* 0x048fe200078e0008 */
[----:B------:R2:W5:Y:S03]  /*0770*/  @P1 LDG.E.128 R176, desc[UR6][R6.64] ;  /* 0x0000000606b01981 */ /* 0x000566000c1e1d00 */
[----:B------:R-:W-:Y:S01]  /*0780*/  @P1 VIADD R21, R21, 0x20 ;  /* 0x0000002015151836 */ /* 0x000fe20000000000 */
[----:B------:R2:W5:Y:S03]  /*0790*/  @P1 LD.E.128 R64, desc[UR6][R8.64] ;  /* 0x0000000608401980 */ /* 0x000566000c101d00 */
[----:B----4-:R-:W-:-:S04]  /*07a0*/  @P0 IMAD.WIDE.U32 R34, R21, 0x10, R34 ;  /* 0x0000001015220825 */ /* 0x010fc800078e0022 */
[C---:B------:R-:W-:Y:S01]  /*07b0*/  @P0 IMAD.WIDE.U32 R36, R21.reuse, 0x10, R36 ;  /* 0x0000001015240825 */ /* 0x040fe200078e0024 */
[----:B------:R2:W5:Y:S03]  /*07c0*/  @P0 LDG.E.128 R172, desc[UR6][R34.64] ;  /* 0x0000000622ac0981 */ /* 0x000566000c1e1d00 */
[----:B------:R-:W-:Y:S01]  /*07d0*/  @P0 VIADD R21, R21, 0x20 ;  /* 0x0000002015150836 */ /* 0x000fe20000000000 */
[----:B------:R2:W5:Y:S03]  /*07e0*/  @P0 LD.E.128 R144, desc[UR6][R36.64] ;  /* 0x0000000624900980 */ /* 0x000566000c101d00 */
[----:B-1----:R-:W-:-:S04]  /*07f0*/  @P5 IMAD.WIDE.U32 R10, R21, 0x10, R10 ;  /* 0x00000010150a5825 */ /* 0x002fc800078e000a */
[----:B0-----:R-:W-:Y:S01]  /*0800*/  @P5 IMAD.WIDE.U32 R12, R21, 0x10, R12 ;  /* 0x00000010150c5825 */ /* 0x001fe200078e000c */
[----:B------:R2:W5:Y:S04]  /*0810*/  @P5 LDG.E.128 R168, desc[UR6][R10.64] ;  /* 0x000000060aa85981 */ /* 0x000568000c1e1d00 */
[----:B------:R2:W5:Y:S01]  /*0820*/  @P5 LD.E.128 R156, desc[UR6][R12.64] ;  /* 0x000000060c9c5980 */ /* 0x000562000c101d00 */
[----:B------:R-:W-:Y:S01]  /*0830*/  ISETP.GE.U32.AND P0, PT, R27, 0x140, PT ;  /* 0x000001401b00780c */ /* 0x000fe20003f06070 */
[----:B------:R-:W-:-:S12]  /*0840*/  @P5 VIADD R21, R21, 0x20 ;  /* 0x0000002015155836 */ /* 0x000fd80000000000 */
        /* <DEDUP_REMOVED lines=8> */
.L_x_2853:
[C---:B------:R-:W-:Y:S02]  /*08d0*/  ISETP.GE.U32.AND P6, PT, R27.reuse, 0x20, PT ;  /* 0x000000201b00780c */ /* 0x040fe40003fc6070 */
[C---:B------:R-:W-:Y:S02]  /*08e0*/  ISETP.GE.U32.AND P1, PT, R27.reuse, 0x40, PT ;  /* 0x000000401b00780c */ /* 0x040fe40003f26070 */
[C---:B------:R-:W-:Y:S02]  /*08f0*/  ISETP.GE.U32.AND P5, PT, R27.reuse, 0x60, PT ;  /* 0x000000601b00780c */ /* 0x040fe40003fa6070 */
[C---:B------:R-:W-:Y:S02]  /*0900*/  ISETP.GE.U32.AND P4, PT, R27.reuse, 0x80, PT ;  /* 0x000000801b00780c */ /* 0x040fe40003f86070 */
[C---:B------:R-:W-:Y:S02]  /*0910*/  ISETP.GE.U32.AND P0, PT, R27.reuse, 0xa0, PT ;  /* 0x000000a01b00780c */ /* 0x040fe40003f06070 */
[----:B------:R-:W-:-:S02]  /*0920*/  ISETP.GE.U32.AND P3, PT, R27, 0xc0, PT ;  /* 0x000000c01b00780c */ /* 0x000fc40003f66070 */
[----:B------:R-:W-:Y:S01]  /*0930*/  ISETP.GE.U32.AND P2, PT, R27, 0xe0, PT ;  /* 0x000000e01b00780c */ /* 0x000fe20003f46070 */
[----:B------:R-:W0:Y:S01]  /*0940*/  @P6 LDC.64 R2, c[0x0][0x3d0] ;  /* 0x0000f400ff026b82 */ /* 0x000e220000000a00 */
[----:B------:R-:W-:-:S07]  /*0950*/  LOP3.LUT R24, R24, 0xffffbfff, RZ, 0xc0, !PT ;  /* 0xffffbfff18187812 */ /* 0x000fce00078ec0ff */
[----:B------:R-:W1:Y:S08]  /*0960*/  @P1 LDC.64 R4, c[0x0][0x3d0] ;  /* 0x0000f400ff041b82 */ /* 0x000e700000000a00 */
[----:B------:R-:W2:Y:S01]  /*0970*/  @P5 LDC.64 R6, c[0x0][0x3d0] ;  /* 0x0000f400ff065b82 */ /* 0x000ea20000000a00 */
[----:B------:R-:W-:Y:S02]  /*0980*/  @P1 IMAD.MOV.U32 R91, RZ, RZ, RZ ;  /* 0x000000ffff5b1224 */ /* 0x000fe400078e00ff */
[----:B------:R-:W-:-:S02]  /*0990*/  HFMA2 R66, -RZ, RZ, 0, 0 ;  /* 0x00000000ff427431 */ /* 0x000fc400000001ff */
[----:B------:R-:W-:Y:S01]  /*09a0*/  @P5 IMAD.MOV.U32 R87, RZ, RZ, RZ ;  /* 0x000000ffff575224 */ /* 0x000fe200078e00ff */
[----:B------:R-:W-:Y:S01]  /*09b0*/  @P6 LOP3.LUT R24, R24, 0x4000, RZ, 0xfc, !PT ;  /* 0x0000400018186812 */ /* 0x000fe200078efcff */
[C---:B0-----:R-:W-:Y:S01]  /*09c0*/  @P6 IMAD.WIDE.U32 R2, R21.reuse, 0x10, R2 ;  /* 0x0000001015026825 */ /* 0x041fe200078e0002 */
[----:B------:R-:W-:Y:S01]  /*09d0*/  @P6 LOP3.LUT R21, R21, 0x20, RZ, 0xfc, !PT ;  /* 0x0000002015156812 */ /* 0x000fe200078efcff */
[----:B------:R-:W0:Y:S03]  /*09e0*/  @P4 LDC.64 R8, c[0x0][0x3d0] ;  /* 0x0000f400ff084b82 */ /* 0x000e260000000a00 */
        /* <DEDUP_REMOVED lines=8> */
[----:B------:R-:W-:Y:S01]  /*0a70*/  @P5 VIADD R21, R21, 0x20 ;  /* 0x0000002015155836 */ /* 0x000fe20000000000 */
[----:B------:R4:W5:Y:S01]  /*0a80*/  @P5 LDG.E.128 R192, desc[UR6][R6.64] ;  /* 0x0000000606c05981 */ /* 0x000962000c1e1d00 */
[----:B------:R-:W-:-:S05]  /*0a90*/  ISETP.GE.U32.AND P5, PT, R27, 0x120, PT ;  /* 0x000001201b00780c */ /* 0x000fca0003fa6070 */
[----:B------:R-:W4:Y:S01]  /*0aa0*/  @P2 LDC.64 R14, c[0x0][0x3d0] ;  /* 0x0000f400ff0e2b82 */ /* 0x000f220000000a00 */
[C---:B0-----:R-:W-:Y:S01]  /*0ab0*/  @P4 IMAD.WIDE.U32 R8, R21.reuse, 0x10, R8 ;  /* 0x0000001015084825 */ /* 0x041fe200078e0008 */
[----:B------:R-:W-:-:S03]  /*0ac0*/  @P4 IADD3 R21, PT, PT, R21, 0x20, RZ ;  /* 0x0000002015154810 */ /* 0x000fc60007ffe0ff */
[----:B------:R-:W-:Y:S01]  /*0ad0*/  @P4 IMAD.MOV.U32 R79, RZ, RZ, RZ ;  /* 0x000000ffff4f4224 */ /* 0x000fe200078e00ff */
[----:B------:R0:W5:Y:S02]  /*0ae0*/  @P4 LDG.E.128 R188, desc[UR6][R8.64] ;  /* 0x0000000608bc4981 */ /* 0x000164000c1e1d00 */
[----:B------:R-:W0:Y:S01]  /*0af0*/  @P1 LDC.64 R16, c[0x0][0x3d0] ;  /* 0x0000f400ff101b82 */ /* 0x000e220000000a00 */
[----:B-1----:R-:W-:-:S04]  /*0b00*/  @P0 IMAD.WIDE.U32 R10, R21, 0x10, R10 ;  /* 0x00000010150a0825 */ /* 0x002fc800078e000a */
[----:B------:R-:W-:Y:S01]  /*0b10*/  @P0 VIADD R21, R21, 0x20 ;  /* 0x0000002015150836 */ /* 0x000fe20000000000 */
[----:B------:R1:W5:Y:S02]  /*0b20*/  @P0 LDG.E.128 R184, desc[UR6][R10.64] ;  /* 0x000000060ab80981 */ /* 0x000364000c1e1d00 */
[----:B---3--:R-:W3:Y:S01]  /*0b30*/  @P5 LDC.64 R4, c[0x0][0x3d0] ;  /* 0x0000f400ff045b82 */ /* 0x008ee20000000a00 */
[----:B--2---:R-:W-:-:S04]  /*0b40*/  @P3 IMAD.WIDE.U32 R12, R21, 0x10, R12 ;  /* 0x00000010150c3825 */ /* 0x004fc800078e000c */
[----:B------:R-:W-:Y:S01]  /*0b50*/  @P3 VIADD R21, R21, 0x20 ;  /* 0x0000002015153836 */ /* 0x000fe20000000000 */
[----:B------:R1:W5:Y:S03]  /*0b60*/  @P3 LDG.E.128 R180, desc[UR6][R12.64] ;  /* 0x000000060cb43981 */ /* 0x000366000c1e1d00 */
        /* <DEDUP_REMOVED lines=8> */
[----:B------:R-:W-:Y:S01]  /*0bf0*/  ISETP.GE.U32.AND P4, PT, R27, 0x140, PT ;  /* 0x000001401b00780c */ /* 0x000fe20003f86070 */
[----:B------:R-:W-:Y:S01]  /*0c00*/  IMAD.MOV.U32 R158, RZ, RZ, RZ ;  /* 0x000000ffff9e7224 */ /* 0x000fe200078e00ff */
[----:B------:R-:W-:Y:S01]  /*0c10*/  CS2R R156, SRZ ;  /* 0x00000000009c7805 */ /* 0x000fe2000001ff00 */
[----:B------:R-:W-:Y:S01]  /*0c20*/  IMAD.MOV.U32 R146, RZ, RZ, RZ ;  /* 0x000000ffff927224 */ /* 0x000fe200078e00ff */
[----:B------:R-:W-:Y:S02]  /*0c30*/  CS2R R144, SRZ ;  /* 0x0000000000907805 */ /* 0x000fe4000001ff00 */
[----:B------:R-:W-:Y:S01]  /*0c40*/  CS2R R64, SRZ ;  /* 0x0000000000407805 */ /* 0x000fe2000001ff00 */
[----:B------:R-:W-:Y:S01]  /*0c50*/  IMAD.MOV.U32 R70, RZ, RZ, RZ ;  /* 0x000000ffff467224 */ /* 0x000fe200078e00ff */
        /* <DEDUP_REMOVED lines=18> */
[----:B-1----:R-:W-:Y:S06]  /*0d80*/  @!P4 BRA `(.L_x_2854) ;  /* 0x00000000005cc947 */ /* 0x002fec0003800000 */
[----:B------:R-:W0:Y:S02]  /*0d90*/  LDC.64 R164, c[0x0][0x3d0] ;  /* 0x0000f400ffa47b82 */ /* 0x000e240000000a00 */
[----:B0-----:R-:W-:-:S06]  /*0da0*/  IMAD.WIDE.U32 R164, R21, 0x10, R164 ;  /* 0x0000001015a47825 */ /* 0x001fcc00078e00a4 */
[----:B------:R-:W5:Y:S01]  /*0db0*/  LDG.E.128 R164, desc[UR6][R164.64] ;  /* 0x00000006a4a47981 */ /* 0x000f62000c1e1d00 */
        /* <DEDUP_REMOVED lines=19> */
[----:B------:R-:W-:-:S07]  /*0ef0*/  CS2R R80, SRZ ;  /* 0x0000000000507805 */ /* 0x000fce000001ff00 */
.L_x_2854:
[----:B------:R-:W-:Y:S05]  /*0f00*/  BSYNC.RECONVERGENT B0 ;  /* 0x0000000000007941 */ /* 0x000fea0003800200 */
.L_x_2852:
[----:B------:R-:W0:Y:S02]  /*0f10*/  LDCU UR8, c[0x0][0x384] ;  /* 0x00007080ff0877ac */ /* 0x000e240008000800 */
[----:B0-----:R-:W-:-:S13]  /*0f20*/  ISETP.GE.AND P0, PT, R26, UR8, PT ;  /* 0x000000081a007c0c */ /* 0x001fda000bf06270 */
[----:B------:R-:W-:Y:S05]  /*0f30*/  @P0 EXIT ;  /* 0x000000000000094d */ /* 0x000fea0003800000 */
[----:B------:R-:W-:Y:S01]  /*0f40*/  IMAD.HI.U32 R3, R19, -0x326172a9, RZ ;  /* 0xcd9e8d5713037827 */ /* 0x000fe200078e00ff */
[----:B-----5:R-:W-:Y:S02]  /*0f50*/  PRMT R43, R163, 0x7632, R43 ;  /* 0x00007632a32b7816 */ /* 0x020fe4000000002b */
[----:B------:R-:W-:Y:S01]  /*0f60*/  PRMT R42, R167, 0x7632, R42 ;  /* 0x00007632a72a7816 */ /* 0x000fe2000000002a */
[C---:B------:R-:W-:Y:S01]  /*0f70*/  IMAD.HI.U32 R2, R25.reuse, -0x2daee0ad, RZ ;  /* 0xd2511f5319027827 */ /* 0x040fe200078e00ff */
[----:B------:R-:W-:Y:S01]  /*0f80*/  LOP3.LUT R3, R20, UR4, R3, 0x96, !PT ;  /* 0x0000000414037c12 */ /* 0x000fe2000f8e9603 */
[----:B------:R-:W-:Y:S01]  /*0f90*/  STL.S16 [R1+0x7c], R43 ;  /* 0x00007c2b01007387 */ /* 0x000fe20000100600 */
[----:B------:R-:W-:Y:S01]  /*0fa0*/  PRMT R41, R162, 0x7632, R41 ;  /* 0x00007632a2297816 */ /* 0x000fe20000000029 */
[----:B------:R-:W-:Y:S01]  /*0fb0*/  IMAD R7, R25, -0x2daee0ad, RZ ;  /* 0xd2511f5319077824 */ /* 0x000fe200078e02ff */
[----:B------:R-:W-:Y:S01]  /*0fc0*/  LOP3.LUT R2, R2, UR5, RZ, 0x3c, !PT ;  /* 0x0000000502027c12 */ /* 0x000fe2000f8e3cff */
[----:B------:R-:W-:Y:S01]  /*0fd0*/  IMAD.HI.U32 R6, R3, -0x2daee0ad, RZ ;  /* 0xd2511f5303067827 */ /* 0x000fe200078e00ff */
[----:B------:R-:W-:Y:S01]  /*0fe0*/  PRMT R40, R166, 0x7632, R40 ;  /* 0x00007632a6287816 */ /* 0x000fe20000000028 */
[----:B------:R-:W-:Y:S01]  /*0ff0*/  STL.S16 [R1+0x78], R42 ;  /* 0x0000782a01007387 */ /* 0x000fe20000100600 */
[----:B------:R-:W-:Y:S01]  /*1000*/  PRMT R39, R161, 0x7632, R39 ;  /* 0x00007632a1277816 */ /* 0x000fe20000000027 */
[----:B------:R-:W-:Y:S01]  /*1010*/  IMAD R5, R19, -0x326172a9, RZ ;  /* 0xcd9e8d5713057824 */ /* 0x000fe200078e02ff */
[----:B------:R-:W-:Y:S01]  /*1020*/  LOP3.LUT R6, R7, UR12, R6, 0x96, !PT ;  /* 0x0000000c07067c12 */ /* 0x000fe2000f8e9606 */
[----:B------:R-:W-:Y:S01]  /*1030*/  IMAD.HI.U32 R4, R2, -0x326172a9, RZ ;  /* 0xcd9e8d5702047827 */ /* 0x000fe200078e00ff */
[----:B------:R-:W-:Y:S01]  /*1040*/  PRMT R38, R165, 0x7632, R38 ;  /* 0x00007632a5267816 */ /* 0x000fe20000000026 */
[----:B------:R-:W-:Y:S01]  /*1050*/  STL.S16 [R1+0x74], R41 ;  /* 0x0000742901007387 */ /* 0x000fe20000100600 */
[----:B------:R-:W-:Y:S01]  /*1060*/  PRMT R37, R160, 0x7632, R37 ;  /* 0x00007632a0257816 */ /* 0x000fe20000000025 */
[----:B------:R-:W-:Y:S01]  /*1070*/  IMAD R8, R3, -0x2daee0ad, RZ ;  /* 0xd2511f5303087824 */ /* 0x000fe200078e02ff */
[----:B------:R-:W-:Y:S01]  /*1080*/  LOP3.LUT R4, R5, UR10, R4, 0x96, !PT ;  /* 0x0000000a05047c12 */ /* 0x000fe2000f8e9604 */
[----:B------:R-:W-:Y:S01]  /*1090*/  IMAD R5, R2, -0x326172a9, RZ ;  /* 0xcd9e8d5702057824 */ /* 0x000fe200078e02ff */
[----:B------:R-:W-:Y:S01]  /*10a0*/  PRMT R36, R164, 0x7632, R36 ;  /* 0x00007632a4247816 */ /* 0x000fe20000000024 */
[----:B------:R-:W-:Y:S01]  /*10b0*/  IMAD.HI.U32 R2, R6, -0x326172a9, RZ ;  /* 0xcd9e8d5706027827 */ /* 0x000fe200078e00ff */
[----:B------:R-:W-:Y:S01]  /*10c0*/  STL.S16 [R1+0x70], R40 ;  /* 0x0000702801007387 */ /* 0x000fe20000100600 */
[----:B------:R-:W-:Y:S01]  /*10d0*/  PRMT R35, R159, 0x7632, R35 ;  /* 0x000076329f237816 */ /* 0x000fe20000000023 */
[----:B------:R-:W0:Y:S01]  /*10e0*/  LDCU UR12, c[0x0][0x388] ;  /* 0x00007100ff0c77ac */ /* 0x000e220008000800 */
[----:B------:R-:W-:Y:S01]  /*10f0*/  IMAD.HI.U32 R3, R4, -0x2daee0ad, RZ ;  /* 0xd2511f5304037827 */ /* 0x000fe200078e00ff */
[----:B------:R-:W-:Y:S01]  /*1100*/  LOP3.LUT R2, R5, UR13, R2, 0x96, !PT ;  /* 0x0000000d05027c12 */ /* 0x000fe2000f8e9602 */
[----:B------:R-:W-:Y:S01]  /*1110*/  STL.S16 [R1+0x6c], R39 ;  /* 0x00006c2701007387 */ /* 0x000fe20000100600 */
[----:B------:R-:W-:Y:S01]  /*1120*/  PRMT R34, R171, 0x7632, R34 ;  /* 0x00007632ab227816 */ /* 0x000fe20000000022 */
[----:B------:R-:W-:Y:S01]  /*1130*/  IMAD R5, R6, -0x326172a9, RZ ;  /* 0xcd9e8d5706057824 */ /* 0x000fe200078e02ff */
[----:B------:R-:W-:Y:S01]  /*1140*/  LOP3.LUT R3, R8, UR14, R3, 0x96, !PT ;  /* 0x0000000e08037c12 */ /* 0x000fe2000f8e9603 */
[----:B------:R-:W-:Y:S01]  /*1150*/  IMAD R7, R4, -0x2daee0ad, RZ ;  /* 0xd2511f5304077824 */ /* 0x000fe200078e02ff */
[----:B------:R-:W-:Y:S01]  /*1160*/  STL.S16 [R1+0x68], R38 ;  /* 0x0000682601007387 */ /* 0x000fe20000100600 */
[----:B------:R-:W-:Y:S01]  /*1170*/  IMAD.HI.U32 R6, R2, -0x2daee0ad, RZ ;  /* 0xd2511f5302067827 */ /* 0x000fe200078e00ff */
[----:B------:R-:W-:Y:S01]  /*1180*/  PRMT R33, R158, 0x7632, R33 ;  /* 0x000076329e217816 */ /* 0x000fe20000000021 */
[----:B------:R-:W1:Y:S01]  /*1190*/  LDCU.U8 UR13, c[0x0][0x410] ;  /* 0x00008200ff0d77ac */ /* 0x000e620008000000 */
[----:B------:R-:W-:Y:S01]  /*11a0*/  STL.S16 [R1+0x64], R37 ;  /* 0x0000642501007387 */ /* 0x000fe20000100600 */
[----:B------:R-:W-:Y:S01]  /*11b0*/  IMAD.HI.U32 R4, R3, -0x326172a9, RZ ;  /* 0xcd9e8d5703047827 */ /* 0x000fe200078e00ff */
[----:B------:R-:W-:Y:S01]  /*11c0*/  LOP3.LUT R6, R7, UR16, R6, 0x96, !PT ;  /* 0x0000001007067c12 */ /* 0x000fe2000f8e9606 */
[----:B------:R-:W2:Y:S01]  /*11d0*/  LDCU UR14, c[0x0][0x448] ;  /* 0x00008900ff0e77ac */ /* 0x000ea20008000800 */
[----:B------:R-:W-:Y:S01]  /*11e0*/  PRMT R32, R170, 0x7632, R32 ;  /* 0x00007632aa207816 */ /* 0x000fe20000000020 */
[----:B------:R-:W-:Y:S01]  /*11f0*/  IMAD R8, R2, -0x2daee0ad, RZ ;  /* 0xd2511f5302087824 */ /* 0x000fe200078e02ff */
[----:B------:R-:W-:Y:S01]  /*1200*/  LOP3.LUT R4, R5, UR15, R4, 0x96, !PT ;  /* 0x0000000f05047c12 */ /* 0x000fe2000f8e9604 */
[----:B------:R-:W-:Y:S01]  /*1210*/  IMAD R3, R3, -0x326172a9, RZ ;  /* 0xcd9e8d5703037824 */ /* 0x000fe200078e02ff */
[----:B------:R-:W-:Y:S01]  /*1220*/  STL.S16 [R1+0x60], R36 ;  /* 0x0000602401007387 */ /* 0x000fe20000100600 */
[----:B------:R-:W-:Y:S01]  /*1230*/  IMAD.HI.U32 R2, R6, -0x326172a9, RZ ;  /* 0xcd9e8d5706027827 */ /* 0x000fe200078e00ff */
[----:B------:R-:W-:Y:S01]  /*1240*/  PRMT R31, R157, 0x7632, R31 ;  /* 0x000076329d1f7816 */ /* 0x000fe2000000001f */
[----:B------:R-:W3:Y:S01]  /*1250*/  LDCU.64 UR10, c[0x0][0x3a0] ;  /* 0x00007400ff0a77ac */ /* 0x000ee20008000a00 */
[----:B------:R-:W-:Y:S01]  /*1260*/  STL.S16 [R1+0x5c], R35 ;  /* 0x00005c2301007387 */ /* 0x000fe20000100600 */
[----:B------:R-:W-:Y:S01]  /*1270*/  IMAD.HI.U32 R5, R4, -0x2daee0ad, RZ ;  /* 0xd2511f5304057827 */ /* 0x000fe200078e00ff */
[----:B------:R-:W-:-:S02]  /*1280*/  LOP3.LUT R2, R3, UR17, R2, 0x96, !PT ;  /* 0x0000001103027c12 */ /* 0x000fc4000f8e9602 */
[----:B------:R-:W-:Y:S01]  /*1290*/  PRMT R30, R169, 0x7632, R30 ;  /* 0x00007632a91e7816 */ /* 0x000fe2000000001e */
[----:B------:R-:W-:Y:S01]  /*12a0*/  IMAD R7, R4, -0x2daee0ad, RZ ;  /* 0xd2511f5304077824 */ /* 0x000fe200078e02ff */
[----:B------:R-:W-:Y:S01]  /*12b0*/  LOP3.LUT R5, R8, UR18, R5, 0x96, !PT ;  /* 0x0000001208057c12 */ /* 0x000fe2000f8e9605 */
[----:B------:R-:W-:Y:S01]  /*12c0*/  IMAD.HI.U32 R4, R2, -0x2daee0ad, RZ ;  /* 0xd2511f5302047827 */ /* 0x000fe200078e00ff */
[----:B------:R-:W-:Y:S01]  /*12d0*/  STL.S16 [R1+0x58], R34 ;  /* 0x0000582201007387 */ /* 0x000fe20000100600 */
[----:B------:R-:W-:Y:S02]  /*12e0*/  PRMT R29, R156, 0x7632, R29 ;  /* 0x000076329c1d7816 */ /* 0x000fe4000000001d */
[----:B------:R-:W-:Y:S01]  /*12f0*/  IMAD R6, R6, -0x326172a9, RZ ;  /* 0xcd9e8d5706067824 */ /* 0x000fe200078e02ff */
[----:B------:R-:W-:Y:S01]  /*1300*/  LOP3.LUT R4, R7, UR20, R4, 0x96, !PT ;  /* 0x0000001407047c12 */ /* 0x000fe2000f8e9604 */
[----:B------:R-:W-:Y:S01]  /*1310*/  IMAD.HI.U32 R3, R5, -0x326172a9, RZ ;  /* 0xcd9e8d5705037827 */ /* 0x000fe200078e00ff */
[----:B------:R-:W-:Y:S01]  /*1320*/  STL.S16 [R1+0x54], R33 ;  /* 0x0000542101007387 */ /* 0x000fe20000100600 */
[----:B------:R-:W-:-:S02]  /*1330*/  PRMT R28, R168, 0x7632, R28 ;  /* 0x00007632a81c7816 */ /* 0x000fc4000000001c */
[----:B------:R-:W-:Y:S01]  /*1340*/  IMAD R7, R2, -0x2daee0ad, RZ ;  /* 0xd2511f5302077824 */ /* 0x000fe200078e02ff */
[----:B------:R-:W-:Y:S01]  /*1350*/  LOP3.LUT R3, R6, UR19, R3, 0x96, !PT ;  /* 0x0000001306037c12 */ /* 0x000fe2000f8e9603 */
[----:B------:R-:W-:Y:S01]  /*1360*/  IMAD R5, R5, -0x326172a9, RZ ;  /* 0xcd9e8d5705057824 */ /* 0x000fe200078e02ff */
[----:B------:R-:W-:Y:S01]  /*1370*/  STL.S16 [R1+0x50], R32 ;  /* 0x0000502001007387 */ /* 0x000fe20000100600 */
[----:B------:R-:W-:Y:S01]  /*1380*/  IMAD.HI.U32 R2, R4, -0x326172a9, RZ ;  /* 0xcd9e8d5704027827 */ /* 0x000fe200078e00ff */
[----:B------:R-:W-:Y:S02]  /*1390*/  PRMT R18, R147, 0x7632, R18 ;  /* 0x0000763293127816 */ /* 0x000fe40000000012 */
[----:B------:R-:W-:Y:S01]  /*13a0*/  STL.S16 [R1+0x4c], R31 ;  /* 0x00004c1f01007387 */ /* 0x000fe20000100600 */
[----:B------:R-:W-:Y:S01]  /*13b0*/  IMAD.HI.U32 R6, R3, -0x2daee0ad, RZ ;  /* 0xd2511f5303067827 */ /* 0x000fe200078e00ff */
[----:B------:R-:W-:Y:S02]  /*13c0*/  LOP3.LUT R2, R5, UR21, R2, 0x96, !PT ;  /* 0x0000001505027c12 */ /* 0x000fe4000f8e9602 */
[----:B------:R-:W-:Y:S01]  /*13d0*/  PRMT R17, R175, 0x7632, R17 ;  /* 0x00007632af117816 */ /* 0x000fe20000000011 */
[----:B------:R-:W-:Y:S01]  /*13e0*/  IMAD R8, R3, -0x2daee0ad, RZ ;  /* 0xd2511f5303087824 */ /* 0x000fe200078e02ff */
[----:B------:R-:W-:Y:S01]  /*13f0*/  LOP3.LUT R6, R7, UR22, R6, 0x96, !PT ;  /* 0x0000001607067c12 */ /* 0x000fe2000f8e9606 */
[----:B------:R-:W-:Y:S01]  /*1400*/  IMAD.HI.U32 R5, R2, -0x2daee0ad, RZ ;  /* 0xd2511f5302057827 */ /* 0x000fe200078e00ff */
[----:B------:R-:W-:Y:S01]  /*1410*/  STL.S16 [R1+0x48], R30 ;  /* 0x0000481e01007387 */ /* 0x000fe20000100600 */
[----:B------:R-:W-:-:S02]  /*1420*/  PRMT R16, R146, 0x7632, R16 ;  /* 0x0000763292107816 */ /* 0x000fc40000000010 */
[----:B------:R-:W-:Y:S01]  /*1430*/  IMAD R4, R4, -0x326172a9, RZ ;  /* 0xcd9e8d5704047824 */ /* 0x000fe200078e02ff */
[----:B------:R-:W-:Y:S01]  /*1440*/  LOP3.LUT R5, R8, UR24, R5, 0x96, !PT ;  /* 0x0000001808057c12 */ /* 0x000fe2000f8e9605 */
[----:B------:R-:W-:Y:S01]  /*1450*/  IMAD.HI.U32 R3, R6, -0x326172a9, RZ ;  /* 0xcd9e8d5706037827 */ /* 0x000fe200078e00ff */
[----:B------:R-:W-:Y:S01]  /*1460*/  STL.S16 [R1+0x44], R29 ;  /* 0x0000441d01007387 */ /* 0x000fe20000100600 */
[----:B------:R-:W-:Y:S02]  /*1470*/  PRMT R15, R174, 0x7632, R15 ;  /* 0x00007632ae0f7816 */ /* 0x000fe4000000000f */
[----:B------:R-:W-:Y:S01]  /*1480*/  IMAD R9, R2, -0x2daee0ad, RZ ;  /* 0xd2511f5302097824 */ /* 0x000fe200078e02ff */
[----:B------:R-:W-:Y:S01]  /*1490*/  LOP3.LUT R3, R4, UR23, R3, 0x96, !PT ;  /* 0x0000001704037c12 */ /* 0x000fe2000f8e9603 */
[----:B------:R-:W-:Y:S01]  /*14a0*/  IMAD R7, R6, -0x326172a9, RZ ;  /* 0xcd9e8d5706077824 */ /* 0x000fe200078e02ff */
[----:B------:R-:W-:Y:S01]  /*14b0*/  STL.S16 [R1+0x40], R28 ;  /* 0x0000401c01007387 */ /* 0x000fe20000100600 */
[----:B------:R-:W-:Y:S01]  /*14c0*/  IMAD.HI.U32 R2, R5, -0x326172a9, RZ ;  /* 0xcd9e8d5705027827 */ /* 0x000fe200078e00ff */
[----:B------:R-:W-:-:S02]  /*14d0*/  PRMT R14, R145, 0x7632, R14 ;  /* 0x00007632910e7816 */ /* 0x000fc4000000000e */
[----:B------:R-:W-:Y:S01]  /*14e0*/  STL.S16 [R1+0x3c], R18 ;  /* 0x00003c1201007387 */ /* 0x000fe20000100600 */
[----:B------:R-:W-:Y:S01]  /*14f0*/  IMAD.HI.U32 R4, R3, -0x2daee0ad, RZ ;  /* 0xd2511f5303047827 */ /* 0x000fe200078e00ff */
[----:B------:R-:W-:Y:S01]  /*1500*/  LOP3.LUT R2, R7, UR9, R2, 0x96, !PT ;  /* 0x0000000907027c12 */ /* 0x000fe2000f8e9602 */
[----:B------:R-:W4:Y:S01]  /*1510*/  LDCU.64 UR8, c[0x0][0x398] ;  /* 0x00007300ff0877ac */ /* 0x000f220008000a00 */
[----:B------:R-:W-:Y:S01]  /*1520*/  PRMT R13, R173, 0x7632, R13 ;  /* 0x00007632ad0d7816 */ /* 0x000fe2000000000d */
[----:B------:R-:W-:Y:S01]  /*1530*/  IMAD R6, R3, -0x2daee0ad, RZ ;  /* 0xd2511f5303067824 */ /* 0x000fe200078e02ff */
[----:B------:R-:W-:Y:S01]  /*1540*/  LOP3.LUT R4, R9, UR25, R4, 0x96, !PT ;  /* 0x0000001909047c12 */ /* 0x000fe2000f8e9604 */
[----:B------:R-:W-:Y:S01]  /*1550*/  IMAD.HI.U32 R23, R2, -0x2daee0ad, RZ ;  /* 0xd2511f5302177827 */ /* 0x000fe200078e00ff */
[----:B------:R0:W-:Y:S01]  /*1560*/  STL.S16 [R1+0x38], R17 ;  /* 0x0000381101007387 */ /* 0x0001e20000100600 */
[----:B------:R-:W-:Y:S02]  /*1570*/  PRMT R12, R144, 0x7632, R12 ;  /* 0x00007632900c7816 */ /* 0x000fe4000000000c */
[----:B------:R-:W-:Y:S01]  /*1580*/  IMAD R5, R5, -0x326172a9, RZ ;  /* 0xcd9e8d5705057824 */ /* 0x000fe200078e02ff */
[----:B------:R1:W-:Y:S01]  /*1590*/  STL.S16 [R1+0x34], R16 ;  /* 0x0000341001007387 */ /* 0x0003e20000100600 */
[----:B------:R-:W-:Y:S01]  /*15a0*/  IMAD.HI.U32 R22, R4, -0x326172a9, RZ ;  /* 0xcd9e8d5704167827 */ /* 0x000fe200078e00ff */
[----:B------:R-:W-:-:S02]  /*15b0*/  PRMT R11, R172, 0x7632, R11 ;  /* 0x00007632ac0b7816 */ /* 0x000fc4000000000b */
[----:B------:R1:W-:Y:S01]  /*15c0*/  STL.S16 [R1+0x30], R15 ;  /* 0x0000300f01007387 */ /* 0x0003e20000100600 */
[----:B------:R-:W-:Y:S01]  /*15d0*/  PRMT R10, R67, 0x7632, R10 ;  /* 0x00007632430a7816 */ /* 0x000fe2000000000a */
[----:B0-----:R-:W-:Y:S01]  /*15e0*/  IMAD.MOV.U32 R17, RZ, RZ, RZ ;  /* 0x000000ffff117224 */ /* 0x001fe200078e00ff */
[----:B------:R-:W-:Y:S01]  /*15f0*/  PRMT R9, R179, 0x7632, R9 ;  /* 0x00007632b3097816 */ /* 0x000fe20000000009 */
[----:B------:R0:W-:Y:S01]  /*1600*/  STL.S16 [R1+0x2c], R14 ;  /* 0x00002c0e01007387 */ /* 0x0001e20000100600 */
[----:B------:R-:W-:Y:S01]  /*1610*/  PRMT R8, R66, 0x7632, R8 ;  /* 0x0000763242087816 */ /* 0x000fe20000000008 */
[----:B------:R-:W-:Y:S01]  /*1620*/  IMAD R143, R2, -0x2daee0ad, RZ ;  /* 0xd2511f53028f7824 */ /* 0x000fe200078e02ff */
[----:B------:R-:W-:Y:S01]  /*1630*/  LOP3.LUT R23, R6, UR27, R23, 0x96, !PT ;  /* 0x0000001b06177c12 */ /* 0x000fe2000f8e9617 */
[----:B------:R0:W-:Y:S01]  /*1640*/  STL.S16 [R1+0x28], R13 ;  /* 0x0000280d01007387 */ /* 0x0001e20000100600 */
[----:B------:R-:W-:Y:S01]  /*1650*/  PRMT R7, R178, 0x7632, R7 ;  /* 0x00007632b2077816 */ /* 0x000fe20000000007 */
[----:B------:R-:W-:Y:S01]  /*1660*/  IMAD R18, R4, -0x326172a9, RZ ;  /* 0xcd9e8d5704127824 */ /* 0x000fe200078e02ff */
[----:B------:R-:W-:Y:S01]  /*1670*/  LOP3.LUT R22, R5, UR26, R22, 0x96, !PT ;  /* 0x0000001a05167c12 */ /* 0x000fe2000f8e9616 */
[----:B------:R0:W-:Y:S01]  /*1680*/  STL.S16 [R1+0x24], R12 ;  /* 0x0000240c01007387 */ /* 0x0001e20000100600 */
[----:B------:R-:W-:-:S02]  /*1690*/  PRMT R6, R65, 0x7632, R6 ;  /* 0x0000763241067816 */ /* 0x000fc40000000006 */
[----:B------:R-:W-:Y:S01]  /*16a0*/  PRMT R5, R177, 0x7632, R5 ;  /* 0x00007632b1057816 */ /* 0x000fe20000000005 */
[----:B------:R0:W-:Y:S01]  /*16b0*/  STL.S16 [R1+0x20], R11 ;  /* 0x0000200b01007387 */ /* 0x0001e20000100600 */
[----:B------:R-:W-:Y:S02]  /*16c0*/  LOP3.LUT R21, R0, 0x3, RZ, 0xc0, !PT ;  /* 0x0000000300157812 */ /* 0x000fe400078ec0ff */
        /* <DEDUP_REMOVED lines=58> */
.L_x_4125:
[----:B------:R-:W0:Y:S01]  /*1a70*/  S2R R93, SR_TID.X ;  /* 0x00000000005d7919 */ /* 0x000e220000002100 */
[----:B------:R-:W-:Y:S01]  /*1a80*/  IMAD R16, R26, UR12, RZ ;  /* 0x0000000c1a107c24 */ /* 0x000fe2000f8e02ff */
[----:B------:R-:W-:Y:S01]  /*1a90*/  LOP3.LUT P0, RZ, R24, 0x4000, RZ, 0xc0, !PT ;  /* 0x0000400018ff7812 */ /* 0x000fe2000780c0ff */
[----:B------:R-:W-:Y:S03]  /*1aa0*/  BSSY.RECONVERGENT B0, `(.L_x_2855) ;  /* 0x00009c0000007945 */ /* 0x000fe60003800200 */
        /* <DEDUP_REMOVED lines=38> */
.L_x_2860:
        /* <DEDUP_REMOVED lines=12> */
.L_x_2862:
[----:B------:R-:W-:Y:S05]  /*1dd0*/  BSYNC.RECONVERGENT B2 ;  /* 0x0000000000027941 */ /* 0x000fea0003800200 */
.L_x_2861:
        /* <DEDUP_REMOVED lines=62> */
.L_x_2859:
[----:B------:R-:W-:Y:S05]  /*21c0*/  BSYNC.RECONVERGENT B1 ;  /* 0x0000000000017941 */ /* 0x000fea0003800200 */
.L_x_2858:
[----:B------:R-:W0:Y:S01]  /*21d0*/  LDC R153, c[0x0][0x404] ;  /* 0x00010100ff997b82 */ /* 0x000e220000000800 */
[----:B------:R-:W-:Y:S01]  /*21e0*/  I2FP.F32.U32 R15, R15 ;  /* 0x0000000f000f7245 */ /* 0x000fe20000201000 */
[----:B------:R-:W-:Y:S01]  /*21f0*/  IMAD.MOV.U32 R154, RZ, RZ, 0x2f800000 ;  /* 0x2f800000ff9a7424 */ /* 0x000fe200078e00ff */
[----:B------:R-:W-:Y:S01]  /*2200*/  ISETP.NE.AND P3, PT, R46, 0x1, PT ;  /* 0x000000012e00780c */ /* 0x000fe20003f65270 */
[----:B-----5:R-:W-:Y:S01]  /*2210*/  @P1 IMAD.U32 R21, R56, 0x10000, RZ ;  /* 0x0001000038151824 */ /* 0x020fe200078e00ff */
[----:B------:R-:W-:Y:S01]  /*2220*/  LOP3.LUT R24, R24, 0xffffffef, RZ, 0xc0, !PT ;  /* 0xffffffef18187812 */ /* 0x000fe200078ec0ff */
[----:B------:R-:W-:Y:S01]  /*2230*/  FFMA.FTZ R15, R15, R154, 1.1641532182693481445e-10 ;  /* 0x2f0000000f0f7423 */ /* 0x000fe2000001009a */
[----:B------:R-:W-:Y:S01]  /*2240*/  BSSY.RECONVERGENT B1, `(.L_x_2863) ;  /* 0x0000061000017945 */ /* 0x000fe20003800200 */
[----:B------:R-:W1:Y:S01]  /*2250*/  LDC R132, c[0x0][0x408] ;  /* 0x00010200ff847b82 */ /* 0x000e620000000800 */
[----:B------:R-:W-:Y:S02]  /*2260*/  HFMA2 R45, -RZ, RZ, 0, 1.1920928955078125e-07 ;  /* 0x00000002ff2d7431 */ /* 0x000fe400000001ff */
[----:B0-----:R-:W-:Y:S01]  /*2270*/  FSETP.GTU.FTZ.AND P2, PT, R15, R153, PT ;  /* 0x000000990f00720b */ /* 0x001fe20003f5c000 */
[C---:B------:R-:W-:Y:S01]  /*2280*/  IMAD.U32 R15, R92.reuse, 0x10000, RZ ;  /* 0x000100005c0f7824 */ /* 0x040fe200078e00ff */
[----:B------:R-:W-:-:S03]  /*2290*/  PRMT R92, R92, 0x7632, R92 ;  /* 0x000076325c5c7816 */ /* 0x000fc6000000005c */
[----:B-1----:R-:W-:-:S05]  /*22a0*/  FMUL.FTZ R15, R15, R132 ;  /* 0x000000840f0f7220 */ /* 0x002fca0000410000 */
        /* <DEDUP_REMOVED lines=15> */
.L_x_2865:
        /* <DEDUP_REMOVED lines=12> */
.L_x_2867:
[----:B------:R-:W-:Y:S05]  /*2460*/  BSYNC.RECONVERGENT B2 ;  /* 0x0000000000027941 */ /* 0x000fea0003800200 */
.L_x_2866:
        /* <DEDUP_REMOVED lines=62> */
.L_x_2864:
[----:B------:R-:W-:Y:S05]  /*2850*/  BSYNC.RECONVERGENT B1 ;  /* 0x0000000000017941 */ /* 0x000fea0003800200 */
.L_x_2863:
        /* <DEDUP_REMOVED lines=26> */
.L_x_2870:
        /* <DEDUP_REMOVED lines=12> */
.L_x_2872:
[----:B------:R-:W-:Y:S05]  /*2ac0*/  BSYNC.RECONVERGENT B2 ;  /* 0x0000000000027941 */ /* 0x000fea0003800200 */
.L_x_2871:
        /* <DEDUP_REMOVED lines=62> */
.L_x_2869:
[----:B------:R-:W-:Y:S05]  /*2eb0*/  BSYNC.RECONVERGENT B1 ;  /* 0x0000000000017941 */ /* 0x000fea0003800200 */
.L_x_2868:
[----:B------:R-:W-:Y:S01]  /*2ec0*/  I2FP.F32.U32 R21, R21 ;  /* 0x0000001500157245 */ /* 0x000fe20000201000 */
[----:B------:R-:W-:Y:S01]  /*2ed0*/  BSSY.RECONVERGENT B1, `(.L_x_2873) ;  /* 0x0000064000017945 */ /* 0x000fe20003800200 */
[----:B------:R-:W-:Y:S01]  /*2ee0*/  ISETP.NE.AND P2, PT, R111, 0x1, PT ;  /* 0x000000016f00780c */ /* 0x000fe20003f45270 */
[----:B------:R-:W-:Y:S01]  /*2ef0*/  IMAD.MOV.U32 R110, RZ, RZ, 0x2 ;  /* 0x00000002ff6e7424 */ /* 0x000fe200078e00ff */
[----:B------:R-:W-:Y:S01]  /*2f00*/  LOP3.LUT R24, R24, 0xfffffffb, RZ, 0xc0, !PT ;  /* 0xfffffffb18187812 */ /* 0x000fe200078ec0ff */
[----:B------:R-:W-:-:S05]  /*2f10*/  FFMA.FTZ R21, R21, R154, 1.1641532182693481445e-10 ;  /* 0x2f00000015157423 */ /* 0x000fca000001009a */
[----:B------:R-:W-:Y:S02]  /*2f20*/  FSETP.GTU.FTZ.AND P3, PT, R21, R153, PT ;  /* 0x000000991500720b */ /* 0x000fe40003f7c000 */
[C---:B------:R-:W-:Y:S02]  /*2f30*/  SHF.L.U32 R21, R93.reuse, 0x10, RZ ;  /* 0x000000105d157819 */ /* 0x040fe400000006ff */
[----:B------:R-:W-:-:S03]  /*2f40*/  PRMT R93, R93, 0x7632, R93 ;  /* 0x000076325d5d7816 */ /* 0x000fc6000000005d */
[----:B------:R-:W-:-:S05]  /*2f50*/  FMUL.FTZ R21, R21, R132 ;  /* 0x0000008415157220 */ /* 0x000fca0000410000 */
        /* <DEDUP_REMOVED lines=16> */
.L_x_2875:
        /* <DEDUP_REMOVED lines=12> */
.L_x_2877:
[----:B------:R-:W-:Y:S05]  /*3120*/  BSYNC.RECONVERGENT B2 ;  /* 0x0000000000027941 */ /* 0x000fea0003800200 */
.L_x_2876:
        /* <DEDUP_REMOVED lines=62> */
.L_x_2874:
[----:B------:R-:W-:Y:S05]  /*3510*/  BSYNC.RECONVERGENT B1 ;  /* 0x0000000000017941 */ /* 0x000fea0003800200 */
.L_x_2873:
        /* <DEDUP_REMOVED lines=26> */
.L_x_2880:
        /* <DEDUP_REMOVED lines=12> */
.L_x_2882:
[----:B------:R-:W-:Y:S05]  /*3780*/  BSYNC.RECONVERGENT B2 ;  /* 0x0000000000027941 */ /* 0x000fea0003800200 */
.L_x_2881:
        /* <DEDUP_REMOVED lines=62> */
.L_x_2879:
[----:B------:R-:W-:Y:S05]  /*3b70*/  BSYNC.RECONVERGENT B1 ;  /* 0x0000000000017941 */ /* 0x000fea0003800200 */
.L_x_2878:
[----:B------:R-:W-:Y:S01]  /*3b80*/  I2FP.F32.U32 R21, R21 ;  /* 0x0000001500157245 */ /* 0x000fe20000201000 */
[----:B------:R-:W-:Y:S01]  /*3b90*/  BSSY.RECONVERGENT B1, `(.L_x_2883) ;  /* 0x0000062000017945 */ /* 0x000fe20003800200 */
[----:B------:R-:W-:Y:S01]  /*3ba0*/  ISETP.NE.AND P3, PT, R131, 0x1, PT ;  /* 0x000000018300780c */ /* 0x000fe20003f65270 */
[----:B------:R-:W-:Y:S02]  /*3bb0*/  HFMA2 R130, -RZ, RZ, 0, 1.1920928955078125e-07 ;  /* 0x00000002ff827431 */ /* 0x000fe400000001ff */
[----:B------:R-:W-:-:S05]  /*3bc0*/  FFMA.FTZ R21, R21, R154, 1.1641532182693481445e-10 ;  /* 0x2f00000015157423 */ /* 0x000fca000001009a */
[----:B------:R-:W-:Y:S01]  /*3bd0*/  FSETP.GTU.FTZ.AND P2, PT, R21, R153, PT ;  /* 0x000000991500720b */ /* 0x000fe20003f5c000 */
[C---:B------:R-:W-:Y:S01]  /*3be0*/  IMAD.U32 R21, R94.reuse, 0x10000, RZ ;  /* 0x000100005e157824 */ /* 0x040fe200078e00ff */
[----:B------:R-:W-:-:S03]  /*3bf0*/  PRMT R94, R94, 0x7632, R94 ;  /* 0x000076325e5e7816 */ /* 0x000fc6000000005e */
[----:B------:R-:W-:-:S05]  /*3c00*/  FMUL.FTZ R21, R21, R132 ;  /* 0x0000008415157220 */ /* 0x000fca0000410000 */
[----:B------:R-:W-:Y:S01]  /*3c10*/  FSEL R110, R21, RZ, !P2 ;  /* 0x000000ff156e7208 */ /* 0x000fe20005000000 */
[----:B------:R-:W-:Y:S01]  /*3c20*/  @P1 IMAD.U32 R21, R58, 0x10000, RZ ;  /* 0x000100003a151824 */ /* 0x000fe200078e00ff */
        /* <DEDUP_REMOVED lines=13> */
.L_x_2885:
        /* <DEDUP_REMOVED lines=12> */
.L_x_2887:
[----:B------:R-:W-:Y:S05]  /*3dc0*/  BSYNC.RECONVERGENT B2 ;  /* 0x0000000000027941 */ /* 0x000fea0003800200 */
.L_x_2886:
        /* <DEDUP_REMOVED lines=62> */
.L_x_2884:
[----:B------:R-:W-:Y:S05]  /*41b0*/  BSYNC.RECONVERGENT B1 ;  /* 0x0000000000017941 */ /* 0x000fea0003800200 */
.L_x_2883:
[----:B------:R-:W-:Y:S01]  /*41c0*/  I2FP.F32.U32 R21, R21 ;  /* 0x0000001500157245 */ /* 0x000fe20000201000 */
[----:B------:R-:W-:Y:S01]  /*41d0*/  IMAD.U32 R94, R94, 0x10000, RZ ;  /* 0x000100005e5e7824 */ /* 0x000fe200078e00ff */
[----:B------:R-:W-:Y:S01]  /*41e0*/  ISETP.NE.AND P4, PT, R130, 0x1, PT ;  /* 0x000000018200780c */ /* 0x000fe20003f85270 */
[----:B------:R-:W-:Y:S02]  /*41f0*/  BSSY.RECONVERGENT B1, `(.L_x_2888) ;  /* 0x0000060000017945 */ /* 0x000fe40003800200 */
        /* <DEDUP_REMOVED lines=20> */
.L_x_2890:
        /* <DEDUP_REMOVED lines=12> */
.L_x_2892:
[----:B------:R-:W-:Y:S05]  /*4400*/  BSYNC.RECONVERGENT B2 ;  /* 0x0000000000027941 */ /* 0x000fea0003800200 */
.L_x_2891:
[----:B------:R-:W-:Y:S01]  /*4410*/  IMAD.WIDE.U32 R150, R25, -0x2daee0ad, RZ ;  /* 0xd2511f5319967825 */ /* 0x000fe200078e00ff */
[----:B------:R-:W-:Y:S01]  /*4420*/  UIADD3 UR15, UPT, UPT, UR4, -0x61c88647, URZ ;  /* 0x9e3779b9040f7890 */ /* 0x000fe2000fffe0ff */
[----:B------:R-:W-:Y:S02]  /*4430*/  MOV R21, R141 ;  /* 0x0000008d00157202 */ /* 0x000fe40000000f00 */
        /* <DEDUP_REMOVED lines=59> */
.L_x_2889:
[----:B------:R-:W-:Y:S05]  /*47f0*/  BSYNC.RECONVERGENT B1 ;  /* 0x0000000000017941 */ /* 0x000fea0003800200 */
.L_x_2888:
        /* <DEDUP_REMOVED lines=24> */
.L_x_2895:
        /* <DEDUP_REMOVED lines=12> */
.L_x_2897:
[----:B------:R-:W-:Y:S05]  /*4a40*/  BSYNC.RECONVERGENT B2 ;  /* 0x0000000000027941 */ /* 0x000fea0003800200 */
.L_x_2896:
        /* <DEDUP_REMOVED lines=57> */
[----:B------:R-:W-:Y:S01]  /*4de0*/  MOV R141, R94 ;  /* 0x0000005e008d7202 */ /* 0x000fe20000000f00 */
[----:B------:R-:W-:Y:S01]  /*4df0*/  UIADD3 UR15, UPT, UPT, UR4, -0x700cb87f, URZ ;  /* 0x8ff34781040f7890 */ /* 0x000fe2000fffe0ff */
[----:B------:R-:W-:-:S04]  /*4e00*/  IMAD.WIDE.U32 R94, R18, -0x326172a9, RZ ;  /* 0xcd9e8d57125e7825 */ /* 0x000fc800078e00ff */
[----:B------:R-:W-:Y:S01]  /*4e10*/  IMAD.MOV.U32 R18, RZ, RZ, R94 ;  /* 0x000000ffff127224 */ /* 0x000fe200078e005e */
[----:B------:R-:W-:-:S07]  /*4e20*/  LOP3.LUT R22, R22, UR15, R95, 0x96, !PT ;  /* 0x0000000f16167c12 */ /* 0x000fce000f8e965f */
.L_x_2894:
[----:B------:R-:W-:Y:S05]  /*4e30*/  BSYNC.RECONVERGENT B1 ;  /* 0x0000000000017941 */ /* 0x000fea0003800200 */
.L_x_2893:
        /* <DEDUP_REMOVED lines=14> */
[----:B------:R-:W-:Y:S01]  /*4f20*/  PRMT R95, R150, 0x5410, R95 ;  /* 0x00005410965f7816 */ /* 0x000fe2000000005f */
[----:B------:R-:W-:Y:S06]  /*4f30*/  BRA `(.L_x_2898) ;  /* 0x0000006400247947 */ /* 0x000fec0003800000 */
.L_x_2857:
        /* <DEDUP_REMOVED lines=16> */
.L_x_2901:
        /* <DEDUP_REMOVED lines=12> */
.L_x_2903:
[----:B------:R-:W-:Y:S05]  /*5100*/  BSYNC.RECONVERGENT B2 ;  /* 0x0000000000027941 */ /* 0x000fea0003800200 */
.L_x_2902:
        /* <DEDUP_REMOVED lines=58> */
[----:B------:R-:W-:Y:S02]  /*54b0*/  IMAD.MOV.U32 R18, RZ, RZ, R8 ;  /* 0x000000ffff127224 */ /* 0x000fe400078e0008 */
[----:B------:R-:W-:Y:S01]  /*54c0*/  HFMA2 R8, -RZ, RZ, 0, 0 ;  /* 0x00000000ff087431 */ /* 0x000fe200000001ff */
[----:B------:R-:W-:Y:S01]  /*54d0*/  LOP3.LUT R22, R10, UR15, R9, 0x96, !PT ;  /* 0x0000000f0a167c12 */ /* 0x000fe2000f8e9609 */
[----:B------:R-:W-:-:S07]  /*54e0*/  IMAD.MOV.U32 R9, RZ, RZ, R143 ;  /* 0x000000ffff097224 */ /* 0x000fce00078e008f */
.L_x_2900:
[----:B------:R-:W-:Y:S05]  /*54f0*/  BSYNC.RECONVERGENT B1 ;  /* 0x0000000000017941 */ /* 0x000fea0003800200 */
.L_x_2899:
        /* <DEDUP_REMOVED lines=9> */
[----:B------:R-:W-:Y:S02]  /*5590*/  PRMT R21, R92, 0x7632, R21 ;  /* 0x000076325c157816 */ /* 0x000fe40000000015 */
[----:B------:R-:W-:-:S02]  /*55a0*/  MOV R11, R18 ;  /* 0x00000012000b7202 */ /* 0x000fc40000000f00 */
[----:B0-----:R-:W-:Y:S01]  /*55b0*/  FSETP.GTU.FTZ.AND P2, PT, R9, R7, PT ;  /* 0x000000070900720b */ /* 0x001fe20003f5c000 */
[----:B------:R-:W-:-:S03]  /*55c0*/  IMAD.MOV.U32 R9, RZ, RZ, 0x2 ;  /* 0x00000002ff097424 */ /* 0x000fc600078e00ff */
[----:B------:R-:W-:Y:S01]  /*55d0*/  PLOP3.LUT P4, PT, P2, PT, PT, 0x8, 0x80 ;  /* 0x000000000080781c */ /* 0x000fe2000178e170 */
[----:B-1----:R-:W-:-:S05]  /*55e0*/  FMUL.FTZ R14, R14, R132 ;  /* 0x000000840e0e7220 */ /* 0x002fca0000410000 */
        /* <DEDUP_REMOVED lines=11> */
.L_x_2906:
        /* <DEDUP_REMOVED lines=12> */
.L_x_2908:
[----:B------:R-:W-:Y:S05]  /*5760*/  BSYNC.RECONVERGENT B2 ;  /* 0x0000000000027941 */ /* 0x000fea0003800200 */
.L_x_2907:
        /* <DEDUP_REMOVED lines=62> */
.L_x_2905:
[----:B------:R-:W-:Y:S05]  /*5b50*/  BSYNC.RECONVERGENT B1 ;  /* 0x0000000000017941 */ /* 0x000fea0003800200 */
.L_x_2904:
[----:B------:R-:W-:Y:S01]  /*5b60*/  I2FP.F32.U32 R8, R11 ;  /* 0x0000000b00087245 */ /* 0x000fe20000201000 */
[----:B------:R-:W-:Y:S01]  /*5b70*/  @P1 IMAD.U32 R15, R56, 0x10000, RZ ;  /* 0x00010000380f1824 */ /* 0x000fe200078e00ff */
[----:B------:R-:W-:Y:S01]  /*5b80*/  ISETP.NE.AND P3, PT, R9, 0x1, PT ;  /* 0x000000010900780c */ /* 0x000fe20003f65270 */
[----:B------:R-:W-:Y:S01]  /*5b90*/  BSSY.RECONVERGENT B1, `(.L_x_2909) ;  /* 0x0000061000017945 */ /* 0x000fe20003800200 */
[----:B------:R-:W-:Y:S01]  /*5ba0*/  MOV R11, R18 ;  /* 0x00000012000b7202 */ /* 0x000fe20000000f00 */
[----:B------:R-:W-:-:S05]  /*5bb0*/  FFMA.FTZ R8, R8, R153, 1.1641532182693481445e-10 ;  /* 0x2f00000008087423 */ /* 0x000fca0000010099 */
[----:B------:R-:W-:Y:S02]  /*5bc0*/  FSETP.GTU.FTZ.AND P2, PT, R8, R7, PT ;  /* 0x000000070800720b */ /* 0x000fe40003f5c000 */
[----:B------:R-:W-:-:S05]  /*5bd0*/  SHF.L.U32 R8, R60, 0x10, RZ ;  /* 0x000000103c087819 */ /* 0x000fca00000006ff */
        /* <DEDUP_REMOVED lines=17> */
.L_x_2911:
        /* <DEDUP_REMOVED lines=12> */
.L_x_2913:
[----:B------:R-:W-:Y:S05]  /*5db0*/  BSYNC.RECONVERGENT B2 ;  /* 0x0000000000027941 */ /* 0x000fea0003800200 */
.L_x_2912:
        /* <DEDUP_REMOVED lines=62> */
.L_x_2910:
[----:B------:R-:W-:Y:S05]  /*61a0*/  BSYNC.RECONVERGENT B1 ;  /* 0x0000000000017941 */ /* 0x000fea0003800200 */
.L_x_2909:
        /* <DEDUP_REMOVED lines=22> */
.L_x_2916:
        /* <DEDUP_REMOVED lines=12> */
.L_x_2918:
[----:B------:R-:W-:Y:S05]  /*63d0*/  BSYNC.RECONVERGENT B2 ;  /* 0x0000000000027941 */ /* 0x000fea0003800200 */
.L_x_2917:
        /* <DEDUP_REMOVED lines=62> */
.L_x_2915:
[----:B------:R-:W-:Y:S05]  /*67c0*/  BSYNC.RECONVERGENT B1 ;  /* 0x0000000000017941 */ /* 0x000fea0003800200 */
.L_x_2914:
[----:B------:R-:W-:Y:S01]  /*67d0*/  I2FP.F32.U32 R8, R11 ;  /* 0x0000000b00087245 */ /* 0x000fe20000201000 */
[----:B------:R-:W-:Y:S01]  /*67e0*/  BSSY.RECONVERGENT B1, `(.L_x_2919) ;  /* 0x0000065000017945 */ /* 0x000fe20003800200 */
[----:B------:R-:W-:Y:S01]  /*67f0*/  ISETP.NE.AND P3, PT, R9, 0x1, PT ;  /* 0x000000010900780c */ /* 0x000fe20003f65270 */
[----:B------:R-:W-:Y:S02]  /*6800*/  IMAD.MOV.U32 R11, RZ, RZ, R18 ;  /* 0x000000ffff0b7224 */ /* 0x000fe400078e0012 */
        /* <DEDUP_REMOVED lines=12> */
[----:B------:R-:W-:-:S03]  /*68d0*/  IMAD.MOV.U32 R8, RZ, RZ, 0x2 ;  /* 0x00000002ff087424 */ /* 0x000fc600078e00ff */
        /* <DEDUP_REMOVED lines=10> */
.L_x_2921:
        /* <DEDUP_REMOVED lines=12> */
.L_x_2923:
[----:B------:R-:W-:Y:S05]  /*6a40*/  BSYNC.RECONVERGENT B2 ;  /* 0x0000000000027941 */ /* 0x000fea0003800200 */
.L_x_2922:
        /* <DEDUP_REMOVED lines=62> */
.L_x_2920:
[----:B------:R-:W-:Y:S05]  /*6e30*/  BSYNC.RECONVERGENT B1 ;  /* 0x0000000000017941 */ /* 0x000fea0003800200 */
.L_x_2919:
        /* <DEDUP_REMOVED lines=8> */
[----:B------:R-:W-:-:S04]  /*6ec0*/  IMAD.U32 R9, R93, 0x10000, RZ ;  /* 0x000100005d097824 */ /* 0x000fc800078e00ff */
[----:B------:R-:W-:-:S05]  /*6ed0*/  FMUL.FTZ R9, R9, R132 ;  /* 0x0000008409097220 */ /* 0x000fca0000410000 */
[----:B------:R-:W-:Y:S01]  /*6ee0*/  FSEL R12, R9, RZ, !P3 ;  /* 0x000000ff090c7208 */ /* 0x000fe20005800000 */
[----:B------:R-:W-:Y:S01]  /*6ef0*/  IMAD.MOV.U32 R9, RZ, RZ, 0x2 ;  /* 0x00000002ff097424 */ /* 0x000fe200078e00ff */
[----:B------:R-:W-:-:S13]  /*6f00*/  PLOP3.LUT P3, PT, P3, PT, PT, 0x8, 0x80 ;  /* 0x000000000080781c */ /* 0x000fda0001f6e170 */
        /* <DEDUP_REMOVED lines=10> */
.L_x_2926:
        /* <DEDUP_REMOVED lines=12> */
.L_x_2928:
[----:B------:R-:W-:Y:S05]  /*7070*/  BSYNC.RECONVERGENT B2 ;  /* 0x0000000000027941 */ /* 0x000fea0003800200 */
.L_x_2927:
        /* <DEDUP_REMOVED lines=62> */
.L_x_2925:
[----:B------:R-:W-:Y:S05]  /*7460*/  BSYNC.RECONVERGENT B1 ;  /* 0x0000000000017941 */ /* 0x000fea0003800200 */
.L_x_2924:
[----:B------:R-:W-:Y:S01]  /*7470*/  I2FP.F32.U32 R8, R11 ;  /* 0x0000000b00087245 */ /* 0x000fe20000201000 */
[----:B------:R-:W-:Y:S01]  /*7480*/  @P1 IMAD.U32 R45, R57, 0x10000, RZ ;  /* 0x00010000392d1824 */ /* 0x000fe200078e00ff */
[----:B------:R-:W-:Y:S01]  /*7490*/  BSSY.RECONVERGENT B1, `(.L_x_2929) ;  /* 0x0000062000017945 */ /* 0x000fe20003800200 */
[----:B------:R-:W-:Y:S02]  /*74a0*/  MOV R11, R18 ;  /* 0x00000012000b7202 */ /* 0x000fe40000000f00 */
        /* <DEDUP_REMOVED lines=21> */
.L_x_2931:
        /* <DEDUP_REMOVED lines=12> */
.L_x_2933:
[----:B------:R-:W-:Y:S05]  /*76c0*/  BSYNC.RECONVERGENT B2 ;  /* 0x0000000000027941 */ /* 0x000fea0003800200 */
.L_x_2932:
        /* <DEDUP_REMOVED lines=62> */
.L_x_2930:
[----:B------:R-:W-:Y:S05]  /*7ab0*/  BSYNC.RECONVERGENT B1 ;  /* 0x0000000000017941 */ /* 0x000fea0003800200 */
.L_x_2929:
        /* <DEDUP_REMOVED lines=22> */
.L_x_2936:
        /* <DEDUP_REMOVED lines=12> */
.L_x_2938:
[----:B------:R-:W-:Y:S05]  /*7ce0*/  BSYNC.RECONVERGENT B2 ;  /* 0x0000000000027941 */ /* 0x000fea0003800200 */
.L_x_2937:
        /* <DEDUP_REMOVED lines=62> */
.L_x_2935:
[----:B------:R-:W-:Y:S05]  /*80d0*/  BSYNC.RECONVERGENT B1 ;  /* 0x0000000000017941 */ /* 0x000fea0003800200 */
.L_x_2934:
[----:B------:R-:W-:Y:S01]  /*80e0*/  I2FP.F32.U32 R8, R11 ;  /* 0x0000000b00087245 */ /* 0x000fe20000201000 */
[----:B------:R-:W-:Y:S01]  /*80f0*/  BSSY.RECONVERGENT B1, `(.L_x_2939) ;  /* 0x0000065000017945 */ /* 0x000fe20003800200 */
[----:B------:R-:W-:-:S03]  /*8100*/  IMAD.MOV.U32 R10, RZ, RZ, R18 ;  /* 0x000000ffff0a7224 */ /* 0x000fc600078e0012 */
[----:B------:R-:W-:-:S05]  /*8110*/  FFMA.FTZ R8, R8, R153, 1.1641532182693481445e-10 ;  /* 0x2f00000008087423 */ /* 0x000fca0000010099 */
[----:B------:R-:W-:Y:S02]  /*8120*/  FSETP.GTU.FTZ.AND P2, PT, R8, R7, PT ;  /* 0x000000070800720b */ /* 0x000fe40003f5c000 */
[----:B------:R-:W-:Y:S02]  /*8130*/  PRMT R8, R61, 0x7632, R8 ;  /* 0x000076323d087816 */ /* 0x000fe40000000008 */
[----:B------:R-:W-:-:S03]  /*8140*/  SEL R11, RZ, 0x1, P2 ;  /* 0x00000001ff0b7807 */ /* 0x000fc60001000000 */
[----:B------:R-:W-:-:S04]  /*8150*/  IMAD.U32 R8, R8, 0x10000, RZ ;  /* 0x0001000008087824 */ /* 0x000fc800078e00ff */
[----:B------:R-:W-:-:S05]  /*8160*/  FMUL.FTZ R8, R8, R132 ;  /* 0x0000008408087220 */ /* 0x000fca0000410000 */
[----:B------:R-:W-:Y:S02]  /*8170*/  FSEL R8, R8, RZ, !P2 ;  /* 0x000000ff08087208 */ /* 0x000fe40005000000 */
[----:B------:R-:W-:-:S03]  /*8180*/  ISETP.NE.AND P2, PT, R9, 0x1, PT ;  /* 0x000000010900780c */ /* 0x000fc60003f45270 */
        /* <DEDUP_REMOVED lines=16> */
.L_x_2941:
        /* <DEDUP_REMOVED lines=12> */
.L_x_2943:
[----:B------:R-:W-:Y:S05]  /*8350*/  BSYNC.RECONVERGENT B2 ;  /* 0x0000000000027941 */ /* 0x000fea0003800200 */
.L_x_2942:
        /* <DEDUP_REMOVED lines=62> */
.L_x_2940:
[----:B------:R-:W-:Y:S05]  /*8740*/  BSYNC.RECONVERGENT B1 ;  /* 0x0000000000017941 */ /* 0x000fea0003800200 */
.L_x_2939:
        /* <DEDUP_REMOVED lines=21> */
.L_x_2946:
        /* <DEDUP_REMOVED lines=12> */
.L_x_2948:
[----:B------:R-:W-:Y:S05]  /*8960*/  BSYNC.RECONVERGENT B2 ;  /* 0x0000000000027941 */ /* 0x000fea0003800200 */
.L_x_2947:
        /* <DEDUP_REMOVED lines=62> */
.L_x_2945:
[----:B------:R-:W-:Y:S05]  /*8d50*/  BSYNC.RECONVERGENT B1 ;  /* 0x0000000000017941 */ /* 0x000fea0003800200 */
.L_x_2944:
        /* <DEDUP_REMOVED lines=25> */
.L_x_2951:
        /* <DEDUP_REMOVED lines=12> */
.L_x_2953:
[----:B------:R-:W-:Y:S05]  /*8fb0*/  BSYNC.RECONVERGENT B2 ;  /* 0x0000000000027941 */ /* 0x000fea0003800200 */
.L_x_2952:
        /* <DEDUP_REMOVED lines=57> */
[----:B------:R-:W-:Y:S02]  /*9350*/  IMAD.MOV.U32 R141, RZ, RZ, R8 ;  /* 0x000000ffff8d7224 */ /* 0x000fe400078e0008 */
[----:B------:R-:W-:-:S04]  /*9360*/  IMAD.WIDE.U32 R8, R18, -0x326172a9, RZ ;  /* 0xcd9e8d5712087825 */ /* 0x000fc800078e00ff */
[----:B------:R-:W-:Y:S01]  /*9370*/  IMAD.MOV.U32 R18, RZ, RZ, R8 ;  /* 0x000000ffff127224 */ /* 0x000fe200078e0008 */
[----:B------:R-:W-:Y:S01]  /*9380*/  LOP3.LUT R22, R22, UR15, R9, 0x96, !PT ;  /* 0x0000000f16167c12 */ /* 0x000fe2000f8e9609 */
[----:B------:R-:W-:-:S07]  /*9390*/  IMAD.MOV.U32 R8, RZ, RZ, RZ ;  /* 0x000000ffff087224 */ /* 0x000fce00078e00ff */
.L_x_2950:
[----:B------:R-:W-:Y:S05]  /*93a0*/  BSYNC.RECONVERGENT B1 ;  /* 0x0000000000017941 */ /* 0x000fea0003800200 */
.L_x_2949:
        /* <DEDUP_REMOVED lines=20> */
.L_x_2956:
        /* <DEDUP_REMOVED lines=12> */
.L_x_2958:
[----:B------:R-:W-:Y:S05]  /*95b0*/  BSYNC.RECONVERGENT B2 ;  /* 0x0000000000027941 */ /* 0x000fea0003800200 */
.L_x_2957:
        /* <DEDUP_REMOVED lines=59> */
[----:B------:R-:W-:-:S05]  /*9970*/  IMAD.WIDE.U32 R8, R18, -0x326172a9, RZ ;  /* 0xcd9e8d5712087825 */ /* 0x000fca00078e00ff */
[----:B------:R-:W-:Y:S02]  /*9980*/  LOP3.LUT R22, R22, UR15, R9, 0x96, !PT ;  /* 0x0000000f16167c12 */ /* 0x000fe4000f8e9609 */
[----:B------:R-:W-:-:S07]  /*9990*/  MOV R18, R8 ;  /* 0x0000000800127202 */ /* 0x000fce0000000f00 */
.L_x_2955:
[----:B------:R-:W-:Y:S05]  /*99a0*/  BSYNC.RECONVERGENT B1 ;  /* 0x0000000000017941 */ /* 0x000fea0003800200 */
.L_x_2954:
[----:B------:R-:W-:Y:S01]  /*99b0*/  I2FP.F32.U32 R8, R130 ;  /* 0x0000008200087245 */ /* 0x000fe20000201000 */
[----:B------:R-:W-:Y:S01]  /*99c0*/  BSSY.RECONVERGENT B1, `(.L_x_2959) ;  /* 0x0000065000017945 */ /* 0x000fe20003800200 */
[----:B------:R-:W-:-:S03]  /*99d0*/  IMAD.MOV.U32 R130, RZ, RZ, 0x2 ;  /* 0x00000002ff827424 */ /* 0x000fc600078e00ff */
        /* <DEDUP_REMOVED lines=24> */
.L_x_2961:
        /* <DEDUP_REMOVED lines=12> */
.L_x_2963:
[----:B------:R-:W-:Y:S05]  /*9c20*/  BSYNC.RECONVERGENT B2 ;  /* 0x0000000000027941 */ /* 0x000fea0003800200 */
.L_x_2962:
        /* <DEDUP_REMOVED lines=60> */
[----:B------:R-:W-:Y:S02]  /*9ff0*/  LOP3.LUT R22, R22, UR15, R149, 0x96, !PT ;  /* 0x0000000f16167c12 */ /* 0x000fe4000f8e9695 */
[----:B------:R-:W-:-:S07]  /*a000*/  MOV R18, R148 ;  /* 0x0000009400127202 */ /* 0x000fce0000000f00 */
.L_x_2960:
[----:B------:R-:W-:Y:S05]  /*a010*/  BSYNC.RECONVERGENT B1 ;  /* 0x0000000000017941 */ /* 0x000fea0003800200 */
.L_x_2959:
[----:B------:R-:W-:Y:S01]  /*a020*/  I2FP.F32.U32 R8, R8 ;  /* 0x0000000800087245 */ /* 0x000fe20000201000 */
[----:B------:R-:W-:Y:S01]  /*a030*/  BSSY.RECONVERGENT B1, `(.L_x_2964) ;  /* 0x000005f000017945 */ /* 0x000fe20003800200 */
[----:B------:R-:W-:Y:S01]  /*a040*/  ISETP.NE.AND P5, PT, R130, 0x1, PT ;  /* 0x000000018200780c */ /* 0x000fe20003fa5270 */
[----:B------:R-:W-:Y:S01]  /*a050*/  IMAD.MOV.U32 R149, RZ, RZ, 0x2 ;  /* 0x00000002ff957424 */ /* 0x000fe200078e00ff */
[----:B------:R-:W-:Y:S01]  /*a060*/  PRMT R21, R95, 0x7632, R21 ;  /* 0x000076325f157816 */ /* 0x000fe20000000015 */
[----:B------:R-:W-:-:S05]  /*a070*/  FFMA.FTZ R8, R8, R153, 1.1641532182693481445e-10 ;  /* 0x2f00000008087423 */ /* 0x000fca0000010099 */
[----:B------:R-:W-:Y:S01]  /*a080*/  FSETP.GTU.FTZ.AND P4, PT, R8, R7, PT ;  /* 0x000000070800720b */ /* 0x000fe20003f9c000 */
[----:B------:R-:W-:Y:S01]  /*a090*/  IMAD.U32 R8, R95, 0x10000, RZ ;  /* 0x000100005f087824 */ /* 0x000fe200078e00ff */
[----:B------:R-:W-:-:S03]  /*a0a0*/  MOV R95, R18 ;  /* 0x00000012005f7202 */ /* 0x000fc60000000f00 */
[----:B------:R-:W-:-:S05]  /*a0b0*/  FMUL.FTZ R8, R8, R132 ;  /* 0x0000008408087220 */ /* 0x000fca0000410000 */
        /* <DEDUP_REMOVED lines=11> */
.L_x_2966:
        /* <DEDUP_REMOVED lines=12> */
.L_x_2968:
[----:B------:R-:W-:Y:S05]  /*a230*/  BSYNC.RECONVERGENT B2 ;  /* 0x0000000000027941 */ /* 0x000fea0003800200 */
.L_x_2967:
        /* <DEDUP_REMOVED lines=62> */
.L_x_2965:
[----:B------:R-:W-:Y:S05]  /*a620*/  BSYNC.RECONVERGENT B1 ;  /* 0x0000000000017941 */ /* 0x000fea0003800200 */
.L_x_2964:
[----:B------:R-:W-:Y:S01]  /*a630*/  I2FP.F32.U32 R95, R95 ;  /* 0x0000005f005f7245 */ /* 0x000fe20000201000 */
[----:B------:R-:W-:Y:S01]  /*a640*/  @P1 IMAD.U32 R130, R59, 0x10000, RZ ;  /* 0x000100003b821824 */ /* 0x000fe200078e00ff */
[----:B------:R-:W-:Y:S01]  /*a650*/  BSSY.RECONVERGENT B1, `(.L_x_2969) ;  /* 0x0000062000017945 */ /* 0x000fe20003800200 */
[----:B------:R-:W-:Y:S01]  /*a660*/  IMAD.MOV.U32 R148, RZ, RZ, 0x2 ;  /* 0x00000002ff947424 */ /* 0x000fe200078e00ff */
[----:B------:R-:W-:Y:S01]  /*a670*/  MOV R150, R18 ;  /* 0x0000001200967202 */ /* 0x000fe20000000f00 */
        /* <DEDUP_REMOVED lines=20> */
.L_x_2971:
        /* <DEDUP_REMOVED lines=12> */
.L_x_2973:
[----:B------:R-:W-:Y:S05]  /*a880*/  BSYNC.RECONVERGENT B2 ;  /* 0x0000000000027941 */ /* 0x000fea0003800200 */
.L_x_2972:
        /* <DEDUP_REMOVED lines=62> */
.L_x_2970:
[----:B------:R-:W-:Y:S05]  /*ac70*/  BSYNC.RECONVERGENT B1 ;  /* 0x0000000000017941 */ /* 0x000fea0003800200 */
.L_x_2969:
[----:B------:R-:W-:Y:S01]  /*ac80*/  I2FP.F32.U32 R149, R150 ;  /* 0x0000009600957245 */ /* 0x000fe20000201000 */
[----:B------:R-:W-:Y:S01]  /*ac90*/  BSSY.RECONVERGENT B1, `(.L_x_2974) ;  /* 0x0000061000017945 */ /* 0x000fe20003800200 */
[----:B------:R-:W-:Y:S01]  /*aca0*/  ISETP.NE.AND P6, PT, R148, 0x1, PT ;  /* 0x000000019400780c */ /* 0x000fe20003fc5270 */
[----:B------:R-:W-:Y:S01]  /*acb0*/  IMAD.MOV.U32 R150, RZ, RZ, R18 ;  /* 0x000000ffff967224 */ /* 0x000fe200078e0012 */
[----:B------:R-:W-:Y:S01]  /*acc0*/  SHF.L.U32 R21, R21, 0x10, RZ ;  /* 0x0000001015157819 */ /* 0x000fe200000006ff */
[----:B------:R-:W-:-:S04]  /*acd0*/  FFMA.FTZ R149, R149, R153, 1.1641532182693481445e-10 ;  /* 0x2f00000095957423 */ /* 0x000fc80000010099 */
        /* <DEDUP_REMOVED lines=14> */
.L_x_2976:
        /* <DEDUP_REMOVED lines=15> */
.L_x_2978:
[----:B------:R-:W-:Y:S05]  /*aeb0*/  BSYNC.RECONVERGENT B2 ;  /* 0x0000000000027941 */ /* 0x000fea0003800200 */
.L_x_2977:
        /* <DEDUP_REMOVED lines=62> */
.L_x_2975:
[----:B------:R-:W-:Y:S05]  /*b2a0*/  BSYNC.RECONVERGENT B1 ;  /* 0x0000000000017941 */ /* 0x000fea0003800200 */
.L_x_2974:
        /* <DEDUP_REMOVED lines=16> */
[----:B------:R-:W-:-:S04]  /*b3b0*/  F2FP.BF16.F32.PACK_AB R148, RZ, R132 ;  /* 0x00000084ff94723e */ /* 0x000fc800000010ff */
[----:B------:R-:W-:-:S07]  /*b3c0*/  PRMT R95, R95, 0x5410, R148 ;  /* 0x000054105f5f7816 */ /* 0x000fce0000000094 */
.L_x_2898:
        /* <DEDUP_REMOVED lines=8> */
[----:B------:R-:W-:Y:S02]  /*b450*/  LOP3.LUT P5, RZ, R24, 0x4, RZ, 0xc0, !PT ;  /* 0x0000000418ff7812 */ /* 0x000fe400078ac0ff */
[----:B------:R-:W-:-:S02]  /*b460*/  LOP3.LUT R92, R94, R92, R93, 0xfe, !PT ;  /* 0x0000005c5e5c7212 */ /* 0x000fc400078efe5d */
[----:B------:R-:W-:Y:S02]  /*b470*/  SEL R93, RZ, 0x1, !P2 ;  /* 0x00000001ff5d7807 */ /* 0x000fe40005000000 */
[----:B------:R-:W-:Y:S02]  /*b480*/  LOP3.LUT P4, RZ, R24, 0x2, RZ, 0xc0, !PT ;  /* 0x0000000218ff7812 */ /* 0x000fe4000788c0ff */
[----:B------:R-:W-:Y:S02]  /*b490*/  LOP3.LUT R93, R92, R93, RZ, 0xfc, !PT ;  /* 0x0000005d5c5d7212 */ /* 0x000fe400078efcff */
[----:B------:R-:W-:Y:S02]  /*b4a0*/  SEL R92, RZ, 0x1000000, !P4 ;  /* 0x01000000ff5c7807 */ /* 0x000fe40006000000 */
[----:B------:R-:W-:Y:S02]  /*b4b0*/  SEL R94, RZ, 0x10000, !P5 ;  /* 0x00010000ff5e7807 */ /* 0x000fe40006800000 */
[----:B------:R-:W-:-:S04]  /*b4c0*/  SEL R95, RZ, 0x100, !P6 ;  /* 0x00000100ff5f7807 */ /* 0x000fc80007000000 */
[----:B------:R-:W-:Y:S02]  /*b4d0*/  LOP3.LUT R92, R95, R92, R94, 0xfe, !PT ;  /* 0x0000005c5f5c7212 */ /* 0x000fe400078efe5e */
[----:B------:R-:W-:-:S04]  /*b4e0*/  SEL R94, RZ, 0x1, !P1 ;  /* 0x00000001ff5e7807 */ /* 0x000fc80004800000 */
[----:B------:R-:W-:Y:S02]  /*b4f0*/  LOP3.LUT R92, R92, R94, RZ, 0xfc, !PT ;  /* 0x0000005e5c5c7212 */ /* 0x000fe400078efcff */
[----:B------:R-:W0:Y:S02]  /*b500*/  LDC.64 R94, c[0x0][0x3b0] ;  /* 0x0000ec00ff5e7b82 */ /* 0x000e240000000a00 */
[----:B0-----:R-:W-:-:S05]  /*b510*/  IMAD.WIDE.U32 R94, R16, 0x8, R94 ;  /* 0x00000008105e7825 */ /* 0x001fca00078e005e */
[----:B------:R0:W-:Y:S01]  /*b520*/  STG.E.64 desc[UR6][R94.64], R92 ;  /* 0x0000005c5e007986 */ /* 0x0001e2000c101b06 */
[----:B------:R-:W-:Y:S05]  /*b530*/  @!P0 BRA `(.L_x_2979) ;  /* 0x0000000000508947 */ /* 0x000fea0003800000 */
[----:B0-----:R-:W-:Y:S01]  /*b540*/  IMAD.U32 R92, R8, 0x10000, RZ ;  /* 0x00010000085c7824 */ /* 0x001fe200078e00ff */
[----:B------:R-:W-:Y:S02]  /*b550*/  LOP3.LUT R93, R7, 0xffff, RZ, 0xc0, !PT ;  /* 0x0000ffff075d7812 */ /* 0x000fe400078ec0ff */
[----:B------:R-:W-:Y:S02]  /*b560*/  PRMT R148, R9, 0x7104, RZ ;  /* 0x0000710409947816 */ /* 0x000fe400000000ff */
[----:B------:R-:W-:Y:S02]  /*b570*/  LOP3.LUT R92, R92, 0xff0000, RZ, 0xc0, !PT ;  /* 0x00ff00005c5c7812 */ /* 0x000fe400078ec0ff */
[----:B------:R-:W-:Y:S02]  /*b580*/  LOP3.LUT R94, R12, 0xff, RZ, 0xc0, !PT ;  /* 0x000000ff0c5e7812 */ /* 0x000fe400078ec0ff */
[----:B------:R-:W-:Y:S02]  /*b590*/  PRMT R92, R92, 0x4210, R93 ;  /* 0x000042105c5c7816 */ /* 0x000fe4000000005d */
[----:B------:R-:W-:Y:S01]  /*b5a0*/  LOP3.LUT R142, R13, 0xff, RZ, 0xc0, !PT ;  /* 0x000000ff0d8e7812 */ /* 0x000fe200078ec0ff */
[----:B------:R-:W-:Y:S01]  /*b5b0*/  IMAD.WIDE.U32 R94, R94, 0x10000, RZ ;  /* 0x000100005e5e7825 */ /* 0x000fe200078e00ff */
[----:B------:R-:W-:-:S02]  /*b5c0*/  LOP3.LUT R148, R92, 0xff00, R148, 0xf8, !PT ;  /* 0x0000ff005c947812 */ /* 0x000fc400078ef894 */
        /* <DEDUP_REMOVED lines=11> */
.L_x_2979:
[----:B------:R-:W-:Y:S02]  /*b680*/  IMAD.MOV.U32 R143, RZ, RZ, R141 ;  /* 0x000000ffff8f7224 */ /* 0x000fe400078e008d */
[----:B------:R-:W-:-:S07]  /*b690*/  VIADD R141, R16, 0x20 ;  /* 0x00000020108d7836 */ /* 0x000fce0000000000 */
.L_x_2856:
[----:B------:R-:W-:Y:S05]  /*b6a0*/  BSYNC.RECONVERGENT B0 ;  /* 0x0000000000007941 */ /* 0x000fea0003800200 */
.L_x_2855:
        /* <DEDUP_REMOVED lines=35> */
.L_x_2985:
        /* <DEDUP_REMOVED lines=12> */
.L_x_2987:
[----:B------:R-:W-:Y:S05]  /*b9a0*/  BSYNC.RECONVERGENT B2 ;  /* 0x0000000000027941 */ /* 0x000fea0003800200 */
.L_x_2986:
        /* <DEDUP_REMOVED lines=62> */
.L_x_2984:
[----:B------:R-:W-:Y:S05]  /*bd90*/  BSYNC.RECONVERGENT B1 ;  /* 0x0000000000017941 */ /* 0x000fea0003800200 */
.L_x_2983:
[----:B------:R-:W0:Y:S01]  /*bda0*/  LDC R133, c[0x0][0x404] ;  /* 0x00010100ff857b82 */ /* 0x000e220000000800 */
[----:B------:R-:W-:Y:S01]  /*bdb0*/  HFMA2 R154, -RZ, RZ, 0.1171875, 0 ;  /* 0x2f800000ff9a7431 */ /* 0x000fe200000001ff */
[----:B------:R-:W-:Y:S01]  /*bdc0*/  I2FP.F32.U32 R6, R6 ;  /* 0x0000000600067245 */ /* 0x000fe20000201000 */
[----:B------:R-:W-:Y:S01]  /*bdd0*/  BSSY.RECONVERGENT B1, `(.L_x_2988) ;  /* 0x0000062000017945 */ /* 0x000fe20003800200 */
[----:B------:R-:W-:Y:S01]  /*bde0*/  ISETP.NE.AND P3, PT, R8, 0x1, PT ;  /* 0x000000010800780c */ /* 0x000fe20003f65270 */
[----:B------:R-:W-:Y:S01]  /*bdf0*/  IMAD.MOV.U32 R9, RZ, RZ, 0x2 ;  /* 0x00000002ff097424 */ /* 0x000fe200078e00ff */
[----:B------:R-:W-:Y:S01]  /*be00*/  LOP3.LUT R24, R24, 0xffffffef, RZ, 0xc0, !PT ;  /* 0xffffffef18187812 */ /* 0x000fe200078ec0ff */
[----:B------:R-:W-:Y:S01]  /*be10*/  IMAD.MOV.U32 R11, RZ, RZ, R18 ;  /* 0x000000ffff0b7224 */ /* 0x000fe200078e0012 */
[----:B------:R-:W1:Y:S01]  /*be20*/  LDC R7, c[0x0][0x408] ;  /* 0x00010200ff077b82 */ /* 0x000e620000000800 */
[----:B-----5:R-:W-:Y:S01]  /*be30*/  PRMT R21, R92, 0x7632, R21 ;  /* 0x000076325c157816 */ /* 0x020fe20000000015 */
[----:B------:R-:W-:-:S05]  /*be40*/  FFMA.FTZ R6, R6, R154, 1.1641532182693481445e-10 ;  /* 0x2f00000006067423 */ /* 0x000fca000001009a */
[----:B0-----:R-:W-:Y:S01]  /*be50*/  FSETP.GTU.FTZ.AND P2, PT, R6, R133, PT ;  /* 0x000000850600720b */ /* 0x001fe20003f5c000 */
[----:B------:R-:W-:-:S03]  /*be60*/  IMAD.U32 R6, R92, 0x10000, RZ ;  /* 0x000100005c067824 */ /* 0x000fc600078e00ff */
        /* <DEDUP_REMOVED lines=13> */
.L_x_2990:
        /* <DEDUP_REMOVED lines=12> */
.L_x_2992:
[----:B------:R-:W-:Y:S05]  /*c000*/  BSYNC.RECONVERGENT B2 ;  /* 0x0000000000027941 */ /* 0x000fea0003800200 */
.L_x_2991:
        /* <DEDUP_REMOVED lines=62> */
.L_x_2989:
[----:B------:R-:W-:Y:S05]  /*c3f0*/  BSYNC.RECONVERGENT B1 ;  /* 0x0000000000017941 */ /* 0x000fea0003800200 */
.L_x_2988:
[----:B------:R-:W-:Y:S01]  /*c400*/  I2FP.F32.U32 R8, R11 ;  /* 0x0000000b00087245 */ /* 0x000fe20000201000 */
[----:B------:R-:W-:Y:S01]  /*c410*/  BSSY.RECONVERGENT B1, `(.L_x_2993) ;  /* 0x0000063000017945 */ /* 0x000fe20003800200 */
[----:B------:R-:W-:Y:S01]  /*c420*/  ISETP.NE.AND P3, PT, R9, 0x1, PT ;  /* 0x000000010900780c */ /* 0x000fe20003f65270 */
[----:B------:R-:W-:Y:S02]  /*c430*/  IMAD.MOV.U32 R11, RZ, RZ, R18 ;  /* 0x000000ffff0b7224 */ /* 0x000fe400078e0012 */
[----:B------:R-:W-:-:S05]  /*c440*/  FFMA.FTZ R8, R8, R154, 1.1641532182693481445e-10 ;  /* 0x2f00000008087423 */ /* 0x000fca000001009a */
[----:B------:R-:W-:Y:S01]  /*c450*/  FSETP.GTU.FTZ.AND P2, PT, R8, R133, PT ;  /* 0x000000850800720b */ /* 0x000fe20003f5c000 */
[----:B------:R-:W-:-:S03]  /*c460*/  IMAD.U32 R8, R60, 0x10000, RZ ;  /* 0x000100003c087824 */ /* 0x000fc600078e00ff */
[----:B------:R-:W-:Y:S01]  /*c470*/  SEL R14, RZ, 0x1, P2 ;  /* 0x00000001ff0e7807 */ /* 0x000fe20001000000 */
[----:B------:R-:W-:-:S05]  /*c480*/  FMUL.FTZ R8, R8, R7 ;  /* 0x0000000708087220 */ /* 0x000fca0000410000 */
[----:B------:R-:W-:-:S05]  /*c490*/  FSEL R8, R8, RZ, !P2 ;  /* 0x000000ff08087208 */ /* 0x000fca0005000000 */
[----:B------:R-:W-:Y:S01]  /*c4a0*/  FADD.FTZ R8, R6, R8 ;  /* 0x0000000806087221 */ /* 0x000fe20000010000 */
[----:B------:R-:W-:-:S05]  /*c4b0*/  @P1 SHF.L.U32 R6, R56, 0x10, RZ ;  /* 0x0000001038061819 */ /* 0x000fca00000006ff */
[--C-:B------:R-:W-:Y:S01]  /*c4c0*/  @P1 FADD.FTZ R6, R6, R8.reuse ;  /* 0x0000000806061221 */ /* 0x100fe20000010000 */
[----:B------:R-:W-:Y:S02]  /*c4d0*/  @!P1 IMAD.MOV.U32 R6, RZ, RZ, R8 ;  /* 0x000000ffff069224 */ /* 0x000fe400078e0008 */
[----:B------:R-:W-:-:S03]  /*c4e0*/  IMAD.MOV.U32 R8, RZ, RZ, 0x2 ;  /* 0x00000002ff087424 */ /* 0x000fc600078e00ff */
        /* <DEDUP_REMOVED lines=10> */
.L_x_2995:
        /* <DEDUP_REMOVED lines=12> */
.L_x_2997:
[----:B------:R-:W-:Y:S05]  /*c650*/  BSYNC.RECONVERGENT B2 ;  /* 0x0000000000027941 */ /* 0x000fea0003800200 */
.L_x_2996:
        /* <DEDUP_REMOVED lines=62> */
.L_x_2994:
[----:B------:R-:W-:Y:S05]  /*ca40*/  BSYNC.RECONVERGENT B1 ;  /* 0x0000000000017941 */ /* 0x000fea0003800200 */
.L_x_2993:
        /* <DEDUP_REMOVED lines=22> */
.L_x_3000:
        /* <DEDUP_REMOVED lines=12> */
.L_x_3002:
[----:B------:R-:W-:Y:S05]  /*cc70*/  BSYNC.RECONVERGENT B2 ;  /* 0x0000000000027941 */ /* 0x000fea0003800200 */
.L_x_3001:
        /* <DEDUP_REMOVED lines=62> */
.L_x_2999:
[----:B------:R-:W-:Y:S05]  /*d060*/  BSYNC.RECONVERGENT B1 ;  /* 0x0000000000017941 */ /* 0x000fea0003800200 */
.L_x_2998:
        /* <DEDUP_REMOVED lines=15> */
[----:B------:R-:W-:Y:S01]  /*d160*/  @!P1 IMAD.MOV.U32 R44, RZ, RZ, R21 ;  /* 0x000000ffff2c9224 */ /* 0x000fe200078e0015 */
[----:B------:R-:W-:-:S04]  /*d170*/  MOV R8, 0x2 ;  /* 0x0000000200087802 */ /* 0x000fc80000000f00 */
        /* <DEDUP_REMOVED lines=10> */
.L_x_3005:
        /* <DEDUP_REMOVED lines=12> */
.L_x_3007:
[----:B------:R-:W-:Y:S05]  /*d2e0*/  BSYNC.RECONVERGENT B2 ;  /* 0x0000000000027941 */ /* 0x000fea0003800200 */
.L_x_3006:
        /* <DEDUP_REMOVED lines=62> */
.L_x_3004:
[----:B------:R-:W-:Y:S05]  /*d6d0*/  BSYNC.RECONVERGENT B1 ;  /* 0x0000000000017941 */ /* 0x000fea0003800200 */
.L_x_3003:
        /* <DEDUP_REMOVED lines=23> */
.L_x_3010:
        /* <DEDUP_REMOVED lines=12> */
.L_x_3012:
[----:B------:R-:W-:Y:S05]  /*d910*/  BSYNC.RECONVERGENT B2 ;  /* 0x0000000000027941 */ /* 0x000fea0003800200 */
.L_x_3011:
        /* <DEDUP_REMOVED lines=62> */
.L_x_3009:
[----:B------:R-:W-:Y:S05]  /*dd00*/  BSYNC.RECONVERGENT B1 ;  /* 0x0000000000017941 */ /* 0x000fea0003800200 */
.L_x_3008:
[----:B------:R-:W-:Y:S01]  /*dd10*/  I2FP.F32.U32 R8, R11 ;  /* 0x0000000b00087245 */ /* 0x000fe20000201000 */
[----:B------:R-:W-:Y:S01]  /*dd20*/  BSSY.RECONVERGENT B1, `(.L_x_3013) ;  /* 0x0000063000017945 */ /* 0x000fe20003800200 */
[----:B------:R-:W-:Y:S01]  /*dd30*/  @P1 SHF.L.U32 R43, R57, 0x10, RZ ;  /* 0x00000010392b1819 */ /* 0x000fe200000006ff */
        /* <DEDUP_REMOVED lines=22> */
.L_x_3015:
        /* <DEDUP_REMOVED lines=12> */
.L_x_3017:
[----:B------:R-:W-:Y:S05]  /*df60*/  BSYNC.RECONVERGENT B2 ;  /* 0x0000000000027941 */ /* 0x000fea0003800200 */
.L_x_3016:
        /* <DEDUP_REMOVED lines=62> */
.L_x_3014:
[----:B------:R-:W-:Y:S05]  /*e350*/  BSYNC.RECONVERGENT B1 ;  /* 0x0000000000017941 */ /* 0x000fea0003800200 */
.L_x_3013:
        /* <DEDUP_REMOVED lines=22> */
.L_x_3020:
        /* <DEDUP_REMOVED lines=12> */
.L_x_3022:
[----:B------:R-:W-:Y:S05]  /*e580*/  BSYNC.RECONVERGENT B2 ;  /* 0x0000000000027941 */ /* 0x000fea0003800200 */
.L_x_3021:
        /* <DEDUP_REMOVED lines=62> */
.L_x_3019:
[----:B------:R-:W-:Y:S05]  /*e970*/  BSYNC.RECONVERGENT B1 ;  /* 0x0000000000017941 */ /* 0x000fea0003800200 */
.L_x_3018:
        /* <DEDUP_REMOVED lines=27> */
.L_x_3025:
        /* <DEDUP_REMOVED lines=12> */
.L_x_3027:
[----:B------:R-:W-:Y:S05]  /*ebf0*/  BSYNC.RECONVERGENT B2 ;  /* 0x0000000000027941 */ /* 0x000fea0003800200 */
.L_x_3026:
        /* <DEDUP_REMOVED lines=62> */
.L_x_3024:
[----:B------:R-:W-:Y:S05]  /*efe0*/  BSYNC.RECONVERGENT B1 ;  /* 0x0000000000017941 */ /* 0x000fea0003800200 */
.L_x_3023:
[----:B------:R-:W-:Y:S01]  /*eff0*/  I2FP.F32.U32 R9, R10 ;  /* 0x0000000a00097245 */ /* 0x000fe20000201000 */
[----:B------:R-:W-:Y:S01]  /*f000*/  IMAD.U32 R10, R94, 0x10000, RZ ;  /* 0x000100005e0a7824 */ /* 0x000fe200078e00ff */
[----:B------:R-:W-:Y:S01]  /*f010*/  ISETP.NE.AND P3, PT, R8, 0x1, PT ;  /* 0x000000010800780c */ /* 0x000fe20003f65270 */
        /* <DEDUP_REMOVED lines=18> */
.L_x_3030:
        /* <DEDUP_REMOVED lines=12> */
.L_x_3032:
[----:B------:R-:W-:Y:S05]  /*f200*/  BSYNC.RECONVERGENT B2 ;  /* 0x0000000000027941 */ /* 0x000fea0003800200 */
.L_x_3031:
        /* <DEDUP_REMOVED lines=62> */
.L_x_3029:
[----:B------:R-:W-:Y:S05]  /*f5f0*/  BSYNC.RECONVERGENT B1 ;  /* 0x0000000000017941 */ /* 0x000fea0003800200 */
.L_x_3028:
        /* <DEDUP_REMOVED lines=25> */
.L_x_3035:
        /* <DEDUP_REMOVED lines=12> */
.L_x_3037:
[----:B------:R-:W-:Y:S05]  /*f850*/  BSYNC.RECONVERGENT B2 ;  /* 0x0000000000027941 */ /* 0x000fea0003800200 */
.L_x_3036:
        /* <DEDUP_REMOVED lines=60> */
[----:B------:R-:W-:Y:S01]  /*fc20*/  LOP3.LUT R22, R22, UR15, R9, 0x96, !PT ;  /* 0x0000000f16167c12 */ /* 0x000fe2000f8e9609 */
[----:B------:R-:W-:-:S07]  /*fc30*/  IMAD.MOV.U32 R8, RZ, RZ, RZ ;  /* 0x000000ffff087224 */ /* 0x000fce00078e00ff */
.L_x_3034:
[----:B------:R-:W-:Y:S05]  /*fc40*/  BSYNC.RECONVERGENT B1 ;  /* 0x0000000000017941 */ /* 0x000fea0003800200 */
.L_x_3033:
        /* <DEDUP_REMOVED lines=20> */
.L_x_3040:
        /* <DEDUP_REMOVED lines=12> */
.L_x_3042:
[----:B------:R-:W-:Y:S05]  /*fe50*/  BSYNC.RECONVERGENT B2 ;  /* 0x0000000000027941 */ /* 0x000fea0003800200 */
.L_x_3041:
        /* <DEDUP_REMOVED lines=60> */
[----:B------:R-:W-:Y:S01]  /*10220*/  IMAD.MOV.U32 R18, RZ, RZ, R8 ;  /* 0x000000ffff127224 */ /* 0x000fe200078e0008 */
[----:B------:R-:W-:-:S07]  /*10230*/  LOP3.LUT R22, R22, UR15, R9, 0x96, !PT ;  /* 0x0000000f16167c12 */ /* 0x000fce000f8e9609 */
.L_x_3039:
[----:B------:R-:W-:Y:S05]  /*10240*/  BSYNC.RECONVERGENT B1 ;  /* 0x0000000000017941 */ /* 0x000fea0003800200 */
.L_x_3038:
[----:B------:R-:W-:Y:S01]  /*10250*/  I2FP.F32.U32 R8, R128 ;  /* 0x0000008000087245 */ /* 0x000fe20000201000 */
[----:B------:R-:W-:Y:S01]  /*10260*/  BSSY.RECONVERGENT B1, `(.L_x_3043) ;  /* 0x0000065000017945 */ /* 0x000fe20003800200 */
[----:B------:R-:W-:-:S03]  /*10270*/  MOV R128, 0x2 ;  /* 0x0000000200807802 */ /* 0x000fc60000000f00 */
        /* <DEDUP_REMOVED lines=24> */
.L_x_3045:
        /* <DEDUP_REMOVED lines=12> */
.L_x_3047:
[----:B------:R-:W-:Y:S05]  /*104c0*/  BSYNC.RECONVERGENT B2 ;  /* 0x0000000000027941 */ /* 0x000fea0003800200 */
.L_x_3046:
        /* <DEDUP_REMOVED lines=62> */
.L_x_3044:
[----:B------:R-:W-:Y:S05]  /*108b0*/  BSYNC.RECONVERGENT B1 ;  /* 0x0000000000017941 */ /* 0x000fea0003800200 */
.L_x_3043:
        /* <DEDUP_REMOVED lines=21> */
.L_x_3050:
        /* <DEDUP_REMOVED lines=12> */
.L_x_3052:
[----:B------:R-:W-:Y:S05]  /*10ad0*/  BSYNC.RECONVERGENT B2 ;  /* 0x0000000000027941 */ /* 0x000fea0003800200 */
.L_x_3051:
        /* <DEDUP_REMOVED lines=62> */
.L_x_3049:
[----:B------:R-:W-:Y:S05]  /*10ec0*/  BSYNC.RECONVERGENT B1 ;  /* 0x0000000000017941 */ /* 0x000fea0003800200 */
.L_x_3048:
[----:B------:R-:W-:Y:S01]  /*10ed0*/  I2FP.F32.U32 R95, R95 ;  /* 0x0000005f005f7245 */ /* 0x000fe20000201000 */
[----:B------:R-:W-:Y:S01]  /*10ee0*/  BSSY.RECONVERGENT B1, `(.L_x_3053) ;  /* 0x0000063000017945 */ /* 0x000fe20003800200 */
[----:B------:R-:W-:Y:S01]  /*10ef0*/  @P1 SHF.L.U32 R128, R59, 0x10, RZ ;  /* 0x000000103b801819 */ /* 0x000fe200000006ff */
[----:B------:R-:W-:Y:S02]  /*10f00*/  IMAD.MOV.U32 R150, RZ, RZ, 0x2 ;  /* 0x00000002ff967424 */ /* 0x000fe400078e00ff */
[----:B------:R-:W-:Y:S01]  /*10f10*/  FFMA.FTZ R95, R95, R154, 1.1641532182693481445e-10 ;  /* 0x2f0000005f5f7423 */ /* 0x000fe2000001009a */
[----:B------:R-:W-:-:S04]  /*10f20*/  IMAD.MOV.U32 R152, RZ, RZ, R18 ;  /* 0x000000ffff987224 */ /* 0x000fc800078e0012 */
        /* <DEDUP_REMOVED lines=19> */
.L_x_3055:
        /* <DEDUP_REMOVED lines=12> */
.L_x_3057:
[----:B------:R-:W-:Y:S05]  /*11120*/  BSYNC.RECONVERGENT B2 ;  /* 0x0000000000027941 */ /* 0x000fea0003800200 */
.L_x_3056:
        /* <DEDUP_REMOVED lines=62> */
.L_x_3054:
[----:B------:R-:W-:Y:S05]  /*11510*/  BSYNC.RECONVERGENT B1 ;  /* 0x0000000000017941 */ /* 0x000fea0003800200 */
.L_x_3053:
[----:B------:R-:W-:Y:S01]  /*11520*/  I2FP.F32.U32 R151, R152 ;  /* 0x0000009800977245 */ /* 0x000fe20000201000 */
[----:B------:R-:W-:Y:S01]  /*11530*/  IMAD.U32 R21, R21, 0x10000, RZ ;  /* 0x0001000015157824 */ /* 0x000fe200078e00ff */
[----:B------:R-:W-:Y:S01]  /*11540*/  ISETP.NE.AND P6, PT, R150, 0x1, PT ;  /* 0x000000019600780c */ /* 0x000fe20003fc5270 */
[----:B------:R-:W-:Y:S01]  /*11550*/  BSSY.RECONVERGENT B1, `(.L_x_3058) ;  /* 0x000005f000017945 */ /* 0x000fe20003800200 */
[----:B------:R-:W-:Y:S02]  /*11560*/  IMAD.MOV.U32 R152, RZ, RZ, R18 ;  /* 0x000000ffff987224 */ /* 0x000fe400078e0012 */
[----:B------:R-:W-:Y:S01]  /*11570*/  FFMA.FTZ R151, R151, R154, 1.1641532182693481445e-10 ;  /* 0x2f00000097977423 */ /* 0x000fe2000001009a */
[----:B------:R-:W-:-:S04]  /*11580*/  FMUL.FTZ R21, R21, R7 ;  /* 0x0000000715157220 */ /* 0x000fc80000410000 */
        /* <DEDUP_REMOVED lines=13> */
.L_x_3060:
        /* <DEDUP_REMOVED lines=15> */
.L_x_3062:
[----:B------:R-:W-:Y:S05]  /*11750*/  BSYNC.RECONVERGENT B2 ;  /* 0x0000000000027941 */ /* 0x000fea0003800200 */
.L_x_3061:
        /* <DEDUP_REMOVED lines=62> */
.L_x_3059:
[----:B------:R-:W-:Y:S05]  /*11b40*/  BSYNC.RECONVERGENT B1 ;  /* 0x0000000000017941 */ /* 0x000fea0003800200 */
.L_x_3058:
        /* <DEDUP_REMOVED lines=8> */
[----:B------:R-:W-:Y:S01]  /*11bd0*/  FMUL.FTZ R133, R133, R7 ;  /* 0x0000000785857220 */ /* 0x000fe20000410000 */
[----:B------:R-:W-:-:S04]  /*11be0*/  @P1 PRMT R7, R59, 0x7632, R7 ;  /* 0x000076323b071816 */ /* 0x000fc80000000007 */
[----:B------:R-:W-:Y:S01]  /*11bf0*/  FSEL R133, R133, RZ, !P6 ;  /* 0x000000ff85857208 */ /* 0x000fe20007000000 */
[----:B------:R-:W-:-:S04]  /*11c00*/  @P1 IMAD.U32 R7, R7, 0x10000, RZ ;  /* 0x0001000007071824 */ /* 0x000fc800078e00ff */
[----:B------:R-:W-:-:S04]  /*11c10*/  FADD.FTZ R155, R155, R133 ;  /* 0x000000859b9b7221 */ /* 0x000fc80000010000 */
[----:B------:R-:W-:Y:S01]  /*11c20*/  @P1 FADD.FTZ R133, R155, R7 ;  /* 0x000000079b851221 */ /* 0x000fe20000010000 */
[----:B------:R-:W-:Y:S01]  /*11c30*/  @!P1 IMAD.MOV.U32 R133, RZ, RZ, R155 ;  /* 0x000000ffff859224 */ /* 0x000fe200078e009b */
[----:B------:R-:W-:-:S04]  /*11c40*/  SEL R7, RZ, 0x1, P6 ;  /* 0x00000001ff077807 */ /* 0x000fc80003000000 */
[----:B------:R-:W-:-:S04]  /*11c50*/  F2FP.BF16.F32.PACK_AB R150, RZ, R133 ;  /* 0x00000085ff96723e */ /* 0x000fc800000010ff */
[----:B------:R-:W-:Y:S01]  /*11c60*/  PRMT R95, R95, 0x5410, R150 ;  /* 0x000054105f5f7816 */ /* 0x000fe20000000096 */
[----:B------:R-:W-:Y:S06]  /*11c70*/  BRA `(.L_x_3063) ;  /* 0x0000003000c87947 */ /* 0x000fec0003800000 */
.L_x_2982:
[----:B------:R-:W-:Y:S01]  /*11c80*/  ISETP.NE.AND P2, PT, R21, 0x1, PT ;  /* 0x000000011500780c */ /* 0x000fe20003f45270 */
[----:B------:R-:W-:Y:S01]  /*11c90*/  BSSY.RECONVERGENT B1, `(.L_x_3064) ;  /* 0x000005a000017945 */ /* 0x000fe20003800200 */
[----:B------:R-:W-:Y:S01]  /*11ca0*/  MOV R44, 0x2 ;  /* 0x00000002002c7802 */ /* 0x000fe20000000f00 */
        /* <DEDUP_REMOVED lines=13> */
.L_x_3066:
        /* <DEDUP_REMOVED lines=12> */
.L_x_3068:
[----:B------:R-:W-:Y:S05]  /*11e40*/  BSYNC.RECONVERGENT B2 ;  /* 0x0000000000027941 */ /* 0x000fea0003800200 */
.L_x_3067:
        /* <DEDUP_REMOVED lines=61> */
[----:B------:R-:W-:-:S07]  /*12220*/  IMAD.MOV.U32 R6, RZ, RZ, R143 ;  /* 0x000000ffff067224 */ /* 0x000fce00078e008f */
.L_x_3065:
[----:B------:R-:W-:Y:S05]  /*12230*/  BSYNC.RECONVERGENT B1 ;  /* 0x0000000000017941 */ /* 0x000fea0003800200 */
.L_x_3064:
[----:B------:R-:W0:Y:S01]  /*12240*/  LDC R149, c[0x0][0x404] ;  /* 0x00010100ff957b82 */ /* 0x000e220000000800 */
[----:B------:R-:W-:Y:S01]  /*12250*/  HFMA2 R155, -RZ, RZ, 0.1171875, 0 ;  /* 0x2f800000ff9b7431 */ /* 0x000fe200000001ff */
[----:B------:R-:W-:Y:S01]  /*12260*/  I2FP.F32.U32 R6, R6 ;  /* 0x0000000600067245 */ /* 0x000fe20000201000 */
[----:B-----5:R-:W-:Y:S01]  /*12270*/  @P1 IMAD.U32 R21, R56, 0x10000, RZ ;  /* 0x0001000038151824 */ /* 0x020fe200078e00ff */
[----:B------:R-:W-:Y:S01]  /*12280*/  ISETP.NE.AND P3, PT, R44, 0x1, PT ;  /* 0x000000012c00780c */ /* 0x000fe20003f65270 */
[----:B------:R-:W-:Y:S01]  /*12290*/  BSSY.RECONVERGENT B1, `(.L_x_3069) ;  /* 0x0000063000017945 */ /* 0x000fe20003800200 */
[----:B------:R-:W-:Y:S01]  /*122a0*/  LOP3.LUT R24, R24, 0xffffffef, RZ, 0xc0, !PT ;  /* 0xffffffef18187812 */ /* 0x000fe200078ec0ff */
[----:B------:R-:W-:Y:S01]  /*122b0*/  IMAD.MOV.U32 R43, RZ, RZ, 0x2 ;  /* 0x00000002ff2b7424 */ /* 0x000fe200078e00ff */
[----:B------:R-:W1:Y:S01]  /*122c0*/  LDC R133, c[0x0][0x408] ;  /* 0x00010200ff857b82 */ /* 0x000e620000000800 */
[----:B------:R-:W-:-:S05]  /*122d0*/  FFMA.FTZ R6, R6, R155, 1.1641532182693481445e-10 ;  /* 0x2f00000006067423 */ /* 0x000fca000001009b */
[----:B0-----:R-:W-:Y:S01]  /*122e0*/  FSETP.GTU.FTZ.AND P2, PT, R6, R149, PT ;  /* 0x000000950600720b */ /* 0x001fe20003f5c000 */
[C---:B------:R-:W-:Y:S01]  /*122f0*/  IMAD.U32 R6, R92.reuse, 0x10000, RZ ;  /* 0x000100005c067824 */ /* 0x040fe200078e00ff */
[----:B------:R-:W-:-:S03]  /*12300*/  PRMT R92, R92, 0x7632, R92 ;  /* 0x000076325c5c7816 */ /* 0x000fc6000000005c */
[----:B-1----:R-:W-:-:S05]  /*12310*/  FMUL.FTZ R6, R6, R133 ;  /* 0x0000008506067220 */ /* 0x002fca0000410000 */
        /* <DEDUP_REMOVED lines=15> */
.L_x_3071:
        /* <DEDUP_REMOVED lines=12> */
.L_x_3073:
[----:B------:R-:W-:Y:S05]  /*124d0*/  BSYNC.RECONVERGENT B2 ;  /* 0x0000000000027941 */ /* 0x000fea0003800200 */
.L_x_3072:
        /* <DEDUP_REMOVED lines=62> */
.L_x_3070:
[----:B------:R-:W-:Y:S05]  /*128c0*/  BSYNC.RECONVERGENT B1 ;  /* 0x0000000000017941 */ /* 0x000fea0003800200 */
.L_x_3069:
[----:B------:R-:W-:Y:S01]  /*128d0*/  I2FP.F32.U32 R21, R21 ;  /* 0x0000001500157245 */ /* 0x000fe20000201000 */
[----:B------:R-:W-:Y:S01]  /*128e0*/  BSSY.RECONVERGENT B1, `(.L_x_3074) ;  /* 0x0000064000017945 */ /* 0x000fe20003800200 */
[----:B------:R-:W-:Y:S01]  /*128f0*/  SHF.L.U32 R44, R92, 0x10, RZ ;  /* 0x000000105c2c7819 */ /* 0x000fe200000006ff */
[----:B------:R-:W-:Y:S01]  /*12900*/  IMAD.MOV.U32 R109, RZ, RZ, 0x2 ;  /* 0x00000002ff6d7424 */ /* 0x000fe200078e00ff */
[----:B------:R-:W-:Y:S01]  /*12910*/  ISETP.NE.AND P2, PT, R43, 0x1, PT ;  /* 0x000000012b00780c */ /* 0x000fe20003f45270 */
[----:B------:R-:W-:Y:S01]  /*12920*/  FFMA.FTZ R21, R21, R155, 1.1641532182693481445e-10 ;  /* 0x2f00000015157423 */ /* 0x000fe2000001009b */
[----:B------:R-:W-:Y:S01]  /*12930*/  LOP3.LUT R24, R24, 0xfffffff7, RZ, 0xc0, !PT ;  /* 0xfffffff718187812 */ /* 0x000fe200078ec0ff */
        /* <DEDUP_REMOVED lines=19> */
.L_x_3076:
        /* <DEDUP_REMOVED lines=12> */
.L_x_3078:
[----:B------:R-:W-:Y:S05]  /*12b30*/  BSYNC.RECONVERGENT B2 ;  /* 0x0000000000027941 */ /* 0x000fea0003800200 */
.L_x_3077:
        /* <DEDUP_REMOVED lines=62> */
.L_x_3075:
[----:B------:R-:W-:Y:S05]  /*12f20*/  BSYNC.RECONVERGENT B1 ;  /* 0x0000000000017941 */ /* 0x000fea0003800200 */
.L_x_3074:
[----:B------:R-:W-:Y:S01]  /*12f30*/  I2FP.F32.U32 R21, R21 ;  /* 0x0000001500157245 */ /* 0x000fe20000201000 */
[----:B------:R-:W-:Y:S01]  /*12f40*/  BSSY.RECONVERGENT B1, `(.L_x_3079) ;  /* 0x0000064000017945 */ /* 0x000fe20003800200 */
[----:B------:R-:W-:Y:S01]  /*12f50*/  LOP3.LUT R24, R24, 0xfffffffb, RZ, 0xc0, !PT ;  /* 0xfffffffb18187812 */ /* 0x000fe200078ec0ff */
[----:B------:R-:W-:Y:S02]  /*12f60*/  IMAD.MOV.U32 R108, RZ, RZ, 0x2 ;  /* 0x00000002ff6c7424 */ /* 0x000fe400078e00ff */
[----:B------:R-:W-:Y:S01]  /*12f70*/  FFMA.FTZ R21, R21, R155, 1.1641532182693481445e-10 ;  /* 0x2f00000015157423 */ /* 0x000fe2000001009b */
[----:B------:R-:W-:-:S04]  /*12f80*/  IMAD.MOV.U32 R128, RZ, RZ, R18 ;  /* 0x000000ffff807224 */ /* 0x000fc800078e0012 */
[----:B------:R-:W-:Y:S01]  /*12f90*/  FSETP.GTU.FTZ.AND P2, PT, R21, R149, PT ;  /* 0x000000951500720b */ /* 0x000fe20003f5c000 */
[----:B------:R-:W-:-:S04]  /*12fa0*/  IMAD.U32 R21, R93, 0x10000, RZ ;  /* 0x000100005d157824 */ /* 0x000fc800078e00ff */
[----:B------:R-:W-:-:S05]  /*12fb0*/  FMUL.FTZ R21, R21, R133 ;  /* 0x0000008515157220 */ /* 0x000fca0000410000 */
[----:B------:R-:W-:Y:S02]  /*12fc0*/  FSEL R43, R21, RZ, !P2 ;  /* 0x000000ff152b7208 */ /* 0x000fe40005000000 */
[----:B------:R-:W-:Y:S02]  /*12fd0*/  PLOP3.LUT P2, PT, P2, PT, PT, 0x8, 0x80 ;  /* 0x000000000080781c */ /* 0x000fe4000174e170 */
[----:B------:R-:W-:-:S05]  /*12fe0*/  @P1 SHF.L.U32 R21, R57, 0x10, RZ ;  /* 0x0000001039151819 */ /* 0x000fca00000006ff */
[----:B------:R-:W-:Y:S01]  /*12ff0*/  @P1 FADD.FTZ R43, R21, R43 ;  /* 0x0000002b152b1221 */ /* 0x000fe20000010000 */
[----:B------:R-:W-:-:S04]  /*13000*/  PRMT R21, R93, 0x7632, R21 ;  /* 0x000076325d157816 */ /* 0x000fc80000000015 */
        /* <DEDUP_REMOVED lines=12> */
.L_x_3081:
        /* <DEDUP_REMOVED lines=12> */
.L_x_3083:
[----:B------:R-:W-:Y:S05]  /*13190*/  BSYNC.RECONVERGENT B2 ;  /* 0x0000000000027941 */ /* 0x000fea0003800200 */
.L_x_3082:
        /* <DEDUP_REMOVED lines=58> */
[----:B------:R-:W-:-:S03]  /*13540*/  IMAD.WIDE.U32 R108, R18, -0x326172a9, RZ ;  /* 0xcd9e8d57126c7825 */ /* 0x000fc600078e00ff */
[----:B------:R-:W-:Y:S01]  /*13550*/  MOV R18, R108 ;  /* 0x0000006c00127202 */ /* 0x000fe20000000f00 */
[----:B------:R-:W-:Y:S01]  /*13560*/  IMAD.MOV.U32 R108, RZ, RZ, RZ ;  /* 0x000000ffff6c7224 */ /* 0x000fe200078e00ff */
[----:B------:R-:W-:-:S07]  /*13570*/  LOP3.LUT R22, R22, UR15, R109, 0x96, !PT ;  /* 0x0000000f16167c12 */ /* 0x000fce000f8e966d */
.L_x_3080:
[----:B------:R-:W-:Y:S05]  /*13580*/  BSYNC.RECONVERGENT B1 ;  /* 0x0000000000017941 */ /* 0x000fea0003800200 */
.L_x_3079:
[----:B------:R-:W-:Y:S01]  /*13590*/  I2FP.F32.U32 R109, R128 ;  /* 0x00000080006d7245 */ /* 0x000fe20000201000 */
[----:B------:R-:W-:Y:S01]  /*135a0*/  IMAD.U32 R21, R21, 0x10000, RZ ;  /* 0x0001000015157824 */ /* 0x000fe200078e00ff */
[----:B------:R-:W-:Y:S01]  /*135b0*/  LOP3.LUT R24, R24, 0xfffffffd, RZ, 0xc0, !PT ;  /* 0xfffffffd18187812 */ /* 0x000fe200078ec0ff */
[----:B------:R-:W-:Y:S01]  /*135c0*/  BSSY.RECONVERGENT B1, `(.L_x_3084) ;  /* 0x0000062000017945 */ /* 0x000fe20003800200 */
[----:B------:R-:W-:Y:S02]  /*135d0*/  HFMA2 R129, -RZ, RZ, 0, 1.1920928955078125e-07 ;  /* 0x00000002ff817431 */ /* 0x000fe400000001ff */
        /* <DEDUP_REMOVED lines=21> */
.L_x_3086:
        /* <DEDUP_REMOVED lines=12> */
.L_x_3088:
[----:B------:R-:W-:Y:S05]  /*137f0*/  BSYNC.RECONVERGENT B2 ;  /* 0x0000000000027941 */ /* 0x000fea0003800200 */
.L_x_3087:
        /* <DEDUP_REMOVED lines=62> */
.L_x_3085:
[----:B------:R-:W-:Y:S05]  /*13be0*/  BSYNC.RECONVERGENT B1 ;  /* 0x0000000000017941 */ /* 0x000fea0003800200 */
.L_x_3084:
[----:B------:R-:W-:Y:S01]  /*13bf0*/  I2FP.F32.U32 R21, R21 ;  /* 0x0000001500157245 */ /* 0x000fe20000201000 */
[----:B------:R-:W-:Y:S01]  /*13c00*/  BSSY.RECONVERGENT B1, `(.L_x_3089) ;  /* 0x0000062000017945 */ /* 0x000fe20003800200 */
[----:B------:R-:W-:Y:S01]  /*13c10*/  ISETP.NE.AND P3, PT, R129, 0x1, PT ;  /* 0x000000018100780c */ /* 0x000fe20003f65270 */
[----:B------:R-:W-:Y:S01]  /*13c20*/  IMAD.MOV.U32 R128, RZ, RZ, 0x2 ;  /* 0x00000002ff807424 */ /* 0x000fe200078e00ff */
[----:B------:R-:W-:Y:S01]  /*13c30*/  MOV R150, R18 ;  /* 0x0000001200967202 */ /* 0x000fe20000000f00 */
        /* <DEDUP_REMOVED lines=19> */
.L_x_3091:
        /* <DEDUP_REMOVED lines=12> */
.L_x_3093:
[----:B------:R-:W-:Y:S05]  /*13e30*/  BSYNC.RECONVERGENT B2 ;  /* 0x0000000000027941 */ /* 0x000fea0003800200 */
.L_x_3092:
        /* <DEDUP_REMOVED lines=62> */
.L_x_3090:
[----:B------:R-:W-:Y:S05]  /*14220*/  BSYNC.RECONVERGENT B1 ;  /* 0x0000000000017941 */ /* 0x000fea0003800200 */
.L_x_3089:
        /* <DEDUP_REMOVED lines=24> */
.L_x_3096:
        /* <DEDUP_REMOVED lines=12> */
.L_x_3098:
[----:B------:R-:W-:Y:S05]  /*14470*/  BSYNC.RECONVERGENT B2 ;  /* 0x0000000000027941 */ /* 0x000fea0003800200 */
.L_x_3097:
        /* <DEDUP_REMOVED lines=62> */
.L_x_3095:
[----:B------:R-:W-:Y:S05]  /*14860*/  BSYNC.RECONVERGENT B1 ;  /* 0x0000000000017941 */ /* 0x000fea0003800200 */
.L_x_3094:
[----:B------:R-:W-:Y:S01]  /*14870*/  I2FP.F32.U32 R21, R21 ;  /* 0x0000001500157245 */ /* 0x000fe20000201000 */
[----:B------:R-:W-:Y:S01]  /*14880*/  BSSY.RECONVERGENT B1, `(.L_x_3099) ;  /* 0x0000062000017945 */ /* 0x000fe20003800200 */
[----:B------:R-:W-:Y:S01]  /*14890*/  ISETP.NE.AND P5, PT, R150, 0x1, PT ;  /* 0x000000019600780c */ /* 0x000fe20003fa5270 */
[----:B------:R-:W-:Y:S01]  /*148a0*/  IMAD.MOV.U32 R152, RZ, RZ, R18 ;  /* 0x000000ffff987224 */ /* 0x000fe200078e0012 */
[----:B------:R-:W-:Y:S01]  /*148b0*/  PRMT R212, R95, 0x7632, R212 ;  /* 0x000076325fd47816 */ /* 0x000fe200000000d4 */
[----:B------:R-:W-:-:S05]  /*148c0*/  FFMA.FTZ R21, R21, R155, 1.1641532182693481445e-10 ;  /* 0x2f00000015157423 */ /* 0x000fca000001009b */
[----:B------:R-:W-:Y:S01]  /*148d0*/  FSETP.GTU.FTZ.AND P4, PT, R21, R149, PT ;  /* 0x000000951500720b */ /* 0x000fe20003f9c000 */
[----:B------:R-:W-:-:S04]  /*148e0*/  IMAD.U32 R21, R95, 0x10000, RZ ;  /* 0x000100005f157824 */ /* 0x000fc800078e00ff */
        /* <DEDUP_REMOVED lines=16> */
.L_x_3101:
        /* <DEDUP_REMOVED lines=12> */
.L_x_3103:
[----:B------:R-:W-:Y:S05]  /*14ab0*/  BSYNC.RECONVERGENT B2 ;  /* 0x0000000000027941 */ /* 0x000fea0003800200 */
.L_x_3102:
        /* <DEDUP_REMOVED lines=62> */
.L_x_3100:
[----:B------:R-:W-:Y:S05]  /*14ea0*/  BSYNC.RECONVERGENT B1 ;  /* 0x0000000000017941 */ /* 0x000fea0003800200 */
.L_x_3099:
        /* <DEDUP_REMOVED lines=15> */
.L_x_3063:
        /* <DEDUP_REMOVED lines=38> */
[----:B------:R-:W0:Y:S01]  /*15200*/  LDC.64 R94, c[0x0][0x3b8] ;  /* 0x0000ee00ff5e7b82 */ /* 0x000e220000000a00 */
[----:B------:R-:W-:Y:S02]  /*15210*/  LOP3.LUT R93, R93, R149, RZ, 0xfc, !PT ;  /* 0x000000955d5d7212 */ /* 0x000fe400078efcff */
[----:B------:R-:W-:Y:S01]  /*15220*/  LOP3.LUT R92, R92, 0xff, R14, 0xf8, !PT ;  /* 0x000000ff5c5c7812 */ /* 0x000fe200078ef80e */
[----:B0-----:R-:W-:-:S05]  /*15230*/  IMAD.WIDE.U32 R94, R141, 0x8, R94 ;  /* 0x000000088d5e7825 */ /* 0x001fca00078e005e */
[----:B------:R1:W-:Y:S02]  /*15240*/  STG.E.64 desc[UR6][R94.64], R92 ;  /* 0x0000005c5e007986 */ /* 0x0003e4000c101b06 */
.L_x_3104:
[----:B------:R-:W-:Y:S02]  /*15250*/  IMAD.MOV.U32 R143, RZ, RZ, R142 ;  /* 0x000000ffff8f7224 */ /* 0x000fe400078e008e */
[----:B------:R-:W-:-:S07]  /*15260*/  VIADD R141, R141, 0x20 ;  /* 0x000000208d8d7836 */ /* 0x000fce0000000000 */
.L_x_2981:
[----:B------:R-:W-:Y:S05]  /*15270*/  BSYNC.RECONVERGENT B0 ;  /* 0x0000000000007941 */ /* 0x000fea0003800200 */
.L_x_2980:
        /* <DEDUP_REMOVED lines=35> */
.L_x_3110:
        /* <DEDUP_REMOVED lines=12> */
.L_x_3112:
[----:B------:R-:W-:Y:S05]  /*15570*/  BSYNC.RECONVERGENT B2 ;  /* 0x0000000000027941 */ /* 0x000fea0003800200 */
.L_x_3111:
        /* <DEDUP_REMOVED lines=59> */
[----:B------:R-:W-:Y:S01]  /*15930*/  MOV R18, R8 ;  /* 0x0000000800127202 */ /* 0x000fe20000000f00 */
[----:B------:R-:W-:Y:S01]  /*15940*/  IMAD.MOV.U32 R8, RZ, RZ, RZ ;  /* 0x000000ffff087224 */ /* 0x000fe200078e00ff */
[----:B------:R-:W-:-:S07]  /*15950*/  LOP3.LUT R22, R10, UR15, R9, 0x96, !PT ;  /* 0x0000000f0a167c12 */ /* 0x000fce000f8e9609 */
.L_x_3109:
[----:B------:R-:W-:Y:S05]  /*15960*/  BSYNC.RECONVERGENT B1 ;  /* 0x0000000000017941 */ /* 0x000fea0003800200 */
.L_x_3108:
        /* <DEDUP_REMOVED lines=10> */
[----:B------:R-:W-:Y:S01]  /*15a10*/  IMAD.MOV.U32 R11, RZ, RZ, R18 ;  /* 0x000000ffff0b7224 */ /* 0x000fe200078e0012 */
[----:B0-----:R-:W-:-:S02]  /*15a20*/  FSETP.GTU.FTZ.AND P3, PT, R5, R134, PT ;  /* 0x000000860500720b */ /* 0x001fc40003f7c000 */
[----:B------:R-:W-:-:S05]  /*15a30*/  SHF.L.U32 R5, R92, 0x10, RZ ;  /* 0x000000105c057819 */ /* 0x000fca00000006ff */
[----:B-1----:R-:W-:-:S05]  /*15a40*/  FMUL.FTZ R5, R5, R7 ;  /* 0x0000000705057220 */ /* 0x002fca0000410000 */
        /* <DEDUP_REMOVED lines=12> */
.L_x_3115:
        /* <DEDUP_REMOVED lines=12> */
.L_x_3117:
[----:B------:R-:W-:Y:S05]  /*15bd0*/  BSYNC.RECONVERGENT B2 ;  /* 0x0000000000027941 */ /* 0x000fea0003800200 */
.L_x_3116:
        /* <DEDUP_REMOVED lines=62> */
.L_x_3114:
[----:B------:R-:W-:Y:S05]  /*15fc0*/  BSYNC.RECONVERGENT B1 ;  /* 0x0000000000017941 */ /* 0x000fea0003800200 */
.L_x_3113:
[----:B------:R-:W-:Y:S01]  /*15fd0*/  I2FP.F32.U32 R8, R11 ;  /* 0x0000000b00087245 */ /* 0x000fe20000201000 */
[----:B------:R-:W-:Y:S01]  /*15fe0*/  BSSY.RECONVERGENT B1, `(.L_x_3118) ;  /* 0x0000063000017945 */ /* 0x000fe20003800200 */
[----:B------:R-:W-:-:S03]  /*15ff0*/  IMAD.MOV.U32 R11, RZ, RZ, R18 ;  /* 0x000000ffff0b7224 */ /* 0x000fc600078e0012 */
[----:B------:R-:W-:-:S05]  /*16000*/  FFMA.FTZ R8, R8, R154, 1.1641532182693481445e-10 ;  /* 0x2f00000008087423 */ /* 0x000fca000001009a */
[----:B------:R-:W-:Y:S01]  /*16010*/  FSETP.GTU.FTZ.AND P2, PT, R8, R134, PT ;  /* 0x000000860800720b */ /* 0x000fe20003f5c000 */
[----:B------:R-:W-:-:S03]  /*16020*/  IMAD.U32 R8, R60, 0x10000, RZ ;  /* 0x000100003c087824 */ /* 0x000fc600078e00ff */
[----:B------:R-:W-:Y:S01]  /*16030*/  SEL R14, RZ, 0x1, P2 ;  /* 0x00000001ff0e7807 */ /* 0x000fe20001000000 */
[----:B------:R-:W-:-:S05]  /*16040*/  FMUL.FTZ R8, R8, R7 ;  /* 0x0000000708087220 */ /* 0x000fca0000410000 */
[----:B------:R-:W-:Y:S02]  /*16050*/  FSEL R8, R8, RZ, !P2 ;  /* 0x000000ff08087208 */ /* 0x000fe40005000000 */
[----:B------:R-:W-:-:S03]  /*16060*/  ISETP.NE.AND P2, PT, R9, 0x1, PT ;  /* 0x000000010900780c */ /* 0x000fc60003f45270 */
[----:B------:R-:W-:Y:S01]  /*16070*/  FADD.FTZ R8, R5, R8 ;  /* 0x0000000805087221 */ /* 0x000fe20000010000 */
        /* <DEDUP_REMOVED lines=14> */
.L_x_3120:
        /* <DEDUP_REMOVED lines=12> */
.L_x_3122:
[----:B------:R-:W-:Y:S05]  /*16220*/  BSYNC.RECONVERGENT B2 ;  /* 0x0000000000027941 */ /* 0x000fea0003800200 */
.L_x_3121:
        /* <DEDUP_REMOVED lines=62> */
.L_x_3119:
[----:B------:R-:W-:Y:S05]  /*16610*/  BSYNC.RECONVERGENT B1 ;  /* 0x0000000000017941 */ /* 0x000fea0003800200 */
.L_x_3118:
        /* <DEDUP_REMOVED lines=22> */
.L_x_3125:
        /* <DEDUP_REMOVED lines=12> */
.L_x_3127:
[----:B------:R-:W-:Y:S05]  /*16840*/  BSYNC.RECONVERGENT B2 ;  /* 0x0000000000027941 */ /* 0x000fea0003800200 */
.L_x_3126:
        /* <DEDUP_REMOVED lines=62> */
.L_x_3124:
[----:B------:R-:W-:Y:S05]  /*16c30*/  BSYNC.RECONVERGENT B1 ;  /* 0x0000000000017941 */ /* 0x000fea0003800200 */
.L_x_3123:
[----:B------:R-:W-:Y:S01]  /*16c40*/  I2FP.F32.U32 R8, R11 ;  /* 0x0000000b00087245 */ /* 0x000fe20000201000 */
[----:B------:R-:W-:Y:S01]  /*16c50*/  BSSY.RECONVERGENT B1, `(.L_x_3128) ;  /* 0x0000065000017945 */ /* 0x000fe20003800200 */
[----:B------:R-:W-:-:S03]  /*16c60*/  MOV R11, R18 ;  /* 0x00000012000b7202 */ /* 0x000fc60000000f00 */
[----:B------:R-:W-:-:S05]  /*16c70*/  FFMA.FTZ R8, R8, R154, 1.1641532182693481445e-10 ;  /* 0x2f00000008087423 */ /* 0x000fca000001009a */
[----:B------:R-:W-:Y:S02]  /*16c80*/  FSETP.GTU.FTZ.AND P2, PT, R8, R134, PT ;  /* 0x000000860800720b */ /* 0x000fe40003f5c000 */
[----:B------:R-:W-:Y:S02]  /*16c90*/  PRMT R8, R60, 0x7632, R8 ;  /* 0x000076323c087816 */ /* 0x000fe40000000008 */
[----:B------:R-:W-:Y:S02]  /*16ca0*/  SEL R13, RZ, 0x1, P2 ;  /* 0x00000001ff0d7807 */ /* 0x000fe40001000000 */
[----:B------:R-:W-:-:S05]  /*16cb0*/  SHF.L.U32 R8, R8, 0x10, RZ ;  /* 0x0000001008087819 */ /* 0x000fca00000006ff */
        /* <DEDUP_REMOVED lines=8> */
[----:B------:R-:W-:-:S03]  /*16d40*/  IMAD.MOV.U32 R8, RZ, RZ, 0x2 ;  /* 0x00000002ff087424 */ /* 0x000fc600078e00ff */
        /* <DEDUP_REMOVED lines=10> */
.L_x_3130:
        /* <DEDUP_REMOVED lines=12> */
.L_x_3132:
[----:B------:R-:W-:Y:S05]  /*16eb0*/  BSYNC.RECONVERGENT B2 ;  /* 0x0000000000027941 */ /* 0x000fea0003800200 */
.L_x_3131:
        /* <DEDUP_REMOVED lines=62> */
.L_x_3129:
[----:B------:R-:W-:Y:S05]  /*172a0*/  BSYNC.RECONVERGENT B1 ;  /* 0x0000000000017941 */ /* 0x000fea0003800200 */
.L_x_3128:
[----:B------:R-:W-:Y:S01]  /*172b0*/  I2FP.F32.U32 R9, R11 ;  /* 0x0000000b00097245 */ /* 0x000fe20000201000 */
[----:B------:R-:W-:Y:S01]  /*172c0*/  BSSY.RECONVERGENT B1, `(.L_x_3133) ;  /* 0x0000061000017945 */ /* 0x000fe20003800200 */
[----:B------:R-:W-:Y:S01]  /*172d0*/  SHF.L.U32 R12, R93, 0x10, RZ ;  /* 0x000000105d0c7819 */ /* 0x000fe200000006ff */
[----:B------:R-:W-:Y:S01]  /*172e0*/  IMAD.MOV.U32 R11, RZ, RZ, R18 ;  /* 0x000000ffff0b7224 */ /* 0x000fe200078e0012 */
[----:B------:R-:W-:Y:S01]  /*172f0*/  LOP3.LUT R24, R24, 0xfffffffb, RZ, 0xc0, !PT ;  /* 0xfffffffb18187812 */ /* 0x000fe200078ec0ff */
[----:B------:R-:W-:Y:S01]  /*17300*/  FFMA.FTZ R9, R9, R154, 1.1641532182693481445e-10 ;  /* 0x2f00000009097423 */ /* 0x000fe2000001009a */
[----:B------:R-:W-:Y:S01]  /*17310*/  PRMT R21, R93, 0x7632, R21 ;  /* 0x000076325d157816 */ /* 0x000fe20000000015 */
        /* <DEDUP_REMOVED lines=16> */
.L_x_3135:
        /* <DEDUP_REMOVED lines=12> */
.L_x_3137:
[----:B------:R-:W-:Y:S05]  /*174e0*/  BSYNC.RECONVERGENT B2 ;  /* 0x0000000000027941 */ /* 0x000fea0003800200 */
.L_x_3136:
        /* <DEDUP_REMOVED lines=62> */
.L_x_3134:
[----:B------:R-:W-:Y:S05]  /*178d0*/  BSYNC.RECONVERGENT B1 ;  /* 0x0000000000017941 */ /* 0x000fea0003800200 */
.L_x_3133:
[----:B------:R-:W-:Y:S01]  /*178e0*/  I2FP.F32.U32 R8, R11 ;  /* 0x0000000b00087245 */ /* 0x000fe20000201000 */
[----:B------:R-:W-:Y:S01]  /*178f0*/  @P1 IMAD.U32 R41, R57, 0x10000, RZ ;  /* 0x0001000039291824 */ /* 0x000fe200078e00ff */
        /* <DEDUP_REMOVED lines=23> */
.L_x_3140:
        /* <DEDUP_REMOVED lines=12> */
.L_x_3142:
[----:B------:R-:W-:Y:S05]  /*17b30*/  BSYNC.RECONVERGENT B2 ;  /* 0x0000000000027941 */ /* 0x000fea0003800200 */
.L_x_3141:
        /* <DEDUP_REMOVED lines=62> */
.L_x_3139:
[----:B------:R-:W-:Y:S05]  /*17f20*/  BSYNC.RECONVERGENT B1 ;  /* 0x0000000000017941 */ /* 0x000fea0003800200 */
.L_x_3138:
        /* <DEDUP_REMOVED lines=22> */
.L_x_3145:
        /* <DEDUP_REMOVED lines=12> */
.L_x_3147:
[----:B------:R-:W-:Y:S05]  /*18150*/  BSYNC.RECONVERGENT B2 ;  /* 0x0000000000027941 */ /* 0x000fea0003800200 */
.L_x_3146:
        /* <DEDUP_REMOVED lines=62> */
.L_x_3144:
[----:B------:R-:W-:Y:S05]  /*18540*/  BSYNC.RECONVERGENT B1 ;  /* 0x0000000000017941 */ /* 0x000fea0003800200 */
.L_x_3143:
        /* <DEDUP_REMOVED lines=27> */
.L_x_3150:
        /* <DEDUP_REMOVED lines=12> */
.L_x_3152:
[----:B------:R-:W-:Y:S05]  /*187c0*/  BSYNC.RECONVERGENT B2 ;  /* 0x0000000000027941 */ /* 0x000fea0003800200 */
.L_x_3151:
        /* <DEDUP_REMOVED lines=62> */
.L_x_3149:
[----:B------:R-:W-:Y:S05]  /*18bb0*/  BSYNC.RECONVERGENT B1 ;  /* 0x0000000000017941 */ /* 0x000fea0003800200 */
.L_x_3148:
[----:B------:R-:W-:Y:S01]  /*18bc0*/  I2FP.F32.U32 R9, R10 ;  /* 0x0000000a00097245 */ /* 0x000fe20000201000 */
[----:B------:R-:W-:Y:S01]  /*18bd0*/  BSSY.RECONVERGENT B1, `(.L_x_3153) ;  /* 0x000005f000017945 */ /* 0x000fe20003800200 */
[----:B------:R-:W-:Y:S02]  /*18be0*/  ISETP.NE.AND P3, PT, R8, 0x1, PT ;  /* 0x000000010800780c */ /* 0x000fe40003f65270 */
[C---:B------:R-:W-:Y:S01]  /*18bf0*/  SHF.L.U32 R10, R94.reuse, 0x10, RZ ;  /* 0x000000105e0a7819 */ /* 0x040fe200000006ff */
[----:B------:R-:W-:Y:S01]  /*18c00*/  FFMA.FTZ R9, R9, R154, 1.1641532182693481445e-10 ;  /* 0x2f00000009097423 */ /* 0x000fe2000001009a */
[----:B------:R-:W-:Y:S01]  /*18c10*/  PRMT R21, R94, 0x7632, R21 ;  /* 0x000076325e157816 */ /* 0x000fe20000000015 */
[----:B------:R-:W-:Y:S02]  /*18c20*/  IMAD.MOV.U32 R94, RZ, RZ, R18 ;  /* 0x000000ffff5e7224 */ /* 0x000fe400078e0012 */
        /* <DEDUP_REMOVED lines=14> */
.L_x_3155:
        /* <DEDUP_REMOVED lines=12> */
.L_x_3157:
[----:B------:R-:W-:Y:S05]  /*18dd0*/  BSYNC.RECONVERGENT B2 ;  /* 0x0000000000027941 */ /* 0x000fea0003800200 */
.L_x_3156:
        /* <DEDUP_REMOVED lines=62> */
.L_x_3154:
[----:B------:R-:W-:Y:S05]  /*191c0*/  BSYNC.RECONVERGENT B1 ;  /* 0x0000000000017941 */ /* 0x000fea0003800200 */
.L_x_3153:
        /* <DEDUP_REMOVED lines=25> */
.L_x_3160:
        /* <DEDUP_REMOVED lines=12> */
.L_x_3162:
[----:B------:R-:W-:Y:S05]  /*19420*/  BSYNC.RECONVERGENT B2 ;  /* 0x0000000000027941 */ /* 0x000fea0003800200 */
.L_x_3161:
        /* <DEDUP_REMOVED lines=62> */
.L_x_3159:
[----:B------:R-:W-:Y:S05]  /*19810*/  BSYNC.RECONVERGENT B1 ;  /* 0x0000000000017941 */ /* 0x000fea0003800200 */
.L_x_3158:
[----:B------:R-:W-:Y:S01]  /*19820*/  I2FP.F32.U32 R9, R126 ;  /* 0x0000007e00097245 */ /* 0x000fe20000201000 */
[----:B------:R-:W-:Y:S01]  /*19830*/  IMAD.U32 R21, R21, 0x10000, RZ ;  /* 0x0001000015157824 */ /* 0x000fe200078e00ff */
[----:B------:R-:W-:Y:S01]  /*19840*/  ISETP.NE.AND P4, PT, R8, 0x1, PT ;  /* 0x000000010800780c */ /* 0x000fe20003f85270 */
[----:B------:R-:W-:Y:S01]  /*19850*/  BSSY.RECONVERGENT B1, `(.L_x_3163) ;  /* 0x000005c000017945 */ /* 0x000fe20003800200 */
[----:B------:R-:W-:Y:S02]  /*19860*/  IMAD.MOV.U32 R150, RZ, RZ, 0x2 ;  /* 0x00000002ff967424 */ /* 0x000fe400078e00ff */
[----:B------:R-:W-:Y:S01]  /*19870*/  FFMA.FTZ R9, R9, R154, 1.1641532182693481445e-10 ;  /* 0x2f00000009097423 */ /* 0x000fe2000001009a */
[----:B------:R-:W-:Y:S01]  /*19880*/  FMUL.FTZ R21, R21, R7 ;  /* 0x0000000715157220 */ /* 0x000fe20000410000 */
[----:B------:R-:W-:-:S03]  /*19890*/  MOV R126, R18 ;  /* 0x00000012007e7202 */ /* 0x000fc60000000f00 */
[----:B------:R-:W-:-:S04]  /*198a0*/  FSETP.GTU.FTZ.AND P3, PT, R9, R134, PT ;  /* 0x000000860900720b */ /* 0x000fc80003f7c000 */
        /* <DEDUP_REMOVED lines=11> */
.L_x_3165:
        /* <DEDUP_REMOVED lines=12> */
.L_x_3167:
[----:B------:R-:W-:Y:S05]  /*19a20*/  BSYNC.RECONVERGENT B2 ;  /* 0x0000000000027941 */ /* 0x000fea0003800200 */
.L_x_3166:
        /* <DEDUP_REMOVED lines=61> */
[----:B------:R-:W-:-:S07]  /*19e00*/  LOP3.LUT R22, R22, UR15, R9, 0x96, !PT ;  /* 0x0000000f16167c12 */ /* 0x000fce000f8e9609 */
.L_x_3164:
[----:B------:R-:W-:Y:S05]  /*19e10*/  BSYNC.RECONVERGENT B1 ;  /* 0x0000000000017941 */ /* 0x000fea0003800200 */
.L_x_3163:
[----:B------:R-:W-:Y:S01]  /*19e20*/  I2FP.F32.U32 R8, R126 ;  /* 0x0000007e00087245 */ /* 0x000fe20000201000 */
[----:B------:R-:W-:Y:S01]  /*19e30*/  BSSY.RECONVERGENT B1, `(.L_x_3168) ;  /* 0x0000065000017945 */ /* 0x000fe20003800200 */
[----:B------:R-:W-:-:S03]  /*19e40*/  IMAD.MOV.U32 R126, RZ, RZ, 0x2 ;  /* 0x00000002ff7e7424 */ /* 0x000fc600078e00ff */
        /* <DEDUP_REMOVED lines=24> */
.L_x_3170:
        /* <DEDUP_REMOVED lines=12> */
.L_x_3172:
[----:B------:R-:W-:Y:S05]  /*1a090*/  BSYNC.RECONVERGENT B2 ;  /* 0x0000000000027941 */ /* 0x000fea0003800200 */
.L_x_3171:
        /* <DEDUP_REMOVED lines=62> */
.L_x_3169:
[----:B------:R-:W-:Y:S05]  /*1a480*/  BSYNC.RECONVERGENT B1 ;  /* 0x0000000000017941 */ /* 0x000fea0003800200 */
.L_x_3168:
        /* <DEDUP_REMOVED lines=21> */
.L_x_3175:
        /* <DEDUP_REMOVED lines=12> */
.L_x_3177:
[----:B------:R-:W-:Y:S05]  /*1a6a0*/  BSYNC.RECONVERGENT B2 ;  /* 0x0000000000027941 */ /* 0x000fea0003800200 */
.L_x_3176:
        /* <DEDUP_REMOVED lines=62> */
.L_x_3174:
[----:B------:R-:W-:Y:S05]  /*1aa90*/  BSYNC.RECONVERGENT B1 ;  /* 0x0000000000017941 */ /* 0x000fea0003800200 */
.L_x_3173:
[----:B------:R-:W-:Y:S01]  /*1aaa0*/  I2FP.F32.U32 R95, R95 ;  /* 0x0000005f005f7245 */ /* 0x000fe20000201000 */
[----:B------:R-:W-:Y:S01]  /*1aab0*/  @P1 IMAD.U32 R126, R59, 0x10000, RZ ;  /* 0x000100003b7e1824 */ /* 0x000fe200078e00ff */
[----:B------:R-:W-:Y:S01]  /*1aac0*/  BSSY.RECONVERGENT B1, `(.L_x_3178) ;  /* 0x0000062000017945 */ /* 0x000fe20003800200 */
        /* <DEDUP_REMOVED lines=22> */
.L_x_3180:
        /* <DEDUP_REMOVED lines=12> */
.L_x_3182:
[----:B------:R-:W-:Y:S05]  /*1acf0*/  BSYNC.RECONVERGENT B2 ;  /* 0x0000000000027941 */ /* 0x000fea0003800200 */
.L_x_3181:
        /* <DEDUP_REMOVED lines=62> */
.L_x_3179:
[----:B------:R-:W-:Y:S05]  /*1b0e0*/  BSYNC.RECONVERGENT B1 ;  /* 0x0000000000017941 */ /* 0x000fea0003800200 */
.L_x_3178:
        /* <DEDUP_REMOVED lines=20> */
.L_x_3185:
        /* <DEDUP_REMOVED lines=8> */
[----:B------:R-:W-:Y:S01]  /*1b2b0*/  @!P6 VIADD R19, R19, 0x1 ;  /* 0x000000011313e836 */ /* 0x000fe20000000000 */
[----:B------:R-:W-:Y:S01]  /*1b2c0*/  @!P6 IADD3 R18, PT, PT, R17, 0x1, RZ ;  /* 0x000000011112e810 */ /* 0x000fe20007ffe0ff */
[----:B------:R-:W-:-:S03]  /*1b2d0*/  @!P6 IMAD.MOV.U32 R20, RZ, RZ, RZ ;  /* 0x000000ffff14e224 */ /* 0x000fc600078e00ff */
[----:B------:R-:W-:-:S13]  /*1b2e0*/  ISETP.NE.AND P0, PT, R19, RZ, !P6 ;  /* 0x000000ff1300720c */ /* 0x000fda0007705270 */
[----:B------:R-:W-:Y:S01]  /*1b2f0*/  @P0 IMAD.MOV R18, RZ, RZ, R17 ;  /* 0x000000ffff120224 */ /* 0x000fe200078e0211 */
[----:B------:R-:W-:-:S03]  /*1b300*/  LOP3.LUT P0, RZ, R24, 0x8000, RZ, 0xc0, !PT ;  /* 0x0000800018ff7812 */ /* 0x000fc6000780c0ff */
[----:B------:R-:W-:-:S10]  /*1b310*/  @!P6 IMAD.MOV.U32 R17, RZ, RZ, R18 ;  /* 0x000000ffff11e224 */ /* 0x000fd400078e0012 */
.L_x_3187:
[----:B------:R-:W-:Y:S05]  /*1b320*/  BSYNC.RECONVERGENT B2 ;  /* 0x0000000000027941 */ /* 0x000fea0003800200 */
.L_x_3186:
        /* <DEDUP_REMOVED lines=62> */
.L_x_3184:
[----:B------:R-:W-:Y:S05]  /*1b710*/  BSYNC.RECONVERGENT B1 ;  /* 0x0000000000017941 */ /* 0x000fea0003800200 */
.L_x_3183:
[----:B------:R-:W-:Y:S02]  /*1b720*/  I2FP.F32.U32 R150, R152 ;  /* 0x0000009800967245 */ /* 0x000fe40000201000 */
[----:B------:R-:W-:Y:S02]  /*1b730*/  PRMT R94, R94, 0x5410, R149 ;  /* 0x000054105e5e7816 */ /* 0x000fe40000000095 */
[----:B------:R-:W-:Y:S01]  /*1b740*/  PRMT R93, R93, 0x5410, R148 ;  /* 0x000054105d5d7816 */ /* 0x000fe20000000094 */
[----:B------:R-:W-:Y:S01]  /*1b750*/  FFMA.FTZ R150, R150, R154, 1.1641532182693481445e-10 ;  /* 0x2f00000096967423 */ /* 0x000fe2000001009a */
[----:B------:R-:W-:-:S04]  /*1b760*/  PRMT R92, R92, 0x5410, R143 ;  /* 0x000054105c5c7816 */ /* 0x000fc8000000008f */
[----:B------:R-:W-:Y:S02]  /*1b770*/  FSETP.GTU.FTZ.AND P6, PT, R150, R134, PT ;  /* 0x000000869600720b */ /* 0x000fe40003fdc000 */
[----:B------:R-:W-:-:S04]  /*1b780*/  PRMT R134, R63, 0x7632, R134 ;  /* 0x000076323f867816 */ /* 0x000fc80000000086 */
[----:B------:R-:W-:-:S05]  /*1b790*/  SHF.L.U32 R134, R134, 0x10, RZ ;  /* 0x0000001086867819 */ /* 0x000fca00000006ff */
        /* <DEDUP_REMOVED lines=11> */
.L_x_3107:
        /* <DEDUP_REMOVED lines=16> */
.L_x_3191:
        /* <DEDUP_REMOVED lines=12> */
.L_x_3193:
[----:B------:R-:W-:Y:S05]  /*1ba10*/  BSYNC.RECONVERGENT B2 ;  /* 0x0000000000027941 */ /* 0x000fea0003800200 */
.L_x_3192:
        /* <DEDUP_REMOVED lines=62> */
.L_x_3190:
[----:B------:R-:W-:Y:S05]  /*1be00*/  BSYNC.RECONVERGENT B1 ;  /* 0x0000000000017941 */ /* 0x000fea0003800200 */
.L_x_3189:
        /* <DEDUP_REMOVED lines=9> */
[----:B------:R-:W-:Y:S02]  /*1bea0*/  IMAD.MOV.U32 R41, RZ, RZ, 0x2 ;  /* 0x00000002ff297424 */ /* 0x000fe400078e00ff */
[----:B0-----:R-:W-:-:S02]  /*1beb0*/  FSETP.GTU.FTZ.AND P3, PT, R5, R149, PT ;  /* 0x000000950500720b */ /* 0x001fc40003f7c000 */
[C---:B------:R-:W-:Y:S02]  /*1bec0*/  SHF.L.U32 R5, R92.reuse, 0x10, RZ ;  /* 0x000000105c057819 */ /* 0x040fe400000006ff */
        /* <DEDUP_REMOVED lines=17> */
.L_x_3196:
        /* <DEDUP_REMOVED lines=12> */
.L_x_3198:
[----:B------:R-:W-:Y:S05]  /*1c0a0*/  BSYNC.RECONVERGENT B2 ;  /* 0x0000000000027941 */ /* 0x000fea0003800200 */
.L_x_3197:
        /* <DEDUP_REMOVED lines=62> */
.L_x_3195:
[----:B------:R-:W-:Y:S05]  /*1c490*/  BSYNC.RECONVERGENT B1 ;  /* 0x0000000000017941 */ /* 0x000fea0003800200 */
.L_x_3194:
        /* <DEDUP_REMOVED lines=26> */
.L_x_3201:
        /* <DEDUP_REMOVED lines=12> */
.L_x_3203:
[----:B------:R-:W-:Y:S05]  /*1c700*/  BSYNC.RECONVERGENT B2 ;  /* 0x0000000000027941 */ /* 0x000fea0003800200 */
.L_x_3202:
        /* <DEDUP_REMOVED lines=62> */
.L_x_3200:
[----:B------:R-:W-:Y:S05]  /*1caf0*/  BSYNC.RECONVERGENT B1 ;  /* 0x0000000000017941 */ /* 0x000fea0003800200 */
.L_x_3199:
[----:B------:R-:W-:Y:S01]  /*1cb00*/  I2FP.F32.U32 R21, R21 ;  /* 0x0000001500157245 */ /* 0x000fe20000201000 */
[----:B------:R-:W-:Y:S01]  /*1cb10*/  BSSY.RECONVERGENT B1, `(.L_x_3204) ;  /* 0x0000064000017945 */ /* 0x000fe20003800200 */
[----:B------:R-:W-:Y:S01]  /*1cb20*/  LOP3.LUT R24, R24, 0xfffffffb, RZ, 0xc0, !PT ;  /* 0xfffffffb18187812 */ /* 0x000fe200078ec0ff */
        /* <DEDUP_REMOVED lines=23> */
.L_x_3206:
        /* <DEDUP_REMOVED lines=12> */
.L_x_3208:
[----:B------:R-:W-:Y:S05]  /*1cd60*/  BSYNC.RECONVERGENT B2 ;  /* 0x0000000000027941 */ /* 0x000fea0003800200 */
.L_x_3207:
        /* <DEDUP_REMOVED lines=62> */
.L_x_3205:
[----:B------:R-:W-:Y:S05]  /*1d150*/  BSYNC.RECONVERGENT B1 ;  /* 0x0000000000017941 */ /* 0x000fea0003800200 */
.L_x_3204:
[----:B------:R-:W-:Y:S01]  /*1d160*/  I2FP.F32.U32 R107, R126 ;  /* 0x0000007e006b7245 */ /* 0x000fe20000201000 */
[----:B------:R-:W-:Y:S01]  /*1d170*/  IMAD.U32 R21, R21, 0x10000, RZ ;  /* 0x0001000015157824 */ /* 0x000fe200078e00ff */
[----:B------:R-:W-:Y:S01]  /*1d180*/  LOP3.LUT R24, R24, 0xfffffffd, RZ, 0xc0, !PT ;  /* 0xfffffffd18187812 */ /* 0x000fe200078ec0ff */
[----:B------:R-:W-:Y:S01]  /*1d190*/  BSSY.RECONVERGENT B1, `(.L_x_3209) ;  /* 0x0000062000017945 */ /* 0x000fe20003800200 */
[----:B------:R-:W-:Y:S02]  /*1d1a0*/  IMAD.MOV.U32 R127, RZ, RZ, 0x2 ;  /* 0x00000002ff7f7424 */ /* 0x000fe400078e00ff */
        /* <DEDUP_REMOVED lines=21> */
.L_x_3211:
        /* <DEDUP_REMOVED lines=12> */
.L_x_3213:
[----:B------:R-:W-:Y:S05]  /*1d3c0*/  BSYNC.RECONVERGENT B2 ;  /* 0x0000000000027941 */ /* 0x000fea0003800200 */
.L_x_3212:
        /* <DEDUP_REMOVED lines=62> */
.L_x_3210:
[----:B------:R-:W-:Y:S05]  /*1d7b0*/  BSYNC.RECONVERGENT B1 ;  /* 0x0000000000017941 */ /* 0x000fea0003800200 */
.L_x_3209:
[----:B------:R-:W-:Y:S01]  /*1d7c0*/  I2FP.F32.U32 R21, R21 ;  /* 0x0000001500157245 */ /* 0x000fe20000201000 */
[----:B------:R-:W-:Y:S01]  /*1d7d0*/  BSSY.RECONVERGENT B1, `(.L_x_3214) ;  /* 0x0000062000017945 */ /* 0x000fe20003800200 */
[----:B------:R-:W-:Y:S01]  /*1d7e0*/  ISETP.NE.AND P3, PT, R127, 0x1, PT ;  /* 0x000000017f00780c */ /* 0x000fe20003f65270 */
[----:B------:R-:W-:Y:S02]  /*1d7f0*/  IMAD.MOV.U32 R126, RZ, RZ, 0x2 ;  /* 0x00000002ff7e7424 */ /* 0x000fe400078e00ff */
        /* <DEDUP_REMOVED lines=20> */
.L_x_3216:
        /* <DEDUP_REMOVED lines=12> */
.L_x_3218:
[----:B------:R-:W-:Y:S05]  /*1da00*/  BSYNC.RECONVERGENT B2 ;  /* 0x0000000000027941 */ /* 0x000fea0003800200 */
.L_x_3217:
        /* <DEDUP_REMOVED lines=62> */
.L_x_3215:
[----:B------:R-:W-:Y:S05]  /*1ddf0*/  BSYNC.RECONVERGENT B1 ;  /* 0x0000000000017941 */ /* 0x000fea0003800200 */
.L_x_3214:
[----:B------:R-:W-:Y:S01]  /*1de00*/  I2FP.F32.U32 R127, R150 ;  /* 0x00000096007f7245 */ /* 0x000fe20000201000 */
[----:B------:R-:W-:Y:S01]  /*1de10*/  IMAD.U32 R21, R21, 0x10000, RZ ;  /* 0x0001000015157824 */ /* 0x000fe200078e00ff */
[----:B------:R-:W-:Y:S01]  /*1de20*/  ISETP.NE.AND P4, PT, R126, 0x1, PT ;  /* 0x000000017e00780c */ /* 0x000fe20003f85270 */
[----:B------:R-:W-:Y:S01]  /*1de30*/  BSSY.RECONVERGENT B1, `(.L_x_3219) ;  /* 0x0000060000017945 */ /* 0x000fe20003800200 */
[----:B------:R-:W-:Y:S02]  /*1de40*/  IMAD.MOV.U32 R150, RZ, RZ, 0x2 ;  /* 0x00000002ff967424 */ /* 0x000fe400078e00ff */
[----:B------:R-:W-:-:S05]  /*1de50*/  FFMA.FTZ R127, R127, R155, 1.1641532182693481445e-10 ;  /* 0x2f0000007f7f7423 */ /* 0x000fca000001009b */
[----:B------:R-:W-:Y:S01]  /*1de60*/  FSETP.GTU.FTZ.AND P3, PT, R127, R149, PT ;  /* 0x000000957f00720b */ /* 0x000fe20003f7c000 */
[----:B------:R-:W-:Y:S01]  /*1de70*/  FMUL.FTZ R127, R21, R134 ;  /* 0x00000086157f7220 */ /* 0x000fe20000410000 */
[----:B------:R-:W-:-:S04]  /*1de80*/  @P1 PRMT R21, R58, 0x7632, R21 ;  /* 0x000076323a151816 */ /* 0x000fc80000000015 */
[----:B------:R-:W-:Y:S02]  /*1de90*/  @P1 SHF.L.U32 R21, R21, 0x10, RZ ;  /* 0x0000001015151819 */ /* 0x000fe400000006ff */
        /* <DEDUP_REMOVED lines=14> */
.L_x_3221:
        /* <DEDUP_REMOVED lines=12> */
.L_x_3223:
[----:B------:R-:W-:Y:S05]  /*1e040*/  BSYNC.RECONVERGENT B2 ;  /* 0x0000000000027941 */ /* 0x000fea0003800200 */
.L_x_3222:
        /* <DEDUP_REMOVED lines=62> */
.L_x_3220:
[----:B------:R-:W-:Y:S05]  /*1e430*/  BSYNC.RECONVERGENT B1 ;  /* 0x0000000000017941 */ /* 0x000fea0003800200 */
.L_x_3219:
        /* <DEDUP_REMOVED lines=24> */
.L_x_3226:
        /* <DEDUP_REMOVED lines=12> */
.L_x_3228:
[----:B------:R-:W-:Y:S05]  /*1e680*/  BSYNC.RECONVERGENT B2 ;  /* 0x0000000000027941 */ /* 0x000fea0003800200 */
.L_x_3227:
        /* <DEDUP_REMOVED lines=62> */
.L_x_3225:
[----:B------:R-:W-:Y:S05]  /*1ea70*/  BSYNC.RECONVERGENT B1 ;  /* 0x0000000000017941 */ /* 0x000fea0003800200 */
.L_x_3224:
        /* <DEDUP_REMOVED lines=15> */
.L_x_3188:
        /* <DEDUP_REMOVED lines=43> */
.L_x_3229:
[----:B------:R-:W-:Y:S01]  /*1ee20*/  MOV R143, R142 ;  /* 0x0000008e008f7202 */ /* 0x000fe20000000f00 */
[----:B------:R-:W-:-:S07]  /*1ee30*/  VIADD R141, R141, 0x20 ;  /* 0x000000208d8d7836 */ /* 0x000fce0000000000 */
.L_x_3106:
[----:B------:R-:W-:Y:S05]  /*1ee40*/  BSYNC.RECONVERGENT B0 ;  /* 0x0000000000007941 */ /* 0x000fea0003800200 */
.L_x_3105:
        /* <DEDUP_REMOVED lines=35> */
.L_x_3235:
        /* <DEDUP_REMOVED lines=12> */
.L_x_3237:
[----:B------:R-:W-:Y:S05]  /*1f140*/  BSYNC.RECONVERGENT B2 ;  /* 0x0000000000027941 */ /* 0x000fea0003800200 */
.L_x_3236:
        /* <DEDUP_REMOVED lines=57> */
[----:B------:R-:W-:Y:S01]  /*1f4e0*/  IMAD.WIDE.U32 R8, R4, -0x326172a9, RZ ;  /* 0xcd9e8d5704087825 */ /* 0x000fe200078e00ff */
[----:B------:R-:W-:-:S03]  /*1f4f0*/  MOV R4, R143 ;  /* 0x0000008f00047202 */ /* 0x000fc60000000f00 */
[----:B------:R-:W-:Y:S01]  /*1f500*/  IMAD.MOV.U32 R18, RZ, RZ, R8 ;  /* 0x000000ffff127224 */ /* 0x000fe200078e0008 */
[----:B------:R-:W-:Y:S01]  /*1f510*/  LOP3.LUT R22, R10, UR15, R9, 0x96, !PT ;  /* 0x0000000f0a167c12 */ /* 0x000fe2000f8e9609 */
[----:B------:R-:W-:-:S07]  /*1f520*/  IMAD.MOV.U32 R8, RZ, RZ, RZ ;  /* 0x000000ffff087224 */ /* 0x000fce00078e00ff */
.L_x_3234:
[----:B------:R-:W-:Y:S05]  /*1f530*/  BSYNC.RECONVERGENT B1 ;  /* 0x0000000000017941 */ /* 0x000fea0003800200 */
.L_x_3233:
[----:B------:R-:W0:Y:S01]  /*1f540*/  LDC R135, c[0x0][0x404] ;  /* 0x00010100ff877b82 */ /* 0x000e220000000800 */
[----:B------:R-:W-:Y:S01]  /*1f550*/  I2FP.F32.U32 R4, R4 ;  /* 0x0000000400047245 */ /* 0x000fe20000201000 */
[----:B------:R-:W-:Y:S01]  /*1f560*/  IMAD.MOV.U32 R154, RZ, RZ, 0x2f800000 ;  /* 0x2f800000ff9a7424 */ /* 0x000fe200078e00ff */
[----:B------:R-:W-:Y:S01]  /*1f570*/  LOP3.LUT R24, R24, 0xffffffef, RZ, 0xc0, !PT ;  /* 0xffffffef18187812 */ /* 0x000fe200078ec0ff */
[----:B------:R-:W-:Y:S01]  /*1f580*/  BSSY.RECONVERGENT B1, `(.L_x_3238) ;  /* 0x0000061000017945 */ /* 0x000fe20003800200 */
[----:B------:R-:W-:Y:S02]  /*1f590*/  HFMA2 R9, -RZ, RZ, 0, 1.1920928955078125e-07 ;  /* 0x00000002ff097431 */ /* 0x000fe400000001ff */
[----:B------:R-:W-:Y:S01]  /*1f5a0*/  FFMA.FTZ R4, R4, R154, 1.1641532182693481445e-10 ;  /* 0x2f00000004047423 */ /* 0x000fe2000001009a */
[----:B-----5:R-:W-:Y:S01]  /*1f5b0*/  PRMT R21, R92, 0x7632, R21 ;  /* 0x000076325c157816 */ /* 0x020fe20000000015 */
[----:B------:R-:W1:Y:S01]  /*1f5c0*/  LDC R7, c[0x0][0x408] ;  /* 0x00010200ff077b82 */ /* 0x000e620000000800 */
[----:B------:R-:W-:-:S02]  /*1f5d0*/  IMAD.MOV.U32 R11, RZ, RZ, R18 ;  /* 0x000000ffff0b7224 */ /* 0x000fc400078e0012 */
[----:B0-----:R-:W-:Y:S01]  /*1f5e0*/  FSETP.GTU.FTZ.AND P2, PT, R4, R135, PT ;  /* 0x000000870400720b */ /* 0x001fe20003f5c000 */
[----:B------:R-:W-:-:S04]  /*1f5f0*/  IMAD.U32 R4, R92, 0x10000, RZ ;  /* 0x000100005c047824 */ /* 0x000fc800078e00ff */
[----:B-1----:R-:W-:-:S05]  /*1f600*/  FMUL.FTZ R4, R4, R7 ;  /* 0x0000000704047220 */ /* 0x002fca0000410000 */
        /* <DEDUP_REMOVED lines=13> */
.L_x_3240:
        /* <DEDUP_REMOVED lines=12> */
.L_x_3242:
[----:B------:R-:W-:Y:S05]  /*1f7a0*/  BSYNC.RECONVERGENT B2 ;  /* 0x0000000000027941 */ /* 0x000fea0003800200 */
.L_x_3241:
        /* <DEDUP_REMOVED lines=62> */
.L_x_3239:
[----:B------:R-:W-:Y:S05]  /*1fb90*/  BSYNC.RECONVERGENT B1 ;  /* 0x0000000000017941 */ /* 0x000fea0003800200 */
.L_x_3238:
        /* <DEDUP_REMOVED lines=12> */
[--C-:B------:R-:W-:Y:S01]  /*1fc60*/  @P1 FADD.FTZ R4, R4, R8.reuse ;  /* 0x0000000804041221 */ /* 0x100fe20000010000 */
        /* <DEDUP_REMOVED lines=12> */
.L_x_3245:
        /* <DEDUP_REMOVED lines=12> */
.L_x_3247:
[----:B------:R-:W-:Y:S05]  /*1fdf0*/  BSYNC.RECONVERGENT B2 ;  /* 0x0000000000027941 */ /* 0x000fea0003800200 */
.L_x_3246:
        /* <DEDUP_REMOVED lines=62> */
.L_x_3244:
[----:B------:R-:W-:Y:S05]  /*201e0*/  BSYNC.RECONVERGENT B1 ;  /* 0x0000000000017941 */ /* 0x000fea0003800200 */
.L_x_3243:
        /* <DEDUP_REMOVED lines=22> */
.L_x_3250:
        /* <DEDUP_REMOVED lines=12> */
.L_x_3252:
[----:B------:R-:W-:Y:S05]  /*20410*/  BSYNC.RECONVERGENT B2 ;  /* 0x0000000000027941 */ /* 0x000fea0003800200 */
.L_x_3251:
        /* <DEDUP_REMOVED lines=62> */
.L_x_3249:
[----:B------:R-:W-:Y:S05]  /*20800*/  BSYNC.RECONVERGENT B1 ;  /* 0x0000000000017941 */ /* 0x000fea0003800200 */
.L_x_3248:
        /* <DEDUP_REMOVED lines=12> */
[----:B------:R-:W-:-:S04]  /*208d0*/  @P1 PRMT R8, R56, 0x7632, R8 ;  /* 0x0000763238081816 */ /* 0x000fc80000000008 */
[----:B------:R-:W-:-:S05]  /*208e0*/  @P1 SHF.L.U32 R8, R8, 0x10, RZ ;  /* 0x0000001008081819 */ /* 0x000fca00000006ff */
        /* <DEDUP_REMOVED lines=13> */
.L_x_3255:
        /* <DEDUP_REMOVED lines=12> */
.L_x_3257:
[----:B------:R-:W-:Y:S05]  /*20a80*/  BSYNC.RECONVERGENT B2 ;  /* 0x0000000000027941 */ /* 0x000fea0003800200 */
.L_x_3256:
        /* <DEDUP_REMOVED lines=62> */
.L_x_3254:
[----:B------:R-:W-:Y:S05]  /*20e70*/  BSYNC.RECONVERGENT B1 ;  /* 0x0000000000017941 */ /* 0x000fea0003800200 */
.L_x_3253:
        /* <DEDUP_REMOVED lines=23> */
.L_x_3260:
        /* <DEDUP_REMOVED lines=12> */
.L_x_3262:
[----:B------:R-:W-:Y:S05]  /*210b0*/  BSYNC.RECONVERGENT B2 ;  /* 0x0000000000027941 */ /* 0x000fea0003800200 */
.L_x_3261:
        /* <DEDUP_REMOVED lines=62> */
.L_x_3259:
[----:B------:R-:W-:Y:S05]  /*214a0*/  BSYNC.RECONVERGENT B1 ;  /* 0x0000000000017941 */ /* 0x000fea0003800200 */
.L_x_3258:
        /* <DEDUP_REMOVED lines=10> */
[----:B------:R-:W-:-:S03]  /*21550*/  MOV R8, 0x2 ;  /* 0x0000000200087802 */ /* 0x000fc60000000f00 */
        /* <DEDUP_REMOVED lines=14> */
.L_x_3265:
        /* <DEDUP_REMOVED lines=12> */
.L_x_3267:
[----:B------:R-:W-:Y:S05]  /*21700*/  BSYNC.RECONVERGENT B2 ;  /* 0x0000000000027941 */ /* 0x000fea0003800200 */
.L_x_3266:
        /* <DEDUP_REMOVED lines=62> */
.L_x_3264:
[----:B------:R-:W-:Y:S05]  /*21af0*/  BSYNC.RECONVERGENT B1 ;  /* 0x0000000000017941 */ /* 0x000fea0003800200 */
.L_x_3263:
        /* <DEDUP_REMOVED lines=22> */
.L_x_3270:
        /* <DEDUP_REMOVED lines=12> */
.L_x_3272:
[----:B------:R-:W-:Y:S05]  /*21d20*/  BSYNC.RECONVERGENT B2 ;  /* 0x0000000000027941 */ /* 0x000fea0003800200 */
.L_x_3271:
        /* <DEDUP_REMOVED lines=62> */
.L_x_3269:
[----:B------:R-:W-:Y:S05]  /*22110*/  BSYNC.RECONVERGENT B1 ;  /* 0x0000000000017941 */ /* 0x000fea0003800200 */
.L_x_3268:
        /* <DEDUP_REMOVED lines=27> */
.L_x_3275:
        /* <DEDUP_REMOVED lines=12> */
.L_x_3277:
[----:B------:R-:W-:Y:S05]  /*22390*/  BSYNC.RECONVERGENT B2 ;  /* 0x0000000000027941 */ /* 0x000fea0003800200 */
.L_x_3276:
        /* <DEDUP_REMOVED lines=62> */
.L_x_3274:
[----:B------:R-:W-:Y:S05]  /*22780*/  BSYNC.RECONVERGENT B1 ;  /* 0x0000000000017941 */ /* 0x000fea0003800200 */
.L_x_3273:
        /* <DEDUP_REMOVED lines=21> */
.L_x_3280:
        /* <DEDUP_REMOVED lines=12> */
.L_x_3282:
[----:B------:R-:W-:Y:S05]  /*229a0*/  BSYNC.RECONVERGENT B2 ;  /* 0x0000000000027941 */ /* 0x000fea0003800200 */
.L_x_3281:
        /* <DEDUP_REMOVED lines=62> */
.L_x_3279:
[----:B------:R-:W-:Y:S05]  /*22d90*/  BSYNC.RECONVERGENT B1 ;  /* 0x0000000000017941 */ /* 0x000fea0003800200 */
.L_x_3278:
        /* <DEDUP_REMOVED lines=25> */
.L_x_3285:
        /* <DEDUP_REMOVED lines=12> */
.L_x_3287:
[----:B------:R-:W-:Y:S05]  /*22ff0*/  BSYNC.RECONVERGENT B2 ;  /* 0x0000000000027941 */ /* 0x000fea0003800200 */
.L_x_3286:
        /* <DEDUP_REMOVED lines=62> */
.L_x_3284:
[----:B------:R-:W-:Y:S05]  /*233e0*/  BSYNC.RECONVERGENT B1 ;  /* 0x0000000000017941 */ /* 0x000fea0003800200 */
.L_x_3283:
        /* <DEDUP_REMOVED lines=20> */
.L_x_3290:
        /* <DEDUP_REMOVED lines=12> */
.L_x_3292:
[----:B------:R-:W-:Y:S05]  /*235f0*/  BSYNC.RECONVERGENT B2 ;  /* 0x0000000000027941 */ /* 0x000fea0003800200 */
.L_x_3291:
        /* <DEDUP_REMOVED lines=62> */
.L_x_3289:
[----:B------:R-:W-:Y:S05]  /*239e0*/  BSYNC.RECONVERGENT B1 ;  /* 0x0000000000017941 */ /* 0x000fea0003800200 */
.L_x_3288:
        /* <DEDUP_REMOVED lines=27> */
.L_x_3295:
        /* <DEDUP_REMOVED lines=12> */
.L_x_3297:
[----:B------:R-:W-:Y:S05]  /*23c60*/  BSYNC.RECONVERGENT B2 ;  /* 0x0000000000027941 */ /* 0x000fea0003800200 */
.L_x_3296:
        /* <DEDUP_REMOVED lines=62> */
.L_x_3294:
[----:B------:R-:W-:Y:S05]  /*24050*/  BSYNC.RECONVERGENT B1 ;  /* 0x0000000000017941 */ /* 0x000fea0003800200 */
.L_x_3293:
[----:B------:R-:W-:Y:S01]  /*24060*/  I2FP.F32.U32 R8, R8 ;  /* 0x0000000800087245 */ /* 0x000fe20000201000 */
[----:B------:R-:W-:Y:S01]  /*24070*/  BSSY.RECONVERGENT B1, `(.L_x_3298) ;  /* 0x000005f000017945 */ /* 0x000fe20003800200 */
[----:B------:R-:W-:Y:S01]  /*24080*/  ISETP.NE.AND P5, PT, R124, 0x1, PT ;  /* 0x000000017c00780c */ /* 0x000fe20003fa5270 */
[----:B------:R-:W-:Y:S01]  /*24090*/  HFMA2 R151, -RZ, RZ, 0, 1.1920928955078125e-07 ;  /* 0x00000002ff977431 */ /* 0x000fe200000001ff */
        /* <DEDUP_REMOVED lines=17> */
.L_x_3300:
        /* <DEDUP_REMOVED lines=12> */
.L_x_3302:
[----:B------:R-:W-:Y:S05]  /*24270*/  BSYNC.RECONVERGENT B2 ;  /* 0x0000000000027941 */ /* 0x000fea0003800200 */
.L_x_3301:
        /* <DEDUP_REMOVED lines=62> */
.L_x_3299:
[----:B------:R-:W-:Y:S05]  /*24660*/  BSYNC.RECONVERGENT B1 ;  /* 0x0000000000017941 */ /* 0x000fea0003800200 */
.L_x_3298:
[----:B------:R-:W-:Y:S01]  /*24670*/  I2FP.F32.U32 R95, R95 ;  /* 0x0000005f005f7245 */ /* 0x000fe20000201000 */
[----:B------:R-:W-:Y:S01]  /*24680*/  @P1 IMAD.U32 R124, R59, 0x10000, RZ ;  /* 0x000100003b7c1824 */ /* 0x000fe200078e00ff */
[----:B------:R-:W-:Y:S01]  /*24690*/  BSSY.RECONVERGENT B1, `(.L_x_3303) ;  /* 0x0000062000017945 */ /* 0x000fe20003800200 */
[----:B------:R-:W-:Y:S01]  /*246a0*/  MOV R150, 0x2 ;  /* 0x0000000200967802 */ /* 0x000fe20000000f00 */
[----:B------:R-:W-:Y:S02]  /*246b0*/  IMAD.MOV.U32 R152, RZ, RZ, R18 ;  /* 0x000000ffff987224 */ /* 0x000fe400078e0012 */
        /* <DEDUP_REMOVED lines=20> */
.L_x_3305:
        /* <DEDUP_REMOVED lines=12> */
.L_x_3307:
[----:B------:R-:W-:Y:S05]  /*248c0*/  BSYNC.RECONVERGENT B2 ;  /* 0x0000000000027941 */ /* 0x000fea0003800200 */
.L_x_3306:
        /* <DEDUP_REMOVED lines=62> */
.L_x_3304:
[----:B------:R-:W-:Y:S05]  /*24cb0*/  BSYNC.RECONVERGENT B1 ;  /* 0x0000000000017941 */ /* 0x000fea0003800200 */
.L_x_3303:
        /* <DEDUP_REMOVED lines=20> */
.L_x_3310:
        /* <DEDUP_REMOVED lines=15> */
.L_x_3312:
[----:B------:R-:W-:Y:S05]  /*24ef0*/  BSYNC.RECONVERGENT B2 ;  /* 0x0000000000027941 */ /* 0x000fea0003800200 */
.L_x_3311:
        /* <DEDUP_REMOVED lines=62> */
.L_x_3309:
[----:B------:R-:W-:Y:S05]  /*252e0*/  BSYNC.RECONVERGENT B1 ;  /* 0x0000000000017941 */ /* 0x000fea0003800200 */
.L_x_3308:
        /* <DEDUP_REMOVED lines=10> */
[----:B------:R-:W-:Y:S02]  /*25390*/  FSEL R135, R135, RZ, !P6 ;  /* 0x000000ff87877208 */ /* 0x000fe40007000000 */
[----:B------:R-:W-:-:S03]  /*253a0*/  @P1 SHF.L.U32 R7, R7, 0x10, RZ ;  /* 0x0000001007071819 */ /* 0x000fc600000006ff */
[----:B------:R-:W-:-:S04]  /*253b0*/  FADD.FTZ R155, R155, R135 ;  /* 0x000000879b9b7221 */ /* 0x000fc80000010000 */
[----:B------:R-:W-:Y:S01]  /*253c0*/  @P1 FADD.FTZ R135, R155, R7 ;  /* 0x000000079b871221 */ /* 0x000fe20000010000 */
[----:B------:R-:W-:Y:S01]  /*253d0*/  @!P1 IMAD.MOV.U32 R135, RZ, RZ, R155 ;  /* 0x000000ffff879224 */ /* 0x000fe200078e009b */
[----:B------:R-:W-:-:S04]  /*253e0*/  SEL R7, RZ, 0x1, P6 ;  /* 0x00000001ff077807 */ /* 0x000fc80003000000 */
[----:B------:R-:W-:-:S04]  /*253f0*/  F2FP.BF16.F32.PACK_AB R150, RZ, R135 ;  /* 0x00000087ff96723e */ /* 0x000fc800000010ff */
[----:B------:R-:W-:Y:S01]  /*25400*/  PRMT R95, R95, 0x5410, R150 ;  /* 0x000054105f5f7816 */ /* 0x000fe20000000096 */
[----:B------:R-:W-:Y:S06]  /*25410*/  BRA `(.L_x_3313) ;  /* 0x0000003000c87947 */ /* 0x000fec0003800000 */
.L_x_3232:
        /* <DEDUP_REMOVED lines=16> */
.L_x_3316:
        /* <DEDUP_REMOVED lines=12> */
.L_x_3318:
[----:B------:R-:W-:Y:S05]  /*255e0*/  BSYNC.RECONVERGENT B2 ;  /* 0x0000000000027941 */ /* 0x000fea0003800200 */
.L_x_3317:
        /* <DEDUP_REMOVED lines=61> */
[----:B------:R-:W-:-:S07]  /*259c0*/  LOP3.LUT R22, R22, UR15, R105, 0x96, !PT ;  /* 0x0000000f16167c12 */ /* 0x000fce000f8e9669 */
.L_x_3315:
[----:B------:R-:W-:Y:S05]  /*259d0*/  BSYNC.RECONVERGENT B1 ;  /* 0x0000000000017941 */ /* 0x000fea0003800200 */
.L_x_3314:
[----:B------:R-:W0:Y:S01]  /*259e0*/  LDC R149, c[0x0][0x404] ;  /* 0x00010100ff957b82 */ /* 0x000e220000000800 */
[----:B------:R-:W-:Y:S01]  /*259f0*/  I2FP.F32.U32 R4, R4 ;  /* 0x0000000400047245 */ /* 0x000fe20000201000 */
[----:B------:R-:W-:Y:S01]  /*25a00*/  IMAD.MOV.U32 R155, RZ, RZ, 0x2f800000 ;  /* 0x2f800000ff9b7424 */ /* 0x000fe200078e00ff */
[----:B------:R-:W-:Y:S01]  /*25a10*/  LOP3.LUT R24, R24, 0xffffffef, RZ, 0xc0, !PT ;  /* 0xffffffef18187812 */ /* 0x000fe200078ec0ff */
[----:B------:R-:W-:Y:S01]  /*25a20*/  BSSY.RECONVERGENT B1, `(.L_x_3319) ;  /* 0x0000064000017945 */ /* 0x000fe20003800200 */
[----:B-----5:R-:W-:Y:S01]  /*25a30*/  @P1 SHF.L.U32 R21, R56, 0x10, RZ ;  /* 0x0000001038151819 */ /* 0x020fe200000006ff */
[----:B------:R-:W-:Y:S01]  /*25a40*/  FFMA.FTZ R4, R4, R155, 1.1641532182693481445e-10 ;  /* 0x2f00000004047423 */ /* 0x000fe2000001009b */
[----:B------:R-:W-:Y:S01]  /*25a50*/  IMAD.MOV.U32 R104, RZ, RZ, 0x2 ;  /* 0x00000002ff687424 */ /* 0x000fe200078e00ff */
[----:B------:R-:W1:Y:S01]  /*25a60*/  LDC R135, c[0x0][0x408] ;  /* 0x00010200ff877b82 */ /* 0x000e620000000800 */
[----:B------:R-:W-:Y:S02]  /*25a70*/  IMAD.MOV.U32 R39, RZ, RZ, R18 ;  /* 0x000000ffff277224 */ /* 0x000fe400078e0012 */
[----:B0-----:R-:W-:Y:S01]  /*25a80*/  FSETP.GTU.FTZ.AND P2, PT, R4, R149, PT ;  /* 0x000000950400720b */ /* 0x001fe20003f5c000 */
[----:B------:R-:W-:-:S04]  /*25a90*/  IMAD.U32 R4, R92, 0x10000, RZ ;  /* 0x000100005c047824 */ /* 0x000fc800078e00ff */
[----:B-1----:R-:W-:-:S05]  /*25aa0*/  FMUL.FTZ R4, R4, R135 ;  /* 0x0000008704047220 */ /* 0x002fca0000410000 */
[----:B------:R-:W-:Y:S02]  /*25ab0*/  FSEL R4, R4, RZ, !P2 ;  /* 0x000000ff04047208 */ /* 0x000fe40005000000 */
        /* <DEDUP_REMOVED lines=15> */
.L_x_3321:
        /* <DEDUP_REMOVED lines=12> */
.L_x_3323:
[----:B------:R-:W-:Y:S05]  /*25c70*/  BSYNC.RECONVERGENT B2 ;  /* 0x0000000000027941 */ /* 0x000fea0003800200 */
.L_x_3322:
        /* <DEDUP_REMOVED lines=62> */
.L_x_3320:
[----:B------:R-:W-:Y:S05]  /*26060*/  BSYNC.RECONVERGENT B1 ;  /* 0x0000000000017941 */ /* 0x000fea0003800200 */
.L_x_3319:
[----:B------:R-:W-:Y:S01]  /*26070*/  I2FP.F32.U32 R39, R39 ;  /* 0x0000002700277245 */ /* 0x000fe20000201000 */
[----:B------:R-:W-:Y:S01]  /*26080*/  IMAD.U32 R21, R21, 0x10000, RZ ;  /* 0x0001000015157824 */ /* 0x000fe200078e00ff */
[----:B------:R-:W-:Y:S01]  /*26090*/  LOP3.LUT R24, R24, 0xfffffff7, RZ, 0xc0, !PT ;  /* 0xfffffff718187812 */ /* 0x000fe200078ec0ff */
[----:B------:R-:W-:Y:S01]  /*260a0*/  BSSY.RECONVERGENT B1, `(.L_x_3324) ;  /* 0x0000062000017945 */ /* 0x000fe20003800200 */
[----:B------:R-:W-:Y:S02]  /*260b0*/  HFMA2 R105, -RZ, RZ, 0, 1.1920928955078125e-07 ;  /* 0x00000002ff697431 */ /* 0x000fe400000001ff */
        /* <DEDUP_REMOVED lines=21> */
.L_x_3326:
        /* <DEDUP_REMOVED lines=12> */
.L_x_3328:
[----:B------:R-:W-:Y:S05]  /*262d0*/  BSYNC.RECONVERGENT B2 ;  /* 0x0000000000027941 */ /* 0x000fea0003800200 */
.L_x_3327:
        /* <DEDUP_REMOVED lines=62> */
.L_x_3325:
[----:B------:R-:W-:Y:S05]  /*266c0*/  BSYNC.RECONVERGENT B1 ;  /* 0x0000000000017941 */ /* 0x000fea0003800200 */
.L_x_3324:
[----:B------:R-:W-:Y:S01]  /*266d0*/  I2FP.F32.U32 R21, R21 ;  /* 0x0000001500157245 */ /* 0x000fe20000201000 */
[----:B------:R-:W-:Y:S01]  /*266e0*/  BSSY.RECONVERGENT B1, `(.L_x_3329) ;  /* 0x0000064000017945 */ /* 0x000fe20003800200 */
[----:B------:R-:W-:Y:S01]  /*266f0*/  LOP3.LUT R24, R24, 0xfffffffb, RZ, 0xc0, !PT ;  /* 0xfffffffb18187812 */ /* 0x000fe200078ec0ff */
        /* <DEDUP_REMOVED lines=23> */
.L_x_3331:
        /* <DEDUP_REMOVED lines=12> */
.L_x_3333:
[----:B------:R-:W-:Y:S05]  /*26930*/  BSYNC.RECONVERGENT B2 ;  /* 0x0000000000027941 */ /* 0x000fea0003800200 */
.L_x_3332:
        /* <DEDUP_REMOVED lines=62> */
.L_x_3330:
[----:B------:R-:W-:Y:S05]  /*26d20*/  BSYNC.RECONVERGENT B1 ;  /* 0x0000000000017941 */ /* 0x000fea0003800200 */
.L_x_3329:
        /* <DEDUP_REMOVED lines=26> */
.L_x_3336:
        /* <DEDUP_REMOVED lines=12> */
.L_x_3338:
[----:B------:R-:W-:Y:S05]  /*26f90*/  BSYNC.RECONVERGENT B2 ;  /* 0x0000000000027941 */ /* 0x000fea0003800200 */
.L_x_3337:
        /* <DEDUP_REMOVED lines=62> */
.L_x_3335:
[----:B------:R-:W-:Y:S05]  /*27380*/  BSYNC.RECONVERGENT B1 ;  /* 0x0000000000017941 */ /* 0x000fea0003800200 */
.L_x_3334:
[----:B------:R-:W-:Y:S01]  /*27390*/  I2FP.F32.U32 R21, R21 ;  /* 0x0000001500157245 */ /* 0x000fe20000201000 */
[----:B------:R-:W-:Y:S01]  /*273a0*/  BSSY.RECONVERGENT B1, `(.L_x_3339) ;  /* 0x0000062000017945 */ /* 0x000fe20003800200 */
[----:B------:R-:W-:Y:S01]  /*273b0*/  ISETP.NE.AND P3, PT, R125, 0x1, PT ;  /* 0x000000017d00780c */ /* 0x000fe20003f65270 */
[----:B------:R-:W-:Y:S02]  /*273c0*/  IMAD.MOV.U32 R124, RZ, RZ, 0x2 ;  /* 0x00000002ff7c7424 */ /* 0x000fe400078e00ff */
[----:B------:R-:W-:Y:S01]  /*273d0*/  FFMA.FTZ R21, R21, R155, 1.1641532182693481445e-10 ;  /* 0x2f00000015157423 */ /* 0x000fe2000001009b */
[----:B------:R-:W-:-:S04]  /*273e0*/  IMAD.MOV.U32 R150, RZ, RZ, R18 ;  /* 0x000000ffff967224 */ /* 0x000fc800078e0012 */
[----:B------:R-:W-:Y:S01]  /*273f0*/  FSETP.GTU.FTZ.AND P2, PT, R21, R149, PT ;  /* 0x000000951500720b */ /* 0x000fe20003f5c000 */
[----:B------:R-:W-:-:S04]  /*27400*/  IMAD.U32 R21, R94, 0x10000, RZ ;  /* 0x000100005e157824 */ /* 0x000fc800078e00ff */
[----:B------:R-:W-:-:S05]  /*27410*/  FMUL.FTZ R21, R21, R135 ;  /* 0x0000008715157220 */ /* 0x000fca0000410000 */
        /* <DEDUP_REMOVED lines=15> */
.L_x_3341:
        /* <DEDUP_REMOVED lines=12> */
.L_x_3343:
[----:B------:R-:W-:Y:S05]  /*275d0*/  BSYNC.RECONVERGENT B2 ;  /* 0x0000000000027941 */ /* 0x000fea0003800200 */
.L_x_3342:
        /* <DEDUP_REMOVED lines=62> */
.L_x_3340:
[----:B------:R-:W-:Y:S05]  /*279c0*/  BSYNC.RECONVERGENT B1 ;  /* 0x0000000000017941 */ /* 0x000fea0003800200 */
.L_x_3339:
        /* <DEDUP_REMOVED lines=24> */
.L_x_3346:
        /* <DEDUP_REMOVED lines=12> */
.L_x_3348:
[----:B------:R-:W-:Y:S05]  /*27c10*/  BSYNC.RECONVERGENT B2 ;  /* 0x0000000000027941 */ /* 0x000fea0003800200 */
.L_x_3347:
        /* <DEDUP_REMOVED lines=62> */
.L_x_3345:
[----:B------:R-:W-:Y:S05]  /*28000*/  BSYNC.RECONVERGENT B1 ;  /* 0x0000000000017941 */ /* 0x000fea0003800200 */
.L_x_3344:
        /* <DEDUP_REMOVED lines=24> */
.L_x_3351:
        /* <DEDUP_REMOVED lines=12> */
.L_x_3353:
[----:B------:R-:W-:Y:S05]  /*28250*/  BSYNC.RECONVERGENT B2 ;  /* 0x0000000000027941 */ /* 0x000fea0003800200 */
.L_x_3352:
        /* <DEDUP_REMOVED lines=62> */
.L_x_3350:
[----:B------:R-:W-:Y:S05]  /*28640*/  BSYNC.RECONVERGENT B1 ;  /* 0x0000000000017941 */ /* 0x000fea0003800200 */
.L_x_3349:
        /* <DEDUP_REMOVED lines=15> */
.L_x_3313:
        /* <DEDUP_REMOVED lines=43> */
.L_x_3354:
[----:B------:R-:W-:Y:S01]  /*289f0*/  IMAD.MOV.U32 R143, RZ, RZ, R142 ;  /* 0x000000ffff8f7224 */ /* 0x000fe200078e008e */
[----:B------:R-:W-:-:S07]  /*28a00*/  IADD3 R141, PT, PT, R141, 0x20, RZ ;  /* 0x000000208d8d7810 */ /* 0x000fce0007ffe0ff */
.L_x_3231:
[----:B------:R-:W-:Y:S05]  /*28a10*/  BSYNC.RECONVERGENT B0 ;  /* 0x0000000000007941 */ /* 0x000fea0003800200 */
.L_x_3230:
        /* <DEDUP_REMOVED lines=35> */
.L_x_3360:
        /* <DEDUP_REMOVED lines=12> */
.L_x_3362:
[----:B------:R-:W-:Y:S05]  /*28d10*/  BSYNC.RECONVERGENT B2 ;  /* 0x0000000000027941 */ /* 0x000fea0003800200 */
.L_x_3361:
        /* <DEDUP_REMOVED lines=59> */
[----:B------:R-:W-:Y:S02]  /*290d0*/  HFMA2 R8, -RZ, RZ, 0, 0 ;  /* 0x00000000ff087431 */ /* 0x000fe400000001ff */
[----:B------:R-:W-:Y:S01]  /*290e0*/  IMAD.MOV.U32 R3, RZ, RZ, R143 ;  /* 0x000000ffff037224 */ /* 0x000fe200078e008f */
[----:B------:R-:W-:-:S07]  /*290f0*/  LOP3.LUT R22, R10, UR15, R9, 0x96, !PT ;  /* 0x0000000f0a167c12 */ /* 0x000fce000f8e9609 */
.L_x_3359:
[----:B------:R-:W-:Y:S05]  /*29100*/  BSYNC.RECONVERGENT B1 ;  /* 0x0000000000017941 */ /* 0x000fea0003800200 */
.L_x_3358:
        /* <DEDUP_REMOVED lines=9> */
[----:B------:R-:W-:Y:S02]  /*291a0*/  MOV R11, R18 ;  /* 0x00000012000b7202 */ /* 0x000fe40000000f00 */
[----:B0-----:R-:W-:Y:S01]  /*291b0*/  FSETP.GTU.FTZ.AND P2, PT, R3, R136, PT ;  /* 0x000000880300720b */ /* 0x001fe20003f5c000 */
[----:B-1----:R-:W-:Y:S01]  /*291c0*/  FMUL.FTZ R3, R9, R7 ;  /* 0x0000000709037220 */ /* 0x002fe20000410000 */
[----:B------:R-:W-:-:S04]  /*291d0*/  IMAD.MOV.U32 R9, RZ, RZ, 0x2 ;  /* 0x00000002ff097424 */ /* 0x000fc800078e00ff */
        /* <DEDUP_REMOVED lines=13> */
.L_x_3365:
        /* <DEDUP_REMOVED lines=12> */
.L_x_3367:
[----:B------:R-:W-:Y:S05]  /*29370*/  BSYNC.RECONVERGENT B2 ;  /* 0x0000000000027941 */ /* 0x000fea0003800200 */
.L_x_3366:
        /* <DEDUP_REMOVED lines=62> */
.L_x_3364:
[----:B------:R-:W-:Y:S05]  /*29760*/  BSYNC.RECONVERGENT B1 ;  /* 0x0000000000017941 */ /* 0x000fea0003800200 */
.L_x_3363:
[----:B------:R-:W-:Y:S01]  /*29770*/  I2FP.F32.U32 R8, R11 ;  /* 0x0000000b00087245 */ /* 0x000fe20000201000 */
[----:B------:R-:W-:Y:S01]  /*29780*/  BSSY.RECONVERGENT B1, `(.L_x_3368) ;  /* 0x0000063000017945 */ /* 0x000fe20003800200 */
[----:B------:R-:W-:-:S03]  /*29790*/  MOV R11, R18 ;  /* 0x00000012000b7202 */ /* 0x000fc60000000f00 */
[----:B------:R-:W-:-:S05]  /*297a0*/  FFMA.FTZ R8, R8, R154, 1.1641532182693481445e-10 ;  /* 0x2f00000008087423 */ /* 0x000fca000001009a */
[----:B------:R-:W-:Y:S02]  /*297b0*/  FSETP.GTU.FTZ.AND P2, PT, R8, R136, PT ;  /* 0x000000880800720b */ /* 0x000fe40003f5c000 */
[----:B------:R-:W-:Y:S02]  /*297c0*/  SHF.L.U32 R8, R60, 0x10, RZ ;  /* 0x000000103c087819 */ /* 0x000fe400000006ff */
[----:B------:R-:W-:-:S03]  /*297d0*/  SEL R14, RZ, 0x1, P2 ;  /* 0x00000001ff0e7807 */ /* 0x000fc60001000000 */
[----:B------:R-:W-:-:S05]  /*297e0*/  FMUL.FTZ R8, R8, R7 ;  /* 0x0000000708087220 */ /* 0x000fca0000410000 */
[----:B------:R-:W-:Y:S02]  /*297f0*/  FSEL R8, R8, RZ, !P2 ;  /* 0x000000ff08087208 */ /* 0x000fe40005000000 */
[----:B------:R-:W-:-:S03]  /*29800*/  ISETP.NE.AND P2, PT, R9, 0x1, PT ;  /* 0x000000010900780c */ /* 0x000fc60003f45270 */
[----:B------:R-:W-:Y:S01]  /*29810*/  FADD.FTZ R8, R3, R8 ;  /* 0x0000000803087221 */ /* 0x000fe20000010000 */
[----:B------:R-:W-:-:S04]  /*29820*/  @P1 IMAD.U32 R3, R56, 0x10000, RZ ;  /* 0x0001000038031824 */ /* 0x000fc800078e00ff */
        /* <DEDUP_REMOVED lines=13> */
.L_x_3370:
        /* <DEDUP_REMOVED lines=12> */
.L_x_3372:
[----:B------:R-:W-:Y:S05]  /*299c0*/  BSYNC.RECONVERGENT B2 ;  /* 0x0000000000027941 */ /* 0x000fea0003800200 */
.L_x_3371:
        /* <DEDUP_REMOVED lines=62> */
.L_x_3369:
[----:B------:R-:W-:Y:S05]  /*29db0*/  BSYNC.RECONVERGENT B1 ;  /* 0x0000000000017941 */ /* 0x000fea0003800200 */
.L_x_3368:
        /* <DEDUP_REMOVED lines=22> */
.L_x_3375:
        /* <DEDUP_REMOVED lines=12> */
.L_x_3377:
[----:B------:R-:W-:Y:S05]  /*29fe0*/  BSYNC.RECONVERGENT B2 ;  /* 0x0000000000027941 */ /* 0x000fea0003800200 */
.L_x_3376:
        /* <DEDUP_REMOVED lines=62> */
.L_x_3374:
[----:B------:R-:W-:Y:S05]  /*2a3d0*/  BSYNC.RECONVERGENT B1 ;  /* 0x0000000000017941 */ /* 0x000fea0003800200 */
.L_x_3373:
        /* <DEDUP_REMOVED lines=27> */
.L_x_3380:
        /* <DEDUP_REMOVED lines=12> */
.L_x_3382:
[----:B------:R-:W-:Y:S05]  /*2a650*/  BSYNC.RECONVERGENT B2 ;  /* 0x0000000000027941 */ /* 0x000fea0003800200 */
.L_x_3381:
        /* <DEDUP_REMOVED lines=62> */
.L_x_3379:
[----:B------:R-:W-:Y:S05]  /*2aa40*/  BSYNC.RECONVERGENT B1 ;  /* 0x0000000000017941 */ /* 0x000fea0003800200 */
.L_x_3378:
[----:B------:R-:W-:Y:S01]  /*2aa50*/  I2FP.F32.U32 R9, R11 ;  /* 0x0000000b00097245 */ /* 0x000fe20000201000 */
[C---:B------:R-:W-:Y:S01]  /*2aa60*/  IMAD.U32 R12, R93.reuse, 0x10000, RZ ;  /* 0x000100005d0c7824 */ /* 0x040fe200078e00ff */
[----:B------:R-:W-:Y:S01]  /*2aa70*/  LOP3.LUT R24, R24, 0xfffffffb, RZ, 0xc0, !PT ;  /* 0xfffffffb18187812 */ /* 0x000fe200078ec0ff */
        /* <DEDUP_REMOVED lines=20> */
.L_x_3385:
        /* <DEDUP_REMOVED lines=12> */
.L_x_3387:
[----:B------:R-:W-:Y:S05]  /*2ac80*/  BSYNC.RECONVERGENT B2 ;  /* 0x0000000000027941 */ /* 0x000fea0003800200 */
.L_x_3386:
        /* <DEDUP_REMOVED lines=62> */
.L_x_3384:
[----:B------:R-:W-:Y:S05]  /*2b070*/  BSYNC.RECONVERGENT B1 ;  /* 0x0000000000017941 */ /* 0x000fea0003800200 */
.L_x_3383:
        /* <DEDUP_REMOVED lines=25> */
.L_x_3390:
        /* <DEDUP_REMOVED lines=12> */
.L_x_3392:
[----:B------:R-:W-:Y:S05]  /*2b2d0*/  BSYNC.RECONVERGENT B2 ;  /* 0x0000000000027941 */ /* 0x000fea0003800200 */
.L_x_3391:
        /* <DEDUP_REMOVED lines=62> */
.L_x_3389:
[----:B------:R-:W-:Y:S05]  /*2b6c0*/  BSYNC.RECONVERGENT B1 ;  /* 0x0000000000017941 */ /* 0x000fea0003800200 */
.L_x_3388:
        /* <DEDUP_REMOVED lines=22> */
.L_x_3395:
        /* <DEDUP_REMOVED lines=12> */
.L_x_3397:
[----:B------:R-:W-:Y:S05]  /*2b8f0*/  BSYNC.RECONVERGENT B2 ;  /* 0x0000000000027941 */ /* 0x000fea0003800200 */
.L_x_3396:
        /* <DEDUP_REMOVED lines=62> */
.L_x_3394:
[----:B------:R-:W-:Y:S05]  /*2bce0*/  BSYNC.RECONVERGENT B1 ;  /* 0x0000000000017941 */ /* 0x000fea0003800200 */
.L_x_3393:
        /* <DEDUP_REMOVED lines=27> */
.L_x_3400:
        /* <DEDUP_REMOVED lines=12> */
.L_x_3402:
[----:B------:R-:W-:Y:S05]  /*2bf60*/  BSYNC.RECONVERGENT B2 ;  /* 0x0000000000027941 */ /* 0x000fea0003800200 */
.L_x_3401:
        /* <DEDUP_REMOVED lines=62> */
.L_x_3399:
[----:B------:R-:W-:Y:S05]  /*2c350*/  BSYNC.RECONVERGENT B1 ;  /* 0x0000000000017941 */ /* 0x000fea0003800200 */
.L_x_3398:
        /* <DEDUP_REMOVED lines=21> */
.L_x_3405:
        /* <DEDUP_REMOVED lines=12> */
.L_x_3407:
[----:B------:R-:W-:Y:S05]  /*2c570*/  BSYNC.RECONVERGENT B2 ;  /* 0x0000000000027941 */ /* 0x000fea0003800200 */
.L_x_3406:
        /* <DEDUP_REMOVED lines=62> */
.L_x_3404:
[----:B------:R-:W-:Y:S05]  /*2c960*/  BSYNC.RECONVERGENT B1 ;  /* 0x0000000000017941 */ /* 0x000fea0003800200 */
.L_x_3403:
        /* <DEDUP_REMOVED lines=25> */
.L_x_3410:
        /* <DEDUP_REMOVED lines=12> */
.L_x_3412:
[----:B------:R-:W-:Y:S05]  /*2cbc0*/  BSYNC.RECONVERGENT B2 ;  /* 0x0000000000027941 */ /* 0x000fea0003800200 */
.L_x_3411:
        /* <DEDUP_REMOVED lines=62> */
.L_x_3409:
[----:B------:R-:W-:Y:S05]  /*2cfb0*/  BSYNC.RECONVERGENT B1 ;  /* 0x0000000000017941 */ /* 0x000fea0003800200 */
.L_x_3408:
        /* <DEDUP_REMOVED lines=20> */
.L_x_3415:
        /* <DEDUP_REMOVED lines=12> */
.L_x_3417:
[----:B------:R-:W-:Y:S05]  /*2d1c0*/  BSYNC.RECONVERGENT B2 ;  /* 0x0000000000027941 */ /* 0x000fea0003800200 */
.L_x_3416:
        /* <DEDUP_REMOVED lines=62> */
.L_x_3414:
[----:B------:R-:W-:Y:S05]  /*2d5b0*/  BSYNC.RECONVERGENT B1 ;  /* 0x0000000000017941 */ /* 0x000fea0003800200 */
.L_x_3413:
        /* <DEDUP_REMOVED lines=27> */
.L_x_3420:
        /* <DEDUP_REMOVED lines=12> */
.L_x_3422:
[----:B------:R-:W-:Y:S05]  /*2d830*/  BSYNC.RECONVERGENT B2 ;  /* 0x0000000000027941 */ /* 0x000fea0003800200 */
.L_x_3421:
        /* <DEDUP_REMOVED lines=62> */
.L_x_3419:
[----:B------:R-:W-:Y:S05]  /*2dc20*/  BSYNC.RECONVERGENT B1 ;  /* 0x0000000000017941 */ /* 0x000fea0003800200 */
.L_x_3418:
        /* <DEDUP_REMOVED lines=21> */
.L_x_3425:
        /* <DEDUP_REMOVED lines=12> */
.L_x_3427:
[----:B------:R-:W-:Y:S05]  /*2de40*/  BSYNC.RECONVERGENT B2 ;  /* 0x0000000000027941 */ /* 0x000fea0003800200 */
.L_x_3426:
        /* <DEDUP_REMOVED lines=62> */
.L_x_3424:
[----:B------:R-:W-:Y:S05]  /*2e230*/  BSYNC.RECONVERGENT B1 ;  /* 0x0000000000017941 */ /* 0x000fea0003800200 */
.L_x_3423:
        /* <DEDUP_REMOVED lines=25> */
.L_x_3430:
        /* <DEDUP_REMOVED lines=12> */
.L_x_3432:
[----:B------:R-:W-:Y:S05]  /*2e490*/  BSYNC.RECONVERGENT B2 ;  /* 0x0000000000027941 */ /* 0x000fea0003800200 */
.L_x_3431:
        /* <DEDUP_REMOVED lines=62> */
.L_x_3429:
[----:B------:R-:W-:Y:S05]  /*2e880*/  BSYNC.RECONVERGENT B1 ;  /* 0x0000000000017941 */ /* 0x000fea0003800200 */
.L_x_3428:
        /* <DEDUP_REMOVED lines=20> */
.L_x_3435:
        /* <DEDUP_REMOVED lines=15> */
.L_x_3437:
[----:B------:R-:W-:Y:S05]  /*2eac0*/  BSYNC.RECONVERGENT B2 ;  /* 0x0000000000027941 */ /* 0x000fea0003800200 */
.L_x_3436:
        /* <DEDUP_REMOVED lines=62> */
.L_x_3434:
[----:B------:R-:W-:Y:S05]  /*2eeb0*/  BSYNC.RECONVERGENT B1 ;  /* 0x0000000000017941 */ /* 0x000fea0003800200 */
.L_x_3433:
        /* <DEDUP_REMOVED lines=14> */
[----:B------:R-:W-:Y:S02]  /*2efa0*/  @!P1 MOV R136, R155 ;  /* 0x0000009b00889202 */ /* 0x000fe40000000f00 */
[----:B------:R-:W-:Y:S02]  /*2efb0*/  SEL R7, RZ, 0x1, P6 ;  /* 0x00000001ff077807 */ /* 0x000fe40003000000 */
[----:B------:R-:W-:-:S04]  /*2efc0*/  F2FP.BF16.F32.PACK_AB R150, RZ, R136 ;  /* 0x00000088ff96723e */ /* 0x000fc800000010ff */
[----:B------:R-:W-:Y:S01]  /*2efd0*/  PRMT R95, R95, 0x5410, R150 ;  /* 0x000054105f5f7816 */ /* 0x000fe20000000096 */
[----:B------:R-:W-:Y:S06]  /*2efe0*/  BRA `(.L_x_3438) ;  /* 0x0000003000c87947 */ /* 0x000fec0003800000 */
.L_x_3357:
        /* <DEDUP_REMOVED lines=16> */
.L_x_3441:
        /* <DEDUP_REMOVED lines=12> */
.L_x_3443:
[----:B------:R-:W-:Y:S05]  /*2f1b0*/  BSYNC.RECONVERGENT B2 ;  /* 0x0000000000027941 */ /* 0x000fea0003800200 */
.L_x_3442:
        /* <DEDUP_REMOVED lines=62> */
.L_x_3440:
[----:B------:R-:W-:Y:S05]  /*2f5a0*/  BSYNC.RECONVERGENT B1 ;  /* 0x0000000000017941 */ /* 0x000fea0003800200 */
.L_x_3439:
[----:B------:R-:W0:Y:S01]  /*2f5b0*/  LDC R136, c[0x0][0x408] ;  /* 0x00010200ff887b82 */ /* 0x000e220000000800 */
[----:B------:R-:W-:Y:S01]  /*2f5c0*/  I2FP.F32.U32 R3, R3 ;  /* 0x0000000300037245 */ /* 0x000fe20000201000 */
[----:B------:R-:W-:Y:S01]  /*2f5d0*/  IMAD.MOV.U32 R155, RZ, RZ, 0x2f800000 ;  /* 0x2f800000ff9b7424 */ /* 0x000fe200078e00ff */
[----:B------:R-:W-:Y:S01]  /*2f5e0*/  LOP3.LUT R24, R24, 0xffffffef, RZ, 0xc0, !PT ;  /* 0xffffffef18187812 */ /* 0x000fe200078ec0ff */
[----:B-----5:R-:W-:Y:S01]  /*2f5f0*/  IMAD.U32 R21, R92, 0x10000, RZ ;  /* 0x000100005c157824 */ /* 0x020fe200078e00ff */
[----:B------:R-:W-:Y:S01]  /*2f600*/  BSSY.RECONVERGENT B1, `(.L_x_3444) ;  /* 0x0000063000017945 */ /* 0x000fe20003800200 */
[----:B------:R-:W-:Y:S01]  /*2f610*/  FFMA.FTZ R3, R3, R155, 1.1641532182693481445e-10 ;  /* 0x2f00000003037423 */ /* 0x000fe2000001009b */
[----:B------:R-:W-:Y:S01]  /*2f620*/  HFMA2 R102, -RZ, RZ, 0, 1.1920928955078125e-07 ;  /* 0x00000002ff667431 */ /* 0x000fe200000001ff */
[----:B------:R-:W1:Y:S01]  /*2f630*/  LDC R149, c[0x0][0x404] ;  /* 0x00010100ff957b82 */ /* 0x000e620000000800 */
[----:B------:R-:W-:Y:S02]  /*2f640*/  IMAD.MOV.U32 R37, RZ, RZ, R18 ;  /* 0x000000ffff257224 */ /* 0x000fe400078e0012 */
[----:B0-----:R-:W-:Y:S01]  /*2f650*/  FMUL.FTZ R21, R21, R136 ;  /* 0x0000008815157220 */ /* 0x001fe20000410000 */
[----:B-1----:R-:W-:-:S04]  /*2f660*/  FSETP.GTU.FTZ.AND P2, PT, R3, R149, PT ;  /* 0x000000950300720b */ /* 0x002fc80003f5c000 */
        /* <DEDUP_REMOVED lines=17> */
.L_x_3446:
        /* <DEDUP_REMOVED lines=12> */
.L_x_3448:
[----:B------:R-:W-:Y:S05]  /*2f840*/  BSYNC.RECONVERGENT B2 ;  /* 0x0000000000027941 */ /* 0x000fea0003800200 */
.L_x_3447:
        /* <DEDUP_REMOVED lines=62> */
.L_x_3445:
[----:B------:R-:W-:Y:S05]  /*2fc30*/  BSYNC.RECONVERGENT B1 ;  /* 0x0000000000017941 */ /* 0x000fea0003800200 */
.L_x_3444:
[----:B------:R-:W-:Y:S01]  /*2fc40*/  I2FP.F32.U32 R37, R37 ;  /* 0x0000002500257245 */ /* 0x000fe20000201000 */
[----:B------:R-:W-:Y:S01]  /*2fc50*/  IMAD.U32 R21, R21, 0x10000, RZ ;  /* 0x0001000015157824 */ /* 0x000fe200078e00ff */
[----:B------:R-:W-:Y:S01]  /*2fc60*/  LOP3.LUT R24, R24, 0xfffffff7, RZ, 0xc0, !PT ;  /* 0xfffffff718187812 */ /* 0x000fe200078ec0ff */
[----:B------:R-:W-:Y:S01]  /*2fc70*/  BSSY.RECONVERGENT B1, `(.L_x_3449) ;  /* 0x0000062000017945 */ /* 0x000fe20003800200 */
[----:B------:R-:W-:Y:S02]  /*2fc80*/  IMAD.MOV.U32 R103, RZ, RZ, 0x2 ;  /* 0x00000002ff677424 */ /* 0x000fe400078e00ff */
        /* <DEDUP_REMOVED lines=21> */
.L_x_3451:
        /* <DEDUP_REMOVED lines=12> */
.L_x_3453:
[----:B------:R-:W-:Y:S05]  /*2fea0*/  BSYNC.RECONVERGENT B2 ;  /* 0x0000000000027941 */ /* 0x000fea0003800200 */
.L_x_3452:
        /* <DEDUP_REMOVED lines=62> */
.L_x_3450:
[----:B------:R-:W-:Y:S05]  /*30290*/  BSYNC.RECONVERGENT B1 ;  /* 0x0000000000017941 */ /* 0x000fea0003800200 */
.L_x_3449:
[----:B------:R-:W-:Y:S01]  /*302a0*/  I2FP.F32.U32 R21, R21 ;  /* 0x0000001500157245 */ /* 0x000fe20000201000 */
[----:B------:R-:W-:Y:S01]  /*302b0*/  BSSY.RECONVERGENT B1, `(.L_x_3454) ;  /* 0x0000064000017945 */ /* 0x000fe20003800200 */
[----:B------:R-:W-:Y:S01]  /*302c0*/  LOP3.LUT R24, R24, 0xfffffffb, RZ, 0xc0, !PT ;  /* 0xfffffffb18187812 */ /* 0x000fe200078ec0ff */
        /* <DEDUP_REMOVED lines=23> */
.L_x_3456:
        /* <DEDUP_REMOVED lines=12> */
.L_x_3458:
[----:B------:R-:W-:Y:S05]  /*30500*/  BSYNC.RECONVERGENT B2 ;  /* 0x0000000000027941 */ /* 0x000fea0003800200 */
.L_x_3457:
        /* <DEDUP_REMOVED lines=62> */
.L_x_3455:
[----:B------:R-:W-:Y:S05]  /*308f0*/  BSYNC.RECONVERGENT B1 ;  /* 0x0000000000017941 */ /* 0x000fea0003800200 */
.L_x_3454:
        /* <DEDUP_REMOVED lines=26> */
.L_x_3461:
        /* <DEDUP_REMOVED lines=12> */
.L_x_3463:
[----:B------:R-:W-:Y:S05]  /*30b60*/  BSYNC.RECONVERGENT B2 ;  /* 0x0000000000027941 */ /* 0x000fea0003800200 */
.L_x_3462:
        /* <DEDUP_REMOVED lines=62> */
.L_x_3460:
[----:B------:R-:W-:Y:S05]  /*30f50*/  BSYNC.RECONVERGENT B1 ;  /* 0x0000000000017941 */ /* 0x000fea0003800200 */
.L_x_3459:
        /* <DEDUP_REMOVED lines=24> */
.L_x_3466:
        /* <DEDUP_REMOVED lines=12> */
.L_x_3468:
[----:B------:R-:W-:Y:S05]  /*311a0*/  BSYNC.RECONVERGENT B2 ;  /* 0x0000000000027941 */ /* 0x000fea0003800200 */
.L_x_3467:
        /* <DEDUP_REMOVED lines=62> */
.L_x_3465:
[----:B------:R-:W-:Y:S05]  /*31590*/  BSYNC.RECONVERGENT B1 ;  /* 0x0000000000017941 */ /* 0x000fea0003800200 */
.L_x_3464:
        /* <DEDUP_REMOVED lines=24> */
.L_x_3471:
        /* <DEDUP_REMOVED lines=12> */
.L_x_3473:
[----:B------:R-:W-:Y:S05]  /*317e0*/  BSYNC.RECONVERGENT B2 ;  /* 0x0000000000027941 */ /* 0x000fea0003800200 */
.L_x_3472:
        /* <DEDUP_REMOVED lines=62> */
.L_x_3470:
[----:B------:R-:W-:Y:S05]  /*31bd0*/  BSYNC.RECONVERGENT B1 ;  /* 0x0000000000017941 */ /* 0x000fea0003800200 */
.L_x_3469:
        /* <DEDUP_REMOVED lines=24> */
.L_x_3476:
        /* <DEDUP_REMOVED lines=12> */
.L_x_3478:
[----:B------:R-:W-:Y:S05]  /*31e20*/  BSYNC.RECONVERGENT B2 ;  /* 0x0000000000027941 */ /* 0x000fea0003800200 */
.L_x_3477:
        /* <DEDUP_REMOVED lines=62> */
.L_x_3475:
[----:B------:R-:W-:Y:S05]  /*32210*/  BSYNC.RECONVERGENT B1 ;  /* 0x0000000000017941 */ /* 0x000fea0003800200 */
.L_x_3474:
        /* <DEDUP_REMOVED lines=15> */
.L_x_3438:
        /* <DEDUP_REMOVED lines=43> */
.L_x_3479:
[----:B------:R-:W-:Y:S02]  /*325c0*/  IMAD.MOV.U32 R143, RZ, RZ, R142 ;  /* 0x000000ffff8f7224 */ /* 0x000fe400078e008e */
[----:B------:R-:W-:-:S07]  /*325d0*/  VIADD R141, R141, 0x20 ;  /* 0x000000208d8d7836 */ /* 0x000fce0000000000 */
.L_x_3356:
[----:B------:R-:W-:Y:S05]  /*325e0*/  BSYNC.RECONVERGENT B0 ;  /* 0x0000000000007941 */ /* 0x000fea0003800200 */
.L_x_3355:
        /* <DEDUP_REMOVED lines=35> */
.L_x_3485:
        /* <DEDUP_REMOVED lines=12> */
.L_x_3487:
[----:B------:R-:W-:Y:S05]  /*328e0*/  BSYNC.RECONVERGENT B2 ;  /* 0x0000000000027941 */ /* 0x000fea0003800200 */
.L_x_3486:
        /* <DEDUP_REMOVED lines=62> */
.L_x_3484:
[----:B------:R-:W-:Y:S05]  /*32cd0*/  BSYNC.RECONVERGENT B1 ;  /* 0x0000000000017941 */ /* 0x000fea0003800200 */
.L_x_3483:
[----:B------:R-:W0:Y:S01]  /*32ce0*/  LDC R137, c[0x0][0x404] ;  /* 0x00010100ff897b82 */ /* 0x000e220000000800 */
[----:B------:R-:W-:Y:S01]  /*32cf0*/  HFMA2 R154, -RZ, RZ, 0.1171875, 0 ;  /* 0x2f800000ff9a7431 */ /* 0x000fe200000001ff */
[----:B------:R-:W-:Y:S01]  /*32d00*/  I2FP.F32.U32 R2, R2 ;  /* 0x0000000200027245 */ /* 0x000fe20000201000 */
[----:B-----5:R-:W-:Y:S01]  /*32d10*/  IMAD.U32 R9, R92, 0x10000, RZ ;  /* 0x000100005c097824 */ /* 0x020fe200078e00ff */
[----:B------:R-:W-:Y:S01]  /*32d20*/  LOP3.LUT R24, R24, 0xffffffef, RZ, 0xc0, !PT ;  /* 0xffffffef18187812 */ /* 0x000fe200078ec0ff */
[----:B------:R-:W-:Y:S01]  /*32d30*/  BSSY.RECONVERGENT B1, `(.L_x_3488) ;  /* 0x0000060000017945 */ /* 0x000fe20003800200 */
[----:B------:R-:W-:Y:S01]  /*32d40*/  PRMT R21, R92, 0x7632, R21 ;  /* 0x000076325c157816 */ /* 0x000fe20000000015 */
[----:B------:R-:W-:Y:S01]  /*32d50*/  IMAD.MOV.U32 R11, RZ, RZ, R18 ;  /* 0x000000ffff0b7224 */ /* 0x000fe200078e0012 */
[----:B------:R-:W1:Y:S01]  /*32d60*/  LDC R7, c[0x0][0x408] ;  /* 0x00010200ff077b82 */ /* 0x000e620000000800 */
[----:B------:R-:W-:-:S05]  /*32d70*/  FFMA.FTZ R2, R2, R154, 1.1641532182693481445e-10 ;  /* 0x2f00000002027423 */ /* 0x000fca000001009a */
        /* <DEDUP_REMOVED lines=16> */
.L_x_3490:
        /* <DEDUP_REMOVED lines=12> */
.L_x_3492:
[----:B------:R-:W-:Y:S05]  /*32f40*/  BSYNC.RECONVERGENT B2 ;  /* 0x0000000000027941 */ /* 0x000fea0003800200 */
.L_x_3491:
        /* <DEDUP_REMOVED lines=62> */
.L_x_3489:
[----:B------:R-:W-:Y:S05]  /*33330*/  BSYNC.RECONVERGENT B1 ;  /* 0x0000000000017941 */ /* 0x000fea0003800200 */
.L_x_3488:
        /* <DEDUP_REMOVED lines=25> */
.L_x_3495:
        /* <DEDUP_REMOVED lines=12> */
.L_x_3497:
[----:B------:R-:W-:Y:S05]  /*33590*/  BSYNC.RECONVERGENT B2 ;  /* 0x0000000000027941 */ /* 0x000fea0003800200 */
.L_x_3496:
        /* <DEDUP_REMOVED lines=62> */
.L_x_3494:
[----:B------:R-:W-:Y:S05]  /*33980*/  BSYNC.RECONVERGENT B1 ;  /* 0x0000000000017941 */ /* 0x000fea0003800200 */
.L_x_3493:
        /* <DEDUP_REMOVED lines=22> */
.L_x_3500:
        /* <DEDUP_REMOVED lines=12> */
.L_x_3502:
[----:B------:R-:W-:Y:S05]  /*33bb0*/  BSYNC.RECONVERGENT B2 ;  /* 0x0000000000027941 */ /* 0x000fea0003800200 */
.L_x_3501:
        /* <DEDUP_REMOVED lines=62> */
.L_x_3499:
[----:B------:R-:W-:Y:S05]  /*33fa0*/  BSYNC.RECONVERGENT B1 ;  /* 0x0000000000017941 */ /* 0x000fea0003800200 */
.L_x_3498:
        /* <DEDUP_REMOVED lines=27> */
.L_x_3505:
        /* <DEDUP_REMOVED lines=12> */
.L_x_3507:
[----:B------:R-:W-:Y:S05]  /*34220*/  BSYNC.RECONVERGENT B2 ;  /* 0x0000000000027941 */ /* 0x000fea0003800200 */
.L_x_3506:
        /* <DEDUP_REMOVED lines=62> */
.L_x_3504:
[----:B------:R-:W-:Y:S05]  /*34610*/  BSYNC.RECONVERGENT B1 ;  /* 0x0000000000017941 */ /* 0x000fea0003800200 */
.L_x_3503:
        /* <DEDUP_REMOVED lines=23> */
.L_x_3510:
        /* <DEDUP_REMOVED lines=12> */
.L_x_3512:
[----:B------:R-:W-:Y:S05]  /*34850*/  BSYNC.RECONVERGENT B2 ;  /* 0x0000000000027941 */ /* 0x000fea0003800200 */
.L_x_3511:
        /* <DEDUP_REMOVED lines=62> */
.L_x_3509:
[----:B------:R-:W-:Y:S05]  /*34c40*/  BSYNC.RECONVERGENT B1 ;  /* 0x0000000000017941 */ /* 0x000fea0003800200 */
.L_x_3508:
        /* <DEDUP_REMOVED lines=25> */
.L_x_3515:
        /* <DEDUP_REMOVED lines=12> */
.L_x_3517:
[----:B------:R-:W-:Y:S05]  /*34ea0*/  BSYNC.RECONVERGENT B2 ;  /* 0x0000000000027941 */ /* 0x000fea0003800200 */
.L_x_3516:
        /* <DEDUP_REMOVED lines=62> */
.L_x_3514:
[----:B------:R-:W-:Y:S05]  /*35290*/  BSYNC.RECONVERGENT B1 ;  /* 0x0000000000017941 */ /* 0x000fea0003800200 */
.L_x_3513:
        /* <DEDUP_REMOVED lines=22> */
.L_x_3520:
        /* <DEDUP_REMOVED lines=12> */
.L_x_3522:
[----:B------:R-:W-:Y:S05]  /*354c0*/  BSYNC.RECONVERGENT B2 ;  /* 0x0000000000027941 */ /* 0x000fea0003800200 */
.L_x_3521:
        /* <DEDUP_REMOVED lines=62> */
.L_x_3519:
[----:B------:R-:W-:Y:S05]  /*358b0*/  BSYNC.RECONVERGENT B1 ;  /* 0x0000000000017941 */ /* 0x000fea0003800200 */
.L_x_3518:
        /* <DEDUP_REMOVED lines=27> */
.L_x_3525:
        /* <DEDUP_REMOVED lines=12> */
.L_x_3527:
[----:B------:R-:W-:Y:S05]  /*35b30*/  BSYNC.RECONVERGENT B2 ;  /* 0x0000000000027941 */ /* 0x000fea0003800200 */
.L_x_3526:
        /* <DEDUP_REMOVED lines=62> */
.L_x_3524:
[----:B------:R-:W-:Y:S05]  /*35f20*/  BSYNC.RECONVERGENT B1 ;  /* 0x0000000000017941 */ /* 0x000fea0003800200 */
.L_x_3523:
        /* <DEDUP_REMOVED lines=21> */
.L_x_3530:
        /* <DEDUP_REMOVED lines=12> */
.L_x_3532:
[----:B------:R-:W-:Y:S05]  /*36140*/  BSYNC.RECONVERGENT B2 ;  /* 0x0000000000027941 */ /* 0x000fea0003800200 */
.L_x_3531:
        /* <DEDUP_REMOVED lines=62> */
.L_x_3529:
[----:B------:R-:W-:Y:S05]  /*36530*/  BSYNC.RECONVERGENT B1 ;  /* 0x0000000000017941 */ /* 0x000fea0003800200 */
.L_x_3528:
        /* <DEDUP_REMOVED lines=25> */
.L_x_3535:
        /* <DEDUP_REMOVED lines=12> */
.L_x_3537:
[----:B------:R-:W-:Y:S05]  /*36790*/  BSYNC.RECONVERGENT B2 ;  /* 0x0000000000027941 */ /* 0x000fea0003800200 */
.L_x_3536:
        /* <DEDUP_REMOVED lines=62> */
.L_x_3534:
[----:B------:R-:W-:Y:S05]  /*36b80*/  BSYNC.RECONVERGENT B1 ;  /* 0x0000000000017941 */ /* 0x000fea0003800200 */
.L_x_3533:
        /* <DEDUP_REMOVED lines=20> */
.L_x_3540:
        /* <DEDUP_REMOVED lines=12> */
.L_x_3542:
[----:B------:R-:W-:Y:S05]  /*36d90*/  BSYNC.RECONVERGENT B2 ;  /* 0x0000000000027941 */ /* 0x000fea0003800200 */
.L_x_3541:
        /* <DEDUP_REMOVED lines=62> */
.L_x_3539:
[----:B------:R-:W-:Y:S05]  /*37180*/  BSYNC.RECONVERGENT B1 ;  /* 0x0000000000017941 */ /* 0x000fea0003800200 */
.L_x_3538:
        /* <DEDUP_REMOVED lines=27> */
.L_x_3545:
        /* <DEDUP_REMOVED lines=12> */
.L_x_3547:
[----:B------:R-:W-:Y:S05]  /*37400*/  BSYNC.RECONVERGENT B2 ;  /* 0x0000000000027941 */ /* 0x000fea0003800200 */
.L_x_3546:
        /* <DEDUP_REMOVED lines=62> */
.L_x_3544:
[----:B------:R-:W-:Y:S05]  /*377f0*/  BSYNC.RECONVERGENT B1 ;  /* 0x0000000000017941 */ /* 0x000fea0003800200 */
.L_x_3543:
        /* <DEDUP_REMOVED lines=21> */
.L_x_3550:
        /* <DEDUP_REMOVED lines=12> */
.L_x_3552:
[----:B------:R-:W-:Y:S05]  /*37a10*/  BSYNC.RECONVERGENT B2 ;  /* 0x0000000000027941 */ /* 0x000fea0003800200 */
.L_x_3551:
        /* <DEDUP_REMOVED lines=62> */
.L_x_3549:
[----:B------:R-:W-:Y:S05]  /*37e00*/  BSYNC.RECONVERGENT B1 ;  /* 0x0000000000017941 */ /* 0x000fea0003800200 */
.L_x_3548:
[----:B------:R-:W-:Y:S01]  /*37e10*/  I2FP.F32.U32 R95, R95 ;  /* 0x0000005f005f7245 */ /* 0x000fe20000201000 */
[----:B------:R-:W-:Y:S01]  /*37e20*/  BSSY.RECONVERGENT B1, `(.L_x_3553) ;  /* 0x0000063000017945 */ /* 0x000fe20003800200 */
[----:B------:R-:W-:Y:S01]  /*37e30*/  @P1 SHF.L.U32 R120, R59, 0x10, RZ ;  /* 0x000000103b781819 */ /* 0x000fe200000006ff */
[----:B------:R-:W-:Y:S01]  /*37e40*/  IMAD.MOV.U32 R150, RZ, RZ, 0x2 ;  /* 0x00000002ff967424 */ /* 0x000fe200078e00ff */
[----:B------:R-:W-:Y:S01]  /*37e50*/  MOV R152, R18 ;  /* 0x0000001200987202 */ /* 0x000fe20000000f00 */
        /* <DEDUP_REMOVED lines=20> */
.L_x_3555:
        /* <DEDUP_REMOVED lines=12> */
.L_x_3557:
[----:B------:R-:W-:Y:S05]  /*38060*/  BSYNC.RECONVERGENT B2 ;  /* 0x0000000000027941 */ /* 0x000fea0003800200 */
.L_x_3556:
        /* <DEDUP_REMOVED lines=59> */
[----:B------:R-:W-:Y:S02]  /*38420*/  IMAD.MOV.U32 R18, RZ, RZ, R150 ;  /* 0x000000ffff127224 */ /* 0x000fe400078e0096 */
[----:B------:R-:W-:Y:S01]  /*38430*/  HFMA2 R150, -RZ, RZ, 0, 0 ;  /* 0x00000000ff967431 */ /* 0x000fe200000001ff */
[----:B------:R-:W-:-:S07]  /*38440*/  LOP3.LUT R22, R22, UR15, R151, 0x96, !PT ;  /* 0x0000000f16167c12 */ /* 0x000fce000f8e9697 */
.L_x_3554:
[----:B------:R-:W-:Y:S05]  /*38450*/  BSYNC.RECONVERGENT B1 ;  /* 0x0000000000017941 */ /* 0x000fea0003800200 */
.L_x_3553:
        /* <DEDUP_REMOVED lines=20> */
.L_x_3560:
        /* <DEDUP_REMOVED lines=15> */
.L_x_3562:
[----:B------:R-:W-:Y:S05]  /*38690*/  BSYNC.RECONVERGENT B2 ;  /* 0x0000000000027941 */ /* 0x000fea0003800200 */
.L_x_3561:
        /* <DEDUP_REMOVED lines=62> */
.L_x_3559:
[----:B------:R-:W-:Y:S05]  /*38a80*/  BSYNC.RECONVERGENT B1 ;  /* 0x0000000000017941 */ /* 0x000fea0003800200 */
.L_x_3558:
        /* <DEDUP_REMOVED lines=19> */
.L_x_3482:
        /* <DEDUP_REMOVED lines=16> */
.L_x_3566:
        /* <DEDUP_REMOVED lines=12> */
.L_x_3568:
[----:B------:R-:W-:Y:S05]  /*38d80*/  BSYNC.RECONVERGENT B2 ;  /* 0x0000000000027941 */ /* 0x000fea0003800200 */
.L_x_3567:
        /* <DEDUP_REMOVED lines=62> */
.L_x_3565:
[----:B------:R-:W-:Y:S05]  /*39170*/  BSYNC.RECONVERGENT B1 ;  /* 0x0000000000017941 */ /* 0x000fea0003800200 */
.L_x_3564:
[----:B------:R-:W0:Y:S01]  /*39180*/  LDC R137, c[0x0][0x408] ;  /* 0x00010200ff897b82 */ /* 0x000e220000000800 */
[----:B------:R-:W-:Y:S01]  /*39190*/  HFMA2 R155, -RZ, RZ, 0.1171875, 0 ;  /* 0x2f800000ff9b7431 */ /* 0x000fe200000001ff */
[----:B------:R-:W-:Y:S01]  /*391a0*/  I2FP.F32.U32 R2, R2 ;  /* 0x0000000200027245 */ /* 0x000fe20000201000 */
[----:B-----5:R-:W-:Y:S01]  /*391b0*/  IMAD.U32 R21, R92, 0x10000, RZ ;  /* 0x000100005c157824 */ /* 0x020fe200078e00ff */
[----:B------:R-:W-:Y:S01]  /*391c0*/  LOP3.LUT R24, R24, 0xffffffef, RZ, 0xc0, !PT ;  /* 0xffffffef18187812 */ /* 0x000fe200078ec0ff */
[----:B------:R-:W-:Y:S01]  /*391d0*/  BSSY.RECONVERGENT B1, `(.L_x_3569) ;  /* 0x0000063000017945 */ /* 0x000fe20003800200 */
[----:B------:R-:W-:Y:S02]  /*391e0*/  HFMA2 R100, -RZ, RZ, 0, 1.1920928955078125e-07 ;  /* 0x00000002ff647431 */ /* 0x000fe400000001ff */
[----:B------:R-:W-:Y:S01]  /*391f0*/  IMAD.MOV.U32 R35, RZ, RZ, R18 ;  /* 0x000000ffff237224 */ /* 0x000fe200078e0012 */
[----:B------:R-:W1:Y:S01]  /*39200*/  LDC R149, c[0x0][0x404] ;  /* 0x00010100ff957b82 */ /* 0x000e620000000800 */
[----:B------:R-:W-:Y:S01]  /*39210*/  FFMA.FTZ R2, R2, R155, 1.1641532182693481445e-10 ;  /* 0x2f00000002027423 */ /* 0x000fe2000001009b */
[----:B0-----:R-:W-:-:S04]  /*39220*/  FMUL.FTZ R21, R21, R137 ;  /* 0x0000008915157220 */ /* 0x001fc80000410000 */
        /* <DEDUP_REMOVED lines=18> */
.L_x_3571:
        /* <DEDUP_REMOVED lines=12> */
.L_x_3573:
[----:B------:R-:W-:Y:S05]  /*39410*/  BSYNC.RECONVERGENT B2 ;  /* 0x0000000000027941 */ /* 0x000fea0003800200 */
.L_x_3572:
        /* <DEDUP_REMOVED lines=62> */
.L_x_3570:
[----:B------:R-:W-:Y:S05]  /*39800*/  BSYNC.RECONVERGENT B1 ;  /* 0x0000000000017941 */ /* 0x000fea0003800200 */
.L_x_3569:
        /* <DEDUP_REMOVED lines=9> */
[----:B------:R-:W-:Y:S02]  /*398a0*/  @P1 SHF.L.U32 R21, R21, 0x10, RZ ;  /* 0x0000001015151819 */ /* 0x000fe400000006ff */
        /* <DEDUP_REMOVED lines=16> */
.L_x_3576:
        /* <DEDUP_REMOVED lines=12> */
.L_x_3578:
[----:B------:R-:W-:Y:S05]  /*39a70*/  BSYNC.RECONVERGENT B2 ;  /* 0x0000000000027941 */ /* 0x000fea0003800200 */
.L_x_3577:
        /* <DEDUP_REMOVED lines=62> */
.L_x_3575:
[----:B------:R-:W-:Y:S05]  /*39e60*/  BSYNC.RECONVERGENT B1 ;  /* 0x0000000000017941 */ /* 0x000fea0003800200 */
.L_x_3574:
[----:B------:R-:W-:Y:S01]  /*39e70*/  I2FP.F32.U32 R21, R21 ;  /* 0x0000001500157245 */ /* 0x000fe20000201000 */
[----:B------:R-:W-:Y:S01]  /*39e80*/  BSSY.RECONVERGENT B1, `(.L_x_3579) ;  /* 0x0000064000017945 */ /* 0x000fe20003800200 */
[----:B------:R-:W-:Y:S01]  /*39e90*/  LOP3.LUT R24, R24, 0xfffffffb, RZ, 0xc0, !PT ;  /* 0xfffffffb18187812 */ /* 0x000fe200078ec0ff */
[----:B------:R-:W-:Y:S01]  /*39ea0*/  IMAD.MOV.U32 R100, RZ, RZ, 0x2 ;  /* 0x00000002ff647424 */ /* 0x000fe200078e00ff */
[----:B------:R-:W-:Y:S01]  /*39eb0*/  MOV R120, R18 ;  /* 0x0000001200787202 */ /* 0x000fe20000000f00 */
        /* <DEDUP_REMOVED lines=21> */
.L_x_3581:
        /* <DEDUP_REMOVED lines=12> */
.L_x_3583:
[----:B------:R-:W-:Y:S05]  /*3a0d0*/  BSYNC.RECONVERGENT B2 ;  /* 0x0000000000027941 */ /* 0x000fea0003800200 */
.L_x_3582:
        /* <DEDUP_REMOVED lines=62> */
.L_x_3580:
[----:B------:R-:W-:Y:S05]  /*3a4c0*/  BSYNC.RECONVERGENT B1 ;  /* 0x0000000000017941 */ /* 0x000fea0003800200 */
.L_x_3579:
        /* <DEDUP_REMOVED lines=26> */
.L_x_3586:
        /* <DEDUP_REMOVED lines=12> */
.L_x_3588:
[----:B------:R-:W-:Y:S05]  /*3a730*/  BSYNC.RECONVERGENT B2 ;  /* 0x0000000000027941 */ /* 0x000fea0003800200 */
.L_x_3587:
        /* <DEDUP_REMOVED lines=62> */
.L_x_3585:
[----:B------:R-:W-:Y:S05]  /*3ab20*/  BSYNC.RECONVERGENT B1 ;  /* 0x0000000000017941 */ /* 0x000fea0003800200 */
.L_x_3584:
        /* <DEDUP_REMOVED lines=24> */
.L_x_3591:
        /* <DEDUP_REMOVED lines=12> */
.L_x_3593:
[----:B------:R-:W-:Y:S05]  /*3ad70*/  BSYNC.RECONVERGENT B2 ;  /* 0x0000000000027941 */ /* 0x000fea0003800200 */
.L_x_3592:
        /* <DEDUP_REMOVED lines=62> */
.L_x_3590:
[----:B------:R-:W-:Y:S05]  /*3b160*/  BSYNC.RECONVERGENT B1 ;  /* 0x0000000000017941 */ /* 0x000fea0003800200 */
.L_x_3589:
        /* <DEDUP_REMOVED lines=24> */
.L_x_3596:
        /* <DEDUP_REMOVED lines=12> */
.L_x_3598:
[----:B------:R-:W-:Y:S05]  /*3b3b0*/  BSYNC.RECONVERGENT B2 ;  /* 0x0000000000027941 */ /* 0x000fea0003800200 */
.L_x_3597:
        /* <DEDUP_REMOVED lines=62> */
.L_x_3595:
[----:B------:R-:W-:Y:S05]  /*3b7a0*/  BSYNC.RECONVERGENT B1 ;  /* 0x0000000000017941 */ /* 0x000fea0003800200 */
.L_x_3594:
        /* <DEDUP_REMOVED lines=24> */
.L_x_3601:
        /* <DEDUP_REMOVED lines=12> */
.L_x_3603:
[----:B------:R-:W-:Y:S05]  /*3b9f0*/  BSYNC.RECONVERGENT B2 ;  /* 0x0000000000027941 */ /* 0x000fea0003800200 */
.L_x_3602:
        /* <DEDUP_REMOVED lines=62> */
.L_x_3600:
[----:B------:R-:W-:Y:S05]  /*3bde0*/  BSYNC.RECONVERGENT B1 ;  /* 0x0000000000017941 */ /* 0x000fea0003800200 */
.L_x_3599:
        /* <DEDUP_REMOVED lines=15> */
.L_x_3563:
        /* <DEDUP_REMOVED lines=43> */
.L_x_3604:
[----:B------:R-:W-:Y:S01]  /*3c190*/  IMAD.MOV.U32 R143, RZ, RZ, R142 ;  /* 0x000000ffff8f7224 */ /* 0x000fe200078e008e */
[----:B------:R-:W-:-:S07]  /*3c1a0*/  IADD3 R141, PT, PT, R141, 0x20, RZ ;  /* 0x000000208d8d7810 */ /* 0x000fce0007ffe0ff */
.L_x_3481:
[----:B------:R-:W-:Y:S05]  /*3c1b0*/  BSYNC.RECONVERGENT B0 ;  /* 0x0000000000007941 */ /* 0x000fea0003800200 */
.L_x_3480:
        /* <DEDUP_REMOVED lines=35> */
.L_x_3610:
        /* <DEDUP_REMOVED lines=12> */
.L_x_3612:
[----:B------:R-:W-:Y:S05]  /*3c4b0*/  BSYNC.RECONVERGENT B2 ;  /* 0x0000000000027941 */ /* 0x000fea0003800200 */
.L_x_3611:
        /* <DEDUP_REMOVED lines=62> */
.L_x_3609:
[----:B------:R-:W-:Y:S05]  /*3c8a0*/  BSYNC.RECONVERGENT B1 ;  /* 0x0000000000017941 */ /* 0x000fea0003800200 */
.L_x_3608:
        /* <DEDUP_REMOVED lines=8> */
[----:B------:R-:W-:Y:S01]  /*3c930*/  MOV R11, R18 ;  /* 0x00000012000b7202 */ /* 0x000fe20000000f00 */
        /* <DEDUP_REMOVED lines=17> */
.L_x_3615:
        /* <DEDUP_REMOVED lines=12> */
.L_x_3617:
[----:B------:R-:W-:Y:S05]  /*3cb10*/  BSYNC.RECONVERGENT B2 ;  /* 0x0000000000027941 */ /* 0x000fea0003800200 */
.L_x_3616:
        /* <DEDUP_REMOVED lines=62> */
.L_x_3614:
[----:B------:R-:W-:Y:S05]  /*3cf00*/  BSYNC.RECONVERGENT B1 ;  /* 0x0000000000017941 */ /* 0x000fea0003800200 */
.L_x_3613:
        /* <DEDUP_REMOVED lines=25> */
.L_x_3620:
        /* <DEDUP_REMOVED lines=12> */
.L_x_3622:
[----:B------:R-:W-:Y:S05]  /*3d160*/  BSYNC.RECONVERGENT B2 ;  /* 0x0000000000027941 */ /* 0x000fea0003800200 */
.L_x_3621:
        /* <DEDUP_REMOVED lines=62> */
.L_x_3619:
[----:B------:R-:W-:Y:S05]  /*3d550*/  BSYNC.RECONVERGENT B1 ;  /* 0x0000000000017941 */ /* 0x000fea0003800200 */
.L_x_3618:
        /* <DEDUP_REMOVED lines=22> */
.L_x_3625:
        /* <DEDUP_REMOVED lines=12> */
.L_x_3627:
[----:B------:R-:W-:Y:S05]  /*3d780*/  BSYNC.RECONVERGENT B2 ;  /* 0x0000000000027941 */ /* 0x000fea0003800200 */
.L_x_3626:
        /* <DEDUP_REMOVED lines=62> */
.L_x_3624:
[----:B------:R-:W-:Y:S05]  /*3db70*/  BSYNC.RECONVERGENT B1 ;  /* 0x0000000000017941 */ /* 0x000fea0003800200 */
.L_x_3623:
[----:B------:R-:W-:Y:S01]  /*3db80*/  I2FP.F32.U32 R8, R11 ;  /* 0x0000000b00087245 */ /* 0x000fe20000201000 */
[----:B------:R-:W-:Y:S01]  /*3db90*/  BSSY.RECONVERGENT B1, `(.L_x_3628) ;  /* 0x0000065000017945 */ /* 0x000fe20003800200 */
[----:B------:R-:W-:-:S03]  /*3dba0*/  IMAD.MOV.U32 R11, RZ, RZ, R18 ;  /* 0x000000ffff0b7224 */ /* 0x000fc600078e0012 */
        /* <DEDUP_REMOVED lines=13> */
[----:B------:R-:W-:-:S03]  /*3dc80*/  HFMA2 R8, -RZ, RZ, 0, 1.1920928955078125e-07 ;  /* 0x00000002ff087431 */ /* 0x000fc600000001ff */
        /* <DEDUP_REMOVED lines=10> */
.L_x_3630:
        /* <DEDUP_REMOVED lines=12> */
.L_x_3632:
[----:B------:R-:W-:Y:S05]  /*3ddf0*/  BSYNC.RECONVERGENT B2 ;  /* 0x0000000000027941 */ /* 0x000fea0003800200 */
.L_x_3631:
        /* <DEDUP_REMOVED lines=62> */
.L_x_3629:
[----:B------:R-:W-:Y:S05]  /*3e1e0*/  BSYNC.RECONVERGENT B1 ;  /* 0x0000000000017941 */ /* 0x000fea0003800200 */
.L_x_3628:
        /* <DEDUP_REMOVED lines=23> */
.L_x_3635:
        /* <DEDUP_REMOVED lines=12> */
.L_x_3637:
[----:B------:R-:W-:Y:S05]  /*3e420*/  BSYNC.RECONVERGENT B2 ;  /* 0x0000000000027941 */ /* 0x000fea0003800200 */
.L_x_3636:
        /* <DEDUP_REMOVED lines=62> */
.L_x_3634:
[----:B------:R-:W-:Y:S05]  /*3e810*/  BSYNC.RECONVERGENT B1 ;  /* 0x0000000000017941 */ /* 0x000fea0003800200 */
.L_x_3633:
[----:B------:R-:W-:Y:S01]  /*3e820*/  I2FP.F32.U32 R8, R11 ;  /* 0x0000000b00087245 */ /* 0x000fe20000201000 */
[----:B------:R-:W-:Y:S01]  /*3e830*/  BSSY.RECONVERGENT B1, `(.L_x_3638) ;  /* 0x0000063000017945 */ /* 0x000fe20003800200 */
[----:B------:R-:W-:Y:S02]  /*3e840*/  @P1 SHF.L.U32 R33, R57, 0x10, RZ ;  /* 0x0000001039211819 */ /* 0x000fe400000006ff */
[----:B------:R-:W-:Y:S01]  /*3e850*/  MOV R11, R18 ;  /* 0x00000012000b7202 */ /* 0x000fe20000000f00 */
        /* <DEDUP_REMOVED lines=21> */
.L_x_3640:
        /* <DEDUP_REMOVED lines=12> */
.L_x_3642:
[----:B------:R-:W-:Y:S05]  /*3ea70*/  BSYNC.RECONVERGENT B2 ;  /* 0x0000000000027941 */ /* 0x000fea0003800200 */
.L_x_3641:
        /* <DEDUP_REMOVED lines=62> */
.L_x_3639:
[----:B------:R-:W-:Y:S05]  /*3ee60*/  BSYNC.RECONVERGENT B1 ;  /* 0x0000000000017941 */ /* 0x000fea0003800200 */
.L_x_3638:
        /* <DEDUP_REMOVED lines=22> */
.L_x_3645:
        /* <DEDUP_REMOVED lines=12> */
.L_x_3647:
[----:B------:R-:W-:Y:S05]  /*3f090*/  BSYNC.RECONVERGENT B2 ;  /* 0x0000000000027941 */ /* 0x000fea0003800200 */
.L_x_3646:
        /* <DEDUP_REMOVED lines=62> */
.L_x_3644:
[----:B------:R-:W-:Y:S05]  /*3f480*/  BSYNC.RECONVERGENT B1 ;  /* 0x0000000000017941 */ /* 0x000fea0003800200 */
.L_x_3643:
        /* <DEDUP_REMOVED lines=27> */
.L_x_3650:
        /* <DEDUP_REMOVED lines=12> */
.L_x_3652:
[----:B------:R-:W-:Y:S05]  /*3f700*/  BSYNC.RECONVERGENT B2 ;  /* 0x0000000000027941 */ /* 0x000fea0003800200 */
.L_x_3651:
        /* <DEDUP_REMOVED lines=62> */
.L_x_3649:
[----:B------:R-:W-:Y:S05]  /*3faf0*/  BSYNC.RECONVERGENT B1 ;  /* 0x0000000000017941 */ /* 0x000fea0003800200 */
.L_x_3648:
        /* <DEDUP_REMOVED lines=21> */
.L_x_3655:
        /* <DEDUP_REMOVED lines=12> */
.L_x_3657:
[----:B------:R-:W-:Y:S05]  /*3fd10*/  BSYNC.RECONVERGENT B2 ;  /* 0x0000000000027941 */ /* 0x000fea0003800200 */
.L_x_3656:
        /* <DEDUP_REMOVED lines=62> */
.L_x_3654:
[----:B------:R-:W-:Y:S05]  /*40100*/  BSYNC.RECONVERGENT B1 ;  /* 0x0000000000017941 */ /* 0x000fea0003800200 */
.L_x_3653:
[----:B------:R-:W-:Y:S01]  /*40110*/  I2FP.F32.U32 R8, R94 ;  /* 0x0000005e00087245 */ /* 0x000fe20000201000 */
[----:B------:R-:W-:Y:S01]  /*40120*/  @P1 IMAD.U32 R98, R58, 0x10000, RZ ;  /* 0x000100003a621824 */ /* 0x000fe200078e00ff */
        /* <DEDUP_REMOVED lines=23> */
.L_x_3660:
        /* <DEDUP_REMOVED lines=12> */
.L_x_3662:
[----:B------:R-:W-:Y:S05]  /*40360*/  BSYNC.RECONVERGENT B2 ;  /* 0x0000000000027941 */ /* 0x000fea0003800200 */
.L_x_3661:
        /* <DEDUP_REMOVED lines=62> */
.L_x_3659:
[----:B------:R-:W-:Y:S05]  /*40750*/  BSYNC.RECONVERGENT B1 ;  /* 0x0000000000017941 */ /* 0x000fea0003800200 */
.L_x_3658:
        /* <DEDUP_REMOVED lines=20> */
.L_x_3665:
        /* <DEDUP_REMOVED lines=12> */
.L_x_3667:
[----:B------:R-:W-:Y:S05]  /*40960*/  BSYNC.RECONVERGENT B2 ;  /* 0x0000000000027941 */ /* 0x000fea0003800200 */
.L_x_3666:
        /* <DEDUP_REMOVED lines=62> */
.L_x_3664:
[----:B------:R-:W-:Y:S05]  /*40d50*/  BSYNC.RECONVERGENT B1 ;  /* 0x0000000000017941 */ /* 0x000fea0003800200 */
.L_x_3663:
        /* <DEDUP_REMOVED lines=27> */
.L_x_3670:
        /* <DEDUP_REMOVED lines=12> */
.L_x_3672:
[----:B------:R-:W-:Y:S05]  /*40fd0*/  BSYNC.RECONVERGENT B2 ;  /* 0x0000000000027941 */ /* 0x000fea0003800200 */
.L_x_3671:
[----:B------:R-:W-:Y:S01]  /*40fe0*/  IMAD.WIDE.U32 R152, R25, -0x2daee0ad, RZ ;  /* 0xd2511f5319987825 */ /* 0x000fe200078e00ff */
[----:B------:R-:W-:Y:S01]  /*40ff0*/  UIADD3 UR15, UPT, UPT, UR4, -0x61c88647, URZ ;  /* 0x9e3779b9040f7890 */ /* 0x000fe2000fffe0ff */
[----:B------:R-:W-:Y:S02]  /*41000*/  MOV R8, R142 ;  /* 0x0000008e00087202 */ /* 0x000fe40000000f00 */
        /* <DEDUP_REMOVED lines=59> */
.L_x_3669:
[----:B------:R-:W-:Y:S05]  /*413c0*/  BSYNC.RECONVERGENT B1 ;  /* 0x0000000000017941 */ /* 0x000fea0003800200 */
.L_x_3668:
        /* <DEDUP_REMOVED lines=21> */
.L_x_3675:
        /* <DEDUP_REMOVED lines=12> */
.L_x_3677:
[----:B------:R-:W-:Y:S05]  /*415e0*/  BSYNC.RECONVERGENT B2 ;  /* 0x0000000000027941 */ /* 0x000fea0003800200 */
.L_x_3676:
        /* <DEDUP_REMOVED lines=62> */
.L_x_3674:
[----:B------:R-:W-:Y:S05]  /*419d0*/  BSYNC.RECONVERGENT B1 ;  /* 0x0000000000017941 */ /* 0x000fea0003800200 */
.L_x_3673:
        /* <DEDUP_REMOVED lines=25> */
.L_x_3680:
        /* <DEDUP_REMOVED lines=12> */
.L_x_3682:
[----:B------:R-:W-:Y:S05]  /*41c30*/  BSYNC.RECONVERGENT B2 ;  /* 0x0000000000027941 */ /* 0x000fea0003800200 */
.L_x_3681:
        /* <DEDUP_REMOVED lines=62> */
.L_x_3679:
[----:B------:R-:W-:Y:S05]  /*42020*/  BSYNC.RECONVERGENT B1 ;  /* 0x0000000000017941 */ /* 0x000fea0003800200 */
.L_x_3678:
        /* <DEDUP_REMOVED lines=20> */
.L_x_3685:
        /* <DEDUP_REMOVED lines=15> */
.L_x_3687:
[----:B------:R-:W-:Y:S05]  /*42260*/  BSYNC.RECONVERGENT B2 ;  /* 0x0000000000027941 */ /* 0x000fea0003800200 */
.L_x_3686:
        /* <DEDUP_REMOVED lines=62> */
.L_x_3684:
[----:B------:R-:W-:Y:S05]  /*42650*/  BSYNC.RECONVERGENT B1 ;  /* 0x0000000000017941 */ /* 0x000fea0003800200 */
.L_x_3683:
        /* <DEDUP_REMOVED lines=19> */
.L_x_3607:
        /* <DEDUP_REMOVED lines=16> */
.L_x_3691:
        /* <DEDUP_REMOVED lines=12> */
.L_x_3693:
[----:B------:R-:W-:Y:S05]  /*42950*/  BSYNC.RECONVERGENT B2 ;  /* 0x0000000000027941 */ /* 0x000fea0003800200 */
.L_x_3692:
        /* <DEDUP_REMOVED lines=62> */
.L_x_3690:
[----:B------:R-:W-:Y:S05]  /*42d40*/  BSYNC.RECONVERGENT B1 ;  /* 0x0000000000017941 */ /* 0x000fea0003800200 */
.L_x_3689:
        /* <DEDUP_REMOVED lines=9> */
[----:B------:R-:W-:Y:S01]  /*42de0*/  MOV R33, R18 ;  /* 0x0000001200217202 */ /* 0x000fe20000000f00 */
        /* <DEDUP_REMOVED lines=19> */
.L_x_3696:
        /* <DEDUP_REMOVED lines=12> */
.L_x_3698:
[----:B------:R-:W-:Y:S05]  /*42fe0*/  BSYNC.RECONVERGENT B2 ;  /* 0x0000000000027941 */ /* 0x000fea0003800200 */
.L_x_3697:
        /* <DEDUP_REMOVED lines=62> */
.L_x_3695:
[----:B------:R-:W-:Y:S05]  /*433d0*/  BSYNC.RECONVERGENT B1 ;  /* 0x0000000000017941 */ /* 0x000fea0003800200 */
.L_x_3694:
        /* <DEDUP_REMOVED lines=26> */
.L_x_3701:
        /* <DEDUP_REMOVED lines=12> */
.L_x_3703:
[----:B------:R-:W-:Y:S05]  /*43640*/  BSYNC.RECONVERGENT B2 ;  /* 0x0000000000027941 */ /* 0x000fea0003800200 */
.L_x_3702:
        /* <DEDUP_REMOVED lines=62> */
.L_x_3700:
[----:B------:R-:W-:Y:S05]  /*43a30*/  BSYNC.RECONVERGENT B1 ;  /* 0x0000000000017941 */ /* 0x000fea0003800200 */
.L_x_3699:
        /* <DEDUP_REMOVED lines=26> */
.L_x_3706:
        /* <DEDUP_REMOVED lines=12> */
.L_x_3708:
[----:B------:R-:W-:Y:S05]  /*43ca0*/  BSYNC.RECONVERGENT B2 ;  /* 0x0000000000027941 */ /* 0x000fea0003800200 */
.L_x_3707:
        /* <DEDUP_REMOVED lines=62> */
.L_x_3705:
[----:B------:R-:W-:Y:S05]  /*44090*/  BSYNC.RECONVERGENT B1 ;  /* 0x0000000000017941 */ /* 0x000fea0003800200 */
.L_x_3704:
        /* <DEDUP_REMOVED lines=26> */
.L_x_3711:
        /* <DEDUP_REMOVED lines=12> */
.L_x_3713:
[----:B------:R-:W-:Y:S05]  /*44300*/  BSYNC.RECONVERGENT B2 ;  /* 0x0000000000027941 */ /* 0x000fea0003800200 */
.L_x_3712:
        /* <DEDUP_REMOVED lines=62> */
.L_x_3710:
[----:B------:R-:W-:Y:S05]  /*446f0*/  BSYNC.RECONVERGENT B1 ;  /* 0x0000000000017941 */ /* 0x000fea0003800200 */
.L_x_3709:
        /* <DEDUP_REMOVED lines=24> */
.L_x_3716:
        /* <DEDUP_REMOVED lines=12> */
.L_x_3718:
[----:B------:R-:W-:Y:S05]  /*44940*/  BSYNC.RECONVERGENT B2 ;  /* 0x0000000000027941 */ /* 0x000fea0003800200 */
.L_x_3717:
        /* <DEDUP_REMOVED lines=62> */
.L_x_3715:
[----:B------:R-:W-:Y:S05]  /*44d30*/  BSYNC.RECONVERGENT B1 ;  /* 0x0000000000017941 */ /* 0x000fea0003800200 */
.L_x_3714:
        /* <DEDUP_REMOVED lines=24> */
.L_x_3721:
        /* <DEDUP_REMOVED lines=12> */
.L_x_3723:
[----:B------:R-:W-:Y:S05]  /*44f80*/  BSYNC.RECONVERGENT B2 ;  /* 0x0000000000027941 */ /* 0x000fea0003800200 */
.L_x_3722:
        /* <DEDUP_REMOVED lines=62> */
.L_x_3720:
[----:B------:R-:W-:Y:S05]  /*45370*/  BSYNC.RECONVERGENT B1 ;  /* 0x0000000000017941 */ /* 0x000fea0003800200 */
.L_x_3719:
[----:B------:R-:W-:Y:S01]  /*45380*/  I2FP.F32.U32 R21, R21 ;  /* 0x0000001500157245 */ /* 0x000fe20000201000 */
[----:B------:R-:W-:Y:S01]  /*45390*/  BSSY.RECONVERGENT B1, `(.L_x_3724) ;  /* 0x0000062000017945 */ /* 0x000fe20003800200 */
[----:B------:R-:W-:Y:S02]  /*453a0*/  ISETP.NE.AND P5, PT, R150, 0x1, PT ;  /* 0x000000019600780c */ /* 0x000fe40003fa5270 */
        /* <DEDUP_REMOVED lines=21> */
.L_x_3726:
        /* <DEDUP_REMOVED lines=12> */
.L_x_3728:
[----:B------:R-:W-:Y:S05]  /*455c0*/  BSYNC.RECONVERGENT B2 ;  /* 0x0000000000027941 */ /* 0x000fea0003800200 */
.L_x_3727:
        /* <DEDUP_REMOVED lines=62> */
.L_x_3725:
[----:B------:R-:W-:Y:S05]  /*459b0*/  BSYNC.RECONVERGENT B1 ;  /* 0x0000000000017941 */ /* 0x000fea0003800200 */
.L_x_3724:
        /* <DEDUP_REMOVED lines=15> */
.L_x_3688:
        /* <DEDUP_REMOVED lines=43> */
.L_x_3729:
[----:B------:R-:W-:Y:S02]  /*45d60*/  IMAD.MOV.U32 R143, RZ, RZ, R142 ;  /* 0x000000ffff8f7224 */ /* 0x000fe400078e008e */
[----:B------:R-:W-:-:S07]  /*45d70*/  VIADD R141, R141, 0x20 ;  /* 0x000000208d8d7836 */ /* 0x000fce0000000000 */
.L_x_3606:
[----:B------:R-:W-:Y:S05]  /*45d80*/  BSYNC.RECONVERGENT B0 ;  /* 0x0000000000007941 */ /* 0x000fea0003800200 */
.L_x_3605:
        /* <DEDUP_REMOVED lines=35> */
.L_x_3735:
        /* <DEDUP_REMOVED lines=12> */
.L_x_3737:
[----:B------:R-:W-:Y:S05]  /*46080*/  BSYNC.RECONVERGENT B2 ;  /* 0x0000000000027941 */ /* 0x000fea0003800200 */
.L_x_3736:
        /* <DEDUP_REMOVED lines=62> */
.L_x_3734:
[----:B------:R-:W-:Y:S05]  /*46470*/  BSYNC.RECONVERGENT B1 ;  /* 0x0000000000017941 */ /* 0x000fea0003800200 */
.L_x_3733:
        /* <DEDUP_REMOVED lines=9> */
[----:B------:R-:W-:Y:S02]  /*46510*/  IMAD.MOV.U32 R11, RZ, RZ, R18 ;  /* 0x000000ffff0b7224 */ /* 0x000fe400078e0012 */
[----:B0-----:R-:W-:Y:S01]  /*46520*/  FMUL.FTZ R10, R10, R7 ;  /* 0x000000070a0a7220 */ /* 0x001fe20000410000 */
[----:B-1----:R-:W-:Y:S01]  /*46530*/  FSETP.GTU.FTZ.AND P2, PT, R9, R139, PT ;  /* 0x0000008b0900720b */ /* 0x002fe20003f5c000 */
        /* <DEDUP_REMOVED lines=14> */
.L_x_3740:
        /* <DEDUP_REMOVED lines=12> */
.L_x_3742:
[----:B------:R-:W-:Y:S05]  /*466e0*/  BSYNC.RECONVERGENT B2 ;  /* 0x0000000000027941 */ /* 0x000fea0003800200 */
.L_x_3741:
        /* <DEDUP_REMOVED lines=62> */
.L_x_3739:
[----:B------:R-:W-:Y:S05]  /*46ad0*/  BSYNC.RECONVERGENT B1 ;  /* 0x0000000000017941 */ /* 0x000fea0003800200 */
.L_x_3738:
        /* <DEDUP_REMOVED lines=25> */
.L_x_3745:
        /* <DEDUP_REMOVED lines=12> */
.L_x_3747:
[----:B------:R-:W-:Y:S05]  /*46d30*/  BSYNC.RECONVERGENT B2 ;  /* 0x0000000000027941 */ /* 0x000fea0003800200 */
.L_x_3746:
        /* <DEDUP_REMOVED lines=62> */
.L_x_3744:
[----:B------:R-:W-:Y:S05]  /*47120*/  BSYNC.RECONVERGENT B1 ;  /* 0x0000000000017941 */ /* 0x000fea0003800200 */
.L_x_3743:
        /* <DEDUP_REMOVED lines=22> */
.L_x_3750:
        /* <DEDUP_REMOVED lines=12> */
.L_x_3752:
[----:B------:R-:W-:Y:S05]  /*47350*/  BSYNC.RECONVERGENT B2 ;  /* 0x0000000000027941 */ /* 0x000fea0003800200 */
.L_x_3751:
        /* <DEDUP_REMOVED lines=62> */
.L_x_3749:
[----:B------:R-:W-:Y:S05]  /*47740*/  BSYNC.RECONVERGENT B1 ;  /* 0x0000000000017941 */ /* 0x000fea0003800200 */
.L_x_3748:
[----:B------:R-:W-:Y:S01]  /*47750*/  I2FP.F32.U32 R8, R11 ;  /* 0x0000000b00087245 */ /* 0x000fe20000201000 */
[----:B------:R-:W-:Y:S01]  /*47760*/  BSSY.RECONVERGENT B1, `(.L_x_3753) ;  /* 0x0000065000017945 */ /* 0x000fe20003800200 */
[----:B------:R-:W-:-:S03]  /*47770*/  MOV R11, R18 ;  /* 0x00000012000b7202 */ /* 0x000fc60000000f00 */
        /* <DEDUP_REMOVED lines=24> */
.L_x_3755:
        /* <DEDUP_REMOVED lines=12> */
.L_x_3757:
[----:B------:R-:W-:Y:S05]  /*479c0*/  BSYNC.RECONVERGENT B2 ;  /* 0x0000000000027941 */ /* 0x000fea0003800200 */
.L_x_3756:
        /* <DEDUP_REMOVED lines=62> */
.L_x_3754:
[----:B------:R-:W-:Y:S05]  /*47db0*/  BSYNC.RECONVERGENT B1 ;  /* 0x0000000000017941 */ /* 0x000fea0003800200 */
.L_x_3753:
        /* <DEDUP_REMOVED lines=23> */
.L_x_3760:
        /* <DEDUP_REMOVED lines=12> */
.L_x_3762:
[----:B------:R-:W-:Y:S05]  /*47ff0*/  BSYNC.RECONVERGENT B2 ;  /* 0x0000000000027941 */ /* 0x000fea0003800200 */
.L_x_3761:
        /* <DEDUP_REMOVED lines=62> */
.L_x_3759:
[----:B------:R-:W-:Y:S05]  /*483e0*/  BSYNC.RECONVERGENT B1 ;  /* 0x0000000000017941 */ /* 0x000fea0003800200 */
.L_x_3758:
        /* <DEDUP_REMOVED lines=25> */
.L_x_3765:
        /* <DEDUP_REMOVED lines=12> */
.L_x_3767:
[----:B------:R-:W-:Y:S05]  /*48640*/  BSYNC.RECONVERGENT B2 ;  /* 0x0000000000027941 */ /* 0x000fea0003800200 */
.L_x_3766:
        /* <DEDUP_REMOVED lines=62> */
.L_x_3764:
[----:B------:R-:W-:Y:S05]  /*48a30*/  BSYNC.RECONVERGENT B1 ;  /* 0x0000000000017941 */ /* 0x000fea0003800200 */
.L_x_3763:
        /* <DEDUP_REMOVED lines=22> */
.L_x_3770:
        /* <DEDUP_REMOVED lines=12> */
.L_x_3772:
[----:B------:R-:W-:Y:S05]  /*48c60*/  BSYNC.RECONVERGENT B2 ;  /* 0x0000000000027941 */ /* 0x000fea0003800200 */
.L_x_3771:
        /* <DEDUP_REMOVED lines=62> */
.L_x_3769:
[----:B------:R-:W-:Y:S05]  /*49050*/  BSYNC.RECONVERGENT B1 ;  /* 0x0000000000017941 */ /* 0x000fea0003800200 */
.L_x_3768:
        /* <DEDUP_REMOVED lines=27> */
.L_x_3775:
        /* <DEDUP_REMOVED lines=12> */
.L_x_3777:
[----:B------:R-:W-:Y:S05]  /*492d0*/  BSYNC.RECONVERGENT B2 ;  /* 0x0000000000027941 */ /* 0x000fea0003800200 */
.L_x_3776:
        /* <DEDUP_REMOVED lines=62> */
.L_x_3774:
[----:B------:R-:W-:Y:S05]  /*496c0*/  BSYNC.RECONVERGENT B1 ;  /* 0x0000000000017941 */ /* 0x000fea0003800200 */
.L_x_3773:
        /* <DEDUP_REMOVED lines=21> */
.L_x_3780:
        /* <DEDUP_REMOVED lines=12> */
.L_x_3782:
[----:B------:R-:W-:Y:S05]  /*498e0*/  BSYNC.RECONVERGENT B2 ;  /* 0x0000000000027941 */ /* 0x000fea0003800200 */
.L_x_3781:
        /* <DEDUP_REMOVED lines=62> */
.L_x_3779:
[----:B------:R-:W-:Y:S05]  /*49cd0*/  BSYNC.RECONVERGENT B1 ;  /* 0x0000000000017941 */ /* 0x000fea0003800200 */
.L_x_3778:
        /* <DEDUP_REMOVED lines=25> */
.L_x_3785:
        /* <DEDUP_REMOVED lines=12> */
.L_x_3787:
[----:B------:R-:W-:Y:S05]  /*49f30*/  BSYNC.RECONVERGENT B2 ;  /* 0x0000000000027941 */ /* 0x000fea0003800200 */
.L_x_3786:
        /* <DEDUP_REMOVED lines=62> */
.L_x_3784:
[----:B------:R-:W-:Y:S05]  /*4a320*/  BSYNC.RECONVERGENT B1 ;  /* 0x0000000000017941 */ /* 0x000fea0003800200 */
.L_x_3783:
        /* <DEDUP_REMOVED lines=20> */
.L_x_3790:
        /* <DEDUP_REMOVED lines=12> */
.L_x_3792:
[----:B------:R-:W-:Y:S05]  /*4a530*/  BSYNC.RECONVERGENT B2 ;  /* 0x0000000000027941 */ /* 0x000fea0003800200 */
.L_x_3791:
        /* <DEDUP_REMOVED lines=62> */
.L_x_3789:
[----:B------:R-:W-:Y:S05]  /*4a920*/  BSYNC.RECONVERGENT B1 ;  /* 0x0000000000017941 */ /* 0x000fea0003800200 */
.L_x_3788:
        /* <DEDUP_REMOVED lines=27> */
.L_x_3795:
        /* <DEDUP_REMOVED lines=12> */
.L_x_3797:
[----:B------:R-:W-:Y:S05]  /*4aba0*/  BSYNC.RECONVERGENT B2 ;  /* 0x0000000000027941 */ /* 0x000fea0003800200 */
.L_x_3796:
        /* <DEDUP_REMOVED lines=62> */
.L_x_3794:
[----:B------:R-:W-:Y:S05]  /*4af90*/  BSYNC.RECONVERGENT B1 ;  /* 0x0000000000017941 */ /* 0x000fea0003800200 */
.L_x_3793:
        /* <DEDUP_REMOVED lines=21> */
.L_x_3800:
        /* <DEDUP_REMOVED lines=12> */
.L_x_3802:
[----:B------:R-:W-:Y:S05]  /*4b1b0*/  BSYNC.RECONVERGENT B2 ;  /* 0x0000000000027941 */ /* 0x000fea0003800200 */
.L_x_3801:
        /* <DEDUP_REMOVED lines=62> */
.L_x_3799:
[----:B------:R-:W-:Y:S05]  /*4b5a0*/  BSYNC.RECONVERGENT B1 ;  /* 0x0000000000017941 */ /* 0x000fea0003800200 */
.L_x_3798:
[----:B------:R-:W-:Y:S01]  /*4b5b0*/  I2FP.F32.U32 R95, R95 ;  /* 0x0000005f005f7245 */ /* 0x000fe20000201000 */
[----:B------:R-:W-:Y:S01]  /*4b5c0*/  @P1 IMAD.U32 R116, R59, 0x10000, RZ ;  /* 0x000100003b741824 */ /* 0x000fe200078e00ff */
[----:B------:R-:W-:Y:S01]  /*4b5d0*/  BSSY.RECONVERGENT B1, `(.L_x_3803) ;  /* 0x0000062000017945 */ /* 0x000fe20003800200 */
[----:B------:R-:W-:Y:S02]  /*4b5e0*/  HFMA2 R150, -RZ, RZ, 0, 1.1920928955078125e-07 ;  /* 0x00000002ff967431 */ /* 0x000fe400000001ff */
        /* <DEDUP_REMOVED lines=21> */
.L_x_3805:
        /* <DEDUP_REMOVED lines=12> */
.L_x_3807:
[----:B------:R-:W-:Y:S05]  /*4b800*/  BSYNC.RECONVERGENT B2 ;  /* 0x0000000000027941 */ /* 0x000fea0003800200 */
.L_x_3806:
        /* <DEDUP_REMOVED lines=62> */
.L_x_3804:
[----:B------:R-:W-:Y:S05]  /*4bbf0*/  BSYNC.RECONVERGENT B1 ;  /* 0x0000000000017941 */ /* 0x000fea0003800200 */
.L_x_3803:
        /* <DEDUP_REMOVED lines=20> */
.L_x_3810:
        /* <DEDUP_REMOVED lines=15> */
.L_x_3812:
[----:B------:R-:W-:Y:S05]  /*4be30*/  BSYNC.RECONVERGENT B2 ;  /* 0x0000000000027941 */ /* 0x000fea0003800200 */
.L_x_3811:
        /* <DEDUP_REMOVED lines=62> */
.L_x_3809:
[----:B------:R-:W-:Y:S05]  /*4c220*/  BSYNC.RECONVERGENT B1 ;  /* 0x0000000000017941 */ /* 0x000fea0003800200 */
.L_x_3808:
        /* <DEDUP_REMOVED lines=19> */
.L_x_3732:
        /* <DEDUP_REMOVED lines=16> */
.L_x_3816:
        /* <DEDUP_REMOVED lines=12> */
.L_x_3818:
[----:B------:R-:W-:Y:S05]  /*4c520*/  BSYNC.RECONVERGENT B2 ;  /* 0x0000000000027941 */ /* 0x000fea0003800200 */
.L_x_3817:
        /* <DEDUP_REMOVED lines=62> */
.L_x_3815:
[----:B------:R-:W-:Y:S05]  /*4c910*/  BSYNC.RECONVERGENT B1 ;  /* 0x0000000000017941 */ /* 0x000fea0003800200 */
.L_x_3814:
[----:B------:R-:W0:Y:S01]  /*4c920*/  LDC R139, c[0x0][0x408] ;  /* 0x00010200ff8b7b82 */ /* 0x000e220000000800 */
[----:B------:R-:W-:Y:S01]  /*4c930*/  I2FP.F32.U32 R21, R28 ;  /* 0x0000001c00157245 */ /* 0x000fe20000201000 */
[----:B------:R-:W-:Y:S01]  /*4c940*/  IMAD.MOV.U32 R155, RZ, RZ, 0x2f800000 ;  /* 0x2f800000ff9b7424 */ /* 0x000fe200078e00ff */
[----:B------:R-:W-:Y:S01]  /*4c950*/  LOP3.LUT R24, R24, 0xffffffef, RZ, 0xc0, !PT ;  /* 0xffffffef18187812 */ /* 0x000fe200078ec0ff */
[----:B-----5:R-:W-:Y:S01]  /*4c960*/  IMAD.U32 R28, R92, 0x10000, RZ ;  /* 0x000100005c1c7824 */ /* 0x020fe200078e00ff */
[----:B------:R-:W-:Y:S01]  /*4c970*/  BSSY.RECONVERGENT B1, `(.L_x_3819) ;  /* 0x0000063000017945 */ /* 0x000fe20003800200 */
[----:B------:R-:W-:Y:S01]  /*4c980*/  FFMA.FTZ R21, R21, R155, 1.1641532182693481445e-10 ;  /* 0x2f00000015157423 */ /* 0x000fe2000001009b */
[----:B------:R-:W-:Y:S01]  /*4c990*/  IMAD.MOV.U32 R96, RZ, RZ, 0x2 ;  /* 0x00000002ff607424 */ /* 0x000fe200078e00ff */
[----:B------:R-:W1:Y:S01]  /*4c9a0*/  LDC R149, c[0x0][0x404] ;  /* 0x00010100ff957b82 */ /* 0x000e620000000800 */
[----:B------:R-:W-:Y:S02]  /*4c9b0*/  IMAD.MOV.U32 R31, RZ, RZ, R18 ;  /* 0x000000ffff1f7224 */ /* 0x000fe400078e0012 */
[----:B0-----:R-:W-:Y:S01]  /*4c9c0*/  FMUL.FTZ R28, R28, R139 ;  /* 0x0000008b1c1c7220 */ /* 0x001fe20000410000 */
[----:B-1----:R-:W-:-:S02]  /*4c9d0*/  FSETP.GTU.FTZ.AND P2, PT, R21, R149, PT ;  /* 0x000000951500720b */ /* 0x002fc40003f5c000 */
[----:B------:R-:W-:Y:S02]  /*4c9e0*/  @P1 SHF.L.U32 R21, R56, 0x10, RZ ;  /* 0x0000001038151819 */ /* 0x000fe400000006ff */
        /* <DEDUP_REMOVED lines=16> */
.L_x_3821:
        /* <DEDUP_REMOVED lines=12> */
.L_x_3823:
[----:B------:R-:W-:Y:S05]  /*4cbb0*/  BSYNC.RECONVERGENT B2 ;  /* 0x0000000000027941 */ /* 0x000fea0003800200 */
.L_x_3822:
        /* <DEDUP_REMOVED lines=62> */
.L_x_3820:
[----:B------:R-:W-:Y:S05]  /*4cfa0*/  BSYNC.RECONVERGENT B1 ;  /* 0x0000000000017941 */ /* 0x000fea0003800200 */
.L_x_3819:
[----:B------:R-:W-:Y:S01]  /*4cfb0*/  I2FP.F32.U32 R31, R31 ;  /* 0x0000001f001f7245 */ /* 0x000fe20000201000 */
[----:B------:R-:W-:Y:S01]  /*4cfc0*/  BSSY.RECONVERGENT B1, `(.L_x_3824) ;  /* 0x0000064000017945 */ /* 0x000fe20003800200 */
[----:B------:R-:W-:Y:S01]  /*4cfd0*/  SHF.L.U32 R21, R21, 0x10, RZ ;  /* 0x0000001015157819 */ /* 0x000fe200000006ff */
[----:B------:R-:W-:Y:S01]  /*4cfe0*/  IMAD.MOV.U32 R97, RZ, RZ, 0x2 ;  /* 0x00000002ff617424 */ /* 0x000fe200078e00ff */
[----:B------:R-:W-:Y:S01]  /*4cff0*/  LOP3.LUT R24, R24, 0xfffffff7, RZ, 0xc0, !PT ;  /* 0xfffffff718187812 */ /* 0x000fe200078ec0ff */
[----:B------:R-:W-:Y:S02]  /*4d000*/  FFMA.FTZ R31, R31, R155, 1.1641532182693481445e-10 ;  /* 0x2f0000001f1f7423 */ /* 0x000fe4000001009b */
[----:B------:R-:W-:Y:S01]  /*4d010*/  FMUL.FTZ R32, R21, R139 ;  /* 0x0000008b15207220 */ /* 0x000fe20000410000 */
[----:B------:R-:W-:Y:S02]  /*4d020*/  @P1 PRMT R21, R56, 0x7632, R21 ;  /* 0x0000763238151816 */ /* 0x000fe40000000015 */
[----:B------:R-:W-:-:S03]  /*4d030*/  FSETP.GTU.FTZ.AND P2, PT, R31, R149, PT ;  /* 0x000000951f00720b */ /* 0x000fc60003f5c000 */
[----:B------:R-:W-:Y:S01]  /*4d040*/  @P1 IMAD.U32 R21, R21, 0x10000, RZ ;  /* 0x0001000015151824 */ /* 0x000fe200078e00ff */
        /* <DEDUP_REMOVED lines=16> */
.L_x_3826:
        /* <DEDUP_REMOVED lines=12> */
.L_x_3828:
[----:B------:R-:W-:Y:S05]  /*4d210*/  BSYNC.RECONVERGENT B2 ;  /* 0x0000000000027941 */ /* 0x000fea0003800200 */
.L_x_3827:
        /* <DEDUP_REMOVED lines=62> */
.L_x_3825:
[----:B------:R-:W-:Y:S05]  /*4d600*/  BSYNC.RECONVERGENT B1 ;  /* 0x0000000000017941 */ /* 0x000fea0003800200 */
.L_x_3824:
        /* <DEDUP_REMOVED lines=26> */
.L_x_3831:
        /* <DEDUP_REMOVED lines=12> */
.L_x_3833:
[----:B------:R-:W-:Y:S05]  /*4d870*/  BSYNC.RECONVERGENT B2 ;  /* 0x0000000000027941 */ /* 0x000fea0003800200 */
.L_x_3832:
        /* <DEDUP_REMOVED lines=62> */
.L_x_3830:
[----:B------:R-:W-:Y:S05]  /*4dc60*/  BSYNC.RECONVERGENT B1 ;  /* 0x0000000000017941 */ /* 0x000fea0003800200 */
.L_x_3829:
        /* <DEDUP_REMOVED lines=26> */
.L_x_3836:
        /* <DEDUP_REMOVED lines=12> */
.L_x_3838:
[----:B------:R-:W-:Y:S05]  /*4ded0*/  BSYNC.RECONVERGENT B2 ;  /* 0x0000000000027941 */ /* 0x000fea0003800200 */
.L_x_3837:
        /* <DEDUP_REMOVED lines=62> */
.L_x_3835:
[----:B------:R-:W-:Y:S05]  /*4e2c0*/  BSYNC.RECONVERGENT B1 ;  /* 0x0000000000017941 */ /* 0x000fea0003800200 */
.L_x_3834:
[----:B------:R-:W-:Y:S01]  /*4e2d0*/  I2FP.F32.U32 R21, R21 ;  /* 0x0000001500157245 */ /* 0x000fe20000201000 */
[----:B------:R-:W-:Y:S01]  /*4e2e0*/  BSSY.RECONVERGENT B1, `(.L_x_3839) ;  /* 0x0000062000017945 */ /* 0x000fe20003800200 */
[----:B------:R-:W-:Y:S01]  /*4e2f0*/  ISETP.NE.AND P3, PT, R117, 0x1, PT ;  /* 0x000000017500780c */ /* 0x000fe20003f65270 */
        /* <DEDUP_REMOVED lines=21> */
.L_x_3841:
        /* <DEDUP_REMOVED lines=12> */
.L_x_3843:
[----:B------:R-:W-:Y:S05]  /*4e510*/  BSYNC.RECONVERGENT B2 ;  /* 0x0000000000027941 */ /* 0x000fea0003800200 */
.L_x_3842:
        /* <DEDUP_REMOVED lines=62> */
.L_x_3840:
[----:B------:R-:W-:Y:S05]  /*4e900*/  BSYNC.RECONVERGENT B1 ;  /* 0x0000000000017941 */ /* 0x000fea0003800200 */
.L_x_3839:
        /* <DEDUP_REMOVED lines=24> */
.L_x_3846:
        /* <DEDUP_REMOVED lines=12> */
.L_x_3848:
[----:B------:R-:W-:Y:S05]  /*4eb50*/  BSYNC.RECONVERGENT B2 ;  /* 0x0000000000027941 */ /* 0x000fea0003800200 */
.L_x_3847:
        /* <DEDUP_REMOVED lines=62> */
.L_x_3845:
[----:B------:R-:W-:Y:S05]  /*4ef40*/  BSYNC.RECONVERGENT B1 ;  /* 0x0000000000017941 */ /* 0x000fea0003800200 */
.L_x_3844:
        /* <DEDUP_REMOVED lines=24> */
.L_x_3851:
        /* <DEDUP_REMOVED lines=12> */
.L_x_3853:
[----:B------:R-:W-:Y:S05]  /*4f190*/  BSYNC.RECONVERGENT B2 ;  /* 0x0000000000027941 */ /* 0x000fea0003800200 */
.L_x_3852:
        /* <DEDUP_REMOVED lines=62> */
.L_x_3850:
[----:B------:R-:W-:Y:S05]  /*4f580*/  BSYNC.RECONVERGENT B1 ;  /* 0x0000000000017941 */ /* 0x000fea0003800200 */
.L_x_3849:
        /* <DEDUP_REMOVED lines=15> */
.L_x_3813:
        /* <DEDUP_REMOVED lines=43> */
.L_x_3854:
[----:B------:R-:W-:Y:S01]  /*4f930*/  MOV R143, R142 ;  /* 0x0000008e008f7202 */ /* 0x000fe20000000f00 */
[----:B------:R-:W-:-:S07]  /*4f940*/  VIADD R141, R141, 0x20 ;  /* 0x000000208d8d7836 */ /* 0x000fce0000000000 */
.L_x_3731:
[----:B------:R-:W-:Y:S05]  /*4f950*/  BSYNC.RECONVERGENT B0 ;  /* 0x0000000000007941 */ /* 0x000fea0003800200 */
.L_x_3730:
        /* <DEDUP_REMOVED lines=35> */
.L_x_3860:
        /* <DEDUP_REMOVED lines=12> */
.L_x_3862:
[----:B------:R-:W-:Y:S05]  /*4fc50*/  BSYNC.RECONVERGENT B2 ;  /* 0x0000000000027941 */ /* 0x000fea0003800200 */
.L_x_3861:
        /* <DEDUP_REMOVED lines=62> */
.L_x_3859:
[----:B------:R-:W-:Y:S05]  /*50040*/  BSYNC.RECONVERGENT B1 ;  /* 0x0000000000017941 */ /* 0x000fea0003800200 */
.L_x_3858:
[----:B------:R-:W2:Y:S01]  /*50050*/  LDC R7, c[0x0][0x408] ;  /* 0x00010200ff077b82 */ /* 0x000ea20000000800 */
[----:B------:R-:W-:Y:S01]  /*50060*/  I2FP.F32.U32 R9, R9 ;  /* 0x0000000900097245 */ /* 0x000fe20000201000 */
[----:B------:R-:W-:Y:S01]  /*50070*/  IMAD.MOV.U32 R154, RZ, RZ, 0x2f800000 ;  /* 0x2f800000ff9a7424 */ /* 0x000fe200078e00ff */
[----:B------:R-:W-:Y:S01]  /*50080*/  LOP3.LUT R24, R24, 0xffffffef, RZ, 0xc0, !PT ;  /* 0xffffffef18187812 */ /* 0x000fe200078ec0ff */
[C---:B-----5:R-:W-:Y:S01]  /*50090*/  IMAD.U32 R10, R52.reuse, 0x10000, RZ ;  /* 0x00010000340a7824 */ /* 0x060fe200078e00ff */
[----:B------:R-:W-:Y:S01]  /*500a0*/  BSSY.RECONVERGENT B1, `(.L_x_3863) ;  /* 0x0000060000017945 */ /* 0x000fe20003800200 */
[----:B------:R-:W-:Y:S01]  /*500b0*/  FFMA.FTZ R9, R9, R154, 1.1641532182693481445e-10 ;  /* 0x2f00000009097423 */ /* 0x000fe2000001009a */
[----:B------:R-:W-:Y:S01]  /*500c0*/  PRMT R21, R52, 0x7632, R21 ;  /* 0x0000763234157816 */ /* 0x000fe20000000015 */
[----:B------:R-:W3:Y:S01]  /*500d0*/  LDC R153, c[0x0][0x404] ;  /* 0x00010100ff997b82 */ /* 0x000ee20000000800 */
[----:B------:R-:W-:Y:S02]  /*500e0*/  IMAD.MOV.U32 R11, RZ, RZ, R18 ;  /* 0x000000ffff0b7224 */ /* 0x000fe400078e0012 */
[----:B--2---:R-:W-:Y:S01]  /*500f0*/  FMUL.FTZ R10, R10, R7 ;  /* 0x000000070a0a7220 */ /* 0x004fe20000410000 */
[----:B---3--:R-:W-:Y:S01]  /*50100*/  FSETP.GTU.FTZ.AND P2, PT, R9, R153, PT ;  /* 0x000000990900720b */ /* 0x008fe20003f5c000 */
        /* <DEDUP_REMOVED lines=14> */
.L_x_3865:
        /* <DEDUP_REMOVED lines=12> */
.L_x_3867:
[----:B------:R-:W-:Y:S05]  /*502b0*/  BSYNC.RECONVERGENT B2 ;  /* 0x0000000000027941 */ /* 0x000fea0003800200 */
.L_x_3866:
        /* <DEDUP_REMOVED lines=62> */
.L_x_3864:
[----:B------:R-:W-:Y:S05]  /*506a0*/  BSYNC.RECONVERGENT B1 ;  /* 0x0000000000017941 */ /* 0x000fea0003800200 */
.L_x_3863:
        /* <DEDUP_REMOVED lines=15> */
[----:B01----:R-:W-:-:S11]  /*507a0*/  F2FP.BF16.F32.PACK_AB R92, RZ, R29 ;  /* 0x0000001dff5c723e */ /* 0x003fd600000010ff */
        /* <DEDUP_REMOVED lines=9> */
.L_x_3870:
        /* <DEDUP_REMOVED lines=12> */
.L_x_3872:
[----:B------:R-:W-:Y:S05]  /*50900*/  BSYNC.RECONVERGENT B2 ;  /* 0x0000000000027941 */ /* 0x000fea0003800200 */
.L_x_3871:
        /* <DEDUP_REMOVED lines=62> */
.L_x_3869:
[----:B------:R-:W-:Y:S05]  /*50cf0*/  BSYNC.RECONVERGENT B1 ;  /* 0x0000000000017941 */ /* 0x000fea0003800200 */
.L_x_3868:
        /* <DEDUP_REMOVED lines=22> */
.L_x_3875:
        /* <DEDUP_REMOVED lines=12> */
.L_x_3877:
[----:B------:R-:W-:Y:S05]  /*50f20*/  BSYNC.RECONVERGENT B2 ;  /* 0x0000000000027941 */ /* 0x000fea0003800200 */
.L_x_3876:
        /* <DEDUP_REMOVED lines=62> */
.L_x_3874:
[----:B------:R-:W-:Y:S05]  /*51310*/  BSYNC.RECONVERGENT B1 ;  /* 0x0000000000017941 */ /* 0x000fea0003800200 */
.L_x_3873:
        /* <DEDUP_REMOVED lines=27> */
.L_x_3880:
        /* <DEDUP_REMOVED lines=12> */
.L_x_3882:
[----:B------:R-:W-:Y:S05]  /*51590*/  BSYNC.RECONVERGENT B2 ;  /* 0x0000000000027941 */ /* 0x000fea0003800200 */
.L_x_3881:
        /* <DEDUP_REMOVED lines=62> */
.L_x_3879:
[----:B------:R-:W-:Y:S05]  /*51980*/  BSYNC.RECONVERGENT B1 ;  /* 0x0000000000017941 */ /* 0x000fea0003800200 */
.L_x_3878:
        /* <DEDUP_REMOVED lines=23> */
.L_x_3885:
        /* <DEDUP_REMOVED lines=12> */
.L_x_3887:
[----:B------:R-:W-:Y:S05]  /*51bc0*/  BSYNC.RECONVERGENT B2 ;  /* 0x0000000000027941 */ /* 0x000fea0003800200 */
.L_x_3886:
        /* <DEDUP_REMOVED lines=62> */
.L_x_3884:
[----:B------:R-:W-:Y:S05]  /*51fb0*/  BSYNC.RECONVERGENT B1 ;  /* 0x0000000000017941 */ /* 0x000fea0003800200 */
.L_x_3883:
        /* <DEDUP_REMOVED lines=25> */
.L_x_3890:
        /* <DEDUP_REMOVED lines=12> */
.L_x_3892:
[----:B------:R-:W-:Y:S05]  /*52210*/  BSYNC.RECONVERGENT B2 ;  /* 0x0000000000027941 */ /* 0x000fea0003800200 */
.L_x_3891:
        /* <DEDUP_REMOVED lines=62> */
.L_x_3889:
[----:B------:R-:W-:Y:S05]  /*52600*/  BSYNC.RECONVERGENT B1 ;  /* 0x0000000000017941 */ /* 0x000fea0003800200 */
.L_x_3888:
        /* <DEDUP_REMOVED lines=22> */
.L_x_3895:
        /* <DEDUP_REMOVED lines=12> */
.L_x_3897:
[----:B------:R-:W-:Y:S05]  /*52830*/  BSYNC.RECONVERGENT B2 ;  /* 0x0000000000027941 */ /* 0x000fea0003800200 */
.L_x_3896:
        /* <DEDUP_REMOVED lines=62> */
.L_x_3894:
[----:B------:R-:W-:Y:S05]  /*52c20*/  BSYNC.RECONVERGENT B1 ;  /* 0x0000000000017941 */ /* 0x000fea0003800200 */
.L_x_3893:
        /* <DEDUP_REMOVED lines=27> */
.L_x_3900:
        /* <DEDUP_REMOVED lines=12> */
.L_x_3902:
[----:B------:R-:W-:Y:S05]  /*52ea0*/  BSYNC.RECONVERGENT B2 ;  /* 0x0000000000027941 */ /* 0x000fea0003800200 */
.L_x_3901:
        /* <DEDUP_REMOVED lines=62> */
.L_x_3899:
[----:B------:R-:W-:Y:S05]  /*53290*/  BSYNC.RECONVERGENT B1 ;  /* 0x0000000000017941 */ /* 0x000fea0003800200 */
.L_x_3898:
        /* <DEDUP_REMOVED lines=21> */
.L_x_3905:
        /* <DEDUP_REMOVED lines=12> */
.L_x_3907:
[----:B------:R-:W-:Y:S05]  /*534b0*/  BSYNC.RECONVERGENT B2 ;  /* 0x0000000000027941 */ /* 0x000fea0003800200 */
.L_x_3906:
        /* <DEDUP_REMOVED lines=62> */
.L_x_3904:
[----:B------:R-:W-:Y:S05]  /*538a0*/  BSYNC.RECONVERGENT B1 ;  /* 0x0000000000017941 */ /* 0x000fea0003800200 */
.L_x_3903:
        /* <DEDUP_REMOVED lines=25> */
.L_x_3910:
        /* <DEDUP_REMOVED lines=12> */
.L_x_3912:
[----:B------:R-:W-:Y:S05]  /*53b00*/  BSYNC.RECONVERGENT B2 ;  /* 0x0000000000027941 */ /* 0x000fea0003800200 */
.L_x_3911:
        /* <DEDUP_REMOVED lines=62> */
.L_x_3909:
[----:B------:R-:W-:Y:S05]  /*53ef0*/  BSYNC.RECONVERGENT B1 ;  /* 0x0000000000017941 */ /* 0x000fea0003800200 */
.L_x_3908:
        /* <DEDUP_REMOVED lines=20> */
.L_x_3915:
        /* <DEDUP_REMOVED lines=12> */
.L_x_3917:
[----:B------:R-:W-:Y:S05]  /*54100*/  BSYNC.RECONVERGENT B2 ;  /* 0x0000000000027941 */ /* 0x000fea0003800200 */
.L_x_3916:
        /* <DEDUP_REMOVED lines=52> */
[----:B------:R-:W-:Y:S01]  /*54450*/  IMAD.MOV.U32 R149, RZ, RZ, RZ ;  /* 0x000000ffff957224 */ /* 0x000fe200078e00ff */
        /* <DEDUP_REMOVED lines=9> */
.L_x_3914:
[----:B------:R-:W-:Y:S05]  /*544f0*/  BSYNC.RECONVERGENT B1 ;  /* 0x0000000000017941 */ /* 0x000fea0003800200 */
.L_x_3913:
[----:B------:R-:W-:Y:S01]  /*54500*/  I2FP.F32.U32 R8, R53 ;  /* 0x0000003500087245 */ /* 0x000fe20000201000 */
[----:B------:R-:W-:Y:S01]  /*54510*/  BSSY.RECONVERGENT B1, `(.L_x_3918) ;  /* 0x0000065000017945 */ /* 0x000fe20003800200 */
[----:B------:R-:W-:-:S03]  /*54520*/  HFMA2 R148, -RZ, RZ, 0, 1.1920928955078125e-07 ;  /* 0x00000002ff947431 */ /* 0x000fc600000001ff */
        /* <DEDUP_REMOVED lines=24> */
.L_x_3920:
        /* <DEDUP_REMOVED lines=12> */
.L_x_3922:
[----:B------:R-:W-:Y:S05]  /*54770*/  BSYNC.RECONVERGENT B2 ;  /* 0x0000000000027941 */ /* 0x000fea0003800200 */
.L_x_3921:
        /* <DEDUP_REMOVED lines=62> */
.L_x_3919:
[----:B------:R-:W-:Y:S05]  /*54b60*/  BSYNC.RECONVERGENT B1 ;  /* 0x0000000000017941 */ /* 0x000fea0003800200 */
.L_x_3918:
        /* <DEDUP_REMOVED lines=21> */
.L_x_3925:
        /* <DEDUP_REMOVED lines=12> */
.L_x_3927:
[----:B------:R-:W-:Y:S05]  /*54d80*/  BSYNC.RECONVERGENT B2 ;  /* 0x0000000000027941 */ /* 0x000fea0003800200 */
.L_x_3926:
        /* <DEDUP_REMOVED lines=62> */
.L_x_3924:
[----:B------:R-:W-:Y:S05]  /*55170*/  BSYNC.RECONVERGENT B1 ;  /* 0x0000000000017941 */ /* 0x000fea0003800200 */
.L_x_3923:
[----:B------:R-:W-:Y:S01]  /*55180*/  I2FP.F32.U32 R53, R53 ;  /* 0x0000003500357245 */ /* 0x000fe20000201000 */
[----:B------:R-:W-:Y:S01]  /*55190*/  BSSY.RECONVERGENT B1, `(.L_x_3928) ;  /* 0x0000063000017945 */ /* 0x000fe20003800200 */
[----:B------:R-:W-:Y:S01]  /*551a0*/  IMAD.MOV.U32 R148, RZ, RZ, 0x2 ;  /* 0x00000002ff947424 */ /* 0x000fe200078e00ff */
[----:B------:R-:W-:Y:S02]  /*551b0*/  MOV R55, R18 ;  /* 0x0000001200377202 */ /* 0x000fe40000000f00 */
[----:B------:R-:W-:-:S05]  /*551c0*/  FFMA.FTZ R53, R53, R154, 1.1641532182693481445e-10 ;  /* 0x2f00000035357423 */ /* 0x000fca000001009a */
[----:B------:R-:W-:Y:S01]  /*551d0*/  FSETP.GTU.FTZ.AND P5, PT, R53, R153, PT ;  /* 0x000000993500720b */ /* 0x000fe20003fbc000 */
[----:B------:R-:W-:-:S04]  /*551e0*/  IMAD.U32 R53, R63, 0x10000, RZ ;  /* 0x000100003f357824 */ /* 0x000fc800078e00ff */
[----:B------:R-:W-:-:S05]  /*551f0*/  FMUL.FTZ R53, R53, R7 ;  /* 0x0000000735357220 */ /* 0x000fca0000410000 */
[----:B------:R-:W-:-:S05]  /*55200*/  FSEL R53, R53, RZ, !P5 ;  /* 0x000000ff35357208 */ /* 0x000fca0006800000 */
[----:B------:R-:W-:Y:S01]  /*55210*/  FADD.FTZ R8, R8, R53 ;  /* 0x0000003508087221 */ /* 0x000fe20000010000 */
[----:B------:R-:W-:-:S05]  /*55220*/  @P1 SHF.L.U32 R53, R59, 0x10, RZ ;  /* 0x000000103b351819 */ /* 0x000fca00000006ff */
        /* <DEDUP_REMOVED lines=14> */
.L_x_3930:
        /* <DEDUP_REMOVED lines=12> */
.L_x_3932:
[----:B------:R-:W-:Y:S05]  /*553d0*/  BSYNC.RECONVERGENT B2 ;  /* 0x0000000000027941 */ /* 0x000fea0003800200 */
.L_x_3931:
        /* <DEDUP_REMOVED lines=62> */
.L_x_3929:
[----:B------:R-:W-:Y:S05]  /*557c0*/  BSYNC.RECONVERGENT B1 ;  /* 0x0000000000017941 */ /* 0x000fea0003800200 */
.L_x_3928:
        /* <DEDUP_REMOVED lines=20> */
.L_x_3935:
        /* <DEDUP_REMOVED lines=15> */
.L_x_3937:
[----:B------:R-:W-:Y:S05]  /*55a00*/  BSYNC.RECONVERGENT B2 ;  /* 0x0000000000027941 */ /* 0x000fea0003800200 */
.L_x_3936:
        /* <DEDUP_REMOVED lines=62> */
.L_x_3934:
[----:B------:R-:W-:Y:S05]  /*55df0*/  BSYNC.RECONVERGENT B1 ;  /* 0x0000000000017941 */ /* 0x000fea0003800200 */
.L_x_3933:
        /* <DEDUP_REMOVED lines=14> */
[----:B------:R-:W-:Y:S02]  /*55ee0*/  @!P1 MOV R55, R7 ;  /* 0x0000000700379202 */ /* 0x000fe40000000f00 */
[----:B------:R-:W-:Y:S02]  /*55ef0*/  SEL R7, RZ, 0x1, P6 ;  /* 0x00000001ff077807 */ /* 0x000fe40003000000 */
[----:B------:R-:W-:-:S04]  /*55f00*/  F2FP.BF16.F32.PACK_AB R148, RZ, R55 ;  /* 0x00000037ff94723e */ /* 0x000fc800000010ff */
[----:B------:R-:W-:Y:S01]  /*55f10*/  PRMT R95, R155, 0x5410, R148 ;  /* 0x000054109b5f7816 */ /* 0x000fe20000000094 */
[----:B------:R-:W-:Y:S06]  /*55f20*/  BRA `(.L_x_3938) ;  /* 0x0000003000c87947 */ /* 0x000fec0003800000 */
.L_x_3857:
        /* <DEDUP_REMOVED lines=16> */
.L_x_3941:
        /* <DEDUP_REMOVED lines=12> */
.L_x_3943:
[----:B------:R-:W-:Y:S05]  /*560f0*/  BSYNC.RECONVERGENT B2 ;  /* 0x0000000000027941 */ /* 0x000fea0003800200 */
.L_x_3942:
[----:B01----:R-:W-:Y:S01]  /*56100*/  IMAD.WIDE.U32 R94, R25, -0x2daee0ad, RZ ;  /* 0xd2511f53195e7825 */ /* 0x003fe200078e00ff */
        /* <DEDUP_REMOVED lines=61> */
.L_x_3940:
[----:B------:R-:W-:Y:S05]  /*564e0*/  BSYNC.RECONVERGENT B1 ;  /* 0x0000000000017941 */ /* 0x000fea0003800200 */
.L_x_3939:
[----:B------:R-:W2:Y:S01]  /*564f0*/  LDC R152, c[0x0][0x408] ;  /* 0x00010200ff987b82 */ /* 0x000ea20000000800 */
[----:B------:R-:W-:Y:S01]  /*56500*/  HFMA2 R155, -RZ, RZ, 0.1171875, 0 ;  /* 0x2f800000ff9b7431 */ /* 0x000fe200000001ff */
[----:B------:R-:W-:Y:S01]  /*56510*/  I2FP.F32.U32 R21, R29 ;  /* 0x0000001d00157245 */ /* 0x000fe20000201000 */
[----:B-----5:R-:W-:Y:S01]  /*56520*/  IMAD.U32 R29, R52, 0x10000, RZ ;  /* 0x00010000341d7824 */ /* 0x020fe200078e00ff */
[----:B------:R-:W-:Y:S01]  /*56530*/  LOP3.LUT R24, R24, 0xffffffef, RZ, 0xc0, !PT ;  /* 0xffffffef18187812 */ /* 0x000fe200078ec0ff */
[----:B------:R-:W-:Y:S01]  /*56540*/  BSSY.RECONVERGENT B1, `(.L_x_3944) ;  /* 0x0000063000017945 */ /* 0x000fe20003800200 */
[----:B------:R-:W-:Y:S01]  /*56550*/  HFMA2 R48, -RZ, RZ, 0, 1.1920928955078125e-07 ;  /* 0x00000002ff307431 */ /* 0x000fe200000001ff */
[----:B------:R-:W-:Y:S01]  /*56560*/  PRMT R52, R52, 0x7632, R52 ;  /* 0x0000763234347816 */ /* 0x000fe20000000034 */
[----:B------:R-:W3:Y:S01]  /*56570*/  LDC R153, c[0x0][0x404] ;  /* 0x00010100ff997b82 */ /* 0x000ee20000000800 */
[----:B------:R-:W-:Y:S01]  /*56580*/  FFMA.FTZ R21, R21, R155, 1.1641532182693481445e-10 ;  /* 0x2f00000015157423 */ /* 0x000fe2000001009b */
[----:B--2---:R-:W-:-:S04]  /*56590*/  FMUL.FTZ R29, R29, R152 ;  /* 0x000000981d1d7220 */ /* 0x004fc80000410000 */
[----:B---3--:R-:W-:Y:S01]  /*565a0*/  FSETP.GTU.FTZ.AND P2, PT, R21, R153, PT ;  /* 0x000000991500720b */ /* 0x008fe20003f5c000 */
[----:B------:R-:W-:-:S03]  /*565b0*/  @P1 IMAD.U32 R21, R56, 0x10000, RZ ;  /* 0x0001000038151824 */ /* 0x000fc600078e00ff */
[----:B------:R-:W-:Y:S02]  /*565c0*/  FSEL R29, R29, RZ, !P2 ;  /* 0x000000ff1d1d7208 */ /* 0x000fe40005000000 */
[----:B------:R-:W-:-:S03]  /*565d0*/  PLOP3.LUT P2, PT, P2, PT, PT, 0x8, 0x80 ;  /* 0x000000000080781c */ /* 0x000fc6000174e170 */
[----:B------:R-:W-:Y:S01]  /*565e0*/  @P1 FADD.FTZ R29, R21, R29 ;  /* 0x0000001d151d1221 */ /* 0x000fe20000010000 */
[----:B------:R-:W-:-:S04]  /*565f0*/  IMAD.MOV.U32 R21, RZ, RZ, R18 ;  /* 0x000000ffff157224 */ /* 0x000fc800078e0012 */
[----:B01----:R-:W-:-:S05]  /*56600*/  F2FP.BF16.F32.PACK_AB R92, RZ, R29 ;  /* 0x0000001dff5c723e */ /* 0x003fca00000010ff */
        /* <DEDUP_REMOVED lines=11> */
.L_x_3946:
        /* <DEDUP_REMOVED lines=12> */
.L_x_3948:
[----:B------:R-:W-:Y:S05]  /*56780*/  BSYNC.RECONVERGENT B2 ;  /* 0x0000000000027941 */ /* 0x000fea0003800200 */
.L_x_3947:
        /* <DEDUP_REMOVED lines=62> */
.L_x_3945:
[----:B------:R-:W-:Y:S05]  /*56b70*/  BSYNC.RECONVERGENT B1 ;  /* 0x0000000000017941 */ /* 0x000fea0003800200 */
.L_x_3944:
        /* <DEDUP_REMOVED lines=26> */
.L_x_3951:
        /* <DEDUP_REMOVED lines=12> */
.L_x_3953:
[----:B------:R-:W-:Y:S05]  /*56de0*/  BSYNC.RECONVERGENT B2 ;  /* 0x0000000000027941 */ /* 0x000fea0003800200 */
.L_x_3952:
        /* <DEDUP_REMOVED lines=62> */
.L_x_3950:
[----:B------:R-:W-:Y:S05]  /*571d0*/  BSYNC.RECONVERGENT B1 ;  /* 0x0000000000017941 */ /* 0x000fea0003800200 */
.L_x_3949:
[----:B------:R-:W-:Y:S01]  /*571e0*/  I2FP.F32.U32 R21, R21 ;  /* 0x0000001500157245 */ /* 0x000fe20000201000 */
[----:B------:R-:W-:Y:S01]  /*571f0*/  BSSY.RECONVERGENT B1, `(.L_x_3954) ;  /* 0x0000064000017945 */ /* 0x000fe20003800200 */
[----:B------:R-:W-:Y:S02]  /*57200*/  LOP3.LUT R24, R24, 0xfffffffb, RZ, 0xc0, !PT ;  /* 0xfffffffb18187812 */ /* 0x000fe400078ec0ff */
        /* <DEDUP_REMOVED lines=9> */
[----:B------:R-:W-:Y:S01]  /*572a0*/  PRMT R21, R53, 0x7632, R21 ;  /* 0x0000763235157816 */ /* 0x000fe20000000015 */
[----:B------:R-:W-:-:S03]  /*572b0*/  IMAD.MOV.U32 R53, RZ, RZ, 0x2 ;  /* 0x00000002ff357424 */ /* 0x000fc600078e00ff */
        /* <DEDUP_REMOVED lines=12> */
.L_x_3956:
        /* <DEDUP_REMOVED lines=12> */
.L_x_3958:
[----:B------:R-:W-:Y:S05]  /*57440*/  BSYNC.RECONVERGENT B2 ;  /* 0x0000000000027941 */ /* 0x000fea0003800200 */
.L_x_3957:
        /* <DEDUP_REMOVED lines=62> */
.L_x_3955:
[----:B------:R-:W-:Y:S05]  /*57830*/  BSYNC.RECONVERGENT B1 ;  /* 0x0000000000017941 */ /* 0x000fea0003800200 */
.L_x_3954:
        /* <DEDUP_REMOVED lines=26> */
.L_x_3961:
        /* <DEDUP_REMOVED lines=12> */
.L_x_3963:
[----:B------:R-:W-:Y:S05]  /*57aa0*/  BSYNC.RECONVERGENT B2 ;  /* 0x0000000000027941 */ /* 0x000fea0003800200 */
.L_x_3962:
        /* <DEDUP_REMOVED lines=62> */
.L_x_3960:
[----:B------:R-:W-:Y:S05]  /*57e90*/  BSYNC.RECONVERGENT B1 ;  /* 0x0000000000017941 */ /* 0x000fea0003800200 */
.L_x_3959:
[----:B------:R-:W-:Y:S01]  /*57ea0*/  I2FP.F32.U32 R21, R21 ;  /* 0x0000001500157245 */ /* 0x000fe20000201000 */
[----:B------:R-:W-:Y:S01]  /*57eb0*/  BSSY.RECONVERGENT B1, `(.L_x_3964) ;  /* 0x0000062000017945 */ /* 0x000fe20003800200 */
[----:B------:R-:W-:Y:S01]  /*57ec0*/  ISETP.NE.AND P3, PT, R148, 0x1, PT ;  /* 0x000000019400780c */ /* 0x000fe20003f65270 */
[----:B------:R-:W-:Y:S02]  /*57ed0*/  IMAD.MOV.U32 R53, RZ, RZ, 0x2 ;  /* 0x00000002ff357424 */ /* 0x000fe400078e00ff */
        /* <DEDUP_REMOVED lines=20> */
.L_x_3966:
        /* <DEDUP_REMOVED lines=12> */
.L_x_3968:
[----:B------:R-:W-:Y:S05]  /*580e0*/  BSYNC.RECONVERGENT B2 ;  /* 0x0000000000027941 */ /* 0x000fea0003800200 */
.L_x_3967:
        /* <DEDUP_REMOVED lines=62> */
.L_x_3965:
[----:B------:R-:W-:Y:S05]  /*584d0*/  BSYNC.RECONVERGENT B1 ;  /* 0x0000000000017941 */ /* 0x000fea0003800200 */
.L_x_3964:
        /* <DEDUP_REMOVED lines=24> */
.L_x_3971:
        /* <DEDUP_REMOVED lines=12> */
.L_x_3973:
[----:B------:R-:W-:Y:S05]  /*58720*/  BSYNC.RECONVERGENT B2 ;  /* 0x0000000000027941 */ /* 0x000fea0003800200 */
.L_x_3972:
        /* <DEDUP_REMOVED lines=62> */
.L_x_3970:
[----:B------:R-:W-:Y:S05]  /*58b10*/  BSYNC.RECONVERGENT B1 ;  /* 0x0000000000017941 */ /* 0x000fea0003800200 */
.L_x_3969:
        /* <DEDUP_REMOVED lines=24> */
.L_x_3976:
        /* <DEDUP_REMOVED lines=12> */
.L_x_3978:
[----:B------:R-:W-:Y:S05]  /*58d60*/  BSYNC.RECONVERGENT B2 ;  /* 0x0000000000027941 */ /* 0x000fea0003800200 */
.L_x_3977:
        /* <DEDUP_REMOVED lines=62> */
.L_x_3975:
[----:B------:R-:W-:Y:S05]  /*59150*/  BSYNC.RECONVERGENT B1 ;  /* 0x0000000000017941 */ /* 0x000fea0003800200 */
.L_x_3974:
        /* <DEDUP_REMOVED lines=15> */
.L_x_3938:
        /* <DEDUP_REMOVED lines=43> */
.L_x_3979:
[----:B------:R-:W-:Y:S01]  /*59500*/  IMAD.MOV.U32 R143, RZ, RZ, R142 ;  /* 0x000000ffff8f7224 */ /* 0x000fe200078e008e */
[----:B------:R-:W-:-:S07]  /*59510*/  IADD3 R141, PT, PT, R141, 0x20, RZ ;  /* 0x000000208d8d7810 */ /* 0x000fce0007ffe0ff */
.L_x_3856:
[----:B------:R-:W-:Y:S05]  /*59520*/  BSYNC.RECONVERGENT B0 ;  /* 0x0000000000007941 */ /* 0x000fea0003800200 */
.L_x_3855:
        /* <DEDUP_REMOVED lines=35> */
.L_x_3985:
        /* <DEDUP_REMOVED lines=12> */
.L_x_3987:
[----:B------:R-:W-:Y:S05]  /*59820*/  BSYNC.RECONVERGENT B2 ;  /* 0x0000000000027941 */ /* 0x000fea0003800200 */
.L_x_3986:
        /* <DEDUP_REMOVED lines=62> */
.L_x_3984:
[----:B------:R-:W-:Y:S05]  /*59c10*/  BSYNC.RECONVERGENT B1 ;  /* 0x0000000000017941 */ /* 0x000fea0003800200 */
.L_x_3983:
        /* <DEDUP_REMOVED lines=9> */
[----:B------:R-:W-:Y:S01]  /*59cb0*/  FFMA.FTZ R9, R9, R154, 1.1641532182693481445e-10 ;  /* 0x2f00000009097423 */ /* 0x000fe2000001009a */
[----:B0-----:R-:W-:-:S04]  /*59cc0*/  FMUL.FTZ R10, R10, R140 ;  /* 0x0000008c0a0a7220 */ /* 0x001fc80000410000 */
        /* <DEDUP_REMOVED lines=15> */
.L_x_3990:
        /* <DEDUP_REMOVED lines=12> */
.L_x_3992:
[----:B------:R-:W-:Y:S05]  /*59e80*/  BSYNC.RECONVERGENT B2 ;  /* 0x0000000000027941 */ /* 0x000fea0003800200 */
.L_x_3991:
        /* <DEDUP_REMOVED lines=62> */
.L_x_3989:
[----:B------:R-:W-:Y:S05]  /*5a270*/  BSYNC.RECONVERGENT B1 ;  /* 0x0000000000017941 */ /* 0x000fea0003800200 */
.L_x_3988:
        /* <DEDUP_REMOVED lines=25> */
.L_x_3995:
        /* <DEDUP_REMOVED lines=12> */
.L_x_3997:
[----:B------:R-:W-:Y:S05]  /*5a4d0*/  BSYNC.RECONVERGENT B2 ;  /* 0x0000000000027941 */ /* 0x000fea0003800200 */
.L_x_3996:
        /* <DEDUP_REMOVED lines=62> */
.L_x_3994:
[----:B------:R-:W-:Y:S05]  /*5a8c0*/  BSYNC.RECONVERGENT B1 ;  /* 0x0000000000017941 */ /* 0x000fea0003800200 */
.L_x_3993:
        /* <DEDUP_REMOVED lines=22> */
.L_x_4000:
        /* <DEDUP_REMOVED lines=12> */
.L_x_4002:
[----:B------:R-:W-:Y:S05]  /*5aaf0*/  BSYNC.RECONVERGENT B2 ;  /* 0x0000000000027941 */ /* 0x000fea0003800200 */
.L_x_4001:
        /* <DEDUP_REMOVED lines=62> */
.L_x_3999:
[----:B------:R-:W-:Y:S05]  /*5aee0*/  BSYNC.RECONVERGENT B1 ;  /* 0x0000000000017941 */ /* 0x000fea0003800200 */
.L_x_3998:
        /* <DEDUP_REMOVED lines=27> */
.L_x_4005:
        /* <DEDUP_REMOVED lines=12> */
.L_x_4007:
[----:B------:R-:W-:Y:S05]  /*5b160*/  BSYNC.RECONVERGENT B2 ;  /* 0x0000000000027941 */ /* 0x000fea0003800200 */
.L_x_4006:
        /* <DEDUP_REMOVED lines=62> */
.L_x_4004:
[----:B------:R-:W-:Y:S05]  /*5b550*/  BSYNC.RECONVERGENT B1 ;  /* 0x0000000000017941 */ /* 0x000fea0003800200 */
.L_x_4003:
        /* <DEDUP_REMOVED lines=23> */
.L_x_4010:
        /* <DEDUP_REMOVED lines=12> */
.L_x_4012:
[----:B------:R-:W-:Y:S05]  /*5b790*/  BSYNC.RECONVERGENT B2 ;  /* 0x0000000000027941 */ /* 0x000fea0003800200 */
.L_x_4011:
        /* <DEDUP_REMOVED lines=62> */
.L_x_4009:
[----:B------:R-:W-:Y:S05]  /*5bb80*/  BSYNC.RECONVERGENT B1 ;  /* 0x0000000000017941 */ /* 0x000fea0003800200 */
.L_x_4008:
        /* <DEDUP_REMOVED lines=25> */
.L_x_4015:
        /* <DEDUP_REMOVED lines=12> */
.L_x_4017:
[----:B------:R-:W-:Y:S05]  /*5bde0*/  BSYNC.RECONVERGENT B2 ;  /* 0x0000000000027941 */ /* 0x000fea0003800200 */
.L_x_4016:
        /* <DEDUP_REMOVED lines=62> */
.L_x_4014:
[----:B------:R-:W-:Y:S05]  /*5c1d0*/  BSYNC.RECONVERGENT B1 ;  /* 0x0000000000017941 */ /* 0x000fea0003800200 */
.L_x_4013:
        /* <DEDUP_REMOVED lines=22> */
.L_x_4020:
        /* <DEDUP_REMOVED lines=12> */
.L_x_4022:
[----:B------:R-:W-:Y:S05]  /*5c400*/  BSYNC.RECONVERGENT B2 ;  /* 0x0000000000027941 */ /* 0x000fea0003800200 */
.L_x_4021:
        /* <DEDUP_REMOVED lines=62> */
.L_x_4019:
[----:B------:R-:W-:Y:S05]  /*5c7f0*/  BSYNC.RECONVERGENT B1 ;  /* 0x0000000000017941 */ /* 0x000fea0003800200 */
.L_x_4018:
        /* <DEDUP_REMOVED lines=27> */
.L_x_4025:
        /* <DEDUP_REMOVED lines=12> */
.L_x_4027:
[----:B------:R-:W-:Y:S05]  /*5ca70*/  BSYNC.RECONVERGENT B2 ;  /* 0x0000000000027941 */ /* 0x000fea0003800200 */
.L_x_4026:
        /* <DEDUP_REMOVED lines=62> */
.L_x_4024:
[----:B------:R-:W-:Y:S05]  /*5ce60*/  BSYNC.RECONVERGENT B1 ;  /* 0x0000000000017941 */ /* 0x000fea0003800200 */
.L_x_4023:
        /* <DEDUP_REMOVED lines=21> */
.L_x_4030:
        /* <DEDUP_REMOVED lines=12> */
.L_x_4032:
[----:B------:R-:W-:Y:S05]  /*5d080*/  BSYNC.RECONVERGENT B2 ;  /* 0x0000000000027941 */ /* 0x000fea0003800200 */
.L_x_4031:
        /* <DEDUP_REMOVED lines=62> */
.L_x_4029:
[----:B------:R-:W-:Y:S05]  /*5d470*/  BSYNC.RECONVERGENT B1 ;  /* 0x0000000000017941 */ /* 0x000fea0003800200 */
.L_x_4028:
        /* <DEDUP_REMOVED lines=25> */
.L_x_4035:
        /* <DEDUP_REMOVED lines=12> */
.L_x_4037:
[----:B------:R-:W-:Y:S05]  /*5d6d0*/  BSYNC.RECONVERGENT B2 ;  /* 0x0000000000027941 */ /* 0x000fea0003800200 */
.L_x_4036:
        /* <DEDUP_REMOVED lines=62> */
.L_x_4034:
[----:B------:R-:W-:Y:S05]  /*5dac0*/  BSYNC.RECONVERGENT B1 ;  /* 0x0000000000017941 */ /* 0x000fea0003800200 */
.L_x_4033:
        /* <DEDUP_REMOVED lines=20> */
.L_x_4040:
        /* <DEDUP_REMOVED lines=12> */
.L_x_4042:
[----:B------:R-:W-:Y:S05]  /*5dcd0*/  BSYNC.RECONVERGENT B2 ;  /* 0x0000000000027941 */ /* 0x000fea0003800200 */
.L_x_4041:
        /* <DEDUP_REMOVED lines=62> */
.L_x_4039:
[----:B------:R-:W-:Y:S05]  /*5e0c0*/  BSYNC.RECONVERGENT B1 ;  /* 0x0000000000017941 */ /* 0x000fea0003800200 */
.L_x_4038:
        /* <DEDUP_REMOVED lines=27> */
.L_x_4045:
        /* <DEDUP_REMOVED lines=12> */
.L_x_4047:
[----:B------:R-:W-:Y:S05]  /*5e340*/  BSYNC.RECONVERGENT B2 ;  /* 0x0000000000027941 */ /* 0x000fea0003800200 */
.L_x_4046:
        /* <DEDUP_REMOVED lines=62> */
.L_x_4044:
[----:B------:R-:W-:Y:S05]  /*5e730*/  BSYNC.RECONVERGENT B1 ;  /* 0x0000000000017941 */ /* 0x000fea0003800200 */
.L_x_4043:
        /* <DEDUP_REMOVED lines=21> */
.L_x_4050:
        /* <DEDUP_REMOVED lines=12> */
.L_x_4052:
[----:B------:R-:W-:Y:S05]  /*5e950*/  BSYNC.RECONVERGENT B2 ;  /* 0x0000000000027941 */ /* 0x000fea0003800200 */
.L_x_4051:
        /* <DEDUP_REMOVED lines=62> */
.L_x_4049:
[----:B------:R-:W-:Y:S05]  /*5ed40*/  BSYNC.RECONVERGENT B1 ;  /* 0x0000000000017941 */ /* 0x000fea0003800200 */
.L_x_4048:
        /* <DEDUP_REMOVED lines=25> */
.L_x_4055:
        /* <DEDUP_REMOVED lines=12> */
.L_x_4057:
[----:B------:R-:W-:Y:S05]  /*5efa0*/  BSYNC.RECONVERGENT B2 ;  /* 0x0000000000027941 */ /* 0x000fea0003800200 */
.L_x_4056:
        /* <DEDUP_REMOVED lines=62> */
.L_x_4054:
[----:B------:R-:W-:Y:S05]  /*5f390*/  BSYNC.RECONVERGENT B1 ;  /* 0x0000000000017941 */ /* 0x000fea0003800200 */
.L_x_4053:
        /* <DEDUP_REMOVED lines=20> */
.L_x_4060:
        /* <DEDUP_REMOVED lines=15> */
.L_x_4062:
[----:B------:R-:W-:Y:S05]  /*5f5d0*/  BSYNC.RECONVERGENT B2 ;  /* 0x0000000000027941 */ /* 0x000fea0003800200 */
.L_x_4061:
        /* <DEDUP_REMOVED lines=62> */
.L_x_4059:
[----:B------:R-:W-:Y:S05]  /*5f9c0*/  BSYNC.RECONVERGENT B1 ;  /* 0x0000000000017941 */ /* 0x000fea0003800200 */
.L_x_4058:
[----:B------:R-:W-:Y:S02]  /*5f9d0*/  I2FP.F32.U32 R148, R150 ;  /* 0x0000009600947245 */ /* 0x000fe40000201000 */
[----:B------:R-:W-:Y:S02]  /*5f9e0*/  PRMT R93, R93, 0x5410, R143 ;  /* 0x000054105d5d7816 */ /* 0x000fe4000000008f */
[----:B------:R-:W-:Y:S01]  /*5f9f0*/  MOV R143, R7 ;  /* 0x00000007008f7202 */ /* 0x000fe20000000f00 */
[----:B------:R-:W-:Y:S01]  /*5fa00*/  FFMA.FTZ R148, R148, R154, 1.1641532182693481445e-10 ;  /* 0x2f00000094947423 */ /* 0x000fe2000001009a */
[----:B------:R-:W-:Y:S02]  /*5fa10*/  PRMT R94, R94, 0x5410, R152 ;  /* 0x000054105e5e7816 */ /* 0x000fe40000000098 */
[----:B------:R-:W-:Y:S02]  /*5fa20*/  PRMT R92, R92, 0x5410, R142 ;  /* 0x000054105c5c7816 */ /* 0x000fe4000000008e */
[----:B------:R-:W-:-:S02]  /*5fa30*/  FSETP.GTU.FTZ.AND P6, PT, R148, R153, PT ;  /* 0x000000999400720b */ /* 0x000fc40003fdc000 */
[----:B------:R-:W-:Y:S02]  /*5fa40*/  PRMT R148, R63, 0x7632, R148 ;  /* 0x000076323f947816 */ /* 0x000fe40000000094 */
[----:B------:R-:W-:Y:S02]  /*5fa50*/  SEL R149, RZ, 0x1, P6 ;  /* 0x00000001ff957807 */ /* 0x000fe40003000000 */
[----:B------:R-:W-:Y:S02]  /*5fa60*/  SHF.L.U32 R148, R148, 0x10, RZ ;  /* 0x0000001094947819 */ /* 0x000fe400000006ff */
[----:B------:R-:W-:-:S03]  /*5fa70*/  PRMT R7, R149, 0x7610, R7 ;  /* 0x0000761095077816 */ /* 0x000fc60000000007 */
[----:B------:R-:W-:Y:S01]  /*5fa80*/  FMUL.FTZ R148, R148, R140 ;  /* 0x0000008c94947220 */ /* 0x000fe20000410000 */
[----:B------:R-:W-:-:S04]  /*5fa90*/  @P1 PRMT R140, R59, 0x7632, R140 ;  /* 0x000076323b8c1816 */ /* 0x000fc8000000008c */
[----:B------:R-:W-:Y:S01]  /*5faa0*/  FSEL R148, R148, RZ, !P6 ;  /* 0x000000ff94947208 */ /* 0x000fe20007000000 */
[----:B------:R-:W-:-:S04]  /*5fab0*/  @P1 IMAD.U32 R140, R140, 0x10000, RZ ;  /* 0x000100008c8c1824 */ /* 0x000fc800078e00ff */
[----:B------:R-:W-:-:S04]  /*5fac0*/  FADD.FTZ R155, R155, R148 ;  /* 0x000000949b9b7221 */ /* 0x000fc80000010000 */
[----:B------:R-:W-:Y:S01]  /*5fad0*/  @P1 FADD.FTZ R140, R155, R140 ;  /* 0x0000008c9b8c1221 */ /* 0x000fe20000010000 */
[----:B------:R-:W-:-:S05]  /*5fae0*/  @!P1 IMAD.MOV.U32 R140, RZ, RZ, R155 ;  /* 0x000000ffff8c9224 */ /* 0x000fca00078e009b */
[----:B------:R-:W-:-:S04]  /*5faf0*/  F2FP.BF16.F32.PACK_AB R148, RZ, R140 ;  /* 0x0000008cff94723e */ /* 0x000fc800000010ff */
[----:B------:R-:W-:Y:S01]  /*5fb00*/  PRMT R95, R95, 0x5410, R148 ;  /* 0x000054105f5f7816 */ /* 0x000fe20000000094 */
[----:B------:R-:W-:Y:S06]  /*5fb10*/  BRA `(.L_x_4063) ;  /* 0x0000003000cc7947 */ /* 0x000fec0003800000 */
.L_x_3982:
        /* <DEDUP_REMOVED lines=16> */
.L_x_4066:
        /* <DEDUP_REMOVED lines=12> */
.L_x_4068:
[----:B------:R-:W-:Y:S05]  /*5fce0*/  BSYNC.RECONVERGENT B2 ;  /* 0x0000000000027941 */ /* 0x000fea0003800200 */
.L_x_4067:
        /* <DEDUP_REMOVED lines=62> */
.L_x_4065:
[----:B------:R-:W-:Y:S05]  /*600d0*/  BSYNC.RECONVERGENT B1 ;  /* 0x0000000000017941 */ /* 0x000fea0003800200 */
.L_x_4064:
        /* <DEDUP_REMOVED lines=11> */
[----:B-1----:R-:W-:Y:S01]  /*60190*/  FSETP.GTU.FTZ.AND P2, PT, R21, R143, PT ;  /* 0x0000008f1500720b */ /* 0x002fe20003f5c000 */
[----:B------:R-:W-:-:S03]  /*601a0*/  @P1 IMAD.U32 R21, R56, 0x10000, RZ ;  /* 0x0001000038151824 */ /* 0x000fc600078e00ff */
        /* <DEDUP_REMOVED lines=16> */
.L_x_4071:
        /* <DEDUP_REMOVED lines=12> */
.L_x_4073:
[----:B------:R-:W-:Y:S05]  /*60370*/  BSYNC.RECONVERGENT B2 ;  /* 0x0000000000027941 */ /* 0x000fea0003800200 */
.L_x_4072:
        /* <DEDUP_REMOVED lines=62> */
.L_x_4070:
[----:B------:R-:W-:Y:S05]  /*60760*/  BSYNC.RECONVERGENT B1 ;  /* 0x0000000000017941 */ /* 0x000fea0003800200 */
.L_x_4069:
        /* <DEDUP_REMOVED lines=26> */
.L_x_4076:
        /* <DEDUP_REMOVED lines=12> */
.L_x_4078:
[----:B------:R-:W-:Y:S05]  /*609d0*/  BSYNC.RECONVERGENT B2 ;  /* 0x0000000000027941 */ /* 0x000fea0003800200 */
.L_x_4077:
        /* <DEDUP_REMOVED lines=62> */
.L_x_4075:
[----:B------:R-:W-:Y:S05]  /*60dc0*/  BSYNC.RECONVERGENT B1 ;  /* 0x0000000000017941 */ /* 0x000fea0003800200 */
.L_x_4074:
        /* <DEDUP_REMOVED lines=26> */
.L_x_4081:
        /* <DEDUP_REMOVED lines=12> */
.L_x_4083:
[----:B------:R-:W-:Y:S05]  /*61030*/  BSYNC.RECONVERGENT B2 ;  /* 0x0000000000027941 */ /* 0x000fea0003800200 */
.L_x_4082:
        /* <DEDUP_REMOVED lines=61> */
[----:B------:R-:W-:-:S07]  /*61410*/  HFMA2 R113, -RZ, RZ, 0, 0 ;  /* 0x00000000ff717431 */ /* 0x000fce00000001ff */
.L_x_4080:
[----:B------:R-:W-:Y:S05]  /*61420*/  BSYNC.RECONVERGENT B1 ;  /* 0x0000000000017941 */ /* 0x000fea0003800200 */
.L_x_4079:
        /* <DEDUP_REMOVED lines=26> */
.L_x_4086:
        /* <DEDUP_REMOVED lines=12> */
.L_x_4088:
[----:B------:R-:W-:Y:S05]  /*61690*/  BSYNC.RECONVERGENT B2 ;  /* 0x0000000000027941 */ /* 0x000fea0003800200 */
.L_x_4087:
        /* <DEDUP_REMOVED lines=62> */
.L_x_4085:
[----:B------:R-:W-:Y:S05]  /*61a80*/  BSYNC.RECONVERGENT B1 ;  /* 0x0000000000017941 */ /* 0x000fea0003800200 */
.L_x_4084:
        /* <DEDUP_REMOVED lines=24> */
.L_x_4091:
        /* <DEDUP_REMOVED lines=12> */
.L_x_4093:
[----:B------:R-:W-:Y:S05]  /*61cd0*/  BSYNC.RECONVERGENT B2 ;  /* 0x0000000000027941 */ /* 0x000fea0003800200 */
.L_x_4092:
        /* <DEDUP_REMOVED lines=62> */
.L_x_4090:
[----:B------:R-:W-:Y:S05]  /*620c0*/  BSYNC.RECONVERGENT B1 ;  /* 0x0000000000017941 */ /* 0x000fea0003800200 */
.L_x_4089:
        /* <DEDUP_REMOVED lines=24> */
.L_x_4096:
        /* <DEDUP_REMOVED lines=12> */
.L_x_4098:
[----:B------:R-:W-:Y:S05]  /*62310*/  BSYNC.RECONVERGENT B2 ;  /* 0x0000000000027941 */ /* 0x000fea0003800200 */
.L_x_4097:
        /* <DEDUP_REMOVED lines=62> */
.L_x_4095:
[----:B------:R-:W-:Y:S05]  /*62700*/  BSYNC.RECONVERGENT B1 ;  /* 0x0000000000017941 */ /* 0x000fea0003800200 */
.L_x_4094:
        /* <DEDUP_REMOVED lines=24> */
.L_x_4101:
        /* <DEDUP_REMOVED lines=12> */
.L_x_4103:
[----:B------:R-:W-:Y:S05]  /*62950*/  BSYNC.RECONVERGENT B2 ;  /* 0x0000000000027941 */ /* 0x000fea0003800200 */
.L_x_4102:
        /* <DEDUP_REMOVED lines=62> */
.L_x_4100:
[----:B------:R-:W-:Y:S05]  /*62d40*/  BSYNC.RECONVERGENT B1 ;  /* 0x0000000000017941 */ /* 0x000fea0003800200 */
.L_x_4099:
        /* <DEDUP_REMOVED lines=12> */
[----:B------:R-:W-:Y:S01]  /*62e10*/  @P1 FADD.FTZ R140, R143, R140 ;  /* 0x0000008c8f8c1221 */ /* 0x000fe20000010000 */
[----:B------:R-:W-:-:S04]  /*62e20*/  IMAD.MOV.U32 R143, RZ, RZ, R148 ;  /* 0x000000ffff8f7224 */ /* 0x000fc800078e0094 */
[----:B------:R-:W-:-:S04]  /*62e30*/  F2FP.BF16.F32.PACK_AB R150, RZ, R140 ;  /* 0x0000008cff96723e */ /* 0x000fc800000010ff */
[----:B------:R-:W-:-:S07]  /*62e40*/  PRMT R95, R95, 0x5410, R150 ;  /* 0x000054105f5f7816 */ /* 0x000fce0000000096 */
.L_x_4063:
        /* <DEDUP_REMOVED lines=23> */
[----:B--2---:R-:W-:Y:S01]  /*62fc0*/  IMAD.U32 R92, R8, 0x10000, RZ ;  /* 0x00010000085c7824 */ /* 0x004fe200078e00ff */
        /* <DEDUP_REMOVED lines=19> */
.L_x_3981:
[----:B------:R-:W-:Y:S05]  /*63100*/  BSYNC.RECONVERGENT B0 ;  /* 0x0000000000007941 */ /* 0x000fea0003800200 */
.L_x_3980:
[----:B0123--:R-:W-:Y:S01]  /*63110*/  FADD.FTZ R92, RZ, R15 ;  /* 0x0000000fff5c7221 */ /* 0x00ffe20000010000 */
[C---:B------:R-:W-:Y:S01]  /*63120*/  ISETP.GE.U32.AND P5, PT, R27.reuse, 0x20, PT ;  /* 0x000000201b00780c */ /* 0x040fe20003fa6070 */
[----:B------:R-:W0:Y:S01]  /*63130*/  S2R R142, SR_TID.X ;  /* 0x00000000008e7919 */ /* 0x000e220000002100 */
[C---:B------:R-:W-:Y:S01]  /*63140*/  ISETP.GT.U32.AND P4, PT, R27.reuse, 0x3f, PT ;  /* 0x0000003f1b00780c */ /* 0x040fe20003f84070 */
[----:B------:R-:W-:Y:S01]  /*63150*/  FADD.FTZ R92, R46, R92 ;  /* 0x0000005c2e5c7221 */ /* 0x000fe20000010000 */
[C---:B------:R-:W-:Y:S01]  /*63160*/  ISETP.GT.U32.AND P3, PT, R27.reuse, 0x5f, PT ;  /* 0x0000005f1b00780c */ /* 0x040fe20003f64070 */
[----:B------:R-:W-:Y:S01]  /*63170*/  UMOV UR15, 0xffffffff ;  /* 0xffffffff000f7882 */ /* 0x000fe20000000000 */
[----:B------:R-:W-:Y:S01]  /*63180*/  ISETP.GT.U32.AND P2, PT, R27, 0x7f, PT ;  /* 0x0000007f1b00780c */ /* 0x000fe20003f44070 */
        /* <DEDUP_REMOVED lines=107> */
[----:B0-----:R-:W-:Y:S02]  /*63840*/  FADD.FTZ R93, R92, R93 ;  /* 0x0000005d5c5d7221 */ /* 0x001fe40000010000 */
[----:B------:R-:W0:Y:S02]  /*63850*/  LDC R92, c[0x0][0x400] ;  /* 0x00010000ff5c7b82 */ /* 0x000e240000000800 */
[----:B0-----:R-:W-:-:S04]  /*63860*/  FMUL.FTZ R95, R93, R92 ;  /* 0x0000005c5d5f7220 */ /* 0x001fc80000410000 */
        /* <DEDUP_REMOVED lines=173> */
.L_x_4137:
        /* <DEDUP_REMOVED lines=17> */
[--C-:B------:R-:W-:Y:S01]  /*64450*/  FADD.FTZ R150, R15, -R142.reuse ;  /* 0x8000008e0f967221 */ /* 0x100fe20000010000 */
[----:B-1----:R-:W-:Y:S01]  /*64460*/  SHF.L.U32 R92, R200, 0x10, RZ ;  /* 0x00000010c85c7819 */ /* 0x002fe200000006ff */
[----:B------:R-:W-:Y:S01]  /*64470*/  IMAD.U32 R93, R80, 0x10000, RZ ;  /* 0x00010000505d7824 */ /* 0x000fe200078e00ff */
[----:B------:R-:W-:Y:S01]  /*64480*/  SHF.L.U32 R94, R205, 0x10, RZ ;  /* 0x00000010cd5e7819 */ /* 0x000fe200000006ff */
[----:B------:R-:W-:Y:S01]  /*64490*/  FMUL.FTZ R150, R141, R150 ;  /* 0x000000968d967220 */ /* 0x000fe20000410000 */
[--C-:B0-----:R-:W-:Y:S01]  /*644a0*/  FADD.FTZ R148, R45, -R142.reuse ;  /* 0x8000008e2d947221 */ /* 0x101fe20000010000 */
[----:B------:R-:W-:Y:S02]  /*644b0*/  IMAD.U32 R95, R207, 0x10000, RZ ;  /* 0x00010000cf5f7824 */ /* 0x000fe400078e00ff */
[--C-:B------:R-:W-:Y:S01]  /*644c0*/  FADD.FTZ R149, R110, -R142.reuse ;  /* 0x8000008e6e957221 */ /* 0x100fe20000010000 */
[----:B------:R-:W-:Y:S01]  /*644d0*/  FFMA.FTZ R150, R150, R92, R93 ;  /* 0x0000005c96967223 */ /* 0x000fe2000001005d */
[----:B------:R-:W-:Y:S01]  /*644e0*/  FADD.FTZ R92, R46, -R142 ;  /* 0x8000008e2e5c7221 */ /* 0x000fe20000010000 */
[----:B------:R-:W-:-:S02]  /*644f0*/  IMAD.U32 R93, R204, 0x10000, RZ ;  /* 0x00010000cc5d7824 */ /* 0x000fc400078e00ff */
[C---:B------:R-:W-:Y:S01]  /*64500*/  FMUL.FTZ R148, R141.reuse, R148 ;  /* 0x000000948d947220 */ /* 0x040fe20000410000 */
[C---:B------:R-:W-:Y:S01]  /*64510*/  FMUL.FTZ R149, R141.reuse, R149 ;  /* 0x000000958d957220 */ /* 0x040fe20000410000 */
[----:B------:R-:W-:Y:S01]  /*64520*/  FMUL.FTZ R92, R141, R92 ;  /* 0x0000005c8d5c7220 */ /* 0x000fe20000410000 */
[----:B------:R-:W-:Y:S01]  /*64530*/  IMAD.U32 R151, R209, 0x10000, RZ ;  /* 0x00010000d1977824 */ /* 0x000fe200078e00ff */
[----:B------:R-:W-:Y:S01]  /*64540*/  SHF.L.U32 R153, R211, 0x10, RZ ;  /* 0x00000010d3997819 */ /* 0x000fe200000006ff */
[----:B------:R-:W-:Y:S02]  /*64550*/  IMAD.U32 R152, R83, 0x10000, RZ ;  /* 0x0001000053987824 */ /* 0x000fe400078e00ff */
[----:B------:R-:W-:Y:S01]  /*64560*/  FFMA.FTZ R92, R92, R93, R94 ;  /* 0x0000005d5c5c7223 */ /* 0x000fe2000001005e */
[----:B------:R-:W-:Y:S02]  /*64570*/  IMAD.U32 R93, R201, 0x10000, RZ ;  /* 0x00010000c95d7824 */ /* 0x000fe400078e00ff */
[----:B------:R-:W-:-:S02]  /*64580*/  IMAD.U32 R94, R81, 0x10000, RZ ;  /* 0x00010000515e7824 */ /* 0x000fc400078e00ff */
[----:B------:R-:W-:Y:S02]  /*64590*/  F2FP.BF16.F32.PACK_AB R92, R92, R150 ;  /* 0x000000965c5c723e */ /* 0x000fe400000010ff */
        /* <DEDUP_REMOVED lines=10> */
[----:B------:R-:W-:-:S03]  /*64640*/  IMAD.U32 R95, R208, 0x10000, RZ ;  /* 0x00010000d05f7824 */ /* 0x000fc600078e00ff */
[----:B------:R-:W-:-:S04]  /*64650*/  FMUL.FTZ R94, R141, R94 ;  /* 0x0000005e8d5e7220 */ /* 0x000fc80000410000 */
[----:B------:R-:W-:Y:S01]  /*64660*/  FFMA.FTZ R94, R94, R95, R151 ;  /* 0x0000005f5e5e7223 */ /* 0x000fe20000010097 */
[----:B------:R-:W-:Y:S01]  /*64670*/  FADD.FTZ R95, R130, -R142 ;  /* 0x8000008e825f7221 */ /* 0x000fe20000010000 */
[----:B------:R-:W-:-:S03]  /*64680*/  SHF.L.U32 R151, R203, 0x10, RZ ;  /* 0x00000010cb977819 */ /* 0x000fc600000006ff */
[----:B------:R-:W-:Y:S01]  /*64690*/  F2FP.BF16.F32.PACK_AB R94, R94, R149 ;  /* 0x000000955e5e723e */ /* 0x000fe200000010ff */
[----:B------:R-:W-:Y:S01]  /*646a0*/  FMUL.FTZ R95, R141, R95 ;  /* 0x0000005f8d5f7220 */ /* 0x000fe20000410000 */
[----:B------:R-:W0:Y:S03]  /*646b0*/  LDC.64 R148, c[0x0][0x428] ;  /* 0x00010a00ff947b82 */ /* 0x000e260000000a00 */
[----:B------:R-:W-:Y:S01]  /*646c0*/  FFMA.FTZ R95, R95, R151, R152 ;  /* 0x000000975f5f7223 */ /* 0x000fe20000010098 */
[----:B------:R-:W-:Y:S01]  /*646d0*/  FADD.FTZ R151, R132, -R142 ;  /* 0x8000008e84977221 */ /* 0x000fe20000010000 */
[----:B------:R-:W-:-:S03]  /*646e0*/  IMAD.U32 R152, R210, 0x10000, RZ ;  /* 0x00010000d2987824 */ /* 0x000fc600078e00ff */
[----:B------:R-:W-:-:S04]  /*646f0*/  FMUL.FTZ R151, R141, R151 ;  /* 0x000000978d977220 */ /* 0x000fc80000410000 */
[----:B------:R-:W-:-:S05]  /*64700*/  FFMA.FTZ R151, R151, R152, R153 ;  /* 0x0000009897977223 */ /* 0x000fca0000010099 */
[----:B------:R-:W-:Y:S01]  /*64710*/  F2FP.BF16.F32.PACK_AB R95, R151, R95 ;  /* 0x0000005f975f723e */ /* 0x000fe200000010ff */
[----:B0-----:R-:W-:-:S04]  /*64720*/  IMAD.WIDE.U32 R148, R16, 0x10, R148 ;  /* 0x0000001010947825 */ /* 0x001fc800078e0094 */
[----:B------:R-:W-:Y:S01]  /*64730*/  VIADD R16, R16, 0x20 ;  /* 0x0000002010107836 */ /* 0x000fe20000000000 */
[----:B------:R2:W-:Y:S06]  /*64740*/  STG.E.128 desc[UR6][R148.64], R92 ;  /* 0x0000005c94007986 */ /* 0x0005ec000c101d06 */
.L_x_4106:
[----:B------:R-:W-:Y:S05]  /*64750*/  BSYNC.RECONVERGENT B0 ;  /* 0x0000000000007941 */ /* 0x000fea0003800200 */
.L_x_4105:
[----:B------:R-:W-:Y:S01]  /*64760*/  LOP3.LUT P0, RZ, R24, 0x2000, RZ, 0xc0, !PT ;  /* 0x0000200018ff7812 */ /* 0x000fe2000780c0ff */
[----:B------:R-:W-:-:S12]  /*64770*/  BSSY.RECONVERGENT B0, `(.L_x_4107) ;  /* 0x0000032000007945 */ /* 0x000fd80003800200 */
[----:B------:R-:W-:Y:S05]  /*64780*/  @!P0 BRA `(.L_x_4108) ;  /* 0x0000000000c08947 */ /* 0x000fea0003800000 */
[--C-:B------:R-:W-:Y:S01]  /*64790*/  FADD.FTZ R150, R6, -R142.reuse ;  /* 0x8000008e06967221 */ /* 0x100fe20000010000 */
[----:B-12---:R-:W-:Y:S01]  /*647a0*/  SHF.L.U32 R93, R88, 0x10, RZ ;  /* 0x00000010585d7819 */ /* 0x006fe200000006ff */
[----:B------:R-:W-:Y:S02]  /*647b0*/  IMAD.U32 R92, R196, 0x10000, RZ ;  /* 0x00010000c45c7824 */ /* 0x000fe400078e00ff */
[--C-:B0-----:R-:W-:Y:S01]  /*647c0*/  FADD.FTZ R148, R43, -R142.reuse ;  /* 0x8000008e2b947221 */ /* 0x101fe20000010000 */
[C---:B------:R-:W-:Y:S01]  /*647d0*/  FMUL.FTZ R150, R141.reuse, R150 ;  /* 0x000000968d967220 */ /* 0x040fe20000410000 */
[----:B------:R-:W-:Y:S01]  /*647e0*/  IMAD.U32 R94, R214, 0x10000, RZ ;  /* 0x00010000d65e7824 */ /* 0x000fe200078e00ff */
[----:B------:R-:W-:Y:S01]  /*647f0*/  SHF.L.U32 R95, R216, 0x10, RZ ;  /* 0x00000010d85f7819 */ /* 0x000fe200000006ff */
[----:B------:R-:W-:Y:S01]  /*64800*/  FMUL.FTZ R148, R141, R148 ;  /* 0x000000948d947220 */ /* 0x000fe20000410000 */
[----:B------:R-:W-:Y:S01]  /*64810*/  FFMA.FTZ R150, R150, R92, R93 ;  /* 0x0000005c96967223 */ /* 0x000fe2000001005d */
[----:B------:R-:W-:Y:S01]  /*64820*/  FADD.FTZ R92, R44, -R142 ;  /* 0x8000008e2c5c7221 */ /* 0x000fe20000010000 */
[----:B------:R-:W-:-:S02]  /*64830*/  IMAD.U32 R93, R213, 0x10000, RZ ;  /* 0x00010000d55d7824 */ /* 0x000fc400078e00ff */
[----:B------:R-:W-:Y:S01]  /*64840*/  FADD.FTZ R149, R108, -R142 ;  /* 0x8000008e6c957221 */ /* 0x000fe20000010000 */
[----:B------:R-:W-:Y:S02]  /*64850*/  IMAD.U32 R151, R218, 0x10000, RZ ;  /* 0x00010000da977824 */ /* 0x000fe400078e00ff */
[----:B------:R-:W-:Y:S01]  /*64860*/  FMUL.FTZ R92, R141, R92 ;  /* 0x0000005c8d5c7220 */ /* 0x000fe20000410000 */
[----:B------:R-:W-:Y:S01]  /*64870*/  SHF.L.U32 R152, R91, 0x10, RZ ;  /* 0x000000105b987819 */ /* 0x000fe200000006ff */
[----:B------:R-:W-:Y:S01]  /*64880*/  FMUL.FTZ R149, R141, R149 ;  /* 0x000000958d957220 */ /* 0x000fe20000410000 */
[----:B------:R-:W-:Y:S02]  /*64890*/  IMAD.U32 R153, R220, 0x10000, RZ ;  /* 0x00010000dc997824 */ /* 0x000fe400078e00ff */
        /* <DEDUP_REMOVED lines=9> */
[----:B------:R-:W-:Y:S02]  /*64930*/  IMAD.U32 R94, R198, 0x10000, RZ ;  /* 0x00010000c65e7824 */ /* 0x000fe400078e00ff */
[----:B------:R-:W-:Y:S02]  /*64940*/  IMAD.U32 R95, R90, 0x10000, RZ ;  /* 0x000100005a5f7824 */ /* 0x000fe400078e00ff */
[----:B------:R-:W-:Y:S02]  /*64950*/  F2FP.BF16.F32.PACK_AB R93, R93, R148 ;  /* 0x000000945d5d723e */ /* 0x000fe400000010ff */
[----:B------:R-:W-:Y:S01]  /*64960*/  FFMA.FTZ R149, R149, R94, R95 ;  /* 0x0000005e95957223 */ /* 0x000fe2000001005f */
[----:B------:R-:W-:Y:S01]  /*64970*/  FADD.FTZ R94, R129, -R142 ;  /* 0x8000008e815e7221 */ /* 0x000fe20000010000 */
[----:B------:R-:W-:-:S03]  /*64980*/  SHF.L.U32 R95, R217, 0x10, RZ ;  /* 0x00000010d95f7819 */ /* 0x000fc600000006ff */
[----:B------:R-:W-:-:S04]  /*64990*/  FMUL.FTZ R94, R141, R94 ;  /* 0x0000005e8d5e7220 */ /* 0x000fc80000410000 */
[----:B------:R-:W-:Y:S01]  /*649a0*/  FFMA.FTZ R94, R94, R95, R151 ;  /* 0x0000005f5e5e7223 */ /* 0x000fe20000010097 */
[----:B------:R-:W-:Y:S01]  /*649b0*/  FADD.FTZ R95, R128, -R142 ;  /* 0x8000008e805f7221 */ /* 0x000fe20000010000 */
[----:B------:R-:W-:-:S03]  /*649c0*/  IMAD.U32 R151, R199, 0x10000, RZ ;  /* 0x00010000c7977824 */ /* 0x000fc600078e00ff */
        /* <DEDUP_REMOVED lines=9> */
[C---:B0-----:R-:W-:Y:S01]  /*64a60*/  IMAD.WIDE.U32 R148, R16.reuse, 0x10, R148 ;  /* 0x0000001010947825 */ /* 0x041fe200078e0094 */
[----:B------:R-:W-:-:S04]  /*64a70*/  IADD3 R16, PT, PT, R16, 0x20, RZ ;  /* 0x0000002010107810 */ /* 0x000fc80007ffe0ff */
[----:B------:R3:W-:Y:S03]  /*64a80*/  STG.E.128 desc[UR6][R148.64], R92 ;  /* 0x0000005c94007986 */ /* 0x0007e6000c101d06 */
.L_x_4108:
[----:B------:R-:W-:Y:S05]  /*64a90*/  BSYNC.RECONVERGENT B0 ;  /* 0x0000000000007941 */ /* 0x000fea0003800200 */
.L_x_4107:
[----:B------:R-:W-:Y:S01]  /*64aa0*/  LOP3.LUT P0, RZ, R24, 0x1000, RZ, 0xc0, !PT ;  /* 0x0000100018ff7812 */ /* 0x000fe2000780c0ff */
[----:B------:R-:W-:-:S12]  /*64ab0*/  BSSY.RECONVERGENT B0, `(.L_x_4109) ;  /* 0x0000032000007945 */ /* 0x000fd80003800200 */
[----:B------:R-:W-:Y:S05]  /*64ac0*/  @!P0 BRA `(.L_x_4110) ;  /* 0x0000000000c08947 */ /* 0x000fea0003800000 */
[--C-:B------:R-:W-:Y:S01]  /*64ad0*/  FADD.FTZ R150, R5, -R142.reuse ;  /* 0x8000008e05967221 */ /* 0x100fe20000010000 */
[----:B-123--:R-:W-:Y:S02]  /*64ae0*/  IMAD.U32 R92, R192, 0x10000, RZ ;  /* 0x00010000c05c7824 */ /* 0x00efe400078e00ff */
[----:B0-----:R-:W-:Y:S01]  /*64af0*/  FADD.FTZ R148, R41, -R142 ;  /* 0x8000008e29947221 */ /* 0x001fe20000010000 */
[----:B------:R-:W-:Y:S02]  /*64b00*/  IMAD.U32 R93, R84, 0x10000, RZ ;  /* 0x00010000545d7824 */ /* 0x000fe400078e00ff */
[C---:B------:R-:W-:Y:S01]  /*64b10*/  FMUL.FTZ R150, R141.reuse, R150 ;  /* 0x000000968d967220 */ /* 0x040fe20000410000 */
[----:B------:R-:W-:Y:S02]  /*64b20*/  IMAD.U32 R94, R222, 0x10000, RZ ;  /* 0x00010000de5e7824 */ /* 0x000fe400078e00ff */
[----:B------:R-:W-:Y:S01]  /*64b30*/  FMUL.FTZ R148, R141, R148 ;  /* 0x000000948d947220 */ /* 0x000fe20000410000 */
[----:B------:R-:W-:-:S02]  /*64b40*/  IMAD.U32 R95, R224, 0x10000, RZ ;  /* 0x00010000e05f7824 */ /* 0x000fc400078e00ff */
[----:B------:R-:W-:Y:S01]  /*64b50*/  FFMA.FTZ R150, R150, R92, R93 ;  /* 0x0000005c96967223 */ /* 0x000fe2000001005d */
[--C-:B------:R-:W-:Y:S01]  /*64b60*/  FADD.FTZ R92, R42, -R142.reuse ;  /* 0x8000008e2a5c7221 */ /* 0x100fe20000010000 */
[----:B------:R-:W-:Y:S01]  /*64b70*/  SHF.L.U32 R93, R221, 0x10, RZ ;  /* 0x00000010dd5d7819 */ /* 0x000fe200000006ff */
[----:B------:R-:W-:Y:S01]  /*64b80*/  FADD.FTZ R149, R106, -R142 ;  /* 0x8000008e6a957221 */ /* 0x000fe20000010000 */
[----:B------:R-:W-:Y:S01]  /*64b90*/  SHF.L.U32 R151, R226, 0x10, RZ ;  /* 0x00000010e2977819 */ /* 0x000fe200000006ff */
[----:B------:R-:W-:Y:S01]  /*64ba0*/  FMUL.FTZ R92, R141, R92 ;  /* 0x0000005c8d5c7220 */ /* 0x000fe20000410000 */
[----:B------:R-:W-:Y:S02]  /*64bb0*/  IMAD.U32 R152, R87, 0x10000, RZ ;  /* 0x0001000057987824 */ /* 0x000fe400078e00ff */
        /* <DEDUP_REMOVED lines=26> */
[----:B------:R-:W-:-:S03]  /*64d60*/  SHF.L.U32 R152, R227, 0x10, RZ ;  /* 0x00000010e3987819 */ /* 0x000fc600000006ff */
[----:B------:R-:W-:-:S04]  /*64d70*/  FMUL.FTZ R151, R141, R151 ;  /* 0x000000978d977220 */ /* 0x000fc80000410000 */
[----:B------:R-:W-:-:S05]  /*64d80*/  FFMA.FTZ R151, R151, R152, R153 ;  /* 0x0000009897977223 */ /* 0x000fca0000010099 */
[----:B------:R-:W-:Y:S01]  /*64d90*/  F2FP.BF16.F32.PACK_AB R95, R151, R95 ;  /* 0x0000005f975f723e */ /* 0x000fe200000010ff */
[----:B0-----:R-:W-:-:S04]  /*64da0*/  IMAD.WIDE.U32 R148, R16, 0x10, R148 ;  /* 0x0000001010947825 */ /* 0x001fc800078e0094 */
[----:B------:R-:W-:Y:S01]  /*64db0*/  VIADD R16, R16, 0x20 ;  /* 0x0000002010107836 */ /* 0x000fe20000000000 */
[----:B------:R4:W-:Y:S06]  /*64dc0*/  STG.E.128 desc[UR6][R148.64], R92 ;  /* 0x0000005c94007986 */ /* 0x0009ec000c101d06 */
.L_x_4110:
[----:B------:R-:W-:Y:S05]  /*64dd0*/  BSYNC.RECONVERGENT B0 ;  /* 0x0000000000007941 */ /* 0x000fea0003800200 */
.L_x_4109:
[----:B------:R-:W-:Y:S01]  /*64de0*/  LOP3.LUT P0, RZ, R24, 0x800, RZ, 0xc0, !PT ;  /* 0x0000080018ff7812 */ /* 0x000fe2000780c0ff */
[----:B------:R-:W-:-:S12]  /*64df0*/  BSSY.RECONVERGENT B0, `(.L_x_4111) ;  /* 0x0000032000007945 */ /* 0x000fd80003800200 */
[----:B------:R-:W-:Y:S05]  /*64e00*/  @!P0 BRA `(.L_x_4112) ;  /* 0x0000000000c08947 */ /* 0x000fea0003800000 */
[--C-:B------:R-:W-:Y:S01]  /*64e10*/  FADD.FTZ R150, R4, -R142.reuse ;  /* 0x8000008e04967221 */ /* 0x100fe20000010000 */
[----:B-1234-:R-:W-:Y:S01]  /*64e20*/  SHF.L.U32 R92, R188, 0x10, RZ ;  /* 0x00000010bc5c7819 */ /* 0x01efe200000006ff */
        /* <DEDUP_REMOVED lines=46> */
.L_x_4112:
[----:B------:R-:W-:Y:S05]  /*65110*/  BSYNC.RECONVERGENT B0 ;  /* 0x0000000000007941 */ /* 0x000fea0003800200 */
.L_x_4111:
[----:B------:R-:W-:Y:S01]  /*65120*/  LOP3.LUT P0, RZ, R24, 0x400, RZ, 0xc0, !PT ;  /* 0x0000040018ff7812 */ /* 0x000fe2000780c0ff */
[----:B------:R-:W-:-:S12]  /*65130*/  BSSY.RECONVERGENT B0, `(.L_x_4113) ;  /* 0x0000032000007945 */ /* 0x000fd80003800200 */
[----:B------:R-:W-:Y:S05]  /*65140*/  @!P0 BRA `(.L_x_4114) ;  /* 0x0000000000c08947 */ /* 0x000fea0003800000 */
[--C-:B------:R-:W-:Y:S01]  /*65150*/  FADD.FTZ R150, R3, -R142.reuse ;  /* 0x8000008e03967221 */ /* 0x100fe20000010000 */
[----:B01234-:R-:W-:Y:S01]  /*65160*/  SHF.L.U32 R93, R72, 0x10, RZ ;  /* 0x00000010485d7819 */ /* 0x01ffe200000006ff */
[----:B------:R-:W-:Y:S02]  /*65170*/  IMAD.U32 R92, R184, 0x10000, RZ ;  /* 0x00010000b85c7824 */ /* 0x000fe400078e00ff */
[--C-:B------:R-:W-:Y:S01]  /*65180*/  FADD.FTZ R148, R37, -R142.reuse ;  /* 0x8000008e25947221 */ /* 0x100fe20000010000 */
        /* <DEDUP_REMOVED lines=44> */
.L_x_4114:
[----:B------:R-:W-:Y:S05]  /*65450*/  BSYNC.RECONVERGENT B0 ;  /* 0x0000000000007941 */ /* 0x000fea0003800200 */
.L_x_4113:
[----:B------:R-:W-:Y:S01]  /*65460*/  LOP3.LUT P0, RZ, R24, 0x200, RZ, 0xc0, !PT ;  /* 0x0000020018ff7812 */ /* 0x000fe2000780c0ff */
[----:B------:R-:W-:-:S12]  /*65470*/  BSSY.RECONVERGENT B0, `(.L_x_4115) ;  /* 0x0000032000007945 */ /* 0x000fd80003800200 */
[----:B------:R-:W-:Y:S05]  /*65480*/  @!P0 BRA `(.L_x_4116) ;  /* 0x0000000000c08947 */ /* 0x000fea0003800000 */
[--C-:B------:R-:W-:Y:S01]  /*65490*/  FADD.FTZ R150, R2, -R142.reuse ;  /* 0x8000008e02967221 */ /* 0x100fe20000010000 */
[----:B01234-:R-:W-:Y:S02]  /*654a0*/  IMAD.U32 R92, R180, 0x10000, RZ ;  /* 0x00010000b45c7824 */ /* 0x01ffe400078e00ff */
[----:B------:R-:W-:Y:S01]  /*654b0*/  FADD.FTZ R148, R35, -R142 ;  /* 0x8000008e23947221 */ /* 0x000fe20000010000 */
        /* <DEDUP_REMOVED lines=45> */
.L_x_4116:
[----:B------:R-:W-:Y:S05]  /*65790*/  BSYNC.RECONVERGENT B0 ;  /* 0x0000000000007941 */ /* 0x000fea0003800200 */
.L_x_4115:
[----:B------:R-:W-:Y:S01]  /*657a0*/  LOP3.LUT P0, RZ, R24, 0x100, RZ, 0xc0, !PT ;  /* 0x0000010018ff7812 */ /* 0x000fe2000780c0ff */
[----:B------:R-:W-:-:S12]  /*657b0*/  BSSY.RECONVERGENT B0, `(.L_x_4117) ;  /* 0x000003a000007945 */ /* 0x000fd80003800200 */
[----:B------:R-:W-:Y:S05]  /*657c0*/  @!P0 BRA `(.L_x_4118) ;  /* 0x0000000000e08947 */ /* 0x000fea0003800000 */
[----:B0-234-:R-:W2:Y:S04]  /*657d0*/  LDL R94, [R1+0x4] ;  /* 0x00000400015e7983 */ /* 0x01dea80000100800 */
[----:B------:R-:W3:Y:S04]  /*657e0*/  LDL R148, [R1] ;  /* 0x0000000001947983 */ /* 0x000ee80000100800 */
[----:B------:R-:W4:Y:S04]  /*657f0*/  LDL R149, [R1+0x8] ;  /* 0x0000080001957983 */ /* 0x000f280000100800 */
[----:B------:R-:W5:Y:S04]  /*65800*/  LDL R95, [R1+0xc] ;  /* 0x00000c00015f7983 */ /* 0x000f680000100800 */
[----:B------:R-:W5:Y:S04]  /*65810*/  LDL R152, [R1+0x10] ;  /* 0x0000100001987983 */ /* 0x000f680000100800 */
[----:B------:R-:W5:Y:S04]  /*65820*/  LDL R151, [R1+0x14] ;  /* 0x0000140001977983 */ /* 0x000f680000100800 */
[----:B------:R-:W5:Y:S04]  /*65830*/  LDL R153, [R1+0x1c] ;  /* 0x00001c0001997983 */ /* 0x000f680000100800 */
[----:B------:R-:W5:Y:S01]  /*65840*/  LDL R154, [R1+0x18] ;  /* 0x00001800019a7983 */ /* 0x000f620000100800 */
[----:B------:R-:W-:Y:S01]  /*65850*/  FADD.FTZ R150, R0, -R142 ;  /* 0x8000008e00967221 */ /* 0x000fe20000010000 */
[----:B-1----:R-:W-:Y:S01]  /*65860*/  SHF.L.U32 R92, R176, 0x10, RZ ;  /* 0x00000010b05c7819 */ /* 0x002fe200000006ff */
[----:B------:R-:W-:-:S02]  /*65870*/  IMAD.U32 R93, R64, 0x10000, RZ ;  /* 0x00010000405d7824 */ /* 0x000fc400078e00ff */
[----:B------:R-:W-:-:S04]  /*65880*/  FMUL.FTZ R150, R141, R150 ;  /* 0x000000968d967220 */ /* 0x000fc80000410000 */
[----:B------:R-:W-:Y:S01]  /*65890*/  FFMA.FTZ R150, R150, R92, R93 ;  /* 0x0000005c96967223 */ /* 0x000fe2000001005d */
[----:B------:R-:W-:-:S04]  /*658a0*/  FADD.FTZ R92, R34, -R142 ;  /* 0x8000008e225c7221 */ /* 0x000fc80000010000 */
[----:B------:R-:W-:Y:S01]  /*658b0*/  FMUL.FTZ R92, R141, R92 ;  /* 0x0000005c8d5c7220 */ /* 0x000fe20000410000 */
[----:B--2---:R-:W-:Y:S01]  /*658c0*/  SHF.L.U32 R94, R94, 0x10, RZ ;  /* 0x000000105e5e7819 */ /* 0x004fe200000006ff */
[----:B---3--:R-:W-:Y:S02]  /*658d0*/  IMAD.U32 R93, R148, 0x10000, RZ ;  /* 0x00010000945d7824 */ /* 0x008fe400078e00ff */
[----:B------:R-:W-:Y:S02]  /*658e0*/  FADD.FTZ R148, R33, -R142 ;  /* 0x8000008e21947221 */ /* 0x000fe40000010000 */
[----:B------:R-:W-:Y:S02]  /*658f0*/  FFMA.FTZ R92, R92, R93, R94 ;  /* 0x0000005d5c5c7223 */ /* 0x000fe4000001005e */
[----:B------:R-:W-:Y:S01]  /*65900*/  FMUL.FTZ R148, R141, R148 ;  /* 0x000000948d947220 */ /* 0x000fe20000410000 */
[----:B------:R-:W-:Y:S02]  /*65910*/  IMAD.U32 R93, R177, 0x10000, RZ ;  /* 0x00010000b15d7824 */ /* 0x000fe400078e00ff */
[----:B------:R-:W-:-:S04]  /*65920*/  IMAD.U32 R94, R65, 0x10000, RZ ;  /* 0x00010000415e7824 */ /* 0x000fc800078e00ff */
        /* <DEDUP_REMOVED lines=9> */
[----:B------:R-:W-:-:S04]  /*659c0*/  IMAD.U32 R94, R178, 0x10000, RZ ;  /* 0x00010000b25e7824 */ /* 0x000fc800078e00ff */
[----:B------:R-:W-:Y:S01]  /*659d0*/  FFMA.FTZ R149, R149, R94, R95 ;  /* 0x0000005e95957223 */ /* 0x000fe2000001005f */
[----:B------:R-:W-:Y:S01]  /*659e0*/  FADD.FTZ R94, R119, -R142 ;  /* 0x8000008e775e7221 */ /* 0x000fe20000010000 */
[----:B------:R-:W-:Y:S02]  /*659f0*/  IMAD.U32 R95, R152, 0x10000, RZ ;  /* 0x00010000985f7824 */ /* 0x000fe400078e00ff */
[----:B------:R-:W-:Y:S02]  /*65a00*/  IMAD.U32 R151, R151, 0x10000, RZ ;  /* 0x0001000097977824 */ /* 0x000fe400078e00ff */
[----:B------:R-:W-:-:S04]  /*65a10*/  FMUL.FTZ R94, R141, R94 ;  /* 0x0000005e8d5e7220 */ /* 0x000fc80000410000 */
[----:B------:R-:W-:Y:S01]  /*65a20*/  FFMA.FTZ R94, R94, R95, R151 ;  /* 0x0000005f5e5e7223 */ /* 0x000fe20000010097 */
[----:B------:R-:W-:Y:S01]  /*65a30*/  F2FP.BF16.F32.PACK_AB R93, R93, R148 ;  /* 0x000000945d5d723e */ /* 0x000fe200000010ff */
[----:B------:R-:W-:-:S03]  /*65a40*/  FADD.FTZ R95, R118, -R142 ;  /* 0x8000008e765f7221 */ /* 0x000fc60000010000 */
[----:B------:R-:W-:Y:S02]  /*65a50*/  F2FP.BF16.F32.PACK_AB R94, R94, R149 ;  /* 0x000000955e5e723e */ /* 0x000fe400000010ff */
[----:B------:R-:W0:Y:S01]  /*65a60*/  LDC.64 R148, c[0x0][0x428] ;  /* 0x00010a00ff947b82 */ /* 0x000e220000000a00 */
[----:B------:R-:W-:Y:S01]  /*65a70*/  SHF.L.U32 R151, R179, 0x10, RZ ;  /* 0x00000010b3977819 */ /* 0x000fe200000006ff */
[----:B------:R-:W-:Y:S01]  /*65a80*/  FMUL.FTZ R95, R141, R95 ;  /* 0x0000005f8d5f7220 */ /* 0x000fe20000410000 */
[----:B------:R-:W-:-:S04]  /*65a90*/  IMAD.U32 R152, R67, 0x10000, RZ ;  /* 0x0001000043987824 */ /* 0x000fc800078e00ff */
[----:B------:R-:W-:Y:S01]  /*65aa0*/  FFMA.FTZ R95, R95, R151, R152 ;  /* 0x000000975f5f7223 */ /* 0x000fe20000010098 */
[----:B------:R-:W-:Y:S01]  /*65ab0*/  FADD.FTZ R151, R138, -R142 ;  /* 0x8000008e8a977221 */ /* 0x000fe20000010000 */
[----:B------:R-:W-:Y:S01]  /*65ac0*/  SHF.L.U32 R153, R153, 0x10, RZ ;  /* 0x0000001099997819 */ /* 0x000fe200000006ff */
[----:B------:R-:W-:Y:S02]  /*65ad0*/  IMAD.U32 R152, R154, 0x10000, RZ ;  /* 0x000100009a987824 */ /* 0x000fe400078e00ff */
[----:B------:R-:W-:-:S04]  /*65ae0*/  FMUL.FTZ R151, R141, R151 ;  /* 0x000000978d977220 */ /* 0x000fc80000410000 */
[----:B------:R-:W-:Y:S01]  /*65af0*/  FFMA.FTZ R151, R151, R152, R153 ;  /* 0x0000009897977223 */ /* 0x000fe20000010099 */
[----:B------:R-:W-:-:S04]  /*65b00*/  F2FP.BF16.F32.PACK_AB R92, R92, R150 ;  /* 0x000000965c5c723e */ /* 0x000fc800000010ff */
[----:B------:R-:W-:Y:S01]  /*65b10*/  F2FP.BF16.F32.PACK_AB R95, R151, R95 ;  /* 0x0000005f975f723e */ /* 0x000fe200000010ff */
[----:B0-----:R-:W-:-:S05]  /*65b20*/  IMAD.WIDE.U32 R148, R16, 0x10, R148 ;  /* 0x0000001010947825 */ /* 0x001fca00078e0094 */
[----:B------:R0:W-:Y:S01]  /*65b30*/  STG.E.128 desc[UR6][R148.64], R92 ;  /* 0x0000005c94007986 */ /* 0x0001e2000c101d06 */
[----:B------:R-:W-:-:S07]  /*65b40*/  VIADD R16, R16, 0x20 ;  /* 0x0000002010107836 */ /* 0x000fce0000000000 */
.L_x_4118:
[----:B------:R-:W-:Y:S05]  /*65b50*/  BSYNC.RECONVERGENT B0 ;  /* 0x0000000000007941 */ /* 0x000fea0003800200 */
.L_x_4117:
[----:B------:R-:W-:Y:S01]  /*65b60*/  LOP3.LUT P0, RZ, R24, 0x80, RZ, 0xc0, !PT ;  /* 0x0000008018ff7812 */ /* 0x000fe2000780c0ff */
[----:B------:R-:W-:-:S12]  /*65b70*/  BSSY.RECONVERGENT B0, `(.L_x_4119) ;  /* 0x000003a000007945 */ /* 0x000fd80003800200 */
[----:B------:R-:W-:Y:S05]  /*65b80*/  @!P0 BRA `(.L_x_4120) ;  /* 0x0000000000e08947 */ /* 0x000fea0003800000 */
[----:B0-234-:R-:W2:Y:S04]  /*65b90*/  LDL R148, [R1+0x20] ;  /* 0x0000200001947983 */ /* 0x01dea80000100800 */
[----:B------:R-:W3:Y:S04]  /*65ba0*/  LDL R94, [R1+0x24] ;  /* 0x00002400015e7983 */ /* 0x000ee80000100800 */
        /* <DEDUP_REMOVED lines=13> */
[----:B--2---:R-:W-:Y:S02]  /*65c80*/  IMAD.U32 R93, R148, 0x10000, RZ ;  /* 0x00010000945d7824 */ /* 0x004fe400078e00ff */
[----:B------:R-:W-:Y:S01]  /*65c90*/  FADD.FTZ R148, R31, -R142 ;  /* 0x8000008e1f947221 */ /* 0x000fe20000010000 */
[----:B---3--:R-:W-:-:S03]  /*65ca0*/  IMAD.U32 R94, R94, 0x10000, RZ ;  /* 0x000100005e5e7824 */ /* 0x008fc600078e00ff */
[----:B------:R-:W-:Y:S01]  /*65cb0*/  FMUL.FTZ R148, R141, R148 ;  /* 0x000000948d947220 */ /* 0x000fe20000410000 */
[----:B------:R-:W-:Y:S01]  /*65cc0*/  FFMA.FTZ R92, R92, R93, R94 ;  /* 0x0000005d5c5c7223 */ /* 0x000fe2000001005e */
[----:B------:R-:W-:Y:S01]  /*65cd0*/  SHF.L.U32 R93, R173, 0x10, RZ ;  /* 0x00000010ad5d7819 */ /* 0x000fe200000006ff */
[----:B------:R-:W-:-:S04]  /*65ce0*/  IMAD.U32 R94, R145, 0x10000, RZ ;  /* 0x00010000915e7824 */ /* 0x000fc800078e00ff */
[----:B------:R-:W-:Y:S01]  /*65cf0*/  FFMA.FTZ R148, R148, R93, R94 ;  /* 0x0000005d94947223 */ /* 0x000fe2000001005e */
[--C-:B------:R-:W-:Y:S01]  /*65d00*/  FADD.FTZ R93, R97, -R142.reuse ;  /* 0x8000008e615d7221 */ /* 0x100fe20000010000 */
[----:B----4-:R-:W-:Y:S01]  /*65d10*/  SHF.L.U32 R95, R95, 0x10, RZ ;  /* 0x000000105f5f7819 */ /* 0x010fe200000006ff */
[----:B-----5:R-:W-:Y:S02]  /*65d20*/  IMAD.U32 R94, R149, 0x10000, RZ ;  /* 0x00010000955e7824 */ /* 0x020fe400078e00ff */
[----:B------:R-:W-:Y:S01]  /*65d30*/  FADD.FTZ R149, R96, -R142 ;  /* 0x8000008e60957221 */ /* 0x000fe20000010000 */
[----:B------:R-:W-:-:S03]  /*65d40*/  FMUL.FTZ R93, R141, R93 ;  /* 0x0000005d8d5d7220 */ /* 0x000fc60000410000 */
[----:B------:R-:W-:Y:S01]  /*65d50*/  FMUL.FTZ R149, R141, R149 ;  /* 0x000000958d957220 */ /* 0x000fe20000410000 */
[----:B------:R-:W-:Y:S01]  /*65d60*/  FFMA.FTZ R93, R93, R94, R95 ;  /* 0x0000005e5d5d7223 */ /* 0x000fe2000001005f */
[----:B------:R-:W-:Y:S02]  /*65d70*/  IMAD.U32 R94, R174, 0x10000, RZ ;  /* 0x00010000ae5e7824 */ /* 0x000fe400078e00ff */
[----:B------:R-:W-:-:S04]  /*65d80*/  IMAD.U32 R95, R146, 0x10000, RZ ;  /* 0x00010000925f7824 */ /* 0x000fc800078e00ff */
[----:B------:R-:W-:Y:S01]  /*65d90*/  FFMA.FTZ R149, R149, R94, R95 ;  /* 0x0000005e95957223 */ /* 0x000fe2000001005f */
[----:B------:R-:W-:Y:S01]  /*65da0*/  FADD.FTZ R94, R117, -R142 ;  /* 0x8000008e755e7221 */ /* 0x000fe20000010000 */
[----:B------:R-:W-:Y:S01]  /*65db0*/  SHF.L.U32 R95, R152, 0x10, RZ ;  /* 0x00000010985f7819 */ /* 0x000fe200000006ff */
        /* <DEDUP_REMOVED lines=16> */
[----:B------:R-:W-:-:S04]  /*65ec0*/  F2FP.BF16.F32.PACK_AB R92, R92, R150 ;  /* 0x000000965c5c723e */ /* 0x000fc800000010ff */
[----:B------:R-:W-:Y:S01]  /*65ed0*/  F2FP.BF16.F32.PACK_AB R95, R151, R95 ;  /* 0x0000005f975f723e */ /* 0x000fe200000010ff */
[----:B0-----:R-:W-:-:S05]  /*65ee0*/  IMAD.WIDE.U32 R148, R16, 0x10, R148 ;  /* 0x0000001010947825 */ /* 0x001fca00078e0094 */
[----:B------:R0:W-:Y:S01]  /*65ef0*/  STG.E.128 desc[UR6][R148.64], R92 ;  /* 0x0000005c94007986 */ /* 0x0001e2000c101d06 */
[----:B------:R-:W-:-:S07]  /*65f00*/  IADD3 R16, PT, PT, R16, 0x20, RZ ;  /* 0x0000002010107810 */ /* 0x000fce0007ffe0ff */
.L_x_4120:
[----:B------:R-:W-:Y:S05]  /*65f10*/  BSYNC.RECONVERGENT B0 ;  /* 0x0000000000007941 */ /* 0x000fea0003800200 */
.L_x_4119:
[----:B------:R-:W-:Y:S01]  /*65f20*/  LOP3.LUT P0, RZ, R24, 0x40, RZ, 0xc0, !PT ;  /* 0x0000004018ff7812 */ /* 0x000fe2000780c0ff */
[----:B------:R-:W-:-:S12]  /*65f30*/  BSSY.RECONVERGENT B0, `(.L_x_4121) ;  /* 0x000003a000007945 */ /* 0x000fd80003800200 */
[----:B------:R-:W-:Y:S05]  /*65f40*/  @!P0 BRA `(.L_x_4122) ;  /* 0x0000000000e08947 */ /* 0x000fea0003800000 */
[----:B0-234-:R-:W2:Y:S04]  /*65f50*/  LDL R148, [R1+0x40] ;  /* 0x0000400001947983 */ /* 0x01dea80000100800 */
[----:B------:R-:W3:Y:S04]  /*65f60*/  LDL R94, [R1+0x44] ;  /* 0x00004400015e7983 */ /* 0x000ee80000100800 */
[----:B------:R-:W4:Y:S04]  /*65f70*/  LDL R149, [R1+0x48] ;  /* 0x0000480001957983 */ /* 0x000f280000100800 */
[----:B------:R-:W5:Y:S01]  /*65f80*/  LDL R95, [R1+0x4c] ;  /* 0x00004c00015f7983 */ /* 0x000f620000100800 */
[----:B------:R-:W-:Y:S01]  /*65f90*/  FADD.FTZ R150, R29, -R142 ;  /* 0x8000008e1d967221 */ /* 0x000fe20000010000 */
[----:B-1----:R-:W-:-:S02]  /*65fa0*/  IMAD.U32 R92, R168, 0x10000, RZ ;  /* 0x00010000a85c7824 */ /* 0x002fc400078e00ff */
[----:B------:R-:W5:Y:S01]  /*65fb0*/  LDL R151, [R1+0x54] ;  /* 0x0000540001977983 */ /* 0x000f620000100800 */
[----:B------:R-:W-:Y:S01]  /*65fc0*/  FMUL.FTZ R150, R141, R150 ;  /* 0x000000968d967220 */ /* 0x000fe20000410000 */
[----:B------:R-:W-:Y:S02]  /*65fd0*/  IMAD.U32 R93, R156, 0x10000, RZ ;  /* 0x000100009c5d7824 */ /* 0x000fe400078e00ff */
[----:B------:R-:W5:Y:S02]  /*65fe0*/  LDL R152, [R1+0x50] ;  /* 0x0000500001987983 */ /* 0x000f640000100800 */
[----:B------:R-:W-:Y:S01]  /*65ff0*/  FFMA.FTZ R150, R150, R92, R93 ;  /* 0x0000005c96967223 */ /* 0x000fe2000001005d */
[--C-:B------:R-:W-:Y:S01]  /*66000*/  FADD.FTZ R92, R47, -R142.reuse ;  /* 0x8000008e2f5c7221 */ /* 0x100fe20000010000 */
[----:B------:R-:W5:Y:S03]  /*66010*/  LDL R154, [R1+0x58] ;  /* 0x00005800019a7983 */ /* 0x000f660000100800 */
[----:B------:R-:W-:Y:S01]  /*66020*/  FMUL.FTZ R92, R141, R92 ;  /* 0x0000005c8d5c7220 */ /* 0x000fe20000410000 */
[----:B------:R-:W5:Y:S01]  /*66030*/  LDL R153, [R1+0x5c] ;  /* 0x00005c0001997983 */ /* 0x000f620000100800 */
[----:B--2---:R-:W-:Y:S01]  /*66040*/  SHF.L.U32 R93, R148, 0x10, RZ ;  /* 0x00000010945d7819 */ /* 0x004fe200000006ff */
        /* <DEDUP_REMOVED lines=8> */
[----:B----4-:R-:W-:Y:S02]  /*660d0*/  IMAD.U32 R94, R149, 0x10000, RZ ;  /* 0x00010000955e7824 */ /* 0x010fe400078e00ff */
        /* <DEDUP_REMOVED lines=17> */
[----:B------:R-:W-:Y:S01]  /*661f0*/  FMUL.FTZ R95, R141, R95 ;  /* 0x0000005f8d5f7220 */ /* 0x000fe20000410000 */
        /* <DEDUP_REMOVED lines=13> */
.L_x_4122:
[----:B------:R-:W-:Y:S05]  /*662d0*/  BSYNC.RECONVERGENT B0 ;  /* 0x0000000000007941 */ /* 0x000fea0003800200 */
.L_x_4121:
        /* <DEDUP_REMOVED lines=8> */
[----:B-1----:R-:W-:Y:S01]  /*66360*/  SHF.L.U32 R92, R164, 0x10, RZ ;  /* 0x00000010a45c7819 */ /* 0x002fe200000006ff */
[----:B------:R-:W-:Y:S01]  /*66370*/  IMAD.U32 R93, R160, 0x10000, RZ ;  /* 0x00010000a05d7824 */ /* 0x000fe200078e00ff */
[----:B------:R-:W5:Y:S01]  /*66380*/  LDL R152, [R1+0x70] ;  /* 0x0000700001987983 */ /* 0x000f620000100800 */
[----:B------:R-:W-:-:S03]  /*66390*/  FMUL.FTZ R150, R141, R150 ;  /* 0x000000968d967220 */ /* 0x000fc60000410000 */
[----:B------:R-:W5:Y:S01]  /*663a0*/  LDL R153, [R1+0x7c] ;  /* 0x00007c0001997983 */ /* 0x000f620000100800 */
[----:B------:R-:W-:Y:S01]  /*663b0*/  FFMA.FTZ R150, R150, R92, R93 ;  /* 0x0000005c96967223 */ /* 0x000fe2000001005d */
[--C-:B------:R-:W-:Y:S02]  /*663c0*/  FADD.FTZ R92, R49, -R142.reuse ;  /* 0x8000008e315c7221 */ /* 0x100fe40000010000 */
[----:B------:R-:W5:Y:S01]  /*663d0*/  LDL R154, [R1+0x78] ;  /* 0x00007800019a7983 */ /* 0x000f620000100800 */
[----:B------:R-:W-:Y:S01]  /*663e0*/  FADD.FTZ R151, R50, -R142 ;  /* 0x8000008e32977221 */ /* 0x000fe20000010000 */
[----:B------:R-:W-:Y:S01]  /*663f0*/  FMUL.FTZ R92, R141, R92 ;  /* 0x0000005c8d5c7220 */ /* 0x000fe20000410000 */
[----:B--2---:R-:W-:Y:S02]  /*66400*/  IMAD.U32 R93, R149, 0x10000, RZ ;  /* 0x00010000955d7824 */ /* 0x004fe400078e00ff */
[----:B------:R-:W2:Y:S01]  /*66410*/  LDL R149, [R1+0x74] ;  /* 0x0000740001957983 */ /* 0x000ea20000100800 */
[----:B---3--:R-:W-:Y:S01]  /*66420*/  SHF.L.U32 R94, R94, 0x10, RZ ;  /* 0x000000105e5e7819 */ /* 0x008fe200000006ff */
[----:B------:R-:W-:-:S04]  /*66430*/  FMUL.FTZ R151, R141, R151 ;  /* 0x000000978d977220 */ /* 0x000fc80000410000 */
[----:B------:R-:W-:Y:S01]  /*66440*/  FFMA.FTZ R92, R92, R93, R94 ;  /* 0x0000005d5c5c7223 */ /* 0x000fe2000001005e */
        /* <DEDUP_REMOVED lines=14> */
[----:B------:R-:W-:-:S03]  /*66530*/  IMAD.U32 R95, R152, 0x10000, RZ ;  /* 0x00010000985f7824 */ /* 0x000fc600078e00ff */
[----:B------:R-:W-:Y:S01]  /*66540*/  FMUL.FTZ R94, R141, R94 ;  /* 0x0000005e8d5e7220 */ /* 0x000fe20000410000 */
[----:B------:R-:W-:Y:S01]  /*66550*/  IMAD.U32 R152, R163, 0x10000, RZ ;  /* 0x00010000a3987824 */ /* 0x000fe200078e00ff */
[----:B------:R-:W-:Y:S02]  /*66560*/  F2FP.BF16.F32.PACK_AB R93, R93, R151 ;  /* 0x000000975d5d723e */ /* 0x000fe400000010ff */
[----:B------:R-:W-:Y:S01]  /*66570*/  F2FP.BF16.F32.PACK_AB R92, R92, R150 ;  /* 0x000000965c5c723e */ /* 0x000fe200000010ff */
[----:B--2---:R-:W-:-:S04]  /*66580*/  IMAD.U32 R149, R149, 0x10000, RZ ;  /* 0x0001000095957824 */ /* 0x004fc800078e00ff */
[----:B------:R-:W-:Y:S01]  /*66590*/  FFMA.FTZ R94, R94, R95, R149 ;  /* 0x0000005f5e5e7223 */ /* 0x000fe20000010095 */
[--C-:B------:R-:W-:Y:S01]  /*665a0*/  FADD.FTZ R95, R114, -R142.reuse ;  /* 0x8000008e725f7221 */ /* 0x100fe20000010000 */
[----:B------:R-:W-:Y:S01]  /*665b0*/  SHF.L.U32 R149, R167, 0x10, RZ ;  /* 0x00000010a7957819 */ /* 0x000fe200000006ff */
[----:B------:R-:W-:Y:S02]  /*665c0*/  FADD.FTZ R142, R140, -R142 ;  /* 0x8000008e8c8e7221 */ /* 0x000fe40000010000 */
[C---:B------:R-:W-:Y:S02]  /*665d0*/  FMUL.FTZ R95, R141.reuse, R95 ;  /* 0x0000005f8d5f7220 */ /* 0x040fe40000410000 */
[----:B------:R-:W-:Y:S02]  /*665e0*/  FMUL.FTZ R141, R141, R142 ;  /* 0x0000008e8d8d7220 */ /* 0x000fe40000410000 */
[----:B------:R-:W-:Y:S01]  /*665f0*/  FFMA.FTZ R95, R95, R149, R152 ;  /* 0x000000955f5f7223 */ /* 0x000fe20000010098 */
[----:B------:R-:W-:Y:S01]  /*66600*/  SHF.L.U32 R149, R153, 0x10, RZ ;  /* 0x0000001099957819 */ /* 0x000fe200000006ff */
[----:B------:R-:W-:Y:S01]  /*66610*/  IMAD.U32 R142, R154, 0x10000, RZ ;  /* 0x000100009a8e7824 */ /* 0x000fe200078e00ff */
[----:B------:R-:W-:-:S03]  /*66620*/  F2FP.BF16.F32.PACK_AB R94, R94, R148 ;  /* 0x000000945e5e723e */ /* 0x000fc600000010ff */
[----:B------:R-:W-:Y:S02]  /*66630*/  FFMA.FTZ R141, R141, R142, R149 ;  /* 0x0000008e8d8d7223 */ /* 0x000fe40000010095 */
[----:B------:R-:W0:Y:S03]  /*66640*/  LDC.64 R148, c[0x0][0x428] ;  /* 0x00010a00ff947b82 */ /* 0x000e260000000a00 */
[----:B------:R-:W-:Y:S01]  /*66650*/  F2FP.BF16.F32.PACK_AB R95, R141, R95 ;  /* 0x0000005f8d5f723e */ /* 0x000fe200000010ff */
[----:B0-----:R-:W-:-:S05]  /*66660*/  IMAD.WIDE.U32 R148, R16, 0x10, R148 ;  /* 0x0000001010947825 */ /* 0x001fca00078e0094 */
[----:B------:R0:W-:Y:S02]  /*66670*/  STG.E.128 desc[UR6][R148.64], R92 ;  /* 0x0000005c94007986 */ /* 0x0001e4000c101d06 */
.L_x_4124:
[----:B------:R-:W-:Y:S05]  /*66680*/  BSYNC.RECONVERGENT B0 ;  /* 0x0000000000007941 */ /* 0x000fea0003800200 */
.L_x_4123:
[----:B01234-:R-:W0:Y:S02]  /*66690*/  LDC.64 R92, c[0x0][0x380] ;  /* 0x0000e000ff5c7b82 */ /* 0x01fe240000000a00 */
[----:B0-----:R-:W-:-:S05]  /*666a0*/  IMAD R26, R92, 0x4, R26 ;  /* 0x000000045c1a7824 */ /* 0x001fca00078e021a */
[----:B------:R-:W-:-:S13]  /*666b0*/  ISETP.GE.AND P0, PT, R26, R93, PT ;  /* 0x0000005d1a00720c */ /* 0x000fda0003f06270 */
[----:B------:R-:W-:Y:S05]  /*666c0*/  @!P0 BRA `(.L_x_4125) ;  /* 0xfffff9b000e88947 */ /* 0x000fea000383ffff */
[----:B------:R-:W-:Y:S05]  /*666d0*/  EXIT ;  /* 0x000000000000794d */ /* 0x000fea0003800000 */
.L_x_4104:
        /* <DEDUP_REMOVED lines=8> */
.L_x_4127:
[----:B------:R-:W-:Y:S05]  /*66760*/  BSYNC B0 ;  /* 0x0000000000007941 */ /* 0x000fea0003800000 */
.L_x_4126:
[----:B------:R-:W-:Y:S01]  /*66770*/  FADD.FTZ R92, R92, R93 ;  /* 0x0000005d5c5c7221 */ /* 0x000fe20000010000 */
[----:B------:R-:W-:Y:S01]  /*66780*/  MOV R93, 0xffffffff ;  /* 0xffffffff005d7802 */ /* 0x000fe20000000f00 */
[----:B------:R-:W-:Y:S02]  /*66790*/  IMAD.MOV.U32 R141, RZ, RZ, 0x2 ;  /* 0x00000002ff8d7424 */ /* 0x000fe400078e00ff */
[----:B------:R-:W-:Y:S01]  /*667a0*/  IMAD.MOV.U32 R94, RZ, RZ, 0x1f ;  /* 0x0000001fff5e7424 */ /* 0x000fe200078e00ff */
[----:B------:R-:W-:-:S07]  /*667b0*/  MOV R150, R92 ;  /* 0x0000005c00967202 */ /* 0x000fce0000000f00 */
[----:B------:R-:W-:Y:S05]  /*667c0*/  WARPSYNC.COLLECTIVE R93, `(.L_x_4128) ;  /* 0x000000005d087348 */ /* 0x000fea0003c00000 */
[----:B------:R0:W1:Y:S02]  /*667d0*/  SHFL.BFLY P6, R93, R150, R141, R94 ;  /* 0x0c00008d965d7389 */ /* 0x00006400000c005e */
[----:B01----:R-:W-:Y:S05]  /*667e0*/  ENDCOLLECTIVE ;  /* 0x000000000000791b */ /* 0x003fea0003800000 */
.L_x_4128:
[----:B------:R-:W-:Y:S02]  /*667f0*/  IMAD.MOV.U32 R141, RZ, RZ, 0x4 ;  /* 0x00000004ff8d7424 */ /* 0x000fe400078e00ff */
[----:B------:R-:W-:Y:S01]  /*66800*/  FADD.FTZ R92, R92, R93 ;  /* 0x0000005d5c5c7221 */ /* 0x000fe20000010000 */
[----:B------:R-:W-:-:S03]  /*66810*/  MOV R93, 0xffffffff ;  /* 0xffffffff005d7802 */ /* 0x000fc60000000f00 */
[----:B------:R-:W-:-:S07]  /*66820*/  IMAD.MOV.U32 R150, RZ, RZ, R92 ;  /* 0x000000ffff967224 */ /* 0x000fce00078e005c */
[----:B------:R-:W-:Y:S05]  /*66830*/  WARPSYNC.COLLECTIVE R93, `(.L_x_4129) ;  /* 0x000000005d087348 */ /* 0x000fea0003c00000 */
[----:B------:R0:W1:Y:S02]  /*66840*/  SHFL.BFLY P6, R93, R150, R141, R94 ;  /* 0x0c00008d965d7389 */ /* 0x00006400000c005e */
[----:B01----:R-:W-:Y:S05]  /*66850*/  ENDCOLLECTIVE ;  /* 0x000000000000791b */ /* 0x003fea0003800000 */
.L_x_4129:
[----:B------:R-:W-:Y:S02]  /*66860*/  IMAD.MOV.U32 R141, RZ, RZ, 0x8 ;  /* 0x00000008ff8d7424 */ /* 0x000fe400078e00ff */
[----:B------:R-:W-:Y:S01]  /*66870*/  FADD.FTZ R92, R92, R93 ;  /* 0x0000005d5c5c7221 */ /* 0x000fe20000010000 */
[----:B------:R-:W-:-:S03]  /*66880*/  MOV R93, 0xffffffff ;  /* 0xffffffff005d7802 */ /* 0x000fc60000000f00 */
[----:B------:R-:W-:-:S07]  /*66890*/  IMAD.MOV.U32 R150, RZ, RZ, R92 ;  /* 0x000000ffff967224 */ /* 0x000fce00078e005c */
[----:B------:R-:W-:Y:S05]  /*668a0*/  WARPSYNC.COLLECTIVE R93, `(.L_x_4130) ;  /* 0x000000005d087348 */ /* 0x000fea0003c00000 */
[----:B------:R0:W1:Y:S02]  /*668b0*/  SHFL.BFLY P6, R93, R150, R141, R94 ;  /* 0x0c00008d965d7389 */ /* 0x00006400000c005e */
[----:B01----:R-:W-:Y:S05]  /*668c0*/  ENDCOLLECTIVE ;  /* 0x000000000000791b */ /* 0x003fea0003800000 */
.L_x_4130:
[----:B------:R-:W-:Y:S02]  /*668d0*/  IMAD.MOV.U32 R141, RZ, RZ, 0x10 ;  /* 0x00000010ff8d7424 */ /* 0x000fe400078e00ff */
[----:B------:R-:W-:Y:S01]  /*668e0*/  FADD.FTZ R92, R92, R93 ;  /* 0x0000005d5c5c7221 */ /* 0x000fe20000010000 */
[----:B------:R-:W-:-:S03]  /*668f0*/  MOV R93, 0xffffffff ;  /* 0xffffffff005d7802 */ /* 0x000fc60000000f00 */
[----:B------:R-:W-:-:S07]  /*66900*/  IMAD.MOV.U32 R150, RZ, RZ, R92 ;  /* 0x000000ffff967224 */ /* 0x000fce00078e005c */
[----:B------:R-:W-:Y:S05]  /*66910*/  WARPSYNC.COLLECTIVE R93, `(.L_x_4131) ;  /* 0x000000005d087348 */ /* 0x000fea0003c00000 */
[----:B------:R0:W1:Y:S02]  /*66920*/  SHFL.BFLY P6, R93, R150, R141, R94 ;  /* 0x0c00008d965d7389 */ /* 0x00006400000c005e */
[----:B01----:R-:W-:Y:S05]  /*66930*/  ENDCOLLECTIVE ;  /* 0x000000000000791b */ /* 0x003fea0003800000 */
.L_x_4131:
[----:B------:R-:W-:Y:S02]  /*66940*/  IMAD.MOV.U32 R141, RZ, RZ, 0x1 ;  /* 0x00000001ff8d7424 */ /* 0x000fe400078e00ff */
[----:B------:R-:W-:Y:S01]  /*66950*/  FADD.FTZ R93, R92, R93 ;  /* 0x0000005d5c5d7221 */ /* 0x000fe20000010000 */
[----:B------:R-:W-:Y:S01]  /*66960*/  LOP3.LUT P6, RZ, R24, 0x2, RZ, 0xc0, !PT ;  /* 0x0000000218ff7812 */ /* 0x000fe200078cc0ff */
        /* <DEDUP_REMOVED lines=167> */
[----:B------:R-:W-:Y:S02]  /*673e0*/  IMAD.MOV.U32 R93, RZ, RZ, -0x1 ;  /* 0xffffffffff5d7424 */ /* 0x000fe400078e00ff */
[----:B------:R-:W-:-:S07]  /*673f0*/  IMAD.MOV.U32 R150, RZ, RZ, R148 ;  /* 0x000000ffff967224 */ /* 0x000fce00078e0094 */
[----:B------:R-:W-:Y:S05]  /*67400*/  WARPSYNC.COLLECTIVE R93, `(.L_x_4132) ;  /* 0x000000005d087348 */ /* 0x000fea0003c00000 */
[----:B------:R0:W1:Y:S02]  /*67410*/  SHFL.BFLY P6, R93, R150, R141, R94 ;  /* 0x0c00008d965d7389 */ /* 0x00006400000c005e */
[----:B01----:R-:W-:Y:S05]  /*67420*/  ENDCOLLECTIVE ;  /* 0x000000000000791b */ /* 0x003fea0003800000 */
.L_x_4132:
[----:B------:R-:W-:Y:S01]  /*67430*/  MOV R141, 0x2 ;  /* 0x00000002008d7802 */ /* 0x000fe20000000f00 */
[----:B------:R-:W-:Y:S01]  /*67440*/  FADD.FTZ R148, R148, R93 ;  /* 0x0000005d94947221 */ /* 0x000fe20000010000 */
[----:B------:R-:W-:-:S03]  /*67450*/  IMAD.MOV.U32 R93, RZ, RZ, -0x1 ;  /* 0xffffffffff5d7424 */ /* 0x000fc600078e00ff */
[----:B------:R-:W-:-:S07]  /*67460*/  IMAD.MOV.U32 R150, RZ, RZ, R148 ;  /* 0x000000ffff967224 */ /* 0x000fce00078e0094 */
[----:B------:R-:W-:Y:S05]  /*67470*/  WARPSYNC.COLLECTIVE R93, `(.L_x_4133) ;  /* 0x000000005d087348 */ /* 0x000fea0003c00000 */
[----:B------:R0:W1:Y:S02]  /*67480*/  SHFL.BFLY P6, R93, R150, R141, R94 ;  /* 0x0c00008d965d7389 */ /* 0x00006400000c005e */
[----:B01----:R-:W-:Y:S05]  /*67490*/  ENDCOLLECTIVE ;  /* 0x000000000000791b */ /* 0x003fea0003800000 */
.L_x_4133:
[----:B------:R-:W-:Y:S02]  /*674a0*/  HFMA2 R141, -RZ, RZ, 0, 2.384185791015625e-07 ;  /* 0x00000004ff8d7431 */ /* 0x000fe400000001ff */
[----:B------:R-:W-:Y:S01]  /*674b0*/  FADD.FTZ R148, R148, R93 ;  /* 0x0000005d94947221 */ /* 0x000fe20000010000 */
[----:B------:R-:W-:-:S03]  /*674c0*/  IMAD.MOV.U32 R93, RZ, RZ, -0x1 ;  /* 0xffffffffff5d7424 */ /* 0x000fc600078e00ff */
[----:B------:R-:W-:-:S07]  /*674d0*/  IMAD.MOV.U32 R150, RZ, RZ, R148 ;  /* 0x000000ffff967224 */ /* 0x000fce00078e0094 */
[----:B------:R-:W-:Y:S05]  /*674e0*/  WARPSYNC.COLLECTIVE R93, `(.L_x_4134) ;  /* 0x000000005d087348 */ /* 0x000fea0003c00000 */
[----:B------:R0:W1:Y:S02]  /*674f0*/  SHFL.BFLY P6, R93, R150, R141, R94 ;  /* 0x0c00008d965d7389 */ /* 0x00006400000c005e */
[----:B01----:R-:W-:Y:S05]  /*67500*/  ENDCOLLECTIVE ;  /* 0x000000000000791b */ /* 0x003fea0003800000 */
.L_x_4134:
[----:B------:R-:W-:Y:S01]  /*67510*/  MOV R141, 0x8 ;  /* 0x00000008008d7802 */ /* 0x000fe20000000f00 */
[----:B------:R-:W-:Y:S01]  /*67520*/  FADD.FTZ R148, R148, R93 ;  /* 0x0000005d94947221 */ /* 0x000fe20000010000 */
[----:B------:R-:W-:-:S03]  /*67530*/  IMAD.MOV.U32 R93, RZ, RZ, -0x1 ;  /* 0xffffffffff5d7424 */ /* 0x000fc600078e00ff */
[----:B------:R-:W-:-:S07]  /*67540*/  IMAD.MOV.U32 R150, RZ, RZ, R148 ;  /* 0x000000ffff967224 */ /* 0x000fce00078e0094 */
[----:B------:R-:W-:Y:S05]  /*67550*/  WARPSYNC.COLLECTIVE R93, `(.L_x_4135) ;  /* 0x000000005d087348 */ /* 0x000fea0003c00000 */
[----:B------:R0:W1:Y:S02]  /*67560*/  SHFL.BFLY P6, R93, R150, R141, R94 ;  /* 0x0c00008d965d7389 */ /* 0x00006400000c005e */
[----:B01----:R-:W-:Y:S05]  /*67570*/  ENDCOLLECTIVE ;  /* 0x000000000000791b */ /* 0x003fea0003800000 */
.L_x_4135:
[----:B------:R-:W-:Y:S02]  /*67580*/  HFMA2 R141, -RZ, RZ, 0, 9.5367431640625e-07 ;  /* 0x00000010ff8d7431 */ /* 0x000fe400000001ff */
[----:B------:R-:W-:Y:S01]  /*67590*/  FADD.FTZ R148, R148, R93 ;  /* 0x0000005d94947221 */ /* 0x000fe20000010000 */
[----:B------:R-:W-:-:S03]  /*675a0*/  IMAD.MOV.U32 R93, RZ, RZ, -0x1 ;  /* 0xffffffffff5d7424 */ /* 0x000fc600078e00ff */
[----:B------:R-:W-:-:S07]  /*675b0*/  IMAD.MOV.U32 R150, RZ, RZ, R148 ;  /* 0x000000ffff967224 */ /* 0x000fce00078e0094 */
[----:B------:R-:W-:Y:S05]  /*675c0*/  WARPSYNC.COLLECTIVE R93, `(.L_x_4136) ;  /* 0x000000005d087348 */ /* 0x000fea0003c00000 */
[----:B------:R0:W1:Y:S02]  /*675d0*/  SHFL.BFLY P6, R93, R150, R141, R94 ;  /* 0x0c00008d965d7389 */ /* 0x00006400000c005e */
[----:B01----:R-:W-:Y:S05]  /*675e0*/  ENDCOLLECTIVE ;  /* 0x000000000000791b */ /* 0x003fea0003800000 */
.L_x_4136:
[----:B------:R-:W-:Y:S05]  /*675f0*/  BRA `(.L_x_4137) ;  /* 0xffffffcc00507947 */ /* 0x000fea000383ffff */
.L_x_4138:
        /* <DEDUP_REMOVED lines=16> */
.L_x_54434:


//--------------------- .text._ZN10layer_norm31ln_parallel_residual_fwd_kernelINS_13Kernel_traitsI13__nv_bfloat16S2_S2_S2_fjLj2560ELj1ELj4ELj1ELj16ENS_18Kernel_traits_baseILj2560ES2_S2_S2_S2_fjLj128EEEEELb1ELb1ELb1EEEvNS_9FwdParamsE --------------------------
	.section	.text._ZN10layer_norm31ln_parallel_residual_fwd_kernelINS_13Kernel_traitsI13__nv_bfloat16S2_S2_S2_fjLj2560ELj1ELj4ELj1ELj16ENS_18Kernel_traits_baseILj2560ES2_S2_S2_S2_fjLj128EEEEELb1ELb1ELb1EEEvNS_9FwdParamsE,"ax",@progbits
	.align	128
        .global         _ZN10layer_norm31ln_parallel_residual_fwd_kernelINS_13Kernel_traitsI13__nv_bfloat16S2_S2_S2_fjLj2560ELj1ELj4ELj1ELj16ENS_18Kernel_traits_baseILj2560ES2_S2_S2_S2_fjLj128EEEEELb1ELb1ELb1EEEvNS_9FwdParamsE
        .type           _ZN10layer_norm31ln_parallel_residual_fwd_kernelINS_13Kernel_traitsI13__nv_bfloat16S2_S2_S2_fjLj2560ELj1ELj4ELj1ELj16ENS_18Kernel_traits_baseILj2560ES2_S2_S2_S2_fjLj128EEEEELb1ELb1ELb1EEEvNS_9FwdParamsE,@function
        .size           _ZN10layer_norm31ln_parallel_residual_fwd_kernelINS_13Kernel_traitsI13__nv_bfloat16S2_S2_S2_fjLj2560ELj1ELj4ELj1ELj16ENS_18Kernel_traits_baseILj2560ES2_S2_S2_S2_fjLj128EEEEELb1ELb1ELb1EEEvNS_9FwdParamsE,(.L_x_54435 - _ZN10layer_norm31ln_parallel_residual_fwd_kernelINS_13Kernel_traitsI13__nv_bfloat16S2_S2_S2_fjLj2560ELj1ELj4ELj1ELj16ENS_18Kernel_traits_baseILj2560ES2_S2_S2_S2_fjLj128EEEEELb1ELb1ELb1EEEvNS_9FwdParamsE)
        .other          _ZN10layer_norm31ln_parallel_residual_fwd_kernelINS_13Kernel_traitsI13__nv_bfloat16S2_S2_S2_fjLj2560ELj1ELj4ELj1ELj16ENS_18Kernel_traits_baseILj2560ES2_S2_S2_S2_fjLj128EEEEELb1ELb1ELb1EEEvNS_9FwdParamsE,@"STO_CUDA_ENTRY STV_DEFAULT"
_ZN10layer_norm31ln_parallel_residual_fwd_kernelINS_13Kernel_traitsI13__nv_bfloat16S2_S2_S2_fjLj2560ELj1ELj4ELj1ELj16ENS_18Kernel_traits_baseILj2560ES2_S2_S2_S2_fjLj128EEEEELb1ELb1ELb1EEEvNS_9FwdParamsE:
.text._ZN10layer_norm31ln_parallel_residual_fwd_kernelINS_13Kernel_traitsI13__nv_bfloat16S2_S2_S2_fjLj2560ELj1ELj4ELj1ELj16ENS_18Kernel_traits_baseILj2560ES2_S2_S2_S2_fjLj128EEEEELb1ELb1ELb1EEEvNS_9FwdParamsE:
[----:B------:R-:W0:Y:S01]  /*0000*/  LDC R1, c[0x0][0x37c] ;  /* 0x0000df00ff017b82 */ /* 0x000e220000000800 */
[----:B------:R-:W1:Y:S01]  /*0010*/  LDCU.U8 UR4, c[0x0][0x464] ;  /* 0x00008c80ff0477ac */ /* 0x000e620008000000 */
[----:B0-----:R-:W-:Y:S01]  /*0020*/  VIADD R1, R1, 0xffffffc0 ;  /* 0xffffffc001017836 */ /* 0x001fe20000000000 */
[----:B------:R-:W0:Y:S01]  /*0030*/  LDCU.64 UR6, c[0x0][0x450] ;  /* 0x00008a00ff0677ac */ /* 0x000e220008000a00 */
[----:B------:R-:W2:Y:S04]  /*0040*/  LDCU.64 UR8, c[0x0][0x358] ;  /* 0x00006b00ff0877ac */ /* 0x000ea80008000a00 */
[----:B------:R-:W3:Y:S01]  /*0050*/  LDC R84, c[0x0][0x458] ;  /* 0x00011600ff547b82 */ /* 0x000ee20000000800 */
[----:B------:R-:W4:Y:S07]  /*0060*/  LDCU.64 UR10, c[0x0][0x438] ;  /* 0x00008700ff0a77ac */ /* 0x000f2e0008000a00 */
[----:B------:R-:W5:Y:S01]  /*0070*/  LDC R85, c[0x0][0x45c] ;  /* 0x00011700ff557b82 */ /* 0x000f620000000800 */
[----:B-1----:R-:W-:Y:S01]  /*0080*/  ISETP.NE.AND P0, PT, RZ, UR4, PT ;  /* 0x00000004ff007c0c */ /* 0x002fe2000bf05270 */
[----:B0-----:R-:W-:-:S02]  /*0090*/  IMAD.U32 R2, RZ, RZ, UR6 ;  /* 0x00000006ff027e24 */ /* 0x001fc4000f8e00ff */
[----:B------:R-:W-:-:S10]  /*00a0*/  IMAD.U32 R3, RZ, RZ, UR7 ;  /* 0x00000007ff037e24 */ /* 0x000fd4000f8e00ff */
[----:B--2---:R-:W2:Y:S01]  /*00b0*/  @P0 LDG.E.64 R2, desc[UR8][R2.64] ;  /* 0x0000000802020981 */ /* 0x004ea2000c1e1b00 */
[----:B------:R-:W0:Y:S01]  /*00c0*/  @P0 LDC R7, c[0x0][0x460] ;  /* 0x00011800ff070b82 */ /* 0x000e220000000800 */
[----:B---3--:R-:W-:Y:S01]  /*00d0*/  @P0 MOV R4, R84 ;  /* 0x0000005400040202 */ /* 0x008fe20000000f00 */
[----:B-----5:R-:W-:-:S06]  /*00e0*/  @P0 IMAD.MOV.U32 R5, RZ, RZ, R85 ;  /* 0x000000ffff050224 */ /* 0x020fcc00078e0055 */
[----:B------:R-:W0:Y:S01]  /*00f0*/  @P0 LDG.E.64 R4, desc[UR8][R4.64] ;  /* 0x0000000804040981 */ /* 0x000e22000c1e1b00 */
[----:B------:R-:W1:Y:S01]  /*0100*/  S2UR UR5, SR_CTAID.X ;  /* 0x00000000000579c3 */ /* 0x000e620000002500 */
[----:B----4-:R-:W-:Y:S01]  /*0110*/  UISETP.NE.U32.AND UP0, UPT, UR10, URZ, UPT ;  /* 0x000000ff0a00728c */ /* 0x010fe2000bf05070 */
[----:B------:R-:W3:Y:S03]  /*0120*/  S2R R0, SR_TID.X ;  /* 0x0000000000007919 */ /* 0x000ee60000002100 */
[----:B------:R-:W-:Y:S02]  /*0130*/  UISETP.NE.AND.EX UP0, UPT, UR11, URZ, UPT, UP0 ;  /* 0x000000ff0b00728c */ /* 0x000fe4000bf05300 */
[----:B-1----:R-:W-:Y:S01]  /*0140*/  USHF.L.U32 UR4, UR5, 0x2, URZ ;  /* 0x0000000205047899 */ /* 0x002fe200080006ff */
[----:B---3--:R-:W-:Y:S02]  /*0150*/  SHF.R.U32.HI R189, RZ, 0x5, R0 ;  /* 0x00000005ffbd7819 */ /* 0x008fe40000011600 */
[----:B------:R-:W-:-:S03]  /*0160*/  LOP3.LUT R8, R0, 0x1f, RZ, 0xc0, !PT ;  /* 0x0000001f00087812 */ /* 0x000fc600078ec0ff */
[----:B------:R-:W-:Y:S02]  /*0170*/  LOP3.LUT R189, R189, UR4, RZ, 0xfc, !PT ;  /* 0x00000004bdbd7c12 */ /* 0x000fe4000f8efcff */
[----:B--2---:R-:W-:Y:S02]  /*0180*/  @P0 R2UR UR7, R3 ;  /* 0x00000000030702ca */ /* 0x004fe400000e0000 */
[----:B------:R-:W1:Y:S01]  /*0190*/  LDC R3, c[0x0][0x360] ;  /* 0x0000d800ff037b82 */ /* 0x000e620000000800 */
[----:B------:R-:W-:-:S10]  /*01a0*/  @P0 R2UR UR6, R2 ;  /* 0x00000000020602ca */ /* 0x000fd400000e0000 */
[----:B------:R-:W-:Y:S02]  /*01b0*/  UIADD3 UR11, UPT, UPT, UR7, -0x4498517b, URZ ;  /* 0xbb67ae85070b7890 */ /* 0x000fe4000fffe0ff */
[----:B------:R-:W-:Y:S01]  /*01c0*/  UIADD3 UR13, UPT, UPT, UR7, 0x76cf5d0a, URZ ;  /* 0x76cf5d0a070d7890 */ /* 0x000fe2000fffe0ff */
[----:B0-----:R-:W-:Y:S01]  /*01d0*/  @P0 IADD3 R84, P1, PT, R4, R7, RZ ;  /* 0x0000000704540210 */ /* 0x001fe20007f3e0ff */
[----:B------:R-:W-:Y:S02]  /*01e0*/  UIADD3 UR10, UPT, UPT, UR6, -0x61c88647, URZ ;  /* 0x9e3779b9060a7890 */ /* 0x000fe4000fffe0ff */
[----:B------:R-:W-:Y:S02]  /*01f0*/  UIADD3 UR12, UPT, UPT, UR6, 0x3c6ef372, URZ ;  /* 0x3c6ef372060c7890 */ /* 0x000fe4000fffe0ff */
[----:B------:R-:W-:Y:S01]  /*0200*/  @P0 IMAD.X R85, RZ, RZ, R5, P1 ;  /* 0x000000ffff550224 */ /* 0x000fe200008e0605 */
[----:B------:R-:W-:Y:S02]  /*0210*/  UIADD3 UR14, UPT, UPT, UR6, -0x255992d5, URZ ;  /* 0xdaa66d2b060e7890 */ /* 0x000fe4000fffe0ff */
[----:B------:R-:W-:Y:S01]  /*0220*/  UIADD3 UR15, UPT, UPT, UR7, 0x32370b8f, URZ ;  /* 0x32370b8f070f7890 */ /* 0x000fe2000fffe0ff */
[----:B-1----:R-:W-:Y:S01]  /*0230*/  IMAD R6, R3, UR5, R0 ;  /* 0x0000000503067c24 */ /* 0x002fe2000f8e0200 */
[--C-:B------:R-:W-:Y:S01]  /*0240*/  SHF.R.U64 R0, R84, 0x2, R85.reuse ;  /* 0x0000000254007819 */ /* 0x100fe20000001255 */
[----:B------:R-:W-:Y:S01]  /*0250*/  UIADD3 UR16, UPT, UPT, UR6, 0x78dde6e4, URZ ;  /* 0x78dde6e406107890 */ /* 0x000fe2000fffe0ff */
[----:B------:R-:W-:Y:S01]  /*0260*/  SHF.R.U32.HI R85, RZ, 0x2, R85 ;  /* 0x00000002ff557819 */ /* 0x000fe20000011655 */
[----:B------:R-:W-:-:S02]  /*0270*/  UIADD3 UR17, UPT, UPT, UR7, -0x126145ec, URZ ;  /* 0xed9eba1407117890 */ /* 0x000fc4000fffe0ff */
[----:B------:R-:W-:Y:S02]  /*0280*/  UIADD3 UR18, UPT, UPT, UR6, 0x1715609d, URZ ;  /* 0x1715609d06127890 */ /* 0x000fe4000fffe0ff */
[----:B------:R-:W-:Y:S02]  /*0290*/  UIADD3 UR19, UPT, UPT, UR7, -0x56f99767, URZ ;  /* 0xa906689907137890 */ /* 0x000fe4000fffe0ff */
[----:B------:R-:W-:Y:S02]  /*02a0*/  UIADD3 UR20, UPT, UPT, UR6, -0x4ab325aa, URZ ;  /* 0xb54cda5606147890 */ /* 0x000fe4000fffe0ff */
[----:B------:R-:W-:Y:S02]  /*02b0*/  UIADD3 UR21, UPT, UPT, UR7, 0x646e171e, URZ ;  /* 0x646e171e07157890 */ /* 0x000fe4000fffe0ff */
[----:B------:R-:W-:Y:S02]  /*02c0*/  UIADD3 UR22, UPT, UPT, UR6, 0x5384540f, URZ ;  /* 0x5384540f06167890 */ /* 0x000fe4000fffe0ff */
[----:B------:R-:W-:-:S02]  /*02d0*/  UIADD3 UR23, UPT, UPT, UR7, 0x1fd5c5a3, URZ ;  /* 0x1fd5c5a307177890 */ /* 0x000fc4000fffe0ff */
[----:B------:R-:W-:Y:S02]  /*02e0*/  UIADD3 UR24, UPT, UPT, UR6, -0xe443238, URZ ;  /* 0xf1bbcdc806187890 */ /* 0x000fe4000fffe0ff */
[----:B------:R-:W-:Y:S02]  /*02f0*/  UIADD3 UR25, UPT, UPT, UR7, -0x24c28bd8, URZ ;  /* 0xdb3d742807197890 */ /* 0x000fe4000fffe0ff */
[----:B------:R-:W-:Y:S02]  /*0300*/  UIADD3 UR26, UPT, UPT, UR6, -0x700cb87f, URZ ;  /* 0x8ff34781061a7890 */ /* 0x000fe4000fffe0ff */
[----:B------:R-:W-:Y:S01]  /*0310*/  UIADD3 UR27, UPT, UPT, UR7, -0x695add53, URZ ;  /* 0x96a522ad071b7890 */ /* 0x000fe2000fffe0ff */
[----:B------:R-:W-:Y:S11]  /*0320*/  BRA.U !UP0, `(.L_x_4139) ;  /* 0x0000000108647547 */ /* 0x000ff6000b800000 */
        /* <DEDUP_REMOVED lines=25> */
.L_x_4139:
        /* <DEDUP_REMOVED lines=32> */
.L_x_4140:
[----:B------:R-:W1:Y:S02]  /*06c0*/  LDCU UR4, c[0x0][0x384] ;  /* 0x00007080ff0477ac */ /* 0x000e640008000800 */
[----:B-1----:R-:W-:-:S13]  /*06d0*/  ISETP.GE.AND P0, PT, R189, UR4, PT ;  /* 0x00000004bd007c0c */ /* 0x002fda000bf06270 */
[----:B------:R-:W-:Y:S05]  /*06e0*/  @P0 EXIT ;  /* 0x000000000000094d */ /* 0x000fea0003800000 */
[----:B0-----:R-:W-:Y:S01]  /*06f0*/  IMAD.HI.U32 R2, R6, -0x326172a9, RZ ;  /* 0xcd9e8d5706027827 */ /* 0x001fe200078e00ff */
[----:B------:R-:W0:Y:S01]  /*0700*/  LDCU.64 UR4, c[0x0][0x398] ;  /* 0x00007300ff0477ac */ /* 0x000e220008000a00 */
[----:B-----5:R-:W-:Y:S02]  /*0710*/  PRMT R20, R193, 0x7632, R20 ;  /* 0x00007632c1147816 */ /* 0x020fe40000000014 */
[C---:B------:R-:W-:Y:S01]  /*0720*/  IMAD.HI.U32 R3, R0.reuse, -0x2daee0ad, RZ ;  /* 0xd2511f5300037827 */ /* 0x040fe200078e00ff */
[----:B------:R-:W-:Y:S02]  /*0730*/  LOP3.LUT R2, R85, UR6, R2, 0x96, !PT ;  /* 0x0000000655027c12 */ /* 0x000fe4000f8e9602 */
        /* <DEDUP_REMOVED lines=20> */
[----:B0-----:R-:W-:Y:S01]  /*0880*/  UISETP.NE.U32.AND UP0, UPT, UR4, URZ, UPT ;  /* 0x000000ff0400728c */ /* 0x001fe2000bf05070 */
[----:B------:R-:W-:Y:S01]  /*0890*/  IMAD.HI.U32 R5, R4, -0x2daee0ad, RZ ;  /* 0xd2511f5304057827 */ /* 0x000fe200078e00ff */
[----:B------:R-:W-:Y:S01]  /*08a0*/  LOP3.LUT R2, R3, UR12, R2, 0x96, !PT ;  /* 0x0000000c03027c12 */ /* 0x000fe2000f8e9602 */
[----:B------:R-:W-:Y:S01]  /*08b0*/  STL.S16 [R1+0x2c], R17 ;  /* 0x00002c1101007387 */ /* 0x000fe20000100600 */
[----:B------:R-:W-:Y:S01]  /*08c0*/  PRMT R12, R213, 0x7632, R12 ;  /* 0x00007632d50c7816 */ /* 0x000fe2000000000c */
[----:B------:R-:W-:Y:S01]  /*08d0*/  UISETP.NE.AND.EX UP0, UPT, UR5, URZ, UPT, UP0 ;  /* 0x000000ff0500728c */ /* 0x000fe2000bf05300 */
[----:B------:R-:W-:Y:S01]  /*08e0*/  LOP3.LUT R5, R8, UR13, R5, 0x96, !PT ;  /* 0x0000000d08057c12 */ /* 0x000fe2000f8e9605 */
[----:B------:R-:W-:Y:S01]  /*08f0*/  IMAD R8, R7, -0x326172a9, RZ ;  /* 0xcd9e8d5707087824 */ /* 0x000fe200078e02ff */
[----:B------:R-:W-:Y:S01]  /*0900*/  STL.S16 [R1+0x28], R16 ;  /* 0x0000281001007387 */ /* 0x000fe20000100600 */
[----:B------:R-:W-:Y:S01]  /*0910*/  IMAD R7, R4, -0x2daee0ad, RZ ;  /* 0xd2511f5304077824 */ /* 0x000fe200078e02ff */
[----:B------:R-:W-:Y:S01]  /*0920*/  PRMT R11, R217, 0x7632, R11 ;  /* 0x00007632d90b7816 */ /* 0x000fe2000000000b */
[----:B------:R-:W-:Y:S01]  /*0930*/  IMAD.HI.U32 R4, R2, -0x2daee0ad, RZ ;  /* 0xd2511f5302047827 */ /* 0x000fe200078e00ff */
[----:B------:R-:W-:Y:S01]  /*0940*/  STL.S16 [R1+0x24], R15 ;  /* 0x0000240f01007387 */ /* 0x000fe20000100600 */
[----:B------:R-:W-:Y:S01]  /*0950*/  LOP3.LUT R84, R84, 0x3, RZ, 0xc0, !PT ;  /* 0x0000000354547812 */ /* 0x000fe200078ec0ff */
        /* <DEDUP_REMOVED lines=9> */
[C---:B------:R-:W-:Y:S01]  /*09f0*/  IMAD.HI.U32 R2, R4.reuse, -0x326172a9, RZ ;  /* 0xcd9e8d5704027827 */ /* 0x040fe200078e00ff */
[----:B------:R-:W-:Y:S01]  /*0a00*/  PRMT R251, R209, 0x7632, R251 ;  /* 0x00007632d1fb7816 */ /* 0x000fe200000000fb */
[----:B------:R-:W1:Y:S01]  /*0a10*/  LDCU UR14, c[0x0][0x408] ;  /* 0x00008100ff0e77ac */ /* 0x000e620008000800 */
[----:B------:R-:W-:Y:S01]  /*0a20*/  STL.S16 [R1+0x18], R12 ;  /* 0x0000180c01007387 */ /* 0x000fe20000100600 */
[----:B------:R-:W-:Y:S01]  /*0a30*/  IMAD.HI.U32 R7, R3, -0x2daee0ad, RZ ;  /* 0xd2511f5303077827 */ /* 0x000fe200078e00ff */
[----:B------:R-:W-:Y:S01]  /*0a40*/  LOP3.LUT R2, R5, UR16, R2, 0x96, !PT ;  /* 0x0000001005027c12 */ /* 0x000fe2000f8e9602 */
[----:B------:R-:W2:Y:S01]  /*0a50*/  LDCU UR4, c[0x0][0x388] ;  /* 0x00007100ff0477ac */ /* 0x000ea20008000800 */
[----:B------:R-:W-:Y:S01]  /*0a60*/  STL.S16 [R1+0x14], R11 ;  /* 0x0000140b01007387 */ /* 0x000fe20000100600 */
[----:B------:R-:W-:Y:S01]  /*0a70*/  IMAD R4, R4, -0x326172a9, RZ ;  /* 0xcd9e8d5704047824 */ /* 0x000fe200078e02ff */
[----:B------:R-:W-:Y:S01]  /*0a80*/  LOP3.LUT R7, R8, UR17, R7, 0x96, !PT ;  /* 0x0000001108077c12 */ /* 0x000fe2000f8e9607 */
[----:B------:R-:W-:Y:S01]  /*0a90*/  IMAD R8, R3, -0x2daee0ad, RZ ;  /* 0xd2511f5303087824 */ /* 0x000fe200078e02ff */
[----:B------:R-:W-:Y:S01]  /*0aa0*/  PRMT R250, R221, 0x7632, R250 ;  /* 0x00007632ddfa7816 */ /* 0x000fe200000000fa */
[----:B------:R-:W-:Y:S01]  /*0ab0*/  IMAD.HI.U32 R5, R2, -0x2daee0ad, RZ ;  /* 0xd2511f5302057827 */ /* 0x000fe200078e00ff */
[----:B------:R-:W-:Y:S01]  /*0ac0*/  PRMT R249, R208, 0x7632, R249 ;  /* 0x00007632d0f97816 */ /* 0x000fe200000000f9 */
[----:B------:R-:W3:Y:S01]  /*0ad0*/  LDCU.U8 UR5, c[0x0][0x410] ;  /* 0x00008200ff0577ac */ /* 0x000ee20008000000 */
[----:B------:R-:W-:Y:S01]  /*0ae0*/  PRMT R248, R220, 0x7632, R248 ;  /* 0x00007632dcf87816 */ /* 0x000fe200000000f8 */
[----:B------:R-:W-:Y:S01]  /*0af0*/  IMAD.HI.U32 R3, R7, -0x326172a9, RZ ;  /* 0xcd9e8d5707037827 */ /* 0x000fe200078e00ff */
[----:B------:R-:W-:Y:S01]  /*0b00*/  LOP3.LUT R5, R8, UR19, R5, 0x96, !PT ;  /* 0x0000001308057c12 */ /* 0x000fe2000f8e9605 */
[----:B------:R-:W4:Y:S01]  /*0b10*/  LDCU UR12, c[0x0][0x448] ;  /* 0x00008900ff0c77ac */ /* 0x000f220008000800 */
[----:B------:R-:W-:Y:S01]  /*0b20*/  PRMT R247, R207, 0x7632, R247 ;  /* 0x00007632cff77816 */ /* 0x000fe200000000f7 */
[----:B------:R-:W-:Y:S01]  /*0b30*/  IMAD R9, R2, -0x2daee0ad, RZ ;  /* 0xd2511f5302097824 */ /* 0x000fe200078e02ff */
[----:B------:R-:W-:Y:S01]  /*0b40*/  LOP3.LUT R3, R4, UR18, R3, 0x96, !PT ;  /* 0x0000001204037c12 */ /* 0x000fe2000f8e9603 */
[----:B------:R-:W-:Y:S01]  /*0b50*/  IMAD R7, R7, -0x326172a9, RZ ;  /* 0xcd9e8d5707077824 */ /* 0x000fe200078e02ff */
[----:B------:R-:W-:Y:S01]  /*0b60*/  PRMT R246, R227, 0x7632, R246 ;  /* 0x00007632e3f67816 */ /* 0x000fe200000000f6 */
[----:B------:R-:W-:Y:S01]  /*0b70*/  IMAD.HI.U32 R2, R5, -0x326172a9, RZ ;  /* 0xcd9e8d5705027827 */ /* 0x000fe200078e00ff */
[----:B------:R-:W-:Y:S01]  /*0b80*/  PRMT R245, R206, 0x7632, R245 ;  /* 0x00007632cef57816 */ /* 0x000fe200000000f5 */
[----:B------:R-:W0:Y:S01]  /*0b90*/  LDCU.64 UR10, c[0x0][0x3a0] ;  /* 0x00007400ff0a77ac */ /* 0x000e220008000a00 */
[----:B------:R-:W-:Y:S01]  /*0ba0*/  PRMT R244, R226, 0x7632, R244 ;  /* 0x00007632e2f47816 */ /* 0x000fe200000000f4 */
[----:B------:R-:W-:Y:S01]  /*0bb0*/  IMAD.HI.U32 R4, R3, -0x2daee0ad, RZ ;  /* 0xd2511f5303047827 */ /* 0x000fe200078e00ff */
[----:B------:R-:W-:-:S02]  /*0bc0*/  LOP3.LUT R2, R7, UR20, R2, 0x96, !PT ;  /* 0x0000001407027c12 */ /* 0x000fc4000f8e9602 */
[----:B------:R-:W-:Y:S01]  /*0bd0*/  PRMT R243, R205, 0x7632, R243 ;  /* 0x00007632cdf37816 */ /* 0x000fe200000000f3 */
[----:B------:R-:W-:Y:S01]  /*0be0*/  IMAD R8, R5, -0x326172a9, RZ ;  /* 0xcd9e8d5705087824 */ /* 0x000fe200078e02ff */
[----:B------:R-:W-:Y:S01]  /*0bf0*/  LOP3.LUT R4, R9, UR21, R4, 0x96, !PT ;  /* 0x0000001509047c12 */ /* 0x000fe2000f8e9604 */
[----:B------:R-:W-:Y:S01]  /*0c00*/  IMAD R10, R3, -0x2daee0ad, RZ ;  /* 0xd2511f53030a7824 */ /* 0x000fe200078e02ff */
[----:B------:R-:W-:Y:S01]  /*0c10*/  PRMT R242, R225, 0x7632, R242 ;  /* 0x00007632e1f27816 */ /* 0x000fe200000000f2 */
[----:B------:R-:W-:Y:S01]  /*0c20*/  IMAD.HI.U32 R5, R2, -0x2daee0ad, RZ ;  /* 0xd2511f5302057827 */ /* 0x000fe200078e00ff */
[----:B------:R-:W-:Y:S02]  /*0c30*/  PRMT R241, R204, 0x7632, R241 ;  /* 0x00007632ccf17816 */ /* 0x000fe400000000f1 */
        /* <DEDUP_REMOVED lines=9> */
[----:B------:R-:W-:Y:S01]  /*0cd0*/  STL.S16 [R1+0x10], R10 ;  /* 0x0000100a01007387 */ /* 0x000fe20000100600 */
[----:B------:R-:W-:Y:S02]  /*0ce0*/  PRMT R239, R203, 0x7632, R239 ;  /* 0x00007632cbef7816 */ /* 0x000fe400000000ef */
[----:B------:R-:W-:Y:S01]  /*0cf0*/  IMAD.HI.U32 R4, R3, -0x2daee0ad, RZ ;  /* 0xd2511f5303047827 */ /* 0x000fe200078e00ff */
[----:B------:R-:W-:Y:S01]  /*0d00*/  LOP3.LUT R7, R7, UR24, R2, 0x96, !PT ;  /* 0x0000001807077c12 */ /* 0x000fe2000f8e9602 */
[----:B------:R-:W-:Y:S01]  /*0d10*/  STL.S16 [R1+0xc], R8 ;  /* 0x00000c0801007387 */ /* 0x000fe20000100600 */
[----:B------:R-:W-:Y:S01]  /*0d20*/  PRMT R238, R231, 0x7632, R238 ;  /* 0x00007632e7ee7816 */ /* 0x000fe200000000ee */
[----:B------:R-:W-:Y:S01]  /*0d30*/  IMAD R3, R3, -0x2daee0ad, RZ ;  /* 0xd2511f5303037824 */ /* 0x000fe200078e02ff */
[--C-:B------:R-:W-:Y:S01]  /*0d40*/  LOP3.LUT R9, R9, UR25, R4.reuse, 0x96, !PT ;  /* 0x0000001909097c12 */ /* 0x100fe2000f8e9604 */
[----:B------:R-:W-:Y:S01]  /*0d50*/  IMAD.HI.U32 R142, R7, -0x2daee0ad, RZ ;  /* 0xd2511f53078e7827 */ /* 0x000fe200078e00ff */
[----:B------:R-:W-:-:S02]  /*0d60*/  PRMT R4, R210, 0x7632, R4 ;  /* 0x00007632d2047816 */ /* 0x000fc40000000004 */
[----:B------:R-:W-:Y:S01]  /*0d70*/  PRMT R237, R202, 0x7632, R237 ;  /* 0x00007632caed7816 */ /* 0x000fe200000000ed */
[----:B------:R-:W-:Y:S01]  /*0d80*/  IMAD R2, R5, -0x326172a9, RZ ;  /* 0xcd9e8d5705027824 */ /* 0x000fe200078e02ff */
[----:B------:R-:W-:Y:S01]  /*0d90*/  LOP3.LUT R142, R3, UR27, R142, 0x96, !PT ;  /* 0x0000001b038e7c12 */ /* 0x000fe2000f8e968e */
[----:B------:R-:W-:Y:S01]  /*0da0*/  IMAD.HI.U32 R141, R9, -0x326172a9, RZ ;  /* 0xcd9e8d57098d7827 */ /* 0x000fe200078e00ff */
[----:B------:R-:W-:Y:S02]  /*0db0*/  MOV R3, R6 ;  /* 0x0000000600037202 */ /* 0x000fe40000000f00 */
[----:B------:R-:W-:Y:S01]  /*0dc0*/  PRMT R6, R211, 0x7632, R6 ;  /* 0x00007632d3067816 */ /* 0x000fe20000000006 */
[----:B------:R-:W-:Y:S01]  /*0dd0*/  IMAD R146, R7, -0x2daee0ad, RZ ;  /* 0xd2511f5307927824 */ /* 0x000fe200078e02ff */
[----:B------:R-:W-:Y:S01]  /*0de0*/  PRMT R5, R223, 0x7632, R5 ;  /* 0x00007632df057816 */ /* 0x000fe20000000005 */
[----:B------:R-:W-:Y:S01]  /*0df0*/  IMAD R140, R9, -0x326172a9, RZ ;  /* 0xcd9e8d57098c7824 */ /* 0x000fe200078e02ff */
[----:B------:R-:W-:Y:S01]  /*0e00*/  LOP3.LUT R141, R2, UR26, R141, 0x96, !PT ;  /* 0x0000001a028d7c12 */ /* 0x000fe2000f8e968d */
[----:B------:R-:W-:Y:S01]  /*0e10*/  STL.S16 [R1+0x8], R6 ;  /* 0x0000080601007387 */ /* 0x000fe20000100600 */
[----:B------:R-:W-:Y:S01]  /*0e20*/  IMAD.MOV.U32 R2, RZ, RZ, R85 ;  /* 0x000000ffff027224 */ /* 0x000fe200078e0055 */
[----:B------:R-:W-:-:S02]  /*0e30*/  PRMT R236, R230, 0x7632, R236 ;  /* 0x00007632e6ec7816 */ /* 0x000fc400000000ec */
[----:B------:R-:W-:Y:S01]  /*0e40*/  STL.S16 [R1+0x4], R5 ;  /* 0x0000040501007387 */ /* 0x000fe20000100600 */
[----:B------:R-:W-:Y:S02]  /*0e50*/  PRMT R235, R201, 0x7632, R235 ;  /* 0x00007632c9eb7816 */ /* 0x000fe400000000eb */
[----:B------:R-:W-:Y:S01]  /*0e60*/  PLOP3.LUT P0, PT, PT, PT, UP0, 0x80, 0x8 ;  /* 0x000000000008781c */ /* 0x000fe20003f0f008 */
[----:B------:R1:W-:Y:S01]  /*0e70*/  STL.S16 [R1], R4 ;  /* 0x0000000401007387 */ /* 0x0003e20000100600 */
[----:B------:R-:W-:Y:S02]  /*0e80*/  PRMT R234, R229, 0x7632, R234 ;  /* 0x00007632e5ea7816 */ /* 0x000fe400000000ea */
[----:B------:R-:W-:Y:S02]  /*0e90*/  PRMT R233, R200, 0x7632, R233 ;  /* 0x00007632c8e97816 */ /* 0x000fe400000000e9 */
[----:B------:R-:W-:Y:S01]  /*0ea0*/  PRMT R232, R228, 0x7632, R232 ;  /* 0x00007632e4e87816 */ /* 0x000fe200000000e8 */
[----:B01234-:R-:W-:-:S07]  /*0eb0*/  IMAD.MOV.U32 R4, RZ, RZ, RZ ;  /* 0x000000ffff047224 */ /* 0x01ffce00078e00ff */
.L_x_5372:
[----:B------:R-:W-:Y:S01]  /*0ec0*/  ISETP.NE.U32.AND P1, PT, RZ, UR10, PT ;  /* 0x0000000aff007c0c */ /* 0x000fe2000bf25070 */
[----:B------:R-:W0:Y:S01]  /*0ed0*/  S2R R12, SR_TID.X ;  /* 0x00000000000c7919 */ /* 0x000e220000002100 */
[----:B------:R-:W1:Y:S01]  /*0ee0*/  LDC.64 R152, c[0x0][0x390] ;  /* 0x0000e400ff987b82 */ /* 0x000e620000000a00 */
[----:B------:R-:W-:Y:S01]  /*0ef0*/  IMAD R5, R189, UR4, RZ ;  /* 0x00000004bd057c24 */ /* 0x000fe2000f8e02ff */
[----:B------:R-:W-:-:S04]  /*0f00*/  ISETP.NE.AND.EX P1, PT, RZ, UR11, PT, P1 ;  /* 0x0000000bff007c0c */ /* 0x000fc8000bf25310 */
[----:B--2---:R-:W-:Y:S02]  /*0f10*/  SHF.R.S32.HI R10, RZ, 0x1f, R5 ;  /* 0x0000001fff0a7819 */ /* 0x004fe40000011405 */
[----:B------:R-:W2:Y:S02]  /*0f20*/  @P0 LDC.64 R6, c[0x0][0x398] ;  /* 0x0000e600ff060b82 */ /* 0x000ea40000000a00 */
[----:B------:R-:W-:-:S06]  /*0f30*/  LEA.HI R5, R10, R5, RZ, 0x3 ;  /* 0x000000050a057211 */ /* 0x000fcc00078f18ff */
[----:B------:R-:W3:Y:S08]  /*0f40*/  @P1 LDC.64 R8, c[0x0][0x3a0] ;  /* 0x0000e800ff081b82 */ /* 0x000ef00000000a00 */
[----:B------:R-:W4:Y:S01]  /*0f50*/  LDC.64 R32, c[0x0][0x398] ;  /* 0x0000e600ff207b82 */ /* 0x000f220000000a00 */
[----:B0-----:R-:W-:-:S04]  /*0f60*/  LOP3.LUT R12, R12, 0x1f, RZ, 0xc0, !PT ;  /* 0x0000001f0c0c7812 */ /* 0x001fc800078ec0ff */
[----:B------:R-:W-:-:S05]  /*0f70*/  LEA.HI.SX32 R5, R5, R12, 0x1d ;  /* 0x0000000c05057211 */ /* 0x000fca00078feaff */
[----:B---3--:R-:W-:-:S04]  /*0f80*/  @P1 IMAD.WIDE.U32 R8, R5, 0x10, R8 ;  /* 0x0000001005081825 */ /* 0x008fc800078e0008 */
[C---:B-1----:R-:W-:Y:S01]  /*0f90*/  IMAD.WIDE.U32 R24, R5.reuse, 0x10, R152 ;  /* 0x0000001005187825 */ /* 0x042fe200078e0098 */
[----:B------:R-:W3:Y:S03]  /*0fa0*/  @P1 LDG.E.128 R60, desc[UR8][R8.64] ;  /* 0x00000008083c1981 */ /* 0x000ee6000c1e1d00 */
[----:B--2---:R-:W-:Y:S02]  /*0fb0*/  @P0 IMAD.WIDE.U32 R6, R5, 0x10, R6 ;  /* 0x0000001005060825 */ /* 0x004fe400078e0006 */
[----:B------:R-:W5:Y:S04]  /*0fc0*/  LDG.E.128 R24, desc[UR8][R24.64] ;  /* 0x0000000818187981 */ /* 0x000f68000c1e1d00 */
[----:B------:R0:W5:Y:S01]  /*0fd0*/  @P0 LDG.E.128 R56, desc[UR8][R6.64] ;  /* 0x0000000806380981 */ /* 0x000162000c1e1d00 */
[----:B----4-:R-:W-:-:S04]  /*0fe0*/  ISETP.NE.U32.AND P0, PT, R32, RZ, PT ;  /* 0x000000ff2000720c */ /* 0x010fc80003f05070 */
[----:B------:R-:W-:Y:S01]  /*0ff0*/  ISETP.NE.AND.EX P0, PT, R33, RZ, PT, P0 ;  /* 0x000000ff2100720c */ /* 0x000fe20003f05300 */
[----:B------:R-:W-:Y:S01]  /*1000*/  IMAD.U32 R51, RZ, RZ, UR7 ;  /* 0x00000007ff337e24 */ /* 0x000fe2000f8e00ff */
[----:B------:R-:W-:Y:S01]  /*1010*/  MOV R52, UR6 ;  /* 0x0000000600347c02 */ /* 0x000fe20008000f00 */
[----:B------:R-:W-:Y:S01]  /*1020*/  IMAD.U32 R47, RZ, RZ, UR7 ;  /* 0x00000007ff2f7e24 */ /* 0x000fe2000f8e00ff */
[----:B------:R-:W-:Y:S01]  /*1030*/  MOV R48, UR6 ;  /* 0x0000000600307c02 */ /* 0x000fe20008000f00 */
[----:B------:R-:W-:Y:S01]  /*1040*/  IMAD.U32 R43, RZ, RZ, UR6 ;  /* 0x00000006ff2b7e24 */ /* 0x000fe2000f8e00ff */
[----:B------:R-:W-:Y:S01]  /*1050*/  MOV R44, UR6 ;  /* 0x00000006002c7c02 */ /* 0x000fe20008000f00 */
[----:B------:R-:W-:Y:S01]  /*1060*/  IMAD.U32 R39, RZ, RZ, UR7 ;  /* 0x00000007ff277e24 */ /* 0x000fe2000f8e00ff */
[----:B------:R-:W-:Y:S01]  /*1070*/  MOV R40, UR7 ;  /* 0x0000000700287c02 */ /* 0x000fe20008000f00 */
[----:B------:R-:W-:Y:S02]  /*1080*/  IMAD.U32 R54, RZ, RZ, UR6 ;  /* 0x00000006ff367e24 */ /* 0x000fe4000f8e00ff */
[----:B------:R-:W-:-:S02]  /*1090*/  IMAD.U32 R53, RZ, RZ, UR6 ;  /* 0x00000006ff357e24 */ /* 0x000fc4000f8e00ff */
[----:B------:R-:W-:Y:S02]  /*10a0*/  IMAD.U32 R50, RZ, RZ, UR6 ;  /* 0x00000006ff327e24 */ /* 0x000fe4000f8e00ff */
[----:B------:R-:W-:Y:S02]  /*10b0*/  IMAD.U32 R49, RZ, RZ, UR7 ;  /* 0x00000007ff317e24 */ /* 0x000fe4000f8e00ff */
[----:B------:R-:W-:Y:S02]  /*10c0*/  IMAD.U32 R46, RZ, RZ, UR6 ;  /* 0x00000006ff2e7e24 */ /* 0x000fe4000f8e00ff */
[----:B------:R-:W-:Y:S02]  /*10d0*/  IMAD.U32 R45, RZ, RZ, UR7 ;  /* 0x00000007ff2d7e24 */ /* 0x000fe4000f8e00ff */
[----:B------:R-:W-:Y:S02]  /*10e0*/  IMAD.U32 R42, RZ, RZ, UR7 ;  /* 0x00000007ff2a7e24 */ /* 0x000fe4000f8e00ff */
[----:B------:R-:W-:-:S02]  /*10f0*/  IMAD.U32 R41, RZ, RZ, UR7 ;  /* 0x00000007ff297e24 */ /* 0x000fc4000f8e00ff */
[----:B------:R-:W-:Y:S02]  /*1100*/  IMAD.U32 R38, RZ, RZ, UR7 ;  /* 0x00000007ff267e24 */ /* 0x000fe4000f8e00ff */
[----:B------:R-:W-:Y:S02]  /*1110*/  IMAD.U32 R37, RZ, RZ, UR6 ;  /* 0x00000006ff257e24 */ /* 0x000fe4000f8e00ff */
[----:B------:R-:W-:Y:S02]  /*1120*/  HFMA2 R188, -RZ, RZ, 0.1171875, 0 ;  /* 0x2f800000ffbc7431 */ /* 0x000fe400000001ff */
[----:B------:R-:W-:Y:S01]  /*1130*/  VIADD R54, R54, 0xdaa66d2b ;  /* 0xdaa66d2b36367836 */ /* 0x000fe20000000000 */
[----:B------:R-:W-:Y:S01]  /*1140*/  IADD3 R51, PT, PT, R51, -0x24c28bd8, RZ ;  /* 0xdb3d742833337810 */ /* 0x000fe20007ffe0ff */
[----:B------:R-:W-:Y:S01]  /*1150*/  VIADD R53, R53, 0x8ff34781 ;  /* 0x8ff3478135357836 */ /* 0x000fe20000000000 */
[----:B------:R-:W-:Y:S01]  /*1160*/  IADD3 R47, PT, PT, R47, 0x1fd5c5a3, RZ ;  /* 0x1fd5c5a32f2f7810 */ /* 0x000fe20007ffe0ff */
[----:B------:R-:W-:Y:S01]  /*1170*/  VIADD R52, R52, 0x5384540f ;  /* 0x5384540f34347836 */ /* 0x000fe20000000000 */
[----:B------:R-:W-:Y:S01]  /*1180*/  IADD3 R43, PT, PT, R43, -0xe443238, RZ ;  /* 0xf1bbcdc82b2b7810 */ /* 0x000fe20007ffe0ff */
[----:B------:R-:W-:Y:S01]  /*1190*/  VIADD R50, R50, 0x3c6ef372 ;  /* 0x3c6ef37232327836 */ /* 0x000fe20000000000 */
[----:B------:R-:W-:Y:S01]  /*11a0*/  IADD3 R39, PT, PT, R39, -0x4498517b, RZ ;  /* 0xbb67ae8527277810 */ /* 0x000fe20007ffe0ff */
[----:B------:R-:W-:-:S02]  /*11b0*/  VIADD R49, R49, 0x32370b8f ;  /* 0x32370b8f31317836 */ /* 0x000fc40000000000 */
[----:B------:R-:W-:Y:S02]  /*11c0*/  VIADD R48, R48, 0x78dde6e4 ;  /* 0x78dde6e430307836 */ /* 0x000fe40000000000 */
[----:B------:R-:W-:Y:S02]  /*11d0*/  VIADD R46, R46, 0xb54cda56 ;  /* 0xb54cda562e2e7836 */ /* 0x000fe40000000000 */
[----:B------:R-:W-:Y:S02]  /*11e0*/  VIADD R45, R45, 0xed9eba14 ;  /* 0xed9eba142d2d7836 */ /* 0x000fe40000000000 */
[----:B------:R-:W-:Y:S02]  /*11f0*/  VIADD R44, R44, 0x1715609d ;  /* 0x1715609d2c2c7836 */ /* 0x000fe40000000000 */
[----:B------:R-:W-:Y:S02]  /*1200*/  VIADD R42, R42, 0x646e171e ;  /* 0x646e171e2a2a7836 */ /* 0x000fe40000000000 */
[----:B------:R-:W-:-:S02]  /*1210*/  VIADD R41, R41, 0x96a522ad ;  /* 0x96a522ad29297836 */ /* 0x000fc40000000000 */
[----:B------:R-:W-:Y:S02]  /*1220*/  VIADD R40, R40, 0x76cf5d0a ;  /* 0x76cf5d0a28287836 */ /* 0x000fe40000000000 */
[----:B------:R-:W-:Y:S02]  /*1230*/  VIADD R38, R38, 0xa9066899 ;  /* 0xa906689926267836 */ /* 0x000fe40000000000 */
[----:B------:R-:W-:Y:S01]  /*1240*/  VIADD R37, R37, 0x9e3779b9 ;  /* 0x9e3779b925257836 */ /* 0x000fe20000000000 */
[----:B---3--:R-:W-:Y:S02]  /*1250*/  PRMT R11, R62, 0x7632, R11 ;  /* 0x000076323e0b7816 */ /* 0x008fe4000000000b */
[----:B------:R-:W-:Y:S02]  /*1260*/  PRMT R9, R61, 0x7632, R9 ;  /* 0x000076323d097816 */ /* 0x000fe40000000009 */
[----:B0-----:R-:W-:Y:S01]  /*1270*/  PRMT R7, R60, 0x7632, R7 ;  /* 0x000076323c077816 */ /* 0x001fe20000000007 */
[----:B------:R-:W-:Y:S06]  /*1280*/  @P0 BRA `(.L_x_4141) ;  /* 0x0000002800440947 */ /* 0x000fec0003800000 */
        /* <DEDUP_REMOVED lines=11> */
[--C-:B------:R-:W-:Y:S02]  /*1340*/  @!P0 IMAD.MOV.U32 R22, RZ, RZ, R146.reuse ;  /* 0x000000ffff168224 */ /* 0x100fe400078e0092 */
[----:B------:R-:W-:Y:S02]  /*1350*/  @P0 VIADD R10, R84, 0x1 ;  /* 0x00000001540a0836 */ /* 0x000fe40000000000 */
[----:B------:R-:W-:Y:S02]  /*1360*/  @P0 IMAD.MOV.U32 R22, RZ, RZ, R146 ;  /* 0x000000ffff160224 */ /* 0x000fe400078e0092 */
[----:B------:R-:W-:Y:S01]  /*1370*/  @P0 IMAD.MOV.U32 R6, RZ, RZ, R141 ;  /* 0x000000ffff060224 */ /* 0x000fe200078e008d */
[----:B------:R-:W-:Y:S06]  /*1380*/  BRA `(.L_x_4143) ;  /* 0x0000000000dc7947 */ /* 0x000fec0003800000 */
.L_x_4144:
[----:B------:R-:W-:Y:S01]  /*1390*/  IADD3 R0, PT, PT, R0, 0x1, RZ ;  /* 0x0000000100007810 */ /* 0x000fe20007ffe0ff */
[----:B------:R-:W-:Y:S03]  /*13a0*/  BSSY.RECONVERGENT B1, `(.L_x_4145) ;  /* 0x000000c000017945 */ /* 0x000fe60003800200 */
[C---:B------:R-:W-:Y:S01]  /*13b0*/  ISETP.NE.AND P0, PT, R0.reuse, RZ, PT ;  /* 0x000000ff0000720c */ /* 0x040fe20003f05270 */
[----:B------:R-:W-:-:S12]  /*13c0*/  IMAD.WIDE.U32 R12, R0, -0x2daee0ad, RZ ;  /* 0xd2511f53000c7825 */ /* 0x000fd800078e00ff */
        /* <DEDUP_REMOVED lines=9> */
.L_x_4146:
[----:B------:R-:W-:Y:S05]  /*1460*/  BSYNC.RECONVERGENT B1 ;  /* 0x0000000000017941 */ /* 0x000fea0003800200 */
.L_x_4145:
[----:B------:R-:W-:Y:S01]  /*1470*/  IMAD.WIDE.U32 R34, R3, -0x326172a9, RZ ;  /* 0xcd9e8d5703227825 */ /* 0x000fe200078e00ff */
[----:B------:R-:W-:-:S03]  /*1480*/  LOP3.LUT R22, R4, UR7, R13, 0x96, !PT ;  /* 0x0000000704167c12 */ /* 0x000fc6000f8e960d */
[----:B------:R-:W-:Y:S02]  /*1490*/  HFMA2 R10, -RZ, RZ, 0, 0 ;  /* 0x00000000ff0a7431 */ /* 0x000fe400000001ff */
[----:B------:R-:W-:Y:S01]  /*14a0*/  IMAD.MOV.U32 R6, RZ, RZ, R146 ;  /* 0x000000ffff067224 */ /* 0x000fe200078e0092 */
[----:B------:R-:W-:Y:S01]  /*14b0*/  LOP3.LUT R28, R2, UR6, R35, 0x96, !PT ;  /* 0x00000006021c7c12 */ /* 0x000fe2000f8e9623 */
[----:B------:R-:W-:-:S04]  /*14c0*/  IMAD.WIDE.U32 R22, R22, -0x326172a9, RZ ;  /* 0xcd9e8d5716167825 */ /* 0x000fc800078e00ff */
[----:B------:R-:W-:Y:S01]  /*14d0*/  IMAD.WIDE.U32 R28, R28, -0x2daee0ad, RZ ;  /* 0xd2511f531c1c7825 */ /* 0x000fe200078e00ff */
[----:B------:R-:W-:-:S04]  /*14e0*/  LOP3.LUT R13, R37, R34, R23, 0x96, !PT ;  /* 0x00000022250d7212 */ /* 0x000fc800078e9617 */
[----:B------:R-:W-:Y:S01]  /*14f0*/  LOP3.LUT R34, R39, R12, R29, 0x96, !PT ;  /* 0x0000000c27227212 */ /* 0x000fe200078e961d */
        /* <DEDUP_REMOVED lines=31> */
[----:B------:R-:W-:-:S07]  /*16f0*/  LOP3.LUT R142, R41, R142, R23, 0x96, !PT ;  /* 0x0000008e298e7212 */ /* 0x000fce00078e9617 */
.L_x_4143:
[----:B------:R-:W-:Y:S05]  /*1700*/  BSYNC.RECONVERGENT B0 ;  /* 0x0000000000007941 */ /* 0x000fea0003800200 */
.L_x_4142:
[----:B------:R-:W-:Y:S01]  /*1710*/  I2FP.F32.U32 R13, R6 ;  /* 0x00000006000d7245 */ /* 0x000fe20000201000 */
[----:B-----5:R-:W-:Y:S01]  /*1720*/  IMAD.U32 R23, R24, 0x10000, RZ ;  /* 0x0001000018177824 */ /* 0x020fe200078e00ff */
[----:B------:R-:W-:Y:S01]  /*1730*/  ISETP.NE.AND P2, PT, R10, 0x1, PT ;  /* 0x000000010a00780c */ /* 0x000fe20003f45270 */
[----:B------:R-:W-:Y:S01]  /*1740*/  IMAD.U32 R36, RZ, RZ, UR14 ;  /* 0x0000000eff247e24 */ /* 0x000fe2000f8e00ff */
[----:B------:R-:W-:Y:S01]  /*1750*/  BSSY.RECONVERGENT B0, `(.L_x_4147) ;  /* 0x000004f000007945 */ /* 0x000fe20003800200 */
[----:B------:R-:W-:Y:S01]  /*1760*/  FFMA.FTZ R6, R13, R188, 1.1641532182693481445e-10 ;  /* 0x2f0000000d067423 */ /* 0x000fe200000100bc */
[----:B------:R-:W-:Y:S02]  /*1770*/  IMAD.U32 R35, RZ, RZ, UR13 ;  /* 0x0000000dff237e24 */ /* 0x000fe4000f8e00ff */
[----:B------:R-:W-:Y:S01]  /*1780*/  FMUL.FTZ R23, R23, R36 ;  /* 0x0000002417177220 */ /* 0x000fe20000410000 */
[----:B------:R-:W-:Y:S01]  /*1790*/  @P1 SHF.L.U32 R13, R60, 0x10, RZ ;  /* 0x000000103c0d1819 */ /* 0x000fe200000006ff */
[----:B------:R-:W-:Y:S01]  /*17a0*/  IMAD.MOV.U32 R12, RZ, RZ, 0x2 ;  /* 0x00000002ff0c7424 */ /* 0x000fe200078e00ff */
[----:B------:R-:W-:Y:S01]  /*17b0*/  PRMT R24, R24, 0x7632, R24 ;  /* 0x0000763218187816 */ /* 0x000fe20000000018 */
[----:B------:R-:W-:Y:S01]  /*17c0*/  IMAD.MOV.U32 R8, RZ, RZ, R140 ;  /* 0x000000ffff087224 */ /* 0x000fe200078e008c */
[----:B------:R-:W-:-:S04]  /*17d0*/  FSETP.GTU.FTZ.AND P0, PT, R6, R35, PT ;  /* 0x000000230600720b */ /* 0x000fc80003f1c000 */
[----:B------:R-:W-:Y:S02]  /*17e0*/  FSEL R6, R23, RZ, !P0 ;  /* 0x000000ff17067208 */ /* 0x000fe40004000000 */
[----:B------:R-:W-:-:S03]  /*17f0*/  PLOP3.LUT P0, PT, P0, PT, PT, 0x8, 0x80 ;  /* 0x000000000080781c */ /* 0x000fc6000070e170 */
[----:B------:R-:W-:Y:S01]  /*1800*/  @P1 FADD.FTZ R6, R6, R13 ;  /* 0x0000000d06061221 */ /* 0x000fe20000010000 */
[----:B------:R-:W-:-:S04]  /*1810*/  P2R R23, PR, RZ, 0x1 ;  /* 0x00000001ff177803 */ /* 0x000fc80000000000 */
        /* <DEDUP_REMOVED lines=10> */
.L_x_4149:
        /* <DEDUP_REMOVED lines=8> */
[----:B------:R-:W-:Y:S01]  /*1940*/  @!P0 MOV R2, RZ ;  /* 0x000000ff00028202 */ /* 0x000fe20000000f00 */
[----:B------:R-:W-:-:S03]  /*1950*/  @!P0 VIADD R8, R4, 0x1 ;  /* 0x0000000104088836 */ /* 0x000fc60000000000 */
[----:B------:R-:W-:-:S13]  /*1960*/  ISETP.NE.AND P2, PT, R3, RZ, !P0 ;  /* 0x000000ff0300720c */ /* 0x000fda0004745270 */
[----:B------:R-:W-:-:S04]  /*1970*/  @P2 IMAD.MOV R8, RZ, RZ, R4 ;  /* 0x000000ffff082224 */ /* 0x000fc800078e0204 */
[----:B------:R-:W-:-:S07]  /*1980*/  @!P0 IMAD.MOV.U32 R4, RZ, RZ, R8 ;  /* 0x000000ffff048224 */ /* 0x000fce00078e0008 */
.L_x_4151:
[----:B------:R-:W-:Y:S05]  /*1990*/  BSYNC.RECONVERGENT B1 ;  /* 0x0000000000017941 */ /* 0x000fea0003800200 */
.L_x_4150:
[----:B------:R-:W-:Y:S01]  /*19a0*/  IMAD.WIDE.U32 R86, R3, -0x326172a9, RZ ;  /* 0xcd9e8d5703567825 */ /* 0x000fe200078e00ff */
[----:B------:R-:W-:-:S03]  /*19b0*/  LOP3.LUT R12, R4, UR7, R29, 0x96, !PT ;  /* 0x00000007040c7c12 */ /* 0x000fc6000f8e961d */
        /* <DEDUP_REMOVED lines=36> */
[----:B------:R-:W-:-:S03]  /*1c00*/  LOP3.LUT R141, R53, R28, R141, 0x96, !PT ;  /* 0x0000001c358d7212 */ /* 0x000fc600078e968d */
[----:B------:R-:W-:Y:S02]  /*1c10*/  IMAD.MOV.U32 R22, RZ, RZ, R12 ;  /* 0x000000ffff167224 */ /* 0x000fe400078e000c */
[----:B------:R-:W-:Y:S01]  /*1c20*/  HFMA2 R12, -RZ, RZ, 0, 0 ;  /* 0x00000000ff0c7431 */ /* 0x000fe200000001ff */
[----:B------:R-:W-:-:S07]  /*1c30*/  LOP3.LUT R142, R41, R142, R13, 0x96, !PT ;  /* 0x0000008e298e7212 */ /* 0x000fce00078e960d */
.L_x_4148:
[----:B------:R-:W-:Y:S05]  /*1c40*/  BSYNC.RECONVERGENT B0 ;  /* 0x0000000000007941 */ /* 0x000fea0003800200 */
.L_x_4147:
[----:B------:R-:W-:Y:S01]  /*1c50*/  I2FP.F32.U32 R13, R8 ;  /* 0x00000008000d7245 */ /* 0x000fe20000201000 */
[----:B------:R-:W-:Y:S01]  /*1c60*/  IMAD.U32 R29, R24, 0x10000, RZ ;  /* 0x00010000181d7824 */ /* 0x000fe200078e00ff */
[----:B------:R-:W-:Y:S01]  /*1c70*/  ISETP.NE.AND P2, PT, R12, 0x1, PT ;  /* 0x000000010c00780c */ /* 0x000fe20003f45270 */
[----:B------:R-:W-:Y:S01]  /*1c80*/  BSSY.RECONVERGENT B0, `(.L_x_4152) ;  /* 0x000004d000007945 */ /* 0x000fe20003800200 */
[----:B------:R-:W-:Y:S02]  /*1c90*/  IMAD.MOV.U32 R55, RZ, RZ, 0x2 ;  /* 0x00000002ff377424 */ /* 0x000fe400078e00ff */
[----:B------:R-:W-:Y:S01]  /*1ca0*/  FFMA.FTZ R8, R13, R188, 1.1641532182693481445e-10 ;  /* 0x2f0000000d087423 */ /* 0x000fe200000100bc */
[----:B------:R-:W-:-:S04]  /*1cb0*/  FMUL.FTZ R29, R29, R36 ;  /* 0x000000241d1d7220 */ /* 0x000fc80000410000 */
[----:B------:R-:W-:Y:S01]  /*1cc0*/  FSETP.GTU.FTZ.AND P0, PT, R8, R35, PT ;  /* 0x000000230800720b */ /* 0x000fe20003f1c000 */
[----:B------:R-:W-:-:S03]  /*1cd0*/  @P1 IMAD.U32 R8, R7, 0x10000, RZ ;  /* 0x0001000007081824 */ /* 0x000fc600078e00ff */
[----:B------:R-:W-:Y:S02]  /*1ce0*/  FSEL R7, R29, RZ, !P0 ;  /* 0x000000ff1d077208 */ /* 0x000fe40004000000 */
[----:B------:R-:W-:-:S03]  /*1cf0*/  PLOP3.LUT P0, PT, P0, PT, PT, 0x8, 0x80 ;  /* 0x000000000080781c */ /* 0x000fc6000070e170 */
[----:B------:R-:W-:Y:S01]  /*1d00*/  @P1 FADD.FTZ R7, R7, R8 ;  /* 0x0000000807071221 */ /* 0x000fe20000010000 */
[----:B------:R-:W-:Y:S02]  /*1d10*/  P2R R28, PR, RZ, 0x1 ;  /* 0x00000001ff1c7803 */ /* 0x000fe40000000000 */
[----:B------:R-:W-:Y:S02]  /*1d20*/  MOV R8, R140 ;  /* 0x0000008c00087202 */ /* 0x000fe40000000f00 */
        /* <DEDUP_REMOVED lines=10> */
.L_x_4154:
[----:B------:R-:W-:Y:S01]  /*1dd0*/  VIADD R0, R0, 0x1 ;  /* 0x0000000100007836 */ /* 0x000fe20000000000 */
[----:B------:R-:W-:Y:S03]  /*1de0*/  BSSY.RECONVERGENT B1, `(.L_x_4155) ;  /* 0x000000c000017945 */ /* 0x000fe60003800200 */
[C---:B------:R-:W-:Y:S01]  /*1df0*/  IMAD.WIDE.U32 R84, R0.reuse, -0x2daee0ad, RZ ;  /* 0xd2511f5300547825 */ /* 0x040fe200078e00ff */
        /* <DEDUP_REMOVED lines=10> */
.L_x_4156:
[----:B------:R-:W-:Y:S05]  /*1ea0*/  BSYNC.RECONVERGENT B1 ;  /* 0x0000000000017941 */ /* 0x000fea0003800200 */
.L_x_4155:
[----:B------:R-:W-:Y:S01]  /*1eb0*/  IMAD.WIDE.U32 R88, R3, -0x326172a9, RZ ;  /* 0xcd9e8d5703587825 */ /* 0x000fe200078e00ff */
[----:B------:R-:W-:Y:S02]  /*1ec0*/  LOP3.LUT R12, R4, UR7, R85, 0x96, !PT ;  /* 0x00000007040c7c12 */ /* 0x000fe4000f8e9655 */
[----:B------:R-:W-:Y:S01]  /*1ed0*/  MOV R8, R22 ;  /* 0x0000001600087202 */ /* 0x000fe20000000f00 */
[----:B------:R-:W-:Y:S01]  /*1ee0*/  IMAD.MOV.U32 R55, RZ, RZ, RZ ;  /* 0x000000ffff377224 */ /* 0x000fe200078e00ff */
        /* <DEDUP_REMOVED lines=36> */
[----:B------:R-:W-:Y:S01]  /*2130*/  IMAD.MOV.U32 R22, RZ, RZ, R12 ;  /* 0x000000ffff167224 */ /* 0x000fe200078e000c */
[----:B------:R-:W-:-:S07]  /*2140*/  LOP3.LUT R142, R41, R142, R13, 0x96, !PT ;  /* 0x0000008e298e7212 */ /* 0x000fce00078e960d */
.L_x_4153:
[----:B------:R-:W-:Y:S05]  /*2150*/  BSYNC.RECONVERGENT B0 ;  /* 0x0000000000007941 */ /* 0x000fea0003800200 */
.L_x_4152:
[----:B------:R-:W-:Y:S01]  /*2160*/  I2FP.F32.U32 R13, R8 ;  /* 0x00000008000d7245 */ /* 0x000fe20000201000 */
[----:B------:R-:W-:Y:S01]  /*2170*/  IMAD.U32 R29, R25, 0x10000, RZ ;  /* 0x00010000191d7824 */ /* 0x000fe200078e00ff */
[----:B------:R-:W-:Y:S01]  /*2180*/  ISETP.NE.AND P2, PT, R55, 0x1, PT ;  /* 0x000000013700780c */ /* 0x000fe20003f45270 */
[----:B------:R-:W-:Y:S01]  /*2190*/  BSSY.RECONVERGENT B0, `(.L_x_4157) ;  /* 0x000004e000007945 */ /* 0x000fe20003800200 */
[----:B------:R-:W-:Y:S01]  /*21a0*/  PRMT R25, R25, 0x7632, R25 ;  /* 0x0000763219197816 */ /* 0x000fe20000000019 */
[----:B------:R-:W-:Y:S01]  /*21b0*/  FFMA.FTZ R8, R13, R188, 1.1641532182693481445e-10 ;  /* 0x2f0000000d087423 */ /* 0x000fe200000100bc */
[----:B------:R-:W-:Y:S01]  /*21c0*/  FMUL.FTZ R29, R29, R36 ;  /* 0x000000241d1d7220 */ /* 0x000fe20000410000 */
[----:B------:R-:W-:Y:S01]  /*21d0*/  @P1 SHF.L.U32 R13, R61, 0x10, RZ ;  /* 0x000000103d0d1819 */ /* 0x000fe200000006ff */
[----:B------:R-:W-:Y:S02]  /*21e0*/  IMAD.MOV.U32 R12, RZ, RZ, 0x2 ;  /* 0x00000002ff0c7424 */ /* 0x000fe400078e00ff */
[----:B------:R-:W-:Y:S01]  /*21f0*/  FSETP.GTU.FTZ.AND P0, PT, R8, R35, PT ;  /* 0x000000230800720b */ /* 0x000fe20003f1c000 */
[----:B------:R-:W-:-:S03]  /*2200*/  IMAD.MOV.U32 R10, RZ, RZ, R140 ;  /* 0x000000ffff0a7224 */ /* 0x000fc600078e008c */
        /* <DEDUP_REMOVED lines=14> */
.L_x_4159:
        /* <DEDUP_REMOVED lines=13> */
.L_x_4161:
[----:B------:R-:W-:Y:S05]  /*23c0*/  BSYNC.RECONVERGENT B1 ;  /* 0x0000000000017941 */ /* 0x000fea0003800200 */
.L_x_4160:
        /* <DEDUP_REMOVED lines=42> */
.L_x_4158:
[----:B------:R-:W-:Y:S05]  /*2670*/  BSYNC.RECONVERGENT B0 ;  /* 0x0000000000007941 */ /* 0x000fea0003800200 */
.L_x_4157:
        /* <DEDUP_REMOVED lines=23> */
.L_x_4164:
        /* <DEDUP_REMOVED lines=13> */
.L_x_4166:
[----:B------:R-:W-:Y:S05]  /*28c0*/  BSYNC.RECONVERGENT B1 ;  /* 0x0000000000017941 */ /* 0x000fea0003800200 */
.L_x_4165:
[----:B------:R-:W-:Y:S01]  /*28d0*/  IMAD.WIDE.U32 R88, R3, -0x326172a9, RZ ;  /* 0xcd9e8d5703587825 */ /* 0x000fe200078e00ff */
[----:B------:R-:W-:Y:S02]  /*28e0*/  LOP3.LUT R12, R4, UR7, R85, 0x96, !PT ;  /* 0x00000007040c7c12 */ /* 0x000fe4000f8e9655 */
[----:B------:R-:W-:Y:S02]  /*28f0*/  MOV R10, R22 ;  /* 0x00000016000a7202 */ /* 0x000fe40000000f00 */
        /* <DEDUP_REMOVED lines=37> */
[----:B------:R-:W-:Y:S01]  /*2b50*/  LOP3.LUT R142, R41, R142, R13, 0x96, !PT ;  /* 0x0000008e298e7212 */ /* 0x000fe200078e960d */
[----:B------:R-:W-:-:S07]  /*2b60*/  IMAD.MOV.U32 R84, RZ, RZ, RZ ;  /* 0x000000ffff547224 */ /* 0x000fce00078e00ff */
.L_x_4163:
[----:B------:R-:W-:Y:S05]  /*2b70*/  BSYNC.RECONVERGENT B0 ;  /* 0x0000000000007941 */ /* 0x000fea0003800200 */
.L_x_4162:
        /* <DEDUP_REMOVED lines=9> */
[----:B------:R-:W-:-:S04]  /*2c10*/  FSETP.GTU.FTZ.AND P3, PT, R10, R35, PT ;  /* 0x000000230a00720b */ /* 0x000fc80003f7c000 */
        /* <DEDUP_REMOVED lines=14> */
.L_x_4169:
        /* <DEDUP_REMOVED lines=13> */
.L_x_4171:
[----:B------:R-:W-:Y:S05]  /*2dd0*/  BSYNC.RECONVERGENT B1 ;  /* 0x0000000000017941 */ /* 0x000fea0003800200 */
.L_x_4170:
[----:B------:R-:W-:Y:S01]  /*2de0*/  IMAD.WIDE.U32 R88, R3, -0x326172a9, RZ ;  /* 0xcd9e8d5703587825 */ /* 0x000fe200078e00ff */
[----:B------:R-:W-:-:S04]  /*2df0*/  LOP3.LUT R12, R4, UR7, R85, 0x96, !PT ;  /* 0x00000007040c7c12 */ /* 0x000fc8000f8e9655 */
        /* <DEDUP_REMOVED lines=32> */
[----:B------:R-:W-:Y:S01]  /*3000*/  HFMA2 R86, -RZ, RZ, 0, 0 ;  /* 0x00000000ff567431 */ /* 0x000fe200000001ff */
[----:B------:R-:W-:Y:S01]  /*3010*/  LOP3.LUT R12, R43, R12, R85, 0x96, !PT ;  /* 0x0000000c2b0c7212 */ /* 0x000fe200078e9655 */
[----:B------:R-:W-:-:S04]  /*3020*/  IMAD.WIDE.U32 R140, R140, -0x326172a9, RZ ;  /* 0xcd9e8d578c8c7825 */ /* 0x000fc800078e00ff */
[----:B------:R-:W-:Y:S01]  /*3030*/  IMAD.WIDE.U32 R12, R12, -0x2daee0ad, RZ ;  /* 0xd2511f530c0c7825 */ /* 0x000fe200078e00ff */
[----:B------:R-:W-:-:S04]  /*3040*/  LOP3.LUT R141, R53, R84, R141, 0x96, !PT ;  /* 0x00000054358d7212 */ /* 0x000fc800078e968d */
[----:B------:R-:W-:Y:S01]  /*3050*/  LOP3.LUT R142, R41, R142, R13, 0x96, !PT ;  /* 0x0000008e298e7212 */ /* 0x000fe200078e960d */
[----:B------:R-:W-:Y:S02]  /*3060*/  IMAD.MOV.U32 R13, RZ, RZ, R22 ;  /* 0x000000ffff0d7224 */ /* 0x000fe400078e0016 */
[----:B------:R-:W-:-:S07]  /*3070*/  IMAD.MOV.U32 R22, RZ, RZ, R12 ;  /* 0x000000ffff167224 */ /* 0x000fce00078e000c */
.L_x_4168:
[----:B------:R-:W-:Y:S05]  /*3080*/  BSYNC.RECONVERGENT B0 ;  /* 0x0000000000007941 */ /* 0x000fea0003800200 */
.L_x_4167:
        /* <DEDUP_REMOVED lines=23> */
.L_x_4174:
        /* <DEDUP_REMOVED lines=13> */
.L_x_4176:
[----:B------:R-:W-:Y:S05]  /*32d0*/  BSYNC.RECONVERGENT B1 ;  /* 0x0000000000017941 */ /* 0x000fea0003800200 */
.L_x_4175:
        /* <DEDUP_REMOVED lines=38> */
[----:B------:R-:W-:Y:S01]  /*3540*/  IMAD.MOV.U32 R84, RZ, RZ, RZ ;  /* 0x000000ffff547224 */ /* 0x000fe200078e00ff */
[----:B------:R-:W-:Y:S02]  /*3550*/  LOP3.LUT R142, R41, R142, R13, 0x96, !PT ;  /* 0x0000008e298e7212 */ /* 0x000fe400078e960d */
[----:B------:R-:W-:Y:S01]  /*3560*/  MOV R13, R22 ;  /* 0x00000016000d7202 */ /* 0x000fe20000000f00 */
[----:B------:R-:W-:-:S07]  /*3570*/  IMAD.MOV.U32 R22, RZ, RZ, R12 ;  /* 0x000000ffff167224 */ /* 0x000fce00078e000c */
.L_x_4173:
[----:B------:R-:W-:Y:S05]  /*3580*/  BSYNC.RECONVERGENT B0 ;  /* 0x0000000000007941 */ /* 0x000fea0003800200 */
.L_x_4172:
[----:B------:R-:W-:Y:S01]  /*3590*/  I2FP.F32.U32 R13, R13 ;  /* 0x0000000d000d7245 */ /* 0x000fe20000201000 */
[----:B------:R-:W-:Y:S01]  /*35a0*/  IMAD.U32 R85, R27, 0x10000, RZ ;  /* 0x000100001b557824 */ /* 0x000fe200078e00ff */
[----:B------:R-:W-:Y:S01]  /*35b0*/  ISETP.NE.AND P5, PT, R84, 0x1, PT ;  /* 0x000000015400780c */ /* 0x000fe20003fa5270 */
[----:B------:R-:W-:Y:S01]  /*35c0*/  BSSY.RECONVERGENT B0, `(.L_x_4177) ;  /* 0x000004d000007945 */ /* 0x000fe20003800200 */
[----:B------:R-:W-:Y:S02]  /*35d0*/  IMAD.MOV.U32 R90, RZ, RZ, 0x2 ;  /* 0x00000002ff5a7424 */ /* 0x000fe400078e00ff */
[----:B------:R-:W-:Y:S01]  /*35e0*/  FFMA.FTZ R12, R13, R188, 1.1641532182693481445e-10 ;  /* 0x2f0000000d0c7423 */ /* 0x000fe200000100bc */
[----:B------:R-:W-:Y:S01]  /*35f0*/  FMUL.FTZ R85, R85, R36 ;  /* 0x0000002455557220 */ /* 0x000fe20000410000 */
[----:B------:R-:W-:-:S03]  /*3600*/  @P1 SHF.L.U32 R13, R63, 0x10, RZ ;  /* 0x000000103f0d1819 */ /* 0x000fc600000006ff */
[----:B------:R-:W-:-:S04]  /*3610*/  FSETP.GTU.FTZ.AND P4, PT, R12, R35, PT ;  /* 0x000000230c00720b */ /* 0x000fc80003f9c000 */
[----:B------:R-:W-:Y:S01]  /*3620*/  FSEL R12, R85, RZ, !P4 ;  /* 0x000000ff550c7208 */ /* 0x000fe20006000000 */
[----:B------:R-:W-:Y:S01]  /*3630*/  IMAD.MOV.U32 R85, RZ, RZ, R140 ;  /* 0x000000ffff557224 */ /* 0x000fe200078e008c */
[----:B------:R-:W-:-:S03]  /*3640*/  PLOP3.LUT P4, PT, P4, PT, PT, 0x8, 0x80 ;  /* 0x000000000080781c */ /* 0x000fc6000278e170 */
[--C-:B------:R-:W-:Y:S01]  /*3650*/  @P1 FADD.FTZ R12, R12, R13.reuse ;  /* 0x0000000d0c0c1221 */ /* 0x100fe20000010000 */
        /* <DEDUP_REMOVED lines=11> */
.L_x_4179:
        /* <DEDUP_REMOVED lines=13> */
.L_x_4181:
[----:B------:R-:W-:Y:S05]  /*37e0*/  BSYNC.RECONVERGENT B1 ;  /* 0x0000000000017941 */ /* 0x000fea0003800200 */
.L_x_4180:
        /* <DEDUP_REMOVED lines=40> */
[----:B------:R-:W-:Y:S02]  /*3a70*/  IMAD.MOV.U32 R85, RZ, RZ, R22 ;  /* 0x000000ffff557224 */ /* 0x000fe400078e0016 */
[----:B------:R-:W-:-:S07]  /*3a80*/  IMAD.MOV.U32 R22, RZ, RZ, R84 ;  /* 0x000000ffff167224 */ /* 0x000fce00078e0054 */
.L_x_4178:
[----:B------:R-:W-:Y:S05]  /*3a90*/  BSYNC.RECONVERGENT B0 ;  /* 0x0000000000007941 */ /* 0x000fea0003800200 */
.L_x_4177:
[----:B------:R-:W-:Y:S01]  /*3aa0*/  I2FP.F32.U32 R85, R85 ;  /* 0x0000005500557245 */ /* 0x000fe20000201000 */
[----:B------:R-:W-:Y:S01]  /*3ab0*/  IMAD.U32 R13, R13, 0x10000, RZ ;  /* 0x000100000d0d7824 */ /* 0x000fe200078e00ff */
[----:B------:R-:W-:Y:S02]  /*3ac0*/  @P1 PRMT R86, R63, 0x7632, R86 ;  /* 0x000076323f561816 */ /* 0x000fe40000000056 */
[----:B------:R-:W-:Y:S01]  /*3ad0*/  PRMT R26, R55, 0x5410, R26 ;  /* 0x00005410371a7816 */ /* 0x000fe2000000001a */
[----:B------:R-:W-:Y:S01]  /*3ae0*/  FFMA.FTZ R84, R85, R188, 1.1641532182693481445e-10 ;  /* 0x2f00000055547423 */ /* 0x000fe200000100bc */
[----:B------:R-:W-:Y:S01]  /*3af0*/  FMUL.FTZ R13, R13, R36 ;  /* 0x000000240d0d7220 */ /* 0x000fe20000410000 */
[----:B------:R-:W-:Y:S01]  /*3b00*/  @P1 IMAD.U32 R86, R86, 0x10000, RZ ;  /* 0x0001000056561824 */ /* 0x000fe200078e00ff */
[----:B------:R-:W-:Y:S02]  /*3b10*/  PRMT R25, R34, 0x5410, R25 ;  /* 0x0000541022197816 */ /* 0x000fe40000000019 */
[----:B------:R-:W-:-:S02]  /*3b20*/  FSETP.GTU.FTZ.AND P5, PT, R84, R35, PT ;  /* 0x000000235400720b */ /* 0x000fc40003fbc000 */
[----:B------:R-:W-:Y:S02]  /*3b30*/  PRMT R24, R30, 0x5410, R24 ;  /* 0x000054101e187816 */ /* 0x000fe40000000018 */
[----:B------:R-:W-:Y:S02]  /*3b40*/  FSEL R13, R13, RZ, !P5 ;  /* 0x000000ff0d0d7208 */ /* 0x000fe40006800000 */
[----:B------:R-:W-:-:S03]  /*3b50*/  PLOP3.LUT P5, PT, P5, PT, PT, 0x8, 0x80 ;  /* 0x000000000080781c */ /* 0x000fc60002fae170 */
[----:B------:R-:W-:-:S05]  /*3b60*/  @P1 FADD.FTZ R13, R13, R86 ;  /* 0x000000560d0d1221 */ /* 0x000fca0000010000 */
[----:B------:R-:W-:-:S04]  /*3b70*/  F2FP.BF16.F32.PACK_AB R84, RZ, R13 ;  /* 0x0000000dff54723e */ /* 0x000fc800000010ff */
[----:B------:R-:W-:Y:S01]  /*3b80*/  PRMT R27, R27, 0x5410, R84 ;  /* 0x000054101b1b7816 */ /* 0x000fe20000000054 */
[----:B------:R-:W-:Y:S06]  /*3b90*/  BRA `(.L_x_4182) ;  /* 0x0000005000387947 */ /* 0x000fec0003800000 */
.L_x_4141:
        /* <DEDUP_REMOVED lines=16> */
.L_x_4185:
        /* <DEDUP_REMOVED lines=13> */
.L_x_4187:
[----:B------:R-:W-:Y:S05]  /*3d70*/  BSYNC.RECONVERGENT B1 ;  /* 0x0000000000017941 */ /* 0x000fea0003800200 */
.L_x_4186:
        /* <DEDUP_REMOVED lines=40> */
[----:B------:R-:W-:-:S07]  /*4000*/  LOP3.LUT R142, R41, R142, R23, 0x96, !PT ;  /* 0x0000008e298e7212 */ /* 0x000fce00078e9617 */
.L_x_4184:
[----:B------:R-:W-:Y:S05]  /*4010*/  BSYNC.RECONVERGENT B0 ;  /* 0x0000000000007941 */ /* 0x000fea0003800200 */
.L_x_4183:
[----:B------:R-:W-:Y:S01]  /*4020*/  I2FP.F32.U32 R13, R6 ;  /* 0x00000006000d7245 */ /* 0x000fe20000201000 */
[----:B------:R-:W-:Y:S01]  /*4030*/  IMAD.U32 R35, RZ, RZ, UR13 ;  /* 0x0000000dff237e24 */ /* 0x000fe2000f8e00ff */
[----:B------:R-:W-:Y:S01]  /*4040*/  ISETP.NE.AND P2, PT, R12, 0x1, PT ;  /* 0x000000010c00780c */ /* 0x000fe20003f45270 */
[----:B------:R-:W-:Y:S01]  /*4050*/  IMAD.U32 R36, RZ, RZ, UR14 ;  /* 0x0000000eff247e24 */ /* 0x000fe2000f8e00ff */
[----:B------:R-:W-:Y:S01]  /*4060*/  BSSY.RECONVERGENT B0, `(.L_x_4188) ;  /* 0x000004c000007945 */ /* 0x000fe20003800200 */
[----:B------:R-:W-:Y:S01]  /*4070*/  FFMA.FTZ R6, R13, R188, 1.1641532182693481445e-10 ;  /* 0x2f0000000d067423 */ /* 0x000fe200000100bc */
[C---:B-----5:R-:W-:Y:S02]  /*4080*/  IMAD.U32 R13, R24.reuse, 0x10000, RZ ;  /* 0x00010000180d7824 */ /* 0x060fe400078e00ff */
[----:B------:R-:W-:Y:S01]  /*4090*/  HFMA2 R16, -RZ, RZ, 0, 1.1920928955078125e-07 ;  /* 0x00000002ff107431 */ /* 0x000fe200000001ff */
[----:B------:R-:W-:Y:S02]  /*40a0*/  PRMT R8, R24, 0x7632, R8 ;  /* 0x0000763218087816 */ /* 0x000fe40000000008 */
[----:B------:R-:W-:Y:S01]  /*40b0*/  FSETP.GTU.FTZ.AND P0, PT, R6, R35, PT ;  /* 0x000000230600720b */ /* 0x000fe20003f1c000 */
[----:B------:R-:W-:Y:S01]  /*40c0*/  FMUL.FTZ R10, R13, R36 ;  /* 0x000000240d0a7220 */ /* 0x000fe20000410000 */
[----:B------:R-:W-:-:S02]  /*40d0*/  IMAD.MOV.U32 R6, RZ, RZ, R140 ;  /* 0x000000ffff067224 */ /* 0x000fc400078e008c */
[----:B------:R-:W-:Y:S02]  /*40e0*/  PLOP3.LUT P3, PT, P0, PT, PT, 0x8, 0x80 ;  /* 0x000000000080781c */ /* 0x000fe4000076e170 */
[----:B------:R-:W-:Y:S02]  /*40f0*/  FSEL R10, R10, RZ, !P0 ;  /* 0x000000ff0a0a7208 */ /* 0x000fe40004000000 */
[----:B------:R-:W-:Y:S01]  /*4100*/  P2R R23, PR, RZ, 0x8 ;  /* 0x00000008ff177803 */ /* 0x000fe20000000000 */
[----:B------:R-:W-:Y:S08]  /*4110*/  @!P2 BRA `(.L_x_4189) ;  /* 0x000000040000a947 */ /* 0x000ff00003800000 */
        /* <DEDUP_REMOVED lines=8> */
.L_x_4190:
        /* <DEDUP_REMOVED lines=13> */
.L_x_4192:
[----:B------:R-:W-:Y:S05]  /*4270*/  BSYNC.RECONVERGENT B1 ;  /* 0x0000000000017941 */ /* 0x000fea0003800200 */
.L_x_4191:
        /* <DEDUP_REMOVED lines=42> */
.L_x_4189:
[----:B------:R-:W-:Y:S05]  /*4520*/  BSYNC.RECONVERGENT B0 ;  /* 0x0000000000007941 */ /* 0x000fea0003800200 */
.L_x_4188:
[----:B------:R-:W-:Y:S01]  /*4530*/  I2FP.F32.U32 R13, R6 ;  /* 0x00000006000d7245 */ /* 0x000fe20000201000 */
[----:B------:R-:W-:Y:S01]  /*4540*/  BSSY.RECONVERGENT B0, `(.L_x_4193) ;  /* 0x0000050000007945 */ /* 0x000fe20003800200 */
[----:B------:R-:W-:Y:S01]  /*4550*/  SHF.L.U32 R15, R56, 0x10, RZ ;  /* 0x00000010380f7819 */ /* 0x000fe200000006ff */
[----:B------:R-:W-:Y:S01]  /*4560*/  IMAD.MOV.U32 R12, RZ, RZ, 0x2 ;  /* 0x00000002ff0c7424 */ /* 0x000fe200078e00ff */
[----:B------:R-:W-:Y:S01]  /*4570*/  ISETP.NE.AND P2, PT, R16, 0x1, PT ;  /* 0x000000011000780c */ /* 0x000fe20003f45270 */
[----:B------:R-:W-:Y:S01]  /*4580*/  FFMA.FTZ R6, R13, R188, 1.1641532182693481445e-10 ;  /* 0x2f0000000d067423 */ /* 0x000fe200000100bc */
[----:B------:R-:W-:Y:S02]  /*4590*/  @P1 IMAD.U32 R13, R60, 0x10000, RZ ;  /* 0x000100003c0d1824 */ /* 0x000fe400078e00ff */
[----:B------:R-:W-:Y:S02]  /*45a0*/  FMUL.FTZ R15, R15, R36 ;  /* 0x000000240f0f7220 */ /* 0x000fe40000410000 */
[----:B------:R-:W-:-:S04]  /*45b0*/  FSETP.GTU.FTZ.AND P0, PT, R6, R35, PT ;  /* 0x000000230600720b */ /* 0x000fc80003f1c000 */
[----:B------:R-:W-:Y:S02]  /*45c0*/  FSEL R15, R15, RZ, !P0 ;  /* 0x000000ff0f0f7208 */ /* 0x000fe40004000000 */
[----:B------:R-:W-:-:S03]  /*45d0*/  SEL R14, RZ, 0x1, P0 ;  /* 0x00000001ff0e7807 */ /* 0x000fc60000000000 */
[----:B------:R-:W-:-:S04]  /*45e0*/  FADD.FTZ R10, R10, R15 ;  /* 0x0000000f0a0a7221 */ /* 0x000fc80000010000 */
        /* <DEDUP_REMOVED lines=13> */
.L_x_4195:
        /* <DEDUP_REMOVED lines=13> */
.L_x_4197:
[----:B------:R-:W-:Y:S05]  /*4790*/  BSYNC.RECONVERGENT B1 ;  /* 0x0000000000017941 */ /* 0x000fea0003800200 */
.L_x_4196:
        /* <DEDUP_REMOVED lines=42> */
.L_x_4194:
[----:B------:R-:W-:Y:S05]  /*4a40*/  BSYNC.RECONVERGENT B0 ;  /* 0x0000000000007941 */ /* 0x000fea0003800200 */
.L_x_4193:
[----:B------:R-:W-:Y:S01]  /*4a50*/  I2FP.F32.U32 R13, R10 ;  /* 0x0000000a000d7245 */ /* 0x000fe20000201000 */
[----:B------:R-:W-:Y:S01]  /*4a60*/  BSSY.RECONVERGENT B0, `(.L_x_4198) ;  /* 0x000004c000007945 */ /* 0x000fe20003800200 */
[----:B------:R-:W-:Y:S01]  /*4a70*/  ISETP.NE.AND P2, PT, R12, 0x1, PT ;  /* 0x000000010c00780c */ /* 0x000fe20003f45270 */
[----:B------:R-:W-:Y:S02]  /*4a80*/  HFMA2 R16, -RZ, RZ, 0, 1.1920928955078125e-07 ;  /* 0x00000002ff107431 */ /* 0x000fe400000001ff */
[----:B------:R-:W-:Y:S01]  /*4a90*/  FFMA.FTZ R10, R13, R188, 1.1641532182693481445e-10 ;  /* 0x2f0000000d0a7423 */ /* 0x000fe200000100bc */
[----:B------:R-:W-:Y:S02]  /*4aa0*/  IMAD.U32 R13, R8, 0x10000, RZ ;  /* 0x00010000080d7824 */ /* 0x000fe400078e00ff */
[----:B------:R-:W-:Y:S02]  /*4ab0*/  IMAD.MOV.U32 R8, RZ, RZ, R140 ;  /* 0x000000ffff087224 */ /* 0x000fe400078e008c */
[----:B------:R-:W-:Y:S01]  /*4ac0*/  FSETP.GTU.FTZ.AND P0, PT, R10, R35, PT ;  /* 0x000000230a00720b */ /* 0x000fe20003f1c000 */
[----:B------:R-:W-:-:S03]  /*4ad0*/  FMUL.FTZ R13, R13, R36 ;  /* 0x000000240d0d7220 */ /* 0x000fc60000410000 */
        /* <DEDUP_REMOVED lines=12> */
.L_x_4200:
        /* <DEDUP_REMOVED lines=13> */
.L_x_4202:
[----:B------:R-:W-:Y:S05]  /*4c70*/  BSYNC.RECONVERGENT B1 ;  /* 0x0000000000017941 */ /* 0x000fea0003800200 */
.L_x_4201:
        /* <DEDUP_REMOVED lines=42> */
.L_x_4199:
[----:B------:R-:W-:Y:S05]  /*4f20*/  BSYNC.RECONVERGENT B0 ;  /* 0x0000000000007941 */ /* 0x000fea0003800200 */
.L_x_4198:
[----:B------:R-:W-:Y:S01]  /*4f30*/  I2FP.F32.U32 R13, R8 ;  /* 0x00000008000d7245 */ /* 0x000fe20000201000 */
[----:B------:R-:W-:Y:S01]  /*4f40*/  @P1 IMAD.U32 R7, R7, 0x10000, RZ ;  /* 0x0001000007071824 */ /* 0x000fe200078e00ff */
[----:B------:R-:W-:Y:S01]  /*4f50*/  PRMT R8, R56, 0x7632, R8 ;  /* 0x0000763238087816 */ /* 0x000fe20000000008 */
[----:B------:R-:W-:Y:S01]  /*4f60*/  BSSY.RECONVERGENT B0, `(.L_x_4203) ;  /* 0x000004f000007945 */ /* 0x000fe20003800200 */
[----:B------:R-:W-:Y:S01]  /*4f70*/  ISETP.NE.AND P2, PT, R16, 0x1, PT ;  /* 0x000000011000780c */ /* 0x000fe20003f45270 */
[----:B------:R-:W-:Y:S01]  /*4f80*/  IMAD.MOV.U32 R12, RZ, RZ, 0x2 ;  /* 0x00000002ff0c7424 */ /* 0x000fe200078e00ff */
[----:B------:R-:W-:Y:S01]  /*4f90*/  SHF.L.U32 R15, R8, 0x10, RZ ;  /* 0x00000010080f7819 */ /* 0x000fe200000006ff */
[----:B------:R-:W-:-:S04]  /*4fa0*/  FFMA.FTZ R8, R13, R188, 1.1641532182693481445e-10 ;  /* 0x2f0000000d087423 */ /* 0x000fc800000100bc */
[----:B------:R-:W-:Y:S01]  /*4fb0*/  FMUL.FTZ R15, R15, R36 ;  /* 0x000000240f0f7220 */ /* 0x000fe20000410000 */
[----:B------:R-:W-:-:S04]  /*4fc0*/  FSETP.GTU.FTZ.AND P0, PT, R8, R35, PT ;  /* 0x000000230800720b */ /* 0x000fc80003f1c000 */
[----:B------:R-:W-:-:S05]  /*4fd0*/  FSEL R15, R15, RZ, !P0 ;  /* 0x000000ff0f0f7208 */ /* 0x000fca0004000000 */
[----:B------:R-:W-:Y:S01]  /*4fe0*/  FADD.FTZ R8, R10, R15 ;  /* 0x0000000f0a087221 */ /* 0x000fe20000010000 */
[----:B------:R-:W-:-:S03]  /*4ff0*/  SEL R15, RZ, 0x1, P0 ;  /* 0x00000001ff0f7807 */ /* 0x000fc60000000000 */
        /* <DEDUP_REMOVED lines=13> */
.L_x_4205:
        /* <DEDUP_REMOVED lines=13> */
.L_x_4207:
[----:B------:R-:W-:Y:S05]  /*51a0*/  BSYNC.RECONVERGENT B1 ;  /* 0x0000000000017941 */ /* 0x000fea0003800200 */
.L_x_4206:
        /* <DEDUP_REMOVED lines=42> */
.L_x_4204:
[----:B------:R-:W-:Y:S05]  /*5450*/  BSYNC.RECONVERGENT B0 ;  /* 0x0000000000007941 */ /* 0x000fea0003800200 */
.L_x_4203:
[----:B------:R-:W-:Y:S01]  /*5460*/  I2FP.F32.U32 R13, R8 ;  /* 0x00000008000d7245 */ /* 0x000fe20000201000 */
[----:B------:R-:W-:Y:S01]  /*5470*/  BSSY.RECONVERGENT B0, `(.L_x_4208) ;  /* 0x000004d000007945 */ /* 0x000fe20003800200 */
[----:B------:R-:W-:Y:S01]  /*5480*/  ISETP.NE.AND P2, PT, R12, 0x1, PT ;  /* 0x000000010c00780c */ /* 0x000fe20003f45270 */
[----:B------:R-:W-:Y:S02]  /*5490*/  HFMA2 R18, -RZ, RZ, 0, 1.1920928955078125e-07 ;  /* 0x00000002ff127431 */ /* 0x000fe400000001ff */
[----:B------:R-:W-:Y:S01]  /*54a0*/  FFMA.FTZ R8, R13, R188, 1.1641532182693481445e-10 ;  /* 0x2f0000000d087423 */ /* 0x000fe200000100bc */
[C---:B------:R-:W-:Y:S01]  /*54b0*/  IMAD.U32 R13, R25.reuse, 0x10000, RZ ;  /* 0x00010000190d7824 */ /* 0x040fe200078e00ff */
[----:B------:R-:W-:-:S03]  /*54c0*/  PRMT R25, R25, 0x7632, R25 ;  /* 0x0000763219197816 */ /* 0x000fc60000000019 */
[----:B------:R-:W-:Y:S01]  /*54d0*/  FSETP.GTU.FTZ.AND P0, PT, R8, R35, PT ;  /* 0x000000230800720b */ /* 0x000fe20003f1c000 */
[----:B------:R-:W-:Y:S01]  /*54e0*/  FMUL.FTZ R10, R13, R36 ;  /* 0x000000240d0a7220 */ /* 0x000fe20000410000 */
[----:B------:R-:W-:Y:S02]  /*54f0*/  IMAD.MOV.U32 R8, RZ, RZ, R140 ;  /* 0x000000ffff087224 */ /* 0x000fe400078e008c */
        /* <DEDUP_REMOVED lines=12> */
.L_x_4210:
        /* <DEDUP_REMOVED lines=13> */
.L_x_4212:
[----:B------:R-:W-:Y:S05]  /*5690*/  BSYNC.RECONVERGENT B1 ;  /* 0x0000000000017941 */ /* 0x000fea0003800200 */
.L_x_4211:
        /* <DEDUP_REMOVED lines=36> */
[----:B------:R-:W-:Y:S01]  /*58e0*/  LOP3.LUT R12, R43, R12, R17, 0x96, !PT ;  /* 0x0000000c2b0c7212 */ /* 0x000fe200078e9611 */
[----:B------:R-:W-:-:S04]  /*58f0*/  IMAD.WIDE.U32 R140, R140, -0x326172a9, RZ ;  /* 0xcd9e8d578c8c7825 */ /* 0x000fc800078e00ff */
[----:B------:R-:W-:Y:S01]  /*5900*/  IMAD.WIDE.U32 R12, R12, -0x2daee0ad, RZ ;  /* 0xd2511f530c0c7825 */ /* 0x000fe200078e00ff */
[----:B------:R-:W-:-:S03]  /*5910*/  LOP3.LUT R141, R53, R16, R141, 0x96, !PT ;  /* 0x00000010358d7212 */ /* 0x000fc600078e968d */
[----:B------:R-:W-:Y:S01]  /*5920*/  IMAD.MOV.U32 R22, RZ, RZ, R12 ;  /* 0x000000ffff167224 */ /* 0x000fe200078e000c */
[----:B------:R-:W-:-:S07]  /*5930*/  LOP3.LUT R142, R41, R142, R13, 0x96, !PT ;  /* 0x0000008e298e7212 */ /* 0x000fce00078e960d */
.L_x_4209:
[----:B------:R-:W-:Y:S05]  /*5940*/  BSYNC.RECONVERGENT B0 ;  /* 0x0000000000007941 */ /* 0x000fea0003800200 */
.L_x_4208:
        /* <DEDUP_REMOVED lines=25> */
.L_x_4215:
        /* <DEDUP_REMOVED lines=13> */
.L_x_4217:
[----:B------:R-:W-:Y:S05]  /*5bb0*/  BSYNC.RECONVERGENT B1 ;  /* 0x0000000000017941 */ /* 0x000fea0003800200 */
.L_x_4216:
        /* <DEDUP_REMOVED lines=42> */
.L_x_4214:
[----:B------:R-:W-:Y:S05]  /*5e60*/  BSYNC.RECONVERGENT B0 ;  /* 0x0000000000007941 */ /* 0x000fea0003800200 */
.L_x_4213:
[----:B------:R-:W-:Y:S01]  /*5e70*/  ISETP.NE.AND P3, PT, R12, 0x1, PT ;  /* 0x000000010c00780c */ /* 0x000fe20003f65270 */
[----:B------:R-:W-:Y:S01]  /*5e80*/  IMAD.U32 R25, R25, 0x10000, RZ ;  /* 0x0001000019197824 */ /* 0x000fe200078e00ff */
[----:B------:R-:W-:Y:S01]  /*5e90*/  I2FP.F32.U32 R13, R10 ;  /* 0x0000000a000d7245 */ /* 0x000fe20000201000 */
[----:B------:R-:W-:Y:S01]  /*5ea0*/  BSSY.RECONVERGENT B0, `(.L_x_4218) ;  /* 0x0000049000007945 */ /* 0x000fe20003800200 */
[----:B------:R-:W-:Y:S02]  /*5eb0*/  HFMA2 R18, -RZ, RZ, 0, 1.1920928955078125e-07 ;  /* 0x00000002ff127431 */ /* 0x000fe400000001ff */
[----:B------:R-:W-:Y:S01]  /*5ec0*/  FMUL.FTZ R25, R25, R36 ;  /* 0x0000002419197220 */ /* 0x000fe20000410000 */
[----:B------:R-:W-:-:S05]  /*5ed0*/  FFMA.FTZ R10, R13, R188, 1.1641532182693481445e-10 ;  /* 0x2f0000000d0a7423 */ /* 0x000fca00000100bc */
[----:B------:R-:W-:Y:S01]  /*5ee0*/  FSETP.GTU.FTZ.AND P0, PT, R10, R35, PT ;  /* 0x000000230a00720b */ /* 0x000fe20003f1c000 */
[----:B------:R-:W-:-:S03]  /*5ef0*/  IMAD.MOV.U32 R10, RZ, RZ, R140 ;  /* 0x000000ffff0a7224 */ /* 0x000fc600078e008c */
        /* <DEDUP_REMOVED lines=11> */
.L_x_4220:
        /* <DEDUP_REMOVED lines=13> */
.L_x_4222:
[----:B------:R-:W-:Y:S05]  /*6080*/  BSYNC.RECONVERGENT B1 ;  /* 0x0000000000017941 */ /* 0x000fea0003800200 */
.L_x_4221:
        /* <DEDUP_REMOVED lines=42> */
.L_x_4219:
[----:B------:R-:W-:Y:S05]  /*6330*/  BSYNC.RECONVERGENT B0 ;  /* 0x0000000000007941 */ /* 0x000fea0003800200 */
.L_x_4218:
        /* <DEDUP_REMOVED lines=26> */
.L_x_4225:
        /* <DEDUP_REMOVED lines=13> */
.L_x_4227:
[----:B------:R-:W-:Y:S05]  /*65b0*/  BSYNC.RECONVERGENT B1 ;  /* 0x0000000000017941 */ /* 0x000fea0003800200 */
.L_x_4226:
        /* <DEDUP_REMOVED lines=42> */
.L_x_4224:
[----:B------:R-:W-:Y:S05]  /*6860*/  BSYNC.RECONVERGENT B0 ;  /* 0x0000000000007941 */ /* 0x000fea0003800200 */
.L_x_4223:
        /* <DEDUP_REMOVED lines=21> */
.L_x_4230:
        /* <DEDUP_REMOVED lines=13> */
.L_x_4232:
[----:B------:R-:W-:Y:S05]  /*6a90*/  BSYNC.RECONVERGENT B1 ;  /* 0x0000000000017941 */ /* 0x000fea0003800200 */
.L_x_4231:
        /* <DEDUP_REMOVED lines=42> */
.L_x_4229:
[----:B------:R-:W-:Y:S05]  /*6d40*/  BSYNC.RECONVERGENT B0 ;  /* 0x0000000000007941 */ /* 0x000fea0003800200 */
.L_x_4228:
[----:B------:R-:W-:Y:S01]  /*6d50*/  I2FP.F32.U32 R13, R10 ;  /* 0x0000000a000d7245 */ /* 0x000fe20000201000 */
[----:B------:R-:W-:Y:S01]  /*6d60*/  BSSY.RECONVERGENT B0, `(.L_x_4233) ;  /* 0x0000050000007945 */ /* 0x000fe20003800200 */
[----:B------:R-:W-:-:S03]  /*6d70*/  SHF.L.U32 R21, R58, 0x10, RZ ;  /* 0x000000103a157819 */ /* 0x000fc600000006ff */
[----:B------:R-:W-:Y:S01]  /*6d80*/  FFMA.FTZ R10, R13, R188, 1.1641532182693481445e-10 ;  /* 0x2f0000000d0a7423 */ /* 0x000fe200000100bc */
[----:B------:R-:W-:Y:S02]  /*6d90*/  @P1 IMAD.U32 R13, R62, 0x10000, RZ ;  /* 0x000100003e0d1824 */ /* 0x000fe400078e00ff */
[----:B------:R-:W-:Y:S02]  /*6da0*/  FMUL.FTZ R21, R21, R36 ;  /* 0x0000002415157220 */ /* 0x000fe40000410000 */
[----:B------:R-:W-:-:S04]  /*6db0*/  FSETP.GTU.FTZ.AND P0, PT, R10, R35, PT ;  /* 0x000000230a00720b */ /* 0x000fc80003f1c000 */
[----:B------:R-:W-:-:S05]  /*6dc0*/  FSEL R21, R21, RZ, !P0 ;  /* 0x000000ff15157208 */ /* 0x000fca0004000000 */
[----:B------:R-:W-:Y:S01]  /*6dd0*/  FADD.FTZ R12, R18, R21 ;  /* 0x00000015120c7221 */ /* 0x000fe20000010000 */
[----:B------:R-:W-:Y:S01]  /*6de0*/  SEL R18, RZ, 0x1, P0 ;  /* 0x00000001ff127807 */ /* 0x000fe20000000000 */
[----:B------:R-:W-:Y:S01]  /*6df0*/  IMAD.MOV.U32 R21, RZ, RZ, 0x2 ;  /* 0x00000002ff157424 */ /* 0x000fe200078e00ff */
[----:B------:R-:W-:Y:S01]  /*6e00*/  ISETP.NE.AND P0, PT, R20, 0x1, PT ;  /* 0x000000011400780c */ /* 0x000fe20003f05270 */
[--C-:B------:R-:W-:Y:S01]  /*6e10*/  @P1 FADD.FTZ R10, R13, R12.reuse ;  /* 0x0000000c0d0a1221 */ /* 0x100fe20000010000 */
[----:B------:R-:W-:Y:S01]  /*6e20*/  @!P1 IMAD.MOV.U32 R10, RZ, RZ, R12 ;  /* 0x000000ffff0a9224 */ /* 0x000fe200078e000c */
[----:B------:R-:W-:-:S04]  /*6e30*/  MOV R13, R140 ;  /* 0x0000008c000d7202 */ /* 0x000fc80000000f00 */
[----:B------:R-:W-:-:S06]  /*6e40*/  F2FP.BF16.F32.PACK_AB R26, RZ, R10 ;  /* 0x0000000aff1a723e */ /* 0x000fcc00000010ff */
        /* <DEDUP_REMOVED lines=9> */
.L_x_4235:
        /* <DEDUP_REMOVED lines=13> */
.L_x_4237:
[----:B------:R-:W-:Y:S05]  /*6fb0*/  BSYNC.RECONVERGENT B1 ;  /* 0x0000000000017941 */ /* 0x000fea0003800200 */
.L_x_4236:
        /* <DEDUP_REMOVED lines=42> */
.L_x_4234:
[----:B------:R-:W-:Y:S05]  /*7260*/  BSYNC.RECONVERGENT B0 ;  /* 0x0000000000007941 */ /* 0x000fea0003800200 */
.L_x_4233:
        /* <DEDUP_REMOVED lines=20> */
.L_x_4240:
        /* <DEDUP_REMOVED lines=13> */
.L_x_4242:
[----:B------:R-:W-:Y:S05]  /*7480*/  BSYNC.RECONVERGENT B1 ;  /* 0x0000000000017941 */ /* 0x000fea0003800200 */
.L_x_4241:
        /* <DEDUP_REMOVED lines=40> */
[----:B------:R-:W-:Y:S02]  /*7710*/  IMAD.MOV.U32 R13, RZ, RZ, R22 ;  /* 0x000000ffff0d7224 */ /* 0x000fe400078e0016 */
[----:B------:R-:W-:-:S07]  /*7720*/  IMAD.MOV.U32 R22, RZ, RZ, R12 ;  /* 0x000000ffff167224 */ /* 0x000fce00078e000c */
.L_x_4239:
[----:B------:R-:W-:Y:S05]  /*7730*/  BSYNC.RECONVERGENT B0 ;  /* 0x0000000000007941 */ /* 0x000fea0003800200 */
.L_x_4238:
[----:B------:R-:W-:Y:S01]  /*7740*/  I2FP.F32.U32 R13, R13 ;  /* 0x0000000d000d7245 */ /* 0x000fe20000201000 */
[----:B------:R-:W-:Y:S01]  /*7750*/  @P1 IMAD.U32 R11, R11, 0x10000, RZ ;  /* 0x000100000b0b1824 */ /* 0x000fe200078e00ff */
[----:B------:R-:W-:Y:S01]  /*7760*/  PRMT R12, R58, 0x7632, R12 ;  /* 0x000076323a0c7816 */ /* 0x000fe2000000000c */
[----:B------:R-:W-:Y:S01]  /*7770*/  BSSY.RECONVERGENT B0, `(.L_x_4243) ;  /* 0x000004f000007945 */ /* 0x000fe20003800200 */
[----:B------:R-:W-:Y:S02]  /*7780*/  IMAD.MOV.U32 R84, RZ, RZ, 0x2 ;  /* 0x00000002ff547424 */ /* 0x000fe400078e00ff */
[----:B------:R-:W-:Y:S01]  /*7790*/  SHF.L.U32 R19, R12, 0x10, RZ ;  /* 0x000000100c137819 */ /* 0x000fe200000006ff */
[----:B------:R-:W-:Y:S01]  /*77a0*/  FFMA.FTZ R12, R13, R188, 1.1641532182693481445e-10 ;  /* 0x2f0000000d0c7423 */ /* 0x000fe200000100bc */
[----:B------:R-:W-:-:S03]  /*77b0*/  MOV R13, R140 ;  /* 0x0000008c000d7202 */ /* 0x000fc60000000f00 */
[----:B------:R-:W-:Y:S01]  /*77c0*/  FMUL.FTZ R19, R19, R36 ;  /* 0x0000002413137220 */ /* 0x000fe20000410000 */
[----:B------:R-:W-:-:S04]  /*77d0*/  FSETP.GTU.FTZ.AND P4, PT, R12, R35, PT ;  /* 0x000000230c00720b */ /* 0x000fc80003f9c000 */
[----:B------:R-:W-:Y:S02]  /*77e0*/  FSEL R12, R19, RZ, !P4 ;  /* 0x000000ff130c7208 */ /* 0x000fe40006000000 */
[----:B------:R-:W-:Y:S02]  /*77f0*/  SEL R19, RZ, 0x1, P4 ;  /* 0x00000001ff137807 */ /* 0x000fe40002000000 */
[----:B------:R-:W-:Y:S01]  /*7800*/  ISETP.NE.AND P4, PT, R20, 0x1, PT ;  /* 0x000000011400780c */ /* 0x000fe20003f85270 */
[----:B------:R-:W-:-:S04]  /*7810*/  FADD.FTZ R12, R55, R12 ;  /* 0x0000000c370c7221 */ /* 0x000fc80000010000 */
[--C-:B------:R-:W-:Y:S01]  /*7820*/  @P1 FADD.FTZ R11, R11, R12.reuse ;  /* 0x0000000c0b0b1221 */ /* 0x100fe20000010000 */
[----:B------:R-:W-:-:S05]  /*7830*/  @!P1 IMAD.MOV.U32 R11, RZ, RZ, R12 ;  /* 0x000000ffff0b9224 */ /* 0x000fca00078e000c */
[----:B------:R-:W-:Y:S02]  /*7840*/  F2FP.BF16.F32.PACK_AB R55, RZ, R11 ;  /* 0x0000000bff37723e */ /* 0x000fe400000010ff */
        /* <DEDUP_REMOVED lines=9> */
.L_x_4245:
        /* <DEDUP_REMOVED lines=13> */
.L_x_4247:
[----:B------:R-:W-:Y:S05]  /*79b0*/  BSYNC.RECONVERGENT B1 ;  /* 0x0000000000017941 */ /* 0x000fea0003800200 */
.L_x_4246:
        /* <DEDUP_REMOVED lines=38> */
[----:B------:R-:W-:-:S04]  /*7c20*/  LOP3.LUT R141, R53, R20, R141, 0x96, !PT ;  /* 0x00000014358d7212 */ /* 0x000fc800078e968d */
[----:B------:R-:W-:Y:S02]  /*7c30*/  LOP3.LUT R142, R41, R142, R13, 0x96, !PT ;  /* 0x0000008e298e7212 */ /* 0x000fe400078e960d */
[----:B------:R-:W-:Y:S01]  /*7c40*/  MOV R13, R22 ;  /* 0x00000016000d7202 */ /* 0x000fe20000000f00 */
[----:B------:R-:W-:-:S07]  /*7c50*/  IMAD.MOV.U32 R22, RZ, RZ, R12 ;  /* 0x000000ffff167224 */ /* 0x000fce00078e000c */
.L_x_4244:
[----:B------:R-:W-:Y:S05]  /*7c60*/  BSYNC.RECONVERGENT B0 ;  /* 0x0000000000007941 */ /* 0x000fea0003800200 */
.L_x_4243:
        /* <DEDUP_REMOVED lines=21> */
.L_x_4250:
        /* <DEDUP_REMOVED lines=13> */
.L_x_4252:
[----:B------:R-:W-:Y:S05]  /*7e90*/  BSYNC.RECONVERGENT B1 ;  /* 0x0000000000017941 */ /* 0x000fea0003800200 */
.L_x_4251:
        /* <DEDUP_REMOVED lines=39> */
[----:B------:R-:W-:Y:S01]  /*8110*/  LOP3.LUT R142, R41, R142, R21, 0x96, !PT ;  /* 0x0000008e298e7212 */ /* 0x000fe200078e9615 */
[----:B------:R-:W-:Y:S02]  /*8120*/  IMAD.MOV.U32 R21, RZ, RZ, R22 ;  /* 0x000000ffff157224 */ /* 0x000fe400078e0016 */
[----:B------:R-:W-:-:S07]  /*8130*/  IMAD.MOV.U32 R22, RZ, RZ, R20 ;  /* 0x000000ffff167224 */ /* 0x000fce00078e0014 */
.L_x_4249:
[----:B------:R-:W-:Y:S05]  /*8140*/  BSYNC.RECONVERGENT B0 ;  /* 0x0000000000007941 */ /* 0x000fea0003800200 */
.L_x_4248:
[----:B------:R-:W-:Y:S01]  /*8150*/  I2FP.F32.U32 R21, R21 ;  /* 0x0000001500157245 */ /* 0x000fe20000201000 */
[----:B------:R-:W-:Y:S01]  /*8160*/  @P1 IMAD.U32 R84, R63, 0x10000, RZ ;  /* 0x000100003f541824 */ /* 0x000fe200078e00ff */
[----:B------:R-:W-:Y:S01]  /*8170*/  SHF.L.U32 R27, R59, 0x10, RZ ;  /* 0x000000103b1b7819 */ /* 0x000fe200000006ff */
        /* <DEDUP_REMOVED lines=22> */
.L_x_4255:
        /* <DEDUP_REMOVED lines=13> */
.L_x_4257:
[----:B------:R-:W-:Y:S05]  /*83b0*/  BSYNC.RECONVERGENT B1 ;  /* 0x0000000000017941 */ /* 0x000fea0003800200 */
.L_x_4256:
        /* <DEDUP_REMOVED lines=42> */
.L_x_4254:
[----:B------:R-:W-:Y:S05]  /*8660*/  BSYNC.RECONVERGENT B0 ;  /* 0x0000000000007941 */ /* 0x000fea0003800200 */
.L_x_4253:
        /* <DEDUP_REMOVED lines=20> */
.L_x_4260:
[----:B------:R-:W-:Y:S01]  /*87b0*/  VIADD R0, R0, 0x1 ;  /* 0x0000000100007836 */ /* 0x000fe20000000000 */
[----:B------:R-:W-:Y:S03]  /*87c0*/  BSSY.RECONVERGENT B1, `(.L_x_4261) ;  /* 0x000000e000017945 */ /* 0x000fe60003800200 */
[C---:B------:R-:W-:Y:S01]  /*87d0*/  IMAD.WIDE.U32 R86, R0.reuse, -0x2daee0ad, RZ ;  /* 0xd2511f5300567825 */ /* 0x040fe200078e00ff */
[----:B------:R-:W-:-:S13]  /*87e0*/  ISETP.NE.AND P6, PT, R0, RZ, PT ;  /* 0x000000ff0000720c */ /* 0x000fda0003fc5270 */
[----:B------:R-:W-:Y:S05]  /*87f0*/  @P6 BRA `(.L_x_4262) ;  /* 0x0000000000286947 */ /* 0x000fea0003800000 */
[----:B------:R-:W-:Y:S01]  /*8800*/  VIADD R2, R2, 0x1 ;  /* 0x0000000102027836 */ /* 0x000fe20000000000 */
[----:B------:R-:W-:-:S04]  /*8810*/  P2R R21, PR, RZ, 0x1 ;  /* 0x00000001ff157803 */ /* 0x000fc80000000000 */
[----:B------:R-:W-:-:S13]  /*8820*/  ISETP.NE.AND P6, PT, R2, RZ, PT ;  /* 0x000000ff0200720c */ /* 0x000fda0003fc5270 */
[----:B------:R-:W-:Y:S01]  /*8830*/  @!P6 IADD3 R3, PT, PT, R3, 0x1, RZ ;  /* 0x000000010303e810 */ /* 0x000fe20007ffe0ff */
[----:B------:R-:W-:Y:S02]  /*8840*/  @!P6 VIADD R84, R4, 0x1 ;  /* 0x000000010454e836 */ /* 0x000fe40000000000 */
[----:B------:R-:W-:Y:S01]  /*8850*/  @!P6 IMAD.MOV.U32 R2, RZ, RZ, RZ ;  /* 0x000000ffff02e224 */ /* 0x000fe200078e00ff */
[----:B------:R-:W-:-:S13]  /*8860*/  ISETP.NE.AND P0, PT, R3, RZ, !P6 ;  /* 0x000000ff0300720c */ /* 0x000fda0007705270 */
[----:B------:R-:W-:Y:S01]  /*8870*/  @P0 IMAD.MOV R84, RZ, RZ, R4 ;  /* 0x000000ffff540224 */ /* 0x000fe200078e0204 */
[----:B------:R-:W-:-:S04]  /*8880*/  ISETP.NE.AND P0, PT, R21, RZ, PT ;  /* 0x000000ff1500720c */ /* 0x000fc80003f05270 */
[----:B------:R-:W-:-:S09]  /*8890*/  @!P6 MOV R4, R84 ;  /* 0x000000540004e202 */ /* 0x000fd20000000f00 */
.L_x_4262:
[----:B------:R-:W-:Y:S05]  /*88a0*/  BSYNC.RECONVERGENT B1 ;  /* 0x0000000000017941 */ /* 0x000fea0003800200 */
.L_x_4261:
        /* <DEDUP_REMOVED lines=42> */
.L_x_4259:
[----:B------:R-:W-:Y:S05]  /*8b50*/  BSYNC.RECONVERGENT B0 ;  /* 0x0000000000007941 */ /* 0x000fea0003800200 */
.L_x_4258:
[----:B------:R-:W-:Y:S02]  /*8b60*/  I2FP.F32.U32 R21, R21 ;  /* 0x0000001500157245 */ /* 0x000fe40000201000 */
[----:B------:R-:W-:Y:S02]  /*8b70*/  PRMT R84, R59, 0x7632, R84 ;  /* 0x000076323b547816 */ /* 0x000fe40000000054 */
[----:B------:R-:W-:Y:S02]  /*8b80*/  PRMT R26, R26, 0x5410, R55 ;  /* 0x000054101a1a7816 */ /* 0x000fe40000000037 */
[----:B------:R-:W-:Y:S01]  /*8b90*/  SHF.L.U32 R85, R84, 0x10, RZ ;  /* 0x0000001054557819 */ /* 0x000fe200000006ff */
[----:B------:R-:W-:Y:S01]  /*8ba0*/  FFMA.FTZ R84, R21, R188, 1.1641532182693481445e-10 ;  /* 0x2f00000015547423 */ /* 0x000fe200000100bc */
[----:B------:R-:W-:Y:S02]  /*8bb0*/  PRMT R25, R34, 0x5410, R25 ;  /* 0x0000541022197816 */ /* 0x000fe40000000019 */
[----:B------:R-:W-:Y:S01]  /*8bc0*/  PRMT R24, R24, 0x5410, R30 ;  /* 0x0000541018187816 */ /* 0x000fe2000000001e */
[----:B------:R-:W-:Y:S01]  /*8bd0*/  FMUL.FTZ R85, R85, R36 ;  /* 0x0000002455557220 */ /* 0x000fe20000410000 */
[----:B------:R-:W-:-:S02]  /*8be0*/  FSETP.GTU.FTZ.AND P6, PT, R84, R35, PT ;  /* 0x000000235400720b */ /* 0x000fc40003fdc000 */
[----:B------:R-:W-:Y:S02]  /*8bf0*/  @P1 PRMT R84, R63, 0x7632, R84 ;  /* 0x000076323f541816 */ /* 0x000fe40000000054 */
[----:B------:R-:W-:Y:S02]  /*8c00*/  FSEL R86, R85, RZ, !P6 ;  /* 0x000000ff55567208 */ /* 0x000fe40007000000 */
[----:B------:R-:W-:Y:S01]  /*8c10*/  SEL R21, RZ, 0x1, P6 ;  /* 0x00000001ff157807 */ /* 0x000fe20003000000 */
[----:B------:R-:W-:Y:S02]  /*8c20*/  @P1 IMAD.U32 R85, R84, 0x10000, RZ ;  /* 0x0001000054551824 */ /* 0x000fe400078e00ff */
[----:B------:R-:W-:-:S04]  /*8c30*/  FADD.FTZ R84, R13, R86 ;  /* 0x000000560d547221 */ /* 0x000fc80000010000 */
[----:B------:R-:W-:Y:S01]  /*8c40*/  @P1 FADD.FTZ R13, R84, R85 ;  /* 0x00000055540d1221 */ /* 0x000fe20000010000 */
[----:B------:R-:W-:-:S05]  /*8c50*/  @!P1 IMAD.MOV.U32 R13, RZ, RZ, R84 ;  /* 0x000000ffff0d9224 */ /* 0x000fca00078e0054 */
[----:B------:R-:W-:-:S04]  /*8c60*/  F2FP.BF16.F32.PACK_AB R84, RZ, R13 ;  /* 0x0000000dff54723e */ /* 0x000fc800000010ff */
[----:B------:R-:W-:-:S07]  /*8c70*/  PRMT R27, R27, 0x5410, R84 ;  /* 0x000054101b1b7816 */ /* 0x000fce0000000054 */
.L_x_4182:
[----:B------:R-:W0:Y:S01]  /*8c80*/  LDC.64 R190, c[0x0][0x3a8] ;  /* 0x0000ea00ffbe7b82 */ /* 0x000e220000000a00 */
[----:B------:R-:W-:Y:S01]  /*8c90*/  SEL R34, RZ, 0x100, !P0 ;  /* 0x00000100ff227807 */ /* 0x000fe20004000000 */
[----:B------:R-:W-:Y:S01]  /*8ca0*/  VIADD R187, R5, 0x20 ;  /* 0x0000002005bb7836 */ /* 0x000fe20000000000 */
[----:B------:R-:W-:Y:S02]  /*8cb0*/  ISETP.NE.U32.AND P0, PT, R32, RZ, PT ;  /* 0x000000ff2000720c */ /* 0x000fe40003f05070 */
[----:B------:R-:W-:Y:S02]  /*8cc0*/  SEL R86, RZ, 0x1000000, !P5 ;  /* 0x01000000ff567807 */ /* 0x000fe40006800000 */
[----:B------:R-:W-:Y:S01]  /*8cd0*/  SEL R55, RZ, 0x10000, !P4 ;  /* 0x00010000ff377807 */ /* 0x000fe20006000000 */
[----:B------:R-:W1:Y:S01]  /*8ce0*/  LDC.64 R154, c[0x0][0x3b0] ;  /* 0x0000ec00ff9a7b82 */ /* 0x000e620000000a00 */
[----:B------:R-:W-:Y:S02]  /*8cf0*/  ISETP.NE.AND P5, PT, R28, RZ, PT ;  /* 0x000000ff1c00720c */ /* 0x000fe40003fa5270 */
[----:B------:R-:W-:-:S02]  /*8d00*/  ISETP.NE.AND P4, PT, R29, RZ, PT ;  /* 0x000000ff1d00720c */ /* 0x000fc40003f85270 */
[----:B------:R-:W-:Y:S02]  /*8d10*/  ISETP.NE.AND.EX P0, PT, R33, RZ, PT, P0 ;  /* 0x000000ff2100720c */ /* 0x000fe40003f05300 */
[----:B------:R-:W-:Y:S01]  /*8d20*/  ISETP.NE.AND P6, PT, R23, RZ, PT ;  /* 0x000000ff1700720c */ /* 0x000fe20003fc5270 */
[----:B------:R-:W2:Y:S01]  /*8d30*/  @P1 LDC.64 R84, c[0x0][0x3a0] ;  /* 0x0000e800ff541b82 */ /* 0x000ea20000000a00 */
[----:B------:R-:W-:Y:S02]  /*8d40*/  SEL R32, RZ, 0x1000000, !P2 ;  /* 0x01000000ff207807 */ /* 0x000fe40005000000 */
[----:B------:R-:W-:Y:S02]  /*8d50*/  SEL R30, RZ, 0x10000, !P4 ;  /* 0x00010000ff1e7807 */ /* 0x000fe40006000000 */
[----:B------:R-:W-:Y:S02]  /*8d60*/  SEL R23, RZ, 0x100, !P5 ;  /* 0x00000100ff177807 */ /* 0x000fe40006800000 */
[----:B------:R-:W-:Y:S01]  /*8d70*/  LOP3.LUT R33, R34, R86, R55, 0xfe, !PT ;  /* 0x0000005622217212 */ /* 0x000fe200078efe37 */
[----:B0-----:R-:W-:Y:S01]  /*8d80*/  IMAD.WIDE.U32 R86, R5, 0x10, R190 ;  /* 0x0000001005567825 */ /* 0x001fe200078e00be */
[----:B------:R-:W-:Y:S01]  /*8d90*/  LOP3.LUT R23, R23, R32, R30, 0xfe, !PT ;  /* 0x0000002017177212 */ /* 0x000fe200078efe1e */
[----:B------:R-:W0:Y:S01]  /*8da0*/  @P0 LDC.64 R28, c[0x0][0x398] ;  /* 0x0000e600ff1c0b82 */ /* 0x000e220000000a00 */
[----:B------:R-:W-:-:S02]  /*8db0*/  SEL R32, RZ, 0x1, !P3 ;  /* 0x00000001ff207807 */ /* 0x000fc40005800000 */
[----:B------:R-:W-:Y:S01]  /*8dc0*/  SEL R30, RZ, 0x1, !P6 ;  /* 0x00000001ff1e7807 */ /* 0x000fe20007000000 */
[----:B------:R1:W-:Y:S01]  /*8dd0*/  STG.E.128 desc[UR8][R86.64], R24 ;  /* 0x0000001856007986 */ /* 0x0003e2000c101d08 */
[----:B------:R-:W-:Y:S02]  /*8de0*/  LOP3.LUT R33, R33, R32, RZ, 0xfc, !PT ;  /* 0x0000002021217212 */ /* 0x000fe400078efcff */
[----:B------:R-:W-:Y:S01]  /*8df0*/  LOP3.LUT R32, R23, R30, RZ, 0xfc, !PT ;  /* 0x0000001e17207212 */ /* 0x000fe200078efcff */
[----:B--2---:R-:W-:-:S04]  /*8e00*/  @P1 IMAD.WIDE.U32 R84, R187, 0x10, R84 ;  /* 0x00000010bb541825 */ /* 0x004fc800078e0054 */
[----:B-1----:R-:W-:-:S04]  /*8e10*/  IMAD.WIDE.U32 R24, R5, 0x8, R154 ;  /* 0x0000000805187825 */ /* 0x002fc800078e009a */
[C---:B------:R-:W-:Y:S01]  /*8e20*/  IMAD.WIDE.U32 R86, R187.reuse, 0x10, R152 ;  /* 0x00000010bb567825 */ /* 0x040fe200078e0098 */
[----:B------:R1:W-:Y:S03]  /*8e30*/  STG.E.64 desc[UR8][R24.64], R32 ;  /* 0x0000002018007986 */ /* 0x0003e6000c101b08 */
[----:B0-----:R-:W-:Y:S01]  /*8e40*/  @P0 IMAD.WIDE.U32 R28, R187, 0x10, R28 ;  /* 0x00000010bb1c0825 */ /* 0x001fe200078e001c */
[----:B-1----:R-:W-:Y:S06]  /*8e50*/  @!P0 BRA `(.L_x_4263) ;  /* 0x0000000000508947 */ /* 0x002fec0003800000 */
[----:B------:R-:W-:Y:S01]  /*8e60*/  SHF.L.U32 R26, R20, 0x10, RZ ;  /* 0x00000010141a7819 */ /* 0x000fe200000006ff */
[----:B------:R-:W0:Y:S01]  /*8e70*/  LDC.64 R24, c[0x0][0x3b8] ;  /* 0x0000ee00ff187b82 */ /* 0x000e220000000a00 */
[----:B------:R-:W-:Y:S02]  /*8e80*/  LOP3.LUT R23, R21, 0xffff, RZ, 0xc0, !PT ;  /* 0x0000ffff15177812 */ /* 0x000fe400078ec0ff */
[----:B------:R-:W-:Y:S02]  /*8e90*/  LOP3.LUT R26, R26, 0xff0000, RZ, 0xc0, !PT ;  /* 0x00ff00001a1a7812 */ /* 0x000fe400078ec0ff */
[----:B------:R-:W-:Y:S02]  /*8ea0*/  PRMT R27, R19, 0x7104, RZ ;  /* 0x00007104131b7816 */ /* 0x000fe400000000ff */
[----:B------:R-:W-:Y:S02]  /*8eb0*/  PRMT R30, R26, 0x4210, R23 ;  /* 0x000042101a1e7816 */ /* 0x000fe40000000017 */
[----:B------:R-:W-:-:S02]  /*8ec0*/  LOP3.LUT R26, R17, 0xff, RZ, 0xc0, !PT ;  /* 0x000000ff111a7812 */ /* 0x000fc400078ec0ff */
[----:B------:R-:W-:Y:S02]  /*8ed0*/  LOP3.LUT R32, R16, 0xff, RZ, 0xc0, !PT ;  /* 0x000000ff10207812 */ /* 0x000fe400078ec0ff */
[----:B------:R-:W-:Y:S02]  /*8ee0*/  LOP3.LUT R88, R15, 0xff, RZ, 0xc0, !PT ;  /* 0x000000ff0f587812 */ /* 0x000fe400078ec0ff */
[----:B------:R-:W-:Y:S01]  /*8ef0*/  LOP3.LUT R55, R30, 0xff00, R27, 0xf8, !PT ;  /* 0x0000ff001e377812 */ /* 0x000fe200078ef81b */
[----:B------:R-:W-:-:S03]  /*8f00*/  IMAD.WIDE.U32 R26, R26, 0x1000000, RZ ;  /* 0x010000001a1a7825 */ /* 0x000fc600078e00ff */
[----:B------:R-:W-:Y:S01]  /*8f10*/  LOP3.LUT R55, R55, 0xff, R18, 0xf8, !PT ;  /* 0x000000ff37377812 */ /* 0x000fe200078ef812 */
[----:B------:R-:W-:-:S04]  /*8f20*/  IMAD.WIDE.U32 R32, R32, 0x10000, RZ ;  /* 0x0001000020207825 */ /* 0x000fc800078e00ff */
[----:B------:R-:W-:Y:S01]  /*8f30*/  IMAD.WIDE.U32 R88, R88, 0x100, RZ ;  /* 0x0000010058587825 */ /* 0x000fe200078e00ff */
[----:B------:R-:W-:-:S03]  /*8f40*/  LOP3.LUT R27, R33, R55, R27, 0xfe, !PT ;  /* 0x00000037211b7212 */ /* 0x000fc600078efe1b */
[----:B0-----:R-:W-:Y:S01]  /*8f50*/  IMAD.WIDE.U32 R24, R5, 0x8, R24 ;  /* 0x0000000805187825 */ /* 0x001fe200078e0018 */
[----:B------:R-:W-:Y:S02]  /*8f60*/  LOP3.LUT R23, R88, R26, R32, 0xfe, !PT ;  /* 0x0000001a58177212 */ /* 0x000fe400078efe20 */
[----:B------:R-:W-:Y:S02]  /*8f70*/  LOP3.LUT R27, R27, R89, RZ, 0xfc, !PT ;  /* 0x000000591b1b7212 */ /* 0x000fe400078efcff */
[----:B------:R-:W-:-:S05]  /*8f80*/  LOP3.LUT R26, R23, 0xff, R14, 0xf8, !PT ;  /* 0x000000ff171a7812 */ /* 0x000fca00078ef80e */
[----:B------:R0:W-:Y:S02]  /*8f90*/  STG.E.64 desc[UR8][R24.64], R26 ;  /* 0x0000001a18007986 */ /* 0x0001e4000c101b08 */
.L_x_4263:
[----:B------:R1:W5:Y:S04]  /*8fa0*/  @P1 LDG.E.128 R60, desc[UR8][R84.64] ;  /* 0x00000008543c1981 */ /* 0x000368000c1e1d00 */
[----:B------:R1:W5:Y:S04]  /*8fb0*/  @P0 LDG.E.128 R56, desc[UR8][R28.64] ;  /* 0x000000081c380981 */ /* 0x000368000c1e1d00 */
        /* <DEDUP_REMOVED lines=18> */
.L_x_4267:
        /* <DEDUP_REMOVED lines=13> */
.L_x_4269:
[----:B------:R-:W-:Y:S05]  /*91b0*/  BSYNC.RECONVERGENT B1 ;  /* 0x0000000000017941 */ /* 0x000fea0003800200 */
.L_x_4268:
        /* <DEDUP_REMOVED lines=40> */
[----:B------:R-:W-:Y:S02]  /*9440*/  IMAD.MOV.U32 R14, RZ, RZ, R22 ;  /* 0x000000ffff0e7224 */ /* 0x000fe400078e0016 */
[----:B------:R-:W-:-:S07]  /*9450*/  IMAD.MOV.U32 R17, RZ, RZ, RZ ;  /* 0x000000ffff117224 */ /* 0x000fce00078e00ff */
.L_x_4266:
[----:B------:R-:W-:Y:S05]  /*9460*/  BSYNC.RECONVERGENT B0 ;  /* 0x0000000000007941 */ /* 0x000fea0003800200 */
.L_x_4265:
[----:B------:R-:W-:Y:S01]  /*9470*/  I2FP.F32.U32 R15, R14 ;  /* 0x0000000e000f7245 */ /* 0x000fe20000201000 */
[----:B------:R-:W-:Y:S01]  /*9480*/  BSSY.RECONVERGENT B0, `(.L_x_4270) ;  /* 0x000004d000007945 */ /* 0x000fe20003800200 */
[----:B------:R-:W-:Y:S01]  /*9490*/  ISETP.NE.AND P3, PT, R17, 0x1, PT ;  /* 0x000000011100780c */ /* 0x000fe20003f65270 */
[----:B------:R-:W-:Y:S02]  /*94a0*/  IMAD.MOV.U32 R18, RZ, RZ, 0x2 ;  /* 0x00000002ff127424 */ /* 0x000fe400078e00ff */
[----:B------:R-:W-:Y:S01]  /*94b0*/  FFMA.FTZ R14, R15, R188, 1.1641532182693481445e-10 ;  /* 0x2f0000000f0e7423 */ /* 0x000fe200000100bc */
[C---:B-----5:R-:W-:Y:S01]  /*94c0*/  SHF.L.U32 R15, R84.reuse, 0x10, RZ ;  /* 0x00000010540f7819 */ /* 0x060fe200000006ff */
[----:B------:R-:W-:Y:S01]  /*94d0*/  IMAD.MOV.U32 R16, RZ, RZ, R140 ;  /* 0x000000ffff107224 */ /* 0x000fe200078e008c */
[----:B-1----:R-:W-:Y:S02]  /*94e0*/  PRMT R84, R84, 0x7632, R84 ;  /* 0x0000763254547816 */ /* 0x002fe40000000054 */
        /* <DEDUP_REMOVED lines=14> */
.L_x_4272:
        /* <DEDUP_REMOVED lines=13> */
.L_x_4274:
[----:B------:R-:W-:Y:S05]  /*96a0*/  BSYNC.RECONVERGENT B1 ;  /* 0x0000000000017941 */ /* 0x000fea0003800200 */
.L_x_4273:
        /* <DEDUP_REMOVED lines=38> */
[----:B------:R-:W-:-:S03]  /*9910*/  LOP3.LUT R141, R53, R16, R141, 0x96, !PT ;  /* 0x00000010358d7212 */ /* 0x000fc600078e968d */
[----:B------:R-:W-:Y:S01]  /*9920*/  IMAD.MOV.U32 R16, RZ, RZ, R30 ;  /* 0x000000ffff107224 */ /* 0x000fe200078e001e */
[----:B------:R-:W-:Y:S01]  /*9930*/  LOP3.LUT R142, R41, R142, R15, 0x96, !PT ;  /* 0x0000008e298e7212 */ /* 0x000fe200078e960f */
[----:B------:R-:W-:-:S07]  /*9940*/  IMAD.MOV.U32 R30, RZ, RZ, R14 ;  /* 0x000000ffff1e7224 */ /* 0x000fce00078e000e */
.L_x_4271:
[----:B------:R-:W-:Y:S05]  /*9950*/  BSYNC.RECONVERGENT B0 ;  /* 0x0000000000007941 */ /* 0x000fea0003800200 */
.L_x_4270:
[----:B------:R-:W-:Y:S01]  /*9960*/  I2FP.F32.U32 R15, R16 ;  /* 0x00000010000f7245 */ /* 0x000fe20000201000 */
[----:B------:R-:W-:Y:S01]  /*9970*/  IMAD.U32 R17, R56, 0x10000, RZ ;  /* 0x0001000038117824 */ /* 0x000fe200078e00ff */
[----:B------:R-:W-:Y:S01]  /*9980*/  ISETP.NE.AND P3, PT, R18, 0x1, PT ;  /* 0x000000011200780c */ /* 0x000fe20003f65270 */
[----:B------:R-:W-:Y:S01]  /*9990*/  BSSY.RECONVERGENT B0, `(.L_x_4275) ;  /* 0x000004e000007945 */ /* 0x000fe20003800200 */
[----:B------:R-:W-:Y:S01]  /*99a0*/  MOV R19, 0x2 ;  /* 0x0000000200137802 */ /* 0x000fe20000000f00 */
[----:B------:R-:W-:Y:S01]  /*99b0*/  FFMA.FTZ R14, R15, R188, 1.1641532182693481445e-10 ;  /* 0x2f0000000f0e7423 */ /* 0x000fe200000100bc */
[----:B------:R-:W-:Y:S01]  /*99c0*/  FMUL.FTZ R15, R17, R36 ;  /* 0x00000024110f7220 */ /* 0x000fe20000410000 */
[----:B------:R-:W-:-:S03]  /*99d0*/  @P1 IMAD.U32 R17, R60, 0x10000, RZ ;  /* 0x000100003c111824 */ /* 0x000fc600078e00ff */
[----:B------:R-:W-:-:S04]  /*99e0*/  FSETP.GTU.FTZ.AND P2, PT, R14, R35, PT ;  /* 0x000000230e00720b */ /* 0x000fc80003f5c000 */
        /* <DEDUP_REMOVED lines=16> */
.L_x_4277:
        /* <DEDUP_REMOVED lines=13> */
.L_x_4279:
[----:B------:R-:W-:Y:S05]  /*9bc0*/  BSYNC.RECONVERGENT B1 ;  /* 0x0000000000017941 */ /* 0x000fea0003800200 */
.L_x_4278:
[----:B0-----:R-:W-:Y:S01]  /*9bd0*/  IMAD.WIDE.U32 R24, R3, -0x326172a9, RZ ;  /* 0xcd9e8d5703187825 */ /* 0x001fe200078e00ff */
        /* <DEDUP_REMOVED lines=41> */
.L_x_4276:
[----:B------:R-:W-:Y:S05]  /*9e70*/  BSYNC.RECONVERGENT B0 ;  /* 0x0000000000007941 */ /* 0x000fea0003800200 */
.L_x_4275:
[----:B------:R-:W-:Y:S01]  /*9e80*/  I2FP.F32.U32 R15, R15 ;  /* 0x0000000f000f7245 */ /* 0x000fe20000201000 */
[----:B------:R-:W-:Y:S01]  /*9e90*/  BSSY.RECONVERGENT B0, `(.L_x_4280) ;  /* 0x000004c000007945 */ /* 0x000fe20003800200 */
[----:B------:R-:W-:Y:S01]  /*9ea0*/  ISETP.NE.AND P3, PT, R19, 0x1, PT ;  /* 0x000000011300780c */ /* 0x000fe20003f65270 */
[----:B------:R-:W-:Y:S02]  /*9eb0*/  IMAD.MOV.U32 R20, RZ, RZ, 0x2 ;  /* 0x00000002ff147424 */ /* 0x000fe400078e00ff */
[----:B------:R-:W-:Y:S01]  /*9ec0*/  FFMA.FTZ R16, R15, R188, 1.1641532182693481445e-10 ;  /* 0x2f0000000f107423 */ /* 0x000fe200000100bc */
[----:B------:R-:W-:Y:S01]  /*9ed0*/  SHF.L.U32 R15, R84, 0x10, RZ ;  /* 0x00000010540f7819 */ /* 0x000fe200000006ff */
[----:B------:R-:W-:-:S03]  /*9ee0*/  IMAD.MOV.U32 R17, RZ, RZ, R140 ;  /* 0x000000ffff117224 */ /* 0x000fc600078e008c */
        /* <DEDUP_REMOVED lines=14> */
.L_x_4282:
        /* <DEDUP_REMOVED lines=13> */
.L_x_4284:
[----:B------:R-:W-:Y:S05]  /*a0a0*/  BSYNC.RECONVERGENT B1 ;  /* 0x0000000000017941 */ /* 0x000fea0003800200 */
.L_x_4283:
[----:B0-----:R-:W-:Y:S01]  /*a0b0*/  IMAD.WIDE.U32 R24, R3, -0x326172a9, RZ ;  /* 0xcd9e8d5703187825 */ /* 0x001fe200078e00ff */
        /* <DEDUP_REMOVED lines=41> */
.L_x_4281:
[----:B------:R-:W-:Y:S05]  /*a350*/  BSYNC.RECONVERGENT B0 ;  /* 0x0000000000007941 */ /* 0x000fea0003800200 */
.L_x_4280:
[----:B------:R-:W-:Y:S01]  /*a360*/  PRMT R16, R56, 0x7632, R16 ;  /* 0x0000763238107816 */ /* 0x000fe20000000010 */
[----:B------:R-:W-:Y:S01]  /*a370*/  BSSY.RECONVERGENT B0, `(.L_x_4285) ;  /* 0x0000052000007945 */ /* 0x000fe20003800200 */
[----:B------:R-:W-:Y:S02]  /*a380*/  I2FP.F32.U32 R15, R17 ;  /* 0x00000011000f7245 */ /* 0x000fe40000201000 */
[----:B------:R-:W-:Y:S01]  /*a390*/  ISETP.NE.AND P3, PT, R20, 0x1, PT ;  /* 0x000000011400780c */ /* 0x000fe20003f65270 */
[----:B------:R-:W-:Y:S02]  /*a3a0*/  IMAD.U32 R17, R16, 0x10000, RZ ;  /* 0x0001000010117824 */ /* 0x000fe400078e00ff */
[----:B------:R-:W-:Y:S01]  /*a3b0*/  FFMA.FTZ R16, R15, R188, 1.1641532182693481445e-10 ;  /* 0x2f0000000f107423 */ /* 0x000fe200000100bc */
[----:B------:R-:W-:Y:S01]  /*a3c0*/  @P1 PRMT R15, R60, 0x7632, R15 ;  /* 0x000076323c0f1816 */ /* 0x000fe2000000000f */
[----:B------:R-:W-:-:S03]  /*a3d0*/  FMUL.FTZ R17, R17, R36 ;  /* 0x0000002411117220 */ /* 0x000fc60000410000 */
[----:B------:R-:W-:Y:S01]  /*a3e0*/  FSETP.GTU.FTZ.AND P2, PT, R16, R35, PT ;  /* 0x000000231000720b */ /* 0x000fe20003f5c000 */
[----:B------:R-:W-:-:S03]  /*a3f0*/  @P1 IMAD.U32 R16, R15, 0x10000, RZ ;  /* 0x000100000f101824 */ /* 0x000fc600078e00ff */
[----:B------:R-:W-:Y:S01]  /*a400*/  FSEL R18, R17, RZ, !P2 ;  /* 0x000000ff11127208 */ /* 0x000fe20005000000 */
[----:B------:R-:W-:-:S04]  /*a410*/  IMAD.MOV.U32 R17, RZ, RZ, R140 ;  /* 0x000000ffff117224 */ /* 0x000fc800078e008c */
[----:B------:R-:W-:Y:S01]  /*a420*/  FADD.FTZ R15, R23, R18 ;  /* 0x00000012170f7221 */ /* 0x000fe20000010000 */
[----:B------:R-:W-:-:S03]  /*a430*/  MOV R18, 0x2 ;  /* 0x0000000200127802 */ /* 0x000fc60000000f00 */
        /* <DEDUP_REMOVED lines=13> */
.L_x_4287:
        /* <DEDUP_REMOVED lines=13> */
.L_x_4289:
[----:B------:R-:W-:Y:S05]  /*a5e0*/  BSYNC.RECONVERGENT B1 ;  /* 0x0000000000017941 */ /* 0x000fea0003800200 */
.L_x_4288:
        /* <DEDUP_REMOVED lines=42> */
.L_x_4286:
[----:B------:R-:W-:Y:S05]  /*a890*/  BSYNC.RECONVERGENT B0 ;  /* 0x0000000000007941 */ /* 0x000fea0003800200 */
.L_x_4285:
        /* <DEDUP_REMOVED lines=8> */
[----:B------:R-:W-:Y:S01]  /*a920*/  FMUL.FTZ R16, R17, R36 ;  /* 0x0000002411107220 */ /* 0x000fe20000410000 */
[----:B------:R-:W-:Y:S02]  /*a930*/  PRMT R17, R85, 0x7632, R17 ;  /* 0x0000763255117816 */ /* 0x000fe40000000011 */
        /* <DEDUP_REMOVED lines=12> */
.L_x_4292:
        /* <DEDUP_REMOVED lines=13> */
.L_x_4294:
[----:B------:R-:W-:Y:S05]  /*aad0*/  BSYNC.RECONVERGENT B1 ;  /* 0x0000000000017941 */ /* 0x000fea0003800200 */
.L_x_4293:
        /* <DEDUP_REMOVED lines=40> */
[----:B------:R-:W-:Y:S02]  /*ad60*/  IMAD.MOV.U32 R19, RZ, RZ, R30 ;  /* 0x000000ffff137224 */ /* 0x000fe400078e001e */
[----:B------:R-:W-:-:S07]  /*ad70*/  IMAD.MOV.U32 R30, RZ, RZ, R18 ;  /* 0x000000ffff1e7224 */ /* 0x000fce00078e0012 */
.L_x_4291:
[----:B------:R-:W-:Y:S05]  /*ad80*/  BSYNC.RECONVERGENT B0 ;  /* 0x0000000000007941 */ /* 0x000fea0003800200 */
.L_x_4290:
[----:B------:R-:W-:Y:S01]  /*ad90*/  I2FP.F32.U32 R19, R19 ;  /* 0x0000001300137245 */ /* 0x000fe20000201000 */
[----:B------:R-:W-:Y:S01]  /*ada0*/  IMAD.U32 R21, R57, 0x10000, RZ ;  /* 0x0001000039157824 */ /* 0x000fe200078e00ff */
[----:B------:R-:W-:Y:S01]  /*adb0*/  ISETP.NE.AND P3, PT, R20, 0x1, PT ;  /* 0x000000011400780c */ /* 0x000fe20003f65270 */
[----:B------:R-:W-:Y:S02]  /*adc0*/  BSSY.RECONVERGENT B0, `(.L_x_4295) ;  /* 0x000004e000007945 */ /* 0x000fe40003800200 */
[----:B------:R-:W-:Y:S01]  /*add0*/  FFMA.FTZ R18, R19, R188, 1.1641532182693481445e-10 ;  /* 0x2f00000013127423 */ /* 0x000fe200000100bc */
[----:B------:R-:W-:Y:S01]  /*ade0*/  FMUL.FTZ R19, R21, R36 ;  /* 0x0000002415137220 */ /* 0x000fe20000410000 */
[----:B------:R-:W-:-:S03]  /*adf0*/  @P1 IMAD.U32 R21, R61, 0x10000, RZ ;  /* 0x000100003d151824 */ /* 0x000fc600078e00ff */
[----:B------:R-:W-:-:S04]  /*ae00*/  FSETP.GTU.FTZ.AND P2, PT, R18, R35, PT ;  /* 0x000000231200720b */ /* 0x000fc80003f5c000 */
[----:B------:R-:W-:-:S05]  /*ae10*/  FSEL R19, R19, RZ, !P2 ;  /* 0x000000ff13137208 */ /* 0x000fca0005000000 */
[----:B------:R-:W-:Y:S01]  /*ae20*/  FADD.FTZ R16, R16, R19 ;  /* 0x0000001310107221 */ /* 0x000fe20000010000 */
[----:B------:R-:W-:-:S03]  /*ae30*/  IMAD.MOV.U32 R19, RZ, RZ, R140 ;  /* 0x000000ffff137224 */ /* 0x000fc600078e008c */
[--C-:B0-----:R-:W-:Y:S01]  /*ae40*/  @P1 FADD.FTZ R24, R21, R16.reuse ;  /* 0x0000001015181221 */ /* 0x101fe20000010000 */
        /* <DEDUP_REMOVED lines=13> */
.L_x_4297:
        /* <DEDUP_REMOVED lines=13> */
.L_x_4299:
[----:B------:R-:W-:Y:S05]  /*aff0*/  BSYNC.RECONVERGENT B1 ;  /* 0x0000000000017941 */ /* 0x000fea0003800200 */
.L_x_4298:
        /* <DEDUP_REMOVED lines=42> */
.L_x_4296:
[----:B------:R-:W-:Y:S05]  /*b2a0*/  BSYNC.RECONVERGENT B0 ;  /* 0x0000000000007941 */ /* 0x000fea0003800200 */
.L_x_4295:
[----:B------:R-:W-:Y:S01]  /*b2b0*/  I2FP.F32.U32 R19, R19 ;  /* 0x0000001300137245 */ /* 0x000fe20000201000 */
[----:B------:R-:W-:Y:S01]  /*b2c0*/  BSSY.RECONVERGENT B0, `(.L_x_4300) ;  /* 0x000004c000007945 */ /* 0x000fe20003800200 */
[----:B------:R-:W-:Y:S01]  /*b2d0*/  SHF.L.U32 R17, R17, 0x10, RZ ;  /* 0x0000001011117819 */ /* 0x000fe200000006ff */
[----:B------:R-:W-:Y:S01]  /*b2e0*/  IMAD.MOV.U32 R26, RZ, RZ, 0x2 ;  /* 0x00000002ff1a7424 */ /* 0x000fe200078e00ff */
[----:B------:R-:W-:Y:S01]  /*b2f0*/  ISETP.NE.AND P2, PT, R21, 0x1, PT ;  /* 0x000000011500780c */ /* 0x000fe20003f45270 */
[----:B------:R-:W-:Y:S01]  /*b300*/  FFMA.FTZ R18, R19, R188, 1.1641532182693481445e-10 ;  /* 0x2f00000013127423 */ /* 0x000fe200000100bc */
[----:B------:R-:W-:Y:S02]  /*b310*/  IMAD.MOV.U32 R19, RZ, RZ, R140 ;  /* 0x000000ffff137224 */ /* 0x000fe400078e008c */
[----:B------:R-:W-:Y:S02]  /*b320*/  FMUL.FTZ R17, R17, R36 ;  /* 0x0000002411117220 */ /* 0x000fe40000410000 */
[----:B------:R-:W-:-:S04]  /*b330*/  FSETP.GTU.FTZ.AND P3, PT, R18, R35, PT ;  /* 0x000000231200720b */ /* 0x000fc80003f7c000 */
[----:B------:R-:W-:Y:S02]  /*b340*/  FSEL R17, R17, RZ, !P3 ;  /* 0x000000ff11117208 */ /* 0x000fe40005800000 */
[----:B------:R-:W-:-:S04]  /*b350*/  PLOP3.LUT P3, PT, P3, PT, PT, 0x8, 0x80 ;  /* 0x000000000080781c */ /* 0x000fc80001f6e170 */
        /* <DEDUP_REMOVED lines=10> */
.L_x_4302:
        /* <DEDUP_REMOVED lines=13> */
.L_x_4304:
[----:B------:R-:W-:Y:S05]  /*b4d0*/  BSYNC.RECONVERGENT B1 ;  /* 0x0000000000017941 */ /* 0x000fea0003800200 */
.L_x_4303:
        /* <DEDUP_REMOVED lines=42> */
.L_x_4301:
[----:B------:R-:W-:Y:S05]  /*b780*/  BSYNC.RECONVERGENT B0 ;  /* 0x0000000000007941 */ /* 0x000fea0003800200 */
.L_x_4300:
[----:B------:R-:W-:Y:S01]  /*b790*/  PRMT R18, R57, 0x7632, R18 ;  /* 0x0000763239127816 */ /* 0x000fe20000000012 */
[----:B------:R-:W-:Y:S01]  /*b7a0*/  BSSY.RECONVERGENT B0, `(.L_x_4305) ;  /* 0x0000052000007945 */ /* 0x000fe20003800200 */
[----:B------:R-:W-:Y:S02]  /*b7b0*/  I2FP.F32.U32 R19, R19 ;  /* 0x0000001300137245 */ /* 0x000fe40000201000 */
[----:B------:R-:W-:Y:S01]  /*b7c0*/  MOV R28, 0x2 ;  /* 0x00000002001c7802 */ /* 0x000fe20000000f00 */
[----:B------:R-:W-:Y:S02]  /*b7d0*/  IMAD.U32 R21, R18, 0x10000, RZ ;  /* 0x0001000012157824 */ /* 0x000fe400078e00ff */
[----:B------:R-:W-:Y:S01]  /*b7e0*/  FFMA.FTZ R18, R19, R188, 1.1641532182693481445e-10 ;  /* 0x2f00000013127423 */ /* 0x000fe200000100bc */
[----:B------:R-:W-:Y:S02]  /*b7f0*/  IMAD.MOV.U32 R19, RZ, RZ, R140 ;  /* 0x000000ffff137224 */ /* 0x000fe400078e008c */
[----:B------:R-:W-:-:S02]  /*b800*/  FMUL.FTZ R21, R21, R36 ;  /* 0x0000002415157220 */ /* 0x000fc40000410000 */
[----:B------:R-:W-:Y:S02]  /*b810*/  FSETP.GTU.FTZ.AND P2, PT, R18, R35, PT ;  /* 0x000000231200720b */ /* 0x000fe40003f5c000 */
[----:B------:R-:W-:Y:S02]  /*b820*/  @P1 PRMT R18, R61, 0x7632, R18 ;  /* 0x000076323d121816 */ /* 0x000fe40000000012 */
[----:B------:R-:W-:-:S03]  /*b830*/  FSEL R20, R21, RZ, !P2 ;  /* 0x000000ff15147208 */ /* 0x000fc60005000000 */
[----:B------:R-:W-:Y:S02]  /*b840*/  @P1 IMAD.U32 R25, R18, 0x10000, RZ ;  /* 0x0001000012191824 */ /* 0x000fe400078e00ff */
[----:B------:R-:W-:Y:S01]  /*b850*/  FADD.FTZ R18, R17, R20 ;  /* 0x0000001411127221 */ /* 0x000fe20000010000 */
[----:B------:R-:W-:Y:S02]  /*b860*/  SEL R17, RZ, 0x1, P2 ;  /* 0x00000001ff117807 */ /* 0x000fe40001000000 */
[----:B------:R-:W-:Y:S01]  /*b870*/  ISETP.NE.AND P2, PT, R26, 0x1, PT ;  /* 0x000000011a00780c */ /* 0x000fe20003f45270 */
[----:B------:R-:W-:Y:S01]  /*b880*/  @P1 FADD.FTZ R25, R18, R25 ;  /* 0x0000001912191221 */ /* 0x000fe20000010000 */
[----:B------:R-:W-:-:S05]  /*b890*/  @!P1 IMAD.MOV.U32 R25, RZ, RZ, R18 ;  /* 0x000000ffff199224 */ /* 0x000fca00078e0012 */
[----:B------:R-:W-:-:S06]  /*b8a0*/  F2FP.BF16.F32.PACK_AB R21, RZ, R25 ;  /* 0x00000019ff15723e */ /* 0x000fcc00000010ff */
        /* <DEDUP_REMOVED lines=9> */
.L_x_4307:
        /* <DEDUP_REMOVED lines=13> */
.L_x_4309:
[----:B------:R-:W-:Y:S05]  /*ba10*/  BSYNC.RECONVERGENT B1 ;  /* 0x0000000000017941 */ /* 0x000fea0003800200 */
.L_x_4308:
        /* <DEDUP_REMOVED lines=42> */
.L_x_4306:
[----:B------:R-:W-:Y:S05]  /*bcc0*/  BSYNC.RECONVERGENT B0 ;  /* 0x0000000000007941 */ /* 0x000fea0003800200 */
.L_x_4305:
[----:B------:R-:W-:Y:S01]  /*bcd0*/  I2FP.F32.U32 R19, R19 ;  /* 0x0000001300137245 */ /* 0x000fe20000201000 */
[----:B------:R-:W-:Y:S01]  /*bce0*/  BSSY.RECONVERGENT B0, `(.L_x_4310) ;  /* 0x000004c000007945 */ /* 0x000fe20003800200 */
[----:B------:R-:W-:Y:S01]  /*bcf0*/  ISETP.NE.AND P3, PT, R28, 0x1, PT ;  /* 0x000000011c00780c */ /* 0x000fe20003f65270 */
[----:B------:R-:W-:Y:S01]  /*bd00*/  IMAD.MOV.U32 R29, RZ, RZ, 0x2 ;  /* 0x00000002ff1d7424 */ /* 0x000fe200078e00ff */
[C---:B------:R-:W-:Y:S01]  /*bd10*/  SHF.L.U32 R27, R86.reuse, 0x10, RZ ;  /* 0x00000010561b7819 */ /* 0x040fe200000006ff */
        /* <DEDUP_REMOVED lines=16> */
.L_x_4312:
        /* <DEDUP_REMOVED lines=13> */
.L_x_4314:
[----:B------:R-:W-:Y:S05]  /*bef0*/  BSYNC.RECONVERGENT B1 ;  /* 0x0000000000017941 */ /* 0x000fea0003800200 */
.L_x_4313:
        /* <DEDUP_REMOVED lines=32> */
[----:B------:R-:W-:Y:S02]  /*c100*/  HFMA2 R29, -RZ, RZ, 0, 0 ;  /* 0x00000000ff1d7431 */ /* 0x000fe400000001ff */
        /* <DEDUP_REMOVED lines=9> */
.L_x_4311:
[----:B------:R-:W-:Y:S05]  /*c1a0*/  BSYNC.RECONVERGENT B0 ;  /* 0x0000000000007941 */ /* 0x000fea0003800200 */
.L_x_4310:
[----:B------:R-:W-:Y:S01]  /*c1b0*/  I2FP.F32.U32 R19, R19 ;  /* 0x0000001300137245 */ /* 0x000fe20000201000 */
[----:B------:R-:W-:Y:S01]  /*c1c0*/  IMAD.U32 R27, R58, 0x10000, RZ ;  /* 0x000100003a1b7824 */ /* 0x000fe200078e00ff */
[----:B------:R-:W-:Y:S01]  /*c1d0*/  BSSY.RECONVERGENT B0, `(.L_x_4315) ;  /* 0x000004f000007945 */ /* 0x000fe20003800200 */
[----:B------:R-:W-:Y:S02]  /*c1e0*/  MOV R28, 0x2 ;  /* 0x00000002001c7802 */ /* 0x000fe40000000f00 */
[----:B------:R-:W-:Y:S01]  /*c1f0*/  FFMA.FTZ R18, R19, R188, 1.1641532182693481445e-10 ;  /* 0x2f00000013127423 */ /* 0x000fe200000100bc */
[----:B------:R-:W-:Y:S01]  /*c200*/  FMUL.FTZ R19, R27, R36 ;  /* 0x000000241b137220 */ /* 0x000fe20000410000 */
[----:B------:R-:W-:-:S03]  /*c210*/  @P1 IMAD.U32 R27, R62, 0x10000, RZ ;  /* 0x000100003e1b1824 */ /* 0x000fc600078e00ff */
[----:B------:R-:W-:-:S04]  /*c220*/  FSETP.GTU.FTZ.AND P3, PT, R18, R35, PT ;  /* 0x000000231200720b */ /* 0x000fc80003f7c000 */
[----:B------:R-:W-:Y:S02]  /*c230*/  FSEL R19, R19, RZ, !P3 ;  /* 0x000000ff13137208 */ /* 0x000fe40005800000 */
[----:B------:R-:W-:Y:S02]  /*c240*/  SEL R18, RZ, 0x1, P3 ;  /* 0x00000001ff127807 */ /* 0x000fe40001800000 */
[----:B------:R-:W-:Y:S01]  /*c250*/  ISETP.NE.AND P3, PT, R29, 0x1, PT ;  /* 0x000000011d00780c */ /* 0x000fe20003f65270 */
[----:B------:R-:W-:Y:S01]  /*c260*/  FADD.FTZ R86, R86, R19 ;  /* 0x0000001356567221 */ /* 0x000fe20000010000 */
[----:B------:R-:W-:-:S03]  /*c270*/  IMAD.MOV.U32 R19, RZ, RZ, R140 ;  /* 0x000000ffff137224 */ /* 0x000fc600078e008c */
[--C-:B------:R-:W-:Y:S01]  /*c280*/  @P1 FADD.FTZ R26, R27, R86.reuse ;  /* 0x000000561b1a1221 */ /* 0x100fe20000010000 */
[----:B------:R-:W-:-:S05]  /*c290*/  @!P1 IMAD.MOV.U32 R26, RZ, RZ, R86 ;  /* 0x000000ffff1a9224 */ /* 0x000fca00078e0056 */
        /* <DEDUP_REMOVED lines=10> */
.L_x_4317:
        /* <DEDUP_REMOVED lines=13> */
.L_x_4319:
[----:B------:R-:W-:Y:S05]  /*c410*/  BSYNC.RECONVERGENT B1 ;  /* 0x0000000000017941 */ /* 0x000fea0003800200 */
.L_x_4318:
        /* <DEDUP_REMOVED lines=42> */
.L_x_4316:
[----:B------:R-:W-:Y:S05]  /*c6c0*/  BSYNC.RECONVERGENT B0 ;  /* 0x0000000000007941 */ /* 0x000fea0003800200 */
.L_x_4315:
        /* <DEDUP_REMOVED lines=20> */
.L_x_4322:
        /* <DEDUP_REMOVED lines=13> */
.L_x_4324:
[----:B------:R-:W-:Y:S05]  /*c8e0*/  BSYNC.RECONVERGENT B1 ;  /* 0x0000000000017941 */ /* 0x000fea0003800200 */
.L_x_4323:
        /* <DEDUP_REMOVED lines=40> */
[----:B------:R-:W-:Y:S02]  /*cb70*/  IMAD.MOV.U32 R29, RZ, RZ, R30 ;  /* 0x000000ffff1d7224 */ /* 0x000fe400078e001e */
[----:B------:R-:W-:-:S07]  /*cb80*/  IMAD.MOV.U32 R30, RZ, RZ, R28 ;  /* 0x000000ffff1e7224 */ /* 0x000fce00078e001c */
.L_x_4321:
[----:B------:R-:W-:Y:S05]  /*cb90*/  BSYNC.RECONVERGENT B0 ;  /* 0x0000000000007941 */ /* 0x000fea0003800200 */
.L_x_4320:
[----:B------:R-:W-:Y:S01]  /*cba0*/  PRMT R20, R58, 0x7632, R20 ;  /* 0x000076323a147816 */ /* 0x000fe20000000014 */
[----:B------:R-:W-:Y:S01]  /*cbb0*/  BSSY.RECONVERGENT B0, `(.L_x_4325) ;  /* 0x0000053000007945 */ /* 0x000fe20003800200 */
[----:B------:R-:W-:-:S03]  /*cbc0*/  I2FP.F32.U32 R27, R29 ;  /* 0x0000001d001b7245 */ /* 0x000fc60000201000 */
[----:B------:R-:W-:Y:S02]  /*cbd0*/  IMAD.U32 R29, R20, 0x10000, RZ ;  /* 0x00010000141d7824 */ /* 0x000fe400078e00ff */
[----:B------:R-:W-:Y:S01]  /*cbe0*/  FFMA.FTZ R20, R27, R188, 1.1641532182693481445e-10 ;  /* 0x2f0000001b147423 */ /* 0x000fe200000100bc */
[----:B------:R-:W-:Y:S01]  /*cbf0*/  @P1 PRMT R27, R62, 0x7632, R27 ;  /* 0x000076323e1b1816 */ /* 0x000fe2000000001b */
[----:B------:R-:W-:-:S03]  /*cc00*/  FMUL.FTZ R29, R29, R36 ;  /* 0x000000241d1d7220 */ /* 0x000fc60000410000 */
[----:B------:R-:W-:Y:S01]  /*cc10*/  FSETP.GTU.FTZ.AND P4, PT, R20, R35, PT ;  /* 0x000000231400720b */ /* 0x000fe20003f9c000 */
[----:B------:R-:W-:-:S03]  /*cc20*/  @P1 IMAD.U32 R28, R27, 0x10000, RZ ;  /* 0x000100001b1c1824 */ /* 0x000fc600078e00ff */
[----:B------:R-:W-:Y:S01]  /*cc30*/  FSEL R90, R29, RZ, !P4 ;  /* 0x000000ff1d5a7208 */ /* 0x000fe20006000000 */
[----:B------:R-:W-:Y:S01]  /*cc40*/  IMAD.MOV.U32 R29, RZ, RZ, R140 ;  /* 0x000000ffff1d7224 */ /* 0x000fe200078e008c */
[----:B------:R-:W-:Y:S02]  /*cc50*/  SEL R20, RZ, 0x1, P4 ;  /* 0x00000001ff147807 */ /* 0x000fe40002000000 */
[----:B------:R-:W-:Y:S01]  /*cc60*/  ISETP.NE.AND P4, PT, R91, 0x1, PT ;  /* 0x000000015b00780c */ /* 0x000fe20003f85270 */
[----:B------:R-:W-:-:S04]  /*cc70*/  FADD.FTZ R19, R19, R90 ;  /* 0x0000005a13137221 */ /* 0x000fc80000010000 */
[----:B------:R-:W-:Y:S01]  /*cc80*/  @P1 FADD.FTZ R27, R19, R28 ;  /* 0x0000001c131b1221 */ /* 0x000fe20000010000 */
[--C-:B------:R-:W-:Y:S01]  /*cc90*/  @!P1 IMAD.MOV.U32 R27, RZ, RZ, R19.reuse ;  /* 0x000000ffff1b9224 */ /* 0x100fe200078e0013 */
[----:B------:R-:W-:Y:S02]  /*cca0*/  MOV R28, 0x2 ;  /* 0x00000002001c7802 */ /* 0x000fe40000000f00 */
[----:B------:R-:W-:Y:S02]  /*ccb0*/  PRMT R19, R20, 0x7610, R19 ;  /* 0x0000761014137816 */ /* 0x000fe40000000013 */
        /* <DEDUP_REMOVED lines=10> */
.L_x_4327:
        /* <DEDUP_REMOVED lines=13> */
.L_x_4329:
[----:B------:R-:W-:Y:S05]  /*ce30*/  BSYNC.RECONVERGENT B1 ;  /* 0x0000000000017941 */ /* 0x000fea0003800200 */
.L_x_4328:
        /* <DEDUP_REMOVED lines=40> */
[----:B------:R-:W-:Y:S02]  /*d0c0*/  IMAD.MOV.U32 R30, RZ, RZ, R28 ;  /* 0x000000ffff1e7224 */ /* 0x000fe400078e001c */
[----:B------:R-:W-:-:S07]  /*d0d0*/  IMAD.MOV.U32 R28, RZ, RZ, RZ ;  /* 0x000000ffff1c7224 */ /* 0x000fce00078e00ff */
.L_x_4326:
[----:B------:R-:W-:Y:S05]  /*d0e0*/  BSYNC.RECONVERGENT B0 ;  /* 0x0000000000007941 */ /* 0x000fea0003800200 */
.L_x_4325:
        /* <DEDUP_REMOVED lines=21> */
.L_x_4332:
        /* <DEDUP_REMOVED lines=13> */
.L_x_4334:
[----:B------:R-:W-:Y:S05]  /*d310*/  BSYNC.RECONVERGENT B1 ;  /* 0x0000000000017941 */ /* 0x000fea0003800200 */
.L_x_4333:
        /* <DEDUP_REMOVED lines=42> */
.L_x_4331:
[----:B------:R-:W-:Y:S05]  /*d5c0*/  BSYNC.RECONVERGENT B0 ;  /* 0x0000000000007941 */ /* 0x000fea0003800200 */
.L_x_4330:
        /* <DEDUP_REMOVED lines=26> */
.L_x_4337:
        /* <DEDUP_REMOVED lines=13> */
.L_x_4339:
[----:B------:R-:W-:Y:S05]  /*d840*/  BSYNC.RECONVERGENT B1 ;  /* 0x0000000000017941 */ /* 0x000fea0003800200 */
.L_x_4338:
        /* <DEDUP_REMOVED lines=42> */
.L_x_4336:
[----:B------:R-:W-:Y:S05]  /*daf0*/  BSYNC.RECONVERGENT B0 ;  /* 0x0000000000007941 */ /* 0x000fea0003800200 */
.L_x_4335:
        /* <DEDUP_REMOVED lines=20> */
.L_x_4342:
[----:B------:R-:W-:Y:S01]  /*dc40*/  VIADD R0, R0, 0x1 ;  /* 0x0000000100007836 */ /* 0x000fe20000000000 */
[----:B------:R-:W-:Y:S03]  /*dc50*/  BSSY.RECONVERGENT B1, `(.L_x_4343) ;  /* 0x000000e000017945 */ /* 0x000fe60003800200 */
[C---:B------:R-:W-:Y:S01]  /*dc60*/  IMAD.WIDE.U32 R92, R0.reuse, -0x2daee0ad, RZ ;  /* 0xd2511f53005c7825 */ /* 0x040fe200078e00ff */
[----:B------:R-:W-:-:S13]  /*dc70*/  ISETP.NE.AND P6, PT, R0, RZ, PT ;  /* 0x000000ff0000720c */ /* 0x000fda0003fc5270 */
[----:B------:R-:W-:Y:S05]  /*dc80*/  @P6 BRA `(.L_x_4344) ;  /* 0x0000000000286947 */ /* 0x000fea0003800000 */
[----:B------:R-:W-:Y:S02]  /*dc90*/  IADD3 R2, PT, PT, R2, 0x1, RZ ;  /* 0x0000000102027810 */ /* 0x000fe40007ffe0ff */
[----:B------:R-:W-:Y:S02]  /*dca0*/  P2R R90, PR, RZ, 0x1 ;  /* 0x00000001ff5a7803 */ /* 0x000fe40000000000 */
[----:B------:R-:W-:-:S13]  /*dcb0*/  ISETP.NE.AND P6, PT, R2, RZ, PT ;  /* 0x000000ff0200720c */ /* 0x000fda0003fc5270 */
[----:B------:R-:W-:Y:S01]  /*dcc0*/  @!P6 VIADD R3, R3, 0x1 ;  /* 0x000000010303e836 */ /* 0x000fe20000000000 */
[----:B------:R-:W-:Y:S01]  /*dcd0*/  @!P6 MOV R2, RZ ;  /* 0x000000ff0002e202 */ /* 0x000fe20000000f00 */
[----:B------:R-:W-:-:S03]  /*dce0*/  @!P6 VIADD R91, R4, 0x1 ;  /* 0x00000001045be836 */ /* 0x000fc60000000000 */
[----:B------:R-:W-:-:S13]  /*dcf0*/  ISETP.NE.AND P0, PT, R3, RZ, !P6 ;  /* 0x000000ff0300720c */ /* 0x000fda0007705270 */
[----:B------:R-:W-:Y:S01]  /*dd00*/  @P0 IMAD.MOV R91, RZ, RZ, R4 ;  /* 0x000000ffff5b0224 */ /* 0x000fe200078e0204 */
[----:B------:R-:W-:-:S03]  /*dd10*/  ISETP.NE.AND P0, PT, R90, RZ, PT ;  /* 0x000000ff5a00720c */ /* 0x000fc60003f05270 */
[----:B------:R-:W-:-:S10]  /*dd20*/  @!P6 IMAD.MOV.U32 R4, RZ, RZ, R91 ;  /* 0x000000ffff04e224 */ /* 0x000fd400078e005b */
.L_x_4344:
[----:B------:R-:W-:Y:S05]  /*dd30*/  BSYNC.RECONVERGENT B1 ;  /* 0x0000000000017941 */ /* 0x000fea0003800200 */
.L_x_4343:
        /* <DEDUP_REMOVED lines=41> */
[----:B------:R-:W-:-:S07]  /*dfd0*/  IMAD.MOV.U32 R30, RZ, RZ, R90 ;  /* 0x000000ffff1e7224 */ /* 0x000fce00078e005a */
.L_x_4341:
[----:B------:R-:W-:Y:S05]  /*dfe0*/  BSYNC.RECONVERGENT B0 ;  /* 0x0000000000007941 */ /* 0x000fea0003800200 */
.L_x_4340:
[----:B------:R-:W-:Y:S02]  /*dff0*/  PRMT R90, R59, 0x7632, R90 ;  /* 0x000076323b5a7816 */ /* 0x000fe4000000005a */
[----:B------:R-:W-:Y:S02]  /*e000*/  I2FP.F32.U32 R91, R92 ;  /* 0x0000005c005b7245 */ /* 0x000fe40000201000 */
[----:B------:R-:W-:Y:S01]  /*e010*/  PRMT R85, R85, 0x5410, R21 ;  /* 0x0000541055557816 */ /* 0x000fe20000000015 */
[----:B------:R-:W-:Y:S01]  /*e020*/  IMAD.U32 R93, R90, 0x10000, RZ ;  /* 0x000100005a5d7824 */ /* 0x000fe200078e00ff */
[----:B------:R-:W-:Y:S01]  /*e030*/  PRMT R86, R86, 0x5410, R89 ;  /* 0x0000541056567816 */ /* 0x000fe20000000059 */
[----:B------:R-:W-:Y:S01]  /*e040*/  FFMA.FTZ R90, R91, R188, 1.1641532182693481445e-10 ;  /* 0x2f0000005b5a7423 */ /* 0x000fe200000100bc */
[----:B------:R-:W-:Y:S01]  /*e050*/  @P1 PRMT R91, R63, 0x7632, R91 ;  /* 0x000076323f5b1816 */ /* 0x000fe2000000005b */
[----:B------:R-:W-:Y:S01]  /*e060*/  FMUL.FTZ R93, R93, R36 ;  /* 0x000000245d5d7220 */ /* 0x000fe20000410000 */
[----:B------:R-:W-:-:S02]  /*e070*/  PRMT R84, R88, 0x5410, R84 ;  /* 0x0000541058547816 */ /* 0x000fc40000000054 */
[----:B------:R-:W-:Y:S01]  /*e080*/  FSETP.GTU.FTZ.AND P6, PT, R90, R35, PT ;  /* 0x000000235a00720b */ /* 0x000fe20003fdc000 */
[----:B------:R-:W-:-:S03]  /*e090*/  @P1 IMAD.U32 R92, R91, 0x10000, RZ ;  /* 0x000100005b5c1824 */ /* 0x000fc600078e00ff */
[----:B------:R-:W-:Y:S02]  /*e0a0*/  FSEL R94, R93, RZ, !P6 ;  /* 0x000000ff5d5e7208 */ /* 0x000fe40007000000 */
[----:B------:R-:W-:-:S03]  /*e0b0*/  SEL R90, RZ, 0x1, P6 ;  /* 0x00000001ff5a7807 */ /* 0x000fc60003000000 */
[----:B------:R-:W-:Y:S01]  /*e0c0*/  FADD.FTZ R91, R29, R94 ;  /* 0x0000005e1d5b7221 */ /* 0x000fe20000010000 */
[----:B------:R-:W-:-:S03]  /*e0d0*/  PRMT R21, R90, 0x7610, R21 ;  /* 0x000076105a157816 */ /* 0x000fc60000000015 */
[----:B------:R-:W-:Y:S01]  /*e0e0*/  @P1 FADD.FTZ R29, R91, R92 ;  /* 0x0000005c5b1d1221 */ /* 0x000fe20000010000 */
[----:B------:R-:W-:-:S05]  /*e0f0*/  @!P1 IMAD.MOV.U32 R29, RZ, RZ, R91 ;  /* 0x000000ffff1d9224 */ /* 0x000fca00078e005b */
[----:B------:R-:W-:-:S04]  /*e100*/  F2FP.BF16.F32.PACK_AB R91, RZ, R29 ;  /* 0x0000001dff5b723e */ /* 0x000fc800000010ff */
[----:B------:R-:W-:Y:S01]  /*e110*/  PRMT R87, R87, 0x5410, R91 ;  /* 0x0000541057577816 */ /* 0x000fe2000000005b */
[----:B------:R-:W-:Y:S06]  /*e120*/  BRA `(.L_x_4345) ;  /* 0x00000028004c7947 */ /* 0x000fec0003800000 */
.L_x_4264:
[----:B------:R-:W-:Y:S01]  /*e130*/  ISETP.NE.AND P2, PT, R90, 0x1, PT ;  /* 0x000000015a00780c */ /* 0x000fe20003f45270 */
[----:B------:R-:W-:Y:S01]  /*e140*/  BSSY.RECONVERGENT B0, `(.L_x_4346) ;  /* 0x0000047000007945 */ /* 0x000fe20003800200 */
[----:B0-----:R-:W-:Y:S01]  /*e150*/  MOV R24, 0x2 ;  /* 0x0000000200187802 */ /* 0x001fe20000000f00 */
[----:B------:R-:W-:Y:S02]  /*e160*/  IMAD.MOV.U32 R23, RZ, RZ, R140 ;  /* 0x000000ffff177224 */ /* 0x000fe400078e008c */
[----:B------:R-:W-:-:S08]  /*e170*/  IMAD.MOV.U32 R30, RZ, RZ, R22 ;  /* 0x000000ffff1e7224 */ /* 0x000fd000078e0016 */
        /* <DEDUP_REMOVED lines=11> */
.L_x_4348:
        /* <DEDUP_REMOVED lines=13> */
.L_x_4350:
[----:B------:R-:W-:Y:S05]  /*e300*/  BSYNC.RECONVERGENT B1 ;  /* 0x0000000000017941 */ /* 0x000fea0003800200 */
.L_x_4349:
[----:B------:R-:W-:Y:S01]  /*e310*/  IMAD.WIDE.U32 R32, R3, -0x326172a9, RZ ;  /* 0xcd9e8d5703207825 */ /* 0x000fe200078e00ff */
[----:B------:R-:W-:-:S03]  /*e320*/  LOP3.LUT R24, R4, UR7, R27, 0x96, !PT ;  /* 0x0000000704187c12 */ /* 0x000fc6000f8e961b */
[----:B------:R-:W-:Y:S01]  /*e330*/  IMAD.MOV.U32 R23, RZ, RZ, R22 ;  /* 0x000000ffff177224 */ /* 0x000fe200078e0016 */
[----:B-1----:R-:W-:Y:S01]  /*e340*/  LOP3.LUT R28, R2, UR6, R33, 0x96, !PT ;  /* 0x00000006021c7c12 */ /* 0x002fe2000f8e9621 */
        /* <DEDUP_REMOVED lines=34> */
[----:B------:R-:W-:Y:S02]  /*e570*/  LOP3.LUT R141, R53, R26, R141, 0x96, !PT ;  /* 0x0000001a358d7212 */ /* 0x000fe400078e968d */
[----:B------:R-:W-:Y:S01]  /*e580*/  MOV R30, R24 ;  /* 0x00000018001e7202 */ /* 0x000fe20000000f00 */
[----:B------:R-:W-:Y:S01]  /*e590*/  IMAD.MOV.U32 R24, RZ, RZ, RZ ;  /* 0x000000ffff187224 */ /* 0x000fe200078e00ff */
[----:B------:R-:W-:-:S07]  /*e5a0*/  LOP3.LUT R142, R41, R142, R25, 0x96, !PT ;  /* 0x0000008e298e7212 */ /* 0x000fce00078e9619 */
.L_x_4347:
[----:B------:R-:W-:Y:S05]  /*e5b0*/  BSYNC.RECONVERGENT B0 ;  /* 0x0000000000007941 */ /* 0x000fea0003800200 */
.L_x_4346:
[----:B------:R-:W-:Y:S01]  /*e5c0*/  I2FP.F32.U32 R23, R23 ;  /* 0x0000001700177245 */ /* 0x000fe20000201000 */
[----:B-----5:R-:W-:Y:S01]  /*e5d0*/  IMAD.U32 R25, R84, 0x10000, RZ ;  /* 0x0001000054197824 */ /* 0x020fe200078e00ff */
[----:B------:R-:W-:Y:S01]  /*e5e0*/  ISETP.NE.AND P3, PT, R24, 0x1, PT ;  /* 0x000000011800780c */ /* 0x000fe20003f65270 */
[----:B------:R-:W-:Y:S01]  /*e5f0*/  BSSY.RECONVERGENT B0, `(.L_x_4351) ;  /* 0x000004e000007945 */ /* 0x000fe20003800200 */
[----:B-1----:R-:W-:Y:S01]  /*e600*/  PRMT R84, R84, 0x7632, R84 ;  /* 0x0000763254547816 */ /* 0x002fe20000000054 */
        /* <DEDUP_REMOVED lines=8> */
[----:B------:R-:W-:Y:S01]  /*e690*/  P2R R32, PR, RZ, 0x4 ;  /* 0x00000004ff207803 */ /* 0x000fe20000000000 */
        /* <DEDUP_REMOVED lines=11> */
.L_x_4353:
        /* <DEDUP_REMOVED lines=13> */
.L_x_4355:
[----:B------:R-:W-:Y:S05]  /*e820*/  BSYNC.RECONVERGENT B1 ;  /* 0x0000000000017941 */ /* 0x000fea0003800200 */
.L_x_4354:
        /* <DEDUP_REMOVED lines=39> */
[----:B------:R-:W-:Y:S02]  /*eaa0*/  HFMA2 R26, -RZ, RZ, 0, 0 ;  /* 0x00000000ff1a7431 */ /* 0x000fe400000001ff */
[----:B------:R-:W-:Y:S01]  /*eab0*/  IMAD.MOV.U32 R30, RZ, RZ, R24 ;  /* 0x000000ffff1e7224 */ /* 0x000fe200078e0018 */
[----:B------:R-:W-:-:S07]  /*eac0*/  LOP3.LUT R142, R41, R142, R25, 0x96, !PT ;  /* 0x0000008e298e7212 */ /* 0x000fce00078e9619 */
.L_x_4352:
[----:B------:R-:W-:Y:S05]  /*ead0*/  BSYNC.RECONVERGENT B0 ;  /* 0x0000000000007941 */ /* 0x000fea0003800200 */
.L_x_4351:
[----:B------:R-:W-:Y:S01]  /*eae0*/  I2FP.F32.U32 R23, R23 ;  /* 0x0000001700177245 */ /* 0x000fe20000201000 */
[----:B------:R-:W-:Y:S01]  /*eaf0*/  IMAD.U32 R25, R84, 0x10000, RZ ;  /* 0x0001000054197824 */ /* 0x000fe200078e00ff */
[----:B------:R-:W-:Y:S01]  /*eb00*/  ISETP.NE.AND P3, PT, R26, 0x1, PT ;  /* 0x000000011a00780c */ /* 0x000fe20003f65270 */
[----:B------:R-:W-:Y:S01]  /*eb10*/  BSSY.RECONVERGENT B0, `(.L_x_4356) ;  /* 0x000004e000007945 */ /* 0x000fe20003800200 */
[----:B------:R-:W-:Y:S02]  /*eb20*/  IMAD.MOV.U32 R28, RZ, RZ, 0x2 ;  /* 0x00000002ff1c7424 */ /* 0x000fe400078e00ff */
[----:B------:R-:W-:Y:S01]  /*eb30*/  FFMA.FTZ R24, R23, R188, 1.1641532182693481445e-10 ;  /* 0x2f00000017187423 */ /* 0x000fe200000100bc */
[----:B------:R-:W-:Y:S01]  /*eb40*/  @P1 PRMT R23, R60, 0x7632, R23 ;  /* 0x000076323c171816 */ /* 0x000fe20000000017 */
[----:B------:R-:W-:-:S03]  /*eb50*/  FMUL.FTZ R25, R25, R36 ;  /* 0x0000002419197220 */ /* 0x000fc60000410000 */
[----:B------:R-:W-:Y:S01]  /*eb60*/  FSETP.GTU.FTZ.AND P2, PT, R24, R35, PT ;  /* 0x000000231800720b */ /* 0x000fe20003f5c000 */
[----:B------:R-:W-:-:S03]  /*eb70*/  @P1 IMAD.U32 R24, R23, 0x10000, RZ ;  /* 0x0001000017181824 */ /* 0x000fc600078e00ff */
[----:B------:R-:W-:Y:S02]  /*eb80*/  FSEL R23, R25, RZ, !P2 ;  /* 0x000000ff19177208 */ /* 0x000fe40005000000 */
[----:B------:R-:W-:Y:S02]  /*eb90*/  PLOP3.LUT P2, PT, P2, PT, PT, 0x8, 0x80 ;  /* 0x000000000080781c */ /* 0x000fe4000174e170 */
[----:B------:R-:W-:Y:S01]  /*eba0*/  MOV R25, R140 ;  /* 0x0000008c00197202 */ /* 0x000fe20000000f00 */
[----:B------:R-:W-:Y:S01]  /*ebb0*/  @P1 FADD.FTZ R23, R23, R24 ;  /* 0x0000001817171221 */ /* 0x000fe20000010000 */
[----:B------:R-:W-:-:S04]  /*ebc0*/  P2R R33, PR, RZ, 0x4 ;  /* 0x00000004ff217803 */ /* 0x000fc80000000000 */
        /* <DEDUP_REMOVED lines=10> */
.L_x_4358:
        /* <DEDUP_REMOVED lines=13> */
.L_x_4360:
[----:B------:R-:W-:Y:S05]  /*ed40*/  BSYNC.RECONVERGENT B1 ;  /* 0x0000000000017941 */ /* 0x000fea0003800200 */
.L_x_4359:
        /* <DEDUP_REMOVED lines=42> */
.L_x_4357:
[----:B------:R-:W-:Y:S05]  /*eff0*/  BSYNC.RECONVERGENT B0 ;  /* 0x0000000000007941 */ /* 0x000fea0003800200 */
.L_x_4356:
[----:B------:R-:W-:Y:S01]  /*f000*/  I2FP.F32.U32 R25, R25 ;  /* 0x0000001900197245 */ /* 0x000fe20000201000 */
[C---:B------:R-:W-:Y:S01]  /*f010*/  IMAD.U32 R27, R85.reuse, 0x10000, RZ ;  /* 0x00010000551b7824 */ /* 0x040fe200078e00ff */
        /* <DEDUP_REMOVED lines=23> */
.L_x_4363:
        /* <DEDUP_REMOVED lines=13> */
.L_x_4365:
[----:B------:R-:W-:Y:S05]  /*f260*/  BSYNC.RECONVERGENT B1 ;  /* 0x0000000000017941 */ /* 0x000fea0003800200 */
.L_x_4364:
        /* <DEDUP_REMOVED lines=39> */
[----:B------:R-:W-:-:S03]  /*f4e0*/  LOP3.LUT R141, R53, R28, R141, 0x96, !PT ;  /* 0x0000001c358d7212 */ /* 0x000fc600078e968d */
[----:B------:R-:W-:Y:S01]  /*f4f0*/  IMAD.MOV.U32 R30, RZ, RZ, R26 ;  /* 0x000000ffff1e7224 */ /* 0x000fe200078e001a */
[----:B------:R-:W-:-:S07]  /*f500*/  LOP3.LUT R142, R41, R142, R27, 0x96, !PT ;  /* 0x0000008e298e7212 */ /* 0x000fce00078e961b */
.L_x_4362:
[----:B------:R-:W-:Y:S05]  /*f510*/  BSYNC.RECONVERGENT B0 ;  /* 0x0000000000007941 */ /* 0x000fea0003800200 */
.L_x_4361:
[----:B------:R-:W-:Y:S01]  /*f520*/  I2FP.F32.U32 R25, R25 ;  /* 0x0000001900197245 */ /* 0x000fe20000201000 */
[----:B------:R-:W-:Y:S01]  /*f530*/  IMAD.U32 R85, R85, 0x10000, RZ ;  /* 0x0001000055557824 */ /* 0x000fe200078e00ff */
[----:B------:R-:W-:Y:S01]  /*f540*/  ISETP.NE.AND P2, PT, R29, 0x1, PT ;  /* 0x000000011d00780c */ /* 0x000fe20003f45270 */
[----:B------:R-:W-:Y:S01]  /*f550*/  BSSY.RECONVERGENT B0, `(.L_x_4366) ;  /* 0x000004e000007945 */ /* 0x000fe20003800200 */
[----:B------:R-:W-:Y:S02]  /*f560*/  IMAD.MOV.U32 R28, RZ, RZ, 0x2 ;  /* 0x00000002ff1c7424 */ /* 0x000fe400078e00ff */
[----:B------:R-:W-:Y:S01]  /*f570*/  FFMA.FTZ R26, R25, R188, 1.1641532182693481445e-10 ;  /* 0x2f000000191a7423 */ /* 0x000fe200000100bc */
[----:B------:R-:W-:Y:S01]  /*f580*/  @P1 PRMT R25, R61, 0x7632, R25 ;  /* 0x000076323d191816 */ /* 0x000fe20000000019 */
[----:B------:R-:W-:Y:S01]  /*f590*/  FMUL.FTZ R85, R85, R36 ;  /* 0x0000002455557220 */ /* 0x000fe20000410000 */
[----:B------:R-:W-:Y:S02]  /*f5a0*/  MOV R27, R140 ;  /* 0x0000008c001b7202 */ /* 0x000fe40000000f00 */
[----:B------:R-:W-:Y:S01]  /*f5b0*/  FSETP.GTU.FTZ.AND P3, PT, R26, R35, PT ;  /* 0x000000231a00720b */ /* 0x000fe20003f7c000 */
[----:B------:R-:W-:-:S03]  /*f5c0*/  @P1 IMAD.U32 R26, R25, 0x10000, RZ ;  /* 0x00010000191a1824 */ /* 0x000fc600078e00ff */
        /* <DEDUP_REMOVED lines=14> */
.L_x_4368:
        /* <DEDUP_REMOVED lines=13> */
.L_x_4370:
[----:B------:R-:W-:Y:S05]  /*f780*/  BSYNC.RECONVERGENT B1 ;  /* 0x0000000000017941 */ /* 0x000fea0003800200 */
.L_x_4369:
        /* <DEDUP_REMOVED lines=42> */
.L_x_4367:
[----:B------:R-:W-:Y:S05]  /*fa30*/  BSYNC.RECONVERGENT B0 ;  /* 0x0000000000007941 */ /* 0x000fea0003800200 */
.L_x_4366:
        /* <DEDUP_REMOVED lines=24> */
.L_x_4373:
        /* <DEDUP_REMOVED lines=13> */
.L_x_4375:
[----:B------:R-:W-:Y:S05]  /*fc90*/  BSYNC.RECONVERGENT B1 ;  /* 0x0000000000017941 */ /* 0x000fea0003800200 */
.L_x_4374:
        /* <DEDUP_REMOVED lines=42> */
.L_x_4372:
[----:B------:R-:W-:Y:S05]  /*ff40*/  BSYNC.RECONVERGENT B0 ;  /* 0x0000000000007941 */ /* 0x000fea0003800200 */
.L_x_4371:
[----:B------:R-:W-:Y:S01]  /*ff50*/  I2FP.F32.U32 R29, R29 ;  /* 0x0000001d001d7245 */ /* 0x000fe20000201000 */
[----:B------:R-:W-:Y:S01]  /*ff60*/  IMAD.U32 R27, R27, 0x10000, RZ ;  /* 0x000100001b1b7824 */ /* 0x000fe200078e00ff */
[----:B------:R-:W-:Y:S01]  /*ff70*/  ISETP.NE.AND P4, PT, R91, 0x1, PT ;  /* 0x000000015b00780c */ /* 0x000fe20003f85270 */
[----:B------:R-:W-:Y:S01]  /*ff80*/  BSSY.RECONVERGENT B0, `(.L_x_4376) ;  /* 0x000004d000007945 */ /* 0x000fe20003800200 */
[----:B------:R-:W-:Y:S01]  /*ff90*/  @P1 PRMT R90, R62, 0x7632, R90 ;  /* 0x000076323e5a1816 */ /* 0x000fe2000000005a */
[----:B------:R-:W-:Y:S01]  /*ffa0*/  FFMA.FTZ R28, R29, R188, 1.1641532182693481445e-10 ;  /* 0x2f0000001d1c7423 */ /* 0x000fe200000100bc */
[----:B------:R-:W-:Y:S01]  /*ffb0*/  FMUL.FTZ R27, R27, R36 ;  /* 0x000000241b1b7220 */ /* 0x000fe20000410000 */
[----:B------:R-:W-:Y:S02]  /*ffc0*/  MOV R29, R140 ;  /* 0x0000008c001d7202 */ /* 0x000fe40000000f00 */
[----:B------:R-:W-:Y:S01]  /*ffd0*/  @P1 IMAD.U32 R90, R90, 0x10000, RZ ;  /* 0x000100005a5a1824 */ /* 0x000fe200078e00ff */
[----:B------:R-:W-:-:S04]  /*ffe0*/  FSETP.GTU.FTZ.AND P3, PT, R28, R35, PT ;  /* 0x000000231c00720b */ /* 0x000fc80003f7c000 */
        /* <DEDUP_REMOVED lines=14> */
.L_x_4378:
        /* <DEDUP_REMOVED lines=13> */
.L_x_4380:
[----:B------:R-:W-:Y:S05]  /*101a0*/  BSYNC.RECONVERGENT B1 ;  /* 0x0000000000017941 */ /* 0x000fea0003800200 */
.L_x_4379:
        /* <DEDUP_REMOVED lines=42> */
.L_x_4377:
[----:B------:R-:W-:Y:S05]  /*10450*/  BSYNC.RECONVERGENT B0 ;  /* 0x0000000000007941 */ /* 0x000fea0003800200 */
.L_x_4376:
        /* <DEDUP_REMOVED lines=24> */
.L_x_4383:
        /* <DEDUP_REMOVED lines=13> */
.L_x_4385:
[----:B------:R-:W-:Y:S05]  /*106b0*/  BSYNC.RECONVERGENT B1 ;  /* 0x0000000000017941 */ /* 0x000fea0003800200 */
.L_x_4384:
        /* <DEDUP_REMOVED lines=42> */
.L_x_4382:
[----:B------:R-:W-:Y:S05]  /*10960*/  BSYNC.RECONVERGENT B0 ;  /* 0x0000000000007941 */ /* 0x000fea0003800200 */
.L_x_4381:
        /* <DEDUP_REMOVED lines=14> */
[----:B------:R-:W-:-:S07]  /*10a50*/  PRMT R87, R87, 0x5410, R90 ;  /* 0x0000541057577816 */ /* 0x000fce000000005a */
.L_x_4345:
[----:B------:R-:W-:Y:S01]  /*10a60*/  SEL R91, RZ, 0x1000000, !P5 ;  /* 0x01000000ff5b7807 */ /* 0x000fe20006800000 */
[----:B------:R-:W0:Y:S01]  /*10a70*/  @P0 LDC.64 R88, c[0x0][0x398] ;  /* 0x0000e600ff580b82 */ /* 0x000e220000000a00 */
[----:B------:R-:W-:Y:S01]  /*10a80*/  SEL R90, RZ, 0x10000, !P4 ;  /* 0x00010000ff5a7807 */ /* 0x000fe20006000000 */
[----:B------:R-:W-:Y:S01]  /*10a90*/  VIADD R186, R5, 0x40 ;  /* 0x0000004005ba7836 */ /* 0x000fe20000000000 */
[----:B------:R-:W-:Y:S02]  /*10aa0*/  SEL R93, RZ, 0x100, !P3 ;  /* 0x00000100ff5d7807 */ /* 0x000fe40005800000 */
[----:B------:R-:W-:Y:S02]  /*10ab0*/  ISETP.NE.AND P5, PT, R33, RZ, PT ;  /* 0x000000ff2100720c */ /* 0x000fe40003fa5270 */
[----:B------:R-:W-:Y:S02]  /*10ac0*/  ISETP.NE.AND P4, PT, R34, RZ, PT ;  /* 0x000000ff2200720c */ /* 0x000fe40003f85270 */
[----:B------:R-:W-:-:S02]  /*10ad0*/  ISETP.NE.AND P3, PT, R55, RZ, PT ;  /* 0x000000ff3700720c */ /* 0x000fc40003f65270 */
[----:B------:R-:W-:Y:S02]  /*10ae0*/  SEL R55, RZ, 0x10000, !P4 ;  /* 0x00010000ff377807 */ /* 0x000fe40006000000 */
[----:B------:R-:W-:Y:S02]  /*10af0*/  SEL R92, RZ, 0x1000000, !P3 ;  /* 0x01000000ff5c7807 */ /* 0x000fe40005800000 */
[----:B------:R-:W-:Y:S02]  /*10b00*/  SEL R34, RZ, 0x100, !P5 ;  /* 0x00000100ff227807 */ /* 0x000fe40006800000 */
[----:B------:R-:W-:Y:S02]  /*10b10*/  ISETP.NE.AND P6, PT, R32, RZ, PT ;  /* 0x000000ff2000720c */ /* 0x000fe40003fc5270 */
[----:B------:R-:W-:Y:S01]  /*10b20*/  LOP3.LUT R93, R93, R91, R90, 0xfe, !PT ;  /* 0x0000005b5d5d7212 */ /* 0x000fe200078efe5a */
[----:B------:R-:W-:Y:S01]  /*10b30*/  IMAD.WIDE.U32 R90, R187, 0x10, R190 ;  /* 0x00000010bb5a7825 */ /* 0x000fe200078e00be */
[----:B------:R-:W-:Y:S01]  /*10b40*/  LOP3.LUT R34, R34, R92, R55, 0xfe, !PT ;  /* 0x0000005c22227212 */ /* 0x000fe200078efe37 */
[----:B------:R-:W1:Y:S01]  /*10b50*/  @P1 LDC.64 R32, c[0x0][0x3a0] ;  /* 0x0000e800ff201b82 */ /* 0x000e620000000a00 */
[----:B------:R-:W-:Y:S01]  /*10b60*/  SEL R92, RZ, 0x1, !P2 ;  /* 0x00000001ff5c7807 */ /* 0x000fe20005000000 */
[----:B0-----:R-:W-:Y:S01]  /*10b70*/  @P0 IMAD.WIDE.U32 R88, R186, 0x10, R88 ;  /* 0x00000010ba580825 */ /* 0x001fe200078e0058 */
[----:B------:R-:W-:Y:S01]  /*10b80*/  SEL R55, RZ, 0x1, !P6 ;  /* 0x00000001ff377807 */ /* 0x000fe20007000000 */
[----:B------:R0:W-:Y:S02]  /*10b90*/  STG.E.128 desc[UR8][R90.64], R84 ;  /* 0x000000545a007986 */ /* 0x0001e4000c101d08 */
[----:B0-----:R-:W-:Y:S01]  /*10ba0*/  LOP3.LUT R87, R93, R92, RZ, 0xfc, !PT ;  /* 0x0000005c5d577212 */ /* 0x001fe200078efcff */
[----:B------:R-:W-:Y:S01]  /*10bb0*/  IMAD.WIDE.U32 R90, R187, 0x8, R154 ;  /* 0x00000008bb5a7825 */ /* 0x000fe200078e009a */
[----:B------:R-:W-:-:S03]  /*10bc0*/  LOP3.LUT R86, R34, R55, RZ, 0xfc, !PT ;  /* 0x0000003722567212 */ /* 0x000fc600078efcff */
[C---:B------:R-:W-:Y:S02]  /*10bd0*/  IMAD.WIDE.U32 R84, R186.reuse, 0x10, R152 ;  /* 0x00000010ba547825 */ /* 0x040fe400078e0098 */
[----:B------:R0:W-:Y:S02]  /*10be0*/  STG.E.64 desc[UR8][R90.64], R86 ;  /* 0x000000565a007986 */ /* 0x0001e4000c101b08 */
[----:B-1----:R-:W-:Y:S01]  /*10bf0*/  @P1 IMAD.WIDE.U32 R32, R186, 0x10, R32 ;  /* 0x00000010ba201825 */ /* 0x002fe200078e0020 */
[----:B------:R-:W-:Y:S06]  /*10c00*/  @!P0 BRA `(.L_x_4386) ;  /* 0x0000000000508947 */ /* 0x000fec0003800000 */
[----:B------:R-:W-:Y:S01]  /*10c10*/  SHF.L.U32 R55, R20, 0x10, RZ ;  /* 0x0000001014377819 */ /* 0x000fe200000006ff */
[----:B0-----:R-:W0:Y:S01]  /*10c20*/  LDC.64 R86, c[0x0][0x3b8] ;  /* 0x0000ee00ff567b82 */ /* 0x001e220000000a00 */
        /* <DEDUP_REMOVED lines=18> */
.L_x_4386:
[----:B------:R2:W5:Y:S04]  /*10d50*/  @P0 LDG.E.128 R56, desc[UR8][R88.64] ;  /* 0x0000000858380981 */ /* 0x000568000c1e1d00 */
[----:B------:R2:W5:Y:S04]  /*10d60*/  @P1 LDG.E.128 R60, desc[UR8][R32.64] ;  /* 0x00000008203c1981 */ /* 0x000568000c1e1d00 */
[----:B01----:R-:W5:Y:S01]  /*10d70*/  LDG.E.128 R84, desc[UR8][R84.64] ;  /* 0x0000000854547981 */ /* 0x003f62000c1e1d00 */
        /* <DEDUP_REMOVED lines=17> */
.L_x_4390:
        /* <DEDUP_REMOVED lines=13> */
.L_x_4392:
[----:B------:R-:W-:Y:S05]  /*10f60*/  BSYNC.RECONVERGENT B1 ;  /* 0x0000000000017941 */ /* 0x000fea0003800200 */
.L_x_4391:
        /* <DEDUP_REMOVED lines=42> */
.L_x_4389:
[----:B------:R-:W-:Y:S05]  /*11210*/  BSYNC.RECONVERGENT B0 ;  /* 0x0000000000007941 */ /* 0x000fea0003800200 */
.L_x_4388:
[----:B------:R-:W-:Y:S01]  /*11220*/  I2FP.F32.U32 R15, R14 ;  /* 0x0000000e000f7245 */ /* 0x000fe20000201000 */
[----:B------:R-:W-:Y:S01]  /*11230*/  BSSY.RECONVERGENT B0, `(.L_x_4393) ;  /* 0x000004d000007945 */ /* 0x000fe20003800200 */
[----:B------:R-:W-:Y:S01]  /*11240*/  ISETP.NE.AND P3, PT, R17, 0x1, PT ;  /* 0x000000011100780c */ /* 0x000fe20003f65270 */
[----:B------:R-:W-:Y:S02]  /*11250*/  IMAD.MOV.U32 R18, RZ, RZ, 0x2 ;  /* 0x00000002ff127424 */ /* 0x000fe400078e00ff */
[----:B------:R-:W-:Y:S01]  /*11260*/  FFMA.FTZ R14, R15, R188, 1.1641532182693481445e-10 ;  /* 0x2f0000000f0e7423 */ /* 0x000fe200000100bc */
[C---:B-----5:R-:W-:Y:S01]  /*11270*/  SHF.L.U32 R15, R84.reuse, 0x10, RZ ;  /* 0x00000010540f7819 */ /* 0x060fe200000006ff */
[----:B------:R-:W-:Y:S01]  /*11280*/  IMAD.MOV.U32 R16, RZ, RZ, R140 ;  /* 0x000000ffff107224 */ /* 0x000fe200078e008c */
[----:B------:R-:W-:Y:S02]  /*11290*/  PRMT R84, R84, 0x7632, R84 ;  /* 0x0000763254547816 */ /* 0x000fe40000000054 */
        /* <DEDUP_REMOVED lines=14> */
.L_x_4395:
        /* <DEDUP_REMOVED lines=13> */
.L_x_4397:
[----:B------:R-:W-:Y:S05]  /*11450*/  BSYNC.RECONVERGENT B1 ;  /* 0x0000000000017941 */ /* 0x000fea0003800200 */
.L_x_4396:
        /* <DEDUP_REMOVED lines=42> */
.L_x_4394:
[----:B------:R-:W-:Y:S05]  /*11700*/  BSYNC.RECONVERGENT B0 ;  /* 0x0000000000007941 */ /* 0x000fea0003800200 */
.L_x_4393:
        /* <DEDUP_REMOVED lines=25> */
.L_x_4400:
        /* <DEDUP_REMOVED lines=13> */
.L_x_4402:
[----:B------:R-:W-:Y:S05]  /*11970*/  BSYNC.RECONVERGENT B1 ;  /* 0x0000000000017941 */ /* 0x000fea0003800200 */
.L_x_4401:
[----:B--2---:R-:W-:Y:S01]  /*11980*/  IMAD.WIDE.U32 R32, R3, -0x326172a9, RZ ;  /* 0xcd9e8d5703207825 */ /* 0x004fe200078e00ff */
        /* <DEDUP_REMOVED lines=41> */
.L_x_4399:
[----:B------:R-:W-:Y:S05]  /*11c20*/  BSYNC.RECONVERGENT B0 ;  /* 0x0000000000007941 */ /* 0x000fea0003800200 */
.L_x_4398:
        /* <DEDUP_REMOVED lines=21> */
.L_x_4405:
        /* <DEDUP_REMOVED lines=13> */
.L_x_4407:
[----:B------:R-:W-:Y:S05]  /*11e50*/  BSYNC.RECONVERGENT B1 ;  /* 0x0000000000017941 */ /* 0x000fea0003800200 */
.L_x_4406:
[----:B--2---:R-:W-:Y:S01]  /*11e60*/  IMAD.WIDE.U32 R32, R3, -0x326172a9, RZ ;  /* 0xcd9e8d5703207825 */ /* 0x004fe200078e00ff */
        /* <DEDUP_REMOVED lines=41> */
.L_x_4404:
[----:B------:R-:W-:Y:S05]  /*12100*/  BSYNC.RECONVERGENT B0 ;  /* 0x0000000000007941 */ /* 0x000fea0003800200 */
.L_x_4403:
[----:B------:R-:W-:Y:S01]  /*12110*/  PRMT R16, R56, 0x7632, R16 ;  /* 0x0000763238107816 */ /* 0x000fe20000000010 */
[----:B------:R-:W-:Y:S01]  /*12120*/  BSSY.RECONVERGENT B0, `(.L_x_4408) ;  /* 0x0000052000007945 */ /* 0x000fe20003800200 */
[----:B------:R-:W-:Y:S02]  /*12130*/  I2FP.F32.U32 R17, R17 ;  /* 0x0000001100117245 */ /* 0x000fe40000201000 */
[----:B------:R-:W-:Y:S01]  /*12140*/  ISETP.NE.AND P3, PT, R20, 0x1, PT ;  /* 0x000000011400780c */ /* 0x000fe20003f65270 */
        /* <DEDUP_REMOVED lines=9> */
[----:B------:R-:W-:-:S03]  /*121e0*/  MOV R18, 0x2 ;  /* 0x0000000200127802 */ /* 0x000fc60000000f00 */
[----:B--2---:R-:W-:Y:S01]  /*121f0*/  @P1 FADD.FTZ R32, R15, R16 ;  /* 0x000000100f201221 */ /* 0x004fe20000010000 */
        /* <DEDUP_REMOVED lines=12> */
.L_x_4410:
        /* <DEDUP_REMOVED lines=13> */
.L_x_4412:
[----:B------:R-:W-:Y:S05]  /*12390*/  BSYNC.RECONVERGENT B1 ;  /* 0x0000000000017941 */ /* 0x000fea0003800200 */
.L_x_4411:
        /* <DEDUP_REMOVED lines=42> */
.L_x_4409:
[----:B------:R-:W-:Y:S05]  /*12640*/  BSYNC.RECONVERGENT B0 ;  /* 0x0000000000007941 */ /* 0x000fea0003800200 */
.L_x_4408:
        /* <DEDUP_REMOVED lines=22> */
.L_x_4415:
        /* <DEDUP_REMOVED lines=13> */
.L_x_4417:
[----:B------:R-:W-:Y:S05]  /*12880*/  BSYNC.RECONVERGENT B1 ;  /* 0x0000000000017941 */ /* 0x000fea0003800200 */
.L_x_4416:
        /* <DEDUP_REMOVED lines=42> */
.L_x_4414:
[----:B------:R-:W-:Y:S05]  /*12b30*/  BSYNC.RECONVERGENT B0 ;  /* 0x0000000000007941 */ /* 0x000fea0003800200 */
.L_x_4413:
[----:B------:R-:W-:Y:S01]  /*12b40*/  I2FP.F32.U32 R19, R19 ;  /* 0x0000001300137245 */ /* 0x000fe20000201000 */
[----:B------:R-:W-:Y:S01]  /*12b50*/  IMAD.U32 R21, R57, 0x10000, RZ ;  /* 0x0001000039157824 */ /* 0x000fe200078e00ff */
[----:B------:R-:W-:Y:S01]  /*12b60*/  ISETP.NE.AND P3, PT, R20, 0x1, PT ;  /* 0x000000011400780c */ /* 0x000fe20003f65270 */
[----:B------:R-:W-:Y:S01]  /*12b70*/  @P1 IMAD.U32 R33, R61, 0x10000, RZ ;  /* 0x000100003d211824 */ /* 0x000fe200078e00ff */
[----:B------:R-:W-:Y:S01]  /*12b80*/  BSSY.RECONVERGENT B0, `(.L_x_4418) ;  /* 0x000004d000007945 */ /* 0x000fe20003800200 */
[----:B------:R-:W-:Y:S01]  /*12b90*/  FFMA.FTZ R18, R19, R188, 1.1641532182693481445e-10 ;  /* 0x2f00000013127423 */ /* 0x000fe200000100bc */
[----:B------:R-:W-:Y:S01]  /*12ba0*/  FMUL.FTZ R19, R21, R36 ;  /* 0x0000002415137220 */ /* 0x000fe20000410000 */
[----:B------:R-:W-:-:S03]  /*12bb0*/  MOV R21, 0x2 ;  /* 0x0000000200157802 */ /* 0x000fc60000000f00 */
        /* <DEDUP_REMOVED lines=17> */
.L_x_4420:
        /* <DEDUP_REMOVED lines=13> */
.L_x_4422:
[----:B------:R-:W-:Y:S05]  /*12da0*/  BSYNC.RECONVERGENT B1 ;  /* 0x0000000000017941 */ /* 0x000fea0003800200 */
.L_x_4421:
        /* <DEDUP_REMOVED lines=42> */
.L_x_4419:
[----:B------:R-:W-:Y:S05]  /*13050*/  BSYNC.RECONVERGENT B0 ;  /* 0x0000000000007941 */ /* 0x000fea0003800200 */
.L_x_4418:
        /* <DEDUP_REMOVED lines=21> */
.L_x_4425:
        /* <DEDUP_REMOVED lines=13> */
.L_x_4427:
[----:B------:R-:W-:Y:S05]  /*13280*/  BSYNC.RECONVERGENT B1 ;  /* 0x0000000000017941 */ /* 0x000fea0003800200 */
.L_x_4426:
[----:B------:R-:W-:Y:S01]  /*13290*/  IMAD.WIDE.U32 R98, R3, -0x326172a9, RZ ;  /* 0xcd9e8d5703627825 */ /* 0x000fe200078e00ff */
[----:B------:R-:W-:-:S03]  /*132a0*/  LOP3.LUT R18, R4, UR7, R21, 0x96, !PT ;  /* 0x0000000704127c12 */ /* 0x000fc6000f8e9615 */
[----:B------:R-:W-:Y:S01]  /*132b0*/  HFMA2 R55, -RZ, RZ, 0, 0 ;  /* 0x00000000ff377431 */ /* 0x000fe200000001ff */
        /* <DEDUP_REMOVED lines=39> */
.L_x_4424:
[----:B------:R-:W-:Y:S05]  /*13530*/  BSYNC.RECONVERGENT B0 ;  /* 0x0000000000007941 */ /* 0x000fea0003800200 */
.L_x_4423:
[----:B------:R-:W-:Y:S01]  /*13540*/  PRMT R18, R57, 0x7632, R18 ;  /* 0x0000763239127816 */ /* 0x000fe20000000012 */
[----:B------:R-:W-:Y:S01]  /*13550*/  BSSY.RECONVERGENT B0, `(.L_x_4428) ;  /* 0x0000052000007945 */ /* 0x000fe20003800200 */
[----:B------:R-:W-:Y:S02]  /*13560*/  I2FP.F32.U32 R19, R19 ;  /* 0x0000001300137245 */ /* 0x000fe40000201000 */
[----:B------:R-:W-:Y:S01]  /*13570*/  MOV R88, 0x2 ;  /* 0x0000000200587802 */ /* 0x000fe20000000f00 */
[----:B------:R-:W-:Y:S02]  /*13580*/  IMAD.U32 R21, R18, 0x10000, RZ ;  /* 0x0001000012157824 */ /* 0x000fe400078e00ff */
[----:B------:R-:W-:Y:S02]  /*13590*/  FFMA.FTZ R18, R19, R188, 1.1641532182693481445e-10 ;  /* 0x2f00000013127423 */ /* 0x000fe400000100bc */
[----:B------:R-:W-:-:S03]  /*135a0*/  FMUL.FTZ R21, R21, R36 ;  /* 0x0000002415157220 */ /* 0x000fc60000410000 */
        /* <DEDUP_REMOVED lines=8> */
[----:B------:R-:W-:Y:S02]  /*13630*/  @!P1 IMAD.MOV.U32 R34, RZ, RZ, R18 ;  /* 0x000000ffff229224 */ /* 0x000fe400078e0012 */
[----:B------:R-:W-:-:S03]  /*13640*/  IMAD.MOV.U32 R19, RZ, RZ, R140 ;  /* 0x000000ffff137224 */ /* 0x000fc600078e008c */
        /* <DEDUP_REMOVED lines=10> */
.L_x_4430:
        /* <DEDUP_REMOVED lines=13> */
.L_x_4432:
[----:B------:R-:W-:Y:S05]  /*137c0*/  BSYNC.RECONVERGENT B1 ;  /* 0x0000000000017941 */ /* 0x000fea0003800200 */
.L_x_4431:
        /* <DEDUP_REMOVED lines=42> */
.L_x_4429:
[----:B------:R-:W-:Y:S05]  /*13a70*/  BSYNC.RECONVERGENT B0 ;  /* 0x0000000000007941 */ /* 0x000fea0003800200 */
.L_x_4428:
        /* <DEDUP_REMOVED lines=21> */
.L_x_4435:
        /* <DEDUP_REMOVED lines=13> */
.L_x_4437:
[----:B------:R-:W-:Y:S05]  /*13ca0*/  BSYNC.RECONVERGENT B1 ;  /* 0x0000000000017941 */ /* 0x000fea0003800200 */
.L_x_4436:
        /* <DEDUP_REMOVED lines=42> */
.L_x_4434:
[----:B------:R-:W-:Y:S05]  /*13f50*/  BSYNC.RECONVERGENT B0 ;  /* 0x0000000000007941 */ /* 0x000fea0003800200 */
.L_x_4433:
        /* <DEDUP_REMOVED lines=13> */
[----:B------:R-:W-:Y:S01]  /*14030*/  MOV R88, 0x2 ;  /* 0x0000000200587802 */ /* 0x000fe20000000f00 */
        /* <DEDUP_REMOVED lines=11> */
.L_x_4440:
        /* <DEDUP_REMOVED lines=13> */
.L_x_4442:
[----:B------:R-:W-:Y:S05]  /*141c0*/  BSYNC.RECONVERGENT B1 ;  /* 0x0000000000017941 */ /* 0x000fea0003800200 */
.L_x_4441:
        /* <DEDUP_REMOVED lines=42> */
.L_x_4439:
[----:B------:R-:W-:Y:S05]  /*14470*/  BSYNC.RECONVERGENT B0 ;  /* 0x0000000000007941 */ /* 0x000fea0003800200 */
.L_x_4438:
        /* <DEDUP_REMOVED lines=20> */
.L_x_4445:
        /* <DEDUP_REMOVED lines=13> */
.L_x_4447:
[----:B------:R-:W-:Y:S05]  /*14690*/  BSYNC.RECONVERGENT B1 ;  /* 0x0000000000017941 */ /* 0x000fea0003800200 */
.L_x_4446:
        /* <DEDUP_REMOVED lines=42> */
.L_x_4444:
[----:B------:R-:W-:Y:S05]  /*14940*/  BSYNC.RECONVERGENT B0 ;  /* 0x0000000000007941 */ /* 0x000fea0003800200 */
.L_x_4443:
[----:B------:R-:W-:Y:S01]  /*14950*/  PRMT R20, R58, 0x7632, R20 ;  /* 0x000076323a147816 */ /* 0x000fe20000000014 */
[----:B------:R-:W-:Y:S01]  /*14960*/  BSSY.RECONVERGENT B0, `(.L_x_4448) ;  /* 0x0000053000007945 */ /* 0x000fe20003800200 */
[----:B------:R-:W-:Y:S02]  /*14970*/  I2FP.F32.U32 R89, R90 ;  /* 0x0000005a00597245 */ /* 0x000fe40000201000 */
[----:B------:R-:W-:Y:S01]  /*14980*/  @P1 PRMT R88, R62, 0x7632, R88 ;  /* 0x000076323e581816 */ /* 0x000fe20000000058 */
[----:B------:R-:W-:Y:S01]  /*14990*/  IMAD.U32 R97, R20, 0x10000, RZ ;  /* 0x0001000014617824 */ /* 0x000fe200078e00ff */
[----:B------:R-:W-:Y:S01]  /*149a0*/  MOV R100, 0x2 ;  /* 0x0000000200647802 */ /* 0x000fe20000000f00 */
[----:B------:R-:W-:Y:S02]  /*149b0*/  FFMA.FTZ R20, R89, R188, 1.1641532182693481445e-10 ;  /* 0x2f00000059147423 */ /* 0x000fe400000100bc */
[----:B------:R-:W-:Y:S01]  /*149c0*/  FMUL.FTZ R97, R97, R36 ;  /* 0x0000002461617220 */ /* 0x000fe20000410000 */
[----:B------:R-:W-:-:S02]  /*149d0*/  @P1 IMAD.U32 R88, R88, 0x10000, RZ ;  /* 0x0001000058581824 */ /* 0x000fc400078e00ff */
[----:B------:R-:W-:-:S04]  /*149e0*/  FSETP.GTU.FTZ.AND P4, PT, R20, R35, PT ;  /* 0x000000231400720b */ /* 0x000fc80003f9c000 */
[----:B------:R-:W-:Y:S02]  /*149f0*/  FSEL R90, R97, RZ, !P4 ;  /* 0x000000ff615a7208 */ /* 0x000fe40006000000 */
[----:B------:R-:W-:Y:S02]  /*14a00*/  SEL R20, RZ, 0x1, P4 ;  /* 0x00000001ff147807 */ /* 0x000fe40002000000 */
[----:B------:R-:W-:Y:S01]  /*14a10*/  ISETP.NE.AND P4, PT, R98, 0x1, PT ;  /* 0x000000016200780c */ /* 0x000fe20003f85270 */
[----:B------:R-:W-:-:S04]  /*14a20*/  FADD.FTZ R19, R19, R90 ;  /* 0x0000005a13137221 */ /* 0x000fc80000010000 */
[----:B------:R-:W-:Y:S01]  /*14a30*/  @P1 FADD.FTZ R89, R19, R88 ;  /* 0x0000005813591221 */ /* 0x000fe20000010000 */
        /* <DEDUP_REMOVED lines=13> */
.L_x_4450:
        /* <DEDUP_REMOVED lines=13> */
.L_x_4452:
[----:B------:R-:W-:Y:S05]  /*14be0*/  BSYNC.RECONVERGENT B1 ;  /* 0x0000000000017941 */ /* 0x000fea0003800200 */
.L_x_4451:
        /* <DEDUP_REMOVED lines=42> */
.L_x_4449:
[----:B------:R-:W-:Y:S05]  /*14e90*/  BSYNC.RECONVERGENT B0 ;  /* 0x0000000000007941 */ /* 0x000fea0003800200 */
.L_x_4448:
        /* <DEDUP_REMOVED lines=21> */
.L_x_4455:
        /* <DEDUP_REMOVED lines=13> */
.L_x_4457:
[----:B------:R-:W-:Y:S05]  /*150c0*/  BSYNC.RECONVERGENT B1 ;  /* 0x0000000000017941 */ /* 0x000fea0003800200 */
.L_x_4456:
        /* <DEDUP_REMOVED lines=41> */
[----:B------:R-:W-:-:S07]  /*15360*/  LOP3.LUT R142, R41, R142, R99, 0x96, !PT ;  /* 0x0000008e298e7212 */ /* 0x000fce00078e9663 */
.L_x_4454:
[----:B------:R-:W-:Y:S05]  /*15370*/  BSYNC.RECONVERGENT B0 ;  /* 0x0000000000007941 */ /* 0x000fea0003800200 */
.L_x_4453:
        /* <DEDUP_REMOVED lines=26> */
.L_x_4460:
        /* <DEDUP_REMOVED lines=13> */
.L_x_4462:
[----:B------:R-:W-:Y:S05]  /*155f0*/  BSYNC.RECONVERGENT B1 ;  /* 0x0000000000017941 */ /* 0x000fea0003800200 */
.L_x_4461:
        /* <DEDUP_REMOVED lines=42> */
.L_x_4459:
[----:B------:R-:W-:Y:S05]  /*158a0*/  BSYNC.RECONVERGENT B0 ;  /* 0x0000000000007941 */ /* 0x000fea0003800200 */
.L_x_4458:
        /* <DEDUP_REMOVED lines=20> */
.L_x_4465:
        /* <DEDUP_REMOVED lines=15> */
.L_x_4467:
[----:B------:R-:W-:Y:S05]  /*15ae0*/  BSYNC.RECONVERGENT B1 ;  /* 0x0000000000017941 */ /* 0x000fea0003800200 */
.L_x_4466:
        /* <DEDUP_REMOVED lines=42> */
.L_x_4464:
[----:B------:R-:W-:Y:S05]  /*15d90*/  BSYNC.RECONVERGENT B0 ;  /* 0x0000000000007941 */ /* 0x000fea0003800200 */
.L_x_4463:
        /* <DEDUP_REMOVED lines=20> */
.L_x_4387:
[----:B------:R-:W-:Y:S01]  /*15ee0*/  ISETP.NE.AND P2, PT, R96, 0x1, PT ;  /* 0x000000016000780c */ /* 0x000fe20003f45270 */
[----:B------:R-:W-:Y:S01]  /*15ef0*/  BSSY.RECONVERGENT B0, `(.L_x_4469) ;  /* 0x0000047000007945 */ /* 0x000fe20003800200 */
[----:B------:R-:W-:Y:S01]  /*15f00*/  MOV R34, 0x2 ;  /* 0x0000000200227802 */ /* 0x000fe20000000f00 */
[----:B--2---:R-:W-:Y:S02]  /*15f10*/  IMAD.MOV.U32 R32, RZ, RZ, R140 ;  /* 0x000000ffff207224 */ /* 0x004fe400078e008c */
        /* <DEDUP_REMOVED lines=12> */
.L_x_4471:
        /* <DEDUP_REMOVED lines=13> */
.L_x_4473:
[----:B------:R-:W-:Y:S05]  /*160b0*/  BSYNC.RECONVERGENT B1 ;  /* 0x0000000000017941 */ /* 0x000fea0003800200 */
.L_x_4472:
[----:B------:R-:W-:Y:S01]  /*160c0*/  IMAD.WIDE.U32 R92, R3, -0x326172a9, RZ ;  /* 0xcd9e8d57035c7825 */ /* 0x000fe200078e00ff */
[----:B------:R-:W-:-:S03]  /*160d0*/  LOP3.LUT R32, R4, UR7, R89, 0x96, !PT ;  /* 0x0000000704207c12 */ /* 0x000fc6000f8e9659 */
        /* <DEDUP_REMOVED lines=38> */
[----:B------:R-:W-:Y:S01]  /*16340*/  IMAD.MOV.U32 R32, RZ, RZ, R30 ;  /* 0x000000ffff207224 */ /* 0x000fe200078e001e */
[----:B------:R-:W-:-:S07]  /*16350*/  LOP3.LUT R142, R41, R142, R33, 0x96, !PT ;  /* 0x0000008e298e7212 */ /* 0x000fce00078e9621 */
.L_x_4470:
[----:B------:R-:W-:Y:S05]  /*16360*/  BSYNC.RECONVERGENT B0 ;  /* 0x0000000000007941 */ /* 0x000fea0003800200 */
.L_x_4469:
[----:B------:R-:W-:Y:S01]  /*16370*/  I2FP.F32.U32 R33, R32 ;  /* 0x0000002000217245 */ /* 0x000fe20000201000 */
[----:B-----5:R-:W-:Y:S01]  /*16380*/  IMAD.U32 R55, R84, 0x10000, RZ ;  /* 0x0001000054377824 */ /* 0x020fe200078e00ff */
        /* <DEDUP_REMOVED lines=23> */
.L_x_4476:
        /* <DEDUP_REMOVED lines=13> */
.L_x_4478:
[----:B------:R-:W-:Y:S05]  /*165d0*/  BSYNC.RECONVERGENT B1 ;  /* 0x0000000000017941 */ /* 0x000fea0003800200 */
.L_x_4477:
        /* <DEDUP_REMOVED lines=42> */
.L_x_4475:
[----:B------:R-:W-:Y:S05]  /*16880*/  BSYNC.RECONVERGENT B0 ;  /* 0x0000000000007941 */ /* 0x000fea0003800200 */
.L_x_4474:
[----:B------:R-:W-:Y:S01]  /*16890*/  I2FP.F32.U32 R33, R33 ;  /* 0x0000002100217245 */ /* 0x000fe20000201000 */
[----:B------:R-:W-:Y:S01]  /*168a0*/  IMAD.U32 R55, R84, 0x10000, RZ ;  /* 0x0001000054377824 */ /* 0x000fe200078e00ff */
[----:B------:R-:W-:Y:S01]  /*168b0*/  ISETP.NE.AND P3, PT, R88, 0x1, PT ;  /* 0x000000015800780c */ /* 0x000fe20003f65270 */
        /* <DEDUP_REMOVED lines=22> */
.L_x_4481:
        /* <DEDUP_REMOVED lines=13> */
.L_x_4483:
[----:B------:R-:W-:Y:S05]  /*16af0*/  BSYNC.RECONVERGENT B1 ;  /* 0x0000000000017941 */ /* 0x000fea0003800200 */
.L_x_4482:
        /* <DEDUP_REMOVED lines=42> */
.L_x_4480:
[----:B------:R-:W-:Y:S05]  /*16da0*/  BSYNC.RECONVERGENT B0 ;  /* 0x0000000000007941 */ /* 0x000fea0003800200 */
.L_x_4479:
        /* <DEDUP_REMOVED lines=9> */
[----:B------:R-:W-:Y:S02]  /*16e40*/  @P1 SHF.L.U32 R34, R61, 0x10, RZ ;  /* 0x000000103d221819 */ /* 0x000fe400000006ff */
        /* <DEDUP_REMOVED lines=15> */
.L_x_4486:
        /* <DEDUP_REMOVED lines=13> */
.L_x_4488:
[----:B------:R-:W-:Y:S05]  /*17010*/  BSYNC.RECONVERGENT B1 ;  /* 0x0000000000017941 */ /* 0x000fea0003800200 */
.L_x_4487:
        /* <DEDUP_REMOVED lines=42> */
.L_x_4485:
[----:B------:R-:W-:Y:S05]  /*172c0*/  BSYNC.RECONVERGENT B0 ;  /* 0x0000000000007941 */ /* 0x000fea0003800200 */
.L_x_4484:
        /* <DEDUP_REMOVED lines=25> */
.L_x_4491:
        /* <DEDUP_REMOVED lines=13> */
.L_x_4493:
[----:B------:R-:W-:Y:S05]  /*17530*/  BSYNC.RECONVERGENT B1 ;  /* 0x0000000000017941 */ /* 0x000fea0003800200 */
.L_x_4492:
        /* <DEDUP_REMOVED lines=42> */
.L_x_4490:
[----:B------:R-:W-:Y:S05]  /*177e0*/  BSYNC.RECONVERGENT B0 ;  /* 0x0000000000007941 */ /* 0x000fea0003800200 */
.L_x_4489:
        /* <DEDUP_REMOVED lines=24> */
.L_x_4496:
        /* <DEDUP_REMOVED lines=13> */
.L_x_4498:
[----:B------:R-:W-:Y:S05]  /*17a40*/  BSYNC.RECONVERGENT B1 ;  /* 0x0000000000017941 */ /* 0x000fea0003800200 */
.L_x_4497:
        /* <DEDUP_REMOVED lines=42> */
.L_x_4495:
[----:B------:R-:W-:Y:S05]  /*17cf0*/  BSYNC.RECONVERGENT B0 ;  /* 0x0000000000007941 */ /* 0x000fea0003800200 */
.L_x_4494:
[----:B------:R-:W-:Y:S01]  /*17d00*/  I2FP.F32.U32 R89, R89 ;  /* 0x0000005900597245 */ /* 0x000fe20000201000 */
[----:B------:R-:W-:Y:S01]  /*17d10*/  IMAD.U32 R99, R90, 0x10000, RZ ;  /* 0x000100005a637824 */ /* 0x000fe200078e00ff */
[----:B------:R-:W-:Y:S01]  /*17d20*/  ISETP.NE.AND P4, PT, R100, 0x1, PT ;  /* 0x000000016400780c */ /* 0x000fe20003f85270 */
[----:B------:R-:W-:Y:S01]  /*17d30*/  BSSY.RECONVERGENT B0, `(.L_x_4499) ;  /* 0x000004d000007945 */ /* 0x000fe20003800200 */
[----:B------:R-:W-:Y:S01]  /*17d40*/  @P1 PRMT R90, R62, 0x7632, R90 ;  /* 0x000076323e5a1816 */ /* 0x000fe2000000005a */
[----:B------:R-:W-:Y:S01]  /*17d50*/  FFMA.FTZ R88, R89, R188, 1.1641532182693481445e-10 ;  /* 0x2f00000059587423 */ /* 0x000fe200000100bc */
[----:B------:R-:W-:Y:S01]  /*17d60*/  FMUL.FTZ R99, R99, R36 ;  /* 0x0000002463637220 */ /* 0x000fe20000410000 */
[----:B------:R-:W-:Y:S02]  /*17d70*/  IMAD.MOV.U32 R98, RZ, RZ, 0x2 ;  /* 0x00000002ff627424 */ /* 0x000fe400078e00ff */
[----:B------:R-:W-:Y:S01]  /*17d80*/  @P1 IMAD.U32 R90, R90, 0x10000, RZ ;  /* 0x000100005a5a1824 */ /* 0x000fe200078e00ff */
[----:B------:R-:W-:-:S02]  /*17d90*/  FSETP.GTU.FTZ.AND P3, PT, R88, R35, PT ;  /* 0x000000235800720b */ /* 0x000fc40003f7c000 */
[----:B------:R-:W-:Y:S02]  /*17da0*/  MOV R88, R140 ;  /* 0x0000008c00587202 */ /* 0x000fe40000000f00 */
        /* <DEDUP_REMOVED lines=13> */
.L_x_4501:
        /* <DEDUP_REMOVED lines=13> */
.L_x_4503:
[----:B------:R-:W-:Y:S05]  /*17f50*/  BSYNC.RECONVERGENT B1 ;  /* 0x0000000000017941 */ /* 0x000fea0003800200 */
.L_x_4502:
        /* <DEDUP_REMOVED lines=42> */
.L_x_4500:
[----:B------:R-:W-:Y:S05]  /*18200*/  BSYNC.RECONVERGENT B0 ;  /* 0x0000000000007941 */ /* 0x000fea0003800200 */
.L_x_4499:
        /* <DEDUP_REMOVED lines=24> */
.L_x_4506:
        /* <DEDUP_REMOVED lines=13> */
.L_x_4508:
[----:B------:R-:W-:Y:S05]  /*18460*/  BSYNC.RECONVERGENT B1 ;  /* 0x0000000000017941 */ /* 0x000fea0003800200 */
.L_x_4507:
        /* <DEDUP_REMOVED lines=42> */
.L_x_4505:
[----:B------:R-:W-:Y:S05]  /*18710*/  BSYNC.RECONVERGENT B0 ;  /* 0x0000000000007941 */ /* 0x000fea0003800200 */
.L_x_4504:
        /* <DEDUP_REMOVED lines=15> */
.L_x_4468:
[----:B------:R-:W-:Y:S01]  /*18810*/  SEL R97, RZ, 0x1000000, !P5 ;  /* 0x01000000ff617807 */ /* 0x000fe20006800000 */
[----:B------:R-:W-:Y:S01]  /*18820*/  VIADD R185, R5, 0x60 ;  /* 0x0000006005b97836 */ /* 0x000fe20000000000 */
[----:B------:R-:W-:Y:S02]  /*18830*/  SEL R96, RZ, 0x10000, !P4 ;  /* 0x00010000ff607807 */ /* 0x000fe40006000000 */
[----:B------:R-:W-:Y:S02]  /*18840*/  SEL R101, RZ, 0x100, !P3 ;  /* 0x00000100ff657807 */ /* 0x000fe40005800000 */
[----:B------:R-:W-:Y:S02]  /*18850*/  ISETP.NE.AND P5, PT, R93, RZ, PT ;  /* 0x000000ff5d00720c */ /* 0x000fe40003fa5270 */
[----:B------:R-:W-:Y:S02]  /*18860*/  ISETP.NE.AND P4, PT, R94, RZ, PT ;  /* 0x000000ff5e00720c */ /* 0x000fe40003f85270 */
[----:B------:R-:W-:-:S02]  /*18870*/  ISETP.NE.AND P3, PT, R95, RZ, PT ;  /* 0x000000ff5f00720c */ /* 0x000fc40003f65270 */
[----:B------:R-:W-:Y:S01]  /*18880*/  SEL R99, RZ, 0x10000, !P4 ;  /* 0x00010000ff637807 */ /* 0x000fe20006000000 */
[----:B------:R-:W0:Y:S01]  /*18890*/  @P0 LDC.64 R94, c[0x0][0x398] ;  /* 0x0000e600ff5e0b82 */ /* 0x000e220000000a00 */
[----:B------:R-:W-:Y:S02]  /*188a0*/  SEL R100, RZ, 0x1000000, !P3 ;  /* 0x01000000ff647807 */ /* 0x000fe40005800000 */
[----:B------:R-:W-:Y:S02]  /*188b0*/  SEL R98, RZ, 0x100, !P5 ;  /* 0x00000100ff627807 */ /* 0x000fe40006800000 */
[----:B------:R-:W-:Y:S02]  /*188c0*/  ISETP.NE.AND P6, PT, R92, RZ, PT ;  /* 0x000000ff5c00720c */ /* 0x000fe40003fc5270 */
[----:B------:R-:W-:Y:S01]  /*188d0*/  LOP3.LUT R101, R101, R97, R96, 0xfe, !PT ;  /* 0x0000006165657212 */ /* 0x000fe200078efe60 */
[----:B------:R-:W-:Y:S01]  /*188e0*/  IMAD.WIDE.U32 R96, R186, 0x10, R190 ;  /* 0x00000010ba607825 */ /* 0x000fe200078e00be */
[----:B------:R-:W-:Y:S01]  /*188f0*/  LOP3.LUT R98, R98, R100, R99, 0xfe, !PT ;  /* 0x0000006462627212 */ /* 0x000fe200078efe63 */
[----:B------:R-:W1:Y:S01]  /*18900*/  @P1 LDC.64 R92, c[0x0][0x3a0] ;  /* 0x0000e800ff5c1b82 */ /* 0x000e620000000a00 */
[----:B------:R-:W-:-:S02]  /*18910*/  SEL R100, RZ, 0x1, !P2 ;  /* 0x00000001ff647807 */ /* 0x000fc40005000000 */
[----:B------:R-:W-:Y:S01]  /*18920*/  SEL R99, RZ, 0x1, !P6 ;  /* 0x00000001ff637807 */ /* 0x000fe20007000000 */
[----:B------:R2:W-:Y:S01]  /*18930*/  STG.E.128 desc[UR8][R96.64], R84 ;  /* 0x0000005460007986 */ /* 0x0005e2000c101d08 */
[----:B0-----:R-:W-:Y:S01]  /*18940*/  @P0 IMAD.WIDE.U32 R94, R185, 0x10, R94 ;  /* 0x00000010b95e0825 */ /* 0x001fe200078e005e */
[----:B--2---:R-:W-:-:S03]  /*18950*/  LOP3.LUT R87, R101, R100, RZ, 0xfc, !PT ;  /* 0x0000006465577212 */ /* 0x004fc600078efcff */
[----:B------:R-:W-:Y:S01]  /*18960*/  IMAD.WIDE.U32 R96, R186, 0x8, R154 ;  /* 0x00000008ba607825 */ /* 0x000fe200078e009a */
[----:B------:R-:W-:-:S03]  /*18970*/  LOP3.LUT R86, R98, R99, RZ, 0xfc, !PT ;  /* 0x0000006362567212 */ /* 0x000fc600078efcff */
[C---:B------:R-:W-:Y:S02]  /*18980*/  IMAD.WIDE.U32 R84, R185.reuse, 0x10, R152 ;  /* 0x00000010b9547825 */ /* 0x040fe400078e0098 */
[----:B------:R0:W-:Y:S02]  /*18990*/  STG.E.64 desc[UR8][R96.64], R86 ;  /* 0x0000005660007986 */ /* 0x0001e4000c101b08 */
[----:B-1----:R-:W-:Y:S01]  /*189a0*/  @P1 IMAD.WIDE.U32 R92, R185, 0x10, R92 ;  /* 0x00000010b95c1825 */ /* 0x002fe200078e005c */
[----:B------:R-:W-:Y:S06]  /*189b0*/  @!P0 BRA `(.L_x_4509) ;  /* 0x0000000000508947 */ /* 0x000fec0003800000 */
[----:B0-----:R-:W-:Y:S01]  /*189c0*/  SHF.L.U32 R97, R20, 0x10, RZ ;  /* 0x0000001014617819 */ /* 0x001fe200000006ff */
        /* <DEDUP_REMOVED lines=19> */
.L_x_4509:
        /* <DEDUP_REMOVED lines=20> */
.L_x_4513:
        /* <DEDUP_REMOVED lines=13> */
.L_x_4515:
[----:B------:R-:W-:Y:S05]  /*18d10*/  BSYNC.RECONVERGENT B1 ;  /* 0x0000000000017941 */ /* 0x000fea0003800200 */
.L_x_4514:
        /* <DEDUP_REMOVED lines=42> */
.L_x_4512:
[----:B------:R-:W-:Y:S05]  /*18fc0*/  BSYNC.RECONVERGENT B0 ;  /* 0x0000000000007941 */ /* 0x000fea0003800200 */
.L_x_4511:
[----:B------:R-:W-:Y:S01]  /*18fd0*/  I2FP.F32.U32 R15, R14 ;  /* 0x0000000e000f7245 */ /* 0x000fe20000201000 */
[----:B------:R-:W-:Y:S01]  /*18fe0*/  BSSY.RECONVERGENT B0, `(.L_x_4516) ;  /* 0x000004d000007945 */ /* 0x000fe20003800200 */
[----:B------:R-:W-:Y:S01]  /*18ff0*/  ISETP.NE.AND P3, PT, R16, 0x1, PT ;  /* 0x000000011000780c */ /* 0x000fe20003f65270 */
[----:B------:R-:W-:Y:S02]  /*19000*/  IMAD.MOV.U32 R18, RZ, RZ, 0x2 ;  /* 0x00000002ff127424 */ /* 0x000fe400078e00ff */
[----:B------:R-:W-:Y:S01]  /*19010*/  FFMA.FTZ R14, R15, R188, 1.1641532182693481445e-10 ;  /* 0x2f0000000f0e7423 */ /* 0x000fe200000100bc */
[----:B-----5:R-:W-:Y:S01]  /*19020*/  SHF.L.U32 R15, R84, 0x10, RZ ;  /* 0x00000010540f7819 */ /* 0x020fe200000006ff */
        /* <DEDUP_REMOVED lines=16> */
.L_x_4518:
        /* <DEDUP_REMOVED lines=13> */
.L_x_4520:
[----:B------:R-:W-:Y:S05]  /*19200*/  BSYNC.RECONVERGENT B1 ;  /* 0x0000000000017941 */ /* 0x000fea0003800200 */
.L_x_4519:
        /* <DEDUP_REMOVED lines=42> */
.L_x_4517:
[----:B------:R-:W-:Y:S05]  /*194b0*/  BSYNC.RECONVERGENT B0 ;  /* 0x0000000000007941 */ /* 0x000fea0003800200 */
.L_x_4516:
        /* <DEDUP_REMOVED lines=25> */
.L_x_4523:
        /* <DEDUP_REMOVED lines=13> */
.L_x_4525:
[----:B------:R-:W-:Y:S05]  /*19720*/  BSYNC.RECONVERGENT B1 ;  /* 0x0000000000017941 */ /* 0x000fea0003800200 */
.L_x_4524:
        /* <DEDUP_REMOVED lines=42> */
.L_x_4522:
[----:B------:R-:W-:Y:S05]  /*199d0*/  BSYNC.RECONVERGENT B0 ;  /* 0x0000000000007941 */ /* 0x000fea0003800200 */
.L_x_4521:
        /* <DEDUP_REMOVED lines=21> */
.L_x_4528:
        /* <DEDUP_REMOVED lines=13> */
.L_x_4530:
[----:B------:R-:W-:Y:S05]  /*19c00*/  BSYNC.RECONVERGENT B1 ;  /* 0x0000000000017941 */ /* 0x000fea0003800200 */
.L_x_4529:
        /* <DEDUP_REMOVED lines=42> */
.L_x_4527:
[----:B------:R-:W-:Y:S05]  /*19eb0*/  BSYNC.RECONVERGENT B0 ;  /* 0x0000000000007941 */ /* 0x000fea0003800200 */
.L_x_4526:
        /* <DEDUP_REMOVED lines=27> */
.L_x_4533:
        /* <DEDUP_REMOVED lines=13> */
.L_x_4535:
[----:B------:R-:W-:Y:S05]  /*1a140*/  BSYNC.RECONVERGENT B1 ;  /* 0x0000000000017941 */ /* 0x000fea0003800200 */
.L_x_4534:
        /* <DEDUP_REMOVED lines=42> */
.L_x_4532:
[----:B------:R-:W-:Y:S05]  /*1a3f0*/  BSYNC.RECONVERGENT B0 ;  /* 0x0000000000007941 */ /* 0x000fea0003800200 */
.L_x_4531:
        /* <DEDUP_REMOVED lines=22> */
.L_x_4538:
        /* <DEDUP_REMOVED lines=13> */
.L_x_4540:
[----:B------:R-:W-:Y:S05]  /*1a630*/  BSYNC.RECONVERGENT B1 ;  /* 0x0000000000017941 */ /* 0x000fea0003800200 */
.L_x_4539:
        /* <DEDUP_REMOVED lines=42> */
.L_x_4537:
[----:B------:R-:W-:Y:S05]  /*1a8e0*/  BSYNC.RECONVERGENT B0 ;  /* 0x0000000000007941 */ /* 0x000fea0003800200 */
.L_x_4536:
        /* <DEDUP_REMOVED lines=25> */
.L_x_4543:
        /* <DEDUP_REMOVED lines=13> */
.L_x_4545:
[----:B------:R-:W-:Y:S05]  /*1ab50*/  BSYNC.RECONVERGENT B1 ;  /* 0x0000000000017941 */ /* 0x000fea0003800200 */
.L_x_4544:
        /* <DEDUP_REMOVED lines=42> */
.L_x_4542:
[----:B------:R-:W-:Y:S05]  /*1ae00*/  BSYNC.RECONVERGENT B0 ;  /* 0x0000000000007941 */ /* 0x000fea0003800200 */
.L_x_4541:
        /* <DEDUP_REMOVED lines=21> */
.L_x_4548:
        /* <DEDUP_REMOVED lines=13> */
.L_x_4550:
[----:B------:R-:W-:Y:S05]  /*1b030*/  BSYNC.RECONVERGENT B1 ;  /* 0x0000000000017941 */ /* 0x000fea0003800200 */
.L_x_4549:
        /* <DEDUP_REMOVED lines=42> */
.L_x_4547:
[----:B------:R-:W-:Y:S05]  /*1b2e0*/  BSYNC.RECONVERGENT B0 ;  /* 0x0000000000007941 */ /* 0x000fea0003800200 */
.L_x_4546:
        /* <DEDUP_REMOVED lines=27> */
.L_x_4553:
        /* <DEDUP_REMOVED lines=13> */
.L_x_4555:
[----:B------:R-:W-:Y:S05]  /*1b570*/  BSYNC.RECONVERGENT B1 ;  /* 0x0000000000017941 */ /* 0x000fea0003800200 */
.L_x_4554:
        /* <DEDUP_REMOVED lines=42> */
.L_x_4552:
[----:B------:R-:W-:Y:S05]  /*1b820*/  BSYNC.RECONVERGENT B0 ;  /* 0x0000000000007941 */ /* 0x000fea0003800200 */
.L_x_4551:
        /* <DEDUP_REMOVED lines=21> */
.L_x_4558:
        /* <DEDUP_REMOVED lines=13> */
.L_x_4560:
[----:B------:R-:W-:Y:S05]  /*1ba50*/  BSYNC.RECONVERGENT B1 ;  /* 0x0000000000017941 */ /* 0x000fea0003800200 */
.L_x_4559:
        /* <DEDUP_REMOVED lines=42> */
.L_x_4557:
[----:B------:R-:W-:Y:S05]  /*1bd00*/  BSYNC.RECONVERGENT B0 ;  /* 0x0000000000007941 */ /* 0x000fea0003800200 */
.L_x_4556:
        /* <DEDUP_REMOVED lines=25> */
.L_x_4563:
        /* <DEDUP_REMOVED lines=13> */
.L_x_4565:
[----:B------:R-:W-:Y:S05]  /*1bf70*/  BSYNC.RECONVERGENT B1 ;  /* 0x0000000000017941 */ /* 0x000fea0003800200 */
.L_x_4564:
        /* <DEDUP_REMOVED lines=42> */
.L_x_4562:
[----:B------:R-:W-:Y:S05]  /*1c220*/  BSYNC.RECONVERGENT B0 ;  /* 0x0000000000007941 */ /* 0x000fea0003800200 */
.L_x_4561:
        /* <DEDUP_REMOVED lines=20> */
.L_x_4568:
        /* <DEDUP_REMOVED lines=13> */
.L_x_4570:
[----:B------:R-:W-:Y:S05]  /*1c440*/  BSYNC.RECONVERGENT B1 ;  /* 0x0000000000017941 */ /* 0x000fea0003800200 */
.L_x_4569:
        /* <DEDUP_REMOVED lines=42> */
.L_x_4567:
[----:B------:R-:W-:Y:S05]  /*1c6f0*/  BSYNC.RECONVERGENT B0 ;  /* 0x0000000000007941 */ /* 0x000fea0003800200 */
.L_x_4566:
[----:B------:R-:W-:Y:S01]  /*1c700*/  PRMT R20, R58, 0x7632, R20 ;  /* 0x000076323a147816 */ /* 0x000fe20000000014 */
[----:B------:R-:W-:Y:S01]  /*1c710*/  BSSY.RECONVERGENT B0, `(.L_x_4571) ;  /* 0x0000054000007945 */ /* 0x000fe20003800200 */
[----:B------:R-:W-:Y:S02]  /*1c720*/  I2FP.F32.U32 R97, R98 ;  /* 0x0000006200617245 */ /* 0x000fe40000201000 */
[----:B------:R-:W-:Y:S01]  /*1c730*/  @P1 PRMT R96, R62, 0x7632, R96 ;  /* 0x000076323e601816 */ /* 0x000fe20000000060 */
[----:B------:R-:W-:Y:S01]  /*1c740*/  IMAD.U32 R105, R20, 0x10000, RZ ;  /* 0x0001000014697824 */ /* 0x000fe200078e00ff */
[----:B------:R-:W-:Y:S01]  /*1c750*/  MOV R108, 0x2 ;  /* 0x00000002006c7802 */ /* 0x000fe20000000f00 */
[----:B------:R-:W-:Y:S01]  /*1c760*/  FFMA.FTZ R20, R97, R188, 1.1641532182693481445e-10 ;  /* 0x2f00000061147423 */ /* 0x000fe200000100bc */
[----:B------:R-:W-:Y:S02]  /*1c770*/  IMAD.MOV.U32 R97, RZ, RZ, R140 ;  /* 0x000000ffff617224 */ /* 0x000fe400078e008c */
[----:B------:R-:W-:Y:S01]  /*1c780*/  FMUL.FTZ R105, R105, R36 ;  /* 0x0000002469697220 */ /* 0x000fe20000410000 */
[----:B------:R-:W-:Y:S01]  /*1c790*/  @P1 IMAD.U32 R96, R96, 0x10000, RZ ;  /* 0x0001000060601824 */ /* 0x000fe200078e00ff */
[----:B------:R-:W-:-:S04]  /*1c7a0*/  FSETP.GTU.FTZ.AND P4, PT, R20, R35, PT ;  /* 0x000000231400720b */ /* 0x000fc80003f9c000 */
[----:B------:R-:W-:Y:S02]  /*1c7b0*/  FSEL R98, R105, RZ, !P4 ;  /* 0x000000ff69627208 */ /* 0x000fe40006000000 */
[----:B------:R-:W-:Y:S02]  /*1c7c0*/  SEL R20, RZ, 0x1, P4 ;  /* 0x00000001ff147807 */ /* 0x000fe40002000000 */
[----:B------:R-:W-:Y:S01]  /*1c7d0*/  ISETP.NE.AND P4, PT, R106, 0x1, PT ;  /* 0x000000016a00780c */ /* 0x000fe20003f85270 */
[----:B------:R-:W-:-:S04]  /*1c7e0*/  FADD.FTZ R19, R19, R98 ;  /* 0x0000006213137221 */ /* 0x000fc80000010000 */
[----:B------:R-:W-:Y:S01]  /*1c7f0*/  @P1 FADD.FTZ R96, R19, R96 ;  /* 0x0000006013601221 */ /* 0x000fe20000010000 */
        /* <DEDUP_REMOVED lines=12> */
.L_x_4573:
        /* <DEDUP_REMOVED lines=13> */
.L_x_4575:
[----:B------:R-:W-:Y:S05]  /*1c990*/  BSYNC.RECONVERGENT B1 ;  /* 0x0000000000017941 */ /* 0x000fea0003800200 */
.L_x_4574:
        /* <DEDUP_REMOVED lines=41> */
[----:B------:R-:W-:Y:S02]  /*1cc30*/  HFMA2 R108, -RZ, RZ, 0, 0 ;  /* 0x00000000ff6c7431 */ /* 0x000fe400000001ff */
[----:B------:R-:W-:-:S07]  /*1cc40*/  IMAD.MOV.U32 R99, RZ, RZ, R106 ;  /* 0x000000ffff637224 */ /* 0x000fce00078e006a */
.L_x_4572:
[----:B------:R-:W-:Y:S05]  /*1cc50*/  BSYNC.RECONVERGENT B0 ;  /* 0x0000000000007941 */ /* 0x000fea0003800200 */
.L_x_4571:
        /* <DEDUP_REMOVED lines=21> */
.L_x_4578:
        /* <DEDUP_REMOVED lines=13> */
.L_x_4580:
[----:B------:R-:W-:Y:S05]  /*1ce80*/  BSYNC.RECONVERGENT B1 ;  /* 0x0000000000017941 */ /* 0x000fea0003800200 */
.L_x_4579:
        /* <DEDUP_REMOVED lines=41> */
[----:B------:R-:W-:Y:S01]  /*1d120*/  LOP3.LUT R142, R41, R108, R107, 0x96, !PT ;  /* 0x0000006c298e7212 */ /* 0x000fe200078e966b */
[----:B------:R-:W-:-:S07]  /*1d130*/  IMAD.MOV.U32 R99, RZ, RZ, R106 ;  /* 0x000000ffff637224 */ /* 0x000fce00078e006a */
.L_x_4577:
[----:B------:R-:W-:Y:S05]  /*1d140*/  BSYNC.RECONVERGENT B0 ;  /* 0x0000000000007941 */ /* 0x000fea0003800200 */
.L_x_4576:
[----:B------:R-:W-:Y:S01]  /*1d150*/  I2FP.F32.U32 R87, R87 ;  /* 0x0000005700577245 */ /* 0x000fe20000201000 */
[----:B------:R-:W-:Y:S01]  /*1d160*/  IMAD.U32 R97, R59, 0x10000, RZ ;  /* 0x000100003b617824 */ /* 0x000fe200078e00ff */
[----:B------:R-:W-:Y:S01]  /*1d170*/  BSSY.RECONVERGENT B0, `(.L_x_4581) ;  /* 0x0000051000007945 */ /* 0x000fe20003800200 */
[----:B------:R-:W-:Y:S02]  /*1d180*/  IMAD.MOV.U32 R108, RZ, RZ, 0x2 ;  /* 0x00000002ff6c7424 */ /* 0x000fe400078e00ff */
[----:B------:R-:W-:Y:S01]  /*1d190*/  FFMA.FTZ R106, R87, R188, 1.1641532182693481445e-10 ;  /* 0x2f000000576a7423 */ /* 0x000fe200000100bc */
[----:B------:R-:W-:Y:S01]  /*1d1a0*/  FMUL.FTZ R87, R97, R36 ;  /* 0x0000002461577220 */ /* 0x000fe20000410000 */
[----:B------:R-:W-:Y:S01]  /*1d1b0*/  @P1 SHF.L.U32 R97, R63, 0x10, RZ ;  /* 0x000000103f611819 */ /* 0x000fe200000006ff */
[----:B------:R-:W-:Y:S02]  /*1d1c0*/  IMAD.MOV.U32 R107, RZ, RZ, R140 ;  /* 0x000000ffff6b7224 */ /* 0x000fe400078e008c */
[----:B------:R-:W-:-:S04]  /*1d1d0*/  FSETP.GTU.FTZ.AND P5, PT, R106, R35, PT ;  /* 0x000000236a00720b */ /* 0x000fc80003fbc000 */
[----:B------:R-:W-:Y:S02]  /*1d1e0*/  FSEL R87, R87, RZ, !P5 ;  /* 0x000000ff57577208 */ /* 0x000fe40006800000 */
[----:B------:R-:W-:Y:S02]  /*1d1f0*/  SEL R106, RZ, 0x1, P5 ;  /* 0x00000001ff6a7807 */ /* 0x000fe40002800000 */
[----:B------:R-:W-:Y:S01]  /*1d200*/  ISETP.NE.AND P5, PT, R109, 0x1, PT ;  /* 0x000000016d00780c */ /* 0x000fe20003fa5270 */
[----:B------:R-:W-:-:S04]  /*1d210*/  FADD.FTZ R20, R20, R87 ;  /* 0x0000005714147221 */ /* 0x000fc80000010000 */
        /* <DEDUP_REMOVED lines=13> */
.L_x_4583:
        /* <DEDUP_REMOVED lines=13> */
.L_x_4585:
[----:B------:R-:W-:Y:S05]  /*1d3c0*/  BSYNC.RECONVERGENT B1 ;  /* 0x0000000000017941 */ /* 0x000fea0003800200 */
.L_x_4584:
        /* <DEDUP_REMOVED lines=40> */
[----:B------:R-:W-:Y:S01]  /*1d650*/  IMAD.MOV.U32 R108, RZ, RZ, RZ ;  /* 0x000000ffff6c7224 */ /* 0x000fe200078e00ff */
[----:B------:R-:W-:Y:S01]  /*1d660*/  MOV R107, R99 ;  /* 0x00000063006b7202 */ /* 0x000fe20000000f00 */
[----:B------:R-:W-:-:S07]  /*1d670*/  IMAD.MOV.U32 R99, RZ, RZ, R106 ;  /* 0x000000ffff637224 */ /* 0x000fce00078e006a */
.L_x_4582:
[----:B------:R-:W-:Y:S05]  /*1d680*/  BSYNC.RECONVERGENT B0 ;  /* 0x0000000000007941 */ /* 0x000fea0003800200 */
.L_x_4581:
        /* <DEDUP_REMOVED lines=20> */
.L_x_4588:
        /* <DEDUP_REMOVED lines=15> */
.L_x_4590:
[----:B------:R-:W-:Y:S05]  /*1d8c0*/  BSYNC.RECONVERGENT B1 ;  /* 0x0000000000017941 */ /* 0x000fea0003800200 */
.L_x_4589:
        /* <DEDUP_REMOVED lines=41> */
[----:B------:R-:W-:Y:S02]  /*1db60*/  IMAD.MOV.U32 R107, RZ, RZ, R99 ;  /* 0x000000ffff6b7224 */ /* 0x000fe400078e0063 */
[----:B------:R-:W-:-:S07]  /*1db70*/  IMAD.MOV.U32 R99, RZ, RZ, R106 ;  /* 0x000000ffff637224 */ /* 0x000fce00078e006a */
.L_x_4587:
[----:B------:R-:W-:Y:S05]  /*1db80*/  BSYNC.RECONVERGENT B0 ;  /* 0x0000000000007941 */ /* 0x000fea0003800200 */
.L_x_4586:
        /* <DEDUP_REMOVED lines=20> */
.L_x_4510:
[----:B------:R-:W-:Y:S01]  /*1dcd0*/  ISETP.NE.AND P2, PT, R102, 0x1, PT ;  /* 0x000000016600780c */ /* 0x000fe20003f45270 */
[----:B------:R-:W-:Y:S01]  /*1dce0*/  BSSY.RECONVERGENT B0, `(.L_x_4592) ;  /* 0x0000047000007945 */ /* 0x000fe20003800200 */
[----:B--2---:R-:W-:Y:S01]  /*1dcf0*/  MOV R94, 0x2 ;  /* 0x00000002005e7802 */ /* 0x004fe20000000f00 */
        /* <DEDUP_REMOVED lines=13> */
.L_x_4594:
        /* <DEDUP_REMOVED lines=13> */
.L_x_4596:
[----:B------:R-:W-:Y:S05]  /*1dea0*/  BSYNC.RECONVERGENT B1 ;  /* 0x0000000000017941 */ /* 0x000fea0003800200 */
.L_x_4595:
        /* <DEDUP_REMOVED lines=39> */
[----:B------:R-:W-:Y:S01]  /*1e120*/  MOV R99, R92 ;  /* 0x0000005c00637202 */ /* 0x000fe20000000f00 */
[----:B------:R-:W-:Y:S01]  /*1e130*/  IMAD.MOV.U32 R92, RZ, RZ, R91 ;  /* 0x000000ffff5c7224 */ /* 0x000fe200078e005b */
[----:B------:R-:W-:-:S07]  /*1e140*/  LOP3.LUT R142, R41, R142, R93, 0x96, !PT ;  /* 0x0000008e298e7212 */ /* 0x000fce00078e965d */
.L_x_4593:
[----:B------:R-:W-:Y:S05]  /*1e150*/  BSYNC.RECONVERGENT B0 ;  /* 0x0000000000007941 */ /* 0x000fea0003800200 */
.L_x_4592:
[----:B------:R-:W-:Y:S01]  /*1e160*/  I2FP.F32.U32 R91, R92 ;  /* 0x0000005c005b7245 */ /* 0x000fe20000201000 */
[----:B-----5:R-:W-:Y:S01]  /*1e170*/  IMAD.U32 R93, R84, 0x10000, RZ ;  /* 0x00010000545d7824 */ /* 0x020fe200078e00ff */
        /* <DEDUP_REMOVED lines=23> */
.L_x_4599:
        /* <DEDUP_REMOVED lines=13> */
.L_x_4601:
[----:B------:R-:W-:Y:S05]  /*1e3c0*/  BSYNC.RECONVERGENT B1 ;  /* 0x0000000000017941 */ /* 0x000fea0003800200 */
.L_x_4600:
        /* <DEDUP_REMOVED lines=42> */
.L_x_4598:
[----:B------:R-:W-:Y:S05]  /*1e670*/  BSYNC.RECONVERGENT B0 ;  /* 0x0000000000007941 */ /* 0x000fea0003800200 */
.L_x_4597:
[----:B------:R-:W-:Y:S01]  /*1e680*/  I2FP.F32.U32 R93, R93 ;  /* 0x0000005d005d7245 */ /* 0x000fe20000201000 */
[----:B------:R-:W-:Y:S01]  /*1e690*/  IMAD.U32 R95, R84, 0x10000, RZ ;  /* 0x00010000545f7824 */ /* 0x000fe200078e00ff */
[----:B------:R-:W-:Y:S01]  /*1e6a0*/  @P1 PRMT R92, R60, 0x7632, R92 ;  /* 0x000076323c5c1816 */ /* 0x000fe2000000005c */
[----:B------:R-:W-:Y:S01]  /*1e6b0*/  BSSY.RECONVERGENT B0, `(.L_x_4602) ;  /* 0x000004e000007945 */ /* 0x000fe20003800200 */
[----:B------:R-:W-:Y:S01]  /*1e6c0*/  ISETP.NE.AND P3, PT, R96, 0x1, PT ;  /* 0x000000016000780c */ /* 0x000fe20003f65270 */
[----:B------:R-:W-:Y:S01]  /*1e6d0*/  FFMA.FTZ R84, R93, R188, 1.1641532182693481445e-10 ;  /* 0x2f0000005d547423 */ /* 0x000fe200000100bc */
[----:B------:R-:W-:Y:S01]  /*1e6e0*/  FMUL.FTZ R95, R95, R36 ;  /* 0x000000245f5f7220 */ /* 0x000fe20000410000 */
[----:B------:R-:W-:Y:S02]  /*1e6f0*/  @P1 IMAD.U32 R93, R92, 0x10000, RZ ;  /* 0x000100005c5d1824 */ /* 0x000fe400078e00ff */
[----:B------:R-:W-:Y:S01]  /*1e700*/  IMAD.MOV.U32 R97, RZ, RZ, 0x2 ;  /* 0x00000002ff617424 */ /* 0x000fe200078e00ff */
[----:B------:R-:W-:-:S04]  /*1e710*/  FSETP.GTU.FTZ.AND P2, PT, R84, R35, PT ;  /* 0x000000235400720b */ /* 0x000fc80003f5c000 */
        /* <DEDUP_REMOVED lines=15> */
.L_x_4604:
        /* <DEDUP_REMOVED lines=13> */
.L_x_4606:
[----:B------:R-:W-:Y:S05]  /*1e8e0*/  BSYNC.RECONVERGENT B1 ;  /* 0x0000000000017941 */ /* 0x000fea0003800200 */
.L_x_4605:
        /* <DEDUP_REMOVED lines=42> */
.L_x_4603:
[----:B------:R-:W-:Y:S05]  /*1eb90*/  BSYNC.RECONVERGENT B0 ;  /* 0x0000000000007941 */ /* 0x000fea0003800200 */
.L_x_4602:
        /* <DEDUP_REMOVED lines=25> */
.L_x_4609:
        /* <DEDUP_REMOVED lines=13> */
.L_x_4611:
[----:B------:R-:W-:Y:S05]  /*1ee00*/  BSYNC.RECONVERGENT B1 ;  /* 0x0000000000017941 */ /* 0x000fea0003800200 */
.L_x_4610:
        /* <DEDUP_REMOVED lines=42> */
.L_x_4608:
[----:B------:R-:W-:Y:S05]  /*1f0b0*/  BSYNC.RECONVERGENT B0 ;  /* 0x0000000000007941 */ /* 0x000fea0003800200 */
.L_x_4607:
        /* <DEDUP_REMOVED lines=25> */
.L_x_4614:
        /* <DEDUP_REMOVED lines=13> */
.L_x_4616:
[----:B------:R-:W-:Y:S05]  /*1f320*/  BSYNC.RECONVERGENT B1 ;  /* 0x0000000000017941 */ /* 0x000fea0003800200 */
.L_x_4615:
        /* <DEDUP_REMOVED lines=42> */
.L_x_4613:
[----:B------:R-:W-:Y:S05]  /*1f5d0*/  BSYNC.RECONVERGENT B0 ;  /* 0x0000000000007941 */ /* 0x000fea0003800200 */
.L_x_4612:
        /* <DEDUP_REMOVED lines=24> */
.L_x_4619:
        /* <DEDUP_REMOVED lines=13> */
.L_x_4621:
[----:B------:R-:W-:Y:S05]  /*1f830*/  BSYNC.RECONVERGENT B1 ;  /* 0x0000000000017941 */ /* 0x000fea0003800200 */
.L_x_4620:
        /* <DEDUP_REMOVED lines=40> */
[----:B------:R-:W-:Y:S01]  /*1fac0*/  IMAD.MOV.U32 R97, RZ, RZ, R99 ;  /* 0x000000ffff617224 */ /* 0x000fe200078e0063 */
[----:B------:R-:W-:Y:S01]  /*1fad0*/  MOV R99, R96 ;  /* 0x0000006000637202 */ /* 0x000fe20000000f00 */
[----:B------:R-:W-:-:S07]  /*1fae0*/  IMAD.MOV.U32 R106, RZ, RZ, RZ ;  /* 0x000000ffff6a7224 */ /* 0x000fce00078e00ff */
.L_x_4618:
[----:B------:R-:W-:Y:S05]  /*1faf0*/  BSYNC.RECONVERGENT B0 ;  /* 0x0000000000007941 */ /* 0x000fea0003800200 */
.L_x_4617:
        /* <DEDUP_REMOVED lines=8> */
[----:B------:R-:W-:Y:S01]  /*1fb80*/  HFMA2 R108, -RZ, RZ, 0, 1.1920928955078125e-07 ;  /* 0x00000002ff6c7431 */ /* 0x000fe200000001ff */
[----:B------:R-:W-:Y:S01]  /*1fb90*/  FSETP.GTU.FTZ.AND P3, PT, R86, R35, PT ;  /* 0x000000235600720b */ /* 0x000fe20003f7c000 */
[----:B------:R-:W-:-:S03]  /*1fba0*/  IMAD.MOV.U32 R86, RZ, RZ, R140 ;  /* 0x000000ffff567224 */ /* 0x000fc600078e008c */
        /* <DEDUP_REMOVED lines=13> */
.L_x_4624:
        /* <DEDUP_REMOVED lines=13> */
.L_x_4626:
[----:B------:R-:W-:Y:S05]  /*1fd50*/  BSYNC.RECONVERGENT B1 ;  /* 0x0000000000017941 */ /* 0x000fea0003800200 */
.L_x_4625:
        /* <DEDUP_REMOVED lines=43> */
.L_x_4623:
[----:B------:R-:W-:Y:S05]  /*20010*/  BSYNC.RECONVERGENT B0 ;  /* 0x0000000000007941 */ /* 0x000fea0003800200 */
.L_x_4622:
[----:B------:R-:W-:Y:S01]  /*20020*/  I2FP.F32.U32 R97, R86 ;  /* 0x0000005600617245 */ /* 0x000fe20000201000 */
[----:B------:R-:W-:Y:S01]  /*20030*/  IMAD.U32 R107, R87, 0x10000, RZ ;  /* 0x00010000576b7824 */ /* 0x000fe200078e00ff */
[----:B------:R-:W-:Y:S01]  /*20040*/  ISETP.NE.AND P5, PT, R108, 0x1, PT ;  /* 0x000000016c00780c */ /* 0x000fe20003fa5270 */
[----:B------:R-:W-:Y:S01]  /*20050*/  @P1 IMAD.U32 R98, R63, 0x10000, RZ ;  /* 0x000100003f621824 */ /* 0x000fe200078e00ff */
[----:B------:R-:W-:Y:S01]  /*20060*/  BSSY.RECONVERGENT B0, `(.L_x_4627) ;  /* 0x000004d000007945 */ /* 0x000fe20003800200 */
[----:B------:R-:W-:Y:S01]  /*20070*/  FFMA.FTZ R86, R97, R188, 1.1641532182693481445e-10 ;  /* 0x2f00000061567423 */ /* 0x000fe200000100bc */
[----:B------:R-:W-:Y:S01]  /*20080*/  FMUL.FTZ R107, R107, R36 ;  /* 0x000000246b6b7220 */ /* 0x000fe20000410000 */
[----:B------:R-:W-:-:S03]  /*20090*/  IMAD.MOV.U32 R110, RZ, RZ, 0x2 ;  /* 0x00000002ff6e7424 */ /* 0x000fc600078e00ff */
[----:B------:R-:W-:-:S04]  /*200a0*/  FSETP.GTU.FTZ.AND P4, PT, R86, R35, PT ;  /* 0x000000235600720b */ /* 0x000fc80003f9c000 */
[----:B------:R-:W-:Y:S02]  /*200b0*/  FSEL R97, R107, RZ, !P4 ;  /* 0x000000ff6b617208 */ /* 0x000fe40006000000 */
[----:B------:R-:W-:-:S03]  /*200c0*/  PLOP3.LUT P4, PT, P4, PT, PT, 0x8, 0x80 ;  /* 0x000000000080781c */ /* 0x000fc6000278e170 */
[----:B------:R-:W-:Y:S01]  /*200d0*/  @P1 FADD.FTZ R97, R98, R97 ;  /* 0x0000006162611221 */ /* 0x000fe20000010000 */
[----:B------:R-:W-:Y:S02]  /*200e0*/  PRMT R98, R87, 0x7632, R98 ;  /* 0x0000763257627816 */ /* 0x000fe40000000062 */
        /* <DEDUP_REMOVED lines=11> */
.L_x_4629:
        /* <DEDUP_REMOVED lines=13> */
.L_x_4631:
[----:B------:R-:W-:Y:S05]  /*20270*/  BSYNC.RECONVERGENT B1 ;  /* 0x0000000000017941 */ /* 0x000fea0003800200 */
.L_x_4630:
        /* <DEDUP_REMOVED lines=40> */
[----:B------:R-:W-:Y:S01]  /*20500*/  LOP3.LUT R142, R41, R106, R87, 0x96, !PT ;  /* 0x0000006a298e7212 */ /* 0x000fe200078e9657 */
[----:B------:R-:W-:Y:S02]  /*20510*/  IMAD.MOV.U32 R87, RZ, RZ, R99 ;  /* 0x000000ffff577224 */ /* 0x000fe400078e0063 */
[----:B------:R-:W-:-:S07]  /*20520*/  IMAD.MOV.U32 R99, RZ, RZ, R86 ;  /* 0x000000ffff637224 */ /* 0x000fce00078e0056 */
.L_x_4628:
[----:B------:R-:W-:Y:S05]  /*20530*/  BSYNC.RECONVERGENT B0 ;  /* 0x0000000000007941 */ /* 0x000fea0003800200 */
.L_x_4627:
[----:B------:R-:W-:Y:S02]  /*20540*/  I2FP.F32.U32 R87, R87 ;  /* 0x0000005700577245 */ /* 0x000fe40000201000 */
[----:B------:R-:W-:Y:S02]  /*20550*/  SHF.L.U32 R107, R98, 0x10, RZ ;  /* 0x00000010626b7819 */ /* 0x000fe400000006ff */
[----:B------:R-:W-:Y:S01]  /*20560*/  @P1 PRMT R98, R63, 0x7632, R98 ;  /* 0x000076323f621816 */ /* 0x000fe20000000062 */
[----:B------:R-:W-:Y:S01]  /*20570*/  FFMA.FTZ R86, R87, R188, 1.1641532182693481445e-10 ;  /* 0x2f00000057567423 */ /* 0x000fe200000100bc */
[----:B------:R-:W-:Y:S01]  /*20580*/  PRMT R85, R105, 0x5410, R85 ;  /* 0x0000541069557816 */ /* 0x000fe20000000055 */
[----:B------:R-:W-:Y:S01]  /*20590*/  FMUL.FTZ R107, R107, R36 ;  /* 0x000000246b6b7220 */ /* 0x000fe20000410000 */
[----:B------:R-:W-:Y:S01]  /*205a0*/  PRMT R84, R104, 0x5410, R84 ;  /* 0x0000541068547816 */ /* 0x000fe20000000054 */
[----:B------:R-:W-:Y:S01]  /*205b0*/  @P1 IMAD.U32 R87, R98, 0x10000, RZ ;  /* 0x0001000062571824 */ /* 0x000fe200078e00ff */
[----:B------:R-:W-:-:S02]  /*205c0*/  FSETP.GTU.FTZ.AND P5, PT, R86, R35, PT ;  /* 0x000000235600720b */ /* 0x000fc40003fbc000 */
[----:B------:R-:W-:Y:S02]  /*205d0*/  PRMT R86, R114, 0x5410, R115 ;  /* 0x0000541072567816 */ /* 0x000fe40000000073 */
[----:B------:R-:W-:Y:S02]  /*205e0*/  FSEL R98, R107, RZ, !P5 ;  /* 0x000000ff6b627208 */ /* 0x000fe40006800000 */
[----:B------:R-:W-:-:S03]  /*205f0*/  PLOP3.LUT P5, PT, P5, PT, PT, 0x8, 0x80 ;  /* 0x000000000080781c */ /* 0x000fc60002fae170 */
[----:B------:R-:W-:-:S05]  /*20600*/  @P1 FADD.FTZ R98, R98, R87 ;  /* 0x0000005762621221 */ /* 0x000fca0000010000 */
[----:B------:R-:W-:-:S04]  /*20610*/  F2FP.BF16.F32.PACK_AB R87, RZ, R98 ;  /* 0x00000062ff57723e */ /* 0x000fc800000010ff */
[----:B------:R-:W-:-:S07]  /*20620*/  PRMT R87, R112, 0x5410, R87 ;  /* 0x0000541070577816 */ /* 0x000fce0000000057 */
.L_x_4591:
        /* <DEDUP_REMOVED lines=27> */
[----:B0-----:R-:W-:Y:S01]  /*207e0*/  IMAD.U32 R87, R20, 0x10000, RZ ;  /* 0x0001000014577824 */ /* 0x001fe200078e00ff */
[----:B------:R-:W0:Y:S01]  /*207f0*/  LDC.64 R108, c[0x0][0x3b8] ;  /* 0x0000ee00ff6c7b82 */ /* 0x000e220000000a00 */
[----:B------:R-:W-:Y:S02]  /*20800*/  LOP3.LUT R86, R21, 0xffff, RZ, 0xc0, !PT ;  /* 0x0000ffff15567812 */ /* 0x000fe400078ec0ff */
[----:B------:R-:W-:Y:S02]  /*20810*/  PRMT R105, R19, 0x7104, RZ ;  /* 0x0000710413697816 */ /* 0x000fe400000000ff */
[----:B------:R-:W-:Y:S02]  /*20820*/  LOP3.LUT R87, R87, 0xff0000, RZ, 0xc0, !PT ;  /* 0x00ff000057577812 */ /* 0x000fe400078ec0ff */
[----:B------:R-:W-:Y:S02]  /*20830*/  LOP3.LUT R104, R16, 0xff, RZ, 0xc0, !PT ;  /* 0x000000ff10687812 */ /* 0x000fe400078ec0ff */
[----:B------:R-:W-:-:S02]  /*20840*/  PRMT R86, R87, 0x4210, R86 ;  /* 0x0000421057567816 */ /* 0x000fc40000000056 */
        /* <DEDUP_REMOVED lines=13> */
.L_x_4632:
[----:B------:R2:W5:Y:S04]  /*20920*/  @P0 LDG.E.128 R56, desc[UR8][R102.64] ;  /* 0x0000000866380981 */ /* 0x000568000c1e1d00 */
[----:B------:R2:W5:Y:S04]  /*20930*/  @P1 LDG.E.128 R60, desc[UR8][R100.64] ;  /* 0x00000008643c1981 */ /* 0x000568000c1e1d00 */
[----:B01----:R-:W5:Y:S01]  /*20940*/  LDG.E.128 R84, desc[UR8][R84.64] ;  /* 0x0000000854547981 */ /* 0x003f62000c1e1d00 */
        /* <DEDUP_REMOVED lines=17> */
.L_x_4636:
        /* <DEDUP_REMOVED lines=13> */
.L_x_4638:
[----:B------:R-:W-:Y:S05]  /*20b30*/  BSYNC.RECONVERGENT B1 ;  /* 0x0000000000017941 */ /* 0x000fea0003800200 */
.L_x_4637:
        /* <DEDUP_REMOVED lines=42> */
.L_x_4635:
[----:B------:R-:W-:Y:S05]  /*20de0*/  BSYNC.RECONVERGENT B0 ;  /* 0x0000000000007941 */ /* 0x000fea0003800200 */
.L_x_4634:
[----:B------:R-:W-:Y:S01]  /*20df0*/  I2FP.F32.U32 R15, R14 ;  /* 0x0000000e000f7245 */ /* 0x000fe20000201000 */
[----:B------:R-:W-:Y:S01]  /*20e00*/  BSSY.RECONVERGENT B0, `(.L_x_4639) ;  /* 0x000004d000007945 */ /* 0x000fe20003800200 */
[----:B------:R-:W-:Y:S01]  /*20e10*/  ISETP.NE.AND P3, PT, R16, 0x1, PT ;  /* 0x000000011000780c */ /* 0x000fe20003f65270 */
[----:B------:R-:W-:Y:S02]  /*20e20*/  HFMA2 R18, -RZ, RZ, 0, 1.1920928955078125e-07 ;  /* 0x00000002ff127431 */ /* 0x000fe400000001ff */
[----:B------:R-:W-:Y:S02]  /*20e30*/  IMAD.MOV.U32 R17, RZ, RZ, R140 ;  /* 0x000000ffff117224 */ /* 0x000fe400078e008c */
[----:B------:R-:W-:Y:S01]  /*20e40*/  FFMA.FTZ R14, R15, R188, 1.1641532182693481445e-10 ;  /* 0x2f0000000f0e7423 */ /* 0x000fe200000100bc */
[----:B-----5:R-:W-:-:S04]  /*20e50*/  IMAD.U32 R15, R84, 0x10000, RZ ;  /* 0x00010000540f7824 */ /* 0x020fc800078e00ff */
        /* <DEDUP_REMOVED lines=15> */
.L_x_4641:
        /* <DEDUP_REMOVED lines=13> */
.L_x_4643:
[----:B------:R-:W-:Y:S05]  /*21020*/  BSYNC.RECONVERGENT B1 ;  /* 0x0000000000017941 */ /* 0x000fea0003800200 */
.L_x_4642:
        /* <DEDUP_REMOVED lines=42> */
.L_x_4640:
[----:B------:R-:W-:Y:S05]  /*212d0*/  BSYNC.RECONVERGENT B0 ;  /* 0x0000000000007941 */ /* 0x000fea0003800200 */
.L_x_4639:
[----:B------:R-:W-:Y:S01]  /*212e0*/  I2FP.F32.U32 R17, R17 ;  /* 0x0000001100117245 */ /* 0x000fe20000201000 */
[----:B------:R-:W-:Y:S01]  /*212f0*/  @P1 IMAD.U32 R99, R60, 0x10000, RZ ;  /* 0x000100003c631824 */ /* 0x000fe200078e00ff */
[----:B------:R-:W-:Y:S01]  /*21300*/  SHF.L.U32 R19, R56, 0x10, RZ ;  /* 0x0000001038137819 */ /* 0x000fe200000006ff */
[----:B------:R-:W-:Y:S01]  /*21310*/  BSSY.RECONVERGENT B0, `(.L_x_4644) ;  /* 0x000004e000007945 */ /* 0x000fe20003800200 */
[----:B------:R-:W-:Y:S01]  /*21320*/  ISETP.NE.AND P3, PT, R18, 0x1, PT ;  /* 0x000000011200780c */ /* 0x000fe20003f65270 */
[----:B------:R-:W-:Y:S02]  /*21330*/  FFMA.FTZ R16, R17, R188, 1.1641532182693481445e-10 ;  /* 0x2f00000011107423 */ /* 0x000fe400000100bc */
[----:B------:R-:W-:Y:S01]  /*21340*/  FMUL.FTZ R17, R19, R36 ;  /* 0x0000002413117220 */ /* 0x000fe20000410000 */
[----:B------:R-:W-:Y:S02]  /*21350*/  IMAD.MOV.U32 R19, RZ, RZ, 0x2 ;  /* 0x00000002ff137424 */ /* 0x000fe400078e00ff */
[----:B------:R-:W-:-:S04]  /*21360*/  FSETP.GTU.FTZ.AND P2, PT, R16, R35, PT ;  /* 0x000000231000720b */ /* 0x000fc80003f5c000 */
[----:B------:R-:W-:-:S05]  /*21370*/  FSEL R17, R17, RZ, !P2 ;  /* 0x000000ff11117208 */ /* 0x000fca0005000000 */
[----:B------:R-:W-:Y:S01]  /*21380*/  FADD.FTZ R14, R14, R17 ;  /* 0x000000110e0e7221 */ /* 0x000fe20000010000 */
[----:B------:R-:W-:-:S03]  /*21390*/  MOV R17, R140 ;  /* 0x0000008c00117202 */ /* 0x000fc60000000f00 */
        /* <DEDUP_REMOVED lines=13> */
.L_x_4646:
        /* <DEDUP_REMOVED lines=13> */
.L_x_4648:
[----:B------:R-:W-:Y:S05]  /*21540*/  BSYNC.RECONVERGENT B1 ;  /* 0x0000000000017941 */ /* 0x000fea0003800200 */
.L_x_4647:
        /* <DEDUP_REMOVED lines=42> */
.L_x_4645:
[----:B------:R-:W-:Y:S05]  /*217f0*/  BSYNC.RECONVERGENT B0 ;  /* 0x0000000000007941 */ /* 0x000fea0003800200 */
.L_x_4644:
        /* <DEDUP_REMOVED lines=21> */
.L_x_4651:
        /* <DEDUP_REMOVED lines=13> */
.L_x_4653:
[----:B------:R-:W-:Y:S05]  /*21a20*/  BSYNC.RECONVERGENT B1 ;  /* 0x0000000000017941 */ /* 0x000fea0003800200 */
.L_x_4652:
        /* <DEDUP_REMOVED lines=42> */
.L_x_4650:
[----:B------:R-:W-:Y:S05]  /*21cd0*/  BSYNC.RECONVERGENT B0 ;  /* 0x0000000000007941 */ /* 0x000fea0003800200 */
.L_x_4649:
[----:B------:R-:W-:Y:S01]  /*21ce0*/  I2FP.F32.U32 R17, R17 ;  /* 0x0000001100117245 */ /* 0x000fe20000201000 */
[----:B------:R-:W-:Y:S01]  /*21cf0*/  BSSY.RECONVERGENT B0, `(.L_x_4654) ;  /* 0x0000052000007945 */ /* 0x000fe20003800200 */
[----:B------:R-:W-:Y:S02]  /*21d00*/  PRMT R16, R56, 0x7632, R16 ;  /* 0x0000763238107816 */ /* 0x000fe40000000010 */
[----:B------:R-:W-:Y:S02]  /*21d10*/  ISETP.NE.AND P3, PT, R20, 0x1, PT ;  /* 0x000000011400780c */ /* 0x000fe40003f65270 */
[----:B------:R-:W-:Y:S01]  /*21d20*/  SHF.L.U32 R19, R16, 0x10, RZ ;  /* 0x0000001010137819 */ /* 0x000fe200000006ff */
[----:B------:R-:W-:Y:S01]  /*21d30*/  FFMA.FTZ R16, R17, R188, 1.1641532182693481445e-10 ;  /* 0x2f00000011107423 */ /* 0x000fe200000100bc */
[----:B------:R-:W-:-:S03]  /*21d40*/  MOV R17, R140 ;  /* 0x0000008c00117202 */ /* 0x000fc60000000f00 */
[----:B------:R-:W-:Y:S01]  /*21d50*/  FMUL.FTZ R19, R19, R36 ;  /* 0x0000002413137220 */ /* 0x000fe20000410000 */
[----:B------:R-:W-:Y:S02]  /*21d60*/  FSETP.GTU.FTZ.AND P2, PT, R16, R35, PT ;  /* 0x000000231000720b */ /* 0x000fe40003f5c000 */
[----:B------:R-:W-:Y:S02]  /*21d70*/  @P1 PRMT R16, R60, 0x7632, R16 ;  /* 0x000076323c101816 */ /* 0x000fe40000000010 */
[----:B------:R-:W-:Y:S01]  /*21d80*/  FSEL R18, R19, RZ, !P2 ;  /* 0x000000ff13127208 */ /* 0x000fe20005000000 */
[----:B------:R-:W-:Y:S02]  /*21d90*/  IMAD.MOV.U32 R19, RZ, RZ, 0x2 ;  /* 0x00000002ff137424 */ /* 0x000fe400078e00ff */
[----:B------:R-:W-:Y:S02]  /*21da0*/  @P1 IMAD.U32 R16, R16, 0x10000, RZ ;  /* 0x0001000010101824 */ /* 0x000fe400078e00ff */
[----:B------:R-:W-:-:S04]  /*21db0*/  FADD.FTZ R15, R15, R18 ;  /* 0x000000120f0f7221 */ /* 0x000fc80000010000 */
        /* <DEDUP_REMOVED lines=13> */
.L_x_4656:
        /* <DEDUP_REMOVED lines=13> */
.L_x_4658:
[----:B------:R-:W-:Y:S05]  /*21f60*/  BSYNC.RECONVERGENT B1 ;  /* 0x0000000000017941 */ /* 0x000fea0003800200 */
.L_x_4657:
        /* <DEDUP_REMOVED lines=42> */
.L_x_4655:
[----:B------:R-:W-:Y:S05]  /*22210*/  BSYNC.RECONVERGENT B0 ;  /* 0x0000000000007941 */ /* 0x000fea0003800200 */
.L_x_4654:
[----:B------:R-:W-:Y:S01]  /*22220*/  I2FP.F32.U32 R17, R17 ;  /* 0x0000001100117245 */ /* 0x000fe20000201000 */
[----:B------:R-:W-:Y:S01]  /*22230*/  BSSY.RECONVERGENT B0, `(.L_x_4659) ;  /* 0x000004d000007945 */ /* 0x000fe20003800200 */
[----:B------:R-:W-:Y:S01]  /*22240*/  ISETP.NE.AND P3, PT, R19, 0x1, PT ;  /* 0x000000011300780c */ /* 0x000fe20003f65270 */
[----:B------:R-:W-:Y:S02]  /*22250*/  HFMA2 R20, -RZ, RZ, 0, 1.1920928955078125e-07 ;  /* 0x00000002ff147431 */ /* 0x000fe400000001ff */
[----:B------:R-:W-:Y:S02]  /*22260*/  IMAD.MOV.U32 R18, RZ, RZ, R140 ;  /* 0x000000ffff127224 */ /* 0x000fe400078e008c */
[----:B------:R-:W-:Y:S01]  /*22270*/  FFMA.FTZ R16, R17, R188, 1.1641532182693481445e-10 ;  /* 0x2f00000011107423 */ /* 0x000fe200000100bc */
[C---:B------:R-:W-:Y:S01]  /*22280*/  IMAD.U32 R17, R85.reuse, 0x10000, RZ ;  /* 0x0001000055117824 */ /* 0x040fe200078e00ff */
[----:B------:R-:W-:-:S03]  /*22290*/  PRMT R85, R85, 0x7632, R85 ;  /* 0x0000763255557816 */ /* 0x000fc60000000055 */
        /* <DEDUP_REMOVED lines=14> */
.L_x_4661:
        /* <DEDUP_REMOVED lines=13> */
.L_x_4663:
[----:B------:R-:W-:Y:S05]  /*22450*/  BSYNC.RECONVERGENT B1 ;  /* 0x0000000000017941 */ /* 0x000fea0003800200 */
.L_x_4662:
        /* <DEDUP_REMOVED lines=42> */
.L_x_4660:
[----:B------:R-:W-:Y:S05]  /*22700*/  BSYNC.RECONVERGENT B0 ;  /* 0x0000000000007941 */ /* 0x000fea0003800200 */
.L_x_4659:
        /* <DEDUP_REMOVED lines=9> */
[----:B------:R-:W-:-:S05]  /*227a0*/  FSEL R16, R19, RZ, !P2 ;  /* 0x000000ff13107208 */ /* 0x000fca0005000000 */
[----:B------:R-:W-:-:S04]  /*227b0*/  FADD.FTZ R16, R101, R16 ;  /* 0x0000001065107221 */ /* 0x000fc80000010000 */
[--C-:B------:R-:W-:Y:S01]  /*227c0*/  @P1 FADD.FTZ R101, R17, R16.reuse ;  /* 0x0000001011651221 */ /* 0x100fe20000010000 */
[----:B------:R-:W-:Y:S01]  /*227d0*/  @!P1 IMAD.MOV.U32 R101, RZ, RZ, R16 ;  /* 0x000000ffff659224 */ /* 0x000fe200078e0010 */
[----:B------:R-:W-:Y:S02]  /*227e0*/  SEL R16, RZ, 0x1, P2 ;  /* 0x00000001ff107807 */ /* 0x000fe40001000000 */
        /* <DEDUP_REMOVED lines=11> */
.L_x_4666:
        /* <DEDUP_REMOVED lines=13> */
.L_x_4668:
[----:B------:R-:W-:Y:S05]  /*22970*/  BSYNC.RECONVERGENT B1 ;  /* 0x0000000000017941 */ /* 0x000fea0003800200 */
.L_x_4667:
        /* <DEDUP_REMOVED lines=41> */
[----:B------:R-:W-:Y:S01]  /*22c10*/  LOP3.LUT R142, R41, R102, R19, 0x96, !PT ;  /* 0x00000066298e7212 */ /* 0x000fe200078e9613 */
[----:B------:R-:W-:-:S07]  /*22c20*/  IMAD.MOV.U32 R102, RZ, RZ, RZ ;  /* 0x000000ffff667224 */ /* 0x000fce00078e00ff */
.L_x_4665:
[----:B------:R-:W-:Y:S05]  /*22c30*/  BSYNC.RECONVERGENT B0 ;  /* 0x0000000000007941 */ /* 0x000fea0003800200 */
.L_x_4664:
        /* <DEDUP_REMOVED lines=21> */
.L_x_4671:
        /* <DEDUP_REMOVED lines=13> */
.L_x_4673:
[----:B------:R-:W-:Y:S05]  /*22e60*/  BSYNC.RECONVERGENT B1 ;  /* 0x0000000000017941 */ /* 0x000fea0003800200 */
.L_x_4672:
        /* <DEDUP_REMOVED lines=41> */
[----:B------:R-:W-:Y:S01]  /*23100*/  IMAD.MOV.U32 R19, RZ, RZ, R107 ;  /* 0x000000ffff137224 */ /* 0x000fe200078e006b */
[----:B------:R-:W-:-:S07]  /*23110*/  MOV R107, R18 ;  /* 0x00000012006b7202 */ /* 0x000fce0000000f00 */
.L_x_4670:
[----:B------:R-:W-:Y:S05]  /*23120*/  BSYNC.RECONVERGENT B0 ;  /* 0x0000000000007941 */ /* 0x000fea0003800200 */
.L_x_4669:
[----:B------:R-:W-:Y:S01]  /*23130*/  PRMT R18, R57, 0x7632, R18 ;  /* 0x0000763239127816 */ /* 0x000fe20000000012 */
[----:B------:R-:W-:Y:S01]  /*23140*/  BSSY.RECONVERGENT B0, `(.L_x_4674) ;  /* 0x0000053000007945 */ /* 0x000fe20003800200 */
[----:B------:R-:W-:Y:S01]  /*23150*/  I2FP.F32.U32 R19, R19 ;  /* 0x0000001300137245 */ /* 0x000fe20000201000 */
[----:B------:R-:W-:Y:S02]  /*23160*/  IMAD.MOV.U32 R104, RZ, RZ, 0x2 ;  /* 0x00000002ff687424 */ /* 0x000fe400078e00ff */
        /* <DEDUP_REMOVED lines=11> */
[----:B------:R-:W-:Y:S01]  /*23220*/  @!P1 MOV R102, R18 ;  /* 0x0000001200669202 */ /* 0x000fe20000000f00 */
[----:B------:R-:W-:-:S03]  /*23230*/  IMAD.MOV.U32 R19, RZ, RZ, R140 ;  /* 0x000000ffff137224 */ /* 0x000fc600078e008c */
[----:B------:R-:W-:-:S07]  /*23240*/  F2FP.BF16.F32.PACK_AB R85, RZ, R102 ;  /* 0x00000066ff55723e */ /* 0x000fce00000010ff */
        /* <DEDUP_REMOVED lines=9> */
.L_x_4676:
        /* <DEDUP_REMOVED lines=13> */
.L_x_4678:
[----:B------:R-:W-:Y:S05]  /*233b0*/  BSYNC.RECONVERGENT B1 ;  /* 0x0000000000017941 */ /* 0x000fea0003800200 */
.L_x_4677:
        /* <DEDUP_REMOVED lines=43> */
.L_x_4675:
[----:B------:R-:W-:Y:S05]  /*23670*/  BSYNC.RECONVERGENT B0 ;  /* 0x0000000000007941 */ /* 0x000fea0003800200 */
.L_x_4674:
[----:B------:R-:W-:Y:S01]  /*23680*/  I2FP.F32.U32 R19, R19 ;  /* 0x0000001300137245 */ /* 0x000fe20000201000 */
[----:B------:R-:W-:Y:S01]  /*23690*/  IMAD.U32 R103, R86, 0x10000, RZ ;  /* 0x0001000056677824 */ /* 0x000fe200078e00ff */
[----:B------:R-:W-:Y:S01]  /*236a0*/  ISETP.NE.AND P3, PT, R104, 0x1, PT ;  /* 0x000000016800780c */ /* 0x000fe20003f65270 */
[----:B------:R-:W-:Y:S01]  /*236b0*/  BSSY.RECONVERGENT B0, `(.L_x_4679) ;  /* 0x000004b000007945 */ /* 0x000fe20003800200 */
[----:B------:R-:W-:Y:S01]  /*236c0*/  PRMT R20, R86, 0x7632, R20 ;  /* 0x0000763256147816 */ /* 0x000fe20000000014 */
[----:B------:R-:W-:Y:S01]  /*236d0*/  FFMA.FTZ R18, R19, R188, 1.1641532182693481445e-10 ;  /* 0x2f00000013127423 */ /* 0x000fe200000100bc */
[----:B------:R-:W-:Y:S01]  /*236e0*/  FMUL.FTZ R103, R103, R36 ;  /* 0x0000002467677220 */ /* 0x000fe20000410000 */
[----:B------:R-:W-:Y:S01]  /*236f0*/  IMAD.MOV.U32 R105, RZ, RZ, 0x2 ;  /* 0x00000002ff697424 */ /* 0x000fe200078e00ff */
[----:B------:R-:W-:Y:S02]  /*23700*/  MOV R19, R140 ;  /* 0x0000008c00137202 */ /* 0x000fe40000000f00 */
        /* <DEDUP_REMOVED lines=12> */
.L_x_4681:
        /* <DEDUP_REMOVED lines=11> */
[----:B------:R-:W-:-:S05]  /*23880*/  @P4 IMAD.MOV R18, RZ, RZ, R4 ;  /* 0x000000ffff124224 */ /* 0x000fca00078e0204 */
[----:B------:R-:W-:-:S07]  /*23890*/  @!P3 MOV R4, R18 ;  /* 0x000000120004b202 */ /* 0x000fce0000000f00 */
.L_x_4683:
[----:B------:R-:W-:Y:S05]  /*238a0*/  BSYNC.RECONVERGENT B1 ;  /* 0x0000000000017941 */ /* 0x000fea0003800200 */
.L_x_4682:
        /* <DEDUP_REMOVED lines=43> */
.L_x_4680:
[----:B------:R-:W-:Y:S05]  /*23b60*/  BSYNC.RECONVERGENT B0 ;  /* 0x0000000000007941 */ /* 0x000fea0003800200 */
.L_x_4679:
[----:B------:R-:W-:Y:S01]  /*23b70*/  I2FP.F32.U32 R19, R19 ;  /* 0x0000001300137245 */ /* 0x000fe20000201000 */
[----:B------:R-:W-:Y:S01]  /*23b80*/  IMAD.U32 R103, R58, 0x10000, RZ ;  /* 0x000100003a677824 */ /* 0x000fe200078e00ff */
[----:B------:R-:W-:Y:S01]  /*23b90*/  BSSY.RECONVERGENT B0, `(.L_x_4684) ;  /* 0x0000050000007945 */ /* 0x000fe20003800200 */
[----:B------:R-:W-:Y:S02]  /*23ba0*/  IMAD.MOV.U32 R104, RZ, RZ, 0x2 ;  /* 0x00000002ff687424 */ /* 0x000fe400078e00ff */
[----:B------:R-:W-:Y:S01]  /*23bb0*/  FFMA.FTZ R18, R19, R188, 1.1641532182693481445e-10 ;  /* 0x2f00000013127423 */ /* 0x000fe200000100bc */
[----:B------:R-:W-:Y:S01]  /*23bc0*/  FMUL.FTZ R19, R103, R36 ;  /* 0x0000002467137220 */ /* 0x000fe20000410000 */
[----:B------:R-:W-:-:S03]  /*23bd0*/  @P1 SHF.L.U32 R103, R62, 0x10, RZ ;  /* 0x000000103e671819 */ /* 0x000fc600000006ff */
[----:B------:R-:W-:-:S04]  /*23be0*/  FSETP.GTU.FTZ.AND P3, PT, R18, R35, PT ;  /* 0x000000231200720b */ /* 0x000fc80003f7c000 */
[----:B------:R-:W-:Y:S02]  /*23bf0*/  FSEL R19, R19, RZ, !P3 ;  /* 0x000000ff13137208 */ /* 0x000fe40005800000 */
[----:B------:R-:W-:Y:S02]  /*23c00*/  SEL R18, RZ, 0x1, P3 ;  /* 0x00000001ff127807 */ /* 0x000fe40001800000 */
[----:B------:R-:W-:Y:S01]  /*23c10*/  ISETP.NE.AND P3, PT, R105, 0x1, PT ;  /* 0x000000016900780c */ /* 0x000fe20003f65270 */
[----:B------:R-:W-:Y:S01]  /*23c20*/  FADD.FTZ R86, R86, R19 ;  /* 0x0000001356567221 */ /* 0x000fe20000010000 */
[----:B------:R-:W-:-:S03]  /*23c30*/  MOV R19, R140 ;  /* 0x0000008c00137202 */ /* 0x000fc60000000f00 */
        /* <DEDUP_REMOVED lines=12> */
.L_x_4686:
        /* <DEDUP_REMOVED lines=13> */
.L_x_4688:
[----:B------:R-:W-:Y:S05]  /*23dd0*/  BSYNC.RECONVERGENT B1 ;  /* 0x0000000000017941 */ /* 0x000fea0003800200 */
.L_x_4687:
        /* <DEDUP_REMOVED lines=40> */
[----:B------:R-:W-:Y:S02]  /*24060*/  IMAD.MOV.U32 R107, RZ, RZ, R104 ;  /* 0x000000ffff6b7224 */ /* 0x000fe400078e0068 */
[----:B------:R-:W-:Y:S01]  /*24070*/  HFMA2 R104, -RZ, RZ, 0, 0 ;  /* 0x00000000ff687431 */ /* 0x000fe200000001ff */
[----:B------:R-:W-:-:S07]  /*24080*/  LOP3.LUT R142, R41, R114, R105, 0x96, !PT ;  /* 0x00000072298e7212 */ /* 0x000fce00078e9669 */
.L_x_4685:
[----:B------:R-:W-:Y:S05]  /*24090*/  BSYNC.RECONVERGENT B0 ;  /* 0x0000000000007941 */ /* 0x000fea0003800200 */
.L_x_4684:
        /* <DEDUP_REMOVED lines=20> */
.L_x_4691:
        /* <DEDUP_REMOVED lines=13> */
.L_x_4693:
[----:B------:R-:W-:Y:S05]  /*242b0*/  BSYNC.RECONVERGENT B1 ;  /* 0x0000000000017941 */ /* 0x000fea0003800200 */
.L_x_4692:
        /* <DEDUP_REMOVED lines=42> */
[----:B------:R-:W-:-:S07]  /*24560*/  HFMA2 R114, -RZ, RZ, 0, 0 ;  /* 0x00000000ff727431 */ /* 0x000fce00000001ff */
.L_x_4690:
[----:B------:R-:W-:Y:S05]  /*24570*/  BSYNC.RECONVERGENT B0 ;  /* 0x0000000000007941 */ /* 0x000fea0003800200 */
.L_x_4689:
[----:B------:R-:W-:Y:S01]  /*24580*/  PRMT R20, R58, 0x7632, R20 ;  /* 0x000076323a147816 */ /* 0x000fe20000000014 */
[----:B------:R-:W-:Y:S01]  /*24590*/  BSSY.RECONVERGENT B0, `(.L_x_4694) ;  /* 0x0000054000007945 */ /* 0x000fe20003800200 */
[----:B------:R-:W-:Y:S01]  /*245a0*/  I2FP.F32.U32 R105, R106 ;  /* 0x0000006a00697245 */ /* 0x000fe20000201000 */
[----:B------:R-:W-:Y:S01]  /*245b0*/  IMAD.MOV.U32 R116, RZ, RZ, 0x2 ;  /* 0x00000002ff747424 */ /* 0x000fe200078e00ff */
[----:B------:R-:W-:Y:S01]  /*245c0*/  @P1 PRMT R104, R62, 0x7632, R104 ;  /* 0x000076323e681816 */ /* 0x000fe20000000068 */
[----:B------:R-:W-:Y:S02]  /*245d0*/  IMAD.U32 R113, R20, 0x10000, RZ ;  /* 0x0001000014717824 */ /* 0x000fe400078e00ff */
        /* <DEDUP_REMOVED lines=10> */
[----:B------:R-:W-:Y:S02]  /*24680*/  @!P1 MOV R104, R19 ;  /* 0x0000001300689202 */ /* 0x000fe40000000f00 */
[----:B------:R-:W-:Y:S02]  /*24690*/  PRMT R19, R20, 0x7610, R19 ;  /* 0x0000761014137816 */ /* 0x000fe40000000013 */
        /* <DEDUP_REMOVED lines=10> */
.L_x_4696:
        /* <DEDUP_REMOVED lines=13> */
.L_x_4698:
[----:B------:R-:W-:Y:S05]  /*24810*/  BSYNC.RECONVERGENT B1 ;  /* 0x0000000000017941 */ /* 0x000fea0003800200 */
.L_x_4697:
        /* <DEDUP_REMOVED lines=43> */
.L_x_4695:
[----:B------:R-:W-:Y:S05]  /*24ad0*/  BSYNC.RECONVERGENT B0 ;  /* 0x0000000000007941 */ /* 0x000fea0003800200 */
.L_x_4694:
        /* <DEDUP_REMOVED lines=21> */
.L_x_4701:
        /* <DEDUP_REMOVED lines=13> */
.L_x_4703:
[----:B------:R-:W-:Y:S05]  /*24d00*/  BSYNC.RECONVERGENT B1 ;  /* 0x0000000000017941 */ /* 0x000fea0003800200 */
.L_x_4702:
        /* <DEDUP_REMOVED lines=43> */
.L_x_4700:
[----:B------:R-:W-:Y:S05]  /*24fc0*/  BSYNC.RECONVERGENT B0 ;  /* 0x0000000000007941 */ /* 0x000fea0003800200 */
.L_x_4699:
[----:B------:R-:W-:Y:S01]  /*24fd0*/  I2FP.F32.U32 R87, R87 ;  /* 0x0000005700577245 */ /* 0x000fe20000201000 */
[----:B------:R-:W-:Y:S01]  /*24fe0*/  BSSY.RECONVERGENT B0, `(.L_x_4704) ;  /* 0x0000052000007945 */ /* 0x000fe20003800200 */
[----:B------:R-:W-:Y:S01]  /*24ff0*/  SHF.L.U32 R105, R59, 0x10, RZ ;  /* 0x000000103b697819 */ /* 0x000fe200000006ff */
[----:B------:R-:W-:Y:S02]  /*25000*/  HFMA2 R116, -RZ, RZ, 0, 1.1920928955078125e-07 ;  /* 0x00000002ff747431 */ /* 0x000fe400000001ff */
[----:B------:R-:W-:Y:S02]  /*25010*/  IMAD.MOV.U32 R115, RZ, RZ, R140 ;  /* 0x000000ffff737224 */ /* 0x000fe400078e008c */
        /* <DEDUP_REMOVED lines=21> */
.L_x_4706:
        /* <DEDUP_REMOVED lines=13> */
.L_x_4708:
[----:B------:R-:W-:Y:S05]  /*25240*/  BSYNC.RECONVERGENT B1 ;  /* 0x0000000000017941 */ /* 0x000fea0003800200 */
.L_x_4707:
        /* <DEDUP_REMOVED lines=43> */
.L_x_4705:
[----:B------:R-:W-:Y:S05]  /*25500*/  BSYNC.RECONVERGENT B0 ;  /* 0x0000000000007941 */ /* 0x000fea0003800200 */
.L_x_4704:
        /* <DEDUP_REMOVED lines=20> */
.L_x_4711:
[----:B------:R-:W-:Y:S01]  /*25650*/  IADD3 R0, PT, PT, R0, 0x1, RZ ;  /* 0x0000000100007810 */ /* 0x000fe20007ffe0ff */
[----:B------:R-:W-:Y:S03]  /*25660*/  BSSY.RECONVERGENT B1, `(.L_x_4712) ;  /* 0x000000e000017945 */ /* 0x000fe60003800200 */
[C---:B------:R-:W-:Y:S01]  /*25670*/  ISETP.NE.AND P6, PT, R0.reuse, RZ, PT ;  /* 0x000000ff0000720c */ /* 0x040fe20003fc5270 */
[----:B------:R-:W-:-:S12]  /*25680*/  IMAD.WIDE.U32 R116, R0, -0x2daee0ad, RZ ;  /* 0xd2511f5300747825 */ /* 0x000fd800078e00ff */
[----:B------:R-:W-:Y:S05]  /*25690*/  @P6 BRA `(.L_x_4713) ;  /* 0x0000000000286947 */ /* 0x000fea0003800000 */
[----:B------:R-:W-:Y:S01]  /*256a0*/  VIADD R2, R2, 0x1 ;  /* 0x0000000102027836 */ /* 0x000fe20000000000 */
[----:B------:R-:W-:-:S04]  /*256b0*/  P2R R114, PR, RZ, 0x1 ;  /* 0x00000001ff727803 */ /* 0x000fc80000000000 */
[----:B------:R-:W-:-:S13]  /*256c0*/  ISETP.NE.AND P6, PT, R2, RZ, PT ;  /* 0x000000ff0200720c */ /* 0x000fda0003fc5270 */
[----:B------:R-:W-:Y:S01]  /*256d0*/  @!P6 VIADD R3, R3, 0x1 ;  /* 0x000000010303e836 */ /* 0x000fe20000000000 */
[----:B------:R-:W-:Y:S01]  /*256e0*/  @!P6 IADD3 R115, PT, PT, R4, 0x1, RZ ;  /* 0x000000010473e810 */ /* 0x000fe20007ffe0ff */
[----:B------:R-:W-:-:S03]  /*256f0*/  @!P6 IMAD.MOV.U32 R2, RZ, RZ, RZ ;  /* 0x000000ffff02e224 */ /* 0x000fc600078e00ff */
[----:B------:R-:W-:-:S13]  /*25700*/  ISETP.NE.AND P0, PT, R3, RZ, !P6 ;  /* 0x000000ff0300720c */ /* 0x000fda0007705270 */
[----:B------:R-:W-:Y:S01]  /*25710*/  @P0 IMAD.MOV R115, RZ, RZ, R4 ;  /* 0x000000ffff730224 */ /* 0x000fe200078e0204 */
[----:B------:R-:W-:-:S04]  /*25720*/  ISETP.NE.AND P0, PT, R114, RZ, PT ;  /* 0x000000ff7200720c */ /* 0x000fc80003f05270 */
[----:B------:R-:W-:-:S09]  /*25730*/  @!P6 MOV R4, R115 ;  /* 0x000000730004e202 */ /* 0x000fd20000000f00 */
.L_x_4713:
[----:B------:R-:W-:Y:S05]  /*25740*/  BSYNC.RECONVERGENT B1 ;  /* 0x0000000000017941 */ /* 0x000fea0003800200 */
.L_x_4712:
        /* <DEDUP_REMOVED lines=43> */
.L_x_4710:
[----:B------:R-:W-:Y:S05]  /*25a00*/  BSYNC.RECONVERGENT B0 ;  /* 0x0000000000007941 */ /* 0x000fea0003800200 */
.L_x_4709:
        /* <DEDUP_REMOVED lines=9> */
[----:B------:R-:W-:Y:S02]  /*25aa0*/  FSETP.GTU.FTZ.AND P6, PT, R114, R35, PT ;  /* 0x000000237200720b */ /* 0x000fe40003fdc000 */
[----:B------:R-:W-:Y:S02]  /*25ab0*/  @P1 SHF.L.U32 R116, R115, 0x10, RZ ;  /* 0x0000001073741819 */ /* 0x000fe400000006ff */
        /* <DEDUP_REMOVED lines=9> */
.L_x_4633:
[----:B------:R-:W-:Y:S01]  /*25b50*/  ISETP.NE.AND P2, PT, R110, 0x1, PT ;  /* 0x000000016e00780c */ /* 0x000fe20003f45270 */
[----:B------:R-:W-:Y:S01]  /*25b60*/  BSSY.RECONVERGENT B0, `(.L_x_4715) ;  /* 0x0000047000007945 */ /* 0x000fe20003800200 */
[----:B--2---:R-:W-:Y:S01]  /*25b70*/  IMAD.MOV.U32 R102, RZ, RZ, 0x2 ;  /* 0x00000002ff667424 */ /* 0x004fe200078e00ff */
[----:B------:R-:W-:Y:S01]  /*25b80*/  MOV R100, R140 ;  /* 0x0000008c00647202 */ /* 0x000fe20000000f00 */
[----:B------:R-:W-:-:S09]  /*25b90*/  IMAD.MOV.U32 R107, RZ, RZ, R99 ;  /* 0x000000ffff6b7224 */ /* 0x000fd200078e0063 */
[----:B------:R-:W-:Y:S05]  /*25ba0*/  @!P2 BRA `(.L_x_4716) ;  /* 0x000000040008a947 */ /* 0x000fea0003800000 */
[----:B------:R-:W-:-:S13]  /*25bb0*/  ISETP.NE.AND P2, PT, R110, 0x3, PT ;  /* 0x000000036e00780c */ /* 0x000fda0003f45270 */
[----:B------:R-:W-:Y:S05]  /*25bc0*/  @!P2 BRA `(.L_x_4717) ;  /* 0x000000000020a947 */ /* 0x000fea0003800000 */
[----:B------:R-:W-:-:S13]  /*25bd0*/  ISETP.NE.AND P2, PT, R110, 0x2, PT ;  /* 0x000000026e00780c */ /* 0x000fda0003f45270 */
[----:B------:R-:W-:Y:S01]  /*25be0*/  @!P2 IMAD.MOV.U32 R102, RZ, RZ, 0x3 ;  /* 0x00000003ff66a424 */ /* 0x000fe200078e00ff */
[-C--:B------:R-:W-:Y:S01]  /*25bf0*/  @!P2 MOV R107, R99.reuse ;  /* 0x00000063006ba202 */ /* 0x080fe20000000f00 */
[----:B------:R-:W-:Y:S01]  /*25c00*/  @!P2 IMAD.MOV.U32 R100, RZ, RZ, R142 ;  /* 0x000000ffff64a224 */ /* 0x000fe200078e008e */
[----:B------:R-:W-:Y:S01]  /*25c10*/  @P2 MOV R107, R99 ;  /* 0x00000063006b2202 */ /* 0x000fe20000000f00 */
[----:B------:R-:W-:Y:S02]  /*25c20*/  @P2 VIADD R102, R110, 0x1 ;  /* 0x000000016e662836 */ /* 0x000fe40000000000 */
[----:B------:R-:W-:Y:S01]  /*25c30*/  @P2 IMAD.MOV.U32 R100, RZ, RZ, R141 ;  /* 0x000000ffff642224 */ /* 0x000fe200078e008d */
[----:B------:R-:W-:Y:S06]  /*25c40*/  BRA `(.L_x_4716) ;  /* 0x0000000000e07947 */ /* 0x000fec0003800000 */
.L_x_4717:
        /* <DEDUP_REMOVED lines=13> */
.L_x_4719:
[----:B------:R-:W-:Y:S05]  /*25d20*/  BSYNC.RECONVERGENT B1 ;  /* 0x0000000000017941 */ /* 0x000fea0003800200 */
.L_x_4718:
        /* <DEDUP_REMOVED lines=42> */
.L_x_4716:
[----:B------:R-:W-:Y:S05]  /*25fd0*/  BSYNC.RECONVERGENT B0 ;  /* 0x0000000000007941 */ /* 0x000fea0003800200 */
.L_x_4715:
[----:B------:R-:W-:Y:S01]  /*25fe0*/  I2FP.F32.U32 R99, R100 ;  /* 0x0000006400637245 */ /* 0x000fe20000201000 */
[----:B------:R-:W-:Y:S01]  /*25ff0*/  BSSY.RECONVERGENT B0, `(.L_x_4720) ;  /* 0x0000051000007945 */ /* 0x000fe20003800200 */
[----:B-----5:R-:W-:Y:S01]  /*26000*/  SHF.L.U32 R101, R84, 0x10, RZ ;  /* 0x0000001054657819 */ /* 0x020fe200000006ff */
[----:B------:R-:W-:Y:S01]  /*26010*/  IMAD.MOV.U32 R104, RZ, RZ, 0x2 ;  /* 0x00000002ff687424 */ /* 0x000fe200078e00ff */
        /* <DEDUP_REMOVED lines=21> */
.L_x_4722:
        /* <DEDUP_REMOVED lines=13> */
.L_x_4724:
[----:B------:R-:W-:Y:S05]  /*26240*/  BSYNC.RECONVERGENT B1 ;  /* 0x0000000000017941 */ /* 0x000fea0003800200 */
.L_x_4723:
        /* <DEDUP_REMOVED lines=37> */
[----:B------:R-:W-:-:S03]  /*264a0*/  MOV R140, R104 ;  /* 0x00000068008c7202 */ /* 0x000fc60000000f00 */
[----:B------:R-:W-:Y:S01]  /*264b0*/  HFMA2 R104, -RZ, RZ, 0, 0 ;  /* 0x00000000ff687431 */ /* 0x000fe200000001ff */
[----:B------:R-:W-:Y:S02]  /*264c0*/  LOP3.LUT R141, R53, R110, R105, 0x96, !PT ;  /* 0x0000006e358d7212 */ /* 0x000fe400078e9669 */
[----:B------:R-:W-:Y:S01]  /*264d0*/  LOP3.LUT R142, R41, R102, R101, 0x96, !PT ;  /* 0x00000066298e7212 */ /* 0x000fe200078e9665 */
[----:B------:R-:W-:Y:S02]  /*264e0*/  IMAD.MOV.U32 R101, RZ, RZ, R107 ;  /* 0x000000ffff657224 */ /* 0x000fe400078e006b */
[----:B------:R-:W-:-:S07]  /*264f0*/  IMAD.MOV.U32 R107, RZ, RZ, R100 ;  /* 0x000000ffff6b7224 */ /* 0x000fce00078e0064 */
.L_x_4721:
[----:B------:R-:W-:Y:S05]  /*26500*/  BSYNC.RECONVERGENT B0 ;  /* 0x0000000000007941 */ /* 0x000fea0003800200 */
.L_x_4720:
        /* <DEDUP_REMOVED lines=25> */
.L_x_4727:
        /* <DEDUP_REMOVED lines=13> */
.L_x_4729:
[----:B------:R-:W-:Y:S05]  /*26770*/  BSYNC.RECONVERGENT B1 ;  /* 0x0000000000017941 */ /* 0x000fea0003800200 */
.L_x_4728:
        /* <DEDUP_REMOVED lines=41> */
[----:B------:R-:W-:Y:S02]  /*26a10*/  LOP3.LUT R142, R41, R104, R103, 0x96, !PT ;  /* 0x00000068298e7212 */ /* 0x000fe400078e9667 */
[----:B------:R-:W-:-:S07]  /*26a20*/  MOV R107, R102 ;  /* 0x00000066006b7202 */ /* 0x000fce0000000f00 */
.L_x_4726:
[----:B------:R-:W-:Y:S05]  /*26a30*/  BSYNC.RECONVERGENT B0 ;  /* 0x0000000000007941 */ /* 0x000fea0003800200 */
.L_x_4725:
        /* <DEDUP_REMOVED lines=25> */
.L_x_4732:
        /* <DEDUP_REMOVED lines=13> */
.L_x_4734:
[----:B------:R-:W-:Y:S05]  /*26ca0*/  BSYNC.RECONVERGENT B1 ;  /* 0x0000000000017941 */ /* 0x000fea0003800200 */
.L_x_4733:
        /* <DEDUP_REMOVED lines=43> */
.L_x_4731:
[----:B------:R-:W-:Y:S05]  /*26f60*/  BSYNC.RECONVERGENT B0 ;  /* 0x0000000000007941 */ /* 0x000fea0003800200 */
.L_x_4730:
[----:B------:R-:W-:Y:S01]  /*26f70*/  I2FP.F32.U32 R103, R103 ;  /* 0x0000006700677245 */ /* 0x000fe20000201000 */
[----:B------:R-:W-:Y:S01]  /*26f80*/  BSSY.RECONVERGENT B0, `(.L_x_4735) ;  /* 0x0000051000007945 */ /* 0x000fe20003800200 */
[----:B------:R-:W-:Y:S01]  /*26f90*/  SHF.L.U32 R85, R85, 0x10, RZ ;  /* 0x0000001055557819 */ /* 0x000fe200000006ff */
[----:B------:R-:W-:Y:S01]  /*26fa0*/  IMAD.MOV.U32 R114, RZ, RZ, 0x2 ;  /* 0x00000002ff727424 */ /* 0x000fe200078e00ff */
[----:B------:R-:W-:Y:S01]  /*26fb0*/  ISETP.NE.AND P2, PT, R104, 0x1, PT ;  /* 0x000000016800780c */ /* 0x000fe20003f45270 */
[----:B------:R-:W-:Y:S01]  /*26fc0*/  FFMA.FTZ R102, R103, R188, 1.1641532182693481445e-10 ;  /* 0x2f00000067667423 */ /* 0x000fe200000100bc */
[----:B------:R-:W-:Y:S01]  /*26fd0*/  @P1 PRMT R103, R61, 0x7632, R103 ;  /* 0x000076323d671816 */ /* 0x000fe20000000067 */
[----:B------:R-:W-:-:S03]  /*26fe0*/  FMUL.FTZ R85, R85, R36 ;  /* 0x0000002455557220 */ /* 0x000fc60000410000 */
        /* <DEDUP_REMOVED lines=17> */
.L_x_4737:
        /* <DEDUP_REMOVED lines=13> */
.L_x_4739:
[----:B------:R-:W-:Y:S05]  /*271d0*/  BSYNC.RECONVERGENT B1 ;  /* 0x0000000000017941 */ /* 0x000fea0003800200 */
.L_x_4738:
        /* <DEDUP_REMOVED lines=43> */
.L_x_4736:
[----:B------:R-:W-:Y:S05]  /*27490*/  BSYNC.RECONVERGENT B0 ;  /* 0x0000000000007941 */ /* 0x000fea0003800200 */
.L_x_4735:
[----:B------:R-:W-:Y:S01]  /*274a0*/  I2FP.F32.U32 R103, R103 ;  /* 0x0000006700677245 */ /* 0x000fe20000201000 */
[----:B------:R-:W-:Y:S01]  /*274b0*/  IMAD.U32 R105, R86, 0x10000, RZ ;  /* 0x0001000056697824 */ /* 0x000fe200078e00ff */
[----:B------:R-:W-:Y:S01]  /*274c0*/  ISETP.NE.AND P3, PT, R114, 0x1, PT ;  /* 0x000000017200780c */ /* 0x000fe20003f65270 */
[----:B------:R-:W-:Y:S01]  /*274d0*/  BSSY.RECONVERGENT B0, `(.L_x_4740) ;  /* 0x000004e000007945 */ /* 0x000fe20003800200 */
[----:B------:R-:W-:Y:S01]  /*274e0*/  PRMT R106, R86, 0x7632, R106 ;  /* 0x00007632566a7816 */ /* 0x000fe2000000006a */
[----:B------:R-:W-:Y:S01]  /*274f0*/  FFMA.FTZ R104, R103, R188, 1.1641532182693481445e-10 ;  /* 0x2f00000067687423 */ /* 0x000fe200000100bc */
[----:B------:R-:W-:Y:S01]  /*27500*/  FMUL.FTZ R105, R105, R36 ;  /* 0x0000002469697220 */ /* 0x000fe20000410000 */
[----:B------:R-:W-:-:S03]  /*27510*/  MOV R116, 0x2 ;  /* 0x0000000200747802 */ /* 0x000fc60000000f00 */
[----:B------:R-:W-:Y:S01]  /*27520*/  FSETP.GTU.FTZ.AND P2, PT, R104, R35, PT ;  /* 0x000000236800720b */ /* 0x000fe20003f5c000 */
[----:B------:R-:W-:-:S03]  /*27530*/  @P1 IMAD.U32 R104, R62, 0x10000, RZ ;  /* 0x000100003e681824 */ /* 0x000fc600078e00ff */
        /* <DEDUP_REMOVED lines=14> */
.L_x_4742:
        /* <DEDUP_REMOVED lines=13> */
.L_x_4744:
[----:B------:R-:W-:Y:S05]  /*276f0*/  BSYNC.RECONVERGENT B1 ;  /* 0x0000000000017941 */ /* 0x000fea0003800200 */
.L_x_4743:
        /* <DEDUP_REMOVED lines=43> */
.L_x_4741:
[----:B------:R-:W-:Y:S05]  /*279b0*/  BSYNC.RECONVERGENT B0 ;  /* 0x0000000000007941 */ /* 0x000fea0003800200 */
.L_x_4740:
[----:B------:R-:W-:Y:S01]  /*279c0*/  I2FP.F32.U32 R105, R105 ;  /* 0x0000006900697245 */ /* 0x000fe20000201000 */
[----:B------:R-:W-:Y:S01]  /*279d0*/  IMAD.U32 R115, R106, 0x10000, RZ ;  /* 0x000100006a737824 */ /* 0x000fe200078e00ff */
[----:B------:R-:W-:Y:S01]  /*279e0*/  ISETP.NE.AND P4, PT, R116, 0x1, PT ;  /* 0x000000017400780c */ /* 0x000fe20003f85270 */
[----:B------:R-:W-:Y:S01]  /*279f0*/  BSSY.RECONVERGENT B0, `(.L_x_4745) ;  /* 0x000004e000007945 */ /* 0x000fe20003800200 */
[----:B------:R-:W-:Y:S01]  /*27a00*/  @P1 PRMT R106, R62, 0x7632, R106 ;  /* 0x000076323e6a1816 */ /* 0x000fe2000000006a */
[----:B------:R-:W-:Y:S01]  /*27a10*/  FFMA.FTZ R104, R105, R188, 1.1641532182693481445e-10 ;  /* 0x2f00000069687423 */ /* 0x000fe200000100bc */
[----:B------:R-:W-:Y:S01]  /*27a20*/  FMUL.FTZ R115, R115, R36 ;  /* 0x0000002473737220 */ /* 0x000fe20000410000 */
[----:B------:R-:W-:Y:S01]  /*27a30*/  IMAD.MOV.U32 R117, RZ, RZ, 0x2 ;  /* 0x00000002ff757424 */ /* 0x000fe200078e00ff */
[----:B------:R-:W-:Y:S02]  /*27a40*/  @P1 SHF.L.U32 R105, R106, 0x10, RZ ;  /* 0x000000106a691819 */ /* 0x000fe400000006ff */
        /* <DEDUP_REMOVED lines=15> */
.L_x_4747:
        /* <DEDUP_REMOVED lines=13> */
.L_x_4749:
[----:B------:R-:W-:Y:S05]  /*27c10*/  BSYNC.RECONVERGENT B1 ;  /* 0x0000000000017941 */ /* 0x000fea0003800200 */
.L_x_4748:
        /* <DEDUP_REMOVED lines=43> */
.L_x_4746:
[----:B------:R-:W-:Y:S05]  /*27ed0*/  BSYNC.RECONVERGENT B0 ;  /* 0x0000000000007941 */ /* 0x000fea0003800200 */
.L_x_4745:
[----:B------:R-:W-:Y:S01]  /*27ee0*/  I2FP.F32.U32 R105, R105 ;  /* 0x0000006900697245 */ /* 0x000fe20000201000 */
[----:B------:R-:W-:Y:S01]  /*27ef0*/  @P1 IMAD.U32 R114, R63, 0x10000, RZ ;  /* 0x000100003f721824 */ /* 0x000fe200078e00ff */
[----:B------:R-:W-:Y:S01]  /*27f00*/  SHF.L.U32 R115, R87, 0x10, RZ ;  /* 0x0000001057737819 */ /* 0x000fe200000006ff */
[----:B------:R-:W-:Y:S01]  /*27f10*/  BSSY.RECONVERGENT B0, `(.L_x_4750) ;  /* 0x000004e000007945 */ /* 0x000fe20003800200 */
[----:B------:R-:W-:Y:S01]  /*27f20*/  ISETP.NE.AND P5, PT, R117, 0x1, PT ;  /* 0x000000017500780c */ /* 0x000fe20003fa5270 */
[----:B------:R-:W-:Y:S01]  /*27f30*/  FFMA.FTZ R106, R105, R188, 1.1641532182693481445e-10 ;  /* 0x2f000000696a7423 */ /* 0x000fe200000100bc */
[----:B------:R-:W-:Y:S02]  /*27f40*/  IMAD.MOV.U32 R118, RZ, RZ, 0x2 ;  /* 0x00000002ff767424 */ /* 0x000fe400078e00ff */
[----:B------:R-:W-:Y:S02]  /*27f50*/  FMUL.FTZ R115, R115, R36 ;  /* 0x0000002473737220 */ /* 0x000fe40000410000 */
[----:B------:R-:W-:-:S02]  /*27f60*/  FSETP.GTU.FTZ.AND P4, PT, R106, R35, PT ;  /* 0x000000236a00720b */ /* 0x000fc40003f9c000 */
[----:B------:R-:W-:Y:S02]  /*27f70*/  PRMT R106, R87, 0x7632, R106 ;  /* 0x00007632576a7816 */ /* 0x000fe4000000006a */
[----:B------:R-:W-:Y:S02]  /*27f80*/  FSEL R105, R115, RZ, !P4 ;  /* 0x000000ff73697208 */ /* 0x000fe40006000000 */
[----:B------:R-:W-:Y:S02]  /*27f90*/  MOV R115, R140 ;  /* 0x0000008c00737202 */ /* 0x000fe40000000f00 */
[----:B------:R-:W-:Y:S01]  /*27fa0*/  PLOP3.LUT P4, PT, P4, PT, PT, 0x8, 0x80 ;  /* 0x000000000080781c */ /* 0x000fe2000278e170 */
        /* <DEDUP_REMOVED lines=11> */
.L_x_4752:
        /* <DEDUP_REMOVED lines=13> */
.L_x_4754:
[----:B------:R-:W-:Y:S05]  /*28130*/  BSYNC.RECONVERGENT B1 ;  /* 0x0000000000017941 */ /* 0x000fea0003800200 */
.L_x_4753:
        /* <DEDUP_REMOVED lines=43> */
.L_x_4751:
[----:B------:R-:W-:Y:S05]  /*283f0*/  BSYNC.RECONVERGENT B0 ;  /* 0x0000000000007941 */ /* 0x000fea0003800200 */
.L_x_4750:
        /* <DEDUP_REMOVED lines=15> */
.L_x_4714:
[----:B------:R-:W-:Y:S02]  /*284f0*/  SEL R113, RZ, 0x1000000, !P5 ;  /* 0x01000000ff717807 */ /* 0x000fe40006800000 */
        /* <DEDUP_REMOVED lines=17> */
[----:B------:R-:W-:-:S05]  /*28610*/  IADD3 R183, PT, PT, R5, 0xa0, RZ ;  /* 0x000000a005b77810 */ /* 0x000fca0007ffe0ff */
        /* <DEDUP_REMOVED lines=22> */
[----:B------:R-:W-:Y:S02]  /*28780*/  LOP3.LUT R119, R113, R119, R87, 0xfe, !PT ;  /* 0x0000007771777212 */ /* 0x000fe400078efe57 */
[----:B------:R-:W-:Y:S01]  /*28790*/  LOP3.LUT R121, R114, R86, R112, 0xfe, !PT ;  /* 0x0000005672797212 */ /* 0x000fe200078efe70 */
[----:B0-----:R-:W-:Y:S01]  /*287a0*/  IMAD.WIDE.U32 R112, R184, 0x8, R116 ;  /* 0x00000008b8707825 */ /* 0x001fe200078e0074 */
[----:B------:R-:W-:Y:S02]  /*287b0*/  LOP3.LUT R87, R119, R115, RZ, 0xfc, !PT ;  /* 0x0000007377577212 */ /* 0x000fe400078efcff */
[----:B------:R-:W-:-:S05]  /*287c0*/  LOP3.LUT R86, R121, 0xff, R14, 0xf8, !PT ;  /* 0x000000ff79567812 */ /* 0x000fca00078ef80e */
[----:B------:R1:W-:Y:S02]  /*287d0*/  STG.E.64 desc[UR8][R112.64], R86 ;  /* 0x0000005670007986 */ /* 0x0003e4000c101b08 */
.L_x_4755:
[----:B------:R2:W5:Y:S04]  /*287e0*/  @P0 LDG.E.128 R56, desc[UR8][R108.64] ;  /* 0x000000086c380981 */ /* 0x000568000c1e1d00 */
[----:B------:R2:W5:Y:S04]  /*287f0*/  @P1 LDG.E.128 R60, desc[UR8][R110.64] ;  /* 0x000000086e3c1981 */ /* 0x000568000c1e1d00 */
[----:B01----:R-:W5:Y:S01]  /*28800*/  LDG.E.128 R84, desc[UR8][R84.64] ;  /* 0x0000000854547981 */ /* 0x003f62000c1e1d00 */
        /* <DEDUP_REMOVED lines=17> */
.L_x_4759:
        /* <DEDUP_REMOVED lines=13> */
.L_x_4761:
[----:B------:R-:W-:Y:S05]  /*289f0*/  BSYNC.RECONVERGENT B1 ;  /* 0x0000000000017941 */ /* 0x000fea0003800200 */
.L_x_4760:
        /* <DEDUP_REMOVED lines=42> */
.L_x_4758:
[----:B------:R-:W-:Y:S05]  /*28ca0*/  BSYNC.RECONVERGENT B0 ;  /* 0x0000000000007941 */ /* 0x000fea0003800200 */
.L_x_4757:
        /* <DEDUP_REMOVED lines=22> */
.L_x_4764:
        /* <DEDUP_REMOVED lines=13> */
.L_x_4766:
[----:B------:R-:W-:Y:S05]  /*28ee0*/  BSYNC.RECONVERGENT B1 ;  /* 0x0000000000017941 */ /* 0x000fea0003800200 */
.L_x_4765:
        /* <DEDUP_REMOVED lines=43> */
.L_x_4763:
[----:B------:R-:W-:Y:S05]  /*291a0*/  BSYNC.RECONVERGENT B0 ;  /* 0x0000000000007941 */ /* 0x000fea0003800200 */
.L_x_4762:
[----:B------:R-:W-:Y:S01]  /*291b0*/  I2FP.F32.U32 R17, R17 ;  /* 0x0000001100117245 */ /* 0x000fe20000201000 */
[----:B------:R-:W-:Y:S01]  /*291c0*/  @P1 IMAD.U32 R107, R60, 0x10000, RZ ;  /* 0x000100003c6b1824 */ /* 0x000fe200078e00ff */
[----:B------:R-:W-:Y:S01]  /*291d0*/  SHF.L.U32 R19, R56, 0x10, RZ ;  /* 0x0000001038137819 */ /* 0x000fe200000006ff */
[----:B------:R-:W-:Y:S01]  /*291e0*/  BSSY.RECONVERGENT B0, `(.L_x_4767) ;  /* 0x000004f000007945 */ /* 0x000fe20003800200 */
[----:B------:R-:W-:Y:S01]  /*291f0*/  ISETP.NE.AND P3, PT, R18, 0x1, PT ;  /* 0x000000011200780c */ /* 0x000fe20003f65270 */
[----:B------:R-:W-:Y:S02]  /*29200*/  FFMA.FTZ R16, R17, R188, 1.1641532182693481445e-10 ;  /* 0x2f00000011107423 */ /* 0x000fe400000100bc */
[----:B------:R-:W-:Y:S01]  /*29210*/  FMUL.FTZ R17, R19, R36 ;  /* 0x0000002413117220 */ /* 0x000fe20000410000 */
[----:B------:R-:W-:Y:S02]  /*29220*/  HFMA2 R19, -RZ, RZ, 0, 1.1920928955078125e-07 ;  /* 0x00000002ff137431 */ /* 0x000fe400000001ff */
        /* <DEDUP_REMOVED lines=17> */
.L_x_4769:
        /* <DEDUP_REMOVED lines=13> */
.L_x_4771:
[----:B------:R-:W-:Y:S05]  /*29410*/  BSYNC.RECONVERGENT B1 ;  /* 0x0000000000017941 */ /* 0x000fea0003800200 */
.L_x_4770:
        /* <DEDUP_REMOVED lines=43> */
.L_x_4768:
[----:B------:R-:W-:Y:S05]  /*296d0*/  BSYNC.RECONVERGENT B0 ;  /* 0x0000000000007941 */ /* 0x000fea0003800200 */
.L_x_4767:
        /* <DEDUP_REMOVED lines=21> */
.L_x_4774:
        /* <DEDUP_REMOVED lines=13> */
.L_x_4776:
[----:B------:R-:W-:Y:S05]  /*29900*/  BSYNC.RECONVERGENT B1 ;  /* 0x0000000000017941 */ /* 0x000fea0003800200 */
.L_x_4775:
        /* <DEDUP_REMOVED lines=43> */
.L_x_4773:
[----:B------:R-:W-:Y:S05]  /*29bc0*/  BSYNC.RECONVERGENT B0 ;  /* 0x0000000000007941 */ /* 0x000fea0003800200 */
.L_x_4772:
[----:B------:R-:W-:Y:S01]  /*29bd0*/  PRMT R16, R56, 0x7632, R16 ;  /* 0x0000763238107816 */ /* 0x000fe20000000010 */
[----:B------:R-:W-:Y:S01]  /*29be0*/  BSSY.RECONVERGENT B0, `(.L_x_4777) ;  /* 0x0000053000007945 */ /* 0x000fe20003800200 */
[----:B------:R-:W-:Y:S02]  /*29bf0*/  I2FP.F32.U32 R17, R17 ;  /* 0x0000001100117245 */ /* 0x000fe40000201000 */
[----:B------:R-:W-:Y:S01]  /*29c00*/  ISETP.NE.AND P3, PT, R20, 0x1, PT ;  /* 0x000000011400780c */ /* 0x000fe20003f65270 */
[----:B------:R-:W-:Y:S02]  /*29c10*/  IMAD.U32 R19, R16, 0x10000, RZ ;  /* 0x0001000010137824 */ /* 0x000fe400078e00ff */
[----:B------:R-:W-:Y:S01]  /*29c20*/  FFMA.FTZ R16, R17, R188, 1.1641532182693481445e-10 ;  /* 0x2f00000011107423 */ /* 0x000fe200000100bc */
[----:B------:R-:W-:Y:S01]  /*29c30*/  MOV R17, R140 ;  /* 0x0000008c00117202 */ /* 0x000fe20000000f00 */
[----:B------:R-:W-:-:S03]  /*29c40*/  FMUL.FTZ R19, R19, R36 ;  /* 0x0000002413137220 */ /* 0x000fc60000410000 */
[----:B------:R-:W-:Y:S02]  /*29c50*/  FSETP.GTU.FTZ.AND P2, PT, R16, R35, PT ;  /* 0x000000231000720b */ /* 0x000fe40003f5c000 */
[----:B------:R-:W-:Y:S02]  /*29c60*/  @P1 PRMT R16, R60, 0x7632, R16 ;  /* 0x000076323c101816 */ /* 0x000fe40000000010 */
[----:B------:R-:W-:Y:S01]  /*29c70*/  FSEL R18, R19, RZ, !P2 ;  /* 0x000000ff13127208 */ /* 0x000fe20005000000 */
[----:B------:R-:W-:Y:S01]  /*29c80*/  IMAD.MOV.U32 R19, RZ, RZ, 0x2 ;  /* 0x00000002ff137424 */ /* 0x000fe200078e00ff */
[----:B------:R-:W-:-:S03]  /*29c90*/  @P1 SHF.L.U32 R16, R16, 0x10, RZ ;  /* 0x0000001010101819 */ /* 0x000fc600000006ff */
        /* <DEDUP_REMOVED lines=14> */
.L_x_4779:
        /* <DEDUP_REMOVED lines=13> */
.L_x_4781:
[----:B------:R-:W-:Y:S05]  /*29e50*/  BSYNC.RECONVERGENT B1 ;  /* 0x0000000000017941 */ /* 0x000fea0003800200 */
.L_x_4780:
        /* <DEDUP_REMOVED lines=38> */
[----:B------:R-:W-:Y:S02]  /*2a0c0*/  LOP3.LUT R141, R53, R110, R21, 0x96, !PT ;  /* 0x0000006e358d7212 */ /* 0x000fe400078e9615 */
[----:B------:R-:W-:Y:S02]  /*2a0d0*/  MOV R140, R20 ;  /* 0x00000014008c7202 */ /* 0x000fe40000000f00 */
[----:B------:R-:W-:Y:S01]  /*2a0e0*/  LOP3.LUT R142, R41, R18, R17, 0x96, !PT ;  /* 0x00000012298e7212 */ /* 0x000fe200078e9611 */
[----:B------:R-:W-:Y:S02]  /*2a0f0*/  IMAD.MOV.U32 R17, RZ, RZ, R115 ;  /* 0x000000ffff117224 */ /* 0x000fe400078e0073 */
[----:B------:R-:W-:-:S07]  /*2a100*/  IMAD.MOV.U32 R115, RZ, RZ, R16 ;  /* 0x000000ffff737224 */ /* 0x000fce00078e0010 */
.L_x_4778:
[----:B------:R-:W-:Y:S05]  /*2a110*/  BSYNC.RECONVERGENT B0 ;  /* 0x0000000000007941 */ /* 0x000fea0003800200 */
.L_x_4777:
[----:B------:R-:W-:Y:S01]  /*2a120*/  I2FP.F32.U32 R17, R17 ;  /* 0x0000001100117245 */ /* 0x000fe20000201000 */
[----:B------:R-:W-:Y:S01]  /*2a130*/  BSSY.RECONVERGENT B0, `(.L_x_4782) ;  /* 0x000004e000007945 */ /* 0x000fe20003800200 */
[----:B------:R-:W-:Y:S01]  /*2a140*/  ISETP.NE.AND P3, PT, R19, 0x1, PT ;  /* 0x000000011300780c */ /* 0x000fe20003f65270 */
[----:B------:R-:W-:Y:S01]  /*2a150*/  IMAD.MOV.U32 R20, RZ, RZ, 0x2 ;  /* 0x00000002ff147424 */ /* 0x000fe200078e00ff */
[----:B------:R-:W-:Y:S01]  /*2a160*/  MOV R18, R140 ;  /* 0x0000008c00127202 */ /* 0x000fe20000000f00 */
        /* <DEDUP_REMOVED lines=17> */
.L_x_4784:
        /* <DEDUP_REMOVED lines=13> */
.L_x_4786:
[----:B------:R-:W-:Y:S05]  /*2a350*/  BSYNC.RECONVERGENT B1 ;  /* 0x0000000000017941 */ /* 0x000fea0003800200 */
.L_x_4785:
        /* <DEDUP_REMOVED lines=43> */
.L_x_4783:
[----:B------:R-:W-:Y:S05]  /*2a610*/  BSYNC.RECONVERGENT B0 ;  /* 0x0000000000007941 */ /* 0x000fea0003800200 */
.L_x_4782:
[----:B------:R-:W-:Y:S01]  /*2a620*/  I2FP.F32.U32 R17, R18 ;  /* 0x0000001200117245 */ /* 0x000fe20000201000 */
[----:B------:R-:W-:Y:S01]  /*2a630*/  IMAD.U32 R19, R57, 0x10000, RZ ;  /* 0x0001000039137824 */ /* 0x000fe200078e00ff */
[----:B------:R-:W-:Y:S01]  /*2a640*/  ISETP.NE.AND P3, PT, R20, 0x1, PT ;  /* 0x000000011400780c */ /* 0x000fe20003f65270 */
[----:B------:R-:W-:Y:S01]  /*2a650*/  BSSY.RECONVERGENT B0, `(.L_x_4787) ;  /* 0x000004f000007945 */ /* 0x000fe20003800200 */
[----:B------:R-:W-:Y:S02]  /*2a660*/  IMAD.MOV.U32 R110, RZ, RZ, 0x2 ;  /* 0x00000002ff6e7424 */ /* 0x000fe400078e00ff */
[----:B------:R-:W-:Y:S01]  /*2a670*/  FFMA.FTZ R16, R17, R188, 1.1641532182693481445e-10 ;  /* 0x2f00000011107423 */ /* 0x000fe200000100bc */
[----:B------:R-:W-:Y:S01]  /*2a680*/  FMUL.FTZ R19, R19, R36 ;  /* 0x0000002413137220 */ /* 0x000fe20000410000 */
[----:B------:R-:W-:-:S03]  /*2a690*/  @P1 IMAD.U32 R17, R61, 0x10000, RZ ;  /* 0x000100003d111824 */ /* 0x000fc600078e00ff */
[----:B------:R-:W-:-:S04]  /*2a6a0*/  FSETP.GTU.FTZ.AND P2, PT, R16, R35, PT ;  /* 0x000000231000720b */ /* 0x000fc80003f5c000 */
        /* <DEDUP_REMOVED lines=16> */
.L_x_4789:
        /* <DEDUP_REMOVED lines=13> */
.L_x_4791:
[----:B------:R-:W-:Y:S05]  /*2a880*/  BSYNC.RECONVERGENT B1 ;  /* 0x0000000000017941 */ /* 0x000fea0003800200 */
.L_x_4790:
        /* <DEDUP_REMOVED lines=43> */
.L_x_4788:
[----:B------:R-:W-:Y:S05]  /*2ab40*/  BSYNC.RECONVERGENT B0 ;  /* 0x0000000000007941 */ /* 0x000fea0003800200 */
.L_x_4787:
        /* <DEDUP_REMOVED lines=21> */
.L_x_4794:
        /* <DEDUP_REMOVED lines=13> */
.L_x_4796:
[----:B------:R-:W-:Y:S05]  /*2ad70*/  BSYNC.RECONVERGENT B1 ;  /* 0x0000000000017941 */ /* 0x000fea0003800200 */
.L_x_4795:
        /* <DEDUP_REMOVED lines=41> */
[----:B------:R-:W-:Y:S01]  /*2b010*/  MOV R19, R115 ;  /* 0x0000007300137202 */ /* 0x000fe20000000f00 */
[----:B------:R-:W-:-:S07]  /*2b020*/  IMAD.MOV.U32 R115, RZ, RZ, R18 ;  /* 0x000000ffff737224 */ /* 0x000fce00078e0012 */
.L_x_4793:
[----:B------:R-:W-:Y:S05]  /*2b030*/  BSYNC.RECONVERGENT B0 ;  /* 0x0000000000007941 */ /* 0x000fea0003800200 */
.L_x_4792:
[----:B------:R-:W-:Y:S01]  /*2b040*/  I2FP.F32.U32 R19, R19 ;  /* 0x0000001300137245 */ /* 0x000fe20000201000 */
[----:B------:R-:W-:Y:S01]  /*2b050*/  BSSY.RECONVERGENT B0, `(.L_x_4797) ;  /* 0x0000053000007945 */ /* 0x000fe20003800200 */
[----:B------:R-:W-:Y:S01]  /*2b060*/  PRMT R18, R57, 0x7632, R18 ;  /* 0x0000763239127816 */ /* 0x000fe20000000012 */
[----:B------:R-:W-:-:S03]  /*2b070*/  HFMA2 R112, -RZ, RZ, 0, 1.1920928955078125e-07 ;  /* 0x00000002ff707431 */ /* 0x000fc600000001ff */
[----:B------:R-:W-:Y:S01]  /*2b080*/  SHF.L.U32 R85, R18, 0x10, RZ ;  /* 0x0000001012557819 */ /* 0x000fe200000006ff */
[----:B------:R-:W-:-:S04]  /*2b090*/  FFMA.FTZ R18, R19, R188, 1.1641532182693481445e-10 ;  /* 0x2f00000013127423 */ /* 0x000fc800000100bc */
[----:B------:R-:W-:Y:S01]  /*2b0a0*/  FMUL.FTZ R85, R85, R36 ;  /* 0x0000002455557220 */ /* 0x000fe20000410000 */
        /* <DEDUP_REMOVED lines=20> */
.L_x_4799:
        /* <DEDUP_REMOVED lines=13> */
.L_x_4801:
[----:B------:R-:W-:Y:S05]  /*2b2c0*/  BSYNC.RECONVERGENT B1 ;  /* 0x0000000000017941 */ /* 0x000fea0003800200 */
.L_x_4800:
        /* <DEDUP_REMOVED lines=43> */
.L_x_4798:
[----:B------:R-:W-:Y:S05]  /*2b580*/  BSYNC.RECONVERGENT B0 ;  /* 0x0000000000007941 */ /* 0x000fea0003800200 */
.L_x_4797:
[----:B------:R-:W-:Y:S01]  /*2b590*/  I2FP.F32.U32 R19, R19 ;  /* 0x0000001300137245 */ /* 0x000fe20000201000 */
[----:B------:R-:W-:Y:S01]  /*2b5a0*/  IMAD.U32 R111, R86, 0x10000, RZ ;  /* 0x00010000566f7824 */ /* 0x000fe200078e00ff */
[----:B------:R-:W-:Y:S01]  /*2b5b0*/  ISETP.NE.AND P3, PT, R112, 0x1, PT ;  /* 0x000000017000780c */ /* 0x000fe20003f65270 */
[----:B------:R-:W-:Y:S01]  /*2b5c0*/  BSSY.RECONVERGENT B0, `(.L_x_4802) ;  /* 0x000004b000007945 */ /* 0x000fe20003800200 */
[----:B------:R-:W-:Y:S01]  /*2b5d0*/  PRMT R20, R86, 0x7632, R20 ;  /* 0x0000763256147816 */ /* 0x000fe20000000014 */
[----:B------:R-:W-:Y:S01]  /*2b5e0*/  FFMA.FTZ R18, R19, R188, 1.1641532182693481445e-10 ;  /* 0x2f00000013127423 */ /* 0x000fe200000100bc */
[----:B------:R-:W-:Y:S01]  /*2b5f0*/  FMUL.FTZ R111, R111, R36 ;  /* 0x000000246f6f7220 */ /* 0x000fe20000410000 */
[----:B------:R-:W-:Y:S02]  /*2b600*/  HFMA2 R113, -RZ, RZ, 0, 1.1920928955078125e-07 ;  /* 0x00000002ff717431 */ /* 0x000fe400000001ff */
        /* <DEDUP_REMOVED lines=13> */
.L_x_4804:
        /* <DEDUP_REMOVED lines=13> */
.L_x_4806:
[----:B------:R-:W-:Y:S05]  /*2b7b0*/  BSYNC.RECONVERGENT B1 ;  /* 0x0000000000017941 */ /* 0x000fea0003800200 */
.L_x_4805:
        /* <DEDUP_REMOVED lines=43> */
.L_x_4803:
[----:B------:R-:W-:Y:S05]  /*2ba70*/  BSYNC.RECONVERGENT B0 ;  /* 0x0000000000007941 */ /* 0x000fea0003800200 */
.L_x_4802:
        /* <DEDUP_REMOVED lines=25> */
.L_x_4809:
        /* <DEDUP_REMOVED lines=13> */
.L_x_4811:
[----:B------:R-:W-:Y:S05]  /*2bce0*/  BSYNC.RECONVERGENT B1 ;  /* 0x0000000000017941 */ /* 0x000fea0003800200 */
.L_x_4810:
        /* <DEDUP_REMOVED lines=43> */
.L_x_4808:
[----:B------:R-:W-:Y:S05]  /*2bfa0*/  BSYNC.RECONVERGENT B0 ;  /* 0x0000000000007941 */ /* 0x000fea0003800200 */
.L_x_4807:
        /* <DEDUP_REMOVED lines=20> */
.L_x_4814:
        /* <DEDUP_REMOVED lines=13> */
.L_x_4816:
[----:B------:R-:W-:Y:S05]  /*2c1c0*/  BSYNC.RECONVERGENT B1 ;  /* 0x0000000000017941 */ /* 0x000fea0003800200 */
.L_x_4815:
        /* <DEDUP_REMOVED lines=43> */
.L_x_4813:
[----:B------:R-:W-:Y:S05]  /*2c480*/  BSYNC.RECONVERGENT B0 ;  /* 0x0000000000007941 */ /* 0x000fea0003800200 */
.L_x_4812:
        /* <DEDUP_REMOVED lines=28> */
.L_x_4819:
        /* <DEDUP_REMOVED lines=13> */
.L_x_4821:
[----:B------:R-:W-:Y:S05]  /*2c720*/  BSYNC.RECONVERGENT B1 ;  /* 0x0000000000017941 */ /* 0x000fea0003800200 */
.L_x_4820:
        /* <DEDUP_REMOVED lines=43> */
.L_x_4818:
[----:B------:R-:W-:Y:S05]  /*2c9e0*/  BSYNC.RECONVERGENT B0 ;  /* 0x0000000000007941 */ /* 0x000fea0003800200 */
.L_x_4817:
        /* <DEDUP_REMOVED lines=21> */
.L_x_4824:
        /* <DEDUP_REMOVED lines=13> */
.L_x_4826:
[----:B------:R-:W-:Y:S05]  /*2cc10*/  BSYNC.RECONVERGENT B1 ;  /* 0x0000000000017941 */ /* 0x000fea0003800200 */
.L_x_4825:
        /* <DEDUP_REMOVED lines=43> */
.L_x_4823:
[----:B------:R-:W-:Y:S05]  /*2ced0*/  BSYNC.RECONVERGENT B0 ;  /* 0x0000000000007941 */ /* 0x000fea0003800200 */
.L_x_4822:
        /* <DEDUP_REMOVED lines=26> */
.L_x_4829:
        /* <DEDUP_REMOVED lines=13> */
.L_x_4831:
[----:B------:R-:W-:Y:S05]  /*2d150*/  BSYNC.RECONVERGENT B1 ;  /* 0x0000000000017941 */ /* 0x000fea0003800200 */
.L_x_4830:
        /* <DEDUP_REMOVED lines=43> */
.L_x_4828:
[----:B------:R-:W-:Y:S05]  /*2d410*/  BSYNC.RECONVERGENT B0 ;  /* 0x0000000000007941 */ /* 0x000fea0003800200 */
.L_x_4827:
        /* <DEDUP_REMOVED lines=20> */
.L_x_4834:
        /* <DEDUP_REMOVED lines=15> */
.L_x_4836:
[----:B------:R-:W-:Y:S05]  /*2d650*/  BSYNC.RECONVERGENT B1 ;  /* 0x0000000000017941 */ /* 0x000fea0003800200 */
.L_x_4835:
        /* <DEDUP_REMOVED lines=43> */
.L_x_4833:
[----:B------:R-:W-:Y:S05]  /*2d910*/  BSYNC.RECONVERGENT B0 ;  /* 0x0000000000007941 */ /* 0x000fea0003800200 */
.L_x_4832:
        /* <DEDUP_REMOVED lines=20> */
.L_x_4756:
        /* <DEDUP_REMOVED lines=16> */
.L_x_4840:
        /* <DEDUP_REMOVED lines=13> */
.L_x_4842:
[----:B------:R-:W-:Y:S05]  /*2dc30*/  BSYNC.RECONVERGENT B1 ;  /* 0x0000000000017941 */ /* 0x000fea0003800200 */
.L_x_4841:
        /* <DEDUP_REMOVED lines=41> */
[----:B------:R-:W-:Y:S02]  /*2ded0*/  HFMA2 R110, -RZ, RZ, 0, 0 ;  /* 0x00000000ff6e7431 */ /* 0x000fe400000001ff */
[----:B------:R-:W-:-:S07]  /*2dee0*/  IMAD.MOV.U32 R108, RZ, RZ, R107 ;  /* 0x000000ffff6c7224 */ /* 0x000fce00078e006b */
.L_x_4839:
[----:B------:R-:W-:Y:S05]  /*2def0*/  BSYNC.RECONVERGENT B0 ;  /* 0x0000000000007941 */ /* 0x000fea0003800200 */
.L_x_4838:
[----:B------:R-:W-:Y:S01]  /*2df00*/  I2FP.F32.U32 R107, R108 ;  /* 0x0000006c006b7245 */ /* 0x000fe20000201000 */
[----:B-----5:R-:W-:Y:S01]  /*2df10*/  IMAD.U32 R109, R84, 0x10000, RZ ;  /* 0x00010000546d7824 */ /* 0x020fe200078e00ff */
[----:B------:R-:W-:Y:S01]  /*2df20*/  ISETP.NE.AND P3, PT, R110, 0x1, PT ;  /* 0x000000016e00780c */ /* 0x000fe20003f65270 */
[----:B------:R-:W-:Y:S01]  /*2df30*/  BSSY.RECONVERGENT B0, `(.L_x_4843) ;  /* 0x000004f000007945 */ /* 0x000fe20003800200 */
[----:B------:R-:W-:Y:S02]  /*2df40*/  HFMA2 R112, -RZ, RZ, 0, 1.1920928955078125e-07 ;  /* 0x00000002ff707431 */ /* 0x000fe400000001ff */
[----:B------:R-:W-:Y:S01]  /*2df50*/  FFMA.FTZ R108, R107, R188, 1.1641532182693481445e-10 ;  /* 0x2f0000006b6c7423 */ /* 0x000fe200000100bc */
[----:B------:R-:W-:Y:S01]  /*2df60*/  FMUL.FTZ R109, R109, R36 ;  /* 0x000000246d6d7220 */ /* 0x000fe20000410000 */
[----:B------:R-:W-:-:S03]  /*2df70*/  PRMT R84, R84, 0x7632, R84 ;  /* 0x0000763254547816 */ /* 0x000fc60000000054 */
[----:B------:R-:W-:Y:S01]  /*2df80*/  FSETP.GTU.FTZ.AND P2, PT, R108, R35, PT ;  /* 0x000000236c00720b */ /* 0x000fe20003f5c000 */
[----:B------:R-:W-:-:S03]  /*2df90*/  @P1 IMAD.U32 R108, R60, 0x10000, RZ ;  /* 0x000100003c6c1824 */ /* 0x000fc600078e00ff */
        /* <DEDUP_REMOVED lines=15> */
.L_x_4845:
        /* <DEDUP_REMOVED lines=13> */
.L_x_4847:
[----:B------:R-:W-:Y:S05]  /*2e160*/  BSYNC.RECONVERGENT B1 ;  /* 0x0000000000017941 */ /* 0x000fea0003800200 */
.L_x_4846:
        /* <DEDUP_REMOVED lines=43> */
.L_x_4844:
[----:B------:R-:W-:Y:S05]  /*2e420*/  BSYNC.RECONVERGENT B0 ;  /* 0x0000000000007941 */ /* 0x000fea0003800200 */
.L_x_4843:
[----:B------:R-:W-:Y:S01]  /*2e430*/  I2FP.F32.U32 R109, R109 ;  /* 0x0000006d006d7245 */ /* 0x000fe20000201000 */
[----:B------:R-:W-:Y:S01]  /*2e440*/  IMAD.U32 R111, R84, 0x10000, RZ ;  /* 0x00010000546f7824 */ /* 0x000fe200078e00ff */
[----:B------:R-:W-:Y:S01]  /*2e450*/  @P1 PRMT R108, R60, 0x7632, R108 ;  /* 0x000076323c6c1816 */ /* 0x000fe2000000006c */
[----:B------:R-:W-:Y:S01]  /*2e460*/  BSSY.RECONVERGENT B0, `(.L_x_4848) ;  /* 0x000004f000007945 */ /* 0x000fe20003800200 */
[----:B------:R-:W-:Y:S01]  /*2e470*/  ISETP.NE.AND P3, PT, R112, 0x1, PT ;  /* 0x000000017000780c */ /* 0x000fe20003f65270 */
        /* <DEDUP_REMOVED lines=20> */
.L_x_4850:
        /* <DEDUP_REMOVED lines=13> */
.L_x_4852:
[----:B------:R-:W-:Y:S05]  /*2e690*/  BSYNC.RECONVERGENT B1 ;  /* 0x0000000000017941 */ /* 0x000fea0003800200 */
.L_x_4851:
        /* <DEDUP_REMOVED lines=43> */
.L_x_4849:
[----:B------:R-:W-:Y:S05]  /*2e950*/  BSYNC.RECONVERGENT B0 ;  /* 0x0000000000007941 */ /* 0x000fea0003800200 */
.L_x_4848:
[----:B------:R-:W-:Y:S01]  /*2e960*/  I2FP.F32.U32 R109, R109 ;  /* 0x0000006d006d7245 */ /* 0x000fe20000201000 */
[----:B------:R-:W-:Y:S01]  /*2e970*/  BSSY.RECONVERGENT B0, `(.L_x_4853) ;  /* 0x0000051000007945 */ /* 0x000fe20003800200 */
[----:B------:R-:W-:Y:S01]  /*2e980*/  SHF.L.U32 R111, R85, 0x10, RZ ;  /* 0x00000010556f7819 */ /* 0x000fe200000006ff */
        /* <DEDUP_REMOVED lines=22> */
.L_x_4855:
        /* <DEDUP_REMOVED lines=13> */
.L_x_4857:
[----:B------:R-:W-:Y:S05]  /*2ebc0*/  BSYNC.RECONVERGENT B1 ;  /* 0x0000000000017941 */ /* 0x000fea0003800200 */
.L_x_4856:
        /* <DEDUP_REMOVED lines=38> */
[----:B------:R-:W-:Y:S02]  /*2ee30*/  MOV R140, R122 ;  /* 0x0000007a008c7202 */ /* 0x000fe40000000f00 */
[----:B------:R-:W-:Y:S01]  /*2ee40*/  LOP3.LUT R142, R41, R112, R111, 0x96, !PT ;  /* 0x00000070298e7212 */ /* 0x000fe200078e966f */
[----:B------:R-:W-:Y:S02]  /*2ee50*/  HFMA2 R112, -RZ, RZ, 0, 0 ;  /* 0x00000000ff707431 */ /* 0x000fe400000001ff */
[----:B------:R-:W-:Y:S02]  /*2ee60*/  IMAD.MOV.U32 R111, RZ, RZ, R115 ;  /* 0x000000ffff6f7224 */ /* 0x000fe400078e0073 */
[----:B------:R-:W-:-:S07]  /*2ee70*/  IMAD.MOV.U32 R115, RZ, RZ, R110 ;  /* 0x000000ffff737224 */ /* 0x000fce00078e006e */
.L_x_4854:
[----:B------:R-:W-:Y:S05]  /*2ee80*/  BSYNC.RECONVERGENT B0 ;  /* 0x0000000000007941 */ /* 0x000fea0003800200 */
.L_x_4853:
        /* <DEDUP_REMOVED lines=25> */
.L_x_4860:
        /* <DEDUP_REMOVED lines=13> */
.L_x_4862:
[----:B------:R-:W-:Y:S05]  /*2f0f0*/  BSYNC.RECONVERGENT B1 ;  /* 0x0000000000017941 */ /* 0x000fea0003800200 */
.L_x_4861:
        /* <DEDUP_REMOVED lines=42> */
[----:B------:R-:W-:-:S07]  /*2f3a0*/  MOV R115, R112 ;  /* 0x0000007000737202 */ /* 0x000fce0000000f00 */
.L_x_4859:
[----:B------:R-:W-:Y:S05]  /*2f3b0*/  BSYNC.RECONVERGENT B0 ;  /* 0x0000000000007941 */ /* 0x000fea0003800200 */
.L_x_4858:
        /* <DEDUP_REMOVED lines=24> */
.L_x_4865:
        /* <DEDUP_REMOVED lines=13> */
.L_x_4867:
[----:B------:R-:W-:Y:S05]  /*2f610*/  BSYNC.RECONVERGENT B1 ;  /* 0x0000000000017941 */ /* 0x000fea0003800200 */
.L_x_4866:
        /* <DEDUP_REMOVED lines=43> */
.L_x_4864:
[----:B------:R-:W-:Y:S05]  /*2f8d0*/  BSYNC.RECONVERGENT B0 ;  /* 0x0000000000007941 */ /* 0x000fea0003800200 */
.L_x_4863:
        /* <DEDUP_REMOVED lines=24> */
.L_x_4870:
        /* <DEDUP_REMOVED lines=13> */
.L_x_4872:
[----:B------:R-:W-:Y:S05]  /*2fb30*/  BSYNC.RECONVERGENT B1 ;  /* 0x0000000000017941 */ /* 0x000fea0003800200 */
.L_x_4871:
        /* <DEDUP_REMOVED lines=40> */
[----:B------:R-:W-:Y:S01]  /*2fdc0*/  MOV R140, R126 ;  /* 0x0000007e008c7202 */ /* 0x000fe20000000f00 */
[----:B------:R-:W-:Y:S01]  /*2fdd0*/  IMAD.MOV.U32 R115, RZ, RZ, R122 ;  /* 0x000000ffff737224 */ /* 0x000fe200078e007a */
[----:B------:R-:W-:-:S07]  /*2fde0*/  LOP3.LUT R142, R41, R124, R123, 0x96, !PT ;  /* 0x0000007c298e7212 */ /* 0x000fce00078e967b */
.L_x_4869:
[----:B------:R-:W-:Y:S05]  /*2fdf0*/  BSYNC.RECONVERGENT B0 ;  /* 0x0000000000007941 */ /* 0x000fea0003800200 */
.L_x_4868:
        /* <DEDUP_REMOVED lines=8> */
[----:B------:R-:W-:Y:S02]  /*2fe80*/  FSETP.GTU.FTZ.AND P4, PT, R114, R35, PT ;  /* 0x000000237200720b */ /* 0x000fe40003f9c000 */
[----:B------:R-:W-:Y:S02]  /*2fe90*/  PRMT R114, R87, 0x7632, R114 ;  /* 0x0000763257727816 */ /* 0x000fe40000000072 */
        /* <DEDUP_REMOVED lines=14> */
.L_x_4875:
        /* <DEDUP_REMOVED lines=13> */
.L_x_4877:
[----:B------:R-:W-:Y:S05]  /*30050*/  BSYNC.RECONVERGENT B1 ;  /* 0x0000000000017941 */ /* 0x000fea0003800200 */
.L_x_4876:
        /* <DEDUP_REMOVED lines=43> */
.L_x_4874:
[----:B------:R-:W-:Y:S05]  /*30310*/  BSYNC.RECONVERGENT B0 ;  /* 0x0000000000007941 */ /* 0x000fea0003800200 */
.L_x_4873:
[----:B------:R-:W-:Y:S01]  /*30320*/  I2FP.F32.U32 R123, R123 ;  /* 0x0000007b007b7245 */ /* 0x000fe20000201000 */
[----:B------:R-:W-:Y:S01]  /*30330*/  IMAD.U32 R125, R114, 0x10000, RZ ;  /* 0x00010000727d7824 */ /* 0x000fe200078e00ff */
[----:B------:R-:W-:Y:S02]  /*30340*/  @P1 PRMT R122, R63, 0x7632, R122 ;  /* 0x000076323f7a1816 */ /* 0x000fe4000000007a */
[----:B------:R-:W-:Y:S01]  /*30350*/  PRMT R86, R86, 0x5410, R130 ;  /* 0x0000541056567816 */ /* 0x000fe20000000082 */
[----:B------:R-:W-:Y:S01]  /*30360*/  FFMA.FTZ R114, R123, R188, 1.1641532182693481445e-10 ;  /* 0x2f0000007b727423 */ /* 0x000fe200000100bc */
[----:B------:R-:W-:Y:S01]  /*30370*/  FMUL.FTZ R125, R125, R36 ;  /* 0x000000247d7d7220 */ /* 0x000fe20000410000 */
[----:B------:R-:W-:Y:S02]  /*30380*/  @P1 SHF.L.U32 R123, R122, 0x10, RZ ;  /* 0x000000107a7b1819 */ /* 0x000fe400000006ff */
        /* <DEDUP_REMOVED lines=8> */
.L_x_4837:
[----:B------:R-:W-:Y:S01]  /*30410*/  SEL R123, RZ, 0x1000000, !P5 ;  /* 0x01000000ff7b7807 */ /* 0x000fe20006800000 */
[----:B------:R-:W-:Y:S01]  /*30420*/  VIADD R182, R5, 0xc0 ;  /* 0x000000c005b67836 */ /* 0x000fe20000000000 */
[----:B------:R-:W-:Y:S02]  /*30430*/  ISETP.NE.AND P6, PT, R116, RZ, PT ;  /* 0x000000ff7400720c */ /* 0x000fe40003fc5270 */
[----:B------:R-:W-:Y:S01]  /*30440*/  ISETP.NE.AND P5, PT, R117, RZ, PT ;  /* 0x000000ff7500720c */ /* 0x000fe20003fa5270 */
[----:B------:R-:W-:Y:S01]  /*30450*/  IMAD.WIDE.U32 R116, R183, 0x10, R190 ;  /* 0x00000010b7747825 */ /* 0x000fe200078e00be */
[----:B------:R-:W-:Y:S02]  /*30460*/  SEL R122, RZ, 0x10000, !P4 ;  /* 0x00010000ff7a7807 */ /* 0x000fe40006000000 */
[----:B------:R-:W-:Y:S02]  /*30470*/  SEL R121, RZ, 0x100, !P3 ;  /* 0x00000100ff797807 */ /* 0x000fe40005800000 */
[----:B------:R0:W-:Y:S01]  /*30480*/  STG.E.128 desc[UR8][R116.64], R84 ;  /* 0x0000005474007986 */ /* 0x0001e2000c101d08 */
[----:B------:R-:W-:-:S02]  /*30490*/  ISETP.NE.AND P4, PT, R119, RZ, PT ;  /* 0x000000ff7700720c */ /* 0x000fc40003f85270 */
[----:B------:R-:W-:Y:S02]  /*304a0*/  ISETP.NE.AND P3, PT, R118, RZ, PT ;  /* 0x000000ff7600720c */ /* 0x000fe40003f65270 */
[----:B------:R-:W-:Y:S02]  /*304b0*/  SEL R119, RZ, 0x10000, !P4 ;  /* 0x00010000ff777807 */ /* 0x000fe40006000000 */
[----:B------:R-:W-:Y:S02]  /*304c0*/  SEL R120, RZ, 0x1000000, !P3 ;  /* 0x01000000ff787807 */ /* 0x000fe40005800000 */
[----:B------:R-:W-:Y:S02]  /*304d0*/  SEL R118, RZ, 0x100, !P5 ;  /* 0x00000100ff767807 */ /* 0x000fe40006800000 */
[----:B------:R-:W-:Y:S02]  /*304e0*/  LOP3.LUT R121, R121, R123, R122, 0xfe, !PT ;  /* 0x0000007b79797212 */ /* 0x000fe400078efe7a */
[----:B------:R-:W-:-:S02]  /*304f0*/  LOP3.LUT R118, R118, R120, R119, 0xfe, !PT ;  /* 0x0000007876767212 */ /* 0x000fc400078efe77 */
[----:B------:R-:W-:Y:S02]  /*30500*/  SEL R119, RZ, 0x1, !P6 ;  /* 0x00000001ff777807 */ /* 0x000fe40007000000 */
[----:B------:R-:W-:Y:S01]  /*30510*/  SEL R120, RZ, 0x1, !P2 ;  /* 0x00000001ff787807 */ /* 0x000fe20005000000 */
[----:B0-----:R-:W0:Y:S01]  /*30520*/  @P0 LDC.64 R86, c[0x0][0x398] ;  /* 0x0000e600ff560b82 */ /* 0x001e220000000a00 */
[----:B------:R-:W-:Y:S01]  /*30530*/  LOP3.LUT R84, R118, R119, RZ, 0xfc, !PT ;  /* 0x0000007776547212 */ /* 0x000fe200078efcff */
[----:B------:R-:W-:Y:S01]  /*30540*/  IMAD.WIDE.U32 R118, R183, 0x8, R154 ;  /* 0x00000008b7767825 */ /* 0x000fe200078e009a */
[----:B------:R-:W-:-:S05]  /*30550*/  LOP3.LUT R85, R121, R120, RZ, 0xfc, !PT ;  /* 0x0000007879557212 */ /* 0x000fca00078efcff */
[----:B------:R-:W1:Y:S01]  /*30560*/  @P1 LDC.64 R116, c[0x0][0x3a0] ;  /* 0x0000e800ff741b82 */ /* 0x000e620000000a00 */
[----:B------:R2:W-:Y:S02]  /*30570*/  STG.E.64 desc[UR8][R118.64], R84 ;  /* 0x0000005476007986 */ /* 0x0005e4000c101b08 */
[----:B--2---:R-:W-:-:S04]  /*30580*/  IMAD.WIDE.U32 R84, R182, 0x10, R152 ;  /* 0x00000010b6547825 */ /* 0x004fc800078e0098 */
[----:B0-----:R-:W-:-:S04]  /*30590*/  @P0 IMAD.WIDE.U32 R86, R182, 0x10, R86 ;  /* 0x00000010b6560825 */ /* 0x001fc800078e0056 */
[----:B-1----:R-:W-:Y:S01]  /*305a0*/  @P1 IMAD.WIDE.U32 R116, R182, 0x10, R116 ;  /* 0x00000010b6741825 */ /* 0x002fe200078e0074 */
[----:B------:R-:W-:Y:S06]  /*305b0*/  @!P0 BRA `(.L_x_4878) ;  /* 0x0000000000508947 */ /* 0x000fec0003800000 */
[----:B------:R-:W-:Y:S01]  /*305c0*/  IMAD.U32 R119, R20, 0x10000, RZ ;  /* 0x0001000014777824 */ /* 0x000fe200078e00ff */
[----:B------:R-:W-:Y:S01]  /*305d0*/  LOP3.LUT R118, R21, 0xffff, RZ, 0xc0, !PT ;  /* 0x0000ffff15767812 */ /* 0x000fe200078ec0ff */
[----:B------:R-:W0:Y:S01]  /*305e0*/  LDC.64 R124, c[0x0][0x3b8] ;  /* 0x0000ee00ff7c7b82 */ /* 0x000e220000000a00 */
        /* <DEDUP_REMOVED lines=13> */
[----:B------:R-:W-:Y:S02]  /*306c0*/  LOP3.LUT R119, R127, R123, RZ, 0xfc, !PT ;  /* 0x0000007b7f777212 */ /* 0x000fe400078efcff */
[----:B------:R-:W-:Y:S01]  /*306d0*/  LOP3.LUT R118, R121, 0xff, R14, 0xf8, !PT ;  /* 0x000000ff79767812 */ /* 0x000fe200078ef80e */
[----:B0-----:R-:W-:-:S05]  /*306e0*/  IMAD.WIDE.U32 R120, R183, 0x8, R124 ;  /* 0x00000008b7787825 */ /* 0x001fca00078e007c */
[----:B------:R0:W-:Y:S02]  /*306f0*/  STG.E.64 desc[UR8][R120.64], R118 ;  /* 0x0000007678007986 */ /* 0x0001e4000c101b08 */
.L_x_4878:
[----:B------:R1:W5:Y:S04]  /*30700*/  @P0 LDG.E.128 R56, desc[UR8][R86.64] ;  /* 0x0000000856380981 */ /* 0x000368000c1e1d00 */
[----:B------:R1:W5:Y:S04]  /*30710*/  @P1 LDG.E.128 R60, desc[UR8][R116.64] ;  /* 0x00000008743c1981 */ /* 0x000368000c1e1d00 */
        /* <DEDUP_REMOVED lines=13> */
[----:B------:R-:W-:Y:S01]  /*307f0*/  @P2 IADD3 R17, PT, PT, R126, 0x1, RZ ;  /* 0x000000017e112810 */ /* 0x000fe20007ffe0ff */
[----:B------:R-:W-:Y:S02]  /*30800*/  @!P2 IMAD.MOV.U32 R14, RZ, RZ, R142 ;  /* 0x000000ffff0ea224 */ /* 0x000fe400078e008e */
[----:B------:R-:W-:Y:S02]  /*30810*/  @P2 IMAD.MOV.U32 R123, RZ, RZ, R115 ;  /* 0x000000ffff7b2224 */ /* 0x000fe400078e0073 */
[----:B------:R-:W-:Y:S01]  /*30820*/  @P2 IMAD.MOV.U32 R14, RZ, RZ, R141 ;  /* 0x000000ffff0e2224 */ /* 0x000fe200078e008d */
[----:B------:R-:W-:Y:S06]  /*30830*/  BRA `(.L_x_4881) ;  /* 0x0000000000e47947 */ /* 0x000fec0003800000 */
.L_x_4882:
        /* <DEDUP_REMOVED lines=13> */
.L_x_4884:
[----:B------:R-:W-:Y:S05]  /*30910*/  BSYNC.RECONVERGENT B1 ;  /* 0x0000000000017941 */ /* 0x000fea0003800200 */
.L_x_4883:
        /* <DEDUP_REMOVED lines=43> */
.L_x_4881:
[----:B------:R-:W-:Y:S05]  /*30bd0*/  BSYNC.RECONVERGENT B0 ;  /* 0x0000000000007941 */ /* 0x000fea0003800200 */
.L_x_4880:
[----:B------:R-:W-:Y:S01]  /*30be0*/  I2FP.F32.U32 R15, R14 ;  /* 0x0000000e000f7245 */ /* 0x000fe20000201000 */
[----:B------:R-:W-:Y:S01]  /*30bf0*/  BSSY.RECONVERGENT B0, `(.L_x_4885) ;  /* 0x000004e000007945 */ /* 0x000fe20003800200 */
[----:B------:R-:W-:Y:S01]  /*30c00*/  ISETP.NE.AND P3, PT, R17, 0x1, PT ;  /* 0x000000011100780c */ /* 0x000fe20003f65270 */
[----:B------:R-:W-:Y:S01]  /*30c10*/  HFMA2 R18, -RZ, RZ, 0, 1.1920928955078125e-07 ;  /* 0x00000002ff127431 */ /* 0x000fe200000001ff */
[C---:B0----5:R-:W-:Y:S01]  /*30c20*/  PRMT R118, R84.reuse, 0x7632, R118 ;  /* 0x0000763254767816 */ /* 0x061fe20000000076 */
        /* <DEDUP_REMOVED lines=17> */
.L_x_4887:
        /* <DEDUP_REMOVED lines=13> */
.L_x_4889:
[----:B------:R-:W-:Y:S05]  /*30e10*/  BSYNC.RECONVERGENT B1 ;  /* 0x0000000000017941 */ /* 0x000fea0003800200 */
.L_x_4888:
        /* <DEDUP_REMOVED lines=43> */
.L_x_4886:
[----:B------:R-:W-:Y:S05]  /*310d0*/  BSYNC.RECONVERGENT B0 ;  /* 0x0000000000007941 */ /* 0x000fea0003800200 */
.L_x_4885:
[----:B------:R-:W-:Y:S01]  /*310e0*/  I2FP.F32.U32 R15, R16 ;  /* 0x00000010000f7245 */ /* 0x000fe20000201000 */
[----:B------:R-:W-:Y:S01]  /*310f0*/  IMAD.U32 R17, R56, 0x10000, RZ ;  /* 0x0001000038117824 */ /* 0x000fe200078e00ff */
[----:B------:R-:W-:Y:S01]  /*31100*/  ISETP.NE.AND P3, PT, R18, 0x1, PT ;  /* 0x000000011200780c */ /* 0x000fe20003f65270 */
[----:B------:R-:W-:Y:S01]  /*31110*/  BSSY.RECONVERGENT B0, `(.L_x_4890) ;  /* 0x000004f000007945 */ /* 0x000fe20003800200 */
[----:B------:R-:W-:Y:S01]  /*31120*/  @P1 SHF.L.U32 R115, R60, 0x10, RZ ;  /* 0x000000103c731819 */ /* 0x000fe200000006ff */
[----:B------:R-:W-:Y:S01]  /*31130*/  FFMA.FTZ R14, R15, R188, 1.1641532182693481445e-10 ;  /* 0x2f0000000f0e7423 */ /* 0x000fe200000100bc */
[----:B------:R-:W-:Y:S01]  /*31140*/  FMUL.FTZ R15, R17, R36 ;  /* 0x00000024110f7220 */ /* 0x000fe20000410000 */
[----:B------:R-:W-:-:S03]  /*31150*/  IMAD.MOV.U32 R19, RZ, RZ, 0x2 ;  /* 0x00000002ff137424 */ /* 0x000fc600078e00ff */
[----:B------:R-:W-:-:S04]  /*31160*/  FSETP.GTU.FTZ.AND P2, PT, R14, R35, PT ;  /* 0x000000230e00720b */ /* 0x000fc80003f5c000 */
[----:B------:R-:W-:Y:S02]  /*31170*/  FSEL R15, R15, RZ, !P2 ;  /* 0x000000ff0f0f7208 */ /* 0x000fe40005000000 */
[----:B------:R-:W-:-:S03]  /*31180*/  SEL R14, RZ, 0x1, P2 ;  /* 0x00000001ff0e7807 */ /* 0x000fc60001000000 */
[----:B------:R-:W-:Y:S01]  /*31190*/  FADD.FTZ R84, R84, R15 ;  /* 0x0000000f54547221 */ /* 0x000fe20000010000 */
[----:B------:R-:W-:-:S03]  /*311a0*/  MOV R15, R140 ;  /* 0x0000008c000f7202 */ /* 0x000fc60000000f00 */
        /* <DEDUP_REMOVED lines=12> */
.L_x_4892:
        /* <DEDUP_REMOVED lines=13> */
.L_x_4894:
[----:B------:R-:W-:Y:S05]  /*31340*/  BSYNC.RECONVERGENT B1 ;  /* 0x0000000000017941 */ /* 0x000fea0003800200 */
.L_x_4893:
[----:B-1----:R-:W-:Y:S01]  /*31350*/  IMAD.WIDE.U32 R116, R3, -0x326172a9, RZ ;  /* 0xcd9e8d5703747825 */ /* 0x002fe200078e00ff */
        /* <DEDUP_REMOVED lines=42> */
.L_x_4891:
[----:B------:R-:W-:Y:S05]  /*31600*/  BSYNC.RECONVERGENT B0 ;  /* 0x0000000000007941 */ /* 0x000fea0003800200 */
.L_x_4890:
[----:B------:R-:W-:Y:S01]  /*31610*/  I2FP.F32.U32 R15, R15 ;  /* 0x0000000f000f7245 */ /* 0x000fe20000201000 */
[----:B------:R-:W-:Y:S01]  /*31620*/  BSSY.RECONVERGENT B0, `(.L_x_4895) ;  /* 0x000004d000007945 */ /* 0x000fe20003800200 */
[----:B------:R-:W-:Y:S01]  /*31630*/  ISETP.NE.AND P3, PT, R19, 0x1, PT ;  /* 0x000000011300780c */ /* 0x000fe20003f65270 */
[----:B------:R-:W-:Y:S01]  /*31640*/  IMAD.MOV.U32 R20, RZ, RZ, 0x2 ;  /* 0x00000002ff147424 */ /* 0x000fe200078e00ff */
[----:B------:R-:W-:Y:S01]  /*31650*/  MOV R17, R140 ;  /* 0x0000008c00117202 */ /* 0x000fe20000000f00 */
[----:B------:R-:W-:Y:S01]  /*31660*/  FFMA.FTZ R16, R15, R188, 1.1641532182693481445e-10 ;  /* 0x2f0000000f107423 */ /* 0x000fe200000100bc */
[----:B------:R-:W-:-:S04]  /*31670*/  IMAD.U32 R15, R118, 0x10000, RZ ;  /* 0x00010000760f7824 */ /* 0x000fc800078e00ff */
        /* <DEDUP_REMOVED lines=14> */
.L_x_4897:
        /* <DEDUP_REMOVED lines=13> */
.L_x_4899:
[----:B------:R-:W-:Y:S05]  /*31830*/  BSYNC.RECONVERGENT B1 ;  /* 0x0000000000017941 */ /* 0x000fea0003800200 */
.L_x_4898:
[----:B-1----:R-:W-:Y:S01]  /*31840*/  IMAD.WIDE.U32 R116, R3, -0x326172a9, RZ ;  /* 0xcd9e8d5703747825 */ /* 0x002fe200078e00ff */
        /* <DEDUP_REMOVED lines=42> */
.L_x_4896:
[----:B------:R-:W-:Y:S05]  /*31af0*/  BSYNC.RECONVERGENT B0 ;  /* 0x0000000000007941 */ /* 0x000fea0003800200 */
.L_x_4895:
        /* <DEDUP_REMOVED lines=10> */
[----:B------:R-:W-:Y:S01]  /*31ba0*/  FSEL R18, R19, RZ, !P2 ;  /* 0x000000ff13127208 */ /* 0x000fe20005000000 */
[----:B------:R-:W-:Y:S02]  /*31bb0*/  IMAD.MOV.U32 R19, RZ, RZ, 0x2 ;  /* 0x00000002ff137424 */ /* 0x000fe400078e00ff */
[----:B------:R-:W-:Y:S02]  /*31bc0*/  @P1 IMAD.U32 R16, R16, 0x10000, RZ ;  /* 0x0001000010101824 */ /* 0x000fe400078e00ff */
[----:B------:R-:W-:-:S04]  /*31bd0*/  FADD.FTZ R15, R15, R18 ;  /* 0x000000120f0f7221 */ /* 0x000fc80000010000 */
[----:B-1----:R-:W-:Y:S01]  /*31be0*/  @P1 FADD.FTZ R116, R15, R16 ;  /* 0x000000100f741221 */ /* 0x002fe20000010000 */
        /* <DEDUP_REMOVED lines=12> */
.L_x_4902:
        /* <DEDUP_REMOVED lines=13> */
.L_x_4904:
[----:B------:R-:W-:Y:S05]  /*31d80*/  BSYNC.RECONVERGENT B1 ;  /* 0x0000000000017941 */ /* 0x000fea0003800200 */
.L_x_4903:
        /* <DEDUP_REMOVED lines=43> */
.L_x_4901:
[----:B------:R-:W-:Y:S05]  /*32040*/  BSYNC.RECONVERGENT B0 ;  /* 0x0000000000007941 */ /* 0x000fea0003800200 */
.L_x_4900:
[----:B------:R-:W-:Y:S01]  /*32050*/  I2FP.F32.U32 R17, R17 ;  /* 0x0000001100117245 */ /* 0x000fe20000201000 */
[----:B------:R-:W-:Y:S01]  /*32060*/  BSSY.RECONVERGENT B0, `(.L_x_4905) ;  /* 0x000004e000007945 */ /* 0x000fe20003800200 */
[----:B------:R-:W-:Y:S01]  /*32070*/  ISETP.NE.AND P3, PT, R19, 0x1, PT ;  /* 0x000000011300780c */ /* 0x000fe20003f65270 */
[----:B------:R-:W-:Y:S02]  /*32080*/  IMAD.MOV.U32 R20, RZ, RZ, 0x2 ;  /* 0x00000002ff147424 */ /* 0x000fe400078e00ff */
[----:B------:R-:W-:Y:S01]  /*32090*/  FFMA.FTZ R16, R17, R188, 1.1641532182693481445e-10 ;  /* 0x2f00000011107423 */ /* 0x000fe200000100bc */
[C---:B------:R-:W-:Y:S01]  /*320a0*/  SHF.L.U32 R17, R85.reuse, 0x10, RZ ;  /* 0x0000001055117819 */ /* 0x040fe200000006ff */
        /* <DEDUP_REMOVED lines=16> */
.L_x_4907:
        /* <DEDUP_REMOVED lines=13> */
.L_x_4909:
[----:B------:R-:W-:Y:S05]  /*32280*/  BSYNC.RECONVERGENT B1 ;  /* 0x0000000000017941 */ /* 0x000fea0003800200 */
.L_x_4908:
        /* <DEDUP_REMOVED lines=43> */
.L_x_4906:
[----:B------:R-:W-:Y:S05]  /*32540*/  BSYNC.RECONVERGENT B0 ;  /* 0x0000000000007941 */ /* 0x000fea0003800200 */
.L_x_4905:
[----:B------:R-:W-:Y:S01]  /*32550*/  I2FP.F32.U32 R17, R18 ;  /* 0x0000001200117245 */ /* 0x000fe20000201000 */
[----:B------:R-:W-:Y:S01]  /*32560*/  BSSY.RECONVERGENT B0, `(.L_x_4910) ;  /* 0x0000051000007945 */ /* 0x000fe20003800200 */
[----:B------:R-:W-:Y:S01]  /*32570*/  SHF.L.U32 R19, R57, 0x10, RZ ;  /* 0x0000001039137819 */ /* 0x000fe200000006ff */
[----:B------:R-:W-:Y:S01]  /*32580*/  HFMA2 R118, -RZ, RZ, 0, 1.1920928955078125e-07 ;  /* 0x00000002ff767431 */ /* 0x000fe200000001ff */
        /* <DEDUP_REMOVED lines=21> */
.L_x_4912:
        /* <DEDUP_REMOVED lines=13> */
.L_x_4914:
[----:B------:R-:W-:Y:S05]  /*327b0*/  BSYNC.RECONVERGENT B1 ;  /* 0x0000000000017941 */ /* 0x000fea0003800200 */
.L_x_4913:
        /* <DEDUP_REMOVED lines=43> */
.L_x_4911:
[----:B------:R-:W-:Y:S05]  /*32a70*/  BSYNC.RECONVERGENT B0 ;  /* 0x0000000000007941 */ /* 0x000fea0003800200 */
.L_x_4910:
        /* <DEDUP_REMOVED lines=21> */
.L_x_4917:
        /* <DEDUP_REMOVED lines=13> */
.L_x_4919:
[----:B------:R-:W-:Y:S05]  /*32ca0*/  BSYNC.RECONVERGENT B1 ;  /* 0x0000000000017941 */ /* 0x000fea0003800200 */
.L_x_4918:
        /* <DEDUP_REMOVED lines=43> */
.L_x_4916:
[----:B------:R-:W-:Y:S05]  /*32f60*/  BSYNC.RECONVERGENT B0 ;  /* 0x0000000000007941 */ /* 0x000fea0003800200 */
.L_x_4915:
[----:B------:R-:W-:Y:S01]  /*32f70*/  PRMT R18, R57, 0x7632, R18 ;  /* 0x0000763239127816 */ /* 0x000fe20000000012 */
[----:B------:R-:W-:Y:S01]  /*32f80*/  BSSY.RECONVERGENT B0, `(.L_x_4920) ;  /* 0x0000053000007945 */ /* 0x000fe20003800200 */
[----:B------:R-:W-:Y:S01]  /*32f90*/  I2FP.F32.U32 R19, R19 ;  /* 0x0000001300137245 */ /* 0x000fe20000201000 */
[----:B------:R-:W-:Y:S02]  /*32fa0*/  IMAD.MOV.U32 R118, RZ, RZ, 0x2 ;  /* 0x00000002ff767424 */ /* 0x000fe400078e00ff */
[----:B------:R-:W-:Y:S02]  /*32fb0*/  IMAD.U32 R85, R18, 0x10000, RZ ;  /* 0x0001000012557824 */ /* 0x000fe400078e00ff */
[----:B------:R-:W-:Y:S01]  /*32fc0*/  FFMA.FTZ R18, R19, R188, 1.1641532182693481445e-10 ;  /* 0x2f00000013127423 */ /* 0x000fe200000100bc */
[----:B------:R-:W-:Y:S01]  /*32fd0*/  MOV R19, R140 ;  /* 0x0000008c00137202 */ /* 0x000fe20000000f00 */
[----:B------:R-:W-:-:S03]  /*32fe0*/  FMUL.FTZ R85, R85, R36 ;  /* 0x0000002455557220 */ /* 0x000fc60000410000 */
[----:B------:R-:W-:Y:S02]  /*32ff0*/  FSETP.GTU.FTZ.AND P2, PT, R18, R35, PT ;  /* 0x000000231200720b */ /* 0x000fe40003f5c000 */
[----:B------:R-:W-:Y:S02]  /*33000*/  @P1 PRMT R18, R61, 0x7632, R18 ;  /* 0x000076323d121816 */ /* 0x000fe40000000012 */
[----:B------:R-:W-:Y:S02]  /*33010*/  FSEL R20, R85, RZ, !P2 ;  /* 0x000000ff55147208 */ /* 0x000fe40005000000 */
[----:B------:R-:W-:-:S03]  /*33020*/  @P1 SHF.L.U32 R119, R18, 0x10, RZ ;  /* 0x0000001012771819 */ /* 0x000fc600000006ff */
        /* <DEDUP_REMOVED lines=15> */
.L_x_4922:
        /* <DEDUP_REMOVED lines=13> */
.L_x_4924:
[----:B------:R-:W-:Y:S05]  /*331f0*/  BSYNC.RECONVERGENT B1 ;  /* 0x0000000000017941 */ /* 0x000fea0003800200 */
.L_x_4923:
        /* <DEDUP_REMOVED lines=43> */
.L_x_4921:
[----:B------:R-:W-:Y:S05]  /*334b0*/  BSYNC.RECONVERGENT B0 ;  /* 0x0000000000007941 */ /* 0x000fea0003800200 */
.L_x_4920:
        /* <DEDUP_REMOVED lines=21> */
.L_x_4927:
        /* <DEDUP_REMOVED lines=13> */
.L_x_4929:
[----:B------:R-:W-:Y:S05]  /*336e0*/  BSYNC.RECONVERGENT B1 ;  /* 0x0000000000017941 */ /* 0x000fea0003800200 */
.L_x_4928:
        /* <DEDUP_REMOVED lines=43> */
.L_x_4926:
[----:B------:R-:W-:Y:S05]  /*339a0*/  BSYNC.RECONVERGENT B0 ;  /* 0x0000000000007941 */ /* 0x000fea0003800200 */
.L_x_4925:
[----:B------:R-:W-:Y:S01]  /*339b0*/  I2FP.F32.U32 R19, R19 ;  /* 0x0000001300137245 */ /* 0x000fe20000201000 */
[----:B------:R-:W-:Y:S01]  /*339c0*/  IMAD.U32 R121, R58, 0x10000, RZ ;  /* 0x000100003a797824 */ /* 0x000fe200078e00ff */
[----:B------:R-:W-:Y:S01]  /*339d0*/  BSSY.RECONVERGENT B0, `(.L_x_4930) ;  /* 0x0000050000007945 */ /* 0x000fe20003800200 */
[----:B------:R-:W-:Y:S02]  /*339e0*/  IMAD.MOV.U32 R122, RZ, RZ, 0x2 ;  /* 0x00000002ff7a7424 */ /* 0x000fe400078e00ff */
        /* <DEDUP_REMOVED lines=9> */
[----:B------:R-:W-:Y:S01]  /*33a80*/  @P1 FADD.FTZ R118, R121, R86 ;  /* 0x0000005679761221 */ /* 0x000fe20000010000 */
[----:B------:R-:W-:-:S04]  /*33a90*/  @!P1 MOV R118, R86 ;  /* 0x0000005600769202 */ /* 0x000fc80000000f00 */
        /* <DEDUP_REMOVED lines=10> */
.L_x_4932:
        /* <DEDUP_REMOVED lines=13> */
.L_x_4934:
[----:B------:R-:W-:Y:S05]  /*33c10*/  BSYNC.RECONVERGENT B1 ;  /* 0x0000000000017941 */ /* 0x000fea0003800200 */
.L_x_4933:
[----:B------:R-:W-:Y:S01]  /*33c20*/  LOP3.LUT R132, R4, UR7, R131, 0x96, !PT ;  /* 0x0000000704847c12 */ /* 0x000fe2000f8e9683 */
[----:B------:R-:W-:Y:S01]  /*33c30*/  IMAD.WIDE.U32 R120, R3, -0x326172a9, RZ ;  /* 0xcd9e8d5703787825 */ /* 0x000fe200078e00ff */
[----:B------:R-:W-:-:S03]  /*33c40*/  MOV R19, R123 ;  /* 0x0000007b00137202 */ /* 0x000fc60000000f00 */
[----:B------:R-:W-:Y:S01]  /*33c50*/  IMAD.WIDE.U32 R132, R132, -0x326172a9, RZ ;  /* 0xcd9e8d5784847825 */ /* 0x000fe200078e00ff */
[----:B------:R-:W-:-:S03]  /*33c60*/  LOP3.LUT R121, R2, UR6, R121, 0x96, !PT ;  /* 0x0000000602797c12 */ /* 0x000fc6000f8e9679 */
[----:B------:R-:W-:Y:S01]  /*33c70*/  IMAD.MOV.U32 R122, RZ, RZ, RZ ;  /* 0x000000ffff7a7224 */ /* 0x000fe200078e00ff */
[----:B------:R-:W-:Y:S01]  /*33c80*/  LOP3.LUT R131, R37, R120, R133, 0x96, !PT ;  /* 0x0000007825837212 */ /* 0x000fe200078e9685 */
[----:B------:R-:W-:-:S05]  /*33c90*/  IMAD.WIDE.U32 R120, R121, -0x2daee0ad, RZ ;  /* 0xd2511f5379787825 */ /* 0x000fca00078e00ff */
        /* <DEDUP_REMOVED lines=29> */
[----:B------:R-:W-:-:S04]  /*33e70*/  IMAD.WIDE.U32 R132, R133, -0x326172a9, RZ ;  /* 0xcd9e8d5785847825 */ /* 0x000fc800078e00ff */
[----:B------:R-:W-:Y:S01]  /*33e80*/  IMAD.MOV.U32 R140, RZ, RZ, R132 ;  /* 0x000000ffff8c7224 */ /* 0x000fe200078e0084 */
[----:B------:R-:W-:Y:S01]  /*33e90*/  LOP3.LUT R141, R53, R120, R133, 0x96, !PT ;  /* 0x00000078358d7212 */ /* 0x000fe200078e9685 */
[----:B------:R-:W-:-:S04]  /*33ea0*/  IMAD.WIDE.U32 R120, R121, -0x2daee0ad, RZ ;  /* 0xd2511f5379787825 */ /* 0x000fc800078e00ff */
[----:B------:R-:W-:Y:S01]  /*33eb0*/  IMAD.MOV.U32 R123, RZ, RZ, R120 ;  /* 0x000000ffff7b7224 */ /* 0x000fe200078e0078 */
[----:B------:R-:W-:-:S07]  /*33ec0*/  LOP3.LUT R142, R41, R130, R121, 0x96, !PT ;  /* 0x00000082298e7212 */ /* 0x000fce00078e9679 */
.L_x_4931:
[----:B------:R-:W-:Y:S05]  /*33ed0*/  BSYNC.RECONVERGENT B0 ;  /* 0x0000000000007941 */ /* 0x000fea0003800200 */
.L_x_4930:
        /* <DEDUP_REMOVED lines=20> */
.L_x_4937:
        /* <DEDUP_REMOVED lines=13> */
.L_x_4939:
[----:B------:R-:W-:Y:S05]  /*340f0*/  BSYNC.RECONVERGENT B1 ;  /* 0x0000000000017941 */ /* 0x000fea0003800200 */
.L_x_4938:
        /* <DEDUP_REMOVED lines=43> */
.L_x_4936:
[----:B------:R-:W-:Y:S05]  /*343b0*/  BSYNC.RECONVERGENT B0 ;  /* 0x0000000000007941 */ /* 0x000fea0003800200 */
.L_x_4935:
[----:B------:R-:W-:Y:S01]  /*343c0*/  I2FP.F32.U32 R121, R20 ;  /* 0x0000001400797245 */ /* 0x000fe20000201000 */
[----:B------:R-:W-:Y:S01]  /*343d0*/  BSSY.RECONVERGENT B0, `(.L_x_4940) ;  /* 0x0000054000007945 */ /* 0x000fe20003800200 */
[----:B------:R-:W-:-:S04]  /*343e0*/  PRMT R20, R58, 0x7632, R20 ;  /* 0x000076323a147816 */ /* 0x000fc80000000014 */
[----:B------:R-:W-:Y:S01]  /*343f0*/  SHF.L.U32 R131, R20, 0x10, RZ ;  /* 0x0000001014837819 */ /* 0x000fe200000006ff */
[----:B------:R-:W-:-:S04]  /*34400*/  FFMA.FTZ R20, R121, R188, 1.1641532182693481445e-10 ;  /* 0x2f00000079147423 */ /* 0x000fc800000100bc */
[----:B------:R-:W-:Y:S01]  /*34410*/  FMUL.FTZ R131, R131, R36 ;  /* 0x0000002483837220 */ /* 0x000fe20000410000 */
[----:B------:R-:W-:-:S04]  /*34420*/  FSETP.GTU.FTZ.AND P4, PT, R20, R35, PT ;  /* 0x000000231400720b */ /* 0x000fc80003f9c000 */
[----:B------:R-:W-:Y:S02]  /*34430*/  FSEL R120, R131, RZ, !P4 ;  /* 0x000000ff83787208 */ /* 0x000fe40006000000 */
[----:B------:R-:W-:Y:S02]  /*34440*/  SEL R20, RZ, 0x1, P4 ;  /* 0x00000001ff147807 */ /* 0x000fe40002000000 */
[----:B------:R-:W-:Y:S01]  /*34450*/  ISETP.NE.AND P4, PT, R86, 0x1, PT ;  /* 0x000000015600780c */ /* 0x000fe20003f85270 */
[--C-:B------:R-:W-:Y:S01]  /*34460*/  FADD.FTZ R19, R19, R120.reuse ;  /* 0x0000007813137221 */ /* 0x100fe20000010000 */
[----:B------:R-:W-:-:S05]  /*34470*/  @P1 PRMT R120, R62, 0x7632, R120 ;  /* 0x000076323e781816 */ /* 0x000fca0000000078 */
[----:B------:R-:W-:-:S04]  /*34480*/  @P1 IMAD.U32 R120, R120, 0x10000, RZ ;  /* 0x0001000078781824 */ /* 0x000fc800078e00ff */
[----:B------:R-:W-:Y:S01]  /*34490*/  @P1 FADD.FTZ R121, R19, R120 ;  /* 0x0000007813791221 */ /* 0x000fe20000010000 */
        /* <DEDUP_REMOVED lines=14> */
.L_x_4942:
        /* <DEDUP_REMOVED lines=13> */
.L_x_4944:
[----:B------:R-:W-:Y:S05]  /*34650*/  BSYNC.RECONVERGENT B1 ;  /* 0x0000000000017941 */ /* 0x000fea0003800200 */
.L_x_4943:
[----:B------:R-:W-:Y:S01]  /*34660*/  LOP3.LUT R130, R4, UR7, R133, 0x96, !PT ;  /* 0x0000000704827c12 */ /* 0x000fe2000f8e9685 */
[----:B------:R-:W-:-:S04]  /*34670*/  IMAD.WIDE.U32 R136, R3, -0x326172a9, RZ ;  /* 0xcd9e8d5703887825 */ /* 0x000fc800078e00ff */
        /* <DEDUP_REMOVED lines=39> */
[----:B------:R-:W-:Y:S02]  /*348f0*/  LOP3.LUT R142, R41, R132, R131, 0x96, !PT ;  /* 0x00000084298e7212 */ /* 0x000fe400078e9683 */
[----:B------:R-:W-:-:S07]  /*34900*/  MOV R123, R130 ;  /* 0x00000082007b7202 */ /* 0x000fce0000000f00 */
.L_x_4941:
[----:B------:R-:W-:Y:S05]  /*34910*/  BSYNC.RECONVERGENT B0 ;  /* 0x0000000000007941 */ /* 0x000fea0003800200 */
.L_x_4940:
[----:B------:R-:W-:Y:S01]  /*34920*/  I2FP.F32.U32 R131, R20 ;  /* 0x0000001400837245 */ /* 0x000fe20000201000 */
[----:B------:R-:W-:Y:S01]  /*34930*/  BSSY.RECONVERGENT B0, `(.L_x_4945) ;  /* 0x000004d000007945 */ /* 0x000fe20003800200 */
[----:B------:R-:W-:Y:S02]  /*34940*/  ISETP.NE.AND P5, PT, R120, 0x1, PT ;  /* 0x000000017800780c */ /* 0x000fe40003fa5270 */
[----:B------:R-:W-:Y:S01]  /*34950*/  PRMT R122, R87, 0x7632, R122 ;  /* 0x00007632577a7816 */ /* 0x000fe2000000007a */
[----:B------:R-:W-:Y:S01]  /*34960*/  FFMA.FTZ R20, R131, R188, 1.1641532182693481445e-10 ;  /* 0x2f00000083147423 */ /* 0x000fe200000100bc */
[----:B------:R-:W-:Y:S02]  /*34970*/  IMAD.U32 R131, R87, 0x10000, RZ ;  /* 0x0001000057837824 */ /* 0x000fe400078e00ff */
[----:B------:R-:W-:Y:S02]  /*34980*/  IMAD.MOV.U32 R87, RZ, RZ, R140 ;  /* 0x000000ffff577224 */ /* 0x000fe400078e008c */
[----:B------:R-:W-:Y:S01]  /*34990*/  FMUL.FTZ R131, R131, R36 ;  /* 0x0000002483837220 */ /* 0x000fe20000410000 */
        /* <DEDUP_REMOVED lines=13> */
.L_x_4947:
        /* <DEDUP_REMOVED lines=13> */
.L_x_4949:
[----:B------:R-:W-:Y:S05]  /*34b40*/  BSYNC.RECONVERGENT B1 ;  /* 0x0000000000017941 */ /* 0x000fea0003800200 */
.L_x_4948:
[----:B------:R-:W-:Y:S01]  /*34b50*/  LOP3.LUT R86, R4, UR7, R131, 0x96, !PT ;  /* 0x0000000704567c12 */ /* 0x000fe2000f8e9683 */
[----:B------:R-:W-:-:S04]  /*34b60*/  IMAD.WIDE.U32 R132, R3, -0x326172a9, RZ ;  /* 0xcd9e8d5703847825 */ /* 0x000fc800078e00ff */
[----:B------:R-:W-:Y:S01]  /*34b70*/  IMAD.WIDE.U32 R86, R86, -0x326172a9, RZ ;  /* 0xcd9e8d5756567825 */ /* 0x000fe200078e00ff */
[----:B------:R-:W-:-:S04]  /*34b80*/  LOP3.LUT R133, R2, UR6, R133, 0x96, !PT ;  /* 0x0000000602857c12 */ /* 0x000fc8000f8e9685 */
        /* <DEDUP_REMOVED lines=30> */
[----:B------:R-:W-:Y:S01]  /*34d70*/  IMAD.MOV.U32 R131, RZ, RZ, RZ ;  /* 0x000000ffff837224 */ /* 0x000fe200078e00ff */
[----:B------:R-:W-:Y:S01]  /*34d80*/  LOP3.LUT R120, R43, R86, R133, 0x96, !PT ;  /* 0x000000562b787212 */ /* 0x000fe200078e9685 */
[----:B------:R-:W-:-:S04]  /*34d90*/  IMAD.WIDE.U32 R86, R87, -0x326172a9, RZ ;  /* 0xcd9e8d5757567825 */ /* 0x000fc800078e00ff */
[----:B------:R-:W-:Y:S01]  /*34da0*/  IMAD.MOV.U32 R140, RZ, RZ, R86 ;  /* 0x000000ffff8c7224 */ /* 0x000fe200078e0056 */
[----:B------:R-:W-:Y:S01]  /*34db0*/  LOP3.LUT R141, R53, R132, R87, 0x96, !PT ;  /* 0x00000084358d7212 */ /* 0x000fe200078e9657 */
[----:B------:R-:W-:-:S05]  /*34dc0*/  IMAD.WIDE.U32 R86, R120, -0x2daee0ad, RZ ;  /* 0xd2511f5378567825 */ /* 0x000fca00078e00ff */
[----:B------:R-:W-:Y:S01]  /*34dd0*/  LOP3.LUT R142, R41, R130, R87, 0x96, !PT ;  /* 0x00000082298e7212 */ /* 0x000fe200078e9657 */
[----:B------:R-:W-:Y:S01]  /*34de0*/  IMAD.MOV.U32 R87, RZ, RZ, R123 ;  /* 0x000000ffff577224 */ /* 0x000fe200078e007b */
[----:B------:R-:W-:-:S07]  /*34df0*/  MOV R123, R86 ;  /* 0x00000056007b7202 */ /* 0x000fce0000000f00 */
.L_x_4946:
[----:B------:R-:W-:Y:S05]  /*34e00*/  BSYNC.RECONVERGENT B0 ;  /* 0x0000000000007941 */ /* 0x000fea0003800200 */
.L_x_4945:
[----:B------:R-:W-:Y:S01]  /*34e10*/  I2FP.F32.U32 R87, R87 ;  /* 0x0000005700577245 */ /* 0x000fe20000201000 */
[----:B------:R-:W-:Y:S01]  /*34e20*/  BSSY.RECONVERGENT B0, `(.L_x_4950) ;  /* 0x0000052000007945 */ /* 0x000fe20003800200 */
[----:B------:R-:W-:-:S03]  /*34e30*/  IMAD.MOV.U32 R130, RZ, RZ, 0x2 ;  /* 0x00000002ff827424 */ /* 0x000fc600078e00ff */
[----:B------:R-:W-:Y:S01]  /*34e40*/  FFMA.FTZ R86, R87, R188, 1.1641532182693481445e-10 ;  /* 0x2f00000057567423 */ /* 0x000fe200000100bc */
[----:B------:R-:W-:-:S04]  /*34e50*/  IMAD.U32 R87, R59, 0x10000, RZ ;  /* 0x000100003b577824 */ /* 0x000fc800078e00ff */
[----:B------:R-:W-:Y:S01]  /*34e60*/  FMUL.FTZ R87, R87, R36 ;  /* 0x0000002457577220 */ /* 0x000fe20000410000 */
        /* <DEDUP_REMOVED lines=20> */
.L_x_4952:
        /* <DEDUP_REMOVED lines=13> */
.L_x_4954:
[----:B------:R-:W-:Y:S05]  /*35080*/  BSYNC.RECONVERGENT B1 ;  /* 0x0000000000017941 */ /* 0x000fea0003800200 */
.L_x_4953:
        /* <DEDUP_REMOVED lines=36> */
[----:B------:R-:W-:Y:S02]  /*352d0*/  LOP3.LUT R141, R53, R132, R87, 0x96, !PT ;  /* 0x00000084358d7212 */ /* 0x000fe400078e9657 */
[----:B------:R-:W-:Y:S01]  /*352e0*/  MOV R140, R86 ;  /* 0x00000056008c7202 */ /* 0x000fe20000000f00 */
[----:B------:R-:W-:-:S05]  /*352f0*/  IMAD.WIDE.U32 R86, R131, -0x2daee0ad, RZ ;  /* 0xd2511f5383567825 */ /* 0x000fca00078e00ff */
[----:B------:R-:W-:Y:S01]  /*35300*/  LOP3.LUT R142, R41, R130, R87, 0x96, !PT ;  /* 0x00000082298e7212 */ /* 0x000fe200078e9657 */
[----:B------:R-:W-:Y:S02]  /*35310*/  HFMA2 R130, -RZ, RZ, 0, 0 ;  /* 0x00000000ff827431 */ /* 0x000fe400000001ff */
[----:B------:R-:W-:Y:S02]  /*35320*/  IMAD.MOV.U32 R87, RZ, RZ, R123 ;  /* 0x000000ffff577224 */ /* 0x000fe400078e007b */
[----:B------:R-:W-:-:S07]  /*35330*/  IMAD.MOV.U32 R123, RZ, RZ, R86 ;  /* 0x000000ffff7b7224 */ /* 0x000fce00078e0056 */
.L_x_4951:
[----:B------:R-:W-:Y:S05]  /*35340*/  BSYNC.RECONVERGENT B0 ;  /* 0x0000000000007941 */ /* 0x000fea0003800200 */
.L_x_4950:
        /* <DEDUP_REMOVED lines=20> */
.L_x_4957:
        /* <DEDUP_REMOVED lines=8> */
[----:B------:R-:W-:Y:S02]  /*35510*/  @!P6 VIADD R3, R3, 0x1 ;  /* 0x000000010303e836 */ /* 0x000fe40000000000 */
[----:B------:R-:W-:Y:S02]  /*35520*/  @!P6 VIADD R87, R4, 0x1 ;  /* 0x000000010457e836 */ /* 0x000fe40000000000 */
[----:B------:R-:W-:Y:S01]  /*35530*/  @!P6 IMAD.MOV.U32 R2, RZ, RZ, RZ ;  /* 0x000000ffff02e224 */ /* 0x000fe200078e00ff */
[----:B------:R-:W-:-:S13]  /*35540*/  ISETP.NE.AND P0, PT, R3, RZ, !P6 ;  /* 0x000000ff0300720c */ /* 0x000fda0007705270 */
[----:B------:R-:W-:Y:S02]  /*35550*/  @P0 IADD3 R87, PT, PT, R4, RZ, RZ ;  /* 0x000000ff04570210 */ /* 0x000fe40007ffe0ff */
[----:B------:R-:W-:-:S03]  /*35560*/  ISETP.NE.AND P0, PT, R86, RZ, PT ;  /* 0x000000ff5600720c */ /* 0x000fc60003f05270 */
[----:B------:R-:W-:-:S10]  /*35570*/  @!P6 IMAD.MOV.U32 R4, RZ, RZ, R87 ;  /* 0x000000ffff04e224 */ /* 0x000fd400078e0057 */
.L_x_4959:
[----:B------:R-:W-:Y:S05]  /*35580*/  BSYNC.RECONVERGENT B1 ;  /* 0x0000000000017941 */ /* 0x000fea0003800200 */
.L_x_4958:
        /* <DEDUP_REMOVED lines=37> */
[----:B------:R-:W-:Y:S01]  /*357e0*/  HFMA2 R132, -RZ, RZ, 0, 0 ;  /* 0x00000000ff847431 */ /* 0x000fe200000001ff */
[----:B------:R-:W-:Y:S01]  /*357f0*/  MOV R140, R86 ;  /* 0x00000056008c7202 */ /* 0x000fe20000000f00 */
[----:B------:R-:W-:-:S05]  /*35800*/  IMAD.WIDE.U32 R86, R131, -0x2daee0ad, RZ ;  /* 0xd2511f5383567825 */ /* 0x000fca00078e00ff */
[----:B------:R-:W-:Y:S01]  /*35810*/  LOP3.LUT R142, R41, R130, R87, 0x96, !PT ;  /* 0x00000082298e7212 */ /* 0x000fe200078e9657 */
[----:B------:R-:W-:Y:S02]  /*35820*/  IMAD.MOV.U32 R87, RZ, RZ, R123 ;  /* 0x000000ffff577224 */ /* 0x000fe400078e007b */
[----:B------:R-:W-:-:S07]  /*35830*/  IMAD.MOV.U32 R123, RZ, RZ, R86 ;  /* 0x000000ffff7b7224 */ /* 0x000fce00078e0056 */
.L_x_4956:
[----:B------:R-:W-:Y:S05]  /*35840*/  BSYNC.RECONVERGENT B0 ;  /* 0x0000000000007941 */ /* 0x000fea0003800200 */
.L_x_4955:
[----:B------:R-:W-:Y:S02]  /*35850*/  PRMT R86, R59, 0x7632, R86 ;  /* 0x000076323b567816 */ /* 0x000fe40000000056 */
[----:B------:R-:W-:Y:S02]  /*35860*/  I2FP.F32.U32 R87, R87 ;  /* 0x0000005700577245 */ /* 0x000fe40000201000 */
[----:B------:R-:W-:Y:S01]  /*35870*/  PRMT R85, R21, 0x5410, R85 ;  /* 0x0000541015557816 */ /* 0x000fe20000000055 */
[----:B------:R-:W-:Y:S01]  /*35880*/  IMAD.U32 R131, R86, 0x10000, RZ ;  /* 0x0001000056837824 */ /* 0x000fe200078e00ff */
[----:B------:R-:W-:Y:S01]  /*35890*/  PRMT R84, R84, 0x5410, R128 ;  /* 0x0000541054547816 */ /* 0x000fe20000000080 */
[----:B------:R-:W-:Y:S02]  /*358a0*/  FFMA.FTZ R86, R87, R188, 1.1641532182693481445e-10 ;  /* 0x2f00000057567423 */ /* 0x000fe400000100bc */
[----:B------:R-:W-:-:S03]  /*358b0*/  FMUL.FTZ R131, R131, R36 ;  /* 0x0000002483837220 */ /* 0x000fc60000410000 */
[----:B------:R-:W-:-:S04]  /*358c0*/  FSETP.GTU.FTZ.AND P6, PT, R86, R35, PT ;  /* 0x000000235600720b */ /* 0x000fc80003fdc000 */
[----:B------:R-:W-:Y:S02]  /*358d0*/  FSEL R131, R131, RZ, !P6 ;  /* 0x000000ff83837208 */ /* 0x000fe40007000000 */
[----:B------:R-:W-:-:S03]  /*358e0*/  SEL R87, RZ, 0x1, P6 ;  /* 0x00000001ff577807 */ /* 0x000fc60003000000 */
[----:B------:R-:W-:Y:S01]  /*358f0*/  FADD.FTZ R86, R122, R131 ;  /* 0x000000837a567221 */ /* 0x000fe20000010000 */
[----:B------:R-:W-:Y:S02]  /*35900*/  @P1 PRMT R122, R63, 0x7632, R122 ;  /* 0x000076323f7a1816 */ /* 0x000fe4000000007a */
[----:B------:R-:W-:-:S03]  /*35910*/  PRMT R21, R87, 0x7610, R21 ;  /* 0x0000761057157816 */ /* 0x000fc60000000015 */
[----:B------:R-:W-:-:S04]  /*35920*/  @P1 IMAD.U32 R131, R122, 0x10000, RZ ;  /* 0x000100007a831824 */ /* 0x000fc800078e00ff */
[----:B------:R-:W-:Y:S01]  /*35930*/  @P1 FADD.FTZ R122, R86, R131 ;  /* 0x00000083567a1221 */ /* 0x000fe20000010000 */
[----:B------:R-:W-:Y:S02]  /*35940*/  @!P1 MOV R122, R86 ;  /* 0x00000056007a9202 */ /* 0x000fe40000000f00 */
[----:B------:R-:W-:Y:S02]  /*35950*/  PRMT R86, R129, 0x5410, R134 ;  /* 0x0000541081567816 */ /* 0x000fe40000000086 */
[----:B------:R-:W-:-:S04]  /*35960*/  F2FP.BF16.F32.PACK_AB R130, RZ, R122 ;  /* 0x0000007aff82723e */ /* 0x000fc800000010ff */
[----:B------:R-:W-:Y:S01]  /*35970*/  PRMT R87, R135, 0x5410, R130 ;  /* 0x0000541087577816 */ /* 0x000fe20000000082 */
[----:B------:R-:W-:Y:S06]  /*35980*/  BRA `(.L_x_4960) ;  /* 0x00000028006c7947 */ /* 0x000fec0003800000 */
.L_x_4879:
[----:B------:R-:W-:Y:S01]  /*35990*/  ISETP.NE.AND P2, PT, R126, 0x1, PT ;  /* 0x000000017e00780c */ /* 0x000fe20003f45270 */
[----:B------:R-:W-:Y:S01]  /*359a0*/  BSSY.RECONVERGENT B0, `(.L_x_4961) ;  /* 0x0000048000007945 */ /* 0x000fe20003800200 */
[----:B0-----:R-:W-:Y:S01]  /*359b0*/  IMAD.MOV.U32 R118, RZ, RZ, 0x2 ;  /* 0x00000002ff767424 */ /* 0x001fe200078e00ff */
[----:B------:R-:W-:Y:S01]  /*359c0*/  MOV R123, R115 ;  /* 0x00000073007b7202 */ /* 0x000fe20000000f00 */
[----:B-1----:R-:W-:-:S09]  /*359d0*/  IMAD.MOV.U32 R116, RZ, RZ, R140 ;  /* 0x000000ffff747224 */ /* 0x002fd200078e008c */
[----:B------:R-:W-:Y:S05]  /*359e0*/  @!P2 BRA `(.L_x_4962) ;  /* 0x00000004000ca947 */ /* 0x000fea0003800000 */
[----:B------:R-:W-:-:S13]  /*359f0*/  ISETP.NE.AND P2, PT, R126, 0x3, PT ;  /* 0x000000037e00780c */ /* 0x000fda0003f45270 */
[----:B------:R-:W-:Y:S05]  /*35a00*/  @!P2 BRA `(.L_x_4963) ;  /* 0x000000000020a947 */ /* 0x000fea0003800000 */
[----:B------:R-:W-:-:S13]  /*35a10*/  ISETP.NE.AND P2, PT, R126, 0x2, PT ;  /* 0x000000027e00780c */ /* 0x000fda0003f45270 */
[----:B------:R-:W-:Y:S01]  /*35a20*/  @!P2 IMAD.MOV.U32 R118, RZ, RZ, 0x3 ;  /* 0x00000003ff76a424 */ /* 0x000fe200078e00ff */
[----:B------:R-:W-:Y:S01]  /*35a30*/  @!P2 MOV R116, R142 ;  /* 0x0000008e0074a202 */ /* 0x000fe20000000f00 */
[--C-:B------:R-:W-:Y:S01]  /*35a40*/  @!P2 IMAD.MOV.U32 R123, RZ, RZ, R115.reuse ;  /* 0x000000ffff7ba224 */ /* 0x100fe200078e0073 */
[----:B------:R-:W-:Y:S01]  /*35a50*/  @P2 MOV R116, R141 ;  /* 0x0000008d00742202 */ /* 0x000fe20000000f00 */
[----:B------:R-:W-:Y:S02]  /*35a60*/  @P2 VIADD R118, R126, 0x1 ;  /* 0x000000017e762836 */ /* 0x000fe40000000000 */
[----:B------:R-:W-:Y:S01]  /*35a70*/  @P2 IMAD.MOV.U32 R123, RZ, RZ, R115 ;  /* 0x000000ffff7b2224 */ /* 0x000fe200078e0073 */
[----:B------:R-:W-:Y:S06]  /*35a80*/  BRA `(.L_x_4962) ;  /* 0x0000000000e47947 */ /* 0x000fec0003800000 */
.L_x_4963:
        /* <DEDUP_REMOVED lines=13> */
.L_x_4965:
[----:B------:R-:W-:Y:S05]  /*35b60*/  BSYNC.RECONVERGENT B1 ;  /* 0x0000000000017941 */ /* 0x000fea0003800200 */
.L_x_4964:
        /* <DEDUP_REMOVED lines=43> */
.L_x_4962:
[----:B------:R-:W-:Y:S05]  /*35e20*/  BSYNC.RECONVERGENT B0 ;  /* 0x0000000000007941 */ /* 0x000fea0003800200 */
.L_x_4961:
        /* <DEDUP_REMOVED lines=25> */
.L_x_4968:
        /* <DEDUP_REMOVED lines=13> */
.L_x_4970:
[----:B------:R-:W-:Y:S05]  /*36090*/  BSYNC.RECONVERGENT B1 ;  /* 0x0000000000017941 */ /* 0x000fea0003800200 */
.L_x_4969:
        /* <DEDUP_REMOVED lines=43> */
.L_x_4967:
[----:B------:R-:W-:Y:S05]  /*36350*/  BSYNC.RECONVERGENT B0 ;  /* 0x0000000000007941 */ /* 0x000fea0003800200 */
.L_x_4966:
        /* <DEDUP_REMOVED lines=25> */
.L_x_4973:
        /* <DEDUP_REMOVED lines=13> */
.L_x_4975:
[----:B------:R-:W-:Y:S05]  /*365c0*/  BSYNC.RECONVERGENT B1 ;  /* 0x0000000000017941 */ /* 0x000fea0003800200 */
.L_x_4974:
        /* <DEDUP_REMOVED lines=43> */
.L_x_4972:
[----:B------:R-:W-:Y:S05]  /*36880*/  BSYNC.RECONVERGENT B0 ;  /* 0x0000000000007941 */ /* 0x000fea0003800200 */
.L_x_4971:
        /* <DEDUP_REMOVED lines=25> */
.L_x_4978:
        /* <DEDUP_REMOVED lines=13> */
.L_x_4980:
[----:B------:R-:W-:Y:S05]  /*36af0*/  BSYNC.RECONVERGENT B1 ;  /* 0x0000000000017941 */ /* 0x000fea0003800200 */
.L_x_4979:
        /* <DEDUP_REMOVED lines=38> */
[----:B------:R-:W-:-:S05]  /*36d60*/  IMAD.WIDE.U32 R118, R121, -0x2daee0ad, RZ ;  /* 0xd2511f5379767825 */ /* 0x000fca00078e00ff */
[----:B------:R-:W-:Y:S01]  /*36d70*/  LOP3.LUT R142, R41, R120, R119, 0x96, !PT ;  /* 0x00000078298e7212 */ /* 0x000fe200078e9677 */
[----:B------:R-:W-:Y:S01]  /*36d80*/  IMAD.MOV.U32 R120, RZ, RZ, RZ ;  /* 0x000000ffff787224 */ /* 0x000fe200078e00ff */
[----:B------:R-:W-:Y:S01]  /*36d90*/  MOV R119, R123 ;  /* 0x0000007b00777202 */ /* 0x000fe20000000f00 */
[----:B------:R-:W-:-:S07]  /*36da0*/  IMAD.MOV.U32 R123, RZ, RZ, R118 ;  /* 0x000000ffff7b7224 */ /* 0x000fce00078e0076 */
.L_x_4977:
[----:B------:R-:W-:Y:S05]  /*36db0*/  BSYNC.RECONVERGENT B0 ;  /* 0x0000000000007941 */ /* 0x000fea0003800200 */
.L_x_4976:
        /* <DEDUP_REMOVED lines=11> */
[----:B------:R-:W-:-:S03]  /*36e70*/  @P1 IMAD.U32 R118, R118, 0x10000, RZ ;  /* 0x0001000076761824 */ /* 0x000fc600078e00ff */
[----:B------:R-:W-:Y:S01]  /*36e80*/  P2R R126, PR, RZ, 0x8 ;  /* 0x00000008ff7e7803 */ /* 0x000fe20000000000 */
        /* <DEDUP_REMOVED lines=12> */
.L_x_4983:
        /* <DEDUP_REMOVED lines=13> */
.L_x_4985:
[----:B------:R-:W-:Y:S05]  /*37020*/  BSYNC.RECONVERGENT B1 ;  /* 0x0000000000017941 */ /* 0x000fea0003800200 */
.L_x_4984:
        /* <DEDUP_REMOVED lines=38> */
[----:B------:R-:W-:-:S04]  /*37290*/  IMAD.WIDE.U32 R120, R118, -0x2daee0ad, RZ ;  /* 0xd2511f5376787825 */ /* 0x000fc800078e00ff */
[----:B------:R-:W-:Y:S01]  /*372a0*/  IMAD.MOV.U32 R118, RZ, RZ, R123 ;  /* 0x000000ffff767224 */ /* 0x000fe200078e007b */
[----:B------:R-:W-:Y:S01]  /*372b0*/  LOP3.LUT R142, R41, R130, R121, 0x96, !PT ;  /* 0x00000082298e7212 */ /* 0x000fe200078e9679 */
[----:B------:R-:W-:Y:S02]  /*372c0*/  HFMA2 R130, -RZ, RZ, 0, 0 ;  /* 0x00000000ff827431 */ /* 0x000fe400000001ff */
[----:B------:R-:W-:-:S07]  /*372d0*/  IMAD.MOV.U32 R123, RZ, RZ, R120 ;  /* 0x000000ffff7b7224 */ /* 0x000fce00078e0078 */
.L_x_4982:
[----:B------:R-:W-:Y:S05]  /*372e0*/  BSYNC.RECONVERGENT B0 ;  /* 0x0000000000007941 */ /* 0x000fea0003800200 */
.L_x_4981:
[----:B------:R-:W-:Y:S01]  /*372f0*/  I2FP.F32.U32 R121, R118 ;  /* 0x0000007600797245 */ /* 0x000fe20000201000 */
[----:B------:R-:W-:Y:S01]  /*37300*/  BSSY.RECONVERGENT B0, `(.L_x_4986) ;  /* 0x0000050000007945 */ /* 0x000fe20003800200 */
[----:B------:R-:W-:Y:S01]  /*37310*/  ISETP.NE.AND P3, PT, R130, 0x1, PT ;  /* 0x000000018200780c */ /* 0x000fe20003f65270 */
[----:B------:R-:W-:Y:S02]  /*37320*/  HFMA2 R122, -RZ, RZ, 0, 1.1920928955078125e-07 ;  /* 0x00000002ff7a7431 */ /* 0x000fe400000001ff */
[----:B------:R-:W-:Y:S01]  /*37330*/  FFMA.FTZ R118, R121, R188, 1.1641532182693481445e-10 ;  /* 0x2f00000079767423 */ /* 0x000fe200000100bc */
[C---:B------:R-:W-:Y:S01]  /*37340*/  IMAD.U32 R121, R86.reuse, 0x10000, RZ ;  /* 0x0001000056797824 */ /* 0x040fe200078e00ff */
[----:B------:R-:W-:-:S03]  /*37350*/  PRMT R86, R86, 0x7632, R86 ;  /* 0x0000763256567816 */ /* 0x000fc60000000056 */
[----:B------:R-:W-:Y:S01]  /*37360*/  FMUL.FTZ R121, R121, R36 ;  /* 0x0000002479797220 */ /* 0x000fe20000410000 */
[----:B------:R-:W-:-:S04]  /*37370*/  FSETP.GTU.FTZ.AND P2, PT, R118, R35, PT ;  /* 0x000000237600720b */ /* 0x000fc80003f5c000 */
        /* <DEDUP_REMOVED lines=15> */
.L_x_4988:
        /* <DEDUP_REMOVED lines=13> */
.L_x_4990:
[----:B------:R-:W-:Y:S05]  /*37540*/  BSYNC.RECONVERGENT B1 ;  /* 0x0000000000017941 */ /* 0x000fea0003800200 */
.L_x_4989:
        /* <DEDUP_REMOVED lines=39> */
[----:B------:R-:W-:Y:S01]  /*377c0*/  IMAD.MOV.U32 R122, RZ, RZ, RZ ;  /* 0x000000ffff7a7224 */ /* 0x000fe200078e00ff */
[----:B------:R-:W-:Y:S01]  /*377d0*/  LOP3.LUT R142, R41, R130, R121, 0x96, !PT ;  /* 0x00000082298e7212 */ /* 0x000fe200078e9679 */
[----:B------:R-:W-:Y:S01]  /*377e0*/  IMAD.MOV.U32 R121, RZ, RZ, R123 ;  /* 0x000000ffff797224 */ /* 0x000fe200078e007b */
[----:B------:R-:W-:-:S07]  /*377f0*/  MOV R123, R120 ;  /* 0x00000078007b7202 */ /* 0x000fce0000000f00 */
.L_x_4987:
[----:B------:R-:W-:Y:S05]  /*37800*/  BSYNC.RECONVERGENT B0 ;  /* 0x0000000000007941 */ /* 0x000fea0003800200 */
.L_x_4986:
        /* <DEDUP_REMOVED lines=24> */
.L_x_4993:
        /* <DEDUP_REMOVED lines=13> */
.L_x_4995:
[----:B------:R-:W-:Y:S05]  /*37a60*/  BSYNC.RECONVERGENT B1 ;  /* 0x0000000000017941 */ /* 0x000fea0003800200 */
.L_x_4994:
        /* <DEDUP_REMOVED lines=38> */
[----:B------:R-:W-:Y:S01]  /*37cd0*/  IMAD.WIDE.U32 R130, R86, -0x2daee0ad, RZ ;  /* 0xd2511f5356827825 */ /* 0x000fe200078e00ff */
[----:B------:R-:W-:-:S03]  /*37ce0*/  MOV R86, R123 ;  /* 0x0000007b00567202 */ /* 0x000fc60000000f00 */
[----:B------:R-:W-:Y:S01]  /*37cf0*/  IMAD.MOV.U32 R123, RZ, RZ, R130 ;  /* 0x000000ffff7b7224 */ /* 0x000fe200078e0082 */
[----:B------:R-:W-:Y:S01]  /*37d00*/  LOP3.LUT R142, R41, R132, R131, 0x96, !PT ;  /* 0x00000084298e7212 */ /* 0x000fe200078e9683 */
[----:B------:R-:W-:-:S07]  /*37d10*/  IMAD.MOV.U32 R130, RZ, RZ, RZ ;  /* 0x000000ffff827224 */ /* 0x000fce00078e00ff */
.L_x_4992:
[----:B------:R-:W-:Y:S05]  /*37d20*/  BSYNC.RECONVERGENT B0 ;  /* 0x0000000000007941 */ /* 0x000fea0003800200 */
.L_x_4991:
[----:B------:R-:W-:Y:S01]  /*37d30*/  I2FP.F32.U32 R131, R86 ;  /* 0x0000005600837245 */ /* 0x000fe20000201000 */
[----:B------:R-:W-:Y:S01]  /*37d40*/  BSSY.RECONVERGENT B0, `(.L_x_4996) ;  /* 0x0000050000007945 */ /* 0x000fe20003800200 */
[----:B------:R-:W-:Y:S01]  /*37d50*/  ISETP.NE.AND P5, PT, R130, 0x1, PT ;  /* 0x000000018200780c */ /* 0x000fe20003fa5270 */
[----:B------:R-:W-:Y:S01]  /*37d60*/  IMAD.MOV.U32 R132, RZ, RZ, 0x2 ;  /* 0x00000002ff847424 */ /* 0x000fe200078e00ff */
[----:B------:R-:W-:Y:S01]  /*37d70*/  PRMT R122, R87, 0x7632, R122 ;  /* 0x00007632577a7816 */ /* 0x000fe2000000007a */
[----:B------:R-:W-:Y:S01]  /*37d80*/  FFMA.FTZ R86, R131, R188, 1.1641532182693481445e-10 ;  /* 0x2f00000083567423 */ /* 0x000fe200000100bc */
[----:B------:R-:W-:Y:S02]  /*37d90*/  SHF.L.U32 R131, R87, 0x10, RZ ;  /* 0x0000001057837819 */ /* 0x000fe400000006ff */
[----:B------:R-:W-:Y:S02]  /*37da0*/  MOV R87, R140 ;  /* 0x0000008c00577202 */ /* 0x000fe40000000f00 */
[----:B------:R-:W-:Y:S01]  /*37db0*/  FSETP.GTU.FTZ.AND P4, PT, R86, R35, PT ;  /* 0x000000235600720b */ /* 0x000fe20003f9c000 */
        /* <DEDUP_REMOVED lines=15> */
.L_x_4998:
        /* <DEDUP_REMOVED lines=13> */
.L_x_5000:
[----:B------:R-:W-:Y:S05]  /*37f80*/  BSYNC.RECONVERGENT B1 ;  /* 0x0000000000017941 */ /* 0x000fea0003800200 */
.L_x_4999:
        /* <DEDUP_REMOVED lines=43> */
.L_x_4997:
[----:B------:R-:W-:Y:S05]  /*38240*/  BSYNC.RECONVERGENT B0 ;  /* 0x0000000000007941 */ /* 0x000fea0003800200 */
.L_x_4996:
        /* <DEDUP_REMOVED lines=15> */
.L_x_4960:
[----:B------:R-:W-:Y:S02]  /*38340*/  SEL R128, RZ, 0x1000000, !P5 ;  /* 0x01000000ff807807 */ /* 0x000fe40006800000 */
[----:B------:R-:W-:Y:S02]  /*38350*/  SEL R129, RZ, 0x10000, !P4 ;  /* 0x00010000ff817807 */ /* 0x000fe40006000000 */
[----:B------:R-:W-:Y:S02]  /*38360*/  SEL R130, RZ, 0x100, !P3 ;  /* 0x00000100ff827807 */ /* 0x000fe40005800000 */
[----:B------:R-:W-:Y:S02]  /*38370*/  ISETP.NE.AND P5, PT, R125, RZ, PT ;  /* 0x000000ff7d00720c */ /* 0x000fe40003fa5270 */
[----:B------:R-:W-:Y:S02]  /*38380*/  ISETP.NE.AND P4, PT, R127, RZ, PT ;  /* 0x000000ff7f00720c */ /* 0x000fe40003f85270 */
[----:B------:R-:W-:-:S02]  /*38390*/  ISETP.NE.AND P3, PT, R126, RZ, PT ;  /* 0x000000ff7e00720c */ /* 0x000fc40003f65270 */
[----:B------:R-:W-:Y:S02]  /*383a0*/  LOP3.LUT R130, R130, R128, R129, 0xfe, !PT ;  /* 0x0000008082827212 */ /* 0x000fe400078efe81 */
[----:B------:R-:W-:Y:S02]  /*383b0*/  SEL R128, RZ, 0x1000000, !P3 ;  /* 0x01000000ff807807 */ /* 0x000fe40005800000 */
[----:B------:R-:W-:Y:S02]  /*383c0*/  SEL R127, RZ, 0x10000, !P4 ;  /* 0x00010000ff7f7807 */ /* 0x000fe40006000000 */
[----:B------:R-:W-:Y:S02]  /*383d0*/  SEL R126, RZ, 0x100, !P5 ;  /* 0x00000100ff7e7807 */ /* 0x000fe40006800000 */
[----:B------:R-:W-:Y:S01]  /*383e0*/  ISETP.NE.AND P6, PT, R124, RZ, PT ;  /* 0x000000ff7c00720c */ /* 0x000fe20003fc5270 */
[----:B------:R-:W-:Y:S01]  /*383f0*/  IMAD.WIDE.U32 R124, R182, 0x10, R190 ;  /* 0x00000010b67c7825 */ /* 0x000fe200078e00be */
[----:B------:R-:W-:-:S02]  /*38400*/  LOP3.LUT R126, R126, R128, R127, 0xfe, !PT ;  /* 0x000000807e7e7212 */ /* 0x000fc400078efe7f */
[----:B------:R-:W-:Y:S02]  /*38410*/  SEL R127, RZ, 0x1, !P2 ;  /* 0x00000001ff7f7807 */ /* 0x000fe40005000000 */
[----:B------:R0:W-:Y:S01]  /*38420*/  STG.E.128 desc[UR8][R124.64], R84 ;  /* 0x000000547c007986 */ /* 0x0001e2000c101d08 */
[----:B------:R-:W-:Y:S02]  /*38430*/  IADD3 R180, PT, PT, R5, 0xe0, RZ ;  /* 0x000000e005b47810 */ /* 0x000fe40007ffe0ff */
[----:B0-----:R-:W-:Y:S01]  /*38440*/  LOP3.LUT R85, R130, R127, RZ, 0xfc, !PT ;  /* 0x0000007f82557212 */ /* 0x001fe200078efcff */
[----:B------:R-:W-:Y:S01]  /*38450*/  IMAD.WIDE.U32 R86, R182, 0x8, R154 ;  /* 0x00000008b6567825 */ /* 0x000fe200078e009a */
[----:B------:R-:W-:-:S04]  /*38460*/  SEL R127, RZ, 0x1, !P6 ;  /* 0x00000001ff7f7807 */ /* 0x000fc80007000000 */
[----:B------:R-:W-:-:S05]  /*38470*/  LOP3.LUT R84, R126, R127, RZ, 0xfc, !PT ;  /* 0x0000007f7e547212 */ /* 0x000fca00078efcff */
[----:B------:R0:W-:Y:S02]  /*38480*/  STG.E.64 desc[UR8][R86.64], R84 ;  /* 0x0000005456007986 */ /* 0x0001e4000c101b08 */
[----:B0-----:R-:W0:Y:S08]  /*38490*/  @P0 LDC.64 R86, c[0x0][0x398] ;  /* 0x0000e600ff560b82 */ /* 0x001e300000000a00 */
[----:B------:R-:W1:Y:S01]  /*384a0*/  @P1 LDC.64 R84, c[0x0][0x3a0] ;  /* 0x0000e800ff541b82 */ /* 0x000e620000000a00 */
[----:B0-----:R-:W-:Y:S01]  /*384b0*/  @P0 IMAD.WIDE.U32 R86, R180, 0x10, R86 ;  /* 0x00000010b4560825 */ /* 0x001fe200078e0056 */
[----:B------:R-:W-:Y:S06]  /*384c0*/  @!P0 BRA `(.L_x_5001) ;  /* 0x0000000000508947 */ /* 0x000fec0003800000 */
[----:B------:R-:W-:Y:S01]  /*384d0*/  IMAD.U32 R124, R20, 0x10000, RZ ;  /* 0x00010000147c7824 */ /* 0x000fe200078e00ff */
[----:B------:R-:W0:Y:S01]  /*384e0*/  LDC.64 R130, c[0x0][0x3b8] ;  /* 0x0000ee00ff827b82 */ /* 0x000e220000000a00 */
[----:B------:R-:W-:Y:S02]  /*384f0*/  LOP3.LUT R126, R16, 0xff, RZ, 0xc0, !PT ;  /* 0x000000ff107e7812 */ /* 0x000fe400078ec0ff */
[----:B------:R-:W-:Y:S02]  /*38500*/  LOP3.LUT R128, R15, 0xff, RZ, 0xc0, !PT ;  /* 0x000000ff0f807812 */ /* 0x000fe400078ec0ff */
[----:B------:R-:W-:Y:S01]  /*38510*/  LOP3.LUT R125, R124, 0xff0000, RZ, 0xc0, !PT ;  /* 0x00ff00007c7d7812 */ /* 0x000fe200078ec0ff */
[----:B------:R-:W-:Y:S01]  /*38520*/  IMAD.WIDE.U32 R126, R126, 0x10000, RZ ;  /* 0x000100007e7e7825 */ /* 0x000fe200078e00ff */
[----:B------:R-:W-:-:S03]  /*38530*/  LOP3.LUT R124, R21, 0xffff, RZ, 0xc0, !PT ;  /* 0x0000ffff157c7812 */ /* 0x000fc600078ec0ff */
[----:B------:R-:W-:Y:S01]  /*38540*/  IMAD.WIDE.U32 R128, R128, 0x100, RZ ;  /* 0x0000010080807825 */ /* 0x000fe200078e00ff */
[----:B------:R-:W-:Y:S02]  /*38550*/  PRMT R124, R125, 0x4210, R124 ;  /* 0x000042107d7c7816 */ /* 0x000fe4000000007c */
[----:B------:R-:W-:-:S04]  /*38560*/  PRMT R125, R19, 0x7104, RZ ;  /* 0x00007104137d7816 */ /* 0x000fc800000000ff */
        /* <DEDUP_REMOVED lines=10> */
.L_x_5001:
[C---:B-1----:R-:W-:Y:S01]  /*38610*/  @P1 IMAD.WIDE.U32 R84, R180.reuse, 0x10, R84 ;  /* 0x00000010b4541825 */ /* 0x042fe200078e0054 */
[----:B------:R-:W5:Y:S04]  /*38620*/  @P0 LDG.E.128 R56, desc[UR8][R86.64] ;  /* 0x0000000856380981 */ /* 0x000f68000c1e1d00 */
[----:B------:R1:W5:Y:S02]  /*38630*/  @P1 LDG.E.128 R60, desc[UR8][R84.64] ;  /* 0x00000008543c1981 */ /* 0x000364000c1e1d00 */
[----:B-1----:R-:W-:-:S06]  /*38640*/  IMAD.WIDE.U32 R84, R180, 0x10, R152 ;  /* 0x00000010b4547825 */ /* 0x002fcc00078e0098 */
        /* <DEDUP_REMOVED lines=18> */
.L_x_5005:
        /* <DEDUP_REMOVED lines=13> */
.L_x_5007:
[----:B------:R-:W-:Y:S05]  /*38840*/  BSYNC.RECONVERGENT B1 ;  /* 0x0000000000017941 */ /* 0x000fea0003800200 */
.L_x_5006:
        /* <DEDUP_REMOVED lines=41> */
[----:B------:R-:W-:Y:S01]  /*38ae0*/  LOP3.LUT R142, R41, R16, R15, 0x96, !PT ;  /* 0x00000010298e7212 */ /* 0x000fe200078e960f */
[----:B------:R-:W-:-:S07]  /*38af0*/  IMAD.MOV.U32 R14, RZ, RZ, R123 ;  /* 0x000000ffff0e7224 */ /* 0x000fce00078e007b */
.L_x_5004:
[----:B------:R-:W-:Y:S05]  /*38b00*/  BSYNC.RECONVERGENT B0 ;  /* 0x0000000000007941 */ /* 0x000fea0003800200 */
.L_x_5003:
[----:B------:R-:W-:Y:S01]  /*38b10*/  I2FP.F32.U32 R15, R14 ;  /* 0x0000000e000f7245 */ /* 0x000fe20000201000 */
[----:B------:R-:W-:Y:S01]  /*38b20*/  BSSY.RECONVERGENT B0, `(.L_x_5008) ;  /* 0x000004f000007945 */ /* 0x000fe20003800200 */
[----:B------:R-:W-:Y:S01]  /*38b30*/  ISETP.NE.AND P3, PT, R17, 0x1, PT ;  /* 0x000000011100780c */ /* 0x000fe20003f65270 */
[----:B------:R-:W-:Y:S01]  /*38b40*/  IMAD.MOV.U32 R18, RZ, RZ, 0x2 ;  /* 0x00000002ff127424 */ /* 0x000fe200078e00ff */
[----:B------:R-:W-:Y:S01]  /*38b50*/  LOP3.LUT R31, R31, 0xffffffef, RZ, 0xc0, !PT ;  /* 0xffffffef1f1f7812 */ /* 0x000fe200078ec0ff */
[----:B------:R-:W-:Y:S01]  /*38b60*/  FFMA.FTZ R14, R15, R188, 1.1641532182693481445e-10 ;  /* 0x2f0000000f0e7423 */ /* 0x000fe200000100bc */
[C---:B-----5:R-:W-:Y:S01]  /*38b70*/  IMAD.U32 R15, R84.reuse, 0x10000, RZ ;  /* 0x00010000540f7824 */ /* 0x060fe200078e00ff */
[----:B0-----:R-:W-:Y:S02]  /*38b80*/  PRMT R124, R84, 0x7632, R124 ;  /* 0x00007632547c7816 */ /* 0x001fe4000000007c */
[----:B------:R-:W-:Y:S01]  /*38b90*/  MOV R16, R140 ;  /* 0x0000008c00107202 */ /* 0x000fe20000000f00 */
[----:B------:R-:W-:Y:S01]  /*38ba0*/  FMUL.FTZ R15, R15, R36 ;  /* 0x000000240f0f7220 */ /* 0x000fe20000410000 */
[----:B------:R-:W-:-:S04]  /*38bb0*/  FSETP.GTU.FTZ.AND P2, PT, R14, R35, PT ;  /* 0x000000230e00720b */ /* 0x000fc80003f5c000 */
        /* <DEDUP_REMOVED lines=12> */
.L_x_5010:
        /* <DEDUP_REMOVED lines=13> */
.L_x_5012:
[----:B------:R-:W-:Y:S05]  /*38d50*/  BSYNC.RECONVERGENT B1 ;  /* 0x0000000000017941 */ /* 0x000fea0003800200 */
.L_x_5011:
        /* <DEDUP_REMOVED lines=43> */
.L_x_5009:
[----:B------:R-:W-:Y:S05]  /*39010*/  BSYNC.RECONVERGENT B0 ;  /* 0x0000000000007941 */ /* 0x000fea0003800200 */
.L_x_5008:
        /* <DEDUP_REMOVED lines=10> */
[----:B------:R-:W-:-:S03]  /*390c0*/  SEL R14, RZ, 0x1, P2 ;  /* 0x00000001ff0e7807 */ /* 0x000fc60001000000 */
[----:B------:R-:W-:Y:S01]  /*390d0*/  FADD.FTZ R84, R84, R15 ;  /* 0x0000000f54547221 */ /* 0x000fe20000010000 */
[----:B------:R-:W-:-:S03]  /*390e0*/  IMAD.MOV.U32 R15, RZ, RZ, R140 ;  /* 0x000000ffff0f7224 */ /* 0x000fc600078e008c */
[----:B------:R-:W-:Y:S01]  /*390f0*/  @P1 FADD.FTZ R123, R123, R84 ;  /* 0x000000547b7b1221 */ /* 0x000fe20000010000 */
[----:B------:R-:W-:-:S04]  /*39100*/  @!P1 MOV R123, R84 ;  /* 0x00000054007b9202 */ /* 0x000fc80000000f00 */
        /* <DEDUP_REMOVED lines=10> */
.L_x_5015:
        /* <DEDUP_REMOVED lines=13> */
.L_x_5017:
[----:B------:R-:W-:Y:S05]  /*39280*/  BSYNC.RECONVERGENT B1 ;  /* 0x0000000000017941 */ /* 0x000fea0003800200 */
.L_x_5016:
        /* <DEDUP_REMOVED lines=39> */
[----:B------:R-:W-:Y:S01]  /*39500*/  IMAD.WIDE.U32 R16, R15, -0x2daee0ad, RZ ;  /* 0xd2511f530f107825 */ /* 0x000fe200078e00ff */
[----:B------:R-:W-:-:S03]  /*39510*/  MOV R15, R131 ;  /* 0x00000083000f7202 */ /* 0x000fc60000000f00 */
[----:B------:R-:W-:Y:S01]  /*39520*/  IMAD.MOV.U32 R131, RZ, RZ, R16 ;  /* 0x000000ffff837224 */ /* 0x000fe200078e0010 */
[----:B------:R-:W-:-:S07]  /*39530*/  LOP3.LUT R142, R41, R18, R17, 0x96, !PT ;  /* 0x00000012298e7212 */ /* 0x000fce00078e9611 */
.L_x_5014:
[----:B------:R-:W-:Y:S05]  /*39540*/  BSYNC.RECONVERGENT B0 ;  /* 0x0000000000007941 */ /* 0x000fea0003800200 */
.L_x_5013:
[----:B------:R-:W-:Y:S01]  /*39550*/  I2FP.F32.U32 R15, R15 ;  /* 0x0000000f000f7245 */ /* 0x000fe20000201000 */
[----:B------:R-:W-:Y:S01]  /*39560*/  BSSY.RECONVERGENT B0, `(.L_x_5018) ;  /* 0x000004e000007945 */ /* 0x000fe20003800200 */
[----:B------:R-:W-:Y:S01]  /*39570*/  ISETP.NE.AND P3, PT, R19, 0x1, PT ;  /* 0x000000011300780c */ /* 0x000fe20003f65270 */
[----:B------:R-:W-:Y:S01]  /*39580*/  IMAD.MOV.U32 R20, RZ, RZ, 0x2 ;  /* 0x00000002ff147424 */ /* 0x000fe200078e00ff */
[----:B------:R-:W-:Y:S01]  /*39590*/  LOP3.LUT R31, R31, 0xfffffff7, RZ, 0xc0, !PT ;  /* 0xfffffff71f1f7812 */ /* 0x000fe200078ec0ff */
[----:B------:R-:W-:Y:S01]  /*395a0*/  FFMA.FTZ R16, R15, R188, 1.1641532182693481445e-10 ;  /* 0x2f0000000f107423 */ /* 0x000fe200000100bc */
[----:B------:R-:W-:Y:S01]  /*395b0*/  SHF.L.U32 R15, R124, 0x10, RZ ;  /* 0x000000107c0f7819 */ /* 0x000fe200000006ff */
        /* <DEDUP_REMOVED lines=15> */
.L_x_5020:
        /* <DEDUP_REMOVED lines=13> */
.L_x_5022:
[----:B------:R-:W-:Y:S05]  /*39780*/  BSYNC.RECONVERGENT B1 ;  /* 0x0000000000017941 */ /* 0x000fea0003800200 */
.L_x_5021:
        /* <DEDUP_REMOVED lines=40> */
[----:B------:R-:W-:Y:S02]  /*39a10*/  LOP3.LUT R142, R41, R18, R17, 0x96, !PT ;  /* 0x00000012298e7212 */ /* 0x000fe400078e9611 */
[----:B------:R-:W-:Y:S01]  /*39a20*/  MOV R17, R131 ;  /* 0x0000008300117202 */ /* 0x000fe20000000f00 */
[----:B------:R-:W-:-:S07]  /*39a30*/  IMAD.MOV.U32 R131, RZ, RZ, R16 ;  /* 0x000000ffff837224 */ /* 0x000fce00078e0010 */
.L_x_5019:
[----:B------:R-:W-:Y:S05]  /*39a40*/  BSYNC.RECONVERGENT B0 ;  /* 0x0000000000007941 */ /* 0x000fea0003800200 */
.L_x_5018:
[----:B------:R-:W-:Y:S01]  /*39a50*/  I2FP.F32.U32 R17, R17 ;  /* 0x0000001100117245 */ /* 0x000fe20000201000 */
[----:B------:R-:W-:Y:S01]  /*39a60*/  BSSY.RECONVERGENT B0, `(.L_x_5023) ;  /* 0x0000053000007945 */ /* 0x000fe20003800200 */
[----:B------:R-:W-:Y:S02]  /*39a70*/  PRMT R18, R56, 0x7632, R18 ;  /* 0x0000763238127816 */ /* 0x000fe40000000012 */
[----:B------:R-:W-:Y:S01]  /*39a80*/  ISETP.NE.AND P3, PT, R20, 0x1, PT ;  /* 0x000000011400780c */ /* 0x000fe20003f65270 */
[----:B------:R-:W-:Y:S01]  /*39a90*/  FFMA.FTZ R16, R17, R188, 1.1641532182693481445e-10 ;  /* 0x2f00000011107423 */ /* 0x000fe200000100bc */
[----:B------:R-:W-:Y:S01]  /*39aa0*/  SHF.L.U32 R17, R18, 0x10, RZ ;  /* 0x0000001012117819 */ /* 0x000fe200000006ff */
[----:B------:R-:W-:-:S03]  /*39ab0*/  HFMA2 R18, -RZ, RZ, 0, 1.1920928955078125e-07 ;  /* 0x00000002ff127431 */ /* 0x000fc600000001ff */
[----:B------:R-:W-:Y:S01]  /*39ac0*/  FSETP.GTU.FTZ.AND P2, PT, R16, R35, PT ;  /* 0x000000231000720b */ /* 0x000fe20003f5c000 */
[----:B------:R-:W-:-:S05]  /*39ad0*/  FMUL.FTZ R17, R17, R36 ;  /* 0x0000002411117220 */ /* 0x000fca0000410000 */
[----:B------:R-:W-:Y:S01]  /*39ae0*/  FSEL R16, R17, RZ, !P2 ;  /* 0x000000ff11107208 */ /* 0x000fe20005000000 */
[----:B------:R-:W-:-:S04]  /*39af0*/  IMAD.MOV.U32 R17, RZ, RZ, R140 ;  /* 0x000000ffff117224 */ /* 0x000fc800078e008c */
        /* <DEDUP_REMOVED lines=16> */
.L_x_5025:
        /* <DEDUP_REMOVED lines=13> */
.L_x_5027:
[----:B------:R-:W-:Y:S05]  /*39cd0*/  BSYNC.RECONVERGENT B1 ;  /* 0x0000000000017941 */ /* 0x000fea0003800200 */
.L_x_5026:
        /* <DEDUP_REMOVED lines=40> */
[----:B------:R-:W-:Y:S01]  /*39f60*/  IMAD.MOV.U32 R17, RZ, RZ, R131 ;  /* 0x000000ffff117224 */ /* 0x000fe200078e0083 */
[----:B------:R-:W-:Y:S01]  /*39f70*/  MOV R131, R16 ;  /* 0x0000001000837202 */ /* 0x000fe20000000f00 */
[----:B------:R-:W-:-:S07]  /*39f80*/  IMAD.MOV.U32 R18, RZ, RZ, RZ ;  /* 0x000000ffff127224 */ /* 0x000fce00078e00ff */
.L_x_5024:
[----:B------:R-:W-:Y:S05]  /*39f90*/  BSYNC.RECONVERGENT B0 ;  /* 0x0000000000007941 */ /* 0x000fea0003800200 */
.L_x_5023:
[----:B------:R-:W-:Y:S01]  /*39fa0*/  I2FP.F32.U32 R17, R17 ;  /* 0x0000001100117245 */ /* 0x000fe20000201000 */
[----:B------:R-:W-:Y:S01]  /*39fb0*/  BSSY.RECONVERGENT B0, `(.L_x_5028) ;  /* 0x000004f000007945 */ /* 0x000fe20003800200 */
[----:B------:R-:W-:Y:S01]  /*39fc0*/  ISETP.NE.AND P3, PT, R18, 0x1, PT ;  /* 0x000000011200780c */ /* 0x000fe20003f65270 */
[----:B------:R-:W-:Y:S01]  /*39fd0*/  HFMA2 R19, -RZ, RZ, 0, 1.1920928955078125e-07 ;  /* 0x00000002ff137431 */ /* 0x000fe200000001ff */
[----:B------:R-:W-:Y:S01]  /*39fe0*/  LOP3.LUT R31, R31, 0xfffffffb, RZ, 0xc0, !PT ;  /* 0xfffffffb1f1f7812 */ /* 0x000fe200078ec0ff */
[----:B------:R-:W-:Y:S01]  /*39ff0*/  FFMA.FTZ R16, R17, R188, 1.1641532182693481445e-10 ;  /* 0x2f00000011107423 */ /* 0x000fe200000100bc */
[C---:B------:R-:W-:Y:S01]  /*3a000*/  IMAD.U32 R17, R85.reuse, 0x10000, RZ ;  /* 0x0001000055117824 */ /* 0x040fe200078e00ff */
[----:B------:R-:W-:-:S03]  /*3a010*/  PRMT R85, R85, 0x7632, R85 ;  /* 0x0000763255557816 */ /* 0x000fc60000000055 */
[----:B------:R-:W-:Y:S01]  /*3a020*/  FSETP.GTU.FTZ.AND P2, PT, R16, R35, PT ;  /* 0x000000231000720b */ /* 0x000fe20003f5c000 */
[----:B------:R-:W-:-:S03]  /*3a030*/  FMUL.FTZ R17, R17, R36 ;  /* 0x0000002411117220 */ /* 0x000fc60000410000 */
[----:B------:R-:W-:Y:S02]  /*3a040*/  PLOP3.LUT P4, PT, P2, PT, PT, 0x8, 0x80 ;  /* 0x000000000080781c */ /* 0x000fe4000178e170 */
[----:B------:R-:W-:Y:S01]  /*3a050*/  FSEL R124, R17, RZ, !P2 ;  /* 0x000000ff117c7208 */ /* 0x000fe20005000000 */
[----:B------:R-:W-:-:S10]  /*3a060*/  IMAD.MOV.U32 R17, RZ, RZ, R140 ;  /* 0x000000ffff117224 */ /* 0x000fd400078e008c */
        /* <DEDUP_REMOVED lines=10> */
.L_x_5030:
        /* <DEDUP_REMOVED lines=13> */
.L_x_5032:
[----:B------:R-:W-:Y:S05]  /*3a1e0*/  BSYNC.RECONVERGENT B1 ;  /* 0x0000000000017941 */ /* 0x000fea0003800200 */
.L_x_5031:
        /* <DEDUP_REMOVED lines=43> */
.L_x_5029:
[----:B------:R-:W-:Y:S05]  /*3a4a0*/  BSYNC.RECONVERGENT B0 ;  /* 0x0000000000007941 */ /* 0x000fea0003800200 */
.L_x_5028:
[----:B------:R-:W-:Y:S01]  /*3a4b0*/  I2FP.F32.U32 R17, R17 ;  /* 0x0000001100117245 */ /* 0x000fe20000201000 */
[----:B------:R-:W-:Y:S01]  /*3a4c0*/  BSSY.RECONVERGENT B0, `(.L_x_5033) ;  /* 0x0000051000007945 */ /* 0x000fe20003800200 */
[----:B------:R-:W-:Y:S01]  /*3a4d0*/  ISETP.NE.AND P3, PT, R19, 0x1, PT ;  /* 0x000000011300780c */ /* 0x000fe20003f65270 */
[----:B------:R-:W-:Y:S02]  /*3a4e0*/  IMAD.MOV.U32 R20, RZ, RZ, 0x2 ;  /* 0x00000002ff147424 */ /* 0x000fe400078e00ff */
[----:B------:R-:W-:Y:S01]  /*3a4f0*/  FFMA.FTZ R16, R17, R188, 1.1641532182693481445e-10 ;  /* 0x2f00000011107423 */ /* 0x000fe200000100bc */
[----:B------:R-:W-:-:S04]  /*3a500*/  IMAD.U32 R17, R57, 0x10000, RZ ;  /* 0x0001000039117824 */ /* 0x000fc800078e00ff */
[----:B------:R-:W-:Y:S01]  /*3a510*/  FMUL.FTZ R17, R17, R36 ;  /* 0x0000002411117220 */ /* 0x000fe20000410000 */
[----:B------:R-:W-:-:S04]  /*3a520*/  FSETP.GTU.FTZ.AND P2, PT, R16, R35, PT ;  /* 0x000000231000720b */ /* 0x000fc80003f5c000 */
[----:B------:R-:W-:-:S05]  /*3a530*/  FSEL R17, R17, RZ, !P2 ;  /* 0x000000ff11117208 */ /* 0x000fca0005000000 */
[----:B------:R-:W-:Y:S01]  /*3a540*/  FADD.FTZ R16, R124, R17 ;  /* 0x000000117c107221 */ /* 0x000fe20000010000 */
[----:B------:R-:W-:-:S05]  /*3a550*/  @P1 SHF.L.U32 R17, R61, 0x10, RZ ;  /* 0x000000103d111819 */ /* 0x000fca00000006ff */
        /* <DEDUP_REMOVED lines=14> */
.L_x_5035:
        /* <DEDUP_REMOVED lines=13> */
.L_x_5037:
[----:B------:R-:W-:Y:S05]  /*3a710*/  BSYNC.RECONVERGENT B1 ;  /* 0x0000000000017941 */ /* 0x000fea0003800200 */
.L_x_5036:
[----:B------:R-:W-:Y:S01]  /*3a720*/  LOP3.LUT R18, R4, UR7, R127, 0x96, !PT ;  /* 0x0000000704127c12 */ /* 0x000fe2000f8e967f */
[----:B------:R-:W-:-:S04]  /*3a730*/  IMAD.WIDE.U32 R128, R3, -0x326172a9, RZ ;  /* 0xcd9e8d5703807825 */ /* 0x000fc800078e00ff */
[----:B------:R-:W-:Y:S02]  /*3a740*/  HFMA2 R20, -RZ, RZ, 0, 0 ;  /* 0x00000000ff147431 */ /* 0x000fe400000001ff */
        /* <DEDUP_REMOVED lines=39> */
[----:B------:R-:W-:-:S07]  /*3a9c0*/  IMAD.MOV.U32 R131, RZ, RZ, R18 ;  /* 0x000000ffff837224 */ /* 0x000fce00078e0012 */
.L_x_5034:
[----:B------:R-:W-:Y:S05]  /*3a9d0*/  BSYNC.RECONVERGENT B0 ;  /* 0x0000000000007941 */ /* 0x000fea0003800200 */
.L_x_5033:
[----:B------:R-:W-:Y:S01]  /*3a9e0*/  I2FP.F32.U32 R17, R17 ;  /* 0x0000001100117245 */ /* 0x000fe20000201000 */
[----:B------:R-:W-:Y:S01]  /*3a9f0*/  IMAD.U32 R85, R85, 0x10000, RZ ;  /* 0x0001000055557824 */ /* 0x000fe200078e00ff */
[----:B------:R-:W-:Y:S01]  /*3aa00*/  ISETP.NE.AND P2, PT, R20, 0x1, PT ;  /* 0x000000011400780c */ /* 0x000fe20003f45270 */
[----:B------:R-:W-:Y:S01]  /*3aa10*/  BSSY.RECONVERGENT B0, `(.L_x_5038) ;  /* 0x000004c000007945 */ /* 0x000fe20003800200 */
[----:B------:R-:W-:Y:S01]  /*3aa20*/  LOP3.LUT R31, R31, 0xfffffffd, RZ, 0xc0, !PT ;  /* 0xfffffffd1f1f7812 */ /* 0x000fe200078ec0ff */
[----:B------:R-:W-:Y:S01]  /*3aa30*/  FFMA.FTZ R18, R17, R188, 1.1641532182693481445e-10 ;  /* 0x2f00000011127423 */ /* 0x000fe200000100bc */
[----:B------:R-:W-:Y:S01]  /*3aa40*/  FMUL.FTZ R17, R85, R36 ;  /* 0x0000002455117220 */ /* 0x000fe20000410000 */
[----:B------:R-:W-:Y:S01]  /*3aa50*/  IMAD.MOV.U32 R126, RZ, RZ, 0x2 ;  /* 0x00000002ff7e7424 */ /* 0x000fe200078e00ff */
[----:B------:R-:W-:Y:S02]  /*3aa60*/  MOV R19, R140 ;  /* 0x0000008c00137202 */ /* 0x000fe40000000f00 */
[----:B------:R-:W-:-:S04]  /*3aa70*/  FSETP.GTU.FTZ.AND P3, PT, R18, R35, PT ;  /* 0x000000231200720b */ /* 0x000fc80003f7c000 */
        /* <DEDUP_REMOVED lines=12> */
.L_x_5040:
        /* <DEDUP_REMOVED lines=13> */
.L_x_5042:
[----:B------:R-:W-:Y:S05]  /*3ac10*/  BSYNC.RECONVERGENT B1 ;  /* 0x0000000000017941 */ /* 0x000fea0003800200 */
.L_x_5041:
        /* <DEDUP_REMOVED lines=43> */
.L_x_5039:
[----:B------:R-:W-:Y:S05]  /*3aed0*/  BSYNC.RECONVERGENT B0 ;  /* 0x0000000000007941 */ /* 0x000fea0003800200 */
.L_x_5038:
        /* <DEDUP_REMOVED lines=27> */
.L_x_5045:
        /* <DEDUP_REMOVED lines=13> */
.L_x_5047:
[----:B------:R-:W-:Y:S05]  /*3b160*/  BSYNC.RECONVERGENT B1 ;  /* 0x0000000000017941 */ /* 0x000fea0003800200 */
.L_x_5046:
        /* <DEDUP_REMOVED lines=43> */
.L_x_5044:
[----:B------:R-:W-:Y:S05]  /*3b420*/  BSYNC.RECONVERGENT B0 ;  /* 0x0000000000007941 */ /* 0x000fea0003800200 */
.L_x_5043:
[----:B------:R-:W-:Y:S01]  /*3b430*/  I2FP.F32.U32 R19, R19 ;  /* 0x0000001300137245 */ /* 0x000fe20000201000 */
[----:B------:R-:W-:Y:S01]  /*3b440*/  BSSY.RECONVERGENT B0, `(.L_x_5048) ;  /* 0x000004d000007945 */ /* 0x000fe20003800200 */
[----:B------:R-:W-:Y:S01]  /*3b450*/  ISETP.NE.AND P3, PT, R128, 0x1, PT ;  /* 0x000000018000780c */ /* 0x000fe20003f65270 */
[----:B------:R-:W-:Y:S01]  /*3b460*/  IMAD.MOV.U32 R129, RZ, RZ, 0x2 ;  /* 0x00000002ff817424 */ /* 0x000fe200078e00ff */
[C---:B------:R-:W-:Y:S01]  /*3b470*/  PRMT R20, R86.reuse, 0x7632, R20 ;  /* 0x0000763256147816 */ /* 0x040fe20000000014 */
[----:B------:R-:W-:Y:S01]  /*3b480*/  FFMA.FTZ R18, R19, R188, 1.1641532182693481445e-10 ;  /* 0x2f00000013127423 */ /* 0x000fe200000100bc */
[----:B------:R-:W-:-:S04]  /*3b490*/  SHF.L.U32 R19, R86, 0x10, RZ ;  /* 0x0000001056137819 */ /* 0x000fc800000006ff */
[----:B------:R-:W-:Y:S01]  /*3b4a0*/  FSETP.GTU.FTZ.AND P2, PT, R18, R35, PT ;  /* 0x000000231200720b */ /* 0x000fe20003f5c000 */
[----:B------:R-:W-:-:S05]  /*3b4b0*/  FMUL.FTZ R19, R19, R36 ;  /* 0x0000002413137220 */ /* 0x000fca0000410000 */
        /* <DEDUP_REMOVED lines=12> */
.L_x_5050:
        /* <DEDUP_REMOVED lines=13> */
.L_x_5052:
[----:B------:R-:W-:Y:S05]  /*3b650*/  BSYNC.RECONVERGENT B1 ;  /* 0x0000000000017941 */ /* 0x000fea0003800200 */
.L_x_5051:
        /* <DEDUP_REMOVED lines=40> */
[----:B------:R-:W-:Y:S02]  /*3b8e0*/  LOP3.LUT R142, R41, R128, R19, 0x96, !PT ;  /* 0x00000080298e7212 */ /* 0x000fe400078e9613 */
[----:B------:R-:W-:Y:S01]  /*3b8f0*/  MOV R19, R131 ;  /* 0x0000008300137202 */ /* 0x000fe20000000f00 */
[----:B------:R-:W-:-:S07]  /*3b900*/  IMAD.MOV.U32 R131, RZ, RZ, R18 ;  /* 0x000000ffff837224 */ /* 0x000fce00078e0012 */
.L_x_5049:
[----:B------:R-:W-:Y:S05]  /*3b910*/  BSYNC.RECONVERGENT B0 ;  /* 0x0000000000007941 */ /* 0x000fea0003800200 */
.L_x_5048:
[----:B------:R-:W-:Y:S01]  /*3b920*/  I2FP.F32.U32 R19, R19 ;  /* 0x0000001300137245 */ /* 0x000fe20000201000 */
[----:B------:R-:W-:Y:S01]  /*3b930*/  BSSY.RECONVERGENT B0, `(.L_x_5053) ;  /* 0x0000051000007945 */ /* 0x000fe20003800200 */
[----:B------:R-:W-:-:S03]  /*3b940*/  HFMA2 R128, -RZ, RZ, 0, 1.1920928955078125e-07 ;  /* 0x00000002ff807431 */ /* 0x000fc600000001ff */
[----:B------:R-:W-:Y:S01]  /*3b950*/  FFMA.FTZ R18, R19, R188, 1.1641532182693481445e-10 ;  /* 0x2f00000013127423 */ /* 0x000fe200000100bc */
[----:B------:R-:W-:-:S04]  /*3b960*/  SHF.L.U32 R19, R58, 0x10, RZ ;  /* 0x000000103a137819 */ /* 0x000fc800000006ff */
[----:B------:R-:W-:Y:S01]  /*3b970*/  FSETP.GTU.FTZ.AND P3, PT, R18, R35, PT ;  /* 0x000000231200720b */ /* 0x000fe20003f7c000 */
[----:B------:R-:W-:-:S03]  /*3b980*/  FMUL.FTZ R19, R19, R36 ;  /* 0x0000002413137220 */ /* 0x000fc60000410000 */
[----:B------:R-:W-:Y:S02]  /*3b990*/  SEL R18, RZ, 0x1, P3 ;  /* 0x00000001ff127807 */ /* 0x000fe40001800000 */
[----:B------:R-:W-:Y:S02]  /*3b9a0*/  FSEL R19, R19, RZ, !P3 ;  /* 0x000000ff13137208 */ /* 0x000fe40005800000 */
[----:B------:R-:W-:-:S03]  /*3b9b0*/  ISETP.NE.AND P3, PT, R129, 0x1, PT ;  /* 0x000000018100780c */ /* 0x000fc60003f65270 */
[----:B------:R-:W-:Y:S01]  /*3b9c0*/  FADD.FTZ R86, R86, R19 ;  /* 0x0000001356567221 */ /* 0x000fe20000010000 */
[----:B------:R-:W-:-:S04]  /*3b9d0*/  @P1 IMAD.U32 R19, R62, 0x10000, RZ ;  /* 0x000100003e131824 */ /* 0x000fc800078e00ff */
[--C-:B------:R-:W-:Y:S01]  /*3b9e0*/  @P1 FADD.FTZ R126, R19, R86.reuse ;  /* 0x00000056137e1221 */ /* 0x100fe20000010000 */
        /* <DEDUP_REMOVED lines=12> */
.L_x_5055:
        /* <DEDUP_REMOVED lines=13> */
.L_x_5057:
[----:B------:R-:W-:Y:S05]  /*3bb80*/  BSYNC.RECONVERGENT B1 ;  /* 0x0000000000017941 */ /* 0x000fea0003800200 */
.L_x_5056:
        /* <DEDUP_REMOVED lines=40> */
[----:B------:R-:W-:Y:S01]  /*3be10*/  MOV R131, R128 ;  /* 0x0000008000837202 */ /* 0x000fe20000000f00 */
[----:B------:R-:W-:Y:S01]  /*3be20*/  IMAD.MOV.U32 R128, RZ, RZ, RZ ;  /* 0x000000ffff807224 */ /* 0x000fe200078e00ff */
[----:B------:R-:W-:-:S07]  /*3be30*/  LOP3.LUT R142, R41, R134, R129, 0x96, !PT ;  /* 0x00000086298e7212 */ /* 0x000fce00078e9681 */
.L_x_5054:
[----:B------:R-:W-:Y:S05]  /*3be40*/  BSYNC.RECONVERGENT B0 ;  /* 0x0000000000007941 */ /* 0x000fea0003800200 */
.L_x_5053:
        /* <DEDUP_REMOVED lines=20> */
.L_x_5060:
        /* <DEDUP_REMOVED lines=13> */
.L_x_5062:
[----:B------:R-:W-:Y:S05]  /*3c060*/  BSYNC.RECONVERGENT B1 ;  /* 0x0000000000017941 */ /* 0x000fea0003800200 */
.L_x_5061:
        /* <DEDUP_REMOVED lines=43> */
.L_x_5059:
[----:B------:R-:W-:Y:S05]  /*3c320*/  BSYNC.RECONVERGENT B0 ;  /* 0x0000000000007941 */ /* 0x000fea0003800200 */
.L_x_5058:
[----:B------:R-:W-:Y:S01]  /*3c330*/  I2FP.F32.U32 R129, R20 ;  /* 0x0000001400817245 */ /* 0x000fe20000201000 */
[----:B------:R-:W-:Y:S01]  /*3c340*/  BSSY.RECONVERGENT B0, `(.L_x_5063) ;  /* 0x0000054000007945 */ /* 0x000fe20003800200 */
[----:B------:R-:W-:-:S05]  /*3c350*/  PRMT R20, R58, 0x7632, R20 ;  /* 0x000076323a147816 */ /* 0x000fca0000000014 */
[----:B------:R-:W-:Y:S02]  /*3c360*/  IMAD.U32 R135, R20, 0x10000, RZ ;  /* 0x0001000014877824 */ /* 0x000fe400078e00ff */
[----:B------:R-:W-:Y:S02]  /*3c370*/  FFMA.FTZ R20, R129, R188, 1.1641532182693481445e-10 ;  /* 0x2f00000081147423 */ /* 0x000fe400000100bc */
[----:B------:R-:W-:-:S03]  /*3c380*/  FMUL.FTZ R135, R135, R36 ;  /* 0x0000002487877220 */ /* 0x000fc60000410000 */
[----:B------:R-:W-:-:S04]  /*3c390*/  FSETP.GTU.FTZ.AND P4, PT, R20, R35, PT ;  /* 0x000000231400720b */ /* 0x000fc80003f9c000 */
[----:B------:R-:W-:Y:S01]  /*3c3a0*/  FSEL R128, R135, RZ, !P4 ;  /* 0x000000ff87807208 */ /* 0x000fe20006000000 */
[----:B------:R-:W-:Y:S01]  /*3c3b0*/  IMAD.MOV.U32 R135, RZ, RZ, 0x2 ;  /* 0x00000002ff877424 */ /* 0x000fe200078e00ff */
[----:B------:R-:W-:Y:S02]  /*3c3c0*/  SEL R20, RZ, 0x1, P4 ;  /* 0x00000001ff147807 */ /* 0x000fe40002000000 */
[----:B------:R-:W-:Y:S01]  /*3c3d0*/  ISETP.NE.AND P4, PT, R86, 0x1, PT ;  /* 0x000000015600780c */ /* 0x000fe20003f85270 */
        /* <DEDUP_REMOVED lines=17> */
.L_x_5065:
        /* <DEDUP_REMOVED lines=13> */
.L_x_5067:
[----:B------:R-:W-:Y:S05]  /*3c5c0*/  BSYNC.RECONVERGENT B1 ;  /* 0x0000000000017941 */ /* 0x000fea0003800200 */
.L_x_5066:
        /* <DEDUP_REMOVED lines=43> */
.L_x_5064:
[----:B------:R-:W-:Y:S05]  /*3c880*/  BSYNC.RECONVERGENT B0 ;  /* 0x0000000000007941 */ /* 0x000fea0003800200 */
.L_x_5063:
[----:B------:R-:W-:Y:S01]  /*3c890*/  I2FP.F32.U32 R129, R20 ;  /* 0x0000001400817245 */ /* 0x000fe20000201000 */
[----:B------:R-:W-:Y:S01]  /*3c8a0*/  BSSY.RECONVERGENT B0, `(.L_x_5068) ;  /* 0x000004d000007945 */ /* 0x000fe20003800200 */
[----:B------:R-:W-:Y:S01]  /*3c8b0*/  ISETP.NE.AND P5, PT, R135, 0x1, PT ;  /* 0x000000018700780c */ /* 0x000fe20003fa5270 */
[----:B------:R-:W-:Y:S01]  /*3c8c0*/  IMAD.MOV.U32 R134, RZ, RZ, 0x2 ;  /* 0x00000002ff867424 */ /* 0x000fe200078e00ff */
[----:B------:R-:W-:Y:S01]  /*3c8d0*/  PRMT R130, R87, 0x7632, R130 ;  /* 0x0000763257827816 */ /* 0x000fe20000000082 */
[----:B------:R-:W-:Y:S01]  /*3c8e0*/  FFMA.FTZ R20, R129, R188, 1.1641532182693481445e-10 ;  /* 0x2f00000081147423 */ /* 0x000fe200000100bc */
[----:B------:R-:W-:Y:S01]  /*3c8f0*/  IMAD.U32 R129, R87, 0x10000, RZ ;  /* 0x0001000057817824 */ /* 0x000fe200078e00ff */
[----:B------:R-:W-:-:S03]  /*3c900*/  MOV R87, R140 ;  /* 0x0000008c00577202 */ /* 0x000fc60000000f00 */
        /* <DEDUP_REMOVED lines=13> */
.L_x_5070:
        /* <DEDUP_REMOVED lines=13> */
.L_x_5072:
[----:B------:R-:W-:Y:S05]  /*3cab0*/  BSYNC.RECONVERGENT B1 ;  /* 0x0000000000017941 */ /* 0x000fea0003800200 */
.L_x_5071:
        /* <DEDUP_REMOVED lines=43> */
.L_x_5069:
[----:B------:R-:W-:Y:S05]  /*3cd70*/  BSYNC.RECONVERGENT B0 ;  /* 0x0000000000007941 */ /* 0x000fea0003800200 */
.L_x_5068:
[----:B------:R-:W-:Y:S01]  /*3cd80*/  I2FP.F32.U32 R87, R87 ;  /* 0x0000005700577245 */ /* 0x000fe20000201000 */
[----:B------:R-:W-:Y:S01]  /*3cd90*/  @P1 IMAD.U32 R129, R63, 0x10000, RZ ;  /* 0x000100003f811824 */ /* 0x000fe200078e00ff */
[----:B------:R-:W-:Y:S03]  /*3cda0*/  BSSY.RECONVERGENT B0, `(.L_x_5073) ;  /* 0x0000051000007945 */ /* 0x000fe60003800200 */
        /* <DEDUP_REMOVED lines=8> */
[----:B------:R-:W-:-:S03]  /*3ce30*/  IMAD.MOV.U32 R87, RZ, RZ, R140 ;  /* 0x000000ffff577224 */ /* 0x000fc600078e008c */
[--C-:B------:R-:W-:Y:S01]  /*3ce40*/  @P1 FADD.FTZ R129, R129, R20.reuse ;  /* 0x0000001481811221 */ /* 0x100fe20000010000 */
[----:B------:R-:W-:Y:S02]  /*3ce50*/  @!P1 MOV R129, R20 ;  /* 0x0000001400819202 */ /* 0x000fe40000000f00 */
[----:B------:R-:W-:Y:S01]  /*3ce60*/  PRMT R20, R86, 0x7610, R20 ;  /* 0x0000761056147816 */ /* 0x000fe20000000014 */
[----:B------:R-:W-:Y:S01]  /*3ce70*/  IMAD.MOV.U32 R86, RZ, RZ, 0x2 ;  /* 0x00000002ff567424 */ /* 0x000fe200078e00ff */
        /* <DEDUP_REMOVED lines=10> */
.L_x_5075:
        /* <DEDUP_REMOVED lines=13> */
.L_x_5077:
[----:B------:R-:W-:Y:S05]  /*3cff0*/  BSYNC.RECONVERGENT B1 ;  /* 0x0000000000017941 */ /* 0x000fea0003800200 */
.L_x_5076:
        /* <DEDUP_REMOVED lines=39> */
[----:B------:R-:W-:Y:S02]  /*3d270*/  LOP3.LUT R142, R41, R134, R87, 0x96, !PT ;  /* 0x00000086298e7212 */ /* 0x000fe400078e9657 */
[----:B------:R-:W-:Y:S01]  /*3d280*/  MOV R87, R131 ;  /* 0x0000008300577202 */ /* 0x000fe20000000f00 */
[----:B------:R-:W-:Y:S02]  /*3d290*/  IMAD.MOV.U32 R131, RZ, RZ, R86 ;  /* 0x000000ffff837224 */ /* 0x000fe400078e0056 */
[----:B------:R-:W-:-:S07]  /*3d2a0*/  IMAD.MOV.U32 R86, RZ, RZ, RZ ;  /* 0x000000ffff567224 */ /* 0x000fce00078e00ff */
.L_x_5074:
[----:B------:R-:W-:Y:S05]  /*3d2b0*/  BSYNC.RECONVERGENT B0 ;  /* 0x0000000000007941 */ /* 0x000fea0003800200 */
.L_x_5073:
        /* <DEDUP_REMOVED lines=20> */
.L_x_5080:
        /* <DEDUP_REMOVED lines=15> */
.L_x_5082:
[----:B------:R-:W-:Y:S05]  /*3d4f0*/  BSYNC.RECONVERGENT B1 ;  /* 0x0000000000017941 */ /* 0x000fea0003800200 */
.L_x_5081:
        /* <DEDUP_REMOVED lines=43> */
.L_x_5079:
[----:B------:R-:W-:Y:S05]  /*3d7b0*/  BSYNC.RECONVERGENT B0 ;  /* 0x0000000000007941 */ /* 0x000fea0003800200 */
.L_x_5078:
[----:B------:R-:W-:Y:S02]  /*3d7c0*/  I2FP.F32.U32 R87, R87 ;  /* 0x0000005700577245 */ /* 0x000fe40000201000 */
[----:B------:R-:W-:Y:S02]  /*3d7d0*/  PRMT R86, R59, 0x7632, R86 ;  /* 0x000076323b567816 */ /* 0x000fe40000000056 */
[----:B------:R-:W-:Y:S02]  /*3d7e0*/  PRMT R85, R21, 0x5410, R85 ;  /* 0x0000541015557816 */ /* 0x000fe40000000055 */
[----:B------:R-:W-:Y:S01]  /*3d7f0*/  SHF.L.U32 R135, R86, 0x10, RZ ;  /* 0x0000001056877819 */ /* 0x000fe200000006ff */
[----:B------:R-:W-:Y:S01]  /*3d800*/  FFMA.FTZ R86, R87, R188, 1.1641532182693481445e-10 ;  /* 0x2f00000057567423 */ /* 0x000fe200000100bc */
[----:B------:R-:W-:-:S03]  /*3d810*/  PRMT R84, R84, 0x5410, R132 ;  /* 0x0000541054547816 */ /* 0x000fc60000000084 */
[----:B------:R-:W-:Y:S01]  /*3d820*/  FMUL.FTZ R135, R135, R36 ;  /* 0x0000002487877220 */ /* 0x000fe20000410000 */
[----:B------:R-:W-:-:S04]  /*3d830*/  FSETP.GTU.FTZ.AND P6, PT, R86, R35, PT ;  /* 0x000000235600720b */ /* 0x000fc80003fdc000 */
[----:B------:R-:W-:Y:S02]  /*3d840*/  FSEL R87, R135, RZ, !P6 ;  /* 0x000000ff87577208 */ /* 0x000fe40007000000 */
[----:B------:R-:W-:-:S03]  /*3d850*/  SEL R135, RZ, 0x1, P6 ;  /* 0x00000001ff877807 */ /* 0x000fc60003000000 */
[--C-:B------:R-:W-:Y:S01]  /*3d860*/  FADD.FTZ R86, R130, R87.reuse ;  /* 0x0000005782567221 */ /* 0x100fe20000010000 */
[----:B------:R-:W-:Y:S02]  /*3d870*/  @P1 PRMT R87, R63, 0x7632, R87 ;  /* 0x000076323f571816 */ /* 0x000fe40000000057 */
[----:B------:R-:W-:-:S03]  /*3d880*/  PRMT R21, R135, 0x7610, R21 ;  /* 0x0000761087157816 */ /* 0x000fc60000000015 */
[----:B------:R-:W-:-:S04]  /*3d890*/  @P1 IMAD.U32 R87, R87, 0x10000, RZ ;  /* 0x0001000057571824 */ /* 0x000fc800078e00ff */
[----:B------:R-:W-:Y:S01]  /*3d8a0*/  @P1 FADD.FTZ R130, R86, R87 ;  /* 0x0000005756821221 */ /* 0x000fe20000010000 */
[----:B------:R-:W-:Y:S01]  /*3d8b0*/  @!P1 IMAD.MOV.U32 R130, RZ, RZ, R86 ;  /* 0x000000ffff829224 */ /* 0x000fe200078e0056 */
[----:B------:R-:W-:-:S04]  /*3d8c0*/  PRMT R86, R133, 0x5410, R138 ;  /* 0x0000541085567816 */ /* 0x000fc8000000008a */
[----:B------:R-:W-:-:S04]  /*3d8d0*/  F2FP.BF16.F32.PACK_AB R87, RZ, R130 ;  /* 0x00000082ff57723e */ /* 0x000fc800000010ff */
[----:B------:R-:W-:Y:S01]  /*3d8e0*/  PRMT R87, R139, 0x5410, R87 ;  /* 0x000054108b577816 */ /* 0x000fe20000000057 */
[----:B------:R-:W-:Y:S06]  /*3d8f0*/  BRA `(.L_x_5083) ;  /* 0x00000028007c7947 */ /* 0x000fec0003800000 */
.L_x_5002:
[----:B------:R-:W-:Y:S01]  /*3d900*/  ISETP.NE.AND P2, PT, R132, 0x1, PT ;  /* 0x000000018400780c */ /* 0x000fe20003f45270 */
[----:B------:R-:W-:Y:S01]  /*3d910*/  BSSY.RECONVERGENT B0, `(.L_x_5084) ;  /* 0x0000048000007945 */ /* 0x000fe20003800200 */
[----:B0-----:R-:W-:Y:S02]  /*3d920*/  HFMA2 R126, -RZ, RZ, 0, 1.1920928955078125e-07 ;  /* 0x00000002ff7e7431 */ /* 0x001fe400000001ff */
        /* <DEDUP_REMOVED lines=13> */
.L_x_5086:
        /* <DEDUP_REMOVED lines=13> */
.L_x_5088:
[----:B------:R-:W-:Y:S05]  /*3dad0*/  BSYNC.RECONVERGENT B1 ;  /* 0x0000000000017941 */ /* 0x000fea0003800200 */
.L_x_5087:
        /* <DEDUP_REMOVED lines=40> */
[----:B------:R-:W-:Y:S01]  /*3dd60*/  LOP3.LUT R142, R41, R126, R125, 0x96, !PT ;  /* 0x0000007e298e7212 */ /* 0x000fe200078e967d */
[----:B------:R-:W-:Y:S01]  /*3dd70*/  IMAD.MOV.U32 R126, RZ, RZ, RZ ;  /* 0x000000ffff7e7224 */ /* 0x000fe200078e00ff */
[----:B------:R-:W-:-:S07]  /*3dd80*/  MOV R124, R123 ;  /* 0x0000007b007c7202 */ /* 0x000fce0000000f00 */
.L_x_5085:
[----:B------:R-:W-:Y:S05]  /*3dd90*/  BSYNC.RECONVERGENT B0 ;  /* 0x0000000000007941 */ /* 0x000fea0003800200 */
.L_x_5084:
[----:B------:R-:W-:Y:S01]  /*3dda0*/  I2FP.F32.U32 R123, R124 ;  /* 0x0000007c007b7245 */ /* 0x000fe20000201000 */
[----:B------:R-:W-:Y:S01]  /*3ddb0*/  BSSY.RECONVERGENT B0, `(.L_x_5089) ;  /* 0x0000052000007945 */ /* 0x000fe20003800200 */
[----:B------:R-:W-:Y:S01]  /*3ddc0*/  ISETP.NE.AND P3, PT, R126, 0x1, PT ;  /* 0x000000017e00780c */ /* 0x000fe20003f65270 */
[----:B------:R-:W-:Y:S01]  /*3ddd0*/  IMAD.MOV.U32 R127, RZ, RZ, 0x2 ;  /* 0x00000002ff7f7424 */ /* 0x000fe200078e00ff */
[----:B------:R-:W-:Y:S01]  /*3dde0*/  LOP3.LUT R31, R31, 0xffffffef, RZ, 0xc0, !PT ;  /* 0xffffffef1f1f7812 */ /* 0x000fe200078ec0ff */
[----:B------:R-:W-:Y:S01]  /*3ddf0*/  FFMA.FTZ R124, R123, R188, 1.1641532182693481445e-10 ;  /* 0x2f0000007b7c7423 */ /* 0x000fe200000100bc */
[C---:B-----5:R-:W-:Y:S01]  /*3de00*/  IMAD.U32 R123, R84.reuse, 0x10000, RZ ;  /* 0x00010000547b7824 */ /* 0x060fe200078e00ff */
[----:B------:R-:W-:Y:S01]  /*3de10*/  PRMT R84, R84, 0x7632, R84 ;  /* 0x0000763254547816 */ /* 0x000fe20000000054 */
[----:B------:R-:W-:Y:S02]  /*3de20*/  IMAD.MOV.U32 R125, RZ, RZ, R140 ;  /* 0x000000ffff7d7224 */ /* 0x000fe400078e008c */
[----:B------:R-:W-:Y:S01]  /*3de30*/  FMUL.FTZ R123, R123, R36 ;  /* 0x000000247b7b7220 */ /* 0x000fe20000410000 */
[----:B------:R-:W-:-:S02]  /*3de40*/  FSETP.GTU.FTZ.AND P2, PT, R124, R35, PT ;  /* 0x000000237c00720b */ /* 0x000fc40003f5c000 */
[----:B------:R-:W-:Y:S02]  /*3de50*/  @P1 SHF.L.U32 R124, R60, 0x10, RZ ;  /* 0x000000103c7c1819 */ /* 0x000fe400000006ff */
        /* <DEDUP_REMOVED lines=14> */
.L_x_5091:
        /* <DEDUP_REMOVED lines=13> */
.L_x_5093:
[----:B------:R-:W-:Y:S05]  /*3e010*/  BSYNC.RECONVERGENT B1 ;  /* 0x0000000000017941 */ /* 0x000fea0003800200 */
.L_x_5092:
        /* <DEDUP_REMOVED lines=43> */
.L_x_5090:
[----:B------:R-:W-:Y:S05]  /*3e2d0*/  BSYNC.RECONVERGENT B0 ;  /* 0x0000000000007941 */ /* 0x000fea0003800200 */
.L_x_5089:
[----:B------:R-:W-:Y:S01]  /*3e2e0*/  I2FP.F32.U32 R125, R125 ;  /* 0x0000007d007d7245 */ /* 0x000fe20000201000 */
[----:B------:R-:W-:Y:S01]  /*3e2f0*/  BSSY.RECONVERGENT B0, `(.L_x_5094) ;  /* 0x0000052000007945 */ /* 0x000fe20003800200 */
[----:B------:R-:W-:Y:S01]  /*3e300*/  ISETP.NE.AND P3, PT, R127, 0x1, PT ;  /* 0x000000017f00780c */ /* 0x000fe20003f65270 */
[----:B------:R-:W-:Y:S01]  /*3e310*/  IMAD.MOV.U32 R126, RZ, RZ, 0x2 ;  /* 0x00000002ff7e7424 */ /* 0x000fe200078e00ff */
[----:B------:R-:W-:Y:S01]  /*3e320*/  LOP3.LUT R31, R31, 0xfffffff7, RZ, 0xc0, !PT ;  /* 0xfffffff71f1f7812 */ /* 0x000fe200078ec0ff */
[----:B------:R-:W-:Y:S01]  /*3e330*/  FFMA.FTZ R124, R125, R188, 1.1641532182693481445e-10 ;  /* 0x2f0000007d7c7423 */ /* 0x000fe200000100bc */
[----:B------:R-:W-:Y:S02]  /*3e340*/  SHF.L.U32 R125, R84, 0x10, RZ ;  /* 0x00000010547d7819 */ /* 0x000fe400000006ff */
[----:B------:R-:W-:Y:S02]  /*3e350*/  @P1 PRMT R84, R60, 0x7632, R84 ;  /* 0x000076323c541816 */ /* 0x000fe40000000054 */
[----:B------:R-:W-:Y:S01]  /*3e360*/  FSETP.GTU.FTZ.AND P2, PT, R124, R35, PT ;  /* 0x000000237c00720b */ /* 0x000fe20003f5c000 */
[----:B------:R-:W-:Y:S01]  /*3e370*/  FMUL.FTZ R125, R125, R36 ;  /* 0x000000247d7d7220 */ /* 0x000fe20000410000 */
[----:B------:R-:W-:Y:S01]  /*3e380*/  MOV R124, R140 ;  /* 0x0000008c007c7202 */ /* 0x000fe20000000f00 */
[----:B------:R-:W-:-:S03]  /*3e390*/  @P1 IMAD.U32 R84, R84, 0x10000, RZ ;  /* 0x0001000054541824 */ /* 0x000fc600078e00ff */
        /* <DEDUP_REMOVED lines=14> */
.L_x_5096:
        /* <DEDUP_REMOVED lines=13> */
.L_x_5098:
[----:B------:R-:W-:Y:S05]  /*3e550*/  BSYNC.RECONVERGENT B1 ;  /* 0x0000000000017941 */ /* 0x000fea0003800200 */
.L_x_5097:
        /* <DEDUP_REMOVED lines=41> */
[----:B------:R-:W-:Y:S02]  /*3e7f0*/  IMAD.MOV.U32 R131, RZ, RZ, R126 ;  /* 0x000000ffff837224 */ /* 0x000fe400078e007e */
[----:B------:R-:W-:-:S07]  /*3e800*/  HFMA2 R126, -RZ, RZ, 0, 0 ;  /* 0x00000000ff7e7431 */ /* 0x000fce00000001ff */
.L_x_5095:
[----:B------:R-:W-:Y:S05]  /*3e810*/  BSYNC.RECONVERGENT B0 ;  /* 0x0000000000007941 */ /* 0x000fea0003800200 */
.L_x_5094:
        /* <DEDUP_REMOVED lines=26> */
.L_x_5101:
        /* <DEDUP_REMOVED lines=13> */
.L_x_5103:
[----:B------:R-:W-:Y:S05]  /*3ea90*/  BSYNC.RECONVERGENT B1 ;  /* 0x0000000000017941 */ /* 0x000fea0003800200 */
.L_x_5102:
        /* <DEDUP_REMOVED lines=43> */
.L_x_5100:
[----:B------:R-:W-:Y:S05]  /*3ed50*/  BSYNC.RECONVERGENT B0 ;  /* 0x0000000000007941 */ /* 0x000fea0003800200 */
.L_x_5099:
        /* <DEDUP_REMOVED lines=26> */
.L_x_5106:
        /* <DEDUP_REMOVED lines=13> */
.L_x_5108:
[----:B------:R-:W-:Y:S05]  /*3efd0*/  BSYNC.RECONVERGENT B1 ;  /* 0x0000000000017941 */ /* 0x000fea0003800200 */
.L_x_5107:
        /* <DEDUP_REMOVED lines=43> */
.L_x_5105:
[----:B------:R-:W-:Y:S05]  /*3f290*/  BSYNC.RECONVERGENT B0 ;  /* 0x0000000000007941 */ /* 0x000fea0003800200 */
.L_x_5104:
[----:B------:R-:W-:Y:S01]  /*3f2a0*/  I2FP.F32.U32 R129, R126 ;  /* 0x0000007e00817245 */ /* 0x000fe20000201000 */
[----:B------:R-:W-:Y:S01]  /*3f2b0*/  BSSY.RECONVERGENT B0, `(.L_x_5109) ;  /* 0x0000050000007945 */ /* 0x000fe20003800200 */
[----:B------:R-:W-:Y:S01]  /*3f2c0*/  ISETP.NE.AND P3, PT, R130, 0x1, PT ;  /* 0x000000018200780c */ /* 0x000fe20003f65270 */
[----:B------:R-:W-:Y:S02]  /*3f2d0*/  IMAD.MOV.U32 R134, RZ, RZ, 0x2 ;  /* 0x00000002ff867424 */ /* 0x000fe400078e00ff */
[----:B------:R-:W-:Y:S01]  /*3f2e0*/  FFMA.FTZ R126, R129, R188, 1.1641532182693481445e-10 ;  /* 0x2f000000817e7423 */ /* 0x000fe200000100bc */
[C---:B------:R-:W-:Y:S02]  /*3f2f0*/  SHF.L.U32 R129, R86.reuse, 0x10, RZ ;  /* 0x0000001056817819 */ /* 0x040fe400000006ff */
[----:B------:R-:W-:Y:S02]  /*3f300*/  PRMT R86, R86, 0x7632, R86 ;  /* 0x0000763256567816 */ /* 0x000fe40000000056 */
[----:B------:R-:W-:Y:S01]  /*3f310*/  FSETP.GTU.FTZ.AND P2, PT, R126, R35, PT ;  /* 0x000000237e00720b */ /* 0x000fe20003f5c000 */
[----:B------:R-:W-:-:S05]  /*3f320*/  FMUL.FTZ R129, R129, R36 ;  /* 0x0000002481817220 */ /* 0x000fca0000410000 */
        /* <DEDUP_REMOVED lines=15> */
.L_x_5111:
        /* <DEDUP_REMOVED lines=13> */
.L_x_5113:
[----:B------:R-:W-:Y:S05]  /*3f4f0*/  BSYNC.RECONVERGENT B1 ;  /* 0x0000000000017941 */ /* 0x000fea0003800200 */
.L_x_5112:
        /* <DEDUP_REMOVED lines=43> */
.L_x_5110:
[----:B------:R-:W-:Y:S05]  /*3f7b0*/  BSYNC.RECONVERGENT B0 ;  /* 0x0000000000007941 */ /* 0x000fea0003800200 */
.L_x_5109:
[----:B------:R-:W-:Y:S01]  /*3f7c0*/  I2FP.F32.U32 R129, R129 ;  /* 0x0000008100817245 */ /* 0x000fe20000201000 */
[----:B------:R-:W-:Y:S01]  /*3f7d0*/  IMAD.U32 R135, R86, 0x10000, RZ ;  /* 0x0001000056877824 */ /* 0x000fe200078e00ff */
[----:B------:R-:W-:Y:S01]  /*3f7e0*/  @P1 PRMT R128, R62, 0x7632, R128 ;  /* 0x000076323e801816 */ /* 0x000fe20000000080 */
[----:B------:R-:W-:Y:S01]  /*3f7f0*/  BSSY.RECONVERGENT B0, `(.L_x_5114) ;  /* 0x000004e000007945 */ /* 0x000fe20003800200 */
[----:B------:R-:W-:Y:S01]  /*3f800*/  ISETP.NE.AND P4, PT, R134, 0x1, PT ;  /* 0x000000018600780c */ /* 0x000fe20003f85270 */
[----:B------:R-:W-:Y:S01]  /*3f810*/  FFMA.FTZ R86, R129, R188, 1.1641532182693481445e-10 ;  /* 0x2f00000081567423 */ /* 0x000fe200000100bc */
[----:B------:R-:W-:Y:S01]  /*3f820*/  FMUL.FTZ R135, R135, R36 ;  /* 0x0000002487877220 */ /* 0x000fe20000410000 */
[----:B------:R-:W-:-:S03]  /*3f830*/  @P1 IMAD.U32 R129, R128, 0x10000, RZ ;  /* 0x0001000080811824 */ /* 0x000fc600078e00ff */
[----:B------:R-:W-:Y:S01]  /*3f840*/  FSETP.GTU.FTZ.AND P3, PT, R86, R35, PT ;  /* 0x000000235600720b */ /* 0x000fe20003f7c000 */
[----:B------:R-:W-:-:S03]  /*3f850*/  HFMA2 R86, -RZ, RZ, 0, 1.1920928955078125e-07 ;  /* 0x00000002ff567431 */ /* 0x000fc600000001ff */
        /* <DEDUP_REMOVED lines=14> */
.L_x_5116:
        /* <DEDUP_REMOVED lines=13> */
.L_x_5118:
[----:B------:R-:W-:Y:S05]  /*3fa10*/  BSYNC.RECONVERGENT B1 ;  /* 0x0000000000017941 */ /* 0x000fea0003800200 */
.L_x_5117:
[----:B------:R-:W-:Y:S01]  /*3fa20*/  LOP3.LUT R134, R4, UR7, R137, 0x96, !PT ;  /* 0x0000000704867c12 */ /* 0x000fe2000f8e9689 */
[----:B------:R-:W-:-:S04]  /*3fa30*/  IMAD.WIDE.U32 R138, R3, -0x326172a9, RZ ;  /* 0xcd9e8d57038a7825 */ /* 0x000fc800078e00ff */
[----:B------:R-:W-:Y:S01]  /*3fa40*/  IMAD.WIDE.U32 R134, R134, -0x326172a9, RZ ;  /* 0xcd9e8d5786867825 */ /* 0x000fe200078e00ff */
[----:B------:R-:W-:-:S03]  /*3fa50*/  LOP3.LUT R139, R2, UR6, R139, 0x96, !PT ;  /* 0x00000006028b7c12 */ /* 0x000fc6000f8e968b */
[----:B------:R-:W-:Y:S01]  /*3fa60*/  IMAD.MOV.U32 R129, RZ, RZ, R131 ;  /* 0x000000ffff817224 */ /* 0x000fe200078e0083 */
        /* <DEDUP_REMOVED lines=37> */
[----:B------:R-:W-:-:S07]  /*3fcc0*/  MOV R131, R134 ;  /* 0x0000008600837202 */ /* 0x000fce0000000f00 */
.L_x_5115:
[----:B------:R-:W-:Y:S05]  /*3fcd0*/  BSYNC.RECONVERGENT B0 ;  /* 0x0000000000007941 */ /* 0x000fea0003800200 */
.L_x_5114:
[----:B------:R-:W-:Y:S01]  /*3fce0*/  I2FP.F32.U32 R129, R129 ;  /* 0x0000008100817245 */ /* 0x000fe20000201000 */
[----:B------:R-:W-:Y:S01]  /*3fcf0*/  BSSY.RECONVERGENT B0, `(.L_x_5119) ;  /* 0x0000050000007945 */ /* 0x000fe20003800200 */
[----:B------:R-:W-:Y:S01]  /*3fd00*/  ISETP.NE.AND P5, PT, R86, 0x1, PT ;  /* 0x000000015600780c */ /* 0x000fe20003fa5270 */
[----:B------:R-:W-:Y:S02]  /*3fd10*/  IMAD.MOV.U32 R134, RZ, RZ, 0x2 ;  /* 0x00000002ff867424 */ /* 0x000fe400078e00ff */
[----:B------:R-:W-:Y:S01]  /*3fd20*/  FFMA.FTZ R130, R129, R188, 1.1641532182693481445e-10 ;  /* 0x2f00000081827423 */ /* 0x000fe200000100bc */
[----:B------:R-:W-:-:S04]  /*3fd30*/  IMAD.U32 R129, R87, 0x10000, RZ ;  /* 0x0001000057817824 */ /* 0x000fc800078e00ff */
[----:B------:R-:W-:Y:S01]  /*3fd40*/  FMUL.FTZ R129, R129, R36 ;  /* 0x0000002481817220 */ /* 0x000fe20000410000 */
[----:B------:R-:W-:Y:S02]  /*3fd50*/  FSETP.GTU.FTZ.AND P4, PT, R130, R35, PT ;  /* 0x000000238200720b */ /* 0x000fe40003f9c000 */
[----:B------:R-:W-:Y:S02]  /*3fd60*/  @P1 SHF.L.U32 R130, R63, 0x10, RZ ;  /* 0x000000103f821819 */ /* 0x000fe400000006ff */
[----:B------:R-:W-:Y:S02]  /*3fd70*/  FSEL R129, R129, RZ, !P4 ;  /* 0x000000ff81817208 */ /* 0x000fe40006000000 */
[----:B------:R-:W-:-:S03]  /*3fd80*/  PLOP3.LUT P4, PT, P4, PT, PT, 0x8, 0x80 ;  /* 0x000000000080781c */ /* 0x000fc6000278e170 */
[----:B------:R-:W-:Y:S01]  /*3fd90*/  @P1 FADD.FTZ R129, R130, R129 ;  /* 0x0000008182811221 */ /* 0x000fe20000010000 */
        /* <DEDUP_REMOVED lines=12> */
.L_x_5121:
        /* <DEDUP_REMOVED lines=13> */
.L_x_5123:
[----:B------:R-:W-:Y:S05]  /*3ff30*/  BSYNC.RECONVERGENT B1 ;  /* 0x0000000000017941 */ /* 0x000fea0003800200 */
.L_x_5122:
        /* <DEDUP_REMOVED lines=10> */
[----:B------:R-:W-:-:S05]  /*3ffe0*/  LOP3.LUT R86, R50, R86, R137, 0x96, !PT ;  /* 0x0000005632567212 */ /* 0x000fca00078e9689 */
        /* <DEDUP_REMOVED lines=26> */
[----:B------:R-:W-:Y:S01]  /*40190*/  IMAD.WIDE.U32 R134, R135, -0x326172a9, RZ ;  /* 0xcd9e8d5787867825 */ /* 0x000fe200078e00ff */
[----:B------:R-:W-:-:S03]  /*401a0*/  MOV R87, R131 ;  /* 0x0000008300577202 */ /* 0x000fc60000000f00 */
[----:B------:R-:W-:Y:S01]  /*401b0*/  IMAD.MOV.U32 R140, RZ, RZ, R134 ;  /* 0x000000ffff8c7224 */ /* 0x000fe200078e0086 */
[----:B------:R-:W-:Y:S01]  /*401c0*/  LOP3.LUT R141, R53, R136, R135, 0x96, !PT ;  /* 0x00000088358d7212 */ /* 0x000fe200078e9687 */
[----:B------:R-:W-:Y:S02]  /*401d0*/  IMAD.MOV.U32 R131, RZ, RZ, R86 ;  /* 0x000000ffff837224 */ /* 0x000fe400078e0056 */
[----:B------:R-:W-:-:S07]  /*401e0*/  IMAD.MOV.U32 R134, RZ, RZ, RZ ;  /* 0x000000ffff867224 */ /* 0x000fce00078e00ff */
.L_x_5120:
[----:B------:R-:W-:Y:S05]  /*401f0*/  BSYNC.RECONVERGENT B0 ;  /* 0x0000000000007941 */ /* 0x000fea0003800200 */
.L_x_5119:
[----:B------:R-:W-:Y:S02]  /*40200*/  I2FP.F32.U32 R87, R87 ;  /* 0x0000005700577245 */ /* 0x000fe40000201000 */
[----:B------:R-:W-:Y:S02]  /*40210*/  SHF.L.U32 R135, R130, 0x10, RZ ;  /* 0x0000001082877819 */ /* 0x000fe400000006ff */
[----:B------:R-:W-:Y:S01]  /*40220*/  PRMT R85, R133, 0x5410, R85 ;  /* 0x0000541085557816 */ /* 0x000fe20000000055 */
[----:B------:R-:W-:Y:S01]  /*40230*/  FFMA.FTZ R86, R87, R188, 1.1641532182693481445e-10 ;  /* 0x2f00000057567423 */ /* 0x000fe200000100bc */
[----:B------:R-:W-:Y:S01]  /*40240*/  @P1 PRMT R87, R63, 0x7632, R87 ;  /* 0x000076323f571816 */ /* 0x000fe20000000057 */
[----:B------:R-:W-:Y:S01]  /*40250*/  FMUL.FTZ R130, R135, R36 ;  /* 0x0000002487827220 */ /* 0x000fe20000410000 */
[----:B------:R-:W-:Y:S02]  /*40260*/  PRMT R84, R132, 0x5410, R84 ;  /* 0x0000541084547816 */ /* 0x000fe40000000054 */
[----:B------:R-:W-:Y:S01]  /*40270*/  FSETP.GTU.FTZ.AND P5, PT, R86, R35, PT ;  /* 0x000000235600720b */ /* 0x000fe20003fbc000 */
[----:B------:R-:W-:Y:S01]  /*40280*/  @P1 IMAD.U32 R87, R87, 0x10000, RZ ;  /* 0x0001000057571824 */ /* 0x000fe200078e00ff */
[----:B------:R-:W-:-:S02]  /*40290*/  PRMT R86, R143, 0x5410, R144 ;  /* 0x000054108f567816 */ /* 0x000fc40000000090 */
[----:B------:R-:W-:Y:S02]  /*402a0*/  FSEL R130, R130, RZ, !P5 ;  /* 0x000000ff82827208 */ /* 0x000fe40006800000 */
[----:B------:R-:W-:-:S03]  /*402b0*/  PLOP3.LUT P5, PT, P5, PT, PT, 0x8, 0x80 ;  /* 0x000000000080781c */ /* 0x000fc60002fae170 */
[----:B------:R-:W-:-:S05]  /*402c0*/  @P1 FADD.FTZ R130, R130, R87 ;  /* 0x0000005782821221 */ /* 0x000fca0000010000 */
[----:B------:R-:W-:-:S04]  /*402d0*/  F2FP.BF16.F32.PACK_AB R87, RZ, R130 ;  /* 0x00000082ff57723e */ /* 0x000fc800000010ff */
[----:B------:R-:W-:-:S07]  /*402e0*/  PRMT R87, R138, 0x5410, R87 ;  /* 0x000054108a577816 */ /* 0x000fce0000000057 */
.L_x_5083:
[----:B------:R-:W-:Y:S01]  /*402f0*/  SEL R135, RZ, 0x1000000, !P5 ;  /* 0x01000000ff877807 */ /* 0x000fe20006800000 */
[----:B------:R-:W-:Y:S01]  /*40300*/  IMAD.WIDE.U32 R132, R180, 0x10, R190 ;  /* 0x00000010b4847825 */ /* 0x000fe200078e00be */
[----:B------:R-:W-:Y:S02]  /*40310*/  SEL R136, RZ, 0x10000, !P4 ;  /* 0x00010000ff887807 */ /* 0x000fe40006000000 */
[----:B------:R-:W-:Y:S02]  /*40320*/  SEL R139, RZ, 0x100, !P3 ;  /* 0x00000100ff8b7807 */ /* 0x000fe40005800000 */
[C---:B------:R-:W-:Y:S01]  /*40330*/  LOP3.LUT P5, RZ, R31.reuse, 0x8, RZ, 0xc0, !PT ;  /* 0x000000081fff7812 */ /* 0x040fe200078ac0ff */
[----:B------:R0:W-:Y:S01]  /*40340*/  STG.E.128 desc[UR8][R132.64], R84 ;  /* 0x0000005484007986 */ /* 0x0001e2000c101d08 */
[C---:B------:R-:W-:Y:S02]  /*40350*/  LOP3.LUT P4, RZ, R31.reuse, 0x4, RZ, 0xc0, !PT ;  /* 0x000000041fff7812 */ /* 0x040fe4000788c0ff */
[----:B------:R-:W-:-:S02]  /*40360*/  LOP3.LUT P3, RZ, R31, 0x2, RZ, 0xc0, !PT ;  /* 0x000000021fff7812 */ /* 0x000fc4000786c0ff */
[----:B------:R-:W-:Y:S02]  /*40370*/  LOP3.LUT R139, R139, R135, R136, 0xfe, !PT ;  /* 0x000000878b8b7212 */ /* 0x000fe400078efe88 */
[----:B------:R-:W-:Y:S02]  /*40380*/  SEL R137, RZ, 0x1000000, !P3 ;  /* 0x01000000ff897807 */ /* 0x000fe40005800000 */
[----:B------:R-:W-:Y:S02]  /*40390*/  SEL R136, RZ, 0x10000, !P4 ;  /* 0x00010000ff887807 */ /* 0x000fe40006000000 */
[----:B------:R-:W-:Y:S02]  /*403a0*/  SEL R135, RZ, 0x100, !P5 ;  /* 0x00000100ff877807 */ /* 0x000fe40006800000 */
[----:B------:R-:W-:Y:S02]  /*403b0*/  LOP3.LUT P6, RZ, R31, 0x10, RZ, 0xc0, !PT ;  /* 0x000000101fff7812 */ /* 0x000fe400078cc0ff */
[----:B------:R-:W-:-:S02]  /*403c0*/  LOP3.LUT R135, R135, R137, R136, 0xfe, !PT ;  /* 0x0000008987877212 */ /* 0x000fc400078efe88 */
[----:B------:R-:W-:Y:S01]  /*403d0*/  SEL R136, RZ, 0x1, !P2 ;  /* 0x00000001ff887807 */ /* 0x000fe20005000000 */
[----:B0-----:R-:W-:-:S03]  /*403e0*/  IMAD.WIDE.U32 R86, R180, 0x8, R154 ;  /* 0x00000008b4567825 */ /* 0x001fc600078e009a */
[----:B------:R-:W-:Y:S02]  /*403f0*/  LOP3.LUT R85, R139, R136, RZ, 0xfc, !PT ;  /* 0x000000888b557212 */ /* 0x000fe400078efcff */
[----:B------:R-:W-:-:S04]  /*40400*/  SEL R136, RZ, 0x1, !P6 ;  /* 0x00000001ff887807 */ /* 0x000fc80007000000 */
[----:B------:R-:W-:-:S05]  /*40410*/  LOP3.LUT R84, R135, R136, RZ, 0xfc, !PT ;  /* 0x0000008887547212 */ /* 0x000fca00078efcff */
[----:B------:R0:W-:Y:S01]  /*40420*/  STG.E.64 desc[UR8][R86.64], R84 ;  /* 0x0000005456007986 */ /* 0x0001e2000c101b08 */
[----:B------:R-:W-:Y:S05]  /*40430*/  @!P0 BRA `(.L_x_5124) ;  /* 0x0000000000508947 */ /* 0x000fea0003800000 */
[----:B0-----:R-:W-:Y:S01]  /*40440*/  IMAD.U32 R84, R20, 0x10000, RZ ;  /* 0x0001000014547824 */ /* 0x001fe200078e00ff */
        /* <DEDUP_REMOVED lines=19> */
.L_x_5124:
        /* <DEDUP_REMOVED lines=26> */
.L_x_5128:
        /* <DEDUP_REMOVED lines=13> */
.L_x_5130:
[----:B------:R-:W-:Y:S05]  /*407f0*/  BSYNC.RECONVERGENT B1 ;  /* 0x0000000000017941 */ /* 0x000fea0003800200 */
.L_x_5129:
        /* <DEDUP_REMOVED lines=40> */
[----:B------:R-:W-:Y:S01]  /*40a80*/  MOV R150, R14 ;  /* 0x0000000e00967202 */ /* 0x000fe20000000f00 */
[----:B------:R-:W-:Y:S01]  /*40a90*/  IMAD.MOV.U32 R14, RZ, RZ, R131 ;  /* 0x000000ffff0e7224 */ /* 0x000fe200078e0083 */
[----:B------:R-:W-:-:S07]  /*40aa0*/  LOP3.LUT R142, R41, R16, R15, 0x96, !PT ;  /* 0x00000010298e7212 */ /* 0x000fce00078e960f */
.L_x_5127:
[----:B------:R-:W-:Y:S05]  /*40ab0*/  BSYNC.RECONVERGENT B0 ;  /* 0x0000000000007941 */ /* 0x000fea0003800200 */
.L_x_5126:
[----:B------:R-:W-:Y:S01]  /*40ac0*/  I2FP.F32.U32 R15, R14 ;  /* 0x0000000e000f7245 */ /* 0x000fe20000201000 */
[----:B------:R-:W-:Y:S01]  /*40ad0*/  BSSY.RECONVERGENT B0, `(.L_x_5131) ;  /* 0x000004f000007945 */ /* 0x000fe20003800200 */
[----:B------:R-:W-:Y:S01]  /*40ae0*/  ISETP.NE.AND P3, PT, R17, 0x1, PT ;  /* 0x000000011100780c */ /* 0x000fe20003f65270 */
[----:B------:R-:W-:Y:S01]  /*40af0*/  IMAD.MOV.U32 R16, RZ, RZ, 0x2 ;  /* 0x00000002ff107424 */ /* 0x000fe200078e00ff */
[----:B------:R-:W-:Y:S01]  /*40b00*/  LOP3.LUT R31, R31, 0xffffffef, RZ, 0xc0, !PT ;  /* 0xffffffef1f1f7812 */ /* 0x000fe200078ec0ff */
[----:B------:R-:W-:Y:S01]  /*40b10*/  FFMA.FTZ R14, R15, R188, 1.1641532182693481445e-10 ;  /* 0x2f0000000f0e7423 */ /* 0x000fe200000100bc */
[C---:B-----5:R-:W-:Y:S02]  /*40b20*/  SHF.L.U32 R15, R84.reuse, 0x10, RZ ;  /* 0x00000010540f7819 */ /* 0x060fe400000006ff */
[----:B------:R-:W-:Y:S02]  /*40b30*/  PRMT R84, R84, 0x7632, R84 ;  /* 0x0000763254547816 */ /* 0x000fe40000000054 */
        /* <DEDUP_REMOVED lines=15> */
.L_x_5133:
        /* <DEDUP_REMOVED lines=13> */
.L_x_5135:
[----:B------:R-:W-:Y:S05]  /*40d00*/  BSYNC.RECONVERGENT B1 ;  /* 0x0000000000017941 */ /* 0x000fea0003800200 */
.L_x_5134:
        /* <DEDUP_REMOVED lines=43> */
.L_x_5132:
[----:B------:R-:W-:Y:S05]  /*40fc0*/  BSYNC.RECONVERGENT B0 ;  /* 0x0000000000007941 */ /* 0x000fea0003800200 */
.L_x_5131:
[----:B------:R-:W-:Y:S01]  /*40fd0*/  I2FP.F32.U32 R15, R15 ;  /* 0x0000000f000f7245 */ /* 0x000fe20000201000 */
[----:B------:R-:W-:Y:S01]  /*40fe0*/  @P1 IMAD.U32 R131, R60, 0x10000, RZ ;  /* 0x000100003c831824 */ /* 0x000fe200078e00ff */
[----:B------:R-:W-:Y:S01]  /*40ff0*/  ISETP.NE.AND P3, PT, R16, 0x1, PT ;  /* 0x000000011000780c */ /* 0x000fe20003f65270 */
[----:B------:R-:W-:Y:S01]  /*41000*/  BSSY.RECONVERGENT B0, `(.L_x_5136) ;  /* 0x000004f000007945 */ /* 0x000fe20003800200 */
[----:B------:R-:W-:Y:S02]  /*41010*/  HFMA2 R18, -RZ, RZ, 0, 1.1920928955078125e-07 ;  /* 0x00000002ff127431 */ /* 0x000fe400000001ff */
[----:B------:R-:W-:Y:S01]  /*41020*/  FFMA.FTZ R14, R15, R188, 1.1641532182693481445e-10 ;  /* 0x2f0000000f0e7423 */ /* 0x000fe200000100bc */
[----:B------:R-:W-:-:S04]  /*41030*/  SHF.L.U32 R15, R56, 0x10, RZ ;  /* 0x00000010380f7819 */ /* 0x000fc800000006ff */
[----:B------:R-:W-:Y:S01]  /*41040*/  FSETP.GTU.FTZ.AND P2, PT, R14, R35, PT ;  /* 0x000000230e00720b */ /* 0x000fe20003f5c000 */
[----:B------:R-:W-:-:S03]  /*41050*/  FMUL.FTZ R15, R15, R36 ;  /* 0x000000240f0f7220 */ /* 0x000fc60000410000 */
[----:B------:R-:W-:Y:S02]  /*41060*/  SEL R14, RZ, 0x1, P2 ;  /* 0x00000001ff0e7807 */ /* 0x000fe40001000000 */
[----:B------:R-:W-:-:S05]  /*41070*/  FSEL R15, R15, RZ, !P2 ;  /* 0x000000ff0f0f7208 */ /* 0x000fca0005000000 */
[----:B------:R-:W-:Y:S01]  /*41080*/  FADD.FTZ R20, R20, R15 ;  /* 0x0000000f14147221 */ /* 0x000fe20000010000 */
[----:B------:R-:W-:-:S03]  /*41090*/  IMAD.MOV.U32 R15, RZ, RZ, R140 ;  /* 0x000000ffff0f7224 */ /* 0x000fc600078e008c */
        /* <DEDUP_REMOVED lines=12> */
.L_x_5138:
        /* <DEDUP_REMOVED lines=13> */
.L_x_5140:
[----:B------:R-:W-:Y:S05]  /*41230*/  BSYNC.RECONVERGENT B1 ;  /* 0x0000000000017941 */ /* 0x000fea0003800200 */
.L_x_5139:
        /* <DEDUP_REMOVED lines=43> */
.L_x_5137:
[----:B------:R-:W-:Y:S05]  /*414f0*/  BSYNC.RECONVERGENT B0 ;  /* 0x0000000000007941 */ /* 0x000fea0003800200 */
.L_x_5136:
[----:B------:R-:W-:Y:S01]  /*41500*/  I2FP.F32.U32 R15, R15 ;  /* 0x0000000f000f7245 */ /* 0x000fe20000201000 */
[----:B------:R-:W-:Y:S01]  /*41510*/  BSSY.RECONVERGENT B0, `(.L_x_5141) ;  /* 0x000004e000007945 */ /* 0x000fe20003800200 */
[----:B------:R-:W-:Y:S01]  /*41520*/  ISETP.NE.AND P3, PT, R18, 0x1, PT ;  /* 0x000000011200780c */ /* 0x000fe20003f65270 */
[----:B------:R-:W-:Y:S01]  /*41530*/  HFMA2 R19, -RZ, RZ, 0, 1.1920928955078125e-07 ;  /* 0x00000002ff137431 */ /* 0x000fe200000001ff */
[----:B------:R-:W-:Y:S01]  /*41540*/  LOP3.LUT R31, R31, 0xfffffff7, RZ, 0xc0, !PT ;  /* 0xfffffff71f1f7812 */ /* 0x000fe200078ec0ff */
[----:B------:R-:W-:Y:S01]  /*41550*/  FFMA.FTZ R16, R15, R188, 1.1641532182693481445e-10 ;  /* 0x2f0000000f107423 */ /* 0x000fe200000100bc */
[----:B------:R-:W-:Y:S02]  /*41560*/  IMAD.U32 R15, R84, 0x10000, RZ ;  /* 0x00010000540f7824 */ /* 0x000fe400078e00ff */
[----:B------:R-:W-:Y:S02]  /*41570*/  IMAD.MOV.U32 R17, RZ, RZ, R140 ;  /* 0x000000ffff117224 */ /* 0x000fe400078e008c */
        /* <DEDUP_REMOVED lines=14> */
.L_x_5143:
        /* <DEDUP_REMOVED lines=13> */
.L_x_5145:
[----:B------:R-:W-:Y:S05]  /*41730*/  BSYNC.RECONVERGENT B1 ;  /* 0x0000000000017941 */ /* 0x000fea0003800200 */
.L_x_5144:
        /* <DEDUP_REMOVED lines=43> */
.L_x_5142:
[----:B------:R-:W-:Y:S05]  /*419f0*/  BSYNC.RECONVERGENT B0 ;  /* 0x0000000000007941 */ /* 0x000fea0003800200 */
.L_x_5141:
[----:B------:R-:W-:Y:S01]  /*41a00*/  I2FP.F32.U32 R17, R17 ;  /* 0x0000001100117245 */ /* 0x000fe20000201000 */
[----:B------:R-:W-:Y:S01]  /*41a10*/  BSSY.RECONVERGENT B0, `(.L_x_5146) ;  /* 0x0000053000007945 */ /* 0x000fe20003800200 */
[----:B------:R-:W-:Y:S02]  /*41a20*/  PRMT R18, R56, 0x7632, R18 ;  /* 0x0000763238127816 */ /* 0x000fe40000000012 */
[----:B------:R-:W-:Y:S01]  /*41a30*/  ISETP.NE.AND P3, PT, R19, 0x1, PT ;  /* 0x000000011300780c */ /* 0x000fe20003f65270 */
[----:B------:R-:W-:Y:S02]  /*41a40*/  FFMA.FTZ R16, R17, R188, 1.1641532182693481445e-10 ;  /* 0x2f00000011107423 */ /* 0x000fe400000100bc */
[----:B------:R-:W-:Y:S02]  /*41a50*/  IMAD.U32 R17, R18, 0x10000, RZ ;  /* 0x0001000012117824 */ /* 0x000fe400078e00ff */
[----:B------:R-:W-:Y:S01]  /*41a60*/  IMAD.MOV.U32 R18, RZ, RZ, 0x2 ;  /* 0x00000002ff127424 */ /* 0x000fe200078e00ff */
[----:B------:R-:W-:Y:S01]  /*41a70*/  FSETP.GTU.FTZ.AND P2, PT, R16, R35, PT ;  /* 0x000000231000720b */ /* 0x000fe20003f5c000 */
[----:B------:R-:W-:-:S05]  /*41a80*/  FMUL.FTZ R17, R17, R36 ;  /* 0x0000002411117220 */ /* 0x000fca0000410000 */
[----:B------:R-:W-:Y:S02]  /*41a90*/  FSEL R16, R17, RZ, !P2 ;  /* 0x000000ff11107208 */ /* 0x000fe40005000000 */
[----:B------:R-:W-:-:S03]  /*41aa0*/  MOV R17, R140 ;  /* 0x0000008c00117202 */ /* 0x000fc60000000f00 */
        /* <DEDUP_REMOVED lines=16> */
.L_x_5148:
        /* <DEDUP_REMOVED lines=13> */
.L_x_5150:
[----:B------:R-:W-:Y:S05]  /*41c80*/  BSYNC.RECONVERGENT B1 ;  /* 0x0000000000017941 */ /* 0x000fea0003800200 */
.L_x_5149:
        /* <DEDUP_REMOVED lines=43> */
.L_x_5147:
[----:B------:R-:W-:Y:S05]  /*41f40*/  BSYNC.RECONVERGENT B0 ;  /* 0x0000000000007941 */ /* 0x000fea0003800200 */
.L_x_5146:
[----:B------:R-:W-:Y:S01]  /*41f50*/  I2FP.F32.U32 R17, R17 ;  /* 0x0000001100117245 */ /* 0x000fe20000201000 */
[----:B------:R-:W-:Y:S01]  /*41f60*/  BSSY.RECONVERGENT B0, `(.L_x_5151) ;  /* 0x000004f000007945 */ /* 0x000fe20003800200 */
[----:B------:R-:W-:Y:S01]  /*41f70*/  ISETP.NE.AND P3, PT, R18, 0x1, PT ;  /* 0x000000011200780c */ /* 0x000fe20003f65270 */
[----:B------:R-:W-:Y:S01]  /*41f80*/  IMAD.MOV.U32 R19, RZ, RZ, 0x2 ;  /* 0x00000002ff137424 */ /* 0x000fe200078e00ff */
[----:B------:R-:W-:Y:S01]  /*41f90*/  LOP3.LUT R31, R31, 0xfffffffb, RZ, 0xc0, !PT ;  /* 0xfffffffb1f1f7812 */ /* 0x000fe200078ec0ff */
[----:B------:R-:W-:Y:S01]  /*41fa0*/  FFMA.FTZ R16, R17, R188, 1.1641532182693481445e-10 ;  /* 0x2f00000011107423 */ /* 0x000fe200000100bc */
[C---:B------:R-:W-:Y:S01]  /*41fb0*/  IMAD.U32 R17, R85.reuse, 0x10000, RZ ;  /* 0x0001000055117824 */ /* 0x040fe200078e00ff */
[----:B------:R-:W-:-:S03]  /*41fc0*/  PRMT R134, R85, 0x7632, R134 ;  /* 0x0000763255867816 */ /* 0x000fc60000000086 */
[----:B------:R-:W-:Y:S01]  /*41fd0*/  FSETP.GTU.FTZ.AND P2, PT, R16, R35, PT ;  /* 0x000000231000720b */ /* 0x000fe20003f5c000 */
[----:B------:R-:W-:-:S03]  /*41fe0*/  FMUL.FTZ R17, R17, R36 ;  /* 0x0000002411117220 */ /* 0x000fc60000410000 */
[----:B------:R-:W-:Y:S02]  /*41ff0*/  PLOP3.LUT P4, PT, P2, PT, PT, 0x8, 0x80 ;  /* 0x000000000080781c */ /* 0x000fe4000178e170 */
[----:B------:R-:W-:Y:S02]  /*42000*/  FSEL R84, R17, RZ, !P2 ;  /* 0x000000ff11547208 */ /* 0x000fe40005000000 */
[----:B------:R-:W-:-:S09]  /*42010*/  MOV R17, R140 ;  /* 0x0000008c00117202 */ /* 0x000fd20000000f00 */
        /* <DEDUP_REMOVED lines=10> */
.L_x_5153:
        /* <DEDUP_REMOVED lines=13> */
.L_x_5155:
[----:B------:R-:W-:Y:S05]  /*42190*/  BSYNC.RECONVERGENT B1 ;  /* 0x0000000000017941 */ /* 0x000fea0003800200 */
.L_x_5154:
        /* <DEDUP_REMOVED lines=39> */
[----:B------:R-:W-:Y:S01]  /*42410*/  HFMA2 R19, -RZ, RZ, 0, 0 ;  /* 0x00000000ff137431 */ /* 0x000fe200000001ff */
[----:B------:R-:W-:Y:S01]  /*42420*/  LOP3.LUT R142, R41, R18, R17, 0x96, !PT ;  /* 0x00000012298e7212 */ /* 0x000fe200078e9611 */
[----:B------:R-:W-:Y:S02]  /*42430*/  IMAD.MOV.U32 R17, RZ, RZ, R150 ;  /* 0x000000ffff117224 */ /* 0x000fe400078e0096 */
[----:B------:R-:W-:-:S07]  /*42440*/  IMAD.MOV.U32 R150, RZ, RZ, R16 ;  /* 0x000000ffff967224 */ /* 0x000fce00078e0010 */
.L_x_5152:
[----:B------:R-:W-:Y:S05]  /*42450*/  BSYNC.RECONVERGENT B0 ;  /* 0x0000000000007941 */ /* 0x000fea0003800200 */
.L_x_5151:
[----:B------:R-:W-:Y:S01]  /*42460*/  I2FP.F32.U32 R17, R17 ;  /* 0x0000001100117245 */ /* 0x000fe20000201000 */
[----:B------:R-:W-:Y:S01]  /*42470*/  @P1 IMAD.U32 R133, R61, 0x10000, RZ ;  /* 0x000100003d851824 */ /* 0x000fe200078e00ff */
[----:B------:R-:W-:Y:S01]  /*42480*/  ISETP.NE.AND P3, PT, R19, 0x1, PT ;  /* 0x000000011300780c */ /* 0x000fe20003f65270 */
[----:B------:R-:W-:Y:S01]  /*42490*/  BSSY.RECONVERGENT B0, `(.L_x_5156) ;  /* 0x000004f000007945 */ /* 0x000fe20003800200 */
[----:B------:R-:W-:Y:S02]  /*424a0*/  IMAD.MOV.U32 R18, RZ, RZ, 0x2 ;  /* 0x00000002ff127424 */ /* 0x000fe400078e00ff */
[----:B------:R-:W-:Y:S01]  /*424b0*/  FFMA.FTZ R16, R17, R188, 1.1641532182693481445e-10 ;  /* 0x2f00000011107423 */ /* 0x000fe200000100bc */
[----:B------:R-:W-:-:S04]  /*424c0*/  IMAD.U32 R17, R57, 0x10000, RZ ;  /* 0x0001000039117824 */ /* 0x000fc800078e00ff */
[----:B------:R-:W-:Y:S01]  /*424d0*/  FMUL.FTZ R17, R17, R36 ;  /* 0x0000002411117220 */ /* 0x000fe20000410000 */
        /* <DEDUP_REMOVED lines=17> */
.L_x_5158:
        /* <DEDUP_REMOVED lines=13> */
.L_x_5160:
[----:B------:R-:W-:Y:S05]  /*426c0*/  BSYNC.RECONVERGENT B1 ;  /* 0x0000000000017941 */ /* 0x000fea0003800200 */
.L_x_5159:
[----:B------:R-:W-:Y:S01]  /*426d0*/  LOP3.LUT R18, R4, UR7, R21, 0x96, !PT ;  /* 0x0000000704127c12 */ /* 0x000fe2000f8e9615 */
[----:B------:R-:W-:Y:S01]  /*426e0*/  IMAD.WIDE.U32 R84, R3, -0x326172a9, RZ ;  /* 0xcd9e8d5703547825 */ /* 0x000fe200078e00ff */
[----:B------:R-:W-:-:S03]  /*426f0*/  MOV R17, R150 ;  /* 0x0000009600117202 */ /* 0x000fc60000000f00 */
        /* <DEDUP_REMOVED lines=33> */
[----:B------:R-:W-:-:S04]  /*42910*/  IMAD.WIDE.U32 R18, R18, -0x2daee0ad, RZ ;  /* 0xd2511f5312127825 */ /* 0x000fc800078e00ff */
[----:B------:R-:W-:Y:S01]  /*42920*/  IMAD.MOV.U32 R150, RZ, RZ, R18 ;  /* 0x000000ffff967224 */ /* 0x000fe200078e0012 */
[----:B------:R-:W-:Y:S01]  /*42930*/  LOP3.LUT R142, R41, R20, R19, 0x96, !PT ;  /* 0x00000014298e7212 */ /* 0x000fe200078e9613 */
[----:B------:R-:W-:-:S04]  /*42940*/  IMAD.WIDE.U32 R20, R21, -0x326172a9, RZ ;  /* 0xcd9e8d5715147825 */ /* 0x000fc800078e00ff */
[----:B------:R-:W-:Y:S01]  /*42950*/  IMAD.MOV.U32 R140, RZ, RZ, R20 ;  /* 0x000000ffff8c7224 */ /* 0x000fe200078e0014 */
[----:B------:R-:W-:Y:S01]  /*42960*/  LOP3.LUT R141, R53, R84, R21, 0x96, !PT ;  /* 0x00000054358d7212 */ /* 0x000fe200078e9615 */
[----:B------:R-:W-:-:S07]  /*42970*/  IMAD.MOV.U32 R18, RZ, RZ, RZ ;  /* 0x000000ffff127224 */ /* 0x000fce00078e00ff */
.L_x_5157:
[----:B------:R-:W-:Y:S05]  /*42980*/  BSYNC.RECONVERGENT B0 ;  /* 0x0000000000007941 */ /* 0x000fea0003800200 */
.L_x_5156:
[----:B------:R-:W-:Y:S01]  /*42990*/  I2FP.F32.U32 R17, R17 ;  /* 0x0000001100117245 */ /* 0x000fe20000201000 */
[----:B------:R-:W-:Y:S01]  /*429a0*/  BSSY.RECONVERGENT B0, `(.L_x_5161) ;  /* 0x000004e000007945 */ /* 0x000fe20003800200 */
[----:B------:R-:W-:Y:S01]  /*429b0*/  ISETP.NE.AND P2, PT, R18, 0x1, PT ;  /* 0x000000011200780c */ /* 0x000fe20003f45270 */
[----:B------:R-:W-:Y:S01]  /*429c0*/  IMAD.MOV.U32 R19, RZ, RZ, 0x2 ;  /* 0x00000002ff137424 */ /* 0x000fe200078e00ff */
[----:B------:R-:W-:Y:S01]  /*429d0*/  LOP3.LUT R31, R31, 0xfffffffd, RZ, 0xc0, !PT ;  /* 0xfffffffd1f1f7812 */ /* 0x000fe200078ec0ff */
[----:B------:R-:W-:Y:S01]  /*429e0*/  FFMA.FTZ R20, R17, R188, 1.1641532182693481445e-10 ;  /* 0x2f00000011147423 */ /* 0x000fe200000100bc */
[----:B------:R-:W-:-:S04]  /*429f0*/  SHF.L.U32 R17, R134, 0x10, RZ ;  /* 0x0000001086117819 */ /* 0x000fc800000006ff */
[----:B------:R-:W-:Y:S01]  /*42a00*/  FSETP.GTU.FTZ.AND P3, PT, R20, R35, PT ;  /* 0x000000231400720b */ /* 0x000fe20003f7c000 */
[----:B------:R-:W-:Y:S01]  /*42a10*/  FMUL.FTZ R17, R17, R36 ;  /* 0x0000002411117220 */ /* 0x000fe20000410000 */
[----:B------:R-:W-:-:S04]  /*42a20*/  IMAD.MOV.U32 R20, RZ, RZ, R140 ;  /* 0x000000ffff147224 */ /* 0x000fc800078e008c */
        /* <DEDUP_REMOVED lines=12> */
.L_x_5163:
        /* <DEDUP_REMOVED lines=13> */
.L_x_5165:
[----:B------:R-:W-:Y:S05]  /*42bc0*/  BSYNC.RECONVERGENT B1 ;  /* 0x0000000000017941 */ /* 0x000fea0003800200 */
.L_x_5164:
        /* <DEDUP_REMOVED lines=37> */
[----:B------:R-:W-:-:S04]  /*42e20*/  IMAD.WIDE.U32 R20, R21, -0x326172a9, RZ ;  /* 0xcd9e8d5715147825 */ /* 0x000fc800078e00ff */
[----:B------:R-:W-:Y:S01]  /*42e30*/  IMAD.MOV.U32 R140, RZ, RZ, R20 ;  /* 0x000000ffff8c7224 */ /* 0x000fe200078e0014 */
[----:B------:R-:W-:Y:S01]  /*42e40*/  MOV R20, R150 ;  /* 0x0000009600147202 */ /* 0x000fe20000000f00 */
[----:B------:R-:W-:Y:S01]  /*42e50*/  IMAD.MOV.U32 R150, RZ, RZ, R18 ;  /* 0x000000ffff967224 */ /* 0x000fe200078e0012 */
[----:B------:R-:W-:Y:S01]  /*42e60*/  LOP3.LUT R141, R53, R84, R21, 0x96, !PT ;  /* 0x00000054358d7212 */ /* 0x000fe200078e9615 */
[----:B------:R-:W-:-:S07]  /*42e70*/  IMAD.MOV.U32 R19, RZ, RZ, RZ ;  /* 0x000000ffff137224 */ /* 0x000fce00078e00ff */
.L_x_5162:
[----:B------:R-:W-:Y:S05]  /*42e80*/  BSYNC.RECONVERGENT B0 ;  /* 0x0000000000007941 */ /* 0x000fea0003800200 */
.L_x_5161:
        /* <DEDUP_REMOVED lines=27> */
.L_x_5168:
        /* <DEDUP_REMOVED lines=13> */
.L_x_5170:
[----:B------:R-:W-:Y:S05]  /*43110*/  BSYNC.RECONVERGENT B1 ;  /* 0x0000000000017941 */ /* 0x000fea0003800200 */
.L_x_5169:
        /* <DEDUP_REMOVED lines=34> */
[----:B------:R-:W-:Y:S01]  /*43340*/  LOP3.LUT R18, R43, R18, R85, 0x96, !PT ;  /* 0x000000122b127212 */ /* 0x000fe200078e9655 */
[----:B------:R-:W-:-:S04]  /*43350*/  IMAD.MOV.U32 R85, RZ, RZ, R150 ;  /* 0x000000ffff557224 */ /* 0x000fc800078e0096 */
[----:B------:R-:W-:-:S04]  /*43360*/  IMAD.WIDE.U32 R18, R18, -0x2daee0ad, RZ ;  /* 0xd2511f5312127825 */ /* 0x000fc800078e00ff */
[----:B------:R-:W-:Y:S01]  /*43370*/  IMAD.MOV.U32 R150, RZ, RZ, R18 ;  /* 0x000000ffff967224 */ /* 0x000fe200078e0012 */
[----:B------:R-:W-:Y:S01]  /*43380*/  LOP3.LUT R142, R41, R136, R19, 0x96, !PT ;  /* 0x00000088298e7212 */ /* 0x000fe200078e9613 */
[----:B------:R-:W-:-:S03]  /*43390*/  IMAD.WIDE.U32 R18, R20, -0x326172a9, RZ ;  /* 0xcd9e8d5714127825 */ /* 0x000fc600078e00ff */
[----:B------:R-:W-:Y:S01]  /*433a0*/  MOV R140, R18 ;  /* 0x00000012008c7202 */ /* 0x000fe20000000f00 */
[----:B------:R-:W-:Y:S01]  /*433b0*/  IMAD.MOV.U32 R18, RZ, RZ, RZ ;  /* 0x000000ffff127224 */ /* 0x000fe200078e00ff */
[----:B------:R-:W-:-:S07]  /*433c0*/  LOP3.LUT R141, R53, R84, R19, 0x96, !PT ;  /* 0x00000054358d7212 */ /* 0x000fce00078e9613 */
.L_x_5167:
[----:B------:R-:W-:Y:S05]  /*433d0*/  BSYNC.RECONVERGENT B0 ;  /* 0x0000000000007941 */ /* 0x000fea0003800200 */
.L_x_5166:
[----:B------:R-:W-:Y:S01]  /*433e0*/  I2FP.F32.U32 R19, R85 ;  /* 0x0000005500137245 */ /* 0x000fe20000201000 */
[----:B------:R-:W-:Y:S01]  /*433f0*/  BSSY.RECONVERGENT B0, `(.L_x_5171) ;  /* 0x000004d000007945 */ /* 0x000fe20003800200 */
[----:B------:R-:W-:Y:S01]  /*43400*/  ISETP.NE.AND P3, PT, R18, 0x1, PT ;  /* 0x000000011200780c */ /* 0x000fe20003f65270 */
[----:B------:R-:W-:Y:S02]  /*43410*/  HFMA2 R136, -RZ, RZ, 0, 1.1920928955078125e-07 ;  /* 0x00000002ff887431 */ /* 0x000fe400000001ff */
[----:B------:R-:W-:Y:S02]  /*43420*/  IMAD.MOV.U32 R85, RZ, RZ, R140 ;  /* 0x000000ffff557224 */ /* 0x000fe400078e008c */
[----:B------:R-:W-:Y:S01]  /*43430*/  FFMA.FTZ R20, R19, R188, 1.1641532182693481445e-10 ;  /* 0x2f00000013147423 */ /* 0x000fe200000100bc */
[----:B------:R-:W-:-:S04]  /*43440*/  IMAD.U32 R19, R86, 0x10000, RZ ;  /* 0x0001000056137824 */ /* 0x000fc800078e00ff */
[----:B------:R-:W-:Y:S01]  /*43450*/  FMUL.FTZ R19, R19, R36 ;  /* 0x0000002413137220 */ /* 0x000fe20000410000 */
[----:B------:R-:W-:Y:S02]  /*43460*/  FSETP.GTU.FTZ.AND P2, PT, R20, R35, PT ;  /* 0x000000231400720b */ /* 0x000fe40003f5c000 */
[----:B------:R-:W-:Y:S02]  /*43470*/  PRMT R20, R86, 0x7632, R20 ;  /* 0x0000763256147816 */ /* 0x000fe40000000014 */
        /* <DEDUP_REMOVED lines=11> */
.L_x_5173:
        /* <DEDUP_REMOVED lines=13> */
.L_x_5175:
[----:B------:R-:W-:Y:S05]  /*43600*/  BSYNC.RECONVERGENT B1 ;  /* 0x0000000000017941 */ /* 0x000fea0003800200 */
.L_x_5174:
        /* <DEDUP_REMOVED lines=39> */
[----:B------:R-:W-:-:S04]  /*43880*/  IMAD.WIDE.U32 R18, R135, -0x326172a9, RZ ;  /* 0xcd9e8d5787127825 */ /* 0x000fc800078e00ff */
[----:B------:R-:W-:Y:S01]  /*43890*/  IMAD.MOV.U32 R136, RZ, RZ, RZ ;  /* 0x000000ffff887224 */ /* 0x000fe200078e00ff */
[----:B------:R-:W-:Y:S02]  /*438a0*/  LOP3.LUT R141, R53, R84, R19, 0x96, !PT ;  /* 0x00000054358d7212 */ /* 0x000fe400078e9613 */
[----:B------:R-:W-:-:S07]  /*438b0*/  MOV R140, R18 ;  /* 0x00000012008c7202 */ /* 0x000fce0000000f00 */
.L_x_5172:
[----:B------:R-:W-:Y:S05]  /*438c0*/  BSYNC.RECONVERGENT B0 ;  /* 0x0000000000007941 */ /* 0x000fea0003800200 */
.L_x_5171:
[----:B------:R-:W-:Y:S01]  /*438d0*/  I2FP.F32.U32 R19, R85 ;  /* 0x0000005500137245 */ /* 0x000fe20000201000 */
[----:B------:R-:W-:Y:S01]  /*438e0*/  BSSY.RECONVERGENT B0, `(.L_x_5176) ;  /* 0x0000051000007945 */ /* 0x000fe20003800200 */
[----:B------:R-:W-:Y:S01]  /*438f0*/  @P1 SHF.L.U32 R135, R62, 0x10, RZ ;  /* 0x000000103e871819 */ /* 0x000fe200000006ff */
[----:B------:R-:W-:Y:S02]  /*43900*/  IMAD.MOV.U32 R84, RZ, RZ, 0x2 ;  /* 0x00000002ff547424 */ /* 0x000fe400078e00ff */
        /* <DEDUP_REMOVED lines=21> */
.L_x_5178:
        /* <DEDUP_REMOVED lines=13> */
.L_x_5180:
[----:B------:R-:W-:Y:S05]  /*43b30*/  BSYNC.RECONVERGENT B1 ;  /* 0x0000000000017941 */ /* 0x000fea0003800200 */
.L_x_5179:
        /* <DEDUP_REMOVED lines=40> */
[----:B------:R-:W-:Y:S02]  /*43dc0*/  IMAD.MOV.U32 R140, RZ, RZ, R84 ;  /* 0x000000ffff8c7224 */ /* 0x000fe400078e0054 */
[----:B------:R-:W-:Y:S01]  /*43dd0*/  HFMA2 R84, -RZ, RZ, 0, 0 ;  /* 0x00000000ff547431 */ /* 0x000fe200000001ff */
[----:B------:R-:W-:-:S07]  /*43de0*/  LOP3.LUT R141, R53, R136, R85, 0x96, !PT ;  /* 0x00000088358d7212 */ /* 0x000fce00078e9655 */
.L_x_5177:
[----:B------:R-:W-:Y:S05]  /*43df0*/  BSYNC.RECONVERGENT B0 ;  /* 0x0000000000007941 */ /* 0x000fea0003800200 */
.L_x_5176:
        /* <DEDUP_REMOVED lines=8> */
[----:B------:R-:W-:-:S04]  /*43e80*/  MOV R20, R140 ;  /* 0x0000008c00147202 */ /* 0x000fc80000000f00 */
        /* <DEDUP_REMOVED lines=11> */
.L_x_5183:
        /* <DEDUP_REMOVED lines=13> */
.L_x_5185:
[----:B------:R-:W-:Y:S05]  /*44010*/  BSYNC.RECONVERGENT B1 ;  /* 0x0000000000017941 */ /* 0x000fea0003800200 */
.L_x_5184:
        /* <DEDUP_REMOVED lines=42> */
[----:B------:R-:W-:-:S07]  /*442c0*/  HFMA2 R85, -RZ, RZ, 0, 0 ;  /* 0x00000000ff557431 */ /* 0x000fce00000001ff */
.L_x_5182:
[----:B------:R-:W-:Y:S05]  /*442d0*/  BSYNC.RECONVERGENT B0 ;  /* 0x0000000000007941 */ /* 0x000fea0003800200 */
.L_x_5181:
        /* <DEDUP_REMOVED lines=27> */
.L_x_5188:
        /* <DEDUP_REMOVED lines=13> */
.L_x_5190:
[----:B------:R-:W-:Y:S05]  /*44560*/  BSYNC.RECONVERGENT B1 ;  /* 0x0000000000017941 */ /* 0x000fea0003800200 */
.L_x_5189:
[----:B------:R-:W-:Y:S01]  /*44570*/  LOP3.LUT R138, R4, UR7, R143, 0x96, !PT ;  /* 0x00000007048a7c12 */ /* 0x000fe2000f8e968f */
[----:B------:R-:W-:-:S04]  /*44580*/  IMAD.WIDE.U32 R140, R3, -0x326172a9, RZ ;  /* 0xcd9e8d57038c7825 */ /* 0x000fc800078e00ff */
[----:B------:R-:W-:Y:S01]  /*44590*/  IMAD.WIDE.U32 R138, R138, -0x326172a9, RZ ;  /* 0xcd9e8d578a8a7825 */ /* 0x000fe200078e00ff */
[----:B------:R-:W-:-:S03]  /*445a0*/  LOP3.LUT R141, R2, UR6, R141, 0x96, !PT ;  /* 0x00000006028d7c12 */ /* 0x000fc6000f8e968d */
[----:B------:R-:W-:Y:S01]  /*445b0*/  IMAD.MOV.U32 R20, RZ, RZ, R150 ;  /* 0x000000ffff147224 */ /* 0x000fe200078e0096 */
[----:B------:R-:W-:Y:S01]  /*445c0*/  LOP3.LUT R143, R37, R140, R139, 0x96, !PT ;  /* 0x0000008c258f7212 */ /* 0x000fe200078e968b */
[----:B------:R-:W-:-:S04]  /*445d0*/  IMAD.WIDE.U32 R140, R141, -0x2daee0ad, RZ ;  /* 0xd2511f538d8c7825 */ /* 0x000fc800078e00ff */
[----:B------:R-:W-:Y:S01]  /*445e0*/  IMAD.MOV.U32 R137, RZ, RZ, RZ ;  /* 0x000000ffff897224 */ /* 0x000fe200078e00ff */
        /* <DEDUP_REMOVED lines=30> */
[----:B------:R-:W-:Y:S02]  /*447d0*/  LOP3.LUT R142, R41, R142, R139, 0x96, !PT ;  /* 0x0000008e298e7212 */ /* 0x000fe400078e968b */
[----:B------:R-:W-:Y:S01]  /*447e0*/  MOV R150, R138 ;  /* 0x0000008a00967202 */ /* 0x000fe20000000f00 */
[----:B------:R-:W-:-:S05]  /*447f0*/  IMAD.WIDE.U32 R138, R85, -0x326172a9, RZ ;  /* 0xcd9e8d57558a7825 */ /* 0x000fca00078e00ff */
[----:B------:R-:W-:Y:S01]  /*44800*/  LOP3.LUT R141, R53, R140, R139, 0x96, !PT ;  /* 0x0000008c358d7212 */ /* 0x000fe200078e968b */
[----:B------:R-:W-:-:S07]  /*44810*/  IMAD.MOV.U32 R140, RZ, RZ, R138 ;  /* 0x000000ffff8c7224 */ /* 0x000fce00078e008a */
.L_x_5187:
[----:B------:R-:W-:Y:S05]  /*44820*/  BSYNC.RECONVERGENT B0 ;  /* 0x0000000000007941 */ /* 0x000fea0003800200 */
.L_x_5186:
        /* <DEDUP_REMOVED lines=21> */
.L_x_5193:
        /* <DEDUP_REMOVED lines=13> */
.L_x_5195:
[----:B------:R-:W-:Y:S05]  /*44a50*/  BSYNC.RECONVERGENT B1 ;  /* 0x0000000000017941 */ /* 0x000fea0003800200 */
.L_x_5194:
        /* <DEDUP_REMOVED lines=41> */
[----:B------:R-:W-:Y:S02]  /*44cf0*/  IMAD.MOV.U32 R140, RZ, RZ, R138 ;  /* 0x000000ffff8c7224 */ /* 0x000fe400078e008a */
[----:B------:R-:W-:-:S07]  /*44d00*/  IMAD.MOV.U32 R139, RZ, RZ, RZ ;  /* 0x000000ffff8b7224 */ /* 0x000fce00078e00ff */
.L_x_5192:
[----:B------:R-:W-:Y:S05]  /*44d10*/  BSYNC.RECONVERGENT B0 ;  /* 0x0000000000007941 */ /* 0x000fea0003800200 */
.L_x_5191:
        /* <DEDUP_REMOVED lines=25> */
.L_x_5198:
        /* <DEDUP_REMOVED lines=13> */
.L_x_5200:
[----:B------:R-:W-:Y:S05]  /*44f80*/  BSYNC.RECONVERGENT B1 ;  /* 0x0000000000017941 */ /* 0x000fea0003800200 */
.L_x_5199:
        /* <DEDUP_REMOVED lines=35> */
[----:B------:R-:W-:-:S05]  /*451c0*/  LOP3.LUT R138, R43, R138, R141, 0x96, !PT ;  /* 0x0000008a2b8a7212 */ /* 0x000fca00078e968d */
[----:B------:R-:W-:-:S04]  /*451d0*/  IMAD.WIDE.U32 R138, R138, -0x2daee0ad, RZ ;  /* 0xd2511f538a8a7825 */ /* 0x000fc800078e00ff */
[----:B------:R-:W-:Y:S01]  /*451e0*/  IMAD.MOV.U32 R150, RZ, RZ, R138 ;  /* 0x000000ffff967224 */ /* 0x000fe200078e008a */
[----:B------:R-:W-:Y:S01]  /*451f0*/  LOP3.LUT R142, R41, R142, R139, 0x96, !PT ;  /* 0x0000008e298e7212 */ /* 0x000fe200078e968b */
[----:B------:R-:W-:-:S05]  /*45200*/  IMAD.WIDE.U32 R138, R147, -0x326172a9, RZ ;  /* 0xcd9e8d57938a7825 */ /* 0x000fca00078e00ff */
[----:B------:R-:W-:Y:S02]  /*45210*/  LOP3.LUT R141, R53, R140, R139, 0x96, !PT ;  /* 0x0000008c358d7212 */ /* 0x000fe400078e968b */
[----:B------:R-:W-:Y:S01]  /*45220*/  MOV R140, R138 ;  /* 0x0000008a008c7202 */ /* 0x000fe20000000f00 */
[----:B------:R-:W-:-:S07]  /*45230*/  IMAD.MOV.U32 R138, RZ, RZ, RZ ;  /* 0x000000ffff8a7224 */ /* 0x000fce00078e00ff */
.L_x_5197:
[----:B------:R-:W-:Y:S05]  /*45240*/  BSYNC.RECONVERGENT B0 ;  /* 0x0000000000007941 */ /* 0x000fea0003800200 */
.L_x_5196:
        /* <DEDUP_REMOVED lines=20> */
.L_x_5203:
        /* <DEDUP_REMOVED lines=16> */
.L_x_5205:
[----:B------:R-:W-:Y:S05]  /*45490*/  BSYNC.RECONVERGENT B1 ;  /* 0x0000000000017941 */ /* 0x000fea0003800200 */
.L_x_5204:
        /* <DEDUP_REMOVED lines=40> */
[----:B------:R-:W-:Y:S01]  /*45720*/  IMAD.MOV.U32 R143, RZ, RZ, RZ ;  /* 0x000000ffff8f7224 */ /* 0x000fe200078e00ff */
[----:B------:R-:W-:Y:S02]  /*45730*/  LOP3.LUT R141, R53, R140, R139, 0x96, !PT ;  /* 0x0000008c358d7212 */ /* 0x000fe400078e968b */
[----:B------:R-:W-:-:S07]  /*45740*/  MOV R140, R138 ;  /* 0x0000008a008c7202 */ /* 0x000fce0000000f00 */
.L_x_5202:
[----:B------:R-:W-:Y:S05]  /*45750*/  BSYNC.RECONVERGENT B0 ;  /* 0x0000000000007941 */ /* 0x000fea0003800200 */
.L_x_5201:
        /* <DEDUP_REMOVED lines=15> */
[--C-:B------:R-:W-:Y:S02]  /*45850*/  PRMT R85, R144, 0x5410, R21.reuse ;  /* 0x0000541090557816 */ /* 0x100fe40000000015 */
[----:B------:R-:W-:Y:S02]  /*45860*/  PRMT R21, R147, 0x7610, R21 ;  /* 0x0000761093157816 */ /* 0x000fe40000000015 */
[----:B------:R-:W-:-:S04]  /*45870*/  F2FP.BF16.F32.PACK_AB R139, RZ, R138 ;  /* 0x0000008aff8b723e */ /* 0x000fc800000010ff */
[----:B------:R-:W-:Y:S01]  /*45880*/  PRMT R87, R87, 0x5410, R139 ;  /* 0x0000541057577816 */ /* 0x000fe2000000008b */
[----:B------:R-:W-:Y:S06]  /*45890*/  BRA `(.L_x_5206) ;  /* 0x00000028007c7947 */ /* 0x000fec0003800000 */
.L_x_5125:
        /* <DEDUP_REMOVED lines=16> */
.L_x_5209:
        /* <DEDUP_REMOVED lines=13> */
.L_x_5211:
[----:B------:R-:W-:Y:S05]  /*45a70*/  BSYNC.RECONVERGENT B1 ;  /* 0x0000000000017941 */ /* 0x000fea0003800200 */
.L_x_5210:
        /* <DEDUP_REMOVED lines=38> */
[----:B------:R-:W-:-:S04]  /*45ce0*/  IMAD.WIDE.U32 R132, R137, -0x326172a9, RZ ;  /* 0xcd9e8d5789847825 */ /* 0x000fc800078e00ff */
[----:B------:R-:W-:Y:S02]  /*45cf0*/  IMAD.MOV.U32 R140, RZ, RZ, R132 ;  /* 0x000000ffff8c7224 */ /* 0x000fe400078e0084 */
[----:B------:R-:W-:Y:S01]  /*45d00*/  HFMA2 R132, -RZ, RZ, 0, 0 ;  /* 0x00000000ff847431 */ /* 0x000fe200000001ff */
[----:B------:R-:W-:Y:S01]  /*45d10*/  LOP3.LUT R141, R53, R134, R133, 0x96, !PT ;  /* 0x00000086358d7212 */ /* 0x000fe200078e9685 */
[----:B------:R-:W-:-:S07]  /*45d20*/  IMAD.MOV.U32 R133, RZ, RZ, R131 ;  /* 0x000000ffff857224 */ /* 0x000fce00078e0083 */
.L_x_5208:
[----:B------:R-:W-:Y:S05]  /*45d30*/  BSYNC.RECONVERGENT B0 ;  /* 0x0000000000007941 */ /* 0x000fea0003800200 */
.L_x_5207:
[----:B------:R-:W-:Y:S01]  /*45d40*/  I2FP.F32.U32 R131, R133 ;  /* 0x0000008500837245 */ /* 0x000fe20000201000 */
[----:B------:R-:W-:Y:S01]  /*45d50*/  BSSY.RECONVERGENT B0, `(.L_x_5212) ;  /* 0x0000052000007945 */ /* 0x000fe20003800200 */
[----:B------:R-:W-:Y:S01]  /*45d60*/  ISETP.NE.AND P3, PT, R132, 0x1, PT ;  /* 0x000000018400780c */ /* 0x000fe20003f65270 */
[----:B------:R-:W-:Y:S01]  /*45d70*/  HFMA2 R133, -RZ, RZ, 0, 1.1920928955078125e-07 ;  /* 0x00000002ff857431 */ /* 0x000fe200000001ff */
[----:B------:R-:W-:Y:S01]  /*45d80*/  LOP3.LUT R31, R31, 0xffffffef, RZ, 0xc0, !PT ;  /* 0xffffffef1f1f7812 */ /* 0x000fe200078ec0ff */
[----:B------:R-:W-:Y:S01]  /*45d90*/  FFMA.FTZ R134, R131, R188, 1.1641532182693481445e-10 ;  /* 0x2f00000083867423 */ /* 0x000fe200000100bc */
[C---:B-----5:R-:W-:Y:S01]  /*45da0*/  IMAD.U32 R131, R84.reuse, 0x10000, RZ ;  /* 0x0001000054837824 */ /* 0x060fe200078e00ff */
[----:B------:R-:W-:Y:S01]  /*45db0*/  PRMT R84, R84, 0x7632, R84 ;  /* 0x0000763254547816 */ /* 0x000fe20000000054 */
[----:B------:R-:W-:Y:S02]  /*45dc0*/  IMAD.MOV.U32 R135, RZ, RZ, R140 ;  /* 0x000000ffff877224 */ /* 0x000fe400078e008c */
[----:B------:R-:W-:Y:S01]  /*45dd0*/  FMUL.FTZ R131, R131, R36 ;  /* 0x0000002483837220 */ /* 0x000fe20000410000 */
[----:B------:R-:W-:Y:S01]  /*45de0*/  FSETP.GTU.FTZ.AND P2, PT, R134, R35, PT ;  /* 0x000000238600720b */ /* 0x000fe20003f5c000 */
        /* <DEDUP_REMOVED lines=15> */
.L_x_5214:
        /* <DEDUP_REMOVED lines=13> */
.L_x_5216:
[----:B------:R-:W-:Y:S05]  /*45fb0*/  BSYNC.RECONVERGENT B1 ;  /* 0x0000000000017941 */ /* 0x000fea0003800200 */
.L_x_5215:
        /* <DEDUP_REMOVED lines=39> */
[----:B------:R-:W-:-:S05]  /*46230*/  IMAD.WIDE.U32 R132, R137, -0x326172a9, RZ ;  /* 0xcd9e8d5789847825 */ /* 0x000fca00078e00ff */
[----:B------:R-:W-:Y:S01]  /*46240*/  LOP3.LUT R141, R53, R134, R133, 0x96, !PT ;  /* 0x00000086358d7212 */ /* 0x000fe200078e9685 */
[----:B------:R-:W-:Y:S01]  /*46250*/  IMAD.MOV.U32 R133, RZ, RZ, RZ ;  /* 0x000000ffff857224 */ /* 0x000fe200078e00ff */
[----:B------:R-:W-:-:S07]  /*46260*/  MOV R140, R132 ;  /* 0x00000084008c7202 */ /* 0x000fce0000000f00 */
.L_x_5213:
[----:B------:R-:W-:Y:S05]  /*46270*/  BSYNC.RECONVERGENT B0 ;  /* 0x0000000000007941 */ /* 0x000fea0003800200 */
.L_x_5212:
[----:B------:R-:W-:Y:S01]  /*46280*/  I2FP.F32.U32 R135, R135 ;  /* 0x0000008700877245 */ /* 0x000fe20000201000 */
[----:B------:R-:W-:Y:S01]  /*46290*/  BSSY.RECONVERGENT B0, `(.L_x_5217) ;  /* 0x0000052000007945 */ /* 0x000fe20003800200 */
[----:B------:R-:W-:Y:S01]  /*462a0*/  ISETP.NE.AND P3, PT, R133, 0x1, PT ;  /* 0x000000018500780c */ /* 0x000fe20003f65270 */
[----:B------:R-:W-:Y:S01]  /*462b0*/  IMAD.MOV.U32 R134, RZ, RZ, 0x2 ;  /* 0x00000002ff867424 */ /* 0x000fe200078e00ff */
[----:B------:R-:W-:Y:S01]  /*462c0*/  LOP3.LUT R31, R31, 0xfffffff7, RZ, 0xc0, !PT ;  /* 0xfffffff71f1f7812 */ /* 0x000fe200078ec0ff */
[----:B------:R-:W-:Y:S01]  /*462d0*/  FFMA.FTZ R132, R135, R188, 1.1641532182693481445e-10 ;  /* 0x2f00000087847423 */ /* 0x000fe200000100bc */
[----:B------:R-:W-:Y:S01]  /*462e0*/  IMAD.U32 R135, R84, 0x10000, RZ ;  /* 0x0001000054877824 */ /* 0x000fe200078e00ff */
[----:B------:R-:W-:-:S03]  /*462f0*/  @P1 PRMT R84, R60, 0x7632, R84 ;  /* 0x000076323c541816 */ /* 0x000fc60000000054 */
[----:B------:R-:W-:Y:S01]  /*46300*/  FMUL.FTZ R135, R135, R36 ;  /* 0x0000002487877220 */ /* 0x000fe20000410000 */
[----:B------:R-:W-:Y:S02]  /*46310*/  FSETP.GTU.FTZ.AND P2, PT, R132, R35, PT ;  /* 0x000000238400720b */ /* 0x000fe40003f5c000 */
[----:B------:R-:W-:Y:S01]  /*46320*/  @P1 SHF.L.U32 R137, R84, 0x10, RZ ;  /* 0x0000001054891819 */ /* 0x000fe200000006ff */
[----:B------:R-:W-:Y:S01]  /*46330*/  IMAD.MOV.U32 R84, RZ, RZ, R140 ;  /* 0x000000ffff547224 */ /* 0x000fe200078e008c */
        /* <DEDUP_REMOVED lines=14> */
.L_x_5219:
        /* <DEDUP_REMOVED lines=13> */
.L_x_5221:
[----:B------:R-:W-:Y:S05]  /*464f0*/  BSYNC.RECONVERGENT B1 ;  /* 0x0000000000017941 */ /* 0x000fea0003800200 */
.L_x_5220:
        /* <DEDUP_REMOVED lines=40> */
[----:B------:R-:W-:Y:S01]  /*46780*/  IMAD.MOV.U32 R140, RZ, RZ, R134 ;  /* 0x000000ffff8c7224 */ /* 0x000fe200078e0086 */
[----:B------:R-:W-:Y:S01]  /*46790*/  LOP3.LUT R141, R53, R136, R135, 0x96, !PT ;  /* 0x00000088358d7212 */ /* 0x000fe200078e9687 */
[----:B------:R-:W-:-:S07]  /*467a0*/  IMAD.MOV.U32 R134, RZ, RZ, RZ ;  /* 0x000000ffff867224 */ /* 0x000fce00078e00ff */
.L_x_5218:
[----:B------:R-:W-:Y:S05]  /*467b0*/  BSYNC.RECONVERGENT B0 ;  /* 0x0000000000007941 */ /* 0x000fea0003800200 */
.L_x_5217:
[----:B------:R-:W-:Y:S01]  /*467c0*/  I2FP.F32.U32 R133, R84 ;  /* 0x0000005400857245 */ /* 0x000fe20000201000 */
[----:B------:R-:W-:Y:S01]  /*467d0*/  BSSY.RECONVERGENT B0, `(.L_x_5222) ;  /* 0x0000052000007945 */ /* 0x000fe20003800200 */
[----:B------:R-:W-:Y:S01]  /*467e0*/  ISETP.NE.AND P3, PT, R134, 0x1, PT ;  /* 0x000000018600780c */ /* 0x000fe20003f65270 */
[----:B------:R-:W-:Y:S01]  /*467f0*/  IMAD.MOV.U32 R138, RZ, RZ, 0x2 ;  /* 0x00000002ff8a7424 */ /* 0x000fe200078e00ff */
[----:B------:R-:W-:Y:S01]  /*46800*/  LOP3.LUT R31, R31, 0xfffffffb, RZ, 0xc0, !PT ;  /* 0xfffffffb1f1f7812 */ /* 0x000fe200078ec0ff */
[----:B------:R-:W-:Y:S01]  /*46810*/  FFMA.FTZ R84, R133, R188, 1.1641532182693481445e-10 ;  /* 0x2f00000085547423 */ /* 0x000fe200000100bc */
[C---:B------:R-:W-:Y:S02]  /*46820*/  SHF.L.U32 R133, R85.reuse, 0x10, RZ ;  /* 0x0000001055857819 */ /* 0x040fe400000006ff */
[----:B------:R-:W-:Y:S02]  /*46830*/  PRMT R85, R85, 0x7632, R85 ;  /* 0x0000763255557816 */ /* 0x000fe40000000055 */
[----:B------:R-:W-:Y:S01]  /*46840*/  FSETP.GTU.FTZ.AND P2, PT, R84, R35, PT ;  /* 0x000000235400720b */ /* 0x000fe20003f5c000 */
[----:B------:R-:W-:Y:S01]  /*46850*/  FMUL.FTZ R133, R133, R36 ;  /* 0x0000002485857220 */ /* 0x000fe20000410000 */
[----:B------:R-:W-:Y:S01]  /*46860*/  @P1 IMAD.U32 R84, R61, 0x10000, RZ ;  /* 0x000100003d541824 */ /* 0x000fe200078e00ff */
[----:B------:R-:W-:-:S03]  /*46870*/  MOV R137, R140 ;  /* 0x0000008c00897202 */ /* 0x000fc60000000f00 */
        /* <DEDUP_REMOVED lines=14> */
.L_x_5224:
        /* <DEDUP_REMOVED lines=13> */
.L_x_5226:
[----:B------:R-:W-:Y:S05]  /*46a30*/  BSYNC.RECONVERGENT B1 ;  /* 0x0000000000017941 */ /* 0x000fea0003800200 */
.L_x_5225:
        /* <DEDUP_REMOVED lines=34> */
[----:B------:R-:W-:Y:S02]  /*46c60*/  LOP3.LUT R134, R43, R134, R137, 0x96, !PT ;  /* 0x000000862b867212 */ /* 0x000fe400078e9689 */
[----:B------:R-:W-:-:S03]  /*46c70*/  MOV R137, R150 ;  /* 0x0000009600897202 */ /* 0x000fc60000000f00 */
[----:B------:R-:W-:-:S04]  /*46c80*/  IMAD.WIDE.U32 R134, R134, -0x2daee0ad, RZ ;  /* 0xd2511f5386867825 */ /* 0x000fc800078e00ff */
[----:B------:R-:W-:Y:S01]  /*46c90*/  IMAD.MOV.U32 R150, RZ, RZ, R134 ;  /* 0x000000ffff967224 */ /* 0x000fe200078e0086 */
[----:B------:R-:W-:Y:S01]  /*46ca0*/  LOP3.LUT R142, R41, R138, R135, 0x96, !PT ;  /* 0x0000008a298e7212 */ /* 0x000fe200078e9687 */
[----:B------:R-:W-:-:S04]  /*46cb0*/  IMAD.WIDE.U32 R134, R139, -0x326172a9, RZ ;  /* 0xcd9e8d578b867825 */ /* 0x000fc800078e00ff */
[----:B------:R-:W-:Y:S02]  /*46cc0*/  HFMA2 R138, -RZ, RZ, 0, 0 ;  /* 0x00000000ff8a7431 */ /* 0x000fe400000001ff */
[----:B------:R-:W-:Y:S01]  /*46cd0*/  IMAD.MOV.U32 R140, RZ, RZ, R134 ;  /* 0x000000ffff8c7224 */ /* 0x000fe200078e0086 */
[----:B------:R-:W-:-:S07]  /*46ce0*/  LOP3.LUT R141, R53, R136, R135, 0x96, !PT ;  /* 0x00000088358d7212 */ /* 0x000fce00078e9687 */
.L_x_5223:
[----:B------:R-:W-:Y:S05]  /*46cf0*/  BSYNC.RECONVERGENT B0 ;  /* 0x0000000000007941 */ /* 0x000fea0003800200 */
.L_x_5222:
        /* <DEDUP_REMOVED lines=26> */
.L_x_5229:
        /* <DEDUP_REMOVED lines=13> */
.L_x_5231:
[----:B------:R-:W-:Y:S05]  /*46f70*/  BSYNC.RECONVERGENT B1 ;  /* 0x0000000000017941 */ /* 0x000fea0003800200 */
.L_x_5230:
        /* <DEDUP_REMOVED lines=39> */
[----:B------:R-:W-:-:S03]  /*471f0*/  IMAD.WIDE.U32 R136, R140, -0x326172a9, RZ ;  /* 0xcd9e8d578c887825 */ /* 0x000fc600078e00ff */
[----:B------:R-:W-:Y:S01]  /*47200*/  MOV R140, R136 ;  /* 0x00000088008c7202 */ /* 0x000fe20000000f00 */
[----:B------:R-:W-:Y:S01]  /*47210*/  IMAD.MOV.U32 R136, RZ, RZ, RZ ;  /* 0x000000ffff887224 */ /* 0x000fe200078e00ff */
[----:B------:R-:W-:-:S07]  /*47220*/  LOP3.LUT R141, R53, R138, R137, 0x96, !PT ;  /* 0x0000008a358d7212 */ /* 0x000fce00078e9689 */
.L_x_5228:
[----:B------:R-:W-:Y:S05]  /*47230*/  BSYNC.RECONVERGENT B0 ;  /* 0x0000000000007941 */ /* 0x000fea0003800200 */
.L_x_5227:
        /* <DEDUP_REMOVED lines=24> */
.L_x_5234:
        /* <DEDUP_REMOVED lines=13> */
.L_x_5236:
[----:B------:R-:W-:Y:S05]  /*47490*/  BSYNC.RECONVERGENT B1 ;  /* 0x0000000000017941 */ /* 0x000fea0003800200 */
.L_x_5235:
        /* <DEDUP_REMOVED lines=36> */
[----:B------:R-:W-:-:S05]  /*476e0*/  IMAD.WIDE.U32 R136, R136, -0x2daee0ad, RZ ;  /* 0xd2511f5388887825 */ /* 0x000fca00078e00ff */
[----:B------:R-:W-:Y:S02]  /*476f0*/  LOP3.LUT R142, R41, R142, R137, 0x96, !PT ;  /* 0x0000008e298e7212 */ /* 0x000fe400078e9689 */
[----:B------:R-:W-:Y:S01]  /*47700*/  MOV R150, R136 ;  /* 0x0000008800967202 */ /* 0x000fe20000000f00 */
[----:B------:R-:W-:-:S04]  /*47710*/  IMAD.WIDE.U32 R136, R140, -0x326172a9, RZ ;  /* 0xcd9e8d578c887825 */ /* 0x000fc800078e00ff */
[----:B------:R-:W-:Y:S01]  /*47720*/  IMAD.MOV.U32 R140, RZ, RZ, R136 ;  /* 0x000000ffff8c7224 */ /* 0x000fe200078e0088 */
[----:B------:R-:W-:Y:S01]  /*47730*/  LOP3.LUT R141, R53, R138, R137, 0x96, !PT ;  /* 0x0000008a358d7212 */ /* 0x000fe200078e9689 */
[----:B------:R-:W-:-:S07]  /*47740*/  IMAD.MOV.U32 R137, RZ, RZ, RZ ;  /* 0x000000ffff897224 */ /* 0x000fce00078e00ff */
.L_x_5233:
[----:B------:R-:W-:Y:S05]  /*47750*/  BSYNC.RECONVERGENT B0 ;  /* 0x0000000000007941 */ /* 0x000fea0003800200 */
.L_x_5232:
        /* <DEDUP_REMOVED lines=24> */
.L_x_5239:
        /* <DEDUP_REMOVED lines=13> */
.L_x_5241:
[----:B------:R-:W-:Y:S05]  /*479b0*/  BSYNC.RECONVERGENT B1 ;  /* 0x0000000000017941 */ /* 0x000fea0003800200 */
.L_x_5240:
        /* <DEDUP_REMOVED lines=39> */
[----:B------:R-:W-:-:S05]  /*47c30*/  IMAD.WIDE.U32 R138, R137, -0x326172a9, RZ ;  /* 0xcd9e8d57898a7825 */ /* 0x000fca00078e00ff */
[----:B------:R-:W-:Y:S01]  /*47c40*/  LOP3.LUT R141, R53, R140, R139, 0x96, !PT ;  /* 0x0000008c358d7212 */ /* 0x000fe200078e968b */
[----:B------:R-:W-:Y:S02]  /*47c50*/  IMAD.MOV.U32 R140, RZ, RZ, R138 ;  /* 0x000000ffff8c7224 */ /* 0x000fe400078e008a */
[----:B------:R-:W-:-:S07]  /*47c60*/  HFMA2 R138, -RZ, RZ, 0, 0 ;  /* 0x00000000ff8a7431 */ /* 0x000fce00000001ff */
.L_x_5238:
[----:B------:R-:W-:Y:S05]  /*47c70*/  BSYNC.RECONVERGENT B0 ;  /* 0x0000000000007941 */ /* 0x000fea0003800200 */
.L_x_5237:
        /* <DEDUP_REMOVED lines=24> */
.L_x_5244:
        /* <DEDUP_REMOVED lines=13> */
.L_x_5246:
[----:B------:R-:W-:Y:S05]  /*47ed0*/  BSYNC.RECONVERGENT B1 ;  /* 0x0000000000017941 */ /* 0x000fea0003800200 */
.L_x_5245:
        /* <DEDUP_REMOVED lines=34> */
[----:B------:R-:W-:Y:S01]  /*48100*/  IMAD.MOV.U32 R143, RZ, RZ, RZ ;  /* 0x000000ffff8f7224 */ /* 0x000fe200078e00ff */
[----:B------:R-:W-:Y:S01]  /*48110*/  LOP3.LUT R86, R43, R86, R139, 0x96, !PT ;  /* 0x000000562b567212 */ /* 0x000fe200078e968b */
[----:B------:R-:W-:-:S04]  /*48120*/  IMAD.MOV.U32 R139, RZ, RZ, R150 ;  /* 0x000000ffff8b7224 */ /* 0x000fc800078e0096 */
[----:B------:R-:W-:-:S04]  /*48130*/  IMAD.WIDE.U32 R86, R86, -0x2daee0ad, RZ ;  /* 0xd2511f5356567825 */ /* 0x000fc800078e00ff */
[----:B------:R-:W-:Y:S01]  /*48140*/  IMAD.MOV.U32 R150, RZ, RZ, R86 ;  /* 0x000000ffff967224 */ /* 0x000fe200078e0056 */
[----:B------:R-:W-:Y:S01]  /*48150*/  LOP3.LUT R142, R41, R142, R87, 0x96, !PT ;  /* 0x0000008e298e7212 */ /* 0x000fe200078e9657 */
[----:B------:R-:W-:-:S05]  /*48160*/  IMAD.WIDE.U32 R86, R140, -0x326172a9, RZ ;  /* 0xcd9e8d578c567825 */ /* 0x000fca00078e00ff */
[----:B------:R-:W-:Y:S02]  /*48170*/  LOP3.LUT R141, R53, R138, R87, 0x96, !PT ;  /* 0x0000008a358d7212 */ /* 0x000fe400078e9657 */
[----:B------:R-:W-:-:S07]  /*48180*/  MOV R140, R86 ;  /* 0x00000056008c7202 */ /* 0x000fce0000000f00 */
.L_x_5243:
[----:B------:R-:W-:Y:S05]  /*48190*/  BSYNC.RECONVERGENT B0 ;  /* 0x0000000000007941 */ /* 0x000fea0003800200 */
.L_x_5242:
        /* <DEDUP_REMOVED lines=15> */
.L_x_5206:
        /* <DEDUP_REMOVED lines=41> */
.L_x_5247:
        /* <DEDUP_REMOVED lines=26> */
.L_x_5251:
        /* <DEDUP_REMOVED lines=13> */
.L_x_5253:
[----:B------:R-:W-:Y:S05]  /*48790*/  BSYNC.RECONVERGENT B1 ;  /* 0x0000000000017941 */ /* 0x000fea0003800200 */
.L_x_5252:
        /* <DEDUP_REMOVED lines=43> */
.L_x_5250:
[----:B------:R-:W-:Y:S05]  /*48a50*/  BSYNC.RECONVERGENT B0 ;  /* 0x0000000000007941 */ /* 0x000fea0003800200 */
.L_x_5249:
[----:B------:R-:W-:Y:S01]  /*48a60*/  I2FP.F32.U32 R15, R15 ;  /* 0x0000000f000f7245 */ /* 0x000fe20000201000 */
[----:B------:R-:W-:Y:S01]  /*48a70*/  BSSY.RECONVERGENT B0, `(.L_x_5254) ;  /* 0x000004f000007945 */ /* 0x000fe20003800200 */
[----:B------:R-:W-:Y:S01]  /*48a80*/  ISETP.NE.AND P3, PT, R14, 0x1, PT ;  /* 0x000000010e00780c */ /* 0x000fe20003f65270 */
[----:B------:R-:W-:Y:S01]  /*48a90*/  IMAD.MOV.U32 R17, RZ, RZ, R140 ;  /* 0x000000ffff117224 */ /* 0x000fe200078e008c */
[----:B------:R-:W-:Y:S01]  /*48aa0*/  LOP3.LUT R31, R31, 0xffffffef, RZ, 0xc0, !PT ;  /* 0xffffffef1f1f7812 */ /* 0x000fe200078ec0ff */
[----:B------:R-:W-:Y:S01]  /*48ab0*/  FFMA.FTZ R16, R15, R188, 1.1641532182693481445e-10 ;  /* 0x2f0000000f107423 */ /* 0x000fe200000100bc */
[C---:B-----5:R-:W-:Y:S01]  /*48ac0*/  IMAD.U32 R15, R84.reuse, 0x10000, RZ ;  /* 0x00010000540f7824 */ /* 0x060fe200078e00ff */
[----:B------:R-:W-:-:S03]  /*48ad0*/  PRMT R84, R84, 0x7632, R84 ;  /* 0x0000763254547816 */ /* 0x000fc60000000054 */
[----:B------:R-:W-:Y:S01]  /*48ae0*/  FSETP.GTU.FTZ.AND P2, PT, R16, R35, PT ;  /* 0x000000231000720b */ /* 0x000fe20003f5c000 */
[----:B------:R-:W-:-:S03]  /*48af0*/  FMUL.FTZ R15, R15, R36 ;  /* 0x000000240f0f7220 */ /* 0x000fc60000410000 */
[----:B------:R-:W-:Y:S02]  /*48b00*/  PLOP3.LUT P4, PT, P2, PT, PT, 0x8, 0x80 ;  /* 0x000000000080781c */ /* 0x000fe4000178e170 */
[----:B------:R-:W-:Y:S01]  /*48b10*/  FSEL R20, R15, RZ, !P2 ;  /* 0x000000ff0f147208 */ /* 0x000fe20005000000 */
[----:B------:R-:W-:-:S10]  /*48b20*/  HFMA2 R15, -RZ, RZ, 0, 1.1920928955078125e-07 ;  /* 0x00000002ff0f7431 */ /* 0x000fd400000001ff */
        /* <DEDUP_REMOVED lines=10> */
.L_x_5256:
        /* <DEDUP_REMOVED lines=13> */
.L_x_5258:
[----:B------:R-:W-:Y:S05]  /*48ca0*/  BSYNC.RECONVERGENT B1 ;  /* 0x0000000000017941 */ /* 0x000fea0003800200 */
.L_x_5257:
        /* <DEDUP_REMOVED lines=43> */
.L_x_5255:
[----:B------:R-:W-:Y:S05]  /*48f60*/  BSYNC.RECONVERGENT B0 ;  /* 0x0000000000007941 */ /* 0x000fea0003800200 */
.L_x_5254:
[----:B------:R-:W-:Y:S01]  /*48f70*/  I2FP.F32.U32 R17, R17 ;  /* 0x0000001100117245 */ /* 0x000fe20000201000 */
[----:B------:R-:W-:Y:S01]  /*48f80*/  BSSY.RECONVERGENT B0, `(.L_x_5259) ;  /* 0x0000051000007945 */ /* 0x000fe20003800200 */
[----:B------:R-:W-:Y:S01]  /*48f90*/  ISETP.NE.AND P3, PT, R15, 0x1, PT ;  /* 0x000000010f00780c */ /* 0x000fe20003f65270 */
[----:B------:R-:W-:Y:S01]  /*48fa0*/  IMAD.MOV.U32 R16, RZ, RZ, 0x2 ;  /* 0x00000002ff107424 */ /* 0x000fe200078e00ff */
[----:B------:R-:W-:Y:S01]  /*48fb0*/  @P1 SHF.L.U32 R147, R60, 0x10, RZ ;  /* 0x000000103c931819 */ /* 0x000fe200000006ff */
[----:B------:R-:W-:Y:S01]  /*48fc0*/  FFMA.FTZ R14, R17, R188, 1.1641532182693481445e-10 ;  /* 0x2f000000110e7423 */ /* 0x000fe200000100bc */
[----:B------:R-:W-:Y:S01]  /*48fd0*/  IMAD.U32 R17, R56, 0x10000, RZ ;  /* 0x0001000038117824 */ /* 0x000fe200078e00ff */
[----:B------:R-:W-:-:S03]  /*48fe0*/  MOV R19, R140 ;  /* 0x0000008c00137202 */ /* 0x000fc60000000f00 */
[----:B------:R-:W-:Y:S01]  /*48ff0*/  FMUL.FTZ R17, R17, R36 ;  /* 0x0000002411117220 */ /* 0x000fe20000410000 */
[----:B------:R-:W-:-:S04]  /*49000*/  FSETP.GTU.FTZ.AND P2, PT, R14, R35, PT ;  /* 0x000000230e00720b */ /* 0x000fc80003f5c000 */
[----:B------:R-:W-:Y:S02]  /*49010*/  FSEL R17, R17, RZ, !P2 ;  /* 0x000000ff11117208 */ /* 0x000fe40005000000 */
[----:B------:R-:W-:-:S03]  /*49020*/  SEL R14, RZ, 0x1, P2 ;  /* 0x00000001ff0e7807 */ /* 0x000fc60001000000 */
[----:B------:R-:W-:-:S04]  /*49030*/  FADD.FTZ R20, R20, R17 ;  /* 0x0000001114147221 */ /* 0x000fc80000010000 */
        /* <DEDUP_REMOVED lines=12> */
.L_x_5261:
        /* <DEDUP_REMOVED lines=13> */
.L_x_5263:
[----:B------:R-:W-:Y:S05]  /*491d0*/  BSYNC.RECONVERGENT B1 ;  /* 0x0000000000017941 */ /* 0x000fea0003800200 */
.L_x_5262:
        /* <DEDUP_REMOVED lines=40> */
[----:B------:R-:W-:Y:S02]  /*49460*/  IMAD.MOV.U32 R140, RZ, RZ, R16 ;  /* 0x000000ffff8c7224 */ /* 0x000fe400078e0010 */
[----:B------:R-:W-:Y:S01]  /*49470*/  HFMA2 R16, -RZ, RZ, 0, 0 ;  /* 0x00000000ff107431 */ /* 0x000fe200000001ff */
[----:B------:R-:W-:-:S07]  /*49480*/  LOP3.LUT R141, R53, R18, R17, 0x96, !PT ;  /* 0x00000012358d7212 */ /* 0x000fce00078e9611 */
.L_x_5260:
[----:B------:R-:W-:Y:S05]  /*49490*/  BSYNC.RECONVERGENT B0 ;  /* 0x0000000000007941 */ /* 0x000fea0003800200 */
.L_x_5259:
[----:B------:R-:W-:Y:S01]  /*494a0*/  I2FP.F32.U32 R15, R19 ;  /* 0x00000013000f7245 */ /* 0x000fe20000201000 */
[----:B------:R-:W-:Y:S01]  /*494b0*/  BSSY.RECONVERGENT B0, `(.L_x_5264) ;  /* 0x000004e000007945 */ /* 0x000fe20003800200 */
[----:B------:R-:W-:Y:S01]  /*494c0*/  ISETP.NE.AND P3, PT, R16, 0x1, PT ;  /* 0x000000011000780c */ /* 0x000fe20003f65270 */
[----:B------:R-:W-:Y:S01]  /*494d0*/  IMAD.MOV.U32 R17, RZ, RZ, 0x2 ;  /* 0x00000002ff117424 */ /* 0x000fe200078e00ff */
[----:B------:R-:W-:Y:S01]  /*494e0*/  LOP3.LUT R31, R31, 0xfffffff7, RZ, 0xc0, !PT ;  /* 0xfffffff71f1f7812 */ /* 0x000fe200078ec0ff */
[----:B------:R-:W-:Y:S01]  /*494f0*/  FFMA.FTZ R18, R15, R188, 1.1641532182693481445e-10 ;  /* 0x2f0000000f127423 */ /* 0x000fe200000100bc */
[----:B------:R-:W-:Y:S01]  /*49500*/  IMAD.U32 R15, R84, 0x10000, RZ ;  /* 0x00010000540f7824 */ /* 0x000fe200078e00ff */
        /* <DEDUP_REMOVED lines=15> */
.L_x_5266:
        /* <DEDUP_REMOVED lines=13> */
.L_x_5268:
[----:B------:R-:W-:Y:S05]  /*496d0*/  BSYNC.RECONVERGENT B1 ;  /* 0x0000000000017941 */ /* 0x000fea0003800200 */
.L_x_5267:
        /* <DEDUP_REMOVED lines=40> */
[----:B------:R-:W-:Y:S01]  /*49960*/  IMAD.MOV.U32 R140, RZ, RZ, R16 ;  /* 0x000000ffff8c7224 */ /* 0x000fe200078e0010 */
[----:B------:R-:W-:Y:S01]  /*49970*/  LOP3.LUT R141, R53, R18, R17, 0x96, !PT ;  /* 0x00000012358d7212 */ /* 0x000fe200078e9611 */
[----:B------:R-:W-:-:S07]  /*49980*/  HFMA2 R17, -RZ, RZ, 0, 0 ;  /* 0x00000000ff117431 */ /* 0x000fce00000001ff */
.L_x_5265:
[----:B------:R-:W-:Y:S05]  /*49990*/  BSYNC.RECONVERGENT B0 ;  /* 0x0000000000007941 */ /* 0x000fea0003800200 */
.L_x_5264:
[----:B------:R-:W-:Y:S01]  /*499a0*/  I2FP.F32.U32 R19, R19 ;  /* 0x0000001300137245 */ /* 0x000fe20000201000 */
[----:B------:R-:W-:Y:S01]  /*499b0*/  BSSY.RECONVERGENT B0, `(.L_x_5269) ;  /* 0x0000053000007945 */ /* 0x000fe20003800200 */
[----:B------:R-:W-:-:S03]  /*499c0*/  ISETP.NE.AND P3, PT, R17, 0x1, PT ;  /* 0x000000011100780c */ /* 0x000fc60003f65270 */
[----:B------:R-:W-:-:S05]  /*499d0*/  FFMA.FTZ R16, R19, R188, 1.1641532182693481445e-10 ;  /* 0x2f00000013107423 */ /* 0x000fca00000100bc */
[----:B------:R-:W-:Y:S02]  /*499e0*/  FSETP.GTU.FTZ.AND P2, PT, R16, R35, PT ;  /* 0x000000231000720b */ /* 0x000fe40003f5c000 */
[----:B------:R-:W-:-:S05]  /*499f0*/  PRMT R16, R56, 0x7632, R16 ;  /* 0x0000763238107816 */ /* 0x000fca0000000010 */
[----:B------:R-:W-:-:S04]  /*49a00*/  IMAD.U32 R19, R16, 0x10000, RZ ;  /* 0x0001000010137824 */ /* 0x000fc800078e00ff */
[----:B------:R-:W-:-:S05]  /*49a10*/  FMUL.FTZ R19, R19, R36 ;  /* 0x0000002413137220 */ /* 0x000fca0000410000 */
[----:B------:R-:W-:Y:S01]  /*49a20*/  FSEL R16, R19, RZ, !P2 ;  /* 0x000000ff13107208 */ /* 0x000fe20005000000 */
[----:B------:R-:W-:-:S04]  /*49a30*/  IMAD.MOV.U32 R19, RZ, RZ, R140 ;  /* 0x000000ffff137224 */ /* 0x000fc800078e008c */
[--C-:B------:R-:W-:Y:S01]  /*49a40*/  FADD.FTZ R15, R15, R16.reuse ;  /* 0x000000100f0f7221 */ /* 0x100fe20000010000 */
[----:B------:R-:W-:-:S05]  /*49a50*/  @P1 PRMT R16, R60, 0x7632, R16 ;  /* 0x000076323c101816 */ /* 0x000fca0000000010 */
[----:B------:R-:W-:-:S04]  /*49a60*/  @P1 IMAD.U32 R16, R16, 0x10000, RZ ;  /* 0x0001000010101824 */ /* 0x000fc800078e00ff */
        /* <DEDUP_REMOVED lines=14> */
.L_x_5271:
        /* <DEDUP_REMOVED lines=13> */
.L_x_5273:
[----:B------:R-:W-:Y:S05]  /*49c20*/  BSYNC.RECONVERGENT B1 ;  /* 0x0000000000017941 */ /* 0x000fea0003800200 */
.L_x_5272:
        /* <DEDUP_REMOVED lines=43> */
.L_x_5270:
[----:B------:R-:W-:Y:S05]  /*49ee0*/  BSYNC.RECONVERGENT B0 ;  /* 0x0000000000007941 */ /* 0x000fea0003800200 */
.L_x_5269:
[----:B------:R-:W-:Y:S01]  /*49ef0*/  I2FP.F32.U32 R17, R19 ;  /* 0x0000001300117245 */ /* 0x000fe20000201000 */
[----:B------:R-:W-:Y:S01]  /*49f00*/  BSSY.RECONVERGENT B0, `(.L_x_5274) ;  /* 0x000004f000007945 */ /* 0x000fe20003800200 */
[----:B------:R-:W-:Y:S01]  /*49f10*/  ISETP.NE.AND P3, PT, R16, 0x1, PT ;  /* 0x000000011000780c */ /* 0x000fe20003f65270 */
[----:B------:R-:W-:Y:S01]  /*49f20*/  IMAD.MOV.U32 R20, RZ, RZ, 0x2 ;  /* 0x00000002ff147424 */ /* 0x000fe200078e00ff */
[----:B------:R-:W-:Y:S01]  /*49f30*/  SHF.L.U32 R84, R85, 0x10, RZ ;  /* 0x0000001055547819 */ /* 0x000fe200000006ff */
[----:B------:R-:W-:Y:S01]  /*49f40*/  FFMA.FTZ R17, R17, R188, 1.1641532182693481445e-10 ;  /* 0x2f00000011117423 */ /* 0x000fe200000100bc */
[----:B------:R-:W-:Y:S01]  /*49f50*/  LOP3.LUT R31, R31, 0xfffffffb, RZ, 0xc0, !PT ;  /* 0xfffffffb1f1f7812 */ /* 0x000fe200078ec0ff */
[----:B------:R-:W-:Y:S01]  /*49f60*/  IMAD.MOV.U32 R19, RZ, RZ, R140 ;  /* 0x000000ffff137224 */ /* 0x000fe200078e008c */
[----:B------:R-:W-:Y:S01]  /*49f70*/  PRMT R143, R85, 0x7632, R143 ;  /* 0x00007632558f7816 */ /* 0x000fe2000000008f */
        /* <DEDUP_REMOVED lines=14> */
.L_x_5276:
        /* <DEDUP_REMOVED lines=13> */
.L_x_5278:
[----:B------:R-:W-:Y:S05]  /*4a130*/  BSYNC.RECONVERGENT B1 ;  /* 0x0000000000017941 */ /* 0x000fea0003800200 */
.L_x_5277:
        /* <DEDUP_REMOVED lines=37> */
[----:B------:R-:W-:Y:S01]  /*4a390*/  LOP3.LUT R142, R41, R20, R17, 0x96, !PT ;  /* 0x00000014298e7212 */ /* 0x000fe200078e9611 */
[----:B------:R-:W-:Y:S01]  /*4a3a0*/  IMAD.MOV.U32 R20, RZ, RZ, RZ ;  /* 0x000000ffff147224 */ /* 0x000fe200078e00ff */
[----:B------:R-:W-:Y:S01]  /*4a3b0*/  MOV R146, R16 ;  /* 0x0000001000927202 */ /* 0x000fe20000000f00 */
[----:B------:R-:W-:-:S04]  /*4a3c0*/  IMAD.WIDE.U32 R16, R21, -0x326172a9, RZ ;  /* 0xcd9e8d5715107825 */ /* 0x000fc800078e00ff */
[----:B------:R-:W-:Y:S01]  /*4a3d0*/  IMAD.MOV.U32 R140, RZ, RZ, R16 ;  /* 0x000000ffff8c7224 */ /* 0x000fe200078e0010 */
[----:B------:R-:W-:-:S07]  /*4a3e0*/  LOP3.LUT R141, R53, R18, R17, 0x96, !PT ;  /* 0x00000012358d7212 */ /* 0x000fce00078e9611 */
.L_x_5275:
[----:B------:R-:W-:Y:S05]  /*4a3f0*/  BSYNC.RECONVERGENT B0 ;  /* 0x0000000000007941 */ /* 0x000fea0003800200 */
.L_x_5274:
[----:B------:R-:W-:Y:S01]  /*4a400*/  I2FP.F32.U32 R16, R19 ;  /* 0x0000001300107245 */ /* 0x000fe20000201000 */
[----:B------:R-:W-:Y:S01]  /*4a410*/  @P1 IMAD.U32 R144, R61, 0x10000, RZ ;  /* 0x000100003d901824 */ /* 0x000fe200078e00ff */
[----:B------:R-:W-:Y:S01]  /*4a420*/  ISETP.NE.AND P3, PT, R20, 0x1, PT ;  /* 0x000000011400780c */ /* 0x000fe20003f65270 */
[----:B------:R-:W-:Y:S01]  /*4a430*/  BSSY.RECONVERGENT B0, `(.L_x_5279) ;  /* 0x000004f000007945 */ /* 0x000fe20003800200 */
[----:B------:R-:W-:Y:S02]  /*4a440*/  HFMA2 R18, -RZ, RZ, 0, 1.1920928955078125e-07 ;  /* 0x00000002ff127431 */ /* 0x000fe400000001ff */
[----:B------:R-:W-:Y:S01]  /*4a450*/  FFMA.FTZ R16, R16, R188, 1.1641532182693481445e-10 ;  /* 0x2f00000010107423 */ /* 0x000fe200000100bc */
[----:B------:R-:W-:-:S04]  /*4a460*/  IMAD.MOV.U32 R17, RZ, RZ, R140 ;  /* 0x000000ffff117224 */ /* 0x000fc800078e008c */
[----:B------:R-:W-:Y:S02]  /*4a470*/  FSETP.GTU.FTZ.AND P2, PT, R16, R35, PT ;  /* 0x000000231000720b */ /* 0x000fe40003f5c000 */
[----:B------:R-:W-:-:S05]  /*4a480*/  SHF.L.U32 R16, R57, 0x10, RZ ;  /* 0x0000001039107819 */ /* 0x000fca00000006ff */
[----:B------:R-:W-:-:S05]  /*4a490*/  FMUL.FTZ R16, R16, R36 ;  /* 0x0000002410107220 */ /* 0x000fca0000410000 */
[----:B------:R-:W-:-:S05]  /*4a4a0*/  FSEL R16, R16, RZ, !P2 ;  /* 0x000000ff10107208 */ /* 0x000fca0005000000 */
[----:B------:R-:W-:-:S04]  /*4a4b0*/  FADD.FTZ R16, R84, R16 ;  /* 0x0000001054107221 */ /* 0x000fc80000010000 */
        /* <DEDUP_REMOVED lines=13> */
.L_x_5281:
        /* <DEDUP_REMOVED lines=13> */
.L_x_5283:
[----:B------:R-:W-:Y:S05]  /*4a660*/  BSYNC.RECONVERGENT B1 ;  /* 0x0000000000017941 */ /* 0x000fea0003800200 */
.L_x_5282:
        /* <DEDUP_REMOVED lines=43> */
.L_x_5280:
[----:B------:R-:W-:Y:S05]  /*4a920*/  BSYNC.RECONVERGENT B0 ;  /* 0x0000000000007941 */ /* 0x000fea0003800200 */
.L_x_5279:
        /* <DEDUP_REMOVED lines=22> */
.L_x_5286:
        /* <DEDUP_REMOVED lines=13> */
.L_x_5288:
[----:B------:R-:W-:Y:S05]  /*4ab60*/  BSYNC.RECONVERGENT B1 ;  /* 0x0000000000017941 */ /* 0x000fea0003800200 */
.L_x_5287:
        /* <DEDUP_REMOVED lines=43> */
.L_x_5285:
[----:B------:R-:W-:Y:S05]  /*4ae20*/  BSYNC.RECONVERGENT B0 ;  /* 0x0000000000007941 */ /* 0x000fea0003800200 */
.L_x_5284:
[----:B------:R-:W-:Y:S01]  /*4ae30*/  I2FP.F32.U32 R18, R21 ;  /* 0x0000001500127245 */ /* 0x000fe20000201000 */
[----:B------:R-:W-:Y:S01]  /*4ae40*/  BSSY.RECONVERGENT B0, `(.L_x_5289) ;  /* 0x0000053000007945 */ /* 0x000fe20003800200 */
[----:B------:R-:W-:-:S03]  /*4ae50*/  MOV R20, R140 ;  /* 0x0000008c00147202 */ /* 0x000fc60000000f00 */
        /* <DEDUP_REMOVED lines=24> */
.L_x_5291:
        /* <DEDUP_REMOVED lines=13> */
.L_x_5293:
[----:B------:R-:W-:Y:S05]  /*4b0b0*/  BSYNC.RECONVERGENT B1 ;  /* 0x0000000000017941 */ /* 0x000fea0003800200 */
.L_x_5292:
[----:B------:R-:W-:Y:S01]  /*4b0c0*/  LOP3.LUT R18, R4, UR7, R21, 0x96, !PT ;  /* 0x0000000704127c12 */ /* 0x000fe2000f8e9615 */
[----:B------:R-:W-:-:S04]  /*4b0d0*/  IMAD.WIDE.U32 R84, R3, -0x326172a9, RZ ;  /* 0xcd9e8d5703547825 */ /* 0x000fc800078e00ff */
[----:B------:R-:W-:Y:S01]  /*4b0e0*/  IMAD.WIDE.U32 R18, R18, -0x326172a9, RZ ;  /* 0xcd9e8d5712127825 */ /* 0x000fe200078e00ff */
[----:B------:R-:W-:-:S04]  /*4b0f0*/  LOP3.LUT R85, R2, UR6, R85, 0x96, !PT ;  /* 0x0000000602557c12 */ /* 0x000fc8000f8e9655 */
        /* <DEDUP_REMOVED lines=13> */
[----:B------:R-:W-:-:S05]  /*4b1d0*/  IMAD.WIDE.U32 R18, R19, -0x326172a9, RZ ;  /* 0xcd9e8d5713127825 */ /* 0x000fca00078e00ff */
[----:B------:R-:W-:-:S05]  /*4b1e0*/  LOP3.LUT R84, R48, R84, R19, 0x96, !PT ;  /* 0x0000005430547212 */ /* 0x000fca00078e9613 */
[----:B------:R-:W-:-:S05]  /*4b1f0*/  IMAD.WIDE.U32 R84, R84, -0x2daee0ad, RZ ;  /* 0xd2511f5354547825 */ /* 0x000fca00078e00ff */
[----:B------:R-:W-:Y:S01]  /*4b200*/  LOP3.LUT R140, R38, R20, R85, 0x96, !PT ;  /* 0x00000014268c7212 */ /* 0x000fe200078e9655 */
[----:B------:R-:W-:-:S04]  /*4b210*/  IMAD.WIDE.U32 R20, R21, -0x326172a9, RZ ;  /* 0xcd9e8d5715147825 */ /* 0x000fc800078e00ff */
[----:B------:R-:W-:Y:S01]  /*4b220*/  IMAD.WIDE.U32 R140, R140, -0x326172a9, RZ ;  /* 0xcd9e8d578c8c7825 */ /* 0x000fe200078e00ff */
[----:B------:R-:W-:-:S05]  /*4b230*/  LOP3.LUT R18, R44, R18, R21, 0x96, !PT ;  /* 0x000000122c127212 */ /* 0x000fca00078e9615 */
[----:B------:R-:W-:-:S05]  /*4b240*/  IMAD.WIDE.U32 R18, R18, -0x2daee0ad, RZ ;  /* 0xd2511f5312127825 */ /* 0x000fca00078e00ff */
[----:B------:R-:W-:Y:S02]  /*4b250*/  LOP3.LUT R19, R42, R84, R19, 0x96, !PT ;  /* 0x000000542a137212 */ /* 0x000fe400078e9613 */
        /* <DEDUP_REMOVED lines=12> */
[----:B------:R-:W-:Y:S02]  /*4b320*/  IMAD.MOV.U32 R146, RZ, RZ, R18 ;  /* 0x000000ffff927224 */ /* 0x000fe400078e0012 */
[----:B------:R-:W-:-:S04]  /*4b330*/  IMAD.WIDE.U32 R18, R21, -0x326172a9, RZ ;  /* 0xcd9e8d5715127825 */ /* 0x000fc800078e00ff */
[----:B------:R-:W-:Y:S02]  /*4b340*/  IMAD.MOV.U32 R140, RZ, RZ, R18 ;  /* 0x000000ffff8c7224 */ /* 0x000fe400078e0012 */
[----:B------:R-:W-:Y:S01]  /*4b350*/  HFMA2 R18, -RZ, RZ, 0, 0 ;  /* 0x00000000ff127431 */ /* 0x000fe200000001ff */
[----:B------:R-:W-:-:S07]  /*4b360*/  LOP3.LUT R141, R53, R84, R19, 0x96, !PT ;  /* 0x00000054358d7212 */ /* 0x000fce00078e9613 */
.L_x_5290:
[----:B------:R-:W-:Y:S05]  /*4b370*/  BSYNC.RECONVERGENT B0 ;  /* 0x0000000000007941 */ /* 0x000fea0003800200 */
.L_x_5289:
        /* <DEDUP_REMOVED lines=21> */
.L_x_5296:
        /* <DEDUP_REMOVED lines=13> */
.L_x_5298:
[----:B------:R-:W-:Y:S05]  /*4b5a0*/  BSYNC.RECONVERGENT B1 ;  /* 0x0000000000017941 */ /* 0x000fea0003800200 */
.L_x_5297:
        /* <DEDUP_REMOVED lines=40> */
[----:B------:R-:W-:Y:S02]  /*4b830*/  HFMA2 R21, -RZ, RZ, 0, 0 ;  /* 0x00000000ff157431 */ /* 0x000fe400000001ff */
[----:B------:R-:W-:Y:S01]  /*4b840*/  IMAD.MOV.U32 R140, RZ, RZ, R18 ;  /* 0x000000ffff8c7224 */ /* 0x000fe200078e0012 */
[----:B------:R-:W-:-:S07]  /*4b850*/  LOP3.LUT R141, R53, R84, R19, 0x96, !PT ;  /* 0x00000054358d7212 */ /* 0x000fce00078e9613 */
.L_x_5295:
[----:B------:R-:W-:Y:S05]  /*4b860*/  BSYNC.RECONVERGENT B0 ;  /* 0x0000000000007941 */ /* 0x000fea0003800200 */
.L_x_5294:
        /* <DEDUP_REMOVED lines=10> */
[----:B------:R-:W-:Y:S01]  /*4b910*/  FADD.FTZ R143, R143, R18 ;  /* 0x000000128f8f7221 */ /* 0x000fe20000010000 */
[----:B------:R-:W-:Y:S02]  /*4b920*/  SEL R18, RZ, 0x1, P3 ;  /* 0x00000001ff127807 */ /* 0x000fe40001800000 */
[----:B------:R-:W-:Y:S01]  /*4b930*/  ISETP.NE.AND P3, PT, R21, 0x1, PT ;  /* 0x000000011500780c */ /* 0x000fe20003f65270 */
[----:B------:R-:W-:Y:S01]  /*4b940*/  @P1 FADD.FTZ R149, R149, R143 ;  /* 0x0000008f95951221 */ /* 0x000fe20000010000 */
[----:B------:R-:W-:-:S04]  /*4b950*/  @!P1 MOV R149, R143 ;  /* 0x0000008f00959202 */ /* 0x000fc80000000f00 */
[----:B------:R-:W-:-:S07]  /*4b960*/  F2FP.BF16.F32.PACK_AB R153, RZ, R149 ;  /* 0x00000095ff99723e */ /* 0x000fce00000010ff */
        /* <DEDUP_REMOVED lines=9> */
.L_x_5301:
        /* <DEDUP_REMOVED lines=13> */
.L_x_5303:
[----:B------:R-:W-:Y:S05]  /*4bad0*/  BSYNC.RECONVERGENT B1 ;  /* 0x0000000000017941 */ /* 0x000fea0003800200 */
.L_x_5302:
[----:B------:R-:W-:Y:S01]  /*4bae0*/  LOP3.LUT R140, R4, UR7, R21, 0x96, !PT ;  /* 0x00000007048c7c12 */ /* 0x000fe2000f8e9615 */
[----:B------:R-:W-:-:S04]  /*4baf0*/  IMAD.WIDE.U32 R84, R3, -0x326172a9, RZ ;  /* 0xcd9e8d5703547825 */ /* 0x000fc800078e00ff */
[----:B------:R-:W-:Y:S01]  /*4bb00*/  IMAD.WIDE.U32 R140, R140, -0x326172a9, RZ ;  /* 0xcd9e8d578c8c7825 */ /* 0x000fe200078e00ff */
[----:B------:R-:W-:-:S03]  /*4bb10*/  LOP3.LUT R85, R2, UR6, R85, 0x96, !PT ;  /* 0x0000000602557c12 */ /* 0x000fc6000f8e9655 */
[----:B------:R-:W-:Y:S01]  /*4bb20*/  IMAD.MOV.U32 R19, RZ, RZ, R146 ;  /* 0x000000ffff137224 */ /* 0x000fe200078e0092 */
[----:B------:R-:W-:Y:S01]  /*4bb30*/  LOP3.LUT R142, R37, R84, R141, 0x96, !PT ;  /* 0x00000054258e7212 */ /* 0x000fe200078e968d */
[----:B------:R-:W-:-:S04]  /*4bb40*/  IMAD.WIDE.U32 R84, R85, -0x2daee0ad, RZ ;  /* 0xd2511f5355547825 */ /* 0x000fc800078e00ff */
[----:B------:R-:W-:Y:S01]  /*4bb50*/  IMAD.WIDE.U32 R142, R142, -0x2daee0ad, RZ ;  /* 0xd2511f538e8e7825 */ /* 0x000fe200078e00ff */
[----:B------:R-:W-:-:S04]  /*4bb60*/  LOP3.LUT R85, R39, R20, R85, 0x96, !PT ;  /* 0x0000001427557212 */ /* 0x000fc800078e9655 */
[----:B------:R-:W-:Y:S01]  /*4bb70*/  LOP3.LUT R141, R40, R84, R143, 0x96, !PT ;  /* 0x00000054288d7212 */ /* 0x000fe200078e968f */
[----:B------:R-:W-:-:S05]  /*4bb80*/  IMAD.WIDE.U32 R84, R85, -0x326172a9, RZ ;  /* 0xcd9e8d5755547825 */ /* 0x000fca00078e00ff */
[----:B------:R-:W-:Y:S01]  /*4bb90*/  LOP3.LUT R20, R50, R140, R85, 0x96, !PT ;  /* 0x0000008c32147212 */ /* 0x000fe200078e9655 */
[----:B------:R-:W-:-:S04]  /*4bba0*/  IMAD.WIDE.U32 R140, R141, -0x326172a9, RZ ;  /* 0xcd9e8d578d8c7825 */ /* 0x000fc800078e00ff */
[----:B------:R-:W-:Y:S01]  /*4bbb0*/  IMAD.WIDE.U32 R20, R20, -0x2daee0ad, RZ ;  /* 0xd2511f5314147825 */ /* 0x000fe200078e00ff */
[----:B------:R-:W-:-:S04]  /*4bbc0*/  LOP3.LUT R84, R54, R84, R141, 0x96, !PT ;  /* 0x0000005436547212 */ /* 0x000fc800078e968d */
[----:B------:R-:W-:Y:S01]  /*4bbd0*/  LOP3.LUT R21, R49, R142, R21, 0x96, !PT ;  /* 0x0000008e31157212 */ /* 0x000fe200078e9615 */
[----:B------:R-:W-:-:S05]  /*4bbe0*/  IMAD.WIDE.U32 R84, R84, -0x2daee0ad, RZ ;  /* 0xd2511f5354547825 */ /* 0x000fca00078e00ff */
        /* <DEDUP_REMOVED lines=26> */
.L_x_5300:
[----:B------:R-:W-:Y:S05]  /*4bd90*/  BSYNC.RECONVERGENT B0 ;  /* 0x0000000000007941 */ /* 0x000fea0003800200 */
.L_x_5299:
[----:B------:R-:W-:Y:S01]  /*4bda0*/  I2FP.F32.U32 R19, R19 ;  /* 0x0000001300137245 */ /* 0x000fe20000201000 */
[----:B------:R-:W-:Y:S01]  /*4bdb0*/  BSSY.RECONVERGENT B0, `(.L_x_5304) ;  /* 0x000004c000007945 */ /* 0x000fe20003800200 */
[----:B------:R-:W-:Y:S01]  /*4bdc0*/  ISETP.NE.AND P4, PT, R20, 0x1, PT ;  /* 0x000000011400780c */ /* 0x000fe20003f85270 */
[----:B------:R-:W-:Y:S01]  /*4bdd0*/  IMAD.MOV.U32 R21, RZ, RZ, 0x2 ;  /* 0x00000002ff157424 */ /* 0x000fe200078e00ff */
[----:B------:R-:W-:Y:S01]  /*4bde0*/  SHF.L.U32 R86, R86, 0x10, RZ ;  /* 0x0000001056567819 */ /* 0x000fe200000006ff */
[----:B------:R-:W-:Y:S01]  /*4bdf0*/  FFMA.FTZ R19, R19, R188, 1.1641532182693481445e-10 ;  /* 0x2f00000013137423 */ /* 0x000fe200000100bc */
[----:B------:R-:W-:-:S04]  /*4be00*/  IMAD.MOV.U32 R84, RZ, RZ, R140 ;  /* 0x000000ffff547224 */ /* 0x000fc800078e008c */
[----:B------:R-:W-:Y:S01]  /*4be10*/  FSETP.GTU.FTZ.AND P3, PT, R19, R35, PT ;  /* 0x000000231300720b */ /* 0x000fe20003f7c000 */
        /* <DEDUP_REMOVED lines=12> */
.L_x_5306:
        /* <DEDUP_REMOVED lines=13> */
.L_x_5308:
[----:B------:R-:W-:Y:S05]  /*4bfb0*/  BSYNC.RECONVERGENT B1 ;  /* 0x0000000000017941 */ /* 0x000fea0003800200 */
.L_x_5307:
        /* <DEDUP_REMOVED lines=37> */
[----:B------:R-:W-:Y:S01]  /*4c210*/  IMAD.MOV.U32 R84, RZ, RZ, R146 ;  /* 0x000000ffff547224 */ /* 0x000fe200078e0092 */
[----:B------:R-:W-:Y:S01]  /*4c220*/  MOV R146, R20 ;  /* 0x0000001400927202 */ /* 0x000fe20000000f00 */
[----:B------:R-:W-:-:S05]  /*4c230*/  IMAD.WIDE.U32 R20, R85, -0x326172a9, RZ ;  /* 0xcd9e8d5755147825 */ /* 0x000fca00078e00ff */
[----:B------:R-:W-:Y:S01]  /*4c240*/  LOP3.LUT R141, R53, R140, R21, 0x96, !PT ;  /* 0x0000008c358d7212 */ /* 0x000fe200078e9615 */
[----:B------:R-:W-:Y:S02]  /*4c250*/  IMAD.MOV.U32 R140, RZ, RZ, R20 ;  /* 0x000000ffff8c7224 */ /* 0x000fe400078e0014 */
[----:B------:R-:W-:-:S07]  /*4c260*/  IMAD.MOV.U32 R21, RZ, RZ, RZ ;  /* 0x000000ffff157224 */ /* 0x000fce00078e00ff */
.L_x_5305:
[----:B------:R-:W-:Y:S05]  /*4c270*/  BSYNC.RECONVERGENT B0 ;  /* 0x0000000000007941 */ /* 0x000fea0003800200 */
.L_x_5304:
[----:B------:R-:W-:Y:S01]  /*4c280*/  I2FP.F32.U32 R20, R84 ;  /* 0x0000005400147245 */ /* 0x000fe20000201000 */
[----:B------:R-:W-:Y:S01]  /*4c290*/  BSSY.RECONVERGENT B0, `(.L_x_5309) ;  /* 0x0000053000007945 */ /* 0x000fe20003800200 */
[----:B------:R-:W-:-:S03]  /*4c2a0*/  IMAD.MOV.U32 R84, RZ, RZ, R140 ;  /* 0x000000ffff547224 */ /* 0x000fc600078e008c */
        /* <DEDUP_REMOVED lines=24> */
.L_x_5311:
        /* <DEDUP_REMOVED lines=13> */
.L_x_5313:
[----:B------:R-:W-:Y:S05]  /*4c500*/  BSYNC.RECONVERGENT B1 ;  /* 0x0000000000017941 */ /* 0x000fea0003800200 */
.L_x_5312:
        /* <DEDUP_REMOVED lines=37> */
[----:B------:R-:W-:Y:S02]  /*4c760*/  IMAD.MOV.U32 R84, RZ, RZ, R146 ;  /* 0x000000ffff547224 */ /* 0x000fe400078e0092 */
[----:B------:R-:W-:Y:S02]  /*4c770*/  IMAD.MOV.U32 R146, RZ, RZ, R20 ;  /* 0x000000ffff927224 */ /* 0x000fe400078e0014 */
[----:B------:R-:W-:-:S05]  /*4c780*/  IMAD.WIDE.U32 R20, R85, -0x326172a9, RZ ;  /* 0xcd9e8d5755147825 */ /* 0x000fca00078e00ff */
[----:B------:R-:W-:Y:S02]  /*4c790*/  LOP3.LUT R141, R53, R140, R21, 0x96, !PT ;  /* 0x0000008c358d7212 */ /* 0x000fe400078e9615 */
[----:B------:R-:W-:Y:S01]  /*4c7a0*/  MOV R140, R20 ;  /* 0x00000014008c7202 */ /* 0x000fe20000000f00 */
[----:B------:R-:W-:-:S07]  /*4c7b0*/  IMAD.MOV.U32 R20, RZ, RZ, RZ ;  /* 0x000000ffff147224 */ /* 0x000fce00078e00ff */
.L_x_5310:
[----:B------:R-:W-:Y:S05]  /*4c7c0*/  BSYNC.RECONVERGENT B0 ;  /* 0x0000000000007941 */ /* 0x000fea0003800200 */
.L_x_5309:
        /* <DEDUP_REMOVED lines=21> */
.L_x_5316:
        /* <DEDUP_REMOVED lines=13> */
.L_x_5318:
[----:B------:R-:W-:Y:S05]  /*4c9f0*/  BSYNC.RECONVERGENT B1 ;  /* 0x0000000000017941 */ /* 0x000fea0003800200 */
.L_x_5317:
        /* <DEDUP_REMOVED lines=40> */
[----:B------:R-:W-:Y:S01]  /*4cc80*/  LOP3.LUT R141, R53, R86, R21, 0x96, !PT ;  /* 0x00000056358d7212 */ /* 0x000fe200078e9615 */
[----:B------:R-:W-:Y:S01]  /*4cc90*/  IMAD.MOV.U32 R86, RZ, RZ, RZ ;  /* 0x000000ffff567224 */ /* 0x000fe200078e00ff */
[----:B------:R-:W-:-:S07]  /*4cca0*/  MOV R140, R20 ;  /* 0x00000014008c7202 */ /* 0x000fce0000000f00 */
.L_x_5315:
[----:B------:R-:W-:Y:S05]  /*4ccb0*/  BSYNC.RECONVERGENT B0 ;  /* 0x0000000000007941 */ /* 0x000fea0003800200 */
.L_x_5314:
        /* <DEDUP_REMOVED lines=10> */
[----:B------:R-:W-:Y:S01]  /*4cd60*/  FADD.FTZ R143, R143, R20 ;  /* 0x000000148f8f7221 */ /* 0x000fe20000010000 */
[----:B------:R-:W-:Y:S02]  /*4cd70*/  SEL R20, RZ, 0x1, P5 ;  /* 0x00000001ff147807 */ /* 0x000fe40002800000 */
[----:B------:R-:W-:Y:S01]  /*4cd80*/  ISETP.NE.AND P5, PT, R86, 0x1, PT ;  /* 0x000000015600780c */ /* 0x000fe20003fa5270 */
[--C-:B------:R-:W-:Y:S01]  /*4cd90*/  @P1 FADD.FTZ R152, R152, R143.reuse ;  /* 0x0000008f98981221 */ /* 0x100fe20000010000 */
[----:B------:R-:W-:-:S05]  /*4cda0*/  @!P1 IMAD.MOV.U32 R152, RZ, RZ, R143 ;  /* 0x000000ffff989224 */ /* 0x000fca00078e008f */
        /* <DEDUP_REMOVED lines=10> */
.L_x_5321:
        /* <DEDUP_REMOVED lines=13> */
.L_x_5323:
[----:B------:R-:W-:Y:S05]  /*4cf20*/  BSYNC.RECONVERGENT B1 ;  /* 0x0000000000017941 */ /* 0x000fea0003800200 */
.L_x_5322:
[----:B------:R-:W-:Y:S01]  /*4cf30*/  LOP3.LUT R140, R4, UR7, R85, 0x96, !PT ;  /* 0x00000007048c7c12 */ /* 0x000fe2000f8e9655 */
[----:B------:R-:W-:Y:S01]  /*4cf40*/  IMAD.WIDE.U32 R86, R3, -0x326172a9, RZ ;  /* 0xcd9e8d5703567825 */ /* 0x000fe200078e00ff */
[----:B------:R-:W-:-:S03]  /*4cf50*/  MOV R21, R146 ;  /* 0x0000009200157202 */ /* 0x000fc60000000f00 */
        /* <DEDUP_REMOVED lines=38> */
[----:B------:R-:W-:Y:S02]  /*4d1c0*/  HFMA2 R85, -RZ, RZ, 0, 0 ;  /* 0x00000000ff557431 */ /* 0x000fe400000001ff */
[----:B------:R-:W-:-:S07]  /*4d1d0*/  IMAD.MOV.U32 R140, RZ, RZ, R84 ;  /* 0x000000ffff8c7224 */ /* 0x000fce00078e0054 */
.L_x_5320:
[----:B------:R-:W-:Y:S05]  /*4d1e0*/  BSYNC.RECONVERGENT B0 ;  /* 0x0000000000007941 */ /* 0x000fea0003800200 */
.L_x_5319:
[----:B------:R-:W-:Y:S01]  /*4d1f0*/  I2FP.F32.U32 R21, R21 ;  /* 0x0000001500157245 */ /* 0x000fe20000201000 */
[----:B------:R-:W-:Y:S01]  /*4d200*/  IMAD.U32 R161, R161, 0x10000, RZ ;  /* 0x00010000a1a17824 */ /* 0x000fe200078e00ff */
[----:B------:R-:W-:Y:S01]  /*4d210*/  ISETP.NE.AND P6, PT, R85, 0x1, PT ;  /* 0x000000015500780c */ /* 0x000fe20003fc5270 */
[----:B------:R-:W-:Y:S01]  /*4d220*/  BSSY.RECONVERGENT B0, `(.L_x_5324) ;  /* 0x000004d000007945 */ /* 0x000fe20003800200 */
[----:B------:R-:W-:Y:S02]  /*4d230*/  IMAD.MOV.U32 R84, RZ, RZ, 0x2 ;  /* 0x00000002ff547424 */ /* 0x000fe400078e00ff */
[----:B------:R-:W-:Y:S01]  /*4d240*/  FFMA.FTZ R21, R21, R188, 1.1641532182693481445e-10 ;  /* 0x2f00000015157423 */ /* 0x000fe200000100bc */
[----:B------:R-:W-:-:S04]  /*4d250*/  MOV R86, R140 ;  /* 0x0000008c00567202 */ /* 0x000fc80000000f00 */
        /* <DEDUP_REMOVED lines=13> */
.L_x_5326:
        /* <DEDUP_REMOVED lines=16> */
.L_x_5328:
[----:B------:R-:W-:Y:S05]  /*4d430*/  BSYNC.RECONVERGENT B1 ;  /* 0x0000000000017941 */ /* 0x000fea0003800200 */
.L_x_5327:
        /* <DEDUP_REMOVED lines=25> */
[----:B------:R-:W-:Y:S01]  /*4d5d0*/  HFMA2 R84, -RZ, RZ, 0, 0 ;  /* 0x00000000ff547431 */ /* 0x000fe200000001ff */
        /* <DEDUP_REMOVED lines=13> */
[----:B------:R-:W-:Y:S01]  /*4d6b0*/  IMAD.WIDE.U32 R44, R45, -0x2daee0ad, RZ ;  /* 0xd2511f532d2c7825 */ /* 0x000fe200078e00ff */
[----:B------:R-:W-:-:S03]  /*4d6c0*/  MOV R140, R42 ;  /* 0x0000002a008c7202 */ /* 0x000fc60000000f00 */
[----:B------:R-:W-:Y:S01]  /*4d6d0*/  IMAD.MOV.U32 R146, RZ, RZ, R44 ;  /* 0x000000ffff927224 */ /* 0x000fe200078e002c */
[----:B------:R-:W-:-:S07]  /*4d6e0*/  LOP3.LUT R142, R41, R38, R45, 0x96, !PT ;  /* 0x00000026298e7212 */ /* 0x000fce00078e962d */
.L_x_5325:
[----:B------:R-:W-:Y:S05]  /*4d6f0*/  BSYNC.RECONVERGENT B0 ;  /* 0x0000000000007941 */ /* 0x000fea0003800200 */
.L_x_5324:
[----:B------:R-:W-:Y:S02]  /*4d700*/  I2FP.F32.U32 R37, R86 ;  /* 0x0000005600257245 */ /* 0x000fe40000201000 */
[----:B------:R-:W-:-:S03]  /*4d710*/  PRMT R38, R153, 0x5410, R151 ;  /* 0x0000541099267816 */ /* 0x000fc60000000097 */
[----:B------:R-:W-:Y:S01]  /*4d720*/  FFMA.FTZ R188, R37, R188, 1.1641532182693481445e-10 ;  /* 0x2f00000025bc7423 */ /* 0x000fe200000100bc */
[----:B------:R-:W-:-:S04]  /*4d730*/  PRMT R37, R59, 0x7632, R37 ;  /* 0x000076323b257816 */ /* 0x000fc80000000025 */
[----:B------:R-:W-:Y:S01]  /*4d740*/  FSETP.GTU.FTZ.AND P6, PT, R188, R35, PT ;  /* 0x00000023bc00720b */ /* 0x000fe20003fdc000 */
[----:B------:R-:W-:Y:S01]  /*4d750*/  IMAD.U32 R37, R37, 0x10000, RZ ;  /* 0x0001000025257824 */ /* 0x000fe200078e00ff */
[----:B------:R-:W-:-:S03]  /*4d760*/  @P1 PRMT R35, R63, 0x7632, R35 ;  /* 0x000076323f231816 */ /* 0x000fc60000000023 */
[----:B------:R-:W-:-:S05]  /*4d770*/  FMUL.FTZ R37, R37, R36 ;  /* 0x0000002425257220 */ /* 0x000fca0000410000 */
[----:B------:R-:W-:Y:S02]  /*4d780*/  FSEL R36, R37, RZ, !P6 ;  /* 0x000000ff25247208 */ /* 0x000fe40007000000 */
[----:B------:R-:W-:-:S03]  /*4d790*/  PRMT R37, R155, 0x5410, R154 ;  /* 0x000054109b257816 */ /* 0x000fc6000000009a */
[----:B------:R-:W-:Y:S01]  /*4d7a0*/  FADD.FTZ R21, R21, R36 ;  /* 0x0000002415157221 */ /* 0x000fe20000010000 */
[----:B------:R-:W-:-:S04]  /*4d7b0*/  @P1 IMAD.U32 R36, R35, 0x10000, RZ ;  /* 0x0001000023241824 */ /* 0x000fc800078e00ff */
[----:B------:R-:W-:Y:S01]  /*4d7c0*/  @P1 FADD.FTZ R35, R21, R36 ;  /* 0x0000002415231221 */ /* 0x000fe20000010000 */
[----:B------:R-:W-:Y:S02]  /*4d7d0*/  @!P1 MOV R35, R21 ;  /* 0x0000001500239202 */ /* 0x000fe40000000f00 */
[----:B------:R-:W-:Y:S02]  /*4d7e0*/  SEL R21, RZ, 0x1, P6 ;  /* 0x00000001ff157807 */ /* 0x000fe40003000000 */
[----:B------:R-:W-:Y:S02]  /*4d7f0*/  F2FP.BF16.F32.PACK_AB R39, RZ, R35 ;  /* 0x00000023ff27723e */ /* 0x000fe400000010ff */
[----:B------:R-:W-:Y:S02]  /*4d800*/  PRMT R36, R181, 0x5410, R162 ;  /* 0x00005410b5247816 */ /* 0x000fe400000000a2 */
[----:B------:R-:W-:Y:S01]  /*4d810*/  PRMT R39, R160, 0x5410, R39 ;  /* 0x00005410a0277816 */ /* 0x000fe20000000027 */
[----:B------:R-:W-:Y:S06]  /*4d820*/  BRA `(.L_x_5329) ;  /* 0x0000002800707947 */ /* 0x000fec0003800000 */
.L_x_5248:
        /* <DEDUP_REMOVED lines=16> */
.L_x_5332:
        /* <DEDUP_REMOVED lines=13> */
.L_x_5334:
[----:B------:R-:W-:Y:S05]  /*4da00*/  BSYNC.RECONVERGENT B1 ;  /* 0x0000000000017941 */ /* 0x000fea0003800200 */
.L_x_5333:
        /* <DEDUP_REMOVED lines=38> */
[----:B------:R-:W-:Y:S01]  /*4dc70*/  IMAD.WIDE.U32 R140, R143, -0x326172a9, RZ ;  /* 0xcd9e8d578f8c7825 */ /* 0x000fe200078e00ff */
[----:B------:R-:W-:-:S03]  /*4dc80*/  MOV R144, R150 ;  /* 0x0000009600907202 */ /* 0x000fc60000000f00 */
[----:B------:R-:W-:Y:S01]  /*4dc90*/  IMAD.MOV.U32 R145, RZ, RZ, RZ ;  /* 0x000000ffff917224 */ /* 0x000fe200078e00ff */
[----:B------:R-:W-:-:S07]  /*4dca0*/  LOP3.LUT R141, R53, R148, R141, 0x96, !PT ;  /* 0x00000094358d7212 */ /* 0x000fce00078e968d */
.L_x_5331:
[----:B------:R-:W-:Y:S05]  /*4dcb0*/  BSYNC.RECONVERGENT B0 ;  /* 0x0000000000007941 */ /* 0x000fea0003800200 */
.L_x_5330:
[----:B------:R-:W-:Y:S01]  /*4dcc0*/  I2FP.F32.U32 R143, R144 ;  /* 0x00000090008f7245 */ /* 0x000fe20000201000 */
[----:B------:R-:W-:Y:S01]  /*4dcd0*/  BSSY.RECONVERGENT B0, `(.L_x_5335) ;  /* 0x0000051000007945 */ /* 0x000fe20003800200 */
[----:B------:R-:W-:Y:S01]  /*4dce0*/  ISETP.NE.AND P3, PT, R145, 0x1, PT ;  /* 0x000000019100780c */ /* 0x000fe20003f65270 */
[----:B------:R-:W-:Y:S01]  /*4dcf0*/  IMAD.MOV.U32 R144, RZ, RZ, 0x2 ;  /* 0x00000002ff907424 */ /* 0x000fe200078e00ff */
[----:B------:R-:W-:Y:S01]  /*4dd00*/  LOP3.LUT R31, R31, 0xffffffef, RZ, 0xc0, !PT ;  /* 0xffffffef1f1f7812 */ /* 0x000fe200078ec0ff */
[----:B------:R-:W-:-:S05]  /*4dd10*/  FFMA.FTZ R143, R143, R188, 1.1641532182693481445e-10 ;  /* 0x2f0000008f8f7423 */ /* 0x000fca00000100bc */
[----:B------:R-:W-:Y:S01]  /*4dd20*/  FSETP.GTU.FTZ.AND P2, PT, R143, R35, PT ;  /* 0x000000238f00720b */ /* 0x000fe20003f5c000 */
[C---:B-----5:R-:W-:Y:S01]  /*4dd30*/  IMAD.U32 R143, R84.reuse, 0x10000, RZ ;  /* 0x00010000548f7824 */ /* 0x060fe200078e00ff */
[----:B------:R-:W-:-:S03]  /*4dd40*/  PRMT R84, R84, 0x7632, R84 ;  /* 0x0000763254547816 */ /* 0x000fc60000000054 */
[----:B------:R-:W-:-:S05]  /*4dd50*/  FMUL.FTZ R143, R143, R36 ;  /* 0x000000248f8f7220 */ /* 0x000fca0000410000 */
        /* <DEDUP_REMOVED lines=16> */
.L_x_5337:
        /* <DEDUP_REMOVED lines=13> */
.L_x_5339:
[----:B------:R-:W-:Y:S05]  /*4df30*/  BSYNC.RECONVERGENT B1 ;  /* 0x0000000000017941 */ /* 0x000fea0003800200 */
.L_x_5338:
        /* <DEDUP_REMOVED lines=36> */
[----:B------:R-:W-:-:S05]  /*4e180*/  IMAD.WIDE.U32 R140, R140, -0x2daee0ad, RZ ;  /* 0xd2511f538c8c7825 */ /* 0x000fca00078e00ff */
[----:B------:R-:W-:Y:S02]  /*4e190*/  LOP3.LUT R142, R41, R142, R141, 0x96, !PT ;  /* 0x0000008e298e7212 */ /* 0x000fe400078e968d */
[----:B------:R-:W-:Y:S01]  /*4e1a0*/  MOV R146, R140 ;  /* 0x0000008c00927202 */ /* 0x000fe20000000f00 */
[----:B------:R-:W-:-:S05]  /*4e1b0*/  IMAD.WIDE.U32 R140, R148, -0x326172a9, RZ ;  /* 0xcd9e8d57948c7825 */ /* 0x000fca00078e00ff */
[----:B------:R-:W-:Y:S01]  /*4e1c0*/  LOP3.LUT R141, R53, R144, R141, 0x96, !PT ;  /* 0x00000090358d7212 */ /* 0x000fe200078e968d */
[----:B------:R-:W-:-:S07]  /*4e1d0*/  IMAD.MOV.U32 R144, RZ, RZ, RZ ;  /* 0x000000ffff907224 */ /* 0x000fce00078e00ff */
.L_x_5336:
[----:B------:R-:W-:Y:S05]  /*4e1e0*/  BSYNC.RECONVERGENT B0 ;  /* 0x0000000000007941 */ /* 0x000fea0003800200 */
.L_x_5335:
        /* <DEDUP_REMOVED lines=9> */
[----:B------:R-:W-:-:S02]  /*4e280*/  FSETP.GTU.FTZ.AND P2, PT, R143, R35, PT ;  /* 0x000000238f00720b */ /* 0x000fc40003f5c000 */
[----:B------:R-:W-:Y:S02]  /*4e290*/  @P1 SHF.L.U32 R84, R84, 0x10, RZ ;  /* 0x0000001054541819 */ /* 0x000fe400000006ff */
        /* <DEDUP_REMOVED lines=15> */
.L_x_5342:
        /* <DEDUP_REMOVED lines=13> */
.L_x_5344:
[----:B------:R-:W-:Y:S05]  /*4e460*/  BSYNC.RECONVERGENT B1 ;  /* 0x0000000000017941 */ /* 0x000fea0003800200 */
.L_x_5343:
        /* <DEDUP_REMOVED lines=8> */
[----:B------:R-:W-:-:S03]  /*4e4f0*/  LOP3.LUT R143, R39, R140, R143, 0x96, !PT ;  /* 0x0000008c278f7212 */ /* 0x000fc600078e968f */
[----:B------:R-:W-:Y:S01]  /*4e500*/  IMAD.MOV.U32 R149, RZ, RZ, RZ ;  /* 0x000000ffff957224 */ /* 0x000fe200078e00ff */
        /* <DEDUP_REMOVED lines=31> */
[----:B------:R-:W-:-:S07]  /*4e700*/  LOP3.LUT R141, R53, R144, R141, 0x96, !PT ;  /* 0x00000090358d7212 */ /* 0x000fce00078e968d */
.L_x_5341:
[----:B------:R-:W-:Y:S05]  /*4e710*/  BSYNC.RECONVERGENT B0 ;  /* 0x0000000000007941 */ /* 0x000fea0003800200 */
.L_x_5340:
        /* <DEDUP_REMOVED lines=26> */
.L_x_5347:
        /* <DEDUP_REMOVED lines=13> */
.L_x_5349:
[----:B------:R-:W-:Y:S05]  /*4e990*/  BSYNC.RECONVERGENT B1 ;  /* 0x0000000000017941 */ /* 0x000fea0003800200 */
.L_x_5348:
        /* <DEDUP_REMOVED lines=29> */
[----:B------:R-:W-:-:S04]  /*4eb70*/  IMAD.WIDE.U32 R84, R85, -0x326172a9, RZ ;  /* 0xcd9e8d5755547825 */ /* 0x000fc800078e00ff */
[----:B------:R-:W-:Y:S01]  /*4eb80*/  IMAD.MOV.U32 R143, RZ, RZ, R146 ;  /* 0x000000ffff8f7224 */ /* 0x000fe200078e0092 */
[----:B------:R-:W-:Y:S01]  /*4eb90*/  LOP3.LUT R140, R52, R150, R85, 0x96, !PT ;  /* 0x00000096348c7212 */ /* 0x000fe200078e9655 */
[----:B------:R-:W-:-:S04]  /*4eba0*/  IMAD.WIDE.U32 R150, R151, -0x326172a9, RZ ;  /* 0xcd9e8d5797967825 */ /* 0x000fc800078e00ff */
[----:B------:R-:W-:Y:S01]  /*4ebb0*/  IMAD.WIDE.U32 R140, R140, -0x2daee0ad, RZ ;  /* 0xd2511f538c8c7825 */ /* 0x000fe200078e00ff */
[----:B------:R-:W-:-:S04]  /*4ebc0*/  LOP3.LUT R84, R43, R84, R151, 0x96, !PT ;  /* 0x000000542b547212 */ /* 0x000fc800078e9697 */
[----:B------:R-:W-:Y:S01]  /*4ebd0*/  LOP3.LUT R141, R51, R142, R141, 0x96, !PT ;  /* 0x0000008e338d7212 */ /* 0x000fe200078e968d */
[----:B------:R-:W-:-:S05]  /*4ebe0*/  IMAD.WIDE.U32 R84, R84, -0x2daee0ad, RZ ;  /* 0xd2511f5354547825 */ /* 0x000fca00078e00ff */
[----:B------:R-:W-:Y:S02]  /*4ebf0*/  LOP3.LUT R142, R41, R140, R85, 0x96, !PT ;  /* 0x0000008c298e7212 */ /* 0x000fe400078e9655 */
[----:B------:R-:W-:Y:S01]  /*4ec00*/  MOV R146, R84 ;  /* 0x0000005400927202 */ /* 0x000fe20000000f00 */
[----:B------:R-:W-:-:S04]  /*4ec10*/  IMAD.WIDE.U32 R84, R141, -0x326172a9, RZ ;  /* 0xcd9e8d578d547825 */ /* 0x000fc800078e00ff */
[----:B------:R-:W-:Y:S01]  /*4ec20*/  IMAD.MOV.U32 R140, RZ, RZ, R84 ;  /* 0x000000ffff8c7224 */ /* 0x000fe200078e0054 */
[----:B------:R-:W-:Y:S01]  /*4ec30*/  LOP3.LUT R141, R53, R150, R85, 0x96, !PT ;  /* 0x00000096358d7212 */ /* 0x000fe200078e9655 */
[----:B------:R-:W-:-:S07]  /*4ec40*/  IMAD.MOV.U32 R84, RZ, RZ, RZ ;  /* 0x000000ffff547224 */ /* 0x000fce00078e00ff */
.L_x_5346:
[----:B------:R-:W-:Y:S05]  /*4ec50*/  BSYNC.RECONVERGENT B0 ;  /* 0x0000000000007941 */ /* 0x000fea0003800200 */
.L_x_5345:
[----:B------:R-:W-:Y:S01]  /*4ec60*/  I2FP.F32.U32 R85, R143 ;  /* 0x0000008f00557245 */ /* 0x000fe20000201000 */
[----:B------:R-:W-:Y:S01]  /*4ec70*/  BSSY.RECONVERGENT B0, `(.L_x_5350) ;  /* 0x0000052000007945 */ /* 0x000fe20003800200 */
[----:B------:R-:W-:Y:S02]  /*4ec80*/  SHF.L.U32 R145, R145, 0x10, RZ ;  /* 0x0000001091917819 */ /* 0x000fe400000006ff */
        /* <DEDUP_REMOVED lines=10> */
[----:B------:R-:W-:Y:S01]  /*4ed30*/  @P1 FADD.FTZ R145, R145, R85 ;  /* 0x0000005591911221 */ /* 0x000fe20000010000 */
[----:B------:R-:W-:-:S04]  /*4ed40*/  IMAD.MOV.U32 R85, RZ, RZ, 0x2 ;  /* 0x00000002ff557424 */ /* 0x000fc800078e00ff */
        /* <DEDUP_REMOVED lines=11> */
.L_x_5352:
        /* <DEDUP_REMOVED lines=13> */
.L_x_5354:
[----:B------:R-:W-:Y:S05]  /*4eed0*/  BSYNC.RECONVERGENT B1 ;  /* 0x0000000000017941 */ /* 0x000fea0003800200 */
.L_x_5353:
        /* <DEDUP_REMOVED lines=34> */
[----:B------:R-:W-:-:S04]  /*4f100*/  MOV R143, R146 ;  /* 0x00000092008f7202 */ /* 0x000fc80000000f00 */
        /* <DEDUP_REMOVED lines=8> */
.L_x_5351:
[----:B------:R-:W-:Y:S05]  /*4f190*/  BSYNC.RECONVERGENT B0 ;  /* 0x0000000000007941 */ /* 0x000fea0003800200 */
.L_x_5350:
        /* <DEDUP_REMOVED lines=24> */
.L_x_5357:
        /* <DEDUP_REMOVED lines=13> */
.L_x_5359:
[----:B------:R-:W-:Y:S05]  /*4f3f0*/  BSYNC.RECONVERGENT B1 ;  /* 0x0000000000017941 */ /* 0x000fea0003800200 */
.L_x_5358:
        /* <DEDUP_REMOVED lines=43> */
.L_x_5356:
[----:B------:R-:W-:Y:S05]  /*4f6b0*/  BSYNC.RECONVERGENT B0 ;  /* 0x0000000000007941 */ /* 0x000fea0003800200 */
.L_x_5355:
[----:B------:R-:W-:Y:S01]  /*4f6c0*/  I2FP.F32.U32 R85, R143 ;  /* 0x0000008f00557245 */ /* 0x000fe20000201000 */
[----:B------:R-:W-:Y:S01]  /*4f6d0*/  IMAD.U32 R86, R86, 0x10000, RZ ;  /* 0x0001000056567824 */ /* 0x000fe200078e00ff */
[----:B------:R-:W-:Y:S01]  /*4f6e0*/  ISETP.NE.AND P4, PT, R84, 0x1, PT ;  /* 0x000000015400780c */ /* 0x000fe20003f85270 */
[----:B------:R-:W-:Y:S02]  /*4f6f0*/  BSSY.RECONVERGENT B0, `(.L_x_5360) ;  /* 0x000004e000007945 */ /* 0x000fe40003800200 */
        /* <DEDUP_REMOVED lines=20> */
.L_x_5362:
        /* <DEDUP_REMOVED lines=13> */
.L_x_5364:
[----:B------:R-:W-:Y:S05]  /*4f910*/  BSYNC.RECONVERGENT B1 ;  /* 0x0000000000017941 */ /* 0x000fea0003800200 */
.L_x_5363:
        /* <DEDUP_REMOVED lines=43> */
.L_x_5361:
[----:B------:R-:W-:Y:S05]  /*4fbd0*/  BSYNC.RECONVERGENT B0 ;  /* 0x0000000000007941 */ /* 0x000fea0003800200 */
.L_x_5360:
        /* <DEDUP_REMOVED lines=24> */
.L_x_5367:
        /* <DEDUP_REMOVED lines=13> */
.L_x_5369:
[----:B------:R-:W-:Y:S05]  /*4fe30*/  BSYNC.RECONVERGENT B1 ;  /* 0x0000000000017941 */ /* 0x000fea0003800200 */
.L_x_5368:
        /* <DEDUP_REMOVED lines=43> */
.L_x_5366:
[----:B------:R-:W-:Y:S05]  /*500f0*/  BSYNC.RECONVERGENT B0 ;  /* 0x0000000000007941 */ /* 0x000fea0003800200 */
.L_x_5365:
[----:B------:R-:W-:Y:S01]  /*50100*/  I2FP.F32.U32 R37, R86 ;  /* 0x0000005600257245 */ /* 0x000fe20000201000 */
[----:B------:R-:W-:Y:S01]  /*50110*/  IMAD.U32 R181, R181, 0x10000, RZ ;  /* 0x00010000b5b57824 */ /* 0x000fe200078e00ff */
[----:B------:R-:W-:-:S03]  /*50120*/  PRMT R38, R155, 0x5410, R151 ;  /* 0x000054109b267816 */ /* 0x000fc60000000097 */
[----:B------:R-:W-:Y:S01]  /*50130*/  FFMA.FTZ R188, R37, R188, 1.1641532182693481445e-10 ;  /* 0x2f00000025bc7423 */ /* 0x000fe200000100bc */
[----:B------:R-:W-:Y:S01]  /*50140*/  FMUL.FTZ R181, R181, R36 ;  /* 0x00000024b5b57220 */ /* 0x000fe20000410000 */
[----:B------:R-:W-:Y:S02]  /*50150*/  @P1 PRMT R36, R63, 0x7632, R36 ;  /* 0x000076323f241816 */ /* 0x000fe40000000024 */
[----:B------:R-:W-:Y:S02]  /*50160*/  PRMT R37, R160, 0x5410, R154 ;  /* 0x00005410a0257816 */ /* 0x000fe4000000009a */
[----:B------:R-:W-:Y:S01]  /*50170*/  FSETP.GTU.FTZ.AND P5, PT, R188, R35, PT ;  /* 0x00000023bc00720b */ /* 0x000fe20003fbc000 */
[----:B------:R-:W-:-:S03]  /*50180*/  @P1 IMAD.U32 R36, R36, 0x10000, RZ ;  /* 0x0001000024241824 */ /* 0x000fc600078e00ff */
[----:B------:R-:W-:Y:S02]  /*50190*/  FSEL R35, R181, RZ, !P5 ;  /* 0x000000ffb5237208 */ /* 0x000fe40006800000 */
[----:B------:R-:W-:-:S03]  /*501a0*/  PLOP3.LUT P5, PT, P5, PT, PT, 0x8, 0x80 ;  /* 0x000000000080781c */ /* 0x000fc60002fae170 */
[----:B------:R-:W-:Y:S01]  /*501b0*/  @P1 FADD.FTZ R35, R35, R36 ;  /* 0x0000002423231221 */ /* 0x000fe20000010000 */
[----:B------:R-:W-:-:S04]  /*501c0*/  PRMT R36, R162, 0x5410, R161 ;  /* 0x00005410a2247816 */ /* 0x000fc800000000a1 */
[----:B------:R-:W-:-:S04]  /*501d0*/  F2FP.BF16.F32.PACK_AB R39, RZ, R35 ;  /* 0x00000023ff27723e */ /* 0x000fc800000010ff */
[----:B------:R-:W-:-:S07]  /*501e0*/  PRMT R39, R153, 0x5410, R39 ;  /* 0x0000541099277816 */ /* 0x000fce0000000027 */
.L_x_5329:
[----:B------:R-:W-:Y:S01]  /*501f0*/  IMAD.WIDE.U32 R40, R139, 0x10, R190 ;  /* 0x000000108b287825 */ /* 0x000fe200078e00be */
[----:B------:R-:W0:Y:S01]  /*50200*/  LDC.64 R48, c[0x0][0x3b0] ;  /* 0x0000ec00ff307b82 */ /* 0x000e220000000a00 */
[----:B------:R-:W-:Y:S02]  /*50210*/  SEL R42, RZ, 0x1000000, !P5 ;  /* 0x01000000ff2a7807 */ /* 0x000fe40006800000 */
[----:B------:R-:W-:Y:S01]  /*50220*/  SEL R43, RZ, 0x10000, !P4 ;  /* 0x00010000ff2b7807 */ /* 0x000fe20006000000 */
[----:B------:R1:W-:Y:S01]  /*50230*/  STG.E.128 desc[UR8][R40.64], R36 ;  /* 0x0000002428007986 */ /* 0x0003e2000c101d08 */
[----:B------:R-:W-:Y:S02]  /*50240*/  SEL R46, RZ, 0x100, !P3 ;  /* 0x00000100ff2e7807 */ /* 0x000fe40005800000 */
[C---:B------:R-:W-:Y:S02]  /*50250*/  LOP3.LUT P6, RZ, R31.reuse, 0x8, RZ, 0xc0, !PT ;  /* 0x000000081fff7812 */ /* 0x040fe400078cc0ff */
[----:B------:R-:W-:-:S02]  /*50260*/  LOP3.LUT P5, RZ, R31, 0x4, RZ, 0xc0, !PT ;  /* 0x000000041fff7812 */ /* 0x000fc400078ac0ff */
[C---:B------:R-:W-:Y:S02]  /*50270*/  LOP3.LUT P4, RZ, R31.reuse, 0x2, RZ, 0xc0, !PT ;  /* 0x000000021fff7812 */ /* 0x040fe4000788c0ff */
[----:B------:R-:W-:Y:S02]  /*50280*/  LOP3.LUT R46, R46, R42, R43, 0xfe, !PT ;  /* 0x0000002a2e2e7212 */ /* 0x000fe400078efe2b */
[----:B------:R-:W-:Y:S02]  /*50290*/  SEL R44, RZ, 0x1000000, !P4 ;  /* 0x01000000ff2c7807 */ /* 0x000fe40006000000 */
[----:B------:R-:W-:Y:S02]  /*502a0*/  SEL R43, RZ, 0x10000, !P5 ;  /* 0x00010000ff2b7807 */ /* 0x000fe40006800000 */
[----:B------:R-:W-:Y:S02]  /*502b0*/  SEL R42, RZ, 0x100, !P6 ;  /* 0x00000100ff2a7807 */ /* 0x000fe40007000000 */
[----:B------:R-:W-:Y:S01]  /*502c0*/  LOP3.LUT P1, RZ, R31, 0x10, RZ, 0xc0, !PT ;  /* 0x000000101fff7812 */ /* 0x000fe2000782c0ff */
[----:B-1----:R-:W-:Y:S01]  /*502d0*/  FADD.FTZ R40, RZ, R6 ;  /* 0x00000006ff287221 */ /* 0x002fe20000010000 */
[----:B------:R-:W-:Y:S01]  /*502e0*/  LOP3.LUT R42, R42, R44, R43, 0xfe, !PT ;  /* 0x0000002c2a2a7212 */ /* 0x000fe200078efe2b */
[----:B0-----:R-:W-:Y:S01]  /*502f0*/  IMAD.WIDE.U32 R38, R139, 0x8, R48 ;  /* 0x000000088b267825 */ /* 0x001fe200078e0030 */
[----:B------:R-:W-:-:S03]  /*50300*/  SEL R43, RZ, 0x1, !P2 ;  /* 0x00000001ff2b7807 */ /* 0x000fc60005000000 */
[----:B------:R-:W-:Y:S01]  /*50310*/  FADD.FTZ R41, R40, R7 ;  /* 0x0000000728297221 */ /* 0x000fe20000010000 */
[----:B------:R-:W-:-:S03]  /*50320*/  LOP3.LUT R37, R46, R43, RZ, 0xfc, !PT ;  /* 0x0000002b2e257212 */ /* 0x000fc600078efcff */
[----:B------:R-:W-:Y:S01]  /*50330*/  FADD.FTZ R40, R41, R8 ;  /* 0x0000000829287221 */ /* 0x000fe20000010000 */
[----:B------:R-:W-:-:S03]  /*50340*/  SEL R43, RZ, 0x1, !P1 ;  /* 0x00000001ff2b7807 */ /* 0x000fc60004800000 */
[----:B------:R-:W-:Y:S01]  /*50350*/  FADD.FTZ R41, R40, R9 ;  /* 0x0000000928297221 */ /* 0x000fe20000010000 */
[----:B------:R-:W-:-:S03]  /*50360*/  LOP3.LUT R36, R42, R43, RZ, 0xfc, !PT ;  /* 0x0000002b2a247212 */ /* 0x000fc600078efcff */
[----:B------:R-:W-:Y:S02]  /*50370*/  FADD.FTZ R40, R41, R10 ;  /* 0x0000000a29287221 */ /* 0x000fe40000010000 */
[----:B------:R0:W-:Y:S02]  /*50380*/  STG.E.64 desc[UR8][R38.64], R36 ;  /* 0x0000002426007986 */ /* 0x0001e4000c101b08 */
[----:B------:R-:W-:-:S04]  /*50390*/  FADD.FTZ R41, R40, R11 ;  /* 0x0000000b28297221 */ /* 0x000fc80000010000 */
[----:B------:R-:W-:-:S04]  /*503a0*/  FADD.FTZ R40, R41, R12 ;  /* 0x0000000c29287221 */ /* 0x000fc80000010000 */
[----:B------:R-:W-:-:S04]  /*503b0*/  FADD.FTZ R41, R40, R13 ;  /* 0x0000000d28297221 */ /* 0x000fc80000010000 */
[----:B------:R-:W-:Y:S01]  /*503c0*/  FADD.FTZ R40, R41, R22 ;  /* 0x0000001629287221 */ /* 0x000fe20000010000 */
[----:B0-----:R-:W0:Y:S03]  /*503d0*/  S2R R38, SR_TID.X ;  /* 0x0000000000267919 */ /* 0x001e260000002100 */
        /* <DEDUP_REMOVED lines=71> */
[----:B------:R-:W-:Y:S06]  /*50850*/  @!P0 BRA `(.L_x_5370) ;  /* 0x0000000000508947 */ /* 0x000fec0003800000 */
[----:B------:R-:W-:Y:S01]  /*50860*/  SHF.L.U32 R36, R20, 0x10, RZ ;  /* 0x0000001014247819 */ /* 0x000fe200000006ff */
[----:B------:R-:W0:Y:S01]  /*50870*/  LDC.64 R42, c[0x0][0x3b8] ;  /* 0x0000ee00ff2a7b82 */ /* 0x000e220000000a00 */
[----:B------:R-:W-:Y:S02]  /*50880*/  LOP3.LUT R38, R16, 0xff, RZ, 0xc0, !PT ;  /* 0x000000ff10267812 */ /* 0x000fe400078ec0ff */
[----:B------:R-:W-:Y:S02]  /*50890*/  LOP3.LUT R37, R36, 0xff0000, RZ, 0xc0, !PT ;  /* 0x00ff000024257812 */ /* 0x000fe400078ec0ff */
[----:B------:R-:W-:Y:S01]  /*508a0*/  LOP3.LUT R36, R21, 0xffff, RZ, 0xc0, !PT ;  /* 0x0000ffff15247812 */ /* 0x000fe200078ec0ff */
[----:B------:R-:W-:Y:S01]  /*508b0*/  IMAD.WIDE.U32 R38, R38, 0x10000, RZ ;  /* 0x0001000026267825 */ /* 0x000fe200078e00ff */
[----:B------:R-:W-:Y:S02]  /*508c0*/  LOP3.LUT R40, R15, 0xff, RZ, 0xc0, !PT ;  /* 0x000000ff0f287812 */ /* 0x000fe400078ec0ff */
[----:B------:R-:W-:-:S02]  /*508d0*/  PRMT R36, R37, 0x4210, R36 ;  /* 0x0000421025247816 */ /* 0x000fc40000000024 */
        /* <DEDUP_REMOVED lines=12> */
.L_x_5370:
[----:B------:R-:W-:Y:S01]  /*509a0*/  UMOV UR15, 0xffffffff ;  /* 0xffffffff000f7882 */ /* 0x000fe20000000000 */
[----:B------:R-:W-:Y:S02]  /*509b0*/  FADD.FTZ R44, R44, R35 ;  /* 0x000000232c2c7221 */ /* 0x000fe40000010000 */
[----:B------:R-:W-:Y:S05]  /*509c0*/  BRA.DIV UR15, `(.L_x_5371) ;  /* 0x0000002e0f407947 */ /* 0x000fea000b800000 */
[----:B0-----:R-:W0:Y:S01]  /*509d0*/  SHFL.BFLY PT, R37, R44, 0x1, 0x1f ;  /* 0x0c201f002c257f89 */ /* 0x001e2200000e0000 */
        /* <DEDUP_REMOVED lines=180> */
.L_x_5384:
[----:B------:R-:W2:Y:S01]  /*51520*/  @!P1 LDC.64 R36, c[0x0][0x3c0] ;  /* 0x0000f000ff249b82 */ /* 0x000ea20000000a00 */
[----:B------:R-:W-:Y:S01]  /*51530*/  FMUL.FTZ R40, R39, R39 ;  /* 0x0000002727287220 */ /* 0x000fe20000410000 */
[----:B------:R-:W-:Y:S01]  /*51540*/  ISETP.NE.AND P2, PT, RZ, UR5, PT ;  /* 0x00000005ff007c0c */ /* 0x000fe2000bf45270 */
[----:B-1----:R-:W-:Y:S01]  /*51550*/  FADD.FTZ R43, R42, R43 ;  /* 0x0000002b2a2b7221 */ /* 0x002fe20000010000 */
[----:B------:R-:W3:Y:S02]  /*51560*/  LDL R161, [R1] ;  /* 0x0000000001a17983 */ /* 0x000ee40000100800 */
[----:B------:R-:W-:Y:S01]  /*51570*/  FSEL R41, R40, RZ, P2 ;  /* 0x000000ff28297208 */ /* 0x000fe20001000000 */
[----:B------:R-:W-:Y:S01]  /*51580*/  FFMA.FTZ R38, R43, R38, UR12 ;  /* 0x0000000c2b267e23 */ /* 0x000fe20008010026 */
[----:B------:R-:W4:Y:S03]  /*51590*/  LDL R160, [R1+0x4] ;  /* 0x0000040001a07983 */ /* 0x000f260000100800 */
[----:B------:R-:W-:Y:S01]  /*515a0*/  FADD.FTZ R41, R38, R41 ;  /* 0x0000002926297221 */ /* 0x000fe20000010000 */
[----:B------:R-:W5:Y:S03]  /*515b0*/  LDL R155, [R1+0x8] ;  /* 0x00000800019b7983 */ /* 0x000f660000100800 */
[----:B------:R1:W0:Y:S01]  /*515c0*/  MUFU.RSQ R151, R41 ;  /* 0x0000002900977308 */ /* 0x0002220000001400 */
[----:B------:R-:W-:Y:S01]  /*515d0*/  FSEL R143, R39, RZ, !P2 ;  /* 0x000000ff278f7208 */ /* 0x000fe20005000000 */
[----:B------:R-:W5:Y:S01]  /*515e0*/  LDL R153, [R1+0x10] ;  /* 0x0000100001997983 */ /* 0x000f620000100800 */
[----:B------:R-:W-:-:S03]  /*515f0*/  PRMT R40, R195, 0x7632, R40 ;  /* 0x00007632c3287816 */ /* 0x000fc60000000028 */
[----:B------:R-:W5:Y:S01]  /*51600*/  LDL R154, [R1+0xc] ;  /* 0x00000c00019a7983 */ /* 0x000f620000100800 */
[----:B--2---:R-:W-:-:S04]  /*51610*/  @!P1 IMAD.WIDE R36, R189, 0x4, R36 ;  /* 0x00000004bd249825 */ /* 0x004fc800078e0224 */
[C---:B------:R-:W-:Y:S01]  /*51620*/  FADD.FTZ R106, -R143.reuse, R106 ;  /* 0x0000006a8f6a7221 */ /* 0x040fe20000010100 */
[----:B------:R2:W-:Y:S01]  /*51630*/  @!P1 STG.E desc[UR8][R36.64], R39 ;  /* 0x0000002724009986 */ /* 0x0005e2000c101908 */
[----:B------:R-:W-:Y:S01]  /*51640*/  PRMT R43, R198, 0x7632, R43 ;  /* 0x00007632c62b7816 */ /* 0x000fe2000000002b */
[----:B------:R-:W-:Y:S01]  /*51650*/  IMAD.U32 R40, R40, 0x10000, RZ ;  /* 0x0001000028287824 */ /* 0x000fe200078e00ff */
[----:B------:R-:W-:Y:S01]  /*51660*/  PRMT R45, R194, 0x7632, R45 ;  /* 0x00007632c22d7816 */ /* 0x000fe2000000002d */
[C---:B------:R-:W-:Y:S01]  /*51670*/  FADD.FTZ R104, -R143.reuse, R104 ;  /* 0x000000688f687221 */ /* 0x040fe20000010100 */
[----:B-1----:R-:W-:Y:S01]  /*51680*/  PRMT R41, R80, 0x7632, R41 ;  /* 0x0000763250297816 */ /* 0x002fe20000000029 */
[----:B------:R-:W-:Y:S01]  /*51690*/  FADD.FTZ R108, -R143, R108 ;  /* 0x0000006c8f6c7221 */ /* 0x000fe20000010100 */
[----:B--2---:R-:W-:Y:S01]  /*516a0*/  PRMT R36, R199, 0x7632, R36 ;  /* 0x00007632c7247816 */ /* 0x004fe20000000024 */
[----:B0-----:R-:W-:Y:S01]  /*516b0*/  FMUL.FTZ R39, R151, R106 ;  /* 0x0000006a97277220 */ /* 0x001fe20000410000 */
[----:B------:R-:W-:-:S02]  /*516c0*/  PRMT R37, R176, 0x7632, R37 ;  /* 0x00007632b0257816 */ /* 0x000fc40000000025 */
[----:B------:R-:W-:Y:S01]  /*516d0*/  SHF.L.U32 R36, R36, 0x10, RZ ;  /* 0x0000001024247819 */ /* 0x000fe200000006ff */
[----:B------:R-:W-:Y:S01]  /*516e0*/  IMAD.U32 R43, R43, 0x10000, RZ ;  /* 0x000100002b2b7824 */ /* 0x000fe200078e00ff */
[----:B------:R-:W-:Y:S01]  /*516f0*/  SHF.L.U32 R41, R41, 0x10, RZ ;  /* 0x0000001029297819 */ /* 0x000fe200000006ff */
[----:B------:R-:W-:Y:S02]  /*51700*/  IMAD.U32 R45, R45, 0x10000, RZ ;  /* 0x000100002d2d7824 */ /* 0x000fe400078e00ff */
[----:B------:R-:W-:Y:S01]  /*51710*/  FMUL.FTZ R38, R151, R104 ;  /* 0x0000006897267220 */ /* 0x000fe20000410000 */
[----:B------:R-:W-:Y:S01]  /*51720*/  FFMA.FTZ R39, R39, R36, R40 ;  /* 0x0000002427277223 */ /* 0x000fe20000010028 */
[----:B------:R-:W-:Y:S02]  /*51730*/  IMAD.U32 R37, R37, 0x10000, RZ ;  /* 0x0001000025257824 */ /* 0x000fe400078e00ff */
[----:B------:R-:W-:Y:S01]  /*51740*/  FMUL.FTZ R40, R151, R108 ;  /* 0x0000006c97287220 */ /* 0x000fe20000410000 */
[----:B------:R-:W-:Y:S01]  /*51750*/  PRMT R36, R177, 0x7632, R36 ;  /* 0x00007632b1247816 */ /* 0x000fe20000000024 */
[----:B------:R-:W-:Y:S01]  /*51760*/  FADD.FTZ R110, -R143, R110 ;  /* 0x0000006e8f6e7221 */ /* 0x000fe20000010100 */
[----:B------:R-:W-:Y:S01]  /*51770*/  PRMT R42, R81, 0x7632, R42 ;  /* 0x00007632512a7816 */ /* 0x000fe2000000002a */
[----:B------:R-:W-:Y:S01]  /*51780*/  FFMA.FTZ R38, R38, R43, R45 ;  /* 0x0000002b26267223 */ /* 0x000fe2000001002d */
[----:B------:R-:W-:Y:S01]  /*51790*/  FFMA.FTZ R40, R40, R37, R41 ;  /* 0x0000002528287223 */ /* 0x000fe20000010029 */
[----:B------:R-:W-:-:S02]  /*517a0*/  IMAD.U32 R36, R36, 0x10000, RZ ;  /* 0x0001000024247824 */ /* 0x000fc400078e00ff */
[----:B------:R-:W-:Y:S01]  /*517b0*/  FMUL.FTZ R41, R151, R110 ;  /* 0x0000006e97297220 */ /* 0x000fe20000410000 */
[----:B------:R-:W-:Y:S01]  /*517c0*/  IMAD.U32 R42, R42, 0x10000, RZ ;  /* 0x000100002a2a7824 */ /* 0x000fe200078e00ff */
[----:B------:R-:W-:Y:S01]  /*517d0*/  PRMT R37, R178, 0x7632, R37 ;  /* 0x00007632b2257816 */ /* 0x000fe20000000025 */
[----:B------:R-:W-:Y:S01]  /*517e0*/  FADD.FTZ R112, -R143, R112 ;  /* 0x000000708f707221 */ /* 0x000fe20000010100 */
[----:B------:R-:W-:Y:S01]  /*517f0*/  PRMT R43, R82, 0x7632, R43 ;  /* 0x00007632522b7816 */ /* 0x000fe2000000002b */
[----:B------:R-:W-:Y:S01]  /*51800*/  FFMA.FTZ R41, R41, R36, R42 ;  /* 0x0000002429297223 */ /* 0x000fe2000001002a */
[----:B------:R-:W-:Y:S01]  /*51810*/  SHF.L.U32 R37, R37, 0x10, RZ ;  /* 0x0000001025257819 */ /* 0x000fe200000006ff */
[----:B------:R-:W-:Y:S01]  /*51820*/  FMUL.FTZ R42, R151, R112 ;  /* 0x00000070972a7220 */ /* 0x000fe20000410000 */
[----:B------:R-:W-:Y:S01]  /*51830*/  PRMT R36, R179, 0x7632, R36 ;  /* 0x00007632b3247816 */ /* 0x000fe20000000024 */
[----:B------:R-:W-:Y:S01]  /*51840*/  IMAD.U32 R43, R43, 0x10000, RZ ;  /* 0x000100002b2b7824 */ /* 0x000fe200078e00ff */
[----:B------:R-:W-:Y:S01]  /*51850*/  PRMT R44, R83, 0x7632, R44 ;  /* 0x00007632532c7816 */ /* 0x000fe2000000002c */
[----:B------:R-:W-:Y:S01]  /*51860*/  FADD.FTZ R114, -R143, R114 ;  /* 0x000000728f727221 */ /* 0x000fe20000010100 */
[----:B------:R-:W-:Y:S01]  /*51870*/  PRMT R45, R76, 0x7632, R45 ;  /* 0x000076324c2d7816 */ /* 0x000fe2000000002d */
[----:B------:R-:W-:Y:S01]  /*51880*/  FFMA.FTZ R42, R42, R37, R43 ;  /* 0x000000252a2a7223 */ /* 0x000fe2000001002b */
[----:B------:R-:W-:Y:S01]  /*51890*/  SHF.L.U32 R44, R44, 0x10, RZ ;  /* 0x000000102c2c7819 */ /* 0x000fe200000006ff */
[----:B------:R-:W-:-:S02]  /*518a0*/  IMAD.U32 R36, R36, 0x10000, RZ ;  /* 0x0001000024247824 */ /* 0x000fc400078e00ff */
[----:B------:R-:W-:Y:S01]  /*518b0*/  FMUL.FTZ R43, R151, R114 ;  /* 0x00000072972b7220 */ /* 0x000fe20000410000 */
[----:B------:R-:W-:Y:S01]  /*518c0*/  PRMT R37, R172, 0x7632, R37 ;  /* 0x00007632ac257816 */ /* 0x000fe20000000025 */
[----:B------:R-:W-:Y:S01]  /*518d0*/  FADD.FTZ R116, -R143, R116 ;  /* 0x000000748f747221 */ /* 0x000fe20000010100 */
[----:B------:R-:W-:Y:S02]  /*518e0*/  IMAD.U32 R45, R45, 0x10000, RZ ;  /* 0x000100002d2d7824 */ /* 0x000fe400078e00ff */
[----:B------:R-:W-:Y:S01]  /*518f0*/  FFMA.FTZ R43, R43, R36, R44 ;  /* 0x000000242b2b7223 */ /* 0x000fe2000001002c */
[----:B------:R-:W-:Y:S01]  /*51900*/  PRMT R47, R78, 0x7632, R47 ;  /* 0x000076324e2f7816 */ /* 0x000fe2000000002f */
[----:B------:R-:W-:Y:S02]  /*51910*/  IMAD.U32 R37, R37, 0x10000, RZ ;  /* 0x0001000025257824 */ /* 0x000fe400078e00ff */
[----:B------:R-:W-:Y:S01]  /*51920*/  FMUL.FTZ R44, R151, R116 ;  /* 0x00000074972c7220 */ /* 0x000fe20000410000 */
[----:B------:R-:W-:Y:S01]  /*51930*/  FADD.FTZ R36, -R143, R119 ;  /* 0x000000778f247221 */ /* 0x000fe20000010100 */
[----:B------:R-:W-:Y:S01]  /*51940*/  PRMT R48, R79, 0x7632, R48 ;  /* 0x000076324f307816 */ /* 0x000fe20000000030 */
[----:B------:R-:W-:Y:S01]  /*51950*/  FADD.FTZ R122, -R143, R122 ;  /* 0x0000007a8f7a7221 */ /* 0x000fe20000010100 */
[--C-:B------:R-:W-:Y:S01]  /*51960*/  FFMA.FTZ R44, R44, R37, R45.reuse ;  /* 0x000000252c2c7223 */ /* 0x100fe2000001002d */
[----:B------:R-:W-:-:S02]  /*51970*/  PRMT R45, R173, 0x7632, R45 ;  /* 0x00007632ad2d7816 */ /* 0x000fc4000000002d */
[----:B------:R-:W-:Y:S01]  /*51980*/  PRMT R49, R72, 0x7632, R49 ;  /* 0x0000763248317816 */ /* 0x000fe20000000031 */
[----:B------:R-:W-:Y:S01]  /*51990*/  FADD.FTZ R128, -R143, R128 ;  /* 0x000000808f807221 */ /* 0x000fe20000010100 */
[----:B------:R-:W-:Y:S01]  /*519a0*/  PRMT R37, R77, 0x7632, R37 ;  /* 0x000076324d257816 */ /* 0x000fe20000000025 */
[----:B------:R-:W-:Y:S01]  /*519b0*/  FMUL.FTZ R36, R151, R36 ;  /* 0x0000002497247220 */ /* 0x000fe20000410000 */
[----:B------:R-:W-:Y:S02]  /*519c0*/  SHF.L.U32 R45, R45, 0x10, RZ ;  /* 0x000000102d2d7819 */ /* 0x000fe400000006ff */
[----:B------:R-:W-:Y:S01]  /*519d0*/  PRMT R51, R74, 0x7632, R51 ;  /* 0x000076324a337816 */ /* 0x000fe20000000033 */
[----:B------:R-:W-:Y:S01]  /*519e0*/  IMAD.U32 R37, R37, 0x10000, RZ ;  /* 0x0001000025257824 */ /* 0x000fe200078e00ff */
[----:B------:R-:W-:Y:S01]  /*519f0*/  PRMT R52, R75, 0x7632, R52 ;  /* 0x000076324b347816 */ /* 0x000fe20000000034 */
[C---:B------:R-:W-:Y:S01]  /*51a00*/  FADD.FTZ R130, -R143.reuse, R130 ;  /* 0x000000828f827221 */ /* 0x040fe20000010100 */
[----:B------:R-:W-:Y:S01]  /*51a10*/  PRMT R53, R68, 0x7632, R53 ;  /* 0x0000763244357816 */ /* 0x000fe20000000035 */
[--C-:B------:R-:W-:Y:S01]  /*51a20*/  FFMA.FTZ R45, R36, R45, R37.reuse ;  /* 0x0000002d242d7223 */ /* 0x100fe20000010025 */
[----:B------:R-:W-:Y:S01]  /*51a30*/  PRMT R37, R174, 0x7632, R37 ;  /* 0x00007632ae257816 */ /* 0x000fe20000000025 */
[----:B------:R-:W-:Y:S01]  /*51a40*/  FADD.FTZ R36, -R143, R121 ;  /* 0x000000798f247221 */ /* 0x000fe20000010100 */
[----:B------:R-:W-:Y:S01]  /*51a50*/  SHF.L.U32 R47, R47, 0x10, RZ ;  /* 0x000000102f2f7819 */ /* 0x000fe200000006ff */
[----:B------:R-:W-:Y:S01]  /*51a60*/  FADD.FTZ R132, -R143, R132 ;  /* 0x000000848f847221 */ /* 0x000fe20000010100 */
[----:B------:R-:W-:Y:S01]  /*51a70*/  PRMT R54, R69, 0x7632, R54 ;  /* 0x0000763245367816 */ /* 0x000fe20000000036 */
[----:B------:R-:W-:-:S02]  /*51a80*/  IMAD.U32 R37, R37, 0x10000, RZ ;  /* 0x0001000025257824 */ /* 0x000fc400078e00ff */
[----:B------:R-:W-:Y:S01]  /*51a90*/  FMUL.FTZ R36, R151, R36 ;  /* 0x0000002497247220 */ /* 0x000fe20000410000 */
[C---:B------:R-:W-:Y:S01]  /*51aa0*/  FADD.FTZ R134, -R143.reuse, R134 ;  /* 0x000000868f867221 */ /* 0x040fe20000010100 */
[----:B------:R-:W-:Y:S01]  /*51ab0*/  PRMT R85, R70, 0x7632, R85 ;  /* 0x0000763246557816 */ /* 0x000fe20000000055 */
[----:B------:R-:W-:Y:S01]  /*51ac0*/  FADD.FTZ R136, -R143, R136 ;  /* 0x000000888f887221 */ /* 0x000fe20000010100 */
[----:B------:R-:W-:Y:S01]  /*51ad0*/  FFMA.FTZ R46, R36, R37, R47 ;  /* 0x00000025242e7223 */ /* 0x000fe2000001002f */
[----:B------:R-:W-:Y:S01]  /*51ae0*/  PRMT R36, R175, 0x7632, R36 ;  /* 0x00007632af247816 */ /* 0x000fe20000000024 */
[----:B------:R-:W-:Y:S02]  /*51af0*/  IMAD.U32 R48, R48, 0x10000, RZ ;  /* 0x0001000030307824 */ /* 0x000fe400078e00ff */
[----:B------:R-:W-:Y:S01]  /*51b00*/  FMUL.FTZ R47, R151, R122 ;  /* 0x0000007a972f7220 */ /* 0x000fe20000410000 */
[----:B------:R-:W-:Y:S01]  /*51b10*/  PRMT R86, R71, 0x7632, R86 ;  /* 0x0000763247567816 */ /* 0x000fe20000000056 */
[C---:B------:R-:W-:Y:S01]  /*51b20*/  FADD.FTZ R138, -R143.reuse, R138 ;  /* 0x0000008a8f8a7221 */ /* 0x040fe20000010100 */
[----:B------:R-:W-:Y:S01]  /*51b30*/  IMAD.U32 R36, R36, 0x10000, RZ ;  /* 0x0001000024247824 */ /* 0x000fe200078e00ff */
[----:B------:R-:W-:Y:S01]  /*51b40*/  PRMT R37, R168, 0x7632, R37 ;  /* 0x00007632a8257816 */ /* 0x000fe20000000025 */
[----:B------:R-:W-:Y:S01]  /*51b50*/  FADD.FTZ R148, -R143, R148 ;  /* 0x000000948f947221 */ /* 0x000fe20000010100 */
[----:B------:R-:W-:Y:S01]  /*51b60*/  PRMT R87, R64, 0x7632, R87 ;  /* 0x0000763240577816 */ /* 0x000fe20000000057 */
[----:B------:R-:W-:Y:S01]  /*51b70*/  FFMA.FTZ R47, R47, R36, R48 ;  /* 0x000000242f2f7223 */ /* 0x000fe20000010030 */
[----:B------:R-:W-:Y:S01]  /*51b80*/  FADD.FTZ R36, -R143, R125 ;  /* 0x0000007d8f247221 */ /* 0x000fe20000010100 */
[----:B------:R-:W-:Y:S01]  /*51b90*/  SHF.L.U32 R37, R37, 0x10, RZ ;  /* 0x0000001025257819 */ /* 0x000fe200000006ff */
[----:B------:R-:W-:-:S02]  /*51ba0*/  IMAD.U32 R49, R49, 0x10000, RZ ;  /* 0x0001000031317824 */ /* 0x000fc400078e00ff */
[----:B------:R-:W-:Y:S01]  /*51bb0*/  FADD.FTZ R150, -R143, R150 ;  /* 0x000000968f967221 */ /* 0x000fe20000010100 */
[----:B------:R-:W-:Y:S01]  /*51bc0*/  FMUL.FTZ R36, R151, R36 ;  /* 0x0000002497247220 */ /* 0x000fe20000410000 */
[C---:B------:R-:W-:Y:S01]  /*51bd0*/  FADD.FTZ R106, -R143.reuse, R35 ;  /* 0x000000238f6a7221 */ /* 0x040fe20000010100 */
[C---:B------:R-:W-:Y:S01]  /*51be0*/  FADD.FTZ R6, -R143.reuse, R6 ;  /* 0x000000068f067221 */ /* 0x040fe20000010100 */
[----:B------:R-:W-:Y:S01]  /*51bf0*/  FADD.FTZ R8, -R143, R8 ;  /* 0x000000088f087221 */ /* 0x000fe20000010100 */
[--C-:B------:R-:W-:Y:S01]  /*51c00*/  FFMA.FTZ R48, R36, R37, R49.reuse ;  /* 0x0000002524307223 */ /* 0x100fe20000010031 */
[----:B------:R-:W-:Y:S01]  /*51c10*/  PRMT R49, R169, 0x7632, R49 ;  /* 0x00007632a9317816 */ /* 0x000fe20000000031 */
[----:B------:R-:W-:Y:S01]  /*51c20*/  FADD.FTZ R36, -R143, R127 ;  /* 0x0000007f8f247221 */ /* 0x000fe20000010100 */
[----:B------:R-:W-:Y:S01]  /*51c30*/  PRMT R37, R73, 0x7632, R37 ;  /* 0x0000763249257816 */ /* 0x000fe20000000025 */
[C---:B------:R-:W-:Y:S01]  /*51c40*/  FADD.FTZ R10, -R143.reuse, R10 ;  /* 0x0000000a8f0a7221 */ /* 0x040fe20000010100 */
[----:B------:R-:W-:Y:S01]  /*51c50*/  FADD.FTZ R108, -R143, R7 ;  /* 0x000000078f6c7221 */ /* 0x000fe20000010100 */
[----:B------:R-:W-:Y:S01]  /*51c60*/  IMAD.U32 R49, R49, 0x10000, RZ ;  /* 0x0001000031317824 */ /* 0x000fe200078e00ff */
[----:B------:R-:W-:Y:S01]  /*51c70*/  SHF.L.U32 R37, R37, 0x10, RZ ;  /* 0x0000001025257819 */ /* 0x000fe200000006ff */
[----:B------:R-:W-:Y:S01]  /*51c80*/  FMUL.FTZ R36, R151, R36 ;  /* 0x0000002497247220 */ /* 0x000fe20000410000 */
[----:B------:R-:W-:Y:S01]  /*51c90*/  SHF.L.U32 R110, R233, 0x10, RZ ;  /* 0x00000010e96e7819 */ /* 0x000fe200000006ff */
[C---:B------:R-:W-:Y:S01]  /*51ca0*/  FADD.FTZ R12, -R143.reuse, R12 ;  /* 0x0000000c8f0c7221 */ /* 0x040fe20000010100 */
[----:B------:R-:W-:Y:S01]  /*51cb0*/  FADD.FTZ R22, -R143, R22 ;  /* 0x000000168f167221 */ /* 0x000fe20000010100 */
[--C-:B------:R-:W-:Y:S01]  /*51cc0*/  FFMA.FTZ R49, R36, R49, R37.reuse ;  /* 0x0000003124317223 */ /* 0x100fe20000010025 */
[----:B------:R-:W-:Y:S01]  /*51cd0*/  PRMT R37, R170, 0x7632, R37 ;  /* 0x00007632aa257816 */ /* 0x000fe20000000025 */
[----:B------:R-:W-:-:S02]  /*51ce0*/  IMAD.U32 R51, R51, 0x10000, RZ ;  /* 0x0001000033337824 */ /* 0x000fc400078e00ff */
[----:B------:R-:W-:Y:S01]  /*51cf0*/  FMUL.FTZ R50, R151, R128 ;  /* 0x0000008097327220 */ /* 0x000fe20000410000 */
[----:B------:R-:W-:Y:S01]  /*51d00*/  PRMT R36, R171, 0x7632, R36 ;  /* 0x00007632ab247816 */ /* 0x000fe20000000024 */
[----:B------:R-:W-:Y:S01]  /*51d10*/  FADD.FTZ R24, -R143, R24 ;  /* 0x000000188f187221 */ /* 0x000fe20000010100 */
[----:B------:R-:W-:Y:S02]  /*51d20*/  IMAD.U32 R37, R37, 0x10000, RZ ;  /* 0x0001000025257824 */ /* 0x000fe400078e00ff */
[----:B------:R-:W-:Y:S01]  /*51d30*/  FADD.FTZ R26, -R143, R26 ;  /* 0x0000001a8f1a7221 */ /* 0x000fe20000010100 */
[----:B------:R-:W-:Y:S01]  /*51d40*/  SHF.L.U32 R36, R36, 0x10, RZ ;  /* 0x0000001024247819 */ /* 0x000fe200000006ff */
[----:B------:R-:W-:Y:S02]  /*51d50*/  IMAD.U32 R52, R52, 0x10000, RZ ;  /* 0x0001000034347824 */ /* 0x000fe400078e00ff */
[----:B------:R-:W-:Y:S01]  /*51d60*/  FFMA.FTZ R50, R50, R37, R51 ;  /* 0x0000002532327223 */ /* 0x000fe20000010033 */
[----:B------:R-:W-:Y:S01]  /*51d70*/  FMUL.FTZ R51, R151, R130 ;  /* 0x0000008297337220 */ /* 0x000fe20000410000 */
[----:B------:R-:W-:Y:S01]  /*51d80*/  PRMT R37, R164, 0x7632, R37 ;  /* 0x00007632a4257816 */ /* 0x000fe20000000025 */
[----:B------:R-:W-:Y:S01]  /*51d90*/  FADD.FTZ R28, -R143, R28 ;  /* 0x0000001c8f1c7221 */ /* 0x000fe20000010100 */
[----:B------:R-:W-:Y:S01]  /*51da0*/  SHF.L.U32 R53, R53, 0x10, RZ ;  /* 0x0000001035357819 */ /* 0x000fe200000006ff */
[----:B------:R-:W-:Y:S01]  /*51db0*/  FFMA.FTZ R51, R51, R36, R52 ;  /* 0x0000002433337223 */ /* 0x000fe20000010034 */
[----:B------:R-:W-:Y:S01]  /*51dc0*/  FMUL.FTZ R52, R151, R132 ;  /* 0x0000008497347220 */ /* 0x000fe20000410000 */
[----:B------:R-:W-:Y:S01]  /*51dd0*/  IMAD.U32 R37, R37, 0x10000, RZ ;  /* 0x0001000025257824 */ /* 0x000fe200078e00ff */
[----:B------:R-:W-:Y:S01]  /*51de0*/  PRMT R36, R165, 0x7632, R36 ;  /* 0x00007632a5247816 */ /* 0x000fe20000000024 */
[----:B------:R-:W-:-:S02]  /*51df0*/  IMAD.U32 R54, R54, 0x10000, RZ ;  /* 0x0001000036367824 */ /* 0x000fc400078e00ff */
[----:B------:R-:W-:Y:S01]  /*51e00*/  FADD.FTZ R30, -R143, R30 ;  /* 0x0000001e8f1e7221 */ /* 0x000fe20000010100 */
[----:B------:R-:W-:Y:S01]  /*51e10*/  FFMA.FTZ R52, R52, R37, R53 ;  /* 0x0000002534347223 */ /* 0x000fe20000010035 */
[----:B------:R-:W-:Y:S01]  /*51e20*/  FMUL.FTZ R53, R151, R134 ;  /* 0x0000008697357220 */ /* 0x000fe20000410000 */
[----:B------:R-:W-:Y:S01]  /*51e30*/  IMAD.U32 R36, R36, 0x10000, RZ ;  /* 0x0001000024247824 */ /* 0x000fe200078e00ff */
[----:B------:R-:W-:Y:S01]  /*51e40*/  PRMT R37, R166, 0x7632, R37 ;  /* 0x00007632a6257816 */ /* 0x000fe20000000025 */
[----:B------:R-:W-:Y:S02]  /*51e50*/  IMAD.U32 R85, R85, 0x10000, RZ ;  /* 0x0001000055557824 */ /* 0x000fe400078e00ff */
[----:B------:R-:W-:Y:S01]  /*51e60*/  FADD.FTZ R32, -R143, R32 ;  /* 0x000000208f207221 */ /* 0x000fe20000010100 */
[----:B------:R-:W-:Y:S01]  /*51e70*/  FFMA.FTZ R53, R53, R36, R54 ;  /* 0x0000002435357223 */ /* 0x000fe20000010036 */
[----:B------:R-:W-:Y:S01]  /*51e80*/  SHF.L.U32 R37, R37, 0x10, RZ ;  /* 0x0000001025257819 */ /* 0x000fe200000006ff */
        /* <DEDUP_REMOVED lines=8> */
[----:B------:R-:W-:Y:S01]  /*51f10*/  IMAD.U32 R87, R87, 0x10000, RZ ;  /* 0x0001000057577824 */ /* 0x000fe200078e00ff */
[----:B------:R-:W2:Y:S01]  /*51f20*/  LDL R112, [R1+0x14] ;  /* 0x0000140001707983 */ /* 0x000ea20000100800 */
[----:B------:R-:W-:Y:S01]  /*51f30*/  FFMA.FTZ R85, R85, R36, R86 ;  /* 0x0000002455557223 */ /* 0x000fe20000010056 */
[----:B------:R-:W-:Y:S01]  /*51f40*/  FMUL.FTZ R86, R151, R148 ;  /* 0x0000009497567220 */ /* 0x000fe20000410000 */
[----:B------:R-:W-:-:S02]  /*51f50*/  IMAD.U32 R37, R37, 0x10000, RZ ;  /* 0x0001000025257824 */ /* 0x000fc400078e00ff */
[----:B------:R-:W-:Y:S02]  /*51f60*/  FADD.FTZ R36, -R143, R145 ;  /* 0x000000918f247221 */ /* 0x000fe40000010100 */
[----:B------:R-:W-:Y:S01]  /*51f70*/  FFMA.FTZ R86, R86, R37, R87 ;  /* 0x0000002556567223 */ /* 0x000fe20000010057 */
[----:B------:R-:W-:Y:S02]  /*51f80*/  PRMT R37, R65, 0x7632, R37 ;  /* 0x0000763241257816 */ /* 0x000fe40000000025 */
[----:B------:R-:W-:Y:S01]  /*51f90*/  PRMT R87, R157, 0x7632, R87 ;  /* 0x000076329d577816 */ /* 0x000fe20000000057 */
[----:B------:R-:W-:Y:S02]  /*51fa0*/  FMUL.FTZ R36, R151, R36 ;  /* 0x0000002497247220 */ /* 0x000fe40000410000 */
[----:B------:R-:W-:Y:S01]  /*51fb0*/  IMAD.U32 R37, R37, 0x10000, RZ ;  /* 0x0001000025257824 */ /* 0x000fe200078e00ff */
[----:B------:R-:W-:-:S05]  /*51fc0*/  SHF.L.U32 R87, R87, 0x10, RZ ;  /* 0x0000001057577819 */ /* 0x000fca00000006ff */
[----:B------:R-:W-:Y:S02]  /*51fd0*/  FFMA.FTZ R87, R36, R87, R37 ;  /* 0x0000005724577223 */ /* 0x000fe40000010025 */
[----:B------:R-:W0:Y:S01]  /*51fe0*/  @!P1 LDC.64 R36, c[0x0][0x3c8] ;  /* 0x0000f200ff249b82 */ /* 0x000e220000000a00 */
[----:B------:R-:W-:Y:S02]  /*51ff0*/  PRMT R119, R158, 0x7632, R119 ;  /* 0x000076329e777816 */ /* 0x000fe40000000077 */
[----:B------:R-:W-:Y:S01]  /*52000*/  PRMT R121, R66, 0x7632, R121 ;  /* 0x0000763242797816 */ /* 0x000fe20000000079 */
[----:B------:R-:W-:Y:S02]  /*52010*/  FMUL.FTZ R104, R151, R150 ;  /* 0x0000009697687220 */ /* 0x000fe40000410000 */
[----:B------:R-:W-:Y:S01]  /*52020*/  IMAD.U32 R119, R119, 0x10000, RZ ;  /* 0x0001000077777824 */ /* 0x000fe200078e00ff */
[----:B------:R-:W-:Y:S02]  /*52030*/  SHF.L.U32 R121, R121, 0x10, RZ ;  /* 0x0000001079797819 */ /* 0x000fe400000006ff */
[----:B------:R-:W-:-:S03]  /*52040*/  PRMT R35, R159, 0x7632, R35 ;  /* 0x000076329f237816 */ /* 0x000fc60000000023 */
[----:B------:R-:W-:Y:S01]  /*52050*/  FFMA.FTZ R104, R104, R119, R121 ;  /* 0x0000007768687223 */ /* 0x000fe20000010079 */
[----:B------:R-:W-:Y:S01]  /*52060*/  PRMT R119, R67, 0x7632, R119 ;  /* 0x0000763243777816 */ /* 0x000fe20000000077 */
[----:B------:R-:W-:Y:S02]  /*52070*/  IMAD.U32 R35, R35, 0x10000, RZ ;  /* 0x0001000023237824 */ /* 0x000fe400078e00ff */
[----:B------:R-:W-:Y:S02]  /*52080*/  FMUL.FTZ R106, R151, R106 ;  /* 0x0000006a976a7220 */ /* 0x000fe40000410000 */
[----:B------:R-:W-:Y:S02]  /*52090*/  IMAD.U32 R119, R119, 0x10000, RZ ;  /* 0x0001000077777824 */ /* 0x000fe400078e00ff */
[----:B------:R-:W-:Y:S02]  /*520a0*/  FMUL.FTZ R6, R151, R6 ;  /* 0x0000000697067220 */ /* 0x000fe40000410000 */
[----:B------:R-:W-:Y:S01]  /*520b0*/  FFMA.FTZ R106, R106, R35, R119 ;  /* 0x000000236a6a7223 */ /* 0x000fe20000010077 */
[----:B------:R-:W-:Y:S01]  /*520c0*/  SHF.L.U32 R35, R228, 0x10, RZ ;  /* 0x00000010e4237819 */ /* 0x000fe200000006ff */
[----:B0-----:R-:W-:-:S04]  /*520d0*/  @!P1 IMAD.WIDE R36, R189, 0x4, R36 ;  /* 0x00000004bd249825 */ /* 0x001fc800078e0224 */
[----:B------:R-:W-:Y:S01]  /*520e0*/  IMAD.U32 R119, R200, 0x10000, RZ ;  /* 0x00010000c8777824 */ /* 0x000fe200078e00ff */
[----:B------:R0:W-:Y:S01]  /*520f0*/  @!P1 STG.E desc[UR8][R36.64], R151 ;  /* 0x0000009724009986 */ /* 0x0001e2000c101908 */
[----:B------:R-:W-:Y:S02]  /*52100*/  FMUL.FTZ R8, R151, R8 ;  /* 0x0000000897087220 */ /* 0x000fe40000410000 */
[----:B------:R-:W-:Y:S01]  /*52110*/  FFMA.FTZ R6, R6, R35, R119 ;  /* 0x0000002306067223 */ /* 0x000fe20000010077 */
[----:B------:R-:W-:Y:S02]  /*52120*/  IMAD.U32 R35, R229, 0x10000, RZ ;  /* 0x00010000e5237824 */ /* 0x000fe400078e00ff */
[----:B------:R-:W-:Y:S01]  /*52130*/  FMUL.FTZ R10, R151, R10 ;  /* 0x0000000a970a7220 */ /* 0x000fe20000410000 */
[----:B0-----:R-:W-:-:S04]  /*52140*/  IMAD.U32 R37, R201, 0x10000, RZ ;  /* 0x00010000c9257824 */ /* 0x001fc800078e00ff */
[----:B------:R-:W-:Y:S01]  /*52150*/  FFMA.FTZ R8, R8, R35, R37 ;  /* 0x0000002308087223 */ /* 0x000fe20000010025 */
[----:B------:R-:W-:Y:S01]  /*52160*/  SHF.L.U32 R37, R202, 0x10, RZ ;  /* 0x00000010ca257819 */ /* 0x000fe200000006ff */
[----:B------:R-:W-:Y:S02]  /*52170*/  IMAD.U32 R35, R230, 0x10000, RZ ;  /* 0x00010000e6237824 */ /* 0x000fe400078e00ff */
[----:B------:R-:W-:Y:S01]  /*52180*/  FMUL.FTZ R7, R151, R108 ;  /* 0x0000006c97077220 */ /* 0x000fe20000410000 */
[C---:B------:R-:W-:Y:S01]  /*52190*/  FADD.FTZ R36, -R143.reuse, R9 ;  /* 0x000000098f247221 */ /* 0x040fe20000010100 */
[----:B------:R-:W-:Y:S02]  /*521a0*/  IMAD.U32 R108, R232, 0x10000, RZ ;  /* 0x00010000e86c7824 */ /* 0x000fe400078e00ff */
[----:B------:R-:W-:Y:S01]  /*521b0*/  FFMA.FTZ R35, R10, R35, R37 ;  /* 0x000000230a237223 */ /* 0x000fe20000010025 */
[----:B------:R-:W-:Y:S01]  /*521c0*/  FADD.FTZ R10, -R143, R11 ;  /* 0x0000000b8f0a7221 */ /* 0x000fe20000010100 */
[----:B------:R-:W-:Y:S01]  /*521d0*/  FMUL.FTZ R9, R151, R36 ;  /* 0x0000002497097220 */ /* 0x000fe20000410000 */
[----:B------:R-:W-:Y:S01]  /*521e0*/  FFMA.FTZ R7, R7, R108, R110 ;  /* 0x0000006c07077223 */ /* 0x000fe2000001006e */
[----:B------:R-:W-:Y:S01]  /*521f0*/  SHF.L.U32 R36, R234, 0x10, RZ ;  /* 0x00000010ea247819 */ /* 0x000fe200000006ff */
[----:B------:R-:W-:-:S02]  /*52200*/  IMAD.U32 R108, R235, 0x10000, RZ ;  /* 0x00010000eb6c7824 */ /* 0x000fc400078e00ff */
[C---:B------:R-:W-:Y:S01]  /*52210*/  FMUL.FTZ R10, R151.reuse, R10 ;  /* 0x0000000a970a7220 */ /* 0x040fe20000410000 */
[----:B------:R-:W-:Y:S02]  /*52220*/  IMAD.U32 R11, R236, 0x10000, RZ ;  /* 0x00010000ec0b7824 */ /* 0x000fe400078e00ff */
[----:B------:R-:W-:Y:S01]  /*52230*/  FMUL.FTZ R12, R151, R12 ;  /* 0x0000000c970c7220 */ /* 0x000fe20000410000 */
[----:B------:R-:W-:Y:S02]  /*52240*/  IMAD.U32 R37, R237, 0x10000, RZ ;  /* 0x00010000ed257824 */ /* 0x000fe400078e00ff */
[----:B------:R-:W-:Y:S01]  /*52250*/  FFMA.FTZ R9, R9, R36, R108 ;  /* 0x0000002409097223 */ /* 0x000fe2000001006c */
[----:B------:R-:W-:Y:S01]  /*52260*/  FMUL.FTZ R28, R151, R28 ;  /* 0x0000001c971c7220 */ /* 0x000fe20000410000 */
[----:B------:R-:W-:Y:S02]  /*52270*/  IMAD.U32 R119, R227, 0x10000, RZ ;  /* 0x00010000e3777824 */ /* 0x000fe400078e00ff */
[----:B------:R-:W-:Y:S01]  /*52280*/  FFMA.FTZ R36, R10, R11, R37 ;  /* 0x0000000b0a247223 */ /* 0x000fe20000010025 */
[----:B------:R-:W-:Y:S01]  /*52290*/  SHF.L.U32 R37, R231, 0x10, RZ ;  /* 0x00000010e7257819 */ /* 0x000fe200000006ff */
[----:B------:R-:W-:-:S02]  /*522a0*/  IMAD.U32 R11, R203, 0x10000, RZ ;  /* 0x00010000cb0b7824 */ /* 0x000fc400078e00ff */
[----:B------:R-:W-:Y:S01]  /*522b0*/  FADD.FTZ R10, -R143, R13 ;  /* 0x0000000d8f0a7221 */ /* 0x000fe20000010100 */
[----:B------:R-:W-:Y:S01]  /*522c0*/  SHF.L.U32 R13, R239, 0x10, RZ ;  /* 0x00000010ef0d7819 */ /* 0x000fe200000006ff */
[----:B------:R-:W-:Y:S01]  /*522d0*/  FADD.FTZ R88, -R143, R88 ;  /* 0x000000588f587221 */ /* 0x000fe20000010100 */
[----:B------:R-:W-:Y:S01]  /*522e0*/  FFMA.FTZ R37, R12, R37, R11 ;  /* 0x000000250c257223 */ /* 0x000fe2000001000b */
[----:B------:R-:W-:Y:S01]  /*522f0*/  FMUL.FTZ R10, R151, R10 ;  /* 0x0000000a970a7220 */ /* 0x000fe20000410000 */
[----:B------:R-:W-:Y:S02]  /*52300*/  IMAD.U32 R11, R238, 0x10000, RZ ;  /* 0x00010000ee0b7824 */ /* 0x000fe400078e00ff */
[----:B------:R-:W-:Y:S01]  /*52310*/  FADD.FTZ R12, -R143, R23 ;  /* 0x000000178f0c7221 */ /* 0x000fe20000010100 */
[----:B------:R-:W-:Y:S01]  /*52320*/  SHF.L.U32 R121, R246, 0x10, RZ ;  /* 0x00000010f6797819 */ /* 0x000fe200000006ff */
[----:B------:R-:W2:Y:S01]  /*52330*/  LDL R110, [R1+0x20] ;  /* 0x00002000016e7983 */ /* 0x000ea20000100800 */
[----:B------:R-:W-:Y:S01]  /*52340*/  FFMA.FTZ R108, R10, R11, R13 ;  /* 0x0000000b0a6c7223 */ /* 0x000fe2000001000d */
[----:B------:R-:W-:Y:S01]  /*52350*/  FMUL.FTZ R10, R151, R22 ;  /* 0x00000016970a7220 */ /* 0x000fe20000410000 */
[----:B------:R-:W-:-:S02]  /*52360*/  IMAD.U32 R11, R224, 0x10000, RZ ;  /* 0x00010000e00b7824 */ /* 0x000fc400078e00ff */
[----:B------:R-:W-:-:S04]  /*52370*/  IMAD.U32 R13, R204, 0x10000, RZ ;  /* 0x00010000cc0d7824 */ /* 0x000fc800078e00ff */
[----:B------:R-:W-:Y:S01]  /*52380*/  FFMA.FTZ R10, R10, R11, R13 ;  /* 0x0000000b0a0a7223 */ /* 0x000fe2000001000d */
[----:B------:R-:W-:Y:S01]  /*52390*/  FMUL.FTZ R11, R151, R12 ;  /* 0x0000000c970b7220 */ /* 0x000fe20000410000 */
[----:B------:R-:W-:Y:S01]  /*523a0*/  SHF.L.U32 R12, R240, 0x10, RZ ;  /* 0x00000010f00c7819 */ /* 0x000fe200000006ff */
[----:B------:R-:W-:Y:S01]  /*523b0*/  IMAD.U32 R22, R241, 0x10000, RZ ;  /* 0x00010000f1167824 */ /* 0x000fe200078e00ff */
[----:B------:R-:W-:Y:S01]  /*523c0*/  SHF.L.U32 R23, R205, 0x10, RZ ;  /* 0x00000010cd177819 */ /* 0x000fe200000006ff */
[----:B------:R-:W-:Y:S02]  /*523d0*/  IMAD.U32 R13, R225, 0x10000, RZ ;  /* 0x00010000e10d7824 */ /* 0x000fe400078e00ff */
[----:B------:R-:W-:Y:S01]  /*523e0*/  FFMA.FTZ R11, R11, R12, R22 ;  /* 0x0000000c0b0b7223 */ /* 0x000fe20000010016 */
[----:B------:R-:W-:Y:S01]  /*523f0*/  FMUL.FTZ R12, R151, R24 ;  /* 0x00000018970c7220 */ /* 0x000fe20000410000 */
[----:B------:R-:W-:Y:S01]  /*52400*/  FADD.FTZ R22, -R143, R25 ;  /* 0x000000198f167221 */ /* 0x000fe20000010100 */
[----:B------:R-:W-:-:S02]  /*52410*/  IMAD.U32 R24, R243, 0x10000, RZ ;  /* 0x00010000f3187824 */ /* 0x000fc400078e00ff */
[----:B------:R-:W-:Y:S01]  /*52420*/  FFMA.FTZ R12, R12, R13, R23 ;  /* 0x0000000d0c0c7223 */ /* 0x000fe20000010017 */
[----:B------:R-:W-:Y:S01]  /*52430*/  FMUL.FTZ R13, R151, R22 ;  /* 0x00000016970d7220 */ /* 0x000fe20000410000 */
[----:B------:R-:W-:Y:S01]  /*52440*/  IMAD.U32 R22, R242, 0x10000, RZ ;  /* 0x00010000f2167824 */ /* 0x000fe200078e00ff */
[----:B------:R-:W-:Y:S01]  /*52450*/  SHF.L.U32 R23, R226, 0x10, RZ ;  /* 0x00000010e2177819 */ /* 0x000fe200000006ff */
[----:B------:R-:W-:Y:S02]  /*52460*/  IMAD.U32 R25, R206, 0x10000, RZ ;  /* 0x00010000ce197824 */ /* 0x000fe400078e00ff */
[----:B------:R-:W-:Y:S01]  /*52470*/  FFMA.FTZ R13, R13, R22, R24 ;  /* 0x000000160d0d7223 */ /* 0x000fe20000010018 */
[----:B------:R-:W-:Y:S01]  /*52480*/  FMUL.FTZ R24, R151, R26 ;  /* 0x0000001a97187220 */ /* 0x000fe20000410000 */
[----:B------:R-:W-:-:S03]  /*52490*/  FADD.FTZ R22, -R143, R27 ;  /* 0x0000001b8f167221 */ /* 0x000fc60000010100 */
[----:B------:R-:W-:Y:S01]  /*524a0*/  FFMA.FTZ R24, R24, R23, R25 ;  /* 0x0000001718187223 */ /* 0x000fe20000010019 */
[----:B------:R-:W-:Y:S01]  /*524b0*/  SHF.L.U32 R23, R245, 0x10, RZ ;  /* 0x00000010f5177819 */ /* 0x000fe200000006ff */
[----:B------:R-:W-:Y:S01]  /*524c0*/  FMUL.FTZ R22, R151, R22 ;  /* 0x0000001697167220 */ /* 0x000fe20000410000 */
[----:B------:R-:W-:-:S04]  /*524d0*/  IMAD.U32 R25, R244, 0x10000, RZ ;  /* 0x00010000f4197824 */ /* 0x000fc800078e00ff */
[----:B------:R-:W-:Y:S01]  /*524e0*/  FFMA.FTZ R25, R22, R25, R23 ;  /* 0x0000001916197223 */ /* 0x000fe20000010017 */
[----:B------:R-:W-:Y:S02]  /*524f0*/  IMAD.U32 R23, R207, 0x10000, RZ ;  /* 0x00010000cf177824 */ /* 0x000fe400078e00ff */
[----:B------:R-:W-:Y:S02]  /*52500*/  FADD.FTZ R22, -R143, R29 ;  /* 0x0000001d8f167221 */ /* 0x000fe40000010100 */
[----:B------:R-:W-:Y:S02]  /*52510*/  FFMA.FTZ R119, R28, R119, R23 ;  /* 0x000000771c777223 */ /* 0x000fe40000010017 */
[----:B------:R-:W-:Y:S01]  /*52520*/  FMUL.FTZ R22, R151, R22 ;  /* 0x0000001697167220 */ /* 0x000fe20000410000 */
[----:B------:R-:W-:Y:S01]  /*52530*/  IMAD.U32 R23, R247, 0x10000, RZ ;  /* 0x00010000f7177824 */ /* 0x000fe200078e00ff */
[----:B------:R-:W-:-:S03]  /*52540*/  SHF.L.U32 R27, R208, 0x10, RZ ;  /* 0x00000010d01b7819 */ /* 0x000fc600000006ff */
[----:B------:R-:W-:Y:S01]  /*52550*/  FFMA.FTZ R121, R22, R121, R23 ;  /* 0x0000007916797223 */ /* 0x000fe20000010017 */
[C---:B------:R-:W-:Y:S01]  /*52560*/  FMUL.FTZ R22, R151.reuse, R30 ;  /* 0x0000001e97167220 */ /* 0x040fe20000410000 */
[----:B------:R-:W-:Y:S02]  /*52570*/  IMAD.U32 R23, R220, 0x10000, RZ ;  /* 0x00010000dc177824 */ /* 0x000fe400078e00ff */
[----:B------:R-:W-:Y:S02]  /*52580*/  IMAD.U32 R26, R248, 0x10000, RZ ;  /* 0x00010000f81a7824 */ /* 0x000fe400078e00ff */
[----:B------:R-:W-:Y:S01]  /*52590*/  FFMA.FTZ R22, R22, R23, R27 ;  /* 0x0000001716167223 */ /* 0x000fe2000001001b */
[----:B------:R-:W-:Y:S01]  /*525a0*/  FMUL.FTZ R23, R151, R32 ;  /* 0x0000002097177220 */ /* 0x000fe20000410000 */
[----:B------:R-:W-:-:S04]  /*525b0*/  IMAD.U32 R28, R249, 0x10000, RZ ;  /* 0x00010000f91c7824 */ /* 0x000fc800078e00ff */
[----:B------:R-:W-:Y:S01]  /*525c0*/  FFMA.FTZ R23, R23, R26, R28 ;  /* 0x0000001a17177223 */ /* 0x000fe2000001001c */
[----:B------:R-:W-:Y:S01]  /*525d0*/  FADD.FTZ R26, -R143, R33 ;  /* 0x000000218f1a7221 */ /* 0x000fe20000010100 */
[----:B------:R-:W-:Y:S01]  /*525e0*/  SHF.L.U32 R27, R221, 0x10, RZ ;  /* 0x00000010dd1b7819 */ /* 0x000fe200000006ff */
[----:B------:R-:W-:Y:S02]  /*525f0*/  IMAD.U32 R29, R209, 0x10000, RZ ;  /* 0x00010000d11d7824 */ /* 0x000fe400078e00ff */
[----:B------:R-:W-:Y:S01]  /*52600*/  FMUL.FTZ R26, R151, R26 ;  /* 0x0000001a971a7220 */ /* 0x000fe20000410000 */
[----:B------:R-:W-:-:S03]  /*52610*/  SHF.L.U32 R30, R251, 0x10, RZ ;  /* 0x00000010fb1e7819 */ /* 0x000fc600000006ff */
[----:B------:R-:W-:Y:S01]  /*52620*/  FFMA.FTZ R28, R26, R27, R29 ;  /* 0x0000001b1a1c7223 */ /* 0x000fe2000001001d */
[----:B------:R-:W-:Y:S01]  /*52630*/  FMUL.FTZ R29, R151, R34 ;  /* 0x00000022971d7220 */ /* 0x000fe20000410000 */
[----:B------:R-:W-:Y:S01]  /*52640*/  IMAD.U32 R26, R250, 0x10000, RZ ;  /* 0x00010000fa1a7824 */ /* 0x000fe200078e00ff */
[----:B------:R-:W2:Y:S03]  /*52650*/  LDL R34, [R1+0x1c] ;  /* 0x00001c0001227983 */ /* 0x000ea60000100800 */
[----:B------:R-:W-:Y:S01]  /*52660*/  FFMA.FTZ R29, R29, R26, R30 ;  /* 0x0000001a1d1d7223 */ /* 0x000fe2000001001e */
[----:B------:R-:W-:Y:S01]  /*52670*/  FADD.FTZ R26, -R143, R55 ;  /* 0x000000378f1a7221 */ /* 0x000fe20000010100 */
[----:B------:R-:W-:Y:S02]  /*52680*/  IMAD.U32 R27, R222, 0x10000, RZ ;  /* 0x00010000de1b7824 */ /* 0x000fe400078e00ff */
[----:B------:R-:W-:-:S02]  /*52690*/  IMAD.U32 R33, R210, 0x10000, RZ ;  /* 0x00010000d2217824 */ /* 0x000fc400078e00ff */
[----:B------:R-:W-:-:S04]  /*526a0*/  FMUL.FTZ R26, R151, R26 ;  /* 0x0000001a971a7220 */ /* 0x000fc80000410000 */
[----:B------:R-:W-:Y:S01]  /*526b0*/  FFMA.FTZ R122, R26, R27, R33 ;  /* 0x0000001b1a7a7223 */ /* 0x000fe20000010021 */
[----:B------:R-:W-:Y:S02]  /*526c0*/  FADD.FTZ R26, -R143, R89 ;  /* 0x000000598f1a7221 */ /* 0x000fe40000010100 */
[----:B------:R-:W2:Y:S01]  /*526d0*/  LDL R89, [R1+0x18] ;  /* 0x0000180001597983 */ /* 0x000ea20000100800 */
[----:B------:R-:W-:Y:S01]  /*526e0*/  SHF.L.U32 R125, R252, 0x10, RZ ;  /* 0x00000010fc7d7819 */ /* 0x000fe200000006ff */
[----:B------:R-:W-:Y:S01]  /*526f0*/  FMUL.FTZ R26, R151, R26 ;  /* 0x0000001a971a7220 */ /* 0x000fe20000410000 */
[----:B---3--:R-:W-:Y:S01]  /*52700*/  IMAD.U32 R27, R161, 0x10000, RZ ;  /* 0x00010000a11b7824 */ /* 0x008fe200078e00ff */
[----:B------:R-:W-:Y:S01]  /*52710*/  SHF.L.U32 R33, R211, 0x10, RZ ;  /* 0x00000010d3217819 */ /* 0x000fe200000006ff */
[----:B------:R-:W-:Y:S01]  /*52720*/  FMUL.FTZ R88, R151, R88 ;  /* 0x0000005897587220 */ /* 0x000fe20000410000 */
[----:B------:R-:W-:Y:S01]  /*52730*/  FADD.FTZ R90, -R143, R90 ;  /* 0x0000005a8f5a7221 */ /* 0x000fe20000010100 */
[----:B------:R-:W-:Y:S01]  /*52740*/  FFMA.FTZ R125, R26, R125, R27 ;  /* 0x0000007d1a7d7223 */ /* 0x000fe2000001001b */
[----:B------:R-:W-:-:S02]  /*52750*/  IMAD.U32 R27, R223, 0x10000, RZ ;  /* 0x00010000df1b7824 */ /* 0x000fc400078e00ff */
[----:B------:R-:W-:Y:S02]  /*52760*/  FMUL.FTZ R90, R151, R90 ;  /* 0x0000005a975a7220 */ /* 0x000fe40000410000 */
[----:B------:R-:W-:Y:S01]  /*52770*/  FFMA.FTZ R134, R88, R27, R33 ;  /* 0x0000001b58867223 */ /* 0x000fe20000010021 */
[----:B----4-:R-:W-:Y:S02]  /*52780*/  IMAD.U32 R27, R160, 0x10000, RZ ;  /* 0x00010000a01b7824 */ /* 0x010fe400078e00ff */
[----:B------:R-:W-:Y:S01]  /*52790*/  FADD.FTZ R26, -R143, R91 ;  /* 0x0000005b8f1a7221 */ /* 0x000fe20000010100 */
[----:B-----5:R-:W-:Y:S01]  /*527a0*/  IMAD.U32 R33, R155, 0x10000, RZ ;  /* 0x000100009b217824 */ /* 0x020fe200078e00ff */
[----:B------:R-:W3:Y:S03]  /*527b0*/  LDL R91, [R1+0x24] ;  /* 0x00002400015b7983 */ /* 0x000ee60000100800 */
[----:B------:R-:W-:Y:S01]  /*527c0*/  FFMA.FTZ R136, R90, R27, R33 ;  /* 0x0000001b5a887223 */ /* 0x000fe20000010021 */
[----:B------:R-:W4:Y:S04]  /*527d0*/  LDL R88, [R1+0x30] ;  /* 0x0000300001587983 */ /* 0x000f280000100800 */
[----:B------:R-:W5:Y:S01]  /*527e0*/  LDL R90, [R1+0x28] ;  /* 0x00002800015a7983 */ /* 0x000f620000100800 */
[----:B------:R-:W-:Y:S01]  /*527f0*/  SHF.L.U32 R27, R216, 0x10, RZ ;  /* 0x00000010d81b7819 */ /* 0x000fe200000006ff */
[----:B------:R-:W-:Y:S01]  /*52800*/  FMUL.FTZ R26, R151, R26 ;  /* 0x0000001a971a7220 */ /* 0x000fe20000410000 */
[----:B------:R-:W-:-:S04]  /*52810*/  IMAD.U32 R33, R212, 0x10000, RZ ;  /* 0x00010000d4217824 */ /* 0x000fc800078e00ff */
[----:B------:R-:W-:Y:S01]  /*52820*/  FFMA.FTZ R30, R26, R27, R33 ;  /* 0x0000001b1a1e7223 */ /* 0x000fe20000010021 */
[----:B------:R-:W-:Y:S01]  /*52830*/  FADD.FTZ R92, -R143, R92 ;  /* 0x0000005c8f5c7221 */ /* 0x000fe20000010100 */
[----:B------:R-:W-:Y:S01]  /*52840*/  SHF.L.U32 R32, R153, 0x10, RZ ;  /* 0x0000001099207819 */ /* 0x000fe200000006ff */
[----:B------:R-:W-:Y:S02]  /*52850*/  IMAD.U32 R26, R154, 0x10000, RZ ;  /* 0x000100009a1a7824 */ /* 0x000fe400078e00ff */
[----:B------:R-:W-:-:S04]  /*52860*/  FMUL.FTZ R55, R151, R92 ;  /* 0x0000005c97377220 */ /* 0x000fc80000410000 */
[----:B------:R-:W-:Y:S02]  /*52870*/  FFMA.FTZ R55, R55, R26, R32 ;  /* 0x0000001a37377223 */ /* 0x000fe40000010020 */
[----:B------:R-:W4:Y:S01]  /*52880*/  LDL R32, [R1+0x38] ;  /* 0x0000380001207983 */ /* 0x000f220000100800 */
[----:B--2---:R-:W-:-:S03]  /*52890*/  IMAD.U32 R145, R34, 0x10000, RZ ;  /* 0x0001000022917824 */ /* 0x004fc600078e00ff */
[----:B------:R-:W2:Y:S01]  /*528a0*/  LDL R34, [R1+0x34] ;  /* 0x0000340001227983 */ /* 0x000ea20000100800 */
[----:B------:R-:W-:-:S03]  /*528b0*/  IMAD.U32 R33, R89, 0x10000, RZ ;  /* 0x0001000059217824 */ /* 0x000fc600078e00ff */
[----:B------:R-:W2:Y:S01]  /*528c0*/  LDL R89, [R1+0x2c] ;  /* 0x00002c0001597983 */ /* 0x000ea20000100800 */
[----:B------:R-:W-:Y:S01]  /*528d0*/  FADD.FTZ R26, -R143, R93 ;  /* 0x0000005d8f1a7221 */ /* 0x000fe20000010100 */
[----:B------:R-:W-:Y:S02]  /*528e0*/  IMAD.U32 R127, R217, 0x10000, RZ ;  /* 0x00010000d97f7824 */ /* 0x000fe400078e00ff */
[----:B------:R-:W-:Y:S02]  /*528f0*/  IMAD.U32 R27, R213, 0x10000, RZ ;  /* 0x00010000d51b7824 */ /* 0x000fe400078e00ff */
[----:B------:R-:W-:Y:S01]  /*52900*/  FMUL.FTZ R26, R151, R26 ;  /* 0x0000001a971a7220 */ /* 0x000fe20000410000 */
[----:B------:R-:W-:-:S03]  /*52910*/  FADD.FTZ R94, -R143, R94 ;  /* 0x0000005e8f5e7221 */ /* 0x000fc60000010100 */
[----:B------:R-:W-:Y:S01]  /*52920*/  FFMA.FTZ R127, R26, R127, R27 ;  /* 0x0000007f1a7f7223 */ /* 0x000fe2000001001b */
[----:B------:R-:W-:Y:S01]  /*52930*/  SHF.L.U32 R27, R112, 0x10, RZ ;  /* 0x00000010701b7819 */ /* 0x000fe200000006ff */
[----:B------:R-:W-:Y:S01]  /*52940*/  FMUL.FTZ R94, R151, R94 ;  /* 0x0000005e975e7220 */ /* 0x000fe20000410000 */
[----:B------:R-:W-:-:S03]  /*52950*/  FADD.FTZ R26, -R143, R95 ;  /* 0x0000005f8f1a7221 */ /* 0x000fc60000010100 */
[----:B------:R-:W-:Y:S01]  /*52960*/  FFMA.FTZ R128, R94, R27, R33 ;  /* 0x0000001b5e807223 */ /* 0x000fe20000010021 */
[----:B------:R-:W-:Y:S01]  /*52970*/  SHF.L.U32 R33, R214, 0x10, RZ ;  /* 0x00000010d6217819 */ /* 0x000fe200000006ff */
[----:B------:R-:W-:Y:S01]  /*52980*/  FMUL.FTZ R26, R151, R26 ;  /* 0x0000001a971a7220 */ /* 0x000fe20000410000 */
[----:B------:R-:W-:Y:S02]  /*52990*/  IMAD.U32 R27, R218, 0x10000, RZ ;  /* 0x00010000da1b7824 */ /* 0x000fe400078e00ff */
[----:B------:R-:W-:Y:S02]  /*529a0*/  FADD.FTZ R96, -R143, R96 ;  /* 0x000000608f607221 */ /* 0x000fe40000010100 */
[----:B------:R-:W-:Y:S02]  /*529b0*/  FFMA.FTZ R138, R26, R27, R33 ;  /* 0x0000001b1a8a7223 */ /* 0x000fe40000010021 */
[----:B------:R-:W-:Y:S01]  /*529c0*/  FMUL.FTZ R96, R151, R96 ;  /* 0x0000006097607220 */ /* 0x000fe20000410000 */
[----:B------:R-:W-:-:S02]  /*529d0*/  IMAD.U32 R27, R110, 0x10000, RZ ;  /* 0x000100006e1b7824 */ /* 0x000fc400078e00ff */
[----:B------:R-:W-:Y:S01]  /*529e0*/  FADD.FTZ R26, -R143, R97 ;  /* 0x000000618f1a7221 */ /* 0x000fe20000010100 */
[----:B------:R-:W-:Y:S02]  /*529f0*/  IMAD.U32 R33, R215, 0x10000, RZ ;  /* 0x00010000d7217824 */ /* 0x000fe400078e00ff */
[----:B------:R-:W-:Y:S01]  /*52a00*/  FFMA.FTZ R145, R96, R145, R27 ;  /* 0x0000009160917223 */ /* 0x000fe2000001001b */
[----:B------:R-:W-:Y:S01]  /*52a10*/  SHF.L.U32 R27, R219, 0x10, RZ ;  /* 0x00000010db1b7819 */ /* 0x000fe200000006ff */
[----:B------:R-:W-:Y:S01]  /*52a20*/  FMUL.FTZ R26, R151, R26 ;  /* 0x0000001a971a7220 */ /* 0x000fe20000410000 */
[----:B------:R-:W-:Y:S01]  /*52a30*/  FADD.FTZ R98, -R143, R98 ;  /* 0x000000628f627221 */ /* 0x000fe20000010100 */
[----:B---3--:R-:W-:Y:S02]  /*52a40*/  IMAD.U32 R161, R91, 0x10000, RZ ;  /* 0x000100005ba17824 */ /* 0x008fe400078e00ff */
[----:B------:R-:W-:Y:S01]  /*52a50*/  FFMA.FTZ R154, R26, R27, R33 ;  /* 0x0000001b1a9a7223 */ /* 0x000fe20000010021 */
[----:B-----5:R-:W-:Y:S01]  /*52a60*/  SHF.L.U32 R27, R90, 0x10, RZ ;  /* 0x000000105a1b7819 */ /* 0x020fe200000006ff */
[----:B------:R-:W-:Y:S01]  /*52a70*/  FMUL.FTZ R98, R151, R98 ;  /* 0x0000006297627220 */ /* 0x000fe20000410000 */
[----:B------:R-:W-:Y:S01]  /*52a80*/  FADD.FTZ R26, -R143, R99 ;  /* 0x000000638f1a7221 */ /* 0x000fe20000010100 */
[----:B------:R-:W-:-:S02]  /*52a90*/  IMAD.U32 R33, R192, 0x10000, RZ ;  /* 0x00010000c0217824 */ /* 0x000fc400078e00ff */
[----:B------:R-:W-:Y:S01]  /*52aa0*/  FFMA.FTZ R161, R98, R161, R27 ;  /* 0x000000a162a17223 */ /* 0x000fe2000001001b */
[----:B------:R-:W-:Y:S01]  /*52ab0*/  FMUL.FTZ R26, R151, R26 ;  /* 0x0000001a971a7220 */ /* 0x000fe20000410000 */
[----:B------:R-:W-:Y:S02]  /*52ac0*/  IMAD.U32 R27, R196, 0x10000, RZ ;  /* 0x00010000c41b7824 */ /* 0x000fe400078e00ff */
[----:B------:R-:W-:Y:S02]  /*52ad0*/  FADD.FTZ R100, -R143, R100 ;  /* 0x000000648f647221 */ /* 0x000fe40000010100 */
[----:B------:R-:W-:Y:S02]  /*52ae0*/  FFMA.FTZ R130, R26, R27, R33 ;  /* 0x0000001b1a827223 */ /* 0x000fe40000010021 */
[----:B------:R-:W-:Y:S01]  /*52af0*/  FMUL.FTZ R100, R151, R100 ;  /* 0x0000006497647220 */ /* 0x000fe20000410000 */
[----:B----4-:R-:W-:Y:S02]  /*52b00*/  IMAD.U32 R33, R88, 0x10000, RZ ;  /* 0x0001000058217824 */ /* 0x010fe400078e00ff */
[C---:B------:R-:W-:Y:S01]  /*52b10*/  FADD.FTZ R26, -R143.reuse, R101 ;  /* 0x000000658f1a7221 */ /* 0x040fe20000010100 */
[----:B------:R-:W-:-:S03]  /*52b20*/  FADD.FTZ R102, -R143, R102 ;  /* 0x000000668f667221 */ /* 0x000fc60000010100 */
[C---:B------:R-:W-:Y:S01]  /*52b30*/  FMUL.FTZ R26, R151.reuse, R26 ;  /* 0x0000001a971a7220 */ /* 0x040fe20000410000 */
[----:B------:R-:W-:Y:S01]  /*52b40*/  FMUL.FTZ R102, R151, R102 ;  /* 0x0000006697667220 */ /* 0x000fe20000410000 */
[----:B------:R-:W-:Y:S02]  /*52b50*/  IMAD.U32 R191, R199, 0x10000, RZ ;  /* 0x00010000c7bf7824 */ /* 0x000fe400078e00ff */
[----:B------:R-:W-:Y:S01]  /*52b60*/  FADD.FTZ R118, -R143, R118 ;  /* 0x000000768f767221 */ /* 0x000fe20000010100 */
[----:B------:R-:W-:Y:S02]  /*52b70*/  IMAD.U32 R153, R173, 0x10000, RZ ;  /* 0x00010000ad997824 */ /* 0x000fe400078e00ff */
[----:B------:R-:W-:Y:S02]  /*52b80*/  IMAD.U32 R155, R174, 0x10000, RZ ;  /* 0x00010000ae9b7824 */ /* 0x000fe400078e00ff */
[----:B------:R-:W-:Y:S01]  /*52b90*/  FMUL.FTZ R118, R151, R118 ;  /* 0x0000007697767220 */ /* 0x000fe20000410000 */
[----:B------:R-:W-:-:S04]  /*52ba0*/  FADD.FTZ R120, -R143, R120 ;  /* 0x000000788f787221 */ /* 0x000fc80000010100 */
[----:B------:R-:W-:Y:S01]  /*52bb0*/  FMUL.FTZ R120, R151, R120 ;  /* 0x0000007897787220 */ /* 0x000fe20000410000 */
[C---:B------:R-:W-:Y:S01]  /*52bc0*/  FADD.FTZ R124, -R143.reuse, R124 ;  /* 0x0000007c8f7c7221 */ /* 0x040fe20000010100 */
[----:B------:R-:W-:Y:S01]  /*52bd0*/  FADD.FTZ R126, -R143, R126 ;  /* 0x0000007e8f7e7221 */ /* 0x000fe20000010100 */
[----:B------:R-:W-:Y:S02]  /*52be0*/  IMAD.U32 R181, R171, 0x10000, RZ ;  /* 0x00010000abb57824 */ /* 0x000fe400078e00ff */
[----:B------:R-:W-:Y:S01]  /*52bf0*/  FADD.FTZ R144, -R143, R144 ;  /* 0x000000908f907221 */ /* 0x000fe20000010100 */
[----:B------:R-:W-:Y:S02]  /*52c00*/  F2FP.BF16.F32.PACK_AB R88, R7, R6 ;  /* 0x000000060758723e */ /* 0x000fe400000010ff */
[----:B------:R-:W0:Y:S01]  /*52c10*/  LDC.64 R6, c[0x0][0x380] ;  /* 0x0000e000ff067b82 */ /* 0x000e220000000a00 */
[----:B------:R-:W-:Y:S01]  /*52c20*/  FADD.FTZ R152, -R143, R152 ;  /* 0x000000988f987221 */ /* 0x000fe20000010100 */
[----:B------:R-:W-:-:S02]  /*52c30*/  F2FP.BF16.F32.PACK_AB R91, R108, R37 ;  /* 0x000000256c5b723e */ /* 0x000fc400000010ff */
[----:B------:R-:W-:Y:S02]  /*52c40*/  F2FP.BF16.F32.PACK_AB R90, R36, R35 ;  /* 0x00000023245a723e */ /* 0x000fe400000010ff */
[----:B------:R-:W-:Y:S02]  /*52c50*/  F2FP.BF16.F32.PACK_AB R35, R121, R119 ;  /* 0x000000777923723e */ /* 0x000fe400000010ff */
[----:B--2---:R-:W-:-:S05]  /*52c60*/  SHF.L.U32 R27, R89, 0x10, RZ ;  /* 0x00000010591b7819 */ /* 0x004fca00000006ff */
[----:B------:R-:W-:Y:S01]  /*52c70*/  FFMA.FTZ R132, R100, R27, R33 ;  /* 0x0000001b64847223 */ /* 0x000fe20000010021 */
[----:B------:R-:W-:Y:S01]  /*52c80*/  SHF.L.U32 R33, R193, 0x10, RZ ;  /* 0x00000010c1217819 */ /* 0x000fe200000006ff */
[----:B------:R-:W-:-:S04]  /*52c90*/  IMAD.U32 R27, R197, 0x10000, RZ ;  /* 0x00010000c51b7824 */ /* 0x000fc800078e00ff */
[----:B------:R-:W-:Y:S01]  /*52ca0*/  FFMA.FTZ R148, R26, R27, R33 ;  /* 0x0000001b1a947223 */ /* 0x000fe20000010021 */
[----:B------:R-:W-:Y:S02]  /*52cb0*/  IMAD.U32 R27, R34, 0x10000, RZ ;  /* 0x00010000221b7824 */ /* 0x000fe400078e00ff */
[----:B------:R-:W-:Y:S02]  /*52cc0*/  IMAD.U32 R33, R32, 0x10000, RZ ;  /* 0x0001000020217824 */ /* 0x000fe400078e00ff */
[----:B------:R-:W-:Y:S02]  /*52cd0*/  FADD.FTZ R26, -R143, R103 ;  /* 0x000000678f1a7221 */ /* 0x000fe40000010100 */
[----:B------:R-:W-:Y:S01]  /*52ce0*/  FFMA.FTZ R150, R102, R27, R33 ;  /* 0x0000001b66967223 */ /* 0x000fe20000010021 */
[----:B------:R-:W-:Y:S01]  /*52cf0*/  SHF.L.U32 R27, R198, 0x10, RZ ;  /* 0x00000010c61b7819 */ /* 0x000fe200000006ff */
[----:B------:R-:W-:Y:S01]  /*52d00*/  FMUL.FTZ R26, R151, R26 ;  /* 0x0000001a971a7220 */ /* 0x000fe20000410000 */
[----:B------:R-:W-:-:S04]  /*52d10*/  IMAD.U32 R33, R194, 0x10000, RZ ;  /* 0x00010000c2217824 */ /* 0x000fc800078e00ff */
[----:B------:R-:W-:Y:S01]  /*52d20*/  FFMA.FTZ R162, R26, R27, R33 ;  /* 0x0000001b1aa27223 */ /* 0x000fe20000010021 */
[----:B------:R-:W-:Y:S01]  /*52d30*/  FADD.FTZ R26, -R143, R105 ;  /* 0x000000698f1a7221 */ /* 0x000fe20000010100 */
[----:B------:R-:W-:-:S03]  /*52d40*/  SHF.L.U32 R27, R195, 0x10, RZ ;  /* 0x00000010c31b7819 */ /* 0x000fc600000006ff */
[----:B------:R-:W-:-:S04]  /*52d50*/  FMUL.FTZ R26, R151, R26 ;  /* 0x0000001a971a7220 */ /* 0x000fc80000410000 */
[----:B------:R-:W-:Y:S01]  /*52d60*/  FFMA.FTZ R191, R26, R191, R27 ;  /* 0x000000bf1abf7223 */ /* 0x000fe2000001001b */
[----:B------:R-:W-:Y:S01]  /*52d70*/  FADD.FTZ R26, -R143, R107 ;  /* 0x0000006b8f1a7221 */ /* 0x000fe20000010100 */
[----:B------:R-:W-:Y:S02]  /*52d80*/  IMAD.U32 R107, R176, 0x10000, RZ ;  /* 0x00010000b06b7824 */ /* 0x000fe400078e00ff */
[----:B------:R-:W-:Y:S02]  /*52d90*/  IMAD.U32 R27, R80, 0x10000, RZ ;  /* 0x00010000501b7824 */ /* 0x000fe400078e00ff */
[----:B------:R-:W-:-:S04]  /*52da0*/  FMUL.FTZ R26, R151, R26 ;  /* 0x0000001a971a7220 */ /* 0x000fc80000410000 */
[----:B------:R-:W-:Y:S01]  /*52db0*/  FFMA.FTZ R107, R26, R107, R27 ;  /* 0x0000006b1a6b7223 */ /* 0x000fe2000001001b */
[----:B------:R-:W-:Y:S01]  /*52dc0*/  FADD.FTZ R26, -R143, R109 ;  /* 0x0000006d8f1a7221 */ /* 0x000fe20000010100 */
[----:B------:R-:W-:Y:S01]  /*52dd0*/  SHF.L.U32 R109, R177, 0x10, RZ ;  /* 0x00000010b16d7819 */ /* 0x000fe200000006ff */
        /* <DEDUP_REMOVED lines=19> */
[----:B------:R-:W-:-:S03]  /*52f10*/  SHF.L.U32 R27, R77, 0x10, RZ ;  /* 0x000000104d1b7819 */ /* 0x000fc600000006ff */
[----:B------:R-:W-:-:S04]  /*52f20*/  FMUL.FTZ R26, R151, R26 ;  /* 0x0000001a971a7220 */ /* 0x000fc80000410000 */
[----:B------:R-:W-:Y:S01]  /*52f30*/  FFMA.FTZ R153, R26, R153, R27 ;  /* 0x000000991a997223 */ /* 0x000fe2000001001b */
[----:B------:R-:W-:Y:S02]  /*52f40*/  IMAD.U32 R27, R78, 0x10000, RZ ;  /* 0x000100004e1b7824 */ /* 0x000fe400078e00ff */
[----:B------:R-:W-:Y:S02]  /*52f50*/  IMAD.U32 R33, R79, 0x10000, RZ ;  /* 0x000100004f217824 */ /* 0x000fe400078e00ff */
[----:B------:R-:W-:Y:S01]  /*52f60*/  FFMA.FTZ R155, R118, R155, R27 ;  /* 0x0000009b769b7223 */ /* 0x000fe2000001001b */
[----:B------:R-:W-:Y:S01]  /*52f70*/  SHF.L.U32 R27, R175, 0x10, RZ ;  /* 0x00000010af1b7819 */ /* 0x000fe200000006ff */
[----:B------:R-:W-:-:S04]  /*52f80*/  FADD.FTZ R26, -R143, R123 ;  /* 0x0000007b8f1a7221 */ /* 0x000fc80000010100 */
[----:B------:R-:W-:Y:S01]  /*52f90*/  FFMA.FTZ R188, R120, R27, R33 ;  /* 0x0000001b78bc7223 */ /* 0x000fe20000010021 */
[----:B------:R-:W-:Y:S01]  /*52fa0*/  SHF.L.U32 R33, R72, 0x10, RZ ;  /* 0x0000001048217819 */ /* 0x000fe200000006ff */
[C---:B------:R-:W-:Y:S01]  /*52fb0*/  FMUL.FTZ R26, R151.reuse, R26 ;  /* 0x0000001a971a7220 */ /* 0x040fe20000410000 */
[----:B------:R-:W-:Y:S02]  /*52fc0*/  IMAD.U32 R27, R168, 0x10000, RZ ;  /* 0x00010000a81b7824 */ /* 0x000fe400078e00ff */
[----:B------:R-:W-:Y:S02]  /*52fd0*/  FMUL.FTZ R120, R151, R124 ;  /* 0x0000007c97787220 */ /* 0x000fe40000410000 */
[----:B------:R-:W-:Y:S01]  /*52fe0*/  FFMA.FTZ R118, R26, R27, R33 ;  /* 0x0000001b1a767223 */ /* 0x000fe20000010021 */
[----:B------:R-:W-:Y:S02]  /*52ff0*/  IMAD.U32 R27, R169, 0x10000, RZ ;  /* 0x00010000a91b7824 */ /* 0x000fe400078e00ff */
[----:B------:R-:W-:-:S02]  /*53000*/  IMAD.U32 R33, R73, 0x10000, RZ ;  /* 0x0001000049217824 */ /* 0x000fc400078e00ff */
[----:B------:R-:W-:Y:S02]  /*53010*/  FMUL.FTZ R124, R151, R126 ;  /* 0x0000007e977c7220 */ /* 0x000fe40000410000 */
[----:B------:R-:W-:Y:S01]  /*53020*/  FFMA.FTZ R120, R120, R27, R33 ;  /* 0x0000001b78787223 */ /* 0x000fe20000010021 */
[----:B------:R-:W-:Y:S01]  /*53030*/  SHF.L.U32 R27, R170, 0x10, RZ ;  /* 0x00000010aa1b7819 */ /* 0x000fe200000006ff */
[----:B------:R-:W-:Y:S02]  /*53040*/  IMAD.U32 R33, R74, 0x10000, RZ ;  /* 0x000100004a217824 */ /* 0x000fe400078e00ff */
[----:B------:R-:W-:Y:S02]  /*53050*/  FADD.FTZ R26, -R143, R129 ;  /* 0x000000818f1a7221 */ /* 0x000fe40000010100 */
[----:B------:R-:W-:Y:S01]  /*53060*/  FFMA.FTZ R124, R124, R27, R33 ;  /* 0x0000001b7c7c7223 */ /* 0x000fe20000010021 */
[----:B------:R-:W-:Y:S01]  /*53070*/  SHF.L.U32 R27, R75, 0x10, RZ ;  /* 0x000000104b1b7819 */ /* 0x000fe200000006ff */
        /* <DEDUP_REMOVED lines=25> */
[----:B------:R-:W-:Y:S01]  /*53210*/  FMUL.FTZ R26, R151, R26 ;  /* 0x0000001a971a7220 */ /* 0x000fe20000410000 */
[----:B------:R-:W-:Y:S01]  /*53220*/  SHF.L.U32 R32, R65, 0x10, RZ ;  /* 0x0000001041207819 */ /* 0x000fe200000006ff */
[----:B------:R-:W-:Y:S02]  /*53230*/  FMUL.FTZ R135, R151, R144 ;  /* 0x0000009097877220 */ /* 0x000fe40000410000 */
[----:B------:R-:W-:Y:S01]  /*53240*/  FFMA.FTZ R133, R26, R133, R27 ;  /* 0x000000851a857223 */ /* 0x000fe2000001001b */
[----:B------:R-:W-:-:S04]  /*53250*/  IMAD.U32 R26, R157, 0x10000, RZ ;  /* 0x000100009d1a7824 */ /* 0x000fc800078e00ff */
[----:B------:R-:W-:Y:S02]  /*53260*/  FFMA.FTZ R135, R135, R26, R32 ;  /* 0x0000001a87877223 */ /* 0x000fe40000010020 */
[----:B------:R-:W1:Y:S01]  /*53270*/  LDC.64 R26, c[0x0][0x428] ;  /* 0x00010a00ff1a7b82 */ /* 0x000e620000000a00 */
[----:B------:R-:W-:Y:S01]  /*53280*/  FADD.FTZ R32, -R143, R149 ;  /* 0x000000958f207221 */ /* 0x000fe20000010100 */
[----:B------:R-:W-:Y:S02]  /*53290*/  IMAD.U32 R137, R158, 0x10000, RZ ;  /* 0x000100009e897824 */ /* 0x000fe400078e00ff */
[----:B------:R-:W-:Y:S02]  /*532a0*/  IMAD.U32 R33, R66, 0x10000, RZ ;  /* 0x0001000042217824 */ /* 0x000fe400078e00ff */
[C---:B------:R-:W-:Y:S01]  /*532b0*/  FMUL.FTZ R32, R151.reuse, R32 ;  /* 0x0000002097207220 */ /* 0x040fe20000410000 */
[----:B------:R-:W-:Y:S01]  /*532c0*/  FMUL.FTZ R143, R151, R152 ;  /* 0x00000098978f7220 */ /* 0x000fe20000410000 */
[----:B------:R-:W-:-:S02]  /*532d0*/  IMAD.U32 R34, R67, 0x10000, RZ ;  /* 0x0001000043227824 */ /* 0x000fc400078e00ff */
[----:B------:R-:W-:Y:S01]  /*532e0*/  FFMA.FTZ R137, R32, R137, R33 ;  /* 0x0000008920897223 */ /* 0x000fe20000010021 */
[----:B------:R-:W-:Y:S02]  /*532f0*/  SHF.L.U32 R32, R159, 0x10, RZ ;  /* 0x000000109f207819 */ /* 0x000fe400000006ff */
[----:B------:R-:W-:Y:S02]  /*53300*/  F2FP.BF16.F32.PACK_AB R89, R9, R8 ;  /* 0x000000080959723e */ /* 0x000fe400000010ff */
[----:B------:R-:W-:Y:S01]  /*53310*/  F2FP.BF16.F32.PACK_AB R33, R13, R12 ;  /* 0x0000000c0d21723e */ /* 0x000fe200000010ff */
[----:B------:R-:W-:Y:S01]  /*53320*/  FFMA.FTZ R143, R143, R32, R34 ;  /* 0x000000208f8f7223 */ /* 0x000fe20000010022 */
[----:B------:R-:W-:Y:S02]  /*53330*/  F2FP.BF16.F32.PACK_AB R34, R25, R24 ;  /* 0x000000181922723e */ /* 0x000fe400000010ff */
[----:B------:R-:W-:Y:S02]  /*53340*/  F2FP.BF16.F32.PACK_AB R32, R11, R10 ;  /* 0x0000000a0b20723e */ /* 0x000fe400000010ff */
[----:B------:R-:W-:-:S02]  /*53350*/  F2FP.BF16.F32.PACK_AB R25, R29, R28 ;  /* 0x0000001c1d19723e */ /* 0x000fc400000010ff */
[----:B------:R-:W-:Y:S01]  /*53360*/  F2FP.BF16.F32.PACK_AB R24, R23, R22 ;  /* 0x000000161718723e */ /* 0x000fe200000010ff */
[----:B-1----:R-:W-:Y:S01]  /*53370*/  IMAD.WIDE.U32 R92, R5, 0x10, R26 ;  /* 0x00000010055c7825 */ /* 0x002fe200078e001a */
[----:B------:R-:W-:-:S03]  /*53380*/  F2FP.BF16.F32.PACK_AB R11, R161, R154 ;  /* 0x0000009aa10b723e */ /* 0x000fc600000010ff */
[----:B------:R-:W-:Y:S01]  /*53390*/  IMAD.WIDE.U32 R94, R187, 0x10, R26 ;  /* 0x00000010bb5e7825 */ /* 0x000fe200078e001a */
        /* <DEDUP_REMOVED lines=13> */
[----:B------:R-:W-:-:S04]  /*53470*/  IMAD.WIDE.U32 R114, R163, 0x10, R26 ;  /* 0x00000010a3727825 */ /* 0x000fc800078e001a */
[----:B------:R-:W-:Y:S01]  /*53480*/  IMAD.WIDE.U32 R116, R139, 0x10, R26 ;  /* 0x000000108b747825 */ /* 0x000fe200078e001a */
[----:B------:R-:W-:Y:S02]  /*53490*/  F2FP.BF16.F32.PACK_AB R27, R136, R134 ;  /* 0x00000086881b723e */ /* 0x000fe400000010ff */
[----:B------:R-:W-:Y:S01]  /*534a0*/  F2FP.BF16.F32.PACK_AB R26, R125, R122 ;  /* 0x0000007a7d1a723e */ /* 0x000fe200000010ff */
[----:B------:R-:W-:Y:S01]  /*534b0*/  STG.E.128 desc[UR8][R92.64], R88 ;  /* 0x000000585c007986 */ /* 0x000fe2000c101d08 */
[----:B------:R-:W-:Y:S02]  /*534c0*/  F2FP.BF16.F32.PACK_AB R43, R43, R190 ;  /* 0x000000be2b2b723e */ /* 0x000fe400000010ff */
[----:B------:R-:W-:Y:S01]  /*534d0*/  F2FP.BF16.F32.PACK_AB R42, R42, R160 ;  /* 0x000000a02a2a723e */ /* 0x000fe200000010ff */
[----:B------:R-:W-:Y:S01]  /*534e0*/  STG.E.128 desc[UR8][R94.64], R32 ;  /* 0x000000205e007986 */ /* 0x000fe2000c101d08 */
[----:B------:R-:W-:Y:S02]  /*534f0*/  F2FP.BF16.F32.PACK_AB R41, R41, R109 ;  /* 0x0000006d2929723e */ /* 0x000fe400000010ff */
[----:B------:R-:W-:Y:S01]  /*53500*/  F2FP.BF16.F32.PACK_AB R40, R40, R107 ;  /* 0x0000006b2828723e */ /* 0x000fe200000010ff */
[----:B------:R-:W-:Y:S01]  /*53510*/  STG.E.128 desc[UR8][R96.64], R24 ;  /* 0x0000001860007986 */ /* 0x000fe2000c101d08 */
[----:B------:R-:W-:-:S02]  /*53520*/  F2FP.BF16.F32.PACK_AB R47, R47, R188 ;  /* 0x000000bc2f2f723e */ /* 0x000fc400000010ff */
[----:B------:R-:W-:Y:S02]  /*53530*/  F2FP.BF16.F32.PACK_AB R46, R46, R155 ;  /* 0x0000009b2e2e723e */ /* 0x000fe400000010ff */
[----:B------:R-:W-:Y:S02]  /*53540*/  F2FP.BF16.F32.PACK_AB R45, R45, R153 ;  /* 0x000000992d2d723e */ /* 0x000fe400000010ff */
[----:B------:R-:W-:Y:S01]  /*53550*/  F2FP.BF16.F32.PACK_AB R44, R44, R105 ;  /* 0x000000692c2c723e */ /* 0x000fe200000010ff */
[----:B------:R1:W-:Y:S01]  /*53560*/  STG.E.128 desc[UR8][R98.64], R8 ;  /* 0x0000000862007986 */ /* 0x0003e2000c101d08 */
[----:B------:R-:W-:Y:S02]  /*53570*/  F2FP.BF16.F32.PACK_AB R51, R51, R181 ;  /* 0x000000b53333723e */ /* 0x000fe400000010ff */
[----:B------:R-:W-:Y:S02]  /*53580*/  F2FP.BF16.F32.PACK_AB R50, R50, R124 ;  /* 0x0000007c3232723e */ /* 0x000fe400000010ff */
[----:B------:R-:W-:-:S02]  /*53590*/  F2FP.BF16.F32.PACK_AB R49, R49, R120 ;  /* 0x000000783131723e */ /* 0x000fc400000010ff */
[----:B------:R-:W-:Y:S01]  /*535a0*/  F2FP.BF16.F32.PACK_AB R48, R48, R118 ;  /* 0x000000763030723e */ /* 0x000fe200000010ff */
[----:B------:R2:W-:Y:S01]  /*535b0*/  STG.E.128 desc[UR8][R100.64], R36 ;  /* 0x0000002464007986 */ /* 0x0005e2000c101d08 */
[----:B------:R-:W-:Y:S02]  /*535c0*/  F2FP.BF16.F32.PACK_AB R55, R85, R131 ;  /* 0x000000835537723e */ /* 0x000fe400000010ff */
[----:B------:R-:W-:Y:S02]  /*535d0*/  F2FP.BF16.F32.PACK_AB R54, R54, R129 ;  /* 0x000000813636723e */ /* 0x000fe400000010ff */
[----:B------:R-:W-:Y:S02]  /*535e0*/  F2FP.BF16.F32.PACK_AB R53, R53, R126 ;  /* 0x0000007e3535723e */ /* 0x000fe400000010ff */
[----:B------:R-:W-:Y:S01]  /*535f0*/  F2FP.BF16.F32.PACK_AB R52, R52, R123 ;  /* 0x0000007b3434723e */ /* 0x000fe200000010ff */
[----:B------:R2:W-:Y:S01]  /*53600*/  STG.E.128 desc[UR8][R102.64], R40 ;  /* 0x0000002866007986 */ /* 0x0005e2000c101d08 */
[----:B-1----:R-:W-:-:S02]  /*53610*/  F2FP.BF16.F32.PACK_AB R11, R106, R143 ;  /* 0x0000008f6a0b723e */ /* 0x002fc400000010ff */
        /* <DEDUP_REMOVED lines=11> */
.L_x_5371:
[----:B------:R-:W-:Y:S01]  /*536d0*/  HFMA2 R46, -RZ, RZ, 0, 5.9604644775390625e-08 ;  /* 0x00000001ff2e7431 */ /* 0x000fe200000001ff */
[----:B------:R-:W-:Y:S01]  /*536e0*/  BSSY B0, `(.L_x_5373) ;  /* 0x0000006000007945 */ /* 0x000fe20003800000 */
[----:B------:R-:W-:Y:S02]  /*536f0*/  IMAD.MOV.U32 R47, RZ, RZ, 0x1f ;  /* 0x0000001fff2f7424 */ /* 0x000fe400078e00ff */
[----:B------:R-:W-:-:S07]  /*53700*/  IMAD.MOV.U32 R45, RZ, RZ, -0x1 ;  /* 0xffffffffff2d7424 */ /* 0x000fce00078e00ff */
[----:B0-----:R-:W-:Y:S05]  /*53710*/  WARPSYNC.COLLECTIVE R45, `(.L_x_5374) ;  /* 0x000000002d087348 */ /* 0x001fea0003c00000 */
[----:B------:R1:W2:Y:S02]  /*53720*/  SHFL.BFLY P2, R43, R44, R46, R47 ;  /* 0x0c00002e2c2b7389 */ /* 0x0002a4000004002f */
[----:B012---:R-:W-:Y:S05]  /*53730*/  ENDCOLLECTIVE ;  /* 0x000000000000791b */ /* 0x007fea0003800000 */
.L_x_5374:
[----:B------:R-:W-:Y:S05]  /*53740*/  BSYNC B0 ;  /* 0x0000000000007941 */ /* 0x000fea0003800000 */
.L_x_5373:
[----:B------:R-:W-:Y:S01]  /*53750*/  MOV R37, R43 ;  /* 0x0000002b00257202 */ /* 0x000fe20000000f00 */
[----:B------:R-:W-:Y:S02]  /*53760*/  HFMA2 R47, -RZ, RZ, 0, 1.847743988037109375e-06 ;  /* 0x0000001fff2f7431 */ /* 0x000fe400000001ff */
[----:B------:R-:W-:Y:S01]  /*53770*/  IMAD.MOV.U32 R46, RZ, RZ, 0x2 ;  /* 0x00000002ff2e7424 */ /* 0x000fe200078e00ff */
[----:B------:R-:W0:Y:S01]  /*53780*/  LDC R38, c[0x0][0x400] ;  /* 0x00010000ff267b82 */ /* 0x000e220000000800 */
[----:B------:R-:W-:Y:S02]  /*53790*/  IMAD.MOV.U32 R45, RZ, RZ, -0x1 ;  /* 0xffffffffff2d7424 */ /* 0x000fe400078e00ff */
[----:B------:R-:W-:-:S04]  /*537a0*/  FADD.FTZ R37, R44, R37 ;  /* 0x000000252c257221 */ /* 0x000fc80000010000 */
[----:B------:R-:W-:-:S07]  /*537b0*/  IMAD.MOV.U32 R44, RZ, RZ, R37 ;  /* 0x000000ffff2c7224 */ /* 0x000fce00078e0025 */
[----:B0-----:R-:W-:Y:S05]  /*537c0*/  WARPSYNC.COLLECTIVE R45, `(.L_x_5375) ;  /* 0x000000002d087348 */ /* 0x001fea0003c00000 */
[----:B------:R1:W2:Y:S02]  /*537d0*/  SHFL.BFLY P2, R43, R44, R46, R47 ;  /* 0x0c00002e2c2b7389 */ /* 0x0002a4000004002f */
[----:B012---:R-:W-:Y:S05]  /*537e0*/  ENDCOLLECTIVE ;  /* 0x000000000000791b */ /* 0x007fea0003800000 */
.L_x_5375:
[----:B------:R-:W-:Y:S02]  /*537f0*/  IMAD.MOV.U32 R46, RZ, RZ, 0x4 ;  /* 0x00000004ff2e7424 */ /* 0x000fe400078e00ff */
[----:B------:R-:W-:-:S04]  /*53800*/  IMAD.MOV.U32 R36, RZ, RZ, R43 ;  /* 0x000000ffff247224 */ /* 0x000fc800078e002b */
[----:B------:R-:W-:-:S05]  /*53810*/  FADD.FTZ R40, R37, R36 ;  /* 0x0000002425287221 */ /* 0x000fca0000010000 */
[----:B------:R-:W-:-:S07]  /*53820*/  MOV R44, R40 ;  /* 0x00000028002c7202 */ /* 0x000fce0000000f00 */
[----:B------:R-:W-:Y:S05]  /*53830*/  WARPSYNC.COLLECTIVE R45, `(.L_x_5376) ;  /* 0x000000002d087348 */ /* 0x000fea0003c00000 */
[----:B------:R0:W1:Y:S02]  /*53840*/  SHFL.BFLY P2, R43, R44, R46, R47 ;  /* 0x0c00002e2c2b7389 */ /* 0x000064000004002f */
[----:B01----:R-:W-:Y:S05]  /*53850*/  ENDCOLLECTIVE ;  /* 0x000000000000791b */ /* 0x003fea0003800000 */
.L_x_5376:
[----:B------:R-:W-:Y:S02]  /*53860*/  IMAD.MOV.U32 R46, RZ, RZ, 0x8 ;  /* 0x00000008ff2e7424 */ /* 0x000fe400078e00ff */
[----:B------:R-:W-:-:S04]  /*53870*/  IMAD.MOV.U32 R39, RZ, RZ, R43 ;  /* 0x000000ffff277224 */ /* 0x000fc800078e002b */
[----:B------:R-:W-:-:S05]  /*53880*/  FADD.FTZ R41, R40, R39 ;  /* 0x0000002728297221 */ /* 0x000fca0000010000 */
[----:B------:R-:W-:-:S07]  /*53890*/  MOV R44, R41 ;  /* 0x00000029002c7202 */ /* 0x000fce0000000f00 */
[----:B------:R-:W-:Y:S05]  /*538a0*/  WARPSYNC.COLLECTIVE R45, `(.L_x_5377) ;  /* 0x000000002d087348 */ /* 0x000fea0003c00000 */
[----:B------:R0:W1:Y:S02]  /*538b0*/  SHFL.BFLY P2, R43, R44, R46, R47 ;  /* 0x0c00002e2c2b7389 */ /* 0x000064000004002f */
[----:B01----:R-:W-:Y:S05]  /*538c0*/  ENDCOLLECTIVE ;  /* 0x000000000000791b */ /* 0x003fea0003800000 */
.L_x_5377:
[----:B------:R-:W-:Y:S02]  /*538d0*/  IMAD.MOV.U32 R46, RZ, RZ, 0x10 ;  /* 0x00000010ff2e7424 */ /* 0x000fe400078e00ff */
[----:B------:R-:W-:-:S04]  /*538e0*/  IMAD.MOV.U32 R36, RZ, RZ, R43 ;  /* 0x000000ffff247224 */ /* 0x000fc800078e002b */
[----:B------:R-:W-:-:S05]  /*538f0*/  FADD.FTZ R42, R41, R36 ;  /* 0x00000024292a7221 */ /* 0x000fca0000010000 */
[----:B------:R-:W-:-:S07]  /*53900*/  MOV R44, R42 ;  /* 0x0000002a002c7202 */ /* 0x000fce0000000f00 */
[----:B------:R-:W-:Y:S05]  /*53910*/  WARPSYNC.COLLECTIVE R45, `(.L_x_5378) ;  /* 0x000000002d087348 */ /* 0x000fea0003c00000 */
[----:B------:R0:W1:Y:S02]  /*53920*/  SHFL.BFLY P2, R43, R44, R46, R47 ;  /* 0x0c00002e2c2b7389 */ /* 0x000064000004002f */
[----:B01----:R-:W-:Y:S05]  /*53930*/  ENDCOLLECTIVE ;  /* 0x000000000000791b */ /* 0x003fea0003800000 */
.L_x_5378:
[----:B------:R-:W-:Y:S02]  /*53940*/  IMAD.MOV.U32 R46, RZ, RZ, 0x1 ;  /* 0x00000001ff2e7424 */ /* 0x000fe400078e00ff */
[----:B------:R-:W-:-:S04]  /*53950*/  IMAD.MOV.U32 R39, RZ, RZ, R43 ;  /* 0x000000ffff277224 */ /* 0x000fc800078e002b */
        /* <DEDUP_REMOVED lines=162> */
[----:B------:R-:W-:-:S07]  /*54380*/  MOV R44, R36 ;  /* 0x00000024002c7202 */ /* 0x000fce0000000f00 */
[----:B------:R-:W-:Y:S05]  /*54390*/  WARPSYNC.COLLECTIVE R45, `(.L_x_5379) ;  /* 0x000000002d087348 */ /* 0x000fea0003c00000 */
[----:B------:R0:W1:Y:S02]  /*543a0*/  SHFL.BFLY P2, R43, R44, R46, R47 ;  /* 0x0c00002e2c2b7389 */ /* 0x000064000004002f */
[----:B01----:R-:W-:Y:S05]  /*543b0*/  ENDCOLLECTIVE ;  /* 0x000000000000791b */ /* 0x003fea0003800000 */
.L_x_5379:
[----:B------:R-:W-:Y:S02]  /*543c0*/  IMAD.MOV.U32 R46, RZ, RZ, 0x2 ;  /* 0x00000002ff2e7424 */ /* 0x000fe400078e00ff */
[----:B------:R-:W-:-:S04]  /*543d0*/  IMAD.MOV.U32 R37, RZ, RZ, R43 ;  /* 0x000000ffff257224 */ /* 0x000fc800078e002b */
[----:B------:R-:W-:-:S05]  /*543e0*/  FADD.FTZ R37, R36, R37 ;  /* 0x0000002524257221 */ /* 0x000fca0000010000 */
[----:B------:R-:W-:-:S07]  /*543f0*/  MOV R44, R37 ;  /* 0x00000025002c7202 */ /* 0x000fce0000000f00 */
[----:B------:R-:W-:Y:S05]  /*54400*/  WARPSYNC.COLLECTIVE R45, `(.L_x_5380) ;  /* 0x000000002d087348 */ /* 0x000fea0003c00000 */
[----:B------:R0:W1:Y:S02]  /*54410*/  SHFL.BFLY P2, R43, R44, R46, R47 ;  /* 0x0c00002e2c2b7389 */ /* 0x000064000004002f */
[----:B01----:R-:W-:Y:S05]  /*54420*/  ENDCOLLECTIVE ;  /* 0x000000000000791b */ /* 0x003fea0003800000 */
.L_x_5380:
[----:B------:R-:W-:Y:S02]  /*54430*/  IMAD.MOV.U32 R46, RZ, RZ, 0x4 ;  /* 0x00000004ff2e7424 */ /* 0x000fe400078e00ff */
[----:B------:R-:W-:-:S04]  /*54440*/  IMAD.MOV.U32 R40, RZ, RZ, R43 ;  /* 0x000000ffff287224 */ /* 0x000fc800078e002b */
[----:B------:R-:W-:-:S05]  /*54450*/  FADD.FTZ R40, R37, R40 ;  /* 0x0000002825287221 */ /* 0x000fca0000010000 */
[----:B------:R-:W-:-:S07]  /*54460*/  MOV R44, R40 ;  /* 0x00000028002c7202 */ /* 0x000fce0000000f00 */
[----:B------:R-:W-:Y:S05]  /*54470*/  WARPSYNC.COLLECTIVE R45, `(.L_x_5381) ;  /* 0x000000002d087348 */ /* 0x000fea0003c00000 */
[----:B------:R0:W1:Y:S02]  /*54480*/  SHFL.BFLY P2, R43, R44, R46, R47 ;  /* 0x0c00002e2c2b7389 */ /* 0x000064000004002f */
[----:B01----:R-:W-:Y:S05]  /*54490*/  ENDCOLLECTIVE ;  /* 0x000000000000791b */ /* 0x003fea0003800000 */
.L_x_5381:
[----:B------:R-:W-:Y:S02]  /*544a0*/  IMAD.MOV.U32 R46, RZ, RZ, 0x8 ;  /* 0x00000008ff2e7424 */ /* 0x000fe400078e00ff */
[----:B------:R-:W-:-:S04]  /*544b0*/  IMAD.MOV.U32 R41, RZ, RZ, R43 ;  /* 0x000000ffff297224 */ /* 0x000fc800078e002b */
[----:B------:R-:W-:-:S05]  /*544c0*/  FADD.FTZ R41, R40, R41 ;  /* 0x0000002928297221 */ /* 0x000fca0000010000 */
[----:B------:R-:W-:-:S07]  /*544d0*/  MOV R44, R41 ;  /* 0x00000029002c7202 */ /* 0x000fce0000000f00 */
[----:B------:R-:W-:Y:S05]  /*544e0*/  WARPSYNC.COLLECTIVE R45, `(.L_x_5382) ;  /* 0x000000002d087348 */ /* 0x000fea0003c00000 */
[----:B------:R0:W1:Y:S02]  /*544f0*/  SHFL.BFLY P2, R43, R44, R46, R47 ;  /* 0x0c00002e2c2b7389 */ /* 0x000064000004002f */
[----:B01----:R-:W-:Y:S05]  /*54500*/  ENDCOLLECTIVE ;  /* 0x000000000000791b */ /* 0x003fea0003800000 */
.L_x_5382:
[----:B------:R-:W-:Y:S02]  /*54510*/  IMAD.MOV.U32 R46, RZ, RZ, 0x10 ;  /* 0x00000010ff2e7424 */ /* 0x000fe400078e00ff */
[----:B------:R-:W-:-:S04]  /*54520*/  IMAD.MOV.U32 R42, RZ, RZ, R43 ;  /* 0x000000ffff2a7224 */ /* 0x000fc800078e002b */
[----:B------:R-:W-:-:S05]  /*54530*/  FADD.FTZ R42, R41, R42 ;  /* 0x0000002a292a7221 */ /* 0x000fca0000010000 */
[----:B------:R-:W-:-:S07]  /*54540*/  MOV R44, R42 ;  /* 0x0000002a002c7202 */ /* 0x000fce0000000f00 */
[----:B------:R-:W-:Y:S05]  /*54550*/  WARPSYNC.COLLECTIVE R45, `(.L_x_5383) ;  /* 0x000000002d087348 */ /* 0x000fea0003c00000 */
[----:B------:R0:W1:Y:S02]  /*54560*/  SHFL.BFLY P2, R43, R44, R46, R47 ;  /* 0x0c00002e2c2b7389 */ /* 0x000064000004002f */
[----:B01----:R-:W-:Y:S05]  /*54570*/  ENDCOLLECTIVE ;  /* 0x000000000000791b */ /* 0x003fea0003800000 */
.L_x_5383:
[----:B------:R-:W-:Y:S05]  /*54580*/  BRA `(.L_x_5384) ;  /* 0xffffffcc00e47947 */ /* 0x000fea000383ffff */
.L_x_5385:
        /* <DEDUP_REMOVED lines=15> */
.L_x_54435:


//--------------------- .text._ZN10layer_norm31ln_parallel_residual_fwd_kernelINS_13Kernel_traitsI6__halfS2_S2_S2_fjLj2560ELj1ELj4ELj1ELj16ENS_18Kernel_traits_baseILj2560ES2_S2_S2_S2_fjLj128EEEEELb0ELb0ELb0EEEvNS_9FwdParamsE --------------------------
	.section	.text._ZN10layer_norm31ln_parallel_residual_fwd_kernelINS_13Kernel_traitsI6__halfS2_S2_S2_fjLj2560ELj1ELj4ELj1ELj16ENS_18Kernel_traits_baseILj2560ES2_S2_S2_S2_fjLj128EEEEELb0ELb0ELb0EEEvNS_9FwdParamsE,"ax",@progbits
	.align	128
        .global         _ZN10layer_norm31ln_parallel_residual_fwd_kernelINS_13Kernel_traitsI6__halfS2_S2_S2_fjLj2560ELj1ELj4ELj1ELj16ENS_18Kernel_traits_baseILj2560ES2_S2_S2_S2_fjLj128EEEEELb0ELb0ELb0EEEvNS_9FwdParamsE
        .type           _ZN10layer_norm31ln_parallel_residual_fwd_kernelINS_13Kernel_traitsI6__halfS2_S2_S2_fjLj2560ELj1ELj4ELj1ELj16ENS_18Kernel_traits_baseILj2560ES2_S2_S2_S2_fjLj128EEEEELb0ELb0ELb0EEEvNS_9FwdParamsE,@function
        .size           _ZN10layer_norm31ln_parallel_residual_fwd_kernelINS_13Kernel_traitsI6__halfS2_S2_S2_fjLj2560ELj1ELj4ELj1ELj16ENS_18Kernel_traits_baseILj2560ES2_S2_S2_S2_fjLj128EEEEELb0ELb0ELb0EEEvNS_9FwdParamsE,(.L_x_54436 - _ZN10layer_norm31ln_parallel_residual_fwd_kernelINS_13Kernel_traitsI6__halfS2_S2_S2_fjLj2560ELj1ELj4ELj1ELj16ENS_18Kernel_traits_baseILj2560ES2_S2_S2_S2_fjLj128EEEEELb0ELb0ELb0EEEvNS_9FwdParamsE)
        .other          _ZN10layer_norm31ln_parallel_residual_fwd_kernelINS_13Kernel_traitsI6__halfS2_S2_S2_fjLj2560ELj1ELj4ELj1ELj16ENS_18Kernel_traits_baseILj2560ES2_S2_S2_S2_fjLj128EEEEELb0ELb0ELb0EEEvNS_9FwdParamsE,@"STO_CUDA_ENTRY STV_DEFAULT"
_ZN10layer_norm31ln_parallel_residual_fwd_kernelINS_13Kernel_traitsI6__halfS2_S2_S2_fjLj2560ELj1ELj4ELj1ELj16ENS_18Kernel_traits_baseILj2560ES2_S2_S2_S2_fjLj128EEEEELb0ELb0ELb0EEEvNS_9FwdParamsE:
.text._ZN10layer_norm31ln_parallel_residual_fwd_kernelINS_13Kernel_traitsI6__halfS2_S2_S2_fjLj2560ELj1ELj4ELj1ELj16ENS_18Kernel_traits_baseILj2560ES2_S2_S2_S2_fjLj128EEEEELb0ELb0ELb0EEEvNS_9FwdParamsE:
        /* <DEDUP_REMOVED lines=13> */
[----:B------:R-:W-:Y:S02]  /*00d0*/  LEA.HI.SX32 R11, R2, R11, 0x1d ;  /* 0x0000000b020b7211 */ /* 0x000fe400078feaff */
[----:B------:R-:W-:Y:S01]  /*00e0*/  MOV R2, R4 ;  /* 0x0000000400027202 */ /* 0x000fe20000000f00 */
        /* <DEDUP_REMOVED lines=16> */
[----:B------:R-:W4:Y:S01]  /*01f0*/  LDL.64 R40, [R1+0x30] ;  /* 0x0000300001287983 */ /* 0x000f220000100a00 */
[----:B------:R-:W1:Y:S01]  /*0200*/  LDC.64 R12, c[0x0][0x3d8] ;  /* 0x0000f600ff0c7b82 */ /* 0x000e620000000a00 */
[C---:B------:R-:W-:Y:S02]  /*0210*/  ISETP.GE.U32.AND P6, PT, R11.reuse, 0x60, PT ;  /* 0x000000600b00780c */ /* 0x040fe40003fc6070 */
[----:B------:R-:W4:Y:S01]  /*0220*/  LDL.64 R42, [R1+0x38] ;  /* 0x00003800012a7983 */ /* 0x000f220000100a00 */
[----:B------:R-:W-:-:S04]  /*0230*/  ISETP.GE.U32.AND P4, PT, R11, 0x80, PT ;  /* 0x000000800b00780c */ /* 0x000fc80003f86070 */
[----:B------:R-:W4:Y:S01]  /*0240*/  LDC.64 R14, c[0x0][0x3d0] ;  /* 0x0000f400ff0e7b82 */ /* 0x000f220000000a00 */
[----:B0-----:R-:W-:-:S04]  /*0250*/  @P5 IMAD.WIDE.U32 R4, R2, 0x10, R4 ;  /* 0x0000001002045825 */ /* 0x001fc800078e0004 */
[C---:B-1----:R-:W-:Y:S01]  /*0260*/  @P5 IMAD.WIDE.U32 R6, R2.reuse, 0x10, R6 ;  /* 0x0000001002065825 */ /* 0x042fe200078e0006 */
[----:B------:R-:W-:Y:S02]  /*0270*/  @P5 LOP3.LUT R2, R2, 0x20, RZ, 0xfc, !PT ;  /* 0x0000002002025812 */ /* 0x000fe400078efcff */
[----:B------:R-:W0:Y:S03]  /*0280*/  LDC.64 R16, c[0x0][0x3d8] ;  /* 0x0000f600ff107b82 */ /* 0x000e260000000a00 */
[----:B------:R-:W-:-:S04]  /*0290*/  @P1 IMAD.WIDE.U32 R8, R2, 0x10, R8 ;  /* 0x0000001002081825 */ /* 0x000fc800078e0008 */
[C---:B------:R-:W-:Y:S01]  /*02a0*/  @P1 IMAD.WIDE.U32 R12, R2.reuse, 0x10, R12 ;  /* 0x00000010020c1825 */ /* 0x040fe200078e000c */
[----:B------:R-:W1:Y:S01]  /*02b0*/  LDC.64 R18, c[0x0][0x3d0] ;  /* 0x0000f400ff127b82 */ /* 0x000e620000000a00 */
[----:B------:R-:W-:-:S07]  /*02c0*/  @P1 IADD3 R2, PT, PT, R2, 0x20, RZ ;  /* 0x0000002002021810 */ /* 0x000fce0007ffe0ff */
[----:B------:R-:W1:Y:S08]  /*02d0*/  LDC.64 R20, c[0x0][0x3d8] ;  /* 0x0000f600ff147b82 */ /* 0x000e700000000a00 */
[----:B------:R-:W1:Y:S08]  /*02e0*/  LDC.64 R22, c[0x0][0x3d0] ;  /* 0x0000f400ff167b82 */ /* 0x000e700000000a00 */
[----:B------:R-:W1:Y:S08]  /*02f0*/  LDC.64 R24, c[0x0][0x3d8] ;  /* 0x0000f600ff187b82 */ /* 0x000e700000000a00 */
[----:B------:R-:W1:Y:S01]  /*0300*/  LDC.64 R26, c[0x0][0x3d0] ;  /* 0x0000f400ff1a7b82 */ /* 0x000e620000000a00 */
[----:B--2---:R2:W2:Y:S04]  /*0310*/  @P5 LDG.E.128 R28, desc[UR6][R4.64] ;  /* 0x00000006041c5981 */ /* 0x0044a8000c1e1d00 */
[----:B---3--:R3:W3:Y:S04]  /*0320*/  @P1 LDG.E.128 R32, desc[UR6][R8.64] ;  /* 0x0000000608201981 */ /* 0x0086e8000c1e1d00 */
[----:B----4-:R-:W4:Y:S01]  /*0330*/  @P1 LDG.E.128 R36, desc[UR6][R12.64] ;  /* 0x000000060c241981 */ /* 0x010f22000c1e1d00 */
[C---:B------:R-:W-:Y:S01]  /*0340*/  ISETP.GE.U32.AND P0, PT, R11.reuse, 0xa0, PT ;  /* 0x000000a00b00780c */ /* 0x040fe20003f06070 */
[C---:B------:R-:W-:Y:S01]  /*0350*/  @P6 IMAD.WIDE.U32 R14, R2.reuse, 0x10, R14 ;  /* 0x00000010020e6825 */ /* 0x040fe200078e000e */
[C---:B------:R-:W-:Y:S01]  /*0360*/  ISETP.GE.U32.AND P3, PT, R11.reuse, 0xc0, PT ;  /* 0x000000c00b00780c */ /* 0x040fe20003f66070 */
[----:B--2---:R-:W2:Y:S02]  /*0370*/  LDC.64 R4, c[0x0][0x3d0] ;  /* 0x0000f400ff047b82 */ /* 0x004ea40000000a00 */
[C---:B0-----:R-:W-:Y:S01]  /*0380*/  @P6 IMAD.WIDE.U32 R16, R2.reuse, 0x10, R16 ;  /* 0x0000001002106825 */ /* 0x041fe200078e0010 */
[----:B------:R-:W-:Y:S01]  /*0390*/  @P6 IADD3 R2, PT, PT, R2, 0x20, RZ ;  /* 0x0000002002026810 */ /* 0x000fe20007ffe0ff */
[----:B------:R-:W2:Y:S04]  /*03a0*/  @P5 LDG.E.128 R40, desc[UR6][R6.64] ;  /* 0x0000000606285981 */ /* 0x000ea8000c1e1d00 */
[C---:B-1----:R-:W-:Y:S01]  /*03b0*/  @P4 IMAD.WIDE.U32 R18, R2.reuse, 0x10, R18 ;  /* 0x0000001002124825 */ /* 0x042fe200078e0012 */
[C---:B------:R-:W-:Y:S01]  /*03c0*/  ISETP.GE.U32.AND P2, PT, R11.reuse, 0xe0, PT ;  /* 0x000000e00b00780c */ /* 0x040fe20003f46070 */
[----:B---3--:R-:W0:Y:S01]  /*03d0*/  LDC.64 R8, c[0x0][0x3d0] ;  /* 0x0000f400ff087b82 */ /* 0x008e220000000a00 */
[----:B------:R-:W-:Y:S01]  /*03e0*/  @P1 MOV R147, RZ ;  /* 0x000000ff00931202 */ /* 0x000fe20000000f00 */
[C---:B------:R-:W-:Y:S01]  /*03f0*/  @P4 IMAD.WIDE.U32 R20, R2.reuse, 0x10, R20 ;  /* 0x0000001002144825 */ /* 0x040fe200078e0014 */
[----:B------:R-:W-:Y:S01]  /*0400*/  @P4 IADD3 R2, PT, PT, R2, 0x20, RZ ;  /* 0x0000002002024810 */ /* 0x000fe20007ffe0ff */
[----:B------:R1:W5:Y:S04]  /*0410*/  @P6 LDG.E.128 R248, desc[UR6][R14.64] ;  /* 0x000000060ef86981 */ /* 0x000368000c1e1d00 */
[C---:B------:R-:W-:Y:S01]  /*0420*/  @P0 IMAD.WIDE.U32 R22, R2.reuse, 0x10, R22 ;  /* 0x0000001002160825 */ /* 0x040fe200078e0016 */
[----:B------:R1:W5:Y:S03]  /*0430*/  @P6 LDG.E.128 R244, desc[UR6][R16.64] ;  /* 0x0000000610f46981 */ /* 0x000366000c1e1d00 */
[C---:B------:R-:W-:Y:S01]  /*0440*/  @P0 IMAD.WIDE.U32 R24, R2.reuse, 0x10, R24 ;  /* 0x0000001002180825 */ /* 0x040fe200078e0018 */
[----:B------:R-:W-:Y:S01]  /*0450*/  @P0 IADD3 R2, PT, PT, R2, 0x20, RZ ;  /* 0x0000002002020810 */ /* 0x000fe20007ffe0ff */
[----:B------:R1:W5:Y:S04]  /*0460*/  @P0 LDG.E.128 R232, desc[UR6][R22.64] ;  /* 0x0000000616e80981 */ /* 0x000368000c1e1d00 */
[----:B------:R-:W-:Y:S01]  /*0470*/  @P3 IMAD.WIDE.U32 R26, R2, 0x10, R26 ;  /* 0x00000010021a3825 */ /* 0x000fe200078e001a */
[----:B------:R-:W-:Y:S01]  /*0480*/  @P6 MOV R151, RZ ;  /* 0x000000ff00976202 */ /* 0x000fe20000000f00 */
[----:B------:R1:W5:Y:S01]  /*0490*/  @P0 LDG.E.128 R228, desc[UR6][R24.64] ;  /* 0x0000000618e40981 */ /* 0x000362000c1e1d00 */
[----:B------:R-:W-:-:S03]  /*04a0*/  ISETP.GE.U32.AND P6, PT, R11, 0x120, PT ;  /* 0x000001200b00780c */ /* 0x000fc60003fc6070 */
[----:B------:R1:W5:Y:S01]  /*04b0*/  @P3 LDG.E.128 R224, desc[UR6][R26.64] ;  /* 0x000000061ae03981 */ /* 0x000362000c1e1d00 */
[----:B------:R-:W-:-:S03]  /*04c0*/  @P4 MOV R155, RZ ;  /* 0x000000ff009b4202 */ /* 0x000fc60000000f00 */
[----:B------:R1:W5:Y:S04]  /*04d0*/  @P4 LDG.E.128 R240, desc[UR6][R18.64] ;  /* 0x0000000612f04981 */ /* 0x000368000c1e1d00 */
[----:B------:R1:W5:Y:S04]  /*04e0*/  @P4 LDG.E.128 R236, desc[UR6][R20.64] ;  /* 0x0000000614ec4981 */ /* 0x000368000c1e1d00 */
[----:B------:R3:W-:Y:S04]  /*04f0*/  @P5 STL.64 [R1+0x40], R28 ;  /* 0x0000401c01005387 */ /* 0x0007e80000100a00 */
[----:B------:R1:W-:Y:S01]  /*0500*/  @P5 STL.64 [R1+0x48], R30 ;  /* 0x0000481e01005387 */ /* 0x0003e20000100a00 */
[----:B---3--:R-:W3:Y:S03]  /*0510*/  LDC.64 R28, c[0x0][0x3d8] ;  /* 0x0000f600ff1c7b82 */ /* 0x008ee60000000a00 */
[----:B------:R0:W-:Y:S05]  /*0520*/  @P1 STL.64 [R1+0x20], R32 ;  /* 0x0000202001001387 */ /* 0x0001ea0000100a00 */
[----:B-1----:R-:W1:Y:S01]  /*0530*/  LDC.64 R30, c[0x0][0x3d0] ;  /* 0x0000f400ff1e7b82 */ /* 0x002e620000000a00 */
[----:B------:R2:W-:Y:S07]  /*0540*/  @P1 STL.64 [R1+0x28], R34 ;  /* 0x0000282201001387 */ /* 0x0005ee0000100a00 */
[----:B0-----:R-:W0:Y:S01]  /*0550*/  LDC.64 R32, c[0x0][0x3d8] ;  /* 0x0000f600ff207b82 */ /* 0x001e220000000a00 */
[----:B----4-:R4:W-:Y:S07]  /*0560*/  @P1 STL.64 [R1+0x10], R36 ;  /* 0x0000102401001387 */ /* 0x0109ee0000100a00 */
[----:B--2---:R-:W2:Y:S01]  /*0570*/  LDC.64 R34, c[0x0][0x3d8] ;  /* 0x0000f600ff227b82 */ /* 0x004ea20000000a00 */
[----:B------:R0:W-:Y:S01]  /*0580*/  @P1 STL.64 [R1+0x18], R38 ;  /* 0x0000182601001387 */ /* 0x0001e20000100a00 */
[----:B------:R-:W-:-:S06]  /*0590*/  ISETP.GE.U32.AND P1, PT, R11, 0x100, PT ;  /* 0x000001000b00780c */ /* 0x000fcc0003f26070 */
[----:B----4-:R-:W4:Y:S01]  /*05a0*/  LDC.64 R36, c[0x0][0x3d8] ;  /* 0x0000f600ff247b82 */ /* 0x010f220000000a00 */
[C---:B---3--:R-:W-:Y:S01]  /*05b0*/  @P3 IMAD.WIDE.U32 R28, R2.reuse, 0x10, R28 ;  /* 0x00000010021c3825 */ /* 0x048fe200078e001c */
[----:B------:R-:W-:-:S04]  /*05c0*/  @P3 IADD3 R2, PT, PT, R2, 0x20, RZ ;  /* 0x0000002002023810 */ /* 0x000fc80007ffe0ff */
[----:B------:R3:W5:Y:S01]  /*05d0*/  @P3 LDG.E.128 R220, desc[UR6][R28.64] ;  /* 0x000000061cdc3981 */ /* 0x000762000c1e1d00 */
[----:B-1----:R-:W-:-:S04]  /*05e0*/  @P2 IMAD.WIDE.U32 R30, R2, 0x10, R30 ;  /* 0x00000010021e2825 */ /* 0x002fc800078e001e */
[C---:B0-----:R-:W-:Y:S01]  /*05f0*/  @P2 IMAD.WIDE.U32 R32, R2.reuse, 0x10, R32 ;  /* 0x0000001002202825 */ /* 0x041fe200078e0020 */
[----:B------:R-:W-:Y:S01]  /*0600*/  @P2 IADD3 R2, PT, PT, R2, 0x20, RZ ;  /* 0x0000002002022810 */ /* 0x000fe20007ffe0ff */
[----:B------:R3:W5:Y:S04]  /*0610*/  @P2 LDG.E.128 R216, desc[UR6][R30.64] ;  /* 0x000000061ed82981 */ /* 0x000768000c1e1d00 */
[C---:B------:R-:W-:Y:S01]  /*0620*/  @P1 IMAD.WIDE.U32 R4, R2.reuse, 0x10, R4 ;  /* 0x0000001002041825 */ /* 0x040fe200078e0004 */
[----:B------:R3:W5:Y:S03]  /*0630*/  @P2 LDG.E.128 R212, desc[UR6][R32.64] ;  /* 0x0000000620d42981 */ /* 0x000766000c1e1d00 */
[C---:B--2---:R-:W-:Y:S01]  /*0640*/  @P1 IMAD.WIDE.U32 R34, R2.reuse, 0x10, R34 ;  /* 0x0000001002221825 */ /* 0x044fe200078e0022 */
[----:B------:R-:W-:Y:S01]  /*0650*/  @P1 IADD3 R2, PT, PT, R2, 0x20, RZ ;  /* 0x0000002002021810 */ /* 0x000fe20007ffe0ff */
[----:B------:R3:W5:Y:S04]  /*0660*/  @P1 LDG.E.128 R208, desc[UR6][R4.64] ;  /* 0x0000000604d01981 */ /* 0x000768000c1e1d00 */
[C---:B------:R-:W-:Y:S01]  /*0670*/  @P6 IMAD.WIDE.U32 R8, R2.reuse, 0x10, R8 ;  /* 0x0000001002086825 */ /* 0x040fe200078e0008 */
[----:B------:R3:W5:Y:S03]  /*0680*/  @P1 LDG.E.128 R204, desc[UR6][R34.64] ;  /* 0x0000000622cc1981 */ /* 0x000766000c1e1d00 */
[----:B----4-:R-:W-:Y:S01]  /*0690*/  @P6 IMAD.WIDE.U32 R36, R2, 0x10, R36 ;  /* 0x0000001002246825 */ /* 0x010fe200078e0024 */
[----:B------:R3:W5:Y:S04]  /*06a0*/  @P6 LDG.E.128 R200, desc[UR6][R8.64] ;  /* 0x0000000608c86981 */ /* 0x000768000c1e1d00 */
[----:B------:R3:W5:Y:S04]  /*06b0*/  @P6 LDG.E.128 R196, desc[UR6][R36.64] ;  /* 0x0000000624c46981 */ /* 0x000768000c1e1d00 */
[----:B------:R3:W-:Y:S04]  /*06c0*/  @P5 STL.64 [R1+0x30], R40 ;  /* 0x0000302801005387 */ /* 0x0007e80000100a00 */
[----:B------:R3:W-:Y:S01]  /*06d0*/  @P5 STL.64 [R1+0x38], R42 ;  /* 0x0000382a01005387 */ /* 0x0007e20000100a00 */
[----:B------:R-:W-:Y:S01]  /*06e0*/  ISETP.GE.U32.AND P4, PT, R11, 0x140, PT ;  /* 0x000001400b00780c */ /* 0x000fe20003f86070 */
[----:B------:R-:W-:-:S02]  /*06f0*/  HFMA2 R174, -RZ, RZ, 0, 0 ;  /* 0x00000000ffae7431 */ /* 0x000fc400000001ff */
[----:B------:R-:W-:Y:S02]  /*0700*/  HFMA2 R166, -RZ, RZ, 0, 0 ;  /* 0x00000000ffa67431 */ /* 0x000fe400000001ff */
[----:B------:R-:W-:Y:S02]  /*0710*/  HFMA2 R158, -RZ, RZ, 0, 0 ;  /* 0x00000000ff9e7431 */ /* 0x000fe400000001ff */
[----:B------:R-:W-:Y:S02]  /*0720*/  HFMA2 R150, -RZ, RZ, 0, 0 ;  /* 0x00000000ff967431 */ /* 0x000fe400000001ff */
[----:B------:R-:W-:Y:S01]  /*0730*/  HFMA2 R102, -RZ, RZ, 0, 0 ;  /* 0x00000000ff667431 */ /* 0x000fe200000001ff */
[----:B------:R-:W-:Y:S02]  /*0740*/  CS2R R172, SRZ ;  /* 0x0000000000ac7805 */ /* 0x000fe4000001ff00 */
[----:B------:R-:W-:Y:S02]  /*0750*/  MOV R170, RZ ;  /* 0x000000ff00aa7202 */ /* 0x000fe40000000f00 */
[----:B------:R-:W-:-:S02]  /*0760*/  CS2R R168, SRZ ;  /* 0x0000000000a87805 */ /* 0x000fc4000001ff00 */
[----:B------:R-:W-:Y:S02]  /*0770*/  CS2R R164, SRZ ;  /* 0x0000000000a47805 */ /* 0x000fe4000001ff00 */
[----:B------:R-:W-:Y:S02]  /*0780*/  MOV R162, RZ ;  /* 0x000000ff00a27202 */ /* 0x000fe40000000f00 */
[----:B------:R-:W-:Y:S02]  /*0790*/  CS2R R160, SRZ ;  /* 0x0000000000a07805 */ /* 0x000fe4000001ff00 */
[----:B------:R-:W-:Y:S02]  /*07a0*/  CS2R R156, SRZ ;  /* 0x00000000009c7805 */ /* 0x000fe4000001ff00 */
[----:B------:R-:W-:Y:S02]  /*07b0*/  MOV R154, RZ ;  /* 0x000000ff009a7202 */ /* 0x000fe40000000f00 */
[----:B------:R-:W-:-:S02]  /*07c0*/  CS2R R152, SRZ ;  /* 0x0000000000987805 */ /* 0x000fc4000001ff00 */
[----:B------:R-:W-:Y:S02]  /*07d0*/  CS2R R148, SRZ ;  /* 0x0000000000947805 */ /* 0x000fe4000001ff00 */
[----:B------:R-:W-:Y:S02]  /*07e0*/  MOV R146, RZ ;  /* 0x000000ff00927202 */ /* 0x000fe40000000f00 */
        /* <DEDUP_REMOVED lines=20> */
[----:B------:R-:W-:Y:S02]  /*0930*/  @P5 MOV R103, RZ ;  /* 0x000000ff00675202 */ /* 0x000fe40000000f00 */
[----:B------:R-:W-:-:S02]  /*0940*/  @P0 MOV R159, RZ ;  /* 0x000000ff009f0202 */ /* 0x000fc40000000f00 */
[----:B------:R-:W-:Y:S02]  /*0950*/  @P3 MOV R163, RZ ;  /* 0x000000ff00a33202 */ /* 0x000fe40000000f00 */
[----:B------:R-:W-:Y:S02]  /*0960*/  @P2 MOV R167, RZ ;  /* 0x000000ff00a72202 */ /* 0x000fe40000000f00 */
[----:B------:R-:W-:Y:S02]  /*0970*/  @P1 MOV R171, RZ ;  /* 0x000000ff00ab1202 */ /* 0x000fe40000000f00 */
[----:B------:R-:W-:Y:S02]  /*0980*/  @P6 MOV R175, RZ ;  /* 0x000000ff00af6202 */ /* 0x000fe40000000f00 */
[----:B------:R-:W-:Y:S01]  /*0990*/  @P6 IADD3 R2, PT, PT, R2, 0x20, RZ ;  /* 0x0000002002026810 */ /* 0x000fe20007ffe0ff */
[----:B---3--:R-:W-:Y:S06]  /*09a0*/  @!P4 BRA `(.L_x_5389) ;  /* 0x00000024001cc947 */ /* 0x008fec0003800000 */
        /* <DEDUP_REMOVED lines=9> */
[----:B------:R-:W-:Y:S02]  /*0a40*/  CS2R R172, SRZ ;  /* 0x0000000000ac7805 */ /* 0x000fe4000001ff00 */
[----:B------:R-:W-:Y:S02]  /*0a50*/  MOV R170, RZ ;  /* 0x000000ff00aa7202 */ /* 0x000fe40000000f00 */
[----:B------:R-:W-:-:S02]  /*0a60*/  CS2R R168, SRZ ;  /* 0x0000000000a87805 */ /* 0x000fc4000001ff00 */
[----:B------:R-:W-:Y:S02]  /*0a70*/  MOV R166, RZ ;  /* 0x000000ff00a67202 */ /* 0x000fe40000000f00 */
        /* <DEDUP_REMOVED lines=32> */
[----:B------:R-:W-:Y:S01]  /*0c80*/  CS2R R64, SRZ ;  /* 0x0000000000407805 */ /* 0x000fe2000001ff00 */
[----:B------:R-:W-:Y:S06]  /*0c90*/  BRA `(.L_x_5389) ;  /* 0x0000002000607947 */ /* 0x000fec0003800000 */
.L_x_5388:
        /* <DEDUP_REMOVED lines=12> */
[----:B------:R-:W3:Y:S04]  /*0d60*/  LDL R32, [R1+0x30] ;  /* 0x0000300001207983 */ /* 0x000ee80000100800 */
[----:B------:R-:W3:Y:S04]  /*0d70*/  LDL R33, [R1+0x34] ;  /* 0x0000340001217983 */ /* 0x000ee80000100800 */
[----:B------:R-:W3:Y:S04]  /*0d80*/  LDL R34, [R1+0x38] ;  /* 0x0000380001227983 */ /* 0x000ee80000100800 */
[----:B------:R-:W3:Y:S01]  /*0d90*/  LDL R35, [R1+0x3c] ;  /* 0x00003c0001237983 */ /* 0x000ee20000100800 */
[C---:B------:R-:W-:Y:S01]  /*0da0*/  ISETP.GE.U32.AND P5, PT, R11.reuse, 0x20, PT ;  /* 0x000000200b00780c */ /* 0x040fe20003fa6070 */
[----:B------:R-:W0:Y:S08]  /*0db0*/  LDC.64 R6, c[0x0][0x3d0] ;  /* 0x0000f400ff067b82 */ /* 0x000e300000000a00 */
[----:B------:R-:W1:Y:S08]  /*0dc0*/  LDC.64 R8, c[0x0][0x3d8] ;  /* 0x0000f600ff087b82 */ /* 0x000e700000000a00 */
[----:B------:R-:W1:Y:S08]  /*0dd0*/  @P5 LDC.64 R4, c[0x0][0x440] ;  /* 0x00011000ff045b82 */ /* 0x000e700000000a00 */
[----:B------:R-:W1:Y:S01]  /*0de0*/  LDC.64 R14, c[0x0][0x3d8] ;  /* 0x0000f600ff0e7b82 */ /* 0x000e620000000a00 */
[----:B------:R-:W-:-:S07]  /*0df0*/  ISETP.GE.U32.AND P1, PT, R11, 0x40, PT ;  /* 0x000000400b00780c */ /* 0x000fce0003f26070 */
[----:B------:R-:W1:Y:S01]  /*0e00*/  LDC.64 R12, c[0x0][0x3d0] ;  /* 0x0000f400ff0c7b82 */ /* 0x000e620000000a00 */
[----:B0-----:R-:W-:-:S04]  /*0e10*/  @P5 IMAD.WIDE.U32 R6, R2, 0x10, R6 ;  /* 0x0000001002065825 */ /* 0x001fc800078e0006 */
[C---:B-1----:R-:W-:Y:S01]  /*0e20*/  @P5 IMAD.WIDE.U32 R8, R2.reuse, 0x10, R8 ;  /* 0x0000001002085825 */ /* 0x042fe200078e0008 */
[----:B------:R-:W-:Y:S02]  /*0e30*/  ISETP.GE.U32.AND P6, PT, R11, 0x60, PT ;  /* 0x000000600b00780c */ /* 0x000fe40003fc6070 */
[----:B------:R-:W0:Y:S01]  /*0e40*/  @P1 LDC.64 R16, c[0x0][0x440] ;  /* 0x00011000ff101b82 */ /* 0x000e220000000a00 */
[C---:B------:R-:W-:Y:S01]  /*0e50*/  @P5 IMAD.WIDE.U32 R4, R2.reuse, 0x10, R4 ;  /* 0x0000001002045825 */ /* 0x040fe200078e0004 */
[----:B------:R-:W-:-:S06]  /*0e60*/  @P5 LOP3.LUT R2, R2, 0x20, RZ, 0xfc, !PT ;  /* 0x0000002002025812 */ /* 0x000fcc00078efcff */
[----:B------:R-:W1:Y:S01]  /*0e70*/  LDC.64 R18, c[0x0][0x3d0] ;  /* 0x0000f400ff127b82 */ /* 0x000e620000000a00 */
[C---:B------:R-:W-:Y:S01]  /*0e80*/  @P1 IMAD.WIDE.U32 R14, R2.reuse, 0x10, R14 ;  /* 0x00000010020e1825 */ /* 0x040fe200078e000e */
[----:B------:R-:W-:Y:S01]  /*0e90*/  ISETP.GE.U32.AND P4, PT, R11, 0x80, PT ;  /* 0x000000800b00780c */ /* 0x000fe20003f86070 */
[----:B------:R-:W5:Y:S02]  /*0ea0*/  @P5 LD.E.128 R64, desc[UR6][R4.64] ;  /* 0x0000000604405980 */ /* 0x000f64000c101d00 */
[----:B------:R-:W-:-:S03]  /*0eb0*/  @P1 IMAD.WIDE.U32 R12, R2, 0x10, R12 ;  /* 0x00000010020c1825 */ /* 0x000fc600078e000c */
[----:B------:R-:W1:Y:S01]  /*0ec0*/  LDC.64 R20, c[0x0][0x3d8] ;  /* 0x0000f600ff147b82 */ /* 0x000e620000000a00 */
[----:B------:R-:W-:-:S07]  /*0ed0*/  ISETP.GE.U32.AND P0, PT, R11, 0xa0, PT ;  /* 0x000000a00b00780c */ /* 0x000fce0003f06070 */
[----:B------:R-:W1:Y:S01]  /*0ee0*/  @P6 LDC.64 R22, c[0x0][0x440] ;  /* 0x00011000ff166b82 */ /* 0x000e620000000a00 */
[C---:B------:R-:W-:Y:S02]  /*0ef0*/  ISETP.GE.U32.AND P3, PT, R11.reuse, 0xc0, PT ;  /* 0x000000c00b00780c */ /* 0x040fe40003f66070 */
[----:B------:R-:W-:-:S05]  /*0f00*/  ISETP.GE.U32.AND P2, PT, R11, 0xe0, PT ;  /* 0x000000e00b00780c */ /* 0x000fca0003f46070 */
[----:B------:R-:W1:Y:S01]  /*0f10*/  LDC.64 R40, c[0x0][0x3d8] ;  /* 0x0000f600ff287b82 */ /* 0x000e620000000a00 */
[----:B--2---:R-:W2:Y:S04]  /*0f20*/  @P1 LDG.E.128 R24, desc[UR6][R14.64] ;  /* 0x000000060e181981 */ /* 0x004ea8000c1e1d00 */
[----:B----4-:R4:W2:Y:S04]  /*0f30*/  @P5 LDG.E.128 R36, desc[UR6][R6.64] ;  /* 0x0000000606245981 */ /* 0x0108a8000c1e1d00 */
[----:B---3--:R3:W2:Y:S01]  /*0f40*/  @P5 LDG.E.128 R32, desc[UR6][R8.64] ;  /* 0x0000000608205981 */ /* 0x0086a2000c1e1d00 */
[C---:B0-----:R-:W-:Y:S01]  /*0f50*/  @P1 IMAD.WIDE.U32 R16, R2.reuse, 0x10, R16 ;  /* 0x0000001002101825 */ /* 0x041fe200078e0010 */
[----:B----4-:R-:W0:Y:S02]  /*0f60*/  LDC.64 R6, c[0x0][0x3d0] ;  /* 0x0000f400ff067b82 */ /* 0x010e240000000a00 */
[----:B------:R4:W2:Y:S01]  /*0f70*/  @P1 LDG.E.128 R28, desc[UR6][R12.64] ;  /* 0x000000060c1c1981 */ /* 0x0008a2000c1e1d00 */
[----:B------:R-:W-:-:S02]  /*0f80*/  @P1 IADD3 R2, PT, PT, R2, 0x20, RZ ;  /* 0x0000002002021810 */ /* 0x000fc40007ffe0ff */
[----:B------:R-:W-:Y:S01]  /*0f90*/  @P1 MOV R147, RZ ;  /* 0x000000ff00931202 */ /* 0x000fe20000000f00 */
[----:B------:R4:W5:Y:S02]  /*0fa0*/  @P1 LD.E.128 R68, desc[UR6][R16.64] ;  /* 0x0000000610441980 */ /* 0x000964000c101d00 */
[C---:B-1----:R-:W-:Y:S01]  /*0fb0*/  @P6 IMAD.WIDE.U32 R18, R2.reuse, 0x10, R18 ;  /* 0x0000001002126825 */ /* 0x042fe200078e0012 */
[----:B---3--:R-:W1:Y:S03]  /*0fc0*/  LDC.64 R8, c[0x0][0x3d0] ;  /* 0x0000f400ff087b82 */ /* 0x008e660000000a00 */
[C---:B------:R-:W-:Y:S01]  /*0fd0*/  @P6 IMAD.WIDE.U32 R20, R2.reuse, 0x10, R20 ;  /* 0x0000001002146825 */ /* 0x040fe200078e0014 */
[----:B------:R3:W5:Y:S04]  /*0fe0*/  @P6 LDG.E.128 R248, desc[UR6][R18.64] ;  /* 0x0000000612f86981 */ /* 0x000768000c1e1d00 */
[----:B----4-:R-:W4:Y:S01]  /*0ff0*/  LDC.64 R12, c[0x0][0x3d8] ;  /* 0x0000f600ff0c7b82 */ /* 0x010f220000000a00 */
[C---:B------:R-:W-:Y:S01]  /*1000*/  @P6 IMAD.WIDE.U32 R22, R2.reuse, 0x10, R22 ;  /* 0x0000001002166825 */ /* 0x040fe200078e0016 */
[----:B------:R0:W5:Y:S06]  /*1010*/  @P6 LDG.E.128 R244, desc[UR6][R20.64] ;  /* 0x0000000614f46981 */ /* 0x00016c000c1e1d00 */
[----:B------:R-:W4:Y:S01]  /*1020*/  @P0 LDC.64 R14, c[0x0][0x440] ;  /* 0x00011000ff0e0b82 */ /* 0x000f220000000a00 */
[----:B------:R0:W5:Y:S01]  /*1030*/  @P6 LD.E.128 R72, desc[UR6][R22.64] ;  /* 0x0000000616486980 */ /* 0x000162000c101d00 */
[----:B------:R-:W-:-:S02]  /*1040*/  @P6 IADD3 R2, PT, PT, R2, 0x20, RZ ;  /* 0x0000002002026810 */ /* 0x000fc40007ffe0ff */
[----:B------:R-:W-:-:S04]  /*1050*/  @P6 MOV R151, RZ ;  /* 0x000000ff00976202 */ /* 0x000fc80000000f00 */
[----:B------:R-:W4:Y:S01]  /*1060*/  LDC.64 R16, c[0x0][0x3d0] ;  /* 0x0000f400ff107b82 */ /* 0x000f220000000a00 */
[----:B------:R-:W-:-:S07]  /*1070*/  ISETP.GE.U32.AND P6, PT, R11, 0x120, PT ;  /* 0x000001200b00780c */ /* 0x000fce0003fc6070 */
[----:B---3--:R-:W3:Y:S01]  /*1080*/  LDC.64 R18, c[0x0][0x3d8] ;  /* 0x0000f600ff127b82 */ /* 0x008ee20000000a00 */
[----:B0-----:R-:W-:Y:S01]  /*1090*/  @P4 IMAD.WIDE.U32 R6, R2, 0x10, R6 ;  /* 0x0000001002064825 */ /* 0x001fe200078e0006 */
[----:B------:R-:W-:-:S04]  /*10a0*/  @P4 MOV R155, RZ ;  /* 0x000000ff009b4202 */ /* 0x000fc80000000f00 */
[----:B------:R0:W5:Y:S02]  /*10b0*/  @P4 LDG.E.128 R240, desc[UR6][R6.64] ;  /* 0x0000000606f04981 */ /* 0x000164000c1e1d00 */
[----:B------:R-:W0:Y:S08]  /*10c0*/  LDC.64 R20, c[0x0][0x3d8] ;  /* 0x0000f600ff147b82 */ /* 0x000e300000000a00 */
[----:B------:R-:W0:Y:S08]  /*10d0*/  @P2 LDC.64 R22, c[0x0][0x440] ;  /* 0x00011000ff162b82 */ /* 0x000e300000000a00 */
[----:B------:R-:W0:Y:S01]  /*10e0*/  @P6 LDC.64 R4, c[0x0][0x440] ;  /* 0x00011000ff046b82 */ /* 0x000e220000000a00 */
[----:B--2---:R2:W-:Y:S04]  /*10f0*/  @P1 STL.64 [R1+0x10], R24 ;  /* 0x0000101801001387 */ /* 0x0045e80000100a00 */
[----:B------:R1:W-:Y:S03]  /*1100*/  @P1 STL.64 [R1+0x18], R26 ;  /* 0x0000181a01001387 */ /* 0x0003e60000100a00 */
[----:B--2---:R-:W2:Y:S08]  /*1110*/  LDC.64 R24, c[0x0][0x3d8] ;  /* 0x0000f600ff187b82 */ /* 0x004eb00000000a00 */
[----:B-1----:R-:W1:Y:S01]  /*1120*/  @P4 LDC.64 R26, c[0x0][0x440] ;  /* 0x00011000ff1a4b82 */ /* 0x002e620000000a00 */
[----:B--2---:R-:W-:-:S05]  /*1130*/  @P4 IMAD.WIDE.U32 R24, R2, 0x10, R24 ;  /* 0x0000001002184825 */ /* 0x004fca00078e0018 */
[----:B------:R2:W5:Y:S04]  /*1140*/  @P4 LDG.E.128 R236, desc[UR6][R24.64] ;  /* 0x0000000618ec4981 */ /* 0x000568000c1e1d00 */
[----:B------:R4:W-:Y:S04]  /*1150*/  @P1 STL.64 [R1+0x20], R28 ;  /* 0x0000201c01001387 */ /* 0x0009e80000100a00 */
[----:B------:R3:W-:Y:S01]  /*1160*/  @P1 STL.64 [R1+0x28], R30 ;  /* 0x0000281e01001387 */ /* 0x0007e20000100a00 */
[----:B------:R-:W-:Y:S01]  /*1170*/  ISETP.GE.U32.AND P1, PT, R11, 0x100, PT ;  /* 0x000001000b00780c */ /* 0x000fe20003f26070 */
[----:B----4-:R-:W4:Y:S02]  /*1180*/  @P3 LDC.64 R28, c[0x0][0x440] ;  /* 0x00011000ff1c3b82 */ /* 0x010f240000000a00 */
[----:B------:R0:W-:Y:S01]  /*1190*/  @P5 STL.64 [R1+0x40], R36 ;  /* 0x0000402401005387 */ /* 0x0001e20000100a00 */
[----:B-1----:R-:W-:-:S03]  /*11a0*/  @P4 IMAD.WIDE.U32 R26, R2, 0x10, R26 ;  /* 0x00000010021a4825 */ /* 0x002fc600078e001a */
[----:B------:R-:W-:Y:S02]  /*11b0*/  @P5 STL.64 [R1+0x48], R38 ;  /* 0x0000482601005387 */ /* 0x000fe40000100a00 */
[----:B---3--:R-:W1:Y:S02]  /*11c0*/  LDC.64 R30, c[0x0][0x3d0] ;  /* 0x0000f400ff1e7b82 */ /* 0x008e640000000a00 */
[----:B------:R3:W-:Y:S01]  /*11d0*/  @P5 STL.64 [R1+0x30], R32 ;  /* 0x0000302001005387 */ /* 0x0007e20000100a00 */
[----:B------:R-:W-:-:S03]  /*11e0*/  @P4 IADD3 R2, PT, PT, R2, 0x20, RZ ;  /* 0x0000002002024810 */ /* 0x000fc60007ffe0ff */
[----:B------:R2:W-:Y:S02]  /*11f0*/  @P5 STL.64 [R1+0x38], R34 ;  /* 0x0000382201005387 */ /* 0x0005e40000100a00 */
[----:B0-----:R-:W0:Y:S01]  /*1200*/  @P1 LDC.64 R36, c[0x0][0x440] ;  /* 0x00011000ff241b82 */ /* 0x001e220000000a00 */
[C---:B------:R-:W-:Y:S01]  /*1210*/  @P0 IMAD.WIDE.U32 R8, R2.reuse, 0x10, R8 ;  /* 0x0000001002080825 */ /* 0x040fe200078e0008 */
[----:B------:R0:W5:Y:S06]  /*1220*/  @P4 LD.E.128 R76, desc[UR6][R26.64] ;  /* 0x000000061a4c4980 */ /* 0x00016c000c101d00 */
[----:B---3--:R-:W3:Y:S01]  /*1230*/  LDC.64 R32, c[0x0][0x3d0] ;  /* 0x0000f400ff207b82 */ /* 0x008ee20000000a00 */
[C---:B------:R-:W-:Y:S01]  /*1240*/  @P0 IMAD.WIDE.U32 R12, R2.reuse, 0x10, R12 ;  /* 0x00000010020c0825 */ /* 0x040fe200078e000c */
[----:B------:R0:W5:Y:S03]  /*1250*/  @P0 LDG.E.128 R232, desc[UR6][R8.64] ;  /* 0x0000000608e80981 */ /* 0x000166000c1e1d00 */
[----:B------:R-:W-:-:S03]  /*1260*/  @P0 IMAD.WIDE.U32 R14, R2, 0x10, R14 ;  /* 0x00000010020e0825 */ /* 0x000fc600078e000e */
[----:B--2---:R-:W2:Y:S01]  /*1270*/  LDC.64 R34, c[0x0][0x3d8] ;  /* 0x0000f600ff227b82 */ /* 0x004ea20000000a00 */
[----:B------:R-:W-:Y:S01]  /*1280*/  @P0 IADD3 R2, PT, PT, R2, 0x20, RZ ;  /* 0x0000002002020810 */ /* 0x000fe20007ffe0ff */
[----:B------:R0:W5:Y:S06]  /*1290*/  @P0 LDG.E.128 R228, desc[UR6][R12.64] ;  /* 0x000000060ce40981 */ /* 0x00016c000c1e1d00 */
[----:B------:R-:W0:Y:S01]  /*12a0*/  LDC.64 R38, c[0x0][0x3d0] ;  /* 0x0000f400ff267b82 */ /* 0x000e220000000a00 */
[C---:B------:R-:W-:Y:S01]  /*12b0*/  @P3 IMAD.WIDE.U32 R16, R2.reuse, 0x10, R16 ;  /* 0x0000001002103825 */ /* 0x040fe200078e0010 */
[----:B------:R0:W5:Y:S03]  /*12c0*/  @P0 LD.E.128 R80, desc[UR6][R14.64] ;  /* 0x000000060e500980 */ /* 0x000166000c101d00 */
[C---:B------:R-:W-:Y:S01]  /*12d0*/  @P3 IMAD.WIDE.U32 R18, R2.reuse, 0x10, R18 ;  /* 0x0000001002123825 */ /* 0x040fe200078e0012 */
[----:B------:R0:W5:Y:S03]  /*12e0*/  @P3 LDG.E.128 R224, desc[UR6][R16.64] ;  /* 0x0000000610e03981 */ /* 0x000166000c1e1d00 */
[C---:B----4-:R-:W-:Y:S01]  /*12f0*/  @P3 IMAD.WIDE.U32 R28, R2.reuse, 0x10, R28 ;  /* 0x00000010021c3825 */ /* 0x050fe200078e001c */
[----:B------:R-:W-:Y:S01]  /*1300*/  @P3 IADD3 R2, PT, PT, R2, 0x20, RZ ;  /* 0x0000002002023810 */ /* 0x000fe20007ffe0ff */
[----:B------:R4:W5:Y:S04]  /*1310*/  @P3 LDG.E.128 R220, desc[UR6][R18.64] ;  /* 0x0000000612dc3981 */ /* 0x000968000c1e1d00 */
[C---:B-1----:R-:W-:Y:S01]  /*1320*/  @P2 IMAD.WIDE.U32 R30, R2.reuse, 0x10, R30 ;  /* 0x00000010021e2825 */ /* 0x042fe200078e001e */
[----:B------:R4:W5:Y:S03]  /*1330*/  @P3 LD.E.128 R84, desc[UR6][R28.64] ;  /* 0x000000061c543980 */ /* 0x000966000c101d00 */
[C---:B------:R-:W-:Y:S01]  /*1340*/  @P2 IMAD.WIDE.U32 R20, R2.reuse, 0x10, R20 ;  /* 0x0000001002142825 */ /* 0x040fe200078e0014 */
[----:B------:R4:W5:Y:S03]  /*1350*/  @P2 LDG.E.128 R216, desc[UR6][R30.64] ;  /* 0x000000061ed82981 */ /* 0x000966000c1e1d00 */
[C---:B------:R-:W-:Y:S01]  /*1360*/  @P2 IMAD.WIDE.U32 R22, R2.reuse, 0x10, R22 ;  /* 0x0000001002162825 */ /* 0x040fe200078e0016 */
[----:B------:R-:W-:Y:S01]  /*1370*/  @P2 IADD3 R2, PT, PT, R2, 0x20, RZ ;  /* 0x0000002002022810 */ /* 0x000fe20007ffe0ff */
[----:B------:R4:W5:Y:S04]  /*1380*/  @P2 LDG.E.128 R212, desc[UR6][R20.64] ;  /* 0x0000000614d42981 */ /* 0x000968000c1e1d00 */
[C---:B---3--:R-:W-:Y:S01]  /*1390*/  @P1 IMAD.WIDE.U32 R32, R2.reuse, 0x10, R32 ;  /* 0x0000001002201825 */ /* 0x048fe200078e0020 */
[----:B------:R4:W5:Y:S03]  /*13a0*/  @P2 LD.E.128 R88, desc[UR6][R22.64] ;  /* 0x0000000616582980 */ /* 0x000966000c101d00 */
[C---:B--2---:R-:W-:Y:S01]  /*13b0*/  @P1 IMAD.WIDE.U32 R34, R2.reuse, 0x10, R34 ;  /* 0x0000001002221825 */ /* 0x044fe200078e0022 */
[----:B------:R4:W5:Y:S03]  /*13c0*/  @P1 LDG.E.128 R208, desc[UR6][R32.64] ;  /* 0x0000000620d01981 */ /* 0x000966000c1e1d00 */
[C---:B0-----:R-:W-:Y:S01]  /*13d0*/  @P1 IMAD.WIDE.U32 R36, R2.reuse, 0x10, R36 ;  /* 0x0000001002241825 */ /* 0x041fe200078e0024 */
[----:B------:R-:W-:Y:S01]  /*13e0*/  @P1 IADD3 R2, PT, PT, R2, 0x20, RZ ;  /* 0x0000002002021810 */ /* 0x000fe20007ffe0ff */
[----:B------:R4:W5:Y:S04]  /*13f0*/  @P1 LDG.E.128 R204, desc[UR6][R34.64] ;  /* 0x0000000622cc1981 */ /* 0x000968000c1e1d00 */
[C---:B------:R-:W-:Y:S01]  /*1400*/  @P6 IMAD.WIDE.U32 R38, R2.reuse, 0x10, R38 ;  /* 0x0000001002266825 */ /* 0x040fe200078e0026 */
[----:B------:R4:W5:Y:S03]  /*1410*/  @P1 LD.E.128 R92, desc[UR6][R36.64] ;  /* 0x00000006245c1980 */ /* 0x000966000c101d00 */
[C---:B------:R-:W-:Y:S01]  /*1420*/  @P6 IMAD.WIDE.U32 R40, R2.reuse, 0x10, R40 ;  /* 0x0000001002286825 */ /* 0x040fe200078e0028 */
[----:B------:R4:W5:Y:S03]  /*1430*/  @P6 LDG.E.128 R200, desc[UR6][R38.64] ;  /* 0x0000000626c86981 */ /* 0x000966000c1e1d00 */
[----:B------:R-:W-:Y:S01]  /*1440*/  @P6 IMAD.WIDE.U32 R4, R2, 0x10, R4 ;  /* 0x0000001002046825 */ /* 0x000fe200078e0004 */
[----:B------:R4:W5:Y:S04]  /*1450*/  @P6 LDG.E.128 R196, desc[UR6][R40.64] ;  /* 0x0000000628c46981 */ /* 0x000968000c1e1d00 */
[----:B------:R4:W5:Y:S01]  /*1460*/  @P6 LD.E.128 R96, desc[UR6][R4.64] ;  /* 0x0000000604606980 */ /* 0x000962000c101d00 */
        /* <DEDUP_REMOVED lines=26> */
[----:B----4-:R-:W-:Y:S06]  /*1610*/  @!P4 BRA `(.L_x_5389) ;  /* 0x000000180000c947 */ /* 0x010fec0003800000 */
        /* <DEDUP_REMOVED lines=28> */
[----:B------:R-:W-:Y:S01]  /*17e0*/  CS2R R100, SRZ ;  /* 0x0000000000647805 */ /* 0x000fe2000001ff00 */
[----:B------:R-:W-:Y:S06]  /*17f0*/  BRA `(.L_x_5389) ;  /* 0x0000001400887947 */ /* 0x000fec0003800000 */
.L_x_5387:
        /* <DEDUP_REMOVED lines=21> */
[----:B------:R-:W0:Y:S08]  /*1950*/  LDC.64 R6, c[0x0][0x3d0] ;  /* 0x0000f400ff067b82 */ /* 0x000e300000000a00 */
[----:B------:R-:W1:Y:S08]  /*1960*/  LDC.64 R8, c[0x0][0x3d8] ;  /* 0x0000f600ff087b82 */ /* 0x000e700000000a00 */
[----:B------:R-:W1:Y:S08]  /*1970*/  @P5 LDC.64 R4, c[0x0][0x438] ;  /* 0x00010e00ff045b82 */ /* 0x000e700000000a00 */
[----:B------:R-:W1:Y:S08]  /*1980*/  @P5 LDC.64 R12, c[0x0][0x440] ;  /* 0x00011000ff0c5b82 */ /* 0x000e700000000a00 */
[----:B------:R-:W1:Y:S08]  /*1990*/  LDC.64 R18, c[0x0][0x3d8] ;  /* 0x0000f600ff127b82 */ /* 0x000e700000000a00 */
[----:B------:R-:W1:Y:S01]  /*19a0*/  LDC.64 R14, c[0x0][0x3d0] ;  /* 0x0000f400ff0e7b82 */ /* 0x000e620000000a00 */
[----:B------:R-:W-:Y:S01]  /*19b0*/  ISETP.GE.U32.AND P2, PT, R11, 0x40, PT ;  /* 0x000000400b00780c */ /* 0x000fe20003f46070 */
[----:B0-----:R-:W-:-:S04]  /*19c0*/  @P5 IMAD.WIDE.U32 R6, R2, 0x10, R6 ;  /* 0x0000001002065825 */ /* 0x001fc800078e0006 */
[C---:B-1----:R-:W-:Y:S01]  /*19d0*/  @P5 IMAD.WIDE.U32 R4, R2.reuse, 0x10, R4 ;  /* 0x0000001002045825 */ /* 0x042fe200078e0004 */
[C---:B------:R-:W-:Y:S01]  /*19e0*/  ISETP.GE.U32.AND P3, PT, R11.reuse, 0x60, PT ;  /* 0x000000600b00780c */ /* 0x040fe20003f66070 */
[----:B------:R-:W0:Y:S02]  /*19f0*/  LDC.64 R22, c[0x0][0x3d0] ;  /* 0x0000f400ff167b82 */ /* 0x000e240000000a00 */
[C---:B------:R-:W-:Y:S01]  /*1a00*/  @P5 IMAD.WIDE.U32 R8, R2.reuse, 0x10, R8 ;  /* 0x0000001002085825 */ /* 0x040fe200078e0008 */
[C---:B------:R-:W-:Y:S01]  /*1a10*/  ISETP.GE.U32.AND P0, PT, R11.reuse, 0x80, PT ;  /* 0x000000800b00780c */ /* 0x040fe20003f06070 */
[----:B------:R1:W5:Y:S02]  /*1a20*/  @P5 LD.E.128 R100, desc[UR6][R4.64] ;  /* 0x0000000604645980 */ /* 0x000364000c101d00 */
[C---:B------:R-:W-:Y:S01]  /*1a30*/  @P5 IMAD.WIDE.U32 R12, R2.reuse, 0x10, R12 ;  /* 0x00000010020c5825 */ /* 0x040fe200078e000c */
[----:B------:R-:W-:Y:S01]  /*1a40*/  @P5 LOP3.LUT R2, R2, 0x20, RZ, 0xfc, !PT ;  /* 0x0000002002025812 */ /* 0x000fe200078efcff */
[----:B------:R-:W1:Y:S01]  /*1a50*/  @P2 LDC.64 R16, c[0x0][0x438] ;  /* 0x00010e00ff102b82 */ /* 0x000e620000000a00 */
[----:B------:R-:W-:-:S02]  /*1a60*/  ISETP.GE.U32.AND P1, PT, R11, 0xa0, PT ;  /* 0x000000a00b00780c */ /* 0x000fc40003f26070 */
[----:B------:R1:W5:Y:S01]  /*1a70*/  @P5 LD.E.128 R64, desc[UR6][R12.64] ;  /* 0x000000060c405980 */ /* 0x000362000c101d00 */
[----:B------:R-:W-:-:S04]  /*1a80*/  @P2 IMAD.WIDE.U32 R18, R2, 0x10, R18 ;  /* 0x0000001002122825 */ /* 0x000fc800078e0012 */
[C---:B------:R-:W-:Y:S01]  /*1a90*/  @P2 IMAD.WIDE.U32 R14, R2.reuse, 0x10, R14 ;  /* 0x00000010020e2825 */ /* 0x040fe200078e000e */
[----:B------:R-:W0:Y:S08]  /*1aa0*/  @P2 LDC.64 R20, c[0x0][0x440] ;  /* 0x00011000ff142b82 */ /* 0x000e300000000a00 */
[----:B------:R-:W0:Y:S08]  /*1ab0*/  LDC.64 R26, c[0x0][0x3d8] ;  /* 0x0000f600ff1a7b82 */ /* 0x000e300000000a00 */
[----:B------:R-:W0:Y:S08]  /*1ac0*/  @P3 LDC.64 R24, c[0x0][0x438] ;  /* 0x00010e00ff183b82 */ /* 0x000e300000000a00 */
[----:B------:R-:W0:Y:S08]  /*1ad0*/  @P3 LDC.64 R28, c[0x0][0x440] ;  /* 0x00011000ff1c3b82 */ /* 0x000e300000000a00 */
[----:B------:R-:W0:Y:S01]  /*1ae0*/  LDC.64 R30, c[0x0][0x3d0] ;  /* 0x0000f400ff1e7b82 */ /* 0x000e220000000a00 */
[----:B--2---:R-:W2:Y:S04]  /*1af0*/  @P5 LDG.E.128 R32, desc[UR6][R8.64] ;  /* 0x0000000608205981 */ /* 0x004ea8000c1e1d00 */
[----:B---3--:R3:W2:Y:S01]  /*1b00*/  @P5 LDG.E.128 R36, desc[UR6][R6.64] ;  /* 0x0000000606245981 */ /* 0x0086a2000c1e1d00 */
[----:B-1----:R-:W-:-:S02]  /*1b10*/  @P2 IMAD.WIDE.U32 R16, R2, 0x10, R16 ;  /* 0x0000001002102825 */ /* 0x002fc400078e0010 */
[----:B------:R-:W1:Y:S01]  /*1b20*/  LDC.64 R4, c[0x0][0x3d0] ;  /* 0x0000f400ff047b82 */ /* 0x000e620000000a00 */
[C---:B------:R-:W-:Y:S02]  /*1b30*/  ISETP.GE.U32.AND P4, PT, R11.reuse, 0xe0, PT ;  /* 0x000000e00b00780c */ /* 0x040fe40003f86070 */
[----:B------:R-:W-:-:S05]  /*1b40*/  ISETP.GE.U32.AND P6, PT, R11, 0x100, PT ;  /* 0x000001000b00780c */ /* 0x000fca0003fc6070 */
[----:B------:R-:W1:Y:S01]  /*1b50*/  @P1 LDC.64 R12, c[0x0][0x440] ;  /* 0x00011000ff0c1b82 */ /* 0x000e620000000a00 */
[----:B----4-:R-:W4:Y:S04]  /*1b60*/  @P2 LDG.E.128 R40, desc[UR6][R18.64] ;  /* 0x0000000612282981 */ /* 0x010f28000c1e1d00 */
[----:B------:R3:W4:Y:S01]  /*1b70*/  @P2 LDG.E.128 R44, desc[UR6][R14.64] ;  /* 0x000000060e2c2981 */ /* 0x000722000c1e1d00 */
[C---:B0-----:R-:W-:Y:S01]  /*1b80*/  @P2 IMAD.WIDE.U32 R20, R2.reuse, 0x10, R20 ;  /* 0x0000001002142825 */ /* 0x041fe200078e0014 */
[----:B------:R-:W-:Y:S01]  /*1b90*/  @P2 IADD3 R2, PT, PT, R2, 0x20, RZ ;  /* 0x0000002002022810 */ /* 0x000fe20007ffe0ff */
[----:B---3--:R-:W0:Y:S01]  /*1ba0*/  @P1 LDC.64 R6, c[0x0][0x438] ;  /* 0x00010e00ff061b82 */ /* 0x008e220000000a00 */
[----:B------:R-:W5:Y:S04]  /*1bb0*/  @P2 LD.E.128 R144, desc[UR6][R16.64] ;  /* 0x0000000610902980 */ /* 0x000f68000c101d00 */
[----:B------:R-:W5:Y:S03]  /*1bc0*/  @P2 LD.E.128 R68, desc[UR6][R20.64] ;  /* 0x0000000614442980 */ /* 0x000f66000c101d00 */
[----:B------:R-:W3:Y:S01]  /*1bd0*/  LDC.64 R8, c[0x0][0x3d8] ;  /* 0x0000f600ff087b82 */ /* 0x000ee20000000a00 */
[----:B------:R-:W-:-:S04]  /*1be0*/  @P3 IMAD.WIDE.U32 R22, R2, 0x10, R22 ;  /* 0x0000001002163825 */ /* 0x000fc800078e0016 */
[C---:B------:R-:W-:Y:S01]  /*1bf0*/  @P3 IMAD.WIDE.U32 R24, R2.reuse, 0x10, R24 ;  /* 0x0000001002183825 */ /* 0x040fe200078e0018 */
[----:B------:R1:W5:Y:S02]  /*1c00*/  @P3 LDG.E.128 R248, desc[UR6][R22.64] ;  /* 0x0000000616f83981 */ /* 0x000364000c1e1d00 */
[----:B------:R-:W3:Y:S01]  /*1c10*/  LDC.64 R14, c[0x0][0x3d0] ;  /* 0x0000f400ff0e7b82 */ /* 0x000ee20000000a00 */
[C---:B------:R-:W-:Y:S01]  /*1c20*/  @P3 IMAD.WIDE.U32 R26, R2.reuse, 0x10, R26 ;  /* 0x00000010021a3825 */ /* 0x040fe200078e001a */
[----:B------:R-:W5:Y:S03]  /*1c30*/  @P3 LD.E.128 R148, desc[UR6][R24.64] ;  /* 0x0000000618943980 */ /* 0x000f66000c101d00 */
[C---:B------:R-:W-:Y:S01]  /*1c40*/  @P3 IMAD.WIDE.U32 R28, R2.reuse, 0x10, R28 ;  /* 0x00000010021c3825 */ /* 0x040fe200078e001c */
[----:B------:R-:W-:Y:S01]  /*1c50*/  @P3 IADD3 R2, PT, PT, R2, 0x20, RZ ;  /* 0x0000002002023810 */ /* 0x000fe20007ffe0ff */
[----:B------:R1:W5:Y:S01]  /*1c60*/  @P3 LDG.E.128 R244, desc[UR6][R26.64] ;  /* 0x000000061af43981 */ /* 0x000362000c1e1d00 */
[----:B------:R-:W3:Y:S03]  /*1c70*/  LDC.64 R18, c[0x0][0x3d8] ;  /* 0x0000f600ff127b82 */ /* 0x000ee60000000a00 */
[----:B------:R0:W5:Y:S01]  /*1c80*/  @P3 LD.E.128 R72, desc[UR6][R28.64] ;  /* 0x000000061c483980 */ /* 0x000162000c101d00 */
[----:B------:R-:W-:Y:S01]  /*1c90*/  ISETP.GE.U32.AND P3, PT, R11, 0x120, PT ;  /* 0x000001200b00780c */ /* 0x000fe20003f66070 */
[----:B------:R-:W-:-:S03]  /*1ca0*/  @P0 IMAD.WIDE.U32 R30, R2, 0x10, R30 ;  /* 0x00000010021e0825 */ /* 0x000fc600078e001e */
[----:B-1----:R-:W1:Y:S02]  /*1cb0*/  LDC.64 R22, c[0x0][0x3d0] ;  /* 0x0000f400ff167b82 */ /* 0x002e640000000a00 */
[----:B------:R0:W5:Y:S06]  /*1cc0*/  @P0 LDG.E.128 R240, desc[UR6][R30.64] ;  /* 0x000000061ef00981 */ /* 0x00016c000c1e1d00 */
[----:B------:R-:W1:Y:S08]  /*1cd0*/  LDC.64 R26, c[0x0][0x3d8] ;  /* 0x0000f600ff1a7b82 */ /* 0x000e700000000a00 */
[----:B------:R-:W1:Y:S08]  /*1ce0*/  @P4 LDC.64 R24, c[0x0][0x438] ;  /* 0x00010e00ff184b82 */ /* 0x000e700000000a00 */
[----:B0-----:R-:W0:Y:S08]  /*1cf0*/  @P4 LDC.64 R28, c[0x0][0x440] ;  /* 0x00011000ff1c4b82 */ /* 0x001e300000000a00 */
[----:B------:R-:W0:Y:S01]  /*1d00*/  LDC.64 R30, c[0x0][0x3d0] ;  /* 0x0000f400ff1e7b82 */ /* 0x000e220000000a00 */
[----:B--2---:R2:W-:Y:S04]  /*1d10*/  @P5 STL.64 [R1+0x30], R32 ;  /* 0x0000302001005387 */ /* 0x0045e80000100a00 */
[----:B------:R3:W-:Y:S03]  /*1d20*/  @P5 STL.64 [R1+0x38], R34 ;  /* 0x0000382201005387 */ /* 0x0007e60000100a00 */
[----:B--2---:R-:W2:Y:S01]  /*1d30*/  @P0 LDC.64 R32, c[0x0][0x438] ;  /* 0x00010e00ff200b82 */ /* 0x004ea20000000a00 */
[----:B------:R1:W-:Y:S07]  /*1d40*/  @P5 STL.64 [R1+0x40], R36 ;  /* 0x0000402401005387 */ /* 0x0003ee0000100a00 */
[----:B---3--:R-:W3:Y:S01]  /*1d50*/  LDC.64 R34, c[0x0][0x3d8] ;  /* 0x0000f600ff227b82 */ /* 0x008ee20000000a00 */
[----:B------:R0:W-:Y:S07]  /*1d60*/  @P5 STL.64 [R1+0x48], R38 ;  /* 0x0000482601005387 */ /* 0x0001ee0000100a00 */
[----:B-1----:R-:W1:Y:S01]  /*1d70*/  @P0 LDC.64 R36, c[0x0][0x440] ;  /* 0x00011000ff240b82 */ /* 0x002e620000000a00 */
[----:B----4-:R4:W-:Y:S04]  /*1d80*/  @P2 STL.64 [R1+0x10], R40 ;  /* 0x0000102801002387 */ /* 0x0109e80000100a00 */
[----:B------:R4:W-:Y:S01]  /*1d90*/  @P2 STL.64 [R1+0x18], R42 ;  /* 0x0000182a01002387 */ /* 0x0009e20000100a00 */
[----:B--2---:R-:W-:-:S02]  /*1da0*/  @P0 IMAD.WIDE.U32 R32, R2, 0x10, R32 ;  /* 0x0000001002200825 */ /* 0x004fc400078e0020 */
[----:B0-----:R-:W0:Y:S03]  /*1db0*/  LDC.64 R38, c[0x0][0x3d0] ;  /* 0x0000f400ff267b82 */ /* 0x001e260000000a00 */
[----:B------:R2:W5:Y:S04]  /*1dc0*/  @P0 LD.E.128 R152, desc[UR6][R32.64] ;  /* 0x0000000620980980 */ /* 0x000568000c101d00 */
[----:B------:R4:W-:Y:S04]  /*1dd0*/  @P2 STL.64 [R1+0x20], R44 ;  /* 0x0000202c01002387 */ /* 0x0009e80000100a00 */
[----:B------:R4:W-:Y:S01]  /*1de0*/  @P2 STL.64 [R1+0x28], R46 ;  /* 0x0000282e01002387 */ /* 0x0009e20000100a00 */
[----:B------:R-:W-:Y:S01]  /*1df0*/  ISETP.GE.U32.AND P2, PT, R11, 0xc0, PT ;  /* 0x000000c00b00780c */ /* 0x000fe20003f46070 */
[C---:B---3--:R-:W-:Y:S01]  /*1e00*/  @P0 IMAD.WIDE.U32 R34, R2.reuse, 0x10, R34 ;  /* 0x0000001002220825 */ /* 0x048fe200078e0022 */
[----:B--2---:R-:W2:Y:S03]  /*1e10*/  @P6 LDC.64 R32, c[0x0][0x438] ;  /* 0x00010e00ff206b82 */ /* 0x004ea60000000a00 */
[C---:B-1----:R-:W-:Y:S01]  /*1e20*/  @P0 IMAD.WIDE.U32 R36, R2.reuse, 0x10, R36 ;  /* 0x0000001002240825 */ /* 0x042fe200078e0024 */
[----:B------:R-:W-:Y:S01]  /*1e30*/  @P0 IADD3 R2, PT, PT, R2, 0x20, RZ ;  /* 0x0000002002020810 */ /* 0x000fe20007ffe0ff */
[----:B------:R1:W5:Y:S04]  /*1e40*/  @P0 LDG.E.128 R236, desc[UR6][R34.64] ;  /* 0x0000000622ec0981 */ /* 0x000368000c1e1d00 */
[----:B------:R3:W5:Y:S02]  /*1e50*/  @P0 LD.E.128 R76, desc[UR6][R36.64] ;  /* 0x00000006244c0980 */ /* 0x000764000c101d00 */
[----:B------:R-:W4:Y:S08]  /*1e60*/  @P2 LDC.64 R16, c[0x0][0x438] ;  /* 0x00010e00ff102b82 */ /* 0x000f300000000a00 */
[----:B------:R-:W0:Y:S01]  /*1e70*/  @P2 LDC.64 R20, c[0x0][0x440] ;  /* 0x00011000ff142b82 */ /* 0x000e220000000a00 */
[----:B------:R-:W-:-:S04]  /*1e80*/  @P1 IMAD.WIDE.U32 R4, R2, 0x10, R4 ;  /* 0x0000001002041825 */ /* 0x000fc800078e0004 */
[C---:B------:R-:W-:Y:S01]  /*1e90*/  @P1 IMAD.WIDE.U32 R6, R2.reuse, 0x10, R6 ;  /* 0x0000001002061825 */ /* 0x040fe200078e0006 */
[----:B------:R3:W5:Y:S02]  /*1ea0*/  @P1 LDG.E.128 R232, desc[UR6][R4.64] ;  /* 0x0000000604e81981 */ /* 0x000764000c1e1d00 */
[----:B-1----:R-:W1:Y:S01]  /*1eb0*/  LDC.64 R34, c[0x0][0x3d8] ;  /* 0x0000f600ff227b82 */ /* 0x002e620000000a00 */
[C---:B------:R-:W-:Y:S01]  /*1ec0*/  @P1 IMAD.WIDE.U32 R8, R2.reuse, 0x10, R8 ;  /* 0x0000001002081825 */ /* 0x040fe200078e0008 */
[----:B------:R2:W5:Y:S03]  /*1ed0*/  @P1 LD.E.128 R156, desc[UR6][R6.64] ;  /* 0x00000006069c1980 */ /* 0x000566000c101d00 */
[C---:B------:R-:W-:Y:S01]  /*1ee0*/  @P1 IMAD.WIDE.U32 R12, R2.reuse, 0x10, R12 ;  /* 0x00000010020c1825 */ /* 0x040fe200078e000c */
[----:B------:R4:W5:Y:S02]  /*1ef0*/  @P1 LDG.E.128 R228, desc[UR6][R8.64] ;  /* 0x0000000608e41981 */ /* 0x000964000c1e1d00 */
[----:B---3--:R-:W3:Y:S01]  /*1f00*/  @P6 LDC.64 R36, c[0x0][0x440] ;  /* 0x00011000ff246b82 */ /* 0x008ee20000000a00 */
[----:B------:R-:W-:Y:S01]  /*1f10*/  @P1 IADD3 R2, PT, PT, R2, 0x20, RZ ;  /* 0x0000002002021810 */ /* 0x000fe20007ffe0ff */
[----:B------:R0:W5:Y:S06]  /*1f20*/  @P1 LD.E.128 R80, desc[UR6][R12.64] ;  /* 0x000000060c501980 */ /* 0x00016c000c101d00 */
[----:B------:R-:W3:Y:S01]  /*1f30*/  @P3 LDC.64 R4, c[0x0][0x438] ;  /* 0x00010e00ff043b82 */ /* 0x000ee20000000a00 */
[----:B------:R-:W-:-:S07]  /*1f40*/  @P2 IMAD.WIDE.U32 R14, R2, 0x10, R14 ;  /* 0x00000010020e2825 */ /* 0x000fce00078e000e */
[----:B--2---:R-:W2:Y:S01]  /*1f50*/  LDC.64 R6, c[0x0][0x3d8] ;  /* 0x0000f600ff067b82 */ /* 0x004ea20000000a00 */
[C---:B----4-:R-:W-:Y:S01]  /*1f60*/  @P2 IMAD.WIDE.U32 R16, R2.reuse, 0x10, R16 ;  /* 0x0000001002102825 */ /* 0x050fe200078e0010 */
[----:B------:R4:W5:Y:S06]  /*1f70*/  @P2 LDG.E.128 R224, desc[UR6][R14.64] ;  /* 0x000000060ee02981 */ /* 0x00096c000c1e1d00 */
[----:B------:R-:W4:Y:S01]  /*1f80*/  @P3 LDC.64 R8, c[0x0][0x440] ;  /* 0x00011000ff083b82 */ /* 0x000f220000000a00 */
[C---:B------:R-:W-:Y:S01]  /*1f90*/  @P2 IMAD.WIDE.U32 R18, R2.reuse, 0x10, R18 ;  /* 0x0000001002122825 */ /* 0x040fe200078e0012 */
[----:B------:R1:W5:Y:S03]  /*1fa0*/  @P2 LD.E.128 R160, desc[UR6][R16.64] ;  /* 0x0000000610a02980 */ /* 0x000366000c101d00 */
[C---:B0-----:R-:W-:Y:S01]  /*1fb0*/  @P2 IMAD.WIDE.U32 R20, R2.reuse, 0x10, R20 ;  /* 0x0000001002142825 */ /* 0x041fe200078e0014 */
        /* <DEDUP_REMOVED lines=9> */
[----:B------:R-:W-:Y:S01]  /*2050*/  @P4 IADD3 R2, PT, PT, R2, 0x20, RZ ;  /* 0x0000002002024810 */ /* 0x000fe20007ffe0ff */
[----:B------:R0:W5:Y:S04]  /*2060*/  @P4 LDG.E.128 R212, desc[UR6][R26.64] ;  /* 0x000000061ad44981 */ /* 0x000168000c1e1d00 */
[C---:B------:R-:W-:Y:S01]  /*2070*/  @P6 IMAD.WIDE.U32 R30, R2.reuse, 0x10, R30 ;  /* 0x00000010021e6825 */ /* 0x040fe200078e001e */
[----:B------:R0:W5:Y:S03]  /*2080*/  @P4 LD.E.128 R88, desc[UR6][R28.64] ;  /* 0x000000061c584980 */ /* 0x000166000c101d00 */
[C---:B------:R-:W-:Y:S01]  /*2090*/  @P6 IMAD.WIDE.U32 R32, R2.reuse, 0x10, R32 ;  /* 0x0000001002206825 */ /* 0x040fe200078e0020 */
[----:B------:R0:W5:Y:S03]  /*20a0*/  @P6 LDG.E.128 R208, desc[UR6][R30.64] ;  /* 0x000000061ed06981 */ /* 0x000166000c1e1d00 */
[C---:B-1----:R-:W-:Y:S01]  /*20b0*/  @P6 IMAD.WIDE.U32 R34, R2.reuse, 0x10, R34 ;  /* 0x0000001002226825 */ /* 0x042fe200078e0022 */
        /* <DEDUP_REMOVED lines=10> */
[----:B----4-:R-:W-:Y:S01]  /*2160*/  @P3 IMAD.WIDE.U32 R8, R2, 0x10, R8 ;  /* 0x0000001002083825 */ /* 0x010fe200078e0008 */
[----:B------:R0:W5:Y:S04]  /*2170*/  @P3 LDG.E.128 R196, desc[UR6][R6.64] ;  /* 0x0000000606c43981 */ /* 0x000168000c1e1d00 */
[----:B------:R0:W5:Y:S01]  /*2180*/  @P3 LD.E.128 R96, desc[UR6][R8.64] ;  /* 0x0000000608603980 */ /* 0x000162000c101d00 */
[----:B------:R-:W-:-:S02]  /*2190*/  ISETP.GE.U32.AND P0, PT, R11, 0x140, PT ;  /* 0x000001400b00780c */ /* 0x000fc40003f06070 */
[----:B------:R-:W-:-:S11]  /*21a0*/  @P3 IADD3 R2, PT, PT, R2, 0x20, RZ ;  /* 0x0000002002023810 */ /* 0x000fd60007ffe0ff */
        /* <DEDUP_REMOVED lines=14> */
.L_x_5390:
[----:B------:R-:W2:Y:S01]  /*2290*/  LDL R36, [R1+0x40] ;  /* 0x0000400001247983 */ /* 0x000ea20000100800 */
[----:B------:R-:W0:Y:S03]  /*22a0*/  LDC.64 R4, c[0x0][0x3d0] ;  /* 0x0000f400ff047b82 */ /* 0x000e260000000a00 */
[----:B------:R-:W2:Y:S04]  /*22b0*/  LDL R37, [R1+0x44] ;  /* 0x0000440001257983 */ /* 0x000ea80000100800 */
[----:B------:R-:W2:Y:S04]  /*22c0*/  LDL R38, [R1+0x48] ;  /* 0x0000480001267983 */ /* 0x000ea80000100800 */
[----:B------:R-:W2:Y:S01]  /*22d0*/  LDL R39, [R1+0x4c] ;  /* 0x00004c0001277983 */ /* 0x000ea20000100800 */
[C---:B------:R-:W-:Y:S01]  /*22e0*/  ISETP.GE.U32.AND P5, PT, R11.reuse, 0x20, PT ;  /* 0x000000200b00780c */ /* 0x040fe20003fa6070 */
[----:B------:R-:W1:Y:S02]  /*22f0*/  LDC.64 R8, c[0x0][0x3d8] ;  /* 0x0000f600ff087b82 */ /* 0x000e640000000a00 */
[----:B------:R-:W3:Y:S04]  /*2300*/  LDL R24, [R1+0x10] ;  /* 0x0000100001187983 */ /* 0x000ee80000100800 */
[----:B------:R-:W3:Y:S02]  /*2310*/  LDL R25, [R1+0x14] ;  /* 0x0000140001197983 */ /* 0x000ee40000100800 */
[----:B------:R-:W4:Y:S02]  /*2320*/  LDC.64 R16, c[0x0][0x3d8] ;  /* 0x0000f600ff107b82 */ /* 0x000f240000000a00 */
[----:B------:R-:W3:Y:S04]  /*2330*/  LDL R26, [R1+0x18] ;  /* 0x00001800011a7983 */ /* 0x000ee80000100800 */
[----:B------:R-:W3:Y:S01]  /*2340*/  LDL R27, [R1+0x1c] ;  /* 0x00001c00011b7983 */ /* 0x000ee20000100800 */
[----:B0-----:R-:W-:Y:S01]  /*2350*/  @P5 IMAD.WIDE.U32 R4, R2, 0x10, R4 ;  /* 0x0000001002045825 */ /* 0x001fe200078e0004 */
[----:B------:R-:W0:Y:S02]  /*2360*/  @P5 LDC.64 R6, c[0x0][0x438] ;  /* 0x00010e00ff065b82 */ /* 0x000e240000000a00 */
        /* <DEDUP_REMOVED lines=9> */
[----:B------:R-:W3:Y:S01]  /*2400*/  LDC.64 R12, c[0x0][0x3d0] ;  /* 0x0000f400ff0c7b82 */ /* 0x000ee20000000a00 */
[----:B------:R-:W-:-:S02]  /*2410*/  ISETP.GE.U32.AND P6, PT, R11, 0x60, PT ;  /* 0x000000600b00780c */ /* 0x000fc40003fc6070 */
[----:B------:R-:W-:-:S05]  /*2420*/  ISETP.GE.U32.AND P4, PT, R11, 0x80, PT ;  /* 0x000000800b00780c */ /* 0x000fca0003f86070 */
[----:B------:R-:W3:Y:S01]  /*2430*/  LDC.64 R18, c[0x0][0x3d0] ;  /* 0x0000f400ff127b82 */ /* 0x000ee20000000a00 */
[----:B------:R-:W-:-:S07]  /*2440*/  ISETP.GE.U32.AND P0, PT, R11, 0xa0, PT ;  /* 0x000000a00b00780c */ /* 0x000fce0003f06070 */
[----:B------:R-:W3:Y:S01]  /*2450*/  LDC.64 R22, c[0x0][0x3d8] ;  /* 0x0000f600ff167b82 */ /* 0x000ee20000000a00 */
[C---:B------:R-:W-:Y:S02]  /*2460*/  ISETP.GE.U32.AND P3, PT, R11.reuse, 0xc0, PT ;  /* 0x000000c00b00780c */ /* 0x040fe40003f66070 */
[----:B------:R-:W-:-:S05]  /*2470*/  ISETP.GE.U32.AND P2, PT, R11, 0xe0, PT ;  /* 0x000000e00b00780c */ /* 0x000fca0003f46070 */
[----:B------:R-:W3:Y:S08]  /*2480*/  LDC.64 R30, c[0x0][0x3d0] ;  /* 0x0000f400ff1e7b82 */ /* 0x000ef00000000a00 */
[----:B------:R-:W3:Y:S01]  /*2490*/  LDC.64 R40, c[0x0][0x3d8] ;  /* 0x0000f600ff287b82 */ /* 0x000ee20000000a00 */
[----:B--2---:R2:W2:Y:S01]  /*24a0*/  @P5 LDG.E.128 R36, desc[UR6][R4.64] ;  /* 0x0000000604245981 */ /* 0x0044a2000c1e1d00 */
[----:B-1----:R-:W-:-:S06]  /*24b0*/  @P5 IMAD.WIDE.U32 R8, R2, 0x10, R8 ;  /* 0x0000001002085825 */ /* 0x002fcc00078e0008 */
[----:B------:R-:W1:Y:S01]  /*24c0*/  @P1 LDC.64 R14, c[0x0][0x438] ;  /* 0x00010e00ff0e1b82 */ /* 0x000e620000000a00 */
[C---:B0-----:R-:W-:Y:S01]  /*24d0*/  @P5 IMAD.WIDE.U32 R6, R2.reuse, 0x10, R6 ;  /* 0x0000001002065825 */ /* 0x041fe200078e0006 */
[----:B------:R-:W-:-:S06]  /*24e0*/  @P5 LOP3.LUT R2, R2, 0x20, RZ, 0xfc, !PT ;  /* 0x0000002002025812 */ /* 0x000fcc00078efcff */
[----:B------:R-:W0:Y:S01]  /*24f0*/  @P6 LDC.64 R20, c[0x0][0x438] ;  /* 0x00010e00ff146b82 */ /* 0x000e220000000a00 */
[C---:B----4-:R-:W-:Y:S01]  /*2500*/  @P1 IMAD.WIDE.U32 R16, R2.reuse, 0x10, R16 ;  /* 0x0000001002101825 */ /* 0x050fe200078e0010 */
[----:B------:R4:W5:Y:S04]  /*2510*/  @P5 LD.E.128 R100, desc[UR6][R6.64] ;  /* 0x0000000606645980 */ /* 0x000968000c101d00 */
[----:B---3--:R3:W3:Y:S01]  /*2520*/  @P1 LDG.E.128 R24, desc[UR6][R16.64] ;  /* 0x0000000610181981 */ /* 0x0086e2000c1e1d00 */
[C---:B------:R-:W-:Y:S01]  /*2530*/  @P1 IMAD.WIDE.U32 R12, R2.reuse, 0x10, R12 ;  /* 0x00000010020c1825 */ /* 0x040fe200078e000c */
[----:B--2---:R-:W2:Y:S02]  /*2540*/  LDC.64 R4, c[0x0][0x3d0] ;  /* 0x0000f400ff047b82 */ /* 0x004ea40000000a00 */
[----:B------:R0:W-:Y:S01]  /*2550*/  @P5 STL.64 [R1+0x40], R36 ;  /* 0x0000402401005387 */ /* 0x0001e20000100a00 */
[----:B-1----:R-:W-:-:S05]  /*2560*/  @P1 IMAD.WIDE.U32 R14, R2, 0x10, R14 ;  /* 0x00000010020e1825 */ /* 0x002fca00078e000e */
[----:B----4-:R-:W1:Y:S01]  /*2570*/  LDC.64 R6, c[0x0][0x3d0] ;  /* 0x0000f400ff067b82 */ /* 0x010e620000000a00 */
[----:B------:R4:W2:Y:S04]  /*2580*/  @P1 LDG.E.128 R32, desc[UR6][R12.64] ;  /* 0x000000060c201981 */ /* 0x0008a8000c1e1d00 */
[----:B------:R4:W-:Y:S01]  /*2590*/  @P5 STL.64 [R1+0x48], R38 ;  /* 0x0000482601005387 */ /* 0x0009e20000100a00 */
[----:B------:R-:W-:Y:S02]  /*25a0*/  @P1 MOV R71, RZ ;  /* 0x000000ff00471202 */ /* 0x000fe40000000f00 */
[----:B---3--:R-:W3:Y:S01]  /*25b0*/  LDC.64 R16, c[0x0][0x3d0] ;  /* 0x0000f400ff107b82 */ /* 0x008ee20000000a00 */
[----:B0-----:R-:W-:Y:S01]  /*25c0*/  MOV R36, R29 ;  /* 0x0000001d00247202 */ /* 0x001fe20000000f00 */
[----:B------:R0:W5:Y:S01]  /*25d0*/  @P1 LD.E.128 R144, desc[UR6][R14.64] ;  /* 0x000000060e901980 */ /* 0x000162000c101d00 */
[----:B------:R-:W-:-:S02]  /*25e0*/  MOV R37, R28 ;  /* 0x0000001c00257202 */ /* 0x000fc40000000f00 */
[----:B------:R-:W-:-:S03]  /*25f0*/  @P1 IADD3 R2, PT, PT, R2, 0x20, RZ ;  /* 0x0000002002021810 */ /* 0x000fc60007ffe0ff */
[----:B----4-:R-:W4:Y:S01]  /*2600*/  @P0 LDC.64 R12, c[0x0][0x438] ;  /* 0x00010e00ff0c0b82 */ /* 0x010f220000000a00 */
[----:B------:R-:W-:Y:S02]  /*2610*/  MOV R38, R10 ;  /* 0x0000000a00267202 */ /* 0x000fe40000000f00 */
[----:B------:R-:W-:Y:S01]  /*2620*/  MOV R39, R3 ;  /* 0x0000000300277202 */ /* 0x000fe20000000f00 */
[----:B------:R0:W-:Y:S04]  /*2630*/  @P1 STL.64 [R1+0x10], R24 ;  /* 0x0000101801001387 */ /* 0x0001e80000100a00 */
[----:B0-----:R-:W0:Y:S01]  /*2640*/  LDC.64 R14, c[0x0][0x3d8] ;  /* 0x0000f600ff0e7b82 */ /* 0x001e220000000a00 */
[----:B------:R-:W3:Y:S04]  /*2650*/  @P5 LDG.E.128 R36, desc[UR6][R8.64] ;  /* 0x0000000608245981 */ /* 0x000ee8000c1e1d00 */
[----:B------:R1:W-:Y:S03]  /*2660*/  @P1 STL.64 [R1+0x18], R26 ;  /* 0x0000181a01001387 */ /* 0x0003e60000100a00 */
[----:B------:R-:W3:Y:S01]  /*2670*/  LDC.64 R28, c[0x0][0x3d8] ;  /* 0x0000f600ff1c7b82 */ /* 0x000ee20000000a00 */
[----:B------:R-:W-:-:S04]  /*2680*/  @P6 IMAD.WIDE.U32 R18, R2, 0x10, R18 ;  /* 0x0000001002126825 */ /* 0x000fc800078e0012 */
[C---:B------:R-:W-:Y:S01]  /*2690*/  @P6 IMAD.WIDE.U32 R20, R2.reuse, 0x10, R20 ;  /* 0x0000001002146825 */ /* 0x040fe200078e0014 */
[----:B------:R1:W5:Y:S02]  /*26a0*/  @P6 LDG.E.128 R248, desc[UR6][R18.64] ;  /* 0x0000000612f86981 */ /* 0x000364000c1e1d00 */
[----:B------:R-:W4:Y:S01]  /*26b0*/  @P4 LDC.64 R24, c[0x0][0x438] ;  /* 0x00010e00ff184b82 */ /* 0x000f220000000a00 */
[C---:B------:R-:W-:Y:S01]  /*26c0*/  @P6 IMAD.WIDE.U32 R22, R2.reuse, 0x10, R22 ;  /* 0x0000001002166825 */ /* 0x040fe200078e0016 */
[----:B------:R2:W5:Y:S06]  /*26d0*/  @P6 LD.E.128 R148, desc[UR6][R20.64] ;  /* 0x0000000614946980 */ /* 0x00056c000c101d00 */
[----:B-1----:R-:W1:Y:S01]  /*26e0*/  LDC.64 R26, c[0x0][0x3d8] ;  /* 0x0000f600ff1a7b82 */ /* 0x002e620000000a00 */
[----:B------:R1:W5:Y:S01]  /*26f0*/  @P6 LDG.E.128 R244, desc[UR6][R22.64] ;  /* 0x0000000616f46981 */ /* 0x000362000c1e1d00 */
[----:B------:R-:W-:-:S02]  /*2700*/  @P6 IADD3 R2, PT, PT, R2, 0x20, RZ ;  /* 0x0000002002026810 */ /* 0x000fc40007ffe0ff */
[----:B------:R-:W-:-:S04]  /*2710*/  @P6 MOV R75, RZ ;  /* 0x000000ff004b6202 */ /* 0x000fc80000000f00 */
[----:B------:R-:W3:Y:S01]  /*2720*/  @P3 LDC.64 R18, c[0x0][0x438] ;  /* 0x00010e00ff123b82 */ /* 0x000ee20000000a00 */
[----:B------:R-:W-:Y:S01]  /*2730*/  ISETP.GE.U32.AND P6, PT, R11, 0x120, PT ;  /* 0x000001200b00780c */ /* 0x000fe20003fc6070 */
[----:B--2---:R-:W-:Y:S01]  /*2740*/  @P4 IMAD.WIDE.U32 R4, R2, 0x10, R4 ;  /* 0x0000001002044825 */ /* 0x004fe200078e0004 */
[----:B------:R-:W-:-:S04]  /*2750*/  @P4 MOV R79, RZ ;  /* 0x000000ff004f4202 */ /* 0x000fc80000000f00 */
[----:B------:R2:W5:Y:S01]  /*2760*/  @P4 LDG.E.128 R240, desc[UR6][R4.64] ;  /* 0x0000000604f04981 */ /* 0x000562000c1e1d00 */
[----:B------:R-:W3:Y:S01]  /*2770*/  @P2 LDC.64 R20, c[0x0][0x438] ;  /* 0x00010e00ff142b82 */ /* 0x000ee20000000a00 */
[----:B----4-:R-:W-:-:S05]  /*2780*/  @P4 IMAD.WIDE.U32 R24, R2, 0x10, R24 ;  /* 0x0000001002184825 */ /* 0x010fca00078e0018 */
[----:B------:R2:W5:Y:S01]  /*2790*/  @P4 LD.E.128 R152, desc[UR6][R24.64] ;  /* 0x0000000618984980 */ /* 0x000562000c101d00 */
[C---:B-1----:R-:W-:Y:S01]  /*27a0*/  @P4 IMAD.WIDE.U32 R26, R2.reuse, 0x10, R26 ;  /* 0x00000010021a4825 */ /* 0x042fe200078e001a */
[----:B------:R-:W1:Y:S01]  /*27b0*/  LDC.64 R22, c[0x0][0x3d0] ;  /* 0x0000f400ff167b82 */ /* 0x000e620000000a00 */
[----:B------:R-:W-:-:S03]  /*27c0*/  @P4 IADD3 R2, PT, PT, R2, 0x20, RZ ;  /* 0x0000002002024810 */ /* 0x000fc60007ffe0ff */
[----:B------:R2:W5:Y:S02]  /*27d0*/  @P4 LDG.E.128 R236, desc[UR6][R26.64] ;  /* 0x000000061aec4981 */ /* 0x000564000c1e1d00 */
[C---:B------:R-:W-:Y:S02]  /*27e0*/  @P0 IMAD.WIDE.U32 R6, R2.reuse, 0x10, R6 ;  /* 0x0000001002060825 */ /* 0x040fe400078e0006 */
[----:B------:R-:W4:Y:S02]  /*27f0*/  @P6 LDC.64 R8, c[0x0][0x438] ;  /* 0x00010e00ff086b82 */ /* 0x000f240000000a00 */
[C---:B------:R-:W-:Y:S01]  /*2800*/  @P0 IMAD.WIDE.U32 R12, R2.reuse, 0x10, R12 ;  /* 0x00000010020c0825 */ /* 0x040fe200078e000c */
[----:B------:R2:W5:Y:S03]  /*2810*/  @P0 LDG.E.128 R232, desc[UR6][R6.64] ;  /* 0x0000000606e80981 */ /* 0x000566000c1e1d00 */
[C---:B0-----:R-:W-:Y:S01]  /*2820*/  @P0 IMAD.WIDE.U32 R14, R2.reuse, 0x10, R14 ;  /* 0x00000010020e0825 */ /* 0x041fe200078e000e */
[----:B------:R-:W-:Y:S01]  /*2830*/  @P0 IADD3 R2, PT, PT, R2, 0x20, RZ ;  /* 0x0000002002020810 */ /* 0x000fe20007ffe0ff */
[----:B------:R2:W5:Y:S04]  /*2840*/  @P0 LD.E.128 R156, desc[UR6][R12.64] ;  /* 0x000000060c9c0980 */ /* 0x000568000c101d00 */
[C---:B---3--:R-:W-:Y:S01]  /*2850*/  @P3 IMAD.WIDE.U32 R16, R2.reuse, 0x10, R16 ;  /* 0x0000001002103825 */ /* 0x048fe200078e0010 */
[----:B------:R2:W5:Y:S03]  /*2860*/  @P0 LDG.E.128 R228, desc[UR6][R14.64] ;  /* 0x000000060ee40981 */ /* 0x000566000c1e1d00 */
[C---:B------:R-:W-:Y:S01]  /*2870*/  @P3 IMAD.WIDE.U32 R18, R2.reuse, 0x10, R18 ;  /* 0x0000001002123825 */ /* 0x040fe200078e0012 */
[----:B------:R2:W5:Y:S03]  /*2880*/  @P3 LDG.E.128 R224, desc[UR6][R16.64] ;  /* 0x0000000610e03981 */ /* 0x000566000c1e1d00 */
[C---:B------:R-:W-:Y:S01]  /*2890*/  @P3 IMAD.WIDE.U32 R28, R2.reuse, 0x10, R28 ;  /* 0x00000010021c3825 */ /* 0x040fe200078e001c */
[----:B------:R-:W-:Y:S01]  /*28a0*/  @P3 IADD3 R2, PT, PT, R2, 0x20, RZ ;  /* 0x0000002002023810 */ /* 0x000fe20007ffe0ff */
[----:B------:R2:W5:Y:S04]  /*28b0*/  @P3 LD.E.128 R160, desc[UR6][R18.64] ;  /* 0x0000000612a03980 */ /* 0x000568000c101d00 */
[C---:B------:R-:W-:Y:S01]  /*28c0*/  @P2 IMAD.WIDE.U32 R30, R2.reuse, 0x10, R30 ;  /* 0x00000010021e2825 */ /* 0x040fe200078e001e */
[----:B------:R2:W5:Y:S03]  /*28d0*/  @P3 LDG.E.128 R220, desc[UR6][R28.64] ;  /* 0x000000061cdc3981 */ /* 0x000566000c1e1d00 */
[----:B------:R-:W-:Y:S01]  /*28e0*/  @P2 IMAD.WIDE.U32 R20, R2, 0x10, R20 ;  /* 0x0000001002142825 */ /* 0x000fe200078e0014 */
[----:B------:R2:W5:Y:S04]  /*28f0*/  @P2 LDG.E.128 R216, desc[UR6][R30.64] ;  /* 0x000000061ed82981 */ /* 0x000568000c1e1d00 */
[----:B------:R2:W5:Y:S04]  /*2900*/  @P2 LD.E.128 R164, desc[UR6][R20.64] ;  /* 0x0000000614a42980 */ /* 0x000568000c101d00 */
[----:B------:R0:W-:Y:S04]  /*2910*/  @P1 STL.64 [R1+0x20], R32 ;  /* 0x0000202001001387 */ /* 0x0001e80000100a00 */
[----:B------:R3:W-:Y:S01]  /*2920*/  @P1 STL.64 [R1+0x28], R34 ;  /* 0x0000282201001387 */ /* 0x0007e20000100a00 */
[----:B------:R-:W-:Y:S01]  /*2930*/  ISETP.GE.U32.AND P1, PT, R11, 0x100, PT ;  /* 0x000001000b00780c */ /* 0x000fe20003f26070 */
[----:B0-----:R-:W0:-:S12]  /*2940*/  LDC.64 R32, c[0x0][0x3d8] ;  /* 0x0000f600ff207b82 */ /* 0x001e180000000a00 */
[----:B---3--:R-:W3:Y:S01]  /*2950*/  @P1 LDC.64 R34, c[0x0][0x438] ;  /* 0x00010e00ff221b82 */ /* 0x008ee20000000a00 */
[----:B------:R1:W-:Y:S04]  /*2960*/  @P5 STL.64 [R1+0x30], R36 ;  /* 0x0000302401005387 */ /* 0x0003e80000100a00 */
[----:B------:R4:W-:Y:S03]  /*2970*/  @P5 STL.64 [R1+0x38], R38 ;  /* 0x0000382601005387 */ /* 0x0009e60000100a00 */
[----:B-1----:R-:W1:Y:S08]  /*2980*/  LDC.64 R36, c[0x0][0x3d8] ;  /* 0x0000f600ff247b82 */ /* 0x002e700000000a00 */
[----:B----4-:R-:W4:Y:S01]  /*2990*/  LDC.64 R38, c[0x0][0x3d0] ;  /* 0x0000f400ff267b82 */ /* 0x010f220000000a00 */
[C---:B0-----:R-:W-:Y:S01]  /*29a0*/  @P2 IMAD.WIDE.U32 R32, R2.reuse, 0x10, R32 ;  /* 0x0000001002202825 */ /* 0x041fe200078e0020 */
[----:B------:R-:W-:-:S04]  /*29b0*/  @P2 IADD3 R2, PT, PT, R2, 0x20, RZ ;  /* 0x0000002002022810 */ /* 0x000fc80007ffe0ff */
[----:B------:R2:W5:Y:S01]  /*29c0*/  @P2 LDG.E.128 R212, desc[UR6][R32.64] ;  /* 0x0000000620d42981 */ /* 0x000562000c1e1d00 */
[----:B------:R-:W-:-:S04]  /*29d0*/  @P1 IMAD.WIDE.U32 R22, R2, 0x10, R22 ;  /* 0x0000001002161825 */ /* 0x000fc800078e0016 */
[C---:B---3--:R-:W-:Y:S01]  /*29e0*/  @P1 IMAD.WIDE.U32 R34, R2.reuse, 0x10, R34 ;  /* 0x0000001002221825 */ /* 0x048fe200078e0022 */
[----:B------:R2:W5:Y:S03]  /*29f0*/  @P1 LDG.E.128 R208, desc[UR6][R22.64] ;  /* 0x0000000616d01981 */ /* 0x000566000c1e1d00 */
[C---:B-1----:R-:W-:Y:S01]  /*2a00*/  @P1 IMAD.WIDE.U32 R36, R2.reuse, 0x10, R36 ;  /* 0x0000001002241825 */ /* 0x042fe200078e0024 */
[----:B------:R-:W-:Y:S01]  /*2a10*/  @P1 IADD3 R2, PT, PT, R2, 0x20, RZ ;  /* 0x0000002002021810 */ /* 0x000fe20007ffe0ff */
[----:B------:R2:W5:Y:S04]  /*2a20*/  @P1 LD.E.128 R168, desc[UR6][R34.64] ;  /* 0x0000000622a81980 */ /* 0x000568000c101d00 */
[C---:B------:R-:W-:Y:S01]  /*2a30*/  @P6 IMAD.WIDE.U32 R8, R2.reuse, 0x10, R8 ;  /* 0x0000001002086825 */ /* 0x040fe200078e0008 */
[----:B------:R2:W5:Y:S03]  /*2a40*/  @P1 LDG.E.128 R204, desc[UR6][R36.64] ;  /* 0x0000000624cc1981 */ /* 0x000566000c1e1d00 */
[C---:B----4-:R-:W-:Y:S01]  /*2a50*/  @P6 IMAD.WIDE.U32 R38, R2.reuse, 0x10, R38 ;  /* 0x0000001002266825 */ /* 0x050fe200078e0026 */
[----:B------:R2:W5:Y:S03]  /*2a60*/  @P6 LD.E.128 R172, desc[UR6][R8.64] ;  /* 0x0000000608ac6980 */ /* 0x000566000c101d00 */
[----:B------:R-:W-:Y:S01]  /*2a70*/  @P6 IMAD.WIDE.U32 R40, R2, 0x10, R40 ;  /* 0x0000001002286825 */ /* 0x000fe200078e0028 */
[----:B------:R2:W5:Y:S04]  /*2a80*/  @P6 LDG.E.128 R200, desc[UR6][R38.64] ;  /* 0x0000000626c86981 */ /* 0x000568000c1e1d00 */
[----:B------:R2:W5:Y:S01]  /*2a90*/  @P6 LDG.E.128 R196, desc[UR6][R40.64] ;  /* 0x0000000628c46981 */ /* 0x000562000c1e1d00 */
        /* <DEDUP_REMOVED lines=26> */
[----:B--2---:R-:W-:Y:S06]  /*2c40*/  @!P4 BRA `(.L_x_5389) ;  /* 0x000000000074c947 */ /* 0x004fec0003800000 */
        /* <DEDUP_REMOVED lines=28> */
[----:B------:R-:W-:-:S07]  /*2e10*/  CS2R R64, SRZ ;  /* 0x0000000000407805 */ /* 0x000fce000001ff00 */
.L_x_5389:
[----:B------:R-:W-:Y:S05]  /*2e20*/  BSYNC.RECONVERGENT B0 ;  /* 0x0000000000007941 */ /* 0x000fea0003800200 */
.L_x_5386:
        /* <DEDUP_REMOVED lines=8> */
[----:B------:R-:W1:Y:S01]  /*2eb0*/  LDCU.64 UR4, c[0x0][0x3a0] ;  /* 0x00007400ff0477ac */ /* 0x000e620008000a00 */
[----:B------:R-:W1:Y:S01]  /*2ec0*/  LDCU.64 UR8, c[0x0][0x398] ;  /* 0x00007300ff0877ac */ /* 0x000e620008000a00 */
[----:B------:R-:W2:Y:S01]  /*2ed0*/  LDCU UR12, c[0x0][0x388] ;  /* 0x00007100ff0c77ac */ /* 0x000ea20008000800 */
[----:B------:R-:W3:Y:S01]  /*2ee0*/  LDCU.U8 UR10, c[0x0][0x410] ;  /* 0x00008200ff0a77ac */ /* 0x000ee20008000000 */
[----:B------:R-:W4:Y:S01]  /*2ef0*/  LDCU UR11, c[0x0][0x448] ;  /* 0x00008900ff0b77ac */ /* 0x000f220008000800 */
[----:B------:R-:W0:Y:S01]  /*2f00*/  LDCU.64 UR14, c[0x0][0x398] ;  /* 0x00007300ff0e77ac */ /* 0x000e220008000a00 */
[----:B-1----:R-:W-:Y:S01]  /*2f10*/  ULOP3.LUT UP0, URZ, UR4, UR8, URZ, 0xfc, !UPT ;  /* 0x0000000804ff7292 */ /* 0x002fe2000f80fcff */
[----:B------:R-:W1:Y:S03]  /*2f20*/  LDCU.64 UR16, c[0x0][0x3a0] ;  /* 0x00007400ff1077ac */ /* 0x000e660008000a00 */
[----:B0-234-:R-:W-:-:S11]  /*2f30*/  ULOP3.LUT UP0, URZ, UR5, UR9, URZ, 0xfc, UP0 ;  /* 0x0000000905ff7292 */ /* 0x01dfd6000800fcff */
.L_x_5472:
[----:B------:R-:W2:Y:S01]  /*2f40*/  LDL R185, [R1+0x8] ;  /* 0x0000080001b97983 */ /* 0x000ea20000100800 */
[----:B------:R-:W-:Y:S01]  /*2f50*/  BSSY.RECONVERGENT B0, `(.L_x_5391) ;  /* 0x000008f000007945 */ /* 0x000fe20003800200 */
[----:B0-----:R-:W0:Y:S02]  /*2f60*/  S2R R105, SR_TID.X ;  /* 0x0000000000697919 */ /* 0x001e240000002100 */
[----:B0-----:R-:W-:Y:S01]  /*2f70*/  LOP3.LUT R105, R105, 0x1f, RZ, 0xc0, !PT ;  /* 0x0000001f69697812 */ /* 0x001fe200078ec0ff */
[----:B--2---:R-:W-:-:S05]  /*2f80*/  IMAD R10, R185, UR12, RZ ;  /* 0x0000000cb90a7c24 */ /* 0x004fca000f8e02ff */
[----:B------:R-:W-:-:S04]  /*2f90*/  SHF.R.S32.HI R104, RZ, 0x1f, R10 ;  /* 0x0000001fff687819 */ /* 0x000fc8000001140a */
[----:B------:R-:W-:-:S04]  /*2fa0*/  LEA.HI R10, R104, R10, RZ, 0x3 ;  /* 0x0000000a680a7211 */ /* 0x000fc800078f18ff */
[----:B------:R-:W-:-:S04]  /*2fb0*/  LEA.HI.SX32 R10, R10, R105, 0x1d ;  /* 0x000000690a0a7211 */ /* 0x000fc800078feaff */
[----:B------:R-:W-:Y:S01]  /*2fc0*/  MOV R108, R10 ;  /* 0x0000000a006c7202 */ /* 0x000fe20000000f00 */
[----:B-----5:R-:W-:Y:S06]  /*2fd0*/  @!P5 BRA `(.L_x_5392) ;  /* 0x000000080018d947 */ /* 0x020fec0003800000 */
[----:B------:R-:W-:Y:S01]  /*2fe0*/  ISETP.NE.U32.AND P0, PT, RZ, UR14, PT ;  /* 0x0000000eff007c0c */ /* 0x000fe2000bf05070 */
[----:B------:R-:W0:Y:S01]  /*2ff0*/  LDC.64 R104, c[0x0][0x390] ;  /* 0x0000e400ff687b82 */ /* 0x000e220000000a00 */
[----:B-1----:R-:W-:Y:S02]  /*3000*/  ISETP.NE.U32.AND P1, PT, RZ, UR16, PT ;  /* 0x00000010ff007c0c */ /* 0x002fe4000bf25070 */
        /* <DEDUP_REMOVED lines=12> */
[----:B-----5:R-:W-:Y:S02]  /*30d0*/  HADD2.F32 R9, -RZ, R104.H0_H0 ;  /* 0x20000068ff097230 */ /* 0x020fe40000004100 */
[----:B------:R-:W-:Y:S02]  /*30e0*/  HADD2.F32 R52, -RZ, R60.H0_H0 ;  /* 0x2000003cff347230 */ /* 0x000fe40000004100 */
[----:B0-----:R-:W-:Y:S02]  /*30f0*/  HADD2.F32 R31, -RZ, R104.H1_H1 ;  /* 0x30000068ff1f7230 */ /* 0x001fe40000004100 */
[----:B------:R-:W-:Y:S02]  /*3100*/  HADD2.F32 R30, -RZ, R60.H1_H1 ;  /* 0x3000003cff1e7230 */ /* 0x000fe40000004100 */
[----:B------:R-:W-:Y:S01]  /*3110*/  FADD.FTZ R9, R9, R52 ;  /* 0x0000003409097221 */ /* 0x000fe20000010000 */
[----:B------:R-:W-:Y:S02]  /*3120*/  HADD2.F32 R54, -RZ, R105.H1_H1 ;  /* 0x30000069ff367230 */ /* 0x000fe40000004100 */
[----:B------:R-:W-:-:S02]  /*3130*/  HADD2.F32 R52, -RZ, R61.H1_H1 ;  /* 0x3000003dff347230 */ /* 0x000fc40000004100 */
[----:B------:R-:W-:Y:S01]  /*3140*/  FADD.FTZ R31, R31, R30 ;  /* 0x0000001e1f1f7221 */ /* 0x000fe20000010000 */
[----:B------:R-:W-:Y:S02]  /*3150*/  HADD2.F32 R30, -RZ, R105.H0_H0 ;  /* 0x20000069ff1e7230 */ /* 0x000fe40000004100 */
[----:B------:R-:W-:Y:S02]  /*3160*/  HADD2.F32 R53, -RZ, R61.H0_H0 ;  /* 0x2000003dff357230 */ /* 0x000fe40000004100 */
[----:B------:R-:W-:Y:S01]  /*3170*/  FADD.FTZ R54, R54, R52 ;  /* 0x0000003436367221 */ /* 0x000fe20000010000 */
[----:B------:R-:W-:Y:S02]  /*3180*/  HADD2.F32 R52, -RZ, R56.H1_H1 ;  /* 0x30000038ff347230 */ /* 0x000fe40000004100 */
[----:B------:R-:W-:Y:S02]  /*3190*/  HADD2.F32 R55, -RZ, R62.H0_H0 ;  /* 0x2000003eff377230 */ /* 0x000fe40000004100 */
[----:B------:R-:W-:Y:S01]  /*31a0*/  FADD.FTZ R30, R30, R53 ;  /* 0x000000351e1e7221 */ /* 0x000fe20000010000 */
[----:B------:R-:W-:-:S02]  /*31b0*/  HADD2.F32 R53, -RZ, R56.H0_H0 ;  /* 0x20000038ff357230 */ /* 0x000fc40000004100 */
[----:B------:R-:W-:Y:S01]  /*31c0*/  FADD.FTZ R31, R31, R52 ;  /* 0x000000341f1f7221 */ /* 0x000fe20000010000 */
[----:B------:R-:W-:Y:S02]  /*31d0*/  HADD2.F32 R52, -RZ, R106.H0_H0 ;  /* 0x2000006aff347230 */ /* 0x000fe40000004100 */
[----:B------:R-:W-:Y:S02]  /*31e0*/  HADD2.F32 R104, -RZ, R62.H1_H1 ;  /* 0x3000003eff687230 */ /* 0x000fe40000004100 */
[----:B------:R-:W-:Y:S01]  /*31f0*/  FADD.FTZ R9, R9, R53 ;  /* 0x0000003509097221 */ /* 0x000fe20000010000 */
[--C-:B------:R-:W-:Y:S02]  /*3200*/  HADD2.F32 R53, -RZ, R57.reuse.H0_H0 ;  /* 0x20000039ff357230 */ /* 0x100fe40000004100 */
[----:B------:R-:W-:Y:S01]  /*3210*/  FADD.FTZ R52, R52, R55 ;  /* 0x0000003734347221 */ /* 0x000fe20000010000 */
[----:B------:R-:W-:Y:S02]  /*3220*/  HADD2.F32 R55, -RZ, R57.H1_H1 ;  /* 0x30000039ff377230 */ /* 0x000fe40000004100 */
[----:B------:R-:W-:Y:S01]  /*3230*/  FADD.FTZ R30, R30, R53 ;  /* 0x000000351e1e7221 */ /* 0x000fe20000010000 */
[----:B------:R-:W-:-:S02]  /*3240*/  HADD2.F32 R53, -RZ, R106.H1_H1 ;  /* 0x3000006aff357230 */ /* 0x000fc40000004100 */
[----:B------:R-:W-:Y:S01]  /*3250*/  FADD.FTZ R115, R54, R55 ;  /* 0x0000003736737221 */ /* 0x000fe20000010000 */
[--C-:B------:R-:W-:Y:S02]  /*3260*/  HADD2.F32 R55, -RZ, R58.reuse.H0_H0 ;  /* 0x2000003aff377230 */ /* 0x100fe40000004100 */
[----:B------:R-:W-:Y:S02]  /*3270*/  HADD2.F32 R54, -RZ, R58.H1_H1 ;  /* 0x3000003aff367230 */ /* 0x000fe40000004100 */
[----:B------:R-:W-:Y:S01]  /*3280*/  FADD.FTZ R53, R53, R104 ;  /* 0x0000006835357221 */ /* 0x000fe20000010000 */
[----:B------:R-:W-:Y:S01]  /*3290*/  FADD.FTZ R114, R52, R55 ;  /* 0x0000003734727221 */ /* 0x000fe20000010000 */
[----:B------:R-:W-:Y:S02]  /*32a0*/  HADD2.F32 R52, -RZ, R107.H0_H0 ;  /* 0x2000006bff347230 */ /* 0x000fe40000004100 */
[----:B------:R-:W-:Y:S01]  /*32b0*/  FADD.FTZ R116, R53, R54 ;  /* 0x0000003635747221 */ /* 0x000fe20000010000 */
[----:B------:R-:W-:-:S04]  /*32c0*/  HADD2.F32 R53, -RZ, R63.H0_H0 ;  /* 0x2000003fff357230 */ /* 0x000fc80000004100 */
[----:B------:R-:W-:Y:S01]  /*32d0*/  F2FP.F16.F32.PACK_AB R54, R116, R114 ;  /* 0x000000727436723e */ /* 0x000fe200000000ff */
[----:B------:R-:W-:Y:S01]  /*32e0*/  FADD.FTZ R52, R52, R53 ;  /* 0x0000003534347221 */ /* 0x000fe20000010000 */
[----:B------:R-:W-:-:S05]  /*32f0*/  HADD2.F32 R53, -RZ, R59.H0_H0 ;  /* 0x2000003bff357230 */ /* 0x000fca0000004100 */
[----:B------:R-:W-:Y:S01]  /*3300*/  FADD.FTZ R117, R52, R53 ;  /* 0x0000003534757221 */ /* 0x000fe20000010000 */
[----:B------:R-:W-:Y:S02]  /*3310*/  HADD2.F32 R52, -RZ, R107.H1_H1 ;  /* 0x3000006bff347230 */ /* 0x000fe40000004100 */
[----:B------:R-:W-:-:S05]  /*3320*/  HADD2.F32 R53, -RZ, R63.H1_H1 ;  /* 0x3000003fff357230 */ /* 0x000fca0000004100 */
[----:B------:R-:W-:Y:S01]  /*3330*/  FADD.FTZ R52, R52, R53 ;  /* 0x0000003534347221 */ /* 0x000fe20000010000 */
[----:B------:R-:W-:-:S05]  /*3340*/  HADD2.F32 R53, -RZ, R59.H1_H1 ;  /* 0x3000003bff357230 */ /* 0x000fca0000004100 */
[----:B------:R-:W-:Y:S01]  /*3350*/  FADD.FTZ R135, R52, R53 ;  /* 0x0000003534877221 */ /* 0x000fe20000010000 */
[----:B------:R-:W-:Y:S02]  /*3360*/  F2FP.F16.F32.PACK_AB R53, R115, R30 ;  /* 0x0000001e7335723e */ /* 0x000fe400000000ff */
[----:B------:R-:W-:Y:S02]  /*3370*/  F2FP.F16.F32.PACK_AB R52, R31, R9 ;  /* 0x000000091f34723e */ /* 0x000fe400000000ff */
[----:B------:R-:W-:Y:S01]  /*3380*/  F2FP.F16.F32.PACK_AB R55, R135, R117 ;  /* 0x000000758737723e */ /* 0x000fe200000000ff */
[----:B------:R-:W-:Y:S06]  /*3390*/  BRA `(.L_x_5395) ;  /* 0x00000004000c7947 */ /* 0x000fec0003800000 */
.L_x_5394:
[--C-:B-----5:R-:W-:Y:S02]  /*33a0*/  HADD2.F32 R9, -RZ, R104.reuse.H0_H0 ;  /* 0x20000068ff097230 */ /* 0x120fe40000004100 */
[----:B0-----:R-:W-:Y:S02]  /*33b0*/  HADD2.F32 R31, -RZ, R104.H1_H1 ;  /* 0x30000068ff1f7230 */ /* 0x001fe40000004100 */
[--C-:B------:R-:W-:Y:S02]  /*33c0*/  HADD2.F32 R52, -RZ, R60.reuse.H0_H0 ;  /* 0x2000003cff347230 */ /* 0x100fe40000004100 */
[----:B------:R-:W-:Y:S02]  /*33d0*/  HADD2.F32 R30, -RZ, R60.H1_H1 ;  /* 0x3000003cff1e7230 */ /* 0x000fe40000004100 */
[----:B------:R-:W-:Y:S02]  /*33e0*/  HADD2.F32 R53, -RZ, R106.H1_H1 ;  /* 0x3000006aff357230 */ /* 0x000fe40000004100 */
[----:B------:R-:W-:Y:S01]  /*33f0*/  FADD.FTZ R9, R9, R52 ;  /* 0x0000003409097221 */ /* 0x000fe20000010000 */
[----:B------:R-:W-:-:S02]  /*3400*/  HADD2.F32 R52, -RZ, R61.H0_H0 ;  /* 0x2000003dff347230 */ /* 0x000fc40000004100 */
[----:B------:R-:W-:Y:S01]  /*3410*/  FADD.FTZ R31, R31, R30 ;  /* 0x0000001e1f1f7221 */ /* 0x000fe20000010000 */
[--C-:B------:R-:W-:Y:S02]  /*3420*/  HADD2.F32 R30, -RZ, R105.reuse.H0_H0 ;  /* 0x20000069ff1e7230 */ /* 0x100fe40000004100 */
[--C-:B------:R-:W-:Y:S02]  /*3430*/  HADD2.F32 R55, -RZ, R62.reuse.H0_H0 ;  /* 0x2000003eff377230 */ /* 0x100fe40000004100 */
[----:B------:R-:W-:Y:S02]  /*3440*/  HADD2.F32 R54, -RZ, R62.H1_H1 ;  /* 0x3000003eff367230 */ /* 0x000fe40000004100 */
[----:B------:R-:W-:Y:S01]  /*3450*/  FADD.FTZ R30, R30, R52 ;  /* 0x000000341e1e7221 */ /* 0x000fe20000010000 */
[----:B------:R-:W-:Y:S02]  /*3460*/  HADD2.F32 R52, -RZ, R106.H0_H0 ;  /* 0x2000006aff347230 */ /* 0x000fe40000004100 */
[----:B------:R-:W-:-:S02]  /*3470*/  HADD2.F32 R105, -RZ, R105.H1_H1 ;  /* 0x30000069ff697230 */ /* 0x000fc40000004100 */
[----:B------:R-:W-:Y:S01]  /*3480*/  FADD.FTZ R116, R53, R54 ;  /* 0x0000003635747221 */ /* 0x000fe20000010000 */
[----:B------:R-:W-:Y:S02]  /*3490*/  HADD2.F32 R53, -RZ, R63.H0_H0 ;  /* 0x2000003fff357230 */ /* 0x000fe40000004100 */
[----:B------:R-:W-:Y:S01]  /*34a0*/  FADD.FTZ R114, R52, R55 ;  /* 0x0000003734727221 */ /* 0x000fe20000010000 */
[----:B------:R-:W-:Y:S02]  /*34b0*/  HADD2.F32 R52, -RZ, R107.H0_H0 ;  /* 0x2000006bff347230 */ /* 0x000fe40000004100 */
[----:B------:R-:W-:Y:S02]  /*34c0*/  HADD2.F32 R115, -RZ, R61.H1_H1 ;  /* 0x3000003dff737230 */ /* 0x000fe40000004100 */
[----:B------:R-:W-:Y:S01]  /*34d0*/  F2FP.F16.F32.PACK_AB R54, R116, R114 ;  /* 0x000000727436723e */ /* 0x000fe200000000ff */
[----:B------:R-:W-:Y:S01]  /*34e0*/  FADD.FTZ R117, R52, R53 ;  /* 0x0000003534757221 */ /* 0x000fe20000010000 */
[----:B------:R-:W-:-:S02]  /*34f0*/  HADD2.F32 R52, -RZ, R107.H1_H1 ;  /* 0x3000006bff347230 */ /* 0x000fc40000004100 */
[----:B------:R-:W-:Y:S01]  /*3500*/  FADD.FTZ R115, R105, R115 ;  /* 0x0000007369737221 */ /* 0x000fe20000010000 */
[----:B------:R-:W-:-:S05]  /*3510*/  HADD2.F32 R53, -RZ, R63.H1_H1 ;  /* 0x3000003fff357230 */ /* 0x000fca0000004100 */
[----:B------:R-:W-:Y:S01]  /*3520*/  FADD.FTZ R135, R52, R53 ;  /* 0x0000003534877221 */ /* 0x000fe20000010000 */
[----:B------:R-:W-:Y:S02]  /*3530*/  F2FP.F16.F32.PACK_AB R53, R115, R30 ;  /* 0x0000001e7335723e */ /* 0x000fe400000000ff */
[----:B------:R-:W-:Y:S02]  /*3540*/  F2FP.F16.F32.PACK_AB R52, R31, R9 ;  /* 0x000000091f34723e */ /* 0x000fe400000000ff */
[----:B------:R-:W-:Y:S01]  /*3550*/  F2FP.F16.F32.PACK_AB R55, R135, R117 ;  /* 0x000000758737723e */ /* 0x000fe200000000ff */
[----:B------:R-:W-:Y:S06]  /*3560*/  BRA `(.L_x_5395) ;  /* 0x0000000000987947 */ /* 0x000fec0003800000 */
.L_x_5393:
[----:B------:R-:W-:Y:S05]  /*3570*/  @!P1 BRA `(.L_x_5396) ;  /* 0x0000000000749947 */ /* 0x000fea0003800000 */
        /* <DEDUP_REMOVED lines=29> */
.L_x_5396:
[--C-:B-----5:R-:W-:Y:S02]  /*3750*/  HADD2.F32 R9, -RZ, R104.reuse.H0_H0 ;  /* 0x20000068ff097230 */ /* 0x120fe40000004100 */
[----:B0-----:R-:W-:Y:S02]  /*3760*/  HADD2.F32 R31, -RZ, R104.H1_H1 ;  /* 0x30000068ff1f7230 */ /* 0x001fe40000004100 */
[--C-:B------:R-:W-:Y:S02]  /*3770*/  HADD2.F32 R30, -RZ, R105.reuse.H0_H0 ;  /* 0x20000069ff1e7230 */ /* 0x100fe40000004100 */
[----:B------:R-:W-:Y:S02]  /*3780*/  HADD2.F32 R115, -RZ, R105.H1_H1 ;  /* 0x30000069ff737230 */ /* 0x000fe40000004100 */
[--C-:B------:R-:W-:Y:S02]  /*3790*/  HADD2.F32 R114, -RZ, R106.reuse.H0_H0 ;  /* 0x2000006aff727230 */ /* 0x100fe40000004100 */
[----:B------:R-:W-:-:S02]  /*37a0*/  HADD2.F32 R116, -RZ, R106.H1_H1 ;  /* 0x3000006aff747230 */ /* 0x000fc40000004100 */
[--C-:B------:R-:W-:Y:S02]  /*37b0*/  HADD2.F32 R117, -RZ, R107.reuse.H0_H0 ;  /* 0x2000006bff757230 */ /* 0x100fe40000004100 */
[----:B------:R-:W-:-:S07]  /*37c0*/  HADD2.F32 R135, -RZ, R107.H1_H1 ;  /* 0x3000006bff877230 */ /* 0x000fce0000004100 */
.L_x_5395:
[----:B------:R-:W0:Y:S01]  /*37d0*/  @UP0 LDCU.64 UR4, c[0x0][0x3a8] ;  /* 0x00007500ff0407ac */ /* 0x000e220008000a00 */
[----:B------:R-:W-:Y:S01]  /*37e0*/  PLOP3.LUT P0, PT, PT, PT, UP0, 0x80, 0x8 ;  /* 0x000000000008781c */ /* 0x000fe20003f0f008 */
[----:B------:R-:W-:Y:S01]  /*37f0*/  HFMA2 R104, -RZ, RZ, 0, 9.5367431640625e-07 ;  /* 0x00000010ff687431 */ /* 0x000fe200000001ff */
[----:B------:R-:W-:Y:S02]  /*3800*/  PLOP3.LUT P1, PT, PT, PT, UP0, 0x80, 0x8 ;  /* 0x000000000008781c */ /* 0x000fe40003f2f008 */
[----:B------:R-:W-:-:S09]  /*3810*/  IADD3 R108, PT, PT, R10, 0x20, RZ ;  /* 0x000000200a6c7810 */ /* 0x000fd20007ffe0ff */
[----:B0-----:R-:W-:-:S05]  /*3820*/  @P0 IMAD.WIDE.U32 R104, R10, R104, UR4 ;  /* 0x000000040a680e25 */ /* 0x001fca000f8e0068 */
[----:B------:R0:W-:Y:S02]  /*3830*/  @P1 STG.E.128 desc[UR6][R104.64], R52 ;  /* 0x0000003468001986 */ /* 0x0001e4000c101d06 */
.L_x_5392:
[----:B-1----:R-:W-:Y:S05]  /*3840*/  BSYNC.RECONVERGENT B0 ;  /* 0x0000000000007941 */ /* 0x002fea0003800200 */
.L_x_5391:
        /* <DEDUP_REMOVED lines=18> */
[----:B------:R-:W-:-:S04]  /*3970*/  UISETP.NE.U32.AND UP1, UPT, UR14, URZ, UPT ;  /* 0x000000ff0e00728c */ /* 0x000fc8000bf25070 */
[----:B------:R-:W-:-:S09]  /*3980*/  UISETP.NE.AND.EX UP1, UPT, UR15, URZ, UPT, UP1 ;  /* 0x000000ff0f00728c */ /* 0x000fd2000bf25310 */
[----:B0-----:R-:W-:Y:S05]  /*3990*/  BRA.U UP1, `(.L_x_5399) ;  /* 0x0000000101a47547 */ /* 0x001fea000b800000 */
[----:B------:R-:W-:-:S04]  /*39a0*/  UISETP.NE.U32.AND UP1, UPT, UR16, URZ, UPT ;  /* 0x000000ff1000728c */ /* 0x000fc8000bf25070 */
[----:B------:R-:W-:-:S09]  /*39b0*/  UISETP.NE.AND.EX UP1, UPT, UR17, URZ, UPT, UP1 ;  /* 0x000000ff1100728c */ /* 0x000fd2000bf25310 */
[----:B------:R-:W-:Y:S05]  /*39c0*/  BRA.U UP1, `(.L_x_5400) ;  /* 0x0000000101247547 */ /* 0x000fea000b800000 */
[--C-:B-----5:R-:W-:Y:S02]  /*39d0*/  HADD2.F32 R8, -RZ, R104.reuse.H0_H0 ;  /* 0x20000068ff087230 */ /* 0x120fe40000004100 */
[----:B------:R-:W-:Y:S02]  /*39e0*/  HADD2.F32 R29, -RZ, R104.H1_H1 ;  /* 0x30000068ff1d7230 */ /* 0x000fe40000004100 */
[--C-:B------:R-:W-:Y:S02]  /*39f0*/  HADD2.F32 R28, -RZ, R105.reuse.H0_H0 ;  /* 0x20000069ff1c7230 */ /* 0x100fe40000004100 */
[----:B------:R-:W-:Y:S02]  /*3a00*/  HADD2.F32 R113, -RZ, R105.H1_H1 ;  /* 0x30000069ff717230 */ /* 0x000fe40000004100 */
[--C-:B------:R-:W-:Y:S02]  /*3a10*/  HADD2.F32 R112, -RZ, R106.reuse.H0_H0 ;  /* 0x2000006aff707230 */ /* 0x100fe40000004100 */
[----:B------:R-:W-:-:S02]  /*3a20*/  HADD2.F32 R118, -RZ, R106.H1_H1 ;  /* 0x3000006aff767230 */ /* 0x000fc40000004100 */
[--C-:B------:R-:W-:Y:S02]  /*3a30*/  HADD2.F32 R119, -RZ, R107.reuse.H0_H0 ;  /* 0x2000006bff777230 */ /* 0x100fe40000004100 */
[----:B------:R-:W-:Y:S01]  /*3a40*/  HADD2.F32 R136, -RZ, R107.H1_H1 ;  /* 0x3000006bff887230 */ /* 0x000fe20000004100 */
[----:B------:R-:W-:Y:S06]  /*3a50*/  BRA `(.L_x_5401) ;  /* 0x0000000400a47947 */ /* 0x000fec0003800000 */
.L_x_5400:
[--C-:B-----5:R-:W-:Y:S02]  /*3a60*/  HADD2.F32 R8, -RZ, R104.reuse.H0_H0 ;  /* 0x20000068ff087230 */ /* 0x120fe40000004100 */
[----:B------:R-:W-:Y:S02]  /*3a70*/  HADD2.F32 R29, -RZ, R104.H1_H1 ;  /* 0x30000068ff1d7230 */ /* 0x000fe40000004100 */
[--C-:B------:R-:W-:Y:S02]  /*3a80*/  HADD2.F32 R52, -RZ, R56.reuse.H0_H0 ;  /* 0x20000038ff347230 */ /* 0x100fe40000004100 */
[----:B------:R-:W-:Y:S02]  /*3a90*/  HADD2.F32 R28, -RZ, R56.H1_H1 ;  /* 0x30000038ff1c7230 */ /* 0x000fe40000004100 */
[----:B------:R-:W-:Y:S02]  /*3aa0*/  HADD2.F32 R54, -RZ, R57.H0_H0 ;  /* 0x20000039ff367230 */ /* 0x000fe40000004100 */
[----:B------:R-:W-:Y:S01]  /*3ab0*/  FADD.FTZ R8, R52, R8 ;  /* 0x0000000834087221 */ /* 0x000fe20000010000 */
[----:B------:R-:W-:-:S02]  /*3ac0*/  HADD2.F32 R52, -RZ, R105.H1_H1 ;  /* 0x30000069ff347230 */ /* 0x000fc40000004100 */
[----:B------:R-:W-:Y:S01]  /*3ad0*/  FADD.FTZ R29, R28, R29 ;  /* 0x0000001d1c1d7221 */ /* 0x000fe20000010000 */
[----:B------:R-:W-:Y:S02]  /*3ae0*/  HADD2.F32 R28, -RZ, R105.H0_H0 ;  /* 0x20000069ff1c7230 */ /* 0x000fe40000004100 */
[----:B------:R-:W-:Y:S02]  /*3af0*/  HADD2.F32 R53, -RZ, R57.H1_H1 ;  /* 0x30000039ff357230 */ /* 0x000fe40000004100 */
[--C-:B------:R-:W-:Y:S02]  /*3b00*/  HADD2.F32 R55, -RZ, R58.reuse.H0_H0 ;  /* 0x2000003aff377230 */ /* 0x100fe40000004100 */
[----:B------:R-:W-:Y:S01]  /*3b10*/  FADD.FTZ R28, R54, R28 ;  /* 0x0000001c361c7221 */ /* 0x000fe20000010000 */
[----:B------:R-:W-:Y:S02]  /*3b20*/  HADD2.F32 R54, -RZ, R58.H1_H1 ;  /* 0x3000003aff367230 */ /* 0x000fe40000004100 */
[----:B------:R-:W-:Y:S01]  /*3b30*/  FADD.FTZ R113, R53, R52 ;  /* 0x0000003435717221 */ /* 0x000fe20000010000 */
[----:B------:R-:W-:-:S02]  /*3b40*/  HADD2.F32 R52, -RZ, R106.H0_H0 ;  /* 0x2000006aff347230 */ /* 0x000fc40000004100 */
[----:B------:R-:W-:-:S03]  /*3b50*/  HADD2.F32 R53, -RZ, R106.H1_H1 ;  /* 0x3000006aff357230 */ /* 0x000fc60000004100 */
[----:B------:R-:W-:Y:S01]  /*3b60*/  FADD.FTZ R112, R55, R52 ;  /* 0x0000003437707221 */ /* 0x000fe20000010000 */
[----:B------:R-:W-:Y:S02]  /*3b70*/  HADD2.F32 R52, -RZ, R107.H0_H0 ;  /* 0x2000006bff347230 */ /* 0x000fe40000004100 */
[----:B------:R-:W-:Y:S01]  /*3b80*/  FADD.FTZ R118, R54, R53 ;  /* 0x0000003536767221 */ /* 0x000fe20000010000 */
[----:B------:R-:W-:-:S04]  /*3b90*/  HADD2.F32 R53, -RZ, R59.H0_H0 ;  /* 0x2000003bff357230 */ /* 0x000fc80000004100 */
[----:B------:R-:W-:Y:S01]  /*3ba0*/  F2FP.F16.F32.PACK_AB R54, R118, R112 ;  /* 0x000000707636723e */ /* 0x000fe200000000ff */
[----:B------:R-:W-:Y:S01]  /*3bb0*/  FADD.FTZ R119, R53, R52 ;  /* 0x0000003435777221 */ /* 0x000fe20000010000 */
[----:B------:R-:W-:Y:S02]  /*3bc0*/  HADD2.F32 R52, -RZ, R107.H1_H1 ;  /* 0x3000006bff347230 */ /* 0x000fe40000004100 */
[----:B------:R-:W-:-:S05]  /*3bd0*/  HADD2.F32 R53, -RZ, R59.H1_H1 ;  /* 0x3000003bff357230 */ /* 0x000fca0000004100 */
[----:B------:R-:W-:Y:S01]  /*3be0*/  FADD.FTZ R136, R53, R52 ;  /* 0x0000003435887221 */ /* 0x000fe20000010000 */
[----:B------:R-:W-:Y:S02]  /*3bf0*/  F2FP.F16.F32.PACK_AB R53, R113, R28 ;  /* 0x0000001c7135723e */ /* 0x000fe400000000ff */
[----:B------:R-:W-:Y:S02]  /*3c00*/  F2FP.F16.F32.PACK_AB R52, R29, R8 ;  /* 0x000000081d34723e */ /* 0x000fe400000000ff */
[----:B------:R-:W-:Y:S01]  /*3c10*/  F2FP.F16.F32.PACK_AB R55, R136, R119 ;  /* 0x000000778837723e */ /* 0x000fe200000000ff */
[----:B------:R-:W-:Y:S06]  /*3c20*/  BRA `(.L_x_5401) ;  /* 0x0000000400307947 */ /* 0x000fec0003800000 */
.L_x_5399:
[----:B------:R-:W-:-:S04]  /*3c30*/  UISETP.NE.U32.AND UP1, UPT, UR16, URZ, UPT ;  /* 0x000000ff1000728c */ /* 0x000fc8000bf25070 */
[----:B------:R-:W-:-:S09]  /*3c40*/  UISETP.NE.AND.EX UP1, UPT, UR17, URZ, UPT, UP1 ;  /* 0x000000ff1100728c */ /* 0x000fd2000bf25310 */
[----:B------:R-:W-:Y:S05]  /*3c50*/  BRA.U UP1, `(.L_x_5402) ;  /* 0x0000000101747547 */ /* 0x000fea000b800000 */
        /* <DEDUP_REMOVED lines=29> */
.L_x_5402:
[----:B-----5:R-:W-:Y:S02]  /*3e30*/  HADD2.F32 R8, -RZ, R104.H0_H0 ;  /* 0x20000068ff087230 */ /* 0x020fe40000004100 */
[----:B------:R-:W-:Y:S02]  /*3e40*/  HADD2.F32 R52, -RZ, R60.H0_H0 ;  /* 0x2000003cff347230 */ /* 0x000fe40000004100 */
[----:B------:R-:W-:Y:S02]  /*3e50*/  HADD2.F32 R29, -RZ, R104.H1_H1 ;  /* 0x30000068ff1d7230 */ /* 0x000fe40000004100 */
        /* <DEDUP_REMOVED lines=40> */
[----:B------:R-:W-:-:S07]  /*40e0*/  F2FP.F16.F32.PACK_AB R55, R136, R119 ;  /* 0x000000778837723e */ /* 0x000fce00000000ff */
.L_x_5401:
[----:B------:R-:W0:Y:S01]  /*40f0*/  @UP0 LDCU.64 UR4, c[0x0][0x3a8] ;  /* 0x00007500ff0407ac */ /* 0x000e220008000a00 */
[----:B------:R-:W-:Y:S02]  /*4100*/  PLOP3.LUT P0, PT, PT, PT, UP0, 0x80, 0x8 ;  /* 0x000000000008781c */ /* 0x000fe40003f0f008 */
[----:B------:R-:W-:Y:S02]  /*4110*/  PLOP3.LUT P1, PT, PT, PT, UP0, 0x80, 0x8 ;  /* 0x000000000008781c */ /* 0x000fe40003f2f008 */
[----:B------:R-:W-:-:S09]  /*4120*/  MOV R104, 0x10 ;  /* 0x0000001000687802 */ /* 0x000fd20000000f00 */
[C---:B0-----:R-:W-:Y:S01]  /*4130*/  @P0 IMAD.WIDE.U32 R104, R108.reuse, R104, UR4 ;  /* 0x000000046c680e25 */ /* 0x041fe2000f8e0068 */
[----:B------:R-:W-:-:S04]  /*4140*/  IADD3 R108, PT, PT, R108, 0x20, RZ ;  /* 0x000000206c6c7810 */ /* 0x000fc80007ffe0ff */
[----:B------:R1:W-:Y:S03]  /*4150*/  @P1 STG.E.128 desc[UR6][R104.64], R52 ;  /* 0x0000003468001986 */ /* 0x0003e6000c101d06 */
.L_x_5398:
[----:B------:R-:W-:Y:S05]  /*4160*/  BSYNC.RECONVERGENT B0 ;  /* 0x0000000000007941 */ /* 0x000fea0003800200 */
.L_x_5397:
        /* <DEDUP_REMOVED lines=17> */
[----:B------:R2:W5:Y:S01]  /*4280*/  LDG.E.128 R48, desc[UR6][R26.64] ;  /* 0x000000061a307981 */ /* 0x000562000c1e1d00 */
[----:B------:R-:W-:-:S04]  /*4290*/  UISETP.NE.U32.AND UP1, UPT, UR14, URZ, UPT ;  /* 0x000000ff0e00728c */ /* 0x000fc8000bf25070 */
[----:B------:R-:W-:-:S09]  /*42a0*/  UISETP.NE.AND.EX UP1, UPT, UR15, URZ, UPT, UP1 ;  /* 0x000000ff0f00728c */ /* 0x000fd2000bf25310 */
[----:B--2---:R-:W-:Y:S05]  /*42b0*/  BRA.U UP1, `(.L_x_5405) ;  /* 0x0000000101a47547 */ /* 0x004fea000b800000 */
[----:B------:R-:W-:-:S04]  /*42c0*/  UISETP.NE.U32.AND UP1, UPT, UR16, URZ, UPT ;  /* 0x000000ff1000728c */ /* 0x000fc8000bf25070 */
[----:B------:R-:W-:-:S09]  /*42d0*/  UISETP.NE.AND.EX UP1, UPT, UR17, URZ, UPT, UP1 ;  /* 0x000000ff1100728c */ /* 0x000fd2000bf25310 */
[----:B------:R-:W-:Y:S05]  /*42e0*/  BRA.U UP1, `(.L_x_5406) ;  /* 0x0000000101247547 */ /* 0x000fea000b800000 */
[--C-:B-----5:R-:W-:Y:S02]  /*42f0*/  HADD2.F32 R6, -RZ, R48.reuse.H0_H0 ;  /* 0x20000030ff067230 */ /* 0x120fe40000004100 */
[----:B------:R-:W-:Y:S02]  /*4300*/  HADD2.F32 R27, -RZ, R48.H1_H1 ;  /* 0x30000030ff1b7230 */ /* 0x000fe40000004100 */
[----:B------:R-:W-:Y:S02]  /*4310*/  HADD2.F32 R26, -RZ, R49.H0_H0 ;  /* 0x20000031ff1a7230 */ /* 0x000fe40000004100 */
[----:B------:R-:W-:Y:S02]  /*4320*/  HADD2.F32 R48, -RZ, R50.H0_H0 ;  /* 0x20000032ff307230 */ /* 0x000fe40000004100 */
[----:B------:R-:W-:Y:S02]  /*4330*/  HADD2.F32 R120, -RZ, R51.H0_H0 ;  /* 0x20000033ff787230 */ /* 0x000fe40000004100 */
[----:B------:R-:W-:-:S02]  /*4340*/  HADD2.F32 R49, -RZ, R49.H1_H1 ;  /* 0x30000031ff317230 */ /* 0x000fc40000004100 */
[----:B------:R-:W-:Y:S02]  /*4350*/  HADD2.F32 R50, -RZ, R50.H1_H1 ;  /* 0x30000032ff327230 */ /* 0x000fe40000004100 */
[----:B------:R-:W-:Y:S01]  /*4360*/  HADD2.F32 R51, -RZ, R51.H1_H1 ;  /* 0x30000033ff337230 */ /* 0x000fe20000004100 */
[----:B------:R-:W-:Y:S06]  /*4370*/  BRA `(.L_x_5407) ;  /* 0x0000000400a47947 */ /* 0x000fec0003800000 */
.L_x_5406:
[--C-:B-----5:R-:W-:Y:S02]  /*4380*/  HADD2.F32 R6, -RZ, R48.reuse.H0_H0 ;  /* 0x20000030ff067230 */ /* 0x120fe40000004100 */
[----:B------:R-:W-:Y:S02]  /*4390*/  HADD2.F32 R27, -RZ, R48.H1_H1 ;  /* 0x30000030ff1b7230 */ /* 0x000fe40000004100 */
[--C-:B------:R-:W-:Y:S02]  /*43a0*/  HADD2.F32 R26, -RZ, R56.reuse.H1_H1 ;  /* 0x30000038ff1a7230 */ /* 0x100fe40000004100 */
[----:B------:R-:W-:Y:S02]  /*43b0*/  HADD2.F32 R48, -RZ, R56.H0_H0 ;  /* 0x20000038ff307230 */ /* 0x000fe40000004100 */
[----:B01----:R-:W-:Y:S02]  /*43c0*/  HADD2.F32 R52, -RZ, R57.H0_H0 ;  /* 0x20000039ff347230 */ /* 0x003fe40000004100 */
[----:B------:R-:W-:Y:S01]  /*43d0*/  FADD.FTZ R27, R26, R27 ;  /* 0x0000001b1a1b7221 */ /* 0x000fe20000010000 */
[----:B------:R-:W-:-:S02]  /*43e0*/  HADD2.F32 R26, -RZ, R49.H0_H0 ;  /* 0x20000031ff1a7230 */ /* 0x000fc40000004100 */
[----:B------:R-:W-:Y:S01]  /*43f0*/  FADD.FTZ R6, R48, R6 ;  /* 0x0000000630067221 */ /* 0x000fe20000010000 */
[----:B------:R-:W-:Y:S02]  /*4400*/  HADD2.F32 R49, -RZ, R49.H1_H1 ;  /* 0x30000031ff317230 */ /* 0x000fe40000004100 */
[----:B------:R-:W-:Y:S02]  /*4410*/  HADD2.F32 R48, -RZ, R57.H1_H1 ;  /* 0x30000039ff307230 */ /* 0x000fe40000004100 */
[----:B------:R-:W-:Y:S01]  /*4420*/  FADD.FTZ R26, R52, R26 ;  /* 0x0000001a341a7221 */ /* 0x000fe20000010000 */
[--C-:B------:R-:W-:Y:S02]  /*4430*/  HADD2.F32 R53, -RZ, R58.reuse.H0_H0 ;  /* 0x2000003aff357230 */ /* 0x100fe40000004100 */
[----:B------:R-:W-:Y:S02]  /*4440*/  HADD2.F32 R52, -RZ, R58.H1_H1 ;  /* 0x3000003aff347230 */ /* 0x000fe40000004100 */
[----:B------:R-:W-:Y:S01]  /*4450*/  FADD.FTZ R49, R48, R49 ;  /* 0x0000003130317221 */ /* 0x000fe20000010000 */
[----:B------:R-:W-:-:S02]  /*4460*/  HADD2.F32 R48, -RZ, R50.H0_H0 ;  /* 0x20000032ff307230 */ /* 0x000fc40000004100 */
[----:B------:R-:W-:-:S03]  /*4470*/  HADD2.F32 R50, -RZ, R50.H1_H1 ;  /* 0x30000032ff327230 */ /* 0x000fc60000004100 */
[----:B------:R-:W-:Y:S01]  /*4480*/  FADD.FTZ R48, R53, R48 ;  /* 0x0000003035307221 */ /* 0x000fe20000010000 */
[----:B------:R-:W-:Y:S02]  /*4490*/  HADD2.F32 R53, -RZ, R59.H0_H0 ;  /* 0x2000003bff357230 */ /* 0x000fe40000004100 */
[----:B------:R-:W-:Y:S01]  /*44a0*/  FADD.FTZ R50, R52, R50 ;  /* 0x0000003234327221 */ /* 0x000fe20000010000 */
[--C-:B------:R-:W-:Y:S02]  /*44b0*/  HADD2.F32 R52, -RZ, R51.reuse.H0_H0 ;  /* 0x20000033ff347230 */ /* 0x100fe40000004100 */
[----:B------:R-:W-:Y:S02]  /*44c0*/  HADD2.F32 R51, -RZ, R51.H1_H1 ;  /* 0x30000033ff337230 */ /* 0x000fe40000004100 */
[----:B------:R-:W-:Y:S01]  /*44d0*/  F2FP.F16.F32.PACK_AB R54, R50, R48 ;  /* 0x000000303236723e */ /* 0x000fe200000000ff */
[----:B------:R-:W-:Y:S01]  /*44e0*/  FADD.FTZ R120, R53, R52 ;  /* 0x0000003435787221 */ /* 0x000fe20000010000 */
[----:B------:R-:W-:Y:S01]  /*44f0*/  HADD2.F32 R52, -RZ, R59.H1_H1 ;  /* 0x3000003bff347230 */ /* 0x000fe20000004100 */
[----:B------:R-:W-:-:S04]  /*4500*/  F2FP.F16.F32.PACK_AB R53, R49, R26 ;  /* 0x0000001a3135723e */ /* 0x000fc800000000ff */
[----:B------:R-:W-:Y:S01]  /*4510*/  FADD.FTZ R51, R52, R51 ;  /* 0x0000003334337221 */ /* 0x000fe20000010000 */
[----:B------:R-:W-:-:S04]  /*4520*/  F2FP.F16.F32.PACK_AB R52, R27, R6 ;  /* 0x000000061b34723e */ /* 0x000fc800000000ff */
[----:B------:R-:W-:Y:S01]  /*4530*/  F2FP.F16.F32.PACK_AB R55, R51, R120 ;  /* 0x000000783337723e */ /* 0x000fe200000000ff */
[----:B------:R-:W-:Y:S06]  /*4540*/  BRA `(.L_x_5407) ;  /* 0x0000000400307947 */ /* 0x000fec0003800000 */
.L_x_5405:
[----:B------:R-:W-:-:S04]  /*4550*/  UISETP.NE.U32.AND UP1, UPT, UR16, URZ, UPT ;  /* 0x000000ff1000728c */ /* 0x000fc8000bf25070 */
[----:B------:R-:W-:-:S09]  /*4560*/  UISETP.NE.AND.EX UP1, UPT, UR17, URZ, UPT, UP1 ;  /* 0x000000ff1100728c */ /* 0x000fd2000bf25310 */
[----:B------:R-:W-:Y:S05]  /*4570*/  BRA.U UP1, `(.L_x_5408) ;  /* 0x0000000101747547 */ /* 0x000fea000b800000 */
        /* <DEDUP_REMOVED lines=29> */
.L_x_5408:
        /* <DEDUP_REMOVED lines=11> */
[----:B------:R-:W-:Y:S02]  /*4800*/  HADD2.F32 R52, -RZ, R56.H0_H0 ;  /* 0x20000038ff347230 */ /* 0x000fe40000004100 */
[----:B------:R-:W-:Y:S02]  /*4810*/  HADD2.F32 R53, -RZ, R62.H0_H0 ;  /* 0x2000003eff357230 */ /* 0x000fe40000004100 */
[----:B------:R-:W-:Y:S01]  /*4820*/  FADD.FTZ R49, R48, R49 ;  /* 0x0000003130317221 */ /* 0x000fe20000010000 */
[----:B------:R-:W-:-:S02]  /*4830*/  HADD2.F32 R48, -RZ, R56.H1_H1 ;  /* 0x30000038ff307230 */ /* 0x000fc40000004100 */
[----:B------:R-:W-:Y:S01]  /*4840*/  FADD.FTZ R6, R52, R6 ;  /* 0x0000000634067221 */ /* 0x000fe20000010000 */
[--C-:B------:R-:W-:Y:S02]  /*4850*/  HADD2.F32 R52, -RZ, R57.reuse.H0_H0 ;  /* 0x20000039ff347230 */ /* 0x100fe40000004100 */
[----:B------:R-:W-:Y:S01]  /*4860*/  FADD.FTZ R27, R48, R27 ;  /* 0x0000001b301b7221 */ /* 0x000fe20000010000 */
[--C-:B------:R-:W-:Y:S02]  /*4870*/  HADD2.F32 R48, -RZ, R50.reuse.H0_H0 ;  /* 0x20000032ff307230 */ /* 0x100fe40000004100 */
[----:B------:R-:W-:Y:S01]  /*4880*/  FADD.FTZ R26, R52, R26 ;  /* 0x0000001a341a7221 */ /* 0x000fe20000010000 */
[----:B------:R-:W-:Y:S02]  /*4890*/  HADD2.F32 R50, -RZ, R50.H1_H1 ;  /* 0x30000032ff327230 */ /* 0x000fe40000004100 */
[----:B------:R-:W-:Y:S02]  /*48a0*/  HADD2.F32 R52, -RZ, R57.H1_H1 ;  /* 0x30000039ff347230 */ /* 0x000fe40000004100 */
[----:B------:R-:W-:Y:S01]  /*48b0*/  FADD.FTZ R48, R53, R48 ;  /* 0x0000003035307221 */ /* 0x000fe20000010000 */
[----:B------:R-:W-:-:S02]  /*48c0*/  HADD2.F32 R53, -RZ, R62.H1_H1 ;  /* 0x3000003eff357230 */ /* 0x000fc40000004100 */
[----:B------:R-:W-:Y:S01]  /*48d0*/  FADD.FTZ R49, R52, R49 ;  /* 0x0000003134317221 */ /* 0x000fe20000010000 */
[--C-:B------:R-:W-:Y:S02]  /*48e0*/  HADD2.F32 R52, -RZ, R58.reuse.H1_H1 ;  /* 0x3000003aff347230 */ /* 0x100fe40000004100 */
[----:B------:R-:W-:Y:S01]  /*48f0*/  FADD.FTZ R50, R53, R50 ;  /* 0x0000003235327221 */ /* 0x000fe20000010000 */
[----:B------:R-:W-:-:S03]  /*4900*/  HADD2.F32 R53, -RZ, R58.H0_H0 ;  /* 0x2000003aff357230 */ /* 0x000fc60000004100 */
[----:B------:R-:W-:Y:S01]  /*4910*/  FADD.FTZ R50, R52, R50 ;  /* 0x0000003234327221 */ /* 0x000fe20000010000 */
[----:B------:R-:W-:Y:S02]  /*4920*/  HADD2.F32 R52, -RZ, R51.H0_H0 ;  /* 0x20000033ff347230 */ /* 0x000fe40000004100 */
[----:B------:R-:W-:Y:S01]  /*4930*/  FADD.FTZ R48, R53, R48 ;  /* 0x0000003035307221 */ /* 0x000fe20000010000 */
[----:B------:R-:W-:Y:S02]  /*4940*/  HADD2.F32 R53, -RZ, R63.H0_H0 ;  /* 0x2000003fff357230 */ /* 0x000fe40000004100 */
[----:B------:R-:W-:Y:S02]  /*4950*/  HADD2.F32 R51, -RZ, R51.H1_H1 ;  /* 0x30000033ff337230 */ /* 0x000fe40000004100 */
[----:B------:R-:W-:Y:S01]  /*4960*/  F2FP.F16.F32.PACK_AB R54, R50, R48 ;  /* 0x000000303236723e */ /* 0x000fe200000000ff */
[----:B------:R-:W-:Y:S01]  /*4970*/  FADD.FTZ R52, R53, R52 ;  /* 0x0000003435347221 */ /* 0x000fe20000010000 */
[----:B------:R-:W-:-:S05]  /*4980*/  HADD2.F32 R53, -RZ, R59.H0_H0 ;  /* 0x2000003bff357230 */ /* 0x000fca0000004100 */
[----:B------:R-:W-:Y:S01]  /*4990*/  FADD.FTZ R120, R53, R52 ;  /* 0x0000003435787221 */ /* 0x000fe20000010000 */
[----:B------:R-:W-:Y:S01]  /*49a0*/  HADD2.F32 R52, -RZ, R63.H1_H1 ;  /* 0x3000003fff347230 */ /* 0x000fe20000004100 */
[----:B------:R-:W-:-:S04]  /*49b0*/  F2FP.F16.F32.PACK_AB R53, R49, R26 ;  /* 0x0000001a3135723e */ /* 0x000fc800000000ff */
[----:B------:R-:W-:Y:S01]  /*49c0*/  FADD.FTZ R51, R52, R51 ;  /* 0x0000003334337221 */ /* 0x000fe20000010000 */
[----:B------:R-:W-:-:S05]  /*49d0*/  HADD2.F32 R52, -RZ, R59.H1_H1 ;  /* 0x3000003bff347230 */ /* 0x000fca0000004100 */
[----:B------:R-:W-:Y:S01]  /*49e0*/  FADD.FTZ R51, R52, R51 ;  /* 0x0000003334337221 */ /* 0x000fe20000010000 */
[----:B------:R-:W-:-:S04]  /*49f0*/  F2FP.F16.F32.PACK_AB R52, R27, R6 ;  /* 0x000000061b34723e */ /* 0x000fc800000000ff */
[----:B------:R-:W-:-:S07]  /*4a00*/  F2FP.F16.F32.PACK_AB R55, R51, R120 ;  /* 0x000000783337723e */ /* 0x000fce00000000ff */
.L_x_5407:
[----:B------:R-:W2:Y:S01]  /*4a10*/  @UP0 LDCU.64 UR4, c[0x0][0x3a8] ;  /* 0x00007500ff0407ac */ /* 0x000ea20008000a00 */
[----:B------:R-:W-:Y:S01]  /*4a20*/  PLOP3.LUT P0, PT, PT, PT, UP0, 0x80, 0x8 ;  /* 0x000000000008781c */ /* 0x000fe20003f0f008 */
[----:B01----:R-:W-:Y:S01]  /*4a30*/  HFMA2 R104, -RZ, RZ, 0, 9.5367431640625e-07 ;  /* 0x00000010ff687431 */ /* 0x003fe200000001ff */
[----:B------:R-:W-:-:S11]  /*4a40*/  PLOP3.LUT P1, PT, PT, PT, UP0, 0x80, 0x8 ;  /* 0x000000000008781c */ /* 0x000fd60003f2f008 */
[C---:B--2---:R-:W-:Y:S01]  /*4a50*/  @P0 IMAD.WIDE.U32 R104, R108.reuse, R104, UR4 ;  /* 0x000000046c680e25 */ /* 0x044fe2000f8e0068 */
[----:B------:R-:W-:-:S04]  /*4a60*/  IADD3 R108, PT, PT, R108, 0x20, RZ ;  /* 0x000000206c6c7810 */ /* 0x000fc80007ffe0ff */
[----:B------:R2:W-:Y:S03]  /*4a70*/  @P1 STG.E.128 desc[UR6][R104.64], R52 ;  /* 0x0000003468001986 */ /* 0x0005e6000c101d06 */
.L_x_5404:
[----:B------:R-:W-:Y:S05]  /*4a80*/  BSYNC.RECONVERGENT B0 ;  /* 0x0000000000007941 */ /* 0x000fea0003800200 */
.L_x_5403:
        /* <DEDUP_REMOVED lines=33> */
.L_x_5412:
[----:B-----5:R-:W-:Y:S02]  /*4ca0*/  HADD2.F32 R25, -RZ, R104.H1_H1 ;  /* 0x30000068ff197230 */ /* 0x020fe40000004100 */
[----:B------:R-:W-:Y:S02]  /*4cb0*/  HADD2.F32 R24, -RZ, R56.H1_H1 ;  /* 0x30000038ff187230 */ /* 0x000fe40000004100 */
[----:B------:R-:W-:Y:S02]  /*4cc0*/  HADD2.F32 R52, -RZ, R57.H0_H0 ;  /* 0x20000039ff347230 */ /* 0x000fe40000004100 */
[----:B------:R-:W-:Y:S02]  /*4cd0*/  HADD2.F32 R5, -RZ, R104.H0_H0 ;  /* 0x20000068ff057230 */ /* 0x000fe40000004100 */
[----:B------:R-:W-:Y:S01]  /*4ce0*/  FADD.FTZ R25, R24, R25 ;  /* 0x0000001918197221 */ /* 0x000fe20000010000 */
[----:B------:R-:W-:Y:S02]  /*4cf0*/  HADD2.F32 R24, -RZ, R105.H0_H0 ;  /* 0x20000069ff187230 */ /* 0x000fe40000004100 */
[----:B------:R-:W-:-:S02]  /*4d00*/  HADD2.F32 R46, -RZ, R56.H0_H0 ;  /* 0x20000038ff2e7230 */ /* 0x000fc40000004100 */
[----:B------:R-:W-:Y:S02]  /*4d10*/  HADD2.F32 R53, -RZ, R58.H1_H1 ;  /* 0x3000003aff357230 */ /* 0x000fe40000004100 */
[----:B------:R-:W-:Y:S01]  /*4d20*/  FADD.FTZ R24, R52, R24 ;  /* 0x0000001834187221 */ /* 0x000fe20000010000 */
[----:B------:R-:W-:Y:S02]  /*4d30*/  HADD2.F32 R52, -RZ, R106.H1_H1 ;  /* 0x3000006aff347230 */ /* 0x000fe40000004100 */
[----:B------:R-:W-:Y:S01]  /*4d40*/  FADD.FTZ R5, R46, R5 ;  /* 0x000000052e057221 */ /* 0x000fe20000010000 */
[----:B------:R-:W-:Y:S02]  /*4d50*/  HADD2.F32 R47, -RZ, R105.H1_H1 ;  /* 0x30000069ff2f7230 */ /* 0x000fe40000004100 */
[----:B------:R-:W-:Y:S02]  /*4d60*/  HADD2.F32 R46, -RZ, R57.H1_H1 ;  /* 0x30000039ff2e7230 */ /* 0x000fe40000004100 */
[----:B------:R-:W-:Y:S01]  /*4d70*/  FADD.FTZ R121, R53, R52 ;  /* 0x0000003435797221 */ /* 0x000fe20000010000 */
[----:B------:R-:W-:-:S02]  /*4d80*/  HADD2.F32 R52, -RZ, R107.H0_H0 ;  /* 0x2000006bff347230 */ /* 0x000fc40000004100 */
[----:B------:R-:W-:Y:S02]  /*4d90*/  HADD2.F32 R53, -RZ, R59.H0_H0 ;  /* 0x2000003bff357230 */ /* 0x000fe40000004100 */
[----:B------:R-:W-:Y:S01]  /*4da0*/  FADD.FTZ R47, R46, R47 ;  /* 0x0000002f2e2f7221 */ /* 0x000fe20000010000 */
[----:B------:R-:W-:Y:S02]  /*4db0*/  HADD2.F32 R46, -RZ, R106.H0_H0 ;  /* 0x2000006aff2e7230 */ /* 0x000fe40000004100 */
[----:B------:R-:W-:Y:S02]  /*4dc0*/  HADD2.F32 R54, -RZ, R58.H0_H0 ;  /* 0x2000003aff367230 */ /* 0x000fe40000004100 */
[----:B------:R-:W-:Y:S01]  /*4dd0*/  FADD.FTZ R122, R53, R52 ;  /* 0x00000034357a7221 */ /* 0x000fe20000010000 */
[----:B------:R-:W-:Y:S02]  /*4de0*/  HADD2.F32 R52, -RZ, R107.H1_H1 ;  /* 0x3000006bff347230 */ /* 0x000fe40000004100 */
[----:B------:R-:W-:-:S02]  /*4df0*/  HADD2.F32 R53, -RZ, R59.H1_H1 ;  /* 0x3000003bff357230 */ /* 0x000fc40000004100 */
[----:B------:R-:W-:-:S03]  /*4e00*/  FADD.FTZ R46, R54, R46 ;  /* 0x0000002e362e7221 */ /* 0x000fc60000010000 */
[----:B------:R-:W-:Y:S02]  /*4e10*/  FADD.FTZ R137, R53, R52 ;  /* 0x0000003435897221 */ /* 0x000fe40000010000 */
[----:B------:R-:W-:Y:S02]  /*4e20*/  F2FP.F16.F32.PACK_AB R54, R121, R46 ;  /* 0x0000002e7936723e */ /* 0x000fe400000000ff */
[----:B------:R-:W-:Y:S02]  /*4e30*/  F2FP.F16.F32.PACK_AB R53, R47, R24 ;  /* 0x000000182f35723e */ /* 0x000fe400000000ff */
[----:B------:R-:W-:Y:S02]  /*4e40*/  F2FP.F16.F32.PACK_AB R55, R137, R122 ;  /* 0x0000007a8937723e */ /* 0x000fe400000000ff */
[----:B------:R-:W-:Y:S01]  /*4e50*/  F2FP.F16.F32.PACK_AB R52, R25, R5 ;  /* 0x000000051934723e */ /* 0x000fe200000000ff */
[----:B------:R-:W-:Y:S06]  /*4e60*/  BRA `(.L_x_5413) ;  /* 0x0000000400307947 */ /* 0x000fec0003800000 */
.L_x_5411:
[----:B------:R-:W-:-:S04]  /*4e70*/  UISETP.NE.U32.AND UP1, UPT, UR16, URZ, UPT ;  /* 0x000000ff1000728c */ /* 0x000fc8000bf25070 */
[----:B------:R-:W-:-:S09]  /*4e80*/  UISETP.NE.AND.EX UP1, UPT, UR17, URZ, UPT, UP1 ;  /* 0x000000ff1100728c */ /* 0x000fd2000bf25310 */
[----:B------:R-:W-:Y:S05]  /*4e90*/  BRA.U UP1, `(.L_x_5414) ;  /* 0x0000000101747547 */ /* 0x000fea000b800000 */
        /* <DEDUP_REMOVED lines=29> */
.L_x_5414:
        /* <DEDUP_REMOVED lines=44> */
.L_x_5413:
[----:B------:R-:W0:Y:S01]  /*5330*/  @UP0 LDCU.64 UR4, c[0x0][0x3a8] ;  /* 0x00007500ff0407ac */ /* 0x000e220008000a00 */
[----:B------:R-:W-:Y:S02]  /*5340*/  PLOP3.LUT P0, PT, PT, PT, UP0, 0x80, 0x8 ;  /* 0x000000000008781c */ /* 0x000fe40003f0f008 */
[----:B------:R-:W-:Y:S02]  /*5350*/  PLOP3.LUT P1, PT, PT, PT, UP0, 0x80, 0x8 ;  /* 0x000000000008781c */ /* 0x000fe40003f2f008 */
[----:B------:R-:W-:-:S09]  /*5360*/  MOV R104, 0x10 ;  /* 0x0000001000687802 */ /* 0x000fd20000000f00 */
[C---:B0-----:R-:W-:Y:S01]  /*5370*/  @P0 IMAD.WIDE.U32 R104, R108.reuse, R104, UR4 ;  /* 0x000000046c680e25 */ /* 0x041fe2000f8e0068 */
[----:B------:R-:W-:-:S04]  /*5380*/  IADD3 R108, PT, PT, R108, 0x20, RZ ;  /* 0x000000206c6c7810 */ /* 0x000fc80007ffe0ff */
[----:B------:R3:W-:Y:S03]  /*5390*/  @P1 STG.E.128 desc[UR6][R104.64], R52 ;  /* 0x0000003468001986 */ /* 0x0007e6000c101d06 */
.L_x_5410:
[----:B------:R-:W-:Y:S05]  /*53a0*/  BSYNC.RECONVERGENT B0 ;  /* 0x0000000000007941 */ /* 0x000fea0003800200 */
.L_x_5409:
        /* <DEDUP_REMOVED lines=33> */
.L_x_5418:
        /* <DEDUP_REMOVED lines=29> */
.L_x_5417:
        /* <DEDUP_REMOVED lines=32> */
.L_x_5420:
        /* <DEDUP_REMOVED lines=44> */
.L_x_5419:
[----:B------:R-:W0:Y:S01]  /*5c50*/  @UP0 LDCU.64 UR4, c[0x0][0x3a8] ;  /* 0x00007500ff0407ac */ /* 0x000e220008000a00 */
[----:B------:R-:W-:Y:S01]  /*5c60*/  PLOP3.LUT P0, PT, PT, PT, UP0, 0x80, 0x8 ;  /* 0x000000000008781c */ /* 0x000fe20003f0f008 */
[----:B------:R-:W-:Y:S01]  /*5c70*/  HFMA2 R104, -RZ, RZ, 0, 9.5367431640625e-07 ;  /* 0x00000010ff687431 */ /* 0x000fe200000001ff */
[----:B------:R-:W-:-:S11]  /*5c80*/  PLOP3.LUT P1, PT, PT, PT, UP0, 0x80, 0x8 ;  /* 0x000000000008781c */ /* 0x000fd60003f2f008 */
[C---:B0-----:R-:W-:Y:S01]  /*5c90*/  @P0 IMAD.WIDE.U32 R104, R108.reuse, R104, UR4 ;  /* 0x000000046c680e25 */ /* 0x041fe2000f8e0068 */
[----:B------:R-:W-:-:S04]  /*5ca0*/  IADD3 R108, PT, PT, R108, 0x20, RZ ;  /* 0x000000206c6c7810 */ /* 0x000fc80007ffe0ff */
[----:B------:R4:W-:Y:S03]  /*5cb0*/  @P1 STG.E.128 desc[UR6][R104.64], R52 ;  /* 0x0000003468001986 */ /* 0x0009e6000c101d06 */
.L_x_5416:
[----:B------:R-:W-:Y:S05]  /*5cc0*/  BSYNC.RECONVERGENT B0 ;  /* 0x0000000000007941 */ /* 0x000fea0003800200 */
.L_x_5415:
        /* <DEDUP_REMOVED lines=33> */
.L_x_5424:
        /* <DEDUP_REMOVED lines=29> */
.L_x_5423:
        /* <DEDUP_REMOVED lines=32> */
.L_x_5426:
        /* <DEDUP_REMOVED lines=44> */
.L_x_5425:
[----:B------:R-:W0:Y:S01]  /*6570*/  @UP0 LDCU.64 UR4, c[0x0][0x3a8] ;  /* 0x00007500ff0407ac */ /* 0x000e220008000a00 */
[----:B------:R-:W-:Y:S02]  /*6580*/  PLOP3.LUT P0, PT, PT, PT, UP0, 0x80, 0x8 ;  /* 0x000000000008781c */ /* 0x000fe40003f0f008 */
[----:B------:R-:W-:Y:S02]  /*6590*/  PLOP3.LUT P1, PT, PT, PT, UP0, 0x80, 0x8 ;  /* 0x000000000008781c */ /* 0x000fe40003f2f008 */
[----:B------:R-:W-:-:S09]  /*65a0*/  MOV R104, 0x10 ;  /* 0x0000001000687802 */ /* 0x000fd20000000f00 */
[C---:B0-----:R-:W-:Y:S01]  /*65b0*/  @P0 IMAD.WIDE.U32 R104, R108.reuse, R104, UR4 ;  /* 0x000000046c680e25 */ /* 0x041fe2000f8e0068 */
[----:B------:R-:W-:-:S04]  /*65c0*/  IADD3 R108, PT, PT, R108, 0x20, RZ ;  /* 0x000000206c6c7810 */ /* 0x000fc80007ffe0ff */
[----:B------:R0:W-:Y:S03]  /*65d0*/  @P1 STG.E.128 desc[UR6][R104.64], R52 ;  /* 0x0000003468001986 */ /* 0x0001e6000c101d06 */
.L_x_5422:
[----:B------:R-:W-:Y:S05]  /*65e0*/  BSYNC.RECONVERGENT B0 ;  /* 0x0000000000007941 */ /* 0x000fea0003800200 */
.L_x_5421:
        /* <DEDUP_REMOVED lines=33> */
.L_x_5430:
        /* <DEDUP_REMOVED lines=29> */
.L_x_5429:
        /* <DEDUP_REMOVED lines=32> */
.L_x_5432:
        /* <DEDUP_REMOVED lines=44> */
.L_x_5431:
[----:B------:R-:W0:Y:S01]  /*6e90*/  @UP0 LDCU.64 UR4, c[0x0][0x3a8] ;  /* 0x00007500ff0407ac */ /* 0x000e220008000a00 */
[----:B------:R-:W-:Y:S01]  /*6ea0*/  PLOP3.LUT P0, PT, PT, PT, UP0, 0x80, 0x8 ;  /* 0x000000000008781c */ /* 0x000fe20003f0f008 */
[----:B------:R-:W-:-:S12]  /*6eb0*/  HFMA2 R104, -RZ, RZ, 0, 9.5367431640625e-07 ;  /* 0x00000010ff687431 */ /* 0x000fd800000001ff */
[C---:B0-----:R-:W-:Y:S01]  /*6ec0*/  @P0 IMAD.WIDE.U32 R104, R108.reuse, R104, UR4 ;  /* 0x000000046c680e25 */ /* 0x041fe2000f8e0068 */
[----:B------:R-:W-:Y:S02]  /*6ed0*/  PLOP3.LUT P0, PT, PT, PT, UP0, 0x80, 0x8 ;  /* 0x000000000008781c */ /* 0x000fe40003f0f008 */
[----:B------:R-:W-:-:S11]  /*6ee0*/  IADD3 R108, PT, PT, R108, 0x20, RZ ;  /* 0x000000206c6c7810 */ /* 0x000fd60007ffe0ff */
[----:B------:R0:W-:Y:S02]  /*6ef0*/  @P0 STG.E.128 desc[UR6][R104.64], R52 ;  /* 0x0000003468000986 */ /* 0x0001e4000c101d06 */
.L_x_5428:
[----:B------:R-:W-:Y:S05]  /*6f00*/  BSYNC.RECONVERGENT B0 ;  /* 0x0000000000007941 */ /* 0x000fea0003800200 */
.L_x_5427:
        /* <DEDUP_REMOVED lines=33> */
.L_x_5436:
        /* <DEDUP_REMOVED lines=29> */
.L_x_5435:
        /* <DEDUP_REMOVED lines=32> */
.L_x_5438:
        /* <DEDUP_REMOVED lines=44> */
.L_x_5437:
[----:B------:R-:W0:Y:S01]  /*77b0*/  @UP0 LDCU.64 UR4, c[0x0][0x3a8] ;  /* 0x00007500ff0407ac */ /* 0x000e220008000a00 */
[----:B------:R-:W-:Y:S02]  /*77c0*/  PLOP3.LUT P0, PT, PT, PT, UP0, 0x80, 0x8 ;  /* 0x000000000008781c */ /* 0x000fe40003f0f008 */
[----:B------:R-:W-:-:S11]  /*77d0*/  MOV R104, 0x10 ;  /* 0x0000001000687802 */ /* 0x000fd60000000f00 */
[C---:B0-----:R-:W-:Y:S01]  /*77e0*/  @P0 IMAD.WIDE.U32 R104, R108.reuse, R104, UR4 ;  /* 0x000000046c680e25 */ /* 0x041fe2000f8e0068 */
[----:B------:R-:W-:Y:S02]  /*77f0*/  PLOP3.LUT P0, PT, PT, PT, UP0, 0x80, 0x8 ;  /* 0x000000000008781c */ /* 0x000fe40003f0f008 */
[----:B------:R-:W-:-:S11]  /*7800*/  IADD3 R108, PT, PT, R108, 0x20, RZ ;  /* 0x000000206c6c7810 */ /* 0x000fd60007ffe0ff */
[----:B------:R0:W-:Y:S02]  /*7810*/  @P0 STG.E.128 desc[UR6][R104.64], R52 ;  /* 0x0000003468000986 */ /* 0x0001e4000c101d06 */
.L_x_5434:
[----:B------:R-:W-:Y:S05]  /*7820*/  BSYNC.RECONVERGENT B0 ;  /* 0x0000000000007941 */ /* 0x000fea0003800200 */
.L_x_5433:
        /* <DEDUP_REMOVED lines=33> */
.L_x_5442:
        /* <DEDUP_REMOVED lines=29> */
.L_x_5441:
        /* <DEDUP_REMOVED lines=32> */
.L_x_5444:
        /* <DEDUP_REMOVED lines=44> */
.L_x_5443:
[----:B------:R-:W0:Y:S01]  /*80d0*/  @UP0 LDCU.64 UR4, c[0x0][0x3a8] ;  /* 0x00007500ff0407ac */ /* 0x000e220008000a00 */
[----:B------:R-:W-:Y:S01]  /*80e0*/  PLOP3.LUT P0, PT, PT, PT, UP0, 0x80, 0x8 ;  /* 0x000000000008781c */ /* 0x000fe20003f0f008 */
[----:B------:R-:W-:-:S12]  /*80f0*/  HFMA2 R104, -RZ, RZ, 0, 9.5367431640625e-07 ;  /* 0x00000010ff687431 */ /* 0x000fd800000001ff */
[C---:B0-----:R-:W-:Y:S01]  /*8100*/  @P0 IMAD.WIDE.U32 R104, R108.reuse, R104, UR4 ;  /* 0x000000046c680e25 */ /* 0x041fe2000f8e0068 */
[----:B------:R-:W-:Y:S02]  /*8110*/  PLOP3.LUT P0, PT, PT, PT, UP0, 0x80, 0x8 ;  /* 0x000000000008781c */ /* 0x000fe40003f0f008 */
[----:B------:R-:W-:-:S11]  /*8120*/  IADD3 R108, PT, PT, R108, 0x20, RZ ;  /* 0x000000206c6c7810 */ /* 0x000fd60007ffe0ff */
[----:B------:R0:W-:Y:S02]  /*8130*/  @P0 STG.E.128 desc[UR6][R104.64], R52 ;  /* 0x0000003468000986 */ /* 0x0001e4000c101d06 */
.L_x_5440:
[----:B------:R-:W-:Y:S05]  /*8140*/  BSYNC.RECONVERGENT B0 ;  /* 0x0000000000007941 */ /* 0x000fea0003800200 */
.L_x_5439:
        /* <DEDUP_REMOVED lines=33> */
.L_x_5448:
        /* <DEDUP_REMOVED lines=29> */
.L_x_5447:
        /* <DEDUP_REMOVED lines=32> */
.L_x_5450:
        /* <DEDUP_REMOVED lines=44> */
.L_x_5449:
[----:B------:R-:W0:Y:S01]  /*89f0*/  @UP0 LDCU.64 UR4, c[0x0][0x3a8] ;  /* 0x00007500ff0407ac */ /* 0x000e220008000a00 */
[----:B------:R-:W-:Y:S02]  /*8a00*/  PLOP3.LUT P0, PT, PT, PT, UP0, 0x80, 0x8 ;  /* 0x000000000008781c */ /* 0x000fe40003f0f008 */
[----:B------:R-:W-:-:S11]  /*8a10*/  MOV R104, 0x10 ;  /* 0x0000001000687802 */ /* 0x000fd60000000f00 */
[----:B0-----:R-:W-:Y:S01]  /*8a20*/  @P0 IMAD.WIDE.U32 R104, R108, R104, UR4 ;  /* 0x000000046c680e25 */ /* 0x001fe2000f8e0068 */
[----:B------:R-:W-:-:S13]  /*8a30*/  PLOP3.LUT P0, PT, PT, PT, UP0, 0x80, 0x8 ;  /* 0x000000000008781c */ /* 0x000fda0003f0f008 */
[----:B------:R0:W-:Y:S02]  /*8a40*/  @P0 STG.E.128 desc[UR6][R104.64], R52 ;  /* 0x0000003468000986 */ /* 0x0001e4000c101d06 */
.L_x_5446:
[----:B------:R-:W-:Y:S05]  /*8a50*/  BSYNC.RECONVERGENT B0 ;  /* 0x0000000000007941 */ /* 0x000fea0003800200 */
.L_x_5445:
        /* <DEDUP_REMOVED lines=291> */
.L_x_5484:
[----:B------:R-:W-:Y:S01]  /*9c90*/  LOP3.LUT P1, RZ, R111, 0x1f, RZ, 0xc0, !PT ;  /* 0x0000001f6fff7812 */ /* 0x000fe2000782c0ff */
[----:B-1----:R-:W-:Y:S01]  /*9ca0*/  FADD.FTZ R104, R108, R104 ;  /* 0x000000686c687221 */ /* 0x002fe20000010000 */
[----:B------:R-:W-:Y:S01]  /*9cb0*/  ISETP.NE.AND P0, PT, RZ, UR10, PT ;  /* 0x0000000aff007c0c */ /* 0x000fe2000bf05270 */
[----:B------:R-:W-:Y:S02]  /*9cc0*/  BSSY.RECONVERGENT B0, `(.L_x_5452) ;  /* 0x000006f000007945 */ /* 0x000fe40003800200 */
[----:B------:R-:W-:-:S08]  /*9cd0*/  FFMA.FTZ R106, R104, R110, UR11 ;  /* 0x0000000b686a7e23 */ /* 0x000fd0000801006e */
        /* <DEDUP_REMOVED lines=8> */
[----:B-1----:R-:W-:Y:S01]  /*9d60*/  @!P1 IMAD.WIDE R104, R185, 0x4, R104 ;  /* 0x00000004b9689825 */ /* 0x002fe200078e0268 */
[----:B------:R-:W-:-:S04]  /*9d70*/  FSEL R185, R107, RZ, !P0 ;  /* 0x000000ff6bb97208 */ /* 0x000fc80004000000 */
[----:B--2---:R1:W-:Y:S01]  /*9d80*/  @!P1 STG.E desc[UR6][R104.64], R184 ;  /* 0x000000b868009986 */ /* 0x0043e2000c101906 */
[----:B------:R-:W-:Y:S05]  /*9d90*/  @!P5 BRA `(.L_x_5453) ;  /* 0x000000040084d947 */ /* 0x000fea0003800000 */
[----:B------:R-:W2:Y:S04]  /*9da0*/  LDL R186, [R1+0x4c] ;  /* 0x00004c0001ba7983 */ /* 0x000ea80000100800 */
[----:B------:R-:W3:Y:S04]  /*9db0*/  LDL R111, [R1+0x3c] ;  /* 0x00003c00016f7983 */ /* 0x000ee80000100800 */
[----:B------:R-:W4:Y:S04]  /*9dc0*/  LDL R187, [R1+0x48] ;  /* 0x0000480001bb7983 */ /* 0x000f280000100800 */
[----:B------:R-:W4:Y:S04]  /*9dd0*/  LDL R252, [R1+0x34] ;  /* 0x0000340001fc7983 */ /* 0x000f280000100800 */
[----:B------:R0:W-:Y:S04]  /*9de0*/  STL [R1+0x60], R5 ;  /* 0x0000600501007387 */ /* 0x0001e80000100800 */
[----:B0-----:R-:W4:Y:S04]  /*9df0*/  LDL R5, [R1+0x40] ;  /* 0x0000400001057983 */ /* 0x001f280000100800 */
[----:B------:R0:W-:Y:S04]  /*9e00*/  STL [R1+0x5c], R4 ;  /* 0x00005c0401007387 */ /* 0x0001e80000100800 */
[----:B0-----:R-:W4:Y:S04]  /*9e10*/  LDL R4, [R1+0x38] ;  /* 0x0000380001047983 */ /* 0x001f280000100800 */
[----:B------:R-:W-:Y:S04]  /*9e20*/  STL [R1+0x58], R3 ;  /* 0x0000580301007387 */ /* 0x000fe80000100800 */
[----:B------:R-:W-:Y:S04]  /*9e30*/  STL [R1+0x54], R2 ;  /* 0x0000540201007387 */ /* 0x000fe80000100800 */
[----:B------:R0:W-:Y:S04]  /*9e40*/  STL [R1+0x50], R0 ;  /* 0x0000500001007387 */ /* 0x0001e80000100800 */
[----:B0-----:R-:W4:Y:S01]  /*9e50*/  LDL R0, [R1+0x44] ;  /* 0x0000440001007983 */ /* 0x001f220000100800 */
[----:B-1----:R-:W-:Y:S01]  /*9e60*/  FADD.FTZ R104, R117, -R185 ;  /* 0x800000b975687221 */ /* 0x002fe20000010000 */
[----:B-----5:R-:W-:-:S02]  /*9e70*/  HADD2.F32 R109, -RZ, R103.H0_H0 ;  /* 0x20000067ff6d7230 */ /* 0x020fc40000004100 */
[----:B------:R-:W-:Y:S02]  /*9e80*/  HADD2.F32 R106, -RZ, R67.H0_H0 ;  /* 0x20000043ff6a7230 */ /* 0x000fe40000004100 */
[----:B------:R-:W-:Y:S01]  /*9e90*/  FMUL.FTZ R104, R184, R104 ;  /* 0x00000068b8687220 */ /* 0x000fe20000410000 */
[----:B------:R-:W-:Y:S02]  /*9ea0*/  HADD2.F32 R108, -RZ, R103.H1_H1 ;  /* 0x30000067ff6c7230 */ /* 0x000fe40000004100 */
[----:B--2---:R-:W-:Y:S02]  /*9eb0*/  HADD2.F32 R107, -RZ, R186.H0_H0 ;  /* 0x200000baff6b7230 */ /* 0x004fe40000004100 */
[----:B---3--:R-:W-:-:S03]  /*9ec0*/  HADD2.F32 R105, -RZ, R111.H0_H0 ;  /* 0x2000006fff697230 */ /* 0x008fc60000004100 */
[C---:B------:R-:W-:Y:S01]  /*9ed0*/  FFMA.FTZ R109, R104.reuse, R107, R109 ;  /* 0x0000006b686d7223 */ /* 0x040fe2000001006d */
[----:B------:R-:W-:Y:S02]  /*9ee0*/  HADD2.F32 R107, -RZ, R186.H1_H1 ;  /* 0x300000baff6b7230 */ /* 0x000fe40000004100 */
[----:B------:R-:W-:Y:S02]  /*9ef0*/  HADD2.F32 R186, -RZ, R102.H0_H0 ;  /* 0x20000066ffba7230 */ /* 0x000fe40000004100 */
[----:B------:R-:W-:Y:S01]  /*9f00*/  FFMA.FTZ R110, R104, R105, R106 ;  /* 0x00000069686e7223 */ /* 0x000fe2000001006a */
[----:B------:R-:W-:Y:S01]  /*9f10*/  FADD.FTZ R104, R135, -R185 ;  /* 0x800000b987687221 */ /* 0x000fe20000010000 */
[----:B------:R-:W-:Y:S02]  /*9f20*/  HADD2.F32 R105, -RZ, R111.H1_H1 ;  /* 0x3000006fff697230 */ /* 0x000fe40000004100 */
[----:B------:R-:W-:Y:S02]  /*9f30*/  HADD2.F32 R106, -RZ, R67.H1_H1 ;  /* 0x30000043ff6a7230 */ /* 0x000fe40000004100 */
[----:B------:R-:W-:-:S04]  /*9f40*/  FMUL.FTZ R104, R184, R104 ;  /* 0x00000068b8687220 */ /* 0x000fc80000410000 */
[C---:B------:R-:W-:Y:S01]  /*9f50*/  FFMA.FTZ R107, R104.reuse, R107, R108 ;  /* 0x0000006b686b7223 */ /* 0x040fe2000001006c */
[----:B------:R-:W-:Y:S01]  /*9f60*/  FFMA.FTZ R111, R104, R105, R106 ;  /* 0x00000069686f7223 */ /* 0x000fe2000001006a */
[----:B------:R-:W-:Y:S01]  /*9f70*/  FADD.FTZ R104, R114, -R185 ;  /* 0x800000b972687221 */ /* 0x000fe20000010000 */
[----:B----4-:R-:W-:Y:S02]  /*9f80*/  HADD2.F32 R108, -RZ, R187.H0_H0 ;  /* 0x200000bbff6c7230 */ /* 0x010fe40000004100 */
[----:B------:R-:W-:Y:S02]  /*9f90*/  HADD2.F32 R106, -RZ, R66.H0_H0 ;  /* 0x20000042ff6a7230 */ /* 0x000fe40000004100 */
[----:B------:R-:W-:-:S04]  /*9fa0*/  FMUL.FTZ R104, R184, R104 ;  /* 0x00000068b8687220 */ /* 0x000fc80000410000 */
[----:B------:R-:W-:Y:S01]  /*9fb0*/  FFMA.FTZ R108, R104, R108, R186 ;  /* 0x0000006c686c7223 */ /* 0x000fe200000100ba */
[----:B------:R-:W-:Y:S02]  /*9fc0*/  HADD2.F32 R186, -RZ, R66.H1_H1 ;  /* 0x30000042ffba7230 */ /* 0x000fe40000004100 */
[----:B------:R-:W-:-:S05]  /*9fd0*/  HADD2.F32 R105, -RZ, R4.H0_H0 ;  /* 0x20000004ff697230 */ /* 0x000fca0000004100 */
[----:B------:R-:W-:Y:S01]  /*9fe0*/  FFMA.FTZ R3, R104, R105, R106 ;  /* 0x0000006968037223 */ /* 0x000fe2000001006a */
[----:B------:R-:W-:Y:S01]  /*9ff0*/  FADD.FTZ R104, R116, -R185 ;  /* 0x800000b974687221 */ /* 0x000fe20000010000 */
[----:B------:R-:W-:Y:S02]  /*a000*/  HADD2.F32 R106, -RZ, R187.H1_H1 ;  /* 0x300000bbff6a7230 */ /* 0x000fe40000004100 */
[----:B------:R-:W-:Y:S02]  /*a010*/  HADD2.F32 R187, -RZ, R102.H1_H1 ;  /* 0x30000066ffbb7230 */ /* 0x000fe40000004100 */
[----:B------:R-:W-:Y:S01]  /*a020*/  FMUL.FTZ R104, R184, R104 ;  /* 0x00000068b8687220 */ /* 0x000fe20000410000 */
[----:B------:R-:W-:-:S03]  /*a030*/  HADD2.F32 R105, -RZ, R4.H1_H1 ;  /* 0x30000004ff697230 */ /* 0x000fc60000004100 */
[C---:B------:R-:W-:Y:S01]  /*a040*/  FFMA.FTZ R106, R104.reuse, R106, R187 ;  /* 0x0000006a686a7223 */ /* 0x040fe200000100bb */
[----:B------:R-:W-:Y:S02]  /*a050*/  HADD2.F32 R187, -RZ, R65.H0_H0 ;  /* 0x20000041ffbb7230 */ /* 0x000fe40000004100 */
[----:B------:R-:W-:Y:S01]  /*a060*/  FFMA.FTZ R4, R104, R105, R186 ;  /* 0x0000006968047223 */ /* 0x000fe200000100ba */
[----:B------:R-:W-:Y:S01]  /*a070*/  FADD.FTZ R104, R30, -R185 ;  /* 0x800000b91e687221 */ /* 0x000fe20000010000 */
[----:B------:R-:W-:-:S03]  /*a080*/  HADD2.F32 R186, -RZ, R101.H0_H0 ;  /* 0x20000065ffba7230 */ /* 0x000fc60000004100 */
[----:B------:R-:W-:Y:S01]  /*a090*/  FMUL.FTZ R104, R184, R104 ;  /* 0x00000068b8687220 */ /* 0x000fe20000410000 */
[----:B------:R-:W-:-:S05]  /*a0a0*/  HADD2.F32 R105, -RZ, R0.H0_H0 ;  /* 0x20000000ff697230 */ /* 0x000fca0000004100 */
[----:B------:R-:W-:Y:S01]  /*a0b0*/  FFMA.FTZ R105, R104, R105, R186 ;  /* 0x0000006968697223 */ /* 0x000fe200000100ba */
[----:B------:R-:W-:-:S05]  /*a0c0*/  HADD2.F32 R186, -RZ, R252.H0_H0 ;  /* 0x200000fcffba7230 */ /* 0x000fca0000004100 */
[----:B------:R-:W-:Y:S01]  /*a0d0*/  FFMA.FTZ R2, R104, R186, R187 ;  /* 0x000000ba68027223 */ /* 0x000fe200000100bb */
[----:B------:R-:W-:Y:S01]  /*a0e0*/  FADD.FTZ R104, R115, -R185 ;  /* 0x800000b973687221 */ /* 0x000fe20000010000 */
[----:B------:R-:W-:-:S03]  /*a0f0*/  HADD2.F32 R186, -RZ, R101.H1_H1 ;  /* 0x30000065ffba7230 */ /* 0x000fc60000004100 */
[----:B------:R-:W-:Y:S01]  /*a100*/  FMUL.FTZ R187, R184, R104 ;  /* 0x00000068b8bb7220 */ /* 0x000fe20000410000 */
[----:B------:R-:W-:-:S05]  /*a110*/  HADD2.F32 R104, -RZ, R0.H1_H1 ;  /* 0x30000000ff687230 */ /* 0x000fca0000004100 */
[----:B------:R-:W-:Y:S01]  /*a120*/  FFMA.FTZ R104, R187, R104, R186 ;  /* 0x00000068bb687223 */ /* 0x000fe200000100ba */
[----:B------:R-:W-:Y:S02]  /*a130*/  HADD2.F32 R186, -RZ, R252.H1_H1 ;  /* 0x300000fcffba7230 */ /* 0x000fe40000004100 */
[----:B------:R-:W-:-:S05]  /*a140*/  HADD2.F32 R252, -RZ, R65.H1_H1 ;  /* 0x30000041fffc7230 */ /* 0x000fca0000004100 */
[----:B------:R-:W-:Y:S02]  /*a150*/  FFMA.FTZ R187, R187, R186, R252 ;  /* 0x000000babbbb7223 */ /* 0x000fe400000100fc */
[----:B------:R-:W2:Y:S01]  /*a160*/  LDL R252, [R1+0x30] ;  /* 0x0000300001fc7983 */ /* 0x000ea20000100800 */
[----:B------:R-:W-:Y:S01]  /*a170*/  F2FP.F16.F32.PACK_AB R105, R104, R105 ;  /* 0x000000696869723e */ /* 0x000fe200000000ff */
[----:B------:R-:W-:Y:S01]  /*a180*/  FADD.FTZ R104, R9, -R185 ;  /* 0x800000b909687221 */ /* 0x000fe20000010000 */
[----:B------:R-:W-:Y:S01]  /*a190*/  F2FP.F16.F32.PACK_AB R107, R107, R109 ;  /* 0x0000006d6b6b723e */ /* 0x000fe200000000ff */
[----:B------:R-:W-:Y:S01]  /*a1a0*/  HADD2.F32 R109, -RZ, R100.H0_H0 ;  /* 0x20000064ff6d7230 */ /* 0x000fe20000004100 */
[----:B------:R-:W-:Y:S01]  /*a1b0*/  F2FP.F16.F32.PACK_AB R106, R106, R108 ;  /* 0x0000006c6a6a723e */ /* 0x000fe200000000ff */
[----:B------:R-:W-:Y:S02]  /*a1c0*/  HADD2.F32 R108, -RZ, R5.H0_H0 ;  /* 0x20000005ff6c7230 */ /* 0x000fe40000004100 */
[----:B------:R-:W-:Y:S01]  /*a1d0*/  FMUL.FTZ R104, R184, R104 ;  /* 0x00000068b8687220 */ /* 0x000fe20000410000 */
[----:B------:R-:W-:-:S03]  /*a1e0*/  HADD2.F32 R186, -RZ, R64.H0_H0 ;  /* 0x20000040ffba7230 */ /* 0x000fc60000004100 */
[----:B------:R-:W-:Y:S01]  /*a1f0*/  FFMA.FTZ R108, R104, R108, R109 ;  /* 0x0000006c686c7223 */ /* 0x000fe2000001006d */
[----:B------:R-:W-:Y:S02]  /*a200*/  F2FP.F16.F32.PACK_AB R111, R111, R110 ;  /* 0x0000006e6f6f723e */ /* 0x000fe400000000ff */
[----:B------:R-:W-:Y:S01]  /*a210*/  F2FP.F16.F32.PACK_AB R110, R4, R3 ;  /* 0x00000003046e723e */ /* 0x000fe200000000ff */
[----:B--2---:R-:W-:-:S05]  /*a220*/  HADD2.F32 R109, -RZ, R252.H0_H0 ;  /* 0x200000fcff6d7230 */ /* 0x004fca0000004100 */
[----:B------:R-:W-:Y:S01]  /*a230*/  FFMA.FTZ R0, R104, R109, R186 ;  /* 0x0000006d68007223 */ /* 0x000fe200000100ba */
[----:B------:R-:W-:Y:S01]  /*a240*/  FADD.FTZ R104, R31, -R185 ;  /* 0x800000b91f687221 */ /* 0x000fe20000010000 */
[----:B------:R-:W-:-:S03]  /*a250*/  HADD2.F32 R186, -RZ, R100.H1_H1 ;  /* 0x30000064ffba7230 */ /* 0x000fc60000004100 */
[----:B------:R-:W-:Y:S01]  /*a260*/  FMUL.FTZ R109, R184, R104 ;  /* 0x00000068b86d7220 */ /* 0x000fe20000410000 */
[----:B------:R-:W-:Y:S02]  /*a270*/  HADD2.F32 R104, -RZ, R5.H1_H1 ;  /* 0x30000005ff687230 */ /* 0x000fe40000004100 */
[----:B------:R2:W5:Y:S03]  /*a280*/  LDL.LU R5, [R1+0x60] ;  /* 0x0000600001057983 */ /* 0x0005660000300800 */
[C---:B------:R-:W-:Y:S01]  /*a290*/  FFMA.FTZ R104, R109.reuse, R104, R186 ;  /* 0x000000686d687223 */ /* 0x040fe200000100ba */
[----:B------:R-:W-:Y:S01]  /*a2a0*/  HADD2.F32 R186, -RZ, R252.H1_H1 ;  /* 0x300000fcffba7230 */ /* 0x000fe20000004100 */
[----:B------:R2:W5:Y:S01]  /*a2b0*/  LDL.LU R4, [R1+0x5c] ;  /* 0x00005c0001047983 */ /* 0x0005620000300800 */
[----:B------:R-:W-:Y:S02]  /*a2c0*/  HADD2.F32 R252, -RZ, R64.H1_H1 ;  /* 0x30000040fffc7230 */ /* 0x000fe40000004100 */
[----:B------:R-:W-:Y:S01]  /*a2d0*/  F2FP.F16.F32.PACK_AB R104, R104, R108 ;  /* 0x0000006c6868723e */ /* 0x000fe200000000ff */
[----:B------:R2:W5:Y:S02]  /*a2e0*/  LDL.LU R3, [R1+0x58] ;  /* 0x0000580001037983 */ /* 0x0005640000300800 */
[----:B------:R-:W-:-:S02]  /*a2f0*/  FFMA.FTZ R186, R109, R186, R252 ;  /* 0x000000ba6dba7223 */ /* 0x000fc400000100fc */
[----:B------:R-:W0:Y:S02]  /*a300*/  LDC.64 R108, c[0x0][0x428] ;  /* 0x00010a00ff6c7b82 */ /* 0x000e240000000a00 */
[----:B0-----:R-:W-:-:S05]  /*a310*/  IMAD.WIDE.U32 R108, R10, 0x10, R108 ;  /* 0x000000100a6c7825 */ /* 0x001fca00078e006c */
[----:B------:R0:W-:Y:S02]  /*a320*/  STG.E.128 desc[UR6][R108.64], R104 ;  /* 0x000000686c007986 */ /* 0x0001e4000c101d06 */
[----:B0-----:R-:W-:Y:S01]  /*a330*/  F2FP.F16.F32.PACK_AB R109, R187, R2 ;  /* 0x00000002bb6d723e */ /* 0x001fe200000000ff */
[----:B------:R-:W0:Y:S01]  /*a340*/  LDC.64 R104, c[0x0][0x430] ;  /* 0x00010c00ff687b82 */ /* 0x000e220000000a00 */
[----:B------:R2:W5:Y:S01]  /*a350*/  LDL.LU R2, [R1+0x54] ;  /* 0x0000540001027983 */ /* 0x0005620000300800 */
[----:B------:R-:W-:-:S03]  /*a360*/  F2FP.F16.F32.PACK_AB R108, R186, R0 ;  /* 0x00000000ba6c723e */ /* 0x000fc600000000ff */
[----:B------:R2:W5:Y:S01]  /*a370*/  LDL.LU R0, [R1+0x50] ;  /* 0x0000500001007983 */ /* 0x0005620000300800 */
[----:B0-----:R-:W-:-:S05]  /*a380*/  IMAD.WIDE.U32 R104, R10, 0x10, R104 ;  /* 0x000000100a687825 */ /* 0x001fca00078e0068 */
[----:B------:R2:W-:Y:S01]  /*a390*/  STG.E.128 desc[UR6][R104.64], R108 ;  /* 0x0000006c68007986 */ /* 0x0005e2000c101d06 */
[----:B------:R-:W-:-:S07]  /*a3a0*/  IADD3 R10, PT, PT, R10, 0x20, RZ ;  /* 0x000000200a0a7810 */ /* 0x000fce0007ffe0ff */
.L_x_5453:
[----:B------:R-:W-:Y:S05]  /*a3b0*/  BSYNC.RECONVERGENT B0 ;  /* 0x0000000000007941 */ /* 0x000fea0003800200 */
.L_x_5452:
[----:B------:R-:W-:Y:S01]  /*a3c0*/  ISETP.GE.U32.AND P0, PT, R11, 0x40, PT ;  /* 0x000000400b00780c */ /* 0x000fe20003f06070 */
[----:B------:R-:W-:-:S12]  /*a3d0*/  BSSY.RECONVERGENT B0, `(.L_x_5454) ;  /* 0x0000063000007945 */ /* 0x000fd80003800200 */
[----:B------:R-:W-:Y:S05]  /*a3e0*/  @!P0 BRA `(.L_x_5455) ;  /* 0x0000000400848947 */ /* 0x000fea0003800000 */
[----:B0-2---:R-:W2:Y:S04]  /*a3f0*/  LDL R108, [R1+0x2c] ;  /* 0x00002c00016c7983 */ /* 0x005ea80000100800 */
[----:B------:R-:W3:Y:S04]  /*a400*/  LDL R111, [R1+0x1c] ;  /* 0x00001c00016f7983 */ /* 0x000ee80000100800 */
[----:B------:R-:W4:Y:S04]  /*a410*/  LDL R187, [R1+0x28] ;  /* 0x0000280001bb7983 */ /* 0x000f280000100800 */
[----:B------:R-:W4:Y:S04]  /*a420*/  LDL R252, [R1+0x14] ;  /* 0x0000140001fc7983 */ /* 0x000f280000100800 */
[----:B-----5:R0:W-:Y:S04]  /*a430*/  STL [R1+0x60], R5 ;  /* 0x0000600501007387 */ /* 0x0201e80000100800 */
        /* <DEDUP_REMOVED lines=8> */
[----:B------:R-:W-:-:S02]  /*a4c0*/  HADD2.F32 R109, -RZ, R147.H0_H0 ;  /* 0x20000093ff6d7230 */ /* 0x000fc40000004100 */
[----:B------:R-:W-:Y:S02]  /*a4d0*/  HADD2.F32 R106, -RZ, R71.H0_H0 ;  /* 0x20000047ff6a7230 */ /* 0x000fe40000004100 */
[----:B------:R-:W-:Y:S01]  /*a4e0*/  FMUL.FTZ R104, R184, R104 ;  /* 0x00000068b8687220 */ /* 0x000fe20000410000 */
[----:B------:R-:W-:Y:S02]  /*a4f0*/  HADD2.F32 R186, -RZ, R146.H0_H0 ;  /* 0x20000092ffba7230 */ /* 0x000fe40000004100 */
[----:B--2---:R-:W-:Y:S02]  /*a500*/  HADD2.F32 R107, -RZ, R108.H0_H0 ;  /* 0x2000006cff6b7230 */ /* 0x004fe40000004100 */
[----:B---3--:R-:W-:-:S03]  /*a510*/  HADD2.F32 R105, -RZ, R111.H0_H0 ;  /* 0x2000006fff697230 */ /* 0x008fc60000004100 */
[C---:B------:R-:W-:Y:S01]  /*a520*/  FFMA.FTZ R109, R104.reuse, R107, R109 ;  /* 0x0000006b686d7223 */ /* 0x040fe2000001006d */
[----:B------:R-:W-:Y:S02]  /*a530*/  HADD2.F32 R107, -RZ, R108.H1_H1 ;  /* 0x3000006cff6b7230 */ /* 0x000fe40000004100 */
[----:B------:R-:W-:Y:S02]  /*a540*/  HADD2.F32 R108, -RZ, R147.H1_H1 ;  /* 0x30000093ff6c7230 */ /* 0x000fe40000004100 */
        /* <DEDUP_REMOVED lines=75> */
.L_x_5455:
[----:B------:R-:W-:Y:S05]  /*aa00*/  BSYNC.RECONVERGENT B0 ;  /* 0x0000000000007941 */ /* 0x000fea0003800200 */
.L_x_5454:
[----:B------:R-:W-:Y:S01]  /*aa10*/  ISETP.GE.U32.AND P0, PT, R11, 0x60, PT ;  /* 0x000000600b00780c */ /* 0x000fe20003f06070 */
[----:B------:R-:W-:-:S12]  /*aa20*/  BSSY.RECONVERGENT B0, `(.L_x_5456) ;  /* 0x0000059000007945 */ /* 0x000fd80003800200 */
[----:B------:R-:W-:Y:S05]  /*aa30*/  @!P0 BRA `(.L_x_5457) ;  /* 0x00000004005c8947 */ /* 0x000fea0003800000 */
[----:B-123--:R-:W-:Y:S01]  /*aa40*/  FADD.FTZ R104, R120, -R185 ;  /* 0x800000b978687221 */ /* 0x00efe20000010000 */
[----:B-----5:R-:W-:Y:S01]  /*aa50*/  HADD2.F32 R107, -RZ, R251.H0_H0 ;  /* 0x200000fbff6b7230 */ /* 0x020fe20000004100 */
[----:B------:R-:W-:Y:S01]  /*aa60*/  STL [R1+0x58], R3 ;  /* 0x0000580301007387 */ /* 0x000fe20000100800 */
[----:B------:R-:W-:Y:S02]  /*aa70*/  HADD2.F32 R109, -RZ, R151.H0_H0 ;  /* 0x20000097ff6d7230 */ /* 0x000fe40000004100 */
[----:B------:R-:W-:Y:S01]  /*aa80*/  FMUL.FTZ R104, R184, R104 ;  /* 0x00000068b8687220 */ /* 0x000fe20000410000 */
[----:B------:R-:W-:Y:S01]  /*aa90*/  HADD2.F32 R105, -RZ, R247.H0_H0 ;  /* 0x200000f7ff697230 */ /* 0x000fe20000004100 */
[----:B------:R-:W-:Y:S01]  /*aaa0*/  STL [R1+0x54], R2 ;  /* 0x0000540201007387 */ /* 0x000fe20000100800 */
[----:B------:R-:W-:Y:S02]  /*aab0*/  HADD2.F32 R106, -RZ, R75.H0_H0 ;  /* 0x2000004bff6a7230 */ /* 0x000fe40000004100 */
[----:B------:R-:W-:Y:S01]  /*aac0*/  FFMA.FTZ R109, R104, R107, R109 ;  /* 0x0000006b686d7223 */ /* 0x000fe2000001006d */
[----:B------:R-:W-:Y:S01]  /*aad0*/  HADD2.F32 R107, -RZ, R251.H1_H1 ;  /* 0x300000fbff6b7230 */ /* 0x000fe20000004100 */
[----:B------:R1:W-:Y:S01]  /*aae0*/  STL [R1+0x50], R0 ;  /* 0x0000500001007387 */ /* 0x0003e20000100800 */
[----:B0-----:R-:W-:-:S02]  /*aaf0*/  HADD2.F32 R108, -RZ, R151.H1_H1 ;  /* 0x30000097ff6c7230 */ /* 0x001fc40000004100 */
[----:B------:R-:W-:Y:S01]  /*ab00*/  FFMA.FTZ R110, R104, R105, R106 ;  /* 0x00000069686e7223 */ /* 0x000fe2000001006a */
[--C-:B------:R-:W-:Y:S01]  /*ab10*/  FADD.FTZ R104, R51, -R185.reuse ;  /* 0x800000b933687221 */ /* 0x100fe20000010000 */
[----:B------:R-:W-:Y:S02]  /*ab20*/  HADD2.F32 R105, -RZ, R247.H1_H1 ;  /* 0x300000f7ff697230 */ /* 0x000fe40000004100 */
[----:B------:R-:W-:Y:S02]  /*ab30*/  HADD2.F32 R106, -RZ, R75.H1_H1 ;  /* 0x3000004bff6a7230 */ /* 0x000fe40000004100 */
[----:B------:R-:W-:Y:S01]  /*ab40*/  FMUL.FTZ R104, R184, R104 ;  /* 0x00000068b8687220 */ /* 0x000fe20000410000 */
[--C-:B------:R-:W-:Y:S02]  /*ab50*/  HADD2.F32 R186, -RZ, R150.reuse.H0_H0 ;  /* 0x20000096ffba7230 */ /* 0x100fe40000004100 */
[----:B------:R-:W-:Y:S02]  /*ab60*/  HADD2.F32 R187, -RZ, R150.H1_H1 ;  /* 0x30000096ffbb7230 */ /* 0x000fe40000004100 */
[C---:B------:R-:W-:Y:S01]  /*ab70*/  FFMA.FTZ R107, R104.reuse, R107, R108 ;  /* 0x0000006b686b7223 */ /* 0x040fe2000001006c */
[----:B------:R-:W-:Y:S01]  /*ab80*/  FFMA.FTZ R111, R104, R105, R106 ;  /* 0x00000069686f7223 */ /* 0x000fe2000001006a */
[----:B------:R-:W-:Y:S01]  /*ab90*/  FADD.FTZ R104, R48, -R185 ;  /* 0x800000b930687221 */ /* 0x000fe20000010000 */
[----:B------:R-:W-:-:S02]  /*aba0*/  HADD2.F32 R108, -RZ, R250.H0_H0 ;  /* 0x200000faff6c7230 */ /* 0x000fc40000004100 */
[----:B------:R-:W-:Y:S02]  /*abb0*/  HADD2.F32 R105, -RZ, R246.H0_H0 ;  /* 0x200000f6ff697230 */ /* 0x000fe40000004100 */
[----:B------:R-:W-:Y:S01]  /*abc0*/  FMUL.FTZ R104, R184, R104 ;  /* 0x00000068b8687220 */ /* 0x000fe20000410000 */
[--C-:B------:R-:W-:Y:S01]  /*abd0*/  HADD2.F32 R106, -RZ, R74.reuse.H0_H0 ;  /* 0x2000004aff6a7230 */ /* 0x100fe20000004100 */
[----:B------:R-:W-:Y:S01]  /*abe0*/  F2FP.F16.F32.PACK_AB R107, R107, R109 ;  /* 0x0000006d6b6b723e */ /* 0x000fe200000000ff */
[----:B------:R-:W-:Y:S02]  /*abf0*/  HADD2.F32 R252, -RZ, R73.H1_H1 ;  /* 0x30000049fffc7230 */ /* 0x000fe40000004100 */
[C---:B------:R-:W-:Y:S01]  /*ac00*/  FFMA.FTZ R108, R104.reuse, R108, R186 ;  /* 0x0000006c686c7223 */ /* 0x040fe200000100ba */
[----:B------:R-:W-:Y:S02]  /*ac10*/  HADD2.F32 R186, -RZ, R74.H1_H1 ;  /* 0x3000004affba7230 */ /* 0x000fe40000004100 */
[----:B-1----:R-:W-:Y:S01]  /*ac20*/  FFMA.FTZ R0, R104, R105, R106 ;  /* 0x0000006968007223 */ /* 0x002fe2000001006a */
[----:B------:R-:W-:Y:S01]  /*ac30*/  FADD.FTZ R104, R50, -R185 ;  /* 0x800000b932687221 */ /* 0x000fe20000010000 */
[----:B------:R-:W-:-:S02]  /*ac40*/  HADD2.F32 R106, -RZ, R250.H1_H1 ;  /* 0x300000faff6a7230 */ /* 0x000fc40000004100 */
[----:B------:R-:W-:Y:S02]  /*ac50*/  HADD2.F32 R105, -RZ, R246.H1_H1 ;  /* 0x300000f6ff697230 */ /* 0x000fe40000004100 */
[----:B------:R-:W-:Y:S01]  /*ac60*/  FMUL.FTZ R104, R184, R104 ;  /* 0x00000068b8687220 */ /* 0x000fe20000410000 */
[----:B------:R-:W-:Y:S01]  /*ac70*/  HADD2.F32 R109, -RZ, R148.H0_H0 ;  /* 0x20000094ff6d7230 */ /* 0x000fe20000004100 */
[----:B------:R0:W-:Y:S02]  /*ac80*/  STL [R1], R0 ;  /* 0x0000000001007387 */ /* 0x0001e40000100800 */
[C---:B------:R-:W-:Y:S01]  /*ac90*/  FFMA.FTZ R106, R104.reuse, R106, R187 ;  /* 0x0000006a686a7223 */ /* 0x040fe200000100bb */
[----:B------:R-:W-:Y:S01]  /*aca0*/  FFMA.FTZ R3, R104, R105, R186 ;  /* 0x0000006968037223 */ /* 0x000fe200000100ba */
[----:B------:R-:W-:Y:S01]  /*acb0*/  FADD.FTZ R104, R26, -R185 ;  /* 0x800000b91a687221 */ /* 0x000fe20000010000 */
[----:B------:R-:W-:Y:S02]  /*acc0*/  HADD2.F32 R105, -RZ, R249.H0_H0 ;  /* 0x200000f9ff697230 */ /* 0x000fe40000004100 */
[----:B------:R-:W-:-:S02]  /*acd0*/  HADD2.F32 R186, -RZ, R149.H0_H0 ;  /* 0x20000095ffba7230 */ /* 0x000fc40000004100 */
[----:B------:R-:W-:Y:S01]  /*ace0*/  FMUL.FTZ R104, R184, R104 ;  /* 0x00000068b8687220 */ /* 0x000fe20000410000 */
[----:B------:R-:W-:Y:S01]  /*acf0*/  HADD2.F32 R187, -RZ, R73.H0_H0 ;  /* 0x20000049ffbb7230 */ /* 0x000fe20000004100 */
[----:B------:R-:W-:Y:S01]  /*ad00*/  F2FP.F16.F32.PACK_AB R106, R106, R108 ;  /* 0x0000006c6a6a723e */ /* 0x000fe200000000ff */
[----:B------:R-:W-:Y:S02]  /*ad10*/  HADD2.F32 R108, -RZ, R248.H0_H0 ;  /* 0x200000f8ff6c7230 */ /* 0x000fe40000004100 */
        /* <DEDUP_REMOVED lines=8> */
[----:B------:R-:W-:-:S04]  /*ada0*/  HADD2.F32 R186, -RZ, R245.H1_H1 ;  /* 0x300000f5ffba7230 */ /* 0x000fc80000004100 */
[----:B------:R-:W-:Y:S01]  /*adb0*/  F2FP.F16.F32.PACK_AB R105, R104, R105 ;  /* 0x000000696869723e */ /* 0x000fe200000000ff */
[----:B------:R-:W-:Y:S01]  /*adc0*/  FADD.FTZ R104, R6, -R185 ;  /* 0x800000b906687221 */ /* 0x000fe20000010000 */
[----:B------:R-:W-:Y:S01]  /*add0*/  FFMA.FTZ R187, R187, R186, R252 ;  /* 0x000000babbbb7223 */ /* 0x000fe200000100fc */
[--C-:B------:R-:W-:Y:S02]  /*ade0*/  HADD2.F32 R186, -RZ, R72.reuse.H0_H0 ;  /* 0x20000048ffba7230 */ /* 0x100fe40000004100 */
[----:B------:R-:W-:Y:S01]  /*adf0*/  FMUL.FTZ R104, R184, R104 ;  /* 0x00000068b8687220 */ /* 0x000fe20000410000 */
[----:B------:R-:W-:-:S03]  /*ae00*/  HADD2.F32 R252, -RZ, R72.H1_H1 ;  /* 0x30000048fffc7230 */ /* 0x000fc60000004100 */
[----:B------:R-:W-:Y:S01]  /*ae10*/  FFMA.FTZ R108, R104, R108, R109 ;  /* 0x0000006c686c7223 */ /* 0x000fe2000001006d */
[----:B------:R-:W-:-:S05]  /*ae20*/  HADD2.F32 R109, -RZ, R244.H0_H0 ;  /* 0x200000f4ff6d7230 */ /* 0x000fca0000004100 */
[----:B0-----:R-:W-:Y:S01]  /*ae30*/  FFMA.FTZ R0, R104, R109, R186 ;  /* 0x0000006d68007223 */ /* 0x001fe200000100ba */
[----:B------:R-:W-:Y:S01]  /*ae40*/  FADD.FTZ R104, R27, -R185 ;  /* 0x800000b91b687221 */ /* 0x000fe20000010000 */
[----:B------:R-:W-:-:S03]  /*ae50*/  HADD2.F32 R186, -RZ, R148.H1_H1 ;  /* 0x30000094ffba7230 */ /* 0x000fc60000004100 */
[----:B------:R-:W-:Y:S01]  /*ae60*/  FMUL.FTZ R109, R184, R104 ;  /* 0x00000068b86d7220 */ /* 0x000fe20000410000 */
[----:B------:R-:W-:-:S05]  /*ae70*/  HADD2.F32 R104, -RZ, R248.H1_H1 ;  /* 0x300000f8ff687230 */ /* 0x000fca0000004100 */
[----:B------:R-:W-:Y:S01]  /*ae80*/  FFMA.FTZ R104, R109, R104, R186 ;  /* 0x000000686d687223 */ /* 0x000fe200000100ba */
[----:B------:R-:W-:-:S05]  /*ae90*/  HADD2.F32 R186, -RZ, R244.H1_H1 ;  /* 0x300000f4ffba7230 */ /* 0x000fca0000004100 */
[----:B------:R-:W-:Y:S02]  /*aea0*/  FFMA.FTZ R186, R109, R186, R252 ;  /* 0x000000ba6dba7223 */ /* 0x000fe400000100fc */
[----:B------:R-:W2:Y:S01]  /*aeb0*/  LDL.LU R252, [R1] ;  /* 0x0000000001fc7983 */ /* 0x000ea20000300800 */
[----:B------:R-:W-:Y:S02]  /*aec0*/  F2FP.F16.F32.PACK_AB R104, R104, R108 ;  /* 0x0000006c6868723e */ /* 0x000fe400000000ff */
[----:B------:R-:W0:Y:S01]  /*aed0*/  LDC.64 R108, c[0x0][0x428] ;  /* 0x00010a00ff6c7b82 */ /* 0x000e220000000a00 */
[----:B------:R-:W-:Y:S01]  /*aee0*/  F2FP.F16.F32.PACK_AB R111, R111, R110 ;  /* 0x0000006e6f6f723e */ /* 0x000fe200000000ff */
[----:B0-----:R-:W-:-:S05]  /*aef0*/  IMAD.WIDE.U32 R108, R10, 0x10, R108 ;  /* 0x000000100a6c7825 */ /* 0x001fca00078e006c */
[----:B------:R0:W-:Y:S02]  /*af00*/  STG.E.128 desc[UR6][R108.64], R104 ;  /* 0x000000686c007986 */ /* 0x0001e4000c101d06 */
[----:B0-----:R-:W-:Y:S01]  /*af10*/  F2FP.F16.F32.PACK_AB R109, R187, R2 ;  /* 0x00000002bb6d723e */ /* 0x001fe200000000ff */
[----:B------:R-:W0:Y:S01]  /*af20*/  LDC.64 R104, c[0x0][0x430] ;  /* 0x00010c00ff687b82 */ /* 0x000e220000000a00 */
[----:B------:R-:W-:Y:S02]  /*af30*/  F2FP.F16.F32.PACK_AB R108, R186, R0 ;  /* 0x00000000ba6c723e */ /* 0x000fe400000000ff */
[----:B--2---:R-:W-:Y:S02]  /*af40*/  F2FP.F16.F32.PACK_AB R110, R3, R252 ;  /* 0x000000fc036e723e */ /* 0x004fe400000000ff */
[----:B------:R4:W5:Y:S04]  /*af50*/  LDL.LU R3, [R1+0x58] ;  /* 0x0000580001037983 */ /* 0x0009680000300800 */
[----:B------:R4:W5:Y:S04]  /*af60*/  LDL.LU R2, [R1+0x54] ;  /* 0x0000540001027983 */ /* 0x0009680000300800 */
[----:B------:R4:W5:Y:S01]  /*af70*/  LDL.LU R0, [R1+0x50] ;  /* 0x0000500001007983 */ /* 0x0009620000300800 */
[C---:B0-----:R-:W-:Y:S01]  /*af80*/  IMAD.WIDE.U32 R104, R10.reuse, 0x10, R104 ;  /* 0x000000100a687825 */ /* 0x041fe200078e0068 */
[----:B------:R-:W-:-:S04]  /*af90*/  IADD3 R10, PT, PT, R10, 0x20, RZ ;  /* 0x000000200a0a7810 */ /* 0x000fc80007ffe0ff */
[----:B------:R4:W-:Y:S03]  /*afa0*/  STG.E.128 desc[UR6][R104.64], R108 ;  /* 0x0000006c68007986 */ /* 0x0009e6000c101d06 */
.L_x_5457:
[----:B------:R-:W-:Y:S05]  /*afb0*/  BSYNC.RECONVERGENT B0 ;  /* 0x0000000000007941 */ /* 0x000fea0003800200 */
.L_x_5456:
[----:B------:R-:W-:Y:S01]  /*afc0*/  ISETP.GE.U32.AND P0, PT, R11, 0x80, PT ;  /* 0x000000800b00780c */ /* 0x000fe20003f06070 */
[----:B------:R-:W-:-:S12]  /*afd0*/  BSSY.RECONVERGENT B0, `(.L_x_5458) ;  /* 0x0000059000007945 */ /* 0x000fd80003800200 */
[----:B------:R-:W-:Y:S05]  /*afe0*/  @!P0 BRA `(.L_x_5459) ;  /* 0x00000004005c8947 */ /* 0x000fea0003800000 */
[----:B-1234-:R-:W-:Y:S01]  /*aff0*/  FADD.FTZ R104, R122, -R185 ;  /* 0x800000b97a687221 */ /* 0x01efe20000010000 */
        /* <DEDUP_REMOVED lines=86> */
.L_x_5459:
[----:B------:R-:W-:Y:S05]  /*b560*/  BSYNC.RECONVERGENT B0 ;  /* 0x0000000000007941 */ /* 0x000fea0003800200 */
.L_x_5458:
        /* <DEDUP_REMOVED lines=90> */
.L_x_5461:
[----:B------:R-:W-:Y:S05]  /*bb10*/  BSYNC.RECONVERGENT B0 ;  /* 0x0000000000007941 */ /* 0x000fea0003800200 */
.L_x_5460:
        /* <DEDUP_REMOVED lines=90> */
.L_x_5463:
[----:B------:R-:W-:Y:S05]  /*c0c0*/  BSYNC.RECONVERGENT B0 ;  /* 0x0000000000007941 */ /* 0x000fea0003800200 */
.L_x_5462:
        /* <DEDUP_REMOVED lines=90> */
.L_x_5465:
[----:B------:R-:W-:Y:S05]  /*c670*/  BSYNC.RECONVERGENT B0 ;  /* 0x0000000000007941 */ /* 0x000fea0003800200 */
.L_x_5464:
        /* <DEDUP_REMOVED lines=90> */
.L_x_5467:
[----:B------:R-:W-:Y:S05]  /*cc20*/  BSYNC.RECONVERGENT B0 ;  /* 0x0000000000007941 */ /* 0x000fea0003800200 */
.L_x_5466:
        /* <DEDUP_REMOVED lines=90> */
.L_x_5469:
[----:B------:R-:W-:Y:S05]  /*d1d0*/  BSYNC.RECONVERGENT B0 ;  /* 0x0000000000007941 */ /* 0x000fea0003800200 */
.L_x_5468:
        /* <DEDUP_REMOVED lines=10> */
[--C-:B0-----:R-:W-:Y:S02]  /*d280*/  HADD2.F32 R108, -RZ, R180.reuse.H0_H0 ;  /* 0x200000b4ff6c7230 */ /* 0x101fe40000004100 */
[----:B------:R-:W-:Y:S01]  /*d290*/  HADD2.F32 R109, -RZ, R180.H1_H1 ;  /* 0x300000b4ff6d7230 */ /* 0x000fe20000004100 */
[----:B------:R-:W-:Y:S01]  /*d2a0*/  STL [R1+0x54], R2 ;  /* 0x0000540201007387 */ /* 0x000fe20000100800 */
[----:B------:R-:W-:-:S02]  /*d2b0*/  HADD2.F32 R110, -RZ, R181.H0_H0 ;  /* 0x200000b5ff6e7230 */ /* 0x000fc40000004100 */
[C---:B------:R-:W-:Y:S01]  /*d2c0*/  FFMA.FTZ R108, R104.reuse, R107, R108 ;  /* 0x0000006b686c7223 */ /* 0x040fe2000001006c */
[----:B------:R-:W-:Y:S01]  /*d2d0*/  HADD2.F32 R107, -RZ, R176.H1_H1 ;  /* 0x300000b0ff6b7230 */ /* 0x000fe20000004100 */
[----:B------:R0:W-:Y:S01]  /*d2e0*/  STL [R1+0x50], R0 ;  /* 0x0000500001007387 */ /* 0x0001e20000100800 */
[----:B------:R-:W-:Y:S02]  /*d2f0*/  HADD2.F32 R111, -RZ, R181.H1_H1 ;  /* 0x300000b5ff6f7230 */ /* 0x000fe40000004100 */
[----:B------:R-:W-:Y:S02]  /*d300*/  HADD2.F32 R186, -RZ, R182.H0_H0 ;  /* 0x200000b6ffba7230 */ /* 0x000fe40000004100 */
[----:B------:R-:W-:Y:S02]  /*d310*/  HADD2.F32 R187, -RZ, R183.H0_H0 ;  /* 0x200000b7ffbb7230 */ /* 0x000fe40000004100 */
[----:B------:R-:W-:Y:S02]  /*d320*/  HADD2.F32 R252, -RZ, R179.H0_H0 ;  /* 0x200000b3fffc7230 */ /* 0x000fe40000004100 */
[----:B0-----:R-:W-:Y:S01]  /*d330*/  FFMA.FTZ R0, R104, R105, R106 ;  /* 0x0000006968007223 */ /* 0x001fe2000001006a */
[----:B------:R-:W-:Y:S01]  /*d340*/  FADD.FTZ R105, R32, -R185 ;  /* 0x800000b920697221 */ /* 0x000fe20000010000 */
[----:B------:R-:W-:-:S02]  /*d350*/  HADD2.F32 R104, -RZ, R192.H1_H1 ;  /* 0x300000c0ff687230 */ /* 0x000fc40000004100 */
[----:B------:R-:W-:Y:S02]  /*d360*/  HADD2.F32 R106, -RZ, R188.H1_H1 ;  /* 0x300000bcff6a7230 */ /* 0x000fe40000004100 */
[----:B------:R-:W-:Y:S01]  /*d370*/  FMUL.FTZ R105, R184, R105 ;  /* 0x00000069b8697220 */ /* 0x000fe20000410000 */
[----:B------:R0:W-:Y:S03]  /*d380*/  STL [R1+0x4], R0 ;  /* 0x0000040001007387 */ /* 0x0001e60000100800 */
[C---:B------:R-:W-:Y:S01]  /*d390*/  FFMA.FTZ R104, R105.reuse, R104, R109 ;  /* 0x0000006869687223 */ /* 0x040fe2000001006d */
[----:B------:R-:W-:Y:S02]  /*d3a0*/  HADD2.F32 R109, -RZ, R193.H0_H0 ;  /* 0x200000c1ff6d7230 */ /* 0x000fe40000004100 */
[----:B0-----:R-:W-:Y:S01]  /*d3b0*/  FFMA.FTZ R0, R105, R106, R107 ;  /* 0x0000006a69007223 */ /* 0x001fe2000001006b */
[----:B------:R-:W-:Y:S01]  /*d3c0*/  FADD.FTZ R105, R33, -R185 ;  /* 0x800000b921697221 */ /* 0x000fe20000010000 */
[----:B------:R-:W-:-:S02]  /*d3d0*/  HADD2.F32 R106, -RZ, R189.H0_H0 ;  /* 0x200000bdff6a7230 */ /* 0x000fc40000004100 */
[----:B------:R-:W-:Y:S02]  /*d3e0*/  HADD2.F32 R107, -RZ, R177.H0_H0 ;  /* 0x200000b1ff6b7230 */ /* 0x000fe40000004100 */
[----:B------:R-:W-:-:S04]  /*d3f0*/  FMUL.FTZ R105, R184, R105 ;  /* 0x00000069b8697220 */ /* 0x000fc80000410000 */
[----:B------:R-:W-:Y:S01]  /*d400*/  FFMA.FTZ R2, R105, R106, R107 ;  /* 0x0000006a69027223 */ /* 0x000fe2000001006b */
[----:B------:R-:W-:Y:S01]  /*d410*/  FADD.FTZ R106, R35, -R185 ;  /* 0x800000b9236a7221 */ /* 0x000fe20000010000 */
[----:B------:R-:W-:Y:S01]  /*d420*/  FFMA.FTZ R109, R105, R109, R110 ;  /* 0x0000006d696d7223 */ /* 0x000fe2000001006e */
        /* <DEDUP_REMOVED lines=8> */
[----:B------:R-:W-:Y:S02]  /*d4b0*/  HADD2.F32 R107, -RZ, R190.H0_H0 ;  /* 0x200000beff6b7230 */ /* 0x000fe40000004100 */
[----:B------:R-:W-:Y:S02]  /*d4c0*/  HADD2.F32 R110, -RZ, R178.H0_H0 ;  /* 0x200000b2ff6e7230 */ /* 0x000fe40000004100 */
[----:B------:R-:W-:-:S04]  /*d4d0*/  FMUL.FTZ R106, R184, R106 ;  /* 0x0000006ab86a7220 */ /* 0x000fc80000410000 */
[C---:B------:R-:W-:Y:S01]  /*d4e0*/  FFMA.FTZ R4, R106.reuse, R107, R110 ;  /* 0x0000006b6a047223 */ /* 0x040fe2000001006e */
[----:B------:R-:W-:Y:S01]  /*d4f0*/  FADD.FTZ R107, R133, -R185 ;  /* 0x800000b9856b7221 */ /* 0x000fe20000010000 */
[----:B------:R-:W-:Y:S01]  /*d500*/  FFMA.FTZ R186, R106, R111, R186 ;  /* 0x0000006f6aba7223 */ /* 0x000fe200000100ba */
[----:B------:R-:W-:Y:S02]  /*d510*/  HADD2.F32 R106, -RZ, R194.H1_H1 ;  /* 0x300000c2ff6a7230 */ /* 0x000fe40000004100 */
[----:B------:R-:W-:Y:S02]  /*d520*/  HADD2.F32 R110, -RZ, R182.H1_H1 ;  /* 0x300000b6ff6e7230 */ /* 0x000fe40000004100 */
[----:B------:R-:W-:Y:S01]  /*d530*/  FMUL.FTZ R107, R184, R107 ;  /* 0x0000006bb86b7220 */ /* 0x000fe20000410000 */
[----:B------:R-:W-:-:S03]  /*d540*/  HADD2.F32 R111, -RZ, R178.H1_H1 ;  /* 0x300000b2ff6f7230 */ /* 0x000fc60000004100 */
[----:B------:R-:W-:Y:S01]  /*d550*/  FFMA.FTZ R106, R107, R106, R110 ;  /* 0x0000006a6b6a7223 */ /* 0x000fe2000001006e */
[----:B------:R-:W-:-:S05]  /*d560*/  HADD2.F32 R110, -RZ, R190.H1_H1 ;  /* 0x300000beff6e7230 */ /* 0x000fca0000004100 */
[----:B------:R-:W-:Y:S01]  /*d570*/  FFMA.FTZ R110, R107, R110, R111 ;  /* 0x0000006e6b6e7223 */ /* 0x000fe2000001006f */
[--C-:B------:R-:W-:Y:S01]  /*d580*/  FADD.FTZ R107, R134, -R185.reuse ;  /* 0x800000b9866b7221 */ /* 0x100fe20000010000 */
[----:B------:R-:W-:-:S03]  /*d590*/  FADD.FTZ R185, R143, -R185 ;  /* 0x800000b98fb97221 */ /* 0x000fc60000010000 */
[C---:B------:R-:W-:Y:S01]  /*d5a0*/  FMUL.FTZ R111, R184.reuse, R107 ;  /* 0x0000006bb86f7220 */ /* 0x040fe20000410000 */
[--C-:B------:R-:W-:Y:S02]  /*d5b0*/  HADD2.F32 R107, -RZ, R195.reuse.H0_H0 ;  /* 0x200000c3ff6b7230 */ /* 0x100fe40000004100 */
[----:B------:R-:W-:Y:S01]  /*d5c0*/  FMUL.FTZ R184, R184, R185 ;  /* 0x000000b9b8b87220 */ /* 0x000fe20000410000 */
[----:B------:R-:W-:Y:S02]  /*d5d0*/  HADD2.F32 R185, -RZ, R195.H1_H1 ;  /* 0x300000c3ffb97230 */ /* 0x000fe40000004100 */
[----:B------:R-:W-:Y:S01]  /*d5e0*/  FFMA.FTZ R107, R111, R107, R187 ;  /* 0x0000006b6f6b7223 */ /* 0x000fe200000100bb */
[----:B------:R-:W-:-:S05]  /*d5f0*/  HADD2.F32 R187, -RZ, R191.H0_H0 ;  /* 0x200000bfffbb7230 */ /* 0x000fca0000004100 */
[----:B------:R-:W-:Y:S01]  /*d600*/  FFMA.FTZ R111, R111, R187, R252 ;  /* 0x000000bb6f6f7223 */ /* 0x000fe200000100fc */
[----:B------:R-:W-:Y:S02]  /*d610*/  HADD2.F32 R187, -RZ, R183.H1_H1 ;  /* 0x300000b7ffbb7230 */ /* 0x000fe40000004100 */
[----:B------:R-:W-:-:S03]  /*d620*/  HADD2.F32 R252, -RZ, R179.H1_H1 ;  /* 0x300000b3fffc7230 */ /* 0x000fc60000004100 */
[----:B------:R-:W-:Y:S01]  /*d630*/  FFMA.FTZ R185, R184, R185, R187 ;  /* 0x000000b9b8b97223 */ /* 0x000fe200000100bb */
[----:B------:R-:W-:-:S05]  /*d640*/  HADD2.F32 R187, -RZ, R191.H1_H1 ;  /* 0x300000bfffbb7230 */ /* 0x000fca0000004100 */
[----:B------:R-:W-:Y:S02]  /*d650*/  FFMA.FTZ R184, R184, R187, R252 ;  /* 0x000000bbb8b87223 */ /* 0x000fe400000100fc */
[----:B------:R-:W2:Y:S01]  /*d660*/  LDL.LU R252, [R1+0x4] ;  /* 0x0000040001fc7983 */ /* 0x000ea20000300800 */
[----:B------:R-:W-:Y:S02]  /*d670*/  F2FP.F16.F32.PACK_AB R106, R106, R186 ;  /* 0x000000ba6a6a723e */ /* 0x000fe400000000ff */
[----:B------:R-:W0:Y:S01]  /*d680*/  LDC.64 R186, c[0x0][0x428] ;  /* 0x00010a00ffba7b82 */ /* 0x000e220000000a00 */
[----:B------:R-:W-:Y:S02]  /*d690*/  F2FP.F16.F32.PACK_AB R105, R105, R109 ;  /* 0x0000006d6969723e */ /* 0x000fe400000000ff */
[----:B------:R-:W-:Y:S02]  /*d6a0*/  F2FP.F16.F32.PACK_AB R104, R104, R108 ;  /* 0x0000006c6868723e */ /* 0x000fe400000000ff */
[----:B------:R-:W-:-:S02]  /*d6b0*/  F2FP.F16.F32.PACK_AB R107, R185, R107 ;  /* 0x0000006bb96b723e */ /* 0x000fc400000000ff */
[----:B------:R-:W-:Y:S02]  /*d6c0*/  F2FP.F16.F32.PACK_AB R110, R110, R4 ;  /* 0x000000046e6e723e */ /* 0x000fe400000000ff */
[----:B------:R1:W5:Y:S01]  /*d6d0*/  LDL.LU R4, [R1+0x5c] ;  /* 0x00005c0001047983 */ /* 0x0003620000300800 */
[----:B------:R-:W-:Y:S01]  /*d6e0*/  F2FP.F16.F32.PACK_AB R111, R184, R111 ;  /* 0x0000006fb86f723e */ /* 0x000fe200000000ff */
[----:B0-----:R-:W-:-:S05]  /*d6f0*/  IMAD.WIDE.U32 R108, R10, 0x10, R186 ;  /* 0x000000100a6c7825 */ /* 0x001fca00078e00ba */
[----:B------:R0:W-:Y:S02]  /*d700*/  STG.E.128 desc[UR6][R108.64], R104 ;  /* 0x000000686c007986 */ /* 0x0001e4000c101d06 */
[----:B0-----:R-:W-:Y:S01]  /*d710*/  F2FP.F16.F32.PACK_AB R109, R3, R2 ;  /* 0x00000002036d723e */ /* 0x001fe200000000ff */
[----:B------:R-:W0:Y:S01]  /*d720*/  LDC.64 R104, c[0x0][0x430] ;  /* 0x00010c00ff687b82 */ /* 0x000e220000000a00 */
[----:B------:R1:W5:Y:S04]  /*d730*/  LDL.LU R3, [R1+0x58] ;  /* 0x0000580001037983 */ /* 0x0003680000300800 */
[----:B------:R1:W5:Y:S01]  /*d740*/  LDL.LU R2, [R1+0x54] ;  /* 0x0000540001027983 */ /* 0x0003620000300800 */
[----:B--2---:R-:W-:-:S03]  /*d750*/  F2FP.F16.F32.PACK_AB R108, R0, R252 ;  /* 0x000000fc006c723e */ /* 0x004fc600000000ff */
[----:B------:R1:W5:Y:S01]  /*d760*/  LDL.LU R0, [R1+0x50] ;  /* 0x0000500001007983 */ /* 0x0003620000300800 */
[----:B0-----:R-:W-:-:S05]  /*d770*/  IMAD.WIDE.U32 R104, R10, 0x10, R104 ;  /* 0x000000100a687825 */ /* 0x001fca00078e0068 */
[----:B------:R1:W-:Y:S02]  /*d780*/  STG.E.128 desc[UR6][R104.64], R108 ;  /* 0x0000006c68007986 */ /* 0x0003e4000c101d06 */
.L_x_5471:
[----:B------:R-:W-:Y:S05]  /*d790*/  BSYNC.RECONVERGENT B0 ;  /* 0x0000000000007941 */ /* 0x000fea0003800200 */
.L_x_5470:
[----:B------:R-:W2:Y:S02]  /*d7a0*/  LDL.LU R10, [R1+0x8] ;  /* 0x00000800010a7983 */ /* 0x000ea40000300800 */
[----:B-1234-:R-:W1:Y:S02]  /*d7b0*/  LDC.64 R104, c[0x0][0x380] ;  /* 0x0000e000ff687b82 */ /* 0x01ee640000000a00 */
[----:B-1----:R-:W-:-:S04]  /*d7c0*/  LEA R10, R104, R10, 0x2 ;  /* 0x0000000a680a7211 */ /* 0x002fc800078e10ff */
[----:B------:R-:W-:Y:S01]  /*d7d0*/  ISETP.GE.AND P0, PT, R10, R105, PT ;  /* 0x000000690a00720c */ /* 0x000fe20003f06270 */
[----:B------:R2:W-:-:S12]  /*d7e0*/  STL [R1+0x8], R10 ;  /* 0x0000080a01007387 */ /* 0x0005d80000100800 */
[----:B--2---:R-:W-:Y:S05]  /*d7f0*/  @!P0 BRA `(.L_x_5472) ;  /* 0xffffff5400d08947 */ /* 0x004fea000383ffff */
[----:B------:R-:W-:Y:S05]  /*d800*/  EXIT ;  /* 0x000000000000794d */ /* 0x000fea0003800000 */
.L_x_5451:
[----:B------:R-:W-:Y:S01]  /*d810*/  HFMA2 R104, -RZ, RZ, 0, 5.9604644775390625e-08 ;  /* 0x00000001ff687431 */ /* 0x000fe200000001ff */
[----:B------:R-:W-:Y:S01]  /*d820*/  BSSY B0, `(.L_x_5473) ;  /* 0x0000007000007945 */ /* 0x000fe20003800000 */
[----:B------:R-:W-:Y:S02]  /*d830*/  MOV R109, R107 ;  /* 0x0000006b006d7202 */ /* 0x000fe40000000f00 */
[----:B------:R-:W-:Y:S02]  /*d840*/  MOV R105, 0x1f ;  /* 0x0000001f00697802 */ /* 0x000fe40000000f00 */
[----:B------:R-:W-:-:S07]  /*d850*/  MOV R106, 0xffffffff ;  /* 0xffffffff006a7802 */ /* 0x000fce0000000f00 */
[----:B-----5:R-:W-:Y:S05]  /*d860*/  WARPSYNC.COLLECTIVE R106, `(.L_x_5474) ;  /* 0x000000006a087348 */ /* 0x020fea0003c00000 */
[----:B------:R0:W1:Y:S02]  /*d870*/  SHFL.BFLY P6, R104, R109, R104, R105 ;  /* 0x0c0000686d687389 */ /* 0x00006400000c0069 */
[----:B01---5:R-:W-:Y:S05]  /*d880*/  ENDCOLLECTIVE ;  /* 0x000000000000791b */ /* 0x023fea0003800000 */
.L_x_5474:
[----:B------:R-:W-:Y:S05]  /*d890*/  BSYNC B0 ;  /* 0x0000000000007941 */ /* 0x000fea0003800000 */
.L_x_5473:
[----:B------:R-:W-:Y:S01]  /*d8a0*/  FADD.FTZ R107, R107, R104 ;  /* 0x000000686b6b7221 */ /* 0x000fe20000010000 */
[----:B------:R-:W-:Y:S01]  /*d8b0*/  HFMA2 R104, -RZ, RZ, 0, 1.1920928955078125e-07 ;  /* 0x00000002ff687431 */ /* 0x000fe200000001ff */
[----:B------:R-:W-:Y:S01]  /*d8c0*/  MOV R105, 0x1f ;  /* 0x0000001f00697802 */ /* 0x000fe20000000f00 */
[----:B------:R-:W0:Y:S01]  /*d8d0*/  LDC R110, c[0x0][0x400] ;  /* 0x00010000ff6e7b82 */ /* 0x000e220000000800 */
[----:B------:R-:W-:Y:S02]  /*d8e0*/  MOV R106, 0xffffffff ;  /* 0xffffffff006a7802 */ /* 0x000fe40000000f00 */
[----:B------:R-:W-:-:S07]  /*d8f0*/  MOV R109, R107 ;  /* 0x0000006b006d7202 */ /* 0x000fce0000000f00 */
[----:B0-----:R-:W-:Y:S05]  /*d900*/  WARPSYNC.COLLECTIVE R106, `(.L_x_5475) ;  /* 0x000000006a087348 */ /* 0x001fea0003c00000 */
[----:B------:R1:W2:Y:S02]  /*d910*/  SHFL.BFLY P6, R104, R109, R104, R105 ;  /* 0x0c0000686d687389 */ /* 0x0002a400000c0069 */
[----:B012---:R-:W-:Y:S05]  /*d920*/  ENDCOLLECTIVE ;  /* 0x000000000000791b */ /* 0x007fea0003800000 */
.L_x_5475:
[----:B------:R-:W-:Y:S01]  /*d930*/  FADD.FTZ R107, R107, R104 ;  /* 0x000000686b6b7221 */ /* 0x000fe20000010000 */
[----:B------:R-:W-:-:S04]  /*d940*/  HFMA2 R104, -RZ, RZ, 0, 2.384185791015625e-07 ;  /* 0x00000004ff687431 */ /* 0x000fc800000001ff */
[----:B------:R-:W-:-:S07]  /*d950*/  MOV R109, R107 ;  /* 0x0000006b006d7202 */ /* 0x000fce0000000f00 */
[----:B------:R-:W-:Y:S05]  /*d960*/  WARPSYNC.COLLECTIVE R106, `(.L_x_5476) ;  /* 0x000000006a087348 */ /* 0x000fea0003c00000 */
[----:B------:R0:W1:Y:S02]  /*d970*/  SHFL.BFLY P6, R104, R109, R104, R105 ;  /* 0x0c0000686d687389 */ /* 0x00006400000c0069 */
[----:B01----:R-:W-:Y:S05]  /*d980*/  ENDCOLLECTIVE ;  /* 0x000000000000791b */ /* 0x003fea0003800000 */
.L_x_5476:
[----:B------:R-:W-:Y:S01]  /*d990*/  FADD.FTZ R107, R107, R104 ;  /* 0x000000686b6b7221 */ /* 0x000fe20000010000 */
[----:B------:R-:W-:-:S04]  /*d9a0*/  HFMA2 R104, -RZ, RZ, 0, 4.76837158203125e-07 ;  /* 0x00000008ff687431 */ /* 0x000fc800000001ff */
[----:B------:R-:W-:-:S07]  /*d9b0*/  MOV R109, R107 ;  /* 0x0000006b006d7202 */ /* 0x000fce0000000f00 */
[----:B------:R-:W-:Y:S05]  /*d9c0*/  WARPSYNC.COLLECTIVE R106, `(.L_x_5477) ;  /* 0x000000006a087348 */ /* 0x000fea0003c00000 */
[----:B------:R0:W1:Y:S02]  /*d9d0*/  SHFL.BFLY P6, R104, R109, R104, R105 ;  /* 0x0c0000686d687389 */ /* 0x00006400000c0069 */
[----:B01----:R-:W-:Y:S05]  /*d9e0*/  ENDCOLLECTIVE ;  /* 0x000000000000791b */ /* 0x003fea0003800000 */
.L_x_5477:
[----:B------:R-:W-:Y:S01]  /*d9f0*/  FADD.FTZ R107, R107, R104 ;  /* 0x000000686b6b7221 */ /* 0x000fe20000010000 */
[----:B------:R-:W-:-:S04]  /*da00*/  HFMA2 R104, -RZ, RZ, 0, 9.5367431640625e-07 ;  /* 0x00000010ff687431 */ /* 0x000fc800000001ff */
[----:B------:R-:W-:-:S07]  /*da10*/  MOV R109, R107 ;  /* 0x0000006b006d7202 */ /* 0x000fce0000000f00 */
[----:B------:R-:W-:Y:S05]  /*da20*/  WARPSYNC.COLLECTIVE R106, `(.L_x_5478) ;  /* 0x000000006a087348 */ /* 0x000fea0003c00000 */
[----:B------:R0:W1:Y:S02]  /*da30*/  SHFL.BFLY P6, R104, R109, R104, R105 ;  /* 0x0c0000686d687389 */ /* 0x00006400000c0069 */
[----:B01----:R-:W-:Y:S05]  /*da40*/  ENDCOLLECTIVE ;  /* 0x000000000000791b */ /* 0x003fea0003800000 */
.L_x_5478:
        /* <DEDUP_REMOVED lines=167> */
[----:B------:R-:W-:Y:S01]  /*e4c0*/  HFMA2 R104, -RZ, RZ, 0, 5.9604644775390625e-08 ;  /* 0x00000001ff687431 */ /* 0x000fe200000001ff */
[----:B------:R-:W-:-:S03]  /*e4d0*/  MOV R105, 0x1f ;  /* 0x0000001f00697802 */ /* 0x000fc60000000f00 */
[----:B------:R-:W-:-:S07]  /*e4e0*/  MOV R109, R108 ;  /* 0x0000006c006d7202 */ /* 0x000fce0000000f00 */
[----:B------:R-:W-:Y:S05]  /*e4f0*/  WARPSYNC.COLLECTIVE R106, `(.L_x_5479) ;  /* 0x000000006a087348 */ /* 0x000fea0003c00000 */
[----:B------:R0:W1:Y:S02]  /*e500*/  SHFL.BFLY P6, R104, R109, R104, R105 ;  /* 0x0c0000686d687389 */ /* 0x00006400000c0069 */
[----:B01----:R-:W-:Y:S05]  /*e510*/  ENDCOLLECTIVE ;  /* 0x000000000000791b */ /* 0x003fea0003800000 */
.L_x_5479:
[----:B------:R-:W-:Y:S01]  /*e520*/  FADD.FTZ R108, R108, R104 ;  /* 0x000000686c6c7221 */ /* 0x000fe20000010000 */
[----:B------:R-:W-:-:S04]  /*e530*/  HFMA2 R104, -RZ, RZ, 0, 1.1920928955078125e-07 ;  /* 0x00000002ff687431 */ /* 0x000fc800000001ff */
[----:B------:R-:W-:-:S07]  /*e540*/  MOV R109, R108 ;  /* 0x0000006c006d7202 */ /* 0x000fce0000000f00 */
[----:B------:R-:W-:Y:S05]  /*e550*/  WARPSYNC.COLLECTIVE R106, `(.L_x_5480) ;  /* 0x000000006a087348 */ /* 0x000fea0003c00000 */
[----:B------:R0:W1:Y:S02]  /*e560*/  SHFL.BFLY P6, R104, R109, R104, R105 ;  /* 0x0c0000686d687389 */ /* 0x00006400000c0069 */
[----:B01----:R-:W-:Y:S05]  /*e570*/  ENDCOLLECTIVE ;  /* 0x000000000000791b */ /* 0x003fea0003800000 */
.L_x_5480:
[----:B------:R-:W-:Y:S01]  /*e580*/  FADD.FTZ R108, R108, R104 ;  /* 0x000000686c6c7221 */ /* 0x000fe20000010000 */
[----:B------:R-:W-:-:S04]  /*e590*/  HFMA2 R104, -RZ, RZ, 0, 2.384185791015625e-07 ;  /* 0x00000004ff687431 */ /* 0x000fc800000001ff */
[----:B------:R-:W-:-:S07]  /*e5a0*/  MOV R109, R108 ;  /* 0x0000006c006d7202 */ /* 0x000fce0000000f00 */
[----:B------:R-:W-:Y:S05]  /*e5b0*/  WARPSYNC.COLLECTIVE R106, `(.L_x_5481) ;  /* 0x000000006a087348 */ /* 0x000fea0003c00000 */
[----:B------:R0:W1:Y:S02]  /*e5c0*/  SHFL.BFLY P6, R104, R109, R104, R105 ;  /* 0x0c0000686d687389 */ /* 0x00006400000c0069 */
[----:B01----:R-:W-:Y:S05]  /*e5d0*/  ENDCOLLECTIVE ;  /* 0x000000000000791b */ /* 0x003fea0003800000 */
.L_x_5481:
[----:B------:R-:W-:Y:S01]  /*e5e0*/  FADD.FTZ R108, R108, R104 ;  /* 0x000000686c6c7221 */ /* 0x000fe20000010000 */
[----:B------:R-:W-:-:S04]  /*e5f0*/  HFMA2 R104, -RZ, RZ, 0, 4.76837158203125e-07 ;  /* 0x00000008ff687431 */ /* 0x000fc800000001ff */
[----:B------:R-:W-:-:S07]  /*e600*/  MOV R109, R108 ;  /* 0x0000006c006d7202 */ /* 0x000fce0000000f00 */
[----:B------:R-:W-:Y:S05]  /*e610*/  WARPSYNC.COLLECTIVE R106, `(.L_x_5482) ;  /* 0x000000006a087348 */ /* 0x000fea0003c00000 */
[----:B------:R0:W1:Y:S02]  /*e620*/  SHFL.BFLY P6, R104, R109, R104, R105 ;  /* 0x0c0000686d687389 */ /* 0x00006400000c0069 */
[----:B01----:R-:W-:Y:S05]  /*e630*/  ENDCOLLECTIVE ;  /* 0x000000000000791b */ /* 0x003fea0003800000 */
.L_x_5482:
[----:B------:R-:W-:Y:S01]  /*e640*/  FADD.FTZ R108, R108, R104 ;  /* 0x000000686c6c7221 */ /* 0x000fe20000010000 */
[----:B------:R-:W-:-:S04]  /*e650*/  HFMA2 R104, -RZ, RZ, 0, 9.5367431640625e-07 ;  /* 0x00000010ff687431 */ /* 0x000fc800000001ff */
[----:B------:R-:W-:-:S07]  /*e660*/  MOV R109, R108 ;  /* 0x0000006c006d7202 */ /* 0x000fce0000000f00 */
[----:B------:R-:W-:Y:S05]  /*e670*/  WARPSYNC.COLLECTIVE R106, `(.L_x_5483) ;  /* 0x000000006a087348 */ /* 0x000fea0003c00000 */
[----:B------:R0:W1:Y:S02]  /*e680*/  SHFL.BFLY P6, R104, R109, R104, R105 ;  /* 0x0c0000686d687389 */ /* 0x00006400000c0069 */
[----:B01----:R-:W-:Y:S05]  /*e690*/  ENDCOLLECTIVE ;  /* 0x000000000000791b */ /* 0x003fea0003800000 */
.L_x_5483:
[----:B------:R-:W-:Y:S05]  /*e6a0*/  BRA `(.L_x_5484) ;  /* 0xffffffb400787947 */ /* 0x000fea000383ffff */
.L_x_5485:
        /* <DEDUP_REMOVED lines=13> */
.L_x_54436:


//--------------------- .text._ZN10layer_norm31ln_parallel_residual_fwd_kernelINS_13Kernel_traitsI6__halfS2_S2_S2_fjLj2560ELj1ELj4ELj1ELj16ENS_18Kernel_traits_baseILj2560ES2_S2_S2_S2_fjLj128EEEEELb0ELb0ELb1EEEvNS_9FwdParamsE --------------------------
	.section	.text._ZN10layer_norm31ln_parallel_residual_fwd_kernelINS_13Kernel_traitsI6__halfS2_S2_S2_fjLj2560ELj1ELj4ELj1ELj16ENS_18Kernel_traits_baseILj2560ES2_S2_S2_S2_fjLj128EEEEELb0ELb0ELb1EEEvNS_9FwdParamsE,"ax",@progbits
	.align	128
        .global         _ZN10layer_norm31ln_parallel_residual_fwd_kernelINS_13Kernel_traitsI6__halfS2_S2_S2_fjLj2560ELj1ELj4ELj1ELj16ENS_18Kernel_traits_baseILj2560ES2_S2_S2_S2_fjLj128EEEEELb0ELb0ELb1EEEvNS_9FwdParamsE
        .type           _ZN10layer_norm31ln_parallel_residual_fwd_kernelINS_13Kernel_traitsI6__halfS2_S2_S2_fjLj2560ELj1ELj4ELj1ELj16ENS_18Kernel_traits_baseILj2560ES2_S2_S2_S2_fjLj128EEEEELb0ELb0ELb1EEEvNS_9FwdParamsE,@function
        .size           _ZN10layer_norm31ln_parallel_residual_fwd_kernelINS_13Kernel_traitsI6__halfS2_S2_S2_fjLj2560ELj1ELj4ELj1ELj16ENS_18Kernel_traits_baseILj2560ES2_S2_S2_S2_fjLj128EEEEELb0ELb0ELb1EEEvNS_9FwdParamsE,(.L_x_54437 - _ZN10layer_norm31ln_parallel_residual_fwd_kernelINS_13Kernel_traitsI6__halfS2_S2_S2_fjLj2560ELj1ELj4ELj1ELj16ENS_18Kernel_traits_baseILj2560ES2_S2_S2_S2_fjLj128EEEEELb0ELb0ELb1EEEvNS_9FwdParamsE)
        .other          _ZN10layer_norm31ln_parallel_residual_fwd_kernelINS_13Kernel_traitsI6__halfS2_S2_S2_fjLj2560ELj1ELj4ELj1ELj16ENS_18Kernel_traits_baseILj2560ES2_S2_S2_S2_fjLj128EEEEELb0ELb0ELb1EEEvNS_9FwdParamsE,@"STO_CUDA_ENTRY STV_DEFAULT"
_ZN10layer_norm31ln_parallel_residual_fwd_kernelINS_13Kernel_traitsI6__halfS2_S2_S2_fjLj2560ELj1ELj4ELj1ELj16ENS_18Kernel_traits_baseILj2560ES2_S2_S2_S2_fjLj128EEEEELb0ELb0ELb1EEEvNS_9FwdParamsE:
.text._ZN10layer_norm31ln_parallel_residual_fwd_kernelINS_13Kernel_traitsI6__halfS2_S2_S2_fjLj2560ELj1ELj4ELj1ELj16ENS_18Kernel_traits_baseILj2560ES2_S2_S2_S2_fjLj128EEEEELb0ELb0ELb1EEEvNS_9FwdParamsE:
        /* <DEDUP_REMOVED lines=86> */
[----:B------:R0:W-:Y:S01]  /*0560*/  STL.64 [R1+0x30], R14 ;  /* 0x0000300e01007387 */ /* 0x0001e20000100a00 */
[----:B------:R-:W-:Y:S05]  /*0570*/  BRA `(.L_x_5488) ;  /* 0x0000000800e07947 */ /* 0x000fea0003800000 */
.L_x_5487:
[----:B------:R-:W0:Y:S08]  /*0580*/  LDC.64 R4, c[0x0][0x3d0] ;  /* 0x0000f400ff047b82 */ /* 0x000e300000000a00 */
[----:B------:R-:W1:Y:S08]  /*0590*/  LDC.64 R6, c[0x0][0x3d8] ;  /* 0x0000f600ff067b82 */ /* 0x000e700000000a00 */
[----:B------:R-:W2:Y:S01]  /*05a0*/  LDC.64 R2, c[0x0][0x440] ;  /* 0x00011000ff027b82 */ /* 0x000ea20000000a00 */
[----:B0-----:R-:W-:-:S05]  /*05b0*/  IMAD.WIDE.U32 R4, R12, 0x10, R4 ;  /* 0x000000100c047825 */ /* 0x001fca00078e0004 */
[----:B------:R-:W3:Y:S01]  /*05c0*/  LDG.E.128 R20, desc[UR6][R4.64] ;  /* 0x0000000604147981 */ /* 0x000ee2000c1e1d00 */
[----:B-1----:R-:W-:-:S03]  /*05d0*/  IMAD.WIDE.U32 R6, R12, 0x10, R6 ;  /* 0x000000100c067825 */ /* 0x002fc600078e0006 */
[----:B------:R-:W4:Y:S04]  /*05e0*/  LDG.E.128 R16, desc[UR6][R4.64+0x200] ;  /* 0x0002000604107981 */ /* 0x000f28000c1e1d00 */
[----:B------:R1:W5:Y:S01]  /*05f0*/  LDG.E.128 R240, desc[UR6][R4.64+0x400] ;  /* 0x0004000604f07981 */ /* 0x000362000c1e1d00 */
[----:B--2---:R-:W-:-:S03]  /*0600*/  IMAD.WIDE.U32 R2, R12, 0x10, R2 ;  /* 0x000000100c027825 */ /* 0x004fc600078e0002 */
[----:B------:R1:W5:Y:S04]  /*0610*/  LDG.E.128 R232, desc[UR6][R4.64+0x600] ;  /* 0x0006000604e87981 */ /* 0x000368000c1e1d00 */
        /* <DEDUP_REMOVED lines=50> */
[----:B--2---:R1:W-:Y:S04]  /*0940*/  STL.64 [R1+0x28], R12 ;  /* 0x0000280c01007387 */ /* 0x0043e80000100a00 */
[----:B------:R1:W-:Y:S01]  /*0950*/  STL.64 [R1+0x30], R14 ;  /* 0x0000300e01007387 */ /* 0x0003e20000100a00 */
[----:B------:R-:W-:Y:S05]  /*0960*/  BRA `(.L_x_5488) ;  /* 0x0000000400e47947 */ /* 0x000fea0003800000 */
.L_x_5486:
        /* <DEDUP_REMOVED lines=12> */
[----:B------:R0:W5:Y:S01]  /*0a30*/  LDG.E.128 R240, desc[UR6][R4.64+0x400] ;  /* 0x0004000604f07981 */ /* 0x000162000c1e1d00 */
[----:B--2---:R-:W-:-:S03]  /*0a40*/  IMAD.WIDE.U32 R2, R12, 0x10, R2 ;  /* 0x000000100c027825 */ /* 0x004fc600078e0002 */
[----:B------:R0:W5:Y:S04]  /*0a50*/  LDG.E.128 R232, desc[UR6][R4.64+0x600] ;  /* 0x0006000604e87981 */ /* 0x000168000c1e1d00 */
[----:B------:R0:W5:Y:S01]  /*0a60*/  LDG.E.128 R164, desc[UR6][R4.64+0x800] ;  /* 0x0008000604a47981 */ /* 0x000162000c1e1d00 */
[----:B---3--:R-:W-:-:S03]  /*0a70*/  IMAD.WIDE.U32 R8, R12, 0x10, R8 ;  /* 0x000000100c087825 */ /* 0x008fc600078e0008 */
        /* <DEDUP_REMOVED lines=39> */
[----:B--2---:R0:W-:Y:S04]  /*0cf0*/  STL.64 [R1+0x28], R12 ;  /* 0x0000280c01007387 */ /* 0x0041e80000100a00 */
[----:B------:R0:W-:Y:S01]  /*0d00*/  STL.64 [R1+0x30], R14 ;  /* 0x0000300e01007387 */ /* 0x0001e20000100a00 */
[----:B------:R-:W-:Y:S05]  /*0d10*/  BRA `(.L_x_5488) ;  /* 0x0000000000f87947 */ /* 0x000fea0003800000 */
.L_x_5489:
        /* <DEDUP_REMOVED lines=61> */
[----:B------:R0:W-:Y:S02]  /*10f0*/  STL.64 [R1+0x30], R14 ;  /* 0x0000300e01007387 */ /* 0x0001e40000100a00 */
.L_x_5488:
[----:B------:R-:W2:Y:S01]  /*1100*/  S2UR UR4, SR_CTAID.X ;  /* 0x00000000000479c3 */ /* 0x000ea20000002500 */
[----:B------:R-:W3:Y:S01]  /*1110*/  LDCU UR5, c[0x0][0x384] ;  /* 0x00007080ff0577ac */ /* 0x000ee20008000800 */
[----:B------:R-:W-:Y:S01]  /*1120*/  SHF.R.U32.HI R0, RZ, 0x5, R0 ;  /* 0x00000005ff007819 */ /* 0x000fe20000011600 */
[----:B--2---:R-:W-:-:S06]  /*1130*/  USHF.L.U32 UR4, UR4, 0x2, URZ ;  /* 0x0000000204047899 */ /* 0x004fcc00080006ff */
[----:B------:R-:W-:-:S04]  /*1140*/  LOP3.LUT R0, R0, UR4, RZ, 0xfc, !PT ;  /* 0x0000000400007c12 */ /* 0x000fc8000f8efcff */
[----:B---3--:R-:W-:-:S13]  /*1150*/  ISETP.GE.AND P1, PT, R0, UR5, PT ;  /* 0x0000000500007c0c */ /* 0x008fda000bf26270 */
[----:B------:R-:W-:Y:S05]  /*1160*/  @P1 EXIT ;  /* 0x000000000000194d */ /* 0x000fea0003800000 */
[----:B------:R2:W-:Y:S01]  /*1170*/  STL [R1+0x10], R0 ;  /* 0x0000100001007387 */ /* 0x0005e20000100800 */
[----:B------:R-:W-:Y:S01]  /*1180*/  ISETP.NE.U32.AND P1, PT, R10, RZ, PT ;  /* 0x000000ff0a00720c */ /* 0x000fe20003f25070 */
[----:B------:R-:W3:Y:S03]  /*1190*/  LDCU UR4, c[0x0][0x388] ;  /* 0x00007100ff0477ac */ /* 0x000ee60008000800 */
[----:B------:R-:W-:Y:S01]  /*11a0*/  ISETP.NE.AND.EX P1, PT, R11, RZ, PT, P1 ;  /* 0x000000ff0b00720c */ /* 0x000fe20003f25310 */
[----:B------:R-:W4:Y:S01]  /*11b0*/  LDCU.U8 UR5, c[0x0][0x410] ;  /* 0x00008200ff0577ac */ /* 0x000f220008000000 */
[----:B------:R-:W0:Y:S01]  /*11c0*/  LDCU UR8, c[0x0][0x448] ;  /* 0x00008900ff0877ac */ /* 0x000e220008000800 */
[----:B------:R-:W0:Y:S01]  /*11d0*/  LDCU.64 UR10, c[0x0][0x3a0] ;  /* 0x00007400ff0a77ac */ /* 0x000e220008000a00 */
[----:B------:R-:W0:Y:S09]  /*11e0*/  LDCU.64 UR12, c[0x0][0x398] ;  /* 0x00007300ff0c77ac */ /* 0x000e320008000a00 */
.L_x_5531:
[----:B--2---:R-:W3:Y:S01]  /*11f0*/  LDL R0, [R1+0x10] ;  /* 0x0000100001007983 */ /* 0x004ee20000100800 */
[----:B0-----:R-:W-:Y:S01]  /*1200*/  ISETP.NE.U32.AND P2, PT, RZ, UR10, PT ;  /* 0x0000000aff007c0c */ /* 0x001fe2000bf45070 */
[----:B------:R-:W0:Y:S01]  /*1210*/  LDC.64 R206, c[0x0][0x390] ;  /* 0x0000e400ffce7b82 */ /* 0x000e220000000a00 */
[----:B-1----:R-:W1:Y:S02]  /*1220*/  S2R R4, SR_TID.X ;  /* 0x0000000000047919 */ /* 0x002e640000002100 */
[----:B------:R-:W-:-:S05]  /*1230*/  ISETP.NE.AND.EX P2, PT, RZ, UR11, PT, P2 ;  /* 0x0000000bff007c0c */ /* 0x000fca000bf45320 */
[----:B------:R-:W2:Y:S08]  /*1240*/  @P1 LDC.64 R2, c[0x0][0x398] ;  /* 0x0000e600ff021b82 */ /* 0x000eb00000000a00 */
[----:B------:R-:W4:Y:S01]  /*1250*/  @P2 LDC.64 R8, c[0x0][0x3a0] ;  /* 0x0000e800ff082b82 */ /* 0x000f220000000a00 */
[----:B-1----:R-:W-:Y:S01]  /*1260*/  LOP3.LUT R4, R4, 0x1f, RZ, 0xc0, !PT ;  /* 0x0000001f04047812 */ /* 0x002fe200078ec0ff */
[----:B---3--:R-:W-:-:S05]  /*1270*/  IMAD R0, R0, UR4, RZ ;  /* 0x0000000400007c24 */ /* 0x008fca000f8e02ff */
[----:B------:R-:W-:-:S04]  /*1280*/  SHF.R.S32.HI R5, RZ, 0x1f, R0 ;  /* 0x0000001fff057819 */ /* 0x000fc80000011400 */
[----:B------:R-:W-:-:S04]  /*1290*/  LEA.HI R5, R5, R0, RZ, 0x3 ;  /* 0x0000000005057211 */ /* 0x000fc800078f18ff */
[----:B------:R-:W-:-:S05]  /*12a0*/  LEA.HI.SX32 R223, R5, R4, 0x1d ;  /* 0x0000000405df7211 */ /* 0x000fca00078feaff */
[----:B0-----:R-:W-:-:S04]  /*12b0*/  IMAD.WIDE.U32 R4, R223, 0x10, R206 ;  /* 0x00000010df047825 */ /* 0x001fc800078e00ce */
[C---:B----4-:R-:W-:Y:S02]  /*12c0*/  @P2 IMAD.WIDE.U32 R8, R223.reuse, 0x10, R8 ;  /* 0x00000010df082825 */ /* 0x050fe400078e0008 */
[----:B-----5:R-:W5:Y:S01]  /*12d0*/  LDG.E.128 R4, desc[UR6][R4.64] ;  /* 0x0000000604047981 */ /* 0x020f62000c1e1d00 */
[----:B------:R-:W-:Y:S01]  /*12e0*/  UISETP.NE.U32.AND UP0, UPT, UR12, URZ, UPT ;  /* 0x000000ff0c00728c */ /* 0x000fe2000bf05070 */
[----:B--2---:R-:W-:Y:S02]  /*12f0*/  @P1 IMAD.WIDE.U32 R2, R223, 0x10, R2 ;  /* 0x00000010df021825 */ /* 0x004fe400078e0002 */
[----:B------:R0:W5:Y:S01]  /*1300*/  @P2 LDG.E.128 R32, desc[UR6][R8.64] ;  /* 0x0000000608202981 */ /* 0x000162000c1e1d00 */
[----:B------:R-:W-:-:S03]  /*1310*/  UISETP.NE.AND.EX UP0, UPT, UR13, URZ, UPT, UP0 ;  /* 0x000000ff0d00728c */ /* 0x000fc6000bf05300 */
[----:B------:R0:W5:Y:S03]  /*1320*/  @P1 LDG.E.128 R36, desc[UR6][R2.64] ;  /* 0x0000000602241981 */ /* 0x000166000c1e1d00 */
[----:B------:R-:W-:-:S13]  /*1330*/  PLOP3.LUT P1, PT, PT, PT, UP0, 0x80, 0x8 ;  /* 0x000000000008781c */ /* 0x000fda0003f2f008 */
[----:B0-----:R-:W-:Y:S05]  /*1340*/  @!P1 BRA `(.L_x_5490) ;  /* 0x00000004002c9947 */ /* 0x001fea0003800000 */
[----:B------:R-:W-:Y:S05]  /*1350*/  @!P2 BRA `(.L_x_5491) ;  /* 0x0000000000b4a947 */ /* 0x000fea0003800000 */
[----:B-----5:R-:W-:Y:S02]  /*1360*/  HADD2.F32 R0, -RZ, R4.H0_H0 ;  /* 0x20000004ff007230 */ /* 0x020fe40000004100 */
[----:B------:R-:W-:Y:S02]  /*1370*/  HADD2.F32 R3, -RZ, R36.H0_H0 ;  /* 0x20000024ff037230 */ /* 0x000fe40000004100 */
[----:B------:R-:W-:Y:S02]  /*1380*/  HADD2.F32 R4, -RZ, R4.H1_H1 ;  /* 0x30000004ff047230 */ /* 0x000fe40000004100 */
[----:B------:R-:W-:Y:S02]  /*1390*/  HADD2.F32 R9, -RZ, R6.H0_H0 ;  /* 0x20000006ff097230 */ /* 0x000fe40000004100 */
[----:B------:R-:W-:Y:S01]  /*13a0*/  FADD.FTZ R0, R0, R3 ;  /* 0x0000000300007221 */ /* 0x000fe20000010000 */
[----:B------:R-:W-:Y:S02]  /*13b0*/  HADD2.F32 R3, -RZ, R36.H1_H1 ;  /* 0x30000024ff037230 */ /* 0x000fe40000004100 */
[----:B------:R-:W-:-:S02]  /*13c0*/  HADD2.F32 R10, -RZ, R6.H1_H1 ;  /* 0x30000006ff0a7230 */ /* 0x000fc40000004100 */
[--C-:B------:R-:W-:Y:S02]  /*13d0*/  HADD2.F32 R12, -RZ, R7.reuse.H0_H0 ;  /* 0x20000007ff0c7230 */ /* 0x100fe40000004100 */
[----:B------:R-:W-:Y:S01]  /*13e0*/  FADD.FTZ R4, R4, R3 ;  /* 0x0000000304047221 */ /* 0x000fe20000010000 */
[----:B------:R-:W-:Y:S02]  /*13f0*/  HADD2.F32 R13, -RZ, R7.H1_H1 ;  /* 0x30000007ff0d7230 */ /* 0x000fe40000004100 */
[----:B------:R-:W-:Y:S02]  /*1400*/  HADD2.F32 R8, -RZ, R5.H1_H1 ;  /* 0x30000005ff087230 */ /* 0x000fe40000004100 */
[----:B------:R-:W-:Y:S02]  /*1410*/  HADD2.F32 R7, -RZ, R37.H1_H1 ;  /* 0x30000025ff077230 */ /* 0x000fe40000004100 */
[----:B------:R-:W-:Y:S02]  /*1420*/  HADD2.F32 R6, -RZ, R38.H0_H0 ;  /* 0x20000026ff067230 */ /* 0x000fe40000004100 */
[----:B------:R-:W-:-:S02]  /*1430*/  HADD2.F32 R2, -RZ, R5.H0_H0 ;  /* 0x20000005ff027230 */ /* 0x000fc40000004100 */
[----:B------:R-:W-:Y:S01]  /*1440*/  FADD.FTZ R7, R8, R7 ;  /* 0x0000000708077221 */ /* 0x000fe20000010000 */
[----:B------:R-:W-:Y:S02]  /*1450*/  HADD2.F32 R5, -RZ, R37.H0_H0 ;  /* 0x20000025ff057230 */ /* 0x000fe40000004100 */
[----:B------:R-:W-:Y:S01]  /*1460*/  FADD.FTZ R6, R9, R6 ;  /* 0x0000000609067221 */ /* 0x000fe20000010000 */
[----:B------:R-:W-:Y:S02]  /*1470*/  HADD2.F32 R3, -RZ, R32.H0_H0 ;  /* 0x20000020ff037230 */ /* 0x000fe40000004100 */
[----:B------:R-:W-:Y:S02]  /*1480*/  HADD2.F32 R11, -RZ, R38.H1_H1 ;  /* 0x30000026ff0b7230 */ /* 0x000fe40000004100 */
[----:B------:R-:W-:Y:S01]  /*1490*/  FADD.FTZ R2, R2, R5 ;  /* 0x0000000502027221 */ /* 0x000fe20000010000 */
[--C-:B------:R-:W-:Y:S02]  /*14a0*/  HADD2.F32 R9, -RZ, R39.reuse.H0_H0 ;  /* 0x20000027ff097230 */ /* 0x100fe40000004100 */
[----:B------:R-:W-:Y:S01]  /*14b0*/  FADD.FTZ R172, R0, R3 ;  /* 0x0000000300ac7221 */ /* 0x000fe20000010000 */
[----:B------:R-:W-:-:S02]  /*14c0*/  HADD2.F32 R8, -RZ, R39.H1_H1 ;  /* 0x30000027ff087230 */ /* 0x000fc40000004100 */
[----:B------:R-:W-:Y:S01]  /*14d0*/  FADD.FTZ R10, R10, R11 ;  /* 0x0000000b0a0a7221 */ /* 0x000fe20000010000 */
[----:B------:R-:W-:Y:S02]  /*14e0*/  HADD2.F32 R173, -RZ, R33.H0_H0 ;  /* 0x20000021ffad7230 */ /* 0x000fe40000004100 */
[----:B------:R-:W-:Y:S01]  /*14f0*/  FADD.FTZ R9, R12, R9 ;  /* 0x000000090c097221 */ /* 0x000fe20000010000 */
[----:B------:R-:W-:Y:S02]  /*1500*/  HADD2.F32 R5, -RZ, R34.H0_H0 ;  /* 0x20000022ff057230 */ /* 0x000fe40000004100 */
[----:B------:R-:W-:Y:S01]  /*1510*/  FADD.FTZ R8, R13, R8 ;  /* 0x000000080d087221 */ /* 0x000fe20000010000 */
[--C-:B------:R-:W-:Y:S02]  /*1520*/  HADD2.F32 R0, -RZ, R35.reuse.H0_H0 ;  /* 0x20000023ff007230 */ /* 0x100fe40000004100 */
[----:B------:R-:W-:Y:S01]  /*1530*/  FADD.FTZ R173, R2, R173 ;  /* 0x000000ad02ad7221 */ /* 0x000fe20000010000 */
[----:B------:R-:W-:-:S02]  /*1540*/  HADD2.F32 R3, -RZ, R35.H1_H1 ;  /* 0x30000023ff037230 */ /* 0x000fc40000004100 */
[----:B------:R-:W-:Y:S01]  /*1550*/  FADD.FTZ R174, R6, R5 ;  /* 0x0000000506ae7221 */ /* 0x000fe20000010000 */
[----:B------:R-:W-:Y:S02]  /*1560*/  HADD2.F32 R225, -RZ, R34.H1_H1 ;  /* 0x30000022ffe17230 */ /* 0x000fe40000004100 */
[----:B------:R-:W-:Y:S01]  /*1570*/  FADD.FTZ R175, R9, R0 ;  /* 0x0000000009af7221 */ /* 0x000fe20000010000 */
[----:B------:R-:W-:Y:S02]  /*1580*/  HADD2.F32 R226, -RZ, R33.H1_H1 ;  /* 0x30000021ffe27230 */ /* 0x000fe40000004100 */
[----:B------:R-:W-:Y:S01]  /*1590*/  FADD.FTZ R224, R8, R3 ;  /* 0x0000000308e07221 */ /* 0x000fe20000010000 */
[----:B------:R-:W-:Y:S02]  /*15a0*/  HADD2.F32 R227, -RZ, R32.H1_H1 ;  /* 0x30000020ffe37230 */ /* 0x000fe40000004100 */
[----:B------:R-:W-:Y:S01]  /*15b0*/  FADD.FTZ R225, R10, R225 ;  /* 0x000000e10ae17221 */ /* 0x000fe20000010000 */
[----:B------:R-:W-:Y:S01]  /*15c0*/  FADD.FTZ R226, R7, R226 ;  /* 0x000000e207e27221 */ /* 0x000fe20000010000 */
[----:B------:R-:W-:Y:S01]  /*15d0*/  F2FP.F16.F32.PACK_AB R31, R224, R175 ;  /* 0x000000afe01f723e */ /* 0x000fe200000000ff */
[----:B------:R-:W-:-:S02]  /*15e0*/  FADD.FTZ R227, R4, R227 ;  /* 0x000000e304e37221 */ /* 0x000fc40000010000 */
[----:B------:R-:W-:Y:S02]  /*15f0*/  F2FP.F16.F32.PACK_AB R30, R225, R174 ;  /* 0x000000aee11e723e */ /* 0x000fe400000000ff */
[----:B------:R-:W-:Y:S02]  /*1600*/  F2FP.F16.F32.PACK_AB R29, R226, R173 ;  /* 0x000000ade21d723e */ /* 0x000fe400000000ff */
[----:B------:R-:W-:Y:S01]  /*1610*/  F2FP.F16.F32.PACK_AB R28, R227, R172 ;  /* 0x000000ace31c723e */ /* 0x000fe200000000ff */
[----:B------:R-:W-:Y:S06]  /*1620*/  BRA `(.L_x_5492) ;  /* 0x00000004000c7947 */ /* 0x000fec0003800000 */
.L_x_5491:
[----:B-----5:R-:W-:Y:S02]  /*1630*/  HADD2.F32 R173, -RZ, R5.H0_H0 ;  /* 0x20000005ffad7230 */ /* 0x020fe40000004100 */
[----:B------:R-:W-:Y:S02]  /*1640*/  HADD2.F32 R0, -RZ, R37.H0_H0 ;  /* 0x20000025ff007230 */ /* 0x000fe40000004100 */
[----:B------:R-:W-:Y:S02]  /*1650*/  HADD2.F32 R172, -RZ, R4.H0_H0 ;  /* 0x20000004ffac7230 */ /* 0x000fe40000004100 */
[----:B------:R-:W-:Y:S02]  /*1660*/  HADD2.F32 R174, -RZ, R6.H0_H0 ;  /* 0x20000006ffae7230 */ /* 0x000fe40000004100 */
[----:B------:R-:W-:Y:S01]  /*1670*/  FADD.FTZ R173, R173, R0 ;  /* 0x00000000adad7221 */ /* 0x000fe20000010000 */
[----:B------:R-:W-:Y:S02]  /*1680*/  HADD2.F32 R175, -RZ, R7.H0_H0 ;  /* 0x20000007ffaf7230 */ /* 0x000fe40000004100 */
[----:B------:R-:W-:-:S02]  /*1690*/  HADD2.F32 R4, -RZ, R4.H1_H1 ;  /* 0x30000004ff047230 */ /* 0x000fc40000004100 */
[----:B------:R-:W-:Y:S02]  /*16a0*/  HADD2.F32 R5, -RZ, R5.H1_H1 ;  /* 0x30000005ff057230 */ /* 0x000fe40000004100 */
[----:B------:R-:W-:Y:S02]  /*16b0*/  HADD2.F32 R6, -RZ, R6.H1_H1 ;  /* 0x30000006ff067230 */ /* 0x000fe40000004100 */
[----:B------:R-:W-:Y:S02]  /*16c0*/  HADD2.F32 R3, -RZ, R36.H0_H0 ;  /* 0x20000024ff037230 */ /* 0x000fe40000004100 */
[----:B------:R-:W-:Y:S02]  /*16d0*/  HADD2.F32 R9, -RZ, R38.H0_H0 ;  /* 0x20000026ff097230 */ /* 0x000fe40000004100 */
[----:B------:R-:W-:Y:S02]  /*16e0*/  HADD2.F32 R7, -RZ, R7.H1_H1 ;  /* 0x30000007ff077230 */ /* 0x000fe40000004100 */
[----:B------:R-:W-:Y:S01]  /*16f0*/  FADD.FTZ R172, R172, R3 ;  /* 0x00000003acac7221 */ /* 0x000fe20000010000 */
[----:B------:R-:W-:-:S02]  /*1700*/  HADD2.F32 R0, -RZ, R39.H0_H0 ;  /* 0x20000027ff007230 */ /* 0x000fc40000004100 */
[----:B------:R-:W-:Y:S01]  /*1710*/  FADD.FTZ R174, R174, R9 ;  /* 0x00000009aeae7221 */ /* 0x000fe20000010000 */
[----:B------:R-:W-:Y:S02]  /*1720*/  HADD2.F32 R224, -RZ, R39.H1_H1 ;  /* 0x30000027ffe07230 */ /* 0x000fe40000004100 */
        /* <DEDUP_REMOVED lines=13> */
.L_x_5490:
[----:B------:R-:W-:Y:S05]  /*1800*/  @!P2 BRA `(.L_x_5493) ;  /* 0x000000000074a947 */ /* 0x000fea0003800000 */
        /* <DEDUP_REMOVED lines=29> */
.L_x_5493:
[--C-:B-----5:R-:W-:Y:S02]  /*19e0*/  HADD2.F32 R172, -RZ, R4.reuse.H0_H0 ;  /* 0x20000004ffac7230 */ /* 0x120fe40000004100 */
[----:B------:R-:W-:Y:S02]  /*19f0*/  HADD2.F32 R227, -RZ, R4.H1_H1 ;  /* 0x30000004ffe37230 */ /* 0x000fe40000004100 */
[--C-:B------:R-:W-:Y:S02]  /*1a00*/  HADD2.F32 R173, -RZ, R5.reuse.H0_H0 ;  /* 0x20000005ffad7230 */ /* 0x100fe40000004100 */
[----:B------:R-:W-:Y:S02]  /*1a10*/  HADD2.F32 R226, -RZ, R5.H1_H1 ;  /* 0x30000005ffe27230 */ /* 0x000fe40000004100 */
[--C-:B------:R-:W-:Y:S02]  /*1a20*/  HADD2.F32 R174, -RZ, R6.reuse.H0_H0 ;  /* 0x20000006ffae7230 */ /* 0x100fe40000004100 */
[----:B------:R-:W-:-:S02]  /*1a30*/  HADD2.F32 R225, -RZ, R6.H1_H1 ;  /* 0x30000006ffe17230 */ /* 0x000fc40000004100 */
[--C-:B------:R-:W-:Y:S02]  /*1a40*/  HADD2.F32 R175, -RZ, R7.reuse.H0_H0 ;  /* 0x20000007ffaf7230 */ /* 0x100fe40000004100 */
[----:B------:R-:W-:-:S07]  /*1a50*/  HADD2.F32 R224, -RZ, R7.H1_H1 ;  /* 0x30000007ffe07230 */ /* 0x000fce0000004100 */
.L_x_5492:
[----:B------:R-:W0:Y:S01]  /*1a60*/  @P0 LDC.64 R2, c[0x0][0x3a8] ;  /* 0x0000ea00ff020b82 */ /* 0x000e220000000a00 */
[----:B------:R-:W-:-:S05]  /*1a70*/  IADD3 R250, PT, PT, R223, 0x20, RZ ;  /* 0x00000020dffa7810 */ /* 0x000fca0007ffe0ff */
[----:B------:R-:W-:Y:S02]  /*1a80*/  IMAD.WIDE.U32 R212, R250, 0x10, R206 ;  /* 0x00000010fad47825 */ /* 0x000fe400078e00ce */
[----:B------:R-:W1:Y:S08]  /*1a90*/  @P1 LDC.64 R4, c[0x0][0x398] ;  /* 0x0000e600ff041b82 */ /* 0x000e700000000a00 */
[----:B------:R-:W2:Y:S01]  /*1aa0*/  @P2 LDC.64 R6, c[0x0][0x3a0] ;  /* 0x0000e800ff062b82 */ /* 0x000ea20000000a00 */
[----:B0-----:R-:W-:-:S05]  /*1ab0*/  @P0 IMAD.WIDE.U32 R2, R223, 0x10, R2 ;  /* 0x00000010df020825 */ /* 0x001fca00078e0002 */
[----:B------:R0:W-:Y:S01]  /*1ac0*/  @P0 STG.E.128 desc[UR6][R2.64], R28 ;  /* 0x0000001c02000986 */ /* 0x0001e2000c101d06 */
[----:B-1----:R-:W-:-:S03]  /*1ad0*/  @P1 IMAD.WIDE.U32 R4, R250, 0x10, R4 ;  /* 0x00000010fa041825 */ /* 0x002fc600078e0004 */
[----:B------:R-:W5:Y:S04]  /*1ae0*/  LDG.E.128 R212, desc[UR6][R212.64] ;  /* 0x00000006d4d47981 */ /* 0x000f68000c1e1d00 */
[----:B------:R0:W5:Y:S01]  /*1af0*/  @P1 LDG.E.128 R36, desc[UR6][R4.64] ;  /* 0x0000000604241981 */ /* 0x000162000c1e1d00 */
[----:B--2---:R-:W-:-:S05]  /*1b00*/  @P2 IMAD.WIDE.U32 R6, R250, 0x10, R6 ;  /* 0x00000010fa062825 */ /* 0x004fca00078e0006 */
[----:B------:R0:W5:Y:S01]  /*1b10*/  @P2 LDG.E.128 R32, desc[UR6][R6.64] ;  /* 0x0000000606202981 */ /* 0x000162000c1e1d00 */
[----:B------:R-:W-:-:S04]  /*1b20*/  UISETP.NE.U32.AND UP0, UPT, UR12, URZ, UPT ;  /* 0x000000ff0c00728c */ /* 0x000fc8000bf05070 */
[----:B------:R-:W-:-:S09]  /*1b30*/  UISETP.NE.AND.EX UP0, UPT, UR13, URZ, UPT, UP0 ;  /* 0x000000ff0d00728c */ /* 0x000fd2000bf05300 */
[----:B0-----:R-:W-:Y:S05]  /*1b40*/  BRA.U UP0, `(.L_x_5494) ;  /* 0x0000000100a47547 */ /* 0x001fea000b800000 */
[----:B------:R-:W-:-:S04]  /*1b50*/  UISETP.NE.U32.AND UP1, UPT, UR10, URZ, UPT ;  /* 0x000000ff0a00728c */ /* 0x000fc8000bf25070 */
[----:B------:R-:W-:-:S09]  /*1b60*/  UISETP.NE.AND.EX UP1, UPT, UR11, URZ, UPT, UP1 ;  /* 0x000000ff0b00728c */ /* 0x000fd2000bf25310 */
[----:B------:R-:W-:Y:S05]  /*1b70*/  BRA.U UP1, `(.L_x_5495) ;  /* 0x0000000101247547 */ /* 0x000fea000b800000 */
[----:B-----5:R-:W-:Y:S02]  /*1b80*/  HADD2.F32 R216, -RZ, R215.H0_H0 ;  /* 0x200000d7ffd87230 */ /* 0x020fe40000004100 */
[--C-:B------:R-:W-:Y:S02]  /*1b90*/  HADD2.F32 R222, -RZ, R212.reuse.H0_H0 ;  /* 0x200000d4ffde7230 */ /* 0x100fe40000004100 */
[----:B------:R-:W-:Y:S02]  /*1ba0*/  HADD2.F32 R221, -RZ, R212.H1_H1 ;  /* 0x300000d4ffdd7230 */ /* 0x000fe40000004100 */
[--C-:B------:R-:W-:Y:S02]  /*1bb0*/  HADD2.F32 R220, -RZ, R213.reuse.H0_H0 ;  /* 0x200000d5ffdc7230 */ /* 0x100fe40000004100 */
[----:B------:R-:W-:Y:S02]  /*1bc0*/  HADD2.F32 R219, -RZ, R213.H1_H1 ;  /* 0x300000d5ffdb7230 */ /* 0x000fe40000004100 */
[----:B------:R-:W-:-:S02]  /*1bd0*/  HADD2.F32 R218, -RZ, R214.H0_H0 ;  /* 0x200000d6ffda7230 */ /* 0x000fc40000004100 */
[----:B------:R-:W-:Y:S02]  /*1be0*/  HADD2.F32 R217, -RZ, R214.H1_H1 ;  /* 0x300000d6ffd97230 */ /* 0x000fe40000004100 */
[----:B------:R-:W-:Y:S01]  /*1bf0*/  HADD2.F32 R215, -RZ, R215.H1_H1 ;  /* 0x300000d7ffd77230 */ /* 0x000fe20000004100 */
[----:B------:R-:W-:Y:S06]  /*1c00*/  BRA `(.L_x_5496) ;  /* 0x0000000400a47947 */ /* 0x000fec0003800000 */
.L_x_5495:
        /* <DEDUP_REMOVED lines=29> */
.L_x_5494:
[----:B------:R-:W-:-:S04]  /*1de0*/  UISETP.NE.U32.AND UP1, UPT, UR10, URZ, UPT ;  /* 0x000000ff0a00728c */ /* 0x000fc8000bf25070 */
[----:B------:R-:W-:-:S09]  /*1df0*/  UISETP.NE.AND.EX UP1, UPT, UR11, URZ, UPT, UP1 ;  /* 0x000000ff0b00728c */ /* 0x000fd2000bf25310 */
[----:B------:R-:W-:Y:S05]  /*1e00*/  BRA.U UP1, `(.L_x_5497) ;  /* 0x0000000101747547 */ /* 0x000fea000b800000 */
        /* <DEDUP_REMOVED lines=29> */
.L_x_5497:
[----:B-----5:R-:W-:Y:S02]  /*1fe0*/  HADD2.F32 R0, -RZ, R212.H0_H0 ;  /* 0x200000d4ff007230 */ /* 0x020fe40000004100 */
[----:B------:R-:W-:Y:S02]  /*1ff0*/  HADD2.F32 R3, -RZ, R36.H0_H0 ;  /* 0x20000024ff037230 */ /* 0x000fe40000004100 */
[----:B------:R-:W-:Y:S02]  /*2000*/  HADD2.F32 R212, -RZ, R212.H1_H1 ;  /* 0x300000d4ffd47230 */ /* 0x000fe40000004100 */
[----:B------:R-:W-:Y:S02]  /*2010*/  HADD2.F32 R2, -RZ, R213.H0_H0 ;  /* 0x200000d5ff027230 */ /* 0x000fe40000004100 */
[----:B------:R-:W-:Y:S01]  /*2020*/  FADD.FTZ R0, R3, R0 ;  /* 0x0000000003007221 */ /* 0x000fe20000010000 */
[----:B------:R-:W-:Y:S02]  /*2030*/  HADD2.F32 R3, -RZ, R36.H1_H1 ;  /* 0x30000024ff037230 */ /* 0x000fe40000004100 */
[----:B------:R-:W-:-:S02]  /*2040*/  HADD2.F32 R5, -RZ, R37.H0_H0 ;  /* 0x20000025ff057230 */ /* 0x000fc40000004100 */
[----:B------:R-:W-:Y:S02]  /*2050*/  HADD2.F32 R6, -RZ, R214.H0_H0 ;  /* 0x200000d6ff067230 */ /* 0x000fe40000004100 */
[----:B------:R-:W-:Y:S01]  /*2060*/  FADD.FTZ R212, R3, R212 ;  /* 0x000000d403d47221 */ /* 0x000fe20000010000 */
[----:B------:R-:W-:Y:S02]  /*2070*/  HADD2.F32 R7, -RZ, R38.H0_H0 ;  /* 0x20000026ff077230 */ /* 0x000fe40000004100 */
[----:B------:R-:W-:Y:S01]  /*2080*/  FADD.FTZ R2, R5, R2 ;  /* 0x0000000205027221 */ /* 0x000fe20000010000 */
[----:B------:R-:W-:Y:S02]  /*2090*/  HADD2.F32 R3, -RZ, R32.H0_H0 ;  /* 0x20000020ff037230 */ /* 0x000fe40000004100 */
[----:B------:R-:W-:Y:S02]  /*20a0*/  HADD2.F32 R5, -RZ, R33.H0_H0 ;  /* 0x20000021ff057230 */ /* 0x000fe40000004100 */
[----:B------:R-:W-:Y:S01]  /*20b0*/  FADD.FTZ R6, R7, R6 ;  /* 0x0000000607067221 */ /* 0x000fe20000010000 */
[----:B------:R-:W-:-:S02]  /*20c0*/  HADD2.F32 R8, -RZ, R215.H0_H0 ;  /* 0x200000d7ff087230 */ /* 0x000fc40000004100 */
[----:B------:R-:W-:Y:S01]  /*20d0*/  FADD.FTZ R222, R3, R0 ;  /* 0x0000000003de7221 */ /* 0x000fe20000010000 */
[----:B------:R-:W-:Y:S02]  /*20e0*/  HADD2.F32 R213, -RZ, R213.H1_H1 ;  /* 0x300000d5ffd57230 */ /* 0x000fe40000004100 */
[----:B------:R-:W-:Y:S01]  /*20f0*/  FADD.FTZ R220, R5, R2 ;  /* 0x0000000205dc7221 */ /* 0x000fe20000010000 */
[----:B------:R-:W-:Y:S02]  /*2100*/  HADD2.F32 R214, -RZ, R214.H1_H1 ;  /* 0x300000d6ffd67230 */ /* 0x000fe40000004100 */
[----:B------:R-:W-:Y:S02]  /*2110*/  HADD2.F32 R215, -RZ, R215.H1_H1 ;  /* 0x300000d7ffd77230 */ /* 0x000fe40000004100 */
[----:B------:R-:W-:Y:S02]  /*2120*/  HADD2.F32 R4, -RZ, R37.H1_H1 ;  /* 0x30000025ff047230 */ /* 0x000fe40000004100 */
[----:B------:R-:W-:-:S02]  /*2130*/  HADD2.F32 R9, -RZ, R38.H1_H1 ;  /* 0x30000026ff097230 */ /* 0x000fc40000004100 */
[--C-:B------:R-:W-:Y:S02]  /*2140*/  HADD2.F32 R11, -RZ, R39.reuse.H0_H0 ;  /* 0x20000027ff0b7230 */ /* 0x100fe40000004100 */
[----:B------:R-:W-:Y:S01]  /*2150*/  FADD.FTZ R4, R4, R213 ;  /* 0x000000d504047221 */ /* 0x000fe20000010000 */
[----:B------:R-:W-:Y:S02]  /*2160*/  HADD2.F32 R10, -RZ, R39.H1_H1 ;  /* 0x30000027ff0a7230 */ /* 0x000fe40000004100 */
        /* <DEDUP_REMOVED lines=18> */
[----:B------:R-:W-:-:S07]  /*2290*/  F2FP.F16.F32.PACK_AB R28, R221, R222 ;  /* 0x000000dedd1c723e */ /* 0x000fce00000000ff */
.L_x_5496:
        /* <DEDUP_REMOVED lines=12> */
[----:B------:R-:W-:Y:S05]  /*2360*/  BRA.U UP0, `(.L_x_5498) ;  /* 0x00000001009c7547 */ /* 0x000fea000b800000 */
        /* <DEDUP_REMOVED lines=10> */
.L_x_5499:
[----:B-----5:R-:W-:Y:S02]  /*2410*/  HADD2.F32 R190, -RZ, R4.H0_H0 ;  /* 0x20000004ffbe7230 */ /* 0x020fe40000004100 */
[----:B0-----:R-:W-:Y:S02]  /*2420*/  HADD2.F32 R3, -RZ, R32.H0_H0 ;  /* 0x20000020ff037230 */ /* 0x001fe40000004100 */
[--C-:B------:R-:W-:Y:S02]  /*2430*/  HADD2.F32 R192, -RZ, R5.reuse.H0_H0 ;  /* 0x20000005ffc07230 */ /* 0x100fe40000004100 */
[----:B------:R-:W-:Y:S02]  /*2440*/  HADD2.F32 R193, -RZ, R5.H1_H1 ;  /* 0x30000005ffc17230 */ /* 0x000fe40000004100 */
[----:B------:R-:W-:Y:S01]  /*2450*/  FADD.FTZ R190, R3, R190 ;  /* 0x000000be03be7221 */ /* 0x000fe20000010000 */
[----:B------:R-:W-:Y:S02]  /*2460*/  HADD2.F32 R194, -RZ, R6.H0_H0 ;  /* 0x20000006ffc27230 */ /* 0x000fe40000004100 */
[----:B------:R-:W-:-:S02]  /*2470*/  HADD2.F32 R196, -RZ, R7.H0_H0 ;  /* 0x20000007ffc47230 */ /* 0x000fc40000004100 */
        /* <DEDUP_REMOVED lines=22> */
.L_x_5498:
[----:B------:R-:W-:Y:S05]  /*25e0*/  BRA.U UP1, `(.L_x_5501) ;  /* 0x0000000101747547 */ /* 0x000fea000b800000 */
        /* <DEDUP_REMOVED lines=29> */
.L_x_5501:
[----:B-----5:R-:W-:Y:S02]  /*27c0*/  HADD2.F32 R0, -RZ, R4.H0_H0 ;  /* 0x20000004ff007230 */ /* 0x020fe40000004100 */
[----:B0-----:R-:W-:Y:S02]  /*27d0*/  HADD2.F32 R3, -RZ, R36.H0_H0 ;  /* 0x20000024ff037230 */ /* 0x001fe40000004100 */
[----:B------:R-:W-:Y:S02]  /*27e0*/  HADD2.F32 R4, -RZ, R4.H1_H1 ;  /* 0x30000004ff047230 */ /* 0x000fe40000004100 */
[--C-:B------:R-:W-:Y:S02]  /*27f0*/  HADD2.F32 R12, -RZ, R7.reuse.H0_H0 ;  /* 0x20000007ff0c7230 */ /* 0x100fe40000004100 */
[----:B------:R-:W-:Y:S01]  /*2800*/  FADD.FTZ R0, R3, R0 ;  /* 0x0000000003007221 */ /* 0x000fe20000010000 */
[----:B------:R-:W-:Y:S02]  /*2810*/  HADD2.F32 R3, -RZ, R36.H1_H1 ;  /* 0x30000024ff037230 */ /* 0x000fe40000004100 */
[----:B------:R-:W-:-:S02]  /*2820*/  HADD2.F32 R13, -RZ, R7.H1_H1 ;  /* 0x30000007ff0d7230 */ /* 0x000fc40000004100 */
[----:B------:R-:W-:Y:S02]  /*2830*/  HADD2.F32 R8, -RZ, R5.H1_H1 ;  /* 0x30000005ff087230 */ /* 0x000fe40000004100 */
[----:B------:R-:W-:Y:S01]  /*2840*/  FADD.FTZ R4, R3, R4 ;  /* 0x0000000403047221 */ /* 0x000fe20000010000 */
[----:B------:R-:W-:Y:S02]  /*2850*/  HADD2.F32 R10, -RZ, R6.H1_H1 ;  /* 0x30000006ff0a7230 */ /* 0x000fe40000004100 */
[----:B------:R-:W-:Y:S02]  /*2860*/  HADD2.F32 R7, -RZ, R37.H1_H1 ;  /* 0x30000025ff077230 */ /* 0x000fe40000004100 */
[----:B------:R-:W-:Y:S02]  /*2870*/  HADD2.F32 R11, -RZ, R38.H1_H1 ;  /* 0x30000026ff0b7230 */ /* 0x000fe40000004100 */
[----:B------:R-:W-:Y:S02]  /*2880*/  HADD2.F32 R2, -RZ, R5.H0_H0 ;  /* 0x20000005ff027230 */ /* 0x000fe40000004100 */
[----:B------:R-:W-:Y:S01]  /*2890*/  FADD.FTZ R7, R7, R8 ;  /* 0x0000000807077221 */ /* 0x000fe20000010000 */
[----:B------:R-:W-:-:S02]  /*28a0*/  HADD2.F32 R9, -RZ, R6.H0_H0 ;  /* 0x20000006ff097230 */ /* 0x000fc40000004100 */
[----:B------:R-:W-:Y:S01]  /*28b0*/  FADD.FTZ R10, R11, R10 ;  /* 0x0000000a0b0a7221 */ /* 0x000fe20000010000 */
[----:B------:R-:W-:Y:S02]  /*28c0*/  HADD2.F32 R5, -RZ, R37.H0_H0 ;  /* 0x20000025ff057230 */ /* 0x000fe40000004100 */
[----:B------:R-:W-:Y:S02]  /*28d0*/  HADD2.F32 R6, -RZ, R38.H0_H0 ;  /* 0x20000026ff067230 */ /* 0x000fe40000004100 */
[----:B------:R-:W-:Y:S02]  /*28e0*/  HADD2.F32 R3, -RZ, R32.H0_H0 ;  /* 0x20000020ff037230 */ /* 0x000fe40000004100 */
        /* <DEDUP_REMOVED lines=25> */
.L_x_5500:
[----:B0-----:R-:W0:Y:S01]  /*2a80*/  @P0 LDC.64 R2, c[0x0][0x3a8] ;  /* 0x0000ea00ff020b82 */ /* 0x001e220000000a00 */
[----:B------:R-:W-:-:S05]  /*2a90*/  IADD3 R15, PT, PT, R223, 0x60, RZ ;  /* 0x00000060df0f7810 */ /* 0x000fca0007ffe0ff */
[----:B------:R-:W-:Y:S01]  /*2aa0*/  IMAD.WIDE.U32 R4, R15, 0x10, R206 ;  /* 0x000000100f047825 */ /* 0x000fe200078e00ce */
[----:B------:R1:W-:Y:S01]  /*2ab0*/  STL [R1+0x4], R15 ;  /* 0x0000040f01007387 */ /* 0x0003e20000100800 */
[----:B------:R-:W2:Y:S08]  /*2ac0*/  @P1 LDC.64 R8, c[0x0][0x398] ;  /* 0x0000e600ff081b82 */ /* 0x000eb00000000a00 */
[----:B------:R-:W3:Y:S01]  /*2ad0*/  @P2 LDC.64 R10, c[0x0][0x3a0] ;  /* 0x0000e800ff0a2b82 */ /* 0x000ee20000000a00 */
[----:B0-----:R-:W-:-:S05]  /*2ae0*/  @P0 IMAD.WIDE.U32 R2, R252, 0x10, R2 ;  /* 0x00000010fc020825 */ /* 0x001fca00078e0002 */
[----:B------:R1:W-:Y:S01]  /*2af0*/  @P0 STG.E.128 desc[UR6][R2.64], R28 ;  /* 0x0000001c02000986 */ /* 0x0003e2000c101d06 */
[----:B--2---:R-:W-:-:S03]  /*2b00*/  @P1 IMAD.WIDE.U32 R8, R15, 0x10, R8 ;  /* 0x000000100f081825 */ /* 0x004fc600078e0008 */
[----:B------:R-:W5:Y:S04]  /*2b10*/  LDG.E.128 R4, desc[UR6][R4.64] ;  /* 0x0000000604047981 */ /* 0x000f68000c1e1d00 */
[----:B------:R1:W5:Y:S01]  /*2b20*/  @P1 LDG.E.128 R36, desc[UR6][R8.64] ;  /* 0x0000000608241981 */ /* 0x000362000c1e1d00 */
[----:B---3--:R-:W-:-:S05]  /*2b30*/  @P2 IMAD.WIDE.U32 R10, R15, 0x10, R10 ;  /* 0x000000100f0a2825 */ /* 0x008fca00078e000a */
        /* <DEDUP_REMOVED lines=12> */
.L_x_5503:
[----:B-----5:R-:W-:Y:S02]  /*2c00*/  HADD2.F32 R189, -RZ, R4.H0_H0 ;  /* 0x20000004ffbd7230 */ /* 0x020fe40000004100 */
[----:B------:R-:W-:Y:S02]  /*2c10*/  HADD2.F32 R187, -RZ, R5.H0_H0 ;  /* 0x20000005ffbb7230 */ /* 0x000fe40000004100 */
[----:B------:R-:W-:Y:S02]  /*2c20*/  HADD2.F32 R0, -RZ, R32.H0_H0 ;  /* 0x20000020ff007230 */ /* 0x000fe40000004100 */
[----:B-1----:R-:W-:Y:S02]  /*2c30*/  HADD2.F32 R2, -RZ, R33.H0_H0 ;  /* 0x20000021ff027230 */ /* 0x002fe40000004100 */
[--C-:B------:R-:W-:Y:S02]  /*2c40*/  HADD2.F32 R185, -RZ, R6.reuse.H0_H0 ;  /* 0x20000006ffb97230 */ /* 0x100fe40000004100 */
[----:B------:R-:W-:Y:S01]  /*2c50*/  FADD.FTZ R189, R0, R189 ;  /* 0x000000bd00bd7221 */ /* 0x000fe20000010000 */
[----:B------:R-:W-:-:S02]  /*2c60*/  HADD2.F32 R19, -RZ, R6.H1_H1 ;  /* 0x30000006ff137230 */ /* 0x000fc40000004100 */
[----:B------:R-:W-:Y:S01]  /*2c70*/  FADD.FTZ R187, R2, R187 ;  /* 0x000000bb02bb7221 */ /* 0x000fe20000010000 */
[--C-:B------:R-:W-:Y:S02]  /*2c80*/  HADD2.F32 R20, -RZ, R7.reuse.H0_H0 ;  /* 0x20000007ff147230 */ /* 0x100fe40000004100 */
[----:B------:R-:W-:Y:S02]  /*2c90*/  HADD2.F32 R21, -RZ, R7.H1_H1 ;  /* 0x30000007ff157230 */ /* 0x000fe40000004100 */
[----:B------:R-:W-:Y:S02]  /*2ca0*/  HADD2.F32 R4, -RZ, R4.H1_H1 ;  /* 0x30000004ff047230 */ /* 0x000fe40000004100 */
[----:B------:R-:W-:Y:S02]  /*2cb0*/  HADD2.F32 R5, -RZ, R5.H1_H1 ;  /* 0x30000005ff057230 */ /* 0x000fe40000004100 */
[----:B------:R-:W-:Y:S02]  /*2cc0*/  HADD2.F32 R6, -RZ, R34.H0_H0 ;  /* 0x20000022ff067230 */ /* 0x000fe40000004100 */
[----:B------:R-:W-:-:S02]  /*2cd0*/  HADD2.F32 R7, -RZ, R35.H0_H0 ;  /* 0x20000023ff077230 */ /* 0x000fc40000004100 */
[----:B------:R-:W-:Y:S02]  /*2ce0*/  HADD2.F32 R2, -RZ, R35.H1_H1 ;  /* 0x30000023ff027230 */ /* 0x000fe40000004100 */
        /* <DEDUP_REMOVED lines=14> */
.L_x_5502:
[----:B------:R-:W-:Y:S05]  /*2dd0*/  BRA.U UP1, `(.L_x_5505) ;  /* 0x0000000101747547 */ /* 0x000fea000b800000 */
        /* <DEDUP_REMOVED lines=29> */
.L_x_5505:
[----:B-----5:R-:W-:Y:S02]  /*2fb0*/  HADD2.F32 R0, -RZ, R4.H0_H0 ;  /* 0x20000004ff007230 */ /* 0x020fe40000004100 */
[----:B-1----:R-:W-:Y:S02]  /*2fc0*/  HADD2.F32 R3, -RZ, R36.H0_H0 ;  /* 0x20000024ff037230 */ /* 0x002fe40000004100 */
[--C-:B------:R-:W-:Y:S02]  /*2fd0*/  HADD2.F32 R2, -RZ, R5.reuse.H0_H0 ;  /* 0x20000005ff027230 */ /* 0x100fe40000004100 */
[----:B------:R-:W-:Y:S02]  /*2fe0*/  HADD2.F32 R8, -RZ, R5.H1_H1 ;  /* 0x30000005ff087230 */ /* 0x000fe40000004100 */
[----:B------:R-:W-:Y:S01]  /*2ff0*/  FADD.FTZ R0, R3, R0 ;  /* 0x0000000003007221 */ /* 0x000fe20000010000 */
[----:B------:R-:W-:Y:S02]  /*3000*/  HADD2.F32 R4, -RZ, R4.H1_H1 ;  /* 0x30000004ff047230 */ /* 0x000fe40000004100 */
[----:B------:R-:W-:-:S02]  /*3010*/  HADD2.F32 R3, -RZ, R36.H1_H1 ;  /* 0x30000024ff037230 */ /* 0x000fc40000004100 */
[----:B------:R-:W-:Y:S02]  /*3020*/  HADD2.F32 R5, -RZ, R37.H0_H0 ;  /* 0x20000025ff057230 */ /* 0x000fe40000004100 */
[--C-:B------:R-:W-:Y:S02]  /*3030*/  HADD2.F32 R9, -RZ, R6.reuse.H0_H0 ;  /* 0x20000006ff097230 */ /* 0x100fe40000004100 */
[----:B------:R-:W-:Y:S01]  /*3040*/  FADD.FTZ R3, R3, R4 ;  /* 0x0000000403037221 */ /* 0x000fe20000010000 */
[----:B------:R-:W-:Y:S02]  /*3050*/  HADD2.F32 R10, -RZ, R6.H1_H1 ;  /* 0x30000006ff0a7230 */ /* 0x000fe40000004100 */
[----:B------:R-:W-:Y:S01]  /*3060*/  FADD.FTZ R2, R5, R2 ;  /* 0x0000000205027221 */ /* 0x000fe20000010000 */
[--C-:B------:R-:W-:Y:S02]  /*3070*/  HADD2.F32 R12, -RZ, R7.reuse.H0_H0 ;  /* 0x20000007ff0c7230 */ /* 0x100fe40000004100 */
[----:B------:R-:W-:-:S02]  /*3080*/  HADD2.F32 R13, -RZ, R7.H1_H1 ;  /* 0x30000007ff0d7230 */ /* 0x000fc40000004100 */
[----:B------:R-:W-:Y:S02]  /*3090*/  HADD2.F32 R7, -RZ, R37.H1_H1 ;  /* 0x30000025ff077230 */ /* 0x000fe40000004100 */
[--C-:B------:R-:W-:Y:S02]  /*30a0*/  HADD2.F32 R6, -RZ, R38.reuse.H0_H0 ;  /* 0x20000026ff067230 */ /* 0x100fe40000004100 */
        /* <DEDUP_REMOVED lines=10> */
[----:B------:R-:W-:Y:S02]  /*3150*/  HADD2.F32 R185, -RZ, R34.H0_H0 ;  /* 0x20000022ffb97230 */ /* 0x000fe40000004100 */
[----:B------:R-:W-:Y:S01]  /*3160*/  FADD.FTZ R189, R189, R0 ;  /* 0x00000000bdbd7221 */ /* 0x000fe20000010000 */
[----:B------:R-:W-:-:S02]  /*3170*/  HADD2.F32 R20, -RZ, R35.H0_H0 ;  /* 0x20000023ff147230 */ /* 0x000fc40000004100 */
[----:B------:R-:W-:Y:S01]  /*3180*/  FADD.FTZ R187, R187, R2 ;  /* 0x00000002bbbb7221 */ /* 0x000fe20000010000 */
[----:B------:R-:W-:Y:S02]  /*3190*/  HADD2.F32 R21, -RZ, R35.H1_H1 ;  /* 0x30000023ff157230 */ /* 0x000fe40000004100 */
[----:B------:R-:W-:Y:S01]  /*31a0*/  FADD.FTZ R185, R185, R6 ;  /* 0x00000006b9b97221 */ /* 0x000fe20000010000 */
[----:B------:R-:W-:Y:S02]  /*31b0*/  HADD2.F32 R19, -RZ, R34.H1_H1 ;  /* 0x30000022ff137230 */ /* 0x000fe40000004100 */
[----:B------:R-:W-:Y:S01]  /*31c0*/  FADD.FTZ R20, R20, R5 ;  /* 0x0000000514147221 */ /* 0x000fe20000010000 */
[----:B------:R-:W-:Y:S02]  /*31d0*/  HADD2.F32 R186, -RZ, R33.H1_H1 ;  /* 0x30000021ffba7230 */ /* 0x000fe40000004100 */
[----:B------:R-:W-:Y:S01]  /*31e0*/  FADD.FTZ R21, R21, R4 ;  /* 0x0000000415157221 */ /* 0x000fe20000010000 */
[----:B------:R-:W-:-:S02]  /*31f0*/  HADD2.F32 R188, -RZ, R32.H1_H1 ;  /* 0x30000020ffbc7230 */ /* 0x000fc40000004100 */
[----:B------:R-:W-:Y:S01]  /*3200*/  FADD.FTZ R19, R19, R10 ;  /* 0x0000000a13137221 */ /* 0x000fe20000010000 */
[----:B------:R-:W-:Y:S01]  /*3210*/  FADD.FTZ R186, R186, R7 ;  /* 0x00000007baba7221 */ /* 0x000fe20000010000 */
[----:B------:R-:W-:Y:S01]  /*3220*/  F2FP.F16.F32.PACK_AB R31, R21, R20 ;  /* 0x00000014151f723e */ /* 0x000fe200000000ff */
[----:B------:R-:W-:Y:S02]  /*3230*/  FADD.FTZ R188, R188, R3 ;  /* 0x00000003bcbc7221 */ /* 0x000fe40000010000 */
[----:B------:R-:W-:Y:S02]  /*3240*/  F2FP.F16.F32.PACK_AB R30, R19, R185 ;  /* 0x000000b9131e723e */ /* 0x000fe400000000ff */
[----:B------:R-:W-:Y:S02]  /*3250*/  F2FP.F16.F32.PACK_AB R29, R186, R187 ;  /* 0x000000bbba1d723e */ /* 0x000fe400000000ff */
[----:B------:R-:W-:-:S07]  /*3260*/  F2FP.F16.F32.PACK_AB R28, R188, R189 ;  /* 0x000000bdbc1c723e */ /* 0x000fce00000000ff */
.L_x_5504:
[----:B-1----:R-:W0:Y:S01]  /*3270*/  @P0 LDC.64 R2, c[0x0][0x3a8] ;  /* 0x0000ea00ff020b82 */ /* 0x002e220000000a00 */
        /* <DEDUP_REMOVED lines=16> */
[----:B-1----:R-:W-:Y:S02]  /*3380*/  HADD2.F32 R7, -RZ, R11.H0_H0 ;  /* 0x2000000bff077230 */ /* 0x002fe40000004100 */
[--C-:B------:R-:W-:Y:S02]  /*3390*/  HADD2.F32 R24, -RZ, R9.reuse.H0_H0 ;  /* 0x20000009ff187230 */ /* 0x100fe40000004100 */
[----:B------:R-:W-:Y:S02]  /*33a0*/  HADD2.F32 R25, -RZ, R9.H1_H1 ;  /* 0x30000009ff197230 */ /* 0x000fe40000004100 */
[----:B------:R-:W-:-:S02]  /*33b0*/  HADD2.F32 R26, -RZ, R10.H0_H0 ;  /* 0x2000000aff1a7230 */ /* 0x000fc40000004100 */
[----:B------:R-:W-:Y:S02]  /*33c0*/  HADD2.F32 R8, -RZ, R10.H1_H1 ;  /* 0x3000000aff087230 */ /* 0x000fe40000004100 */
[----:B------:R-:W-:Y:S01]  /*33d0*/  HADD2.F32 R11, -RZ, R11.H1_H1 ;  /* 0x3000000bff0b7230 */ /* 0x000fe20000004100 */
[----:B------:R-:W-:Y:S06]  /*33e0*/  BRA `(.L_x_5508) ;  /* 0x00000004009c7947 */ /* 0x000fec0003800000 */
.L_x_5507:
[----:B-----5:R-:W-:Y:S02]  /*33f0*/  HADD2.F32 R22, -RZ, R8.H0_H0 ;  /* 0x20000008ff167230 */ /* 0x020fe40000004100 */
[----:B------:R-:W-:Y:S02]  /*3400*/  HADD2.F32 R26, -RZ, R10.H0_H0 ;  /* 0x2000000aff1a7230 */ /* 0x000fe40000004100 */
[----:B-1----:R-:W-:Y:S02]  /*3410*/  HADD2.F32 R3, -RZ, R32.H0_H0 ;  /* 0x20000020ff037230 */ /* 0x002fe40000004100 */
[----:B------:R-:W-:Y:S02]  /*3420*/  HADD2.F32 R7, -RZ, R34.H0_H0 ;  /* 0x20000022ff077230 */ /* 0x000fe40000004100 */
[----:B------:R-:W-:Y:S02]  /*3430*/  HADD2.F32 R23, -RZ, R8.H1_H1 ;  /* 0x30000008ff177230 */ /* 0x000fe40000004100 */
[----:B------:R-:W-:Y:S01]  /*3440*/  FADD.FTZ R22, R3, R22 ;  /* 0x0000001603167221 */ /* 0x000fe20000010000 */
[----:B------:R-:W-:-:S02]  /*3450*/  HADD2.F32 R24, -RZ, R9.H0_H0 ;  /* 0x20000009ff187230 */ /* 0x000fc40000004100 */
[----:B------:R-:W-:Y:S01]  /*3460*/  FADD.FTZ R26, R7, R26 ;  /* 0x0000001a071a7221 */ /* 0x000fe20000010000 */
[----:B------:R-:W-:Y:S02]  /*3470*/  HADD2.F32 R4, -RZ, R11.H0_H0 ;  /* 0x2000000bff047230 */ /* 0x000fe40000004100 */
[----:B------:R-:W-:Y:S02]  /*3480*/  HADD2.F32 R9, -RZ, R9.H1_H1 ;  /* 0x30000009ff097230 */ /* 0x000fe40000004100 */
[----:B------:R-:W-:Y:S02]  /*3490*/  HADD2.F32 R8, -RZ, R10.H1_H1 ;  /* 0x3000000aff087230 */ /* 0x000fe40000004100 */
[----:B------:R-:W-:Y:S02]  /*34a0*/  HADD2.F32 R5, -RZ, R33.H0_H0 ;  /* 0x20000021ff057230 */ /* 0x000fe40000004100 */
[----:B------:R-:W-:Y:S02]  /*34b0*/  HADD2.F32 R11, -RZ, R11.H1_H1 ;  /* 0x3000000bff0b7230 */ /* 0x000fe40000004100 */
        /* <DEDUP_REMOVED lines=16> */
.L_x_5506:
[----:B------:R-:W-:Y:S05]  /*35c0*/  BRA.U UP1, `(.L_x_5509) ;  /* 0x0000000101747547 */ /* 0x000fea000b800000 */
        /* <DEDUP_REMOVED lines=29> */
.L_x_5509:
[----:B-----5:R-:W-:Y:S02]  /*37a0*/  HADD2.F32 R0, -RZ, R8.H0_H0 ;  /* 0x20000008ff007230 */ /* 0x020fe40000004100 */
[----:B-1----:R-:W-:Y:S02]  /*37b0*/  HADD2.F32 R3, -RZ, R36.H0_H0 ;  /* 0x20000024ff037230 */ /* 0x002fe40000004100 */
[----:B------:R-:W-:Y:S02]  /*37c0*/  HADD2.F32 R8, -RZ, R8.H1_H1 ;  /* 0x30000008ff087230 */ /* 0x000fe40000004100 */
[----:B------:R-:W-:Y:S02]  /*37d0*/  HADD2.F32 R2, -RZ, R9.H0_H0 ;  /* 0x20000009ff027230 */ /* 0x000fe40000004100 */
[----:B------:R-:W-:Y:S01]  /*37e0*/  FADD.FTZ R0, R3, R0 ;  /* 0x0000000003007221 */ /* 0x000fe20000010000 */
[----:B------:R-:W-:Y:S02]  /*37f0*/  HADD2.F32 R3, -RZ, R36.H1_H1 ;  /* 0x30000024ff037230 */ /* 0x000fe40000004100 */
[----:B------:R-:W-:-:S02]  /*3800*/  HADD2.F32 R5, -RZ, R37.H0_H0 ;  /* 0x20000025ff057230 */ /* 0x000fc40000004100 */
[----:B------:R-:W-:Y:S02]  /*3810*/  HADD2.F32 R9, -RZ, R9.H1_H1 ;  /* 0x30000009ff097230 */ /* 0x000fe40000004100 */
[----:B------:R-:W-:Y:S01]  /*3820*/  FADD.FTZ R23, R3, R8 ;  /* 0x0000000803177221 */ /* 0x000fe20000010000 */
[----:B------:R-:W-:Y:S02]  /*3830*/  HADD2.F32 R4, -RZ, R37.H1_H1 ;  /* 0x30000025ff047230 */ /* 0x000fe40000004100 */
[----:B------:R-:W-:Y:S01]  /*3840*/  FADD.FTZ R2, R5, R2 ;  /* 0x0000000205027221 */ /* 0x000fe20000010000 */
[----:B------:R-:W-:Y:S02]  /*3850*/  HADD2.F32 R6, -RZ, R10.H0_H0 ;  /* 0x2000000aff067230 */ /* 0x000fe40000004100 */
[--C-:B------:R-:W-:Y:S02]  /*3860*/  HADD2.F32 R12, -RZ, R11.reuse.H0_H0 ;  /* 0x2000000bff0c7230 */ /* 0x100fe40000004100 */
[----:B------:R-:W-:Y:S01]  /*3870*/  FADD.FTZ R4, R4, R9 ;  /* 0x0000000904047221 */ /* 0x000fe20000010000 */
[----:B------:R-:W-:-:S02]  /*3880*/  HADD2.F32 R13, -RZ, R11.H1_H1 ;  /* 0x3000000bff0d7230 */ /* 0x000fc40000004100 */
[----:B------:R-:W-:Y:S02]  /*3890*/  HADD2.F32 R10, -RZ, R10.H1_H1 ;  /* 0x3000000aff0a7230 */ /* 0x000fe40000004100 */
[--C-:B------:R-:W-:Y:S02]  /*38a0*/  HADD2.F32 R7, -RZ, R38.reuse.H0_H0 ;  /* 0x20000026ff077230 */ /* 0x100fe40000004100 */
[----:B------:R-:W-:Y:S02]  /*38b0*/  HADD2.F32 R11, -RZ, R38.H1_H1 ;  /* 0x30000026ff0b7230 */ /* 0x000fe40000004100 */
[----:B------:R-:W-:Y:S02]  /*38c0*/  HADD2.F32 R3, -RZ, R32.H0_H0 ;  /* 0x20000020ff037230 */ /* 0x000fe40000004100 */
[----:B------:R-:W-:Y:S01]  /*38d0*/  FADD.FTZ R6, R7, R6 ;  /* 0x0000000607067221 */ /* 0x000fe20000010000 */
[----:B------:R-:W-:Y:S02]  /*38e0*/  HADD2.F32 R5, -RZ, R33.H0_H0 ;  /* 0x20000021ff057230 */ /* 0x000fe40000004100 */
[----:B------:R-:W-:Y:S01]  /*38f0*/  FADD.FTZ R10, R11, R10 ;  /* 0x0000000a0b0a7221 */ /* 0x000fe20000010000 */
[----:B------:R-:W-:-:S02]  /*3900*/  HADD2.F32 R8, -RZ, R39.H1_H1 ;  /* 0x30000027ff087230 */ /* 0x000fc40000004100 */
[----:B------:R-:W-:Y:S01]  /*3910*/  FADD.FTZ R22, R3, R0 ;  /* 0x0000000003167221 */ /* 0x000fe20000010000 */
[----:B------:R-:W-:Y:S02]  /*3920*/  HADD2.F32 R9, -RZ, R39.H0_H0 ;  /* 0x20000027ff097230 */ /* 0x000fe40000004100 */
[----:B------:R-:W-:Y:S01]  /*3930*/  FADD.FTZ R24, R5, R2 ;  /* 0x0000000205187221 */ /* 0x000fe20000010000 */
[----:B------:R-:W-:Y:S02]  /*3940*/  HADD2.F32 R7, -RZ, R34.H0_H0 ;  /* 0x20000022ff077230 */ /* 0x000fe40000004100 */
[----:B------:R-:W-:Y:S01]  /*3950*/  FADD.FTZ R8, R8, R13 ;  /* 0x0000000d08087221 */ /* 0x000fe20000010000 */
[--C-:B------:R-:W-:Y:S02]  /*3960*/  HADD2.F32 R11, -RZ, R35.reuse.H1_H1 ;  /* 0x30000023ff0b7230 */ /* 0x100fe40000004100 */
        /* <DEDUP_REMOVED lines=15> */
.L_x_5508:
[----:B------:R-:W0:Y:S01]  /*3a60*/  @P0 LDC.64 R4, c[0x0][0x3a8] ;  /* 0x0000ea00ff040b82 */ /* 0x000e220000000a00 */
[----:B------:R-:W-:-:S05]  /*3a70*/  IADD3 R176, PT, PT, R223, 0xa0, RZ ;  /* 0x000000a0dfb07810 */ /* 0x000fca0007ffe0ff */
[----:B------:R1:W-:Y:S02]  /*3a80*/  STL [R1+0x8], R176 ;  /* 0x000008b001007387 */ /* 0x0003e40000100800 */
[----:B------:R-:W2:Y:S08]  /*3a90*/  @P1 LDC.64 R2, c[0x0][0x398] ;  /* 0x0000e600ff021b82 */ /* 0x000eb00000000a00 */
[----:B------:R-:W3:Y:S01]  /*3aa0*/  @P2 LDC.64 R12, c[0x0][0x3a0] ;  /* 0x0000e800ff0c2b82 */ /* 0x000ee20000000a00 */
[----:B0-----:R-:W-:-:S05]  /*3ab0*/  @P0 IMAD.WIDE.U32 R14, R14, 0x10, R4 ;  /* 0x000000100e0e0825 */ /* 0x001fca00078e0004 */
[----:B------:R1:W-:Y:S01]  /*3ac0*/  @P0 STG.E.128 desc[UR6][R14.64], R28 ;  /* 0x0000001c0e000986 */ /* 0x0003e2000c101d06 */
[----:B--2---:R-:W-:-:S05]  /*3ad0*/  @P1 IMAD.WIDE.U32 R4, R176, 0x10, R2 ;  /* 0x00000010b0041825 */ /* 0x004fca00078e0002 */
[----:B------:R1:W5:Y:S01]  /*3ae0*/  @P1 LDG.E.128 R36, desc[UR6][R4.64] ;  /* 0x0000000604241981 */ /* 0x000362000c1e1d00 */
[----:B---3--:R-:W-:-:S04]  /*3af0*/  @P2 IMAD.WIDE.U32 R2, R176, 0x10, R12 ;  /* 0x00000010b0022825 */ /* 0x008fc800078e000c */
[----:B------:R-:W-:Y:S01]  /*3b00*/  IMAD.WIDE.U32 R12, R176, 0x10, R206 ;  /* 0x00000010b00c7825 */ /* 0x000fe200078e00ce */
[----:B------:R1:W5:Y:S04]  /*3b10*/  @P2 LDG.E.128 R32, desc[UR6][R2.64] ;  /* 0x0000000602202981 */ /* 0x000368000c1e1d00 */
[----:B------:R1:W5:Y:S01]  /*3b20*/  LDG.E.128 R168, desc[UR6][R12.64] ;  /* 0x000000060ca87981 */ /* 0x000362000c1e1d00 */
[----:B------:R-:W-:Y:S05]  /*3b30*/  BRA.U UP0, `(.L_x_5510) ;  /* 0x00000001009c7547 */ /* 0x000fea000b800000 */
[----:B------:R-:W-:Y:S05]  /*3b40*/  BRA.U UP1, `(.L_x_5511) ;  /* 0x0000000101247547 */ /* 0x000fea000b800000 */
[--C-:B-1---5:R-:W-:Y:S02]  /*3b50*/  HADD2.F32 R5, -RZ, R168.reuse.H0_H0 ;  /* 0x200000a8ff057230 */ /* 0x122fe40000004100 */
        /* <DEDUP_REMOVED lines=8> */
.L_x_5511:
[----:B-----5:R-:W-:Y:S02]  /*3be0*/  HADD2.F32 R17, -RZ, R170.H0_H0 ;  /* 0x200000aaff117230 */ /* 0x020fe40000004100 */
[----:B-1----:R-:W-:Y:S02]  /*3bf0*/  HADD2.F32 R4, -RZ, R34.H0_H0 ;  /* 0x20000022ff047230 */ /* 0x002fe40000004100 */
[----:B------:R-:W-:Y:S02]  /*3c00*/  HADD2.F32 R5, -RZ, R168.H0_H0 ;  /* 0x200000a8ff057230 */ /* 0x000fe40000004100 */
[----:B------:R-:W-:Y:S02]  /*3c10*/  HADD2.F32 R0, -RZ, R32.H0_H0 ;  /* 0x20000020ff007230 */ /* 0x000fe40000004100 */
[----:B------:R-:W-:Y:S01]  /*3c20*/  FADD.FTZ R17, R4, R17 ;  /* 0x0000001104117221 */ /* 0x000fe20000010000 */
[----:B------:R-:W-:Y:S02]  /*3c30*/  HADD2.F32 R6, -RZ, R171.H0_H0 ;  /* 0x200000abff067230 */ /* 0x000fe40000004100 */
[----:B------:R-:W-:-:S02]  /*3c40*/  HADD2.F32 R12, -RZ, R168.H1_H1 ;  /* 0x300000a8ff0c7230 */ /* 0x000fc40000004100 */
[----:B------:R-:W-:Y:S01]  /*3c50*/  FADD.FTZ R5, R0, R5 ;  /* 0x0000000500057221 */ /* 0x000fe20000010000 */
[--C-:B------:R-:W-:Y:S02]  /*3c60*/  HADD2.F32 R13, -RZ, R169.reuse.H0_H0 ;  /* 0x200000a9ff0d7230 */ /* 0x100fe40000004100 */
        /* <DEDUP_REMOVED lines=20> */
.L_x_5510:
[----:B------:R-:W-:Y:S05]  /*3db0*/  BRA.U UP1, `(.L_x_5513) ;  /* 0x0000000101747547 */ /* 0x000fea000b800000 */
        /* <DEDUP_REMOVED lines=29> */
.L_x_5513:
[----:B-----5:R-:W-:Y:S02]  /*3f90*/  HADD2.F32 R0, -RZ, R168.H0_H0 ;  /* 0x200000a8ff007230 */ /* 0x020fe40000004100 */
[----:B-1----:R-:W-:Y:S02]  /*3fa0*/  HADD2.F32 R3, -RZ, R36.H0_H0 ;  /* 0x20000024ff037230 */ /* 0x002fe40000004100 */
[----:B------:R-:W-:Y:S02]  /*3fb0*/  HADD2.F32 R12, -RZ, R168.H1_H1 ;  /* 0x300000a8ff0c7230 */ /* 0x000fe40000004100 */
[--C-:B------:R-:W-:Y:S02]  /*3fc0*/  HADD2.F32 R2, -RZ, R169.reuse.H0_H0 ;  /* 0x200000a9ff027230 */ /* 0x100fe40000004100 */
[----:B------:R-:W-:Y:S01]  /*3fd0*/  FADD.FTZ R0, R3, R0 ;  /* 0x0000000003007221 */ /* 0x000fe20000010000 */
[----:B------:R-:W-:Y:S02]  /*3fe0*/  HADD2.F32 R3, -RZ, R36.H1_H1 ;  /* 0x30000024ff037230 */ /* 0x000fe40000004100 */
[----:B------:R-:W-:-:S02]  /*3ff0*/  HADD2.F32 R169, -RZ, R169.H1_H1 ;  /* 0x300000a9ffa97230 */ /* 0x000fc40000004100 */
[--C-:B------:R-:W-:Y:S02]  /*4000*/  HADD2.F32 R4, -RZ, R37.reuse.H1_H1 ;  /* 0x30000025ff047230 */ /* 0x100fe40000004100 */
[----:B------:R-:W-:Y:S01]  /*4010*/  FADD.FTZ R12, R3, R12 ;  /* 0x0000000c030c7221 */ /* 0x000fe20000010000 */
[--C-:B------:R-:W-:Y:S02]  /*4020*/  HADD2.F32 R6, -RZ, R170.reuse.H0_H0 ;  /* 0x200000aaff067230 */ /* 0x100fe40000004100 */
[----:B------:R-:W-:Y:S02]  /*4030*/  HADD2.F32 R5, -RZ, R37.H0_H0 ;  /* 0x20000025ff057230 */ /* 0x000fe40000004100 */
[----:B------:R-:W-:Y:S01]  /*4040*/  FADD.FTZ R169, R4, R169 ;  /* 0x000000a904a97221 */ /* 0x000fe20000010000 */
[----:B------:R-:W-:Y:S02]  /*4050*/  HADD2.F32 R170, -RZ, R170.H1_H1 ;  /* 0x300000aaffaa7230 */ /* 0x000fe40000004100 */
[----:B------:R-:W-:-:S02]  /*4060*/  HADD2.F32 R10, -RZ, R171.H0_H0 ;  /* 0x200000abff0a7230 */ /* 0x000fc40000004100 */
[----:B------:R-:W-:Y:S01]  /*4070*/  FADD.FTZ R2, R5, R2 ;  /* 0x0000000205027221 */ /* 0x000fe20000010000 */
[--C-:B------:R-:W-:Y:S02]  /*4080*/  HADD2.F32 R9, -RZ, R38.reuse.H0_H0 ;  /* 0x20000026ff097230 */ /* 0x100fe40000004100 */
[----:B------:R-:W-:Y:S02]  /*4090*/  HADD2.F32 R13, -RZ, R38.H1_H1 ;  /* 0x30000026ff0d7230 */ /* 0x000fe40000004100 */
[----:B------:R-:W-:Y:S02]  /*40a0*/  HADD2.F32 R3, -RZ, R39.H0_H0 ;  /* 0x20000027ff037230 */ /* 0x000fe40000004100 */
[----:B------:R-:W-:Y:S01]  /*40b0*/  FADD.FTZ R6, R9, R6 ;  /* 0x0000000609067221 */ /* 0x000fe20000010000 */
[----:B------:R-:W-:Y:S02]  /*40c0*/  HADD2.F32 R171, -RZ, R171.H1_H1 ;  /* 0x300000abffab7230 */ /* 0x000fe40000004100 */
[----:B------:R-:W-:Y:S01]  /*40d0*/  FADD.FTZ R170, R13, R170 ;  /* 0x000000aa0daa7221 */ /* 0x000fe20000010000 */
[----:B------:R-:W-:-:S02]  /*40e0*/  HADD2.F32 R4, -RZ, R39.H1_H1 ;  /* 0x30000027ff047230 */ /* 0x000fc40000004100 */
[----:B------:R-:W-:Y:S01]  /*40f0*/  FADD.FTZ R10, R3, R10 ;  /* 0x0000000a030a7221 */ /* 0x000fe20000010000 */
[----:B------:R-:W-:Y:S02]  /*4100*/  HADD2.F32 R5, -RZ, R32.H0_H0 ;  /* 0x20000020ff057230 */ /* 0x000fe40000004100 */
        /* <DEDUP_REMOVED lines=20> */
.L_x_5512:
[----:B------:R-:W0:Y:S01]  /*4250*/  @P0 LDC.64 R2, c[0x0][0x3a8] ;  /* 0x0000ea00ff020b82 */ /* 0x000e220000000a00 */
[----:B------:R-:W-:-:S05]  /*4260*/  IADD3 R178, PT, PT, R223, 0xc0, RZ ;  /* 0x000000c0dfb27810 */ /* 0x000fca0007ffe0ff */
[----:B------:R-:W-:Y:S02]  /*4270*/  STL [R1], R178 ;  /* 0x000000b201007387 */ /* 0x000fe40000100800 */
[----:B------:R-:W1:Y:S08]  /*4280*/  @P1 LDC.64 R14, c[0x0][0x398] ;  /* 0x0000e600ff0e1b82 */ /* 0x000e700000000a00 */
[----:B------:R-:W2:Y:S01]  /*4290*/  @P2 LDC.64 R168, c[0x0][0x3a0] ;  /* 0x0000e800ffa82b82 */ /* 0x000ea20000000a00 */
[----:B0-----:R-:W-:-:S05]  /*42a0*/  @P0 IMAD.WIDE.U32 R2, R176, 0x10, R2 ;  /* 0x00000010b0020825 */ /* 0x001fca00078e0002 */
[----:B------:R1:W-:Y:S02]  /*42b0*/  @P0 STG.E.128 desc[UR6][R2.64], R28 ;  /* 0x0000001c02000986 */ /* 0x0003e4000c101d06 */
[----:B-1----:R-:W-:-:S04]  /*42c0*/  @P1 IMAD.WIDE.U32 R2, R178, 0x10, R14 ;  /* 0x00000010b2021825 */ /* 0x002fc800078e000e */
[C---:B------:R-:W-:Y:S01]  /*42d0*/  IMAD.WIDE.U32 R14, R178.reuse, 0x10, R206 ;  /* 0x00000010b20e7825 */ /* 0x040fe200078e00ce */
[----:B------:R2:W5:Y:S03]  /*42e0*/  @P1 LDG.E.128 R36, desc[UR6][R2.64] ;  /* 0x0000000602241981 */ /* 0x000566000c1e1d00 */
[----:B--2---:R-:W-:Y:S02]  /*42f0*/  @P2 IMAD.WIDE.U32 R2, R178, 0x10, R168 ;  /* 0x00000010b2022825 */ /* 0x004fe400078e00a8 */
[----:B------:R0:W5:Y:S04]  /*4300*/  LDG.E.128 R168, desc[UR6][R14.64] ;  /* 0x000000060ea87981 */ /* 0x000168000c1e1d00 */
[----:B------:R0:W5:Y:S01]  /*4310*/  @P2 LDG.E.128 R32, desc[UR6][R2.64] ;  /* 0x0000000602202981 */ /* 0x000162000c1e1d00 */
[----:B------:R-:W-:Y:S05]  /*4320*/  BRA.U UP0, `(.L_x_5514) ;  /* 0x00000001009c7547 */ /* 0x000fea000b800000 */
[----:B------:R-:W-:Y:S05]  /*4330*/  BRA.U UP1, `(.L_x_5515) ;  /* 0x0000000101247547 */ /* 0x000fea000b800000 */
[--C-:B-----5:R-:W-:Y:S02]  /*4340*/  HADD2.F32 R10, -RZ, R168.reuse.H0_H0 ;  /* 0x200000a8ff0a7230 */ /* 0x120fe40000004100 */
[----:B0-----:R-:W-:Y:S02]  /*4350*/  HADD2.F32 R14, -RZ, R168.H1_H1 ;  /* 0x300000a8ff0e7230 */ /* 0x001fe40000004100 */
[--C-:B------:R-:W-:Y:S02]  /*4360*/  HADD2.F32 R9, -RZ, R169.reuse.H0_H0 ;  /* 0x200000a9ff097230 */ /* 0x100fe40000004100 */
[----:B------:R-:W-:Y:S02]  /*4370*/  HADD2.F32 R27, -RZ, R169.H1_H1 ;  /* 0x300000a9ff1b7230 */ /* 0x000fe40000004100 */
[--C-:B------:R-:W-:Y:S02]  /*4380*/  HADD2.F32 R6, -RZ, R170.reuse.H0_H0 ;  /* 0x200000aaff067230 */ /* 0x100fe40000004100 */
[----:B------:R-:W-:-:S02]  /*4390*/  HADD2.F32 R15, -RZ, R170.H1_H1 ;  /* 0x300000aaff0f7230 */ /* 0x000fc40000004100 */
[--C-:B------:R-:W-:Y:S02]  /*43a0*/  HADD2.F32 R2, -RZ, R171.reuse.H0_H0 ;  /* 0x200000abff027230 */ /* 0x100fe40000004100 */
[----:B------:R-:W-:Y:S01]  /*43b0*/  HADD2.F32 R3, -RZ, R171.H1_H1 ;  /* 0x300000abff037230 */ /* 0x000fe20000004100 */
[----:B------:R-:W-:Y:S06]  /*43c0*/  BRA `(.L_x_5516) ;  /* 0x00000004009c7947 */ /* 0x000fec0003800000 */
.L_x_5515:
[----:B-----5:R-:W-:Y:S02]  /*43d0*/  HADD2.F32 R10, -RZ, R168.H0_H0 ;  /* 0x200000a8ff0a7230 */ /* 0x020fe40000004100 */
[----:B0-----:R-:W-:Y:S02]  /*43e0*/  HADD2.F32 R3, -RZ, R32.H0_H0 ;  /* 0x20000020ff037230 */ /* 0x001fe40000004100 */
[----:B------:R-:W-:Y:S02]  /*43f0*/  HADD2.F32 R9, -RZ, R169.H0_H0 ;  /* 0x200000a9ff097230 */ /* 0x000fe40000004100 */
[----:B------:R-:W-:Y:S02]  /*4400*/  HADD2.F32 R2, -RZ, R33.H0_H0 ;  /* 0x20000021ff027230 */ /* 0x000fe40000004100 */
[----:B------:R-:W-:Y:S01]  /*4410*/  FADD.FTZ R10, R3, R10 ;  /* 0x0000000a030a7221 */ /* 0x000fe20000010000 */
[--C-:B------:R-:W-:Y:S02]  /*4420*/  HADD2.F32 R6, -RZ, R170.reuse.H0_H0 ;  /* 0x200000aaff067230 */ /* 0x100fe40000004100 */
[----:B------:R-:W-:-:S02]  /*4430*/  HADD2.F32 R15, -RZ, R170.H1_H1 ;  /* 0x300000aaff0f7230 */ /* 0x000fc40000004100 */
[----:B------:R-:W-:Y:S01]  /*4440*/  FADD.FTZ R9, R2, R9 ;  /* 0x0000000902097221 */ /* 0x000fe20000010000 */
[--C-:B------:R-:W-:Y:S02]  /*4450*/  HADD2.F32 R3, -RZ, R34.reuse.H0_H0 ;  /* 0x20000022ff037230 */ /* 0x100fe40000004100 */
[----:B------:R-:W-:Y:S02]  /*4460*/  HADD2.F32 R2, -RZ, R34.H1_H1 ;  /* 0x30000022ff027230 */ /* 0x000fe40000004100 */
[--C-:B------:R-:W-:Y:S02]  /*4470*/  HADD2.F32 R14, -RZ, R35.reuse.H1_H1 ;  /* 0x30000023ff0e7230 */ /* 0x100fe40000004100 */
[----:B------:R-:W-:Y:S01]  /*4480*/  FADD.FTZ R6, R3, R6 ;  /* 0x0000000603067221 */ /* 0x000fe20000010000 */
[----:B------:R-:W-:Y:S02]  /*4490*/  HADD2.F32 R3, -RZ, R35.H0_H0 ;  /* 0x20000023ff037230 */ /* 0x000fe40000004100 */
[----:B------:R-:W-:Y:S01]  /*44a0*/  FADD.FTZ R15, R2, R15 ;  /* 0x0000000f020f7221 */ /* 0x000fe20000010000 */
[----:B------:R-:W-:-:S02]  /*44b0*/  HADD2.F32 R2, -RZ, R171.H0_H0 ;  /* 0x200000abff027230 */ /* 0x000fc40000004100 */
[----:B------:R-:W-:Y:S02]  /*44c0*/  HADD2.F32 R171, -RZ, R171.H1_H1 ;  /* 0x300000abffab7230 */ /* 0x000fe40000004100 */
[----:B------:R-:W-:Y:S02]  /*44d0*/  HADD2.F32 R27, -RZ, R169.H1_H1 ;  /* 0x300000a9ff1b7230 */ /* 0x000fe40000004100 */
[----:B------:R-:W-:Y:S01]  /*44e0*/  FADD.FTZ R2, R3, R2 ;  /* 0x0000000203027221 */ /* 0x000fe20000010000 */
[----:B------:R-:W-:Y:S02]  /*44f0*/  HADD2.F32 R28, -RZ, R33.H1_H1 ;  /* 0x30000021ff1c7230 */ /* 0x000fe40000004100 */
[----:B------:R-:W-:Y:S01]  /*4500*/  FADD.FTZ R3, R14, R171 ;  /* 0x000000ab0e037221 */ /* 0x000fe20000010000 */
[----:B------:R-:W-:Y:S01]  /*4510*/  HADD2.F32 R14, -RZ, R168.H1_H1 ;  /* 0x300000a8ff0e7230 */ /* 0x000fe20000004100 */
[----:B------:R-:W-:Y:S01]  /*4520*/  F2FP.F16.F32.PACK_AB R30, R15, R6 ;  /* 0x000000060f1e723e */ /* 0x000fe200000000ff */
[----:B------:R-:W-:-:S02]  /*4530*/  HADD2.F32 R29, -RZ, R32.H1_H1 ;  /* 0x30000020ff1d7230 */ /* 0x000fc40000004100 */
[----:B------:R-:W-:Y:S01]  /*4540*/  FADD.FTZ R27, R28, R27 ;  /* 0x0000001b1c1b7221 */ /* 0x000fe20000010000 */
[----:B------:R-:W-:Y:S02]  /*4550*/  F2FP.F16.F32.PACK_AB R31, R3, R2 ;  /* 0x00000002031f723e */ /* 0x000fe400000000ff */
[----:B------:R-:W-:Y:S02]  /*4560*/  FADD.FTZ R14, R29, R14 ;  /* 0x0000000e1d0e7221 */ /* 0x000fe40000010000 */
[----:B------:R-:W-:-:S03]  /*4570*/  F2FP.F16.F32.PACK_AB R29, R27, R9 ;  /* 0x000000091b1d723e */ /* 0x000fc600000000ff */
[----:B------:R-:W-:Y:S01]  /*4580*/  F2FP.F16.F32.PACK_AB R28, R14, R10 ;  /* 0x0000000a0e1c723e */ /* 0x000fe200000000ff */
[----:B------:R-:W-:Y:S06]  /*4590*/  BRA `(.L_x_5516) ;  /* 0x0000000400287947 */ /* 0x000fec0003800000 */
.L_x_5514:
[----:B------:R-:W-:Y:S05]  /*45a0*/  BRA.U UP1, `(.L_x_5517) ;  /* 0x0000000101747547 */ /* 0x000fea000b800000 */
        /* <DEDUP_REMOVED lines=29> */
.L_x_5517:
[----:B-----5:R-:W-:Y:S02]  /*4780*/  HADD2.F32 R10, -RZ, R168.H0_H0 ;  /* 0x200000a8ff0a7230 */ /* 0x020fe40000004100 */
[----:B0-----:R-:W-:Y:S02]  /*4790*/  HADD2.F32 R3, -RZ, R36.H0_H0 ;  /* 0x20000024ff037230 */ /* 0x001fe40000004100 */
[--C-:B------:R-:W-:Y:S02]  /*47a0*/  HADD2.F32 R2, -RZ, R169.reuse.H0_H0 ;  /* 0x200000a9ff027230 */ /* 0x100fe40000004100 */
[----:B------:R-:W-:Y:S02]  /*47b0*/  HADD2.F32 R27, -RZ, R169.H1_H1 ;  /* 0x300000a9ff1b7230 */ /* 0x000fe40000004100 */
[----:B------:R-:W-:Y:S01]  /*47c0*/  FADD.FTZ R10, R3, R10 ;  /* 0x0000000a030a7221 */ /* 0x000fe20000010000 */
[--C-:B------:R-:W-:Y:S02]  /*47d0*/  HADD2.F32 R3, -RZ, R37.reuse.H0_H0 ;  /* 0x20000025ff037230 */ /* 0x100fe40000004100 */
[----:B------:R-:W-:-:S02]  /*47e0*/  HADD2.F32 R6, -RZ, R37.H1_H1 ;  /* 0x30000025ff067230 */ /* 0x000fc40000004100 */
[----:B------:R-:W-:Y:S02]  /*47f0*/  HADD2.F32 R28, -RZ, R39.H0_H0 ;  /* 0x20000027ff1c7230 */ /* 0x000fe40000004100 */
[----:B------:R-:W-:Y:S01]  /*4800*/  FADD.FTZ R2, R3, R2 ;  /* 0x0000000203027221 */ /* 0x000fe20000010000 */
[----:B------:R-:W-:Y:S02]  /*4810*/  HADD2.F32 R3, -RZ, R170.H0_H0 ;  /* 0x200000aaff037230 */ /* 0x000fe40000004100 */
[----:B------:R-:W-:Y:S01]  /*4820*/  FADD.FTZ R27, R6, R27 ;  /* 0x0000001b061b7221 */ /* 0x000fe20000010000 */
[----:B------:R-:W-:Y:S02]  /*4830*/  HADD2.F32 R6, -RZ, R38.H0_H0 ;  /* 0x20000026ff067230 */ /* 0x000fe40000004100 */
[----:B------:R-:W-:Y:S02]  /*4840*/  HADD2.F32 R14, -RZ, R168.H1_H1 ;  /* 0x300000a8ff0e7230 */ /* 0x000fe40000004100 */
[----:B------:R-:W-:-:S02]  /*4850*/  HADD2.F32 R9, -RZ, R36.H1_H1 ;  /* 0x30000024ff097230 */ /* 0x000fc40000004100 */
[----:B------:R-:W-:Y:S01]  /*4860*/  FADD.FTZ R6, R6, R3 ;  /* 0x0000000306067221 */ /* 0x000fe20000010000 */
[--C-:B------:R-:W-:Y:S02]  /*4870*/  HADD2.F32 R3, -RZ, R171.reuse.H0_H0 ;  /* 0x200000abff037230 */ /* 0x100fe40000004100 */
[----:B------:R-:W-:Y:S02]  /*4880*/  HADD2.F32 R170, -RZ, R170.H1_H1 ;  /* 0x300000aaffaa7230 */ /* 0x000fe40000004100 */
[----:B------:R-:W-:Y:S01]  /*4890*/  FADD.FTZ R14, R9, R14 ;  /* 0x0000000e090e7221 */ /* 0x000fe20000010000 */
[----:B------:R-:W-:Y:S02]  /*48a0*/  HADD2.F32 R9, -RZ, R38.H1_H1 ;  /* 0x30000026ff097230 */ /* 0x000fe40000004100 */
[----:B------:R-:W-:Y:S01]  /*48b0*/  FADD.FTZ R28, R28, R3 ;  /* 0x000000031c1c7221 */ /* 0x000fe20000010000 */
[----:B------:R-:W-:Y:S02]  /*48c0*/  HADD2.F32 R3, -RZ, R32.H0_H0 ;  /* 0x20000020ff037230 */ /* 0x000fe40000004100 */
[----:B------:R-:W-:-:S02]  /*48d0*/  HADD2.F32 R171, -RZ, R171.H1_H1 ;  /* 0x300000abffab7230 */ /* 0x000fc40000004100 */
[----:B------:R-:W-:Y:S01]  /*48e0*/  FADD.FTZ R170, R9, R170 ;  /* 0x000000aa09aa7221 */ /* 0x000fe20000010000 */
[----:B------:R-:W-:Y:S02]  /*48f0*/  HADD2.F32 R30, -RZ, R39.H1_H1 ;  /* 0x30000027ff1e7230 */ /* 0x000fe40000004100 */
[----:B------:R-:W-:Y:S01]  /*4900*/  FADD.FTZ R10, R3, R10 ;  /* 0x0000000a030a7221 */ /* 0x000fe20000010000 */
[----:B------:R-:W-:Y:S02]  /*4910*/  HADD2.F32 R3, -RZ, R34.H0_H0 ;  /* 0x20000022ff037230 */ /* 0x000fe40000004100 */
        /* <DEDUP_REMOVED lines=8> */
[----:B------:R-:W-:Y:S01]  /*49a0*/  FADD.FTZ R3, R29, R30 ;  /* 0x0000001e1d037221 */ /* 0x000fe20000010000 */
[----:B------:R-:W-:Y:S02]  /*49b0*/  HADD2.F32 R28, -RZ, R33.H1_H1 ;  /* 0x30000021ff1c7230 */ /* 0x000fe40000004100 */
[----:B------:R-:W-:Y:S01]  /*49c0*/  FADD.FTZ R15, R15, R170 ;  /* 0x000000aa0f0f7221 */ /* 0x000fe20000010000 */
[----:B------:R-:W-:Y:S01]  /*49d0*/  HADD2.F32 R29, -RZ, R32.H1_H1 ;  /* 0x30000020ff1d7230 */ /* 0x000fe20000004100 */
[----:B------:R-:W-:Y:S01]  /*49e0*/  F2FP.F16.F32.PACK_AB R31, R3, R2 ;  /* 0x00000002031f723e */ /* 0x000fe200000000ff */
[----:B------:R-:W-:-:S02]  /*49f0*/  FADD.FTZ R27, R28, R27 ;  /* 0x0000001b1c1b7221 */ /* 0x000fc40000010000 */
[----:B------:R-:W-:Y:S01]  /*4a00*/  F2FP.F16.F32.PACK_AB R30, R15, R6 ;  /* 0x000000060f1e723e */ /* 0x000fe200000000ff */
[----:B------:R-:W-:Y:S02]  /*4a10*/  FADD.FTZ R14, R29, R14 ;  /* 0x0000000e1d0e7221 */ /* 0x000fe40000010000 */
[----:B------:R-:W-:-:S03]  /*4a20*/  F2FP.F16.F32.PACK_AB R29, R27, R9 ;  /* 0x000000091b1d723e */ /* 0x000fc600000000ff */
[----:B------:R-:W-:-:S07]  /*4a30*/  F2FP.F16.F32.PACK_AB R28, R14, R10 ;  /* 0x0000000a0e1c723e */ /* 0x000fce00000000ff */
.L_x_5516:
[----:B------:R-:W0:Y:S01]  /*4a40*/  @P0 LDC.64 R168, c[0x0][0x3a8] ;  /* 0x0000ea00ffa80b82 */ /* 0x000e220000000a00 */
[----:B------:R-:W-:-:S07]  /*4a50*/  IADD3 R251, PT, PT, R223, 0xe0, RZ ;  /* 0x000000e0dffb7810 */ /* 0x000fce0007ffe0ff */
[----:B------:R-:W1:Y:S08]  /*4a60*/  @P1 LDC.64 R170, c[0x0][0x398] ;  /* 0x0000e600ffaa1b82 */ /* 0x000e700000000a00 */
[----:B------:R-:W2:Y:S01]  /*4a70*/  @P2 LDC.64 R176, c[0x0][0x3a0] ;  /* 0x0000e800ffb02b82 */ /* 0x000ea20000000a00 */
[----:B0-----:R-:W-:-:S05]  /*4a80*/  @P0 IMAD.WIDE.U32 R168, R178, 0x10, R168 ;  /* 0x00000010b2a80825 */ /* 0x001fca00078e00a8 */
[----:B------:R1:W-:Y:S02]  /*4a90*/  @P0 STG.E.128 desc[UR6][R168.64], R28 ;  /* 0x0000001ca8000986 */ /* 0x0003e4000c101d06 */
[----:B-1----:R-:W-:-:S05]  /*4aa0*/  @P1 IMAD.WIDE.U32 R168, R251, 0x10, R170 ;  /* 0x00000010fba81825 */ /* 0x002fca00078e00aa */
[----:B------:R2:W5:Y:S02]  /*4ab0*/  @P1 LDG.E.128 R36, desc[UR6][R168.64] ;  /* 0x00000006a8241981 */ /* 0x000564000c1e1d00 */
[----:B--2---:R-:W-:-:S05]  /*4ac0*/  @P2 IMAD.WIDE.U32 R168, R251, 0x10, R176 ;  /* 0x00000010fba82825 */ /* 0x004fca00078e00b0 */
[----:B------:R0:W5:Y:S02]  /*4ad0*/  @P2 LDG.E.128 R32, desc[UR6][R168.64] ;  /* 0x00000006a8202981 */ /* 0x000164000c1e1d00 */
[----:B0-----:R-:W-:-:S06]  /*4ae0*/  IMAD.WIDE.U32 R168, R251, 0x10, R206 ;  /* 0x00000010fba87825 */ /* 0x001fcc00078e00ce */
[----:B------:R-:W5:Y:S01]  /*4af0*/  LDG.E.128 R168, desc[UR6][R168.64] ;  /* 0x00000006a8a87981 */ /* 0x000f62000c1e1d00 */
        /* <DEDUP_REMOVED lines=11> */
.L_x_5519:
[----:B-----5:R-:W-:Y:S02]  /*4bb0*/  HADD2.F32 R178, -RZ, R168.H0_H0 ;  /* 0x200000a8ffb27230 */ /* 0x020fe40000004100 */
[----:B------:R-:W-:Y:S02]  /*4bc0*/  HADD2.F32 R29, -RZ, R32.H0_H0 ;  /* 0x20000020ff1d7230 */ /* 0x000fe40000004100 */
[----:B------:R-:W-:Y:S02]  /*4bd0*/  HADD2.F32 R177, -RZ, R169.H0_H0 ;  /* 0x200000a9ffb17230 */ /* 0x000fe40000004100 */
[----:B------:R-:W-:Y:S02]  /*4be0*/  HADD2.F32 R28, -RZ, R33.H0_H0 ;  /* 0x20000021ff1c7230 */ /* 0x000fe40000004100 */
[----:B------:R-:W-:Y:S01]  /*4bf0*/  FADD.FTZ R178, R29, R178 ;  /* 0x000000b21db27221 */ /* 0x000fe20000010000 */
[----:B------:R-:W-:Y:S02]  /*4c00*/  HADD2.F32 R176, -RZ, R170.H0_H0 ;  /* 0x200000aaffb07230 */ /* 0x000fe40000004100 */
[----:B------:R-:W-:-:S02]  /*4c10*/  HADD2.F32 R181, -RZ, R171.H0_H0 ;  /* 0x200000abffb57230 */ /* 0x000fc40000004100 */
[----:B------:R-:W-:Y:S01]  /*4c20*/  FADD.FTZ R177, R28, R177 ;  /* 0x000000b11cb17221 */ /* 0x000fe20000010000 */
[----:B------:R-:W-:Y:S02]  /*4c30*/  HADD2.F32 R170, -RZ, R170.H1_H1 ;  /* 0x300000aaffaa7230 */ /* 0x000fe40000004100 */
[--C-:B------:R-:W-:Y:S02]  /*4c40*/  HADD2.F32 R29, -RZ, R34.reuse.H0_H0 ;  /* 0x20000022ff1d7230 */ /* 0x100fe40000004100 */
[----:B------:R-:W-:Y:S02]  /*4c50*/  HADD2.F32 R31, -RZ, R34.H1_H1 ;  /* 0x30000022ff1f7230 */ /* 0x000fe40000004100 */
        /* <DEDUP_REMOVED lines=12> */
[----:B------:R-:W-:Y:S01]  /*4d20*/  F2FP.F16.F32.PACK_AB R31, R183, R181 ;  /* 0x000000b5b71f723e */ /* 0x000fe200000000ff */
[----:B------:R-:W-:Y:S02]  /*4d30*/  FADD.FTZ R182, R182, R169 ;  /* 0x000000a9b6b67221 */ /* 0x000fe40000010000 */
[----:B------:R-:W-:-:S03]  /*4d40*/  FADD.FTZ R179, R179, R168 ;  /* 0x000000a8b3b37221 */ /* 0x000fc60000010000 */
[----:B------:R-:W-:Y:S02]  /*4d50*/  F2FP.F16.F32.PACK_AB R29, R182, R177 ;  /* 0x000000b1b61d723e */ /* 0x000fe400000000ff */
[----:B------:R-:W-:Y:S01]  /*4d60*/  F2FP.F16.F32.PACK_AB R28, R179, R178 ;  /* 0x000000b2b31c723e */ /* 0x000fe200000000ff */
[----:B------:R-:W-:Y:S06]  /*4d70*/  BRA `(.L_x_5520) ;  /* 0x0000000400287947 */ /* 0x000fec0003800000 */
.L_x_5518:
[----:B------:R-:W-:Y:S05]  /*4d80*/  BRA.U UP1, `(.L_x_5521) ;  /* 0x0000000101747547 */ /* 0x000fea000b800000 */
        /* <DEDUP_REMOVED lines=29> */
.L_x_5521:
[--C-:B-----5:R-:W-:Y:S02]  /*4f60*/  HADD2.F32 R178, -RZ, R168.reuse.H0_H0 ;  /* 0x200000a8ffb27230 */ /* 0x120fe40000004100 */
[----:B------:R-:W-:Y:S02]  /*4f70*/  HADD2.F32 R179, -RZ, R168.H1_H1 ;  /* 0x300000a8ffb37230 */ /* 0x000fe40000004100 */
[--C-:B------:R-:W-:Y:S02]  /*4f80*/  HADD2.F32 R29, -RZ, R36.reuse.H0_H0 ;  /* 0x20000024ff1d7230 */ /* 0x100fe40000004100 */
[----:B------:R-:W-:Y:S02]  /*4f90*/  HADD2.F32 R28, -RZ, R36.H1_H1 ;  /* 0x30000024ff1c7230 */ /* 0x000fe40000004100 */
[--C-:B------:R-:W-:Y:S02]  /*4fa0*/  HADD2.F32 R177, -RZ, R169.reuse.H0_H0 ;  /* 0x200000a9ffb17230 */ /* 0x100fe40000004100 */
[----:B------:R-:W-:Y:S01]  /*4fb0*/  FADD.FTZ R178, R29, R178 ;  /* 0x000000b21db27221 */ /* 0x000fe20000010000 */
[----:B------:R-:W-:-:S02]  /*4fc0*/  HADD2.F32 R182, -RZ, R169.H1_H1 ;  /* 0x300000a9ffb67230 */ /* 0x000fc40000004100 */
[----:B------:R-:W-:Y:S01]  /*4fd0*/  FADD.FTZ R179, R28, R179 ;  /* 0x000000b31cb37221 */ /* 0x000fe20000010000 */
[--C-:B------:R-:W-:Y:S02]  /*4fe0*/  HADD2.F32 R28, -RZ, R37.reuse.H0_H0 ;  /* 0x20000025ff1c7230 */ /* 0x100fe40000004100 */
[----:B------:R-:W-:Y:S02]  /*4ff0*/  HADD2.F32 R29, -RZ, R37.H1_H1 ;  /* 0x30000025ff1d7230 */ /* 0x000fe40000004100 */
[----:B------:R-:W-:Y:S02]  /*5000*/  HADD2.F32 R176, -RZ, R170.H0_H0 ;  /* 0x200000aaffb07230 */ /* 0x000fe40000004100 */
[----:B------:R-:W-:Y:S01]  /*5010*/  FADD.FTZ R177, R28, R177 ;  /* 0x000000b11cb17221 */ /* 0x000fe20000010000 */
[----:B------:R-:W-:Y:S02]  /*5020*/  HADD2.F32 R181, -RZ, R171.H0_H0 ;  /* 0x200000abffb57230 */ /* 0x000fe40000004100 */
[----:B------:R-:W-:Y:S01]  /*5030*/  FADD.FTZ R182, R29, R182 ;  /* 0x000000b61db67221 */ /* 0x000fe20000010000 */
[----:B------:R-:W-:-:S02]  /*5040*/  HADD2.F32 R29, -RZ, R38.H0_H0 ;  /* 0x20000026ff1d7230 */ /* 0x000fc40000004100 */
[----:B------:R-:W-:Y:S02]  /*5050*/  HADD2.F32 R28, -RZ, R39.H0_H0 ;  /* 0x20000027ff1c7230 */ /* 0x000fe40000004100 */
[----:B------:R-:W-:Y:S02]  /*5060*/  HADD2.F32 R180, -RZ, R170.H1_H1 ;  /* 0x300000aaffb47230 */ /* 0x000fe40000004100 */
[----:B------:R-:W-:Y:S01]  /*5070*/  FADD.FTZ R176, R29, R176 ;  /* 0x000000b01db07221 */ /* 0x000fe20000010000 */
[----:B------:R-:W-:Y:S02]  /*5080*/  HADD2.F32 R29, -RZ, R32.H0_H0 ;  /* 0x20000020ff1d7230 */ /* 0x000fe40000004100 */
[----:B------:R-:W-:Y:S01]  /*5090*/  FADD.FTZ R181, R28, R181 ;  /* 0x000000b51cb57221 */ /* 0x000fe20000010000 */
[----:B------:R-:W-:Y:S02]  /*50a0*/  HADD2.F32 R28, -RZ, R33.H0_H0 ;  /* 0x20000021ff1c7230 */ /* 0x000fe40000004100 */
[----:B------:R-:W-:-:S02]  /*50b0*/  HADD2.F32 R31, -RZ, R38.H1_H1 ;  /* 0x30000026ff1f7230 */ /* 0x000fc40000004100 */
[----:B------:R-:W-:Y:S01]  /*50c0*/  FADD.FTZ R178, R29, R178 ;  /* 0x000000b21db27221 */ /* 0x000fe20000010000 */
[----:B------:R-:W-:Y:S02]  /*50d0*/  HADD2.F32 R183, -RZ, R171.H1_H1 ;  /* 0x300000abffb77230 */ /* 0x000fe40000004100 */
[----:B------:R-:W-:Y:S01]  /*50e0*/  FADD.FTZ R177, R28, R177 ;  /* 0x000000b11cb17221 */ /* 0x000fe20000010000 */
[----:B------:R-:W-:Y:S02]  /*50f0*/  HADD2.F32 R30, -RZ, R39.H1_H1 ;  /* 0x30000027ff1e7230 */ /* 0x000fe40000004100 */
[----:B------:R-:W-:Y:S01]  /*5100*/  FADD.FTZ R180, R31, R180 ;  /* 0x000000b41fb47221 */ /* 0x000fe20000010000 */
[--C-:B------:R-:W-:Y:S02]  /*5110*/  HADD2.F32 R29, -RZ, R34.reuse.H0_H0 ;  /* 0x20000022ff1d7230 */ /* 0x100fe40000004100 */
[----:B------:R-:W-:Y:S02]  /*5120*/  HADD2.F32 R28, -RZ, R35.H0_H0 ;  /* 0x20000023ff1c7230 */ /* 0x000fe40000004100 */
        /* <DEDUP_REMOVED lines=15> */
.L_x_5520:
        /* <DEDUP_REMOVED lines=23> */
.L_x_5523:
[----:B-----5:R-:W-:Y:S02]  /*5390*/  HADD2.F32 R199, -RZ, R169.H0_H0 ;  /* 0x200000a9ffc77230 */ /* 0x020fe40000004100 */
[----:B------:R-:W-:Y:S02]  /*53a0*/  HADD2.F32 R28, -RZ, R33.H0_H0 ;  /* 0x20000021ff1c7230 */ /* 0x000fe40000004100 */
[----:B------:R-:W-:Y:S02]  /*53b0*/  HADD2.F32 R201, -RZ, R170.H0_H0 ;  /* 0x200000aaffc97230 */ /* 0x000fe40000004100 */
[----:B------:R-:W-:Y:S02]  /*53c0*/  HADD2.F32 R184, -RZ, R168.H0_H0 ;  /* 0x200000a8ffb87230 */ /* 0x000fe40000004100 */
[----:B------:R-:W-:Y:S01]  /*53d0*/  FADD.FTZ R199, R28, R199 ;  /* 0x000000c71cc77221 */ /* 0x000fe20000010000 */
[----:B------:R-:W-:Y:S02]  /*53e0*/  HADD2.F32 R28, -RZ, R34.H0_H0 ;  /* 0x20000022ff1c7230 */ /* 0x000fe40000004100 */
[----:B------:R-:W-:-:S02]  /*53f0*/  HADD2.F32 R203, -RZ, R171.H0_H0 ;  /* 0x200000abffcb7230 */ /* 0x000fc40000004100 */
[----:B------:R-:W-:Y:S02]  /*5400*/  HADD2.F32 R168, -RZ, R168.H1_H1 ;  /* 0x300000a8ffa87230 */ /* 0x000fe40000004100 */
[----:B------:R-:W-:Y:S01]  /*5410*/  FADD.FTZ R201, R28, R201 ;  /* 0x000000c91cc97221 */ /* 0x000fe20000010000 */
[--C-:B------:R-:W-:Y:S02]  /*5420*/  HADD2.F32 R31, -RZ, R32.reuse.H0_H0 ;  /* 0x20000020ff1f7230 */ /* 0x100fe40000004100 */
[----:B------:R-:W-:Y:S02]  /*5430*/  HADD2.F32 R29, -RZ, R32.H1_H1 ;  /* 0x30000020ff1d7230 */ /* 0x000fe40000004100 */
[----:B------:R-:W-:Y:S02]  /*5440*/  HADD2.F32 R169, -RZ, R169.H1_H1 ;  /* 0x300000a9ffa97230 */ /* 0x000fe40000004100 */
[----:B------:R-:W-:Y:S01]  /*5450*/  FADD.FTZ R184, R31, R184 ;  /* 0x000000b81fb87221 */ /* 0x000fe20000010000 */
[----:B------:R-:W-:-:S02]  /*5460*/  HADD2.F32 R200, -RZ, R33.H1_H1 ;  /* 0x30000021ffc87230 */ /* 0x000fc40000004100 */
[----:B------:R-:W-:Y:S01]  /*5470*/  FADD.FTZ R198, R29, R168 ;  /* 0x000000a81dc67221 */ /* 0x000fe20000010000 */
[----:B------:R-:W-:Y:S02]  /*5480*/  HADD2.F32 R170, -RZ, R170.H1_H1 ;  /* 0x300000aaffaa7230 */ /* 0x000fe40000004100 */
[----:B------:R-:W-:Y:S02]  /*5490*/  HADD2.F32 R202, -RZ, R34.H1_H1 ;  /* 0x30000022ffca7230 */ /* 0x000fe40000004100 */
[----:B------:R-:W-:Y:S01]  /*54a0*/  FADD.FTZ R200, R200, R169 ;  /* 0x000000a9c8c87221 */ /* 0x000fe20000010000 */
[----:B------:R-:W-:Y:S02]  /*54b0*/  HADD2.F32 R28, -RZ, R35.H0_H0 ;  /* 0x20000023ff1c7230 */ /* 0x000fe40000004100 */
[----:B------:R-:W-:Y:S02]  /*54c0*/  HADD2.F32 R171, -RZ, R171.H1_H1 ;  /* 0x300000abffab7230 */ /* 0x000fe40000004100 */
[----:B------:R-:W-:Y:S01]  /*54d0*/  FADD.FTZ R202, R202, R170 ;  /* 0x000000aacaca7221 */ /* 0x000fe20000010000 */
[----:B------:R-:W-:-:S02]  /*54e0*/  HADD2.F32 R204, -RZ, R35.H1_H1 ;  /* 0x30000023ffcc7230 */ /* 0x000fc40000004100 */
[----:B------:R-:W-:Y:S01]  /*54f0*/  FADD.FTZ R203, R28, R203 ;  /* 0x000000cb1ccb7221 */ /* 0x000fe20000010000 */
[----:B------:R-:W-:Y:S02]  /*5500*/  F2FP.F16.F32.PACK_AB R29, R200, R199 ;  /* 0x000000c7c81d723e */ /* 0x000fe400000000ff */
[----:B------:R-:W-:Y:S01]  /*5510*/  F2FP.F16.F32.PACK_AB R30, R202, R201 ;  /* 0x000000c9ca1e723e */ /* 0x000fe200000000ff */
[----:B------:R-:W-:Y:S01]  /*5520*/  FADD.FTZ R204, R204, R171 ;  /* 0x000000abcccc7221 */ /* 0x000fe20000010000 */
[----:B------:R-:W-:-:S04]  /*5530*/  F2FP.F16.F32.PACK_AB R28, R198, R184 ;  /* 0x000000b8c61c723e */ /* 0x000fc800000000ff */
[----:B------:R-:W-:Y:S01]  /*5540*/  F2FP.F16.F32.PACK_AB R31, R204, R203 ;  /* 0x000000cbcc1f723e */ /* 0x000fe200000000ff */
[----:B------:R-:W-:Y:S06]  /*5550*/  BRA `(.L_x_5524) ;  /* 0x0000000400287947 */ /* 0x000fec0003800000 */
.L_x_5522:
        /* <DEDUP_REMOVED lines=30> */
.L_x_5525:
[----:B-----5:R-:W-:Y:S02]  /*5740*/  HADD2.F32 R198, -RZ, R168.H1_H1 ;  /* 0x300000a8ffc67230 */ /* 0x020fe40000004100 */
[----:B------:R-:W-:Y:S02]  /*5750*/  HADD2.F32 R29, -RZ, R36.H1_H1 ;  /* 0x30000024ff1d7230 */ /* 0x000fe40000004100 */
        /* <DEDUP_REMOVED lines=9> */
[--C-:B------:R-:W-:Y:S02]  /*57f0*/  HADD2.F32 R29, -RZ, R32.reuse.H0_H0 ;  /* 0x20000020ff1d7230 */ /* 0x100fe40000004100 */
[----:B------:R-:W-:Y:S02]  /*5800*/  HADD2.F32 R28, -RZ, R32.H1_H1 ;  /* 0x30000020ff1c7230 */ /* 0x000fe40000004100 */
[----:B------:R-:W-:Y:S01]  /*5810*/  FADD.FTZ R184, R31, R184 ;  /* 0x000000b81fb87221 */ /* 0x000fe20000010000 */
[----:B------:R-:W-:-:S02]  /*5820*/  HADD2.F32 R201, -RZ, R170.H0_H0 ;  /* 0x200000aaffc97230 */ /* 0x000fc40000004100 */
[----:B------:R-:W-:Y:S02]  /*5830*/  HADD2.F32 R202, -RZ, R170.H1_H1 ;  /* 0x300000aaffca7230 */ /* 0x000fe40000004100 */
[----:B------:R-:W-:Y:S01]  /*5840*/  FADD.FTZ R184, R29, R184 ;  /* 0x000000b81db87221 */ /* 0x000fe20000010000 */
[----:B------:R-:W-:Y:S01]  /*5850*/  FADD.FTZ R198, R28, R198 ;  /* 0x000000c61cc67221 */ /* 0x000fe20000010000 */
[--C-:B------:R-:W-:Y:S02]  /*5860*/  HADD2.F32 R29, -RZ, R38.reuse.H0_H0 ;  /* 0x20000026ff1d7230 */ /* 0x100fe40000004100 */
[----:B------:R-:W-:Y:S02]  /*5870*/  HADD2.F32 R28, -RZ, R33.H0_H0 ;  /* 0x20000021ff1c7230 */ /* 0x000fe40000004100 */
[----:B------:R-:W-:Y:S02]  /*5880*/  HADD2.F32 R203, -RZ, R35.H0_H0 ;  /* 0x20000023ffcb7230 */ /* 0x000fe40000004100 */
[----:B------:R-:W-:Y:S01]  /*5890*/  FADD.FTZ R201, R29, R201 ;  /* 0x000000c91dc97221 */ /* 0x000fe20000010000 */
[----:B------:R-:W-:-:S02]  /*58a0*/  HADD2.F32 R29, -RZ, R38.H1_H1 ;  /* 0x30000026ff1d7230 */ /* 0x000fc40000004100 */
[----:B------:R-:W-:Y:S01]  /*58b0*/  FADD.FTZ R199, R28, R199 ;  /* 0x000000c71cc77221 */ /* 0x000fe20000010000 */
[----:B------:R-:W-:Y:S02]  /*58c0*/  HADD2.F32 R28, -RZ, R33.H1_H1 ;  /* 0x30000021ff1c7230 */ /* 0x000fe40000004100 */
[----:B------:R-:W-:Y:S02]  /*58d0*/  HADD2.F32 R204, -RZ, R35.H1_H1 ;  /* 0x30000023ffcc7230 */ /* 0x000fe40000004100 */
[----:B------:R-:W-:Y:S01]  /*58e0*/  FADD.FTZ R202, R29, R202 ;  /* 0x000000ca1dca7221 */ /* 0x000fe20000010000 */
[--C-:B------:R-:W-:Y:S02]  /*58f0*/  HADD2.F32 R29, -RZ, R34.reuse.H0_H0 ;  /* 0x20000022ff1d7230 */ /* 0x100fe40000004100 */
[----:B------:R-:W-:Y:S01]  /*5900*/  FADD.FTZ R200, R28, R200 ;  /* 0x000000c81cc87221 */ /* 0x000fe20000010000 */
[----:B------:R-:W-:Y:S02]  /*5910*/  HADD2.F32 R28, -RZ, R34.H1_H1 ;  /* 0x30000022ff1c7230 */ /* 0x000fe40000004100 */
[----:B------:R-:W-:Y:S01]  /*5920*/  FADD.FTZ R201, R29, R201 ;  /* 0x000000c91dc97221 */ /* 0x000fe20000010000 */
[----:B------:R-:W-:-:S02]  /*5930*/  HADD2.F32 R29, -RZ, R39.H0_H0 ;  /* 0x20000027ff1d7230 */ /* 0x000fc40000004100 */
[----:B------:R-:W-:Y:S01]  /*5940*/  FADD.FTZ R202, R28, R202 ;  /* 0x000000ca1cca7221 */ /* 0x000fe20000010000 */
[--C-:B------:R-:W-:Y:S02]  /*5950*/  HADD2.F32 R28, -RZ, R171.reuse.H0_H0 ;  /* 0x200000abff1c7230 */ /* 0x100fe40000004100 */
[----:B------:R-:W-:Y:S02]  /*5960*/  HADD2.F32 R171, -RZ, R171.H1_H1 ;  /* 0x300000abffab7230 */ /* 0x000fe40000004100 */
[----:B------:R-:W-:Y:S01]  /*5970*/  F2FP.F16.F32.PACK_AB R30, R202, R201 ;  /* 0x000000c9ca1e723e */ /* 0x000fe200000000ff */
[----:B------:R-:W-:Y:S01]  /*5980*/  FADD.FTZ R28, R29, R28 ;  /* 0x0000001c1d1c7221 */ /* 0x000fe20000010000 */
[----:B------:R-:W-:-:S03]  /*5990*/  F2FP.F16.F32.PACK_AB R29, R200, R199 ;  /* 0x000000c7c81d723e */ /* 0x000fc600000000ff */
[----:B------:R-:W-:Y:S01]  /*59a0*/  FADD.FTZ R203, R203, R28 ;  /* 0x0000001ccbcb7221 */ /* 0x000fe20000010000 */
[----:B------:R-:W-:-:S05]  /*59b0*/  HADD2.F32 R28, -RZ, R39.H1_H1 ;  /* 0x30000027ff1c7230 */ /* 0x000fca0000004100 */
[----:B------:R-:W-:-:S04]  /*59c0*/  FADD.FTZ R28, R28, R171 ;  /* 0x000000ab1c1c7221 */ /* 0x000fc80000010000 */
[----:B------:R-:W-:Y:S01]  /*59d0*/  FADD.FTZ R204, R204, R28 ;  /* 0x0000001ccccc7221 */ /* 0x000fe20000010000 */
[----:B------:R-:W-:-:S04]  /*59e0*/  F2FP.F16.F32.PACK_AB R28, R198, R184 ;  /* 0x000000b8c61c723e */ /* 0x000fc800000000ff */
[----:B------:R-:W-:-:S07]  /*59f0*/  F2FP.F16.F32.PACK_AB R31, R204, R203 ;  /* 0x000000cbcc1f723e */ /* 0x000fce00000000ff */
.L_x_5524:
        /* <DEDUP_REMOVED lines=23> */
.L_x_5527:
[--C-:B-----5:R-:W-:Y:S02]  /*5b70*/  HADD2.F32 R28, -RZ, R168.reuse.H0_H0 ;  /* 0x200000a8ff1c7230 */ /* 0x120fe40000004100 */
[----:B------:R-:W-:Y:S02]  /*5b80*/  HADD2.F32 R29, -RZ, R168.H1_H1 ;  /* 0x300000a8ff1d7230 */ /* 0x000fe40000004100 */
[--C-:B------:R-:W-:Y:S02]  /*5b90*/  HADD2.F32 R31, -RZ, R32.reuse.H0_H0 ;  /* 0x20000020ff1f7230 */ /* 0x100fe40000004100 */
[----:B------:R-:W-:-:S03]  /*5ba0*/  HADD2.F32 R30, -RZ, R32.H1_H1 ;  /* 0x30000020ff1e7230 */ /* 0x000fc60000004100 */
[----:B------:R-:W-:Y:S01]  /*5bb0*/  FADD.FTZ R205, R31, R28 ;  /* 0x0000001c1fcd7221 */ /* 0x000fe20000010000 */
[--C-:B------:R-:W-:Y:S02]  /*5bc0*/  HADD2.F32 R28, -RZ, R169.reuse.H0_H0 ;  /* 0x200000a9ff1c7230 */ /* 0x100fe40000004100 */
[----:B------:R-:W-:Y:S01]  /*5bd0*/  FADD.FTZ R206, R30, R29 ;  /* 0x0000001d1ece7221 */ /* 0x000fe20000010000 */
[----:B------:R-:W-:Y:S02]  /*5be0*/  HADD2.F32 R29, -RZ, R169.H1_H1 ;  /* 0x300000a9ff1d7230 */ /* 0x000fe40000004100 */
[--C-:B------:R-:W-:Y:S02]  /*5bf0*/  HADD2.F32 R31, -RZ, R33.reuse.H0_H0 ;  /* 0x20000021ff1f7230 */ /* 0x100fe40000004100 */
[----:B------:R-:W-:-:S03]  /*5c00*/  HADD2.F32 R30, -RZ, R33.H1_H1 ;  /* 0x30000021ff1e7230 */ /* 0x000fc60000004100 */
[----:B------:R-:W-:Y:S01]  /*5c10*/  FADD.FTZ R207, R31, R28 ;  /* 0x0000001c1fcf7221 */ /* 0x000fe20000010000 */
[--C-:B------:R-:W-:Y:S02]  /*5c20*/  HADD2.F32 R28, -RZ, R170.reuse.H1_H1 ;  /* 0x300000aaff1c7230 */ /* 0x100fe40000004100 */
[----:B------:R-:W-:Y:S01]  /*5c30*/  FADD.FTZ R208, R30, R29 ;  /* 0x0000001d1ed07221 */ /* 0x000fe20000010000 */
[----:B------:R-:W-:Y:S02]  /*5c40*/  HADD2.F32 R29, -RZ, R170.H0_H0 ;  /* 0x200000aaff1d7230 */ /* 0x000fe40000004100 */
[--C-:B------:R-:W-:Y:S02]  /*5c50*/  HADD2.F32 R31, -RZ, R34.reuse.H0_H0 ;  /* 0x20000022ff1f7230 */ /* 0x100fe40000004100 */
        /* <DEDUP_REMOVED lines=14> */
.L_x_5526:
[----:B------:R-:W-:Y:S05]  /*5d40*/  BRA.U UP1, `(.L_x_5529) ;  /* 0x0000000101747547 */ /* 0x000fea000b800000 */
        /* <DEDUP_REMOVED lines=29> */
.L_x_5529:
[--C-:B-----5:R-:W-:Y:S02]  /*5f20*/  HADD2.F32 R31, -RZ, R168.reuse.H0_H0 ;  /* 0x200000a8ff1f7230 */ /* 0x120fe40000004100 */
[----:B------:R-:W-:Y:S02]  /*5f30*/  HADD2.F32 R28, -RZ, R168.H1_H1 ;  /* 0x300000a8ff1c7230 */ /* 0x000fe40000004100 */
[--C-:B------:R-:W-:Y:S02]  /*5f40*/  HADD2.F32 R30, -RZ, R36.reuse.H0_H0 ;  /* 0x20000024ff1e7230 */ /* 0x100fe40000004100 */
[----:B------:R-:W-:Y:S02]  /*5f50*/  HADD2.F32 R29, -RZ, R36.H1_H1 ;  /* 0x30000024ff1d7230 */ /* 0x000fe40000004100 */
[----:B------:R-:W-:Y:S02]  /*5f60*/  HADD2.F32 R168, -RZ, R37.H1_H1 ;  /* 0x30000025ffa87230 */ /* 0x000fe40000004100 */
[----:B------:R-:W-:Y:S01]  /*5f70*/  FADD.FTZ R31, R30, R31 ;  /* 0x0000001f1e1f7221 */ /* 0x000fe20000010000 */
[----:B------:R-:W-:-:S02]  /*5f80*/  HADD2.F32 R30, -RZ, R169.H1_H1 ;  /* 0x300000a9ff1e7230 */ /* 0x000fc40000004100 */
[----:B------:R-:W-:Y:S01]  /*5f90*/  FADD.FTZ R28, R29, R28 ;  /* 0x0000001c1d1c7221 */ /* 0x000fe20000010000 */
[----:B------:R-:W-:Y:S02]  /*5fa0*/  HADD2.F32 R29, -RZ, R169.H0_H0 ;  /* 0x200000a9ff1d7230 */ /* 0x000fe40000004100 */
[----:B------:R-:W-:Y:S02]  /*5fb0*/  HADD2.F32 R169, -RZ, R37.H0_H0 ;  /* 0x20000025ffa97230 */ /* 0x000fe40000004100 */
[----:B------:R-:W-:Y:S01]  /*5fc0*/  FADD.FTZ R30, R168, R30 ;  /* 0x0000001ea81e7221 */ /* 0x000fe20000010000 */
[--C-:B------:R-:W-:Y:S02]  /*5fd0*/  HADD2.F32 R168, -RZ, R32.reuse.H1_H1 ;  /* 0x30000020ffa87230 */ /* 0x100fe40000004100 */
[----:B------:R-:W-:Y:S01]  /*5fe0*/  FADD.FTZ R29, R169, R29 ;  /* 0x0000001da91d7221 */ /* 0x000fe20000010000 */
[----:B------:R-:W-:Y:S02]  /*5ff0*/  HADD2.F32 R169, -RZ, R32.H0_H0 ;  /* 0x20000020ffa97230 */ /* 0x000fe40000004100 */
[----:B------:R-:W-:Y:S01]  /*6000*/  FADD.FTZ R206, R168, R28 ;  /* 0x0000001ca8ce7221 */ /* 0x000fe20000010000 */
[----:B------:R-:W-:-:S02]  /*6010*/  HADD2.F32 R28, -RZ, R170.H0_H0 ;  /* 0x200000aaff1c7230 */ /* 0x000fc40000004100 */
[--C-:B------:R-:W-:Y:S02]  /*6020*/  HADD2.F32 R168, -RZ, R38.reuse.H0_H0 ;  /* 0x20000026ffa87230 */ /* 0x100fe40000004100 */
[----:B------:R-:W-:Y:S01]  /*6030*/  FADD.FTZ R205, R169, R31 ;  /* 0x0000001fa9cd7221 */ /* 0x000fe20000010000 */
[--C-:B------:R-:W-:Y:S02]  /*6040*/  HADD2.F32 R31, -RZ, R33.reuse.H0_H0 ;  /* 0x20000021ff1f7230 */ /* 0x100fe40000004100 */
[----:B------:R-:W-:Y:S01]  /*6050*/  FADD.FTZ R28, R168, R28 ;  /* 0x0000001ca81c7221 */ /* 0x000fe20000010000 */
[----:B------:R-:W-:Y:S02]  /*6060*/  HADD2.F32 R168, -RZ, R38.H1_H1 ;  /* 0x30000026ffa87230 */ /* 0x000fe40000004100 */
[----:B------:R-:W-:Y:S01]  /*6070*/  FADD.FTZ R207, R31, R29 ;  /* 0x0000001d1fcf7221 */ /* 0x000fe20000010000 */
[----:B------:R-:W-:Y:S02]  /*6080*/  HADD2.F32 R31, -RZ, R33.H1_H1 ;  /* 0x30000021ff1f7230 */ /* 0x000fe40000004100 */
[----:B------:R-:W-:-:S03]  /*6090*/  HADD2.F32 R29, -RZ, R170.H1_H1 ;  /* 0x300000aaff1d7230 */ /* 0x000fc60000004100 */
[----:B------:R-:W-:Y:S01]  /*60a0*/  FADD.FTZ R208, R31, R30 ;  /* 0x0000001e1fd07221 */ /* 0x000fe20000010000 */
[--C-:B------:R-:W-:Y:S02]  /*60b0*/  HADD2.F32 R31, -RZ, R34.reuse.H0_H0 ;  /* 0x20000022ff1f7230 */ /* 0x100fe40000004100 */
[----:B------:R-:W-:Y:S01]  /*60c0*/  FADD.FTZ R29, R168, R29 ;  /* 0x0000001da81d7221 */ /* 0x000fe20000010000 */
[----:B------:R-:W-:Y:S02]  /*60d0*/  HADD2.F32 R30, -RZ, R34.H1_H1 ;  /* 0x30000022ff1e7230 */ /* 0x000fe40000004100 */
        /* <DEDUP_REMOVED lines=16> */
.L_x_5528:
        /* <DEDUP_REMOVED lines=268> */
.L_x_5543:
[----:B------:R-:W-:Y:S04]  /*72a0*/  STL [R1+0x70], R38 ;  /* 0x0000702601007387 */ /* 0x000fe80000100800 */
[----:B------:R-:W-:Y:S04]  /*72b0*/  STL [R1+0x6c], R37 ;  /* 0x00006c2501007387 */ /* 0x000fe80000100800 */
[----:B------:R2:W-:Y:S04]  /*72c0*/  STL [R1+0x68], R36 ;  /* 0x0000682401007387 */ /* 0x0005e80000100800 */
[----:B--2---:R-:W2:Y:S04]  /*72d0*/  LDL R36, [R1+0x28] ;  /* 0x0000280001247983 */ /* 0x004ea80000100800 */
[----:B------:R3:W-:Y:S04]  /*72e0*/  STL [R1+0x64], R35 ;  /* 0x0000642301007387 */ /* 0x0007e80000100800 */
[----:B---3--:R-:W3:Y:S01]  /*72f0*/  LDL R35, [R1+0x38] ;  /* 0x0000380001237983 */ /* 0x008ee20000100800 */
[----:B-1----:R-:W-:Y:S01]  /*7300*/  FADD.FTZ R168, R213, R168 ;  /* 0x000000a8d5a87221 */ /* 0x002fe20000010000 */
[----:B------:R-:W-:-:S02]  /*7310*/  ISETP.NE.AND P3, PT, RZ, UR5, PT ;  /* 0x00000005ff007c0c */ /* 0x000fc4000bf65270 */
[----:B------:R-:W-:Y:S01]  /*7320*/  STL [R1+0x60], R34 ;  /* 0x0000602201007387 */ /* 0x000fe20000100800 */
[----:B------:R-:W-:Y:S01]  /*7330*/  FFMA.FTZ R170, R168, R214, UR8 ;  /* 0x00000008a8aa7e23 */ /* 0x000fe200080100d6 */
[C---:B------:R-:W-:Y:S01]  /*7340*/  FMUL.FTZ R168, R169.reuse, R169 ;  /* 0x000000a9a9a87220 */ /* 0x040fe20000410000 */
[----:B------:R-:W-:Y:S01]  /*7350*/  FSEL R214, R169, RZ, !P3 ;  /* 0x000000ffa9d67208 */ /* 0x000fe20005800000 */
[----:B------:R1:W-:Y:S03]  /*7360*/  STL [R1+0x5c], R33 ;  /* 0x00005c2101007387 */ /* 0x0003e60000100800 */
[----:B------:R-:W-:Y:S01]  /*7370*/  FSEL R168, R168, RZ, P3 ;  /* 0x000000ffa8a87208 */ /* 0x000fe20001800000 */
[----:B------:R4:W-:Y:S04]  /*7380*/  STL [R1+0x58], R32 ;  /* 0x0000582001007387 */ /* 0x0009e80000100800 */
[----:B------:R-:W-:Y:S01]  /*7390*/  FADD.FTZ R168, R170, R168 ;  /* 0x000000a8aaa87221 */ /* 0x000fe20000010000 */
[----:B------:R-:W-:Y:S01]  /*73a0*/  STL [R1+0x54], R31 ;  /* 0x0000541f01007387 */ /* 0x000fe20000100800 */
[----:B------:R-:W-:-:S02]  /*73b0*/  HADD2.F32 R170, -RZ, R40.H0_H0 ;  /* 0x20000028ffaa7230 */ /* 0x000fc40000004100 */
[----:B0-----:R0:W1:Y:S01]  /*73c0*/  MUFU.RSQ R213, R168 ;  /* 0x000000a800d57308 */ /* 0x0010620000001400 */
[----:B------:R3:W-:Y:S04]  /*73d0*/  STL [R1+0x50], R30 ;  /* 0x0000501e01007387 */ /* 0x0007e80000100800 */
[----:B------:R3:W-:Y:S01]  /*73e0*/  STL [R1+0x4c], R29 ;  /* 0x00004c1d01007387 */ /* 0x0007e20000100800 */
[----:B0-----:R-:W-:Y:S01]  /*73f0*/  FADD.FTZ R168, -R214, R172 ;  /* 0x000000acd6a87221 */ /* 0x001fe20000010100 */
[----:B------:R-:W-:Y:S02]  /*7400*/  HADD2.F32 R172, -RZ, R80.H0_H0 ;  /* 0x20000050ffac7230 */ /* 0x000fe40000004100 */
[----:B------:R0:W-:Y:S04]  /*7410*/  STL [R1+0x48], R28 ;  /* 0x0000481c01007387 */ /* 0x0001e80000100800 */
[----:B------:R-:W3:Y:S01]  /*7420*/  LDL R37, [R1+0x2c] ;  /* 0x00002c0001257983 */ /* 0x000ee20000100800 */
[----:B-1----:R-:W-:-:S03]  /*7430*/  FMUL.FTZ R168, R213, R168 ;  /* 0x000000a8d5a87220 */ /* 0x002fc60000410000 */
[----:B------:R-:W3:Y:S04]  /*7440*/  LDL R33, [R1+0x44] ;  /* 0x0000440001217983 */ /* 0x000ee80000100800 */
[----:B----4-:R-:W4:Y:S01]  /*7450*/  LDL R32, [R1+0x34] ;  /* 0x0000340001207983 */ /* 0x010f220000100800 */
[----:B--2---:R-:W-:Y:S02]  /*7460*/  HADD2.F32 R171, -RZ, R36.H0_H0 ;  /* 0x20000024ffab7230 */ /* 0x004fe40000004100 */
[----:B---3--:R-:W-:-:S05]  /*7470*/  HADD2.F32 R38, -RZ, R35.H0_H0 ;  /* 0x20000023ff267230 */ /* 0x008fca0000004100 */
[C---:B------:R-:W-:Y:S02]  /*7480*/  FFMA.FTZ R30, R168.reuse, R38, R172 ;  /* 0x00000026a81e7223 */ /* 0x040fe400000100ac */
[----:B------:R-:W2:Y:S01]  /*7490*/  LDL R38, [R1+0x3c] ;  /* 0x00003c0001267983 */ /* 0x000ea20000100800 */
[----:B------:R-:W-:Y:S01]  /*74a0*/  FFMA.FTZ R29, R168, R171, R170 ;  /* 0x000000aba81d7223 */ /* 0x000fe200000100aa */
[----:B------:R-:W-:Y:S01]  /*74b0*/  FADD.FTZ R168, -R214, R227 ;  /* 0x000000e3d6a87221 */ /* 0x000fe20000010100 */
[----:B------:R-:W-:Y:S01]  /*74c0*/  HADD2.F32 R227, -RZ, R35.H1_H1 ;  /* 0x30000023ffe37230 */ /* 0x000fe20000004100 */
[----:B0-----:R-:W3:Y:S01]  /*74d0*/  LDL.LU R28, [R1+0x10] ;  /* 0x00001000011c7983 */ /* 0x001ee20000300800 */
[----:B------:R-:W-:Y:S02]  /*74e0*/  HADD2.F32 R172, -RZ, R80.H1_H1 ;  /* 0x30000050ffac7230 */ /* 0x000fe40000004100 */
[----:B------:R-:W-:Y:S01]  /*74f0*/  FMUL.FTZ R168, R213, R168 ;  /* 0x000000a8d5a87220 */ /* 0x000fe20000410000 */
[----:B------:R-:W-:-:S02]  /*7500*/  HADD2.F32 R171, -RZ, R36.H1_H1 ;  /* 0x30000024ffab7230 */ /* 0x000fc40000004100 */
[----:B------:R-:W-:Y:S02]  /*7510*/  HADD2.F32 R170, -RZ, R40.H1_H1 ;  /* 0x30000028ffaa7230 */ /* 0x000fe40000004100 */
[----:B------:R-:W-:-:S03]  /*7520*/  FFMA.FTZ R31, R168, R227, R172 ;  /* 0x000000e3a81f7223 */ /* 0x000fc600000100ac */
[----:B------:R-:W-:Y:S01]  /*7530*/  FFMA.FTZ R34, R168, R171, R170 ;  /* 0x000000aba8227223 */ /* 0x000fe200000100aa */
[----:B------:R-:W-:Y:S01]  /*7540*/  FADD.FTZ R168, -R214, R173 ;  /* 0x000000add6a87221 */ /* 0x000fe20000010100 */
[----:B------:R-:W-:Y:S01]  /*7550*/  HADD2.F32 R172, -RZ, R81.H0_H0 ;  /* 0x20000051ffac7230 */ /* 0x000fe20000004100 */
[----:B------:R-:W4:Y:S01]  /*7560*/  LDL R227, [R1+0x30] ;  /* 0x0000300001e37983 */ /* 0x000f220000100800 */
[----:B------:R-:W-:Y:S02]  /*7570*/  HADD2.F32 R170, -RZ, R41.H0_H0 ;  /* 0x20000029ffaa7230 */ /* 0x000fe40000004100 */
[----:B------:R-:W-:Y:S01]  /*7580*/  FMUL.FTZ R168, R213, R168 ;  /* 0x000000a8d5a87220 */ /* 0x000fe20000410000 */
[----:B------:R-:W-:-:S05]  /*7590*/  HADD2.F32 R171, -RZ, R37.H0_H0 ;  /* 0x20000025ffab7230 */ /* 0x000fca0000004100 */
[----:B------:R-:W-:Y:S01]  /*75a0*/  FFMA.FTZ R35, R168, R171, R170 ;  /* 0x000000aba8237223 */ /* 0x000fe200000100aa */
[----:B--2---:R-:W-:-:S05]  /*75b0*/  HADD2.F32 R173, -RZ, R38.H0_H0 ;  /* 0x20000026ffad7230 */ /* 0x004fca0000004100 */
[----:B------:R-:W-:Y:S01]  /*75c0*/  FFMA.FTZ R36, R168, R173, R172 ;  /* 0x000000ada8247223 */ /* 0x000fe200000100ac */
[----:B------:R-:W-:Y:S01]  /*75d0*/  FADD.FTZ R168, -R214, R226 ;  /* 0x000000e2d6a87221 */ /* 0x000fe20000010100 */
[----:B------:R-:W-:Y:S02]  /*75e0*/  HADD2.F32 R173, -RZ, R38.H1_H1 ;  /* 0x30000026ffad7230 */ /* 0x000fe40000004100 */
[----:B------:R-:W-:Y:S02]  /*75f0*/  HADD2.F32 R172, -RZ, R81.H1_H1 ;  /* 0x30000051ffac7230 */ /* 0x000fe40000004100 */
[----:B------:R-:W-:-:S04]  /*7600*/  FMUL.FTZ R168, R213, R168 ;  /* 0x000000a8d5a87220 */ /* 0x000fc80000410000 */
[----:B------:R-:W-:Y:S02]  /*7610*/  FFMA.FTZ R38, R168, R173, R172 ;  /* 0x000000ada8267223 */ /* 0x000fe400000100ac */
[----:B------:R-:W2:Y:S01]  /*7620*/  LDL R172, [R1+0x40] ;  /* 0x0000400001ac7983 */ /* 0x000ea20000100800 */
[----:B------:R-:W-:Y:S02]  /*7630*/  HADD2.F32 R170, -RZ, R37.H1_H1 ;  /* 0x30000025ffaa7230 */ /* 0x000fe40000004100 */
[----:B------:R-:W-:-:S05]  /*7640*/  HADD2.F32 R171, -RZ, R41.H1_H1 ;  /* 0x30000029ffab7230 */ /* 0x000fca0000004100 */
[----:B------:R-:W-:Y:S01]  /*7650*/  FFMA.FTZ R37, R168, R170, R171 ;  /* 0x000000aaa8257223 */ /* 0x000fe200000100ab */
[----:B------:R-:W-:Y:S01]  /*7660*/  FADD.FTZ R168, -R214, R174 ;  /* 0x000000aed6a87221 */ /* 0x000fe20000010100 */
[----:B------:R-:W-:-:S03]  /*7670*/  HADD2.F32 R171, -RZ, R82.H0_H0 ;  /* 0x20000052ffab7230 */ /* 0x000fc60000004100 */
[----:B------:R-:W-:Y:S01]  /*7680*/  FMUL.FTZ R168, R213, R168 ;  /* 0x000000a8d5a87220 */ /* 0x000fe20000410000 */
[----:B------:R-:W-:Y:S01]  /*7690*/  MOV R174, R38 ;  /* 0x0000002600ae7202 */ /* 0x000fe20000000f00 */
[----:B--2---:R-:W-:-:S05]  /*76a0*/  HADD2.F32 R170, -RZ, R172.H0_H0 ;  /* 0x200000acffaa7230 */ /* 0x004fca0000004100 */
[----:B------:R-:W-:Y:S01]  /*76b0*/  FFMA.FTZ R226, R168, R170, R171 ;  /* 0x000000aaa8e27223 */ /* 0x000fe200000100ab */
[----:B----4-:R-:W-:Y:S02]  /*76c0*/  HADD2.F32 R170, -RZ, R227.H0_H0 ;  /* 0x200000e3ffaa7230 */ /* 0x010fe40000004100 */
[----:B------:R-:W-:-:S05]  /*76d0*/  HADD2.F32 R171, -RZ, R42.H0_H0 ;  /* 0x2000002affab7230 */ /* 0x000fca0000004100 */
[----:B------:R-:W-:Y:S01]  /*76e0*/  FFMA.FTZ R38, R168, R170, R171 ;  /* 0x000000aaa8267223 */ /* 0x000fe200000100ab */
[----:B------:R-:W-:Y:S01]  /*76f0*/  FADD.FTZ R168, -R214, R225 ;  /* 0x000000e1d6a87221 */ /* 0x000fe20000010100 */
[----:B------:R-:W-:Y:S02]  /*7700*/  HADD2.F32 R170, -RZ, R172.H1_H1 ;  /* 0x300000acffaa7230 */ /* 0x000fe40000004100 */
[----:B------:R-:W-:Y:S02]  /*7710*/  HADD2.F32 R171, -RZ, R82.H1_H1 ;  /* 0x30000052ffab7230 */ /* 0x000fe40000004100 */
[----:B------:R-:W-:-:S04]  /*7720*/  FMUL.FTZ R168, R213, R168 ;  /* 0x000000a8d5a87220 */ /* 0x000fc80000410000 */
[----:B------:R-:W-:Y:S01]  /*7730*/  FFMA.FTZ R172, R168, R170, R171 ;  /* 0x000000aaa8ac7223 */ /* 0x000fe200000100ab */
[----:B------:R-:W-:Y:S02]  /*7740*/  HADD2.F32 R170, -RZ, R227.H1_H1 ;  /* 0x300000e3ffaa7230 */ /* 0x000fe40000004100 */
[----:B------:R-:W-:-:S05]  /*7750*/  HADD2.F32 R171, -RZ, R42.H1_H1 ;  /* 0x3000002affab7230 */ /* 0x000fca0000004100 */
[----:B------:R-:W-:Y:S01]  /*7760*/  FFMA.FTZ R227, R168, R170, R171 ;  /* 0x000000aaa8e37223 */ /* 0x000fe200000100ab */
[----:B------:R-:W-:Y:S01]  /*7770*/  FADD.FTZ R168, -R214, R175 ;  /* 0x000000afd6a87221 */ /* 0x000fe20000010100 */
[----:B------:R-:W-:Y:S02]  /*7780*/  HADD2.F32 R170, -RZ, R33.H0_H0 ;  /* 0x20000021ffaa7230 */ /* 0x000fe40000004100 */
[----:B------:R-:W-:Y:S02]  /*7790*/  HADD2.F32 R171, -RZ, R83.H0_H0 ;  /* 0x20000053ffab7230 */ /* 0x000fe40000004100 */
[----:B------:R-:W-:-:S04]  /*77a0*/  FMUL.FTZ R168, R213, R168 ;  /* 0x000000a8d5a87220 */ /* 0x000fc80000410000 */
[----:B------:R-:W-:Y:S01]  /*77b0*/  FFMA.FTZ R173, R168, R170, R171 ;  /* 0x000000aaa8ad7223 */ /* 0x000fe200000100ab */
[----:B------:R-:W-:Y:S02]  /*77c0*/  HADD2.F32 R170, -RZ, R32.H0_H0 ;  /* 0x20000020ffaa7230 */ /* 0x000fe40000004100 */
[----:B------:R-:W-:-:S05]  /*77d0*/  HADD2.F32 R171, -RZ, R43.H0_H0 ;  /* 0x2000002bffab7230 */ /* 0x000fca0000004100 */
[----:B------:R-:W-:Y:S01]  /*77e0*/  FFMA.FTZ R225, R168, R170, R171 ;  /* 0x000000aaa8e17223 */ /* 0x000fe200000100ab */
[----:B------:R-:W-:Y:S01]  /*77f0*/  FADD.FTZ R168, -R214, R224 ;  /* 0x000000e0d6a87221 */ /* 0x000fe20000010100 */
[----:B------:R-:W-:Y:S02]  /*7800*/  HADD2.F32 R170, -RZ, R33.H1_H1 ;  /* 0x30000021ffaa7230 */ /* 0x000fe40000004100 */
[----:B------:R-:W-:Y:S02]  /*7810*/  HADD2.F32 R171, -RZ, R83.H1_H1 ;  /* 0x30000053ffab7230 */ /* 0x000fe40000004100 */
[----:B------:R-:W-:Y:S01]  /*7820*/  FMUL.FTZ R168, R213, R168 ;  /* 0x000000a8d5a87220 */ /* 0x000fe20000410000 */
[----:B------:R-:W-:-:S03]  /*7830*/  MOV R224, R174 ;  /* 0x000000ae00e07202 */ /* 0x000fc60000000f00 */
[C---:B------:R-:W-:Y:S01]  /*7840*/  FFMA.FTZ R174, R168.reuse, R170, R171 ;  /* 0x000000aaa8ae7223 */ /* 0x040fe200000100ab */
[----:B------:R-:W-:Y:S02]  /*7850*/  HADD2.F32 R170, -RZ, R32.H1_H1 ;  /* 0x30000020ffaa7230 */ /* 0x000fe40000004100 */
[----:B------:R-:W-:Y:S01]  /*7860*/  HADD2.F32 R171, -RZ, R43.H1_H1 ;  /* 0x3000002bffab7230 */ /* 0x000fe20000004100 */
[----:B------:R-:W0:Y:S04]  /*7870*/  LDC.64 R32, c[0x0][0x428] ;  /* 0x00010a00ff207b82 */ /* 0x000e280000000a00 */
[----:B------:R-:W-:-:S04]  /*7880*/  FFMA.FTZ R175, R168, R170, R171 ;  /* 0x000000aaa8af7223 */ /* 0x000fc800000100ab */
[----:B------:R-:W3:Y:S02]  /*7890*/  @!P2 LDC.64 R170, c[0x0][0x3c0] ;  /* 0x0000f000ffaaab82 */ /* 0x000ee40000000a00 */
[----:B---3--:R-:W-:-:S05]  /*78a0*/  @!P2 IMAD.WIDE R170, R28, 0x4, R170 ;  /* 0x000000041caaa825 */ /* 0x008fca00078e02aa */
[----:B------:R1:W-:Y:S02]  /*78b0*/  @!P2 STG.E desc[UR6][R170.64], R169 ;  /* 0x000000a9aa00a986 */ /* 0x0003e4000c101906 */
[----:B-1----:R-:W1:Y:S01]  /*78c0*/  @!P2 LDC.64 R168, c[0x0][0x3c8] ;  /* 0x0000f200ffa8ab82 */ /* 0x002e620000000a00 */
[----:B------:R-:W-:Y:S02]  /*78d0*/  F2FP.F16.F32.PACK_AB R171, R174, R173 ;  /* 0x000000adaeab723e */ /* 0x000fe400000000ff */
[----:B------:R-:W-:Y:S01]  /*78e0*/  F2FP.F16.F32.PACK_AB R170, R172, R226 ;  /* 0x000000e2acaa723e */ /* 0x000fe200000000ff */
[----:B0-----:R-:W-:-:S04]  /*78f0*/  IMAD.WIDE.U32 R172, R223, 0x10, R32 ;  /* 0x00000010dfac7825 */ /* 0x001fc800078e0020 */
[----:B-1----:R-:W-:-:S05]  /*7900*/  @!P2 IMAD.WIDE R168, R28, 0x4, R168 ;  /* 0x000000041ca8a825 */ /* 0x002fca00078e02a8 */
[----:B------:R0:W-:Y:S02]  /*7910*/  @!P2 STG.E desc[UR6][R168.64], R213 ;  /* 0x000000d5a800a986 */ /* 0x0001e4000c101906 */
[----:B0-----:R-:W-:Y:S02]  /*7920*/  F2FP.F16.F32.PACK_AB R169, R224, R36 ;  /* 0x00000024e0a9723e */ /* 0x001fe400000000ff */
[----:B------:R-:W2:Y:S01]  /*7930*/  LDL R36, [R1+0x18] ;  /* 0x0000180001247983 */ /* 0x000ea20000100800 */
[----:B------:R-:W-:Y:S02]  /*7940*/  F2FP.F16.F32.PACK_AB R168, R31, R30 ;  /* 0x0000001e1fa8723e */ /* 0x000fe400000000ff */
[----:B------:R-:W0:Y:S03]  /*7950*/  LDC.64 R30, c[0x0][0x430] ;  /* 0x00010c00ff1e7b82 */ /* 0x000e260000000a00 */
[----:B------:R1:W-:Y:S02]  /*7960*/  STG.E.128 desc[UR6][R172.64], R168 ;  /* 0x000000a8ac007986 */ /* 0x0003e4000c101d06 */
[----:B-1----:R-:W-:-:S02]  /*7970*/  F2FP.F16.F32.PACK_AB R173, R37, R35 ;  /* 0x0000002325ad723e */ /* 0x002fc400000000ff */
[----:B------:R-:W3:Y:S01]  /*7980*/  LDL R35, [R1+0x1c] ;  /* 0x00001c0001237983 */ /* 0x000ee20000100800 */
[----:B------:R-:W-:-:S03]  /*7990*/  F2FP.F16.F32.PACK_AB R172, R34, R29 ;  /* 0x0000001d22ac723e */ /* 0x000fc600000000ff */
[----:B------:R-:W4:Y:S04]  /*79a0*/  LDL R34, [R1+0x20] ;  /* 0x0000200001227983 */ /* 0x000f280000100800 */
[----:B------:R-:W4:Y:S04]  /*79b0*/  LDL R29, [R1+0x24] ;  /* 0x00002400011d7983 */ /* 0x000f280000100800 */
[----:B------:R-:W4:Y:S01]  /*79c0*/  LDL.LU R37, [R1+0x4] ;  /* 0x0000040001257983 */ /* 0x000f220000300800 */
[----:B------:R-:W-:Y:S01]  /*79d0*/  F2FP.F16.F32.PACK_AB R175, R175, R225 ;  /* 0x000000e1afaf723e */ /* 0x000fe200000000ff */
[----:B0-----:R-:W-:Y:S01]  /*79e0*/  IMAD.WIDE.U32 R168, R223, 0x10, R30 ;  /* 0x00000010dfa87825 */ /* 0x001fe200078e001e */
[----:B------:R-:W-:-:S05]  /*79f0*/  F2FP.F16.F32.PACK_AB R174, R227, R38 ;  /* 0x00000026e3ae723e */ /* 0x000fca00000000ff */
[----:B------:R0:W-:Y:S01]  /*7a00*/  STG.E.128 desc[UR6][R168.64], R172 ;  /* 0x000000aca8007986 */ /* 0x0001e2000c101d06 */
[----:B------:R-:W-:Y:S02]  /*7a10*/  HADD2.F32 R170, -RZ, R244.H0_H0 ;  /* 0x200000f4ffaa7230 */ /* 0x000fe40000004100 */
[----:B------:R-:W-:Y:S02]  /*7a20*/  HADD2.F32 R171, -RZ, R44.H0_H0 ;  /* 0x2000002cffab7230 */ /* 0x000fe40000004100 */
[----:B0-----:R-:W-:Y:S01]  /*7a30*/  FADD.FTZ R169, -R214, R222 ;  /* 0x000000ded6a97221 */ /* 0x001fe20000010100 */
[----:B------:R-:W-:-:S03]  /*7a40*/  HADD2.F32 R172, -RZ, R84.H0_H0 ;  /* 0x20000054ffac7230 */ /* 0x000fc60000004100 */
[----:B------:R-:W-:-:S04]  /*7a50*/  FMUL.FTZ R169, R213, R169 ;  /* 0x000000a9d5a97220 */ /* 0x000fc80000410000 */
[----:B------:R-:W-:Y:S01]  /*7a60*/  FFMA.FTZ R224, R169, R170, R171 ;  /* 0x000000aaa9e07223 */ /* 0x000fe200000100ab */
[----:B------:R-:W-:Y:S02]  /*7a70*/  HADD2.F32 R170, -RZ, R244.H1_H1 ;  /* 0x300000f4ffaa7230 */ /* 0x000fe40000004100 */
[----:B------:R-:W-:Y:S02]  /*7a80*/  HADD2.F32 R171, -RZ, R44.H1_H1 ;  /* 0x3000002cffab7230 */ /* 0x000fe40000004100 */
[----:B------:R-:W-:Y:S02]  /*7a90*/  HADD2.F32 R173, -RZ, R84.H1_H1 ;  /* 0x30000054ffad7230 */ /* 0x000fe40000004100 */
[--C-:B------:R-:W-:Y:S02]  /*7aa0*/  HADD2.F32 R174, -RZ, R85.reuse.H0_H0 ;  /* 0x20000055ffae7230 */ /* 0x100fe40000004100 */
[----:B------:R-:W-:Y:S02]  /*7ab0*/  HADD2.F32 R175, -RZ, R85.H1_H1 ;  /* 0x30000055ffaf7230 */ /* 0x000fe40000004100 */
[----:B------:R-:W-:-:S02]  /*7ac0*/  HADD2.F32 R222, -RZ, R86.H1_H1 ;  /* 0x30000056ffde7230 */ /* 0x000fc40000004100 */
[----:B------:R-:W-:Y:S02]  /*7ad0*/  HADD2.F32 R223, -RZ, R87.H0_H0 ;  /* 0x20000057ffdf7230 */ /* 0x000fe40000004100 */
[----:B------:R-:W-:-:S04]  /*7ae0*/  FADD.FTZ R215, -R214, R215 ;  /* 0x000000d7d6d77221 */ /* 0x000fc80000010100 */
[----:B------:R-:W-:Y:S01]  /*7af0*/  FMUL.FTZ R215, R213, R215 ;  /* 0x000000d7d5d77220 */ /* 0x000fe20000410000 */
[----:B------:R-:W-:-:S04]  /*7b00*/  FADD.FTZ R192, -R214, R192 ;  /* 0x000000c0d6c07221 */ /* 0x000fc80000010100 */
[----:B------:R-:W-:Y:S01]  /*7b10*/  FMUL.FTZ R192, R213, R192 ;  /* 0x000000c0d5c07220 */ /* 0x000fe20000410000 */
[C---:B------:R-:W-:Y:S01]  /*7b20*/  FADD.FTZ R191, -R214.reuse, R191 ;  /* 0x000000bfd6bf7221 */ /* 0x040fe20000010100 */
[----:B------:R-:W-:-:S04]  /*7b30*/  FADD.FTZ R185, -R214, R185 ;  /* 0x000000b9d6b97221 */ /* 0x000fc80000010100 */
[----:B------:R-:W-:Y:S01]  /*7b40*/  FMUL.FTZ R185, R213, R185 ;  /* 0x000000b9d5b97220 */ /* 0x000fe20000410000 */
[----:B--2---:R-:W-:-:S05]  /*7b50*/  HADD2.F32 R168, -RZ, R36.H0_H0 ;  /* 0x20000024ffa87230 */ /* 0x004fca0000004100 */
[----:B------:R-:W-:Y:S01]  /*7b60*/  FFMA.FTZ R168, R169, R168, R172 ;  /* 0x000000a8a9a87223 */ /* 0x000fe200000100ac */
[----:B------:R-:W-:Y:S01]  /*7b70*/  FADD.FTZ R169, -R214, R221 ;  /* 0x000000ddd6a97221 */ /* 0x000fe20000010100 */
[----:B------:R-:W-:-:S03]  /*7b80*/  HADD2.F32 R172, -RZ, R36.H1_H1 ;  /* 0x30000024ffac7230 */ /* 0x000fc60000004100 */
[----:B------:R-:W-:-:S04]  /*7b90*/  FMUL.FTZ R169, R213, R169 ;  /* 0x000000a9d5a97220 */ /* 0x000fc80000410000 */
[C---:B------:R-:W-:Y:S01]  /*7ba0*/  FFMA.FTZ R221, R169.reuse, R170, R171 ;  /* 0x000000aaa9dd7223 */ /* 0x040fe200000100ab */
[----:B------:R-:W-:Y:S01]  /*7bb0*/  FADD.FTZ R170, -R214, R220 ;  /* 0x000000dcd6aa7221 */ /* 0x000fe20000010100 */
[----:B------:R-:W-:Y:S01]  /*7bc0*/  FFMA.FTZ R172, R169, R172, R173 ;  /* 0x000000aca9ac7223 */ /* 0x000fe200000100ad */
[----:B------:R-:W-:Y:S02]  /*7bd0*/  HADD2.F32 R171, -RZ, R245.H0_H0 ;  /* 0x200000f5ffab7230 */ /* 0x000fe40000004100 */
[----:B------:R-:W-:Y:S02]  /*7be0*/  HADD2.F32 R173, -RZ, R45.H0_H0 ;  /* 0x2000002dffad7230 */ /* 0x000fe40000004100 */
[----:B------:R-:W-:Y:S01]  /*7bf0*/  FMUL.FTZ R170, R213, R170 ;  /* 0x000000aad5aa7220 */ /* 0x000fe20000410000 */
[----:B---3--:R-:W-:-:S03]  /*7c00*/  HADD2.F32 R169, -RZ, R35.H0_H0 ;  /* 0x20000023ffa97230 */ /* 0x008fc60000004100 */
[C---:B------:R-:W-:Y:S02]  /*7c10*/  FFMA.FTZ R220, R170.reuse, R171, R173 ;  /* 0x000000abaadc7223 */ /* 0x040fe400000100ad */
[----:B------:R-:W-:Y:S01]  /*7c20*/  FFMA.FTZ R169, R170, R169, R174 ;  /* 0x000000a9aaa97223 */ /* 0x000fe200000100ae */
[----:B------:R-:W-:Y:S01]  /*7c30*/  FADD.FTZ R170, -R214, R219 ;  /* 0x000000dbd6aa7221 */ /* 0x000fe20000010100 */
[----:B------:R-:W-:Y:S02]  /*7c40*/  HADD2.F32 R171, -RZ, R245.H1_H1 ;  /* 0x300000f5ffab7230 */ /* 0x000fe40000004100 */
[----:B------:R-:W-:Y:S02]  /*7c50*/  HADD2.F32 R174, -RZ, R45.H1_H1 ;  /* 0x3000002dffae7230 */ /* 0x000fe40000004100 */
[----:B------:R-:W-:Y:S01]  /*7c60*/  FMUL.FTZ R170, R213, R170 ;  /* 0x000000aad5aa7220 */ /* 0x000fe20000410000 */
[----:B------:R-:W-:-:S03]  /*7c70*/  HADD2.F32 R173, -RZ, R35.H1_H1 ;  /* 0x30000023ffad7230 */ /* 0x000fc60000004100 */
[----:B------:R-:W-:Y:S01]  /*7c80*/  FFMA.FTZ R219, R170, R171, R174 ;  /* 0x000000abaadb7223 */ /* 0x000fe200000100ae */
[----:B------:R-:W-:Y:S01]  /*7c90*/  FADD.FTZ R171, -R214, R218 ;  /* 0x000000dad6ab7221 */ /* 0x000fe20000010100 */
[----:B------:R-:W-:Y:S01]  /*7ca0*/  FFMA.FTZ R173, R170, R173, R175 ;  /* 0x000000adaaad7223 */ /* 0x000fe200000100af */
[----:B----4-:R-:W-:Y:S02]  /*7cb0*/  HADD2.F32 R170, -RZ, R34.H0_H0 ;  /* 0x20000022ffaa7230 */ /* 0x010fe40000004100 */
[----:B------:R-:W-:Y:S02]  /*7cc0*/  HADD2.F32 R218, -RZ, R86.H0_H0 ;  /* 0x20000056ffda7230 */ /* 0x000fe40000004100 */
[----:B------:R-:W-:Y:S01]  /*7cd0*/  FMUL.FTZ R171, R213, R171 ;  /* 0x000000abd5ab7220 */ /* 0x000fe20000410000 */
[----:B------:R-:W-:Y:S02]  /*7ce0*/  HADD2.F32 R174, -RZ, R246.H0_H0 ;  /* 0x200000f6ffae7230 */ /* 0x000fe40000004100 */
[----:B------:R-:W-:-:S02]  /*7cf0*/  HADD2.F32 R175, -RZ, R46.H0_H0 ;  /* 0x2000002effaf7230 */ /* 0x000fc40000004100 */
[----:B------:R-:W-:-:S03]  /*7d00*/  FFMA.FTZ R170, R171, R170, R218 ;  /* 0x000000aaabaa7223 */ /* 0x000fc600000100da */
[----:B------:R-:W-:Y:S01]  /*7d10*/  FFMA.FTZ R174, R171, R174, R175 ;  /* 0x000000aeabae7223 */ /* 0x000fe200000100af */
[----:B------:R-:W-:Y:S01]  /*7d20*/  FADD.FTZ R171, -R214, R217 ;  /* 0x000000d9d6ab7221 */ /* 0x000fe20000010100 */
[----:B------:R-:W-:Y:S02]  /*7d30*/  HADD2.F32 R218, -RZ, R34.H1_H1 ;  /* 0x30000022ffda7230 */ /* 0x000fe40000004100 */
[----:B------:R-:W-:Y:S02]  /*7d40*/  HADD2.F32 R175, -RZ, R246.H1_H1 ;  /* 0x300000f6ffaf7230 */ /* 0x000fe40000004100 */
[----:B------:R-:W-:Y:S01]  /*7d50*/  FMUL.FTZ R171, R213, R171 ;  /* 0x000000abd5ab7220 */ /* 0x000fe20000410000 */
[----:B------:R-:W-:-:S03]  /*7d60*/  HADD2.F32 R217, -RZ, R46.H1_H1 ;  /* 0x3000002effd97230 */ /* 0x000fc60000004100 */
[C---:B------:R-:W-:Y:S02]  /*7d70*/  FFMA.FTZ R218, R171.reuse, R218, R222 ;  /* 0x000000daabda7223 */ /* 0x040fe400000100de */
[----:B------:R-:W-:Y:S01]  /*7d80*/  FFMA.FTZ R217, R171, R175, R217 ;  /* 0x000000afabd97223 */ /* 0x000fe200000100d9 */
[----:B------:R-:W-:Y:S01]  /*7d90*/  FADD.FTZ R171, -R214, R216 ;  /* 0x000000d8d6ab7221 */ /* 0x000fe20000010100 */
[----:B------:R-:W-:-:S03]  /*7da0*/  HADD2.F32 R216, -RZ, R247.H0_H0 ;  /* 0x200000f7ffd87230 */ /* 0x000fc60000004100 */
[----:B------:R-:W-:Y:S01]  /*7db0*/  FMUL.FTZ R175, R213, R171 ;  /* 0x000000abd5af7220 */ /* 0x000fe20000410000 */
[----:B------:R-:W-:Y:S02]  /*7dc0*/  HADD2.F32 R171, -RZ, R29.H0_H0 ;  /* 0x2000001dffab7230 */ /* 0x000fe40000004100 */
[----:B------:R-:W-:-:S03]  /*7dd0*/  HADD2.F32 R222, -RZ, R47.H0_H0 ;  /* 0x2000002fffde7230 */ /* 0x000fc60000004100 */
[C---:B------:R-:W-:Y:S02]  /*7de0*/  FFMA.FTZ R171, R175.reuse, R171, R223 ;  /* 0x000000abafab7223 */ /* 0x040fe400000100df */
[----:B------:R-:W-:Y:S01]  /*7df0*/  FFMA.FTZ R175, R175, R216, R222 ;  /* 0x000000d8afaf7223 */ /* 0x000fe200000100de */
[----:B------:R-:W-:Y:S02]  /*7e00*/  HADD2.F32 R216, -RZ, R29.H1_H1 ;  /* 0x3000001dffd87230 */ /* 0x000fe40000004100 */
[----:B------:R-:W-:Y:S01]  /*7e10*/  HADD2.F32 R222, -RZ, R87.H1_H1 ;  /* 0x30000057ffde7230 */ /* 0x000fe20000004100 */
[----:B------:R-:W-:-:S04]  /*7e20*/  F2FP.F16.F32.PACK_AB R169, R173, R169 ;  /* 0x000000a9ada9723e */ /* 0x000fc800000000ff */
[----:B------:R-:W-:Y:S01]  /*7e30*/  FFMA.FTZ R216, R215, R216, R222 ;  /* 0x000000d8d7d87223 */ /* 0x000fe200000100de */
[----:B------:R-:W-:Y:S01]  /*7e40*/  F2FP.F16.F32.PACK_AB R168, R172, R168 ;  /* 0x000000a8aca8723e */ /* 0x000fe200000000ff */
[----:B------:R-:W-:Y:S01]  /*7e50*/  IMAD.WIDE.U32 R172, R250, 0x10, R32 ;  /* 0x00000010faac7825 */ /* 0x000fe200078e0020 */
[----:B------:R-:W-:Y:S02]  /*7e60*/  F2FP.F16.F32.PACK_AB R170, R218, R170 ;  /* 0x000000aadaaa723e */ /* 0x000fe400000000ff */
[----:B------:R-:W-:-:S05]  /*7e70*/  F2FP.F16.F32.PACK_AB R171, R216, R171 ;  /* 0x000000abd8ab723e */ /* 0x000fca00000000ff */
[----:B------:R0:W-:Y:S01]  /*7e80*/  STG.E.128 desc[UR6][R172.64], R168 ;  /* 0x000000a8ac007986 */ /* 0x0001e2000c101d06 */
[----:B------:R-:W-:Y:S01]  /*7e90*/  F2FP.F16.F32.PACK_AB R174, R217, R174 ;  /* 0x000000aed9ae723e */ /* 0x000fe200000000ff */
[----:B0-----:R-:W-:Y:S02]  /*7ea0*/  HADD2.F32 R168, -RZ, R247.H1_H1 ;  /* 0x300000f7ffa87230 */ /* 0x001fe40000004100 */
[----:B------:R-:W-:-:S05]  /*7eb0*/  HADD2.F32 R169, -RZ, R47.H1_H1 ;  /* 0x3000002fffa97230 */ /* 0x000fca0000004100 */
[----:B------:R-:W-:Y:S01]  /*7ec0*/  FFMA.FTZ R168, R215, R168, R169 ;  /* 0x000000a8d7a87223 */ /* 0x000fe200000100a9 */
[----:B------:R-:W-:Y:S02]  /*7ed0*/  F2FP.F16.F32.PACK_AB R173, R219, R220 ;  /* 0x000000dcdbad723e */ /* 0x000fe400000000ff */
[----:B------:R-:W-:Y:S02]  /*7ee0*/  F2FP.F16.F32.PACK_AB R172, R221, R224 ;  /* 0x000000e0ddac723e */ /* 0x000fe400000000ff */
[----:B------:R-:W-:Y:S01]  /*7ef0*/  F2FP.F16.F32.PACK_AB R175, R168, R175 ;  /* 0x000000afa8af723e */ /* 0x000fe200000000ff */
[----:B------:R-:W-:-:S04]  /*7f00*/  IMAD.WIDE.U32 R168, R250, 0x10, R30 ;  /* 0x00000010faa87825 */ /* 0x000fc800078e001e */
[----:B------:R-:W-:Y:S01]  /*7f10*/  FADD.FTZ R215, -R214, R190 ;  /* 0x000000bed6d77221 */ /* 0x000fe20000010100 */
[----:B------:R0:W-:Y:S03]  /*7f20*/  STG.E.128 desc[UR6][R168.64], R172 ;  /* 0x000000aca8007986 */ /* 0x0001e6000c101d06 */
[----:B------:R-:W-:Y:S01]  /*7f30*/  FMUL.FTZ R215, R213, R215 ;  /* 0x000000d7d5d77220 */ /* 0x000fe20000410000 */
[----:B------:R-:W-:Y:S02]  /*7f40*/  HADD2.F32 R171, -RZ, R89.H0_H0 ;  /* 0x20000059ffab7230 */ /* 0x000fe40000004100 */
[----:B------:R-:W-:Y:S02]  /*7f50*/  HADD2.F32 R170, -RZ, R242.H0_H0 ;  /* 0x200000f2ffaa7230 */ /* 0x000fe40000004100 */
[----:B0-----:R-:W-:Y:S02]  /*7f60*/  HADD2.F32 R168, -RZ, R240.H0_H0 ;  /* 0x200000f0ffa87230 */ /* 0x001fe40000004100 */
[----:B------:R-:W-:-:S02]  /*7f70*/  HADD2.F32 R169, -RZ, R88.H0_H0 ;  /* 0x20000058ffa97230 */ /* 0x000fc40000004100 */
[----:B------:R-:W-:-:S03]  /*7f80*/  FADD.FTZ R174, -R214, R194 ;  /* 0x000000c2d6ae7221 */ /* 0x000fc60000010100 */
[----:B------:R-:W-:Y:S01]  /*7f90*/  FFMA.FTZ R168, R215, R168, R169 ;  /* 0x000000a8d7a87223 */ /* 0x000fe200000100a9 */
[----:B------:R-:W-:Y:S02]  /*7fa0*/  HADD2.F32 R169, -RZ, R241.H0_H0 ;  /* 0x200000f1ffa97230 */ /* 0x000fe40000004100 */
[----:B------:R-:W-:Y:S01]  /*7fb0*/  FMUL.FTZ R174, R213, R174 ;  /* 0x000000aed5ae7220 */ /* 0x000fe20000410000 */
[----:B------:R-:W-:Y:S02]  /*7fc0*/  HADD2.F32 R172, -RZ, R90.H0_H0 ;  /* 0x2000005affac7230 */ /* 0x000fe40000004100 */
[----:B------:R-:W-:Y:S01]  /*7fd0*/  FFMA.FTZ R169, R192, R169, R171 ;  /* 0x000000a9c0a97223 */ /* 0x000fe200000100ab */
[C---:B------:R-:W-:Y:S01]  /*7fe0*/  FADD.FTZ R171, -R214.reuse, R195 ;  /* 0x000000c3d6ab7221 */ /* 0x040fe20000010100 */
[----:B------:R-:W-:Y:S01]  /*7ff0*/  FADD.FTZ R175, -R214, R196 ;  /* 0x000000c4d6af7221 */ /* 0x000fe20000010100 */
[----:B------:R-:W-:Y:S01]  /*8000*/  FFMA.FTZ R170, R174, R170, R172 ;  /* 0x000000aaaeaa7223 */ /* 0x000fe200000100ac */
[----:B------:R-:W-:-:S02]  /*8010*/  HADD2.F32 R172, -RZ, R242.H1_H1 ;  /* 0x300000f2ffac7230 */ /* 0x000fc40000004100 */
[C---:B------:R-:W-:Y:S01]  /*8020*/  FMUL.FTZ R190, R213.reuse, R171 ;  /* 0x000000abd5be7220 */ /* 0x040fe20000410000 */
[----:B------:R-:W-:Y:S02]  /*8030*/  HADD2.F32 R195, -RZ, R90.H1_H1 ;  /* 0x3000005affc37230 */ /* 0x000fe40000004100 */
[----:B------:R-:W-:Y:S01]  /*8040*/  FMUL.FTZ R175, R213, R175 ;  /* 0x000000afd5af7220 */ /* 0x000fe20000410000 */
[----:B------:R-:W-:Y:S02]  /*8050*/  HADD2.F32 R171, -RZ, R243.H0_H0 ;  /* 0x200000f3ffab7230 */ /* 0x000fe40000004100 */
[--C-:B------:R-:W-:Y:S02]  /*8060*/  HADD2.F32 R173, -RZ, R91.reuse.H0_H0 ;  /* 0x2000005bffad7230 */ /* 0x100fe40000004100 */
[----:B------:R-:W-:Y:S01]  /*8070*/  FADD.FTZ R194, -R214, R197 ;  /* 0x000000c5d6c27221 */ /* 0x000fe20000010100 */
[----:B------:R-:W-:Y:S01]  /*8080*/  FFMA.FTZ R172, R190, R172, R195 ;  /* 0x000000acbeac7223 */ /* 0x000fe200000100c3 */
[----:B------:R-:W-:-:S02]  /*8090*/  HADD2.F32 R195, -RZ, R91.H1_H1 ;  /* 0x3000005bffc37230 */ /* 0x000fc40000004100 */
[----:B------:R-:W-:Y:S01]  /*80a0*/  FFMA.FTZ R171, R175, R171, R173 ;  /* 0x000000abafab7223 */ /* 0x000fe200000100ad */
[----:B------:R-:W-:Y:S02]  /*80b0*/  HADD2.F32 R173, -RZ, R243.H1_H1 ;  /* 0x300000f3ffad7230 */ /* 0x000fe40000004100 */
[C---:B------:R-:W-:Y:S01]  /*80c0*/  FMUL.FTZ R194, R213.reuse, R194 ;  /* 0x000000c2d5c27220 */ /* 0x040fe20000410000 */
[----:B------:R-:W-:Y:S01]  /*80d0*/  FADD.FTZ R197, -R214, R193 ;  /* 0x000000c1d6c57221 */ /* 0x000fe20000010100 */
[C---:B------:R-:W-:Y:S02]  /*80e0*/  FMUL.FTZ R193, R213.reuse, R191 ;  /* 0x000000bfd5c17220 */ /* 0x040fe40000410000 */
[----:B------:R-:W-:Y:S01]  /*80f0*/  FFMA.FTZ R196, R194, R173, R195 ;  /* 0x000000adc2c47223 */ /* 0x000fe200000100c3 */
[----:B------:R-:W-:Y:S01]  /*8100*/  FMUL.FTZ R191, R213, R197 ;  /* 0x000000c5d5bf7220 */ /* 0x000fe20000410000 */
[----:B------:R-:W-:Y:S02]  /*8110*/  HADD2.F32 R173, -RZ, R240.H1_H1 ;  /* 0x300000f0ffad7230 */ /* 0x000fe40000004100 */
[----:B------:R-:W-:-:S02]  /*8120*/  HADD2.F32 R197, -RZ, R88.H1_H1 ;  /* 0x30000058ffc57230 */ /* 0x000fc40000004100 */
[----:B------:R-:W-:Y:S02]  /*8130*/  HADD2.F32 R195, -RZ, R241.H1_H1 ;  /* 0x300000f1ffc37230 */ /* 0x000fe40000004100 */
[----:B------:R-:W-:Y:S02]  /*8140*/  HADD2.F32 R216, -RZ, R89.H1_H1 ;  /* 0x30000059ffd87230 */ /* 0x000fe40000004100 */
[----:B------:R-:W-:-:S03]  /*8150*/  FFMA.FTZ R173, R193, R173, R197 ;  /* 0x000000adc1ad7223 */ /* 0x000fc600000100c5 */
[----:B------:R-:W-:Y:S01]  /*8160*/  FFMA.FTZ R195, R191, R195, R216 ;  /* 0x000000c3bfc37223 */ /* 0x000fe200000100d8 */
[----:B------:R-:W-:Y:S02]  /*8170*/  F2FP.F16.F32.PACK_AB R170, R172, R170 ;  /* 0x000000aaacaa723e */ /* 0x000fe400000000ff */
[----:B------:R-:W-:Y:S01]  /*8180*/  F2FP.F16.F32.PACK_AB R168, R173, R168 ;  /* 0x000000a8ada8723e */ /* 0x000fe200000000ff */
[----:B------:R-:W-:Y:S01]  /*8190*/  IMAD.WIDE.U32 R172, R252, 0x10, R32 ;  /* 0x00000010fcac7825 */ /* 0x000fe200078e0020 */
[----:B------:R-:W-:Y:S02]  /*81a0*/  F2FP.F16.F32.PACK_AB R171, R196, R171 ;  /* 0x000000abc4ab723e */ /* 0x000fe400000000ff */
[----:B------:R-:W-:-:S05]  /*81b0*/  F2FP.F16.F32.PACK_AB R169, R195, R169 ;  /* 0x000000a9c3a9723e */ /* 0x000fca00000000ff */
[----:B------:R0:W-:Y:S01]  /*81c0*/  STG.E.128 desc[UR6][R172.64], R168 ;  /* 0x000000a8ac007986 */ /* 0x0001e2000c101d06 */
[----:B------:R-:W-:Y:S02]  /*81d0*/  HADD2.F32 R195, -RZ, R49.H0_H0 ;  /* 0x20000031ffc37230 */ /* 0x000fe40000004100 */
[----:B0-----:R-:W-:Y:S02]  /*81e0*/  HADD2.F32 R168, -RZ, R236.H0_H0 ;  /* 0x200000ecffa87230 */ /* 0x001fe40000004100 */
[----:B------:R-:W-:Y:S02]  /*81f0*/  HADD2.F32 R169, -RZ, R48.H0_H0 ;  /* 0x20000030ffa97230 */ /* 0x000fe40000004100 */
[----:B------:R-:W-:Y:S02]  /*8200*/  HADD2.F32 R173, -RZ, R237.H0_H0 ;  /* 0x200000edffad7230 */ /* 0x000fe40000004100 */
[----:B------:R-:W-:Y:S02]  /*8210*/  HADD2.F32 R170, -RZ, R49.H1_H1 ;  /* 0x30000031ffaa7230 */ /* 0x000fe40000004100 */
[----:B------:R-:W-:Y:S01]  /*8220*/  FFMA.FTZ R168, R215, R168, R169 ;  /* 0x000000a8d7a87223 */ /* 0x000fe200000100a9 */
[----:B------:R-:W-:-:S02]  /*8230*/  HADD2.F32 R169, -RZ, R237.H1_H1 ;  /* 0x300000edffa97230 */ /* 0x000fc40000004100 */
[----:B------:R-:W-:Y:S02]  /*8240*/  HADD2.F32 R171, -RZ, R236.H1_H1 ;  /* 0x300000ecffab7230 */ /* 0x000fe40000004100 */
[----:B------:R-:W-:Y:S02]  /*8250*/  HADD2.F32 R172, -RZ, R48.H1_H1 ;  /* 0x30000030ffac7230 */ /* 0x000fe40000004100 */
[----:B------:R-:W-:Y:S01]  /*8260*/  FFMA.FTZ R173, R192, R173, R195 ;  /* 0x000000adc0ad7223 */ /* 0x000fe200000100c3 */
[----:B------:R-:W-:Y:S01]  /*8270*/  FFMA.FTZ R169, R191, R169, R170 ;  /* 0x000000a9bfa97223 */ /* 0x000fe200000100aa */
[----:B------:R-:W-:Y:S02]  /*8280*/  HADD2.F32 R170, -RZ, R238.H0_H0 ;  /* 0x200000eeffaa7230 */ /* 0x000fe40000004100 */
[----:B------:R-:W-:Y:S02]  /*8290*/  HADD2.F32 R195, -RZ, R50.H0_H0 ;  /* 0x20000032ffc37230 */ /* 0x000fe40000004100 */
[----:B------:R-:W-:Y:S01]  /*82a0*/  FFMA.FTZ R172, R193, R171, R172 ;  /* 0x000000abc1ac7223 */ /* 0x000fe200000100ac */
[----:B------:R-:W-:-:S02]  /*82b0*/  HADD2.F32 R171, -RZ, R239.H0_H0 ;  /* 0x200000efffab7230 */ /* 0x000fc40000004100 */
[----:B------:R-:W-:Y:S02]  /*82c0*/  HADD2.F32 R192, -RZ, R51.H0_H0 ;  /* 0x20000033ffc07230 */ /* 0x000fe40000004100 */
[----:B------:R-:W-:Y:S02]  /*82d0*/  HADD2.F32 R191, -RZ, R238.H1_H1 ;  /* 0x300000eeffbf7230 */ /* 0x000fe40000004100 */
[----:B------:R-:W-:Y:S02]  /*82e0*/  HADD2.F32 R193, -RZ, R50.H1_H1 ;  /* 0x30000032ffc17230 */ /* 0x000fe40000004100 */
[----:B------:R-:W-:Y:S01]  /*82f0*/  FFMA.FTZ R170, R174, R170, R195 ;  /* 0x000000aaaeaa7223 */ /* 0x000fe200000100c3 */
[----:B------:R-:W-:Y:S01]  /*8300*/  FADD.FTZ R174, -R214, R189 ;  /* 0x000000bdd6ae7221 */ /* 0x000fe20000010100 */
[----:B------:R-:W-:Y:S01]  /*8310*/  FFMA.FTZ R171, R175, R171, R192 ;  /* 0x000000abafab7223 */ /* 0x000fe200000100c0 */
[----:B------:R-:W-:Y:S02]  /*8320*/  HADD2.F32 R175, -RZ, R239.H1_H1 ;  /* 0x300000efffaf7230 */ /* 0x000fe40000004100 */
[----:B------:R-:W-:Y:S01]  /*8330*/  FFMA.FTZ R191, R190, R191, R193 ;  /* 0x000000bfbebf7223 */ /* 0x000fe200000100c1 */
[----:B------:R-:W-:-:S02]  /*8340*/  HADD2.F32 R192, -RZ, R51.H1_H1 ;  /* 0x30000033ffc07230 */ /* 0x000fc40000004100 */
[----:B------:R-:W-:Y:S01]  /*8350*/  FMUL.FTZ R174, R213, R174 ;  /* 0x000000aed5ae7220 */ /* 0x000fe20000410000 */
[----:B------:R-:W-:Y:S02]  /*8360*/  HADD2.F32 R189, -RZ, R232.H0_H0 ;  /* 0x200000e8ffbd7230 */ /* 0x000fe40000004100 */
[----:B------:R-:W-:Y:S02]  /*8370*/  HADD2.F32 R190, -RZ, R92.H0_H0 ;  /* 0x2000005cffbe7230 */ /* 0x000fe40000004100 */
[----:B------:R-:W-:Y:S01]  /*8380*/  FFMA.FTZ R175, R194, R175, R192 ;  /* 0x000000afc2af7223 */ /* 0x000fe200000100c0 */
[----:B------:R-:W-:Y:S02]  /*8390*/  HADD2.F32 R192, -RZ, R228.H0_H0 ;  /* 0x200000e4ffc07230 */ /* 0x000fe40000004100 */
[----:B------:R-:W-:Y:S01]  /*83a0*/  FFMA.FTZ R194, R174, R189, R190 ;  /* 0x000000bdaec27223 */ /* 0x000fe200000100be */
[----:B------:R-:W-:Y:S01]  /*83b0*/  FADD.FTZ R189, -R214, R188 ;  /* 0x000000bcd6bd7221 */ /* 0x000fe20000010100 */
[----:B------:R-:W-:-:S02]  /*83c0*/  HADD2.F32 R188, -RZ, R52.H0_H0 ;  /* 0x20000034ffbc7230 */ /* 0x000fc40000004100 */
[----:B------:R-:W-:Y:S02]  /*83d0*/  HADD2.F32 R195, -RZ, R232.H1_H1 ;  /* 0x300000e8ffc37230 */ /* 0x000fe40000004100 */
[----:B------:R-:W-:Y:S01]  /*83e0*/  FMUL.FTZ R189, R213, R189 ;  /* 0x000000bdd5bd7220 */ /* 0x000fe20000410000 */
[----:B------:R-:W-:Y:S02]  /*83f0*/  HADD2.F32 R190, -RZ, R92.H1_H1 ;  /* 0x3000005cffbe7230 */ /* 0x000fe40000004100 */
[----:B------:R-:W-:Y:S01]  /*8400*/  FFMA.FTZ R174, R174, R192, R188 ;  /* 0x000000c0aeae7223 */ /* 0x000fe200000100bc */
[----:B------:R-:W-:Y:S01]  /*8410*/  FADD.FTZ R188, -R214, R187 ;  /* 0x000000bbd6bc7221 */ /* 0x000fe20000010100 */
        /* <DEDUP_REMOVED lines=9> */
[----:B------:R-:W-:Y:S02]  /*84b0*/  HADD2.F32 R192, -RZ, R53.H0_H0 ;  /* 0x20000035ffc07230 */ /* 0x000fe40000004100 */
[----:B------:R-:W-:Y:S01]  /*84c0*/  FADD.FTZ R190, -R214, R186 ;  /* 0x000000bad6be7221 */ /* 0x000fe20000010100 */
[----:B------:R-:W-:-:S02]  /*84d0*/  HADD2.F32 R193, -RZ, R93.H1_H1 ;  /* 0x3000005dffc17230 */ /* 0x000fc40000004100 */
[----:B------:R-:W-:Y:S01]  /*84e0*/  FFMA.FTZ R186, R188, R189, R192 ;  /* 0x000000bdbcba7223 */ /* 0x000fe200000100c0 */
[----:B------:R-:W-:Y:S02]  /*84f0*/  HADD2.F32 R192, -RZ, R233.H1_H1 ;  /* 0x300000e9ffc07230 */ /* 0x000fe40000004100 */
[----:B------:R-:W-:Y:S01]  /*8500*/  FMUL.FTZ R190, R213, R190 ;  /* 0x000000bed5be7220 */ /* 0x000fe20000410000 */
[----:B------:R-:W-:Y:S02]  /*8510*/  HADD2.F32 R188, -RZ, R229.H1_H1 ;  /* 0x300000e5ffbc7230 */ /* 0x000fe40000004100 */
[----:B------:R-:W-:Y:S02]  /*8520*/  HADD2.F32 R189, -RZ, R53.H1_H1 ;  /* 0x30000035ffbd7230 */ /* 0x000fe40000004100 */
[----:B------:R-:W-:Y:S01]  /*8530*/  FFMA.FTZ R197, R190, R192, R193 ;  /* 0x000000c0bec57223 */ /* 0x000fe200000100c1 */
[----:B------:R-:W-:Y:S02]  /*8540*/  HADD2.F32 R192, -RZ, R234.H0_H0 ;  /* 0x200000eaffc07230 */ /* 0x000fe40000004100 */
[----:B------:R-:W-:-:S02]  /*8550*/  HADD2.F32 R193, -RZ, R94.H0_H0 ;  /* 0x2000005effc17230 */ /* 0x000fc40000004100 */
[----:B------:R-:W-:Y:S01]  /*8560*/  FFMA.FTZ R190, R190, R188, R189 ;  /* 0x000000bcbebe7223 */ /* 0x000fe200000100bd */
[----:B------:R-:W-:Y:S02]  /*8570*/  HADD2.F32 R188, -RZ, R230.H0_H0 ;  /* 0x200000e6ffbc7230 */ /* 0x000fe40000004100 */
[----:B------:R-:W-:Y:S01]  /*8580*/  HADD2.F32 R189, -RZ, R54.H0_H0 ;  /* 0x20000036ffbd7230 */ /* 0x000fe20000004100 */
[----:B------:R-:W-:Y:S01]  /*8590*/  F2FP.F16.F32.PACK_AB R171, R175, R171 ;  /* 0x000000abafab723e */ /* 0x000fe200000000ff */
[----:B------:R-:W-:Y:S01]  /*85a0*/  FADD.FTZ R175, -R214, R19 ;  /* 0x00000013d6af7221 */ /* 0x000fe20000010100 */
[C---:B------:R-:W-:Y:S01]  /*85b0*/  FFMA.FTZ R215, R185.reuse, R192, R193 ;  /* 0x000000c0b9d77223 */ /* 0x040fe200000100c1 */
[----:B------:R-:W-:Y:S02]  /*85c0*/  HADD2.F32 R19, -RZ, R230.H1_H1 ;  /* 0x300000e6ff137230 */ /* 0x000fe40000004100 */
[----:B------:R-:W-:Y:S01]  /*85d0*/  FFMA.FTZ R192, R185, R188, R189 ;  /* 0x000000bcb9c07223 */ /* 0x000fe200000100bd */
[----:B------:R-:W-:-:S02]  /*85e0*/  HADD2.F32 R185, -RZ, R54.H1_H1 ;  /* 0x30000036ffb97230 */ /* 0x000fc40000004100 */
[----:B------:R-:W-:Y:S01]  /*85f0*/  FMUL.FTZ R175, R213, R175 ;  /* 0x000000afd5af7220 */ /* 0x000fe20000410000 */
[----:B------:R-:W-:Y:S01]  /*8600*/  F2FP.F16.F32.PACK_AB R169, R169, R173 ;  /* 0x000000ada9a9723e */ /* 0x000fe200000000ff */
[----:B------:R-:W-:Y:S01]  /*8610*/  HADD2.F32 R188, -RZ, R234.H1_H1 ;  /* 0x300000eaffbc7230 */ /* 0x000fe20000004100 */
[----:B------:R-:W-:Y:S01]  /*8620*/  F2FP.F16.F32.PACK_AB R168, R172, R168 ;  /* 0x000000a8aca8723e */ /* 0x000fe200000000ff */
[----:B------:R-:W-:Y:S01]  /*8630*/  HADD2.F32 R189, -RZ, R94.H1_H1 ;  /* 0x3000005effbd7230 */ /* 0x000fe20000004100 */
[----:B------:R-:W-:Y:S01]  /*8640*/  F2FP.F16.F32.PACK_AB R170, R191, R170 ;  /* 0x000000aabfaa723e */ /* 0x000fe200000000ff */
[----:B------:R-:W-:-:S04]  /*8650*/  IMAD.WIDE.U32 R172, R252, 0x10, R30 ;  /* 0x00000010fcac7825 */ /* 0x000fc800078e001e */
[C---:B------:R-:W-:Y:S01]  /*8660*/  FFMA.FTZ R193, R175.reuse, R19, R185 ;  /* 0x00000013afc17223 */ /* 0x040fe200000100b9 */
[C---:B------:R-:W-:Y:S01]  /*8670*/  FADD.FTZ R185, -R214.reuse, R20 ;  /* 0x00000014d6b97221 */ /* 0x040fe20000010100 */
[----:B------:R-:W-:Y:S01]  /*8680*/  FFMA.FTZ R216, R175, R188, R189 ;  /* 0x000000bcafd87223 */ /* 0x000fe200000100bd */
[----:B------:R-:W-:Y:S01]  /*8690*/  HADD2.F32 R175, -RZ, R95.H0_H0 ;  /* 0x2000005fffaf7230 */ /* 0x000fe20000004100 */
[----:B------:R0:W-:Y:S01]  /*86a0*/  STG.E.128 desc[UR6][R172.64], R168 ;  /* 0x000000a8ac007986 */ /* 0x0001e2000c101d06 */
[----:B------:R-:W-:Y:S01]  /*86b0*/  FMUL.FTZ R185, R213, R185 ;  /* 0x000000b9d5b97220 */ /* 0x000fe20000410000 */
[----:B------:R-:W-:Y:S02]  /*86c0*/  HADD2.F32 R19, -RZ, R231.H0_H0 ;  /* 0x200000e7ff137230 */ /* 0x000fe40000004100 */
[----:B0-----:R-:W-:Y:S02]  /*86d0*/  HADD2.F32 R172, -RZ, R235.H0_H0 ;  /* 0x200000ebffac7230 */ /* 0x001fe40000004100 */
[----:B------:R-:W-:Y:S01]  /*86e0*/  FADD.FTZ R171, -R214, R21 ;  /* 0x00000015d6ab7221 */ /* 0x000fe20000010100 */
[----:B------:R-:W-:-:S02]  /*86f0*/  HADD2.F32 R169, -RZ, R55.H0_H0 ;  /* 0x20000037ffa97230 */ /* 0x000fc40000004100 */
[----:B------:R-:W-:Y:S02]  /*8700*/  HADD2.F32 R170, -RZ, R231.H1_H1 ;  /* 0x300000e7ffaa7230 */ /* 0x000fe40000004100 */
[----:B------:R-:W-:Y:S01]  /*8710*/  FMUL.FTZ R171, R213, R171 ;  /* 0x000000abd5ab7220 */ /* 0x000fe20000410000 */
[----:B------:R-:W-:Y:S02]  /*8720*/  HADD2.F32 R173, -RZ, R55.H1_H1 ;  /* 0x30000037ffad7230 */ /* 0x000fe40000004100 */
[C---:B------:R-:W-:Y:S01]  /*8730*/  FFMA.FTZ R21, R185.reuse, R172, R175 ;  /* 0x000000acb9157223 */ /* 0x040fe200000100af */
[C---:B------:R-:W-:Y:S01]  /*8740*/  FADD.FTZ R172, -R214.reuse, R22 ;  /* 0x00000016d6ac7221 */ /* 0x040fe20000010100 */
[----:B------:R-:W-:Y:S01]  /*8750*/  FADD.FTZ R22, -R214, R23 ;  /* 0x00000017d6167221 */ /* 0x000fe20000010100 */
[----:B------:R-:W-:Y:S01]  /*8760*/  FFMA.FTZ R19, R185, R19, R169 ;  /* 0x00000013b9137223 */ /* 0x000fe200000100a9 */
[----:B------:R-:W-:Y:S01]  /*8770*/  FFMA.FTZ R173, R171, R170, R173 ;  /* 0x000000aaabad7223 */ /* 0x000fe200000100ad */
[----:B------:R-:W-:-:S02]  /*8780*/  HADD2.F32 R169, -RZ, R164.H0_H0 ;  /* 0x200000a4ffa97230 */ /* 0x000fc40000004100 */
[C---:B------:R-:W-:Y:S01]  /*8790*/  FMUL.FTZ R172, R213.reuse, R172 ;  /* 0x000000acd5ac7220 */ /* 0x040fe20000410000 */
[----:B------:R-:W-:Y:S02]  /*87a0*/  HADD2.F32 R170, -RZ, R96.H0_H0 ;  /* 0x20000060ffaa7230 */ /* 0x000fe40000004100 */
[----:B------:R-:W-:Y:S01]  /*87b0*/  FMUL.FTZ R22, R213, R22 ;  /* 0x00000016d5167220 */ /* 0x000fe20000410000 */
[----:B------:R-:W-:Y:S02]  /*87c0*/  HADD2.F32 R23, -RZ, R164.H1_H1 ;  /* 0x300000a4ff177230 */ /* 0x000fe40000004100 */
[----:B------:R-:W-:Y:S02]  /*87d0*/  HADD2.F32 R175, -RZ, R96.H1_H1 ;  /* 0x30000060ffaf7230 */ /* 0x000fe40000004100 */
[----:B------:R-:W-:Y:S01]  /*87e0*/  FFMA.FTZ R185, R172, R169, R170 ;  /* 0x000000a9acb97223 */ /* 0x000fe200000100aa */
[----:B------:R-:W-:Y:S02]  /*87f0*/  HADD2.F32 R168, -RZ, R235.H1_H1 ;  /* 0x300000ebffa87230 */ /* 0x000fe40000004100 */
[----:B------:R-:W-:-:S02]  /*8800*/  HADD2.F32 R20, -RZ, R95.H1_H1 ;  /* 0x3000005fff147230 */ /* 0x000fc40000004100 */
[----:B------:R-:W-:Y:S01]  /*8810*/  FFMA.FTZ R175, R22, R23, R175 ;  /* 0x0000001716af7223 */ /* 0x000fe200000100af */
[----:B------:R-:W-:Y:S02]  /*8820*/  HADD2.F32 R169, -RZ, R140.H1_H1 ;  /* 0x3000008cffa97230 */ /* 0x000fe40000004100 */
[----:B------:R-:W-:Y:S01]  /*8830*/  FADD.FTZ R23, -R214, R24 ;  /* 0x00000018d6177221 */ /* 0x000fe20000010100 */
[----:B------:R-:W-:Y:S02]  /*8840*/  HADD2.F32 R170, -RZ, R56.H1_H1 ;  /* 0x30000038ffaa7230 */ /* 0x000fe40000004100 */
[----:B------:R-:W-:Y:S01]  /*8850*/  FFMA.FTZ R20, R171, R168, R20 ;  /* 0x000000a8ab147223 */ /* 0x000fe20000010014 */
[----:B------:R-:W-:Y:S02]  /*8860*/  HADD2.F32 R188, -RZ, R165.H0_H0 ;  /* 0x200000a5ffbc7230 */ /* 0x000fe40000004100 */
[----:B------:R-:W-:Y:S01]  /*8870*/  FMUL.FTZ R23, R213, R23 ;  /* 0x00000017d5177220 */ /* 0x000fe20000410000 */
[----:B------:R-:W-:-:S02]  /*8880*/  HADD2.F32 R24, -RZ, R97.H0_H0 ;  /* 0x20000061ff187230 */ /* 0x000fc40000004100 */
[----:B------:R-:W-:Y:S01]  /*8890*/  FFMA.FTZ R169, R22, R169, R170 ;  /* 0x000000a916a97223 */ /* 0x000fe200000100aa */
[----:B------:R-:W-:Y:S02]  /*88a0*/  HADD2.F32 R168, -RZ, R140.H0_H0 ;  /* 0x2000008cffa87230 */ /* 0x000fe40000004100 */
[----:B------:R-:W-:Y:S01]  /*88b0*/  FADD.FTZ R22, -R214, R25 ;  /* 0x00000019d6167221 */ /* 0x000fe20000010100 */
[----:B------:R-:W-:Y:S02]  /*88c0*/  HADD2.F32 R171, -RZ, R56.H0_H0 ;  /* 0x20000038ffab7230 */ /* 0x000fe40000004100 */
[----:B------:R-:W-:Y:S01]  /*88d0*/  FFMA.FTZ R188, R23, R188, R24 ;  /* 0x000000bc17bc7223 */ /* 0x000fe20000010018 */
[----:B------:R-:W-:Y:S02]  /*88e0*/  HADD2.F32 R24, -RZ, R165.H1_H1 ;  /* 0x300000a5ff187230 */ /* 0x000fe40000004100 */
[----:B------:R-:W-:Y:S01]  /*88f0*/  FMUL.FTZ R22, R213, R22 ;  /* 0x00000016d5167220 */ /* 0x000fe20000410000 */
[----:B------:R-:W-:-:S02]  /*8900*/  HADD2.F32 R25, -RZ, R97.H1_H1 ;  /* 0x30000061ff197230 */ /* 0x000fc40000004100 */
[----:B------:R-:W-:Y:S01]  /*8910*/  FFMA.FTZ R168, R172, R168, R171 ;  /* 0x000000a8aca87223 */ /* 0x000fe200000100ab */
[----:B------:R-:W-:Y:S02]  /*8920*/  HADD2.F32 R170, -RZ, R141.H0_H0 ;  /* 0x2000008dffaa7230 */ /* 0x000fe40000004100 */
[----:B------:R-:W-:Y:S02]  /*8930*/  HADD2.F32 R171, -RZ, R57.H0_H0 ;  /* 0x20000039ffab7230 */ /* 0x000fe40000004100 */
[----:B------:R-:W-:Y:S01]  /*8940*/  FFMA.FTZ R189, R22, R24, R25 ;  /* 0x0000001816bd7223 */ /* 0x000fe20000010019 */
[----:B------:R-:W-:Y:S02]  /*8950*/  HADD2.F32 R24, -RZ, R141.H1_H1 ;  /* 0x3000008dff187230 */ /* 0x000fe40000004100 */
[----:B------:R-:W-:Y:S02]  /*8960*/  HADD2.F32 R25, -RZ, R57.H1_H1 ;  /* 0x30000039ff197230 */ /* 0x000fe40000004100 */
[----:B------:R-:W-:Y:S01]  /*8970*/  FFMA.FTZ R170, R23, R170, R171 ;  /* 0x000000aa17aa7223 */ /* 0x000fe200000100ab */
[----:B------:R-:W-:Y:S01]  /*8980*/  FADD.FTZ R23, -R214, R26 ;  /* 0x0000001ad6177221 */ /* 0x000fe20000010100 */
[----:B------:R-:W-:-:S02]  /*8990*/  HADD2.F32 R171, -RZ, R98.H0_H0 ;  /* 0x20000062ffab7230 */ /* 0x000fc40000004100 */
[----:B------:R-:W-:Y:S01]  /*89a0*/  FFMA.FTZ R26, R22, R24, R25 ;  /* 0x00000018161a7223 */ /* 0x000fe20000010019 */
[----:B------:R-:W-:Y:S02]  /*89b0*/  HADD2.F32 R25, -RZ, R166.H0_H0 ;  /* 0x200000a6ff197230 */ /* 0x000fe40000004100 */
[----:B------:R-:W-:Y:S01]  /*89c0*/  FMUL.FTZ R22, R213, R23 ;  /* 0x00000017d5167220 */ /* 0x000fe20000410000 */
[----:B------:R-:W-:Y:S02]  /*89d0*/  HADD2.F32 R23, -RZ, R142.H0_H0 ;  /* 0x2000008eff177230 */ /* 0x000fe40000004100 */
[----:B------:R-:W-:Y:S02]  /*89e0*/  HADD2.F32 R24, -RZ, R58.H0_H0 ;  /* 0x2000003aff187230 */ /* 0x000fe40000004100 */
[----:B------:R-:W-:-:S03]  /*89f0*/  FFMA.FTZ R191, R22, R25, R171 ;  /* 0x0000001916bf7223 */ /* 0x000fc600000100ab */
[----:B------:R-:W-:Y:S01]  /*8a00*/  FFMA.FTZ R171, R22, R23, R24 ;  /* 0x0000001716ab7223 */ /* 0x000fe20000010018 */
[----:B------:R-:W-:Y:S02]  /*8a10*/  F2FP.F16.F32.PACK_AB R23, R20, R21 ;  /* 0x000000151417723e */ /* 0x000fe400000000ff */
[----:B------:R-:W-:Y:S01]  /*8a20*/  F2FP.F16.F32.PACK_AB R21, R197, R196 ;  /* 0x000000c4c515723e */ /* 0x000fe200000000ff */
[----:B------:R-:W-:Y:S01]  /*8a30*/  FADD.FTZ R196, -R214, R8 ;  /* 0x00000008d6c47221 */ /* 0x000fe20000010100 */
[----:B------:R-:W-:Y:S01]  /*8a40*/  F2FP.F16.F32.PACK_AB R20, R195, R194 ;  /* 0x000000c2c314723e */ /* 0x000fe200000000ff */
[----:B------:R-:W-:Y:S02]  /*8a50*/  HADD2.F32 R172, -RZ, R166.H1_H1 ;  /* 0x300000a6ffac7230 */ /* 0x000fe40000004100 */
[----:B------:R-:W-:Y:S02]  /*8a60*/  HADD2.F32 R8, -RZ, R98.H1_H1 ;  /* 0x30000062ff087230 */ /* 0x000fe40000004100 */
[----:B------:R-:W-:Y:S01]  /*8a70*/  FMUL.FTZ R196, R213, R196 ;  /* 0x000000c4d5c47220 */ /* 0x000fe20000410000 */
[----:B------:R-:W-:-:S02]  /*8a80*/  HADD2.F32 R194, -RZ, R142.H1_H1 ;  /* 0x3000008effc27230 */ /* 0x000fc40000004100 */
[----:B------:R-:W-:Y:S01]  /*8a90*/  HADD2.F32 R195, -RZ, R58.H1_H1 ;  /* 0x3000003affc37230 */ /* 0x000fe20000004100 */
[----:B------:R-:W-:Y:S01]  /*8aa0*/  F2FP.F16.F32.PACK_AB R22, R216, R215 ;  /* 0x000000d7d816723e */ /* 0x000fe200000000ff */
[----:B------:R-:W-:-:S04]  /*8ab0*/  IMAD.WIDE.U32 R24, R37, 0x10, R32 ;  /* 0x0000001025187825 */ /* 0x000fc800078e0020 */
[C---:B------:R-:W-:Y:S01]  /*8ac0*/  FFMA.FTZ R8, R196.reuse, R172, R8 ;  /* 0x000000acc4087223 */ /* 0x040fe20000010008 */
[----:B------:R-:W-:Y:S01]  /*8ad0*/  FFMA.FTZ R172, R196, R194, R195 ;  /* 0x000000c2c4ac7223 */ /* 0x000fe200000100c3 */
[C---:B------:R-:W-:Y:S01]  /*8ae0*/  FADD.FTZ R196, -R214.reuse, R7 ;  /* 0x00000007d6c47221 */ /* 0x040fe20000010100 */
[----:B------:R0:W-:Y:S01]  /*8af0*/  STG.E.128 desc[UR6][R24.64], R20 ;  /* 0x0000001418007986 */ /* 0x0001e2000c101d06 */
[--C-:B------:R-:W-:Y:S02]  /*8b00*/  HADD2.F32 R194, -RZ, R99.reuse.H0_H0 ;  /* 0x20000063ffc27230 */ /* 0x100fe40000004100 */
[----:B------:R-:W-:Y:S01]  /*8b10*/  FMUL.FTZ R196, R213, R196 ;  /* 0x000000c4d5c47220 */ /* 0x000fe20000410000 */
[----:B------:R-:W-:Y:S02]  /*8b20*/  HADD2.F32 R195, -RZ, R99.H1_H1 ;  /* 0x30000063ffc37230 */ /* 0x000fe40000004100 */
[----:B------:R-:W-:Y:S01]  /*8b30*/  FADD.FTZ R12, -R214, R12 ;  /* 0x0000000cd60c7221 */ /* 0x000fe20000010100 */
[----:B0-----:R-:W-:-:S02]  /*8b40*/  HADD2.F32 R25, -RZ, R167.H0_H0 ;  /* 0x200000a7ff197230 */ /* 0x001fc40000004100 */
[----:B------:R-:W-:Y:S01]  /*8b50*/  FADD.FTZ R23, -R214, R11 ;  /* 0x0000000bd6177221 */ /* 0x000fe20000010100 */
[----:B------:R-:W-:Y:S02]  /*8b60*/  HADD2.F32 R20, -RZ, R143.H0_H0 ;  /* 0x2000008fff147230 */ /* 0x000fe40000004100 */
[----:B------:R-:W-:Y:S02]  /*8b70*/  HADD2.F32 R22, -RZ, R59.H0_H0 ;  /* 0x2000003bff167230 */ /* 0x000fe40000004100 */
[----:B------:R-:W-:Y:S01]  /*8b80*/  FMUL.FTZ R23, R213, R23 ;  /* 0x00000017d5177220 */ /* 0x000fe20000410000 */
[----:B------:R-:W-:Y:S02]  /*8b90*/  HADD2.F32 R21, -RZ, R167.H1_H1 ;  /* 0x300000a7ff157230 */ /* 0x000fe40000004100 */
[----:B------:R-:W-:Y:S02]  /*8ba0*/  HADD2.F32 R11, -RZ, R143.H1_H1 ;  /* 0x3000008fff0b7230 */ /* 0x000fe40000004100 */
[----:B------:R-:W-:-:S02]  /*8bb0*/  HADD2.F32 R24, -RZ, R59.H1_H1 ;  /* 0x3000003bff187230 */ /* 0x000fc40000004100 */
[----:B------:R-:W-:Y:S01]  /*8bc0*/  FFMA.FTZ R7, R196, R25, R194 ;  /* 0x00000019c4077223 */ /* 0x000fe200000100c2 */
[----:B------:R-:W-:Y:S01]  /*8bd0*/  FADD.FTZ R194, -R214, R5 ;  /* 0x00000005d6c27221 */ /* 0x000fe20000010100 */
[----:B------:R-:W-:Y:S01]  /*8be0*/  FFMA.FTZ R20, R196, R20, R22 ;  /* 0x00000014c4147223 */ /* 0x000fe20000010016 */
[C---:B------:R-:W-:Y:S01]  /*8bf0*/  FFMA.FTZ R21, R23.reuse, R21, R195 ;  /* 0x0000001517157223 */ /* 0x040fe200000100c3 */
[----:B------:R-:W-:Y:S01]  /*8c00*/  FFMA.FTZ R11, R23, R11, R24 ;  /* 0x0000000b170b7223 */ /* 0x000fe20000010018 */
[----:B------:R-:W-:Y:S02]  /*8c10*/  HADD2.F32 R23, -RZ, R160.H0_H0 ;  /* 0x200000a0ff177230 */ /* 0x000fe40000004100 */
[----:B------:R-:W-:Y:S01]  /*8c20*/  FMUL.FTZ R194, R213, R194 ;  /* 0x000000c2d5c27220 */ /* 0x000fe20000410000 */
[----:B------:R-:W-:Y:S02]  /*8c30*/  HADD2.F32 R24, -RZ, R100.H0_H0 ;  /* 0x20000064ff187230 */ /* 0x000fe40000004100 */
[----:B------:R-:W-:-:S02]  /*8c40*/  HADD2.F32 R22, -RZ, R136.H0_H0 ;  /* 0x20000088ff167230 */ /* 0x000fc40000004100 */
[----:B------:R-:W-:Y:S02]  /*8c50*/  HADD2.F32 R5, -RZ, R60.H0_H0 ;  /* 0x2000003cff057230 */ /* 0x000fe40000004100 */
[C---:B------:R-:W-:Y:S01]  /*8c60*/  FFMA.FTZ R218, R194.reuse, R23, R24 ;  /* 0x00000017c2da7223 */ /* 0x040fe20000010018 */
[----:B------:R-:W-:Y:S02]  /*8c70*/  HADD2.F32 R25, -RZ, R160.H1_H1 ;  /* 0x300000a0ff197230 */ /* 0x000fe40000004100 */
[----:B------:R-:W-:Y:S01]  /*8c80*/  FMUL.FTZ R12, R213, R12 ;  /* 0x0000000cd50c7220 */ /* 0x000fe20000410000 */
[----:B------:R-:W-:Y:S02]  /*8c90*/  HADD2.F32 R195, -RZ, R100.H1_H1 ;  /* 0x30000064ffc37230 */ /* 0x000fe40000004100 */
[----:B------:R-:W-:Y:S01]  /*8ca0*/  FFMA.FTZ R29, R194, R22, R5 ;  /* 0x00000016c21d7223 */ /* 0x000fe20000010005 */
[----:B------:R-:W-:Y:S02]  /*8cb0*/  HADD2.F32 R23, -RZ, R136.H1_H1 ;  /* 0x30000088ff177230 */ /* 0x000fe40000004100 */
[----:B------:R-:W-:Y:S01]  /*8cc0*/  FADD.FTZ R5, -R214, R13 ;  /* 0x0000000dd6057221 */ /* 0x000fe20000010100 */
[----:B------:R-:W-:-:S02]  /*8cd0*/  HADD2.F32 R24, -RZ, R60.H1_H1 ;  /* 0x3000003cff187230 */ /* 0x000fc40000004100 */
[----:B------:R-:W-:Y:S02]  /*8ce0*/  HADD2.F32 R13, -RZ, R161.H0_H0 ;  /* 0x200000a1ff0d7230 */ /* 0x000fe40000004100 */
[----:B------:R-:W-:Y:S01]  /*8cf0*/  FMUL.FTZ R5, R213, R5 ;  /* 0x00000005d5057220 */ /* 0x000fe20000410000 */
[--C-:B------:R-:W-:Y:S02]  /*8d00*/  HADD2.F32 R22, -RZ, R101.reuse.H0_H0 ;  /* 0x20000065ff167230 */ /* 0x100fe40000004100 */
[C---:B------:R-:W-:Y:S01]  /*8d10*/  FFMA.FTZ R226, R12.reuse, R25, R195 ;  /* 0x000000190ce27223 */ /* 0x040fe200000100c3 */
[----:B------:R-:W-:Y:S01]  /*8d20*/  FFMA.FTZ R227, R12, R23, R24 ;  /* 0x000000170ce37223 */ /* 0x000fe20000010018 */
[----:B------:R-:W-:Y:S01]  /*8d30*/  FADD.FTZ R12, -R214, R16 ;  /* 0x00000010d60c7221 */ /* 0x000fe20000010100 */
[----:B------:R-:W-:Y:S02]  /*8d40*/  HADD2.F32 R16, -RZ, R101.H1_H1 ;  /* 0x30000065ff107230 */ /* 0x000fe40000004100 */
[----:B------:R-:W-:Y:S01]  /*8d50*/  FFMA.FTZ R217, R5, R13, R22 ;  /* 0x0000000d05d97223 */ /* 0x000fe20000010016 */
[----:B------:R-:W-:-:S02]  /*8d60*/  HADD2.F32 R13, -RZ, R161.H1_H1 ;  /* 0x300000a1ff0d7230 */ /* 0x000fc40000004100 */
[----:B------:R-:W-:Y:S01]  /*8d70*/  FMUL.FTZ R12, R213, R12 ;  /* 0x0000000cd50c7220 */ /* 0x000fe20000410000 */
[----:B------:R-:W-:Y:S02]  /*8d80*/  HADD2.F32 R22, -RZ, R137.H0_H0 ;  /* 0x20000089ff167230 */ /* 0x000fe40000004100 */
[----:B------:R-:W-:Y:S01]  /*8d90*/  FADD.FTZ R18, -R214, R18 ;  /* 0x00000012d6127221 */ /* 0x000fe20000010100 */
[----:B------:R-:W-:Y:S02]  /*8da0*/  HADD2.F32 R23, -RZ, R61.H0_H0 ;  /* 0x2000003dff177230 */ /* 0x000fe40000004100 */
[----:B------:R-:W-:Y:S01]  /*8db0*/  FFMA.FTZ R38, R12, R13, R16 ;  /* 0x0000000d0c267223 */ /* 0x000fe20000010010 */
[----:B------:R-:W-:Y:S01]  /*8dc0*/  HADD2.F32 R13, -RZ, R137.H1_H1 ;  /* 0x30000089ff0d7230 */ /* 0x000fe20000004100 */
[----:B------:R-:W-:Y:S01]  /*8dd0*/  F2FP.F16.F32.PACK_AB R19, R173, R19 ;  /* 0x00000013ad13723e */ /* 0x000fe200000000ff */
[----:B------:R-:W-:Y:S02]  /*8de0*/  HADD2.F32 R16, -RZ, R61.H1_H1 ;  /* 0x3000003dff107230 */ /* 0x000fe40000004100 */
[----:B------:R-:W-:Y:S01]  /*8df0*/  FFMA.FTZ R222, R5, R22, R23 ;  /* 0x0000001605de7223 */ /* 0x000fe20000010017 */
[----:B------:R-:W-:Y:S01]  /*8e00*/  FADD.FTZ R5, -R214, R17 ;  /* 0x00000011d6057221 */ /* 0x000fe20000010100 */
[----:B------:R-:W-:-:S02]  /*8e10*/  HADD2.F32 R17, -RZ, R102.H0_H0 ;  /* 0x20000066ff117230 */ /* 0x000fc40000004100 */
[----:B------:R-:W-:Y:S01]  /*8e20*/  FADD.FTZ R10, -R214, R10 ;  /* 0x0000000ad60a7221 */ /* 0x000fe20000010100 */
[----:B------:R-:W-:Y:S01]  /*8e30*/  FFMA.FTZ R216, R12, R13, R16 ;  /* 0x0000000d0cd87223 */ /* 0x000fe20000010010 */
[----:B------:R-:W-:Y:S02]  /*8e40*/  HADD2.F32 R16, -RZ, R162.H0_H0 ;  /* 0x200000a2ff107230 */ /* 0x000fe40000004100 */
[----:B------:R-:W-:Y:S01]  /*8e50*/  FMUL.FTZ R5, R213, R5 ;  /* 0x00000005d5057220 */ /* 0x000fe20000410000 */
[----:B------:R-:W-:Y:S01]  /*8e60*/  HADD2.F32 R12, -RZ, R138.H0_H0 ;  /* 0x2000008aff0c7230 */ /* 0x000fe20000004100 */
[----:B------:R-:W0:Y:S01]  /*8e70*/  LDC.64 R194, c[0x0][0x428] ;  /* 0x00010a00ffc27b82 */ /* 0x000e220000000a00 */
[----:B------:R-:W-:Y:S02]  /*8e80*/  HADD2.F32 R13, -RZ, R62.H0_H0 ;  /* 0x2000003eff0d7230 */ /* 0x000fe40000004100 */
[----:B------:R-:W-:Y:S01]  /*8e90*/  FFMA.FTZ R215, R5, R16, R17 ;  /* 0x0000001005d77223 */ /* 0x000fe20000010011 */
[----:B------:R-:W-:-:S02]  /*8ea0*/  HADD2.F32 R16, -RZ, R162.H1_H1 ;  /* 0x300000a2ff107230 */ /* 0x000fc40000004100 */
[----:B------:R-:W-:Y:S02]  /*8eb0*/  HADD2.F32 R17, -RZ, R102.H1_H1 ;  /* 0x30000066ff117230 */ /* 0x000fe40000004100 */
[----:B------:R-:W-:Y:S01]  /*8ec0*/  FFMA.FTZ R219, R5, R12, R13 ;  /* 0x0000000c05db7223 */ /* 0x000fe2000001000d */
[----:B------:R-:W-:Y:S02]  /*8ed0*/  HADD2.F32 R12, -RZ, R138.H1_H1 ;  /* 0x3000008aff0c7230 */ /* 0x000fe40000004100 */
[----:B------:R-:W-:Y:S01]  /*8ee0*/  FMUL.FTZ R5, R213, R18 ;  /* 0x00000012d5057220 */ /* 0x000fe20000410000 */
[----:B------:R-:W-:Y:S01]  /*8ef0*/  HADD2.F32 R13, -RZ, R62.H1_H1 ;  /* 0x3000003eff0d7230 */ /* 0x000fe20000004100 */
[----:B------:R-:W-:Y:S02]  /*8f00*/  F2FP.F16.F32.PACK_AB R18, R193, R192 ;  /* 0x000000c0c112723e */ /* 0x000fe400000000ff */
[C---:B------:R-:W-:Y:S01]  /*8f10*/  FFMA.FTZ R197, R5.reuse, R16, R17 ;  /* 0x0000001005c57223 */ /* 0x040fe20000010011 */
[----:B------:R-:W-:Y:S01]  /*8f20*/  F2FP.F16.F32.PACK_AB R17, R190, R186 ;  /* 0x000000babe11723e */ /* 0x000fe200000000ff */
[----:B------:R-:W-:Y:S01]  /*8f30*/  FFMA.FTZ R196, R5, R12, R13 ;  /* 0x0000000c05c47223 */ /* 0x000fe2000001000d */
[----:B------:R-:W-:Y:S01]  /*8f40*/  F2FP.F16.F32.PACK_AB R16, R187, R174 ;  /* 0x000000aebb10723e */ /* 0x000fe200000000ff */
[----:B------:R-:W-:Y:S01]  /*8f50*/  FADD.FTZ R5, -R214, R0 ;  /* 0x00000000d6057221 */ /* 0x000fe20000010100 */
[----:B------:R-:W-:-:S04]  /*8f60*/  IMAD.WIDE.U32 R12, R37, 0x10, R30 ;  /* 0x00000010250c7825 */ /* 0x000fc800078e001e */
[----:B------:R-:W-:Y:S01]  /*8f70*/  FMUL.FTZ R5, R213, R5 ;  /* 0x00000005d5057220 */ /* 0x000fe20000410000 */
[----:B------:R-:W-:Y:S02]  /*8f80*/  HADD2.F32 R0, -RZ, R139.H0_H0 ;  /* 0x2000008bff007230 */ /* 0x000fe40000004100 */
[----:B------:R-:W-:Y:S01]  /*8f90*/  HADD2.F32 R22, -RZ, R63.H0_H0 ;  /* 0x2000003fff167230 */ /* 0x000fe20000004100 */
[----:B------:R1:W-:Y:S04]  /*8fa0*/  STG.E.128 desc[UR6][R12.64], R16 ;  /* 0x000000100c007986 */ /* 0x0003e8000c101d06 */
[----:B------:R-:W-:Y:S01]  /*8fb0*/  FFMA.FTZ R186, R5, R0, R22 ;  /* 0x0000000005ba7223 */ /* 0x000fe20000010016 */
[----:B------:R-:W-:Y:S02]  /*8fc0*/  HADD2.F32 R0, -RZ, R103.H1_H1 ;  /* 0x30000067ff007230 */ /* 0x000fe40000004100 */
[----:B-1----:R-:W-:Y:S01]  /*8fd0*/  FADD.FTZ R18, -R214, R4 ;  /* 0x00000004d6127221 */ /* 0x002fe20000010100 */
[----:B------:R-:W-:-:S03]  /*8fe0*/  HADD2.F32 R17, -RZ, R163.H1_H1 ;  /* 0x300000a3ff117230 */ /* 0x000fc60000004100 */
[----:B------:R-:W-:-:S04]  /*8ff0*/  FMUL.FTZ R18, R213, R18 ;  /* 0x00000012d5127220 */ /* 0x000fc80000410000 */
[----:B------:R-:W-:Y:S02]  /*9000*/  FFMA.FTZ R0, R18, R17, R0 ;  /* 0x0000001112007223 */ /* 0x000fe40000010000 */
[----:B------:R-:W0:Y:S01]  /*9010*/  LDL.LU R17, [R1+0xc] ;  /* 0x00000c0001117983 */ /* 0x000e220000300800 */
[----:B------:R-:W-:Y:S02]  /*9020*/  HADD2.F32 R23, -RZ, R163.H0_H0 ;  /* 0x200000a3ff177230 */ /* 0x000fe40000004100 */
[----:B------:R-:W-:Y:S02]  /*9030*/  HADD2.F32 R25, -RZ, R103.H0_H0 ;  /* 0x20000067ff197230 */ /* 0x000fe40000004100 */
[----:B------:R-:W-:Y:S01]  /*9040*/  FMUL.FTZ R10, R213, R10 ;  /* 0x0000000ad50a7220 */ /* 0x000fe20000410000 */
[----:B------:R-:W-:Y:S02]  /*9050*/  HADD2.F32 R16, -RZ, R104.H0_H0 ;  /* 0x20000068ff107230 */ /* 0x000fe40000004100 */
[----:B------:R-:W-:Y:S01]  /*9060*/  FFMA.FTZ R25, R5, R23, R25 ;  /* 0x0000001705197223 */ /* 0x000fe20000010019 */
[----:B------:R-:W-:-:S02]  /*9070*/  HADD2.F32 R5, -RZ, R156.H0_H0 ;  /* 0x2000009cff057230 */ /* 0x000fc40000004100 */
[----:B------:R-:W-:Y:S02]  /*9080*/  HADD2.F32 R24, -RZ, R139.H1_H1 ;  /* 0x3000008bff187230 */ /* 0x000fe40000004100 */
[----:B------:R-:W-:Y:S02]  /*9090*/  HADD2.F32 R12, -RZ, R63.H1_H1 ;  /* 0x3000003fff0c7230 */ /* 0x000fe40000004100 */
[----:B------:R-:W-:Y:S02]  /*90a0*/  HADD2.F32 R4, -RZ, R132.H0_H0 ;  /* 0x20000084ff047230 */ /* 0x000fe40000004100 */
[--C-:B------:R-:W-:Y:S02]  /*90b0*/  HADD2.F32 R13, -RZ, R64.reuse.H0_H0 ;  /* 0x20000040ff0d7230 */ /* 0x100fe40000004100 */
[----:B------:R-:W-:Y:S01]  /*90c0*/  FFMA.FTZ R23, R10, R5, R16 ;  /* 0x000000050a177223 */ /* 0x000fe20000010010 */
[----:B------:R-:W-:Y:S01]  /*90d0*/  FADD.FTZ R16, -R214, R14 ;  /* 0x0000000ed6107221 */ /* 0x000fe20000010100 */
[----:B------:R-:W-:Y:S01]  /*90e0*/  FFMA.FTZ R24, R18, R24, R12 ;  /* 0x0000001812187223 */ /* 0x000fe2000001000c */
[----:B------:R-:W-:-:S02]  /*90f0*/  HADD2.F32 R12, -RZ, R64.H1_H1 ;  /* 0x30000040ff0c7230 */ /* 0x000fc40000004100 */
[----:B------:R-:W-:Y:S01]  /*9100*/  FFMA.FTZ R33, R10, R4, R13 ;  /* 0x000000040a217223 */ /* 0x000fe2000001000d */
[----:B------:R-:W-:Y:S02]  /*9110*/  HADD2.F32 R13, -RZ, R156.H1_H1 ;  /* 0x3000009cff0d7230 */ /* 0x000fe40000004100 */
[----:B------:R-:W-:Y:S01]  /*9120*/  FADD.FTZ R5, -R214, R9 ;  /* 0x00000009d6057221 */ /* 0x000fe20000010100 */
[----:B------:R-:W-:Y:S02]  /*9130*/  HADD2.F32 R10, -RZ, R104.H1_H1 ;  /* 0x30000068ff0a7230 */ /* 0x000fe40000004100 */
[C---:B------:R-:W-:Y:S01]  /*9140*/  FMUL.FTZ R16, R213.reuse, R16 ;  /* 0x00000010d5107220 */ /* 0x040fe20000410000 */
[----:B------:R-:W-:Y:S02]  /*9150*/  HADD2.F32 R4, -RZ, R132.H1_H1 ;  /* 0x30000084ff047230 */ /* 0x000fe40000004100 */
[----:B------:R-:W-:Y:S01]  /*9160*/  FMUL.FTZ R5, R213, R5 ;  /* 0x00000005d5057220 */ /* 0x000fe20000410000 */
[----:B------:R-:W-:-:S02]  /*9170*/  HADD2.F32 R9, -RZ, R157.H0_H0 ;  /* 0x2000009dff097230 */ /* 0x000fc40000004100 */
[----:B------:R-:W-:Y:S02]  /*9180*/  HADD2.F32 R14, -RZ, R105.H0_H0 ;  /* 0x20000069ff0e7230 */ /* 0x000fe40000004100 */
[C---:B------:R-:W-:Y:S01]  /*9190*/  FFMA.FTZ R192, R16.reuse, R13, R10 ;  /* 0x0000000d10c07223 */ /* 0x040fe2000001000a */
[----:B------:R-:W-:Y:S01]  /*91a0*/  FFMA.FTZ R34, R16, R4, R12 ;  /* 0x0000000410227223 */ /* 0x000fe2000001000c */
[----:B------:R-:W-:Y:S02]  /*91b0*/  HADD2.F32 R12, -RZ, R133.H0_H0 ;  /* 0x20000085ff0c7230 */ /* 0x000fe40000004100 */
[----:B------:R-:W-:Y:S01]  /*91c0*/  FADD.FTZ R4, -R214, R27 ;  /* 0x0000001bd6047221 */ /* 0x000fe20000010100 */
[----:B------:R-:W-:Y:S02]  /*91d0*/  HADD2.F32 R13, -RZ, R65.H0_H0 ;  /* 0x20000041ff0d7230 */ /* 0x000fe40000004100 */
[----:B------:R-:W-:Y:S01]  /*91e0*/  FFMA.FTZ R190, R5, R9, R14 ;  /* 0x0000000905be7223 */ /* 0x000fe2000001000e */
[----:B------:R-:W-:-:S02]  /*91f0*/  HADD2.F32 R9, -RZ, R157.H1_H1 ;  /* 0x3000009dff097230 */ /* 0x000fc40000004100 */
[----:B------:R-:W-:Y:S01]  /*9200*/  FMUL.FTZ R4, R213, R4 ;  /* 0x00000004d5047220 */ /* 0x000fe20000410000 */
[----:B------:R-:W-:Y:S02]  /*9210*/  HADD2.F32 R10, -RZ, R105.H1_H1 ;  /* 0x30000069ff0a7230 */ /* 0x000fe40000004100 */
[----:B------:R-:W-:Y:S01]  /*9220*/  FFMA.FTZ R35, R5, R12, R13 ;  /* 0x0000000c05237223 */ /* 0x000fe2000001000d */
[----:B------:R-:W-:Y:S01]  /*9230*/  FADD.FTZ R5, -R214, R6 ;  /* 0x00000006d6057221 */ /* 0x000fe20000010100 */
[----:B------:R-:W-:Y:S02]  /*9240*/  HADD2.F32 R173, -RZ, R158.H0_H0 ;  /* 0x2000009effad7230 */ /* 0x000fe40000004100 */
[----:B------:R-:W-:Y:S01]  /*9250*/  FFMA.FTZ R187, R4, R9, R10 ;  /* 0x0000000904bb7223 */ /* 0x000fe2000001000a */
[----:B------:R-:W-:Y:S02]  /*9260*/  HADD2.F32 R9, -RZ, R133.H1_H1 ;  /* 0x30000085ff097230 */ /* 0x000fe40000004100 */
[----:B------:R-:W-:Y:S01]  /*9270*/  FMUL.FTZ R5, R213, R5 ;  /* 0x00000005d5057220 */ /* 0x000fe20000410000 */
[----:B------:R-:W-:-:S02]  /*9280*/  HADD2.F32 R10, -RZ, R65.H1_H1 ;  /* 0x30000041ff0a7230 */ /* 0x000fc40000004100 */
[----:B------:R-:W-:-:S03]  /*9290*/  HADD2.F32 R6, -RZ, R106.H0_H0 ;  /* 0x2000006aff067230 */ /* 0x000fc60000004100 */
[----:B------:R-:W-:Y:S01]  /*92a0*/  FFMA.FTZ R36, R4, R9, R10 ;  /* 0x0000000904247223 */ /* 0x000fe2000001000a */
[----:B------:R-:W-:Y:S02]  /*92b0*/  HADD2.F32 R9, -RZ, R66.H0_H0 ;  /* 0x20000042ff097230 */ /* 0x000fe40000004100 */
[C---:B------:R-:W-:Y:S01]  /*92c0*/  FFMA.FTZ R173, R5.reuse, R173, R6 ;  /* 0x000000ad05ad7223 */ /* 0x040fe20000010006 */
[----:B------:R-:W-:Y:S02]  /*92d0*/  HADD2.F32 R6, -RZ, R134.H0_H0 ;  /* 0x20000086ff067230 */ /* 0x000fe40000004100 */
[----:B------:R-:W-:Y:S01]  /*92e0*/  FADD.FTZ R4, -R214, R15 ;  /* 0x0000000fd6047221 */ /* 0x000fe20000010100 */
[----:B------:R-:W-:Y:S02]  /*92f0*/  HADD2.F32 R10, -RZ, R106.H1_H1 ;  /* 0x3000006aff0a7230 */ /* 0x000fe40000004100 */
[----:B------:R-:W-:Y:S01]  /*9300*/  FFMA.FTZ R19, R5, R6, R9 ;  /* 0x0000000605137223 */ /* 0x000fe20000010009 */
[----:B------:R-:W-:-:S02]  /*9310*/  HADD2.F32 R5, -RZ, R134.H1_H1 ;  /* 0x30000086ff057230 */ /* 0x000fc40000004100 */
[----:B------:R-:W-:Y:S01]  /*9320*/  FMUL.FTZ R4, R213, R4 ;  /* 0x00000004d5047220 */ /* 0x000fe20000410000 */
[----:B------:R-:W-:Y:S02]  /*9330*/  HADD2.F32 R6, -RZ, R66.H1_H1 ;  /* 0x30000042ff067230 */ /* 0x000fe40000004100 */
[----:B------:R-:W-:Y:S01]  /*9340*/  HADD2.F32 R9, -RZ, R158.H1_H1 ;  /* 0x3000009eff097230 */ /* 0x000fe20000004100 */
[----:B------:R-:W-:Y:S02]  /*9350*/  F2FP.F16.F32.PACK_AB R7, R21, R7 ;  /* 0x000000071507723e */ /* 0x000fe400000000ff */
[----:B------:R-:W-:Y:S01]  /*9360*/  FFMA.FTZ R22, R4, R5, R6 ;  /* 0x0000000504167223 */ /* 0x000fe20000010006 */
[----:B------:R-:W-:Y:S01]  /*9370*/  F2FP.F16.F32.PACK_AB R6, R8, R191 ;  /* 0x000000bf0806723e */ /* 0x000fe200000000ff */
[----:B------:R-:W-:Y:S01]  /*9380*/  FFMA.FTZ R174, R4, R9, R10 ;  /* 0x0000000904ae7223 */ /* 0x000fe2000001000a */
[----:B------:R-:W-:Y:S02]  /*9390*/  F2FP.F16.F32.PACK_AB R5, R189, R188 ;  /* 0x000000bcbd05723e */ /* 0x000fe400000000ff */
[----:B------:R-:W-:Y:S01]  /*93a0*/  F2FP.F16.F32.PACK_AB R4, R175, R185 ;  /* 0x000000b9af04723e */ /* 0x000fe200000000ff */
[----:B------:R-:W-:Y:S01]  /*93b0*/  FADD.FTZ R12, -R214, R2 ;  /* 0x00000002d60c7221 */ /* 0x000fe20000010100 */
[----:B------:R-:W-:Y:S01]  /*93c0*/  HADD2.F32 R175, -RZ, R159.H0_H0 ;  /* 0x2000009fffaf7230 */ /* 0x000fe20000004100 */
[----:B------:R-:W-:Y:S01]  /*93d0*/  MOV R193, R29 ;  /* 0x0000001d00c17202 */ /* 0x000fe20000000f00 */
[----:B------:R-:W-:-:S02]  /*93e0*/  HADD2.F32 R13, -RZ, R107.H0_H0 ;  /* 0x2000006bff0d7230 */ /* 0x000fc40000004100 */
[----:B------:R-:W-:Y:S01]  /*93f0*/  FMUL.FTZ R12, R213, R12 ;  /* 0x0000000cd50c7220 */ /* 0x000fe20000410000 */
[----:B------:R-:W-:Y:S02]  /*9400*/  HADD2.F32 R2, -RZ, R135.H0_H0 ;  /* 0x20000087ff027230 */ /* 0x000fe40000004100 */
[----:B------:R-:W-:Y:S02]  /*9410*/  HADD2.F32 R250, -RZ, R108.H1_H1 ;  /* 0x3000006cfffa7230 */ /* 0x000fe40000004100 */
[----:B------:R-:W-:Y:S02]  /*9420*/  HADD2.F32 R10, -RZ, R67.H0_H0 ;  /* 0x20000043ff0a7230 */ /* 0x000fe40000004100 */
[----:B------:R-:W-:Y:S01]  /*9430*/  FFMA.FTZ R175, R12, R175, R13 ;  /* 0x000000af0caf7223 */ /* 0x000fe2000001000d */
[C---:B------:R-:W-:Y:S01]  /*9440*/  FADD.FTZ R13, -R214.reuse, R3 ;  /* 0x00000003d60d7221 */ /* 0x040fe20000010100 */
[----:B------:R-:W-:Y:S02]  /*9450*/  HADD2.F32 R225, -RZ, R153.H0_H0 ;  /* 0x20000099ffe17230 */ /* 0x000fe40000004100 */
[----:B------:R-:W-:Y:S01]  /*9460*/  FADD.FTZ R252, -R214, R182 ;  /* 0x000000b6d6fc7221 */ /* 0x000fe20000010100 */
[----:B------:R-:W-:Y:S01]  /*9470*/  FFMA.FTZ R37, R12, R2, R10 ;  /* 0x000000020c257223 */ /* 0x000fe2000001000a */
[----:B------:R-:W-:-:S02]  /*9480*/  HADD2.F32 R2, -RZ, R135.H1_H1 ;  /* 0x30000087ff027230 */ /* 0x000fc40000004100 */
[C---:B------:R-:W-:Y:S01]  /*9490*/  FMUL.FTZ R13, R213.reuse, R13 ;  /* 0x0000000dd50d7220 */ /* 0x040fe20000410000 */
[----:B------:R-:W-:Y:S02]  /*94a0*/  HADD2.F32 R221, -RZ, R153.H1_H1 ;  /* 0x30000099ffdd7230 */ /* 0x000fe40000004100 */
[C---:B------:R-:W-:Y:S01]  /*94b0*/  FMUL.FTZ R252, R213.reuse, R252 ;  /* 0x000000fcd5fc7220 */ /* 0x040fe20000410000 */
[----:B------:R-:W-:Y:S01]  /*94c0*/  FADD.FTZ R224, -R214, R176 ;  /* 0x000000b0d6e07221 */ /* 0x000fe20000010100 */
[----:B------:R-:W1:Y:S01]  /*94d0*/  LDC.64 R188, c[0x0][0x430] ;  /* 0x00010c00ffbc7b82 */ /* 0x000e620000000a00 */
[----:B------:R-:W-:Y:S02]  /*94e0*/  HADD2.F32 R182, -RZ, R154.H0_H0 ;  /* 0x2000009affb67230 */ /* 0x000fe40000004100 */
[----:B------:R-:W-:Y:S01]  /*94f0*/  FMUL.FTZ R224, R213, R224 ;  /* 0x000000e0d5e07220 */ /* 0x000fe20000410000 */
[----:B------:R-:W-:Y:S02]  /*9500*/  HADD2.F32 R12, -RZ, R159.H1_H1 ;  /* 0x3000009fff0c7230 */ /* 0x000fe40000004100 */
[----:B------:R-:W-:-:S02]  /*9510*/  HADD2.F32 R10, -RZ, R107.H1_H1 ;  /* 0x3000006bff0a7230 */ /* 0x000fc40000004100 */
[----:B------:R-:W-:Y:S01]  /*9520*/  FADD.FTZ R14, -R214, R183 ;  /* 0x000000b7d60e7221 */ /* 0x000fe20000010100 */
[----:B------:R-:W-:Y:S02]  /*9530*/  HADD2.F32 R15, -RZ, R71.H1_H1 ;  /* 0x30000047ff0f7230 */ /* 0x000fe40000004100 */
[----:B------:R-:W-:Y:S01]  /*9540*/  FFMA.FTZ R3, R13, R12, R10 ;  /* 0x0000000c0d037223 */ /* 0x000fe2000001000a */
[----:B------:R-:W-:Y:S02]  /*9550*/  HADD2.F32 R10, -RZ, R131.H1_H1 ;  /* 0x30000083ff0a7230 */ /* 0x000fe40000004100 */
[----:B------:R-:W-:Y:S01]  /*9560*/  FMUL.FTZ R14, R213, R14 ;  /* 0x0000000ed50e7220 */ /* 0x000fe20000410000 */
[----:B------:R-:W-:-:S03]  /*9570*/  HADD2.F32 R16, -RZ, R111.H1_H1 ;  /* 0x3000006fff107230 */ /* 0x000fc60000004100 */
[----:B------:R-:W-:Y:S01]  /*9580*/  FFMA.FTZ R10, R14, R10, R15 ;  /* 0x0000000a0e0a7223 */ /* 0x000fe2000001000f */
[----:B------:R-:W-:Y:S01]  /*9590*/  FADD.FTZ R15, -R214, R184 ;  /* 0x000000b8d60f7221 */ /* 0x000fe20000010100 */
[----:B------:R-:W-:Y:S01]  /*95a0*/  MOV R183, R227 ;  /* 0x000000e300b77202 */ /* 0x000fe20000000f00 */
[----:B------:R-:W-:Y:S02]  /*95b0*/  HADD2.F32 R227, -RZ, R124.H0_H0 ;  /* 0x2000007cffe37230 */ /* 0x000fe40000004100 */
[----:B------:R-:W-:Y:S01]  /*95c0*/  FMUL.FTZ R15, R213, R15 ;  /* 0x0000000fd50f7220 */ /* 0x000fe20000410000 */
[----:B------:R-:W-:Y:S02]  /*95d0*/  MOV R176, R192 ;  /* 0x000000c000b07202 */ /* 0x000fe40000000f00 */
[----:B------:R-:W-:Y:S01]  /*95e0*/  MOV R192, R219 ;  /* 0x000000db00c07202 */ /* 0x000fe20000000f00 */
[----:B------:R-:W-:Y:S02]  /*95f0*/  HADD2.F32 R219, -RZ, R125.H0_H0 ;  /* 0x2000007dffdb7230 */ /* 0x000fe40000004100 */
[----:B------:R-:W-:-:S02]  /*9600*/  HADD2.F32 R18, -RZ, R126.H0_H0 ;  /* 0x2000007eff127230 */ /* 0x000fc40000004100 */
[----:B------:R-:W-:Y:S02]  /*9610*/  HADD2.F32 R21, -RZ, R151.H0_H0 ;  /* 0x20000097ff157230 */ /* 0x000fe40000004100 */
[----:B------:R-:W-:Y:S01]  /*9620*/  HADD2.F32 R27, -RZ, R77.H0_H0 ;  /* 0x2000004dff1b7230 */ /* 0x000fe20000004100 */
[----:B------:R-:W-:Y:S01]  /*9630*/  MOV R191, R197 ;  /* 0x000000c500bf7202 */ /* 0x000fe20000000f00 */
[----:B0-----:R-:W-:-:S05]  /*9640*/  IMAD.WIDE.U32 R8, R17, 0x10, R194 ;  /* 0x0000001011087825 */ /* 0x001fca00078e00c2 */
[----:B------:R0:W-:Y:S02]  /*9650*/  STG.E.128 desc[UR6][R8.64], R4 ;  /* 0x0000000408007986 */ /* 0x0001e4000c101d06 */
[----:B0-----:R-:W-:Y:S01]  /*9660*/  FADD.FTZ R7, -R214, R178 ;  /* 0x000000b2d6077221 */ /* 0x001fe20000010100 */
[----:B------:R-:W-:Y:S02]  /*9670*/  HADD2.F32 R4, -RZ, R152.H0_H0 ;  /* 0x20000098ff047230 */ /* 0x000fe40000004100 */
[----:B------:R-:W-:Y:S02]  /*9680*/  HADD2.F32 R9, -RZ, R108.H0_H0 ;  /* 0x2000006cff097230 */ /* 0x000fe40000004100 */
[----:B------:R-:W-:Y:S01]  /*9690*/  FMUL.FTZ R7, R213, R7 ;  /* 0x00000007d5077220 */ /* 0x000fe20000410000 */
[----:B------:R-:W-:Y:S02]  /*96a0*/  HADD2.F32 R6, -RZ, R128.H0_H0 ;  /* 0x20000080ff067230 */ /* 0x000fe40000004100 */
[----:B------:R-:W-:-:S02]  /*96b0*/  HADD2.F32 R8, -RZ, R68.H0_H0 ;  /* 0x20000044ff087230 */ /* 0x000fc40000004100 */
[C---:B------:R-:W-:Y:S01]  /*96c0*/  FFMA.FTZ R32, R7.reuse, R4, R9 ;  /* 0x0000000407207223 */ /* 0x040fe20000010009 */
[----:B------:R-:W-:Y:S02]  /*96d0*/  HADD2.F32 R5, -RZ, R67.H1_H1 ;  /* 0x30000043ff057230 */ /* 0x000fe40000004100 */
[----:B------:R-:W-:Y:S01]  /*96e0*/  FADD.FTZ R9, -R214, R179 ;  /* 0x000000b3d6097221 */ /* 0x000fe20000010100 */
[----:B------:R-:W-:Y:S02]  /*96f0*/  HADD2.F32 R4, -RZ, R128.H1_H1 ;  /* 0x30000080ff047230 */ /* 0x000fe40000004100 */
[----:B------:R-:W-:Y:S01]  /*9700*/  FFMA.FTZ R29, R7, R6, R8 ;  /* 0x00000006071d7223 */ /* 0x000fe20000010008 */
[----:B------:R-:W-:Y:S02]  /*9710*/  HADD2.F32 R7, -RZ, R152.H1_H1 ;  /* 0x30000098ff077230 */ /* 0x000fe40000004100 */
[----:B------:R-:W-:Y:S01]  /*9720*/  FMUL.FTZ R9, R213, R9 ;  /* 0x00000009d5097220 */ /* 0x000fe20000410000 */
[----:B------:R-:W-:-:S02]  /*9730*/  HADD2.F32 R6, -RZ, R68.H1_H1 ;  /* 0x30000044ff067230 */ /* 0x000fc40000004100 */
[----:B------:R-:W-:Y:S01]  /*9740*/  FFMA.FTZ R2, R13, R2, R5 ;  /* 0x000000020d027223 */ /* 0x000fe20000010005 */
[----:B------:R-:W-:Y:S01]  /*9750*/  FADD.FTZ R5, -R214, R177 ;  /* 0x000000b1d6057221 */ /* 0x000fe20000010100 */
[C---:B------:R-:W-:Y:S01]  /*9760*/  FFMA.FTZ R250, R9.reuse, R7, R250 ;  /* 0x0000000709fa7223 */ /* 0x040fe200000100fa */
[----:B------:R-:W-:Y:S02]  /*9770*/  HADD2.F32 R8, -RZ, R109.H0_H0 ;  /* 0x2000006dff087230 */ /* 0x000fe40000004100 */
[----:B------:R-:W-:Y:S01]  /*9780*/  FFMA.FTZ R30, R9, R4, R6 ;  /* 0x00000004091e7223 */ /* 0x000fe20000010006 */
[----:B------:R-:W-:Y:S02]  /*9790*/  HADD2.F32 R6, -RZ, R129.H0_H0 ;  /* 0x20000081ff067230 */ /* 0x000fe40000004100 */
[----:B------:R-:W-:Y:S01]  /*97a0*/  FMUL.FTZ R5, R213, R5 ;  /* 0x00000005d5057220 */ /* 0x000fe20000410000 */
[----:B------:R-:W-:Y:S02]  /*97b0*/  HADD2.F32 R7, -RZ, R69.H0_H0 ;  /* 0x20000045ff077230 */ /* 0x000fe40000004100 */
[----:B------:R-:W-:-:S02]  /*97c0*/  HADD2.F32 R4, -RZ, R109.H1_H1 ;  /* 0x3000006dff047230 */ /* 0x000fc40000004100 */
[C---:B------:R-:W-:Y:S01]  /*97d0*/  FFMA.FTZ R225, R5.reuse, R225, R8 ;  /* 0x000000e105e17223 */ /* 0x040fe20000010008 */
[----:B------:R-:W-:Y:S01]  /*97e0*/  FFMA.FTZ R31, R5, R6, R7 ;  /* 0x00000006051f7223 */ /* 0x000fe20000010007 */
[----:B------:R-:W-:Y:S02]  /*97f0*/  HADD2.F32 R5, -RZ, R129.H1_H1 ;  /* 0x30000081ff057230 */ /* 0x000fe40000004100 */
[----:B------:R-:W-:Y:S02]  /*9800*/  HADD2.F32 R6, -RZ, R69.H1_H1 ;  /* 0x30000045ff067230 */ /* 0x000fe40000004100 */
[C---:B------:R-:W-:Y:S01]  /*9810*/  FFMA.FTZ R221, R252.reuse, R221, R4 ;  /* 0x000000ddfcdd7223 */ /* 0x040fe20000010004 */
[----:B------:R-:W-:Y:S02]  /*9820*/  HADD2.F32 R4, -RZ, R110.H0_H0 ;  /* 0x2000006eff047230 */ /* 0x000fe40000004100 */
[----:B------:R-:W-:Y:S01]  /*9830*/  FFMA.FTZ R252, R252, R5, R6 ;  /* 0x00000005fcfc7223 */ /* 0x000fe20000010006 */
[----:B------:R-:W-:-:S02]  /*9840*/  HADD2.F32 R5, -RZ, R130.H0_H0 ;  /* 0x20000082ff057230 */ /* 0x000fc40000004100 */
[----:B------:R-:W-:Y:S02]  /*9850*/  HADD2.F32 R6, -RZ, R70.H0_H0 ;  /* 0x20000046ff067230 */ /* 0x000fe40000004100 */
[----:B------:R-:W-:Y:S01]  /*9860*/  FFMA.FTZ R182, R224, R182, R4 ;  /* 0x000000b6e0b67223 */ /* 0x000fe20000010004 */
[----:B------:R-:W-:Y:S01]  /*9870*/  FADD.FTZ R4, -R214, R180 ;  /* 0x000000b4d6047221 */ /* 0x000fe20000010100 */
[----:B------:R-:W-:Y:S02]  /*9880*/  HADD2.F32 R8, -RZ, R154.H1_H1 ;  /* 0x3000009aff087230 */ /* 0x000fe40000004100 */
[----:B------:R-:W-:Y:S01]  /*9890*/  FFMA.FTZ R224, R224, R5, R6 ;  /* 0x00000005e0e07223 */ /* 0x000fe20000010006 */
[----:B------:R-:W-:Y:S02]  /*98a0*/  HADD2.F32 R9, -RZ, R110.H1_H1 ;  /* 0x3000006eff097230 */ /* 0x000fe40000004100 */
[----:B------:R-:W-:Y:S01]  /*98b0*/  FMUL.FTZ R4, R213, R4 ;  /* 0x00000004d5047220 */ /* 0x000fe20000410000 */
[----:B------:R-:W-:-:S02]  /*98c0*/  HADD2.F32 R5, -RZ, R130.H1_H1 ;  /* 0x30000082ff057230 */ /* 0x000fc40000004100 */
[----:B------:R-:W-:Y:S02]  /*98d0*/  HADD2.F32 R6, -RZ, R70.H1_H1 ;  /* 0x30000046ff067230 */ /* 0x000fe40000004100 */
[----:B------:R-:W-:Y:S01]  /*98e0*/  FADD.FTZ R7, -R214, R181 ;  /* 0x000000b5d6077221 */ /* 0x000fe20000010100 */
[C---:B------:R-:W-:Y:S01]  /*98f0*/  FFMA.FTZ R8, R4.reuse, R8, R9 ;  /* 0x0000000804087223 */ /* 0x040fe20000010009 */
[----:B------:R-:W-:Y:S02]  /*9900*/  HADD2.F32 R9, -RZ, R111.H0_H0 ;  /* 0x2000006fff097230 */ /* 0x000fe40000004100 */
[----:B------:R-:W-:Y:S01]  /*9910*/  FFMA.FTZ R223, R4, R5, R6 ;  /* 0x0000000504df7223 */ /* 0x000fe20000010006 */
[----:B------:R-:W-:Y:S02]  /*9920*/  HADD2.F32 R6, -RZ, R155.H0_H0 ;  /* 0x2000009bff067230 */ /* 0x000fe40000004100 */
[----:B------:R-:W-:Y:S01]  /*9930*/  FMUL.FTZ R7, R213, R7 ;  /* 0x00000007d5077220 */ /* 0x000fe20000410000 */
[----:B------:R-:W-:-:S02]  /*9940*/  HADD2.F32 R4, -RZ, R131.H0_H0 ;  /* 0x20000083ff047230 */ /* 0x000fc40000004100 */
[----:B------:R-:W-:Y:S02]  /*9950*/  HADD2.F32 R5, -RZ, R71.H0_H0 ;  /* 0x20000047ff057230 */ /* 0x000fe40000004100 */
[----:B------:R-:W-:Y:S01]  /*9960*/  FFMA.FTZ R9, R7, R6, R9 ;  /* 0x0000000607097223 */ /* 0x000fe20000010009 */
[----:B------:R-:W-:Y:S01]  /*9970*/  F2FP.F16.F32.PACK_AB R6, R172, R171 ;  /* 0x000000abac06723e */ /* 0x000fe200000000ff */
[----:B-1----:R-:W-:-:S04]  /*9980*/  IMAD.WIDE.U32 R12, R17, 0x10, R188 ;  /* 0x00000010110c7825 */ /* 0x002fc800078e00bc */
[----:B------:R-:W-:Y:S01]  /*9990*/  FFMA.FTZ R220, R7, R4, R5 ;  /* 0x0000000407dc7223 */ /* 0x000fe20000010005 */
[----:B------:R-:W-:Y:S02]  /*99a0*/  F2FP.F16.F32.PACK_AB R7, R11, R20 ;  /* 0x000000140b07723e */ /* 0x000fe400000000ff */
[----:B------:R-:W-:Y:S02]  /*99b0*/  F2FP.F16.F32.PACK_AB R5, R26, R170 ;  /* 0x000000aa1a05723e */ /* 0x000fe400000000ff */
[----:B------:R-:W-:Y:S01]  /*99c0*/  F2FP.F16.F32.PACK_AB R4, R169, R168 ;  /* 0x000000a8a904723e */ /* 0x000fe200000000ff */
[----:B------:R-:W-:Y:S01]  /*99d0*/  HADD2.F32 R11, -RZ, R155.H1_H1 ;  /* 0x3000009bff0b7230 */ /* 0x000fe20000004100 */
[----:B------:R-:W-:-:S03]  /*99e0*/  MOV R172, R193 ;  /* 0x000000c100ac7202 */ /* 0x000fc60000000f00 */
[----:B------:R0:W-:Y:S01]  /*99f0*/  STG.E.128 desc[UR6][R12.64], R4 ;  /* 0x000000040c007986 */ /* 0x0001e2000c101d06 */
[----:B------:R-:W-:Y:S01]  /*9a00*/  MOV R193, R226 ;  /* 0x000000e200c17202 */ /* 0x000fe20000000f00 */
[----:B------:R-:W-:Y:S02]  /*9a10*/  HADD2.F32 R226, -RZ, R124.H1_H1 ;  /* 0x3000007cffe27230 */ /* 0x000fe40000004100 */
[----:B------:R-:W-:Y:S01]  /*9a20*/  FFMA.FTZ R11, R14, R11, R16 ;  /* 0x0000000b0e0b7223 */ /* 0x000fe20000010010 */
[----:B------:R-:W-:Y:S02]  /*9a30*/  HADD2.F32 R14, -RZ, R148.H0_H0 ;  /* 0x20000094ff0e7230 */ /* 0x000fe40000004100 */
[C---:B------:R-:W-:Y:S01]  /*9a40*/  FADD.FTZ R16, -R214.reuse, R199 ;  /* 0x000000c7d6107221 */ /* 0x040fe20000010100 */
[----:B0-----:R-:W-:Y:S01]  /*9a50*/  FADD.FTZ R7, -R214, R198 ;  /* 0x000000c6d6077221 */ /* 0x001fe20000010100 */
[--C-:B------:R-:W-:Y:S02]  /*9a60*/  HADD2.F32 R12, -RZ, R72.reuse.H1_H1 ;  /* 0x30000048ff0c7230 */ /* 0x100fe40000004100 */
[----:B------:R-:W-:-:S02]  /*9a70*/  HADD2.F32 R6, -RZ, R72.H0_H0 ;  /* 0x20000048ff067230 */ /* 0x000fc40000004100 */
[----:B------:R-:W-:Y:S01]  /*9a80*/  FMUL.FTZ R7, R213, R7 ;  /* 0x00000007d5077220 */ /* 0x000fe20000410000 */
[----:B------:R-:W-:Y:S02]  /*9a90*/  HADD2.F32 R5, -RZ, R112.H0_H0 ;  /* 0x20000070ff057230 */ /* 0x000fe40000004100 */
[----:B------:R-:W-:Y:S02]  /*9aa0*/  HADD2.F32 R4, -RZ, R148.H1_H1 ;  /* 0x30000094ff047230 */ /* 0x000fe40000004100 */
[----:B------:R-:W-:Y:S02]  /*9ab0*/  HADD2.F32 R13, -RZ, R112.H1_H1 ;  /* 0x30000070ff0d7230 */ /* 0x000fe40000004100 */
[----:B------:R-:W-:Y:S01]  /*9ac0*/  FFMA.FTZ R226, R7, R226, R12 ;  /* 0x000000e207e27223 */ /* 0x000fe2000001000c */
[----:B------:R-:W-:Y:S01]  /*9ad0*/  FADD.FTZ R12, -R214, R200 ;  /* 0x000000c8d60c7221 */ /* 0x000fe20000010100 */
[C---:B------:R-:W-:Y:S01]  /*9ae0*/  FFMA.FTZ R227, R15.reuse, R227, R6 ;  /* 0x000000e30fe37223 */ /* 0x040fe20000010006 */
[----:B------:R-:W-:Y:S01]  /*9af0*/  FFMA.FTZ R5, R15, R14, R5 ;  /* 0x0000000e0f057223 */ /* 0x000fe20000010005 */
[----:B------:R-:W-:Y:S01]  /*9b00*/  FFMA.FTZ R4, R7, R4, R13 ;  /* 0x0000000407047223 */ /* 0x000fe2000001000d */
[----:B------:R-:W-:-:S02]  /*9b10*/  HADD2.F32 R6, -RZ, R73.H0_H0 ;  /* 0x20000049ff067230 */ /* 0x000fc40000004100 */
[C---:B------:R-:W-:Y:S01]  /*9b20*/  FMUL.FTZ R16, R213.reuse, R16 ;  /* 0x00000010d5107220 */ /* 0x040fe20000410000 */
[----:B------:R-:W-:Y:S02]  /*9b30*/  HADD2.F32 R14, -RZ, R149.H0_H0 ;  /* 0x20000095ff0e7230 */ /* 0x000fe40000004100 */
[----:B------:R-:W-:Y:S01]  /*9b40*/  FMUL.FTZ R12, R213, R12 ;  /* 0x0000000cd50c7220 */ /* 0x000fe20000410000 */
[----:B------:R-:W-:Y:S02]  /*9b50*/  HADD2.F32 R7, -RZ, R113.H0_H0 ;  /* 0x20000071ff077230 */ /* 0x000fe40000004100 */
[----:B------:R-:W-:Y:S02]  /*9b60*/  HADD2.F32 R13, -RZ, R149.H1_H1 ;  /* 0x30000095ff0d7230 */ /* 0x000fe40000004100 */
[----:B------:R-:W-:Y:S02]  /*9b70*/  HADD2.F32 R15, -RZ, R113.H1_H1 ;  /* 0x30000071ff0f7230 */ /* 0x000fe40000004100 */
[C---:B------:R-:W-:Y:S01]  /*9b80*/  FFMA.FTZ R219, R16.reuse, R219, R6 ;  /* 0x000000db10db7223 */ /* 0x040fe20000010006 */
[----:B------:R-:W-:Y:S01]  /*9b90*/  FFMA.FTZ R7, R16, R14, R7 ;  /* 0x0000000e10077223 */ /* 0x000fe20000010007 */
[----:B------:R-:W-:-:S02]  /*9ba0*/  HADD2.F32 R16, -RZ, R125.H1_H1 ;  /* 0x3000007dff107230 */ /* 0x000fc40000004100 */
[----:B------:R-:W-:Y:S01]  /*9bb0*/  FFMA.FTZ R6, R12, R13, R15 ;  /* 0x0000000d0c067223 */ /* 0x000fe2000001000f */
[----:B------:R-:W-:Y:S01]  /*9bc0*/  FADD.FTZ R13, -R214, R201 ;  /* 0x000000c9d60d7221 */ /* 0x000fe20000010100 */
[----:B------:R-:W-:Y:S02]  /*9bd0*/  HADD2.F32 R17, -RZ, R73.H1_H1 ;  /* 0x30000049ff117230 */ /* 0x000fe40000004100 */
[----:B------:R-:W-:Y:S02]  /*9be0*/  HADD2.F32 R15, -RZ, R150.H0_H0 ;  /* 0x20000096ff0f7230 */ /* 0x000fe40000004100 */
[----:B------:R-:W-:Y:S01]  /*9bf0*/  FMUL.FTZ R13, R213, R13 ;  /* 0x0000000dd50d7220 */ /* 0x000fe20000410000 */
[----:B------:R-:W-:Y:S02]  /*9c00*/  HADD2.F32 R14, -RZ, R114.H0_H0 ;  /* 0x20000072ff0e7230 */ /* 0x000fe40000004100 */
[----:B------:R-:W-:Y:S01]  /*9c10*/  FFMA.FTZ R12, R12, R16, R17 ;  /* 0x000000100c0c7223 */ /* 0x000fe20000010011 */
[----:B------:R-:W-:Y:S01]  /*9c20*/  MOV R178, R19 ;  /* 0x0000001300b27202 */ /* 0x000fe20000000f00 */
[----:B------:R-:W-:Y:S01]  /*9c30*/  FADD.FTZ R16, -R214, R202 ;  /* 0x000000cad6107221 */ /* 0x000fe20000010100 */
[----:B------:R-:W-:-:S02]  /*9c40*/  HADD2.F32 R19, -RZ, R74.H0_H0 ;  /* 0x2000004aff137230 */ /* 0x000fc40000004100 */
[----:B------:R-:W-:Y:S01]  /*9c50*/  FFMA.FTZ R15, R13, R15, R14 ;  /* 0x0000000f0d0f7223 */ /* 0x000fe2000001000e */
[----:B------:R-:W-:Y:S02]  /*9c60*/  HADD2.F32 R14, -RZ, R150.H1_H1 ;  /* 0x30000096ff0e7230 */ /* 0x000fe40000004100 */
[----:B------:R-:W-:Y:S01]  /*9c70*/  FMUL.FTZ R16, R213, R16 ;  /* 0x00000010d5107220 */ /* 0x000fe20000410000 */
[----:B------:R-:W-:Y:S02]  /*9c80*/  HADD2.F32 R17, -RZ, R114.H1_H1 ;  /* 0x30000072ff117230 */ /* 0x000fe40000004100 */
[----:B------:R-:W-:Y:S01]  /*9c90*/  FFMA.FTZ R13, R13, R18, R19 ;  /* 0x000000120d0d7223 */ /* 0x000fe20000010013 */
[----:B------:R-:W-:Y:S02]  /*9ca0*/  HADD2.F32 R18, -RZ, R126.H1_H1 ;  /* 0x3000007eff127230 */ /* 0x000fe40000004100 */
[----:B------:R-:W-:Y:S02]  /*9cb0*/  HADD2.F32 R19, -RZ, R74.H1_H1 ;  /* 0x3000004aff137230 */ /* 0x000fe40000004100 */
[----:B------:R-:W-:Y:S01]  /*9cc0*/  FFMA.FTZ R14, R16, R14, R17 ;  /* 0x0000000e100e7223 */ /* 0x000fe20000010011 */
[----:B------:R-:W-:Y:S01]  /*9cd0*/  FADD.FTZ R17, -R214, R203 ;  /* 0x000000cbd6117221 */ /* 0x000fe20000010100 */
[----:B------:R-:W-:Y:S01]  /*9ce0*/  MOV R177, R22 ;  /* 0x0000001600b17202 */ /* 0x000fe20000000f00 */
[----:B------:R-:W-:-:S02]  /*9cf0*/  HADD2.F32 R22, -RZ, R115.H0_H0 ;  /* 0x20000073ff167230 */ /* 0x000fc40000004100 */
[----:B------:R-:W-:Y:S01]  /*9d00*/  FFMA.FTZ R16, R16, R18, R19 ;  /* 0x0000001210107223 */ /* 0x000fe20000010013 */
[----:B------:R-:W-:Y:S01]  /*9d10*/  FMUL.FTZ R17, R213, R17 ;  /* 0x00000011d5117220 */ /* 0x000fe20000410000 */
[----:B------:R-:W-:Y:S01]  /*9d20*/  HADD2.F32 R18, -RZ, R127.H0_H0 ;  /* 0x2000007fff127230 */ /* 0x000fe20000004100 */
[----:B------:R-:W-:Y:S01]  /*9d30*/  MOV R180, R190 ;  /* 0x000000be00b47202 */ /* 0x000fe20000000f00 */
[----:B------:R-:W-:Y:S02]  /*9d40*/  HADD2.F32 R19, -RZ, R75.H0_H0 ;  /* 0x2000004bff137230 */ /* 0x000fe40000004100 */
[----:B------:R-:W-:Y:S01]  /*9d50*/  FADD.FTZ R20, -R214, R204 ;  /* 0x000000ccd6147221 */ /* 0x000fe20000010100 */
[----:B------:R-:W-:Y:S01]  /*9d60*/  MOV R190, R216 ;  /* 0x000000d800be7202 */ /* 0x000fe20000000f00 */
[C---:B------:R-:W-:Y:S01]  /*9d70*/  FFMA.FTZ R216, R17.reuse, R21, R22 ;  /* 0x0000001511d87223 */ /* 0x040fe20000010016 */
[----:B------:R-:W-:Y:S02]  /*9d80*/  HADD2.F32 R21, -RZ, R151.H1_H1 ;  /* 0x30000097ff157230 */ /* 0x000fe40000004100 */
[----:B------:R-:W-:Y:S01]  /*9d90*/  FFMA.FTZ R17, R17, R18, R19 ;  /* 0x0000001211117223 */ /* 0x000fe20000010013 */
[----:B------:R-:W-:Y:S01]  /*9da0*/  FMUL.FTZ R18, R213, R20 ;  /* 0x00000014d5127220 */ /* 0x000fe20000410000 */
[----:B------:R-:W-:Y:S01]  /*9db0*/  HADD2.F32 R22, -RZ, R115.H1_H1 ;  /* 0x30000073ff167230 */ /* 0x000fe20000004100 */
[----:B------:R-:W-:Y:S01]  /*9dc0*/  MOV R179, R23 ;  /* 0x0000001700b37202 */ /* 0x000fe20000000f00 */
[----:B------:R-:W-:-:S02]  /*9dd0*/  HADD2.F32 R19, -RZ, R127.H1_H1 ;  /* 0x3000007fff137230 */ /* 0x000fc40000004100 */
[----:B------:R-:W-:Y:S02]  /*9de0*/  HADD2.F32 R26, -RZ, R116.H1_H1 ;  /* 0x30000074ff1a7230 */ /* 0x000fe40000004100 */
[----:B------:R-:W-:Y:S02]  /*9df0*/  HADD2.F32 R168, -RZ, R117.H0_H0 ;  /* 0x20000075ffa87230 */ /* 0x000fe40000004100 */
[----:B------:R-:W-:Y:S02]  /*9e00*/  HADD2.F32 R169, -RZ, R145.H1_H1 ;  /* 0x30000091ffa97230 */ /* 0x000fe40000004100 */
[----:B------:R-:W-:Y:S01]  /*9e10*/  HADD2.F32 R170, -RZ, R117.H1_H1 ;  /* 0x30000075ffaa7230 */ /* 0x000fe20000004100 */
[----:B------:R-:W-:Y:S01]  /*9e20*/  MOV R181, R187 ;  /* 0x000000bb00b57202 */ /* 0x000fe20000000f00 */
[----:B------:R-:W-:Y:S02]  /*9e30*/  HADD2.F32 R20, -RZ, R75.H1_H1 ;  /* 0x3000004bff147230 */ /* 0x000fe40000004100 */
[C---:B------:R-:W-:Y:S01]  /*9e40*/  FFMA.FTZ R204, R18.reuse, R21, R22 ;  /* 0x0000001512cc7223 */ /* 0x040fe20000010016 */
[----:B------:R-:W-:Y:S01]  /*9e50*/  HADD2.F32 R171, -RZ, R119.H0_H0 ;  /* 0x20000077ffab7230 */ /* 0x000fe20000004100 */
[----:B------:R-:W-:Y:S01]  /*9e60*/  MOV R200, R193 ;  /* 0x000000c100c87202 */ /* 0x000fe20000000f00 */
[----:B------:R-:W0:Y:S01]  /*9e70*/  LDC.64 R202, c[0x0][0x430] ;  /* 0x00010c00ffca7b82 */ /* 0x000e220000000a00 */
[----:B------:R-:W-:Y:S01]  /*9e80*/  FFMA.FTZ R18, R18, R19, R20 ;  /* 0x0000001312127223 */ /* 0x000fe20000010014 */
[----:B------:R-:W-:Y:S01]  /*9e90*/  FADD.FTZ R20, -R214, R205 ;  /* 0x000000cdd6147221 */ /* 0x000fe20000010100 */
[----:B------:R-:W-:-:S02]  /*9ea0*/  HADD2.F32 R19, -RZ, R144.H0_H0 ;  /* 0x20000090ff137230 */ /* 0x000fc40000004100 */
[----:B------:R-:W-:Y:S02]  /*9eb0*/  HADD2.F32 R23, -RZ, R116.H0_H0 ;  /* 0x20000074ff177230 */ /* 0x000fe40000004100 */
[----:B------:R-:W-:Y:S01]  /*9ec0*/  FMUL.FTZ R20, R213, R20 ;  /* 0x00000014d5147220 */ /* 0x000fe20000410000 */
[----:B------:R-:W-:Y:S02]  /*9ed0*/  HADD2.F32 R21, -RZ, R120.H0_H0 ;  /* 0x20000078ff157230 */ /* 0x000fe40000004100 */
[----:B------:R-:W-:Y:S01]  /*9ee0*/  HADD2.F32 R22, -RZ, R76.H0_H0 ;  /* 0x2000004cff167230 */ /* 0x000fe20000004100 */
[----:B------:R-:W-:Y:S01]  /*9ef0*/  MOV R205, R222 ;  /* 0x000000de00cd7202 */ /* 0x000fe20000000f00 */
        /* <DEDUP_REMOVED lines=10> */
[----:B------:R-:W-:Y:S02]  /*9fa0*/  HADD2.F32 R23, -RZ, R145.H0_H0 ;  /* 0x20000091ff177230 */ /* 0x000fe40000004100 */
[----:B------:R-:W-:Y:S02]  /*9fb0*/  HADD2.F32 R26, -RZ, R121.H0_H0 ;  /* 0x20000079ff1a7230 */ /* 0x000fe40000004100 */
[----:B------:R-:W-:-:S04]  /*9fc0*/  FMUL.FTZ R22, R213, R22 ;  /* 0x00000016d5167220 */ /* 0x000fc80000410000 */
[C---:B------:R-:W-:Y:S01]  /*9fd0*/  FFMA.FTZ R23, R22.reuse, R23, R168 ;  /* 0x0000001716177223 */ /* 0x040fe200000100a8 */
[----:B------:R-:W-:Y:S01]  /*9fe0*/  FFMA.FTZ R22, R22, R26, R27 ;  /* 0x0000001a16167223 */ /* 0x000fe2000001001b */
[----:B------:R-:W-:Y:S01]  /*9ff0*/  FADD.FTZ R26, -R214, R208 ;  /* 0x000000d0d61a7221 */ /* 0x000fe20000010100 */
[----:B------:R-:W-:Y:S02]  /*a000*/  HADD2.F32 R27, -RZ, R121.H1_H1 ;  /* 0x30000079ff1b7230 */ /* 0x000fe40000004100 */
[----:B------:R-:W-:Y:S02]  /*a010*/  HADD2.F32 R168, -RZ, R77.H1_H1 ;  /* 0x3000004dffa87230 */ /* 0x000fe40000004100 */
[----:B------:R-:W-:Y:S01]  /*a020*/  FMUL.FTZ R26, R213, R26 ;  /* 0x0000001ad51a7220 */ /* 0x000fe20000410000 */
[----:B------:R-:W-:-:S03]  /*a030*/  MOV R187, R215 ;  /* 0x000000d700bb7202 */ /* 0x000fc60000000f00 */
[C---:B------:R-:W-:Y:S01]  /*a040*/  FFMA.FTZ R215, R26.reuse, R169, R170 ;  /* 0x000000a91ad77223 */ /* 0x040fe200000100aa */
[----:B------:R-:W-:Y:S01]  /*a050*/  FFMA.FTZ R208, R26, R27, R168 ;  /* 0x0000001b1ad07223 */ /* 0x000fe200000100a8 */
[----:B------:R-:W-:Y:S01]  /*a060*/  FADD.FTZ R26, -R214, R209 ;  /* 0x000000d1d61a7221 */ /* 0x000fe20000010100 */
[----:B------:R-:W-:Y:S02]  /*a070*/  HADD2.F32 R169, -RZ, R146.H0_H0 ;  /* 0x20000092ffa97230 */ /* 0x000fe40000004100 */
[----:B------:R-:W-:Y:S02]  /*a080*/  HADD2.F32 R170, -RZ, R118.H0_H0 ;  /* 0x20000076ffaa7230 */ /* 0x000fe40000004100 */
[----:B------:R-:W-:Y:S01]  /*a090*/  FMUL.FTZ R26, R213, R26 ;  /* 0x0000001ad51a7220 */ /* 0x000fe20000410000 */
[----:B------:R-:W-:Y:S02]  /*a0a0*/  HADD2.F32 R27, -RZ, R122.H0_H0 ;  /* 0x2000007aff1b7230 */ /* 0x000fe40000004100 */
[----:B------:R-:W-:Y:S01]  /*a0b0*/  HADD2.F32 R168, -RZ, R78.H0_H0 ;  /* 0x2000004effa87230 */ /* 0x000fe20000004100 */
[----:B------:R-:W-:-:S02]  /*a0c0*/  MOV R206, R190 ;  /* 0x000000be00ce7202 */ /* 0x000fc40000000f00 */
[----:B------:R-:W-:Y:S01]  /*a0d0*/  MOV R190, R217 ;  /* 0x000000d900be7202 */ /* 0x000fe20000000f00 */
[C---:B------:R-:W-:Y:S01]  /*a0e0*/  FFMA.FTZ R217, R26.reuse, R169, R170 ;  /* 0x000000a91ad97223 */ /* 0x040fe200000100aa */
[----:B------:R-:W-:Y:S01]  /*a0f0*/  FFMA.FTZ R209, R26, R27, R168 ;  /* 0x0000001b1ad17223 */ /* 0x000fe200000100a8 */
[----:B------:R-:W-:Y:S01]  /*a100*/  FADD.FTZ R26, -R214, R210 ;  /* 0x000000d2d61a7221 */ /* 0x000fe20000010100 */
[----:B------:R-:W-:Y:S02]  /*a110*/  HADD2.F32 R27, -RZ, R122.H1_H1 ;  /* 0x3000007aff1b7230 */ /* 0x000fe40000004100 */
[----:B------:R-:W-:Y:S02]  /*a120*/  HADD2.F32 R168, -RZ, R78.H1_H1 ;  /* 0x3000004effa87230 */ /* 0x000fe40000004100 */
[----:B------:R-:W-:Y:S01]  /*a130*/  FMUL.FTZ R26, R213, R26 ;  /* 0x0000001ad51a7220 */ /* 0x000fe20000410000 */
[----:B------:R-:W-:Y:S02]  /*a140*/  HADD2.F32 R169, -RZ, R146.H1_H1 ;  /* 0x30000092ffa97230 */ /* 0x000fe40000004100 */
[----:B------:R-:W-:-:S02]  /*a150*/  HADD2.F32 R170, -RZ, R118.H1_H1 ;  /* 0x30000076ffaa7230 */ /* 0x000fc40000004100 */
[----:B------:R-:W-:Y:S01]  /*a160*/  FFMA.FTZ R210, R26, R27, R168 ;  /* 0x0000001b1ad27223 */ /* 0x000fe200000100a8 */
[----:B------:R-:W-:Y:S01]  /*a170*/  MOV R207, R192 ;  /* 0x000000c000cf7202 */ /* 0x000fe20000000f00 */
[----:B------:R-:W-:Y:S01]  /*a180*/  FADD.FTZ R27, -R214, R211 ;  /* 0x000000d3d61b7221 */ /* 0x000fe20000010100 */
[----:B------:R-:W-:Y:S01]  /*a190*/  MOV R192, R218 ;  /* 0x000000da00c07202 */ /* 0x000fe20000000f00 */
[----:B------:R-:W-:Y:S01]  /*a1a0*/  FFMA.FTZ R218, R26, R169, R170 ;  /* 0x000000a91ada7223 */ /* 0x000fe200000100aa */
[----:B------:R-:W-:Y:S02]  /*a1b0*/  HADD2.F32 R170, -RZ, R147.H0_H0 ;  /* 0x20000093ffaa7230 */ /* 0x000fe40000004100 */
[----:B------:R-:W-:Y:S01]  /*a1c0*/  FMUL.FTZ R27, R213, R27 ;  /* 0x0000001bd51b7220 */ /* 0x000fe20000410000 */
[----:B------:R-:W-:Y:S02]  /*a1d0*/  HADD2.F32 R168, -RZ, R123.H0_H0 ;  /* 0x2000007bffa87230 */ /* 0x000fe40000004100 */
[----:B------:R-:W-:Y:S01]  /*a1e0*/  HADD2.F32 R169, -RZ, R79.H0_H0 ;  /* 0x2000004fffa97230 */ /* 0x000fe20000004100 */
[----:B------:R-:W-:Y:S01]  /*a1f0*/  MOV R193, R196 ;  /* 0x000000c400c17202 */ /* 0x000fe20000000f00 */
[----:B------:R-:W-:Y:S01]  /*a200*/  FADD.FTZ R26, -R214, R212 ;  /* 0x000000d4d61a7221 */ /* 0x000fe20000010100 */
[----:B------:R-:W2:Y:S01]  /*a210*/  LDL.LU R196, [R1+0x8] ;  /* 0x0000080001c47983 */ /* 0x000ea20000300800 */
[C---:B------:R-:W-:Y:S01]  /*a220*/  FFMA.FTZ R212, R27.reuse, R170, R171 ;  /* 0x000000aa1bd47223 */ /* 0x040fe200000100ab */
[----:B------:R-:W-:-:S02]  /*a230*/  FFMA.FTZ R211, R27, R168, R169 ;  /* 0x000000a81bd37223 */ /* 0x000fc400000100a9 */
[----:B------:R-:W3:Y:S01]  /*a240*/  LDL.LU R197, [R1] ;  /* 0x0000000001c57983 */ /* 0x000ee20000300800 */
[----:B------:R-:W-:Y:S02]  /*a250*/  HADD2.F32 R27, -RZ, R123.H1_H1 ;  /* 0x3000007bff1b7230 */ /* 0x000fe40000004100 */
[----:B------:R-:W-:Y:S01]  /*a260*/  FMUL.FTZ R26, R213, R26 ;  /* 0x0000001ad51a7220 */ /* 0x000fe20000410000 */
[----:B------:R-:W-:-:S05]  /*a270*/  HADD2.F32 R168, -RZ, R79.H1_H1 ;  /* 0x3000004fffa87230 */ /* 0x000fca0000004100 */
[----:B------:R-:W-:Y:S01]  /*a280*/  FFMA.FTZ R214, R26, R27, R168 ;  /* 0x0000001b1ad67223 */ /* 0x000fe200000100a8 */
[----:B------:R-:W-:-:S04]  /*a290*/  MOV R27, R186 ;  /* 0x000000ba001b7202 */ /* 0x000fc80000000f00 */
[----:B------:R-:W-:Y:S02]  /*a2a0*/  F2FP.F16.F32.PACK_AB R27, R24, R27 ;  /* 0x0000001b181b723e */ /* 0x000fe400000000ff */
[----:B------:R-:W-:Y:S02]  /*a2b0*/  F2FP.F16.F32.PACK_AB R24, R183, R172 ;  /* 0x000000acb718723e */ /* 0x000fe400000000ff */
[----:B------:R-:W-:Y:S02]  /*a2c0*/  F2FP.F16.F32.PACK_AB R172, R176, R179 ;  /* 0x000000b3b0ac723e */ /* 0x000fe400000000ff */
[----:B------:R-:W-:Y:S02]  /*a2d0*/  F2FP.F16.F32.PACK_AB R175, R3, R175 ;  /* 0x000000af03af723e */ /* 0x000fe400000000ff */
[----:B------:R-:W-:Y:S02]  /*a2e0*/  F2FP.F16.F32.PACK_AB R179, R2, R37 ;  /* 0x0000002502b3723e */ /* 0x000fe400000000ff */
[----:B------:R-:W1:Y:S01]  /*a2f0*/  LDC.64 R2, c[0x0][0x380] ;  /* 0x0000e000ff027b82 */ /* 0x000e620000000a00 */
[----:B------:R-:W-:-:S02]  /*a300*/  HADD2.F32 R169, -RZ, R147.H1_H1 ;  /* 0x30000093ffa97230 */ /* 0x000fc40000004100 */
[----:B------:R-:W-:Y:S01]  /*a310*/  HADD2.F32 R170, -RZ, R119.H1_H1 ;  /* 0x30000077ffaa7230 */ /* 0x000fe20000004100 */
[----:B------:R-:W-:Y:S01]  /*a320*/  MOV R171, R191 ;  /* 0x000000bf00ab7202 */ /* 0x000fe20000000f00 */
[----:B0-----:R-:W-:-:S04]  /*a330*/  IMAD.WIDE.U32 R198, R251, 0x10, R202 ;  /* 0x00000010fbc67825 */ /* 0x001fc800078e00ca */
[----:B------:R-:W-:Y:S01]  /*a340*/  FFMA.FTZ R213, R26, R169, R170 ;  /* 0x000000a91ad57223 */ /* 0x000fe200000100aa */
[----:B------:R-:W-:Y:S01]  /*a350*/  MOV R169, R190 ;  /* 0x000000be00a97202 */ /* 0x000fe20000000f00 */
[--C-:B------:R-:W-:Y:S01]  /*a360*/  IMAD.WIDE.U32 R190, R251, 0x10, R194.reuse ;  /* 0x00000010fbbe7825 */ /* 0x100fe200078e00c2 */
[----:B------:R-:W-:Y:S02]  /*a370*/  MOV R170, R187 ;  /* 0x000000bb00aa7202 */ /* 0x000fe40000000f00 */
[----:B------:R-:W-:Y:S01]  /*a380*/  MOV R251, R200 ;  /* 0x000000c800fb7202 */ /* 0x000fe20000000f00 */
[----:B------:R-:W-:Y:S01]  /*a390*/  IMAD.WIDE.U32 R186, R249, 0x10, R194 ;  /* 0x00000010f9ba7825 */ /* 0x000fe200078e00c2 */
[----:B------:R-:W-:-:S03]  /*a3a0*/  F2FP.F16.F32.PACK_AB R178, R177, R178 ;  /* 0x000000b2b1b2723e */ /* 0x000fc600000000ff */
[----:B------:R-:W-:Y:S01]  /*a3b0*/  IMAD.WIDE.U32 R200, R249, 0x10, R202 ;  /* 0x00000010f9c87825 */ /* 0x000fe200078e00ca */
[----:B------:R-:W-:Y:S02]  /*a3c0*/  MOV R249, R38 ;  /* 0x0000002600f97202 */ /* 0x000fe40000000f00 */
[----:B------:R0:W5:Y:S01]  /*a3d0*/  LDL.LU R38, [R1+0x70] ;  /* 0x0000700001267983 */ /* 0x0001620000300800 */
[----:B------:R-:W-:-:S03]  /*a3e0*/  F2FP.F16.F32.PACK_AB R177, R36, R35 ;  /* 0x0000002324b1723e */ /* 0x000fc600000000ff */
[----:B------:R0:W5:Y:S01]  /*a3f0*/  LDL.LU R37, [R1+0x6c] ;  /* 0x00006c0001257983 */ /* 0x0001620000300800 */
[----:B------:R-:W-:Y:S02]  /*a400*/  F2FP.F16.F32.PACK_AB R174, R174, R173 ;  /* 0x000000adaeae723e */ /* 0x000fe400000000ff */
[----:B------:R-:W-:Y:S01]  /*a410*/  F2FP.F16.F32.PACK_AB R176, R34, R33 ;  /* 0x0000002122b0723e */ /* 0x000fe200000000ff */
[----:B------:R0:W5:Y:S01]  /*a420*/  LDL.LU R36, [R1+0x68] ;  /* 0x0000680001247983 */ /* 0x0001620000300800 */
[----:B------:R-:W-:-:S03]  /*a430*/  F2FP.F16.F32.PACK_AB R173, R181, R180 ;  /* 0x000000b4b5ad723e */ /* 0x000fc600000000ff */
[----:B------:R0:W5:Y:S01]  /*a440*/  LDL.LU R35, [R1+0x64] ;  /* 0x0000640001237983 */ /* 0x0001620000300800 */
[----:B------:R-:W-:Y:S02]  /*a450*/  F2FP.F16.F32.PACK_AB R183, R11, R9 ;  /* 0x000000090bb7723e */ /* 0x000fe400000000ff */
[----:B------:R-:W-:Y:S01]  /*a460*/  F2FP.F16.F32.PACK_AB R180, R250, R32 ;  /* 0x00000020fab4723e */ /* 0x000fe200000000ff */
[----:B------:R0:W5:Y:S01]  /*a470*/  LDL.LU R34, [R1+0x60] ;  /* 0x0000600001227983 */ /* 0x0001620000300800 */
[----:B-1----:R-:W-:Y:S02]  /*a480*/  LEA R28, R2, R28, 0x2 ;  /* 0x0000001c021c7211 */ /* 0x002fe400078e10ff */
[----:B------:R-:W-:Y:S01]  /*a490*/  F2FP.F16.F32.PACK_AB R182, R8, R182 ;  /* 0x000000b608b6723e */ /* 0x000fe200000000ff */
[----:B------:R0:W5:Y:S01]  /*a4a0*/  LDL.LU R33, [R1+0x5c] ;  /* 0x00005c0001217983 */ /* 0x0001620000300800 */
[----:B------:R-:W-:Y:S02]  /*a4b0*/  F2FP.F16.F32.PACK_AB R9, R252, R31 ;  /* 0x0000001ffc09723e */ /* 0x000fe400000000ff */
[----:B------:R-:W-:Y:S01]  /*a4c0*/  F2FP.F16.F32.PACK_AB R8, R30, R29 ;  /* 0x0000001d1e08723e */ /* 0x000fe200000000ff */
[----:B------:R0:W5:Y:S01]  /*a4d0*/  LDL.LU R32, [R1+0x58] ;  /* 0x0000580001207983 */ /* 0x0001620000300800 */
[----:B------:R-:W-:-:S03]  /*a4e0*/  ISETP.GE.AND P2, PT, R28, R3, PT ;  /* 0x000000031c00720c */ /* 0x000fc60003f46270 */
[----:B------:R0:W5:Y:S04]  /*a4f0*/  LDL.LU R31, [R1+0x54] ;  /* 0x00005400011f7983 */ /* 0x0001680000300800 */
[----:B------:R0:W5:Y:S04]  /*a500*/  LDL.LU R30, [R1+0x50] ;  /* 0x00005000011e7983 */ /* 0x0001680000300800 */
[----:B------:R0:W5:Y:S04]  /*a510*/  LDL.LU R29, [R1+0x4c] ;  /* 0x00004c00011d7983 */ /* 0x0001680000300800 */
[----:B------:R1:W-:Y:S04]  /*a520*/  STL [R1+0x10], R28 ;  /* 0x0000101c01007387 */ /* 0x0003e80000100800 */
[----:B-1----:R0:W5:Y:S01]  /*a530*/  LDL.LU R28, [R1+0x48] ;  /* 0x00004800011c7983 */ /* 0x0021620000300800 */
[----:B------:R-:W-:Y:S01]  /*a540*/  MOV R168, R192 ;  /* 0x000000c000a87202 */ /* 0x000fe20000000f00 */
[----:B------:R-:W-:Y:S01]  /*a550*/  IMAD.WIDE.U32 R184, R248, 0x10, R194 ;  /* 0x00000010f8b87825 */ /* 0x000fe200078e00c2 */
[----:B------:R-:W-:-:S02]  /*a560*/  MOV R26, R193 ;  /* 0x000000c1001a7202 */ /* 0x000fc40000000f00 */
[----:B------:R-:W-:Y:S02]  /*a570*/  F2FP.F16.F32.PACK_AB R169, R249, R169 ;  /* 0x000000a9f9a9723e */ /* 0x000fe400000000ff */
[----:B------:R-:W-:Y:S02]  /*a580*/  F2FP.F16.F32.PACK_AB R168, R251, R168 ;  /* 0x000000a8fba8723e */ /* 0x000fe400000000ff */
[----:B------:R-:W-:Y:S02]  /*a590*/  F2FP.F16.F32.PACK_AB R26, R26, R207 ;  /* 0x000000cf1a1a723e */ /* 0x000fe400000000ff */
[----:B------:R-:W-:Y:S02]  /*a5a0*/  F2FP.F16.F32.PACK_AB R181, R221, R225 ;  /* 0x000000e1ddb5723e */ /* 0x000fe400000000ff */
[----:B------:R-:W-:Y:S02]  /*a5b0*/  F2FP.F16.F32.PACK_AB R11, R10, R220 ;  /* 0x000000dc0a0b723e */ /* 0x000fe400000000ff */
[----:B------:R-:W-:-:S02]  /*a5c0*/  F2FP.F16.F32.PACK_AB R10, R223, R224 ;  /* 0x000000e0df0a723e */ /* 0x000fc400000000ff */
        /* <DEDUP_REMOVED lines=11> */
[----:B------:R-:W-:Y:S01]  /*a680*/  F2FP.F16.F32.PACK_AB R208, R20, R222 ;  /* 0x000000de14d0723e */ /* 0x000fe200000000ff */
[----:B--2---:R-:W-:-:S04]  /*a690*/  IMAD.WIDE.U32 R188, R196, 0x10, R194 ;  /* 0x00000010c4bc7825 */ /* 0x004fc800078e00c2 */
[----:B---3--:R-:W-:-:S04]  /*a6a0*/  IMAD.WIDE.U32 R192, R197, 0x10, R194 ;  /* 0x00000010c5c07825 */ /* 0x008fc800078e00c2 */
[----:B------:R-:W-:-:S04]  /*a6b0*/  IMAD.WIDE.U32 R194, R196, 0x10, R202 ;  /* 0x00000010c4c27825 */ /* 0x000fc800078e00ca */
[----:B------:R-:W-:-:S04]  /*a6c0*/  IMAD.WIDE.U32 R196, R197, 0x10, R202 ;  /* 0x00000010c5c47825 */ /* 0x000fc800078e00ca */
[----:B------:R-:W-:Y:S01]  /*a6d0*/  IMAD.WIDE.U32 R202, R248, 0x10, R202 ;  /* 0x00000010f8ca7825 */ /* 0x000fe200078e00ca */
[----:B------:R-:W-:Y:S02]  /*a6e0*/  MOV R248, R171 ;  /* 0x000000ab00f87202 */ /* 0x000fe40000000f00 */
[----:B------:R-:W-:Y:S02]  /*a6f0*/  F2FP.F16.F32.PACK_AB R171, R0, R25 ;  /* 0x0000001900ab723e */ /* 0x000fe400000000ff */
[----:B------:R-:W-:Y:S02]  /*a700*/  F2FP.F16.F32.PACK_AB R170, R248, R170 ;  /* 0x000000aaf8aa723e */ /* 0x000fe400000000ff */
[----:B------:R-:W-:Y:S02]  /*a710*/  F2FP.F16.F32.PACK_AB R25, R206, R205 ;  /* 0x000000cdce19723e */ /* 0x000fe400000000ff */
[----:B------:R-:W-:Y:S01]  /*a720*/  F2FP.F16.F32.PACK_AB R206, R14, R15 ;  /* 0x0000000f0ece723e */ /* 0x000fe200000000ff */
[----:B------:R0:W-:Y:S01]  /*a730*/  STG.E.128 desc[UR6][R188.64], R168 ;  /* 0x000000a8bc007986 */ /* 0x0001e2000c101d06 */
[----:B------:R-:W-:-:S02]  /*a740*/  F2FP.F16.F32.PACK_AB R205, R6, R7 ;  /* 0x0000000706cd723e */ /* 0x000fc400000000ff */
[----:B------:R-:W-:Y:S01]  /*a750*/  F2FP.F16.F32.PACK_AB R7, R18, R17 ;  /* 0x000000111207723e */ /* 0x000fe200000000ff */
[----:B------:R0:W-:Y:S01]  /*a760*/  STG.E.128 desc[UR6][R194.64], R24 ;  /* 0x00000018c2007986 */ /* 0x0001e2000c101d06 */
[----:B------:R-:W-:-:S03]  /*a770*/  F2FP.F16.F32.PACK_AB R6, R16, R13 ;  /* 0x0000000d1006723e */ /* 0x000fc600000000ff */
[----:B------:R0:W-:Y:S04]  /*a780*/  STG.E.128 desc[UR6][R192.64], R172 ;  /* 0x000000acc0007986 */ /* 0x0001e8000c101d06 */
[----:B------:R0:W-:Y:S04]  /*a790*/  STG.E.128 desc[UR6][R196.64], R176 ;  /* 0x000000b0c4007986 */ /* 0x0001e8000c101d06 */
[----:B------:R0:W-:Y:S04]  /*a7a0*/  STG.E.128 desc[UR6][R190.64], R180 ;  /* 0x000000b4be007986 */ /* 0x0001e8000c101d06 */
[----:B------:R0:W-:Y:S04]  /*a7b0*/  STG.E.128 desc[UR6][R198.64], R8 ;  /* 0x00000008c6007986 */ /* 0x0001e8000c101d06 */
[----:B------:R0:W-:Y:S04]  /*a7c0*/  STG.E.128 desc[UR6][R186.64], R204 ;  /* 0x000000ccba007986 */ /* 0x0001e8000c101d06 */
[----:B------:R0:W-:Y:S04]  /*a7d0*/  STG.E.128 desc[UR6][R200.64], R4 ;  /* 0x00000004c8007986 */ /* 0x0001e8000c101d06 */
[----:B------:R0:W-:Y:S04]  /*a7e0*/  STG.E.128 desc[UR6][R184.64], R216 ;  /* 0x000000d8b8007986 */ /* 0x0001e8000c101d06 */
[----:B------:R0:W-:Y:S01]  /*a7f0*/  STG.E.128 desc[UR6][R202.64], R208 ;  /* 0x000000d0ca007986 */ /* 0x0001e2000c101d06 */
[----:B------:R-:W-:Y:S05]  /*a800*/  @!P2 BRA `(.L_x_5531) ;  /* 0xffffff680078a947 */ /* 0x000fea000383ffff */
[----:B------:R-:W-:Y:S05]  /*a810*/  EXIT ;  /* 0x000000000000794d */ /* 0x000fea0003800000 */
.L_x_5530:
[----:B------:R-:W-:Y:S01]  /*a820*/  HFMA2 R171, -RZ, RZ, 0, 5.9604644775390625e-08 ;  /* 0x00000001ffab7431 */ /* 0x000fe200000001ff */
[----:B------:R-:W-:Y:S01]  /*a830*/  BSSY B0, `(.L_x_5532) ;  /* 0x0000007000007945 */ /* 0x000fe20003800000 */
[----:B------:R-:W-:Y:S02]  /*a840*/  MOV R213, R169 ;  /* 0x000000a900d57202 */ /* 0x000fe40000000f00 */
[----:B------:R-:W-:Y:S02]  /*a850*/  MOV R170, 0x1f ;  /* 0x0000001f00aa7802 */ /* 0x000fe40000000f00 */
[----:B------:R-:W-:-:S07]  /*a860*/  MOV R168, 0xffffffff ;  /* 0xffffffff00a87802 */ /* 0x000fce0000000f00 */
[----:B------:R-:W-:Y:S05]  /*a870*/  WARPSYNC.COLLECTIVE R168, `(.L_x_5533) ;  /* 0x00000000a8087348 */ /* 0x000fea0003c00000 */
[----:B------:R0:W1:Y:S02]  /*a880*/  SHFL.BFLY P3, R168, R213, R171, R170 ;  /* 0x0c0000abd5a87389 */ /* 0x00006400000600aa */
[----:B01----:R-:W-:Y:S05]  /*a890*/  ENDCOLLECTIVE ;  /* 0x000000000000791b */ /* 0x003fea0003800000 */
.L_x_5533:
[----:B------:R-:W-:Y:S05]  /*a8a0*/  BSYNC B0 ;  /* 0x0000000000007941 */ /* 0x000fea0003800000 */
.L_x_5532:
        /* <DEDUP_REMOVED lines=9> */
.L_x_5534:
[----:B------:R-:W-:Y:S02]  /*a940*/  HFMA2 R171, -RZ, RZ, 0, 2.384185791015625e-07 ;  /* 0x00000004ffab7431 */ /* 0x000fe400000001ff */
[----:B------:R-:W-:Y:S01]  /*a950*/  FADD.FTZ R169, R169, R168 ;  /* 0x000000a8a9a97221 */ /* 0x000fe20000010000 */
[----:B------:R-:W-:-:S04]  /*a960*/  MOV R168, 0xffffffff ;  /* 0xffffffff00a87802 */ /* 0x000fc80000000f00 */
[----:B------:R-:W-:-:S07]  /*a970*/  MOV R213, R169 ;  /* 0x000000a900d57202 */ /* 0x000fce0000000f00 */
[----:B------:R-:W-:Y:S05]  /*a980*/  WARPSYNC.COLLECTIVE R168, `(.L_x_5535) ;  /* 0x00000000a8087348 */ /* 0x000fea0003c00000 */
[----:B------:R0:W1:Y:S02]  /*a990*/  SHFL.BFLY P3, R168, R213, R171, R170 ;  /* 0x0c0000abd5a87389 */ /* 0x00006400000600aa */
[----:B01----:R-:W-:Y:S05]  /*a9a0*/  ENDCOLLECTIVE ;  /* 0x000000000000791b */ /* 0x003fea0003800000 */
.L_x_5535:
[----:B------:R-:W-:Y:S02]  /*a9b0*/  HFMA2 R171, -RZ, RZ, 0, 4.76837158203125e-07 ;  /* 0x00000008ffab7431 */ /* 0x000fe400000001ff */
[----:B------:R-:W-:Y:S01]  /*a9c0*/  FADD.FTZ R169, R169, R168 ;  /* 0x000000a8a9a97221 */ /* 0x000fe20000010000 */
[----:B------:R-:W-:-:S04]  /*a9d0*/  MOV R168, 0xffffffff ;  /* 0xffffffff00a87802 */ /* 0x000fc80000000f00 */
[----:B------:R-:W-:-:S07]  /*a9e0*/  MOV R213, R169 ;  /* 0x000000a900d57202 */ /* 0x000fce0000000f00 */
[----:B------:R-:W-:Y:S05]  /*a9f0*/  WARPSYNC.COLLECTIVE R168, `(.L_x_5536) ;  /* 0x00000000a8087348 */ /* 0x000fea0003c00000 */
[----:B------:R0:W1:Y:S02]  /*aa00*/  SHFL.BFLY P3, R168, R213, R171, R170 ;  /* 0x0c0000abd5a87389 */ /* 0x00006400000600aa */
[----:B01----:R-:W-:Y:S05]  /*aa10*/  ENDCOLLECTIVE ;  /* 0x000000000000791b */ /* 0x003fea0003800000 */
.L_x_5536:
[----:B------:R-:W-:Y:S02]  /*aa20*/  HFMA2 R171, -RZ, RZ, 0, 9.5367431640625e-07 ;  /* 0x00000010ffab7431 */ /* 0x000fe400000001ff */
[----:B------:R-:W-:Y:S01]  /*aa30*/  FADD.FTZ R169, R169, R168 ;  /* 0x000000a8a9a97221 */ /* 0x000fe20000010000 */
[----:B------:R-:W-:-:S04]  /*aa40*/  MOV R168, 0xffffffff ;  /* 0xffffffff00a87802 */ /* 0x000fc80000000f00 */
[----:B------:R-:W-:-:S07]  /*aa50*/  MOV R213, R169 ;  /* 0x000000a900d57202 */ /* 0x000fce0000000f00 */
[----:B------:R-:W-:Y:S05]  /*aa60*/  WARPSYNC.COLLECTIVE R168, `(.L_x_5537) ;  /* 0x00000000a8087348 */ /* 0x000fea0003c00000 */
[----:B------:R0:W1:Y:S02]  /*aa70*/  SHFL.BFLY P3, R168, R213, R171, R170 ;  /* 0x0c0000abd5a87389 */ /* 0x00006400000600aa */
[----:B01----:R-:W-:Y:S05]  /*aa80*/  ENDCOLLECTIVE ;  /* 0x000000000000791b */ /* 0x003fea0003800000 */
.L_x_5537:
[----:B------:R-:W-:Y:S02]  /*aa90*/  HFMA2 R171, -RZ, RZ, 0, 5.9604644775390625e-08 ;  /* 0x00000001ffab7431 */ /* 0x000fe400000001ff */
        /* <DEDUP_REMOVED lines=162> */
[----:B------:R-:W-:Y:S02]  /*b4c0*/  MOV R168, 0xffffffff ;  /* 0xffffffff00a87802 */ /* 0x000fe40000000f00 */
[----:B------:R-:W-:-:S07]  /*b4d0*/  MOV R170, 0x1f ;  /* 0x0000001f00aa7802 */ /* 0x000fce0000000f00 */
[----:B------:R-:W-:Y:S05]  /*b4e0*/  WARPSYNC.COLLECTIVE R168, `(.L_x_5538) ;  /* 0x00000000a8087348 */ /* 0x000fea0003c00000 */
[----:B------:R0:W1:Y:S02]  /*b4f0*/  SHFL.BFLY P3, R168, R213, R171, R170 ;  /* 0x0c0000abd5a87389 */ /* 0x00006400000600aa */
[----:B01----:R-:W-:Y:S05]  /*b500*/  ENDCOLLECTIVE ;  /* 0x000000000000791b */ /* 0x003fea0003800000 */
.L_x_5538:
[----:B------:R-:W-:Y:S02]  /*b510*/  HFMA2 R171, -RZ, RZ, 0, 1.1920928955078125e-07 ;  /* 0x00000002ffab7431 */ /* 0x000fe400000001ff */
[----:B------:R-:W-:Y:S01]  /*b520*/  FADD.FTZ R213, R213, R168 ;  /* 0x000000a8d5d57221 */ /* 0x000fe20000010000 */
[----:B------:R-:W-:-:S07]  /*b530*/  MOV R168, 0xffffffff ;  /* 0xffffffff00a87802 */ /* 0x000fce0000000f00 */
[----:B------:R-:W-:Y:S05]  /*b540*/  WARPSYNC.COLLECTIVE R168, `(.L_x_5539) ;  /* 0x00000000a8087348 */ /* 0x000fea0003c00000 */
[----:B------:R0:W1:Y:S02]  /*b550*/  SHFL.BFLY P3, R168, R213, R171, R170 ;  /* 0x0c0000abd5a87389 */ /* 0x00006400000600aa */
[----:B01----:R-:W-:Y:S05]  /*b560*/  ENDCOLLECTIVE ;  /* 0x000000000000791b */ /* 0x003fea0003800000 */
.L_x_5539:
[----:B------:R-:W-:Y:S02]  /*b570*/  HFMA2 R171, -RZ, RZ, 0, 2.384185791015625e-07 ;  /* 0x00000004ffab7431 */ /* 0x000fe400000001ff */
[----:B------:R-:W-:Y:S01]  /*b580*/  FADD.FTZ R213, R213, R168 ;  /* 0x000000a8d5d57221 */ /* 0x000fe20000010000 */
[----:B------:R-:W-:-:S07]  /*b590*/  MOV R168, 0xffffffff ;  /* 0xffffffff00a87802 */ /* 0x000fce0000000f00 */
[----:B------:R-:W-:Y:S05]  /*b5a0*/  WARPSYNC.COLLECTIVE R168, `(.L_x_5540) ;  /* 0x00000000a8087348 */ /* 0x000fea0003c00000 */
[----:B------:R0:W1:Y:S02]  /*b5b0*/  SHFL.BFLY P3, R168, R213, R171, R170 ;  /* 0x0c0000abd5a87389 */ /* 0x00006400000600aa */
[----:B01----:R-:W-:Y:S05]  /*b5c0*/  ENDCOLLECTIVE ;  /* 0x000000000000791b */ /* 0x003fea0003800000 */
.L_x_5540:
[----:B------:R-:W-:Y:S02]  /*b5d0*/  HFMA2 R171, -RZ, RZ, 0, 4.76837158203125e-07 ;  /* 0x00000008ffab7431 */ /* 0x000fe400000001ff */
[----:B------:R-:W-:Y:S01]  /*b5e0*/  FADD.FTZ R213, R213, R168 ;  /* 0x000000a8d5d57221 */ /* 0x000fe20000010000 */
[----:B------:R-:W-:-:S07]  /*b5f0*/  MOV R168, 0xffffffff ;  /* 0xffffffff00a87802 */ /* 0x000fce0000000f00 */
[----:B------:R-:W-:Y:S05]  /*b600*/  WARPSYNC.COLLECTIVE R168, `(.L_x_5541) ;  /* 0x00000000a8087348 */ /* 0x000fea0003c00000 */
[----:B------:R0:W1:Y:S02]  /*b610*/  SHFL.BFLY P3, R168, R213, R171, R170 ;  /* 0x0c0000abd5a87389 */ /* 0x00006400000600aa */
[----:B01----:R-:W-:Y:S05]  /*b620*/  ENDCOLLECTIVE ;  /* 0x000000000000791b */ /* 0x003fea0003800000 */
.L_x_5541:
[----:B------:R-:W-:Y:S02]  /*b630*/  HFMA2 R171, -RZ, RZ, 0, 9.5367431640625e-07 ;  /* 0x00000010ffab7431 */ /* 0x000fe400000001ff */
[----:B------:R-:W-:Y:S01]  /*b640*/  FADD.FTZ R213, R213, R168 ;  /* 0x000000a8d5d57221 */ /* 0x000fe20000010000 */
[----:B------:R-:W-:-:S07]  /*b650*/  MOV R168, 0xffffffff ;  /* 0xffffffff00a87802 */ /* 0x000fce0000000f00 */
[----:B------:R-:W-:Y:S05]  /*b660*/  WARPSYNC.COLLECTIVE R168, `(.L_x_5542) ;  /* 0x00000000a8087348 */ /* 0x000fea0003c00000 */
[----:B------:R0:W1:Y:S02]  /*b670*/  SHFL.BFLY P3, R168, R213, R171, R170 ;  /* 0x0c0000abd5a87389 */ /* 0x00006400000600aa */
[----:B01----:R-:W-:Y:S05]  /*b680*/  ENDCOLLECTIVE ;  /* 0x000000000000791b */ /* 0x003fea0003800000 */
.L_x_5542:
[----:B------:R-:W-:Y:S05]  /*b690*/  BRA `(.L_x_5543) ;  /* 0xffffffbc00007947 */ /* 0x000fea000383ffff */
.L_x_5544:
        /* <DEDUP_REMOVED lines=14> */
.L_x_54437:


//--------------------- .text._ZN10layer_norm31ln_parallel_residual_fwd_kernelINS_13Kernel_traitsI6__halfS2_S2_S2_fjLj2560ELj1ELj4ELj1ELj16ENS_18Kernel_traits_baseILj2560ES2_S2_S2_S2_fjLj128EEEEELb0ELb1ELb0EEEvNS_9FwdParamsE --------------------------
	.section	.text._ZN10layer_norm31ln_parallel_residual_fwd_kernelINS_13Kernel_traitsI6__halfS2_S2_S2_fjLj2560ELj1ELj4ELj1ELj16ENS_18Kernel_traits_baseILj2560ES2_S2_S2_S2_fjLj128EEEEELb0ELb1ELb0EEEvNS_9FwdParamsE,"ax",@progbits
	.align	128
        .global         _ZN10layer_norm31ln_parallel_residual_fwd_kernelINS_13Kernel_traitsI6__halfS2_S2_S2_fjLj2560ELj1ELj4ELj1ELj16ENS_18Kernel_traits_baseILj2560ES2_S2_S2_S2_fjLj128EEEEELb0ELb1ELb0EEEvNS_9FwdParamsE
        .type           _ZN10layer_norm31ln_parallel_residual_fwd_kernelINS_13Kernel_traitsI6__halfS2_S2_S2_fjLj2560ELj1ELj4ELj1ELj16ENS_18Kernel_traits_baseILj2560ES2_S2_S2_S2_fjLj128EEEEELb0ELb1ELb0EEEvNS_9FwdParamsE,@function
        .size           _ZN10layer_norm31ln_parallel_residual_fwd_kernelINS_13Kernel_traitsI6__halfS2_S2_S2_fjLj2560ELj1ELj4ELj1ELj16ENS_18Kernel_traits_baseILj2560ES2_S2_S2_S2_fjLj128EEEEELb0ELb1ELb0EEEvNS_9FwdParamsE,(.L_x_54438 - _ZN10layer_norm31ln_parallel_residual_fwd_kernelINS_13Kernel_traitsI6__halfS2_S2_S2_fjLj2560ELj1ELj4ELj1ELj16ENS_18Kernel_traits_baseILj2560ES2_S2_S2_S2_fjLj128EEEEELb0ELb1ELb0EEEvNS_9FwdParamsE)
        .other          _ZN10layer_norm31ln_parallel_residual_fwd_kernelINS_13Kernel_traitsI6__halfS2_S2_S2_fjLj2560ELj1ELj4ELj1ELj16ENS_18Kernel_traits_baseILj2560ES2_S2_S2_S2_fjLj128EEEEELb0ELb1ELb0EEEvNS_9FwdParamsE,@"STO_CUDA_ENTRY STV_DEFAULT"
_ZN10layer_norm31ln_parallel_residual_fwd_kernelINS_13Kernel_traitsI6__halfS2_S2_S2_fjLj2560ELj1ELj4ELj1ELj16ENS_18Kernel_traits_baseILj2560ES2_S2_S2_S2_fjLj128EEEEELb0ELb1ELb0EEEvNS_9FwdParamsE:
.text._ZN10layer_norm31ln_parallel_residual_fwd_kernelINS_13Kernel_traitsI6__halfS2_S2_S2_fjLj2560ELj1ELj4ELj1ELj16ENS_18Kernel_traits_baseILj2560ES2_S2_S2_S2_fjLj128EEEEELb0ELb1ELb0EEEvNS_9FwdParamsE:
[----:B------:R-:W-:Y:S01]  /*0000*/  LDC R1, c[0x0][0x37c] ;  /* 0x0000df00ff017b82 */ /* 0x000fe20000000800 */
[----:B------:R-:W0:Y:S01]  /*0010*/  S2R R8, SR_TID.X ;  /* 0x0000000000087919 */ /* 0x000e220000002100 */
[----:B------:R-:W1:Y:S06]  /*0020*/  LDCU.64 UR8, c[0x0][0x438] ;  /* 0x00008700ff0877ac */ /* 0x000e6c0008000a00 */
[----:B------:R-:W2:Y:S01]  /*0030*/  LDC R3, c[0x0][0x388] ;  /* 0x0000e200ff037b82 */ /* 0x000ea20000000800 */
[----:B------:R-:W-:Y:S01]  /*0040*/  BSSY.RECONVERGENT B0, `(.L_x_5545) ;  /* 0x00000c1000007945 */ /* 0x000fe20003800200 */
[----:B------:R-:W3:Y:S06]  /*0050*/  LDCU.64 UR6, c[0x0][0x358] ;  /* 0x00006b00ff0677ac */ /* 0x000eec0008000a00 */
[----:B------:R-:W4:Y:S01]  /*0060*/  S2UR UR4, SR_CTAID.X ;  /* 0x00000000000479c3 */ /* 0x000f220000002500 */
[----:B-1----:R-:W-:-:S04]  /*0070*/  UISETP.NE.U32.AND UP0, UPT, UR8, URZ, UPT ;  /* 0x000000ff0800728c */ /* 0x002fc8000bf05070 */
[----:B------:R-:W-:Y:S01]  /*0080*/  UISETP.NE.AND.EX UP0, UPT, UR9, URZ, UPT, UP0 ;  /* 0x000000ff0900728c */ /* 0x000fe2000bf05300 */
[----:B--2---:R-:W-:-:S04]  /*0090*/  SHF.R.S32.HI R0, RZ, 0x1f, R3 ;  /* 0x0000001fff007819 */ /* 0x004fc80000011403 */
[----:B------:R-:W-:Y:S02]  /*00a0*/  LEA.HI R0, R0, R3, RZ, 0x3 ;  /* 0x0000000300007211 */ /* 0x000fe400078f18ff */
[C---:B0-----:R-:W-:Y:S01]  /*00b0*/  LOP3.LUT R7, R8.reuse, 0x1f, RZ, 0xc, !PT ;  /* 0x0000001f08077812 */ /* 0x041fe200078e0cff */
[----:B----4-:R-:W-:Y:S01]  /*00c0*/  USHF.L.U32 UR4, UR4, 0x2, URZ ;  /* 0x0000000204047899 */ /* 0x010fe200080006ff */
[----:B------:R-:W-:Y:S02]  /*00d0*/  SHF.R.U32.HI R6, RZ, 0x5, R8 ;  /* 0x00000005ff067819 */ /* 0x000fe40000011608 */
[----:B------:R-:W-:Y:S02]  /*00e0*/  LOP3.LUT R8, R8, 0x1f, RZ, 0xc0, !PT ;  /* 0x0000001f08087812 */ /* 0x000fe400078ec0ff */
[----:B------:R-:W-:Y:S02]  /*00f0*/  LEA.HI.SX32 R7, R0, R7, 0x1d ;  /* 0x0000000700077211 */ /* 0x000fe400078feaff */
[----:B------:R-:W-:-:S02]  /*0100*/  LOP3.LUT R6, R6, UR4, RZ, 0xfc, !PT ;  /* 0x0000000406067c12 */ /* 0x000fc4000f8efcff */
[----:B------:R-:W-:Y:S01]  /*0110*/  MOV R9, R8 ;  /* 0x0000000800097202 */ /* 0x000fe20000000f00 */
[----:B---3--:R-:W-:Y:S06]  /*0120*/  BRA.U !UP0, `(.L_x_5546) ;  /* 0x0000000508447547 */ /* 0x008fec000b800000 */
        /* <DEDUP_REMOVED lines=24> */
[----:B------:R-:W3:Y:S01]  /*02b0*/  @P4 LDC.64 R20, c[0x0][0x438] ;  /* 0x00010e00ff144b82 */ /* 0x000ee20000000a00 */
[----:B------:R-:W-:Y:S01]  /*02c0*/  ISETP.GE.U32.AND P0, PT, R7, 0x100, PT ;  /* 0x000001000700780c */ /* 0x000fe20003f06070 */
[----:B0-----:R-:W-:-:S05]  /*02d0*/  @P6 IMAD.WIDE.U32 R14, R9, 0x10, R14 ;  /* 0x00000010090e6825 */ /* 0x001fca00078e000e */
[----:B------:R0:W5:Y:S01]  /*02e0*/  @P6 LDG.E.128 R120, desc[UR6][R14.64] ;  /* 0x000000060e786981 */ /* 0x000162000c1e1d00 */
[----:B------:R-:W0:Y:S01]  /*02f0*/  @P3 LDC.64 R22, c[0x0][0x3d0] ;  /* 0x0000f400ff163b82 */ /* 0x000e220000000a00 */
[----:B-1----:R-:W-:-:S07]  /*0300*/  @P6 IMAD.WIDE.U32 R16, R9, 0x10, R16 ;  /* 0x0000001009106825 */ /* 0x002fce00078e0010 */
[----:B------:R-:W1:Y:S01]  /*0310*/  @P3 LDC.64 R24, c[0x0][0x438] ;  /* 0x00010e00ff183b82 */ /* 0x000e620000000a00 */
[----:B------:R1:W5:Y:S01]  /*0320*/  @P6 LD.E.128 R116, desc[UR6][R16.64] ;  /* 0x0000000610746980 */ /* 0x000362000c101d00 */
[----:B------:R-:W-:-:S06]  /*0330*/  @P6 IADD3 R9, PT, PT, R9, 0x20, RZ ;  /* 0x0000002009096810 */ /* 0x000fcc0007ffe0ff */
[----:B------:R-:W1:Y:S01]  /*0340*/  @P2 LDC.64 R26, c[0x0][0x3d0] ;  /* 0x0000f400ff1a2b82 */ /* 0x000e620000000a00 */
[----:B------:R-:W-:-:S07]  /*0350*/  ISETP.GE.U32.AND P6, PT, R7, 0x120, PT ;  /* 0x000001200700780c */ /* 0x000fce0003fc6070 */
        /* <DEDUP_REMOVED lines=12> */
[----:B------:R-:W-:Y:S01]  /*0420*/  @P3 IADD3 R9, PT, PT, R9, 0x20, RZ ;  /* 0x0000002009093810 */ /* 0x000fe20007ffe0ff */
[----:B------:R1:W5:Y:S05]  /*0430*/  @P3 LDG.E.128 R96, desc[UR6][R22.64] ;  /* 0x0000000616603981 */ /* 0x00036a000c1e1d00 */
[----:B------:R-:W1:Y:S01]  /*0440*/  @P6 LDC.64 R14, c[0x0][0x3d0] ;  /* 0x0000f400ff0e6b82 */ /* 0x000e620000000a00 */
[C---:B------:R-:W-:Y:S01]  /*0450*/  @P2 IMAD.WIDE.U32 R26, R9.reuse, 0x10, R26 ;  /* 0x00000010091a2825 */ /* 0x040fe200078e001a */
[----:B------:R0:W5:Y:S06]  /*0460*/  @P3 LD.E.128 R92, desc[UR6][R24.64] ;  /* 0x00000006185c3980 */ /* 0x00016c000c101d00 */
        /* <DEDUP_REMOVED lines=12> */
[----:B------:R-:W-:Y:S01]  /*0530*/  @P0 IADD3 R9, PT, PT, R9, 0x20, RZ ;  /* 0x0000002009090810 */ /* 0x000fe20007ffe0ff */
[----:B------:R2:W5:Y:S04]  /*0540*/  @P0 LDG.E.128 R72, desc[UR6][R30.64] ;  /* 0x000000061e480981 */ /* 0x000568000c1e1d00 */
[C---:B-1----:R-:W-:Y:S01]  /*0550*/  @P6 IMAD.WIDE.U32 R14, R9.reuse, 0x10, R14 ;  /* 0x00000010090e6825 */ /* 0x042fe200078e000e */
[----:B------:R2:W5:Y:S03]  /*0560*/  @P0 LD.E.128 R68, desc[UR6][R32.64] ;  /* 0x0000000620440980 */ /* 0x000566000c101d00 */
[----:B------:R-:W-:Y:S01]  /*0570*/  @P6 IMAD.WIDE.U32 R16, R9, 0x10, R16 ;  /* 0x0000001009106825 */ /* 0x000fe200078e0010 */
[----:B------:R2:W5:Y:S04]  /*0580*/  @P6 LDG.E.128 R64, desc[UR6][R14.64] ;  /* 0x000000060e406981 */ /* 0x000568000c1e1d00 */
[----:B------:R2:W5:Y:S01]  /*0590*/  @P6 LD.E.128 R60, desc[UR6][R16.64] ;  /* 0x00000006103c6980 */ /* 0x000562000c101d00 */
[----:B------:R-:W-:-:S02]  /*05a0*/  ISETP.GE.U32.AND P0, PT, R7, 0x140, PT ;  /* 0x000001400700780c */ /* 0x000fc40003f06070 */
        /* <DEDUP_REMOVED lines=9> */
.L_x_5546:
        /* <DEDUP_REMOVED lines=13> */
[----:B------:R-:W-:Y:S02]  /*0710*/  @P1 MOV R127, RZ ;  /* 0x000000ff007f1202 */ /* 0x000fe40000000f00 */
[----:B------:R-:W-:Y:S01]  /*0720*/  @P6 MOV R119, RZ ;  /* 0x000000ff00776202 */ /* 0x000fe20000000f00 */
[----:B------:R-:W5:Y:S01]  /*0730*/  @P5 LDG.E.128 R112, desc[UR6][R2.64] ;  /* 0x0000000602705981 */ /* 0x000f62000c1e1d00 */
[C---:B-1----:R-:W-:Y:S01]  /*0740*/  @P1 IMAD.WIDE.U32 R4, R9.reuse, 0x10, R4 ;  /* 0x0000001009041825 */ /* 0x042fe200078e0004 */
[----:B------:R-:W-:Y:S02]  /*0750*/  @P1 IADD3 R9, PT, PT, R9, 0x20, RZ ;  /* 0x0000002009091810 */ /* 0x000fe40007ffe0ff */
[----:B------:R-:W1:Y:S02]  /*0760*/  @P0 LDC.64 R14, c[0x0][0x3d0] ;  /* 0x0000f400ff0e0b82 */ /* 0x000e640000000a00 */
[----:B------:R3:W5:Y:S01]  /*0770*/  @P1 LDG.E.128 R128, desc[UR6][R4.64] ;  /* 0x0000000604801981 */ /* 0x000762000c1e1d00 */
[----:B------:R-:W-:Y:S01]  /*0780*/  ISETP.GE.U32.AND P1, PT, R7, 0x100, PT ;  /* 0x000001000700780c */ /* 0x000fe20003f26070 */
[----:B--2---:R-:W-:-:S04]  /*0790*/  @P6 IMAD.WIDE.U32 R10, R9, 0x10, R10 ;  /* 0x00000010090a6825 */ /* 0x004fc800078e000a */
[----:B------:R-:W2:Y:S01]  /*07a0*/  @P3 LDC.64 R16, c[0x0][0x3d0] ;  /* 0x0000f400ff103b82 */ /* 0x000ea20000000a00 */
[----:B------:R-:W-:Y:S01]  /*07b0*/  @P6 IADD3 R9, PT, PT, R9, 0x20, RZ ;  /* 0x0000002009096810 */ /* 0x000fe20007ffe0ff */
[----:B------:R4:W5:Y:S01]  /*07c0*/  @P6 LDG.E.128 R120, desc[UR6][R10.64] ;  /* 0x000000060a786981 */ /* 0x000962000c1e1d00 */
[----:B------:R-:W-:-:S05]  /*07d0*/  ISETP.GE.U32.AND P6, PT, R7, 0x120, PT ;  /* 0x000001200700780c */ /* 0x000fca0003fc6070 */
[----:B------:R-:W4:Y:S01]  /*07e0*/  @P2 LDC.64 R18, c[0x0][0x3d0] ;  /* 0x0000f400ff122b82 */ /* 0x000f220000000a00 */
[C---:B0-----:R-:W-:Y:S01]  /*07f0*/  @P4 IMAD.WIDE.U32 R12, R9.reuse, 0x10, R12 ;  /* 0x00000010090c4825 */ /* 0x041fe200078e000c */
[----:B------:R-:W-:Y:S02]  /*0800*/  @P4 IADD3 R9, PT, PT, R9, 0x20, RZ ;  /* 0x0000002009094810 */ /* 0x000fe40007ffe0ff */
[----:B------:R-:W-:Y:S02]  /*0810*/  @P4 MOV R103, RZ ;  /* 0x000000ff00674202 */ /* 0x000fe40000000f00 */
        /* <DEDUP_REMOVED lines=9> */
[C---:B----4-:R-:W-:Y:S01]  /*08b0*/  @P2 IMAD.WIDE.U32 R18, R9.reuse, 0x10, R18 ;  /* 0x0000001009122825 */ /* 0x050fe200078e0012 */
[----:B------:R-:W-:-:S04]  /*08c0*/  @P2 IADD3 R9, PT, PT, R9, 0x20, RZ ;  /* 0x0000002009092810 */ /* 0x000fc80007ffe0ff */
[----:B------:R1:W5:Y:S01]  /*08d0*/  @P2 LDG.E.128 R80, desc[UR6][R18.64] ;  /* 0x0000000612502981 */ /* 0x000362000c1e1d00 */
[C---:B0-----:R-:W-:Y:S01]  /*08e0*/  @P1 IMAD.WIDE.U32 R20, R9.reuse, 0x10, R20 ;  /* 0x0000001009141825 */ /* 0x041fe200078e0014 */
[----:B------:R-:W-:-:S04]  /*08f0*/  @P1 IADD3 R9, PT, PT, R9, 0x20, RZ ;  /* 0x0000002009091810 */ /* 0x000fc80007ffe0ff */
[----:B------:R1:W5:Y:S01]  /*0900*/  @P1 LDG.E.128 R72, desc[UR6][R20.64] ;  /* 0x0000000614481981 */ /* 0x000362000c1e1d00 */
[----:B---3--:R-:W-:-:S05]  /*0910*/  @P6 IMAD.WIDE.U32 R4, R9, 0x10, R4 ;  /* 0x0000001009046825 */ /* 0x008fca00078e0004 */
[----:B------:R1:W5:Y:S01]  /*0920*/  @P6 LDG.E.128 R64, desc[UR6][R4.64] ;  /* 0x0000000604406981 */ /* 0x000362000c1e1d00 */
[----:B------:R-:W-:Y:S01]  /*0930*/  ISETP.GE.U32.AND P4, PT, R7, 0x140, PT ;  /* 0x000001400700780c */ /* 0x000fe20003f86070 */
[----:B------:R-:W-:Y:S02]  /*0940*/  HFMA2 R62, -RZ, RZ, 0, 0 ;  /* 0x00000000ff3e7431 */ /* 0x000fe400000001ff */
[----:B------:R-:W-:Y:S02]  /*0950*/  HFMA2 R78, -RZ, RZ, 0, 0 ;  /* 0x00000000ff4e7431 */ /* 0x000fe400000001ff */
[----:B------:R-:W-:Y:S02]  /*0960*/  HFMA2 R94, -RZ, RZ, 0, 0 ;  /* 0x00000000ff5e7431 */ /* 0x000fe400000001ff */
[----:B------:R-:W-:Y:S02]  /*0970*/  HFMA2 R118, -RZ, RZ, 0, 0 ;  /* 0x00000000ff767431 */ /* 0x000fe400000001ff */
[----:B------:R-:W-:Y:S01]  /*0980*/  HFMA2 R110, -RZ, RZ, 0, 0 ;  /* 0x00000000ff6e7431 */ /* 0x000fe200000001ff */
[----:B------:R-:W-:-:S02]  /*0990*/  CS2R R60, SRZ ;  /* 0x00000000003c7805 */ /* 0x000fc4000001ff00 */
[----:B------:R-:W-:Y:S02]  /*09a0*/  MOV R70, RZ ;  /* 0x000000ff00467202 */ /* 0x000fe40000000f00 */
[----:B------:R-:W-:Y:S02]  /*09b0*/  CS2R R68, SRZ ;  /* 0x0000000000447805 */ /* 0x000fe4000001ff00 */
[----:B------:R-:W-:Y:S02]  /*09c0*/  CS2R R76, SRZ ;  /* 0x00000000004c7805 */ /* 0x000fe4000001ff00 */
[----:B------:R-:W-:Y:S02]  /*09d0*/  MOV R86, RZ ;  /* 0x000000ff00567202 */ /* 0x000fe40000000f00 */
[----:B------:R-:W-:Y:S02]  /*09e0*/  CS2R R84, SRZ ;  /* 0x0000000000547805 */ /* 0x000fe4000001ff00 */
[----:B------:R-:W-:-:S02]  /*09f0*/  CS2R R92, SRZ ;  /* 0x00000000005c7805 */ /* 0x000fc4000001ff00 */
[----:B------:R-:W-:Y:S02]  /*0a00*/  MOV R102, RZ ;  /* 0x000000ff00667202 */ /* 0x000fe40000000f00 */
[----:B------:R-:W-:Y:S02]  /*0a10*/  CS2R R100, SRZ ;  /* 0x0000000000647805 */ /* 0x000fe4000001ff00 */
[----:B------:R-:W-:Y:S02]  /*0a20*/  CS2R R116, SRZ ;  /* 0x0000000000747805 */ /* 0x000fe4000001ff00 */
[----:B------:R-:W-:Y:S02]  /*0a30*/  MOV R126, RZ ;  /* 0x000000ff007e7202 */ /* 0x000fe40000000f00 */
[----:B------:R-:W-:Y:S02]  /*0a40*/  CS2R R124, SRZ ;  /* 0x00000000007c7805 */ /* 0x000fe4000001ff00 */
[----:B------:R-:W-:-:S02]  /*0a50*/  CS2R R108, SRZ ;  /* 0x00000000006c7805 */ /* 0x000fc4000001ff00 */
[----:B------:R-:W-:Y:S02]  /*0a60*/  @P5 MOV R111, RZ ;  /* 0x000000ff006f5202 */ /* 0x000fe40000000f00 */
[----:B------:R-:W-:Y:S02]  /*0a70*/  @P0 MOV R95, RZ ;  /* 0x000000ff005f0202 */ /* 0x000fe40000000f00 */
[----:B------:R-:W-:Y:S02]  /*0a80*/  @P3 MOV R87, RZ ;  /* 0x000000ff00573202 */ /* 0x000fe40000000f00 */
[----:B------:R-:W-:Y:S02]  /*0a90*/  @P2 MOV R79, RZ ;  /* 0x000000ff004f2202 */ /* 0x000fe40000000f00 */
[----:B------:R-:W-:Y:S02]  /*0aa0*/  @P1 MOV R71, RZ ;  /* 0x000000ff00471202 */ /* 0x000fe40000000f00 */
[----:B------:R-:W-:-:S02]  /*0ab0*/  @P6 MOV R63, RZ ;  /* 0x000000ff003f6202 */ /* 0x000fc40000000f00 */
[----:B------:R-:W-:Y:S01]  /*0ac0*/  @P6 IADD3 R9, PT, PT, R9, 0x20, RZ ;  /* 0x0000002009096810 */ /* 0x000fe20007ffe0ff */
        /* <DEDUP_REMOVED lines=24> */
.L_x_5547:
[----:B------:R-:W-:Y:S05]  /*0c50*/  BSYNC.RECONVERGENT B0 ;  /* 0x0000000000007941 */ /* 0x000fea0003800200 */
.L_x_5545:
[----:B------:R-:W0:Y:S02]  /*0c60*/  LDCU UR4, c[0x0][0x384] ;  /* 0x00007080ff0477ac */ /* 0x000e240008000800 */
[----:B0-----:R-:W-:-:S13]  /*0c70*/  ISETP.GE.AND P0, PT, R6, UR4, PT ;  /* 0x0000000406007c0c */ /* 0x001fda000bf06270 */
[----:B------:R-:W-:Y:S05]  /*0c80*/  @P0 EXIT ;  /* 0x000000000000094d */ /* 0x000fea0003800000 */
[----:B------:R-:W0:Y:S01]  /*0c90*/  LDC.64 R2, c[0x0][0x398] ;  /* 0x0000e600ff027b82 */ /* 0x000e220000000a00 */
[----:B------:R-:W0:Y:S01]  /*0ca0*/  LDCU.64 UR4, c[0x0][0x3a0] ;  /* 0x00007400ff0477ac */ /* 0x000e220008000a00 */
[----:B------:R-:W1:Y:S01]  /*0cb0*/  LDCU UR10, c[0x0][0x388] ;  /* 0x00007100ff0a77ac */ /* 0x000e620008000800 */
[----:B------:R-:W2:Y:S01]  /*0cc0*/  LDCU.U8 UR8, c[0x0][0x410] ;  /* 0x00008200ff0877ac */ /* 0x000ea20008000000 */
[----:B------:R-:W3:Y:S01]  /*0cd0*/  LDCU UR9, c[0x0][0x448] ;  /* 0x00008900ff0977ac */ /* 0x000ee20008000800 */
[----:B------:R-:W4:Y:S01]  /*0ce0*/  LDCU.64 UR12, c[0x0][0x398] ;  /* 0x00007300ff0c77ac */ /* 0x000f220008000a00 */
[----:B------:R-:W0:Y:S02]  /*0cf0*/  LDCU.64 UR14, c[0x0][0x3a0] ;  /* 0x00007400ff0e77ac */ /* 0x000e240008000a00 */
[----:B0-----:R-:W-:-:S04]  /*0d00*/  LOP3.LUT P4, RZ, R2, UR4, RZ, 0xfc, !PT ;  /* 0x0000000402ff7c12 */ /* 0x001fc8000f88fcff */
[----:B-1234-:R-:W-:-:S13]  /*0d10*/  LOP3.LUT P4, RZ, R3, UR5, RZ, 0xfc, P4 ;  /* 0x0000000503ff7c12 */ /* 0x01efda000a08fcff */
.L_x_5629:
[----:B------:R-:W-:Y:S01]  /*0d20*/  IMAD R132, R6, UR10, RZ ;  /* 0x0000000a06847c24 */ /* 0x000fe2000f8e02ff */
[----:B------:R-:W-:Y:S04]  /*0d30*/  BSSY.RECONVERGENT B0, `(.L_x_5548) ;  /* 0x0000089000007945 */ /* 0x000fe80003800200 */
[----:B------:R-:W-:-:S04]  /*0d40*/  SHF.R.S32.HI R133, RZ, 0x1f, R132 ;  /* 0x0000001fff857819 */ /* 0x000fc80000011484 */
[----:B------:R-:W-:-:S04]  /*0d50*/  LEA.HI R133, R133, R132, RZ, 0x3 ;  /* 0x0000008485857211 */ /* 0x000fc800078f18ff */
        /* <DEDUP_REMOVED lines=8> */
[----:B------:R-:W1:Y:S08]  /*0de0*/  @P0 LDC.64 R184, c[0x0][0x398] ;  /* 0x0000e600ffb80b82 */ /* 0x000e700000000a00 */
[----:B------:R-:W2:Y:S01]  /*0df0*/  @P1 LDC.64 R182, c[0x0][0x3a0] ;  /* 0x0000e800ffb61b82 */ /* 0x000ea20000000a00 */
[----:B0-----:R-:W-:-:S06]  /*0e00*/  IMAD.WIDE.U32 R132, R180, 0x10, R132 ;  /* 0x00000010b4847825 */ /* 0x001fcc00078e0084 */
[----:B------:R-:W5:Y:S01]  /*0e10*/  LDG.E.128 R132, desc[UR6][R132.64] ;  /* 0x0000000684847981 */ /* 0x000f62000c1e1d00 */
[----:B-1----:R-:W-:-:S05]  /*0e20*/  @P0 IMAD.WIDE.U32 R184, R180, 0x10, R184 ;  /* 0x00000010b4b80825 */ /* 0x002fca00078e00b8 */
[----:B------:R0:W5:Y:S01]  /*0e30*/  @P0 LDG.E.128 R48, desc[UR6][R184.64] ;  /* 0x00000006b8300981 */ /* 0x000162000c1e1d00 */
[----:B--2---:R-:W-:-:S05]  /*0e40*/  @P1 IMAD.WIDE.U32 R182, R180, 0x10, R182 ;  /* 0x00000010b4b61825 */ /* 0x004fca00078e00b6 */
[----:B------:R0:W5:Y:S01]  /*0e50*/  @P1 LDG.E.128 R44, desc[UR6][R182.64] ;  /* 0x00000006b62c1981 */ /* 0x000162000c1e1d00 */
[----:B------:R-:W-:Y:S05]  /*0e60*/  @!P0 BRA `(.L_x_5550) ;  /* 0x00000004002c8947 */ /* 0x000fea0003800000 */
[----:B------:R-:W-:Y:S05]  /*0e70*/  @!P1 BRA `(.L_x_5551) ;  /* 0x0000000000b49947 */ /* 0x000fea0003800000 */
[----:B-----5:R-:W-:Y:S02]  /*0e80*/  HADD2.F32 R5, -RZ, R132.H0_H0 ;  /* 0x20000084ff057230 */ /* 0x020fe40000004100 */
[----:B------:R-:W-:Y:S02]  /*0e90*/  HADD2.F32 R18, -RZ, R48.H0_H0 ;  /* 0x20000030ff127230 */ /* 0x000fe40000004100 */
[----:B------:R-:W-:Y:S02]  /*0ea0*/  HADD2.F32 R132, -RZ, R132.H1_H1 ;  /* 0x30000084ff847230 */ /* 0x000fe40000004100 */
[--C-:B------:R-:W-:Y:S02]  /*0eb0*/  HADD2.F32 R20, -RZ, R133.reuse.H0_H0 ;  /* 0x20000085ff147230 */ /* 0x100fe40000004100 */
[----:B------:R-:W-:Y:S01]  /*0ec0*/  FADD.FTZ R5, R5, R18 ;  /* 0x0000001205057221 */ /* 0x000fe20000010000 */
[----:B------:R-:W-:Y:S02]  /*0ed0*/  HADD2.F32 R39, -RZ, R48.H1_H1 ;  /* 0x30000030ff277230 */ /* 0x000fe40000004100 */
[----:B------:R-:W-:-:S02]  /*0ee0*/  HADD2.F32 R133, -RZ, R133.H1_H1 ;  /* 0x30000085ff857230 */ /* 0x000fc40000004100 */
[--C-:B------:R-:W-:Y:S02]  /*0ef0*/  HADD2.F32 R36, -RZ, R134.reuse.H0_H0 ;  /* 0x20000086ff247230 */ /* 0x100fe40000004100 */
[----:B------:R-:W-:Y:S01]  /*0f00*/  FADD.FTZ R132, R132, R39 ;  /* 0x0000002784847221 */ /* 0x000fe20000010000 */
[--C-:B------:R-:W-:Y:S02]  /*0f10*/  HADD2.F32 R40, -RZ, R135.reuse.H0_H0 ;  /* 0x20000087ff287230 */ /* 0x100fe40000004100 */
[----:B------:R-:W-:Y:S02]  /*0f20*/  HADD2.F32 R42, -RZ, R135.H1_H1 ;  /* 0x30000087ff2a7230 */ /* 0x000fe40000004100 */
[--C-:B------:R-:W-:Y:S02]  /*0f30*/  HADD2.F32 R18, -RZ, R49.reuse.H1_H1 ;  /* 0x30000031ff127230 */ /* 0x100fe40000004100 */
[----:B------:R-:W-:Y:S02]  /*0f40*/  HADD2.F32 R134, -RZ, R134.H1_H1 ;  /* 0x30000086ff867230 */ /* 0x000fe40000004100 */
[----:B------:R-:W-:-:S02]  /*0f50*/  HADD2.F32 R41, -RZ, R49.H0_H0 ;  /* 0x20000031ff297230 */ /* 0x000fc40000004100 */
[----:B------:R-:W-:Y:S01]  /*0f60*/  FADD.FTZ R133, R133, R18 ;  /* 0x0000001285857221 */ /* 0x000fe20000010000 */
[--C-:B------:R-:W-:Y:S02]  /*0f70*/  HADD2.F32 R135, -RZ, R50.reuse.H1_H1 ;  /* 0x30000032ff877230 */ /* 0x100fe40000004100 */
[----:B------:R-:W-:Y:S02]  /*0f80*/  HADD2.F32 R43, -RZ, R50.H0_H0 ;  /* 0x20000032ff2b7230 */ /* 0x000fe40000004100 */
[----:B------:R-:W-:Y:S01]  /*0f90*/  FADD.FTZ R20, R20, R41 ;  /* 0x0000002914147221 */ /* 0x000fe20000010000 */
        /* <DEDUP_REMOVED lines=10> */
[----:B------:R-:W-:Y:S02]  /*1040*/  HADD2.F32 R39, -RZ, R47.H1_H1 ;  /* 0x3000002fff277230 */ /* 0x000fe40000004100 */
[----:B------:R-:W-:Y:S01]  /*1050*/  FADD.FTZ R36, R36, R41 ;  /* 0x0000002924247221 */ /* 0x000fe20000010000 */
[----:B------:R-:W-:-:S02]  /*1060*/  HADD2.F32 R18, -RZ, R45.H1_H1 ;  /* 0x3000002dff127230 */ /* 0x000fc40000004100 */
[----:B------:R-:W-:Y:S01]  /*1070*/  FADD.FTZ R40, R40, R43 ;  /* 0x0000002b28287221 */ /* 0x000fe20000010000 */
[----:B------:R-:W-:Y:S02]  /*1080*/  HADD2.F32 R151, -RZ, R47.H0_H0 ;  /* 0x2000002fff977230 */ /* 0x000fe40000004100 */
[----:B------:R-:W-:Y:S01]  /*1090*/  FADD.FTZ R176, R42, R39 ;  /* 0x000000272ab07221 */ /* 0x000fe20000010000 */
[----:B------:R-:W-:Y:S02]  /*10a0*/  HADD2.F32 R153, -RZ, R46.H1_H1 ;  /* 0x3000002eff997230 */ /* 0x000fe40000004100 */
[----:B------:R-:W-:Y:S01]  /*10b0*/  FADD.FTZ R39, R133, R18 ;  /* 0x0000001285277221 */ /* 0x000fe20000010000 */
[----:B------:R-:W-:Y:S02]  /*10c0*/  HADD2.F32 R41, -RZ, R44.H1_H1 ;  /* 0x3000002cff297230 */ /* 0x000fe40000004100 */
[----:B------:R-:W-:Y:S01]  /*10d0*/  FADD.FTZ R151, R40, R151 ;  /* 0x0000009728977221 */ /* 0x000fe20000010000 */
[----:B------:R-:W-:-:S02]  /*10e0*/  FADD.FTZ R153, R134, R153 ;  /* 0x0000009986997221 */ /* 0x000fc40000010000 */
[----:B------:R-:W-:Y:S02]  /*10f0*/  FADD.FTZ R18, R132, R41 ;  /* 0x0000002984127221 */ /* 0x000fe40000010000 */
[----:B------:R-:W-:Y:S02]  /*1100*/  F2FP.F16.F32.PACK_AB R43, R176, R151 ;  /* 0x00000097b02b723e */ /* 0x000fe400000000ff */
[----:B------:R-:W-:Y:S02]  /*1110*/  F2FP.F16.F32.PACK_AB R42, R153, R36 ;  /* 0x00000024992a723e */ /* 0x000fe400000000ff */
[----:B------:R-:W-:Y:S02]  /*1120*/  F2FP.F16.F32.PACK_AB R41, R39, R20 ;  /* 0x000000142729723e */ /* 0x000fe400000000ff */
[----:B------:R-:W-:Y:S01]  /*1130*/  F2FP.F16.F32.PACK_AB R40, R18, R5 ;  /* 0x000000051228723e */ /* 0x000fe200000000ff */
[----:B------:R-:W-:Y:S06]  /*1140*/  BRA `(.L_x_5552) ;  /* 0x00000004000c7947 */ /* 0x000fec0003800000 */
.L_x_5551:
        /* <DEDUP_REMOVED lines=9> */
[----:B------:R-:W-:Y:S02]  /*11e0*/  HADD2.F32 R151, -RZ, R135.H0_H0 ;  /* 0x20000087ff977230 */ /* 0x000fe40000004100 */
[----:B------:R-:W-:Y:S01]  /*11f0*/  FADD.FTZ R20, R20, R39 ;  /* 0x0000002714147221 */ /* 0x000fe20000010000 */
[----:B------:R-:W-:Y:S02]  /*1200*/  HADD2.F32 R18, -RZ, R49.H1_H1 ;  /* 0x30000031ff127230 */ /* 0x000fe40000004100 */
[----:B------:R-:W-:Y:S02]  /*1210*/  HADD2.F32 R132, -RZ, R132.H1_H1 ;  /* 0x30000084ff847230 */ /* 0x000fe40000004100 */
[----:B------:R-:W-:-:S02]  /*1220*/  HADD2.F32 R134, -RZ, R134.H1_H1 ;  /* 0x30000086ff867230 */ /* 0x000fc40000004100 */
[----:B------:R-:W-:Y:S01]  /*1230*/  FADD.FTZ R39, R133, R18 ;  /* 0x0000001285277221 */ /* 0x000fe20000010000 */
[----:B------:R-:W-:Y:S02]  /*1240*/  HADD2.F32 R135, -RZ, R135.H1_H1 ;  /* 0x30000087ff877230 */ /* 0x000fe40000004100 */
[--C-:B------:R-:W-:Y:S02]  /*1250*/  HADD2.F32 R40, -RZ, R51.reuse.H0_H0 ;  /* 0x20000033ff287230 */ /* 0x100fe40000004100 */
[----:B------:R-:W-:Y:S02]  /*1260*/  HADD2.F32 R176, -RZ, R51.H1_H1 ;  /* 0x30000033ffb07230 */ /* 0x000fe40000004100 */
[----:B------:R-:W-:Y:S02]  /*1270*/  HADD2.F32 R153, -RZ, R50.H1_H1 ;  /* 0x30000032ff997230 */ /* 0x000fe40000004100 */
[----:B------:R-:W-:Y:S01]  /*1280*/  FADD.FTZ R151, R151, R40 ;  /* 0x0000002897977221 */ /* 0x000fe20000010000 */
[----:B------:R-:W-:-:S02]  /*1290*/  HADD2.F32 R41, -RZ, R48.H1_H1 ;  /* 0x30000030ff297230 */ /* 0x000fc40000004100 */
[----:B------:R-:W-:Y:S01]  /*12a0*/  FADD.FTZ R176, R135, R176 ;  /* 0x000000b087b07221 */ /* 0x000fe20000010000 */
[----:B------:R-:W-:Y:S02]  /*12b0*/  FADD.FTZ R153, R134, R153 ;  /* 0x0000009986997221 */ /* 0x000fe40000010000 */
[----:B------:R-:W-:Y:S02]  /*12c0*/  FADD.FTZ R18, R132, R41 ;  /* 0x0000002984127221 */ /* 0x000fe40000010000 */
[----:B------:R-:W-:Y:S02]  /*12d0*/  F2FP.F16.F32.PACK_AB R43, R176, R151 ;  /* 0x00000097b02b723e */ /* 0x000fe400000000ff */
[----:B------:R-:W-:Y:S02]  /*12e0*/  F2FP.F16.F32.PACK_AB R42, R153, R36 ;  /* 0x00000024992a723e */ /* 0x000fe400000000ff */
[----:B------:R-:W-:Y:S02]  /*12f0*/  F2FP.F16.F32.PACK_AB R41, R39, R20 ;  /* 0x000000142729723e */ /* 0x000fe400000000ff */
[----:B------:R-:W-:Y:S01]  /*1300*/  F2FP.F16.F32.PACK_AB R40, R18, R5 ;  /* 0x000000051228723e */ /* 0x000fe200000000ff */
[----:B------:R-:W-:Y:S06]  /*1310*/  BRA `(.L_x_5552) ;  /* 0x0000000000987947 */ /* 0x000fec0003800000 */
.L_x_5550:
[----:B------:R-:W-:Y:S05]  /*1320*/  @!P1 BRA `(.L_x_5553) ;  /* 0x0000000000749947 */ /* 0x000fea0003800000 */
        /* <DEDUP_REMOVED lines=29> */
.L_x_5553:
        /* <DEDUP_REMOVED lines=8> */
.L_x_5552:
[----:B------:R-:W1:Y:S01]  /*1580*/  @P4 LDC.64 R132, c[0x0][0x3a8] ;  /* 0x0000ea00ff844b82 */ /* 0x000e620000000a00 */
[C---:B------:R-:W-:Y:S01]  /*1590*/  IADD3 R187, PT, PT, R180.reuse, 0x20, RZ ;  /* 0x00000020b4bb7810 */ /* 0x040fe20007ffe0ff */
[----:B-1----:R-:W-:-:S05]  /*15a0*/  @P4 IMAD.WIDE.U32 R132, R180, 0x10, R132 ;  /* 0x00000010b4844825 */ /* 0x002fca00078e0084 */
[----:B------:R1:W-:Y:S02]  /*15b0*/  @P4 STG.E.128 desc[UR6][R132.64], R40 ;  /* 0x0000002884004986 */ /* 0x0003e4000c101d06 */
.L_x_5549:
[----:B------:R-:W-:Y:S05]  /*15c0*/  BSYNC.RECONVERGENT B0 ;  /* 0x0000000000007941 */ /* 0x000fea0003800200 */
.L_x_5548:
[----:B------:R-:W-:Y:S01]  /*15d0*/  ISETP.GE.U32.AND P0, PT, R7, 0x40, PT ;  /* 0x000000400700780c */ /* 0x000fe20003f06070 */
[----:B------:R-:W-:Y:S01]  /*15e0*/  BSSY.RECONVERGENT B0, `(.L_x_5554) ;  /* 0x000008d000007945 */ /* 0x000fe20003800200 */
[----:B------:R-:W-:-:S11]  /*15f0*/  LOP3.LUT R3, R3, 0xfffffbff, RZ, 0xc0, !PT ;  /* 0xfffffbff03037812 */ /* 0x000fd600078ec0ff */
[----:B------:R-:W-:Y:S01]  /*1600*/  @P0 LOP3.LUT R3, R3, 0x400, RZ, 0xfc, !PT ;  /* 0x0000040003030812 */ /* 0x000fe200078efcff */
[----:B------:R-:W-:Y:S06]  /*1610*/  @!P0 BRA `(.L_x_5555) ;  /* 0x0000000800248947 */ /* 0x000fec0003800000 */
[----:B------:R-:W-:Y:S01]  /*1620*/  ISETP.NE.U32.AND P0, PT, RZ, UR12, PT ;  /* 0x0000000cff007c0c */ /* 0x000fe2000bf05070 */
[----:B-1----:R-:W1:Y:S01]  /*1630*/  LDC.64 R132, c[0x0][0x390] ;  /* 0x0000e400ff847b82 */ /* 0x002e620000000a00 */
[----:B------:R-:W-:Y:S02]  /*1640*/  ISETP.NE.U32.AND P1, PT, RZ, UR14, PT ;  /* 0x0000000eff007c0c */ /* 0x000fe4000bf25070 */
[----:B------:R-:W-:Y:S02]  /*1650*/  ISETP.NE.AND.EX P0, PT, RZ, UR13, PT, P0 ;  /* 0x0000000dff007c0c */ /* 0x000fe4000bf05300 */
[----:B------:R-:W-:-:S11]  /*1660*/  ISETP.NE.AND.EX P1, PT, RZ, UR15, PT, P1 ;  /* 0x0000000fff007c0c */ /* 0x000fd6000bf25310 */
[----:B0-----:R-:W0:Y:S08]  /*1670*/  @P0 LDC.64 R184, c[0x0][0x398] ;  /* 0x0000e600ffb80b82 */ /* 0x001e300000000a00 */
[----:B------:R-:W2:Y:S01]  /*1680*/  @P1 LDC.64 R182, c[0x0][0x3a0] ;  /* 0x0000e800ffb61b82 */ /* 0x000ea20000000a00 */
[----:B-1----:R-:W-:-:S06]  /*1690*/  IMAD.WIDE.U32 R132, R187, 0x10, R132 ;  /* 0x00000010bb847825 */ /* 0x002fcc00078e0084 */
[----:B------:R-:W5:Y:S01]  /*16a0*/  LDG.E.128 R132, desc[UR6][R132.64] ;  /* 0x0000000684847981 */ /* 0x000f62000c1e1d00 */
[----:B0-----:R-:W-:-:S05]  /*16b0*/  @P0 IMAD.WIDE.U32 R184, R187, 0x10, R184 ;  /* 0x00000010bbb80825 */ /* 0x001fca00078e00b8 */
        /* <DEDUP_REMOVED lines=18> */
.L_x_5557:
[----:B-----5:R-:W-:Y:S02]  /*17e0*/  HADD2.F32 R16, -RZ, R133.H0_H0 ;  /* 0x20000085ff107230 */ /* 0x020fe40000004100 */
[----:B------:R-:W-:Y:S02]  /*17f0*/  HADD2.F32 R35, -RZ, R45.H0_H0 ;  /* 0x2000002dff237230 */ /* 0x000fe40000004100 */
[----:B------:R-:W-:Y:S02]  /*1800*/  HADD2.F32 R4, -RZ, R132.H0_H0 ;  /* 0x20000084ff047230 */ /* 0x000fe40000004100 */
[----:B------:R-:W-:Y:S02]  /*1810*/  HADD2.F32 R40, -RZ, R134.H0_H0 ;  /* 0x20000086ff287230 */ /* 0x000fe40000004100 */
[----:B------:R-:W-:Y:S01]  /*1820*/  FADD.FTZ R16, R35, R16 ;  /* 0x0000001023107221 */ /* 0x000fe20000010000 */
[----:B------:R-:W-:Y:S02]  /*1830*/  HADD2.F32 R19, -RZ, R44.H0_H0 ;  /* 0x2000002cff137230 */ /* 0x000fe40000004100 */
[----:B------:R-:W-:-:S02]  /*1840*/  HADD2.F32 R41, -RZ, R46.H0_H0 ;  /* 0x2000002eff297230 */ /* 0x000fc40000004100 */
[----:B------:R-:W-:Y:S02]  /*1850*/  HADD2.F32 R154, -RZ, R135.H0_H0 ;  /* 0x20000087ff9a7230 */ /* 0x000fe40000004100 */
[----:B------:R-:W-:Y:S01]  /*1860*/  FADD.FTZ R4, R19, R4 ;  /* 0x0000000413047221 */ /* 0x000fe20000010000 */
[----:B------:R-:W-:Y:S02]  /*1870*/  HADD2.F32 R132, -RZ, R132.H1_H1 ;  /* 0x30000084ff847230 */ /* 0x000fe40000004100 */
[----:B------:R-:W-:Y:S01]  /*1880*/  FADD.FTZ R35, R41, R40 ;  /* 0x0000002829237221 */ /* 0x000fe20000010000 */
[----:B------:R-:W-:Y:S02]  /*1890*/  HADD2.F32 R37, -RZ, R133.H1_H1 ;  /* 0x30000085ff257230 */ /* 0x000fe40000004100 */
[----:B------:R-:W-:Y:S02]  /*18a0*/  HADD2.F32 R134, -RZ, R134.H1_H1 ;  /* 0x30000086ff867230 */ /* 0x000fe40000004100 */
[----:B------:R-:W-:-:S02]  /*18b0*/  HADD2.F32 R135, -RZ, R135.H1_H1 ;  /* 0x30000087ff877230 */ /* 0x000fc40000004100 */
[--C-:B------:R-:W-:Y:S02]  /*18c0*/  HADD2.F32 R43, -RZ, R47.reuse.H0_H0 ;  /* 0x2000002fff2b7230 */ /* 0x100fe40000004100 */
[----:B------:R-:W-:Y:S02]  /*18d0*/  HADD2.F32 R42, -RZ, R47.H1_H1 ;  /* 0x3000002fff2a7230 */ /* 0x000fe40000004100 */
        /* <DEDUP_REMOVED lines=11> */
[----:B------:R-:W-:Y:S01]  /*1990*/  F2FP.F16.F32.PACK_AB R40, R19, R4 ;  /* 0x000000041328723e */ /* 0x000fe200000000ff */
[----:B------:R-:W-:Y:S06]  /*19a0*/  BRA `(.L_x_5558) ;  /* 0x0000000400307947 */ /* 0x000fec0003800000 */
.L_x_5556:
        /* <DEDUP_REMOVED lines=32> */
.L_x_5559:
[----:B-----5:R-:W-:Y:S02]  /*1bb0*/  HADD2.F32 R4, -RZ, R132.H0_H0 ;  /* 0x20000084ff047230 */ /* 0x020fe40000004100 */
[----:B------:R-:W-:Y:S02]  /*1bc0*/  HADD2.F32 R19, -RZ, R48.H0_H0 ;  /* 0x20000030ff137230 */ /* 0x000fe40000004100 */
[----:B------:R-:W-:Y:S02]  /*1bd0*/  HADD2.F32 R16, -RZ, R133.H0_H0 ;  /* 0x20000085ff107230 */ /* 0x000fe40000004100 */
[----:B------:R-:W-:Y:S02]  /*1be0*/  HADD2.F32 R35, -RZ, R49.H0_H0 ;  /* 0x20000031ff237230 */ /* 0x000fe40000004100 */
[----:B------:R-:W-:Y:S01]  /*1bf0*/  FADD.FTZ R4, R19, R4 ;  /* 0x0000000413047221 */ /* 0x000fe20000010000 */
[----:B------:R-:W-:Y:S02]  /*1c00*/  HADD2.F32 R132, -RZ, R132.H1_H1 ;  /* 0x30000084ff847230 */ /* 0x000fe40000004100 */
[----:B------:R-:W-:-:S02]  /*1c10*/  HADD2.F32 R37, -RZ, R134.H0_H0 ;  /* 0x20000086ff257230 */ /* 0x000fc40000004100 */
[----:B------:R-:W-:Y:S01]  /*1c20*/  FADD.FTZ R16, R35, R16 ;  /* 0x0000001023107221 */ /* 0x000fe20000010000 */
[----:B------:R-:W-:Y:S02]  /*1c30*/  HADD2.F32 R19, -RZ, R48.H1_H1 ;  /* 0x30000030ff137230 */ /* 0x000fe40000004100 */
[----:B------:R-:W-:Y:S02]  /*1c40*/  HADD2.F32 R42, -RZ, R50.H0_H0 ;  /* 0x20000032ff2a7230 */ /* 0x000fe40000004100 */
[----:B------:R-:W-:Y:S02]  /*1c50*/  HADD2.F32 R134, -RZ, R134.H1_H1 ;  /* 0x30000086ff867230 */ /* 0x000fe40000004100 */
[----:B------:R-:W-:Y:S01]  /*1c60*/  FADD.FTZ R132, R19, R132 ;  /* 0x0000008413847221 */ /* 0x000fe20000010000 */
[----:B------:R-:W-:Y:S02]  /*1c70*/  HADD2.F32 R41, -RZ, R50.H1_H1 ;  /* 0x30000032ff297230 */ /* 0x000fe40000004100 */
[----:B------:R-:W-:Y:S01]  /*1c80*/  FADD.FTZ R37, R42, R37 ;  /* 0x000000252a257221 */ /* 0x000fe20000010000 */
[----:B------:R-:W-:-:S02]  /*1c90*/  HADD2.F32 R43, -RZ, R135.H0_H0 ;  /* 0x20000087ff2b7230 */ /* 0x000fc40000004100 */
[----:B------:R-:W-:Y:S02]  /*1ca0*/  HADD2.F32 R35, -RZ, R45.H0_H0 ;  /* 0x2000002dff237230 */ /* 0x000fe40000004100 */
[----:B------:R-:W-:Y:S01]  /*1cb0*/  FADD.FTZ R41, R41, R134 ;  /* 0x0000008629297221 */ /* 0x000fe20000010000 */
[----:B------:R-:W-:Y:S02]  /*1cc0*/  HADD2.F32 R135, -RZ, R135.H1_H1 ;  /* 0x30000087ff877230 */ /* 0x000fe40000004100 */
[----:B------:R-:W-:Y:S02]  /*1cd0*/  HADD2.F32 R152, -RZ, R51.H1_H1 ;  /* 0x30000033ff987230 */ /* 0x000fe40000004100 */
[----:B------:R-:W-:Y:S01]  /*1ce0*/  FADD.FTZ R16, R35, R16 ;  /* 0x0000001023107221 */ /* 0x000fe20000010000 */
[----:B------:R-:W-:Y:S02]  /*1cf0*/  HADD2.F32 R19, -RZ, R44.H0_H0 ;  /* 0x2000002cff137230 */ /* 0x000fe40000004100 */
[----:B------:R-:W-:-:S02]  /*1d00*/  HADD2.F32 R42, -RZ, R46.H0_H0 ;  /* 0x2000002eff2a7230 */ /* 0x000fc40000004100 */
[----:B------:R-:W-:Y:S01]  /*1d10*/  FADD.FTZ R135, R152, R135 ;  /* 0x0000008798877221 */ /* 0x000fe20000010000 */
        /* <DEDUP_REMOVED lines=8> */
[----:B------:R-:W-:Y:S01]  /*1da0*/  FADD.FTZ R43, R134, R43 ;  /* 0x0000002b862b7221 */ /* 0x000fe20000010000 */
[----:B------:R-:W-:Y:S02]  /*1db0*/  HADD2.F32 R152, -RZ, R46.H1_H1 ;  /* 0x3000002eff987230 */ /* 0x000fe40000004100 */
[----:B------:R-:W-:Y:S02]  /*1dc0*/  HADD2.F32 R37, -RZ, R45.H1_H1 ;  /* 0x3000002dff257230 */ /* 0x000fe40000004100 */
[----:B------:R-:W-:Y:S01]  /*1dd0*/  FADD.FTZ R154, R154, R43 ;  /* 0x0000002b9a9a7221 */ /* 0x000fe20000010000 */
[----:B------:R-:W-:Y:S02]  /*1de0*/  HADD2.F32 R19, -RZ, R44.H1_H1 ;  /* 0x3000002cff137230 */ /* 0x000fe40000004100 */
[----:B------:R-:W-:Y:S01]  /*1df0*/  FADD.FTZ R179, R42, R135 ;  /* 0x000000872ab37221 */ /* 0x000fe20000010000 */
[----:B------:R-:W-:Y:S01]  /*1e00*/  FADD.FTZ R152, R152, R41 ;  /* 0x0000002998987221 */ /* 0x000fe20000010000 */
[----:B------:R-:W-:Y:S01]  /*1e10*/  FADD.FTZ R37, R37, R40 ;  /* 0x0000002825257221 */ /* 0x000fe20000010000 */
[----:B------:R-:W-:-:S02]  /*1e20*/  FADD.FTZ R19, R19, R132 ;  /* 0x0000008413137221 */ /* 0x000fc40000010000 */
[----:B------:R-:W-:Y:S02]  /*1e30*/  F2FP.F16.F32.PACK_AB R43, R179, R154 ;  /* 0x0000009ab32b723e */ /* 0x000fe400000000ff */
[----:B------:R-:W-:Y:S02]  /*1e40*/  F2FP.F16.F32.PACK_AB R42, R152, R35 ;  /* 0x00000023982a723e */ /* 0x000fe400000000ff */
[----:B------:R-:W-:Y:S02]  /*1e50*/  F2FP.F16.F32.PACK_AB R41, R37, R16 ;  /* 0x000000102529723e */ /* 0x000fe400000000ff */
[----:B------:R-:W-:-:S07]  /*1e60*/  F2FP.F16.F32.PACK_AB R40, R19, R4 ;  /* 0x000000041328723e */ /* 0x000fce00000000ff */
.L_x_5558:
[----:B------:R-:W0:Y:S02]  /*1e70*/  @P4 LDC.64 R132, c[0x0][0x3a8] ;  /* 0x0000ea00ff844b82 */ /* 0x000e240000000a00 */
[C---:B0-----:R-:W-:Y:S01]  /*1e80*/  @P4 IMAD.WIDE.U32 R132, R187.reuse, 0x10, R132 ;  /* 0x00000010bb844825 */ /* 0x041fe200078e0084 */
[----:B------:R-:W-:-:S04]  /*1e90*/  IADD3 R187, PT, PT, R187, 0x20, RZ ;  /* 0x00000020bbbb7810 */ /* 0x000fc80007ffe0ff */
[----:B------:R2:W-:Y:S03]  /*1ea0*/  @P4 STG.E.128 desc[UR6][R132.64], R40 ;  /* 0x0000002884004986 */ /* 0x0005e6000c101d06 */
.L_x_5555:
[----:B------:R-:W-:Y:S05]  /*1eb0*/  BSYNC.RECONVERGENT B0 ;  /* 0x0000000000007941 */ /* 0x000fea0003800200 */
.L_x_5554:
[----:B------:R-:W-:Y:S01]  /*1ec0*/  ISETP.GE.U32.AND P0, PT, R7, 0x60, PT ;  /* 0x000000600700780c */ /* 0x000fe20003f06070 */
[----:B------:R-:W-:Y:S01]  /*1ed0*/  BSSY.RECONVERGENT B0, `(.L_x_5560) ;  /* 0x000008d000007945 */ /* 0x000fe20003800200 */
[----:B------:R-:W-:-:S11]  /*1ee0*/  LOP3.LUT R3, R3, 0xfffff7ff, RZ, 0xc0, !PT ;  /* 0xfffff7ff03037812 */ /* 0x000fd600078ec0ff */
[----:B------:R-:W-:Y:S01]  /*1ef0*/  @P0 LOP3.LUT R3, R3, 0x800, RZ, 0xfc, !PT ;  /* 0x0000080003030812 */ /* 0x000fe200078efcff */
[----:B------:R-:W-:Y:S06]  /*1f00*/  @!P0 BRA `(.L_x_5561) ;  /* 0x0000000800248947 */ /* 0x000fec0003800000 */
[----:B------:R-:W-:Y:S01]  /*1f10*/  ISETP.NE.U32.AND P0, PT, RZ, UR12, PT ;  /* 0x0000000cff007c0c */ /* 0x000fe2000bf05070 */
[----:B-12---:R-:W1:Y:S01]  /*1f20*/  LDC.64 R132, c[0x0][0x390] ;  /* 0x0000e400ff847b82 */ /* 0x006e620000000a00 */
        /* <DEDUP_REMOVED lines=26> */
.L_x_5563:
        /* <DEDUP_REMOVED lines=29> */
.L_x_5562:
        /* <DEDUP_REMOVED lines=32> */
.L_x_5565:
[----:B-----5:R-:W-:Y:S02]  /*24a0*/  HADD2.F32 R2, -RZ, R132.H0_H0 ;  /* 0x20000084ff027230 */ /* 0x020fe40000004100 */
[----:B------:R-:W-:Y:S02]  /*24b0*/  HADD2.F32 R15, -RZ, R48.H0_H0 ;  /* 0x20000030ff0f7230 */ /* 0x000fe40000004100 */
[----:B------:R-:W-:Y:S02]  /*24c0*/  HADD2.F32 R132, -RZ, R132.H1_H1 ;  /* 0x30000084ff847230 */ /* 0x000fe40000004100 */
[----:B------:R-:W-:Y:S02]  /*24d0*/  HADD2.F32 R17, -RZ, R133.H0_H0 ;  /* 0x20000085ff117230 */ /* 0x000fe40000004100 */
[----:B------:R-:W-:Y:S01]  /*24e0*/  FADD.FTZ R2, R15, R2 ;  /* 0x000000020f027221 */ /* 0x000fe20000010000 */
[----:B------:R-:W-:Y:S02]  /*24f0*/  HADD2.F32 R15, -RZ, R48.H1_H1 ;  /* 0x30000030ff0f7230 */ /* 0x000fe40000004100 */
[----:B------:R-:W-:-:S02]  /*2500*/  HADD2.F32 R38, -RZ, R49.H0_H0 ;  /* 0x20000031ff267230 */ /* 0x000fc40000004100 */
[--C-:B------:R-:W-:Y:S02]  /*2510*/  HADD2.F32 R41, -RZ, R134.reuse.H0_H0 ;  /* 0x20000086ff297230 */ /* 0x100fe40000004100 */
[----:B------:R-:W-:Y:S01]  /*2520*/  FADD.FTZ R132, R15, R132 ;  /* 0x000000840f847221 */ /* 0x000fe20000010000 */
[----:B------:R-:W-:Y:S02]  /*2530*/  HADD2.F32 R134, -RZ, R134.H1_H1 ;  /* 0x30000086ff867230 */ /* 0x000fe40000004100 */
[----:B------:R-:W-:Y:S01]  /*2540*/  FADD.FTZ R17, R38, R17 ;  /* 0x0000001126117221 */ /* 0x000fe20000010000 */
[--C-:B------:R-:W-:Y:S02]  /*2550*/  HADD2.F32 R42, -RZ, R50.reuse.H0_H0 ;  /* 0x20000032ff2a7230 */ /* 0x100fe40000004100 */
[----:B------:R-:W-:Y:S02]  /*2560*/  HADD2.F32 R43, -RZ, R50.H1_H1 ;  /* 0x30000032ff2b7230 */ /* 0x000fe40000004100 */
[----:B------:R-:W-:-:S02]  /*2570*/  HADD2.F32 R15, -RZ, R44.H0_H0 ;  /* 0x2000002cff0f7230 */ /* 0x000fc40000004100 */
[----:B------:R-:W-:Y:S01]  /*2580*/  FADD.FTZ R41, R42, R41 ;  /* 0x000000292a297221 */ /* 0x000fe20000010000 */
[----:B------:R-:W-:Y:S02]  /*2590*/  HADD2.F32 R38, -RZ, R45.H0_H0 ;  /* 0x2000002dff267230 */ /* 0x000fe40000004100 */
[----:B------:R-:W-:Y:S01]  /*25a0*/  FADD.FTZ R43, R43, R134 ;  /* 0x000000862b2b7221 */ /* 0x000fe20000010000 */
[----:B------:R-:W-:Y:S02]  /*25b0*/  HADD2.F32 R133, -RZ, R133.H1_H1 ;  /* 0x30000085ff857230 */ /* 0x000fe40000004100 */
[----:B------:R-:W-:Y:S01]  /*25c0*/  FADD.FTZ R2, R15, R2 ;  /* 0x000000020f027221 */ /* 0x000fe20000010000 */
[----:B------:R-:W-:Y:S02]  /*25d0*/  HADD2.F32 R40, -RZ, R49.H1_H1 ;  /* 0x30000031ff287230 */ /* 0x000fe40000004100 */
[----:B------:R-:W-:Y:S01]  /*25e0*/  FADD.FTZ R15, R38, R17 ;  /* 0x00000011260f7221 */ /* 0x000fe20000010000 */
[----:B------:R-:W-:-:S02]  /*25f0*/  HADD2.F32 R136, -RZ, R46.H0_H0 ;  /* 0x2000002eff887230 */ /* 0x000fc40000004100 */
[--C-:B------:R-:W-:Y:S02]  /*2600*/  HADD2.F32 R155, -RZ, R135.reuse.H0_H0 ;  /* 0x20000087ff9b7230 */ /* 0x100fe40000004100 */
[----:B------:R-:W-:Y:S01]  /*2610*/  FADD.FTZ R40, R40, R133 ;  /* 0x0000008528287221 */ /* 0x000fe20000010000 */
[----:B------:R-:W-:Y:S02]  /*2620*/  HADD2.F32 R135, -RZ, R135.H1_H1 ;  /* 0x30000087ff877230 */ /* 0x000fe40000004100 */
[----:B------:R-:W-:Y:S01]  /*2630*/  FADD.FTZ R136, R136, R41 ;  /* 0x0000002988887221 */ /* 0x000fe20000010000 */
[--C-:B------:R-:W-:Y:S02]  /*2640*/  HADD2.F32 R42, -RZ, R51.reuse.H0_H0 ;  /* 0x20000033ff2a7230 */ /* 0x100fe40000004100 */
[----:B------:R-:W-:Y:S02]  /*2650*/  HADD2.F32 R134, -RZ, R51.H1_H1 ;  /* 0x30000033ff867230 */ /* 0x000fe40000004100 */
[----:B------:R-:W-:-:S02]  /*2660*/  HADD2.F32 R38, -RZ, R46.H1_H1 ;  /* 0x3000002eff267230 */ /* 0x000fc40000004100 */
[----:B------:R-:W-:Y:S01]  /*2670*/  FADD.FTZ R42, R42, R155 ;  /* 0x0000009b2a2a7221 */ /* 0x000fe20000010000 */
[--C-:B------:R-:W-:Y:S02]  /*2680*/  HADD2.F32 R133, -RZ, R47.reuse.H0_H0 ;  /* 0x2000002fff857230 */ /* 0x100fe40000004100 */
[----:B------:R-:W-:Y:S01]  /*2690*/  FADD.FTZ R134, R134, R135 ;  /* 0x0000008786867221 */ /* 0x000fe20000010000 */
[----:B------:R-:W-:Y:S02]  /*26a0*/  HADD2.F32 R177, -RZ, R47.H1_H1 ;  /* 0x3000002fffb17230 */ /* 0x000fe40000004100 */
[----:B------:R-:W-:Y:S01]  /*26b0*/  FADD.FTZ R155, R38, R43 ;  /* 0x0000002b269b7221 */ /* 0x000fe20000010000 */
[----:B------:R-:W-:Y:S02]  /*26c0*/  HADD2.F32 R41, -RZ, R45.H1_H1 ;  /* 0x3000002dff297230 */ /* 0x000fe40000004100 */
[----:B------:R-:W-:Y:S01]  /*26d0*/  FADD.FTZ R156, R133, R42 ;  /* 0x0000002a859c7221 */ /* 0x000fe20000010000 */
[----:B------:R-:W-:-:S02]  /*26e0*/  HADD2.F32 R17, -RZ, R44.H1_H1 ;  /* 0x3000002cff117230 */ /* 0x000fc40000004100 */
[----:B------:R-:W-:Y:S01]  /*26f0*/  FADD.FTZ R177, R177, R134 ;  /* 0x00000086b1b17221 */ /* 0x000fe20000010000 */
[----:B------:R-:W-:Y:S01]  /*2700*/  F2FP.F16.F32.PACK_AB R42, R155, R136 ;  /* 0x000000889b2a723e */ /* 0x000fe200000000ff */
[----:B------:R-:W-:Y:S01]  /*2710*/  FADD.FTZ R38, R41, R40 ;  /* 0x0000002829267221 */ /* 0x000fe20000010000 */
[----:B------:R-:W-:Y:S02]  /*2720*/  FADD.FTZ R17, R17, R132 ;  /* 0x0000008411117221 */ /* 0x000fe40000010000 */
[----:B------:R-:W-:Y:S02]  /*2730*/  F2FP.F16.F32.PACK_AB R43, R177, R156 ;  /* 0x0000009cb12b723e */ /* 0x000fe400000000ff */
[----:B------:R-:W-:Y:S02]  /*2740*/  F2FP.F16.F32.PACK_AB R41, R38, R15 ;  /* 0x0000000f2629723e */ /* 0x000fe400000000ff */
[----:B------:R-:W-:-:S07]  /*2750*/  F2FP.F16.F32.PACK_AB R40, R17, R2 ;  /* 0x000000021128723e */ /* 0x000fce00000000ff */
.L_x_5564:
[----:B------:R-:W0:Y:S02]  /*2760*/  @P4 LDC.64 R132, c[0x0][0x3a8] ;  /* 0x0000ea00ff844b82 */ /* 0x000e240000000a00 */
[C---:B0-----:R-:W-:Y:S01]  /*2770*/  @P4 IMAD.WIDE.U32 R132, R187.reuse, 0x10, R132 ;  /* 0x00000010bb844825 */ /* 0x041fe200078e0084 */
[----:B------:R-:W-:-:S04]  /*2780*/  IADD3 R187, PT, PT, R187, 0x20, RZ ;  /* 0x00000020bbbb7810 */ /* 0x000fc80007ffe0ff */
[----:B------:R3:W-:Y:S03]  /*2790*/  @P4 STG.E.128 desc[UR6][R132.64], R40 ;  /* 0x0000002884004986 */ /* 0x0007e6000c101d06 */
.L_x_5561:
[----:B------:R-:W-:Y:S05]  /*27a0*/  BSYNC.RECONVERGENT B0 ;  /* 0x0000000000007941 */ /* 0x000fea0003800200 */
.L_x_5560:
[----:B------:R-:W-:Y:S01]  /*27b0*/  ISETP.GE.U32.AND P0, PT, R7, 0x80, PT ;  /* 0x000000800700780c */ /* 0x000fe20003f06070 */
[----:B------:R-:W-:Y:S01]  /*27c0*/  BSSY.RECONVERGENT B0, `(.L_x_5566) ;  /* 0x000008d000007945 */ /* 0x000fe20003800200 */
[----:B------:R-:W-:-:S11]  /*27d0*/  LOP3.LUT R3, R3, 0xffffefff, RZ, 0xc0, !PT ;  /* 0xffffefff03037812 */ /* 0x000fd600078ec0ff */
[----:B------:R-:W-:Y:S01]  /*27e0*/  @P0 LOP3.LUT R3, R3, 0x1000, RZ, 0xfc, !PT ;  /* 0x0000100003030812 */ /* 0x000fe200078efcff */
[----:B------:R-:W-:Y:S06]  /*27f0*/  @!P0 BRA `(.L_x_5567) ;  /* 0x0000000800248947 */ /* 0x000fec0003800000 */
[----:B------:R-:W-:Y:S01]  /*2800*/  ISETP.NE.U32.AND P0, PT, RZ, UR12, PT ;  /* 0x0000000cff007c0c */ /* 0x000fe2000bf05070 */
[----:B-123--:R-:W1:Y:S01]  /*2810*/  LDC.64 R132, c[0x0][0x390] ;  /* 0x0000e400ff847b82 */ /* 0x00ee620000000a00 */
        /* <DEDUP_REMOVED lines=26> */
.L_x_5569:
[----:B-----5:R-:W-:Y:S02]  /*29c0*/  HADD2.F32 R0, -RZ, R132.H0_H0 ;  /* 0x20000084ff007230 */ /* 0x020fe40000004100 */
[----:B------:R-:W-:Y:S02]  /*29d0*/  HADD2.F32 R22, -RZ, R133.H0_H0 ;  /* 0x20000085ff167230 */ /* 0x000fe40000004100 */
[----:B------:R-:W-:Y:S02]  /*29e0*/  HADD2.F32 R21, -RZ, R44.H0_H0 ;  /* 0x2000002cff157230 */ /* 0x000fe40000004100 */
[----:B------:R-:W-:Y:S02]  /*29f0*/  HADD2.F32 R41, -RZ, R45.H0_H0 ;  /* 0x2000002dff297230 */ /* 0x000fe40000004100 */
[----:B------:R-:W-:Y:S02]  /*2a00*/  HADD2.F32 R138, -RZ, R134.H0_H0 ;  /* 0x20000086ff8a7230 */ /* 0x000fe40000004100 */
[----:B------:R-:W-:Y:S01]  /*2a10*/  FADD.FTZ R0, R21, R0 ;  /* 0x0000000015007221 */ /* 0x000fe20000010000 */
        /* <DEDUP_REMOVED lines=23> */
.L_x_5568:
[----:B------:R-:W-:-:S04]  /*2b90*/  UISETP.NE.U32.AND UP0, UPT, UR14, URZ, UPT ;  /* 0x000000ff0e00728c */ /* 0x000fc8000bf05070 */
[----:B------:R-:W-:-:S09]  /*2ba0*/  UISETP.NE.AND.EX UP0, UPT, UR15, URZ, UPT, UP0 ;  /* 0x000000ff0f00728c */ /* 0x000fd2000bf05300 */
[----:B------:R-:W-:Y:S05]  /*2bb0*/  BRA.U UP0, `(.L_x_5571) ;  /* 0x0000000100747547 */ /* 0x000fea000b800000 */
        /* <DEDUP_REMOVED lines=29> */
.L_x_5571:
        /* <DEDUP_REMOVED lines=9> */
[--C-:B------:R-:W-:Y:S02]  /*2e20*/  HADD2.F32 R137, -RZ, R135.reuse.H0_H0 ;  /* 0x20000087ff897230 */ /* 0x100fe40000004100 */
[----:B------:R-:W-:Y:S01]  /*2e30*/  FADD.FTZ R22, R41, R22 ;  /* 0x0000001629167221 */ /* 0x000fe20000010000 */
[----:B------:R-:W-:Y:S02]  /*2e40*/  HADD2.F32 R157, -RZ, R135.H1_H1 ;  /* 0x30000087ff9d7230 */ /* 0x000fe40000004100 */
[----:B------:R-:W-:Y:S02]  /*2e50*/  HADD2.F32 R43, -RZ, R50.H0_H0 ;  /* 0x20000032ff2b7230 */ /* 0x000fe40000004100 */
[----:B------:R-:W-:-:S02]  /*2e60*/  HADD2.F32 R138, -RZ, R51.H0_H0 ;  /* 0x20000033ff8a7230 */ /* 0x000fc40000004100 */
[----:B------:R-:W-:Y:S02]  /*2e70*/  HADD2.F32 R182, -RZ, R51.H1_H1 ;  /* 0x30000033ffb67230 */ /* 0x000fe40000004100 */
        /* <DEDUP_REMOVED lines=9> */
[----:B------:R-:W-:Y:S02]  /*2f10*/  HADD2.F32 R40, -RZ, R49.H1_H1 ;  /* 0x30000031ff287230 */ /* 0x000fe40000004100 */
[----:B------:R-:W-:Y:S02]  /*2f20*/  HADD2.F32 R135, -RZ, R50.H1_H1 ;  /* 0x30000032ff877230 */ /* 0x000fe40000004100 */
        /* <DEDUP_REMOVED lines=18> */
.L_x_5570:
[----:B------:R-:W0:Y:S02]  /*3050*/  @P4 LDC.64 R132, c[0x0][0x3a8] ;  /* 0x0000ea00ff844b82 */ /* 0x000e240000000a00 */
[C---:B0-----:R-:W-:Y:S01]  /*3060*/  @P4 IMAD.WIDE.U32 R132, R187.reuse, 0x10, R132 ;  /* 0x00000010bb844825 */ /* 0x041fe200078e0084 */
[----:B------:R-:W-:-:S04]  /*3070*/  IADD3 R187, PT, PT, R187, 0x20, RZ ;  /* 0x00000020bbbb7810 */ /* 0x000fc80007ffe0ff */
[----:B------:R4:W-:Y:S03]  /*3080*/  @P4 STG.E.128 desc[UR6][R132.64], R40 ;  /* 0x0000002884004986 */ /* 0x0009e6000c101d06 */
.L_x_5567:
[----:B------:R-:W-:Y:S05]  /*3090*/  BSYNC.RECONVERGENT B0 ;  /* 0x0000000000007941 */ /* 0x000fea0003800200 */
.L_x_5566:
[----:B------:R-:W-:Y:S01]  /*30a0*/  ISETP.GE.U32.AND P0, PT, R7, 0xa0, PT ;  /* 0x000000a00700780c */ /* 0x000fe20003f06070 */
[----:B------:R-:W-:Y:S01]  /*30b0*/  BSSY.RECONVERGENT B0, `(.L_x_5572) ;  /* 0x000008d000007945 */ /* 0x000fe20003800200 */
[----:B------:R-:W-:-:S11]  /*30c0*/  LOP3.LUT R3, R3, 0xffffdfff, RZ, 0xc0, !PT ;  /* 0xffffdfff03037812 */ /* 0x000fd600078ec0ff */
[----:B------:R-:W-:Y:S01]  /*30d0*/  @P0 LOP3.LUT R3, R3, 0x2000, RZ, 0xfc, !PT ;  /* 0x0000200003030812 */ /* 0x000fe200078efcff */
[----:B------:R-:W-:Y:S06]  /*30e0*/  @!P0 BRA `(.L_x_5573) ;  /* 0x0000000800248947 */ /* 0x000fec0003800000 */
[----:B------:R-:W-:Y:S01]  /*30f0*/  ISETP.NE.U32.AND P1, PT, RZ, UR12, PT ;  /* 0x0000000cff007c0c */ /* 0x000fe2000bf25070 */
[----:B-1234-:R-:W1:Y:S01]  /*3100*/  LDC.64 R132, c[0x0][0x390] ;  /* 0x0000e400ff847b82 */ /* 0x01ee620000000a00 */
        /* <DEDUP_REMOVED lines=26> */
.L_x_5575:
        /* <DEDUP_REMOVED lines=8> */
[----:B------:R-:W-:Y:S02]  /*3330*/  HADD2.F32 R133, -RZ, R133.H1_H1 ;  /* 0x30000085ff857230 */ /* 0x000fe40000004100 */
[----:B------:R-:W-:Y:S01]  /*3340*/  FADD.FTZ R159, R24, R159 ;  /* 0x0000009f189f7221 */ /* 0x000fe20000010000 */
[----:B------:R-:W-:Y:S02]  /*3350*/  HADD2.F32 R134, -RZ, R134.H1_H1 ;  /* 0x30000086ff867230 */ /* 0x000fe40000004100 */
[----:B------:R-:W-:Y:S02]  /*3360*/  HADD2.F32 R40, -RZ, R45.H0_H0 ;  /* 0x2000002dff287230 */ /* 0x000fe40000004100 */
[----:B------:R-:W-:Y:S02]  /*3370*/  HADD2.F32 R42, -RZ, R46.H0_H0 ;  /* 0x2000002eff2a7230 */ /* 0x000fe40000004100 */
[----:B------:R-:W-:-:S02]  /*3380*/  HADD2.F32 R135, -RZ, R135.H1_H1 ;  /* 0x30000087ff877230 */ /* 0x000fc40000004100 */
[----:B------:R-:W-:Y:S01]  /*3390*/  FADD.FTZ R23, R40, R23 ;  /* 0x0000001728177221 */ /* 0x000fe20000010000 */
[----:B------:R-:W-:Y:S02]  /*33a0*/  HADD2.F32 R174, -RZ, R47.H1_H1 ;  /* 0x3000002fffae7230 */ /* 0x000fe40000004100 */
[----:B------:R-:W-:Y:S01]  /*33b0*/  FADD.FTZ R139, R42, R139 ;  /* 0x0000008b2a8b7221 */ /* 0x000fe20000010000 */
[----:B------:R-:W-:Y:S02]  /*33c0*/  HADD2.F32 R43, -RZ, R46.H1_H1 ;  /* 0x3000002eff2b7230 */ /* 0x000fe40000004100 */
        /* <DEDUP_REMOVED lines=11> */
.L_x_5574:
        /* <DEDUP_REMOVED lines=32> */
.L_x_5577:
[----:B-----5:R-:W-:Y:S02]  /*3680*/  HADD2.F32 R9, -RZ, R132.H0_H0 ;  /* 0x20000084ff097230 */ /* 0x020fe40000004100 */
[----:B------:R-:W-:Y:S02]  /*3690*/  HADD2.F32 R24, -RZ, R48.H0_H0 ;  /* 0x20000030ff187230 */ /* 0x000fe40000004100 */
[--C-:B------:R-:W-:Y:S02]  /*36a0*/  HADD2.F32 R40, -RZ, R133.reuse.H0_H0 ;  /* 0x20000085ff287230 */ /* 0x100fe40000004100 */
[----:B------:R-:W-:Y:S02]  /*36b0*/  HADD2.F32 R133, -RZ, R133.H1_H1 ;  /* 0x30000085ff857230 */ /* 0x000fe40000004100 */
[----:B------:R-:W-:Y:S01]  /*36c0*/  FADD.FTZ R9, R24, R9 ;  /* 0x0000000918097221 */ /* 0x000fe20000010000 */
[----:B------:R-:W-:Y:S02]  /*36d0*/  HADD2.F32 R24, -RZ, R49.H1_H1 ;  /* 0x30000031ff187230 */ /* 0x000fe40000004100 */
[----:B------:R-:W-:-:S02]  /*36e0*/  HADD2.F32 R42, -RZ, R134.H0_H0 ;  /* 0x20000086ff2a7230 */ /* 0x000fc40000004100 */
[----:B------:R-:W-:Y:S02]  /*36f0*/  HADD2.F32 R41, -RZ, R49.H0_H0 ;  /* 0x20000031ff297230 */ /* 0x000fe40000004100 */
[----:B------:R-:W-:Y:S01]  /*3700*/  FADD.FTZ R133, R24, R133 ;  /* 0x0000008518857221 */ /* 0x000fe20000010000 */
[----:B------:R-:W-:Y:S02]  /*3710*/  HADD2.F32 R43, -RZ, R50.H0_H0 ;  /* 0x20000032ff2b7230 */ /* 0x000fe40000004100 */
[--C-:B------:R-:W-:Y:S02]  /*3720*/  HADD2.F32 R140, -RZ, R135.reuse.H0_H0 ;  /* 0x20000087ff8c7230 */ /* 0x100fe40000004100 */
[----:B------:R-:W-:Y:S01]  /*3730*/  FADD.FTZ R40, R41, R40 ;  /* 0x0000002829287221 */ /* 0x000fe20000010000 */
[----:B------:R-:W-:Y:S02]  /*3740*/  HADD2.F32 R160, -RZ, R135.H1_H1 ;  /* 0x30000087ffa07230 */ /* 0x000fe40000004100 */
[----:B------:R-:W-:Y:S01]  /*3750*/  FADD.FTZ R42, R43, R42 ;  /* 0x0000002a2b2a7221 */ /* 0x000fe20000010000 */
[----:B------:R-:W-:-:S02]  /*3760*/  HADD2.F32 R134, -RZ, R134.H1_H1 ;  /* 0x30000086ff867230 */ /* 0x000fc40000004100 */
[----:B------:R-:W-:Y:S02]  /*3770*/  HADD2.F32 R135, -RZ, R50.H1_H1 ;  /* 0x30000032ff877230 */ /* 0x000fe40000004100 */
[----:B------:R-:W-:Y:S02]  /*3780*/  HADD2.F32 R24, -RZ, R44.H0_H0 ;  /* 0x2000002cff187230 */ /* 0x000fe40000004100 */
[----:B------:R-:W-:Y:S02]  /*3790*/  HADD2.F32 R132, -RZ, R132.H1_H1 ;  /* 0x30000084ff847230 */ /* 0x000fe40000004100 */
[----:B------:R-:W-:Y:S01]  /*37a0*/  FADD.FTZ R134, R135, R134 ;  /* 0x0000008687867221 */ /* 0x000fe20000010000 */
[----:B------:R-:W-:Y:S02]  /*37b0*/  HADD2.F32 R23, -RZ, R48.H1_H1 ;  /* 0x30000030ff177230 */ /* 0x000fe40000004100 */
[----:B------:R-:W-:Y:S01]  /*37c0*/  FADD.FTZ R9, R24, R9 ;  /* 0x0000000918097221 */ /* 0x000fe20000010000 */
[----:B------:R-:W-:-:S02]  /*37d0*/  HADD2.F32 R41, -RZ, R51.H0_H0 ;  /* 0x20000033ff297230 */ /* 0x000fc40000004100 */
[----:B------:R-:W-:Y:S02]  /*37e0*/  HADD2.F32 R43, -RZ, R51.H1_H1 ;  /* 0x30000033ff2b7230 */ /* 0x000fe40000004100 */
[----:B------:R-:W-:Y:S01]  /*37f0*/  FADD.FTZ R132, R23, R132 ;  /* 0x0000008417847221 */ /* 0x000fe20000010000 */
[--C-:B------:R-:W-:Y:S02]  /*3800*/  HADD2.F32 R24, -RZ, R47.reuse.H0_H0 ;  /* 0x2000002fff187230 */ /* 0x100fe40000004100 */
[----:B------:R-:W-:Y:S01]  /*3810*/  FADD.FTZ R159, R41, R140 ;  /* 0x0000008c299f7221 */ /* 0x000fe20000010000 */
[----:B------:R-:W-:Y:S02]  /*3820*/  HADD2.F32 R135, -RZ, R47.H1_H1 ;  /* 0x3000002fff877230 */ /* 0x000fe40000004100 */
        /* <DEDUP_REMOVED lines=11> */
[----:B------:R-:W-:Y:S01]  /*38e0*/  F2FP.F16.F32.PACK_AB R43, R174, R159 ;  /* 0x0000009fae2b723e */ /* 0x000fe200000000ff */
[----:B------:R-:W-:Y:S01]  /*38f0*/  FADD.FTZ R140, R140, R133 ;  /* 0x000000858c8c7221 */ /* 0x000fe20000010000 */
[----:B------:R-:W-:-:S02]  /*3900*/  FADD.FTZ R24, R41, R132 ;  /* 0x0000008429187221 */ /* 0x000fc40000010000 */
[----:B------:R-:W-:Y:S02]  /*3910*/  F2FP.F16.F32.PACK_AB R42, R160, R139 ;  /* 0x0000008ba02a723e */ /* 0x000fe400000000ff */
[----:B------:R-:W-:Y:S02]  /*3920*/  F2FP.F16.F32.PACK_AB R41, R140, R23 ;  /* 0x000000178c29723e */ /* 0x000fe400000000ff */
[----:B------:R-:W-:-:S07]  /*3930*/  F2FP.F16.F32.PACK_AB R40, R24, R9 ;  /* 0x000000091828723e */ /* 0x000fce00000000ff */
.L_x_5576:
[----:B------:R-:W0:Y:S02]  /*3940*/  @P4 LDC.64 R132, c[0x0][0x3a8] ;  /* 0x0000ea00ff844b82 */ /* 0x000e240000000a00 */
[C---:B0-----:R-:W-:Y:S01]  /*3950*/  @P4 IMAD.WIDE.U32 R132, R187.reuse, 0x10, R132 ;  /* 0x00000010bb844825 */ /* 0x041fe200078e0084 */
[----:B------:R-:W-:-:S04]  /*3960*/  IADD3 R187, PT, PT, R187, 0x20, RZ ;  /* 0x00000020bbbb7810 */ /* 0x000fc80007ffe0ff */
[----:B------:R0:W-:Y:S03]  /*3970*/  @P4 STG.E.128 desc[UR6][R132.64], R40 ;  /* 0x0000002884004986 */ /* 0x0001e6000c101d06 */
.L_x_5573:
[----:B------:R-:W-:Y:S05]  /*3980*/  BSYNC.RECONVERGENT B0 ;  /* 0x0000000000007941 */ /* 0x000fea0003800200 */
.L_x_5572:
[----:B------:R-:W-:Y:S01]  /*3990*/  ISETP.GE.U32.AND P0, PT, R7, 0xc0, PT ;  /* 0x000000c00700780c */ /* 0x000fe20003f06070 */
[----:B------:R-:W-:Y:S01]  /*39a0*/  BSSY.RECONVERGENT B0, `(.L_x_5578) ;  /* 0x000008d000007945 */ /* 0x000fe20003800200 */
[----:B------:R-:W-:-:S11]  /*39b0*/  LOP3.LUT R3, R3, 0xffffbfff, RZ, 0xc0, !PT ;  /* 0xffffbfff03037812 */ /* 0x000fd600078ec0ff */
[----:B------:R-:W-:Y:S01]  /*39c0*/  @P0 LOP3.LUT R3, R3, 0x4000, RZ, 0xfc, !PT ;  /* 0x0000400003030812 */ /* 0x000fe200078efcff */
[----:B------:R-:W-:Y:S06]  /*39d0*/  @!P0 BRA `(.L_x_5579) ;  /* 0x0000000800248947 */ /* 0x000fec0003800000 */
[----:B------:R-:W-:-:S04]  /*39e0*/  ISETP.NE.U32.AND P0, PT, RZ, UR12, PT ;  /* 0x0000000cff007c0c */ /* 0x000fc8000bf05070 */
[----:B------:R-:W-:-:S13]  /*39f0*/  ISETP.NE.AND.EX P0, PT, RZ, UR13, PT, P0 ;  /* 0x0000000dff007c0c */ /* 0x000fda000bf05300 */
[----:B01234-:R-:W0:Y:S02]  /*3a00*/  @P0 LDC.64 R132, c[0x0][0x398] ;  /* 0x0000e600ff840b82 */ /* 0x01fe240000000a00 */
[----:B0-----:R-:W-:-:S06]  /*3a10*/  @P0 IMAD.WIDE.U32 R184, R187, 0x10, R132 ;  /* 0x00000010bbb80825 */ /* 0x001fcc00078e0084 */
[----:B------:R-:W0:Y:S01]  /*3a20*/  LDC.64 R132, c[0x0][0x390] ;  /* 0x0000e400ff847b82 */ /* 0x000e220000000a00 */
[----:B------:R1:W5:Y:S01]  /*3a30*/  @P0 LDG.E.128 R48, desc[UR6][R184.64] ;  /* 0x00000006b8300981 */ /* 0x000362000c1e1d00 */
[----:B------:R-:W-:-:S04]  /*3a40*/  ISETP.NE.U32.AND P0, PT, RZ, UR14, PT ;  /* 0x0000000eff007c0c */ /* 0x000fc8000bf05070 */
[----:B------:R-:W-:-:S13]  /*3a50*/  ISETP.NE.AND.EX P0, PT, RZ, UR15, PT, P0 ;  /* 0x0000000fff007c0c */ /* 0x000fda000bf05300 */
[----:B------:R-:W2:Y:S01]  /*3a60*/  @P0 LDC.64 R182, c[0x0][0x3a0] ;  /* 0x0000e800ffb60b82 */ /* 0x000ea20000000a00 */
[----:B0-----:R-:W-:-:S06]  /*3a70*/  IMAD.WIDE.U32 R132, R187, 0x10, R132 ;  /* 0x00000010bb847825 */ /* 0x001fcc00078e0084 */
[----:B------:R-:W5:Y:S01]  /*3a80*/  LDG.E.128 R132, desc[UR6][R132.64] ;  /* 0x0000000684847981 */ /* 0x000f62000c1e1d00 */
[----:B--2---:R-:W-:-:S05]  /*3a90*/  @P0 IMAD.WIDE.U32 R182, R187, 0x10, R182 ;  /* 0x00000010bbb60825 */ /* 0x004fca00078e00b6 */
[----:B------:R1:W5:Y:S01]  /*3aa0*/  @P0 LDG.E.128 R44, desc[UR6][R182.64] ;  /* 0x00000006b62c0981 */ /* 0x000362000c1e1d00 */
[----:B------:R-:W-:-:S04]  /*3ab0*/  UISETP.NE.U32.AND UP0, UPT, UR12, URZ, UPT ;  /* 0x000000ff0c00728c */ /* 0x000fc8000bf05070 */
[----:B------:R-:W-:-:S09]  /*3ac0*/  UISETP.NE.AND.EX UP0, UPT, UR13, URZ, UPT, UP0 ;  /* 0x000000ff0d00728c */ /* 0x000fd2000bf05300 */
[----:B-1----:R-:W-:Y:S05]  /*3ad0*/  BRA.U UP0, `(.L_x_5580) ;  /* 0x0000000100a47547 */ /* 0x002fea000b800000 */
        /* <DEDUP_REMOVED lines=12> */
.L_x_5581:
        /* <DEDUP_REMOVED lines=29> */
.L_x_5580:
        /* <DEDUP_REMOVED lines=32> */
.L_x_5583:
        /* <DEDUP_REMOVED lines=44> */
.L_x_5582:
[----:B------:R-:W0:Y:S02]  /*4230*/  @P4 LDC.64 R132, c[0x0][0x3a8] ;  /* 0x0000ea00ff844b82 */ /* 0x000e240000000a00 */
[C---:B0-----:R-:W-:Y:S01]  /*4240*/  @P4 IMAD.WIDE.U32 R132, R187.reuse, 0x10, R132 ;  /* 0x00000010bb844825 */ /* 0x041fe200078e0084 */
[----:B------:R-:W-:-:S04]  /*4250*/  IADD3 R187, PT, PT, R187, 0x20, RZ ;  /* 0x00000020bbbb7810 */ /* 0x000fc80007ffe0ff */
[----:B------:R0:W-:Y:S03]  /*4260*/  @P4 STG.E.128 desc[UR6][R132.64], R40 ;  /* 0x0000002884004986 */ /* 0x0001e6000c101d06 */
.L_x_5579:
[----:B------:R-:W-:Y:S05]  /*4270*/  BSYNC.RECONVERGENT B0 ;  /* 0x0000000000007941 */ /* 0x000fea0003800200 */
.L_x_5578:
        /* <DEDUP_REMOVED lines=8> */
[----:B0-----:R-:W-:-:S05]  /*4300*/  @P0 IMAD.WIDE.U32 R182, R187, 0x10, R132 ;  /* 0x00000010bbb60825 */ /* 0x001fca00078e0084 */
[----:B------:R0:W5:Y:S01]  /*4310*/  @P0 LDG.E.128 R48, desc[UR6][R182.64] ;  /* 0x00000006b6300981 */ /* 0x000162000c1e1d00 */
[----:B------:R-:W-:-:S04]  /*4320*/  ISETP.NE.U32.AND P0, PT, RZ, UR14, PT ;  /* 0x0000000eff007c0c */ /* 0x000fc8000bf05070 */
[----:B------:R-:W-:-:S13]  /*4330*/  ISETP.NE.AND.EX P0, PT, RZ, UR15, PT, P0 ;  /* 0x0000000fff007c0c */ /* 0x000fda000bf05300 */
[----:B------:R-:W1:Y:S02]  /*4340*/  @P0 LDC.64 R132, c[0x0][0x3a0] ;  /* 0x0000e800ff840b82 */ /* 0x000e640000000a00 */
[----:B-1----:R-:W-:-:S06]  /*4350*/  @P0 IMAD.WIDE.U32 R184, R187, 0x10, R132 ;  /* 0x00000010bbb80825 */ /* 0x002fcc00078e0084 */
[----:B------:R-:W1:Y:S01]  /*4360*/  LDC.64 R132, c[0x0][0x390] ;  /* 0x0000e400ff847b82 */ /* 0x000e620000000a00 */
[----:B------:R0:W5:Y:S01]  /*4370*/  @P0 LDG.E.128 R44, desc[UR6][R184.64] ;  /* 0x00000006b82c0981 */ /* 0x000162000c1e1d00 */
[----:B-1----:R-:W-:-:S06]  /*4380*/  IMAD.WIDE.U32 R132, R187, 0x10, R132 ;  /* 0x00000010bb847825 */ /* 0x002fcc00078e0084 */
[----:B------:R-:W5:Y:S01]  /*4390*/  LDG.E.128 R132, desc[UR6][R132.64] ;  /* 0x0000000684847981 */ /* 0x000f62000c1e1d00 */
        /* <DEDUP_REMOVED lines=15> */
.L_x_5587:
        /* <DEDUP_REMOVED lines=29> */
.L_x_5586:
        /* <DEDUP_REMOVED lines=32> */
.L_x_5589:
        /* <DEDUP_REMOVED lines=44> */
.L_x_5588:
[----:B------:R-:W0:Y:S02]  /*4b20*/  @P4 LDC.64 R132, c[0x0][0x3a8] ;  /* 0x0000ea00ff844b82 */ /* 0x000e240000000a00 */
[C---:B0-----:R-:W-:Y:S01]  /*4b30*/  @P4 IMAD.WIDE.U32 R132, R187.reuse, 0x10, R132 ;  /* 0x00000010bb844825 */ /* 0x041fe200078e0084 */
[----:B------:R-:W-:-:S04]  /*4b40*/  IADD3 R187, PT, PT, R187, 0x20, RZ ;  /* 0x00000020bbbb7810 */ /* 0x000fc80007ffe0ff */
[----:B------:R0:W-:Y:S03]  /*4b50*/  @P4 STG.E.128 desc[UR6][R132.64], R40 ;  /* 0x0000002884004986 */ /* 0x0001e6000c101d06 */
.L_x_5585:
[----:B------:R-:W-:Y:S05]  /*4b60*/  BSYNC.RECONVERGENT B0 ;  /* 0x0000000000007941 */ /* 0x000fea0003800200 */
.L_x_5584:
        /* <DEDUP_REMOVED lines=33> */
.L_x_5593:
        /* <DEDUP_REMOVED lines=29> */
.L_x_5592:
        /* <DEDUP_REMOVED lines=32> */
.L_x_5595:
        /* <DEDUP_REMOVED lines=44> */
.L_x_5594:
[----:B------:R-:W0:Y:S02]  /*5410*/  @P4 LDC.64 R132, c[0x0][0x3a8] ;  /* 0x0000ea00ff844b82 */ /* 0x000e240000000a00 */
[C---:B0-----:R-:W-:Y:S01]  /*5420*/  @P4 IMAD.WIDE.U32 R132, R187.reuse, 0x10, R132 ;  /* 0x00000010bb844825 */ /* 0x041fe200078e0084 */
[----:B------:R-:W-:-:S04]  /*5430*/  IADD3 R187, PT, PT, R187, 0x20, RZ ;  /* 0x00000020bbbb7810 */ /* 0x000fc80007ffe0ff */
[----:B------:R0:W-:Y:S03]  /*5440*/  @P4 STG.E.128 desc[UR6][R132.64], R40 ;  /* 0x0000002884004986 */ /* 0x0001e6000c101d06 */
.L_x_5591:
[----:B------:R-:W-:Y:S05]  /*5450*/  BSYNC.RECONVERGENT B0 ;  /* 0x0000000000007941 */ /* 0x000fea0003800200 */
.L_x_5590:
        /* <DEDUP_REMOVED lines=33> */
.L_x_5599:
        /* <DEDUP_REMOVED lines=29> */
.L_x_5598:
        /* <DEDUP_REMOVED lines=32> */
.L_x_5601:
        /* <DEDUP_REMOVED lines=44> */
.L_x_5600:
[----:B------:R-:W0:Y:S02]  /*5d00*/  @P4 LDC.64 R132, c[0x0][0x3a8] ;  /* 0x0000ea00ff844b82 */ /* 0x000e240000000a00 */
[C---:B0-----:R-:W-:Y:S01]  /*5d10*/  @P4 IMAD.WIDE.U32 R132, R187.reuse, 0x10, R132 ;  /* 0x00000010bb844825 */ /* 0x041fe200078e0084 */
[----:B------:R-:W-:-:S04]  /*5d20*/  IADD3 R187, PT, PT, R187, 0x20, RZ ;  /* 0x00000020bbbb7810 */ /* 0x000fc80007ffe0ff */
[----:B------:R0:W-:Y:S03]  /*5d30*/  @P4 STG.E.128 desc[UR6][R132.64], R40 ;  /* 0x0000002884004986 */ /* 0x0001e6000c101d06 */
.L_x_5597:
[----:B------:R-:W-:Y:S05]  /*5d40*/  BSYNC.RECONVERGENT B0 ;  /* 0x0000000000007941 */ /* 0x000fea0003800200 */
.L_x_5596:
        /* <DEDUP_REMOVED lines=33> */
.L_x_5605:
        /* <DEDUP_REMOVED lines=29> */
.L_x_5604:
        /* <DEDUP_REMOVED lines=32> */
.L_x_5607:
        /* <DEDUP_REMOVED lines=44> */
.L_x_5606:
[----:B------:R-:W0:Y:S02]  /*65f0*/  @P4 LDC.64 R132, c[0x0][0x3a8] ;  /* 0x0000ea00ff844b82 */ /* 0x000e240000000a00 */
[----:B0-----:R-:W-:-:S05]  /*6600*/  @P4 IMAD.WIDE.U32 R132, R187, 0x10, R132 ;  /* 0x00000010bb844825 */ /* 0x001fca00078e0084 */
[----:B------:R0:W-:Y:S02]  /*6610*/  @P4 STG.E.128 desc[UR6][R132.64], R40 ;  /* 0x0000002884004986 */ /* 0x0001e4000c101d06 */
.L_x_5603:
[----:B------:R-:W-:Y:S05]  /*6620*/  BSYNC.RECONVERGENT B0 ;  /* 0x0000000000007941 */ /* 0x000fea0003800200 */
.L_x_5602:
        /* <DEDUP_REMOVED lines=12> */
[----:B------:R-:W-:-:S03]  /*66f0*/  LOP3.LUT R3, R3, 0xfffffffe, RZ, 0xc0, !PT ;  /* 0xfffffffe03037812 */ /* 0x000fc600078ec0ff */
[----:B------:R-:W-:-:S04]  /*6700*/  FADD.FTZ R132, R36, R133 ;  /* 0x0000008524847221 */ /* 0x000fc80000010000 */
[----:B------:R-:W-:-:S04]  /*6710*/  FADD.FTZ R132, R153, R132 ;  /* 0x0000008499847221 */ /* 0x000fc80000010000 */
[----:B------:R-:W-:Y:S01]  /*6720*/  FADD.FTZ R133, R151, R132 ;  /* 0x0000008497857221 */ /* 0x000fe20000010000 */
[----:B------:R-:W-:-:S03]  /*6730*/  @P6 LOP3.LUT R3, R3, 0x1, RZ, 0xfc, !PT ;  /* 0x0000000103036812 */ /* 0x000fc600078efcff */
[----:B------:R-:W-:Y:S01]  /*6740*/  FADD.FTZ R133, R176, R133 ;  /* 0x00000085b0857221 */ /* 0x000fe20000010000 */
[----:B------:R-:W-:-:S04]  /*6750*/  LOP3.LUT R3, R3, 0xfffffffd, RZ, 0xc0, !PT ;  /* 0xfffffffd03037812 */ /* 0x000fc800078ec0ff */
        /* <DEDUP_REMOVED lines=102> */
[--C-:B------:R-:W-:Y:S01]  /*6dc0*/  FADD.FTZ R133, R18, -R183.reuse ;  /* 0x800000b712857221 */ /* 0x100fe20000010000 */
[--C-:B------:R-:W-:Y:S01]  /*6dd0*/  FADD.FTZ R135, R20, -R183.reuse ;  /* 0x800000b714877221 */ /* 0x100fe20000010000 */
[--C-:B------:R-:W-:Y:S01]  /*6de0*/  FADD.FTZ R134, R19, -R183.reuse ;  /* 0x800000b713867221 */ /* 0x100fe20000010000 */
[----:B------:R-:W-:Y:S01]  /*6df0*/  FFMA.FTZ R132, R132, R132, RZ ;  /* 0x0000008484847223 */ /* 0x000fe200000100ff */
[----:B------:R-:W-:-:S03]  /*6e00*/  FADD.FTZ R184, R16, -R183 ;  /* 0x800000b710b87221 */ /* 0x000fc60000010000 */
[----:B------:R-:W-:Y:S01]  /*6e10*/  FFMA.FTZ R132, R133, R133, R132 ;  /* 0x0000008585847223 */ /* 0x000fe20000010084 */
        /* <DEDUP_REMOVED lines=9> */
[----:B------:R-:W-:-:S04]  /*6eb0*/  FFMA.FTZ R132, R135, R135, R132 ;  /* 0x0000008787847223 */ /* 0x000fc80000010084 */
[----:B------:R-:W-:Y:S01]  /*6ec0*/  FFMA.FTZ R132, R133, R133, R132 ;  /* 0x0000008585847223 */ /* 0x000fe20000010084 */
[----:B------:R-:W-:-:S04]  /*6ed0*/  FADD.FTZ R133, R4, -R183 ;  /* 0x800000b704857221 */ /* 0x000fc80000010000 */
[----:B------:R-:W-:-:S05]  /*6ee0*/  FSEL R132, R132, RZ, P5 ;  /* 0x000000ff84847208 */ /* 0x000fca0002800000 */
[----:B------:R-:W-:-:S04]  /*6ef0*/  FFMA.FTZ R133, R133, R133, R132 ;  /* 0x0000008585857223 */ /* 0x000fc80000010084 */
        /* <DEDUP_REMOVED lines=12> */
[----:B------:R-:W-:Y:S01]  /*6fc0*/  @P3 FFMA.FTZ R132, R134, R134, R133 ;  /* 0x0000008686843223 */ /* 0x000fe20000010085 */
[--C-:B------:R-:W-:Y:S01]  /*6fd0*/  FADD.FTZ R133, R2, -R183.reuse ;  /* 0x800000b702857221 */ /* 0x100fe20000010000 */
[----:B------:R-:W-:-:S03]  /*6fe0*/  FADD.FTZ R134, R17, -R183 ;  /* 0x800000b711867221 */ /* 0x000fc60000010000 */
        /* <DEDUP_REMOVED lines=63> */
[----:B------:R-:W-:Y:S01]  /*73e0*/  FADD.FTZ R134, R28, -R183 ;  /* 0x800000b71c867221 */ /* 0x000fe20000010000 */
[----:B------:R-:W-:Y:S02]  /*73f0*/  ISETP.GT.U32.AND P6, PT, R7, 0xdf, PT ;  /* 0x000000df0700780c */ /* 0x000fe40003fc4070 */
        /* <DEDUP_REMOVED lines=73> */
.L_x_5641:
[----:B------:R-:W-:Y:S01]  /*7890*/  LOP3.LUT P1, RZ, R186, 0x1f, RZ, 0xc0, !PT ;  /* 0x0000001fbaff7812 */ /* 0x000fe2000782c0ff */
[----:B------:R-:W-:Y:S01]  /*78a0*/  FMUL.FTZ R132, R183, R183 ;  /* 0x000000b7b7847220 */ /* 0x000fe20000410000 */
[----:B------:R-:W-:Y:S01]  /*78b0*/  ISETP.NE.AND P0, PT, RZ, UR8, PT ;  /* 0x00000008ff007c0c */ /* 0x000fe2000bf05270 */
[----:B-1----:R-:W-:Y:S01]  /*78c0*/  FADD.FTZ R187, R184, R187 ;  /* 0x000000bbb8bb7221 */ /* 0x002fe20000010000 */
[----:B------:R-:W-:Y:S02]  /*78d0*/  BSSY.RECONVERGENT B0, `(.L_x_5609) ;  /* 0x000003d000007945 */ /* 0x000fe40003800200 */
[----:B------:R-:W-:Y:S01]  /*78e0*/  FSEL R189, R132, RZ, P0 ;  /* 0x000000ff84bd7208 */ /* 0x000fe20000000000 */
[----:B------:R-:W-:Y:S01]  /*78f0*/  FFMA.FTZ R182, R187, R182, UR9 ;  /* 0x00000009bbb67e23 */ /* 0x000fe200080100b6 */
[----:B------:R-:W-:-:S03]  /*7900*/  FSEL R185, R183, RZ, !P0 ;  /* 0x000000ffb7b97208 */ /* 0x000fc60004000000 */
[----:B------:R-:W-:Y:S02]  /*7910*/  FADD.FTZ R182, R182, R189 ;  /* 0x000000bdb6b67221 */ /* 0x000fe40000010000 */
[----:B------:R-:W1:Y:S02]  /*7920*/  @!P1 LDC.64 R134, c[0x0][0x3c0] ;  /* 0x0000f000ff869b82 */ /* 0x000e640000000a00 */
[----:B0-----:R-:W0:Y:S06]  /*7930*/  MUFU.RSQ R184, R182 ;  /* 0x000000b600b87308 */ /* 0x001e2c0000001400 */
[----:B------:R-:W2:Y:S01]  /*7940*/  @!P1 LDC.64 R132, c[0x0][0x3c8] ;  /* 0x0000f200ff849b82 */ /* 0x000ea20000000a00 */
[----:B-1----:R-:W-:-:S05]  /*7950*/  @!P1 IMAD.WIDE R134, R6, 0x4, R134 ;  /* 0x0000000406869825 */ /* 0x002fca00078e0286 */
[----:B------:R1:W-:Y:S01]  /*7960*/  @!P1 STG.E desc[UR6][R134.64], R183 ;  /* 0x000000b786009986 */ /* 0x0003e2000c101906 */
[----:B--2---:R-:W-:-:S05]  /*7970*/  @!P1 IMAD.WIDE R132, R6, 0x4, R132 ;  /* 0x0000000406849825 */ /* 0x004fca00078e0284 */
[----:B0-----:R1:W-:Y:S01]  /*7980*/  @!P1 STG.E desc[UR6][R132.64], R184 ;  /* 0x000000b884009986 */ /* 0x0013e2000c101906 */
[----:B------:R-:W-:Y:S05]  /*7990*/  @!P5 BRA `(.L_x_5610) ;  /* 0x0000000000c0d947 */ /* 0x000fea0003800000 */
[--C-:B-1----:R-:W-:Y:S01]  /*79a0*/  FADD.FTZ R183, R36, -R185.reuse ;  /* 0x800000b924b77221 */ /* 0x102fe20000010000 */
[--C-:B------:R-:W-:Y:S01]  /*79b0*/  FADD.FTZ R135, R20, -R185.reuse ;  /* 0x800000b914877221 */ /* 0x100fe20000010000 */
[----:B-----5:R-:W-:Y:S02]  /*79c0*/  HADD2.F32 R182, -RZ, R113.H0_H0 ;  /* 0x20000071ffb67230 */ /* 0x020fe40000004100 */
[----:B------:R-:W-:Y:S01]  /*79d0*/  FADD.FTZ R187, R151, -R185 ;  /* 0x800000b997bb7221 */ /* 0x000fe20000010000 */
[----:B------:R-:W-:Y:S02]  /*79e0*/  HADD2.F32 R186, -RZ, R109.H0_H0 ;  /* 0x2000006dffba7230 */ /* 0x000fe40000004100 */
[C---:B------:R-:W-:Y:S01]  /*79f0*/  FMUL.FTZ R183, R184.reuse, R183 ;  /* 0x000000b7b8b77220 */ /* 0x040fe20000410000 */
[----:B------:R-:W-:Y:S02]  /*7a00*/  HADD2.F32 R190, -RZ, R114.H0_H0 ;  /* 0x20000072ffbe7230 */ /* 0x000fe40000004100 */
[----:B------:R-:W-:Y:S01]  /*7a10*/  FMUL.FTZ R135, R184, R135 ;  /* 0x00000087b8877220 */ /* 0x000fe20000410000 */
[----:B------:R-:W-:-:S02]  /*7a20*/  HADD2.F32 R192, -RZ, R110.H0_H0 ;  /* 0x2000006effc07230 */ /* 0x000fc40000004100 */
[--C-:B------:R-:W-:Y:S01]  /*7a30*/  FADD.FTZ R133, R5, -R185.reuse ;  /* 0x800000b905857221 */ /* 0x100fe20000010000 */
[----:B------:R-:W-:Y:S02]  /*7a40*/  HADD2.F32 R194, -RZ, R115.H0_H0 ;  /* 0x20000073ffc27230 */ /* 0x000fe40000004100 */
[----:B------:R-:W-:Y:S01]  /*7a50*/  FFMA.FTZ R188, R135, R182, R186 ;  /* 0x000000b687bc7223 */ /* 0x000fe200000100ba */
[----:B------:R-:W-:Y:S02]  /*7a60*/  HADD2.F32 R196, -RZ, R111.H0_H0 ;  /* 0x2000006fffc47230 */ /* 0x000fe40000004100 */
[----:B------:R-:W-:Y:S01]  /*7a70*/  FFMA.FTZ R191, R183, R190, R192 ;  /* 0x000000beb7bf7223 */ /* 0x000fe200000100c0 */
[----:B------:R-:W-:Y:S01]  /*7a80*/  HADD2.F32 R132, -RZ, R112.H0_H0 ;  /* 0x20000070ff847230 */ /* 0x000fe20000004100 */
[----:B------:R-:W0:Y:S01]  /*7a90*/  LDC.64 R182, c[0x0][0x428] ;  /* 0x00010a00ffb67b82 */ /* 0x000e220000000a00 */
[----:B------:R-:W-:Y:S02]  /*7aa0*/  HADD2.F32 R134, -RZ, R108.H0_H0 ;  /* 0x2000006cff867230 */ /* 0x000fe40000004100 */
[C---:B------:R-:W-:Y:S01]  /*7ab0*/  FMUL.FTZ R187, R184.reuse, R187 ;  /* 0x000000bbb8bb7220 */ /* 0x040fe20000410000 */
[----:B------:R-:W-:Y:S01]  /*7ac0*/  FMUL.FTZ R133, R184, R133 ;  /* 0x00000085b8857220 */ /* 0x000fe20000410000 */
[--C-:B------:R-:W-:Y:S01]  /*7ad0*/  FADD.FTZ R189, R176, -R185.reuse ;  /* 0x800000b9b0bd7221 */ /* 0x100fe20000010000 */
[--C-:B------:R-:W-:Y:S01]  /*7ae0*/  FADD.FTZ R135, R39, -R185.reuse ;  /* 0x800000b927877221 */ /* 0x100fe20000010000 */
[----:B------:R-:W-:Y:S01]  /*7af0*/  FFMA.FTZ R193, R187, R194, R196 ;  /* 0x000000c2bbc17223 */ /* 0x000fe200000100c4 */
[----:B------:R-:W-:Y:S01]  /*7b00*/  FFMA.FTZ R132, R133, R132, R134 ;  /* 0x0000008485847223 */ /* 0x000fe20000010086 */
[--C-:B------:R-:W-:Y:S01]  /*7b10*/  FADD.FTZ R187, R153, -R185.reuse ;  /* 0x800000b999bb7221 */ /* 0x100fe20000010000 */
[----:B------:R-:W-:Y:S01]  /*7b20*/  FADD.FTZ R133, R18, -R185 ;  /* 0x800000b912857221 */ /* 0x000fe20000010000 */
[----:B------:R-:W-:-:S02]  /*7b30*/  HADD2.F32 R194, -RZ, R114.H1_H1 ;  /* 0x30000072ffc27230 */ /* 0x000fc40000004100 */
[C---:B------:R-:W-:Y:S01]  /*7b40*/  FMUL.FTZ R189, R184.reuse, R189 ;  /* 0x000000bdb8bd7220 */ /* 0x040fe20000410000 */
[----:B------:R-:W-:Y:S02]  /*7b50*/  HADD2.F32 R196, -RZ, R110.H1_H1 ;  /* 0x3000006effc47230 */ /* 0x000fe40000004100 */
[C---:B------:R-:W-:Y:S01]  /*7b60*/  FMUL.FTZ R187, R184.reuse, R187 ;  /* 0x000000bbb8bb7220 */ /* 0x040fe20000410000 */
[----:B------:R-:W-:Y:S02]  /*7b70*/  HADD2.F32 R198, -RZ, R115.H1_H1 ;  /* 0x30000073ffc67230 */ /* 0x000fe40000004100 */
[C---:B------:R-:W-:Y:S01]  /*7b80*/  FMUL.FTZ R135, R184.reuse, R135 ;  /* 0x00000087b8877220 */ /* 0x040fe20000410000 */
[----:B------:R-:W-:Y:S02]  /*7b90*/  HADD2.F32 R200, -RZ, R111.H1_H1 ;  /* 0x3000006fffc87230 */ /* 0x000fe40000004100 */
[----:B------:R-:W-:Y:S01]  /*7ba0*/  FMUL.FTZ R133, R184, R133 ;  /* 0x00000085b8857220 */ /* 0x000fe20000410000 */
[----:B------:R-:W-:-:S02]  /*7bb0*/  HADD2.F32 R134, -RZ, R112.H1_H1 ;  /* 0x30000070ff867230 */ /* 0x000fc40000004100 */
[----:B------:R-:W-:Y:S01]  /*7bc0*/  FFMA.FTZ R194, R187, R194, R196 ;  /* 0x000000c2bbc27223 */ /* 0x000fe200000100c4 */
[----:B------:R-:W-:Y:S02]  /*7bd0*/  HADD2.F32 R186, -RZ, R108.H1_H1 ;  /* 0x3000006cffba7230 */ /* 0x000fe40000004100 */
[----:B------:R-:W-:Y:S01]  /*7be0*/  FFMA.FTZ R198, R189, R198, R200 ;  /* 0x000000c6bdc67223 */ /* 0x000fe200000100c8 */
[----:B------:R-:W-:Y:S02]  /*7bf0*/  HADD2.F32 R190, -RZ, R113.H1_H1 ;  /* 0x30000071ffbe7230 */ /* 0x000fe40000004100 */
[----:B------:R-:W-:Y:S02]  /*7c00*/  HADD2.F32 R192, -RZ, R109.H1_H1 ;  /* 0x3000006dffc07230 */ /* 0x000fe40000004100 */
[----:B------:R-:W-:Y:S01]  /*7c10*/  FFMA.FTZ R187, R133, R134, R186 ;  /* 0x0000008685bb7223 */ /* 0x000fe200000100ba */
[----:B------:R-:W-:Y:S01]  /*7c20*/  F2FP.F16.F32.PACK_AB R134, R194, R191 ;  /* 0x000000bfc286723e */ /* 0x000fe200000000ff */
[C---:B0-----:R-:W-:Y:S01]  /*7c30*/  IMAD.WIDE.U32 R182, R180.reuse, 0x10, R182 ;  /* 0x00000010b4b67825 */ /* 0x041fe200078e00b6 */
[----:B------:R-:W-:-:S03]  /*7c40*/  IADD3 R180, PT, PT, R180, 0x20, RZ ;  /* 0x00000020b4b47810 */ /* 0x000fc60007ffe0ff */
[----:B------:R-:W-:Y:S01]  /*7c50*/  FFMA.FTZ R189, R135, R190, R192 ;  /* 0x000000be87bd7223 */ /* 0x000fe200000100c0 */
[----:B------:R-:W-:Y:S02]  /*7c60*/  F2FP.F16.F32.PACK_AB R135, R198, R193 ;  /* 0x000000c1c687723e */ /* 0x000fe400000000ff */
[----:B------:R-:W-:Y:S02]  /*7c70*/  F2FP.F16.F32.PACK_AB R132, R187, R132 ;  /* 0x00000084bb84723e */ /* 0x000fe400000000ff */
[----:B------:R-:W-:-:S05]  /*7c80*/  F2FP.F16.F32.PACK_AB R133, R189, R188 ;  /* 0x000000bcbd85723e */ /* 0x000fca00000000ff */
[----:B------:R0:W-:Y:S02]  /*7c90*/  STG.E.128 desc[UR6][R182.64], R132 ;  /* 0x00000084b6007986 */ /* 0x0001e4000c101d06 */
.L_x_5610:
[----:B------:R-:W-:Y:S05]  /*7ca0*/  BSYNC.RECONVERGENT B0 ;  /* 0x0000000000007941 */ /* 0x000fea0003800200 */
.L_x_5609:
[----:B------:R-:W-:Y:S01]  /*7cb0*/  ISETP.GE.U32.AND P0, PT, R7, 0x40, PT ;  /* 0x000000400700780c */ /* 0x000fe20003f06070 */
[----:B------:R-:W-:-:S12]  /*7cc0*/  BSSY.RECONVERGENT B0, `(.L_x_5611) ;  /* 0x0000032000007945 */ /* 0x000fd80003800200 */
[----:B------:R-:W-:Y:S05]  /*7cd0*/  @!P0 BRA `(.L_x_5612) ;  /* 0x0000000000c08947 */ /* 0x000fea0003800000 */
[--C-:B01----:R-:W-:Y:S01]  /*7ce0*/  FADD.FTZ R183, R35, -R185.reuse ;  /* 0x800000b923b77221 */ /* 0x103fe20000010000 */
        /* <DEDUP_REMOVED lines=47> */
.L_x_5612:
[----:B------:R-:W-:Y:S05]  /*7fe0*/  BSYNC.RECONVERGENT B0 ;  /* 0x0000000000007941 */ /* 0x000fea0003800200 */
.L_x_5611:
[----:B------:R-:W-:Y:S01]  /*7ff0*/  ISETP.GE.U32.AND P0, PT, R7, 0x60, PT ;  /* 0x000000600700780c */ /* 0x000fe20003f06070 */
[----:B------:R-:W-:-:S12]  /*8000*/  BSSY.RECONVERGENT B0, `(.L_x_5613) ;  /* 0x0000032000007945 */ /* 0x000fd80003800200 */
[----:B------:R-:W-:Y:S05]  /*8010*/  @!P0 BRA `(.L_x_5614) ;  /* 0x0000000000c08947 */ /* 0x000fea0003800000 */
[--C-:B012---:R-:W-:Y:S01]  /*8020*/  FADD.FTZ R183, R136, -R185.reuse ;  /* 0x800000b988b77221 */ /* 0x107fe20000010000 */
        /* <DEDUP_REMOVED lines=47> */
.L_x_5614:
[----:B------:R-:W-:Y:S05]  /*8320*/  BSYNC.RECONVERGENT B0 ;  /* 0x0000000000007941 */ /* 0x000fea0003800200 */
.L_x_5613:
[----:B------:R-:W-:Y:S01]  /*8330*/  ISETP.GE.U32.AND P0, PT, R7, 0x80, PT ;  /* 0x000000800700780c */ /* 0x000fe20003f06070 */
[----:B------:R-:W-:-:S12]  /*8340*/  BSSY.RECONVERGENT B0, `(.L_x_5615) ;  /* 0x0000032000007945 */ /* 0x000fd80003800200 */
[----:B------:R-:W-:Y:S05]  /*8350*/  @!P0 BRA `(.L_x_5616) ;  /* 0x0000000000c08947 */ /* 0x000fea0003800000 */
[--C-:B0123--:R-:W-:Y:S01]  /*8360*/  FADD.FTZ R183, R138, -R185.reuse ;  /* 0x800000b98ab77221 */ /* 0x10ffe20000010000 */
        /* <DEDUP_REMOVED lines=47> */
.L_x_5616:
[----:B------:R-:W-:Y:S05]  /*8660*/  BSYNC.RECONVERGENT B0 ;  /* 0x0000000000007941 */ /* 0x000fea0003800200 */
.L_x_5615:
[----:B------:R-:W-:Y:S01]  /*8670*/  ISETP.GE.U32.AND P0, PT, R7, 0xa0, PT ;  /* 0x000000a00700780c */ /* 0x000fe20003f06070 */
[----:B------:R-:W-:-:S12]  /*8680*/  BSSY.RECONVERGENT B0, `(.L_x_5617) ;  /* 0x0000032000007945 */ /* 0x000fd80003800200 */
[----:B------:R-:W-:Y:S05]  /*8690*/  @!P0 BRA `(.L_x_5618) ;  /* 0x0000000000c08947 */ /* 0x000fea0003800000 */
[--C-:B01234-:R-:W-:Y:S01]  /*86a0*/  FADD.FTZ R183, R139, -R185.reuse ;  /* 0x800000b98bb77221 */ /* 0x11ffe20000010000 */
        /* <DEDUP_REMOVED lines=47> */
.L_x_5618:
[----:B------:R-:W-:Y:S05]  /*89a0*/  BSYNC.RECONVERGENT B0 ;  /* 0x0000000000007941 */ /* 0x000fea0003800200 */
.L_x_5617:
        /* <DEDUP_REMOVED lines=51> */
.L_x_5620:
[----:B------:R-:W-:Y:S05]  /*8ce0*/  BSYNC.RECONVERGENT B0 ;  /* 0x0000000000007941 */ /* 0x000fea0003800200 */
.L_x_5619:
        /* <DEDUP_REMOVED lines=51> */
.L_x_5622:
[----:B------:R-:W-:Y:S05]  /*9020*/  BSYNC.RECONVERGENT B0 ;  /* 0x0000000000007941 */ /* 0x000fea0003800200 */
.L_x_5621:
        /* <DEDUP_REMOVED lines=51> */
.L_x_5624:
[----:B------:R-:W-:Y:S05]  /*9360*/  BSYNC.RECONVERGENT B0 ;  /* 0x0000000000007941 */ /* 0x000fea0003800200 */
.L_x_5623:
        /* <DEDUP_REMOVED lines=51> */
.L_x_5626:
[----:B------:R-:W-:Y:S05]  /*96a0*/  BSYNC.RECONVERGENT B0 ;  /* 0x0000000000007941 */ /* 0x000fea0003800200 */
.L_x_5625:
[----:B------:R-:W-:Y:S01]  /*96b0*/  ISETP.GE.U32.AND P0, PT, R7, 0x140, PT ;  /* 0x000001400700780c */ /* 0x000fe20003f06070 */
[----:B------:R-:W-:-:S12]  /*96c0*/  BSSY.RECONVERGENT B0, `(.L_x_5627) ;  /* 0x0000031000007945 */ /* 0x000fd80003800200 */
[----:B------:R-:W-:Y:S05]  /*96d0*/  @!P0 BRA `(.L_x_5628) ;  /* 0x0000000000bc8947 */ /* 0x000fea0003800000 */
[----:B01234-:R-:W0:Y:S01]  /*96e0*/  LDC.64 R132, c[0x0][0x428] ;  /* 0x00010a00ff847b82 */ /* 0x01fe220000000a00 */
[--C-:B------:R-:W-:Y:S01]  /*96f0*/  FADD.FTZ R135, R14, -R185.reuse ;  /* 0x800000b90e877221 */ /* 0x100fe20000010000 */
[--C-:B------:R-:W-:Y:S01]  /*9700*/  FADD.FTZ R187, R34, -R185.reuse ;  /* 0x800000b922bb7221 */ /* 0x100fe20000010000 */
[--C-:B------:R-:W-:Y:S01]  /*9710*/  FADD.FTZ R191, R150, -R185.reuse ;  /* 0x800000b996bf7221 */ /* 0x100fe20000010000 */
[--C-:B------:R-:W-:Y:S01]  /*9720*/  FADD.FTZ R183, R33, -R185.reuse ;  /* 0x800000b921b77221 */ /* 0x100fe20000010000 */
[--C-:B------:R-:W-:Y:S01]  /*9730*/  FADD.FTZ R189, R149, -R185.reuse ;  /* 0x800000b995bd7221 */ /* 0x100fe20000010000 */
[--C-:B------:R-:W-:Y:S01]  /*9740*/  FADD.FTZ R193, R169, -R185.reuse ;  /* 0x800000b9a9c17221 */ /* 0x100fe20000010000 */
[--C-:B------:R-:W-:Y:S01]  /*9750*/  FADD.FTZ R195, R170, -R185.reuse ;  /* 0x800000b9aac37221 */ /* 0x100fe20000010000 */
[----:B------:R-:W-:Y:S01]  /*9760*/  FADD.FTZ R185, R181, -R185 ;  /* 0x800000b9b5b97221 */ /* 0x000fe20000010000 */
[----:B-----5:R-:W-:Y:S02]  /*9770*/  HADD2.F32 R134, -RZ, R56.H0_H0 ;  /* 0x20000038ff867230 */ /* 0x020fe40000004100 */
[----:B------:R-:W-:Y:S01]  /*9780*/  FMUL.FTZ R135, R184, R135 ;  /* 0x00000087b8877220 */ /* 0x000fe20000410000 */
[----:B------:R-:W-:-:S02]  /*9790*/  HADD2.F32 R182, -RZ, R52.H0_H0 ;  /* 0x20000034ffb67230 */ /* 0x000fc40000004100 */
[C---:B------:R-:W-:Y:S01]  /*97a0*/  FMUL.FTZ R187, R184.reuse, R187 ;  /* 0x000000bbb8bb7220 */ /* 0x040fe20000410000 */
[----:B------:R-:W-:Y:S02]  /*97b0*/  HADD2.F32 R186, -RZ, R57.H0_H0 ;  /* 0x20000039ffba7230 */ /* 0x000fe40000004100 */
[C---:B------:R-:W-:Y:S01]  /*97c0*/  FMUL.FTZ R191, R184.reuse, R191 ;  /* 0x000000bfb8bf7220 */ /* 0x040fe20000410000 */
[----:B------:R-:W-:Y:S02]  /*97d0*/  HADD2.F32 R188, -RZ, R53.H0_H0 ;  /* 0x20000035ffbc7230 */ /* 0x000fe40000004100 */
[C---:B------:R-:W-:Y:S01]  /*97e0*/  FMUL.FTZ R183, R184.reuse, R183 ;  /* 0x000000b7b8b77220 */ /* 0x040fe20000410000 */
[----:B------:R-:W-:Y:S02]  /*97f0*/  HADD2.F32 R190, -RZ, R58.H0_H0 ;  /* 0x2000003affbe7230 */ /* 0x000fe40000004100 */
[----:B------:R-:W-:Y:S01]  /*9800*/  FMUL.FTZ R189, R184, R189 ;  /* 0x000000bdb8bd7220 */ /* 0x000fe20000410000 */
[----:B------:R-:W-:-:S02]  /*9810*/  HADD2.F32 R192, -RZ, R54.H0_H0 ;  /* 0x20000036ffc07230 */ /* 0x000fc40000004100 */
[C---:B------:R-:W-:Y:S01]  /*9820*/  FMUL.FTZ R193, R184.reuse, R193 ;  /* 0x000000c1b8c17220 */ /* 0x040fe20000410000 */
[C---:B------:R-:W-:Y:S01]  /*9830*/  FMUL.FTZ R195, R184.reuse, R195 ;  /* 0x000000c3b8c37220 */ /* 0x040fe20000410000 */
[----:B------:R-:W-:Y:S01]  /*9840*/  FMUL.FTZ R185, R184, R185 ;  /* 0x000000b9b8b97220 */ /* 0x000fe20000410000 */
[----:B------:R-:W-:Y:S01]  /*9850*/  FFMA.FTZ R184, R135, R134, R182 ;  /* 0x0000008687b87223 */ /* 0x000fe200000100b6 */
[----:B------:R-:W-:Y:S01]  /*9860*/  FFMA.FTZ R186, R187, R186, R188 ;  /* 0x000000babbba7223 */ /* 0x000fe200000100bc */
[----:B------:R-:W-:Y:S01]  /*9870*/  FFMA.FTZ R191, R191, R190, R192 ;  /* 0x000000bebfbf7223 */ /* 0x000fe200000100c0 */
[----:B------:R-:W-:Y:S02]  /*9880*/  HADD2.F32 R200, -RZ, R59.H1_H1 ;  /* 0x3000003bffc87230 */ /* 0x000fe40000004100 */
[----:B------:R-:W-:Y:S02]  /*9890*/  HADD2.F32 R202, -RZ, R55.H1_H1 ;  /* 0x30000037ffca7230 */ /* 0x000fe40000004100 */
[----:B------:R-:W-:-:S02]  /*98a0*/  HADD2.F32 R134, -RZ, R56.H1_H1 ;  /* 0x30000038ff867230 */ /* 0x000fc40000004100 */
[----:B------:R-:W-:Y:S02]  /*98b0*/  HADD2.F32 R188, -RZ, R57.H1_H1 ;  /* 0x30000039ffbc7230 */ /* 0x000fe40000004100 */
[----:B------:R-:W-:Y:S01]  /*98c0*/  FFMA.FTZ R200, R185, R200, R202 ;  /* 0x000000c8b9c87223 */ /* 0x000fe200000100ca */
[----:B------:R-:W-:Y:S02]  /*98d0*/  HADD2.F32 R192, -RZ, R58.H1_H1 ;  /* 0x3000003affc07230 */ /* 0x000fe40000004100 */
[----:B------:R-:W-:Y:S02]  /*98e0*/  HADD2.F32 R196, -RZ, R59.H0_H0 ;  /* 0x2000003bffc47230 */ /* 0x000fe40000004100 */
[----:B------:R-:W-:Y:S02]  /*98f0*/  HADD2.F32 R198, -RZ, R55.H0_H0 ;  /* 0x20000037ffc67230 */ /* 0x000fe40000004100 */
[----:B------:R-:W-:Y:S02]  /*9900*/  HADD2.F32 R194, -RZ, R54.H1_H1 ;  /* 0x30000036ffc27230 */ /* 0x000fe40000004100 */
[----:B------:R-:W-:-:S02]  /*9910*/  HADD2.F32 R190, -RZ, R53.H1_H1 ;  /* 0x30000035ffbe7230 */ /* 0x000fc40000004100 */
[----:B------:R-:W-:Y:S01]  /*9920*/  FFMA.FTZ R135, R195, R196, R198 ;  /* 0x000000c4c3877223 */ /* 0x000fe200000100c6 */
[----:B------:R-:W-:Y:S02]  /*9930*/  HADD2.F32 R182, -RZ, R52.H1_H1 ;  /* 0x30000034ffb67230 */ /* 0x000fe40000004100 */
[----:B------:R-:W-:Y:S01]  /*9940*/  FFMA.FTZ R192, R193, R192, R194 ;  /* 0x000000c0c1c07223 */ /* 0x000fe200000100c2 */
[----:B------:R-:W-:Y:S01]  /*9950*/  FFMA.FTZ R189, R189, R188, R190 ;  /* 0x000000bcbdbd7223 */ /* 0x000fe200000100be */
[----:B------:R-:W-:Y:S01]  /*9960*/  F2FP.F16.F32.PACK_AB R135, R200, R135 ;  /* 0x00000087c887723e */ /* 0x000fe200000000ff */
[----:B------:R-:W-:Y:S01]  /*9970*/  FFMA.FTZ R185, R183, R134, R182 ;  /* 0x00000086b7b97223 */ /* 0x000fe200000100b6 */
[----:B0-----:R-:W-:Y:S01]  /*9980*/  IMAD.WIDE.U32 R182, R180, 0x10, R132 ;  /* 0x00000010b4b67825 */ /* 0x001fe200078e0084 */
[----:B------:R-:W-:Y:S02]  /*9990*/  F2FP.F16.F32.PACK_AB R134, R192, R191 ;  /* 0x000000bfc086723e */ /* 0x000fe400000000ff */
[----:B------:R-:W-:-:S02]  /*99a0*/  F2FP.F16.F32.PACK_AB R133, R189, R186 ;  /* 0x000000babd85723e */ /* 0x000fc400000000ff */
[----:B------:R-:W-:-:S05]  /*99b0*/  F2FP.F16.F32.PACK_AB R132, R185, R184 ;  /* 0x000000b8b984723e */ /* 0x000fca00000000ff */
[----:B------:R0:W-:Y:S02]  /*99c0*/  STG.E.128 desc[UR6][R182.64], R132 ;  /* 0x00000084b6007986 */ /* 0x0001e4000c101d06 */
.L_x_5628:
[----:B------:R-:W-:Y:S05]  /*99d0*/  BSYNC.RECONVERGENT B0 ;  /* 0x0000000000007941 */ /* 0x000fea0003800200 */
.L_x_5627:
[----:B01234-:R-:W0:Y:S02]  /*99e0*/  LDC.64 R132, c[0x0][0x380] ;  /* 0x0000e000ff847b82 */ /* 0x01fe240000000a00 */
[----:B0-----:R-:W-:-:S04]  /*99f0*/  LEA R6, R132, R6, 0x2 ;  /* 0x0000000684067211 */ /* 0x001fc800078e10ff */
[----:B------:R-:W-:-:S13]  /*9a00*/  ISETP.GE.AND P0, PT, R6, R133, PT ;  /* 0x000000850600720c */ /* 0x000fda0003f06270 */
[----:B------:R-:W-:Y:S05]  /*9a10*/  @!P0 BRA `(.L_x_5629) ;  /* 0xffffff7000c08947 */ /* 0x000fea000383ffff */
[----:B------:R-:W-:Y:S05]  /*9a20*/  EXIT ;  /* 0x000000000000794d */ /* 0x000fea0003800000 */
.L_x_5608:
        /* <DEDUP_REMOVED lines=8> */
.L_x_5631:
[----:B------:R-:W-:Y:S05]  /*9ab0*/  BSYNC B0 ;  /* 0x0000000000007941 */ /* 0x000fea0003800000 */
.L_x_5630:
[----:B------:R-:W-:Y:S01]  /*9ac0*/  MOV R132, R187 ;  /* 0x000000bb00847202 */ /* 0x000fe20000000f00 */
[----:B------:R-:W-:Y:S01]  /*9ad0*/  HFMA2 R190, -RZ, RZ, 0, 1.1920928955078125e-07 ;  /* 0x00000002ffbe7431 */ /* 0x000fe200000001ff */
[----:B------:R-:W-:Y:S01]  /*9ae0*/  MOV R191, 0x1f ;  /* 0x0000001f00bf7802 */ /* 0x000fe20000000f00 */
[----:B------:R-:W0:Y:S01]  /*9af0*/  LDC R182, c[0x0][0x400] ;  /* 0x00010000ffb67b82 */ /* 0x000e220000000800 */
[----:B------:R-:W-:Y:S01]  /*9b00*/  MOV R188, 0xffffffff ;  /* 0xffffffff00bc7802 */ /* 0x000fe20000000f00 */
[----:B------:R-:W-:-:S05]  /*9b10*/  FADD.FTZ R134, R133, R132 ;  /* 0x0000008485867221 */ /* 0x000fca0000010000 */
[----:B------:R-:W-:-:S07]  /*9b20*/  MOV R189, R134 ;  /* 0x0000008600bd7202 */ /* 0x000fce0000000f00 */
[----:B0-----:R-:W-:Y:S05]  /*9b30*/  WARPSYNC.COLLECTIVE R188, `(.L_x_5632) ;  /* 0x00000000bc087348 */ /* 0x001fea0003c00000 */
[----:B------:R1:W2:Y:S02]  /*9b40*/  SHFL.BFLY P6, R187, R189, R190, R191 ;  /* 0x0c0000bebdbb7389 */ /* 0x0002a400000c00bf */
[----:B012---:R-:W-:Y:S05]  /*9b50*/  ENDCOLLECTIVE ;  /* 0x000000000000791b */ /* 0x007fea0003800000 */
.L_x_5632:
[----:B------:R-:W-:Y:S01]  /*9b60*/  HFMA2 R190, -RZ, RZ, 0, 2.384185791015625e-07 ;  /* 0x00000004ffbe7431 */ /* 0x000fe200000001ff */
[----:B------:R-:W-:-:S05]  /*9b70*/  MOV R135, R187 ;  /* 0x000000bb00877202 */ /* 0x000fca0000000f00 */
[----:B------:R-:W-:-:S05]  /*9b80*/  FADD.FTZ R135, R134, R135 ;  /* 0x0000008786877221 */ /* 0x000fca0000010000 */
[----:B------:R-:W-:-:S07]  /*9b90*/  MOV R189, R135 ;  /* 0x0000008700bd7202 */ /* 0x000fce0000000f00 */
[----:B------:R-:W-:Y:S05]  /*9ba0*/  WARPSYNC.COLLECTIVE R188, `(.L_x_5633) ;  /* 0x00000000bc087348 */ /* 0x000fea0003c00000 */
[----:B------:R0:W1:Y:S02]  /*9bb0*/  SHFL.BFLY P6, R187, R189, R190, R191 ;  /* 0x0c0000bebdbb7389 */ /* 0x00006400000c00bf */
[----:B01----:R-:W-:Y:S05]  /*9bc0*/  ENDCOLLECTIVE ;  /* 0x000000000000791b */ /* 0x003fea0003800000 */
.L_x_5633:
[----:B------:R-:W-:Y:S01]  /*9bd0*/  HFMA2 R190, -RZ, RZ, 0, 4.76837158203125e-07 ;  /* 0x00000008ffbe7431 */ /* 0x000fe200000001ff */
[----:B------:R-:W-:-:S05]  /*9be0*/  MOV R132, R187 ;  /* 0x000000bb00847202 */ /* 0x000fca0000000f00 */
[----:B------:R-:W-:-:S05]  /*9bf0*/  FADD.FTZ R184, R135, R132 ;  /* 0x0000008487b87221 */ /* 0x000fca0000010000 */
[----:B------:R-:W-:-:S07]  /*9c00*/  MOV R189, R184 ;  /* 0x000000b800bd7202 */ /* 0x000fce0000000f00 */
[----:B------:R-:W-:Y:S05]  /*9c10*/  WARPSYNC.COLLECTIVE R188, `(.L_x_5634) ;  /* 0x00000000bc087348 */ /* 0x000fea0003c00000 */
[----:B------:R0:W1:Y:S02]  /*9c20*/  SHFL.BFLY P6, R187, R189, R190, R191 ;  /* 0x0c0000bebdbb7389 */ /* 0x00006400000c00bf */
[----:B01----:R-:W-:Y:S05]  /*9c30*/  ENDCOLLECTIVE ;  /* 0x000000000000791b */ /* 0x003fea0003800000 */
.L_x_5634:
[----:B------:R-:W-:Y:S01]  /*9c40*/  HFMA2 R190, -RZ, RZ, 0, 9.5367431640625e-07 ;  /* 0x00000010ffbe7431 */ /* 0x000fe200000001ff */
[----:B------:R-:W-:-:S05]  /*9c50*/  MOV R183, R187 ;  /* 0x000000bb00b77202 */ /* 0x000fca0000000f00 */
[----:B------:R-:W-:-:S05]  /*9c60*/  FADD.FTZ R185, R184, R183 ;  /* 0x000000b7b8b97221 */ /* 0x000fca0000010000 */
[----:B------:R-:W-:-:S07]  /*9c70*/  MOV R189, R185 ;  /* 0x000000b900bd7202 */ /* 0x000fce0000000f00 */
[----:B------:R-:W-:Y:S05]  /*9c80*/  WARPSYNC.COLLECTIVE R188, `(.L_x_5635) ;  /* 0x00000000bc087348 */ /* 0x000fea0003c00000 */
[----:B------:R0:W1:Y:S02]  /*9c90*/  SHFL.BFLY P6, R187, R189, R190, R191 ;  /* 0x0c0000bebdbb7389 */ /* 0x00006400000c00bf */
[----:B01----:R-:W-:Y:S05]  /*9ca0*/  ENDCOLLECTIVE ;  /* 0x000000000000791b */ /* 0x003fea0003800000 */
.L_x_5635:
[----:B------:R-:W-:Y:S01]  /*9cb0*/  HFMA2 R190, -RZ, RZ, 0, 5.9604644775390625e-08 ;  /* 0x00000001ffbe7431 */ /* 0x000fe200000001ff */
[----:B------:R-:W-:Y:S02]  /*9cc0*/  MOV R132, R187 ;  /* 0x000000bb00847202 */ /* 0x000fe40000000f00 */
[----:B------:R-:W-:-:S03]  /*9cd0*/  ISETP.GT.U32.AND P6, PT, R7, 0xbf, PT ;  /* 0x000000bf0700780c */ /* 0x000fc60003fc4070 */
[----:B------:R-:W-:-:S04]  /*9ce0*/  FADD.FTZ R183, R185, R132 ;  /* 0x00000084b9b77221 */ /* 0x000fc80000010000 */
[----:B------:R-:W-:-:S04]  /*9cf0*/  FMUL.FTZ R183, R183, R182 ;  /* 0x000000b6b7b77220 */ /* 0x000fc80000410000 */
        /* <DEDUP_REMOVED lines=165> */
[----:B------:R-:W-:-:S07]  /*a750*/  MOV R189, R132 ;  /* 0x0000008400bd7202 */ /* 0x000fce0000000f00 */
[----:B------:R-:W-:Y:S05]  /*a760*/  WARPSYNC.COLLECTIVE R188, `(.L_x_5636) ;  /* 0x00000000bc087348 */ /* 0x000fea0003c00000 */
[----:B------:R0:W1:Y:S02]  /*a770*/  SHFL.BFLY P6, R187, R189, R190, R191 ;  /* 0x0c0000bebdbb7389 */ /* 0x00006400000c00bf */
[----:B01----:R-:W-:Y:S05]  /*a780*/  ENDCOLLECTIVE ;  /* 0x000000000000791b */ /* 0x003fea0003800000 */
.L_x_5636:
[----:B------:R-:W-:Y:S01]  /*a790*/  HFMA2 R190, -RZ, RZ, 0, 1.1920928955078125e-07 ;  /* 0x00000002ffbe7431 */ /* 0x000fe200000001ff */
[----:B------:R-:W-:-:S05]  /*a7a0*/  MOV R133, R187 ;  /* 0x000000bb00857202 */ /* 0x000fca0000000f00 */
[----:B------:R-:W-:-:S05]  /*a7b0*/  FADD.FTZ R133, R132, R133 ;  /* 0x0000008584857221 */ /* 0x000fca0000010000 */
[----:B------:R-:W-:-:S07]  /*a7c0*/  MOV R189, R133 ;  /* 0x0000008500bd7202 */ /* 0x000fce0000000f00 */
[----:B------:R-:W-:Y:S05]  /*a7d0*/  WARPSYNC.COLLECTIVE R188, `(.L_x_5637) ;  /* 0x00000000bc087348 */ /* 0x000fea0003c00000 */
[----:B------:R0:W1:Y:S02]  /*a7e0*/  SHFL.BFLY P6, R187, R189, R190, R191 ;  /* 0x0c0000bebdbb7389 */ /* 0x00006400000c00bf */
[----:B01----:R-:W-:Y:S05]  /*a7f0*/  ENDCOLLECTIVE ;  /* 0x000000000000791b */ /* 0x003fea0003800000 */
.L_x_5637:
[----:B------:R-:W-:Y:S01]  /*a800*/  HFMA2 R190, -RZ, RZ, 0, 2.384185791015625e-07 ;  /* 0x00000004ffbe7431 */ /* 0x000fe200000001ff */
[----:B------:R-:W-:-:S05]  /*a810*/  MOV R134, R187 ;  /* 0x000000bb00867202 */ /* 0x000fca0000000f00 */
[----:B------:R-:W-:-:S05]  /*a820*/  FADD.FTZ R134, R133, R134 ;  /* 0x0000008685867221 */ /* 0x000fca0000010000 */
[----:B------:R-:W-:-:S07]  /*a830*/  MOV R189, R134 ;  /* 0x0000008600bd7202 */ /* 0x000fce0000000f00 */
[----:B------:R-:W-:Y:S05]  /*a840*/  WARPSYNC.COLLECTIVE R188, `(.L_x_5638) ;  /* 0x00000000bc087348 */ /* 0x000fea0003c00000 */
[----:B------:R0:W1:Y:S02]  /*a850*/  SHFL.BFLY P6, R187, R189, R190, R191 ;  /* 0x0c0000bebdbb7389 */ /* 0x00006400000c00bf */
[----:B01----:R-:W-:Y:S05]  /*a860*/  ENDCOLLECTIVE ;  /* 0x000000000000791b */ /* 0x003fea0003800000 */
.L_x_5638:
[----:B------:R-:W-:Y:S01]  /*a870*/  HFMA2 R190, -RZ, RZ, 0, 4.76837158203125e-07 ;  /* 0x00000008ffbe7431 */ /* 0x000fe200000001ff */
[----:B------:R-:W-:-:S05]  /*a880*/  MOV R135, R187 ;  /* 0x000000bb00877202 */ /* 0x000fca0000000f00 */
[----:B------:R-:W-:-:S05]  /*a890*/  FADD.FTZ R135, R134, R135 ;  /* 0x0000008786877221 */ /* 0x000fca0000010000 */
[----:B------:R-:W-:-:S07]  /*a8a0*/  MOV R189, R135 ;  /* 0x0000008700bd7202 */ /* 0x000fce0000000f00 */
[----:B------:R-:W-:Y:S05]  /*a8b0*/  WARPSYNC.COLLECTIVE R188, `(.L_x_5639) ;  /* 0x00000000bc087348 */ /* 0x000fea0003c00000 */
[----:B------:R0:W1:Y:S02]  /*a8c0*/  SHFL.BFLY P6, R187, R189, R190, R191 ;  /* 0x0c0000bebdbb7389 */ /* 0x00006400000c00bf */
[----:B01----:R-:W-:Y:S05]  /*a8d0*/  ENDCOLLECTIVE ;  /* 0x000000000000791b */ /* 0x003fea0003800000 */
.L_x_5639:
[----:B------:R-:W-:Y:S01]  /*a8e0*/  HFMA2 R190, -RZ, RZ, 0, 9.5367431640625e-07 ;  /* 0x00000010ffbe7431 */ /* 0x000fe200000001ff */
[----:B------:R-:W-:-:S05]  /*a8f0*/  MOV R184, R187 ;  /* 0x000000bb00b87202 */ /* 0x000fca0000000f00 */
[----:B------:R-:W-:-:S05]  /*a900*/  FADD.FTZ R184, R135, R184 ;  /* 0x000000b887b87221 */ /* 0x000fca0000010000 */
[----:B------:R-:W-:-:S07]  /*a910*/  MOV R189, R184 ;  /* 0x000000b800bd7202 */ /* 0x000fce0000000f00 */
[----:B------:R-:W-:Y:S05]  /*a920*/  WARPSYNC.COLLECTIVE R188, `(.L_x_5640) ;  /* 0x00000000bc087348 */ /* 0x000fea0003c00000 */
[----:B------:R0:W1:Y:S02]  /*a930*/  SHFL.BFLY P6, R187, R189, R190, R191 ;  /* 0x0c0000bebdbb7389 */ /* 0x00006400000c00bf */
[----:B01----:R-:W-:Y:S05]  /*a940*/  ENDCOLLECTIVE ;  /* 0x000000000000791b */ /* 0x003fea0003800000 */
.L_x_5640:
[----:B------:R-:W-:Y:S05]  /*a950*/  BRA `(.L_x_5641) ;  /* 0xffffffcc00cc7947 */ /* 0x000fea000383ffff */
.L_x_5642:
        /* <DEDUP_REMOVED lines=10> */
.L_x_54438:


//--------------------- .text._ZN10layer_norm31ln_parallel_residual_fwd_kernelINS_13Kernel_traitsI6__halfS2_S2_S2_fjLj2560ELj1ELj4ELj1ELj16ENS_18Kernel_traits_baseILj2560ES2_S2_S2_S2_fjLj128EEEEELb0ELb1ELb1EEEvNS_9FwdParamsE --------------------------
	.section	.text._ZN10layer_norm31ln_parallel_residual_fwd_kernelINS_13Kernel_traitsI6__halfS2_S2_S2_fjLj2560ELj1ELj4ELj1ELj16ENS_18Kernel_traits_baseILj2560ES2_S2_S2_S2_fjLj128EEEEELb0ELb1ELb1EEEvNS_9FwdParamsE,"ax",@progbits
	.align	128
        .global         _ZN10layer_norm31ln_parallel_residual_fwd_kernelINS_13Kernel_traitsI6__halfS2_S2_S2_fjLj2560ELj1ELj4ELj1ELj16ENS_18Kernel_traits_baseILj2560ES2_S2_S2_S2_fjLj128EEEEELb0ELb1ELb1EEEvNS_9FwdParamsE
        .type           _ZN10layer_norm31ln_parallel_residual_fwd_kernelINS_13Kernel_traitsI6__halfS2_S2_S2_fjLj2560ELj1ELj4ELj1ELj16ENS_18Kernel_traits_baseILj2560ES2_S2_S2_S2_fjLj128EEEEELb0ELb1ELb1EEEvNS_9FwdParamsE,@function
        .size           _ZN10layer_norm31ln_parallel_residual_fwd_kernelINS_13Kernel_traitsI6__halfS2_S2_S2_fjLj2560ELj1ELj4ELj1ELj16ENS_18Kernel_traits_baseILj2560ES2_S2_S2_S2_fjLj128EEEEELb0ELb1ELb1EEEvNS_9FwdParamsE,(.L_x_54439 - _ZN10layer_norm31ln_parallel_residual_fwd_kernelINS_13Kernel_traitsI6__halfS2_S2_S2_fjLj2560ELj1ELj4ELj1ELj16ENS_18Kernel_traits_baseILj2560ES2_S2_S2_S2_fjLj128EEEEELb0ELb1ELb1EEEvNS_9FwdParamsE)
        .other          _ZN10layer_norm31ln_parallel_residual_fwd_kernelINS_13Kernel_traitsI6__halfS2_S2_S2_fjLj2560ELj1ELj4ELj1ELj16ENS_18Kernel_traits_baseILj2560ES2_S2_S2_S2_fjLj128EEEEELb0ELb1ELb1EEEvNS_9FwdParamsE,@"STO_CUDA_ENTRY STV_DEFAULT"
_ZN10layer_norm31ln_parallel_residual_fwd_kernelINS_13Kernel_traitsI6__halfS2_S2_S2_fjLj2560ELj1ELj4ELj1ELj16ENS_18Kernel_traits_baseILj2560ES2_S2_S2_S2_fjLj128EEEEELb0ELb1ELb1EEEvNS_9FwdParamsE:
.text._ZN10layer_norm31ln_parallel_residual_fwd_kernelINS_13Kernel_traitsI6__halfS2_S2_S2_fjLj2560ELj1ELj4ELj1ELj16ENS_18Kernel_traits_baseILj2560ES2_S2_S2_S2_fjLj128EEEEELb0ELb1ELb1EEEvNS_9FwdParamsE:
        /* <DEDUP_REMOVED lines=41> */
.L_x_5643:
[----:B------:R-:W0:Y:S01]  /*0290*/  LDC.64 R4, c[0x0][0x3d0] ;  /* 0x0000f400ff047b82 */ /* 0x000e220000000a00 */
        /* <DEDUP_REMOVED lines=18> */
[----:B0-----:R-:W-:Y:S01]  /*03c0*/  IMAD.WIDE.U32 R40, R2, 0x10, R4 ;  /* 0x0000001002287825 */ /* 0x001fe200078e0004 */
[----:B------:R-:W-:-:S04]  /*03d0*/  CS2R R42, SRZ ;  /* 0x00000000002a7805 */ /* 0x000fc8000001ff00 */
[----:B------:R-:W5:Y:S04]  /*03e0*/  LDG.E.128 R124, desc[UR6][R40.64] ;  /* 0x00000006287c7981 */ /* 0x000f68000c1e1d00 */
        /* <DEDUP_REMOVED lines=8> */
[----:B------:R0:W5:Y:S02]  /*0470*/  LDG.E.128 R36, desc[UR6][R40.64+0x1200] ;  /* 0x0012000628247981 */ /* 0x000164000c1e1d00 */
[----:B0-----:R-:W-:-:S07]  /*0480*/  CS2R R40, SRZ ;  /* 0x0000000000287805 */ /* 0x001fce000001ff00 */
.L_x_5644:
[----:B------:R-:W1:Y:S02]  /*0490*/  LDCU UR4, c[0x0][0x384] ;  /* 0x00007080ff0477ac */ /* 0x000e640008000800 */
[----:B-1----:R-:W-:-:S13]  /*04a0*/  ISETP.GE.AND P1, PT, R3, UR4, PT ;  /* 0x0000000403007c0c */ /* 0x002fda000bf26270 */
[----:B------:R-:W-:Y:S05]  /*04b0*/  @P1 EXIT ;  /* 0x000000000000194d */ /* 0x000fea0003800000 */
[----:B------:R-:W-:Y:S01]  /*04c0*/  ISETP.NE.U32.AND P1, PT, R84, RZ, PT ;  /* 0x000000ff5400720c */ /* 0x000fe20003f25070 */
[----:B------:R-:W1:Y:S03]  /*04d0*/  LDCU UR4, c[0x0][0x388] ;  /* 0x00007100ff0477ac */ /* 0x000e660008000800 */
[----:B------:R-:W-:Y:S01]  /*04e0*/  ISETP.NE.AND.EX P1, PT, R85, RZ, PT, P1 ;  /* 0x000000ff5500720c */ /* 0x000fe20003f25310 */
[----:B------:R-:W2:Y:S01]  /*04f0*/  LDCU.U8 UR5, c[0x0][0x410] ;  /* 0x00008200ff0577ac */ /* 0x000ea20008000000 */
[----:B------:R-:W3:Y:S01]  /*0500*/  LDCU UR8, c[0x0][0x448] ;  /* 0x00008900ff0877ac */ /* 0x000ee20008000800 */
[----:B------:R-:W4:Y:S01]  /*0510*/  LDCU.64 UR10, c[0x0][0x3a0] ;  /* 0x00007400ff0a77ac */ /* 0x000f220008000a00 */
[----:B------:R-:W0:Y:S09]  /*0520*/  LDCU.64 UR12, c[0x0][0x398] ;  /* 0x00007300ff0c77ac */ /* 0x000e320008000a00 */
.L_x_5686:
[----:B----4-:R-:W-:Y:S01]  /*0530*/  ISETP.NE.U32.AND P2, PT, RZ, UR10, PT ;  /* 0x0000000aff007c0c */ /* 0x010fe2000bf45070 */
[----:B------:R-:W4:Y:S01]  /*0540*/  LDC.64 R106, c[0x0][0x390] ;  /* 0x0000e400ff6a7b82 */ /* 0x000f220000000a00 */
[----:B-1----:R-:W-:Y:S02]  /*0550*/  IMAD R0, R3, UR4, RZ ;  /* 0x0000000403007c24 */ /* 0x002fe4000f8e02ff */
[----:B------:R-:W-:-:S03]  /*0560*/  ISETP.NE.AND.EX P2, PT, RZ, UR11, PT, P2 ;  /* 0x0000000bff007c0c */ /* 0x000fc6000bf45320 */
[----:B------:R-:W-:Y:S02]  /*0570*/  SHF.R.S32.HI R97, RZ, 0x1f, R0 ;  /* 0x0000001fff617819 */ /* 0x000fe40000011400 */
[----:B------:R-:W1:Y:S02]  /*0580*/  @P1 LDC.64 R92, c[0x0][0x398] ;  /* 0x0000e600ff5c1b82 */ /* 0x000e640000000a00 */
[----:B------:R-:W-:-:S04]  /*0590*/  LEA.HI R97, R97, R0, RZ, 0x3 ;  /* 0x0000000061617211 */ /* 0x000fc800078f18ff */
[----:B------:R-:W-:Y:S02]  /*05a0*/  LEA.HI.SX32 R101, R97, R2, 0x1d ;  /* 0x0000000261657211 */ /* 0x000fe400078feaff */
[----:B------:R-:W2:Y:S03]  /*05b0*/  @P2 LDC.64 R94, c[0x0][0x3a0] ;  /* 0x0000e800ff5e2b82 */ /* 0x000ea60000000a00 */
[----:B----4-:R-:W-:-:S06]  /*05c0*/  IMAD.WIDE.U32 R180, R101, 0x10, R106 ;  /* 0x0000001065b47825 */ /* 0x010fcc00078e006a */
[----:B-----5:R-:W5:Y:S01]  /*05d0*/  LDG.E.128 R180, desc[UR6][R180.64] ;  /* 0x00000006b4b47981 */ /* 0x020f62000c1e1d00 */
[----:B0-----:R-:W-:Y:S01]  /*05e0*/  UISETP.NE.U32.AND UP0, UPT, UR12, URZ, UPT ;  /* 0x000000ff0c00728c */ /* 0x001fe2000bf05070 */
[----:B-1----:R-:W-:-:S04]  /*05f0*/  @P1 IMAD.WIDE.U32 R92, R101, 0x10, R92 ;  /* 0x00000010655c1825 */ /* 0x002fc800078e005c */
[----:B--2---:R-:W-:Y:S01]  /*0600*/  @P2 IMAD.WIDE.U32 R94, R101, 0x10, R94 ;  /* 0x00000010655e2825 */ /* 0x004fe200078e005e */
[----:B------:R-:W-:Y:S01]  /*0610*/  UISETP.NE.AND.EX UP0, UPT, UR13, URZ, UPT, UP0 ;  /* 0x000000ff0d00728c */ /* 0x000fe2000bf05300 */
[----:B------:R0:W5:Y:S04]  /*0620*/  @P1 LDG.E.128 R80, desc[UR6][R92.64] ;  /* 0x000000065c501981 */ /* 0x000168000c1e1d00 */
[----:B------:R0:W5:Y:S01]  /*0630*/  @P2 LDG.E.128 R84, desc[UR6][R94.64] ;  /* 0x000000065e542981 */ /* 0x000162000c1e1d00 */
[----:B------:R-:W-:-:S13]  /*0640*/  PLOP3.LUT P1, PT, PT, PT, UP0, 0x80, 0x8 ;  /* 0x000000000008781c */ /* 0x000fda0003f2f008 */
[----:B0-----:R-:W-:Y:S05]  /*0650*/  @!P1 BRA `(.L_x_5645) ;  /* 0x00000004002c9947 */ /* 0x001fea0003800000 */
[----:B------:R-:W-:Y:S05]  /*0660*/  @!P2 BRA `(.L_x_5646) ;  /* 0x0000000000b4a947 */ /* 0x000fea0003800000 */
[----:B-----5:R-:W-:Y:S02]  /*0670*/  HADD2.F32 R0, -RZ, R180.H0_H0 ;  /* 0x200000b4ff007230 */ /* 0x020fe40000004100 */
[----:B------:R-:W-:Y:S02]  /*0680*/  HADD2.F32 R89, -RZ, R80.H0_H0 ;  /* 0x20000050ff597230 */ /* 0x000fe40000004100 */
[--C-:B------:R-:W-:Y:S02]  /*0690*/  HADD2.F32 R88, -RZ, R181.reuse.H0_H0 ;  /* 0x200000b5ff587230 */ /* 0x100fe40000004100 */
[----:B------:R-:W-:Y:S02]  /*06a0*/  HADD2.F32 R180, -RZ, R180.H1_H1 ;  /* 0x300000b4ffb47230 */ /* 0x000fe40000004100 */
[----:B------:R-:W-:Y:S01]  /*06b0*/  FADD.FTZ R0, R0, R89 ;  /* 0x0000005900007221 */ /* 0x000fe20000010000 */
[----:B------:R-:W-:Y:S02]  /*06c0*/  HADD2.F32 R181, -RZ, R181.H1_H1 ;  /* 0x300000b5ffb57230 */ /* 0x000fe40000004100 */
[----:B------:R-:W-:-:S02]  /*06d0*/  HADD2.F32 R92, -RZ, R182.H0_H0 ;  /* 0x200000b6ff5c7230 */ /* 0x000fc40000004100 */
[----:B------:R-:W-:Y:S02]  /*06e0*/  HADD2.F32 R89, -RZ, R80.H1_H1 ;  /* 0x30000050ff597230 */ /* 0x000fe40000004100 */
[--C-:B------:R-:W-:Y:S02]  /*06f0*/  HADD2.F32 R91, -RZ, R81.reuse.H0_H0 ;  /* 0x20000051ff5b7230 */ /* 0x100fe40000004100 */
        /* <DEDUP_REMOVED lines=34> */
[----:B------:R-:W-:Y:S01]  /*0920*/  F2FP.F16.F32.PACK_AB R88, R179, R212 ;  /* 0x000000d4b358723e */ /* 0x000fe200000000ff */
[----:B------:R-:W-:Y:S06]  /*0930*/  BRA `(.L_x_5647) ;  /* 0x00000004000c7947 */ /* 0x000fec0003800000 */
.L_x_5646:
[----:B-----5:R-:W-:Y:S02]  /*0940*/  HADD2.F32 R212, -RZ, R180.H0_H0 ;  /* 0x200000b4ffd47230 */ /* 0x020fe40000004100 */
[----:B------:R-:W-:Y:S02]  /*0950*/  HADD2.F32 R89, -RZ, R80.H0_H0 ;  /* 0x20000050ff597230 */ /* 0x000fe40000004100 */
[----:B------:R-:W-:Y:S02]  /*0960*/  HADD2.F32 R179, -RZ, R180.H1_H1 ;  /* 0x300000b4ffb37230 */ /* 0x000fe40000004100 */
[--C-:B------:R-:W-:Y:S02]  /*0970*/  HADD2.F32 R184, -RZ, R181.reuse.H0_H0 ;  /* 0x200000b5ffb87230 */ /* 0x100fe40000004100 */
[----:B------:R-:W-:Y:S01]  /*0980*/  FADD.FTZ R212, R212, R89 ;  /* 0x00000059d4d47221 */ /* 0x000fe20000010000 */
[----:B------:R-:W-:Y:S02]  /*0990*/  HADD2.F32 R181, -RZ, R181.H1_H1 ;  /* 0x300000b5ffb57230 */ /* 0x000fe40000004100 */
[----:B------:R-:W-:-:S02]  /*09a0*/  HADD2.F32 R178, -RZ, R182.H0_H0 ;  /* 0x200000b6ffb27230 */ /* 0x000fc40000004100 */
[----:B------:R-:W-:Y:S02]  /*09b0*/  HADD2.F32 R177, -RZ, R182.H1_H1 ;  /* 0x300000b6ffb17230 */ /* 0x000fe40000004100 */
[----:B------:R-:W-:Y:S02]  /*09c0*/  HADD2.F32 R91, -RZ, R81.H0_H0 ;  /* 0x20000051ff5b7230 */ /* 0x000fe40000004100 */
[----:B------:R-:W-:Y:S02]  /*09d0*/  HADD2.F32 R93, -RZ, R82.H0_H0 ;  /* 0x20000052ff5d7230 */ /* 0x000fe40000004100 */
[--C-:B------:R-:W-:Y:S02]  /*09e0*/  HADD2.F32 R180, -RZ, R183.reuse.H0_H0 ;  /* 0x200000b7ffb47230 */ /* 0x100fe40000004100 */
[----:B------:R-:W-:Y:S01]  /*09f0*/  FADD.FTZ R184, R184, R91 ;  /* 0x0000005bb8b87221 */ /* 0x000fe20000010000 */
[----:B------:R-:W-:Y:S02]  /*0a00*/  HADD2.F32 R165, -RZ, R183.H1_H1 ;  /* 0x300000b7ffa57230 */ /* 0x000fe40000004100 */
[----:B------:R-:W-:Y:S01]  /*0a10*/  FADD.FTZ R178, R178, R93 ;  /* 0x0000005db2b27221 */ /* 0x000fe20000010000 */
[----:B------:R-:W-:-:S02]  /*0a20*/  HADD2.F32 R89, -RZ, R83.H0_H0 ;  /* 0x20000053ff597230 */ /* 0x000fc40000004100 */
        /* <DEDUP_REMOVED lines=14> */
.L_x_5645:
[----:B------:R-:W-:Y:S05]  /*0b10*/  @!P2 BRA `(.L_x_5648) ;  /* 0x000000000074a947 */ /* 0x000fea0003800000 */
        /* <DEDUP_REMOVED lines=29> */
.L_x_5648:
        /* <DEDUP_REMOVED lines=8> */
.L_x_5647:
        /* <DEDUP_REMOVED lines=27> */
.L_x_5650:
[----:B-----5:R-:W-:Y:S02]  /*0f20*/  HADD2.F32 R162, -RZ, R200.H0_H0 ;  /* 0x200000c8ffa27230 */ /* 0x020fe40000004100 */
[----:B------:R-:W-:Y:S02]  /*0f30*/  HADD2.F32 R89, -RZ, R84.H0_H0 ;  /* 0x20000054ff597230 */ /* 0x000fe40000004100 */
[----:B------:R-:W-:Y:S02]  /*0f40*/  HADD2.F32 R122, -RZ, R203.H0_H0 ;  /* 0x200000cbff7a7230 */ /* 0x000fe40000004100 */
[----:B------:R-:W-:Y:S02]  /*0f50*/  HADD2.F32 R163, -RZ, R200.H1_H1 ;  /* 0x300000c8ffa37230 */ /* 0x000fe40000004100 */
[----:B------:R-:W-:Y:S01]  /*0f60*/  FADD.FTZ R162, R89, R162 ;  /* 0x000000a259a27221 */ /* 0x000fe20000010000 */
[--C-:B------:R-:W-:Y:S02]  /*0f70*/  HADD2.F32 R164, -RZ, R201.reuse.H0_H0 ;  /* 0x200000c9ffa47230 */ /* 0x100fe40000004100 */
[----:B------:R-:W-:-:S02]  /*0f80*/  HADD2.F32 R143, -RZ, R201.H1_H1 ;  /* 0x300000c9ff8f7230 */ /* 0x000fc40000004100 */
[--C-:B------:R-:W-:Y:S02]  /*0f90*/  HADD2.F32 R144, -RZ, R202.reuse.H0_H0 ;  /* 0x200000caff907230 */ /* 0x100fe40000004100 */
        /* <DEDUP_REMOVED lines=21> */
.L_x_5649:
[----:B------:R-:W-:-:S04]  /*10f0*/  UISETP.NE.U32.AND UP1, UPT, UR10, URZ, UPT ;  /* 0x000000ff0a00728c */ /* 0x000fc8000bf25070 */
[----:B------:R-:W-:-:S09]  /*1100*/  UISETP.NE.AND.EX UP1, UPT, UR11, URZ, UPT, UP1 ;  /* 0x000000ff0b00728c */ /* 0x000fd2000bf25310 */
[----:B------:R-:W-:Y:S05]  /*1110*/  BRA.U UP1, `(.L_x_5652) ;  /* 0x0000000101747547 */ /* 0x000fea000b800000 */
        /* <DEDUP_REMOVED lines=29> */
.L_x_5652:
        /* <DEDUP_REMOVED lines=44> */
.L_x_5651:
        /* <DEDUP_REMOVED lines=14> */
[----:B-----5:R-:W-:Y:S02]  /*1690*/  HADD2.F32 R201, -RZ, R198.H0_H0 ;  /* 0x200000c6ffc97230 */ /* 0x020fe40000004100 */
[--C-:B------:R-:W-:Y:S02]  /*16a0*/  HADD2.F32 R145, -RZ, R196.reuse.H0_H0 ;  /* 0x200000c4ff917230 */ /* 0x100fe40000004100 */
[----:B------:R-:W-:Y:S02]  /*16b0*/  HADD2.F32 R118, -RZ, R196.H1_H1 ;  /* 0x300000c4ff767230 */ /* 0x000fe40000004100 */
[--C-:B------:R-:W-:Y:S02]  /*16c0*/  HADD2.F32 R120, -RZ, R197.reuse.H0_H0 ;  /* 0x200000c5ff787230 */ /* 0x100fe40000004100 */
[----:B------:R-:W-:Y:S02]  /*16d0*/  HADD2.F32 R121, -RZ, R197.H1_H1 ;  /* 0x300000c5ff797230 */ /* 0x000fe40000004100 */
[----:B------:R-:W-:-:S02]  /*16e0*/  HADD2.F32 R198, -RZ, R198.H1_H1 ;  /* 0x300000c6ffc67230 */ /* 0x000fc40000004100 */
[--C-:B------:R-:W-:Y:S02]  /*16f0*/  HADD2.F32 R115, -RZ, R199.reuse.H0_H0 ;  /* 0x200000c7ff737230 */ /* 0x100fe40000004100 */
[----:B------:R-:W-:Y:S01]  /*1700*/  HADD2.F32 R114, -RZ, R199.H1_H1 ;  /* 0x300000c7ff727230 */ /* 0x000fe20000004100 */
[----:B------:R-:W-:Y:S06]  /*1710*/  BRA `(.L_x_5655) ;  /* 0x00000004009c7947 */ /* 0x000fec0003800000 */
.L_x_5654:
[----:B-----5:R-:W-:Y:S02]  /*1720*/  HADD2.F32 R145, -RZ, R196.H0_H0 ;  /* 0x200000c4ff917230 */ /* 0x020fe40000004100 */
[----:B------:R-:W-:Y:S02]  /*1730*/  HADD2.F32 R120, -RZ, R197.H0_H0 ;  /* 0x200000c5ff787230 */ /* 0x000fe40000004100 */
[----:B------:R-:W-:Y:S02]  /*1740*/  HADD2.F32 R201, -RZ, R198.H0_H0 ;  /* 0x200000c6ffc97230 */ /* 0x000fe40000004100 */
[----:B------:R-:W-:Y:S02]  /*1750*/  HADD2.F32 R0, -RZ, R84.H0_H0 ;  /* 0x20000054ff007230 */ /* 0x000fe40000004100 */
[----:B0-----:R-:W-:Y:S02]  /*1760*/  HADD2.F32 R89, -RZ, R85.H0_H0 ;  /* 0x20000055ff597230 */ /* 0x001fe40000004100 */
[----:B------:R-:W-:-:S02]  /*1770*/  HADD2.F32 R88, -RZ, R86.H0_H0 ;  /* 0x20000056ff587230 */ /* 0x000fc40000004100 */
[----:B------:R-:W-:Y:S01]  /*1780*/  FADD.FTZ R145, R0, R145 ;  /* 0x0000009100917221 */ /* 0x000fe20000010000 */
[----:B------:R-:W-:Y:S02]  /*1790*/  HADD2.F32 R118, -RZ, R196.H1_H1 ;  /* 0x300000c4ff767230 */ /* 0x000fe40000004100 */
[----:B------:R-:W-:Y:S01]  /*17a0*/  FADD.FTZ R120, R89, R120 ;  /* 0x0000007859787221 */ /* 0x000fe20000010000 */
[----:B------:R-:W-:Y:S02]  /*17b0*/  HADD2.F32 R121, -RZ, R197.H1_H1 ;  /* 0x300000c5ff797230 */ /* 0x000fe40000004100 */
[----:B------:R-:W-:Y:S01]  /*17c0*/  FADD.FTZ R201, R88, R201 ;  /* 0x000000c958c97221 */ /* 0x000fe20000010000 */
[----:B------:R-:W-:Y:S02]  /*17d0*/  HADD2.F32 R198, -RZ, R198.H1_H1 ;  /* 0x300000c6ffc67230 */ /* 0x000fe40000004100 */
[--C-:B------:R-:W-:Y:S02]  /*17e0*/  HADD2.F32 R115, -RZ, R199.reuse.H0_H0 ;  /* 0x200000c7ff737230 */ /* 0x100fe40000004100 */
        /* <DEDUP_REMOVED lines=16> */
.L_x_5653:
[----:B------:R-:W-:Y:S05]  /*18f0*/  BRA.U UP1, `(.L_x_5656) ;  /* 0x0000000101747547 */ /* 0x000fea000b800000 */
        /* <DEDUP_REMOVED lines=29> */
.L_x_5656:
[----:B0----5:R-:W-:Y:S02]  /*1ad0*/  HADD2.F32 R88, -RZ, R197.H0_H0 ;  /* 0x200000c5ff587230 */ /* 0x021fe40000004100 */
        /* <DEDUP_REMOVED lines=43> */
.L_x_5655:
[----:B------:R-:W1:Y:S01]  /*1d90*/  @P0 LDC.64 R102, c[0x0][0x3a8] ;  /* 0x0000ea00ff660b82 */ /* 0x000e620000000a00 */
[----:B0-----:R-:W-:-:S05]  /*1da0*/  IADD3 R99, PT, PT, R101, 0x60, RZ ;  /* 0x0000006065637810 */ /* 0x001fca0007ffe0ff */
[----:B------:R-:W-:Y:S02]  /*1db0*/  IMAD.WIDE.U32 R92, R99, 0x10, R106 ;  /* 0x00000010635c7825 */ /* 0x000fe400078e006a */
[----:B------:R-:W0:Y:S08]  /*1dc0*/  @P1 LDC.64 R104, c[0x0][0x398] ;  /* 0x0000e600ff681b82 */ /* 0x000e300000000a00 */
[----:B------:R-:W2:Y:S01]  /*1dd0*/  @P2 LDC.64 R108, c[0x0][0x3a0] ;  /* 0x0000e800ff6c2b82 */ /* 0x000ea20000000a00 */
[----:B-1----:R-:W-:-:S05]  /*1de0*/  @P0 IMAD.WIDE.U32 R102, R100, 0x10, R102 ;  /* 0x0000001064660825 */ /* 0x002fca00078e0066 */
[----:B------:R1:W-:Y:S01]  /*1df0*/  @P0 STG.E.128 desc[UR6][R102.64], R88 ;  /* 0x0000005866000986 */ /* 0x0003e2000c101d06 */
[----:B0-----:R-:W-:-:S03]  /*1e00*/  @P1 IMAD.WIDE.U32 R104, R99, 0x10, R104 ;  /* 0x0000001063681825 */ /* 0x001fc600078e0068 */
        /* <DEDUP_REMOVED lines=15> */
.L_x_5658:
[----:B-----5:R-:W-:Y:S02]  /*1f00*/  HADD2.F32 R196, -RZ, R92.H0_H0 ;  /* 0x2000005cffc47230 */ /* 0x020fe40000004100 */
[----:B-1----:R-:W-:Y:S02]  /*1f10*/  HADD2.F32 R89, -RZ, R84.H0_H0 ;  /* 0x20000054ff597230 */ /* 0x002fe40000004100 */
        /* <DEDUP_REMOVED lines=27> */
.L_x_5657:
        /* <DEDUP_REMOVED lines=30> */
.L_x_5660:
[----:B-----5:R-:W-:Y:S02]  /*22b0*/  HADD2.F32 R0, -RZ, R92.H0_H0 ;  /* 0x2000005cff007230 */ /* 0x020fe40000004100 */
[----:B-1----:R-:W-:Y:S02]  /*22c0*/  HADD2.F32 R89, -RZ, R80.H0_H0 ;  /* 0x20000050ff597230 */ /* 0x002fe40000004100 */
        /* <DEDUP_REMOVED lines=42> */
.L_x_5659:
[----:B-1----:R-:W0:Y:S01]  /*2570*/  @P0 LDC.64 R102, c[0x0][0x3a8] ;  /* 0x0000ea00ff660b82 */ /* 0x002e220000000a00 */
        /* <DEDUP_REMOVED lines=22> */
.L_x_5662:
        /* <DEDUP_REMOVED lines=9> */
[----:B0-----:R-:W-:Y:S02]  /*2770*/  HADD2.F32 R88, -RZ, R85.H0_H0 ;  /* 0x20000055ff587230 */ /* 0x001fe40000004100 */
        /* <DEDUP_REMOVED lines=19> */
.L_x_5661:
        /* <DEDUP_REMOVED lines=30> */
.L_x_5664:
[----:B-----5:R-:W-:Y:S02]  /*2a90*/  HADD2.F32 R0, -RZ, R92.H0_H0 ;  /* 0x2000005cff007230 */ /* 0x020fe40000004100 */
[----:B0-----:R-:W-:Y:S02]  /*2aa0*/  HADD2.F32 R89, -RZ, R80.H0_H0 ;  /* 0x20000050ff597230 */ /* 0x001fe40000004100 */
[----:B------:R-:W-:Y:S02]  /*2ab0*/  HADD2.F32 R88, -RZ, R93.H0_H0 ;  /* 0x2000005dff587230 */ /* 0x000fe40000004100 */
[----:B------:R-:W-:Y:S02]  /*2ac0*/  HADD2.F32 R91, -RZ, R81.H0_H0 ;  /* 0x20000051ff5b7230 */ /* 0x000fe40000004100 */
[----:B------:R-:W-:Y:S01]  /*2ad0*/  FADD.FTZ R0, R89, R0 ;  /* 0x0000000059007221 */ /* 0x000fe20000010000 */
[----:B------:R-:W-:Y:S02]  /*2ae0*/  HADD2.F32 R92, -RZ, R92.H1_H1 ;  /* 0x3000005cff5c7230 */ /* 0x000fe40000004100 */
[----:B------:R-:W-:-:S02]  /*2af0*/  HADD2.F32 R89, -RZ, R80.H1_H1 ;  /* 0x30000050ff597230 */ /* 0x000fc40000004100 */
[----:B------:R-:W-:Y:S01]  /*2b00*/  FADD.FTZ R88, R91, R88 ;  /* 0x000000585b587221 */ /* 0x000fe20000010000 */
[----:B------:R-:W-:Y:S02]  /*2b10*/  HADD2.F32 R93, -RZ, R93.H1_H1 ;  /* 0x3000005dff5d7230 */ /* 0x000fe40000004100 */
[----:B------:R-:W-:Y:S02]  /*2b20*/  HADD2.F32 R104, -RZ, R95.H1_H1 ;  /* 0x3000005fff687230 */ /* 0x000fe40000004100 */
[----:B------:R-:W-:Y:S01]  /*2b30*/  FADD.FTZ R89, R89, R92 ;  /* 0x0000005c59597221 */ /* 0x000fe20000010000 */
[----:B------:R-:W-:Y:S02]  /*2b40*/  HADD2.F32 R90, -RZ, R81.H1_H1 ;  /* 0x30000051ff5a7230 */ /* 0x000fe40000004100 */
[----:B------:R-:W-:Y:S02]  /*2b50*/  HADD2.F32 R91, -RZ, R83.H1_H1 ;  /* 0x30000053ff5b7230 */ /* 0x000fe40000004100 */
[----:B------:R-:W-:-:S02]  /*2b60*/  HADD2.F32 R97, -RZ, R94.H0_H0 ;  /* 0x2000005eff617230 */ /* 0x000fc40000004100 */
[----:B------:R-:W-:Y:S01]  /*2b70*/  FADD.FTZ R90, R90, R93 ;  /* 0x0000005d5a5a7221 */ /* 0x000fe20000010000 */
[----:B------:R-:W-:Y:S02]  /*2b80*/  HADD2.F32 R102, -RZ, R94.H1_H1 ;  /* 0x3000005eff667230 */ /* 0x000fe40000004100 */
[----:B------:R-:W-:Y:S01]  /*2b90*/  FADD.FTZ R104, R91, R104 ;  /* 0x000000685b687221 */ /* 0x000fe20000010000 */
[----:B------:R-:W-:Y:S02]  /*2ba0*/  HADD2.F32 R103, -RZ, R95.H0_H0 ;  /* 0x2000005fff677230 */ /* 0x000fe40000004100 */
[--C-:B------:R-:W-:Y:S02]  /*2bb0*/  HADD2.F32 R94, -RZ, R82.reuse.H0_H0 ;  /* 0x20000052ff5e7230 */ /* 0x100fe40000004100 */
[----:B------:R-:W-:Y:S02]  /*2bc0*/  HADD2.F32 R95, -RZ, R82.H1_H1 ;  /* 0x30000052ff5f7230 */ /* 0x000fe40000004100 */
[----:B------:R-:W-:-:S02]  /*2bd0*/  HADD2.F32 R92, -RZ, R83.H0_H0 ;  /* 0x20000053ff5c7230 */ /* 0x000fc40000004100 */
        /* <DEDUP_REMOVED lines=23> */
.L_x_5663:
[----:B0-----:R-:W0:Y:S01]  /*2d50*/  @P0 LDC.64 R102, c[0x0][0x3a8] ;  /* 0x0000ea00ff660b82 */ /* 0x001e220000000a00 */
        /* <DEDUP_REMOVED lines=22> */
.L_x_5666:
        /* <DEDUP_REMOVED lines=29> */
.L_x_5665:
        /* <DEDUP_REMOVED lines=30> */
.L_x_5668:
[----:B-----5:R-:W-:Y:S02]  /*3270*/  HADD2.F32 R0, -RZ, R92.H0_H0 ;  /* 0x2000005cff007230 */ /* 0x020fe40000004100 */
[----:B0-----:R-:W-:Y:S02]  /*3280*/  HADD2.F32 R89, -RZ, R80.H0_H0 ;  /* 0x20000050ff597230 */ /* 0x001fe40000004100 */
        /* <DEDUP_REMOVED lines=9> */
[----:B------:R-:W-:Y:S02]  /*3320*/  HADD2.F32 R102, -RZ, R94.H0_H0 ;  /* 0x2000005eff667230 */ /* 0x000fe40000004100 */
[----:B------:R-:W-:Y:S02]  /*3330*/  HADD2.F32 R95, -RZ, R82.H0_H0 ;  /* 0x20000052ff5f7230 */ /* 0x000fe40000004100 */
[----:B------:R-:W-:-:S02]  /*3340*/  HADD2.F32 R93, -RZ, R93.H1_H1 ;  /* 0x3000005dff5d7230 */ /* 0x000fc40000004100 */
[----:B------:R-:W-:Y:S02]  /*3350*/  HADD2.F32 R90, -RZ, R81.H1_H1 ;  /* 0x30000051ff5a7230 */ /* 0x000fe40000004100 */
[----:B------:R-:W-:Y:S01]  /*3360*/  FADD.FTZ R95, R95, R102 ;  /* 0x000000665f5f7221 */ /* 0x000fe20000010000 */
[----:B------:R-:W-:Y:S02]  /*3370*/  HADD2.F32 R91, -RZ, R83.H0_H0 ;  /* 0x20000053ff5b7230 */ /* 0x000fe40000004100 */
[----:B------:R-:W-:Y:S02]  /*3380*/  HADD2.F32 R92, -RZ, R86.H0_H0 ;  /* 0x20000056ff5c7230 */ /* 0x000fe40000004100 */
[----:B------:R-:W-:Y:S01]  /*3390*/  FADD.FTZ R90, R90, R93 ;  /* 0x0000005d5a5a7221 */ /* 0x000fe20000010000 */
[----:B------:R-:W-:Y:S02]  /*33a0*/  HADD2.F32 R94, -RZ, R94.H1_H1 ;  /* 0x3000005eff5e7230 */ /* 0x000fe40000004100 */
[----:B------:R-:W-:Y:S01]  /*33b0*/  FADD.FTZ R104, R91, R104 ;  /* 0x000000685b687221 */ /* 0x000fe20000010000 */
[----:B------:R-:W-:-:S02]  /*33c0*/  HADD2.F32 R103, -RZ, R82.H1_H1 ;  /* 0x30000052ff677230 */ /* 0x000fc40000004100 */
[----:B------:R-:W-:Y:S01]  /*33d0*/  FADD.FTZ R153, R92, R95 ;  /* 0x0000005f5c997221 */ /* 0x000fe20000010000 */
[----:B------:R-:W-:Y:S02]  /*33e0*/  HADD2.F32 R102, -RZ, R83.H1_H1 ;  /* 0x30000053ff667230 */ /* 0x000fe40000004100 */
        /* <DEDUP_REMOVED lines=20> */
.L_x_5667:
        /* <DEDUP_REMOVED lines=23> */
.L_x_5670:
        /* <DEDUP_REMOVED lines=29> */
.L_x_5669:
        /* <DEDUP_REMOVED lines=30> */
.L_x_5672:
        /* <DEDUP_REMOVED lines=44> */
.L_x_5671:
        /* <DEDUP_REMOVED lines=23> */
.L_x_5674:
[----:B-----5:R-:W-:Y:S02]  /*3e80*/  HADD2.F32 R137, -RZ, R92.H0_H0 ;  /* 0x2000005cff897230 */ /* 0x020fe40000004100 */
[----:B------:R-:W-:Y:S02]  /*3e90*/  HADD2.F32 R136, -RZ, R94.H0_H0 ;  /* 0x2000005eff887230 */ /* 0x000fe40000004100 */
[----:B------:R-:W-:Y:S02]  /*3ea0*/  HADD2.F32 R0, -RZ, R84.H0_H0 ;  /* 0x20000054ff007230 */ /* 0x000fe40000004100 */
[----:B0-----:R-:W-:Y:S02]  /*3eb0*/  HADD2.F32 R89, -RZ, R86.H0_H0 ;  /* 0x20000056ff597230 */ /* 0x001fe40000004100 */
        /* <DEDUP_REMOVED lines=25> */
.L_x_5673:
[----:B------:R-:W-:Y:S05]  /*4050*/  BRA.U UP1, `(.L_x_5676) ;  /* 0x0000000101747547 */ /* 0x000fea000b800000 */
        /* <DEDUP_REMOVED lines=29> */
.L_x_5676:
        /* <DEDUP_REMOVED lines=9> */
[----:B------:R-:W-:Y:S02]  /*42c0*/  HADD2.F32 R108, -RZ, R95.H0_H0 ;  /* 0x2000005fff6c7230 */ /* 0x000fe40000004100 */
[----:B------:R-:W-:Y:S01]  /*42d0*/  FADD.FTZ R89, R89, R92 ;  /* 0x0000005c59597221 */ /* 0x000fe20000010000 */
[----:B------:R-:W-:Y:S02]  /*42e0*/  HADD2.F32 R90, -RZ, R81.H1_H1 ;  /* 0x30000051ff5a7230 */ /* 0x000fe40000004100 */
[----:B------:R-:W-:Y:S02]  /*42f0*/  HADD2.F32 R91, -RZ, R83.H0_H0 ;  /* 0x20000053ff5b7230 */ /* 0x000fe40000004100 */
[----:B------:R-:W-:-:S02]  /*4300*/  HADD2.F32 R104, -RZ, R94.H0_H0 ;  /* 0x2000005eff687230 */ /* 0x000fc40000004100 */
[----:B------:R-:W-:Y:S01]  /*4310*/  FADD.FTZ R90, R90, R93 ;  /* 0x0000005d5a5a7221 */ /* 0x000fe20000010000 */
[----:B------:R-:W-:Y:S02]  /*4320*/  HADD2.F32 R109, -RZ, R95.H1_H1 ;  /* 0x3000005fff6d7230 */ /* 0x000fe40000004100 */
[----:B------:R-:W-:Y:S01]  /*4330*/  FADD.FTZ R108, R91, R108 ;  /* 0x0000006c5b6c7221 */ /* 0x000fe20000010000 */
[----:B------:R-:W-:Y:S02]  /*4340*/  HADD2.F32 R94, -RZ, R94.H1_H1 ;  /* 0x3000005eff5e7230 */ /* 0x000fe40000004100 */
[--C-:B------:R-:W-:Y:S02]  /*4350*/  HADD2.F32 R95, -RZ, R82.reuse.H0_H0 ;  /* 0x20000052ff5f7230 */ /* 0x100fe40000004100 */
[----:B------:R-:W-:Y:S02]  /*4360*/  HADD2.F32 R105, -RZ, R82.H1_H1 ;  /* 0x30000052ff697230 */ /* 0x000fe40000004100 */
        /* <DEDUP_REMOVED lines=24> */
.L_x_5675:
        /* <DEDUP_REMOVED lines=23> */
.L_x_5678:
        /* <DEDUP_REMOVED lines=29> */
.L_x_5677:
        /* <DEDUP_REMOVED lines=30> */
.L_x_5680:
        /* <DEDUP_REMOVED lines=44> */
.L_x_5679:
[----:B------:R-:W1:Y:S01]  /*4cd0*/  @P2 LDC.64 R92, c[0x0][0x3a0] ;  /* 0x0000e800ff5c2b82 */ /* 0x000e620000000a00 */
[----:B------:R-:W-:-:S07]  /*4ce0*/  IADD3 R105, PT, PT, R101, 0x120, RZ ;  /* 0x0000012065697810 */ /* 0x000fce0007ffe0ff */
[----:B0-----:R-:W0:Y:S08]  /*4cf0*/  @P0 LDC.64 R108, c[0x0][0x3a8] ;  /* 0x0000ea00ff6c0b82 */ /* 0x001e300000000a00 */
[----:B------:R-:W2:Y:S01]  /*4d00*/  @P1 LDC.64 R110, c[0x0][0x398] ;  /* 0x0000e600ff6e1b82 */ /* 0x000ea20000000a00 */
[----:B-1----:R-:W-:-:S04]  /*4d10*/  @P2 IMAD.WIDE.U32 R112, R105, 0x10, R92 ;  /* 0x0000001069702825 */ /* 0x002fc800078e005c */
[----:B------:R-:W-:-:S04]  /*4d20*/  IMAD.WIDE.U32 R92, R105, 0x10, R106 ;  /* 0x00000010695c7825 */ /* 0x000fc800078e006a */
[----:B0-----:R-:W-:-:S05]  /*4d30*/  @P0 IMAD.WIDE.U32 R108, R104, 0x10, R108 ;  /* 0x00000010686c0825 */ /* 0x001fca00078e006c */
[----:B------:R0:W-:Y:S01]  /*4d40*/  @P0 STG.E.128 desc[UR6][R108.64], R88 ;  /* 0x000000586c000986 */ /* 0x0001e2000c101d06 */
[----:B--2---:R-:W-:-:S03]  /*4d50*/  @P1 IMAD.WIDE.U32 R110, R105, 0x10, R110 ;  /* 0x00000010696e1825 */ /* 0x004fc600078e006e */
[----:B------:R0:W5:Y:S04]  /*4d60*/  @P2 LDG.E.128 R84, desc[UR6][R112.64] ;  /* 0x0000000670542981 */ /* 0x000168000c1e1d00 */
[----:B------:R0:W5:Y:S04]  /*4d70*/  @P1 LDG.E.128 R80, desc[UR6][R110.64] ;  /* 0x000000066e501981 */ /* 0x000168000c1e1d00 */
        /* <DEDUP_REMOVED lines=12> */
.L_x_5682:
        /* <DEDUP_REMOVED lines=29> */
.L_x_5681:
        /* <DEDUP_REMOVED lines=30> */
.L_x_5684:
        /* <DEDUP_REMOVED lines=44> */
.L_x_5683:
[----:B------:R-:W-:Y:S01]  /*54b0*/  FADD.FTZ R0, RZ, R212 ;  /* 0x000000d4ff007221 */ /* 0x000fe20000010000 */
[----:B------:R-:W1:Y:S01]  /*54c0*/  S2R R94, SR_TID.X ;  /* 0x00000000005e7919 */ /* 0x000e620000002100 */
        /* <DEDUP_REMOVED lines=9> */
[----:B-1----:R-:W-:-:S03]  /*5560*/  LOP3.LUT P2, RZ, R94, 0x1f, RZ, 0xc0, !PT ;  /* 0x0000001f5eff7812 */ /* 0x002fc6000784c0ff */
        /* <DEDUP_REMOVED lines=58> */
[----:B------:R-:W-:Y:S02]  /*5910*/  FADD.FTZ R0, R93, R130 ;  /* 0x000000825d007221 */ /* 0x000fe40000010000 */
[----:B------:R-:W1:Y:S02]  /*5920*/  @P0 LDC.64 R92, c[0x0][0x3a8] ;  /* 0x0000ea00ff5c0b82 */ /* 0x000e640000000a00 */
[----:B------:R-:W-:-:S04]  /*5930*/  FADD.FTZ R95, R0, R117 ;  /* 0x00000075005f7221 */ /* 0x000fc80000010000 */
[----:B------:R-:W-:-:S04]  /*5940*/  FADD.FTZ R0, R95, R116 ;  /* 0x000000745f007221 */ /* 0x000fc80000010000 */
[----:B------:R-:W-:-:S04]  /*5950*/  FADD.FTZ R95, R0, R119 ;  /* 0x00000077005f7221 */ /* 0x000fc80000010000 */
[----:B------:R-:W-:-:S04]  /*5960*/  FADD.FTZ R0, R95, R132 ;  /* 0x000000845f007221 */ /* 0x000fc80000010000 */
[----:B------:R-:W-:-:S04]  /*5970*/  FADD.FTZ R95, R0, R169 ;  /* 0x000000a9005f7221 */ /* 0x000fc80000010000 */
[----:B------:R-:W-:Y:S01]  /*5980*/  FADD.FTZ R0, R95, R170 ;  /* 0x000000aa5f007221 */ /* 0x000fe20000010000 */
[----:B-1----:R-:W-:-:S04]  /*5990*/  @P0 IMAD.WIDE.U32 R92, R105, 0x10, R92 ;  /* 0x00000010695c0825 */ /* 0x002fc800078e005c */
[----:B------:R-:W-:Y:S01]  /*59a0*/  FADD.FTZ R95, R0, R171 ;  /* 0x000000ab005f7221 */ /* 0x000fe20000010000 */
[----:B------:R1:W-:Y:S03]  /*59b0*/  @P0 STG.E.128 desc[UR6][R92.64], R88 ;  /* 0x000000585c000986 */ /* 0x0003e6000c101d06 */
[----:B------:R-:W-:-:S04]  /*59c0*/  FADD.FTZ R0, R95, R168 ;  /* 0x000000a85f007221 */ /* 0x000fc80000010000 */
[----:B------:R-:W-:-:S04]  /*59d0*/  FADD.FTZ R95, R0, R173 ;  /* 0x000000ad005f7221 */ /* 0x000fc80000010000 */
[----:B------:R-:W-:-:S04]  /*59e0*/  FADD.FTZ R0, R95, R174 ;  /* 0x000000ae5f007221 */ /* 0x000fc80000010000 */
[----:B------:R-:W-:-:S04]  /*59f0*/  FADD.FTZ R95, R0, R175 ;  /* 0x000000af005f7221 */ /* 0x000fc80000010000 */
[----:B------:R-:W-:Y:S01]  /*5a00*/  FADD.FTZ R95, R95, R176 ;  /* 0x000000b05f5f7221 */ /* 0x000fe20000010000 */
[----:B-1----:R-:W-:Y:S06]  /*5a10*/  BRA.DIV UR9, `(.L_x_5685) ;  /* 0x0000002a09547947 */ /* 0x002fec000b800000 */
[----:B------:R-:W1:Y:S02]  /*5a20*/  SHFL.BFLY PT, R0, R95, 0x1, 0x1f ;  /* 0x0c201f005f007f89 */ /* 0x000e6400000e0000 */
[----:B-1----:R-:W-:-:S05]  /*5a30*/  FADD.FTZ R94, R95, R0 ;  /* 0x000000005f5e7221 */ /* 0x002fca0000010000 */
[----:B------:R-:W1:Y:S02]  /*5a40*/  SHFL.BFLY PT, R93, R94, 0x2, 0x1f ;  /* 0x0c401f005e5d7f89 */ /* 0x000e6400000e0000 */
[----:B-1----:R-:W-:-:S05]  /*5a50*/  FADD.FTZ R106, R94, R93 ;  /* 0x0000005d5e6a7221 */ /* 0x002fca0000010000 */
[----:B------:R-:W1:Y:S02]  /*5a60*/  SHFL.BFLY PT, R93, R106, 0x4, 0x1f ;  /* 0x0c801f006a5d7f89 */ /* 0x000e6400000e0000 */
[----:B-1----:R-:W-:Y:S02]  /*5a70*/  FADD.FTZ R107, R106, R93 ;  /* 0x0000005d6a6b7221 */ /* 0x002fe40000010000 */
[----:B------:R-:W1:Y:S03]  /*5a80*/  LDC R93, c[0x0][0x400] ;  /* 0x00010000ff5d7b82 */ /* 0x000e660000000800 */
[----:B------:R-:W0:Y:S02]  /*5a90*/  SHFL.BFLY PT, R0, R107, 0x8, 0x1f ;  /* 0x0d001f006b007f89 */ /* 0x000e2400000e0000 */
[----:B0-----:R-:W-:-:S05]  /*5aa0*/  FADD.FTZ R108, R107, R0 ;  /* 0x000000006b6c7221 */ /* 0x001fca0000010000 */
[----:B------:R-:W0:Y:S02]  /*5ab0*/  SHFL.BFLY PT, R109, R108, 0x10, 0x1f ;  /* 0x0e001f006c6d7f89 */ /* 0x000e2400000e0000 */
[----:B0-----:R-:W-:-:S04]  /*5ac0*/  FADD.FTZ R92, R108, R109 ;  /* 0x0000006d6c5c7221 */ /* 0x001fc80000010000 */
[----:B-1----:R-:W-:-:S04]  /*5ad0*/  FMUL.FTZ R92, R92, R93 ;  /* 0x0000005d5c5c7220 */ /* 0x002fc80000410000 */
[C---:B------:R-:W-:Y:S01]  /*5ae0*/  FADD.FTZ R0, -R92.reuse, R212 ;  /* 0x000000d45c007221 */ /* 0x040fe20000010100 */
[C---:B------:R-:W-:Y:S01]  /*5af0*/  FADD.FTZ R95, -R92.reuse, R179 ;  /* 0x000000b35c5f7221 */ /* 0x040fe20000010100 */
[C---:B------:R-:W-:Y:S01]  /*5b00*/  FADD.FTZ R109, -R92.reuse, R184 ;  /* 0x000000b85c6d7221 */ /* 0x040fe20000010100 */
[----:B------:R-:W-:Y:S01]  /*5b10*/  FADD.FTZ R107, -R92, R178 ;  /* 0x000000b25c6b7221 */ /* 0x000fe20000010100 */
[----:B------:R-:W-:-:S04]  /*5b20*/  FFMA.FTZ R0, R0, R0, RZ ;  /* 0x0000000000007223 */ /* 0x000fc800000100ff */
[----:B------:R-:W-:Y:S01]  /*5b30*/  FFMA.FTZ R0, R95, R95, R0 ;  /* 0x0000005f5f007223 */ /* 0x000fe20000010000 */
[----:B------:R-:W-:-:S03]  /*5b40*/  FADD.FTZ R95, -R92, R181 ;  /* 0x000000b55c5f7221 */ /* 0x000fc60000010100 */
[----:B------:R-:W-:-:S04]  /*5b50*/  FFMA.FTZ R0, R109, R109, R0 ;  /* 0x0000006d6d007223 */ /* 0x000fc80000010000 */
[----:B------:R-:W-:Y:S01]  /*5b60*/  FFMA.FTZ R0, R95, R95, R0 ;  /* 0x0000005f5f007223 */ /* 0x000fe20000010000 */
[----:B------:R-:W-:-:S03]  /*5b70*/  FADD.FTZ R95, -R92, R177 ;  /* 0x000000b15c5f7221 */ /* 0x000fc60000010100 */
        /* <DEDUP_REMOVED lines=159> */
.L_x_5698:
[----:B------:R-:W-:Y:S01]  /*6570*/  FMUL.FTZ R0, R92, R92 ;  /* 0x0000005c5c007220 */ /* 0x000fe20000410000 */
[----:B------:R-:W-:Y:S01]  /*6580*/  ISETP.NE.AND P3, PT, RZ, UR5, PT ;  /* 0x00000005ff007c0c */ /* 0x000fe2000bf65270 */
[----:B01----:R-:W-:Y:S01]  /*6590*/  FADD.FTZ R106, R106, R109 ;  /* 0x0000006d6a6a7221 */ /* 0x003fe20000010000 */
[----:B------:R-:W-:Y:S02]  /*65a0*/  HADD2.F32 R186, -RZ, R124.H0_H0 ;  /* 0x2000007cffba7230 */ /* 0x000fe40000004100 */
[----:B------:R-:W-:Y:S01]  /*65b0*/  FSEL R0, R0, RZ, P3 ;  /* 0x000000ff00007208 */ /* 0x000fe20001800000 */
[----:B---3--:R-:W-:Y:S01]  /*65c0*/  FFMA.FTZ R93, R106, R93, UR8 ;  /* 0x000000086a5d7e23 */ /* 0x008fe2000801005d */
[----:B------:R-:W-:Y:S01]  /*65d0*/  FSEL R187, R92, RZ, !P3 ;  /* 0x000000ff5cbb7208 */ /* 0x000fe20005800000 */
[----:B------:R-:W-:Y:S02]  /*65e0*/  HADD2.F32 R185, -RZ, R40.H0_H0 ;  /* 0x20000028ffb97230 */ /* 0x000fe40000004100 */
[----:B------:R-:W-:Y:S01]  /*65f0*/  FADD.FTZ R205, R93, R0 ;  /* 0x000000005dcd7221 */ /* 0x000fe20000010000 */
[----:B------:R-:W-:-:S02]  /*6600*/  HADD2.F32 R230, -RZ, R25.H0_H0 ;  /* 0x20000019ffe67230 */ /* 0x000fc40000004100 */
        /* <DEDUP_REMOVED lines=18> */
[----:B------:R-:W-:Y:S01]  /*6730*/  FADD.FTZ R216, -R187, R168 ;  /* 0x000000a8bbd87221 */ /* 0x000fe20000010100 */
[----:B------:R-:W-:-:S02]  /*6740*/  HADD2.F32 R117, -RZ, R124.H1_H1 ;  /* 0x3000007cff757230 */ /* 0x000fc40000004100 */
[C---:B0-----:R-:W-:Y:S01]  /*6750*/  FMUL.FTZ R116, R135.reuse, R212 ;  /* 0x000000d487747220 */ /* 0x041fe20000410000 */
[----:B------:R-:W-:Y:S02]  /*6760*/  HADD2.F32 R119, -RZ, R40.H1_H1 ;  /* 0x30000028ff777230 */ /* 0x000fe40000004100 */
[C---:B------:R-:W-:Y:S01]  /*6770*/  FMUL.FTZ R128, R135.reuse, R184 ;  /* 0x000000b887807220 */ /* 0x040fe20000410000 */
[----:B------:R-:W-:Y:S02]  /*6780*/  HADD2.F32 R123, -RZ, R125.H0_H0 ;  /* 0x2000007dff7b7230 */ /* 0x000fe40000004100 */
[----:B------:R-:W-:Y:S01]  /*6790*/  FFMA.FTZ R185, R116, R186, R185 ;  /* 0x000000ba74b97223 */ /* 0x000fe200000100b9 */
[----:B------:R-:W-:Y:S02]  /*67a0*/  HADD2.F32 R129, -RZ, R41.H0_H0 ;  /* 0x20000029ff817230 */ /* 0x000fe40000004100 */
[----:B------:R-:W-:Y:S01]  /*67b0*/  FMUL.FTZ R116, R135, R182 ;  /* 0x000000b687747220 */ /* 0x000fe20000410000 */
[----:B------:R-:W-:-:S02]  /*67c0*/  HADD2.F32 R130, -RZ, R125.H1_H1 ;  /* 0x3000007dff827230 */ /* 0x000fc40000004100 */
[C---:B------:R-:W-:Y:S01]  /*67d0*/  FMUL.FTZ R181, R135.reuse, R181 ;  /* 0x000000b587b57220 */ /* 0x040fe20000410000 */
[----:B------:R-:W-:Y:S02]  /*67e0*/  HADD2.F32 R132, -RZ, R41.H1_H1 ;  /* 0x30000029ff847230 */ /* 0x000fe40000004100 */
[----:B------:R-:W-:Y:S01]  /*67f0*/  FMUL.FTZ R183, R135, R183 ;  /* 0x000000b787b77220 */ /* 0x000fe20000410000 */
[----:B------:R-:W-:Y:S02]  /*6800*/  HADD2.F32 R134, -RZ, R126.H0_H0 ;  /* 0x2000007eff867230 */ /* 0x000fe40000004100 */
[C---:B------:R-:W-:Y:S01]  /*6810*/  FADD.FTZ R177, -R187.reuse, R177 ;  /* 0x000000b1bbb17221 */ /* 0x040fe20000010100 */
[----:B------:R-:W-:Y:S02]  /*6820*/  HADD2.F32 R168, -RZ, R42.H0_H0 ;  /* 0x2000002affa87230 */ /* 0x000fe40000004100 */
        /* <DEDUP_REMOVED lines=10> */
[----:B------:R-:W-:Y:S01]  /*68d0*/  FFMA.FTZ R116, R116, R117, R119 ;  /* 0x0000007574747223 */ /* 0x000fe20000010077 */
[----:B------:R-:W-:Y:S01]  /*68e0*/  FFMA.FTZ R128, R128, R123, R129 ;  /* 0x0000007b80807223 */ /* 0x000fe20000010081 */
[C---:B------:R-:W-:Y:S01]  /*68f0*/  FADD.FTZ R188, -R187.reuse, R139 ;  /* 0x0000008bbbbc7221 */ /* 0x040fe20000010100 */
[----:B------:R-:W-:Y:S01]  /*6900*/  FADD.FTZ R190, -R187, R137 ;  /* 0x00000089bbbe7221 */ /* 0x000fe20000010100 */
[----:B------:R-:W-:Y:S01]  /*6910*/  FFMA.FTZ R119, R181, R130, R132 ;  /* 0x00000082b5777223 */ /* 0x000fe20000010084 */
[----:B------:R-:W-:Y:S01]  /*6920*/  FFMA.FTZ R123, R183, R134, R168 ;  /* 0x00000086b77b7223 */ /* 0x000fe200000100a8 */
[----:B------:R-:W-:-:S02]  /*6930*/  HADD2.F32 R117, -RZ, R126.H1_H1 ;  /* 0x3000007eff757230 */ /* 0x000fc40000004100 */
[C---:B------:R-:W-:Y:S01]  /*6940*/  FMUL.FTZ R134, R135.reuse, R177 ;  /* 0x000000b187867220 */ /* 0x040fe20000410000 */
[----:B------:R-:W-:Y:S02]  /*6950*/  HADD2.F32 R129, -RZ, R42.H1_H1 ;  /* 0x3000002aff817230 */ /* 0x000fe40000004100 */
[----:B------:R-:W-:Y:S01]  /*6960*/  FMUL.FTZ R168, R135, R180 ;  /* 0x000000b487a87220 */ /* 0x000fe20000410000 */
[----:B------:R-:W-:Y:S02]  /*6970*/  HADD2.F32 R131, -RZ, R127.H0_H0 ;  /* 0x2000007fff837230 */ /* 0x000fe40000004100 */
[----:B------:R-:W-:Y:S01]  /*6980*/  FADD.FTZ R162, -R187, R163 ;  /* 0x000000a3bba27221 */ /* 0x000fe20000010100 */
[----:B------:R-:W-:Y:S02]  /*6990*/  HADD2.F32 R133, -RZ, R43.H0_H0 ;  /* 0x2000002bff857230 */ /* 0x000fe40000004100 */
[----:B------:R-:W-:Y:S01]  /*69a0*/  FMUL.FTZ R178, R135, R178 ;  /* 0x000000b287b27220 */ /* 0x000fe20000410000 */
[----:B------:R-:W-:-:S02]  /*69b0*/  HADD2.F32 R137, -RZ, R127.H1_H1 ;  /* 0x3000007fff897230 */ /* 0x000fc40000004100 */
[----:B------:R-:W-:Y:S01]  /*69c0*/  FMUL.FTZ R179, R135, R179 ;  /* 0x000000b387b37220 */ /* 0x000fe20000410000 */
[----:B------:R-:W-:Y:S02]  /*69d0*/  HADD2.F32 R139, -RZ, R43.H1_H1 ;  /* 0x3000002bff8b7230 */ /* 0x000fe40000004100 */
[C---:B------:R-:W-:Y:S01]  /*69e0*/  FADD.FTZ R163, -R187.reuse, R164 ;  /* 0x000000a4bba37221 */ /* 0x040fe20000010100 */
[----:B------:R-:W-:Y:S02]  /*69f0*/  HADD2.F32 R130, -RZ, R4.H0_H0 ;  /* 0x20000004ff827230 */ /* 0x000fe40000004100 */
[C---:B------:R-:W-:Y:S01]  /*6a00*/  FADD.FTZ R164, -R187.reuse, R143 ;  /* 0x0000008fbba47221 */ /* 0x040fe20000010100 */
[----:B------:R-:W-:Y:S02]  /*6a10*/  HADD2.F32 R132, -RZ, R44.H0_H0 ;  /* 0x2000002cff847230 */ /* 0x000fe40000004100 */
        /* <DEDUP_REMOVED lines=8> */
[----:B------:R-:W-:Y:S01]  /*6aa0*/  FADD.FTZ R212, -R187, R174 ;  /* 0x000000aebbd47221 */ /* 0x000fe20000010100 */
[----:B------:R-:W-:Y:S02]  /*6ab0*/  HADD2.F32 R131, -RZ, R44.H1_H1 ;  /* 0x3000002cff837230 */ /* 0x000fe40000004100 */
[C---:B------:R-:W-:Y:S01]  /*6ac0*/  FMUL.FTZ R130, R135.reuse, R162 ;  /* 0x000000a287827220 */ /* 0x040fe20000410000 */
[----:B------:R-:W-:Y:S02]  /*6ad0*/  HADD2.F32 R137, -RZ, R5.H0_H0 ;  /* 0x20000005ff897230 */ /* 0x000fe40000004100 */
[C---:B------:R-:W-:Y:S01]  /*6ae0*/  FMUL.FTZ R132, R135.reuse, R163 ;  /* 0x000000a387847220 */ /* 0x040fe20000410000 */
        /* <DEDUP_REMOVED lines=9> */
[----:B------:R-:W-:Y:S01]  /*6b80*/  FFMA.FTZ R130, R130, R129, R131 ;  /* 0x0000008182827223 */ /* 0x000fe20000010083 */
[----:B------:R-:W-:Y:S01]  /*6b90*/  FFMA.FTZ R132, R132, R137, R139 ;  /* 0x0000008984847223 */ /* 0x000fe2000001008b */
[----:B------:R-:W-:Y:S01]  /*6ba0*/  FFMA.FTZ R131, R164, R169, R171 ;  /* 0x000000a9a4837223 */ /* 0x000fe200000100ab */
[----:B------:R-:W-:Y:S01]  /*6bb0*/  FADD.FTZ R144, -R187, R203 ;  /* 0x000000cbbb907221 */ /* 0x000fe20000010100 */
[----:B------:R-:W-:Y:S01]  /*6bc0*/  FFMA.FTZ R137, R165, R174, R178 ;  /* 0x000000aea5897223 */ /* 0x000fe200000100b2 */
[----:B------:R-:W-:-:S02]  /*6bd0*/  HADD2.F32 R162, -RZ, R6.H1_H1 ;  /* 0x30000006ffa27230 */ /* 0x000fc40000004100 */
[----:B------:R-:W-:Y:S01]  /*6be0*/  FADD.FTZ R145, -R187, R145 ;  /* 0x00000091bb917221 */ /* 0x000fe20000010100 */
[----:B------:R-:W-:Y:S02]  /*6bf0*/  HADD2.F32 R164, -RZ, R46.H1_H1 ;  /* 0x3000002effa47230 */ /* 0x000fe40000004100 */
[C---:B------:R-:W-:Y:S01]  /*6c00*/  FMUL.FTZ R141, R135.reuse, R141 ;  /* 0x0000008d878d7220 */ /* 0x040fe20000410000 */
[----:B------:R-:W-:Y:S02]  /*6c10*/  HADD2.F32 R174, -RZ, R7.H0_H0 ;  /* 0x20000007ffae7230 */ /* 0x000fe40000004100 */
[----:B------:R-:W-:Y:S01]  /*6c20*/  FMUL.FTZ R143, R135, R143 ;  /* 0x0000008f878f7220 */ /* 0x000fe20000410000 */
[----:B------:R-:W-:Y:S02]  /*6c30*/  HADD2.F32 R178, -RZ, R47.H0_H0 ;  /* 0x2000002fffb27230 */ /* 0x000fe40000004100 */
[C---:B------:R-:W-:Y:S01]  /*6c40*/  FADD.FTZ R120, -R187.reuse, R120 ;  /* 0x00000078bb787221 */ /* 0x040fe20000010100 */
[C---:B------:R-:W-:Y:S01]  /*6c50*/  FADD.FTZ R118, -R187.reuse, R118 ;  /* 0x00000076bb767221 */ /* 0x040fe20000010100 */
[----:B------:R-:W-:Y:S01]  /*6c60*/  FADD.FTZ R121, -R187, R121 ;  /* 0x00000079bb797221 */ /* 0x000fe20000010100 */
[C---:B------:R-:W-:Y:S01]  /*6c70*/  FMUL.FTZ R139, R135.reuse, R144 ;  /* 0x00000090878b7220 */ /* 0x040fe20000410000 */
[----:B------:R-:W-:Y:S01]  /*6c80*/  FMUL.FTZ R129, R135, R145 ;  /* 0x0000009187817220 */ /* 0x000fe20000410000 */
[----:B------:R-:W-:Y:S01]  /*6c90*/  FFMA.FTZ R144, R141, R162, R164 ;  /* 0x000000a28d907223 */ /* 0x000fe200000100a4 */
[----:B------:R-:W-:Y:S01]  /*6ca0*/  FFMA.FTZ R162, R143, R174, R178 ;  /* 0x000000ae8fa27223 */ /* 0x000fe200000100b2 */
[----:B------:R-:W-:-:S02]  /*6cb0*/  HADD2.F32 R145, -RZ, R9.H0_H0 ;  /* 0x20000009ff917230 */ /* 0x000fc40000004100 */
[C---:B------:R-:W-:Y:S01]  /*6cc0*/  FMUL.FTZ R120, R135.reuse, R120 ;  /* 0x0000007887787220 */ /* 0x040fe20000410000 */
[----:B------:R-:W-:Y:S02]  /*6cd0*/  HADD2.F32 R163, -RZ, R49.H0_H0 ;  /* 0x20000031ffa37230 */ /* 0x000fe40000004100 */
[C---:B------:R-:W-:Y:S01]  /*6ce0*/  FMUL.FTZ R118, R135.reuse, R118 ;  /* 0x0000007687767220 */ /* 0x040fe20000410000 */
[----:B------:R-:W-:Y:S02]  /*6cf0*/  HADD2.F32 R141, -RZ, R8.H1_H1 ;  /* 0x30000008ff8d7230 */ /* 0x000fe40000004100 */
[----:B------:R-:W-:Y:S01]  /*6d00*/  FMUL.FTZ R164, R135, R121 ;  /* 0x0000007987a47220 */ /* 0x000fe20000410000 */
[----:B------:R-:W-:Y:S02]  /*6d10*/  HADD2.F32 R143, -RZ, R48.H1_H1 ;  /* 0x30000030ff8f7230 */ /* 0x000fe40000004100 */
[----:B------:R-:W-:Y:S01]  /*6d20*/  FADD.FTZ R114, -R187, R114 ;  /* 0x00000072bb727221 */ /* 0x000fe20000010100 */
[----:B------:R-:W-:-:S02]  /*6d30*/  HADD2.F32 R165, -RZ, R9.H1_H1 ;  /* 0x30000009ffa57230 */ /* 0x000fc40000004100 */
[----:B------:R-:W-:Y:S01]  /*6d40*/  FFMA.FTZ R121, R120, R145, R163 ;  /* 0x0000009178797223 */ /* 0x000fe200000100a3 */
[----:B------:R-:W-:Y:S02]  /*6d50*/  HADD2.F32 R169, -RZ, R49.H1_H1 ;  /* 0x30000031ffa97230 */ /* 0x000fe40000004100 */
[----:B------:R-:W-:Y:S01]  /*6d60*/  FFMA.FTZ R118, R118, R141, R143 ;  /* 0x0000008d76767223 */ /* 0x000fe2000001008f */
[----:B------:R-:W-:Y:S02]  /*6d70*/  HADD2.F32 R180, -RZ, R7.H1_H1 ;  /* 0x30000007ffb47230 */ /* 0x000fe40000004100 */
[----:B------:R-:W-:Y:S01]  /*6d80*/  FMUL.FTZ R112, R135, R112 ;  /* 0x0000007087707220 */ /* 0x000fe20000410000 */
[----:B------:R-:W-:Y:S02]  /*6d90*/  HADD2.F32 R182, -RZ, R47.H1_H1 ;  /* 0x3000002fffb67230 */ /* 0x000fe40000004100 */
[----:B------:R-:W-:Y:S01]  /*6da0*/  FFMA.FTZ R120, R164, R165, R169 ;  /* 0x000000a5a4787223 */ /* 0x000fe200000100a9 */
[----:B------:R-:W-:-:S02]  /*6db0*/  HADD2.F32 R141, -RZ, R10.H1_H1 ;  /* 0x3000000aff8d7230 */ /* 0x000fc40000004100 */
[----:B------:R-:W-:Y:S01]  /*6dc0*/  FMUL.FTZ R113, R135, R113 ;  /* 0x0000007187717220 */ /* 0x000fe20000410000 */
[----:B------:R-:W-:Y:S02]  /*6dd0*/  HADD2.F32 R143, -RZ, R50.H1_H1 ;  /* 0x30000032ff8f7230 */ /* 0x000fe40000004100 */
[----:B------:R-:W-:Y:S01]  /*6de0*/  FFMA.FTZ R139, R139, R180, R182 ;  /* 0x000000b48b8b7223 */ /* 0x000fe200000100b6 */
[----:B------:R-:W-:Y:S02]  /*6df0*/  HADD2.F32 R174, -RZ, R11.H0_H0 ;  /* 0x2000000bffae7230 */ /* 0x000fe40000004100 */
[C---:B------:R-:W-:Y:S01]  /*6e00*/  FMUL.FTZ R114, R135.reuse, R114 ;  /* 0x0000007287727220 */ /* 0x040fe20000410000 */
[----:B------:R-:W-:Y:S02]  /*6e10*/  HADD2.F32 R164, -RZ, R51.H0_H0 ;  /* 0x20000033ffa47230 */ /* 0x000fe40000004100 */
[----:B------:R-:W-:Y:S01]  /*6e20*/  FMUL.FTZ R165, R135, R115 ;  /* 0x0000007387a57220 */ /* 0x000fe20000410000 */
[----:B------:R-:W-:-:S02]  /*6e30*/  HADD2.F32 R145, -RZ, R11.H1_H1 ;  /* 0x3000000bff917230 */ /* 0x000fc40000004100 */
[C---:B------:R-:W-:Y:S01]  /*6e40*/  FADD.FTZ R108, -R187.reuse, R199 ;  /* 0x000000c7bb6c7221 */ /* 0x040fe20000010100 */
[----:B------:R-:W-:Y:S02]  /*6e50*/  HADD2.F32 R163, -RZ, R51.H1_H1 ;  /* 0x30000033ffa37230 */ /* 0x000fe40000004100 */
[----:B------:R-:W-:Y:S01]  /*6e60*/  FADD.FTZ R110, -R187, R197 ;  /* 0x000000c5bb6e7221 */ /* 0x000fe20000010100 */
[----:B------:R-:W-:Y:S02]  /*6e70*/  HADD2.F32 R178, -RZ, R12.H0_H0 ;  /* 0x2000000cffb27230 */ /* 0x000fe40000004100 */
[----:B------:R-:W-:Y:S01]  /*6e80*/  FFMA.FTZ R115, R112, R141, R143 ;  /* 0x0000008d70737223 */ /* 0x000fe2000001008f */
[----:B------:R-:W-:Y:S02]  /*6e90*/  HADD2.F32 R180, -RZ, R52.H0_H0 ;  /* 0x20000034ffb47230 */ /* 0x000fe40000004100 */
[----:B------:R-:W-:Y:S01]  /*6ea0*/  FFMA.FTZ R174, R113, R174, R164 ;  /* 0x000000ae71ae7223 */ /* 0x000fe200000100a4 */
[----:B------:R-:W-:Y:S01]  /*6eb0*/  FFMA.FTZ R145, R114, R145, R163 ;  /* 0x0000009172917223 */ /* 0x000fe200000100a3 */
[----:B------:R-:W-:-:S02]  /*6ec0*/  HADD2.F32 R141, -RZ, R12.H1_H1 ;  /* 0x3000000cff8d7230 */ /* 0x000fc40000004100 */
[----:B------:R-:W-:Y:S01]  /*6ed0*/  FMUL.FTZ R108, R135, R108 ;  /* 0x0000006c876c7220 */ /* 0x000fe20000410000 */
[----:B------:R-:W-:Y:S01]  /*6ee0*/  FFMA.FTZ R112, R165, R178, R180 ;  /* 0x000000b2a5707223 */ /* 0x000fe200000100b4 */
[----:B------:R-:W-:Y:S02]  /*6ef0*/  HADD2.F32 R113, -RZ, R52.H1_H1 ;  /* 0x30000034ff717230 */ /* 0x000fe40000004100 */
[C---:B------:R-:W-:Y:S01]  /*6f00*/  FMUL.FTZ R109, R135.reuse, R109 ;  /* 0x0000006d876d7220 */ /* 0x040fe20000410000 */
[----:B------:R-:W-:Y:S02]  /*6f10*/  HADD2.F32 R164, -RZ, R13.H0_H0 ;  /* 0x2000000dffa47230 */ /* 0x000fe40000004100 */
[C---:B------:R-:W-:Y:S01]  /*6f20*/  FMUL.FTZ R110, R135.reuse, R110 ;  /* 0x0000006e876e7220 */ /* 0x040fe20000410000 */
[----:B------:R-:W-:Y:S02]  /*6f30*/  HADD2.F32 R114, -RZ, R53.H0_H0 ;  /* 0x20000035ff727230 */ /* 0x000fe40000004100 */
[----:B------:R-:W-:Y:S01]  /*6f40*/  FMUL.FTZ R111, R135, R111 ;  /* 0x0000006f876f7220 */ /* 0x000fe20000410000 */
[----:B------:R-:W-:-:S02]  /*6f50*/  HADD2.F32 R143, -RZ, R13.H1_H1 ;  /* 0x3000000dff8f7230 */ /* 0x000fc40000004100 */
[C---:B------:R-:W-:Y:S01]  /*6f60*/  FADD.FTZ R106, -R187.reuse, R191 ;  /* 0x000000bfbb6a7221 */ /* 0x040fe20000010100 */
[----:B------:R-:W-:Y:S02]  /*6f70*/  HADD2.F32 R163, -RZ, R53.H1_H1 ;  /* 0x30000035ffa37230 */ /* 0x000fe40000004100 */
[C---:B------:R-:W-:Y:S01]  /*6f80*/  FADD.FTZ R93, -R187.reuse, R195 ;  /* 0x000000c3bb5d7221 */ /* 0x040fe20000010100 */
[----:B------:R-:W-:Y:S02]  /*6f90*/  HADD2.F32 R178, -RZ, R14.H0_H0 ;  /* 0x2000000effb27230 */ /* 0x000fe40000004100 */
[----:B------:R-:W-:Y:S01]  /*6fa0*/  FADD.FTZ R95, -R187, R193 ;  /* 0x000000c1bb5f7221 */ /* 0x000fe20000010100 */
[----:B------:R-:W-:Y:S02]  /*6fb0*/  HADD2.F32 R180, -RZ, R54.H0_H0 ;  /* 0x20000036ffb47230 */ /* 0x000fe40000004100 */
[----:B------:R-:W-:Y:S01]  /*6fc0*/  FFMA.FTZ R141, R108, R141, R113 ;  /* 0x0000008d6c8d7223 */ /* 0x000fe20000010071 */
[----:B------:R-:W-:Y:S01]  /*6fd0*/  FFMA.FTZ R164, R109, R164, R114 ;  /* 0x000000a46da47223 */ /* 0x000fe20000010072 */
[----:B------:R-:W-:Y:S01]  /*6fe0*/  FFMA.FTZ R113, R110, R143, R163 ;  /* 0x0000008f6e717223 */ /* 0x000fe200000100a3 */
[----:B------:R-:W-:-:S02]  /*6ff0*/  HADD2.F32 R109, -RZ, R15.H0_H0 ;  /* 0x2000000fff6d7230 */ /* 0x000fc40000004100 */
[----:B------:R-:W-:Y:S01]  /*7000*/  FFMA.FTZ R114, R111, R178, R180 ;  /* 0x000000b26f727223 */ /* 0x000fe200000100b4 */
[----:B------:R-:W-:Y:S02]  /*7010*/  HADD2.F32 R111, -RZ, R55.H0_H0 ;  /* 0x20000037ff6f7230 */ /* 0x000fe40000004100 */
        /* <DEDUP_REMOVED lines=9> */
[----:B------:R-:W-:Y:S02]  /*70b0*/  HADD2.F32 R180, -RZ, R15.H1_H1 ;  /* 0x3000000fffb47230 */ /* 0x000fe40000004100 */
[C---:B------:R-:W-:Y:S01]  /*70c0*/  FADD.FTZ R172, -R187.reuse, R172 ;  /* 0x000000acbbac7221 */ /* 0x040fe20000010100 */
[----:B------:R-:W-:Y:S02]  /*70d0*/  HADD2.F32 R182, -RZ, R55.H1_H1 ;  /* 0x30000037ffb67230 */ /* 0x000fe40000004100 */
[----:B------:R-:W-:Y:S01]  /*70e0*/  FADD.FTZ R167, -R187, R167 ;  /* 0x000000a7bba77221 */ /* 0x000fe20000010100 */
[----:B------:R-:W-:Y:S01]  /*70f0*/  FFMA.FTZ R178, R94, R109, R111 ;  /* 0x0000006d5eb27223 */ /* 0x000fe2000001006f */
[----:B------:R-:W-:Y:S01]  /*7100*/  FFMA.FTZ R143, R106, R143, R163 ;  /* 0x0000008f6a8f7223 */ /* 0x000fe200000100a3 */
[----:B------:R-:W-:Y:S01]  /*7110*/  FFMA.FTZ R165, R93, R108, R110 ;  /* 0x0000006c5da57223 */ /* 0x000fe2000001006e */
[----:B------:R-:W-:Y:S01]  /*7120*/  FFMA.FTZ R169, R95, R180, R182 ;  /* 0x000000b45fa97223 */ /* 0x000fe200000100b6 */
[----:B------:R-:W-:-:S02]  /*7130*/  HADD2.F32 R94, -RZ, R17.H0_H0 ;  /* 0x20000011ff5e7230 */ /* 0x000fc40000004100 */
[C---:B------:R-:W-:Y:S01]  /*7140*/  FMUL.FTZ R107, R135.reuse, R107 ;  /* 0x0000006b876b7220 */ /* 0x040fe20000410000 */
[----:B------:R-:W-:Y:S02]  /*7150*/  HADD2.F32 R106, -RZ, R57.H0_H0 ;  /* 0x20000039ff6a7230 */ /* 0x000fe40000004100 */
[----:B------:R-:W-:Y:S01]  /*7160*/  FMUL.FTZ R0, R135, R0 ;  /* 0x0000000087007220 */ /* 0x000fe20000410000 */
[----:B------:R-:W-:Y:S02]  /*7170*/  HADD2.F32 R93, -RZ, R16.H1_H1 ;  /* 0x30000010ff5d7230 */ /* 0x000fe40000004100 */
[C---:B------:R-:W-:Y:S01]  /*7180*/  FADD.FTZ R122, -R187.reuse, R201 ;  /* 0x000000c9bb7a7221 */ /* 0x040fe20000010100 */
[----:B------:R-:W-:Y:S02]  /*7190*/  HADD2.F32 R95, -RZ, R56.H1_H1 ;  /* 0x30000038ff5f7230 */ /* 0x000fe40000004100 */
[----:B------:R-:W-:Y:S01]  /*71a0*/  FADD.FTZ R160, -R187, R160 ;  /* 0x000000a0bba07221 */ /* 0x000fe20000010100 */
        /* <DEDUP_REMOVED lines=9> */
[----:B------:R-:W-:Y:S01]  /*7240*/  FADD.FTZ R218, -R187, R173 ;  /* 0x000000adbbda7221 */ /* 0x000fe20000010100 */
[----:B------:R-:W-:Y:S01]  /*7250*/  FFMA.FTZ R172, R107, R94, R106 ;  /* 0x0000005e6bac7223 */ /* 0x000fe2000001006a */
[----:B------:R-:W-:-:S02]  /*7260*/  HADD2.F32 R171, -RZ, R10.H0_H0 ;  /* 0x2000000affab7230 */ /* 0x000fc40000004100 */
[----:B------:R-:W-:Y:S01]  /*7270*/  FFMA.FTZ R0, R0, R93, R95 ;  /* 0x0000005d00007223 */ /* 0x000fe2000001005f */
[----:B------:R-:W-:Y:S02]  /*7280*/  HADD2.F32 R173, -RZ, R50.H0_H0 ;  /* 0x20000032ffad7230 */ /* 0x000fe40000004100 */
[----:B------:R-:W-:Y:S01]  /*7290*/  FMUL.FTZ R122, R135, R122 ;  /* 0x0000007a877a7220 */ /* 0x000fe20000410000 */
[----:B------:R-:W-:Y:S02]  /*72a0*/  HADD2.F32 R177, -RZ, R19.H1_H1 ;  /* 0x30000013ffb17230 */ /* 0x000fe40000004100 */
[----:B------:R-:W-:Y:S01]  /*72b0*/  FFMA.FTZ R163, R163, R108, R110 ;  /* 0x0000006ca3a37223 */ /* 0x000fe2000001006e */
[----:B------:R-:W-:Y:S02]  /*72c0*/  HADD2.F32 R107, -RZ, R59.H1_H1 ;  /* 0x3000003bff6b7230 */ /* 0x000fe40000004100 */
        /* <DEDUP_REMOVED lines=9> */
[----:B------:R-:W-:-:S02]  /*7360*/  HADD2.F32 R106, -RZ, R20.H0_H0 ;  /* 0x20000014ff6a7230 */ /* 0x000fc40000004100 */
[----:B------:R-:W-:Y:S01]  /*7370*/  FMUL.FTZ R159, R135, R159 ;  /* 0x0000009f879f7220 */ /* 0x000fe20000410000 */
[----:B------:R-:W-:Y:S02]  /*7380*/  HADD2.F32 R108, -RZ, R60.H0_H0 ;  /* 0x2000003cff6c7230 */ /* 0x000fe40000004100 */
[C---:B------:R-:W-:Y:S01]  /*7390*/  FADD.FTZ R158, -R187.reuse, R158 ;  /* 0x0000009ebb9e7221 */ /* 0x040fe20000010100 */
[C---:B------:R-:W-:Y:S01]  /*73a0*/  FADD.FTZ R157, -R187.reuse, R157 ;  /* 0x0000009dbb9d7221 */ /* 0x040fe20000010100 */
[----:B------:R-:W-:Y:S01]  /*73b0*/  FADD.FTZ R153, -R187, R153 ;  /* 0x00000099bb997221 */ /* 0x000fe20000010100 */
[----:B------:R-:W-:Y:S01]  /*73c0*/  FFMA.FTZ R122, R122, R171, R173 ;  /* 0x000000ab7a7a7223 */ /* 0x000fe200000100ad */
[----:B------:R-:W-:Y:S01]  /*73d0*/  FFMA.FTZ R177, R160, R177, R107 ;  /* 0x000000b1a0b17223 */ /* 0x000fe2000001006b */
[----:B------:R-:W-:Y:S01]  /*73e0*/  FFMA.FTZ R166, R166, R93, R95 ;  /* 0x0000005da6a67223 */ /* 0x000fe2000001005f */
[----:B------:R-:W-:Y:S02]  /*73f0*/  HADD2.F32 R171, -RZ, R21.H1_H1 ;  /* 0x30000015ffab7230 */ /* 0x000fe40000004100 */
[----:B------:R-:W-:Y:S01]  /*7400*/  FFMA.FTZ R182, R161, R182, R94 ;  /* 0x000000b6a1b67223 */ /* 0x000fe2000001005e */
[----:B------:R-:W-:-:S02]  /*7410*/  HADD2.F32 R107, -RZ, R61.H1_H1 ;  /* 0x3000003dff6b7230 */ /* 0x000fc40000004100 */
[----:B------:R-:W-:Y:S01]  /*7420*/  FFMA.FTZ R159, R159, R106, R108 ;  /* 0x0000006a9f9f7223 */ /* 0x000fe2000001006c */
[----:B------:R-:W-:Y:S02]  /*7430*/  HADD2.F32 R93, -RZ, R20.H1_H1 ;  /* 0x30000014ff5d7230 */ /* 0x000fe40000004100 */
[C---:B------:R-:W-:Y:S01]  /*7440*/  FMUL.FTZ R156, R135.reuse, R156 ;  /* 0x0000009c879c7220 */ /* 0x040fe20000410000 */
[----:B------:R-:W-:Y:S02]  /*7450*/  HADD2.F32 R95, -RZ, R60.H1_H1 ;  /* 0x3000003cff5f7230 */ /* 0x000fe40000004100 */
[----:B------:R-:W-:Y:S01]  /*7460*/  FMUL.FTZ R158, R135, R158 ;  /* 0x0000009e879e7220 */ /* 0x000fe20000410000 */
[----:B------:R-:W-:Y:S02]  /*7470*/  HADD2.F32 R180, -RZ, R21.H0_H0 ;  /* 0x20000015ffb47230 */ /* 0x000fe40000004100 */
[----:B------:R-:W-:Y:S01]  /*7480*/  FADD.FTZ R154, -R187, R154 ;  /* 0x0000009abb9a7221 */ /* 0x000fe20000010100 */
[----:B------:R-:W-:-:S02]  /*7490*/  HADD2.F32 R94, -RZ, R61.H0_H0 ;  /* 0x2000003dff5e7230 */ /* 0x000fc40000004100 */
[C---:B------:R-:W-:Y:S01]  /*74a0*/  FMUL.FTZ R157, R135.reuse, R157 ;  /* 0x0000009d879d7220 */ /* 0x040fe20000410000 */
[----:B------:R-:W-:Y:S02]  /*74b0*/  HADD2.F32 R106, -RZ, R22.H0_H0 ;  /* 0x20000016ff6a7230 */ /* 0x000fe40000004100 */
[----:B------:R-:W-:Y:S01]  /*74c0*/  FMUL.FTZ R153, R135, R153 ;  /* 0x0000009987997220 */ /* 0x000fe20000410000 */
[----:B------:R-:W-:Y:S02]  /*74d0*/  HADD2.F32 R108, -RZ, R62.H0_H0 ;  /* 0x2000003eff6c7230 */ /* 0x000fe40000004100 */
[C---:B------:R-:W-:Y:S01]  /*74e0*/  FADD.FTZ R152, -R187.reuse, R152 ;  /* 0x00000098bb987221 */ /* 0x040fe20000010100 */
[----:B------:R-:W-:Y:S01]  /*74f0*/  FADD.FTZ R155, -R187, R155 ;  /* 0x0000009bbb9b7221 */ /* 0x000fe20000010100 */
[----:B------:R-:W-:Y:S01]  /*7500*/  FFMA.FTZ R171, R156, R171, R107 ;  /* 0x000000ab9cab7223 */ /* 0x000fe2000001006b */
[----:B------:R-:W-:Y:S02]  /*7510*/  HADD2.F32 R184, -RZ, R8.H0_H0 ;  /* 0x20000008ffb87230 */ /* 0x000fe40000004100 */
[----:B------:R-:W-:Y:S01]  /*7520*/  FFMA.FTZ R158, R158, R93, R95 ;  /* 0x0000005d9e9e7223 */ /* 0x000fe2000001005f */
[----:B------:R-:W-:-:S02]  /*7530*/  HADD2.F32 R186, -RZ, R48.H0_H0 ;  /* 0x20000030ffba7230 */ /* 0x000fc40000004100 */
[----:B------:R-:W-:Y:S01]  /*7540*/  FFMA.FTZ R180, R157, R180, R94 ;  /* 0x000000b49db47223 */ /* 0x000fe2000001005e */
[----:B------:R-:W-:Y:S02]  /*7550*/  HADD2.F32 R107, -RZ, R23.H1_H1 ;  /* 0x30000017ff6b7230 */ /* 0x000fe40000004100 */
[----:B------:R-:W-:Y:S01]  /*7560*/  FFMA.FTZ R173, R153, R106, R108 ;  /* 0x0000006a99ad7223 */ /* 0x000fe2000001006c */
[----:B------:R-:W-:Y:S02]  /*7570*/  HADD2.F32 R109, -RZ, R63.H1_H1 ;  /* 0x3000003fff6d7230 */ /* 0x000fe40000004100 */
[C---:B------:R-:W-:Y:S01]  /*7580*/  FMUL.FTZ R154, R135.reuse, R154 ;  /* 0x0000009a879a7220 */ /* 0x040fe20000410000 */
[----:B------:R-:W-:Y:S02]  /*7590*/  HADD2.F32 R93, -RZ, R22.H1_H1 ;  /* 0x30000016ff5d7230 */ /* 0x000fe40000004100 */
[----:B------:R-:W-:Y:S01]  /*75a0*/  FMUL.FTZ R152, R135, R152 ;  /* 0x0000009887987220 */ /* 0x000fe20000410000 */
[----:B------:R-:W-:-:S02]  /*75b0*/  HADD2.F32 R95, -RZ, R62.H1_H1 ;  /* 0x3000003eff5f7230 */ /* 0x000fc40000004100 */
[----:B------:R-:W-:Y:S01]  /*75c0*/  FADD.FTZ R150, -R187, R150 ;  /* 0x00000096bb967221 */ /* 0x000fe20000010100 */
[----:B------:R-:W-:Y:S02]  /*75d0*/  HADD2.F32 R94, -RZ, R23.H0_H0 ;  /* 0x20000017ff5e7230 */ /* 0x000fe40000004100 */
[----:B------:R-:W-:Y:S01]  /*75e0*/  FMUL.FTZ R155, R135, R155 ;  /* 0x0000009b879b7220 */ /* 0x000fe20000410000 */
[----:B------:R-:W-:Y:S02]  /*75f0*/  HADD2.F32 R106, -RZ, R63.H0_H0 ;  /* 0x2000003fff6a7230 */ /* 0x000fe40000004100 */
[C---:B------:R-:W-:Y:S01]  /*7600*/  FADD.FTZ R148, -R187.reuse, R148 ;  /* 0x00000094bb947221 */ /* 0x040fe20000010100 */
[----:B------:R-:W-:Y:S01]  /*7610*/  FADD.FTZ R151, -R187, R151 ;  /* 0x00000097bb977221 */ /* 0x000fe20000010100 */
[----:B------:R-:W-:Y:S01]  /*7620*/  FFMA.FTZ R129, R129, R184, R186 ;  /* 0x000000b881817223 */ /* 0x000fe200000100ba */
[----:B------:R-:W-:Y:S01]  /*7630*/  FFMA.FTZ R232, R154, R107, R109 ;  /* 0x0000006b9ae87223 */ /* 0x000fe2000001006d */
[----:B------:R-:W-:Y:S01]  /*7640*/  FFMA.FTZ R184, R152, R93, R95 ;  /* 0x0000005d98b87223 */ /* 0x000fe2000001005f */
[----:B------:R-:W-:-:S02]  /*7650*/  HADD2.F32 R179, -RZ, R25.H1_H1 ;  /* 0x30000019ffb37230 */ /* 0x000fc40000004100 */
[----:B------:R-:W-:Y:S01]  /*7660*/  FFMA.FTZ R183, R155, R94, R106 ;  /* 0x0000005e9bb77223 */ /* 0x000fe2000001006a */
[--C-:B------:R-:W-:Y:S02]  /*7670*/  HADD2.F32 R107, -RZ, R65.reuse.H1_H1 ;  /* 0x30000041ff6b7230 */ /* 0x100fe40000004100 */
[C---:B------:R-:W-:Y:S01]  /*7680*/  FMUL.FTZ R150, R135.reuse, R150 ;  /* 0x0000009687967220 */ /* 0x040fe20000410000 */
[----:B------:R-:W-:Y:S02]  /*7690*/  HADD2.F32 R93, -RZ, R24.H1_H1 ;  /* 0x30000018ff5d7230 */ /* 0x000fe40000004100 */
[----:B------:R-:W-:Y:S01]  /*76a0*/  FMUL.FTZ R148, R135, R148 ;  /* 0x0000009487947220 */ /* 0x000fe20000410000 */
[----:B------:R-:W-:Y:S02]  /*76b0*/  HADD2.F32 R95, -RZ, R64.H1_H1 ;  /* 0x30000040ff5f7230 */ /* 0x000fe40000004100 */
[----:B------:R-:W-:Y:S01]  /*76c0*/  FADD.FTZ R149, -R187, R149 ;  /* 0x00000095bb957221 */ /* 0x000fe20000010100 */
[----:B------:R-:W-:-:S02]  /*76d0*/  HADD2.F32 R94, -RZ, R65.H0_H0 ;  /* 0x20000041ff5e7230 */ /* 0x000fc40000004100 */
[----:B------:R-:W-:Y:S01]  /*76e0*/  FMUL.FTZ R151, R135, R151 ;  /* 0x0000009787977220 */ /* 0x000fe20000410000 */
[C---:B------:R-:W-:Y:S01]  /*76f0*/  FADD.FTZ R146, -R187.reuse, R146 ;  /* 0x00000092bb927221 */ /* 0x040fe20000010100 */
[----:B------:R-:W-:Y:S01]  /*7700*/  FADD.FTZ R142, -R187, R142 ;  /* 0x0000008ebb8e7221 */ /* 0x000fe20000010100 */
[----:B------:R-:W-:Y:S01]  /*7710*/  FFMA.FTZ R179, R150, R179, R107 ;  /* 0x000000b396b37223 */ /* 0x000fe2000001006b */
[----:B------:R-:W-:Y:S02]  /*7720*/  HADD2.F32 R108, -RZ, R24.H0_H0 ;  /* 0x20000018ff6c7230 */ /* 0x000fe40000004100 */
[----:B------:R-:W-:Y:S01]  /*7730*/  FFMA.FTZ R228, R148, R93, R95 ;  /* 0x0000005d94e47223 */ /* 0x000fe2000001005f */
[----:B------:R-:W-:Y:S02]  /*7740*/  HADD2.F32 R110, -RZ, R64.H0_H0 ;  /* 0x20000040ff6e7230 */ /* 0x000fe40000004100 */
[----:B------:R-:W-:Y:S01]  /*7750*/  FMUL.FTZ R149, R135, R149 ;  /* 0x0000009587957220 */ /* 0x000fe20000410000 */
[----:B------:R-:W-:-:S02]  /*7760*/  HADD2.F32 R191, -RZ, R27.H0_H0 ;  /* 0x2000001bffbf7230 */ /* 0x000fc40000004100 */
[----:B------:R-:W-:Y:S01]  /*7770*/  FFMA.FTZ R230, R151, R230, R94 ;  /* 0x000000e697e67223 */ /* 0x000fe2000001005e */
[----:B------:R-:W-:Y:S02]  /*7780*/  HADD2.F32 R107, -RZ, R67.H0_H0 ;  /* 0x20000043ff6b7230 */ /* 0x000fe40000004100 */
[C---:B------:R-:W-:Y:S01]  /*7790*/  FMUL.FTZ R188, R135.reuse, R188 ;  /* 0x000000bc87bc7220 */ /* 0x040fe20000410000 */
[----:B------:R-:W-:Y:S02]  /*77a0*/  HADD2.F32 R93, -RZ, R26.H1_H1 ;  /* 0x3000001aff5d7230 */ /* 0x000fe40000004100 */
[C---:B------:R-:W-:Y:S01]  /*77b0*/  FMUL.FTZ R146, R135.reuse, R146 ;  /* 0x0000009287927220 */ /* 0x040fe20000410000 */
[----:B------:R-:W-:Y:S02]  /*77c0*/  HADD2.F32 R95, -RZ, R66.H1_H1 ;  /* 0x30000042ff5f7230 */ /* 0x000fe40000004100 */
[----:B------:R-:W-:Y:S01]  /*77d0*/  FMUL.FTZ R94, R135, R142 ;  /* 0x0000008e875e7220 */ /* 0x000fe20000410000 */
[----:B------:R-:W-:-:S02]  /*77e0*/  HADD2.F32 R109, -RZ, R27.H1_H1 ;  /* 0x3000001bff6d7230 */ /* 0x000fc40000004100 */
[C---:B------:R-:W-:Y:S01]  /*77f0*/  FADD.FTZ R147, -R187.reuse, R147 ;  /* 0x00000093bb937221 */ /* 0x040fe20000010100 */
[----:B------:R-:W-:Y:S02]  /*7800*/  HADD2.F32 R111, -RZ, R67.H1_H1 ;  /* 0x30000043ff6f7230 */ /* 0x000fe40000004100 */
[C---:B------:R-:W-:Y:S01]  /*7810*/  FADD.FTZ R140, -R187.reuse, R140 ;  /* 0x0000008cbb8c7221 */ /* 0x040fe20000010100 */
[C---:B------:R-:W-:Y:S01]  /*7820*/  FADD.FTZ R138, -R187.reuse, R138 ;  /* 0x0000008abb8a7221 */ /* 0x040fe20000010100 */
[----:B------:R-:W-:Y:S01]  /*7830*/  FADD.FTZ R222, -R187, R175 ;  /* 0x000000afbbde7221 */ /* 0x000fe20000010100 */
[----:B------:R-:W-:Y:S01]  /*7840*/  FFMA.FTZ R175, R149, R108, R110 ;  /* 0x0000006c95af7223 */ /* 0x000fe2000001006e */
[----:B------:R-:W-:Y:S01]  /*7850*/  FFMA.FTZ R191, R188, R191, R107 ;  /* 0x000000bfbcbf7223 */ /* 0x000fe2000001006b */
[----:B------:R-:W-:Y:S02]  /*7860*/  HADD2.F32 R106, -RZ, R26.H0_H0 ;  /* 0x2000001aff6a7230 */ /* 0x000fe40000004100 */
[----:B------:R-:W-:Y:S01]  /*7870*/  FFMA.FTZ R142, R146, R93, R95 ;  /* 0x0000005d928e7223 */ /* 0x000fe2000001005f */
[----:B------:R-:W-:-:S02]  /*7880*/  HADD2.F32 R108, -RZ, R66.H0_H0 ;  /* 0x20000042ff6c7230 */ /* 0x000fc40000004100 */
[----:B------:R-:W-:Y:S01]  /*7890*/  FFMA.FTZ R188, R94, R109, R111 ;  /* 0x0000006d5ebc7223 */ /* 0x000fe2000001006f */
[----:B------:R-:W-:Y:S01]  /*78a0*/  FADD.FTZ R136, -R187, R136 ;  /* 0x00000088bb887221 */ /* 0x000fe20000010100 */
[C---:B------:R-:W-:Y:S01]  /*78b0*/  FMUL.FTZ R147, R135.reuse, R147 ;  /* 0x0000009387937220 */ /* 0x040fe20000410000 */
[----:B------:R-:W-:Y:S02]  /*78c0*/  HADD2.F32 R93, -RZ, R28.H1_H1 ;  /* 0x3000001cff5d7230 */ /* 0x000fe40000004100 */
[C---:B------:R-:W-:Y:S01]  /*78d0*/  FMUL.FTZ R140, R135.reuse, R140 ;  /* 0x0000008c878c7220 */ /* 0x040fe20000410000 */
[----:B------:R-:W-:Y:S02]  /*78e0*/  HADD2.F32 R95, -RZ, R68.H1_H1 ;  /* 0x30000044ff5f7230 */ /* 0x000fe40000004100 */
[C---:B------:R-:W-:Y:S01]  /*78f0*/  FMUL.FTZ R192, R135.reuse, R192 ;  /* 0x000000c087c07220 */ /* 0x040fe20000410000 */
[----:B------:R-:W-:Y:S02]  /*7900*/  HADD2.F32 R193, -RZ, R29.H0_H0 ;  /* 0x2000001dffc17230 */ /* 0x000fe40000004100 */
[----:B------:R-:W-:Y:S01]  /*7910*/  FMUL.FTZ R138, R135, R138 ;  /* 0x0000008a878a7220 */ /* 0x000fe20000410000 */
[----:B------:R-:W-:-:S02]  /*7920*/  HADD2.F32 R107, -RZ, R69.H0_H0 ;  /* 0x20000045ff6b7230 */ /* 0x000fc40000004100 */
[----:B------:R-:W-:Y:S01]  /*7930*/  FFMA.FTZ R181, R147, R106, R108 ;  /* 0x0000006a93b57223 */ /* 0x000fe2000001006c */
[----:B------:R-:W-:Y:S02]  /*7940*/  HADD2.F32 R109, -RZ, R29.H1_H1 ;  /* 0x3000001dff6d7230 */ /* 0x000fe40000004100 */
[----:B------:R-:W-:Y:S01]  /*7950*/  FMUL.FTZ R94, R135, R136 ;  /* 0x00000088875e7220 */ /* 0x000fe20000410000 */
[----:B------:R-:W-:Y:S02]  /*7960*/  HADD2.F32 R111, -RZ, R69.H1_H1 ;  /* 0x30000045ff6f7230 */ /* 0x000fe40000004100 */
[----:B------:R-:W-:Y:S01]  /*7970*/  FFMA.FTZ R136, R140, R93, R95 ;  /* 0x0000005d8c887223 */ /* 0x000fe2000001005f */
[----:B------:R-:W-:Y:S02]  /*7980*/  HADD2.F32 R106, -RZ, R28.H0_H0 ;  /* 0x2000001cff6a7230 */ /* 0x000fe40000004100 */
        /* <DEDUP_REMOVED lines=9> */
[----:B------:R-:W-:-:S02]  /*7a20*/  HADD2.F32 R107, -RZ, R71.H0_H0 ;  /* 0x20000047ff6b7230 */ /* 0x000fc40000004100 */
[----:B------:R-:W-:Y:S01]  /*7a30*/  FFMA.FTZ R189, R189, R106, R108 ;  /* 0x0000006abdbd7223 */ /* 0x000fe2000001006c */
[----:B------:R-:W-:Y:S02]  /*7a40*/  HADD2.F32 R109, -RZ, R32.H0_H0 ;  /* 0x20000020ff6d7230 */ /* 0x000fe40000004100 */
[----:B------:R-:W-:Y:S01]  /*7a50*/  FFMA.FTZ R140, R94, R147, R149 ;  /* 0x000000935e8c7223 */ /* 0x000fe20000010095 */
[----:B------:R-:W-:Y:S02]  /*7a60*/  HADD2.F32 R111, -RZ, R72.H0_H0 ;  /* 0x20000048ff6f7230 */ /* 0x000fe40000004100 */
[----:B------:R-:W-:Y:S01]  /*7a70*/  FFMA.FTZ R190, R190, R95, R107 ;  /* 0x0000005fbebe7223 */ /* 0x000fe2000001006b */
[----:B------:R-:W-:Y:S02]  /*7a80*/  HADD2.F32 R197, -RZ, R30.H1_H1 ;  /* 0x3000001effc57230 */ /* 0x000fe40000004100 */
[----:B------:R-:W-:Y:S01]  /*7a90*/  FMUL.FTZ R194, R135, R194 ;  /* 0x000000c287c27220 */ /* 0x000fe20000410000 */
[----:B------:R-:W-:-:S02]  /*7aa0*/  HADD2.F32 R93, -RZ, R70.H1_H1 ;  /* 0x30000046ff5d7230 */ /* 0x000fc40000004100 */
[----:B------:R-:W-:Y:S01]  /*7ab0*/  FFMA.FTZ R192, R192, R109, R111 ;  /* 0x0000006dc0c07223 */ /* 0x000fe2000001006f */
        /* <DEDUP_REMOVED lines=33> */
[----:B------:R-:W-:Y:S01]  /*7cd0*/  FMUL.FTZ R198, R135, R224 ;  /* 0x000000e087c67220 */ /* 0x000fe20000410000 */
[----:B------:R-:W-:Y:S01]  /*7ce0*/  HADD2.F32 R95, -RZ, R75.H1_H1 ;  /* 0x3000004bff5f7230 */ /* 0x000fe20000004100 */
[----:B------:R-:W0:Y:S01]  /*7cf0*/  @!P2 LDC.64 R108, c[0x0][0x3c0] ;  /* 0x0000f000ff6cab82 */ /* 0x000e220000000a00 */
[----:B------:R-:W-:Y:S01]  /*7d00*/  FFMA.FTZ R203, R203, R94, R106 ;  /* 0x0000005ecbcb7223 */ /* 0x000fe2000001006a */
[----:B------:R-:W-:Y:S01]  /*7d10*/  FADD.FTZ R170, -R187, R170 ;  /* 0x000000aabbaa7221 */ /* 0x000fe20000010100 */
[----:B------:R-:W-:Y:S02]  /*7d20*/  HADD2.F32 R207, -RZ, R36.H1_H1 ;  /* 0x30000024ffcf7230 */ /* 0x000fe40000004100 */
[----:B------:R-:W-:Y:S01]  /*7d30*/  FFMA.FTZ R198, R198, R93, R95 ;  /* 0x0000005dc6c67223 */ /* 0x000fe2000001005f */
[----:B------:R-:W-:-:S02]  /*7d40*/  HADD2.F32 R93, -RZ, R76.H1_H1 ;  /* 0x3000004cff5d7230 */ /* 0x000fc40000004100 */
[C---:B------:R-:W-:Y:S01]  /*7d50*/  FMUL.FTZ R170, R135.reuse, R170 ;  /* 0x000000aa87aa7220 */ /* 0x040fe20000410000 */
[----:B------:R-:W-:Y:S01]  /*7d60*/  HADD2.F32 R209, -RZ, R37.H0_H0 ;  /* 0x20000025ffd17230 */ /* 0x000fe20000004100 */
[----:B------:R-:W1:Y:S01]  /*7d70*/  @!P2 LDC.64 R106, c[0x0][0x3c8] ;  /* 0x0000f200ff6aab82 */ /* 0x000e620000000a00 */
[----:B------:R-:W-:Y:S02]  /*7d80*/  HADD2.F32 R111, -RZ, R77.H0_H0 ;  /* 0x2000004dff6f7230 */ /* 0x000fe40000004100 */
[C---:B------:R-:W-:Y:S01]  /*7d90*/  FMUL.FTZ R208, R135.reuse, R208 ;  /* 0x000000d087d07220 */ /* 0x040fe20000410000 */
[----:B------:R-:W-:Y:S02]  /*7da0*/  HADD2.F32 R147, -RZ, R37.H1_H1 ;  /* 0x30000025ff937230 */ /* 0x000fe40000004100 */
[----:B------:R-:W-:Y:S01]  /*7db0*/  FMUL.FTZ R216, R135, R216 ;  /* 0x000000d887d87220 */ /* 0x000fe20000410000 */
[----:B------:R-:W-:Y:S02]  /*7dc0*/  HADD2.F32 R149, -RZ, R77.H1_H1 ;  /* 0x3000004dff957230 */ /* 0x000fe40000004100 */
[----:B------:R-:W-:Y:S01]  /*7dd0*/  FADD.FTZ R176, -R187, R176 ;  /* 0x000000b0bbb07221 */ /* 0x000fe20000010100 */
[----:B------:R-:W-:Y:S01]  /*7de0*/  FFMA.FTZ R207, R170, R207, R93 ;  /* 0x000000cfaacf7223 */ /* 0x000fe2000001005d */
[----:B------:R-:W2:Y:S01]  /*7df0*/  LDC.64 R94, c[0x0][0x428] ;  /* 0x00010a00ff5e7b82 */ /* 0x000ea20000000a00 */
        /* <DEDUP_REMOVED lines=9> */
[----:B------:R-:W-:Y:S01]  /*7e90*/  FFMA.FTZ R202, R202, R151, R153 ;  /* 0x00000097caca7223 */ /* 0x000fe20000010099 */
[----:B------:R-:W-:Y:S01]  /*7ea0*/  HADD2.F32 R93, -RZ, R39.H0_H0 ;  /* 0x20000027ff5d7230 */ /* 0x000fe20000004100 */
[----:B------:R-:W-:Y:S01]  /*7eb0*/  F2FP.F16.F32.PACK_AB R114, R165, R114 ;  /* 0x00000072a572723e */ /* 0x000fe200000000ff */
[----:B------:R-:W-:-:S02]  /*7ec0*/  HADD2.F32 R111, -RZ, R79.H0_H0 ;  /* 0x2000004fff6f7230 */ /* 0x000fc40000004100 */
[----:B------:R-:W-:Y:S01]  /*7ed0*/  FFMA.FTZ R211, R211, R110, R146 ;  /* 0x0000006ed3d37223 */ /* 0x000fe20000010092 */
[----:B------:R-:W-:Y:S01]  /*7ee0*/  HADD2.F32 R147, -RZ, R39.H1_H1 ;  /* 0x30000027ff937230 */ /* 0x000fe20000004100 */
[----:B------:R-:W-:Y:S01]  /*7ef0*/  F2FP.F16.F32.PACK_AB R113, R113, R164 ;  /* 0x000000a47171723e */ /* 0x000fe200000000ff */
[----:B------:R-:W-:Y:S01]  /*7f00*/  HADD2.F32 R149, -RZ, R79.H1_H1 ;  /* 0x3000004fff957230 */ /* 0x000fe20000004100 */
[----:B------:R-:W-:Y:S01]  /*7f10*/  F2FP.F16.F32.PACK_AB R112, R141, R112 ;  /* 0x000000708d70723e */ /* 0x000fe200000000ff */
[----:B0-----:R-:W-:-:S04]  /*7f20*/  @!P2 IMAD.WIDE R160, R3, 0x4, R108 ;  /* 0x0000000403a0a825 */ /* 0x001fc800078e026c */
[----:B------:R-:W-:Y:S01]  /*7f30*/  FMUL.FTZ R108, R135, R176 ;  /* 0x000000b0876c7220 */ /* 0x000fe20000410000 */
[----:B------:R-:W-:Y:S01]  /*7f40*/  FFMA.FTZ R176, R222, R93, R111 ;  /* 0x0000005ddeb07223 */ /* 0x000fe2000001006f */
[----:B------:R-:W-:Y:S01]  /*7f50*/  F2FP.F16.F32.PACK_AB R93, R119, R128 ;  /* 0x00000080775d723e */ /* 0x000fe200000000ff */
[----:B-1----:R-:W-:-:S04]  /*7f60*/  @!P2 IMAD.WIDE R186, R3, 0x4, R106 ;  /* 0x0000000403baa825 */ /* 0x002fc800078e026a */
[----:B------:R-:W-:Y:S01]  /*7f70*/  FFMA.FTZ R213, R108, R147, R149 ;  /* 0x000000936cd57223 */ /* 0x000fe20000010095 */
[----:B------:R0:W-:Y:S01]  /*7f80*/  @!P2 STG.E desc[UR6][R160.64], R92 ;  /* 0x0000005ca000a986 */ /* 0x0001e2000c101906 */
[----:B------:R-:W-:Y:S01]  /*7f90*/  F2FP.F16.F32.PACK_AB R119, R177, R182 ;  /* 0x000000b6b177723e */ /* 0x000fe200000000ff */
[--C-:B--2---:R-:W-:Y:S01]  /*7fa0*/  IMAD.WIDE.U32 R156, R104, 0x10, R94.reuse ;  /* 0x00000010689c7825 */ /* 0x104fe200078e005e */
[----:B------:R-:W-:Y:S01]  /*7fb0*/  F2FP.F16.F32.PACK_AB R128, R228, R175 ;  /* 0x000000afe480723e */ /* 0x000fe200000000ff */
[----:B------:R-:W-:Y:S01]  /*7fc0*/  @!P2 STG.E desc[UR6][R186.64], R135 ;  /* 0x00000087ba00a986 */ /* 0x000fe2000c101906 */
[----:B------:R-:W-:Y:S01]  /*7fd0*/  F2FP.F16.F32.PACK_AB R202, R211, R202 ;  /* 0x000000cad3ca723e */ /* 0x000fe200000000ff */
[--C-:B------:R-:W-:Y:S01]  /*7fe0*/  IMAD.WIDE.U32 R106, R101, 0x10, R94.reuse ;  /* 0x00000010656a7825 */ /* 0x100fe200078e005e */
[----:B------:R-:W-:Y:S02]  /*7ff0*/  F2FP.F16.F32.PACK_AB R101, R120, R121 ;  /* 0x000000797865723e */ /* 0x000fe400000000ff */
[----:B------:R-:W-:Y:S01]  /*8000*/  F2FP.F16.F32.PACK_AB R121, R171, R180 ;  /* 0x000000b4ab79723e */ /* 0x000fe200000000ff */
[----:B------:R-:W-:Y:S01]  /*8010*/  IMAD.WIDE.U32 R108, R96, 0x10, R94 ;  /* 0x00000010606c7825 */ /* 0x000fe200078e005e */
[----:B------:R-:W-:-:S02]  /*8020*/  F2FP.F16.F32.PACK_AB R96, R130, R117 ;  /* 0x000000758260723e */ /* 0x000fc400000000ff */
[----:B0-----:R-:W-:Y:S01]  /*8030*/  F2FP.F16.F32.PACK_AB R92, R116, R185 ;  /* 0x000000b9745c723e */ /* 0x001fe200000000ff */
[--C-:B------:R-:W-:Y:S01]  /*8040*/  IMAD.WIDE.U32 R110, R100, 0x10, R94.reuse ;  /* 0x00000010646e7825 */ /* 0x100fe200078e005e */
[----:B------:R-:W-:Y:S02]  /*8050*/  F2FP.F16.F32.PACK_AB R100, R118, R129 ;  /* 0x000000817664723e */ /* 0x000fe400000000ff */
[----:B------:R-:W-:Y:S01]  /*8060*/  F2FP.F16.F32.PACK_AB R118, R166, R167 ;  /* 0x000000a7a676723e */ /* 0x000fe200000000ff */
[--C-:B------:R-:W-:Y:S01]  /*8070*/  IMAD.WIDE.U32 R146, R99, 0x10, R94.reuse ;  /* 0x0000001063927825 */ /* 0x100fe200078e005e */
[----:B------:R-:W-:Y:S02]  /*8080*/  F2FP.F16.F32.PACK_AB R99, R139, R162 ;  /* 0x000000a28b63723e */ /* 0x000fe400000000ff */
[----:B------:R-:W-:Y:S01]  /*8090*/  F2FP.F16.F32.PACK_AB R117, R163, R172 ;  /* 0x000000aca375723e */ /* 0x000fe200000000ff */
[----:B------:R-:W-:Y:S01]  /*80a0*/  IMAD.WIDE.U32 R148, R98, 0x10, R94 ;  /* 0x0000001062947825 */ /* 0x000fe200078e005e */
[----:B------:R-:W-:-:S02]  /*80b0*/  F2FP.F16.F32.PACK_AB R98, R144, R137 ;  /* 0x000000899062723e */ /* 0x000fc400000000ff */
[----:B------:R-:W-:Y:S01]  /*80c0*/  F2FP.F16.F32.PACK_AB R116, R0, R143 ;  /* 0x0000008f0074723e */ /* 0x000fe200000000ff */
        /* <DEDUP_REMOVED lines=9> */
[----:B------:R-:W-:Y:S01]  /*8160*/  IMAD.WIDE.U32 R104, R105, 0x10, R94 ;  /* 0x0000001069687825 */ /* 0x000fe200078e005e */
[----:B------:R-:W-:Y:S02]  /*8170*/  F2FP.F16.F32.PACK_AB R95, R133, R168 ;  /* 0x000000a8855f723e */ /* 0x000fe400000000ff */
[----:B------:R-:W-:Y:S02]  /*8180*/  F2FP.F16.F32.PACK_AB R94, R134, R123 ;  /* 0x0000007b865e723e */ /* 0x000fe400000000ff */
[----:B------:R-:W-:Y:S02]  /*8190*/  F2FP.F16.F32.PACK_AB R123, R232, R183 ;  /* 0x000000b7e87b723e */ /* 0x000fe400000000ff */
[----:B------:R-:W-:Y:S01]  /*81a0*/  F2FP.F16.F32.PACK_AB R131, R188, R191 ;  /* 0x000000bfbc83723e */ /* 0x000fe200000000ff */
[----:B------:R0:W-:Y:S01]  /*81b0*/  STG.E.128 desc[UR6][R106.64], R92 ;  /* 0x0000005c6a007986 */ /* 0x0001e2000c101d06 */
[----:B------:R-:W-:-:S02]  /*81c0*/  F2FP.F16.F32.PACK_AB R130, R142, R181 ;  /* 0x000000b58e82723e */ /* 0x000fc400000000ff */
[----:B------:R-:W-:Y:S01]  /*81d0*/  F2FP.F16.F32.PACK_AB R129, R179, R230 ;  /* 0x000000e6b381723e */ /* 0x000fe200000000ff */
[----:B------:R-:W-:Y:S01]  /*81e0*/  STG.E.128 desc[UR6][R108.64], R96 ;  /* 0x000000606c007986 */ /* 0x000fe2000c101d06 */
[----:B------:R-:W-:-:S03]  /*81f0*/  F2FP.F16.F32.PACK_AB R200, R207, R200 ;  /* 0x000000c8cfc8723e */ /* 0x000fc600000000ff */
[----:B------:R1:W-:Y:S04]  /*8200*/  STG.E.128 desc[UR6][R110.64], R100 ;  /* 0x000000646e007986 */ /* 0x0003e8000c101d06 */
[----:B------:R2:W-:Y:S04]  /*8210*/  STG.E.128 desc[UR6][R146.64], R112 ;  /* 0x0000007092007986 */ /* 0x0005e8000c101d06 */
[----:B------:R2:W-:Y:S01]  /*8220*/  STG.E.128 desc[UR6][R148.64], R116 ;  /* 0x0000007494007986 */ /* 0x0005e2000c101d06 */
[----:B0-----:R-:W-:Y:S02]  /*8230*/  F2FP.F16.F32.PACK_AB R95, R195, R190 ;  /* 0x000000bec35f723e */ /* 0x001fe400000000ff */
[----:B------:R-:W-:Y:S01]  /*8240*/  F2FP.F16.F32.PACK_AB R94, R197, R140 ;  /* 0x0000008cc55e723e */ /* 0x000fe200000000ff */
[----:B------:R2:W-:Y:S01]  /*8250*/  STG.E.128 desc[UR6][R150.64], R120 ;  /* 0x0000007896007986 */ /* 0x0005e2000c101d06 */
[----:B------:R-:W-:-:S02]  /*8260*/  F2FP.F16.F32.PACK_AB R93, R138, R193 ;  /* 0x000000c18a5d723e */ /* 0x000fc400000000ff */
[----:B------:R-:W-:Y:S01]  /*8270*/  F2FP.F16.F32.PACK_AB R92, R136, R189 ;  /* 0x000000bd885c723e */ /* 0x000fe200000000ff */
[----:B------:R2:W-:Y:S01]  /*8280*/  STG.E.128 desc[UR6][R152.64], R128 ;  /* 0x0000008098007986 */ /* 0x0005e2000c101d06 */
[----:B-1----:R-:W0:Y:S01]  /*8290*/  LDC.64 R100, c[0x0][0x380] ;  /* 0x0000e000ff647b82 */ /* 0x002e220000000a00 */
[----:B------:R-:W-:Y:S02]  /*82a0*/  F2FP.F16.F32.PACK_AB R99, R198, R205 ;  /* 0x000000cdc663723e */ /* 0x000fe400000000ff */
[----:B------:R-:W-:Y:S01]  /*82b0*/  F2FP.F16.F32.PACK_AB R98, R203, R196 ;  /* 0x000000c4cb62723e */ /* 0x000fe200000000ff */
[----:B------:R2:W-:Y:S01]  /*82c0*/  STG.E.128 desc[UR6][R154.64], R92 ;  /* 0x0000005c9a007986 */ /* 0x0005e2000c101d06 */
[----:B------:R-:W-:Y:S02]  /*82d0*/  F2FP.F16.F32.PACK_AB R97, R194, R201 ;  /* 0x000000c9c261723e */ /* 0x000fe400000000ff */
[----:B------:R-:W-:Y:S02]  /*82e0*/  F2FP.F16.F32.PACK_AB R96, R199, R192 ;  /* 0x000000c0c760723e */ /* 0x000fe400000000ff */
[----:B------:R-:W-:-:S02]  /*82f0*/  F2FP.F16.F32.PACK_AB R203, R213, R176 ;  /* 0x000000b0d5cb723e */ /* 0x000fc400000000ff */
[----:B------:R-:W-:Y:S01]  /*8300*/  F2FP.F16.F32.PACK_AB R201, R170, R209 ;  /* 0x000000d1aac9723e */ /* 0x000fe200000000ff */
[----:B------:R2:W-:Y:S04]  /*8310*/  STG.E.128 desc[UR6][R156.64], R96 ;  /* 0x000000609c007986 */ /* 0x0005e8000c101d06 */
[----:B------:R2:W-:Y:S01]  /*8320*/  STG.E.128 desc[UR6][R104.64], R200 ;  /* 0x000000c868007986 */ /* 0x0005e2000c101d06 */
[----:B0-----:R-:W-:-:S04]  /*8330*/  LEA R3, R100, R3, 0x2 ;  /* 0x0000000364037211 */ /* 0x001fc800078e10ff */
[----:B------:R-:W-:-:S13]  /*8340*/  ISETP.GE.AND P2, PT, R3, R101, PT ;  /* 0x000000650300720c */ /* 0x000fda0003f46270 */
[----:B--2---:R-:W-:Y:S05]  /*8350*/  @!P2 BRA `(.L_x_5686) ;  /* 0xffffff800074a947 */ /* 0x004fea000383ffff */
[----:B------:R-:W-:Y:S05]  /*8360*/  EXIT ;  /* 0x000000000000794d */ /* 0x000fea0003800000 */
.L_x_5685:
[----:B0-----:R-:W-:Y:S01]  /*8370*/  HFMA2 R112, -RZ, RZ, 0, 5.9604644775390625e-08 ;  /* 0x00000001ff707431 */ /* 0x001fe200000001ff */
[----:B------:R-:W-:Y:S01]  /*8380*/  BSSY B0, `(.L_x_5687) ;  /* 0x0000007000007945 */ /* 0x000fe20003800000 */
[----:B------:R-:W-:Y:S02]  /*8390*/  MOV R111, R95 ;  /* 0x0000005f006f7202 */ /* 0x000fe40000000f00 */
[----:B------:R-:W-:Y:S02]  /*83a0*/  MOV R113, 0x1f ;  /* 0x0000001f00717802 */ /* 0x000fe40000000f00 */
[----:B------:R-:W-:-:S07]  /*83b0*/  MOV R110, 0xffffffff ;  /* 0xffffffff006e7802 */ /* 0x000fce0000000f00 */
[----:B---3--:R-:W-:Y:S05]  /*83c0*/  WARPSYNC.COLLECTIVE R110, `(.L_x_5688) ;  /* 0x000000006e087348 */ /* 0x008fea0003c00000 */
[----:B------:R0:W1:Y:S02]  /*83d0*/  SHFL.BFLY P3, R109, R111, R112, R113 ;  /* 0x0c0000706f6d7389 */ /* 0x0000640000060071 */
[----:B01-3--:R-:W-:Y:S05]  /*83e0*/  ENDCOLLECTIVE ;  /* 0x000000000000791b */ /* 0x00bfea0003800000 */
.L_x_5688:
[----:B------:R-:W-:Y:S05]  /*83f0*/  BSYNC B0 ;  /* 0x0000000000007941 */ /* 0x000fea0003800000 */
.L_x_5687:
[----:B------:R-:W-:Y:S01]  /*8400*/  MOV R0, R109 ;  /* 0x0000006d00007202 */ /* 0x000fe20000000f00 */
[----:B------:R-:W-:Y:S01]  /*8410*/  HFMA2 R112, -RZ, RZ, 0, 1.1920928955078125e-07 ;  /* 0x00000002ff707431 */ /* 0x000fe200000001ff */
[----:B------:R-:W-:Y:S02]  /*8420*/  MOV R113, 0x1f ;  /* 0x0000001f00717802 */ /* 0x000fe40000000f00 */
[----:B------:R-:W-:Y:S01]  /*8430*/  MOV R110, 0xffffffff ;  /* 0xffffffff006e7802 */ /* 0x000fe20000000f00 */
[----:B------:R-:W-:-:S05]  /*8440*/  FADD.FTZ R94, R95, R0 ;  /* 0x000000005f5e7221 */ /* 0x000fca0000010000 */
[----:B------:R-:W-:-:S07]  /*8450*/  MOV R111, R94 ;  /* 0x0000005e006f7202 */ /* 0x000fce0000000f00 */
[----:B------:R-:W-:Y:S05]  /*8460*/  WARPSYNC.COLLECTIVE R110, `(.L_x_5689) ;  /* 0x000000006e087348 */ /* 0x000fea0003c00000 */
[----:B------:R0:W1:Y:S02]  /*8470*/  SHFL.BFLY P3, R109, R111, R112, R113 ;  /* 0x0c0000706f6d7389 */ /* 0x0000640000060071 */
[----:B01----:R-:W-:Y:S05]  /*8480*/  ENDCOLLECTIVE ;  /* 0x000000000000791b */ /* 0x003fea0003800000 */
.L_x_5689:
[----:B------:R-:W-:Y:S01]  /*8490*/  HFMA2 R112, -RZ, RZ, 0, 2.384185791015625e-07 ;  /* 0x00000004ff707431 */ /* 0x000fe200000001ff */
[----:B------:R-:W-:-:S05]  /*84a0*/  MOV R93, R109 ;  /* 0x0000006d005d7202 */ /* 0x000fca0000000f00 */
[----:B------:R-:W-:-:S05]  /*84b0*/  FADD.FTZ R106, R94, R93 ;  /* 0x0000005d5e6a7221 */ /* 0x000fca0000010000 */
[----:B------:R-:W-:-:S07]  /*84c0*/  MOV R111, R106 ;  /* 0x0000006a006f7202 */ /* 0x000fce0000000f00 */
[----:B------:R-:W-:Y:S05]  /*84d0*/  WARPSYNC.COLLECTIVE R110, `(.L_x_5690) ;  /* 0x000000006e087348 */ /* 0x000fea0003c00000 */
[----:B------:R0:W1:Y:S02]  /*84e0*/  SHFL.BFLY P3, R109, R111, R112, R113 ;  /* 0x0c0000706f6d7389 */ /* 0x0000640000060071 */
[----:B01----:R-:W-:Y:S05]  /*84f0*/  ENDCOLLECTIVE ;  /* 0x000000000000791b */ /* 0x003fea0003800000 */
.L_x_5690:
[----:B------:R-:W-:Y:S01]  /*8500*/  HFMA2 R112, -RZ, RZ, 0, 4.76837158203125e-07 ;  /* 0x00000008ff707431 */ /* 0x000fe200000001ff */
[----:B------:R-:W-:-:S05]  /*8510*/  MOV R93, R109 ;  /* 0x0000006d005d7202 */ /* 0x000fca0000000f00 */
[----:B------:R-:W-:Y:S02]  /*8520*/  FADD.FTZ R107, R106, R93 ;  /* 0x0000005d6a6b7221 */ /* 0x000fe40000010000 */
[----:B------:R-:W0:Y:S03]  /*8530*/  LDC R93, c[0x0][0x400] ;  /* 0x00010000ff5d7b82 */ /* 0x000e260000000800 */
[----:B------:R-:W-:-:S07]  /*8540*/  MOV R111, R107 ;  /* 0x0000006b006f7202 */ /* 0x000fce0000000f00 */
[----:B0-----:R-:W-:Y:S05]  /*8550*/  WARPSYNC.COLLECTIVE R110, `(.L_x_5691) ;  /* 0x000000006e087348 */ /* 0x001fea0003c00000 */
[----:B------:R1:W2:Y:S02]  /*8560*/  SHFL.BFLY P3, R109, R111, R112, R113 ;  /* 0x0c0000706f6d7389 */ /* 0x0002a40000060071 */
[----:B012---:R-:W-:Y:S05]  /*8570*/  ENDCOLLECTIVE ;  /* 0x000000000000791b */ /* 0x007fea0003800000 */
.L_x_5691:
[----:B------:R-:W-:Y:S01]  /*8580*/  HFMA2 R112, -RZ, RZ, 0, 9.5367431640625e-07 ;  /* 0x00000010ff707431 */ /* 0x000fe200000001ff */
[----:B------:R-:W-:-:S05]  /*8590*/  MOV R0, R109 ;  /* 0x0000006d00007202 */ /* 0x000fca0000000f00 */
[----:B------:R-:W-:-:S05]  /*85a0*/  FADD.FTZ R108, R107, R0 ;  /* 0x000000006b6c7221 */ /* 0x000fca0000010000 */
[----:B------:R-:W-:-:S07]  /*85b0*/  MOV R111, R108 ;  /* 0x0000006c006f7202 */ /* 0x000fce0000000f00 */
[----:B------:R-:W-:Y:S05]  /*85c0*/  WARPSYNC.COLLECTIVE R110, `(.L_x_5692) ;  /* 0x000000006e087348 */ /* 0x000fea0003c00000 */
[----:B------:R0:W1:Y:S02]  /*85d0*/  SHFL.BFLY P3, R109, R111, R112, R113 ;  /* 0x0c0000706f6d7389 */ /* 0x0000640000060071 */
[----:B01----:R-:W-:Y:S05]  /*85e0*/  ENDCOLLECTIVE ;  /* 0x000000000000791b */ /* 0x003fea0003800000 */
.L_x_5692:
        /* <DEDUP_REMOVED lines=163> */
[----:B------:R-:W-:-:S07]  /*9020*/  MOV R111, R0 ;  /* 0x00000000006f7202 */ /* 0x000fce0000000f00 */
[----:B------:R-:W-:Y:S05]  /*9030*/  WARPSYNC.COLLECTIVE R110, `(.L_x_5693) ;  /* 0x000000006e087348 */ /* 0x000fea0003c00000 */
[----:B------:R0:W1:Y:S02]  /*9040*/  SHFL.BFLY P3, R109, R111, R112, R113 ;  /* 0x0c0000706f6d7389 */ /* 0x0000640000060071 */
[----:B01----:R-:W-:Y:S05]  /*9050*/  ENDCOLLECTIVE ;  /* 0x000000000000791b */ /* 0x003fea0003800000 */
.L_x_5693:
[----:B------:R-:W-:Y:S01]  /*9060*/  HFMA2 R112, -RZ, RZ, 0, 1.1920928955078125e-07 ;  /* 0x00000002ff707431 */ /* 0x000fe200000001ff */
[----:B------:R-:W-:-:S05]  /*9070*/  MOV R95, R109 ;  /* 0x0000006d005f7202 */ /* 0x000fca0000000f00 */
[----:B------:R-:W-:-:S05]  /*9080*/  FADD.FTZ R95, R0, R95 ;  /* 0x0000005f005f7221 */ /* 0x000fca0000010000 */
[----:B------:R-:W-:-:S07]  /*9090*/  MOV R111, R95 ;  /* 0x0000005f006f7202 */ /* 0x000fce0000000f00 */
[----:B------:R-:W-:Y:S05]  /*90a0*/  WARPSYNC.COLLECTIVE R110, `(.L_x_5694) ;  /* 0x000000006e087348 */ /* 0x000fea0003c00000 */
[----:B------:R0:W1:Y:S02]  /*90b0*/  SHFL.BFLY P3, R109, R111, R112, R113 ;  /* 0x0c0000706f6d7389 */ /* 0x0000640000060071 */
[----:B01----:R-:W-:Y:S05]  /*90c0*/  ENDCOLLECTIVE ;  /* 0x000000000000791b */ /* 0x003fea0003800000 */
.L_x_5694:
[----:B------:R-:W-:Y:S01]  /*90d0*/  HFMA2 R112, -RZ, RZ, 0, 2.384185791015625e-07 ;  /* 0x00000004ff707431 */ /* 0x000fe200000001ff */
[----:B------:R-:W-:-:S05]  /*90e0*/  MOV R94, R109 ;  /* 0x0000006d005e7202 */ /* 0x000fca0000000f00 */
[----:B------:R-:W-:-:S05]  /*90f0*/  FADD.FTZ R94, R95, R94 ;  /* 0x0000005e5f5e7221 */ /* 0x000fca0000010000 */
[----:B------:R-:W-:-:S07]  /*9100*/  MOV R111, R94 ;  /* 0x0000005e006f7202 */ /* 0x000fce0000000f00 */
[----:B------:R-:W-:Y:S05]  /*9110*/  WARPSYNC.COLLECTIVE R110, `(.L_x_5695) ;  /* 0x000000006e087348 */ /* 0x000fea0003c00000 */
[----:B------:R0:W1:Y:S02]  /*9120*/  SHFL.BFLY P3, R109, R111, R112, R113 ;  /* 0x0c0000706f6d7389 */ /* 0x0000640000060071 */
[----:B01----:R-:W-:Y:S05]  /*9130*/  ENDCOLLECTIVE ;  /* 0x000000000000791b */ /* 0x003fea0003800000 */
.L_x_5695:
[----:B------:R-:W-:Y:S01]  /*9140*/  HFMA2 R112, -RZ, RZ, 0, 4.76837158203125e-07 ;  /* 0x00000008ff707431 */ /* 0x000fe200000001ff */
[----:B------:R-:W-:-:S05]  /*9150*/  MOV R107, R109 ;  /* 0x0000006d006b7202 */ /* 0x000fca0000000f00 */
[----:B------:R-:W-:-:S05]  /*9160*/  FADD.FTZ R107, R94, R107 ;  /* 0x0000006b5e6b7221 */ /* 0x000fca0000010000 */
[----:B------:R-:W-:-:S07]  /*9170*/  MOV R111, R107 ;  /* 0x0000006b006f7202 */ /* 0x000fce0000000f00 */
[----:B------:R-:W-:Y:S05]  /*9180*/  WARPSYNC.COLLECTIVE R110, `(.L_x_5696) ;  /* 0x000000006e087348 */ /* 0x000fea0003c00000 */
[----:B------:R0:W1:Y:S02]  /*9190*/  SHFL.BFLY P3, R109, R111, R112, R113 ;  /* 0x0c0000706f6d7389 */ /* 0x0000640000060071 */
[----:B01----:R-:W-:Y:S05]  /*91a0*/  ENDCOLLECTIVE ;  /* 0x000000000000791b */ /* 0x003fea0003800000 */
.L_x_5696:
[----:B------:R-:W-:Y:S01]  /*91b0*/  HFMA2 R112, -RZ, RZ, 0, 9.5367431640625e-07 ;  /* 0x00000010ff707431 */ /* 0x000fe200000001ff */
[----:B------:R-:W-:-:S05]  /*91c0*/  MOV R106, R109 ;  /* 0x0000006d006a7202 */ /* 0x000fca0000000f00 */
[----:B------:R-:W-:-:S05]  /*91d0*/  FADD.FTZ R106, R107, R106 ;  /* 0x0000006a6b6a7221 */ /* 0x000fca0000010000 */
[----:B------:R-:W-:-:S07]  /*91e0*/  MOV R111, R106 ;  /* 0x0000006a006f7202 */ /* 0x000fce0000000f00 */
[----:B------:R-:W-:Y:S05]  /*91f0*/  WARPSYNC.COLLECTIVE R110, `(.L_x_5697) ;  /* 0x000000006e087348 */ /* 0x000fea0003c00000 */
[----:B------:R0:W1:Y:S02]  /*9200*/  SHFL.BFLY P3, R109, R111, R112, R113 ;  /* 0x0c0000706f6d7389 */ /* 0x0000640000060071 */
[----:B01----:R-:W-:Y:S05]  /*9210*/  ENDCOLLECTIVE ;  /* 0x000000000000791b */ /* 0x003fea0003800000 */
.L_x_5697:
[----:B------:R-:W-:Y:S05]  /*9220*/  BRA `(.L_x_5698) ;  /* 0xffffffd000d07947 */ /* 0x000fea000383ffff */
.L_x_5699:
        /* <DEDUP_REMOVED lines=13> */
.L_x_54439:


//--------------------- .text._ZN10layer_norm31ln_parallel_residual_fwd_kernelINS_13Kernel_traitsI6__halfS2_S2_S2_fjLj2560ELj1ELj4ELj1ELj16ENS_18Kernel_traits_baseILj2560ES2_S2_S2_S2_fjLj128EEEEELb1ELb0ELb0EEEvNS_9FwdParamsE --------------------------
	.section	.text._ZN10layer_norm31ln_parallel_residual_fwd_kernelINS_13Kernel_traitsI6__halfS2_S2_S2_fjLj2560ELj1ELj4ELj1ELj16ENS_18Kernel_traits_baseILj2560ES2_S2_S2_S2_fjLj128EEEEELb1ELb0ELb0EEEvNS_9FwdParamsE,"ax",@progbits
	.align	128
        .global         _ZN10layer_norm31ln_parallel_residual_fwd_kernelINS_13Kernel_traitsI6__halfS2_S2_S2_fjLj2560ELj1ELj4ELj1ELj16ENS_18Kernel_traits_baseILj2560ES2_S2_S2_S2_fjLj128EEEEELb1ELb0ELb0EEEvNS_9FwdParamsE
        .type           _ZN10layer_norm31ln_parallel_residual_fwd_kernelINS_13Kernel_traitsI6__halfS2_S2_S2_fjLj2560ELj1ELj4ELj1ELj16ENS_18Kernel_traits_baseILj2560ES2_S2_S2_S2_fjLj128EEEEELb1ELb0ELb0EEEvNS_9FwdParamsE,@function
        .size           _ZN10layer_norm31ln_parallel_residual_fwd_kernelINS_13Kernel_traitsI6__halfS2_S2_S2_fjLj2560ELj1ELj4ELj1ELj16ENS_18Kernel_traits_baseILj2560ES2_S2_S2_S2_fjLj128EEEEELb1ELb0ELb0EEEvNS_9FwdParamsE,(.L_x_54440 - _ZN10layer_norm31ln_parallel_residual_fwd_kernelINS_13Kernel_traitsI6__halfS2_S2_S2_fjLj2560ELj1ELj4ELj1ELj16ENS_18Kernel_traits_baseILj2560ES2_S2_S2_S2_fjLj128EEEEELb1ELb0ELb0EEEvNS_9FwdParamsE)
        .other          _ZN10layer_norm31ln_parallel_residual_fwd_kernelINS_13Kernel_traitsI6__halfS2_S2_S2_fjLj2560ELj1ELj4ELj1ELj16ENS_18Kernel_traits_baseILj2560ES2_S2_S2_S2_fjLj128EEEEELb1ELb0ELb0EEEvNS_9FwdParamsE,@"STO_CUDA_ENTRY STV_DEFAULT"
_ZN10layer_norm31ln_parallel_residual_fwd_kernelINS_13Kernel_traitsI6__halfS2_S2_S2_fjLj2560ELj1ELj4ELj1ELj16ENS_18Kernel_traits_baseILj2560ES2_S2_S2_S2_fjLj128EEEEELb1ELb0ELb0EEEvNS_9FwdParamsE:
.text._ZN10layer_norm31ln_parallel_residual_fwd_kernelINS_13Kernel_traitsI6__halfS2_S2_S2_fjLj2560ELj1ELj4ELj1ELj16ENS_18Kernel_traits_baseILj2560ES2_S2_S2_S2_fjLj128EEEEELb1ELb0ELb0EEEvNS_9FwdParamsE:
[----:B------:R-:W0:Y:S01]  /*0000*/  LDC R1, c[0x0][0x37c] ;  /* 0x0000df00ff017b82 */ /* 0x000e220000000800 */
[----:B------:R-:W1:Y:S07]  /*0010*/  LDCU.U8 UR8, c[0x0][0x464] ;  /* 0x00008c80ff0877ac */ /* 0x000e6e0008000000 */
[----:B------:R-:W2:Y:S01]  /*0020*/  LDC R14, c[0x0][0x458] ;  /* 0x00011600ff0e7b82 */ /* 0x000ea20000000800 */
[----:B0-----:R-:W-:Y:S01]  /*0030*/  VIADD R1, R1, 0xffffff70 ;  /* 0xffffff7001017836 */ /* 0x001fe20000000000 */
[----:B------:R-:W0:Y:S01]  /*0040*/  LDCU.64 UR4, c[0x0][0x450] ;  /* 0x00008a00ff0477ac */ /* 0x000e220008000a00 */
[----:B------:R-:W3:Y:S05]  /*0050*/  LDCU.64 UR6, c[0x0][0x358] ;  /* 0x00006b00ff0677ac */ /* 0x000eea0008000a00 */
[----:B------:R-:W4:Y:S01]  /*0060*/  LDC R15, c[0x0][0x45c] ;  /* 0x00011700ff0f7b82 */ /* 0x000f220000000800 */
[----:B------:R-:W5:Y:S07]  /*0070*/  S2R R17, SR_TID.X ;  /* 0x0000000000117919 */ /* 0x000f6e0000002100 */
[----:B------:R-:W5:Y:S01]  /*0080*/  LDC R9, c[0x0][0x388] ;  /* 0x0000e200ff097b82 */ /* 0x000f620000000800 */
[----:B-1----:R-:W-:Y:S01]  /*0090*/  ISETP.NE.AND P0, PT, RZ, UR8, PT ;  /* 0x00000008ff007c0c */ /* 0x002fe2000bf05270 */
[----:B------:R-:W1:Y:S01]  /*00a0*/  LDCU.64 UR8, c[0x0][0x438] ;  /* 0x00008700ff0877ac */ /* 0x000e620008000a00 */
[----:B0-----:R-:W-:Y:S01]  /*00b0*/  IMAD.U32 R2, RZ, RZ, UR4 ;  /* 0x00000004ff027e24 */ /* 0x001fe2000f8e00ff */
[----:B------:R-:W-:-:S10]  /*00c0*/  MOV R3, UR5 ;  /* 0x0000000500037c02 */ /* 0x000fd40008000f00 */
[----:B--2---:R-:W-:Y:S01]  /*00d0*/  @P0 IMAD.MOV.U32 R4, RZ, RZ, R14 ;  /* 0x000000ffff040224 */ /* 0x004fe200078e000e */
[----:B---3--:R-:W2:Y:S01]  /*00e0*/  @P0 LDG.E.64 R2, desc[UR6][R2.64] ;  /* 0x0000000602020981 */ /* 0x008ea2000c1e1b00 */
[----:B----4-:R-:W-:Y:S01]  /*00f0*/  @P0 IMAD.MOV.U32 R5, RZ, RZ, R15 ;  /* 0x000000ffff050224 */ /* 0x010fe200078e000f */
[----:B------:R-:W0:Y:S05]  /*0100*/  @P0 LDC R7, c[0x0][0x460] ;  /* 0x00011800ff070b82 */ /* 0x000e2a0000000800 */
[----:B------:R-:W0:Y:S01]  /*0110*/  @P0 LDG.E.64 R4, desc[UR6][R4.64] ;  /* 0x0000000604040981 */ /* 0x000e22000c1e1b00 */
[----:B-1----:R-:W-:Y:S01]  /*0120*/  UISETP.NE.U32.AND UP0, UPT, UR8, URZ, UPT ;  /* 0x000000ff0800728c */ /* 0x002fe2000bf05070 */
[----:B-----5:R-:W-:-:S03]  /*0130*/  LOP3.LUT R252, R17, 0x1f, RZ, 0xc0, !PT ;  /* 0x0000001f11fc7812 */ /* 0x020fc600078ec0ff */
[----:B------:R-:W-:Y:S01]  /*0140*/  UISETP.NE.AND.EX UP0, UPT, UR9, URZ, UPT, UP0 ;  /* 0x000000ff0900728c */ /* 0x000fe2000bf05300 */
[----:B------:R-:W-:Y:S02]  /*0150*/  SHF.R.S32.HI R6, RZ, 0x1f, R9 ;  /* 0x0000001fff067819 */ /* 0x000fe40000011409 */
[----:B------:R-:W-:Y:S02]  /*0160*/  MOV R0, R252 ;  /* 0x000000fc00007202 */ /* 0x000fe40000000f00 */
[----:B------:R-:W-:Y:S01]  /*0170*/  LEA.HI R6, R6, R9, RZ, 0x3 ;  /* 0x0000000906067211 */ /* 0x000fe200078f18ff */
[----:B------:R-:W-:Y:S01]  /*0180*/  BSSY.RECONVERGENT B0, `(.L_x_5700) ;  /* 0x00003a5000007945 */ /* 0x000fe20003800200 */
[----:B--2---:R-:W-:Y:S02]  /*0190*/  @P0 R2UR UR4, R2 ;  /* 0x00000000020402ca */ /* 0x004fe400000e0000 */
[----:B------:R-:W-:Y:S02]  /*01a0*/  @P0 R2UR UR5, R3 ;  /* 0x00000000030502ca */ /* 0x000fe400000e0000 */
[----:B0-----:R-:W-:-:S02]  /*01b0*/  @P0 IADD3 R14, P1, PT, R4, R7, RZ ;  /* 0x00000007040e0210 */ /* 0x001fc40007f3e0ff */
[----:B------:R-:W-:-:S03]  /*01c0*/  LOP3.LUT R3, R0, 0x1f, RZ, 0x3c, !PT ;  /* 0x0000001f00037812 */ /* 0x000fc600078e3cff */
[----:B------:R-:W-:Y:S01]  /*01d0*/  @P0 IMAD.X R15, RZ, RZ, R5, P1 ;  /* 0x000000ffff0f0224 */ /* 0x000fe200008e0605 */
[----:B------:R-:W-:-:S04]  /*01e0*/  LEA.HI.SX32 R20, R6, R3, 0x1d ;  /* 0x0000000306147211 */ /* 0x000fc800078feaff */
        /* <DEDUP_REMOVED lines=19> */
[----:B------:R-:W4:Y:S01]  /*0320*/  LDL.64 R60, [R1+0x30] ;  /* 0x00003000013c7983 */ /* 0x000f220000100a00 */
[----:B0-----:R-:W-:Y:S01]  /*0330*/  @P6 IMAD.WIDE.U32 R2, R0, 0x10, R2 ;  /* 0x0000001000026825 */ /* 0x001fe200078e0002 */
[----:B------:R-:W0:Y:S01]  /*0340*/  LDC.64 R8, c[0x0][0x3d8] ;  /* 0x0000f600ff087b82 */ /* 0x000e220000000a00 */
[----:B------:R-:W-:Y:S01]  /*0350*/  ISETP.GE.U32.AND P4, PT, R20, 0x80, PT ;  /* 0x000000801400780c */ /* 0x000fe20003f86070 */
[----:B------:R-:W4:Y:S01]  /*0360*/  LDL.64 R62, [R1+0x38] ;  /* 0x00003800013e7983 */ /* 0x000f220000100a00 */
[----:B------:R-:W-:-:S03]  /*0370*/  LOP3.LUT R18, R18, 0xffffefff, RZ, 0xc0, !PT ;  /* 0xffffefff12127812 */ /* 0x000fc600078ec0ff */
[----:B------:R-:W4:Y:S01]  /*0380*/  LDL.64 R64, [R1+0x40] ;  /* 0x0000400001407983 */ /* 0x000f220000100a00 */
[C---:B-1----:R-:W-:Y:S01]  /*0390*/  @P6 IMAD.WIDE.U32 R4, R0.reuse, 0x10, R4 ;  /* 0x0000001000046825 */ /* 0x042fe200078e0004 */
[----:B------:R-:W-:Y:S01]  /*03a0*/  @P6 LOP3.LUT R0, R0, 0x20, RZ, 0xfc, !PT ;  /* 0x0000002000006812 */ /* 0x000fe200078efcff */
[----:B------:R-:W1:Y:S01]  /*03b0*/  LDC.64 R22, c[0x0][0x3d8] ;  /* 0x0000f600ff167b82 */ /* 0x000e620000000a00 */
[----:B------:R-:W4:Y:S07]  /*03c0*/  LDL.64 R66, [R1+0x48] ;  /* 0x0000480001427983 */ /* 0x000f2e0000100a00 */
        /* <DEDUP_REMOVED lines=11> */
[----:B------:R-:W-:Y:S02]  /*0480*/  ISETP.GE.U32.AND P2, PT, R20, 0xe0, PT ;  /* 0x000000e01400780c */ /* 0x000fe40003f46070 */
[----:B------:R-:W-:Y:S01]  /*0490*/  @P1 MOV R167, RZ ;  /* 0x000000ff00a71202 */ /* 0x000fe20000000f00 */
        /* <DEDUP_REMOVED lines=8> */
[----:B---3--:R-:W1:Y:S02]  /*0520*/  LDC.64 R6, c[0x0][0x3d0] ;  /* 0x0000f400ff067b82 */ /* 0x008e640000000a00 */
[C---:B------:R-:W-:Y:S01]  /*0530*/  @P5 IMAD.WIDE.U32 R10, R0.reuse, 0x10, R10 ;  /* 0x00000010000a5825 */ /* 0x040fe200078e000a */
[----:B------:R-:W3:Y:S04]  /*0540*/  @P5 LDG.E.128 R60, desc[UR6][R22.64] ;  /* 0x00000006163c5981 */ /* 0x000ee8000c1e1d00 */
[----:B------:R-:W2:Y:S04]  /*0550*/  @P5 LDG.E.128 R64, desc[UR6][R10.64] ;  /* 0x000000060a405981 */ /* 0x000ea8000c1e1d00 */
[----:B------:R0:W-:Y:S04]  /*0560*/  @P6 STL.64 [R1+0x80], R32 ;  /* 0x0000802001006387 */ /* 0x0001e80000100a00 */
[----:B------:R1:W-:Y:S04]  /*0570*/  @P6 STL.64 [R1+0x88], R34 ;  /* 0x0000882201006387 */ /* 0x0003e80000100a00 */
[----:B------:R1:W2:Y:S04]  /*0580*/  LDL.64 R48, [R1+0x10] ;  /* 0x0000100001307983 */ /* 0x0002a80000100a00 */
[----:B------:R1:W2:Y:S01]  /*0590*/  LDL.64 R50, [R1+0x18] ;  /* 0x0000180001327983 */ /* 0x0002a20000100a00 */
[----:B0-----:R-:W0:Y:S03]  /*05a0*/  LDC.64 R32, c[0x0][0x3d0] ;  /* 0x0000f400ff207b82 */ /* 0x001e260000000a00 */
[----:B------:R0:W2:Y:S04]  /*05b0*/  LDL.64 R52, [R1+0x20] ;  /* 0x0000200001347983 */ /* 0x0000a80000100a00 */
[----:B------:R0:W2:Y:S01]  /*05c0*/  LDL.64 R54, [R1+0x28] ;  /* 0x0000280001367983 */ /* 0x0000a20000100a00 */
[----:B-1----:R-:W1:Y:S03]  /*05d0*/  LDC.64 R34, c[0x0][0x3d8] ;  /* 0x0000f600ff227b82 */ /* 0x002e660000000a00 */
[----:B------:R0:W2:Y:S04]  /*05e0*/  LDL.64 R56, [R1+0x70] ;  /* 0x0000700001387983 */ /* 0x0000a80000100a00 */
[----:B------:R0:W2:Y:S04]  /*05f0*/  LDL.64 R58, [R1+0x78] ;  /* 0x00007800013a7983 */ /* 0x0000a80000100a00 */
[----:B------:R0:W2:Y:S04]  /*0600*/  LDL.64 R44, [R1] ;  /* 0x00000000012c7983 */ /* 0x0000a80000100a00 */
[----:B------:R0:W2:Y:S01]  /*0610*/  LDL.64 R46, [R1+0x8] ;  /* 0x00000800012e7983 */ /* 0x0000a20000100a00 */
[----:B------:R-:W-:-:S03]  /*0620*/  @P5 IADD3 R0, PT, PT, R0, 0x20, RZ ;  /* 0x0000002000005810 */ /* 0x000fc60007ffe0ff */
[----:B------:R4:W-:Y:S04]  /*0630*/  @P1 STL.64 [R1+0x60], R36 ;  /* 0x0000602401001387 */ /* 0x0009e80000100a00 */
[----:B------:R3:W-:Y:S01]  /*0640*/  @P1 STL.64 [R1+0x68], R38 ;  /* 0x0000682601001387 */ /* 0x0007e20000100a00 */
[C---:B------:R-:W-:Y:S01]  /*0650*/  @P4 IMAD.WIDE.U32 R26, R0.reuse, 0x10, R26 ;  /* 0x00000010001a4825 */ /* 0x040fe200078e001a */
[----:B----4-:R-:W4:Y:S03]  /*0660*/  LDC.64 R36, c[0x0][0x3d0] ;  /* 0x0000f400ff247b82 */ /* 0x010f260000000a00 */
[C---:B------:R-:W-:Y:S01]  /*0670*/  @P4 IMAD.WIDE.U32 R24, R0.reuse, 0x10, R24 ;  /* 0x0000001000184825 */ /* 0x040fe200078e0018 */
[----:B------:R0:W-:Y:S04]  /*0680*/  @P1 STL.64 [R1+0x50], R40 ;  /* 0x0000502801001387 */ /* 0x0001e80000100a00 */
[----:B---3--:R-:W3:Y:S01]  /*0690*/  LDC.64 R38, c[0x0][0x3d8] ;  /* 0x0000f600ff267b82 */ /* 0x008ee20000000a00 */
[----:B------:R-:W-:Y:S01]  /*06a0*/  @P4 VIADD R0, R0, 0x20 ;  /* 0x0000002000004836 */ /* 0x000fe20000000000 */
[----:B------:R1:W-:Y:S06]  /*06b0*/  @P1 STL.64 [R1+0x58], R42 ;  /* 0x0000582a01001387 */ /* 0x0003ec0000100a00 */
[----:B0-----:R-:W0:Y:S01]  /*06c0*/  LDC.64 R40, c[0x0][0x3d8] ;  /* 0x0000f600ff287b82 */ /* 0x001e220000000a00 */
[----:B------:R-:W-:Y:S01]  /*06d0*/  @P0 IMAD.WIDE.U32 R28, R0, 0x10, R28 ;  /* 0x00000010001c0825 */ /* 0x000fe200078e001c */
[----:B------:R-:W-:-:S03]  /*06e0*/  ISETP.GE.U32.AND P1, PT, R20, 0x100, PT ;  /* 0x000001001400780c */ /* 0x000fc60003f26070 */
[----:B------:R-:W-:-:S03]  /*06f0*/  @P0 IMAD.WIDE.U32 R30, R0, 0x10, R30 ;  /* 0x00000010001e0825 */ /* 0x000fc600078e001e */
[----:B-1----:R-:W1:Y:S01]  /*0700*/  LDC.64 R42, c[0x0][0x3d8] ;  /* 0x0000f600ff2a7b82 */ /* 0x002e620000000a00 */
[----:B------:R-:W-:Y:S01]  /*0710*/  @P0 VIADD R0, R0, 0x20 ;  /* 0x0000002000000836 */ /* 0x000fe20000000000 */
[----:B------:R0:W-:Y:S03]  /*0720*/  @P5 STL.64 [R1+0x30], R60 ;  /* 0x0000303c01005387 */ /* 0x0001e60000100a00 */
[C---:B------:R-:W-:Y:S01]  /*0730*/  @P3 IMAD.WIDE.U32 R32, R0.reuse, 0x10, R32 ;  /* 0x0000001000203825 */ /* 0x040fe200078e0020 */
[----:B------:R0:W-:Y:S03]  /*0740*/  @P5 STL.64 [R1+0x38], R62 ;  /* 0x0000383e01005387 */ /* 0x0001e60000100a00 */
[C---:B------:R-:W-:Y:S01]  /*0750*/  @P3 IMAD.WIDE.U32 R34, R0.reuse, 0x10, R34 ;  /* 0x0000001000223825 */ /* 0x040fe200078e0022 */
[----:B--2---:R2:W-:Y:S03]  /*0760*/  @P5 STL.64 [R1+0x40], R64 ;  /* 0x0000404001005387 */ /* 0x0045e60000100a00 */
[----:B------:R-:W-:Y:S01]  /*0770*/  @P3 VIADD R0, R0, 0x20 ;  /* 0x0000002000003836 */ /* 0x000fe20000000000 */
[----:B------:R2:W-:Y:S01]  /*0780*/  @P5 STL.64 [R1+0x48], R66 ;  /* 0x0000484201005387 */ /* 0x0005e20000100a00 */
[----:B------:R-:W-:-:S02]  /*0790*/  ISETP.GE.U32.AND P5, PT, R20, 0x120, PT ;  /* 0x000001201400780c */ /* 0x000fc40003fa6070 */
[C---:B----4-:R-:W-:Y:S01]  /*07a0*/  @P2 IMAD.WIDE.U32 R36, R0.reuse, 0x10, R36 ;  /* 0x0000001000242825 */ /* 0x050fe200078e0024 */
[----:B------:R2:W5:Y:S03]  /*07b0*/  @P0 LDG.E.128 R244, desc[UR6][R30.64] ;  /* 0x000000061ef40981 */ /* 0x000566000c1e1d00 */
[C---:B---3--:R-:W-:Y:S01]  /*07c0*/  @P2 IMAD.WIDE.U32 R38, R0.reuse, 0x10, R38 ;  /* 0x0000001000262825 */ /* 0x048fe200078e0026 */
        /* <DEDUP_REMOVED lines=8> */
[C---:B------:R-:W-:Y:S01]  /*0850*/  @P5 IMAD.WIDE.U32 R6, R0.reuse, 0x10, R6 ;  /* 0x0000001000065825 */ /* 0x040fe200078e0006 */
[----:B------:R2:W5:Y:S03]  /*0860*/  @P1 LDG.E.128 R224, desc[UR6][R2.64] ;  /* 0x0000000602e01981 */ /* 0x000566000c1e1d00 */
[----:B-1----:R-:W-:Y:S01]  /*0870*/  @P5 IMAD.WIDE.U32 R42, R0, 0x10, R42 ;  /* 0x00000010002a5825 */ /* 0x002fe200078e002a */
[----:B------:R2:W5:Y:S04]  /*0880*/  @P1 LDG.E.128 R220, desc[UR6][R40.64] ;  /* 0x0000000628dc1981 */ /* 0x000568000c1e1d00 */
[----:B------:R2:W5:Y:S04]  /*0890*/  @P5 LDG.E.128 R216, desc[UR6][R6.64] ;  /* 0x0000000606d85981 */ /* 0x000568000c1e1d00 */
[----:B------:R2:W5:Y:S04]  /*08a0*/  @P5 LDG.E.128 R212, desc[UR6][R42.64] ;  /* 0x000000062ad45981 */ /* 0x000568000c1e1d00 */
[----:B------:R-:W3:Y:S04]  /*08b0*/  @P4 LDG.E.128 R48, desc[UR6][R26.64] ;  /* 0x000000061a304981 */ /* 0x000ee8000c1e1d00 */
[----:B------:R-:W4:Y:S04]  /*08c0*/  @P4 LDG.E.128 R52, desc[UR6][R24.64] ;  /* 0x0000000618344981 */ /* 0x000f28000c1e1d00 */
[----:B------:R-:W2:Y:S04]  /*08d0*/  @P6 LDG.E.128 R56, desc[UR6][R4.64] ;  /* 0x0000000604386981 */ /* 0x000ea8000c1e1d00 */
[----:B------:R-:W2:Y:S01]  /*08e0*/  @P0 LDG.E.128 R44, desc[UR6][R28.64] ;  /* 0x000000061c2c0981 */ /* 0x000ea2000c1e1d00 */
[----:B------:R-:W-:Y:S01]  /*08f0*/  HFMA2 R170, -RZ, RZ, 0, 0 ;  /* 0x00000000ffaa7431 */ /* 0x000fe200000001ff */
        /* <DEDUP_REMOVED lines=34> */
[----:B------:R-:W-:Y:S01]  /*0b20*/  @P6 MOV R163, RZ ;  /* 0x000000ff00a36202 */ /* 0x000fe20000000f00 */
[----:B------:R-:W-:Y:S01]  /*0b30*/  @P0 IMAD.MOV.U32 R179, RZ, RZ, RZ ;  /* 0x000000ffffb30224 */ /* 0x000fe200078e00ff */
[----:B------:R-:W-:Y:S01]  /*0b40*/  @P2 MOV R187, RZ ;  /* 0x000000ff00bb2202 */ /* 0x000fe20000000f00 */
[----:B------:R-:W-:Y:S01]  /*0b50*/  @P3 IMAD.MOV.U32 R183, RZ, RZ, RZ ;  /* 0x000000ffffb73224 */ /* 0x000fe200078e00ff */
[----:B------:R-:W-:Y:S01]  /*0b60*/  @P5 IADD3 R0, PT, PT, R0, 0x20, RZ ;  /* 0x0000002000005810 */ /* 0x000fe20007ffe0ff */
[----:B------:R-:W-:Y:S02]  /*0b70*/  @P1 IMAD.MOV.U32 R191, RZ, RZ, RZ ;  /* 0x000000ffffbf1224 */ /* 0x000fe400078e00ff */
[----:B------:R-:W-:Y:S01]  /*0b80*/  @P5 IMAD.MOV.U32 R195, RZ, RZ, RZ ;  /* 0x000000ffffc35224 */ /* 0x000fe200078e00ff */
[----:B---3--:R0:W-:Y:S04]  /*0b90*/  @P4 STL.64 [R1+0x10], R48 ;  /* 0x0000103001004387 */ /* 0x0081e80000100a00 */
[----:B------:R0:W-:Y:S04]  /*0ba0*/  @P4 STL.64 [R1+0x18], R50 ;  /* 0x0000183201004387 */ /* 0x0001e80000100a00 */
[----:B----4-:R0:W-:Y:S04]  /*0bb0*/  @P4 STL.64 [R1+0x20], R52 ;  /* 0x0000203401004387 */ /* 0x0101e80000100a00 */
[----:B------:R0:W-:Y:S04]  /*0bc0*/  @P4 STL.64 [R1+0x28], R54 ;  /* 0x0000283601004387 */ /* 0x0001e80000100a00 */
[----:B--2---:R0:W-:Y:S04]  /*0bd0*/  @P6 STL.64 [R1+0x70], R56 ;  /* 0x0000703801006387 */ /* 0x0041e80000100a00 */
[----:B------:R0:W-:Y:S04]  /*0be0*/  @P6 STL.64 [R1+0x78], R58 ;  /* 0x0000783a01006387 */ /* 0x0001e80000100a00 */
[----:B------:R0:W-:Y:S04]  /*0bf0*/  @P0 STL.64 [R1], R44 ;  /* 0x0000002c01000387 */ /* 0x0001e80000100a00 */
[----:B------:R0:W-:Y:S01]  /*0c00*/  @P0 STL.64 [R1+0x8], R46 ;  /* 0x0000082e01000387 */ /* 0x0001e20000100a00 */
[----:B------:R-:W-:-:S13]  /*0c10*/  ISETP.GE.U32.AND P4, PT, R20, 0x140, PT ;  /* 0x000001401400780c */ /* 0x000fda0003f86070 */
[----:B0-----:R-:W-:Y:S05]  /*0c20*/  @!P4 BRA `(.L_x_5703) ;  /* 0x0000002c00e8c947 */ /* 0x001fea0003800000 */
[----:B------:R-:W0:Y:S08]  /*0c30*/  LDC.64 R204, c[0x0][0x3d8] ;  /* 0x0000f600ffcc7b82 */ /* 0x000e300000000a00 */
[----:B------:R-:W1:Y:S01]  /*0c40*/  LDC.64 R208, c[0x0][0x3d0] ;  /* 0x0000f400ffd07b82 */ /* 0x000e620000000a00 */
[----:B0-----:R-:W-:-:S06]  /*0c50*/  IMAD.WIDE.U32 R204, R0, 0x10, R204 ;  /* 0x0000001000cc7825 */ /* 0x001fcc00078e00cc */
[----:B------:R-:W5:Y:S01]  /*0c60*/  LDG.E.128 R204, desc[UR6][R204.64] ;  /* 0x00000006cccc7981 */ /* 0x000f62000c1e1d00 */
[----:B-1----:R-:W-:-:S06]  /*0c70*/  IMAD.WIDE.U32 R208, R0, 0x10, R208 ;  /* 0x0000001000d07825 */ /* 0x002fcc00078e00d0 */
        /* <DEDUP_REMOVED lines=42> */
.L_x_5702:
        /* <DEDUP_REMOVED lines=12> */
[----:B------:R-:W3:Y:S04]  /*0fe0*/  LDL R39, [R1+0x38] ;  /* 0x0000380001277983 */ /* 0x000ee80000100800 */
[----:B------:R-:W4:Y:S01]  /*0ff0*/  LDL R38, [R1+0x3c] ;  /* 0x00003c0001267983 */ /* 0x000f220000100800 */
[C---:B------:R-:W-:Y:S01]  /*1000*/  ISETP.GE.U32.AND P1, PT, R20.reuse, 0x40, PT ;  /* 0x000000401400780c */ /* 0x040fe20003f26070 */
[----:B------:R-:W0:Y:S02]  /*1010*/  @P6 LDC.64 R2, c[0x0][0x440] ;  /* 0x00011000ff026b82 */ /* 0x000e240000000a00 */
[----:B------:R-:W4:Y:S04]  /*1020*/  LDL R43, [R1+0x48] ;  /* 0x00004800012b7983 */ /* 0x000f280000100800 */
[----:B------:R-:W4:Y:S02]  /*1030*/  LDL R42, [R1+0x4c] ;  /* 0x00004c00012a7983 */ /* 0x000f240000100800 */
[----:B------:R-:W0:Y:S02]  /*1040*/  LDC.64 R8, c[0x0][0x3d0] ;  /* 0x0000f400ff087b82 */ /* 0x000e240000000a00 */
[----:B------:R-:W4:Y:S04]  /*1050*/  LDL R52, [R1+0x50] ;  /* 0x0000500001347983 */ /* 0x000f280000100800 */
[----:B------:R-:W4:Y:S02]  /*1060*/  LDL R53, [R1+0x54] ;  /* 0x0000540001357983 */ /* 0x000f240000100800 */
[----:B------:R-:W4:Y:S02]  /*1070*/  LDC.64 R10, c[0x0][0x3d8] ;  /* 0x0000f600ff0a7b82 */ /* 0x000f240000000a00 */
[----:B------:R-:W4:Y:S04]  /*1080*/  LDL R54, [R1+0x58] ;  /* 0x0000580001367983 */ /* 0x000f280000100800 */
[----:B------:R-:W4:Y:S02]  /*1090*/  LDL R55, [R1+0x5c] ;  /* 0x00005c0001377983 */ /* 0x000f240000100800 */
[----:B------:R-:W4:Y:S02]  /*10a0*/  @P1 LDC.64 R22, c[0x0][0x440] ;  /* 0x00011000ff161b82 */ /* 0x000f240000000a00 */
[----:B------:R-:W4:Y:S04]  /*10b0*/  LDL R60, [R1+0x70] ;  /* 0x00007000013c7983 */ /* 0x000f280000100800 */
[----:B------:R-:W4:Y:S02]  /*10c0*/  LDL R61, [R1+0x74] ;  /* 0x00007400013d7983 */ /* 0x000f240000100800 */
[----:B------:R-:W4:Y:S01]  /*10d0*/  LDC.64 R26, c[0x0][0x3d8] ;  /* 0x0000f600ff1a7b82 */ /* 0x000f220000000a00 */
[----:B------:R-:W-:Y:S01]  /*10e0*/  ISETP.GE.U32.AND P5, PT, R20, 0x60, PT ;  /* 0x000000601400780c */ /* 0x000fe20003fa6070 */
[----:B------:R-:W4:Y:S04]  /*10f0*/  LDL R62, [R1+0x78] ;  /* 0x00007800013e7983 */ /* 0x000f280000100800 */
[----:B------:R-:W4:Y:S02]  /*1100*/  LDL R63, [R1+0x7c] ;  /* 0x00007c00013f7983 */ /* 0x000f240000100800 */
[----:B------:R-:W4:Y:S02]  /*1110*/  LDC.64 R24, c[0x0][0x3d0] ;  /* 0x0000f400ff187b82 */ /* 0x000f240000000a00 */
        /* <DEDUP_REMOVED lines=16> */
[----:B--2---:R2:W4:Y:S01]  /*1220*/  @P6 LDG.E.128 R48, desc[UR6][R4.64] ;  /* 0x0000000604306981 */ /* 0x004522000c1e1d00 */
[C---:B-1----:R-:W-:Y:S01]  /*1230*/  @P6 IMAD.WIDE.U32 R6, R0.reuse, 0x10, R6 ;  /* 0x0000001000066825 */ /* 0x042fe200078e0006 */
[----:B------:R-:W1:Y:S03]  /*1240*/  @P5 LDC.64 R28, c[0x0][0x440] ;  /* 0x00011000ff1c5b82 */ /* 0x000e660000000a00 */
[C---:B0-----:R-:W-:Y:S01]  /*1250*/  @P6 IMAD.WIDE.U32 R2, R0.reuse, 0x10, R2 ;  /* 0x0000001000026825 */ /* 0x041fe200078e0002 */
[----:B------:R-:W-:-:S04]  /*1260*/  @P6 LOP3.LUT R0, R0, 0x20, RZ, 0xfc, !PT ;  /* 0x0000002000006812 */ /* 0x000fc800078efcff */
[----:B--2---:R-:W0:Y:S01]  /*1270*/  LDC.64 R4, c[0x0][0x3d0] ;  /* 0x0000f400ff047b82 */ /* 0x004e220000000a00 */
[----:B------:R-:W-:-:S04]  /*1280*/  @P1 IMAD.WIDE.U32 R8, R0, 0x10, R8 ;  /* 0x0000001000081825 */ /* 0x000fc800078e0008 */
[----:B---3--:R-:W-:Y:S02]  /*1290*/  IMAD.MOV.U32 R46, RZ, RZ, R39 ;  /* 0x000000ffff2e7224 */ /* 0x008fe400078e0027 */
[----:B----4-:R-:W-:Y:S01]  /*12a0*/  IMAD.MOV.U32 R47, RZ, RZ, R38 ;  /* 0x000000ffff2f7224 */ /* 0x010fe200078e0026 */
[----:B------:R-:W-:Y:S01]  /*12b0*/  ISETP.GE.U32.AND P4, PT, R20, 0x80, PT ;  /* 0x000000801400780c */ /* 0x000fe20003f86070 */
[----:B------:R-:W-:Y:S01]  /*12c0*/  @P1 IMAD.WIDE.U32 R10, R0, 0x10, R10 ;  /* 0x00000010000a1825 */ /* 0x000fe200078e000a */
[----:B------:R-:W-:Y:S01]  /*12d0*/  ISETP.GE.U32.AND P0, PT, R20, 0xa0, PT ;  /* 0x000000a01400780c */ /* 0x000fe20003f06070 */
[----:B------:R-:W5:Y:S02]  /*12e0*/  @P6 LD.E.128 R116, desc[UR6][R2.64] ;  /* 0x0000000602746980 */ /* 0x000f64000c101d00 */
[----:B------:R-:W-:-:S04]  /*12f0*/  @P1 IMAD.WIDE.U32 R22, R0, 0x10, R22 ;  /* 0x0000001000161825 */ /* 0x000fc800078e0016 */
[----:B------:R-:W-:Y:S01]  /*1300*/  @P1 VIADD R0, R0, 0x20 ;  /* 0x0000002000001836 */ /* 0x000fe20000000000 */
[----:B------:R-:W-:Y:S01]  /*1310*/  ISETP.GE.U32.AND P3, PT, R20, 0xc0, PT ;  /* 0x000000c01400780c */ /* 0x000fe20003f66070 */
[----:B------:R-:W5:Y:S02]  /*1320*/  @P1 LD.E.128 R120, desc[UR6][R22.64] ;  /* 0x0000000616781980 */ /* 0x000f64000c101d00 */
[C---:B------:R-:W-:Y:S02]  /*1330*/  @P5 IMAD.WIDE.U32 R26, R0.reuse, 0x10, R26 ;  /* 0x00000010001a5825 */ /* 0x040fe400078e001a */
[----:B------:R2:W-:Y:S02]  /*1340*/  @P6 STL.64 [R1+0x80], R48 ;  /* 0x0000803001006387 */ /* 0x0005e40000100a00 */
[----:B------:R-:W-:Y:S02]  /*1350*/  @P5 IMAD.WIDE.U32 R24, R0, 0x10, R24 ;  /* 0x0000001000185825 */ /* 0x000fe400078e0018 */
[----:B------:R3:W4:Y:S04]  /*1360*/  @P6 LDG.E.128 R60, desc[UR6][R6.64] ;  /* 0x00000006063c6981 */ /* 0x000728000c1e1d00 */
[----:B------:R-:W4:Y:S04]  /*1370*/  @P1 LDG.E.128 R52, desc[UR6][R10.64] ;  /* 0x000000060a341981 */ /* 0x000f28000c1e1d00 */
[----:B------:R0:W4:Y:S01]  /*1380*/  @P1 LDG.E.128 R56, desc[UR6][R8.64] ;  /* 0x0000000608381981 */ /* 0x000122000c1e1d00 */
[----:B--2---:R-:W-:Y:S01]  /*1390*/  IMAD.MOV.U32 R48, RZ, RZ, R45 ;  /* 0x000000ffff307224 */ /* 0x004fe200078e002d */
[----:B------:R-:W-:Y:S01]  /*13a0*/  MOV R45, R40 ;  /* 0x00000028002d7202 */ /* 0x000fe20000000f00 */
[----:B------:R-:W-:Y:S01]  /*13b0*/  IMAD.MOV.U32 R49, RZ, RZ, R44 ;  /* 0x000000ffff317224 */ /* 0x000fe200078e002c */
[----:B------:R2:W-:Y:S01]  /*13c0*/  @P6 STL.64 [R1+0x88], R50 ;  /* 0x0000883201006387 */ /* 0x0005e20000100a00 */
[----:B------:R-:W-:Y:S01]  /*13d0*/  IMAD.MOV.U32 R44, RZ, RZ, R41 ;  /* 0x000000ffff2c7224 */ /* 0x000fe200078e0029 */
[----:B------:R-:W-:Y:S01]  /*13e0*/  MOV R38, R34 ;  /* 0x0000002200267202 */ /* 0x000fe20000000f00 */
[----:B------:R-:W-:Y:S01]  /*13f0*/  IMAD.MOV.U32 R39, RZ, RZ, R35 ;  /* 0x000000ffff277224 */ /* 0x000fe200078e0023 */
[----:B---3--:R-:W3:Y:S03]  /*1400*/  LDC.64 R6, c[0x0][0x3d0] ;  /* 0x0000f400ff067b82 */ /* 0x008ee60000000a00 */
[----:B------:R-:W3:Y:S01]  /*1410*/  @P5 LDG.E.128 R44, desc[UR6][R26.64] ;  /* 0x000000061a2c5981 */ /* 0x000ee2000c1e1d00 */
[----:B--2---:R-:W-:Y:S01]  /*1420*/  MOV R50, R43 ;  /* 0x0000002b00327202 */ /* 0x004fe20000000f00 */
[----:B------:R-:W-:Y:S01]  /*1430*/  IMAD.MOV.U32 R51, RZ, RZ, R42 ;  /* 0x000000ffff337224 */ /* 0x000fe200078e002a */
[----:B------:R-:W-:Y:S01]  /*1440*/  MOV R41, R37 ;  /* 0x0000002500297202 */ /* 0x000fe20000000f00 */
[----:B------:R-:W-:-:S02]  /*1450*/  IMAD.MOV.U32 R40, RZ, RZ, R36 ;  /* 0x000000ffff287224 */ /* 0x000fc400078e0024 */
[----:B-1----:R-:W-:Y:S01]  /*1460*/  @P5 IMAD.WIDE.U32 R28, R0, 0x10, R28 ;  /* 0x00000010001c5825 */ /* 0x002fe200078e001c */
[----:B------:R-:W-:Y:S01]  /*1470*/  MOV R35, R31 ;  /* 0x0000001f00237202 */ /* 0x000fe20000000f00 */
[----:B------:R1:W2:Y:S01]  /*1480*/  @P5 LDG.E.128 R48, desc[UR6][R24.64] ;  /* 0x0000000618305981 */ /* 0x0002a2000c1e1d00 */
[----:B------:R-:W-:Y:S01]  /*1490*/  ISETP.GE.U32.AND P2, PT, R20, 0xe0, PT ;  /* 0x000000e01400780c */ /* 0x000fe20003f46070 */
[----:B------:R-:W-:Y:S01]  /*14a0*/  @P5 VIADD R0, R0, 0x20 ;  /* 0x0000002000005836 */ /* 0x000fe20000000000 */
[----:B0-----:R-:W0:Y:S01]  /*14b0*/  LDC.64 R8, c[0x0][0x3d8] ;  /* 0x0000f600ff087b82 */ /* 0x001e220000000a00 */
[----:B------:R-:W-:Y:S01]  /*14c0*/  IMAD.MOV.U32 R37, RZ, RZ, R33 ;  /* 0x000000ffff257224 */ /* 0x000fe200078e0021 */
[----:B------:R-:W-:Y:S01]  /*14d0*/  @P1 MOV R167, RZ ;  /* 0x000000ff00a71202 */ /* 0x000fe20000000f00 */
[----:B------:R-:W-:Y:S01]  /*14e0*/  @P4 IMAD.WIDE.U32 R4, R0, 0x10, R4 ;  /* 0x0000001000044825 */ /* 0x000fe200078e0004 */
[----:B------:R3:W5:Y:S03]  /*14f0*/  @P5 LD.E.128 R124, desc[UR6][R28.64] ;  /* 0x000000061c7c5980 */ /* 0x000766000c101d00 */
[----:B------:R-:W-:Y:S01]  /*1500*/  IMAD.MOV.U32 R36, RZ, RZ, R32 ;  /* 0x000000ffff247224 */ /* 0x000fe200078e0020 */
[----:B------:R-:W0:Y:S01]  /*1510*/  @P0 LDC.64 R10, c[0x0][0x440] ;  /* 0x00011000ff0a0b82 */ /* 0x000e220000000a00 */
[----:B------:R-:W-:-:S07]  /*1520*/  IMAD.MOV.U32 R34, RZ, RZ, R30 ;  /* 0x000000ffff227224 */ /* 0x000fce00078e001e */
[----:B------:R-:W0:Y:S08]  /*1530*/  LDC.64 R30, c[0x0][0x3d8] ;  /* 0x0000f600ff1e7b82 */ /* 0x000e300000000a00 */
[----:B------:R-:W0:Y:S01]  /*1540*/  @P4 LDC.64 R32, c[0x0][0x440] ;  /* 0x00011000ff204b82 */ /* 0x000e220000000a00 */
[----:B------:R-:W-:-:S07]  /*1550*/  @P5 IMAD.MOV.U32 R171, RZ, RZ, RZ ;  /* 0x000000ffffab5224 */ /* 0x000fce00078e00ff */
[----:B------:R-:W4:Y:S08]  /*1560*/  LDC.64 R22, c[0x0][0x3d0] ;  /* 0x0000f400ff167b82 */ /* 0x000f300000000a00 */
[----:B-1----:R-:W1:Y:S08]  /*1570*/  LDC.64 R24, c[0x0][0x3d8] ;  /* 0x0000f600ff187b82 */ /* 0x002e700000000a00 */
[----:B------:R-:W1:Y:S01]  /*1580*/  LDC.64 R26, c[0x0][0x3d8] ;  /* 0x0000f600ff1a7b82 */ /* 0x000e620000000a00 */
[----:B---3--:R3:W-:Y:S07]  /*1590*/  @P5 STL.64 [R1+0x30], R44 ;  /* 0x0000302c01005387 */ /* 0x0087ee0000100a00 */
[----:B------:R-:W1:Y:S01]  /*15a0*/  @P2 LDC.64 R28, c[0x0][0x440] ;  /* 0x00011000ff1c2b82 */ /* 0x000e620000000a00 */
[----:B------:R0:W-:Y:S01]  /*15b0*/  @P5 STL.64 [R1+0x38], R46 ;  /* 0x0000382e01005387 */ /* 0x0001e20000100a00 */
[----:B---3--:R-:W-:Y:S01]  /*15c0*/  MOV R44, R41 ;  /* 0x00000029002c7202 */ /* 0x008fe20000000f00 */
[----:B------:R-:W-:-:S02]  /*15d0*/  IMAD.MOV.U32 R45, RZ, RZ, R40 ;  /* 0x000000ffff2d7224 */ /* 0x000fc400078e0028 */
[----:B0-----:R-:W-:Y:S01]  /*15e0*/  IMAD.MOV.U32 R46, RZ, RZ, R39 ;  /* 0x000000ffff2e7224 */ /* 0x001fe200078e0027 */
[----:B------:R-:W-:Y:S01]  /*15f0*/  MOV R47, R38 ;  /* 0x00000026002f7202 */ /* 0x000fe20000000f00 */
[----:B--2---:R-:W-:Y:S01]  /*1600*/  @P5 STL.64 [R1+0x40], R48 ;  /* 0x0000403001005387 */ /* 0x004fe20000100a00 */
[C---:B------:R-:W-:Y:S01]  /*1610*/  @P4 IMAD.WIDE.U32 R30, R0.reuse, 0x10, R30 ;  /* 0x00000010001e4825 */ /* 0x040fe200078e001e */
[----:B------:R-:W0:Y:S03]  /*1620*/  LDC.64 R38, c[0x0][0x3d0] ;  /* 0x0000f400ff267b82 */ /* 0x000e260000000a00 */
[----:B------:R-:W2:Y:S04]  /*1630*/  @P4 LDG.E.128 R44, desc[UR6][R4.64] ;  /* 0x00000006042c4981 */ /* 0x000ea8000c1e1d00 */
[----:B------:R3:W-:Y:S01]  /*1640*/  @P5 STL.64 [R1+0x48], R50 ;  /* 0x0000483201005387 */ /* 0x0007e20000100a00 */
[----:B------:R-:W-:Y:S01]  /*1650*/  @P4 IMAD.WIDE.U32 R32, R0, 0x10, R32 ;  /* 0x0000001000204825 */ /* 0x000fe200078e0020 */
[----:B------:R-:W0:Y:S02]  /*1660*/  LDC.64 R40, c[0x0][0x3d8] ;  /* 0x0000f600ff287b82 */ /* 0x000e240000000a00 */
[----:B----4-:R4:W-:Y:S04]  /*1670*/  @P1 STL.64 [R1+0x50], R52 ;  /* 0x0000503401001387 */ /* 0x0109e80000100a00 */
[----:B------:R4:W-:Y:S04]  /*1680*/  @P1 STL.64 [R1+0x58], R54 ;  /* 0x0000583601001387 */ /* 0x0009e80000100a00 */
[----:B------:R-:W-:Y:S04]  /*1690*/  @P6 STL.64 [R1+0x70], R60 ;  /* 0x0000703c01006387 */ /* 0x000fe80000100a00 */
[----:B------:R-:W-:Y:S01]  /*16a0*/  @P6 STL.64 [R1+0x78], R62 ;  /* 0x0000783e01006387 */ /* 0x000fe20000100a00 */
[----:B---3--:R-:W-:-:S03]  /*16b0*/  MOV R50, R35 ;  /* 0x0000002300327202 */ /* 0x008fc60000000f00 */
[----:B------:R-:W-:Y:S01]  /*16c0*/  @P1 STL.64 [R1+0x60], R56 ;  /* 0x0000603801001387 */ /* 0x000fe20000100a00 */
[----:B------:R-:W-:Y:S02]  /*16d0*/  IMAD.MOV.U32 R51, RZ, RZ, R34 ;  /* 0x000000ffff337224 */ /* 0x000fe400078e0022 */
[----:B------:R-:W3:Y:S01]  /*16e0*/  @P3 LDC.64 R34, c[0x0][0x440] ;  /* 0x00011000ff223b82 */ /* 0x000ee20000000a00 */
[----:B------:R-:W-:Y:S01]  /*16f0*/  @P1 STL.64 [R1+0x68], R58 ;  /* 0x0000683a01001387 */ /* 0x000fe20000100a00 */
[C---:B------:R-:W-:Y:S01]  /*1700*/  ISETP.GE.U32.AND P1, PT, R20.reuse, 0x100, PT ;  /* 0x000001001400780c */ /* 0x040fe20003f26070 */
[----:B------:R-:W-:Y:S01]  /*1710*/  IMAD.MOV.U32 R48, RZ, RZ, R37 ;  /* 0x000000ffff307224 */ /* 0x000fe200078e0025 */
[----:B------:R-:W-:Y:S01]  /*1720*/  ISETP.GE.U32.AND P5, PT, R20, 0x120, PT ;  /* 0x000001201400780c */ /* 0x000fe20003fa6070 */
[----:B------:R-:W-:Y:S01]  /*1730*/  IMAD.MOV.U32 R49, RZ, RZ, R36 ;  /* 0x000000ffff317224 */ /* 0x000fe200078e0024 */
[----:B------:R-:W-:Y:S01]  /*1740*/  @P4 IADD3 R0, PT, PT, R0, 0x20, RZ ;  /* 0x0000002000004810 */ /* 0x000fe20007ffe0ff */
[----:B------:R0:W5:Y:S01]  /*1750*/  @P4 LD.E.128 R128, desc[UR6][R32.64] ;  /* 0x0000000620804980 */ /* 0x000162000c101d00 */
[----:B------:R-:W0:Y:S01]  /*1760*/  LDC.64 R36, c[0x0][0x3d0] ;  /* 0x0000f400ff247b82 */ /* 0x000e220000000a00 */
[----:B----4-:R-:W-:Y:S01]  /*1770*/  IMAD.MOV.U32 R52, RZ, RZ, R21 ;  /* 0x000000ffff347224 */ /* 0x010fe200078e0015 */
[----:B------:R-:W-:Y:S01]  /*1780*/  MOV R53, R16 ;  /* 0x0000001000357202 */ /* 0x000fe20000000f00 */
[----:B------:R-:W-:-:S02]  /*1790*/  IMAD.MOV.U32 R54, RZ, RZ, R15 ;  /* 0x000000ffff367224 */ /* 0x000fc400078e000f */
[----:B------:R-:W-:-:S03]  /*17a0*/  IMAD.MOV.U32 R55, RZ, RZ, R12 ;  /* 0x000000ffff377224 */ /* 0x000fc600078e000c */
[----:B------:R-:W4:Y:S01]  /*17b0*/  @P1 LDC.64 R42, c[0x0][0x440] ;  /* 0x00011000ff2a1b82 */ /* 0x000f220000000a00 */
[C---:B------:R-:W-:Y:S02]  /*17c0*/  @P0 IMAD.WIDE.U32 R6, R0.reuse, 0x10, R6 ;  /* 0x0000001000060825 */ /* 0x040fe400078e0006 */
[----:B------:R-:W2:Y:S02]  /*17d0*/  @P4 LDG.E.128 R52, desc[UR6][R30.64] ;  /* 0x000000061e344981 */ /* 0x000ea4000c1e1d00 */
[C---:B------:R-:W-:Y:S02]  /*17e0*/  @P0 IMAD.WIDE.U32 R8, R0.reuse, 0x10, R8 ;  /* 0x0000001000080825 */ /* 0x040fe400078e0008 */
[----:B------:R-:W2:Y:S01]  /*17f0*/  @P0 LDG.E.128 R48, desc[UR6][R6.64] ;  /* 0x0000000606300981 */ /* 0x000ea2000c1e1d00 */
[----:B------:R-:W4:Y:S01]  /*1800*/  @P5 LDC.64 R2, c[0x0][0x440] ;  /* 0x00011000ff025b82 */ /* 0x000f220000000a00 */
[C---:B------:R-:W-:Y:S02]  /*1810*/  @P0 IMAD.WIDE.U32 R10, R0.reuse, 0x10, R10 ;  /* 0x00000010000a0825 */ /* 0x040fe400078e000a */
[----:B------:R0:W5:Y:S02]  /*1820*/  @P0 LDG.E.128 R244, desc[UR6][R8.64] ;  /* 0x0000000608f40981 */ /* 0x000164000c1e1d00 */
[----:B------:R-:W-:-:S02]  /*1830*/  @P0 VIADD R0, R0, 0x20 ;  /* 0x0000002000000836 */ /* 0x000fc40000000000 */
[----:B------:R0:W5:Y:S02]  /*1840*/  @P0 LD.E.128 R132, desc[UR6][R10.64] ;  /* 0x000000060a840980 */ /* 0x000164000c101d00 */
[----:B------:R-:W-:-:S04]  /*1850*/  @P3 IMAD.WIDE.U32 R22, R0, 0x10, R22 ;  /* 0x0000001000163825 */ /* 0x000fc800078e0016 */
[C---:B-1----:R-:W-:Y:S01]  /*1860*/  @P3 IMAD.WIDE.U32 R24, R0.reuse, 0x10, R24 ;  /* 0x0000001000183825 */ /* 0x042fe200078e0018 */
[----:B------:R1:W5:Y:S03]  /*1870*/  @P3 LDG.E.128 R240, desc[UR6][R22.64] ;  /* 0x0000000616f03981 */ /* 0x000366000c1e1d00 */
[C---:B---3--:R-:W-:Y:S01]  /*1880*/  @P3 IMAD.WIDE.U32 R34, R0.reuse, 0x10, R34 ;  /* 0x0000001000223825 */ /* 0x048fe200078e0022 */
[----:B------:R1:W5:Y:S03]  /*1890*/  @P3 LDG.E.128 R236, desc[UR6][R24.64] ;  /* 0x0000000618ec3981 */ /* 0x000366000c1e1d00 */
[----:B------:R-:W-:Y:S01]  /*18a0*/  @P3 VIADD R0, R0, 0x20 ;  /* 0x0000002000003836 */ /* 0x000fe20000000000 */
[----:B------:R1:W5:Y:S03]  /*18b0*/  @P3 LD.E.128 R140, desc[UR6][R34.64] ;  /* 0x00000006228c3980 */ /* 0x000366000c101d00 */
[----:B0-----:R-:W-:-:S04]  /*18c0*/  @P2 IMAD.WIDE.U32 R36, R0, 0x10, R36 ;  /* 0x0000001000242825 */ /* 0x001fc800078e0024 */
[C---:B------:R-:W-:Y:S01]  /*18d0*/  @P2 IMAD.WIDE.U32 R26, R0.reuse, 0x10, R26 ;  /* 0x00000010001a2825 */ /* 0x040fe200078e001a */
[----:B------:R1:W5:Y:S03]  /*18e0*/  @P2 LDG.E.128 R232, desc[UR6][R36.64] ;  /* 0x0000000624e82981 */ /* 0x000366000c1e1d00 */
[C---:B------:R-:W-:Y:S01]  /*18f0*/  @P2 IMAD.WIDE.U32 R28, R0.reuse, 0x10, R28 ;  /* 0x00000010001c2825 */ /* 0x040fe200078e001c */
[----:B------:R-:W-:Y:S01]  /*1900*/  @P2 IADD3 R0, PT, PT, R0, 0x20, RZ ;  /* 0x0000002000002810 */ /* 0x000fe20007ffe0ff */
[----:B------:R1:W5:Y:S04]  /*1910*/  @P2 LDG.E.128 R228, desc[UR6][R26.64] ;  /* 0x000000061ae42981 */ /* 0x000368000c1e1d00 */
[C---:B------:R-:W-:Y:S01]  /*1920*/  @P1 IMAD.WIDE.U32 R38, R0.reuse, 0x10, R38 ;  /* 0x0000001000261825 */ /* 0x040fe200078e0026 */
[----:B------:R1:W5:Y:S03]  /*1930*/  @P2 LD.E.128 R144, desc[UR6][R28.64] ;  /* 0x000000061c902980 */ /* 0x000366000c101d00 */
[C---:B------:R-:W-:Y:S01]  /*1940*/  @P1 IMAD.WIDE.U32 R40, R0.reuse, 0x10, R40 ;  /* 0x0000001000281825 */ /* 0x040fe200078e0028 */
[----:B------:R1:W5:Y:S03]  /*1950*/  @P1 LDG.E.128 R224, desc[UR6][R38.64] ;  /* 0x0000000626e01981 */ /* 0x000366000c1e1d00 */
[C---:B----4-:R-:W-:Y:S01]  /*1960*/  @P1 IMAD.WIDE.U32 R42, R0.reuse, 0x10, R42 ;  /* 0x00000010002a1825 */ /* 0x050fe200078e002a */
[----:B------:R1:W5:Y:S03]  /*1970*/  @P1 LDG.E.128 R220, desc[UR6][R40.64] ;  /* 0x0000000628dc1981 */ /* 0x000366000c1e1d00 */
[----:B------:R-:W-:Y:S01]  /*1980*/  @P1 VIADD R0, R0, 0x20 ;  /* 0x0000002000001836 */ /* 0x000fe20000000000 */
[----:B------:R1:W5:Y:S03]  /*1990*/  @P1 LD.E.128 R148, desc[UR6][R42.64] ;  /* 0x000000062a941980 */ /* 0x000366000c101d00 */
[----:B------:R-:W-:-:S05]  /*19a0*/  @P5 IMAD.WIDE.U32 R2, R0, 0x10, R2 ;  /* 0x0000001000025825 */ /* 0x000fca00078e0002 */
[----:B------:R1:W5:Y:S04]  /*19b0*/  @P5 LD.E.128 R152, desc[UR6][R2.64] ;  /* 0x0000000602985980 */ /* 0x000368000c101d00 */
[----:B--2---:R0:W-:Y:S04]  /*19c0*/  @P4 STL.64 [R1+0x20], R44 ;  /* 0x0000202c01004387 */ /* 0x0041e80000100a00 */
[----:B------:R2:W-:Y:S01]  /*19d0*/  @P4 STL.64 [R1+0x28], R46 ;  /* 0x0000282e01004387 */ /* 0x0005e20000100a00 */
[----:B0-----:R-:W0:Y:S08]  /*19e0*/  LDC.64 R44, c[0x0][0x3d0] ;  /* 0x0000f400ff2c7b82 */ /* 0x001e300000000a00 */
[----:B--2---:R-:W2:Y:S01]  /*19f0*/  LDC.64 R46, c[0x0][0x3d8] ;  /* 0x0000f600ff2e7b82 */ /* 0x004ea20000000a00 */
[----:B0-----:R-:W-:-:S05]  /*1a00*/  @P5 IMAD.WIDE.U32 R44, R0, 0x10, R44 ;  /* 0x00000010002c5825 */ /* 0x001fca00078e002c */
[----:B------:R1:W5:Y:S01]  /*1a10*/  @P5 LDG.E.128 R216, desc[UR6][R44.64] ;  /* 0x000000062cd85981 */ /* 0x000362000c1e1d00 */
[----:B--2---:R-:W-:-:S05]  /*1a20*/  @P5 IMAD.WIDE.U32 R46, R0, 0x10, R46 ;  /* 0x00000010002e5825 */ /* 0x004fca00078e002e */
[----:B------:R1:W5:Y:S04]  /*1a30*/  @P5 LDG.E.128 R212, desc[UR6][R46.64] ;  /* 0x000000062ed45981 */ /* 0x000368000c1e1d00 */
[----:B------:R1:W-:Y:S04]  /*1a40*/  @P4 STL.64 [R1+0x10], R52 ;  /* 0x0000103401004387 */ /* 0x0003e80000100a00 */
[----:B------:R1:W-:Y:S04]  /*1a50*/  @P4 STL.64 [R1+0x18], R54 ;  /* 0x0000183601004387 */ /* 0x0003e80000100a00 */
[----:B------:R1:W-:Y:S04]  /*1a60*/  @P0 STL.64 [R1], R48 ;  /* 0x0000003001000387 */ /* 0x0003e80000100a00 */
[----:B------:R1:W-:Y:S01]  /*1a70*/  @P0 STL.64 [R1+0x8], R50 ;  /* 0x0000083201000387 */ /* 0x0003e20000100a00 */
[----:B------:R-:W-:Y:S01]  /*1a80*/  @P4 IMAD.MOV.U32 R175, RZ, RZ, RZ ;  /* 0x000000ffffaf4224 */ /* 0x000fe200078e00ff */
[----:B------:R-:W-:-:S02]  /*1a90*/  ISETP.GE.U32.AND P4, PT, R20, 0x140, PT ;  /* 0x000001401400780c */ /* 0x000fc40003f86070 */
[----:B------:R-:W-:Y:S01]  /*1aa0*/  LOP3.LUT R18, R18, 0xffffefff, RZ, 0xc0, !PT ;  /* 0xffffefff12127812 */ /* 0x000fe200078ec0ff */
[----:B------:R-:W-:Y:S02]  /*1ab0*/  HFMA2 R194, -RZ, RZ, 0, 0 ;  /* 0x00000000ffc27431 */ /* 0x000fe400000001ff */
[----:B------:R-:W-:Y:S01]  /*1ac0*/  HFMA2 R170, -RZ, RZ, 0, 0 ;  /* 0x00000000ffaa7431 */ /* 0x000fe200000001ff */
[----:B------:R-:W-:Y:S02]  /*1ad0*/  @P6 LOP3.LUT R18, R18, 0x1000, RZ, 0xfc, !PT ;  /* 0x0000100012126812 */ /* 0x000fe400078efcff */
        /* <DEDUP_REMOVED lines=23> */
[----:B-1----:R-:W-:Y:S06]  /*1c50*/  @!P4 BRA `(.L_x_5703) ;  /* 0x0000001c00dcc947 */ /* 0x002fec0003800000 */
        /* <DEDUP_REMOVED lines=29> */
[----:B------:R-:W-:Y:S06]  /*1e30*/  BRA `(.L_x_5703) ;  /* 0x0000001c00647947 */ /* 0x000fec0003800000 */
.L_x_5701:
[----:B------:R-:W0:Y:S02]  /*1e40*/  LDCU.64 UR8, c[0x0][0x440] ;  /* 0x00008800ff0877ac */ /* 0x000e240008000a00 */
[----:B0-----:R-:W-:-:S04]  /*1e50*/  UISETP.NE.U32.AND UP0, UPT, UR8, URZ, UPT ;  /* 0x000000ff0800728c */ /* 0x001fc8000bf05070 */
[----:B------:R-:W-:-:S09]  /*1e60*/  UISETP.NE.AND.EX UP0, UPT, UR9, URZ, UPT, UP0 ;  /* 0x000000ff0900728c */ /* 0x000fd2000bf05300 */
[----:B------:R-:W-:Y:S05]  /*1e70*/  BRA.U !UP0, `(.L_x_5704) ;  /* 0x0000000d08847547 */ /* 0x000fea000b800000 */
[----:B------:R-:W2:Y:S01]  /*1e80*/  LDL R60, [R1+0x70] ;  /* 0x00007000013c7983 */ /* 0x000ea20000100800 */
[----:B------:R-:W0:Y:S03]  /*1e90*/  LDC.64 R6, c[0x0][0x3d8] ;  /* 0x0000f600ff067b82 */ /* 0x000e260000000a00 */
[----:B------:R-:W2:Y:S04]  /*1ea0*/  LDL R61, [R1+0x74] ;  /* 0x00007400013d7983 */ /* 0x000ea80000100800 */
[----:B------:R-:W2:Y:S01]  /*1eb0*/  LDL R62, [R1+0x78] ;  /* 0x00007800013e7983 */ /* 0x000ea20000100800 */
[----:B------:R-:W1:Y:S03]  /*1ec0*/  LDC.64 R4, c[0x0][0x3d0] ;  /* 0x0000f400ff047b82 */ /* 0x000e660000000a00 */
[----:B------:R-:W2:Y:S04]  /*1ed0*/  LDL R63, [R1+0x7c] ;  /* 0x00007c00013f7983 */ /* 0x000ea80000100800 */
[----:B------:R-:W3:Y:S04]  /*1ee0*/  LDL R64, [R1+0x80] ;  /* 0x0000800001407983 */ /* 0x000ee80000100800 */
[----:B------:R-:W3:Y:S04]  /*1ef0*/  LDL R65, [R1+0x84] ;  /* 0x0000840001417983 */ /* 0x000ee80000100800 */
[----:B------:R-:W3:Y:S04]  /*1f00*/  LDL R66, [R1+0x88] ;  /* 0x0000880001427983 */ /* 0x000ee80000100800 */
[----:B------:R-:W3:Y:S01]  /*1f10*/  LDL R67, [R1+0x8c] ;  /* 0x00008c0001437983 */ /* 0x000ee20000100800 */
[----:B------:R-:W-:Y:S01]  /*1f20*/  ISETP.GE.U32.AND P1, PT, R20, 0x20, PT ;  /* 0x000000201400780c */ /* 0x000fe20003f26070 */
[----:B------:R-:W4:Y:S02]  /*1f30*/  LDC.64 R10, c[0x0][0x3d0] ;  /* 0x0000f400ff0a7b82 */ /* 0x000f240000000a00 */
[----:B------:R-:W4:Y:S04]  /*1f40*/  LDL R55, [R1+0x60] ;  /* 0x0000600001377983 */ /* 0x000f280000100800 */
[----:B------:R-:W4:Y:S04]  /*1f50*/  LDL R54, [R1+0x64] ;  /* 0x0000640001367983 */ /* 0x000f280000100800 */
[----:B------:R-:W4:Y:S04]  /*1f60*/  LDL R53, [R1+0x68] ;  /* 0x0000680001357983 */ /* 0x000f280000100800 */
[----:B------:R-:W4:Y:S01]  /*1f70*/  LDL R52, [R1+0x6c] ;  /* 0x00006c0001347983 */ /* 0x000f220000100800 */
[----:B0-----:R-:W-:-:S03]  /*1f80*/  @P1 IMAD.WIDE.U32 R6, R0, 0x10, R6 ;  /* 0x0000001000061825 */ /* 0x001fc600078e0006 */
[----:B------:R-:W4:Y:S01]  /*1f90*/  LDL R50, [R1+0x24] ;  /* 0x0000240001327983 */ /* 0x000f220000100800 */
[----:B-1----:R-:W-:-:S03]  /*1fa0*/  @P1 IMAD.WIDE.U32 R4, R0, 0x10, R4 ;  /* 0x0000001000041825 */ /* 0x002fc600078e0004 */
        /* <DEDUP_REMOVED lines=12> */
[----:B------:R-:W0:Y:S02]  /*2070*/  @P1 LDC.64 R2, c[0x0][0x438] ;  /* 0x00010e00ff021b82 */ /* 0x000e240000000a00 */
[----:B------:R-:W4:Y:S04]  /*2080*/  LDL R59, [R1+0x50] ;  /* 0x00005000013b7983 */ /* 0x000f280000100800 */
[----:B------:R-:W4:Y:S02]  /*2090*/  LDL R58, [R1+0x54] ;  /* 0x00005400013a7983 */ /* 0x000f240000100800 */
[----:B------:R-:W1:Y:S02]  /*20a0*/  @P1 LDC.64 R8, c[0x0][0x440] ;  /* 0x00011000ff081b82 */ /* 0x000e640000000a00 */
[----:B------:R-:W4:Y:S04]  /*20b0*/  LDL R57, [R1+0x58] ;  /* 0x0000580001397983 */ /* 0x000f280000100800 */
[----:B------:R-:W4:Y:S02]  /*20c0*/  LDL R56, [R1+0x5c] ;  /* 0x00005c0001387983 */ /* 0x000f240000100800 */
[----:B------:R-:W4:Y:S02]  /*20d0*/  @P2 LDC.64 R22, c[0x0][0x438] ;  /* 0x00010e00ff162b82 */ /* 0x000f240000000a00 */
        /* <DEDUP_REMOVED lines=9> */
[C---:B------:R-:W-:Y:S01]  /*2170*/  ISETP.GE.U32.AND P3, PT, R20.reuse, 0x60, PT ;  /* 0x000000601400780c */ /* 0x040fe20003f66070 */
[----:B------:R-:W4:Y:S04]  /*2180*/  LDL R21, [R1] ;  /* 0x0000000001157983 */ /* 0x000f280000100800 */
[----:B------:R-:W4:Y:S01]  /*2190*/  LDL R16, [R1+0x4] ;  /* 0x0000040001107983 */ /* 0x000f220000100800 */
[----:B------:R-:W-:Y:S01]  /*21a0*/  ISETP.GE.U32.AND P0, PT, R20, 0x80, PT ;  /* 0x000000801400780c */ /* 0x000fe20003f06070 */
[----:B------:R-:W4:Y:S02]  /*21b0*/  LDC.64 R28, c[0x0][0x3d0] ;  /* 0x0000f400ff1c7b82 */ /* 0x000f240000000a00 */
[----:B--2---:R-:W2:Y:S04]  /*21c0*/  @P1 LDG.E.128 R60, desc[UR6][R6.64] ;  /* 0x00000006063c1981 */ /* 0x004ea8000c1e1d00 */
[----:B---3--:R-:W3:Y:S01]  /*21d0*/  @P1 LDG.E.128 R64, desc[UR6][R4.64] ;  /* 0x0000000604401981 */ /* 0x008ee2000c1e1d00 */
[C---:B0-----:R-:W-:Y:S01]  /*21e0*/  @P1 IMAD.WIDE.U32 R2, R0.reuse, 0x10, R2 ;  /* 0x0000001000021825 */ /* 0x041fe200078e0002 */
[----:B------:R-:W0:Y:S03]  /*21f0*/  @P3 LDC.64 R30, c[0x0][0x438] ;  /* 0x00010e00ff1e3b82 */ /* 0x000e260000000a00 */
[C---:B-1----:R-:W-:Y:S01]  /*2200*/  @P1 IMAD.WIDE.U32 R8, R0.reuse, 0x10, R8 ;  /* 0x0000001000081825 */ /* 0x042fe200078e0008 */
[----:B------:R-:W-:Y:S01]  /*2210*/  @P1 LOP3.LUT R0, R0, 0x20, RZ, 0xfc, !PT ;  /* 0x0000002000001812 */ /* 0x000fe200078efcff */
[----:B------:R1:W5:Y:S03]  /*2220*/  @P1 LD.E.128 R160, desc[UR6][R2.64] ;  /* 0x0000000602a01980 */ /* 0x000366000c101d00 */
[----:B------:R-:W0:Y:S01]  /*2230*/  @P3 LDC.64 R34, c[0x0][0x440] ;  /* 0x00011000ff223b82 */ /* 0x000e220000000a00 */
[----:B----4-:R-:W-:Y:S01]  /*2240*/  @P2 IMAD.WIDE.U32 R10, R0, 0x10, R10 ;  /* 0x00000010000a2825 */ /* 0x010fe200078e000a */
[----:B------:R-:W-:Y:S01]  /*2250*/  LOP3.LUT R18, R18, 0xffffefff, RZ, 0xc0, !PT ;  /* 0xffffefff12127812 */ /* 0x000fe200078ec0ff */
[----:B------:R-:W5:Y:S02]  /*2260*/  @P1 LD.E.128 R116, desc[UR6][R8.64] ;  /* 0x0000000608741980 */ /* 0x000f64000c101d00 */
[----:B------:R-:W-:-:S03]  /*2270*/  @P2 IMAD.WIDE.U32 R22, R0, 0x10, R22 ;  /* 0x0000001000162825 */ /* 0x000fc600078e0016 */
[----:B-1----:R-:W1:Y:S01]  /*2280*/  LDC.64 R2, c[0x0][0x3d0] ;  /* 0x0000f400ff027b82 */ /* 0x002e620000000a00 */
[----:B------:R-:W-:-:S04]  /*2290*/  @P2 IMAD.WIDE.U32 R24, R0, 0x10, R24 ;  /* 0x0000001000182825 */ /* 0x000fc800078e0018 */
[----:B------:R-:W-:-:S03]  /*22a0*/  @P2 IMAD.WIDE.U32 R26, R0, 0x10, R26 ;  /* 0x00000010001a2825 */ /* 0x000fc600078e001a */
[----:B------:R-:W4:Y:S01]  /*22b0*/  LDC.64 R6, c[0x0][0x3d8] ;  /* 0x0000f600ff067b82 */ /* 0x000f220000000a00 */
[----:B------:R-:W-:Y:S01]  /*22c0*/  @P2 VIADD R0, R0, 0x20 ;  /* 0x0000002000002836 */ /* 0x000fe20000000000 */
[----:B--2---:R-:W-:Y:S04]  /*22d0*/  @P1 STL.64 [R1+0x70], R60 ;  /* 0x0000703c01001387 */ /* 0x004fe80000100a00 */
[----:B------:R-:W-:Y:S01]  /*22e0*/  @P1 STL.64 [R1+0x78], R62 ;  /* 0x0000783e01001387 */ /* 0x000fe20000100a00 */
[----:B------:R-:W-:Y:S01]  /*22f0*/  @P3 IMAD.WIDE.U32 R32, R0, 0x10, R32 ;  /* 0x0000001000203825 */ /* 0x000fe200078e0020 */
[----:B------:R-:W-:Y:S02]  /*2300*/  @P1 LOP3.LUT R18, R18, 0x1000, RZ, 0xfc, !PT ;  /* 0x0000100012121812 */ /* 0x000fe400078efcff */
[----:B------:R-:W5:Y:S04]  /*2310*/  @P2 LD.E.128 R164, desc[UR6][R22.64] ;  /* 0x0000000616a42980 */ /* 0x000f68000c101d00 */
[----:B------:R-:W5:Y:S04]  /*2320*/  @P2 LD.E.128 R120, desc[UR6][R26.64] ;  /* 0x000000061a782980 */ /* 0x000f68000c101d00 */
[----:B---3--:R2:W-:Y:S04]  /*2330*/  @P1 STL.64 [R1+0x80], R64 ;  /* 0x0000804001001387 */ /* 0x0085e80000100a00 */
[----:B------:R3:W-:Y:S01]  /*2340*/  @P1 STL.64 [R1+0x88], R66 ;  /* 0x0000884201001387 */ /* 0x0007e20000100a00 */
[----:B--2---:R-:W-:Y:S01]  /*2350*/  IMAD.MOV.U32 R64, RZ, RZ, R55 ;  /* 0x000000ffff407224 */ /* 0x004fe200078e0037 */
[----:B------:R-:W-:Y:S01]  /*2360*/  MOV R65, R54 ;  /* 0x0000003600417202 */ /* 0x000fe20000000f00 */
[----:B------:R-:W-:Y:S01]  /*2370*/  IMAD.MOV.U32 R54, RZ, RZ, R49 ;  /* 0x000000ffff367224 */ /* 0x000fe200078e0031 */
[----:B------:R-:W-:Y:S01]  /*2380*/  MOV R55, R48 ;  /* 0x0000003000377202 */ /* 0x000fe20000000f00 */
[----:B---3--:R-:W-:-:S02]  /*2390*/  IMAD.MOV.U32 R66, RZ, RZ, R53 ;  /* 0x000000ffff427224 */ /* 0x008fc400078e0035 */
[----:B------:R-:W-:Y:S01]  /*23a0*/  IMAD.MOV.U32 R67, RZ, RZ, R52 ;  /* 0x000000ffff437224 */ /* 0x000fe200078e0034 */
[----:B------:R-:W-:Y:S01]  /*23b0*/  MOV R52, R51 ;  /* 0x0000003300347202 */ /* 0x000fe20000000f00 */
        /* <DEDUP_REMOVED lines=9> */
[----:B------:R2:W3:Y:S01]  /*2450*/  @P2 LDG.E.128 R64, desc[UR6][R10.64] ;  /* 0x000000060a402981 */ /* 0x0004e2000c1e1d00 */
[----:B------:R-:W-:-:S02]  /*2460*/  IMAD.MOV.U32 R46, RZ, RZ, R37 ;  /* 0x000000ffff2e7224 */ /* 0x000fc400078e0025 */
[----:B------:R-:W-:Y:S02]  /*2470*/  IMAD.MOV.U32 R60, RZ, RZ, R59 ;  /* 0x000000ffff3c7224 */ /* 0x000fe400078e003b */
[----:B------:R-:W-:Y:S02]  /*2480*/  IMAD.MOV.U32 R61, RZ, RZ, R58 ;  /* 0x000000ffff3d7224 */ /* 0x000fe400078e003a */
[----:B------:R-:W-:Y:S01]  /*2490*/  IMAD.MOV.U32 R63, RZ, RZ, R56 ;  /* 0x000000ffff3f7224 */ /* 0x000fe200078e0038 */
[----:B------:R-:W4:Y:S01]  /*24a0*/  @P3 LDG.E.128 R44, desc[UR6][R32.64] ;  /* 0x00000006202c3981 */ /* 0x000f22000c1e1d00 */
[----:B------:R-:W-:Y:S01]  /*24b0*/  IMAD.MOV.U32 R56, RZ, RZ, R43 ;  /* 0x000000ffff387224 */ /* 0x000fe200078e002b */
[----:B------:R-:W-:Y:S01]  /*24c0*/  MOV R57, R42 ;  /* 0x0000002a00397202 */ /* 0x000fe20000000f00 */
[----:B------:R-:W-:Y:S01]  /*24d0*/  IMAD.MOV.U32 R58, RZ, RZ, R41 ;  /* 0x000000ffff3a7224 */ /* 0x000fe200078e0029 */
[----:B------:R-:W1:Y:S01]  /*24e0*/  LDC.64 R36, c[0x0][0x3d0] ;  /* 0x0000f400ff247b82 */ /* 0x000e620000000a00 */
[----:B------:R-:W-:Y:S01]  /*24f0*/  IMAD.MOV.U32 R59, RZ, RZ, R40 ;  /* 0x000000ffff3b7224 */ /* 0x000fe200078e0028 */
[----:B------:R1:W3:Y:S06]  /*2500*/  @P2 LDG.E.128 R60, desc[UR6][R24.64] ;  /* 0x00000006183c2981 */ /* 0x0002ec000c1e1d00 */
[----:B------:R-:W1:Y:S08]  /*2510*/  LDC.64 R40, c[0x0][0x3d8] ;  /* 0x0000f600ff287b82 */ /* 0x000e700000000a00 */
[----:B------:R-:W1:Y:S08]  /*2520*/  @P0 LDC.64 R38, c[0x0][0x438] ;  /* 0x00010e00ff260b82 */ /* 0x000e700000000a00 */
[----:B------:R-:W1:Y:S01]  /*2530*/  @P0 LDC.64 R42, c[0x0][0x440] ;  /* 0x00011000ff2a0b82 */ /* 0x000e620000000a00 */
[----:B------:R-:W-:Y:S01]  /*2540*/  @P3 IMAD.WIDE.U32 R28, R0, 0x10, R28 ;  /* 0x00000010001c3825 */ /* 0x000fe200078e001c */
[----:B------:R-:W-:-:S03]  /*2550*/  ISETP.GE.U32.AND P1, PT, R20, 0xa0, PT ;  /* 0x000000a01400780c */ /* 0x000fc60003f26070 */
[----:B0-----:R-:W-:Y:S01]  /*2560*/  @P3 IMAD.WIDE.U32 R30, R0, 0x10, R30 ;  /* 0x00000010001e3825 */ /* 0x001fe200078e001e */
[----:B------:R0:W3:Y:S01]  /*2570*/  @P3 LDG.E.128 R56, desc[UR6][R28.64] ;  /* 0x000000061c383981 */ /* 0x0000e2000c1e1d00 */
[----:B------:R-:W-:Y:S01]  /*2580*/  ISETP.GE.U32.AND P4, PT, R20, 0xe0, PT ;  /* 0x000000e01400780c */ /* 0x000fe20003f86070 */
[----:B--2---:R-:W2:Y:S01]  /*2590*/  LDC.64 R10, c[0x0][0x3d0] ;  /* 0x0000f400ff0a7b82 */ /* 0x004ea20000000a00 */
[C---:B------:R-:W-:Y:S01]  /*25a0*/  @P3 IMAD.WIDE.U32 R34, R0.reuse, 0x10, R34 ;  /* 0x0000001000223825 */ /* 0x040fe200078e0022 */
[----:B------:R-:W-:Y:S01]  /*25b0*/  @P3 IADD3 R0, PT, PT, R0, 0x20, RZ ;  /* 0x0000002000003810 */ /* 0x000fe20007ffe0ff */
[----:B------:R4:W5:Y:S04]  /*25c0*/  @P3 LD.E.128 R168, desc[UR6][R30.64] ;  /* 0x000000061ea83980 */ /* 0x000968000c101d00 */
[----:B-1----:R-:W-:Y:S01]  /*25d0*/  @P0 IMAD.WIDE.U32 R36, R0, 0x10, R36 ;  /* 0x0000001000240825 */ /* 0x002fe200078e0024 */
[----:B------:R-:W1:Y:S01]  /*25e0*/  @P1 LDC.64 R4, c[0x0][0x438] ;  /* 0x00010e00ff041b82 */ /* 0x000e620000000a00 */
[----:B------:R-:W-:Y:S01]  /*25f0*/  ISETP.GE.U32.AND P5, PT, R20, 0x100, PT ;  /* 0x000001001400780c */ /* 0x000fe20003fa6070 */
[----:B------:R1:W5:Y:S01]  /*2600*/  @P3 LD.E.128 R124, desc[UR6][R34.64] ;  /* 0x00000006227c3980 */ /* 0x000362000c101d00 */
[----:B------:R-:W-:-:S03]  /*2610*/  @P0 IMAD.WIDE.U32 R38, R0, 0x10, R38 ;  /* 0x0000001000260825 */ /* 0x000fc600078e0026 */
[----:B------:R2:W3:Y:S01]  /*2620*/  @P0 LDG.E.128 R52, desc[UR6][R36.64] ;  /* 0x0000000624340981 */ /* 0x0004e2000c1e1d00 */
[C---:B------:R-:W-:Y:S01]  /*2630*/  @P0 IMAD.WIDE.U32 R40, R0.reuse, 0x10, R40 ;  /* 0x0000001000280825 */ /* 0x040fe200078e0028 */
[----:B------:R-:W3:Y:S02]  /*2640*/  @P1 LDC.64 R8, c[0x0][0x440] ;  /* 0x00011000ff081b82 */ /* 0x000ee40000000a00 */
[----:B------:R3:W5:Y:S01]  /*2650*/  @P0 LD.E.128 R172, desc[UR6][R38.64] ;  /* 0x0000000626ac0980 */ /* 0x000762000c101d00 */
[----:B------:R-:W-:-:S03]  /*2660*/  @P0 IMAD.WIDE.U32 R42, R0, 0x10, R42 ;  /* 0x00000010002a0825 */ /* 0x000fc600078e002a */
[----:B------:R3:W3:Y:S01]  /*2670*/  @P0 LDG.E.128 R48, desc[UR6][R40.64] ;  /* 0x0000000628300981 */ /* 0x0006e2000c1e1d00 */
[----:B------:R-:W-:Y:S01]  /*2680*/  @P0 VIADD R0, R0, 0x20 ;  /* 0x0000002000000836 */ /* 0x000fe20000000000 */
[----:B------:R-:W3:Y:S02]  /*2690*/  LDC.64 R24, c[0x0][0x3d8] ;  /* 0x0000f600ff187b82 */ /* 0x000ee40000000a00 */
[----:B------:R3:W5:Y:S01]  /*26a0*/  @P0 LD.E.128 R128, desc[UR6][R42.64] ;  /* 0x000000062a800980 */ /* 0x000762000c101d00 */
[----:B------:R-:W-:-:S05]  /*26b0*/  @P1 IMAD.WIDE.U32 R2, R0, 0x10, R2 ;  /* 0x0000001000021825 */ /* 0x000fca00078e0002 */
[----:B0-----:R-:W0:Y:S08]  /*26c0*/  LDC.64 R28, c[0x0][0x3d0] ;  /* 0x0000f400ff1c7b82 */ /* 0x001e300000000a00 */
[----:B------:R-:W0:Y:S01]  /*26d0*/  LDC.64 R32, c[0x0][0x3d8] ;  /* 0x0000f600ff207b82 */ /* 0x000e220000000a00 */
[----:B----4-:R4:W-:Y:S07]  /*26e0*/  @P3 STL.64 [R1+0x30], R44 ;  /* 0x0000302c01003387 */ /* 0x0109ee0000100a00 */
[----:B------:R-:W0:Y:S01]  /*26f0*/  @P4 LDC.64 R30, c[0x0][0x438] ;  /* 0x00010e00ff1e4b82 */ /* 0x000e220000000a00 */
[----:B------:R2:W-:Y:S01]  /*2700*/  @P3 STL.64 [R1+0x38], R46 ;  /* 0x0000382e01003387 */ /* 0x0005e20000100a00 */
[----:B-1----:R-:W-:-:S06]  /*2710*/  @P1 IMAD.WIDE.U32 R4, R0, 0x10, R4 ;  /* 0x0000001000041825 */ /* 0x002fcc00078e0004 */
[----:B------:R-:W1:Y:S01]  /*2720*/  @P4 LDC.64 R34, c[0x0][0x440] ;  /* 0x00011000ff224b82 */ /* 0x000e620000000a00 */
[----:B----4-:R-:W-:Y:S01]  /*2730*/  IMAD.MOV.U32 R44, RZ, RZ, R21 ;  /* 0x000000ffff2c7224 */ /* 0x010fe200078e0015 */
[----:B------:R-:W-:Y:S01]  /*2740*/  MOV R45, R16 ;  /* 0x00000010002d7202 */ /* 0x000fe20000000f00 */
[----:B--2---:R-:W-:-:S05]  /*2750*/  IMAD.MOV.U32 R46, RZ, RZ, R15 ;  /* 0x000000ffff2e7224 */ /* 0x004fca00078e000f */
[----:B------:R-:W2:Y:S01]  /*2760*/  LDC.64 R36, c[0x0][0x3d0] ;  /* 0x0000f400ff247b82 */ /* 0x000ea20000000a00 */
[----:B------:R-:W-:Y:S01]  /*2770*/  IMAD.MOV.U32 R47, RZ, RZ, R12 ;  /* 0x000000ffff2f7224 */ /* 0x000fe200078e000c */
[----:B---3--:R-:W-:Y:S01]  /*2780*/  @P2 STL.64 [R1+0x50], R60 ;  /* 0x0000503c01002387 */ /* 0x008fe20000100a00 */
[----:B------:R-:W-:-:S03]  /*2790*/  @P1 IMAD.WIDE.U32 R6, R0, 0x10, R6 ;  /* 0x0000001000061825 */ /* 0x000fc600078e0006 */
[----:B------:R3:W5:Y:S02]  /*27a0*/  @P1 LD.E.128 R176, desc[UR6][R4.64] ;  /* 0x0000000604b01980 */ /* 0x000764000c101d00 */
[----:B------:R-:W4:Y:S02]  /*27b0*/  @P5 LDC.64 R38, c[0x0][0x438] ;  /* 0x00010e00ff265b82 */ /* 0x000f240000000a00 */
[----:B------:R0:W4:Y:S04]  /*27c0*/  @P1 LDG.E.128 R44, desc[UR6][R2.64] ;  /* 0x00000006022c1981 */ /* 0x000128000c1e1d00 */
[----:B------:R-:W-:Y:S02]  /*27d0*/  @P2 STL.64 [R1+0x58], R62 ;  /* 0x0000583e01002387 */ /* 0x000fe40000100a00 */
[----:B------:R-:W4:Y:S02]  /*27e0*/  LDC.64 R40, c[0x0][0x3d8] ;  /* 0x0000f600ff287b82 */ /* 0x000f240000000a00 */
[----:B------:R-:W-:Y:S04]  /*27f0*/  @P2 STL.64 [R1+0x60], R64 ;  /* 0x0000604001002387 */ /* 0x000fe80000100a00 */
[----:B------:R-:W-:Y:S01]  /*2800*/  @P2 STL.64 [R1+0x68], R66 ;  /* 0x0000684201002387 */ /* 0x000fe20000100a00 */
[C---:B------:R-:W-:Y:S01]  /*2810*/  ISETP.GE.U32.AND P2, PT, R20.reuse, 0xc0, PT ;  /* 0x000000c01400780c */ /* 0x040fe20003f46070 */
[----:B------:R-:W4:Y:S02]  /*2820*/  @P5 LDC.64 R42, c[0x0][0x440] ;  /* 0x00011000ff2a5b82 */ /* 0x000f240000000a00 */
[----:B------:R-:W-:Y:S04]  /*2830*/  @P3 STL.64 [R1+0x40], R56 ;  /* 0x0000403801003387 */ /* 0x000fe80000100a00 */
[----:B------:R-:W-:Y:S01]  /*2840*/  @P3 STL.64 [R1+0x48], R58 ;  /* 0x0000483a01003387 */ /* 0x000fe20000100a00 */
[----:B------:R-:W-:Y:S01]  /*2850*/  ISETP.GE.U32.AND P3, PT, R20, 0x120, PT ;  /* 0x000001201400780c */ /* 0x000fe20003f66070 */
[----:B---3--:R-:W3:Y:S02]  /*2860*/  LDC.64 R4, c[0x0][0x3d8] ;  /* 0x0000f600ff047b82 */ /* 0x008ee40000000a00 */
[----:B------:R1:W5:Y:S06]  /*2870*/  @P1 LDG.E.128 R244, desc[UR6][R6.64] ;  /* 0x0000000606f41981 */ /* 0x00036c000c1e1d00 */
[----:B------:R-:W2:Y:S08]  /*2880*/  @P2 LDC.64 R22, c[0x0][0x438] ;  /* 0x00010e00ff162b82 */ /* 0x000eb00000000a00 */
[----:B------:R-:W3:Y:S01]  /*2890*/  @P2 LDC.64 R26, c[0x0][0x440] ;  /* 0x00011000ff1a2b82 */ /* 0x000ee20000000a00 */
[----:B------:R-:W-:-:S07]  /*28a0*/  @P1 IMAD.WIDE.U32 R8, R0, 0x10, R8 ;  /* 0x0000001000081825 */ /* 0x000fce00078e0008 */
[----:B0-----:R-:W0:Y:S01]  /*28b0*/  @P3 LDC.64 R2, c[0x0][0x438] ;  /* 0x00010e00ff023b82 */ /* 0x001e220000000a00 */
[----:B------:R-:W-:Y:S01]  /*28c0*/  @P1 VIADD R0, R0, 0x20 ;  /* 0x0000002000001836 */ /* 0x000fe20000000000 */
[----:B------:R0:W5:Y:S06]  /*28d0*/  @P1 LD.E.128 R132, desc[UR6][R8.64] ;  /* 0x0000000608841980 */ /* 0x00016c000c101d00 */
[----:B-1----:R-:W1:Y:S01]  /*28e0*/  @P3 LDC.64 R6, c[0x0][0x440] ;  /* 0x00011000ff063b82 */ /* 0x002e620000000a00 */
[----:B------:R-:W-:-:S04]  /*28f0*/  @P2 IMAD.WIDE.U32 R10, R0, 0x10, R10 ;  /* 0x00000010000a2825 */ /* 0x000fc800078e000a */
[C---:B--2---:R-:W-:Y:S01]  /*2900*/  @P2 IMAD.WIDE.U32 R22, R0.reuse, 0x10, R22 ;  /* 0x0000001000162825 */ /* 0x044fe200078e0016 */
[----:B------:R2:W5:Y:S03]  /*2910*/  @P2 LDG.E.128 R240, desc[UR6][R10.64] ;  /* 0x000000060af02981 */ /* 0x000566000c1e1d00 */
[C---:B------:R-:W-:Y:S01]  /*2920*/  @P2 IMAD.WIDE.U32 R24, R0.reuse, 0x10, R24 ;  /* 0x0000001000182825 */ /* 0x040fe200078e0018 */
        /* <DEDUP_REMOVED lines=15> */
[C---:B----4-:R-:W-:Y:S01]  /*2a20*/  @P5 IMAD.WIDE.U32 R38, R0.reuse, 0x10, R38 ;  /* 0x0000001000265825 */ /* 0x050fe200078e0026 */
        /* <DEDUP_REMOVED lines=8> */
[C---:B------:R-:W-:Y:S01]  /*2ab0*/  @P3 IMAD.WIDE.U32 R4, R0.reuse, 0x10, R4 ;  /* 0x0000001000043825 */ /* 0x040fe200078e0004 */
[----:B------:R2:W5:Y:S03]  /*2ac0*/  @P3 LD.E.128 R192, desc[UR6][R2.64] ;  /* 0x0000000602c03980 */ /* 0x000566000c101d00 */
[C---:B-1----:R-:W-:Y:S01]  /*2ad0*/  @P3 IMAD.WIDE.U32 R6, R0.reuse, 0x10, R6 ;  /* 0x0000001000063825 */ /* 0x042fe200078e0006 */
[----:B------:R2:W5:Y:S04]  /*2ae0*/  @P3 LDG.E.128 R212, desc[UR6][R4.64] ;  /* 0x0000000604d43981 */ /* 0x000568000c1e1d00 */
[----:B------:R2:W5:Y:S04]  /*2af0*/  @P3 LD.E.128 R152, desc[UR6][R6.64] ;  /* 0x0000000606983980 */ /* 0x000568000c101d00 */
[----:B------:R0:W-:Y:S02]  /*2b00*/  @P1 STL.64 [R1], R44 ;  /* 0x0000002c01001387 */ /* 0x0001e40000100a00 */
[----:B0-----:R-:W0:Y:S02]  /*2b10*/  LDC.64 R44, c[0x0][0x3d0] ;  /* 0x0000f400ff2c7b82 */ /* 0x001e240000000a00 */
[----:B0-----:R-:W-:-:S05]  /*2b20*/  @P3 IMAD.WIDE.U32 R44, R0, 0x10, R44 ;  /* 0x00000010002c3825 */ /* 0x001fca00078e002c */
[----:B------:R2:W5:Y:S04]  /*2b30*/  @P3 LDG.E.128 R216, desc[UR6][R44.64] ;  /* 0x000000062cd83981 */ /* 0x000568000c1e1d00 */
[----:B------:R2:W-:Y:S04]  /*2b40*/  @P1 STL.64 [R1+0x8], R46 ;  /* 0x0000082e01001387 */ /* 0x0005e80000100a00 */
[----:B------:R2:W-:Y:S04]  /*2b50*/  @P0 STL.64 [R1+0x20], R52 ;  /* 0x0000203401000387 */ /* 0x0005e80000100a00 */
[----:B------:R2:W-:Y:S04]  /*2b60*/  @P0 STL.64 [R1+0x28], R54 ;  /* 0x0000283601000387 */ /* 0x0005e80000100a00 */
[----:B------:R2:W-:Y:S04]  /*2b70*/  @P0 STL.64 [R1+0x10], R48 ;  /* 0x0000103001000387 */ /* 0x0005e80000100a00 */
[----:B------:R2:W-:Y:S01]  /*2b80*/  @P0 STL.64 [R1+0x18], R50 ;  /* 0x0000183201000387 */ /* 0x0005e20000100a00 */
[----:B------:R-:W-:-:S02]  /*2b90*/  ISETP.GE.U32.AND P0, PT, R20, 0x140, PT ;  /* 0x000001401400780c */ /* 0x000fc40003f06070 */
[----:B------:R-:W-:-:S11]  /*2ba0*/  @P3 IADD3 R0, PT, PT, R0, 0x20, RZ ;  /* 0x0000002000003810 */ /* 0x000fd60007ffe0ff */
[----:B--2---:R-:W-:Y:S05]  /*2bb0*/  @!P0 BRA `(.L_x_5703) ;  /* 0x0000001000048947 */ /* 0x004fea0003800000 */
        /* <DEDUP_REMOVED lines=13> */
.L_x_5704:
        /* <DEDUP_REMOVED lines=18> */
[----:B------:R-:W3:Y:S01]  /*2db0*/  LDL R43, [R1+0x48] ;  /* 0x00004800012b7983 */ /* 0x000ee20000100800 */
[----:B------:R-:W-:Y:S01]  /*2dc0*/  ISETP.GE.U32.AND P1, PT, R20, 0x40, PT ;  /* 0x000000401400780c */ /* 0x000fe20003f26070 */
[----:B------:R-:W3:Y:S02]  /*2dd0*/  LDC.64 R22, c[0x0][0x3d8] ;  /* 0x0000f600ff167b82 */ /* 0x000ee40000000a00 */
[----:B------:R-:W3:Y:S04]  /*2de0*/  LDL R44, [R1+0x34] ;  /* 0x00003400012c7983 */ /* 0x000ee80000100800 */
[----:B------:R-:W3:Y:S02]  /*2df0*/  LDL R39, [R1+0x38] ;  /* 0x0000380001277983 */ /* 0x000ee40000100800 */
[----:B------:R-:W3:Y:S02]  /*2e00*/  LDC.64 R28, c[0x0][0x3d8] ;  /* 0x0000f600ff1c7b82 */ /* 0x000ee40000000a00 */
[----:B------:R-:W3:Y:S04]  /*2e10*/  LDL R38, [R1+0x3c] ;  /* 0x00003c0001267983 */ /* 0x000ee80000100800 */
[----:B------:R-:W3:Y:S02]  /*2e20*/  LDL R45, [R1+0x30] ;  /* 0x00003000012d7983 */ /* 0x000ee40000100800 */
[----:B------:R-:W3:Y:S02]  /*2e30*/  LDC.64 R24, c[0x0][0x3d0] ;  /* 0x0000f400ff187b82 */ /* 0x000ee40000000a00 */
        /* <DEDUP_REMOVED lines=15> */
[----:B------:R-:W3:Y:S04]  /*2f30*/  LDL R34, [R1+0x2c] ;  /* 0x00002c0001227983 */ /* 0x000ee80000100800 */
[----:B------:R-:W3:Y:S04]  /*2f40*/  LDL R37, [R1+0x20] ;  /* 0x0000200001257983 */ /* 0x000ee80000100800 */
[----:B--2---:R2:W3:Y:S01]  /*2f50*/  @P6 LDG.E.128 R56, desc[UR6][R2.64] ;  /* 0x0000000602386981 */ /* 0x0044e2000c1e1d00 */
[C---:B-1----:R-:W-:Y:S01]  /*2f60*/  @P6 IMAD.WIDE.U32 R6, R0.reuse, 0x10, R6 ;  /* 0x0000001000066825 */ /* 0x042fe200078e0006 */
[----:B------:R-:W1:Y:S03]  /*2f70*/  @P1 LDC.64 R10, c[0x0][0x438] ;  /* 0x00010e00ff0a1b82 */ /* 0x000e660000000a00 */
[C---:B0-----:R-:W-:Y:S01]  /*2f80*/  @P6 IMAD.WIDE.U32 R4, R0.reuse, 0x10, R4 ;  /* 0x0000001000046825 */ /* 0x041fe200078e0004 */
[----:B------:R-:W-:-:S02]  /*2f90*/  @P6 LOP3.LUT R0, R0, 0x20, RZ, 0xfc, !PT ;  /* 0x0000002000006812 */ /* 0x000fc400078efcff */
[----:B------:R-:W-:Y:S02]  /*2fa0*/  ISETP.GE.U32.AND P5, PT, R20, 0x60, PT ;  /* 0x000000601400780c */ /* 0x000fe40003fa6070 */
[----:B--2---:R-:W0:Y:S01]  /*2fb0*/  LDC.64 R2, c[0x0][0x3d0] ;  /* 0x0000f400ff027b82 */ /* 0x004e220000000a00 */
[----:B----4-:R-:W-:Y:S01]  /*2fc0*/  @P1 IMAD.WIDE.U32 R8, R0, 0x10, R8 ;  /* 0x0000001000081825 */ /* 0x010fe200078e0008 */
[----:B------:R-:W-:Y:S01]  /*2fd0*/  ISETP.GE.U32.AND P4, PT, R20, 0x80, PT ;  /* 0x000000801400780c */ /* 0x000fe20003f86070 */
[----:B------:R2:W5:Y:S04]  /*2fe0*/  @P6 LD.E.128 R160, desc[UR6][R4.64] ;  /* 0x0000000604a06980 */ /* 0x000568000c101d00 */
[----:B---3--:R3:W4:Y:S01]  /*2ff0*/  @P1 LDG.E.128 R48, desc[UR6][R8.64] ;  /* 0x0000000608301981 */ /* 0x008722000c1e1d00 */
[----:B------:R-:W-:-:S03]  /*3000*/  @P1 IMAD.WIDE.U32 R22, R0, 0x10, R22 ;  /* 0x0000001000161825 */ /* 0x000fc600078e0016 */
[----:B------:R-:W0:Y:S01]  /*3010*/  @P5 LDC.64 R26, c[0x0][0x438] ;  /* 0x00010e00ff1a5b82 */ /* 0x000e220000000a00 */
[----:B------:R0:W-:Y:S01]  /*3020*/  @P6 STL.64 [R1+0x80], R56 ;  /* 0x0000803801006387 */ /* 0x0001e20000100a00 */
[----:B-1----:R-:W-:Y:S01]  /*3030*/  @P1 IMAD.WIDE.U32 R10, R0, 0x10, R10 ;  /* 0x00000010000a1825 */ /* 0x002fe200078e000a */
[----:B------:R-:W-:-:S05]  /*3040*/  ISETP.GE.U32.AND P0, PT, R20, 0xa0, PT ;  /* 0x000000a01400780c */ /* 0x000fca0003f06070 */
[----:B--2---:R-:W1:Y:S01]  /*3050*/  LDC.64 R4, c[0x0][0x3d0] ;  /* 0x0000f400ff047b82 */ /* 0x004e620000000a00 */
[----:B------:R2:W-:Y:S01]  /*3060*/  @P6 STL.64 [R1+0x88], R58 ;  /* 0x0000883a01006387 */ /* 0x0005e20000100a00 */
[----:B0-----:R-:W-:Y:S01]  /*3070*/  IMAD.MOV.U32 R56, RZ, RZ, R55 ;  /* 0x000000ffff387224 */ /* 0x001fe200078e0037 */
[C---:B------:R-:W-:Y:S01]  /*3080*/  ISETP.GE.U32.AND P3, PT, R20.reuse, 0xc0, PT ;  /* 0x000000c01400780c */ /* 0x040fe20003f66070 */
[----:B------:R-:W-:Y:S01]  /*3090*/  IMAD.MOV.U32 R57, RZ, RZ, R54 ;  /* 0x000000ffff397224 */ /* 0x000fe200078e0036 */
[----:B------:R-:W-:Y:S01]  /*30a0*/  ISETP.GE.U32.AND P2, PT, R20, 0xe0, PT ;  /* 0x000000e01400780c */ /* 0x000fe20003f46070 */
[----:B------:R-:W-:Y:S01]  /*30b0*/  IMAD.MOV.U32 R55, RZ, RZ, R42 ;  /* 0x000000ffff377224 */ /* 0x000fe200078e002a */
[----:B------:R-:W-:Y:S01]  /*30c0*/  MOV R42, R40 ;  /* 0x00000028002a7202 */ /* 0x000fe20000000f00 */
[----:B------:R-:W-:Y:S01]  /*30d0*/  IMAD.MOV.U32 R54, RZ, RZ, R43 ;  /* 0x000000ffff367224 */ /* 0x000fe200078e002b */
[----:B------:R-:W4:Y:S01]  /*30e0*/  LDL R40, [R1+0x70] ;  /* 0x0000700001287983 */ /* 0x000f220000100800 */
[----:B------:R-:W-:Y:S01]  /*30f0*/  @P1 VIADD R0, R0, 0x20 ;  /* 0x0000002000001836 */ /* 0x000fe20000000000 */
[----:B---3--:R-:W0:Y:S02]  /*3100*/  @P0 LDC.64 R8, c[0x0][0x438] ;  /* 0x00010e00ff080b82 */ /* 0x008e240000000a00 */
[----:B------:R-:W3:Y:S01]  /*3110*/  LDL R43, [R1+0x7c] ;  /* 0x00007c00012b7983 */ /* 0x000ee20000100800 */
[----:B--2---:R-:W-:-:S03]  /*3120*/  MOV R58, R53 ;  /* 0x00000035003a7202 */ /* 0x004fc60000000f00 */
[----:B----4-:R2:W-:Y:S01]  /*3130*/  @P1 STL.64 [R1+0x60], R48 ;  /* 0x0000603001001387 */ /* 0x0105e20000100a00 */
[----:B------:R-:W-:-:S03]  /*3140*/  IMAD.MOV.U32 R59, RZ, RZ, R52 ;  /* 0x000000ffff3b7224 */ /* 0x000fc600078e0034 */
[----:B------:R4:W-:Y:S01]  /*3150*/  @P1 STL.64 [R1+0x68], R50 ;  /* 0x0000683201001387 */ /* 0x0009e20000100a00 */
[----:B------:R-:W-:Y:S01]  /*3160*/  @P5 IMAD.WIDE.U32 R28, R0, 0x10, R28 ;  /* 0x00000010001c5825 */ /* 0x000fe200078e001c */
[----:B------:R-:W-:Y:S02]  /*3170*/  MOV R53, R46 ;  /* 0x0000002e00357202 */ /* 0x000fe40000000f00 */
[----:B------:R4:W3:Y:S01]  /*3180*/  @P1 LDG.E.128 R56, desc[UR6][R22.64] ;  /* 0x0000000616381981 */ /* 0x0008e2000c1e1d00 */
[----:B------:R-:W-:Y:S02]  /*3190*/  IMAD.MOV.U32 R52, RZ, RZ, R47 ;  /* 0x000000ffff347224 */ /* 0x000fe400078e002f */
[----:B--2---:R-:W-:Y:S01]  /*31a0*/  IMAD.MOV.U32 R48, RZ, RZ, R45 ;  /* 0x000000ffff307224 */ /* 0x004fe200078e002d */
[----:B------:R-:W-:Y:S01]  /*31b0*/  MOV R49, R44 ;  /* 0x0000002c00317202 */ /* 0x000fe20000000f00 */
[----:B------:R2:W5:Y:S01]  /*31c0*/  @P1 LD.E.128 R164, desc[UR6][R10.64] ;  /* 0x000000060aa41980 */ /* 0x000562000c101d00 */
[----:B----4-:R-:W-:-:S02]  /*31d0*/  IMAD.MOV.U32 R50, RZ, RZ, R39 ;  /* 0x000000ffff327224 */ /* 0x010fc400078e0027 */
[----:B------:R-:W-:Y:S01]  /*31e0*/  IMAD.MOV.U32 R51, RZ, RZ, R38 ;  /* 0x000000ffff337224 */ /* 0x000fe200078e0026 */
[----:B------:R-:W-:Y:S01]  /*31f0*/  @P1 MOV R123, RZ ;  /* 0x000000ff007b1202 */ /* 0x000fe20000000f00 */
[C---:B------:R-:W-:Y:S01]  /*3200*/  @P5 IMAD.WIDE.U32 R24, R0.reuse, 0x10, R24 ;  /* 0x0000001000185825 */ /* 0x040fe200078e0018 */
[----:B------:R-:W4:Y:S03]  /*3210*/  LDC.64 R22, c[0x0][0x3d0] ;  /* 0x0000f400ff167b82 */ /* 0x000f260000000a00 */
[----:B------:R-:W4:Y:S04]  /*3220*/  @P5 LDG.E.128 R48, desc[UR6][R28.64] ;  /* 0x000000061c305981 */ /* 0x000f28000c1e1d00 */
[----:B------:R1:W4:Y:S01]  /*3230*/  @P5 LDG.E.128 R52, desc[UR6][R24.64] ;  /* 0x0000000618345981 */ /* 0x000322000c1e1d00 */
[----:B------:R-:W-:Y:S01]  /*3240*/  IMAD.MOV.U32 R39, RZ, RZ, R35 ;  /* 0x000000ffff277224 */ /* 0x000fe200078e0023 */
[----:B------:R-:W-:Y:S01]  /*3250*/  MOV R38, R34 ;  /* 0x0000002200267202 */ /* 0x000fe20000000f00 */
[C---:B------:R-:W-:Y:S01]  /*3260*/  @P5 IMAD.WIDE.U32 R26, R0.reuse, 0x10, R26 ;  /* 0x00000010001a5825 */ /* 0x040fe200078e001a */
[----:B------:R-:W-:Y:S01]  /*3270*/  MOV R44, R37 ;  /* 0x00000025002c7202 */ /* 0x000fe20000000f00 */
[----:B--2---:R-:W2:Y:S02]  /*3280*/  LDC.64 R10, c[0x0][0x3d8] ;  /* 0x0000f600ff0a7b82 */ /* 0x004ea40000000a00 */
[----:B------:R-:W-:Y:S01]  /*3290*/  @P5 VIADD R0, R0, 0x20 ;  /* 0x0000002000005836 */ /* 0x000fe20000000000 */
[----:B------:R-:W-:Y:S01]  /*32a0*/  MOV R47, R38 ;  /* 0x00000026002f7202 */ /* 0x000fe20000000f00 */
[----:B------:R-:W-:Y:S01]  /*32b0*/  IMAD.MOV.U32 R45, RZ, RZ, R36 ;  /* 0x000000ffff2d7224 */ /* 0x000fe200078e0024 */
[----:B---3--:R-:W3:Y:S01]  /*32c0*/  @P6 LDG.E.128 R40, desc[UR6][R6.64] ;  /* 0x0000000606286981 */ /* 0x008ee2000c1e1d00 */
[----:B------:R-:W-:-:S02]  /*32d0*/  IMAD.MOV.U32 R46, RZ, RZ, R39 ;  /* 0x000000ffff2e7224 */ /* 0x000fc400078e0027 */
[----:B-1----:R-:W1:Y:S01]  /*32e0*/  @P3 LDC.64 R24, c[0x0][0x438] ;  /* 0x00010e00ff183b82 */ /* 0x002e620000000a00 */
[----:B------:R-:W-:Y:S01]  /*32f0*/  @P4 IMAD.WIDE.U32 R2, R0, 0x10, R2 ;  /* 0x0000001000024825 */ /* 0x000fe200078e0002 */
[----:B------:R-:W-:Y:S01]  /*3300*/  MOV R35, R31 ;  /* 0x0000001f00237202 */ /* 0x000fe20000000f00 */
[----:B------:R0:W5:Y:S04]  /*3310*/  @P5 LD.E.128 R168, desc[UR6][R26.64] ;  /* 0x000000061aa85980 */ /* 0x000168000c101d00 */
[----:B------:R-:W3:Y:S01]  /*3320*/  @P4 LDG.E.128 R44, desc[UR6][R2.64] ;  /* 0x00000006022c4981 */ /* 0x000ee2000c1e1d00 */
[----:B------:R-:W-:Y:S01]  /*3330*/  IMAD.MOV.U32 R37, RZ, RZ, R33 ;  /* 0x000000ffff257224 */ /* 0x000fe200078e0021 */
[----:B------:R-:W1:Y:S01]  /*3340*/  LDC.64 R38, c[0x0][0x3d8] ;  /* 0x0000f600ff267b82 */ /* 0x000e620000000a00 */
[----:B------:R-:W-:-:S02]  /*3350*/  IMAD.MOV.U32 R36, RZ, RZ, R32 ;  /* 0x000000ffff247224 */ /* 0x000fc400078e0020 */
[----:B------:R-:W-:-:S05]  /*3360*/  IMAD.MOV.U32 R34, RZ, RZ, R30 ;  /* 0x000000ffff227224 */ /* 0x000fca00078e001e */
[----:B------:R-:W2:Y:S08]  /*3370*/  @P4 LDC.64 R30, c[0x0][0x438] ;  /* 0x00010e00ff1e4b82 */ /* 0x000eb00000000a00 */
[----:B------:R-:W1:Y:S01]  /*3380*/  LDC.64 R32, c[0x0][0x3d8] ;  /* 0x0000f600ff207b82 */ /* 0x000e620000000a00 */
[----:B----4-:R-:W-:Y:S04]  /*3390*/  @P5 STL.64 [R1+0x30], R48 ;  /* 0x0000303001005387 */ /* 0x010fe80000100a00 */
[----:B------:R4:W-:Y:S01]  /*33a0*/  @P5 STL.64 [R1+0x38], R50 ;  /* 0x0000383201005387 */ /* 0x0009e20000100a00 */
[----:B------:R-:W-:-:S02]  /*33b0*/  @P5 IMAD.MOV.U32 R127, RZ, RZ, RZ ;  /* 0x000000ffff7f5224 */ /* 0x000fc400078e00ff */
[----:B0-----:R-:W0:Y:S01]  /*33c0*/  @P2 LDC.64 R26, c[0x0][0x438] ;  /* 0x00010e00ff1a2b82 */ /* 0x001e220000000a00 */
[----:B------:R2:W-:Y:S04]  /*33d0*/  @P5 STL.64 [R1+0x40], R52 ;  /* 0x0000403401005387 */ /* 0x0005e80000100a00 */
[----:B------:R1:W-:Y:S03]  /*33e0*/  @P5 STL.64 [R1+0x48], R54 ;  /* 0x0000483601005387 */ /* 0x0003e60000100a00 */
[----:B------:R-:W0:Y:S01]  /*33f0*/  LDC.64 R28, c[0x0][0x3d0] ;  /* 0x0000f400ff1c7b82 */ /* 0x000e220000000a00 */
[----:B------:R-:W-:Y:S01]  /*3400*/  @P1 STL.64 [R1+0x50], R56 ;  /* 0x0000503801001387 */ /* 0x000fe20000100a00 */
[----:B----4-:R-:W-:Y:S01]  /*3410*/  MOV R50, R35 ;  /* 0x0000002300327202 */ /* 0x010fe20000000f00 */
[----:B------:R-:W-:-:S02]  /*3420*/  IMAD.MOV.U32 R51, RZ, RZ, R34 ;  /* 0x000000ffff337224 */ /* 0x000fc400078e0022 */
[----:B------:R-:W-:Y:S01]  /*3430*/  @P1 STL.64 [R1+0x58], R58 ;  /* 0x0000583a01001387 */ /* 0x000fe20000100a00 */
[C---:B------:R-:W-:Y:S02]  /*3440*/  ISETP.GE.U32.AND P1, PT, R20.reuse, 0x100, PT ;  /* 0x000001001400780c */ /* 0x040fe40003f26070 */
[----:B------:R-:W4:Y:S01]  /*3450*/  LDC.64 R34, c[0x0][0x3d8] ;  /* 0x0000f600ff227b82 */ /* 0x000f220000000a00 */
[----:B------:R-:W-:Y:S01]  /*3460*/  ISETP.GE.U32.AND P5, PT, R20, 0x120, PT ;  /* 0x000001201400780c */ /* 0x000fe20003fa6070 */
[----:B------:R-:W-:Y:S02]  /*3470*/  IMAD.MOV.U32 R48, RZ, RZ, R37 ;  /* 0x000000ffff307224 */ /* 0x000fe400078e0025 */
[----:B------:R-:W-:-:S04]  /*3480*/  IMAD.MOV.U32 R49, RZ, RZ, R36 ;  /* 0x000000ffff317224 */ /* 0x000fc800078e0024 */
[----:B------:R-:W0:Y:S01]  /*3490*/  LDC.64 R36, c[0x0][0x3d0] ;  /* 0x0000f400ff247b82 */ /* 0x000e220000000a00 */
[----:B--2---:R-:W-:Y:S01]  /*34a0*/  @P4 IMAD.WIDE.U32 R30, R0, 0x10, R30 ;  /* 0x00000010001e4825 */ /* 0x004fe200078e001e */
[----:B------:R-:W-:-:S03]  /*34b0*/  MOV R53, R16 ;  /* 0x0000001000357202 */ /* 0x000fc60000000f00 */
[C---:B-1----:R-:W-:Y:S01]  /*34c0*/  @P4 IMAD.WIDE.U32 R32, R0.reuse, 0x10, R32 ;  /* 0x0000001000204825 */ /* 0x042fe200078e0020 */
[----:B------:R-:W-:Y:S01]  /*34d0*/  @P4 IADD3 R0, PT, PT, R0, 0x20, RZ ;  /* 0x0000002000004810 */ /* 0x000fe20007ffe0ff */
[----:B------:R1:W5:Y:S01]  /*34e0*/  @P4 LD.E.128 R172, desc[UR6][R30.64] ;  /* 0x000000061eac4980 */ /* 0x000362000c101d00 */
[----:B------:R-:W2:Y:S01]  /*34f0*/  @P5 LDC.64 R6, c[0x0][0x438] ;  /* 0x00010e00ff065b82 */ /* 0x000ea20000000a00 */
[----:B------:R-:W-:Y:S02]  /*3500*/  IMAD.MOV.U32 R52, RZ, RZ, R21 ;  /* 0x000000ffff347224 */ /* 0x000fe400078e0015 */
[----:B------:R-:W-:Y:S02]  /*3510*/  IMAD.MOV.U32 R54, RZ, RZ, R15 ;  /* 0x000000ffff367224 */ /* 0x000fe400078e000f */
[----:B------:R-:W-:Y:S02]  /*3520*/  IMAD.MOV.U32 R55, RZ, RZ, R12 ;  /* 0x000000ffff377224 */ /* 0x000fe400078e000c */
[----:B------:R-:W-:-:S04]  /*3530*/  @P0 IMAD.WIDE.U32 R4, R0, 0x10, R4 ;  /* 0x0000001000040825 */ /* 0x000fc800078e0004 */
[----:B------:R-:W2:Y:S01]  /*3540*/  @P4 LDG.E.128 R52, desc[UR6][R32.64] ;  /* 0x0000000620344981 */ /* 0x000ea2000c1e1d00 */
[----:B------:R-:W-:-:S03]  /*3550*/  @P0 IMAD.WIDE.U32 R8, R0, 0x10, R8 ;  /* 0x0000001000080825 */ /* 0x000fc600078e0008 */
[----:B------:R-:W2:Y:S01]  /*3560*/  @P0 LDG.E.128 R48, desc[UR6][R4.64] ;  /* 0x0000000604300981 */ /* 0x000ea2000c1e1d00 */
[----:B------:R-:W-:-:S03]  /*3570*/  @P0 IMAD.WIDE.U32 R10, R0, 0x10, R10 ;  /* 0x00000010000a0825 */ /* 0x000fc600078e000a */
[----:B------:R1:W5:Y:S01]  /*3580*/  @P0 LD.E.128 R176, desc[UR6][R8.64] ;  /* 0x0000000608b00980 */ /* 0x000362000c101d00 */
[----:B------:R-:W-:-:S03]  /*3590*/  @P0 VIADD R0, R0, 0x20 ;  /* 0x0000002000000836 */ /* 0x000fc60000000000 */
[----:B------:R1:W5:Y:S01]  /*35a0*/  @P0 LDG.E.128 R244, desc[UR6][R10.64] ;  /* 0x000000060af40981 */ /* 0x000362000c1e1d00 */
[----:B------:R-:W-:-:S04]  /*35b0*/  @P3 IMAD.WIDE.U32 R22, R0, 0x10, R22 ;  /* 0x0000001000163825 */ /* 0x000fc800078e0016 */
[C---:B------:R-:W-:Y:S01]  /*35c0*/  @P3 IMAD.WIDE.U32 R24, R0.reuse, 0x10, R24 ;  /* 0x0000001000183825 */ /* 0x040fe200078e0018 */
[----:B------:R1:W5:Y:S03]  /*35d0*/  @P3 LDG.E.128 R240, desc[UR6][R22.64] ;  /* 0x0000000616f03981 */ /* 0x000366000c1e1d00 */
[C---:B----4-:R-:W-:Y:S01]  /*35e0*/  @P3 IMAD.WIDE.U32 R34, R0.reuse, 0x10, R34 ;  /* 0x0000001000223825 */ /* 0x050fe200078e0022 */
[----:B------:R1:W5:Y:S03]  /*35f0*/  @P3 LD.E.128 R180, desc[UR6][R24.64] ;  /* 0x0000000618b43980 */ /* 0x000366000c101d00 */
[----:B------:R-:W-:Y:S01]  /*3600*/  @P3 VIADD R0, R0, 0x20 ;  /* 0x0000002000003836 */ /* 0x000fe20000000000 */
[----:B------:R1:W5:Y:S03]  /*3610*/  @P3 LDG.E.128 R236, desc[UR6][R34.64] ;  /* 0x0000000622ec3981 */ /* 0x000366000c1e1d00 */
[----:B0-----:R-:W-:-:S04]  /*3620*/  @P2 IMAD.WIDE.U32 R36, R0, 0x10, R36 ;  /* 0x0000001000242825 */ /* 0x001fc800078e0024 */
[C---:B------:R-:W-:Y:S01]  /*3630*/  @P2 IMAD.WIDE.U32 R26, R0.reuse, 0x10, R26 ;  /* 0x00000010001a2825 */ /* 0x040fe200078e001a */
[----:B------:R1:W5:Y:S03]  /*3640*/  @P2 LDG.E.128 R232, desc[UR6][R36.64] ;  /* 0x0000000624e82981 */ /* 0x000366000c1e1d00 */
[C---:B------:R-:W-:Y:S01]  /*3650*/  @P2 IMAD.WIDE.U32 R38, R0.reuse, 0x10, R38 ;  /* 0x0000001000262825 */ /* 0x040fe200078e0026 */
[----:B------:R-:W-:Y:S01]  /*3660*/  @P2 IADD3 R0, PT, PT, R0, 0x20, RZ ;  /* 0x0000002000002810 */ /* 0x000fe20007ffe0ff */
[----:B------:R1:W5:Y:S04]  /*3670*/  @P2 LD.E.128 R184, desc[UR6][R26.64] ;  /* 0x000000061ab82980 */ /* 0x000368000c101d00 */
[C---:B------:R-:W-:Y:S01]  /*3680*/  @P1 IMAD.WIDE.U32 R28, R0.reuse, 0x10, R28 ;  /* 0x00000010001c1825 */ /* 0x040fe200078e001c */
[----:B------:R1:W5:Y:S04]  /*3690*/  @P2 LDG.E.128 R228, desc[UR6][R38.64] ;  /* 0x0000000626e42981 */ /* 0x000368000c1e1d00 */
[----:B------:R1:W5:Y:S04]  /*36a0*/  @P1 LDG.E.128 R224, desc[UR6][R28.64] ;  /* 0x000000061ce01981 */ /* 0x000368000c1e1d00 */
[----:B---3--:R0:W-:Y:S04]  /*36b0*/  @P6 STL.64 [R1+0x70], R40 ;  /* 0x0000702801006387 */ /* 0x0081e80000100a00 */
[----:B------:R3:W-:Y:S04]  /*36c0*/  @P6 STL.64 [R1+0x78], R42 ;  /* 0x0000782a01006387 */ /* 0x0007e80000100a00 */
[----:B------:R4:W-:Y:S01]  /*36d0*/  @P4 STL.64 [R1+0x20], R44 ;  /* 0x0000202c01004387 */ /* 0x0009e20000100a00 */
[----:B0-----:R-:W0:Y:S03]  /*36e0*/  @P1 LDC.64 R40, c[0x0][0x438] ;  /* 0x00010e00ff281b82 */ /* 0x001e260000000a00 */
[----:B------:R1:W-:Y:S05]  /*36f0*/  @P4 STL.64 [R1+0x28], R46 ;  /* 0x0000282e01004387 */ /* 0x0003ea0000100a00 */
[----:B---3--:R-:W3:Y:S08]  /*3700*/  LDC.64 R42, c[0x0][0x3d8] ;  /* 0x0000f600ff2a7b82 */ /* 0x008ef00000000a00 */
[----:B----4-:R-:W4:Y:S08]  /*3710*/  LDC.64 R44, c[0x0][0x3d0] ;  /* 0x0000f400ff2c7b82 */ /* 0x010f300000000a00 */
[----:B-1----:R-:W1:Y:S01]  /*3720*/  LDC.64 R46, c[0x0][0x3d8] ;  /* 0x0000f600ff2e7b82 */ /* 0x002e620000000a00 */
[----:B0-----:R-:W-:-:S05]  /*3730*/  @P1 IMAD.WIDE.U32 R40, R0, 0x10, R40 ;  /* 0x0000001000281825 */ /* 0x001fca00078e0028 */
[----:B------:R0:W5:Y:S01]  /*3740*/  @P1 LD.E.128 R188, desc[UR6][R40.64] ;  /* 0x0000000628bc1980 */ /* 0x000162000c101d00 */
[----:B---3--:R-:W-:-:S04]  /*3750*/  @P1 IMAD.WIDE.U32 R42, R0, 0x10, R42 ;  /* 0x00000010002a1825 */ /* 0x008fc800078e002a */
[----:B------:R-:W-:Y:S01]  /*3760*/  @P1 VIADD R0, R0, 0x20 ;  /* 0x0000002000001836 */ /* 0x000fe20000000000 */
[----:B------:R0:W5:Y:S03]  /*3770*/  @P1 LDG.E.128 R220, desc[UR6][R42.64] ;  /* 0x000000062adc1981 */ /* 0x000166000c1e1d00 */
[----:B----4-:R-:W-:-:S04]  /*3780*/  @P5 IMAD.WIDE.U32 R44, R0, 0x10, R44 ;  /* 0x00000010002c5825 */ /* 0x010fc800078e002c */
[C---:B--2---:R-:W-:Y:S01]  /*3790*/  @P5 IMAD.WIDE.U32 R6, R0.reuse, 0x10, R6 ;  /* 0x0000001000065825 */ /* 0x044fe200078e0006 */
[----:B------:R0:W5:Y:S03]  /*37a0*/  @P5 LDG.E.128 R216, desc[UR6][R44.64] ;  /* 0x000000062cd85981 */ /* 0x000166000c1e1d00 */
[----:B-1----:R-:W-:Y:S01]  /*37b0*/  @P5 IMAD.WIDE.U32 R46, R0, 0x10, R46 ;  /* 0x00000010002e5825 */ /* 0x002fe200078e002e */
[----:B------:R0:W5:Y:S04]  /*37c0*/  @P5 LD.E.128 R192, desc[UR6][R6.64] ;  /* 0x0000000606c05980 */ /* 0x000168000c101d00 */
[----:B------:R0:W5:Y:S01]  /*37d0*/  @P5 LDG.E.128 R212, desc[UR6][R46.64] ;  /* 0x000000062ed45981 */ /* 0x000162000c1e1d00 */
[----:B------:R-:W-:-:S03]  /*37e0*/  @P4 IMAD.MOV.U32 R131, RZ, RZ, RZ ;  /* 0x000000ffff834224 */ /* 0x000fc600078e00ff */
[----:B------:R0:W-:Y:S04]  /*37f0*/  @P4 STL.64 [R1+0x10], R52 ;  /* 0x0000103401004387 */ /* 0x0001e80000100a00 */
[----:B------:R0:W-:Y:S04]  /*3800*/  @P4 STL.64 [R1+0x18], R54 ;  /* 0x0000183601004387 */ /* 0x0001e80000100a00 */
[----:B------:R0:W-:Y:S04]  /*3810*/  @P0 STL.64 [R1], R48 ;  /* 0x0000003001000387 */ /* 0x0001e80000100a00 */
[----:B------:R0:W-:Y:S01]  /*3820*/  @P0 STL.64 [R1+0x8], R50 ;  /* 0x0000083201000387 */ /* 0x0001e20000100a00 */
        /* <DEDUP_REMOVED lines=28> */
[----:B0-----:R-:W-:Y:S06]  /*39f0*/  @!P4 BRA `(.L_x_5703) ;  /* 0x000000000074c947 */ /* 0x001fec0003800000 */
        /* <DEDUP_REMOVED lines=29> */
.L_x_5703:
[----:B------:R-:W-:Y:S05]  /*3bd0*/  BSYNC.RECONVERGENT B0 ;  /* 0x0000000000007941 */ /* 0x000fea0003800200 */
.L_x_5700:
[----:B------:R-:W0:Y:S01]  /*3be0*/  S2UR UR9, SR_CTAID.X ;  /* 0x00000000000979c3 */ /* 0x000e220000002500 */
[----:B------:R-:W1:Y:S01]  /*3bf0*/  LDCU UR10, c[0x0][0x384] ;  /* 0x00007080ff0a77ac */ /* 0x000e620008000800 */
[----:B------:R-:W-:Y:S01]  /*3c00*/  SHF.R.U32.HI R0, RZ, 0x5, R17 ;  /* 0x00000005ff007819 */ /* 0x000fe20000011611 */
[----:B0-----:R-:W-:-:S06]  /*3c10*/  USHF.L.U32 UR8, UR9, 0x2, URZ ;  /* 0x0000000209087899 */ /* 0x001fcc00080006ff */
[----:B------:R-:W-:-:S04]  /*3c20*/  LOP3.LUT R251, R0, UR8, RZ, 0xfc, !PT ;  /* 0x0000000800fb7c12 */ /* 0x000fc8000f8efcff */
[----:B-1----:R-:W-:-:S13]  /*3c30*/  ISETP.GE.AND P0, PT, R251, UR10, PT ;  /* 0x0000000afb007c0c */ /* 0x002fda000bf06270 */
[----:B------:R-:W-:Y:S05]  /*3c40*/  @P0 EXIT ;  /* 0x000000000000094d */ /* 0x000fea0003800000 */
[----:B------:R-:W0:Y:S01]  /*3c50*/  LDC R0, c[0x0][0x360] ;  /* 0x0000d800ff007b82 */ /* 0x000e220000000800 */
[C---:B------:R-:W-:Y:S01]  /*3c60*/  IMAD.HI.U32 R2, R19.reuse, -0x2daee0ad, RZ ;  /* 0xd2511f5313027827 */ /* 0x040fe200078e00ff */
[----:B------:R-:W-:Y:S01]  /*3c70*/  UIADD3 UR8, UPT, UPT, UR4, -0x61c88647, URZ ;  /* 0x9e3779b904087890 */ /* 0x000fe2000fffe0ff */
[----:B------:R-:W-:Y:S01]  /*3c80*/  LOP3.LUT R14, R14, 0x3, RZ, 0xc0, !PT ;  /* 0x000000030e0e7812 */ /* 0x000fe200078ec0ff */
[----:B------:R-:W-:Y:S01]  /*3c90*/  UIADD3 UR10, UPT, UPT, UR4, -0x255992d5, URZ ;  /* 0xdaa66d2b040a7890 */ /* 0x000fe2000fffe0ff */
[----:B------:R-:W-:Y:S01]  /*3ca0*/  IMAD R6, R19, -0x2daee0ad, RZ ;  /* 0xd2511f5313067824 */ /* 0x000fe200078e02ff */
[----:B------:R-:W-:Y:S01]  /*3cb0*/  LOP3.LUT R2, R2, UR5, RZ, 0x3c, !PT ;  /* 0x0000000502027c12 */ /* 0x000fe2000f8e3cff */
[----:B------:R-:W-:Y:S01]  /*3cc0*/  UIADD3 UR11, UPT, UPT, UR5, -0x126145ec, URZ ;  /* 0xed9eba14050b7890 */ /* 0x000fe2000fffe0ff */
[----:B------:R-:W-:Y:S01]  /*3cd0*/  IMAD.MOV.U32 R11, RZ, RZ, RZ ;  /* 0x000000ffff0b7224 */ /* 0x000fe200078e00ff */
[----:B------:R-:W-:Y:S02]  /*3ce0*/  UIADD3 UR12, UPT, UPT, UR4, -0x4ab325aa, URZ ;  /* 0xb54cda56040c7890 */ /* 0x000fe4000fffe0ff */
[----:B------:R-:W-:Y:S01]  /*3cf0*/  IMAD.HI.U32 R3, R2, -0x326172a9, RZ ;  /* 0xcd9e8d5702037827 */ /* 0x000fe200078e00ff */
[----:B------:R-:W-:-:S02]  /*3d00*/  UIADD3 UR14, UPT, UPT, UR5, 0x1fd5c5a3, URZ ;  /* 0x1fd5c5a3050e7890 */ /* 0x000fc4000fffe0ff */
[----:B------:R-:W-:Y:S01]  /*3d10*/  UIADD3 UR15, UPT, UPT, UR5, -0x24c28bd8, URZ ;  /* 0xdb3d7428050f7890 */ /* 0x000fe2000fffe0ff */
[----:B------:R-:W-:Y:S01]  /*3d20*/  IMAD R7, R2, -0x326172a9, RZ ;  /* 0xcd9e8d5702077824 */ /* 0x000fe200078e02ff */
[----:B------:R-:W-:Y:S02]  /*3d30*/  UIADD3 UR16, UPT, UPT, UR5, -0x695add53, URZ ;  /* 0x96a522ad05107890 */ /* 0x000fe4000fffe0ff */
[----:B------:R-:W-:Y:S01]  /*3d40*/  UIADD3 UR17, UPT, UPT, UR4, -0x700cb87f, URZ ;  /* 0x8ff3478104117890 */ /* 0x000fe2000fffe0ff */
[----:B------:R-:W1:Y:S01]  /*3d50*/  LDCU.U8 UR13, c[0x0][0x410] ;  /* 0x00008200ff0d77ac */ /* 0x000e620008000000 */
[----:B0-----:R-:W-:Y:S01]  /*3d60*/  IMAD R17, R0, UR9, R17 ;  /* 0x0000000900117c24 */ /* 0x001fe2000f8e0211 */
[----:B------:R-:W-:-:S03]  /*3d70*/  UIADD3 UR9, UPT, UPT, UR5, -0x4498517b, URZ ;  /* 0xbb67ae8505097890 */ /* 0x000fc6000fffe0ff */
[----:B------:R-:W-:-:S04]  /*3d80*/  IMAD.HI.U32 R0, R17, -0x326172a9, RZ ;  /* 0xcd9e8d5711007827 */ /* 0x000fc800078e00ff */
[----:B------:R-:W-:Y:S01]  /*3d90*/  IMAD R4, R17, -0x326172a9, RZ ;  /* 0xcd9e8d5711047824 */ /* 0x000fe200078e02ff */
[----:B------:R-:W-:-:S04]  /*3da0*/  LOP3.LUT R0, R13, UR4, R0, 0x96, !PT ;  /* 0x000000040d007c12 */ /* 0x000fc8000f8e9600 */
[----:B------:R-:W-:Y:S01]  /*3db0*/  LOP3.LUT R3, R4, UR8, R3, 0x96, !PT ;  /* 0x0000000804037c12 */ /* 0x000fe2000f8e9603 */
[----:B------:R-:W-:Y:S01]  /*3dc0*/  IMAD.HI.U32 R5, R0, -0x2daee0ad, RZ ;  /* 0xd2511f5300057827 */ /* 0x000fe200078e00ff */
[----:B------:R-:W-:-:S03]  /*3dd0*/  UIADD3 UR8, UPT, UPT, UR4, 0x3c6ef372, URZ ;  /* 0x3c6ef37204087890 */ /* 0x000fc6000fffe0ff */
[----:B------:R-:W-:Y:S01]  /*3de0*/  IMAD R9, R0, -0x2daee0ad, RZ ;  /* 0xd2511f5300097824 */ /* 0x000fe200078e02ff */
[----:B------:R-:W-:Y:S01]  /*3df0*/  LOP3.LUT R5, R6, UR9, R5, 0x96, !PT ;  /* 0x0000000906057c12 */ /* 0x000fe2000f8e9605 */
[----:B------:R-:W-:Y:S01]  /*3e00*/  UIADD3 UR9, UPT, UPT, UR5, 0x76cf5d0a, URZ ;  /* 0x76cf5d0a05097890 */ /* 0x000fe2000fffe0ff */
[----:B------:R-:W-:-:S04]  /*3e10*/  IMAD.HI.U32 R4, R3, -0x2daee0ad, RZ ;  /* 0xd2511f5303047827 */ /* 0x000fc800078e00ff */
[----:B------:R-:W-:Y:S01]  /*3e20*/  IMAD.HI.U32 R0, R5, -0x326172a9, RZ ;  /* 0xcd9e8d5705007827 */ /* 0x000fe200078e00ff */
[----:B------:R-:W-:Y:S01]  /*3e30*/  LOP3.LUT R4, R9, UR9, R4, 0x96, !PT ;  /* 0x0000000909047c12 */ /* 0x000fe2000f8e9604 */
[----:B------:R-:W-:Y:S02]  /*3e40*/  UIADD3 UR9, UPT, UPT, UR5, 0x32370b8f, URZ ;  /* 0x32370b8f05097890 */ /* 0x000fe4000fffe0ff */
[----:B------:R-:W-:Y:S01]  /*3e50*/  IMAD R6, R3, -0x2daee0ad, RZ ;  /* 0xd2511f5303067824 */ /* 0x000fe200078e02ff */
[----:B------:R-:W-:Y:S01]  /*3e60*/  LOP3.LUT R0, R7, UR8, R0, 0x96, !PT ;  /* 0x0000000807007c12 */ /* 0x000fe2000f8e9600 */
[----:B------:R-:W-:Y:S01]  /*3e70*/  IMAD R5, R5, -0x326172a9, RZ ;  /* 0xcd9e8d5705057824 */ /* 0x000fe200078e02ff */
[----:B------:R-:W-:Y:S01]  /*3e80*/  UIADD3 UR8, UPT, UPT, UR4, 0x78dde6e4, URZ ;  /* 0x78dde6e404087890 */ /* 0x000fe2000fffe0ff */
[----:B------:R-:W-:-:S04]  /*3e90*/  IMAD.HI.U32 R2, R4, -0x326172a9, RZ ;  /* 0xcd9e8d5704027827 */ /* 0x000fc800078e00ff */
[C---:B------:R-:W-:Y:S01]  /*3ea0*/  IMAD.HI.U32 R3, R0.reuse, -0x2daee0ad, RZ ;  /* 0xd2511f5300037827 */ /* 0x040fe200078e00ff */
[----:B------:R-:W-:Y:S01]  /*3eb0*/  LOP3.LUT R2, R5, UR10, R2, 0x96, !PT ;  /* 0x0000000a05027c12 */ /* 0x000fe2000f8e9602 */
[----:B------:R-:W-:Y:S02]  /*3ec0*/  UIADD3 UR10, UPT, UPT, UR4, 0x1715609d, URZ ;  /* 0x1715609d040a7890 */ /* 0x000fe4000fffe0ff */
[----:B------:R-:W-:Y:S01]  /*3ed0*/  IMAD R7, R0, -0x2daee0ad, RZ ;  /* 0xd2511f5300077824 */ /* 0x000fe200078e02ff */
[----:B------:R-:W-:Y:S01]  /*3ee0*/  LOP3.LUT R3, R6, UR9, R3, 0x96, !PT ;  /* 0x0000000906037c12 */ /* 0x000fe2000f8e9603 */
[----:B------:R-:W-:Y:S01]  /*3ef0*/  IMAD.HI.U32 R6, R2, -0x2daee0ad, RZ ;  /* 0xd2511f5302067827 */ /* 0x000fe200078e00ff */
[----:B------:R-:W-:-:S03]  /*3f00*/  UIADD3 UR9, UPT, UPT, UR5, -0x56f99767, URZ ;  /* 0xa906689905097890 */ /* 0x000fc6000fffe0ff */
[----:B------:R-:W-:Y:S01]  /*3f10*/  IMAD R5, R4, -0x326172a9, RZ ;  /* 0xcd9e8d5704057824 */ /* 0x000fe200078e02ff */
[----:B------:R-:W-:Y:S01]  /*3f20*/  LOP3.LUT R6, R7, UR11, R6, 0x96, !PT ;  /* 0x0000000b07067c12 */ /* 0x000fe2000f8e9606 */
[----:B------:R-:W-:Y:S01]  /*3f30*/  IMAD.HI.U32 R0, R3, -0x326172a9, RZ ;  /* 0xcd9e8d5703007827 */ /* 0x000fe200078e00ff */
[----:B------:R-:W-:-:S03]  /*3f40*/  UIADD3 UR11, UPT, UPT, UR5, 0x646e171e, URZ ;  /* 0x646e171e050b7890 */ /* 0x000fc6000fffe0ff */
[----:B------:R-:W-:Y:S01]  /*3f50*/  IMAD R4, R3, -0x326172a9, RZ ;  /* 0xcd9e8d5703047824 */ /* 0x000fe200078e02ff */
[----:B------:R-:W-:Y:S01]  /*3f60*/  LOP3.LUT R0, R5, UR8, R0, 0x96, !PT ;  /* 0x0000000805007c12 */ /* 0x000fe2000f8e9600 */
[----:B------:R-:W-:Y:S01]  /*3f70*/  IMAD R5, R2, -0x2daee0ad, RZ ;  /* 0xd2511f5302057824 */ /* 0x000fe200078e02ff */
[----:B------:R-:W-:Y:S01]  /*3f80*/  UIADD3 UR8, UPT, UPT, UR4, 0x5384540f, URZ ;  /* 0x5384540f04087890 */ /* 0x000fe2000fffe0ff */
[----:B------:R-:W-:-:S04]  /*3f90*/  IMAD.HI.U32 R3, R6, -0x326172a9, RZ ;  /* 0xcd9e8d5706037827 */ /* 0x000fc800078e00ff */
[----:B------:R-:W-:Y:S01]  /*3fa0*/  IMAD.HI.U32 R2, R0, -0x2daee0ad, RZ ;  /* 0xd2511f5300027827 */ /* 0x000fe200078e00ff */
[----:B------:R-:W-:Y:S01]  /*3fb0*/  LOP3.LUT R3, R4, UR10, R3, 0x96, !PT ;  /* 0x0000000a04037c12 */ /* 0x000fe2000f8e9603 */
[----:B------:R-:W-:Y:S02]  /*3fc0*/  UIADD3 UR10, UPT, UPT, UR4, -0xe443238, URZ ;  /* 0xf1bbcdc8040a7890 */ /* 0x000fe4000fffe0ff */
[----:B------:R-:W-:Y:S01]  /*3fd0*/  IMAD R7, R0, -0x2daee0ad, RZ ;  /* 0xd2511f5300077824 */ /* 0x000fe200078e02ff */
[----:B------:R-:W-:Y:S01]  /*3fe0*/  LOP3.LUT R2, R5, UR9, R2, 0x96, !PT ;  /* 0x0000000905027c12 */ /* 0x000fe2000f8e9602 */
[----:B------:R-:W-:Y:S02]  /*3ff0*/  IMAD R5, R6, -0x326172a9, RZ ;  /* 0xcd9e8d5706057824 */ /* 0x000fe400078e02ff */
[----:B------:R-:W-:-:S04]  /*4000*/  IMAD.HI.U32 R4, R3, -0x2daee0ad, RZ ;  /* 0xd2511f5303047827 */ /* 0x000fc800078e00ff */
[----:B------:R-:W-:Y:S01]  /*4010*/  IMAD.HI.U32 R0, R2, -0x326172a9, RZ ;  /* 0xcd9e8d5702007827 */ /* 0x000fe200078e00ff */
[----:B------:R-:W-:-:S03]  /*4020*/  LOP3.LUT R4, R7, UR11, R4, 0x96, !PT ;  /* 0x0000000b07047c12 */ /* 0x000fc6000f8e9604 */
[----:B------:R-:W-:Y:S01]  /*4030*/  IMAD R6, R3, -0x2daee0ad, RZ ;  /* 0xd2511f5303067824 */ /* 0x000fe200078e02ff */
[----:B------:R-:W-:Y:S01]  /*4040*/  LOP3.LUT R0, R5, UR12, R0, 0x96, !PT ;  /* 0x0000000c05007c12 */ /* 0x000fe2000f8e9600 */
[----:B------:R-:W-:Y:S01]  /*4050*/  IMAD R3, R2, -0x326172a9, RZ ;  /* 0xcd9e8d5702037824 */ /* 0x000fe200078e02ff */
[----:B------:R-:W0:Y:S01]  /*4060*/  LDCU UR12, c[0x0][0x388] ;  /* 0x00007100ff0c77ac */ /* 0x000e220008000800 */
[----:B------:R-:W-:-:S04]  /*4070*/  IMAD.HI.U32 R2, R4, -0x326172a9, RZ ;  /* 0xcd9e8d5704027827 */ /* 0x000fc800078e00ff */
[----:B------:R-:W-:Y:S01]  /*4080*/  IMAD.HI.U32 R5, R0, -0x2daee0ad, RZ ;  /* 0xd2511f5300057827 */ /* 0x000fe200078e00ff */
[----:B------:R-:W-:Y:S01]  /*4090*/  LOP3.LUT R2, R3, UR8, R2, 0x96, !PT ;  /* 0x0000000803027c12 */ /* 0x000fe2000f8e9602 */
[----:B------:R-:W2:Y:S02]  /*40a0*/  LDCU.64 UR8, c[0x0][0x398] ;  /* 0x00007300ff0877ac */ /* 0x000ea40008000a00 */
[----:B------:R-:W-:Y:S01]  /*40b0*/  IMAD R3, R4, -0x326172a9, RZ ;  /* 0xcd9e8d5704037824 */ /* 0x000fe200078e02ff */
[----:B------:R-:W-:Y:S01]  /*40c0*/  LOP3.LUT R5, R6, UR14, R5, 0x96, !PT ;  /* 0x0000000e06057c12 */ /* 0x000fe2000f8e9605 */
[----:B------:R-:W-:Y:S01]  /*40d0*/  IMAD R7, R0, -0x2daee0ad, RZ ;  /* 0xd2511f5300077824 */ /* 0x000fe200078e02ff */
[----:B------:R-:W3:Y:S01]  /*40e0*/  LDCU UR14, c[0x0][0x448] ;  /* 0x00008900ff0e77ac */ /* 0x000ee20008000800 */
[----:B------:R-:W-:-:S04]  /*40f0*/  IMAD.HI.U32 R4, R2, -0x2daee0ad, RZ ;  /* 0xd2511f5302047827 */ /* 0x000fc800078e00ff */
[----:B------:R-:W-:Y:S01]  /*4100*/  IMAD.HI.U32 R0, R5, -0x326172a9, RZ ;  /* 0xcd9e8d5705007827 */ /* 0x000fe200078e00ff */
[----:B------:R-:W-:-:S03]  /*4110*/  LOP3.LUT R4, R7, UR15, R4, 0x96, !PT ;  /* 0x0000000f07047c12 */ /* 0x000fc6000f8e9604 */
[----:B------:R-:W-:Y:S01]  /*4120*/  IMAD R2, R2, -0x2daee0ad, RZ ;  /* 0xd2511f5302027824 */ /* 0x000fe200078e02ff */
[----:B------:R-:W-:Y:S01]  /*4130*/  LOP3.LUT R0, R3, UR10, R0, 0x96, !PT ;  /* 0x0000000a03007c12 */ /* 0x000fe2000f8e9600 */
[----:B------:R-:W-:Y:S01]  /*4140*/  IMAD R5, R5, -0x326172a9, RZ ;  /* 0xcd9e8d5705057824 */ /* 0x000fe200078e02ff */
[----:B------:R-:W4:Y:S01]  /*4150*/  LDCU.64 UR10, c[0x0][0x3a0] ;  /* 0x00007400ff0a77ac */ /* 0x000f220008000a00 */
[----:B------:R-:W-:-:S04]  /*4160*/  IMAD.HI.U32 R16, R4, -0x326172a9, RZ ;  /* 0xcd9e8d5704107827 */ /* 0x000fc800078e00ff */
[----:B------:R-:W-:Y:S01]  /*4170*/  IMAD.HI.U32 R15, R0, -0x2daee0ad, RZ ;  /* 0xd2511f53000f7827 */ /* 0x000fe200078e00ff */
[----:B------:R-:W-:-:S03]  /*4180*/  LOP3.LUT R16, R5, UR17, R16, 0x96, !PT ;  /* 0x0000001105107c12 */ /* 0x000fc6000f8e9610 */
[----:B------:R-:W-:Y:S01]  /*4190*/  IMAD R12, R4, -0x326172a9, RZ ;  /* 0xcd9e8d57040c7824 */ /* 0x000fe200078e02ff */
[----:B------:R-:W-:Y:S01]  /*41a0*/  LOP3.LUT R15, R2, UR16, R15, 0x96, !PT ;  /* 0x00000010020f7c12 */ /* 0x000fe2000f8e960f */
[----:B0123--:R-:W-:-:S07]  /*41b0*/  IMAD R136, R0, -0x2daee0ad, RZ ;  /* 0xd2511f5300887824 */ /* 0x00ffce00078e02ff */
.L_x_6975:
[----:B------:R-:W-:Y:S01]  /*41c0*/  IMAD R10, R251, UR12, RZ ;  /* 0x0000000cfb0a7c24 */ /* 0x000fe2000f8e02ff */
[----:B------:R-:W-:Y:S01]  /*41d0*/  LOP3.LUT P0, RZ, R18, 0x1000, RZ, 0xc0, !PT ;  /* 0x0000100012ff7812 */ /* 0x000fe2000780c0ff */
[----:B------:R-:W-:Y:S03]  /*41e0*/  BSSY.RECONVERGENT B0, `(.L_x_5705) ;  /* 0x00009af000007945 */ /* 0x000fe60003800200 */
[----:B------:R-:W-:-:S04]  /*41f0*/  SHF.R.S32.HI R68, RZ, 0x1f, R10 ;  /* 0x0000001fff447819 */ /* 0x000fc8000001140a */
[----:B------:R-:W-:-:S04]  /*4200*/  LEA.HI R10, R68, R10, RZ, 0x3 ;  /* 0x0000000a440a7211 */ /* 0x000fc800078f18ff */
[----:B------:R-:W-:-:S05]  /*4210*/  LEA.HI.SX32 R10, R10, R252, 0x1d ;  /* 0x000000fc0a0a7211 */ /* 0x000fca00078feaff */
[----:B------:R-:W-:Y:S01]  /*4220*/  IMAD.MOV.U32 R74, RZ, RZ, R10 ;  /* 0x000000ffff4a7224 */ /* 0x000fe200078e000a */
[----:B------:R-:W-:Y:S06]  /*4230*/  @!P0 BRA `(.L_x_5706) ;  /* 0x0000009800a48947 */ /* 0x000fec0003800000 */
[----:B------:R-:W-:Y:S01]  /*4240*/  ISETP.NE.U32.AND P0, PT, RZ, UR8, PT ;  /* 0x00000008ff007c0c */ /* 0x000fe2000bf05070 */
[----:B------:R-:W0:Y:S01]  /*4250*/  LDC.64 R70, c[0x0][0x390] ;  /* 0x0000e400ff467b82 */ /* 0x000e220000000a00 */
[----:B----4-:R-:W-:Y:S02]  /*4260*/  ISETP.NE.U32.AND P1, PT, RZ, UR10, PT ;  /* 0x0000000aff007c0c */ /* 0x010fe4000bf25070 */
        /* <DEDUP_REMOVED lines=29> */
.L_x_5710:
        /* <DEDUP_REMOVED lines=12> */
.L_x_5712:
[----:B------:R-:W-:Y:S05]  /*4500*/  BSYNC.RECONVERGENT B2 ;  /* 0x0000000000027941 */ /* 0x000fea0003800200 */
.L_x_5711:
        /* <DEDUP_REMOVED lines=60> */
[----:B------:R-:W-:-:S07]  /*48d0*/  IMAD.MOV.U32 R9, RZ, RZ, R136 ;  /* 0x000000ffff097224 */ /* 0x000fce00078e0088 */
.L_x_5709:
[----:B------:R-:W-:Y:S05]  /*48e0*/  BSYNC.RECONVERGENT B1 ;  /* 0x0000000000017941 */ /* 0x000fea0003800200 */
.L_x_5708:
[----:B------:R-:W0:Y:S01]  /*48f0*/  LDC R158, c[0x0][0x404] ;  /* 0x00010100ff9e7b82 */ /* 0x000e220000000800 */
[----:B------:R-:W-:Y:S01]  /*4900*/  I2FP.F32.U32 R9, R9 ;  /* 0x0000000900097245 */ /* 0x000fe20000201000 */
[----:B------:R-:W-:Y:S01]  /*4910*/  IMAD.MOV.U32 R157, RZ, RZ, 0x2f800000 ;  /* 0x2f800000ff9d7424 */ /* 0x000fe200078e00ff */
[----:B------:R-:W-:Y:S01]  /*4920*/  ISETP.NE.AND P3, PT, R24, 0x1, PT ;  /* 0x000000011800780c */ /* 0x000fe20003f65270 */
[----:B-----5:R-:W-:Y:S01]  /*4930*/  @P1 HADD2.F32 R14, -RZ, R60.H0_H0 ;  /* 0x2000003cff0e1230 */ /* 0x020fe20000004100 */
[----:B------:R-:W-:Y:S01]  /*4940*/  LOP3.LUT R18, R18, 0xffffffef, RZ, 0xc0, !PT ;  /* 0xffffffef12127812 */ /* 0x000fe200078ec0ff */
[----:B------:R-:W-:Y:S01]  /*4950*/  FFMA.FTZ R9, R9, R157, 1.1641532182693481445e-10 ;  /* 0x2f00000009097423 */ /* 0x000fe2000001009d */
[----:B------:R-:W-:Y:S01]  /*4960*/  BSSY.RECONVERGENT B1, `(.L_x_5713) ;  /* 0x0000060000017945 */ /* 0x000fe20003800200 */
[----:B------:R-:W1:Y:S01]  /*4970*/  LDC R159, c[0x0][0x408] ;  /* 0x00010200ff9f7b82 */ /* 0x000e620000000800 */
[----:B------:R-:W-:Y:S02]  /*4980*/  MOV R23, R12 ;  /* 0x0000000c00177202 */ /* 0x000fe40000000f00 */
[----:B0-----:R-:W-:Y:S01]  /*4990*/  FSETP.GTU.FTZ.AND P2, PT, R9, R158, PT ;  /* 0x0000009e0900720b */ /* 0x001fe20003f5c000 */
[----:B------:R-:W-:-:S05]  /*49a0*/  HADD2.F32 R9, -RZ, R68.H0_H0 ;  /* 0x20000044ff097230 */ /* 0x000fca0000004100 */
[----:B-1----:R-:W-:-:S05]  /*49b0*/  FMUL.FTZ R9, R9, R159 ;  /* 0x0000009f09097220 */ /* 0x002fca0000410000 */
[----:B------:R-:W-:Y:S02]  /*49c0*/  FSEL R9, R9, RZ, !P2 ;  /* 0x000000ff09097208 */ /* 0x000fe40005000000 */
[----:B------:R-:W-:-:S03]  /*49d0*/  PLOP3.LUT P2, PT, P2, PT, PT, 0x8, 0x80 ;  /* 0x000000000080781c */ /* 0x000fc6000174e170 */
[----:B------:R-:W-:Y:S01]  /*49e0*/  @P1 FADD.FTZ R9, R14, R9 ;  /* 0x000000090e091221 */ /* 0x000fe20000010000 */
[----:B------:R-:W-:-:S04]  /*49f0*/  IMAD.MOV.U32 R14, RZ, RZ, 0x2 ;  /* 0x00000002ff0e7424 */ /* 0x000fc800078e00ff */
[----:B------:R-:W-:-:S05]  /*4a00*/  F2FP.F16.F32.PACK_AB R73, RZ, R9 ;  /* 0x00000009ff49723e */ /* 0x000fca00000000ff */
        /* <DEDUP_REMOVED lines=10> */
.L_x_5715:
        /* <DEDUP_REMOVED lines=12> */
.L_x_5717:
[----:B------:R-:W-:Y:S05]  /*4b70*/  BSYNC.RECONVERGENT B2 ;  /* 0x0000000000027941 */ /* 0x000fea0003800200 */
.L_x_5716:
        /* <DEDUP_REMOVED lines=62> */
.L_x_5714:
[----:B------:R-:W-:Y:S05]  /*4f60*/  BSYNC.RECONVERGENT B1 ;  /* 0x0000000000017941 */ /* 0x000fea0003800200 */
.L_x_5713:
[----:B------:R-:W-:Y:S01]  /*4f70*/  I2FP.F32.U32 R23, R23 ;  /* 0x0000001700177245 */ /* 0x000fe20000201000 */
[----:B------:R-:W-:Y:S01]  /*4f80*/  BSSY.RECONVERGENT B1, `(.L_x_5718) ;  /* 0x0000063000017945 */ /* 0x000fe20003800200 */
[----:B------:R-:W-:Y:S01]  /*4f90*/  ISETP.NE.AND P3, PT, R14, 0x1, PT ;  /* 0x000000010e00780c */ /* 0x000fe20003f65270 */
[----:B------:R-:W-:Y:S01]  /*4fa0*/  IMAD.MOV.U32 R40, RZ, RZ, 0x2 ;  /* 0x00000002ff287424 */ /* 0x000fe200078e00ff */
[----:B------:R-:W-:Y:S01]  /*4fb0*/  LOP3.LUT R18, R18, 0xfffffff7, RZ, 0xc0, !PT ;  /* 0xfffffff712127812 */ /* 0x000fe200078ec0ff */
[----:B------:R-:W-:-:S05]  /*4fc0*/  FFMA.FTZ R23, R23, R157, 1.1641532182693481445e-10 ;  /* 0x2f00000017177423 */ /* 0x000fca000001009d */
[----:B------:R-:W-:Y:S01]  /*4fd0*/  FSETP.GTU.FTZ.AND P2, PT, R23, R158, PT ;  /* 0x0000009e1700720b */ /* 0x000fe20003f5c000 */
[----:B------:R-:W-:-:S05]  /*4fe0*/  HADD2.F32 R23, -RZ, R68.H1_H1 ;  /* 0x30000044ff177230 */ /* 0x000fca0000004100 */
[----:B------:R-:W-:-:S05]  /*4ff0*/  FMUL.FTZ R23, R23, R159 ;  /* 0x0000009f17177220 */ /* 0x000fca0000410000 */
[----:B------:R-:W-:Y:S01]  /*5000*/  FSEL R24, R23, RZ, !P2 ;  /* 0x000000ff17187208 */ /* 0x000fe20005000000 */
[----:B------:R-:W-:Y:S01]  /*5010*/  @P1 HADD2.F32 R23, -RZ, R60.H1_H1 ;  /* 0x3000003cff171230 */ /* 0x000fe20000004100 */
[----:B------:R-:W-:-:S04]  /*5020*/  PLOP3.LUT P2, PT, P2, PT, PT, 0x8, 0x80 ;  /* 0x000000000080781c */ /* 0x000fc8000174e170 */
[----:B------:R-:W-:Y:S01]  /*5030*/  @P1 FADD.FTZ R24, R23, R24 ;  /* 0x0000001817181221 */ /* 0x000fe20000010000 */
[----:B------:R-:W-:-:S04]  /*5040*/  IMAD.MOV.U32 R23, RZ, RZ, R12 ;  /* 0x000000ffff177224 */ /* 0x000fc800078e000c */
[----:B------:R-:W-:-:S04]  /*5050*/  F2FP.F16.F32.PACK_AB R68, RZ, R24 ;  /* 0x00000018ff44723e */ /* 0x000fc800000000ff */
        /* <DEDUP_REMOVED lines=10> */
.L_x_5720:
        /* <DEDUP_REMOVED lines=12> */
.L_x_5722:
[----:B------:R-:W-:Y:S05]  /*51c0*/  BSYNC.RECONVERGENT B2 ;  /* 0x0000000000027941 */ /* 0x000fea0003800200 */
.L_x_5721:
        /* <DEDUP_REMOVED lines=62> */
.L_x_5719:
[----:B------:R-:W-:Y:S05]  /*55b0*/  BSYNC.RECONVERGENT B1 ;  /* 0x0000000000017941 */ /* 0x000fea0003800200 */
.L_x_5718:
[----:B------:R-:W-:Y:S01]  /*55c0*/  I2FP.F32.U32 R14, R23 ;  /* 0x00000017000e7245 */ /* 0x000fe20000201000 */
[----:B------:R-:W-:Y:S01]  /*55d0*/  BSSY.RECONVERGENT B1, `(.L_x_5723) ;  /* 0x0000063000017945 */ /* 0x000fe20003800200 */
[----:B------:R-:W-:Y:S01]  /*55e0*/  ISETP.NE.AND P2, PT, R40, 0x1, PT ;  /* 0x000000012800780c */ /* 0x000fe20003f45270 */
[----:B------:R-:W-:Y:S01]  /*55f0*/  IMAD.MOV.U32 R39, RZ, RZ, R12 ;  /* 0x000000ffff277224 */ /* 0x000fe200078e000c */
[----:B------:R-:W-:Y:S01]  /*5600*/  LOP3.LUT R18, R18, 0xfffffffb, RZ, 0xc0, !PT ;  /* 0xfffffffb12127812 */ /* 0x000fe200078ec0ff */
[----:B------:R-:W-:-:S05]  /*5610*/  FFMA.FTZ R14, R14, R157, 1.1641532182693481445e-10 ;  /* 0x2f0000000e0e7423 */ /* 0x000fca000001009d */
[----:B------:R-:W-:Y:S01]  /*5620*/  FSETP.GTU.FTZ.AND P3, PT, R14, R158, PT ;  /* 0x0000009e0e00720b */ /* 0x000fe20003f7c000 */
[----:B------:R-:W-:-:S05]  /*5630*/  HADD2.F32 R14, -RZ, R69.H0_H0 ;  /* 0x20000045ff0e7230 */ /* 0x000fca0000004100 */
[----:B------:R-:W-:-:S05]  /*5640*/  FMUL.FTZ R14, R14, R159 ;  /* 0x0000009f0e0e7220 */ /* 0x000fca0000410000 */
[----:B------:R-:W-:Y:S01]  /*5650*/  FSEL R23, R14, RZ, !P3 ;  /* 0x000000ff0e177208 */ /* 0x000fe20005800000 */
[----:B------:R-:W-:Y:S01]  /*5660*/  @P1 HADD2.F32 R14, -RZ, R61.H0_H0 ;  /* 0x2000003dff0e1230 */ /* 0x000fe20000004100 */
[----:B------:R-:W-:-:S04]  /*5670*/  PLOP3.LUT P3, PT, P3, PT, PT, 0x8, 0x80 ;  /* 0x000000000080781c */ /* 0x000fc80001f6e170 */
[----:B------:R-:W-:Y:S01]  /*5680*/  @P1 FADD.FTZ R23, R14, R23 ;  /* 0x000000170e171221 */ /* 0x000fe20000010000 */
[----:B------:R-:W-:-:S04]  /*5690*/  HFMA2 R14, -RZ, RZ, 0, 1.1920928955078125e-07 ;  /* 0x00000002ff0e7431 */ /* 0x000fc800000001ff */
[----:B------:R-:W-:-:S04]  /*56a0*/  F2FP.F16.F32.PACK_AB R74, RZ, R23 ;  /* 0x00000017ff4a723e */ /* 0x000fc800000000ff */
        /* <DEDUP_REMOVED lines=10> */
.L_x_5725:
        /* <DEDUP_REMOVED lines=12> */
.L_x_5727:
[----:B------:R-:W-:Y:S05]  /*5810*/  BSYNC.RECONVERGENT B2 ;  /* 0x0000000000027941 */ /* 0x000fea0003800200 */
.L_x_5726:
        /* <DEDUP_REMOVED lines=62> */
.L_x_5724:
[----:B------:R-:W-:Y:S05]  /*5c00*/  BSYNC.RECONVERGENT B1 ;  /* 0x0000000000017941 */ /* 0x000fea0003800200 */
.L_x_5723:
[----:B------:R-:W-:Y:S01]  /*5c10*/  I2FP.F32.U32 R39, R39 ;  /* 0x0000002700277245 */ /* 0x000fe20000201000 */
[----:B------:R-:W-:Y:S01]  /*5c20*/  BSSY.RECONVERGENT B1, `(.L_x_5728) ;  /* 0x0000063000017945 */ /* 0x000fe20003800200 */
[----:B------:R-:W-:Y:S01]  /*5c30*/  LOP3.LUT R18, R18, 0xfffffffd, RZ, 0xc0, !PT ;  /* 0xfffffffd12127812 */ /* 0x000fe200078ec0ff */
[----:B------:R-:W-:Y:S02]  /*5c40*/  IMAD.MOV.U32 R94, RZ, RZ, 0x2 ;  /* 0x00000002ff5e7424 */ /* 0x000fe400078e00ff */
        /* <DEDUP_REMOVED lines=8> */
[----:B------:R-:W-:-:S04]  /*5cd0*/  MOV R39, R12 ;  /* 0x0000000c00277202 */ /* 0x000fc80000000f00 */
[----:B------:R-:W-:-:S04]  /*5ce0*/  F2FP.F16.F32.PACK_AB R69, RZ, R40 ;  /* 0x00000028ff45723e */ /* 0x000fc800000000ff */
        /* <DEDUP_REMOVED lines=11> */
.L_x_5730:
        /* <DEDUP_REMOVED lines=12> */
.L_x_5732:
[----:B------:R-:W-:Y:S05]  /*5e60*/  BSYNC.RECONVERGENT B2 ;  /* 0x0000000000027941 */ /* 0x000fea0003800200 */
.L_x_5731:
        /* <DEDUP_REMOVED lines=62> */
.L_x_5729:
[----:B------:R-:W-:Y:S05]  /*6250*/  BSYNC.RECONVERGENT B1 ;  /* 0x0000000000017941 */ /* 0x000fea0003800200 */
.L_x_5728:
[----:B------:R-:W-:Y:S01]  /*6260*/  I2FP.F32.U32 R14, R39 ;  /* 0x00000027000e7245 */ /* 0x000fe20000201000 */
[----:B------:R-:W-:Y:S01]  /*6270*/  BSSY.RECONVERGENT B1, `(.L_x_5733) ;  /* 0x0000061000017945 */ /* 0x000fe20003800200 */
[----:B------:R-:W-:Y:S01]  /*6280*/  ISETP.NE.AND P3, PT, R94, 0x1, PT ;  /* 0x000000015e00780c */ /* 0x000fe20003f65270 */
[----:B------:R-:W-:Y:S02]  /*6290*/  IMAD.MOV.U32 R93, RZ, RZ, R12 ;  /* 0x000000ffff5d7224 */ /* 0x000fe400078e000c */
        /* <DEDUP_REMOVED lines=8> */
[----:B------:R-:W-:-:S04]  /*6320*/  IMAD.MOV.U32 R14, RZ, RZ, 0x2 ;  /* 0x00000002ff0e7424 */ /* 0x000fc800078e00ff */
[----:B------:R-:W-:Y:S01]  /*6330*/  F2FP.F16.F32.PACK_AB R75, RZ, R39 ;  /* 0x00000027ff4b723e */ /* 0x000fe200000000ff */
        /* <DEDUP_REMOVED lines=9> */
.L_x_5735:
        /* <DEDUP_REMOVED lines=12> */
.L_x_5737:
[----:B------:R-:W-:Y:S05]  /*6490*/  BSYNC.RECONVERGENT B2 ;  /* 0x0000000000027941 */ /* 0x000fea0003800200 */
.L_x_5736:
        /* <DEDUP_REMOVED lines=62> */
.L_x_5734:
[----:B------:R-:W-:Y:S05]  /*6880*/  BSYNC.RECONVERGENT B1 ;  /* 0x0000000000017941 */ /* 0x000fea0003800200 */
.L_x_5733:
[----:B------:R-:W-:Y:S01]  /*6890*/  I2FP.F32.U32 R93, R93 ;  /* 0x0000005d005d7245 */ /* 0x000fe20000201000 */
[----:B------:R-:W-:Y:S01]  /*68a0*/  HADD2.F32 R70, -RZ, R70.H1_H1 ;  /* 0x30000046ff467230 */ /* 0x000fe20000004100 */
[----:B------:R-:W-:Y:S01]  /*68b0*/  ISETP.NE.AND P4, PT, R14, 0x1, PT ;  /* 0x000000010e00780c */ /* 0x000fe20003f85270 */
[----:B------:R-:W-:Y:S01]  /*68c0*/  BSSY.RECONVERGENT B1, `(.L_x_5738) ;  /* 0x000005f000017945 */ /* 0x000fe20003800200 */
[----:B------:R-:W-:Y:S02]  /*68d0*/  HFMA2 R136, -RZ, RZ, 0, 1.1920928955078125e-07 ;  /* 0x00000002ff887431 */ /* 0x000fe400000001ff */
[----:B------:R-:W-:Y:S01]  /*68e0*/  FFMA.FTZ R93, R93, R157, 1.1641532182693481445e-10 ;  /* 0x2f0000005d5d7423 */ /* 0x000fe2000001009d */
[----:B------:R-:W-:-:S04]  /*68f0*/  FMUL.FTZ R70, R70, R159 ;  /* 0x0000009f46467220 */ /* 0x000fc80000410000 */
[----:B------:R-:W-:Y:S01]  /*6900*/  FSETP.GTU.FTZ.AND P3, PT, R93, R158, PT ;  /* 0x0000009e5d00720b */ /* 0x000fe20003f7c000 */
[----:B------:R-:W-:-:S03]  /*6910*/  IMAD.MOV.U32 R93, RZ, RZ, R12 ;  /* 0x000000ffff5d7224 */ /* 0x000fc600078e000c */
[----:B------:R-:W-:Y:S01]  /*6920*/  FSEL R94, R70, RZ, !P3 ;  /* 0x000000ff465e7208 */ /* 0x000fe20005800000 */
[----:B------:R-:W-:Y:S01]  /*6930*/  @P1 HADD2.F32 R70, -RZ, R62.H1_H1 ;  /* 0x3000003eff461230 */ /* 0x000fe20000004100 */
[----:B------:R-:W-:-:S04]  /*6940*/  PLOP3.LUT P3, PT, P3, PT, PT, 0x8, 0x80 ;  /* 0x000000000080781c */ /* 0x000fc80001f6e170 */
[----:B------:R-:W-:-:S05]  /*6950*/  @P1 FADD.FTZ R94, R70, R94 ;  /* 0x0000005e465e1221 */ /* 0x000fca0000010000 */
[----:B------:R-:W-:Y:S01]  /*6960*/  F2FP.F16.F32.PACK_AB R70, RZ, R94 ;  /* 0x0000005eff46723e */ /* 0x000fe200000000ff */
        /* <DEDUP_REMOVED lines=9> */
.L_x_5740:
        /* <DEDUP_REMOVED lines=12> */
.L_x_5742:
[----:B------:R-:W-:Y:S05]  /*6ac0*/  BSYNC.RECONVERGENT B2 ;  /* 0x0000000000027941 */ /* 0x000fea0003800200 */
.L_x_5741:
        /* <DEDUP_REMOVED lines=62> */
.L_x_5739:
[----:B------:R-:W-:Y:S05]  /*6eb0*/  BSYNC.RECONVERGENT B1 ;  /* 0x0000000000017941 */ /* 0x000fea0003800200 */
.L_x_5738:
[----:B------:R-:W-:Y:S01]  /*6ec0*/  I2FP.F32.U32 R14, R93 ;  /* 0x0000005d000e7245 */ /* 0x000fe20000201000 */
[----:B------:R-:W-:Y:S01]  /*6ed0*/  BSSY.RECONVERGENT B1, `(.L_x_5743) ;  /* 0x0000061000017945 */ /* 0x000fe20003800200 */
[----:B------:R-:W-:Y:S02]  /*6ee0*/  ISETP.NE.AND P5, PT, R136, 0x1, PT ;  /* 0x000000018800780c */ /* 0x000fe40003fa5270 */
[----:B------:R-:W-:Y:S01]  /*6ef0*/  MOV R103, R12 ;  /* 0x0000000c00677202 */ /* 0x000fe20000000f00 */
        /* <DEDUP_REMOVED lines=19> */
.L_x_5745:
        /* <DEDUP_REMOVED lines=12> */
.L_x_5747:
[----:B------:R-:W-:Y:S05]  /*70f0*/  BSYNC.RECONVERGENT B2 ;  /* 0x0000000000027941 */ /* 0x000fea0003800200 */
.L_x_5746:
        /* <DEDUP_REMOVED lines=62> */
.L_x_5744:
[----:B------:R-:W-:Y:S05]  /*74e0*/  BSYNC.RECONVERGENT B1 ;  /* 0x0000000000017941 */ /* 0x000fea0003800200 */
.L_x_5743:
[----:B------:R-:W-:Y:S01]  /*74f0*/  I2FP.F32.U32 R103, R103 ;  /* 0x0000006700677245 */ /* 0x000fe20000201000 */
[----:B------:R-:W-:Y:S01]  /*7500*/  HADD2.F32 R71, -RZ, R71.H1_H1 ;  /* 0x30000047ff477230 */ /* 0x000fe20000004100 */
[----:B------:R-:W-:Y:S02]  /*7510*/  PRMT R70, R75, 0x5410, R70 ;  /* 0x000054104b467816 */ /* 0x000fe40000000046 */
[----:B------:R-:W-:Y:S01]  /*7520*/  PRMT R69, R74, 0x5410, R69 ;  /* 0x000054104a457816 */ /* 0x000fe20000000045 */
[----:B------:R-:W-:Y:S01]  /*7530*/  FFMA.FTZ R103, R103, R157, 1.1641532182693481445e-10 ;  /* 0x2f00000067677423 */ /* 0x000fe2000001009d */
[----:B------:R-:W-:Y:S01]  /*7540*/  FMUL.FTZ R71, R71, R159 ;  /* 0x0000009f47477220 */ /* 0x000fe20000410000 */
[----:B------:R-:W-:-:S03]  /*7550*/  PRMT R68, R73, 0x5410, R68 ;  /* 0x0000541049447816 */ /* 0x000fc60000000044 */
[----:B------:R-:W-:-:S04]  /*7560*/  FSETP.GTU.FTZ.AND P5, PT, R103, R158, PT ;  /* 0x0000009e6700720b */ /* 0x000fc80003fbc000 */
[----:B------:R-:W-:Y:S01]  /*7570*/  FSEL R103, R71, RZ, !P5 ;  /* 0x000000ff47677208 */ /* 0x000fe20006800000 */
[----:B------:R-:W-:Y:S01]  /*7580*/  @P1 HADD2.F32 R71, -RZ, R63.H1_H1 ;  /* 0x3000003fff471230 */ /* 0x000fe20000004100 */
[----:B------:R-:W-:-:S04]  /*7590*/  PLOP3.LUT P5, PT, P5, PT, PT, 0x8, 0x80 ;  /* 0x000000000080781c */ /* 0x000fc80002fae170 */
[----:B------:R-:W-:-:S05]  /*75a0*/  @P1 FADD.FTZ R103, R71, R103 ;  /* 0x0000006747671221 */ /* 0x000fca0000010000 */
[----:B------:R-:W-:-:S04]  /*75b0*/  F2FP.F16.F32.PACK_AB R71, RZ, R103 ;  /* 0x00000067ff47723e */ /* 0x000fc800000000ff */
[----:B------:R-:W-:Y:S01]  /*75c0*/  PRMT R71, R156, 0x5410, R71 ;  /* 0x000054109c477816 */ /* 0x000fe20000000047 */
[----:B------:R-:W-:Y:S06]  /*75d0*/  BRA `(.L_x_5748) ;  /* 0x0000006400087947 */ /* 0x000fec0003800000 */
.L_x_5707:
        /* <DEDUP_REMOVED lines=16> */
.L_x_5751:
        /* <DEDUP_REMOVED lines=12> */
.L_x_5753:
[----:B------:R-:W-:Y:S05]  /*77a0*/  BSYNC.RECONVERGENT B2 ;  /* 0x0000000000027941 */ /* 0x000fea0003800200 */
.L_x_5752:
        /* <DEDUP_REMOVED lines=62> */
.L_x_5750:
[----:B------:R-:W-:Y:S05]  /*7b90*/  BSYNC.RECONVERGENT B1 ;  /* 0x0000000000017941 */ /* 0x000fea0003800200 */
.L_x_5749:
        /* <DEDUP_REMOVED lines=9> */
[----:B------:R-:W-:-:S05]  /*7c30*/  FFMA.FTZ R0, R0, R157, 1.1641532182693481445e-10 ;  /* 0x2f00000000007423 */ /* 0x000fca000001009d */
[----:B0-----:R-:W-:Y:S01]  /*7c40*/  FSETP.GTU.FTZ.AND P2, PT, R0, R158, PT ;  /* 0x0000009e0000720b */ /* 0x001fe20003f5c000 */
[----:B-----5:R-:W-:-:S03]  /*7c50*/  HADD2.F32 R0, -RZ, R68.H0_H0 ;  /* 0x20000044ff007230 */ /* 0x020fc60000004100 */
[----:B------:R-:W-:Y:S02]  /*7c60*/  PLOP3.LUT P4, PT, P2, PT, PT, 0x8, 0x80 ;  /* 0x000000000080781c */ /* 0x000fe4000178e170 */
[----:B-1----:R-:W-:-:S05]  /*7c70*/  FMUL.FTZ R0, R0, R159 ;  /* 0x0000009f00007220 */ /* 0x002fca0000410000 */
[----:B------:R-:W-:-:S06]  /*7c80*/  FSEL R0, R0, RZ, !P2 ;  /* 0x000000ff00007208 */ /* 0x000fcc0005000000 */
        /* <DEDUP_REMOVED lines=10> */
.L_x_5756:
        /* <DEDUP_REMOVED lines=12> */
.L_x_5758:
[----:B------:R-:W-:Y:S05]  /*7df0*/  BSYNC.RECONVERGENT B2 ;  /* 0x0000000000027941 */ /* 0x000fea0003800200 */
.L_x_5757:
        /* <DEDUP_REMOVED lines=62> */
.L_x_5755:
[----:B------:R-:W-:Y:S05]  /*81e0*/  BSYNC.RECONVERGENT B1 ;  /* 0x0000000000017941 */ /* 0x000fea0003800200 */
.L_x_5754:
[----:B------:R-:W-:Y:S01]  /*81f0*/  I2FP.F32.U32 R2, R5 ;  /* 0x0000000500027245 */ /* 0x000fe20000201000 */
[----:B------:R-:W-:Y:S01]  /*8200*/  BSSY.RECONVERGENT B1, `(.L_x_5759) ;  /* 0x0000064000017945 */ /* 0x000fe20003800200 */
[----:B------:R-:W-:-:S03]  /*8210*/  ISETP.NE.AND P3, PT, R3, 0x1, PT ;  /* 0x000000010300780c */ /* 0x000fc60003f65270 */
[----:B------:R-:W-:-:S05]  /*8220*/  FFMA.FTZ R2, R2, R157, 1.1641532182693481445e-10 ;  /* 0x2f00000002027423 */ /* 0x000fca000001009d */
[----:B------:R-:W-:Y:S01]  /*8230*/  FSETP.GTU.FTZ.AND P2, PT, R2, R158, PT ;  /* 0x0000009e0200720b */ /* 0x000fe20003f5c000 */
[----:B------:R-:W-:-:S05]  /*8240*/  HADD2.F32 R2, -RZ, R64.H0_H0 ;  /* 0x20000040ff027230 */ /* 0x000fca0000004100 */
[----:B------:R-:W-:-:S05]  /*8250*/  FMUL.FTZ R2, R2, R159 ;  /* 0x0000009f02027220 */ /* 0x000fca0000410000 */
[----:B------:R-:W-:-:S05]  /*8260*/  FSEL R2, R2, RZ, !P2 ;  /* 0x000000ff02027208 */ /* 0x000fca0005000000 */
[----:B------:R-:W-:Y:S01]  /*8270*/  FADD.FTZ R0, R0, R2 ;  /* 0x0000000200007221 */ /* 0x000fe20000010000 */
[----:B------:R-:W-:-:S05]  /*8280*/  @P1 HADD2.F32 R2, -RZ, R60.H0_H0 ;  /* 0x2000003cff021230 */ /* 0x000fca0000004100 */
[----:B------:R-:W-:Y:S01]  /*8290*/  @P1 FADD.FTZ R9, R2, R0 ;  /* 0x0000000002091221 */ /* 0x000fe20000010000 */
[----:B------:R-:W-:Y:S01]  /*82a0*/  @!P1 MOV R9, R0 ;  /* 0x0000000000099202 */ /* 0x000fe20000000f00 */
[----:B------:R-:W-:Y:S01]  /*82b0*/  IMAD.MOV.U32 R2, RZ, RZ, 0x2 ;  /* 0x00000002ff027424 */ /* 0x000fe200078e00ff */
[----:B------:R-:W-:Y:S02]  /*82c0*/  SEL R0, RZ, 0x1, P2 ;  /* 0x00000001ff007807 */ /* 0x000fe40001000000 */
[----:B------:R-:W-:Y:S02]  /*82d0*/  F2FP.F16.F32.PACK_AB R73, RZ, R9 ;  /* 0x00000009ff49723e */ /* 0x000fe400000000ff */
[----:B------:R-:W-:Y:S01]  /*82e0*/  PRMT R8, R0, 0x7610, R8 ;  /* 0x0000761000087816 */ /* 0x000fe20000000008 */
[----:B------:R-:W-:Y:S01]  /*82f0*/  IMAD.MOV.U32 R0, RZ, RZ, R12 ;  /* 0x000000ffff007224 */ /* 0x000fe200078e000c */
        /* <DEDUP_REMOVED lines=9> */
.L_x_5761:
        /* <DEDUP_REMOVED lines=12> */
.L_x_5763:
[----:B------:R-:W-:Y:S05]  /*8450*/  BSYNC.RECONVERGENT B2 ;  /* 0x0000000000027941 */ /* 0x000fea0003800200 */
.L_x_5762:
        /* <DEDUP_REMOVED lines=62> */
.L_x_5760:
[----:B------:R-:W-:Y:S05]  /*8840*/  BSYNC.RECONVERGENT B1 ;  /* 0x0000000000017941 */ /* 0x000fea0003800200 */
.L_x_5759:
        /* <DEDUP_REMOVED lines=8> */
[----:B------:R-:W-:-:S03]  /*88d0*/  HADD2.F32 R0, -RZ, R68.H1_H1 ;  /* 0x30000044ff007230 */ /* 0x000fc60000004100 */
[----:B------:R-:W-:Y:S02]  /*88e0*/  PLOP3.LUT P4, PT, P2, PT, PT, 0x8, 0x80 ;  /* 0x000000000080781c */ /* 0x000fe4000178e170 */
[----:B------:R-:W-:-:S05]  /*88f0*/  FMUL.FTZ R0, R0, R159 ;  /* 0x0000009f00007220 */ /* 0x000fca0000410000 */
[----:B------:R-:W-:-:S06]  /*8900*/  FSEL R0, R0, RZ, !P2 ;  /* 0x000000ff00007208 */ /* 0x000fcc0005000000 */
        /* <DEDUP_REMOVED lines=10> */
.L_x_5766:
        /* <DEDUP_REMOVED lines=12> */
.L_x_5768:
[----:B------:R-:W-:Y:S05]  /*8a70*/  BSYNC.RECONVERGENT B2 ;  /* 0x0000000000027941 */ /* 0x000fea0003800200 */
.L_x_5767:
        /* <DEDUP_REMOVED lines=62> */
.L_x_5765:
[----:B------:R-:W-:Y:S05]  /*8e60*/  BSYNC.RECONVERGENT B1 ;  /* 0x0000000000017941 */ /* 0x000fea0003800200 */
.L_x_5764:
[----:B------:R-:W-:Y:S01]  /*8e70*/  I2FP.F32.U32 R2, R5 ;  /* 0x0000000500027245 */ /* 0x000fe20000201000 */
[----:B------:R-:W-:Y:S01]  /*8e80*/  BSSY.RECONVERGENT B1, `(.L_x_5769) ;  /* 0x0000064000017945 */ /* 0x000fe20003800200 */
[----:B------:R-:W-:Y:S01]  /*8e90*/  ISETP.NE.AND P3, PT, R3, 0x1, PT ;  /* 0x000000010300780c */ /* 0x000fe20003f65270 */
[----:B------:R-:W-:Y:S02]  /*8ea0*/  IMAD.MOV.U32 R5, RZ, RZ, R12 ;  /* 0x000000ffff057224 */ /* 0x000fe400078e000c */
[----:B------:R-:W-:-:S05]  /*8eb0*/  FFMA.FTZ R2, R2, R157, 1.1641532182693481445e-10 ;  /* 0x2f00000002027423 */ /* 0x000fca000001009d */
[----:B------:R-:W-:Y:S01]  /*8ec0*/  FSETP.GTU.FTZ.AND P2, PT, R2, R158, PT ;  /* 0x0000009e0200720b */ /* 0x000fe20003f5c000 */
[----:B------:R-:W-:-:S05]  /*8ed0*/  HADD2.F32 R2, -RZ, R64.H1_H1 ;  /* 0x30000040ff027230 */ /* 0x000fca0000004100 */
[----:B------:R-:W-:-:S05]  /*8ee0*/  FMUL.FTZ R2, R2, R159 ;  /* 0x0000009f02027220 */ /* 0x000fca0000410000 */
[----:B------:R-:W-:-:S05]  /*8ef0*/  FSEL R2, R2, RZ, !P2 ;  /* 0x000000ff02027208 */ /* 0x000fca0005000000 */
[----:B------:R-:W-:Y:S01]  /*8f00*/  FADD.FTZ R0, R0, R2 ;  /* 0x0000000200007221 */ /* 0x000fe20000010000 */
[----:B------:R-:W-:-:S05]  /*8f10*/  @P1 HADD2.F32 R2, -RZ, R60.H1_H1 ;  /* 0x3000003cff021230 */ /* 0x000fca0000004100 */
[--C-:B------:R-:W-:Y:S01]  /*8f20*/  @P1 FADD.FTZ R24, R2, R0.reuse ;  /* 0x0000000002181221 */ /* 0x100fe20000010000 */
[----:B------:R-:W-:Y:S01]  /*8f30*/  @!P1 IMAD.MOV.U32 R24, RZ, RZ, R0 ;  /* 0x000000ffff189224 */ /* 0x000fe200078e0000 */
[----:B------:R-:W-:Y:S01]  /*8f40*/  SEL R0, RZ, 0x1, P2 ;  /* 0x00000001ff007807 */ /* 0x000fe20001000000 */
[----:B------:R-:W-:-:S03]  /*8f50*/  HFMA2 R2, -RZ, RZ, 0, 1.1920928955078125e-07 ;  /* 0x00000002ff027431 */ /* 0x000fc600000001ff */
[----:B------:R-:W-:Y:S02]  /*8f60*/  F2FP.F16.F32.PACK_AB R68, RZ, R24 ;  /* 0x00000018ff44723e */ /* 0x000fe400000000ff */
[----:B------:R-:W-:Y:S01]  /*8f70*/  PRMT R7, R0, 0x7610, R7 ;  /* 0x0000761000077816 */ /* 0x000fe20000000007 */
        /* <DEDUP_REMOVED lines=9> */
.L_x_5771:
        /* <DEDUP_REMOVED lines=12> */
.L_x_5773:
[----:B------:R-:W-:Y:S05]  /*90d0*/  BSYNC.RECONVERGENT B2 ;  /* 0x0000000000027941 */ /* 0x000fea0003800200 */
.L_x_5772:
        /* <DEDUP_REMOVED lines=62> */
.L_x_5770:
[----:B------:R-:W-:Y:S05]  /*94c0*/  BSYNC.RECONVERGENT B1 ;  /* 0x0000000000017941 */ /* 0x000fea0003800200 */
.L_x_5769:
        /* <DEDUP_REMOVED lines=8> */
[----:B------:R-:W-:-:S05]  /*9550*/  HADD2.F32 R0, -RZ, R69.H0_H0 ;  /* 0x20000045ff007230 */ /* 0x000fca0000004100 */
        /* <DEDUP_REMOVED lines=13> */
.L_x_5776:
        /* <DEDUP_REMOVED lines=12> */
.L_x_5778:
[----:B------:R-:W-:Y:S05]  /*96f0*/  BSYNC.RECONVERGENT B2 ;  /* 0x0000000000027941 */ /* 0x000fea0003800200 */
.L_x_5777:
        /* <DEDUP_REMOVED lines=62> */
.L_x_5775:
[----:B------:R-:W-:Y:S05]  /*9ae0*/  BSYNC.RECONVERGENT B1 ;  /* 0x0000000000017941 */ /* 0x000fea0003800200 */
.L_x_5774:
[----:B------:R-:W-:Y:S01]  /*9af0*/  I2FP.F32.U32 R2, R5 ;  /* 0x0000000500027245 */ /* 0x000fe20000201000 */
[----:B------:R-:W-:Y:S04]  /*9b00*/  BSSY.RECONVERGENT B1, `(.L_x_5779) ;  /* 0x0000064000017945 */ /* 0x000fe80003800200 */
[----:B------:R-:W-:-:S05]  /*9b10*/  FFMA.FTZ R2, R2, R157, 1.1641532182693481445e-10 ;  /* 0x2f00000002027423 */ /* 0x000fca000001009d */
[----:B------:R-:W-:Y:S01]  /*9b20*/  FSETP.GTU.FTZ.AND P2, PT, R2, R158, PT ;  /* 0x0000009e0200720b */ /* 0x000fe20003f5c000 */
[----:B------:R-:W-:-:S05]  /*9b30*/  HADD2.F32 R2, -RZ, R65.H0_H0 ;  /* 0x20000041ff027230 */ /* 0x000fca0000004100 */
[----:B------:R-:W-:-:S05]  /*9b40*/  FMUL.FTZ R2, R2, R159 ;  /* 0x0000009f02027220 */ /* 0x000fca0000410000 */
[----:B------:R-:W-:-:S05]  /*9b50*/  FSEL R2, R2, RZ, !P2 ;  /* 0x000000ff02027208 */ /* 0x000fca0005000000 */
[----:B------:R-:W-:Y:S01]  /*9b60*/  FADD.FTZ R0, R0, R2 ;  /* 0x0000000200007221 */ /* 0x000fe20000010000 */
[----:B------:R-:W-:-:S05]  /*9b70*/  @P1 HADD2.F32 R2, -RZ, R61.H0_H0 ;  /* 0x2000003dff021230 */ /* 0x000fca0000004100 */
[--C-:B------:R-:W-:Y:S01]  /*9b80*/  @P1 FADD.FTZ R23, R2, R0.reuse ;  /* 0x0000000002171221 */ /* 0x100fe20000010000 */
[----:B------:R-:W-:Y:S01]  /*9b90*/  @!P1 IMAD.MOV.U32 R23, RZ, RZ, R0 ;  /* 0x000000ffff179224 */ /* 0x000fe200078e0000 */
[----:B------:R-:W-:Y:S01]  /*9ba0*/  SEL R0, RZ, 0x1, P2 ;  /* 0x00000001ff007807 */ /* 0x000fe20001000000 */
[----:B------:R-:W-:Y:S01]  /*9bb0*/  IMAD.MOV.U32 R2, RZ, RZ, 0x2 ;  /* 0x00000002ff027424 */ /* 0x000fe200078e00ff */
[----:B------:R-:W-:Y:S02]  /*9bc0*/  ISETP.NE.AND P2, PT, R3, 0x1, PT ;  /* 0x000000010300780c */ /* 0x000fe40003f45270 */
[----:B------:R-:W-:Y:S02]  /*9bd0*/  PRMT R6, R0, 0x7610, R6 ;  /* 0x0000761000067816 */ /* 0x000fe40000000006 */
[----:B------:R-:W-:Y:S02]  /*9be0*/  F2FP.F16.F32.PACK_AB R74, RZ, R23 ;  /* 0x00000017ff4a723e */ /* 0x000fe400000000ff */
[----:B------:R-:W-:-:S07]  /*9bf0*/  MOV R0, R12 ;  /* 0x0000000c00007202 */ /* 0x000fce0000000f00 */
        /* <DEDUP_REMOVED lines=9> */
.L_x_5781:
        /* <DEDUP_REMOVED lines=12> */
.L_x_5783:
[----:B------:R-:W-:Y:S05]  /*9d50*/  BSYNC.RECONVERGENT B2 ;  /* 0x0000000000027941 */ /* 0x000fea0003800200 */
.L_x_5782:
        /* <DEDUP_REMOVED lines=62> */
.L_x_5780:
[----:B------:R-:W-:Y:S05]  /*a140*/  BSYNC.RECONVERGENT B1 ;  /* 0x0000000000017941 */ /* 0x000fea0003800200 */
.L_x_5779:
[----:B------:R-:W-:Y:S01]  /*a150*/  I2FP.F32.U32 R0, R0 ;  /* 0x0000000000007245 */ /* 0x000fe20000201000 */
[----:B------:R-:W-:Y:S01]  /*a160*/  BSSY.RECONVERGENT B1, `(.L_x_5784) ;  /* 0x0000060000017945 */ /* 0x000fe20003800200 */
[----:B------:R-:W-:Y:S01]  /*a170*/  LOP3.LUT R18, R18, 0xfffffffd, RZ, 0xc0, !PT ;  /* 0xfffffffd12127812 */ /* 0x000fe200078ec0ff */
[----:B------:R-:W-:Y:S02]  /*a180*/  IMAD.MOV.U32 R3, RZ, RZ, 0x2 ;  /* 0x00000002ff037424 */ /* 0x000fe400078e00ff */
[----:B------:R-:W-:Y:S01]  /*a190*/  FFMA.FTZ R0, R0, R157, 1.1641532182693481445e-10 ;  /* 0x2f00000000007423 */ /* 0x000fe2000001009d */
[----:B------:R-:W-:-:S04]  /*a1a0*/  IMAD.MOV.U32 R5, RZ, RZ, R12 ;  /* 0x000000ffff057224 */ /* 0x000fc800078e000c */
[----:B------:R-:W-:Y:S01]  /*a1b0*/  FSETP.GTU.FTZ.AND P2, PT, R0, R158, PT ;  /* 0x0000009e0000720b */ /* 0x000fe20003f5c000 */
[----:B------:R-:W-:-:S05]  /*a1c0*/  HADD2.F32 R0, -RZ, R69.H1_H1 ;  /* 0x30000045ff007230 */ /* 0x000fca0000004100 */
        /* <DEDUP_REMOVED lines=14> */
.L_x_5786:
        /* <DEDUP_REMOVED lines=12> */
.L_x_5788:
[----:B------:R-:W-:Y:S05]  /*a370*/  BSYNC.RECONVERGENT B2 ;  /* 0x0000000000027941 */ /* 0x000fea0003800200 */
.L_x_5787:
        /* <DEDUP_REMOVED lines=62> */
.L_x_5785:
[----:B------:R-:W-:Y:S05]  /*a760*/  BSYNC.RECONVERGENT B1 ;  /* 0x0000000000017941 */ /* 0x000fea0003800200 */
.L_x_5784:
[----:B------:R-:W-:Y:S01]  /*a770*/  I2FP.F32.U32 R2, R5 ;  /* 0x0000000500027245 */ /* 0x000fe20000201000 */
[----:B------:R-:W-:Y:S04]  /*a780*/  BSSY.RECONVERGENT B1, `(.L_x_5789) ;  /* 0x0000064000017945 */ /* 0x000fe80003800200 */
[----:B------:R-:W-:-:S05]  /*a790*/  FFMA.FTZ R2, R2, R157, 1.1641532182693481445e-10 ;  /* 0x2f00000002027423 */ /* 0x000fca000001009d */
[----:B------:R-:W-:Y:S01]  /*a7a0*/  FSETP.GTU.FTZ.AND P2, PT, R2, R158, PT ;  /* 0x0000009e0200720b */ /* 0x000fe20003f5c000 */
[----:B------:R-:W-:-:S05]  /*a7b0*/  HADD2.F32 R2, -RZ, R65.H1_H1 ;  /* 0x30000041ff027230 */ /* 0x000fca0000004100 */
[----:B------:R-:W-:-:S05]  /*a7c0*/  FMUL.FTZ R2, R2, R159 ;  /* 0x0000009f02027220 */ /* 0x000fca0000410000 */
[----:B------:R-:W-:-:S05]  /*a7d0*/  FSEL R2, R2, RZ, !P2 ;  /* 0x000000ff02027208 */ /* 0x000fca0005000000 */
[----:B------:R-:W-:Y:S01]  /*a7e0*/  FADD.FTZ R0, R0, R2 ;  /* 0x0000000200007221 */ /* 0x000fe20000010000 */
[----:B------:R-:W-:-:S05]  /*a7f0*/  @P1 HADD2.F32 R2, -RZ, R61.H1_H1 ;  /* 0x3000003dff021230 */ /* 0x000fca0000004100 */
[----:B------:R-:W-:Y:S01]  /*a800*/  @P1 FADD.FTZ R40, R2, R0 ;  /* 0x0000000002281221 */ /* 0x000fe20000010000 */
[----:B------:R-:W-:Y:S01]  /*a810*/  @!P1 MOV R40, R0 ;  /* 0x0000000000289202 */ /* 0x000fe20000000f00 */
[----:B------:R-:W-:Y:S01]  /*a820*/  IMAD.MOV.U32 R2, RZ, RZ, 0x2 ;  /* 0x00000002ff027424 */ /* 0x000fe200078e00ff */
[----:B------:R-:W-:Y:S02]  /*a830*/  SEL R0, RZ, 0x1, P2 ;  /* 0x00000001ff007807 */ /* 0x000fe40001000000 */
[----:B------:R-:W-:Y:S02]  /*a840*/  ISETP.NE.AND P2, PT, R3, 0x1, PT ;  /* 0x000000010300780c */ /* 0x000fe40003f45270 */
[----:B------:R-:W-:Y:S01]  /*a850*/  PRMT R5, R0, 0x7610, R5 ;  /* 0x0000761000057816 */ /* 0x000fe20000000005 */
[----:B------:R-:W-:Y:S01]  /*a860*/  IMAD.MOV.U32 R0, RZ, RZ, R12 ;  /* 0x000000ffff007224 */ /* 0x000fe200078e000c */
[----:B------:R-:W-:-:S09]  /*a870*/  F2FP.F16.F32.PACK_AB R69, RZ, R40 ;  /* 0x00000028ff45723e */ /* 0x000fd200000000ff */
        /* <DEDUP_REMOVED lines=9> */
.L_x_5791:
        /* <DEDUP_REMOVED lines=12> */
.L_x_5793:
[----:B------:R-:W-:Y:S05]  /*a9d0*/  BSYNC.RECONVERGENT B2 ;  /* 0x0000000000027941 */ /* 0x000fea0003800200 */
.L_x_5792:
        /* <DEDUP_REMOVED lines=62> */
.L_x_5790:
[----:B------:R-:W-:Y:S05]  /*adc0*/  BSYNC.RECONVERGENT B1 ;  /* 0x0000000000017941 */ /* 0x000fea0003800200 */
.L_x_5789:
[----:B------:R-:W-:Y:S01]  /*add0*/  I2FP.F32.U32 R0, R0 ;  /* 0x0000000000007245 */ /* 0x000fe20000201000 */
[----:B------:R-:W-:Y:S01]  /*ade0*/  BSSY.RECONVERGENT B1, `(.L_x_5794) ;  /* 0x000005e000017945 */ /* 0x000fe20003800200 */
[----:B------:R-:W-:Y:S01]  /*adf0*/  ISETP.NE.AND P3, PT, R2, 0x1, PT ;  /* 0x000000010200780c */ /* 0x000fe20003f65270 */
[----:B------:R-:W-:Y:S02]  /*ae00*/  HFMA2 R3, -RZ, RZ, 0, 1.1920928955078125e-07 ;  /* 0x00000002ff037431 */ /* 0x000fe400000001ff */
[----:B------:R-:W-:Y:S02]  /*ae10*/  IMAD.MOV.U32 R4, RZ, RZ, R12 ;  /* 0x000000ffff047224 */ /* 0x000fe400078e000c */
[----:B------:R-:W-:-:S05]  /*ae20*/  FFMA.FTZ R0, R0, R157, 1.1641532182693481445e-10 ;  /* 0x2f00000000007423 */ /* 0x000fca000001009d */
[----:B------:R-:W-:Y:S01]  /*ae30*/  FSETP.GTU.FTZ.AND P2, PT, R0, R158, PT ;  /* 0x0000009e0000720b */ /* 0x000fe20003f5c000 */
[----:B------:R-:W-:-:S05]  /*ae40*/  HADD2.F32 R0, -RZ, R70.H0_H0 ;  /* 0x20000046ff007230 */ /* 0x000fca0000004100 */
        /* <DEDUP_REMOVED lines=12> */
.L_x_5796:
        /* <DEDUP_REMOVED lines=12> */
.L_x_5798:
[----:B------:R-:W-:Y:S05]  /*afd0*/  BSYNC.RECONVERGENT B2 ;  /* 0x0000000000027941 */ /* 0x000fea0003800200 */
.L_x_5797:
        /* <DEDUP_REMOVED lines=62> */
.L_x_5795:
[----:B------:R-:W-:Y:S05]  /*b3c0*/  BSYNC.RECONVERGENT B1 ;  /* 0x0000000000017941 */ /* 0x000fea0003800200 */
.L_x_5794:
[----:B------:R-:W-:Y:S01]  /*b3d0*/  I2FP.F32.U32 R2, R4 ;  /* 0x0000000400027245 */ /* 0x000fe20000201000 */
[----:B------:R-:W-:Y:S01]  /*b3e0*/  BSSY.RECONVERGENT B1, `(.L_x_5799) ;  /* 0x0000064000017945 */ /* 0x000fe20003800200 */
[----:B------:R-:W-:-:S03]  /*b3f0*/  IMAD.MOV.U32 R93, RZ, RZ, R12 ;  /* 0x000000ffff5d7224 */ /* 0x000fc600078e000c */
        /* <DEDUP_REMOVED lines=10> */
[----:B------:R-:W-:Y:S01]  /*b4a0*/  HFMA2 R2, -RZ, RZ, 0, 1.1920928955078125e-07 ;  /* 0x00000002ff027431 */ /* 0x000fe200000001ff */
[----:B------:R-:W-:Y:S02]  /*b4b0*/  ISETP.NE.AND P3, PT, R3, 0x1, PT ;  /* 0x000000010300780c */ /* 0x000fe40003f65270 */
[----:B------:R-:W-:Y:S02]  /*b4c0*/  F2FP.F16.F32.PACK_AB R75, RZ, R39 ;  /* 0x00000027ff4b723e */ /* 0x000fe400000000ff */
[----:B------:R-:W-:-:S09]  /*b4d0*/  PRMT R4, R0, 0x7610, R4 ;  /* 0x0000761000047816 */ /* 0x000fd20000000004 */
        /* <DEDUP_REMOVED lines=9> */
.L_x_5801:
        /* <DEDUP_REMOVED lines=12> */
.L_x_5803:
[----:B------:R-:W-:Y:S05]  /*b630*/  BSYNC.RECONVERGENT B2 ;  /* 0x0000000000027941 */ /* 0x000fea0003800200 */
.L_x_5802:
        /* <DEDUP_REMOVED lines=62> */
.L_x_5800:
[----:B------:R-:W-:Y:S05]  /*ba20*/  BSYNC.RECONVERGENT B1 ;  /* 0x0000000000017941 */ /* 0x000fea0003800200 */
.L_x_5799:
[----:B------:R-:W-:Y:S01]  /*ba30*/  I2FP.F32.U32 R0, R93 ;  /* 0x0000005d00007245 */ /* 0x000fe20000201000 */
[----:B------:R-:W-:Y:S01]  /*ba40*/  BSSY.RECONVERGENT B1, `(.L_x_5804) ;  /* 0x000005e000017945 */ /* 0x000fe20003800200 */
[----:B------:R-:W-:Y:S01]  /*ba50*/  ISETP.NE.AND P4, PT, R2, 0x1, PT ;  /* 0x000000010200780c */ /* 0x000fe20003f85270 */
[----:B------:R-:W-:Y:S02]  /*ba60*/  IMAD.MOV.U32 R14, RZ, RZ, 0x2 ;  /* 0x00000002ff0e7424 */ /* 0x000fe400078e00ff */
[----:B------:R-:W-:-:S05]  /*ba70*/  FFMA.FTZ R0, R0, R157, 1.1641532182693481445e-10 ;  /* 0x2f00000000007423 */ /* 0x000fca000001009d */
[----:B------:R-:W-:Y:S01]  /*ba80*/  FSETP.GTU.FTZ.AND P3, PT, R0, R158, PT ;  /* 0x0000009e0000720b */ /* 0x000fe20003f7c000 */
[----:B------:R-:W-:Y:S01]  /*ba90*/  HADD2.F32 R0, -RZ, R70.H1_H1 ;  /* 0x30000046ff007230 */ /* 0x000fe20000004100 */
[----:B------:R-:W-:-:S04]  /*baa0*/  MOV R70, R12 ;  /* 0x0000000c00467202 */ /* 0x000fc80000000f00 */
        /* <DEDUP_REMOVED lines=12> */
.L_x_5806:
        /* <DEDUP_REMOVED lines=12> */
.L_x_5808:
[----:B------:R-:W-:Y:S05]  /*bc30*/  BSYNC.RECONVERGENT B2 ;  /* 0x0000000000027941 */ /* 0x000fea0003800200 */
.L_x_5807:
        /* <DEDUP_REMOVED lines=62> */
.L_x_5805:
[----:B------:R-:W-:Y:S05]  /*c020*/  BSYNC.RECONVERGENT B1 ;  /* 0x0000000000017941 */ /* 0x000fea0003800200 */
.L_x_5804:
[----:B------:R-:W-:Y:S01]  /*c030*/  I2FP.F32.U32 R2, R70 ;  /* 0x0000004600027245 */ /* 0x000fe20000201000 */
[----:B------:R-:W-:Y:S01]  /*c040*/  BSSY.RECONVERGENT B1, `(.L_x_5809) ;  /* 0x0000063000017945 */ /* 0x000fe20003800200 */
[----:B------:R-:W-:-:S03]  /*c050*/  IMAD.MOV.U32 R93, RZ, RZ, 0x2 ;  /* 0x00000002ff5d7424 */ /* 0x000fc600078e00ff */
[----:B------:R-:W-:-:S05]  /*c060*/  FFMA.FTZ R2, R2, R157, 1.1641532182693481445e-10 ;  /* 0x2f00000002027423 */ /* 0x000fca000001009d */
[----:B------:R-:W-:Y:S01]  /*c070*/  FSETP.GTU.FTZ.AND P4, PT, R2, R158, PT ;  /* 0x0000009e0200720b */ /* 0x000fe20003f9c000 */
[----:B------:R-:W-:-:S03]  /*c080*/  HADD2.F32 R2, -RZ, R66.H1_H1 ;  /* 0x30000042ff027230 */ /* 0x000fc60000004100 */
[----:B------:R-:W-:Y:S02]  /*c090*/  SEL R3, RZ, 0x1, P4 ;  /* 0x00000001ff037807 */ /* 0x000fe40002000000 */
[----:B------:R-:W-:-:S05]  /*c0a0*/  FMUL.FTZ R2, R2, R159 ;  /* 0x0000009f02027220 */ /* 0x000fca0000410000 */
[----:B------:R-:W-:Y:S02]  /*c0b0*/  FSEL R2, R2, RZ, !P4 ;  /* 0x000000ff02027208 */ /* 0x000fe40006000000 */
[----:B------:R-:W-:-:S03]  /*c0c0*/  ISETP.NE.AND P4, PT, R14, 0x1, PT ;  /* 0x000000010e00780c */ /* 0x000fc60003f85270 */
[----:B------:R-:W-:Y:S01]  /*c0d0*/  FADD.FTZ R0, R0, R2 ;  /* 0x0000000200007221 */ /* 0x000fe20000010000 */
[----:B------:R-:W-:-:S05]  /*c0e0*/  @P1 HADD2.F32 R2, -RZ, R62.H1_H1 ;  /* 0x3000003eff021230 */ /* 0x000fca0000004100 */
[--C-:B------:R-:W-:Y:S01]  /*c0f0*/  @P1 FADD.FTZ R94, R2, R0.reuse ;  /* 0x00000000025e1221 */ /* 0x100fe20000010000 */
[----:B------:R-:W-:Y:S01]  /*c100*/  @!P1 IMAD.MOV.U32 R94, RZ, RZ, R0 ;  /* 0x000000ffff5e9224 */ /* 0x000fe200078e0000 */
[----:B------:R-:W-:-:S04]  /*c110*/  MOV R2, R12 ;  /* 0x0000000c00027202 */ /* 0x000fc80000000f00 */
        /* <DEDUP_REMOVED lines=10> */
.L_x_5811:
        /* <DEDUP_REMOVED lines=12> */
.L_x_5813:
[----:B------:R-:W-:Y:S05]  /*c280*/  BSYNC.RECONVERGENT B2 ;  /* 0x0000000000027941 */ /* 0x000fea0003800200 */
.L_x_5812:
        /* <DEDUP_REMOVED lines=62> */
.L_x_5810:
[----:B------:R-:W-:Y:S05]  /*c670*/  BSYNC.RECONVERGENT B1 ;  /* 0x0000000000017941 */ /* 0x000fea0003800200 */
.L_x_5809:
[----:B------:R-:W-:Y:S01]  /*c680*/  I2FP.F32.U32 R0, R2 ;  /* 0x0000000200007245 */ /* 0x000fe20000201000 */
[----:B------:R-:W-:Y:S01]  /*c690*/  BSSY.RECONVERGENT B1, `(.L_x_5814) ;  /* 0x000005e000017945 */ /* 0x000fe20003800200 */
[----:B------:R-:W-:Y:S01]  /*c6a0*/  ISETP.NE.AND P5, PT, R93, 0x1, PT ;  /* 0x000000015d00780c */ /* 0x000fe20003fa5270 */
[----:B------:R-:W-:Y:S02]  /*c6b0*/  IMAD.MOV.U32 R14, RZ, RZ, 0x2 ;  /* 0x00000002ff0e7424 */ /* 0x000fe400078e00ff */
[----:B------:R-:W-:Y:S01]  /*c6c0*/  FFMA.FTZ R0, R0, R157, 1.1641532182693481445e-10 ;  /* 0x2f00000000007423 */ /* 0x000fe2000001009d */
[----:B------:R-:W-:-:S04]  /*c6d0*/  IMAD.MOV.U32 R2, RZ, RZ, R12 ;  /* 0x000000ffff027224 */ /* 0x000fc800078e000c */
        /* <DEDUP_REMOVED lines=14> */
.L_x_5816:
        /* <DEDUP_REMOVED lines=12> */
.L_x_5818:
[----:B------:R-:W-:Y:S05]  /*c880*/  BSYNC.RECONVERGENT B2 ;  /* 0x0000000000027941 */ /* 0x000fea0003800200 */
.L_x_5817:
        /* <DEDUP_REMOVED lines=62> */
.L_x_5815:
[----:B------:R-:W-:Y:S05]  /*cc70*/  BSYNC.RECONVERGENT B1 ;  /* 0x0000000000017941 */ /* 0x000fea0003800200 */
.L_x_5814:
[----:B------:R-:W-:Y:S01]  /*cc80*/  I2FP.F32.U32 R2, R2 ;  /* 0x0000000200027245 */ /* 0x000fe20000201000 */
[----:B------:R-:W-:Y:S01]  /*cc90*/  BSSY.RECONVERGENT B1, `(.L_x_5819) ;  /* 0x0000063000017945 */ /* 0x000fe20003800200 */
[----:B------:R-:W-:-:S03]  /*cca0*/  IMAD.MOV.U32 R103, RZ, RZ, 0x2 ;  /* 0x00000002ff677424 */ /* 0x000fc600078e00ff */
        /* <DEDUP_REMOVED lines=8> */
[----:B------:R-:W-:Y:S02]  /*cd30*/  SEL R2, RZ, 0x1, P5 ;  /* 0x00000001ff027807 */ /* 0x000fe40002800000 */
[----:B------:R-:W-:Y:S02]  /*cd40*/  ISETP.NE.AND P5, PT, R14, 0x1, PT ;  /* 0x000000010e00780c */ /* 0x000fe40003fa5270 */
[----:B------:R-:W-:Y:S01]  /*cd50*/  @!P1 MOV R93, R0 ;  /* 0x00000000005d9202 */ /* 0x000fe20000000f00 */
[----:B------:R-:W-:-:S03]  /*cd60*/  IMAD.MOV.U32 R0, RZ, RZ, R12 ;  /* 0x000000ffff007224 */ /* 0x000fc600078e000c */
[----:B------:R-:W-:-:S07]  /*cd70*/  F2FP.F16.F32.PACK_AB R156, RZ, R93 ;  /* 0x0000005dff9c723e */ /* 0x000fce00000000ff */
        /* <DEDUP_REMOVED lines=9> */
.L_x_5821:
        /* <DEDUP_REMOVED lines=12> */
.L_x_5823:
[----:B------:R-:W-:Y:S05]  /*ced0*/  BSYNC.RECONVERGENT B2 ;  /* 0x0000000000027941 */ /* 0x000fea0003800200 */
.L_x_5822:
        /* <DEDUP_REMOVED lines=62> */
.L_x_5820:
[----:B------:R-:W-:Y:S05]  /*d2c0*/  BSYNC.RECONVERGENT B1 ;  /* 0x0000000000017941 */ /* 0x000fea0003800200 */
.L_x_5819:
[----:B------:R-:W-:Y:S01]  /*d2d0*/  I2FP.F32.U32 R0, R0 ;  /* 0x0000000000007245 */ /* 0x000fe20000201000 */
[----:B------:R-:W-:Y:S01]  /*d2e0*/  BSSY.RECONVERGENT B1, `(.L_x_5824) ;  /* 0x0000061000017945 */ /* 0x000fe20003800200 */
[----:B------:R-:W-:Y:S01]  /*d2f0*/  ISETP.NE.AND P6, PT, R103, 0x1, PT ;  /* 0x000000016700780c */ /* 0x000fe20003fc5270 */
[----:B------:R-:W-:Y:S02]  /*d300*/  HFMA2 R14, -RZ, RZ, 0, 1.1920928955078125e-07 ;  /* 0x00000002ff0e7431 */ /* 0x000fe400000001ff */
[----:B------:R-:W-:-:S05]  /*d310*/  FFMA.FTZ R0, R0, R157, 1.1641532182693481445e-10 ;  /* 0x2f00000000007423 */ /* 0x000fca000001009d */
[----:B------:R-:W-:Y:S01]  /*d320*/  FSETP.GTU.FTZ.AND P5, PT, R0, R158, PT ;  /* 0x0000009e0000720b */ /* 0x000fe20003fbc000 */
[----:B------:R-:W-:Y:S02]  /*d330*/  HADD2.F32 R0, -RZ, R71.H1_H1 ;  /* 0x30000047ff007230 */ /* 0x000fe40000004100 */
[----:B------:R-:W-:-:S03]  /*d340*/  IMAD.MOV.U32 R71, RZ, RZ, R12 ;  /* 0x000000ffff477224 */ /* 0x000fc600078e000c */
        /* <DEDUP_REMOVED lines=12> */
.L_x_5826:
        /* <DEDUP_REMOVED lines=15> */
.L_x_5828:
[----:B------:R-:W-:Y:S05]  /*d500*/  BSYNC.RECONVERGENT B2 ;  /* 0x0000000000027941 */ /* 0x000fea0003800200 */
.L_x_5827:
        /* <DEDUP_REMOVED lines=62> */
.L_x_5825:
[----:B------:R-:W-:Y:S05]  /*d8f0*/  BSYNC.RECONVERGENT B1 ;  /* 0x0000000000017941 */ /* 0x000fea0003800200 */
.L_x_5824:
[----:B------:R-:W-:Y:S02]  /*d900*/  I2FP.F32.U32 R71, R71 ;  /* 0x0000004700477245 */ /* 0x000fe40000201000 */
[----:B------:R-:W-:Y:S02]  /*d910*/  PRMT R70, R75, 0x5410, R70 ;  /* 0x000054104b467816 */ /* 0x000fe40000000046 */
[----:B------:R-:W-:Y:S01]  /*d920*/  PRMT R69, R74, 0x5410, R69 ;  /* 0x000054104a457816 */ /* 0x000fe20000000045 */
[----:B------:R-:W-:Y:S01]  /*d930*/  FFMA.FTZ R71, R71, R157, 1.1641532182693481445e-10 ;  /* 0x2f00000047477423 */ /* 0x000fe2000001009d */
[----:B------:R-:W-:-:S04]  /*d940*/  PRMT R68, R73, 0x5410, R68 ;  /* 0x0000541049447816 */ /* 0x000fc80000000044 */
        /* <DEDUP_REMOVED lines=8> */
[----:B------:R-:W-:-:S04]  /*d9d0*/  SEL R0, RZ, 0x1, P6 ;  /* 0x00000001ff007807 */ /* 0x000fc80003000000 */
[----:B------:R-:W-:-:S04]  /*d9e0*/  F2FP.F16.F32.PACK_AB R71, RZ, R103 ;  /* 0x00000067ff47723e */ /* 0x000fc800000000ff */
[----:B------:R-:W-:-:S07]  /*d9f0*/  PRMT R71, R156, 0x5410, R71 ;  /* 0x000054109c477816 */ /* 0x000fce0000000047 */
.L_x_5748:
        /* <DEDUP_REMOVED lines=43> */
.L_x_5829:
[----:B------:R-:W-:Y:S02]  /*dcb0*/  IMAD.MOV.U32 R136, RZ, RZ, R72 ;  /* 0x000000ffff887224 */ /* 0x000fe400078e0048 */
[----:B------:R-:W-:-:S07]  /*dcc0*/  VIADD R74, R10, 0x20 ;  /* 0x000000200a4a7836 */ /* 0x000fce0000000000 */
.L_x_5706:
[----:B----4-:R-:W-:Y:S05]  /*dcd0*/  BSYNC.RECONVERGENT B0 ;  /* 0x0000000000007941 */ /* 0x010fea0003800200 */
.L_x_5705:
        /* <DEDUP_REMOVED lines=35> */
.L_x_5835:
        /* <DEDUP_REMOVED lines=12> */
.L_x_5837:
[----:B------:R-:W-:Y:S05]  /*dfd0*/  BSYNC.RECONVERGENT B2 ;  /* 0x0000000000027941 */ /* 0x000fea0003800200 */
.L_x_5836:
        /* <DEDUP_REMOVED lines=62> */
.L_x_5834:
[----:B------:R-:W-:Y:S05]  /*e3c0*/  BSYNC.RECONVERGENT B1 ;  /* 0x0000000000017941 */ /* 0x000fea0003800200 */
.L_x_5833:
[----:B------:R-:W0:Y:S01]  /*e3d0*/  LDC R159, c[0x0][0x404] ;  /* 0x00010100ff9f7b82 */ /* 0x000e220000000800 */
[----:B------:R-:W-:Y:S01]  /*e3e0*/  I2FP.F32.U32 R0, R0 ;  /* 0x0000000000007245 */ /* 0x000fe20000201000 */
[----:B------:R-:W-:Y:S01]  /*e3f0*/  IMAD.MOV.U32 R158, RZ, RZ, 0x2f800000 ;  /* 0x2f800000ff9e7424 */ /* 0x000fe200078e00ff */
[----:B------:R-:W-:Y:S01]  /*e400*/  ISETP.NE.AND P3, PT, R3, 0x1, PT ;  /* 0x000000010300780c */ /* 0x000fe20003f65270 */
[----:B------:R-:W-:Y:S01]  /*e410*/  BSSY.RECONVERGENT B1, `(.L_x_5838) ;  /* 0x0000060000017945 */ /* 0x000fe20003800200 */
[----:B------:R-:W-:Y:S01]  /*e420*/  LOP3.LUT R18, R18, 0xffffffef, RZ, 0xc0, !PT ;  /* 0xffffffef12127812 */ /* 0x000fe200078ec0ff */
[----:B------:R-:W-:Y:S01]  /*e430*/  FFMA.FTZ R0, R0, R158, 1.1641532182693481445e-10 ;  /* 0x2f00000000007423 */ /* 0x000fe2000001009e */
[----:B------:R-:W-:Y:S01]  /*e440*/  HFMA2 R2, -RZ, RZ, 0, 1.1920928955078125e-07 ;  /* 0x00000002ff027431 */ /* 0x000fe200000001ff */
[----:B------:R-:W1:Y:S01]  /*e450*/  LDC R248, c[0x0][0x408] ;  /* 0x00010200fff87b82 */ /* 0x000e620000000800 */
[----:B------:R-:W-:Y:S02]  /*e460*/  IMAD.MOV.U32 R5, RZ, RZ, R12 ;  /* 0x000000ffff057224 */ /* 0x000fe400078e000c */
        /* <DEDUP_REMOVED lines=15> */
.L_x_5840:
        /* <DEDUP_REMOVED lines=12> */
.L_x_5842:
[----:B------:R-:W-:Y:S05]  /*e620*/  BSYNC.RECONVERGENT B2 ;  /* 0x0000000000027941 */ /* 0x000fea0003800200 */
.L_x_5841:
        /* <DEDUP_REMOVED lines=62> */
.L_x_5839:
[----:B------:R-:W-:Y:S05]  /*ea10*/  BSYNC.RECONVERGENT B1 ;  /* 0x0000000000017941 */ /* 0x000fea0003800200 */
.L_x_5838:
        /* <DEDUP_REMOVED lines=26> */
.L_x_5845:
        /* <DEDUP_REMOVED lines=12> */
.L_x_5847:
[----:B------:R-:W-:Y:S05]  /*ec80*/  BSYNC.RECONVERGENT B2 ;  /* 0x0000000000027941 */ /* 0x000fea0003800200 */
.L_x_5846:
        /* <DEDUP_REMOVED lines=62> */
.L_x_5844:
[----:B------:R-:W-:Y:S05]  /*f070*/  BSYNC.RECONVERGENT B1 ;  /* 0x0000000000017941 */ /* 0x000fea0003800200 */
.L_x_5843:
        /* <DEDUP_REMOVED lines=8> */
[----:B------:R-:W-:-:S05]  /*f100*/  HADD2.F32 R0, -RZ, R68.H1_H1 ;  /* 0x30000044ff007230 */ /* 0x000fca0000004100 */
        /* <DEDUP_REMOVED lines=13> */
.L_x_5850:
        /* <DEDUP_REMOVED lines=12> */
.L_x_5852:
[----:B------:R-:W-:Y:S05]  /*f2a0*/  BSYNC.RECONVERGENT B2 ;  /* 0x0000000000027941 */ /* 0x000fea0003800200 */
.L_x_5851:
        /* <DEDUP_REMOVED lines=62> */
.L_x_5849:
[----:B------:R-:W-:Y:S05]  /*f690*/  BSYNC.RECONVERGENT B1 ;  /* 0x0000000000017941 */ /* 0x000fea0003800200 */
.L_x_5848:
[----:B------:R-:W-:Y:S01]  /*f6a0*/  I2FP.F32.U32 R3, R5 ;  /* 0x0000000500037245 */ /* 0x000fe20000201000 */
[----:B------:R-:W-:Y:S01]  /*f6b0*/  BSSY.RECONVERGENT B1, `(.L_x_5853) ;  /* 0x0000064000017945 */ /* 0x000fe20003800200 */
[----:B------:R-:W-:-:S03]  /*f6c0*/  MOV R5, R12 ;  /* 0x0000000c00057202 */ /* 0x000fc60000000f00 */
        /* <DEDUP_REMOVED lines=10> */
[----:B------:R-:W-:Y:S01]  /*f770*/  IMAD.MOV.U32 R3, RZ, RZ, 0x2 ;  /* 0x00000002ff037424 */ /* 0x000fe200078e00ff */
        /* <DEDUP_REMOVED lines=12> */
.L_x_5855:
        /* <DEDUP_REMOVED lines=12> */
.L_x_5857:
[----:B------:R-:W-:Y:S05]  /*f900*/  BSYNC.RECONVERGENT B2 ;  /* 0x0000000000027941 */ /* 0x000fea0003800200 */
.L_x_5856:
        /* <DEDUP_REMOVED lines=62> */
.L_x_5854:
[----:B------:R-:W-:Y:S05]  /*fcf0*/  BSYNC.RECONVERGENT B1 ;  /* 0x0000000000017941 */ /* 0x000fea0003800200 */
.L_x_5853:
[----:B------:R-:W-:Y:S01]  /*fd00*/  I2FP.F32.U32 R0, R5 ;  /* 0x0000000500007245 */ /* 0x000fe20000201000 */
[----:B------:R-:W-:Y:S01]  /*fd10*/  BSSY.RECONVERGENT B1, `(.L_x_5858) ;  /* 0x0000060000017945 */ /* 0x000fe20003800200 */
[----:B------:R-:W-:Y:S01]  /*fd20*/  LOP3.LUT R18, R18, 0xfffffffb, RZ, 0xc0, !PT ;  /* 0xfffffffb12127812 */ /* 0x000fe200078ec0ff */
[----:B------:R-:W-:Y:S02]  /*fd30*/  IMAD.MOV.U32 R2, RZ, RZ, 0x2 ;  /* 0x00000002ff027424 */ /* 0x000fe400078e00ff */
[----:B------:R-:W-:Y:S01]  /*fd40*/  FFMA.FTZ R0, R0, R158, 1.1641532182693481445e-10 ;  /* 0x2f00000000007423 */ /* 0x000fe2000001009e */
[----:B------:R-:W-:-:S04]  /*fd50*/  IMAD.MOV.U32 R5, RZ, RZ, R12 ;  /* 0x000000ffff057224 */ /* 0x000fc800078e000c */
[----:B------:R-:W-:Y:S01]  /*fd60*/  FSETP.GTU.FTZ.AND P2, PT, R0, R159, PT ;  /* 0x0000009f0000720b */ /* 0x000fe20003f5c000 */
[----:B------:R-:W-:-:S05]  /*fd70*/  HADD2.F32 R0, -RZ, R69.H0_H0 ;  /* 0x20000045ff007230 */ /* 0x000fca0000004100 */
        /* <DEDUP_REMOVED lines=14> */
.L_x_5860:
        /* <DEDUP_REMOVED lines=12> */
.L_x_5862:
[----:B------:R-:W-:Y:S05]  /*ff20*/  BSYNC.RECONVERGENT B2 ;  /* 0x0000000000027941 */ /* 0x000fea0003800200 */
.L_x_5861:
        /* <DEDUP_REMOVED lines=62> */
.L_x_5859:
[----:B------:R-:W-:Y:S05]  /*10310*/  BSYNC.RECONVERGENT B1 ;  /* 0x0000000000017941 */ /* 0x000fea0003800200 */
.L_x_5858:
        /* <DEDUP_REMOVED lines=13> */
[----:B------:R-:W-:Y:S02]  /*103f0*/  @!P1 MOV R21, R0 ;  /* 0x0000000000159202 */ /* 0x000fe40000000f00 */
[----:B------:R-:W-:Y:S01]  /*10400*/  PRMT R6, R3, 0x7610, R6 ;  /* 0x0000761003067816 */ /* 0x000fe20000000006 */
[----:B------:R-:W-:Y:S01]  /*10410*/  IMAD.MOV.U32 R3, RZ, RZ, 0x2 ;  /* 0x00000002ff037424 */ /* 0x000fe200078e00ff */
        /* <DEDUP_REMOVED lines=10> */
.L_x_5865:
        /* <DEDUP_REMOVED lines=12> */
.L_x_5867:
[----:B------:R-:W-:Y:S05]  /*10580*/  BSYNC.RECONVERGENT B2 ;  /* 0x0000000000027941 */ /* 0x000fea0003800200 */
.L_x_5866:
        /* <DEDUP_REMOVED lines=62> */
.L_x_5864:
[----:B------:R-:W-:Y:S05]  /*10970*/  BSYNC.RECONVERGENT B1 ;  /* 0x0000000000017941 */ /* 0x000fea0003800200 */
.L_x_5863:
[----:B------:R-:W-:Y:S01]  /*10980*/  I2FP.F32.U32 R2, R5 ;  /* 0x0000000500027245 */ /* 0x000fe20000201000 */
[----:B------:R-:W-:Y:S01]  /*10990*/  BSSY.RECONVERGENT B1, `(.L_x_5868) ;  /* 0x0000060000017945 */ /* 0x000fe20003800200 */
[----:B------:R-:W-:Y:S01]  /*109a0*/  LOP3.LUT R18, R18, 0xfffffffd, RZ, 0xc0, !PT ;  /* 0xfffffffd12127812 */ /* 0x000fe200078ec0ff */
[----:B------:R-:W-:Y:S02]  /*109b0*/  IMAD.MOV.U32 R5, RZ, RZ, R12 ;  /* 0x000000ffff057224 */ /* 0x000fe400078e000c */
[----:B------:R-:W-:-:S05]  /*109c0*/  FFMA.FTZ R2, R2, R158, 1.1641532182693481445e-10 ;  /* 0x2f00000002027423 */ /* 0x000fca000001009e */
[----:B------:R-:W-:Y:S01]  /*109d0*/  FSETP.GTU.FTZ.AND P2, PT, R2, R159, PT ;  /* 0x0000009f0200720b */ /* 0x000fe20003f5c000 */
[----:B------:R-:W-:-:S05]  /*109e0*/  HADD2.F32 R2, -RZ, R69.H1_H1 ;  /* 0x30000045ff027230 */ /* 0x000fca0000004100 */
[----:B------:R-:W-:-:S05]  /*109f0*/  FMUL.FTZ R2, R2, R248 ;  /* 0x000000f802027220 */ /* 0x000fca0000410000 */
        /* <DEDUP_REMOVED lines=14> */
.L_x_5870:
        /* <DEDUP_REMOVED lines=12> */
.L_x_5872:
[----:B------:R-:W-:Y:S05]  /*10ba0*/  BSYNC.RECONVERGENT B2 ;  /* 0x0000000000027941 */ /* 0x000fea0003800200 */
.L_x_5871:
        /* <DEDUP_REMOVED lines=62> */
.L_x_5869:
[----:B------:R-:W-:Y:S05]  /*10f90*/  BSYNC.RECONVERGENT B1 ;  /* 0x0000000000017941 */ /* 0x000fea0003800200 */
.L_x_5868:
[----:B------:R-:W-:Y:S01]  /*10fa0*/  I2FP.F32.U32 R3, R5 ;  /* 0x0000000500037245 */ /* 0x000fe20000201000 */
[----:B------:R-:W-:Y:S01]  /*10fb0*/  @P1 HADD2.F32 R4, -RZ, R61.H1_H1 ;  /* 0x3000003dff041230 */ /* 0x000fe20000004100 */
[----:B------:R-:W-:Y:S01]  /*10fc0*/  BSSY.RECONVERGENT B1, `(.L_x_5873) ;  /* 0x0000063000017945 */ /* 0x000fe20003800200 */
[----:B------:R-:W-:Y:S02]  /*10fd0*/  IMAD.MOV.U32 R42, RZ, RZ, R12 ;  /* 0x000000ffff2a7224 */ /* 0x000fe400078e000c */
[----:B------:R-:W-:-:S05]  /*10fe0*/  FFMA.FTZ R3, R3, R158, 1.1641532182693481445e-10 ;  /* 0x2f00000003037423 */ /* 0x000fca000001009e */
[----:B------:R-:W-:Y:S01]  /*10ff0*/  FSETP.GTU.FTZ.AND P2, PT, R3, R159, PT ;  /* 0x0000009f0300720b */ /* 0x000fe20003f5c000 */
[----:B------:R-:W-:-:S05]  /*11000*/  HADD2.F32 R3, -RZ, R65.H1_H1 ;  /* 0x30000041ff037230 */ /* 0x000fca0000004100 */
[----:B------:R-:W-:-:S05]  /*11010*/  FMUL.FTZ R3, R3, R248 ;  /* 0x000000f803037220 */ /* 0x000fca0000410000 */
[----:B------:R-:W-:-:S05]  /*11020*/  FSEL R3, R3, RZ, !P2 ;  /* 0x000000ff03037208 */ /* 0x000fca0005000000 */
[----:B------:R-:W-:-:S04]  /*11030*/  FADD.FTZ R3, R41, R3 ;  /* 0x0000000329037221 */ /* 0x000fc80000010000 */
[--C-:B------:R-:W-:Y:S01]  /*11040*/  @P1 FADD.FTZ R41, R4, R3.reuse ;  /* 0x0000000304291221 */ /* 0x100fe20000010000 */
[----:B------:R-:W-:Y:S01]  /*11050*/  @!P1 IMAD.MOV.U32 R41, RZ, RZ, R3 ;  /* 0x000000ffff299224 */ /* 0x000fe200078e0003 */
[----:B------:R-:W-:Y:S02]  /*11060*/  SEL R3, RZ, 0x1, P2 ;  /* 0x00000001ff037807 */ /* 0x000fe40001000000 */
[----:B------:R-:W-:Y:S02]  /*11070*/  ISETP.NE.AND P2, PT, R2, 0x1, PT ;  /* 0x000000010200780c */ /* 0x000fe40003f45270 */
[----:B------:R-:W-:Y:S01]  /*11080*/  PRMT R5, R3, 0x7610, R5 ;  /* 0x0000761003057816 */ /* 0x000fe20000000005 */
[----:B------:R-:W-:Y:S01]  /*11090*/  HFMA2 R3, -RZ, RZ, 0, 1.1920928955078125e-07 ;  /* 0x00000002ff037431 */ /* 0x000fe200000001ff */
[----:B------:R-:W-:-:S09]  /*110a0*/  F2FP.F16.F32.PACK_AB R69, RZ, R41 ;  /* 0x00000029ff45723e */ /* 0x000fd200000000ff */
        /* <DEDUP_REMOVED lines=9> */
.L_x_5875:
        /* <DEDUP_REMOVED lines=12> */
.L_x_5877:
[----:B------:R-:W-:Y:S05]  /*11200*/  BSYNC.RECONVERGENT B2 ;  /* 0x0000000000027941 */ /* 0x000fea0003800200 */
.L_x_5876:
        /* <DEDUP_REMOVED lines=62> */
.L_x_5874:
[----:B------:R-:W-:Y:S05]  /*115f0*/  BSYNC.RECONVERGENT B1 ;  /* 0x0000000000017941 */ /* 0x000fea0003800200 */
.L_x_5873:
        /* <DEDUP_REMOVED lines=20> */
.L_x_5880:
        /* <DEDUP_REMOVED lines=12> */
.L_x_5882:
[----:B------:R-:W-:Y:S05]  /*11800*/  BSYNC.RECONVERGENT B2 ;  /* 0x0000000000027941 */ /* 0x000fea0003800200 */
.L_x_5881:
        /* <DEDUP_REMOVED lines=62> */
.L_x_5879:
[----:B------:R-:W-:Y:S05]  /*11bf0*/  BSYNC.RECONVERGENT B1 ;  /* 0x0000000000017941 */ /* 0x000fea0003800200 */
.L_x_5878:
[----:B------:R-:W-:Y:S01]  /*11c00*/  I2FP.F32.U32 R3, R42 ;  /* 0x0000002a00037245 */ /* 0x000fe20000201000 */
[----:B------:R-:W-:Y:S01]  /*11c10*/  BSSY.RECONVERGENT B1, `(.L_x_5883) ;  /* 0x0000064000017945 */ /* 0x000fe20003800200 */
[----:B------:R-:W-:-:S03]  /*11c20*/  MOV R91, R12 ;  /* 0x0000000c005b7202 */ /* 0x000fc60000000f00 */
        /* <DEDUP_REMOVED lines=9> */
[----:B------:R-:W-:Y:S02]  /*11cc0*/  SEL R3, RZ, 0x1, P3 ;  /* 0x00000001ff037807 */ /* 0x000fe40001800000 */
[----:B------:R-:W-:Y:S02]  /*11cd0*/  ISETP.NE.AND P3, PT, R2, 0x1, PT ;  /* 0x000000010200780c */ /* 0x000fe40003f65270 */
[----:B------:R-:W-:Y:S01]  /*11ce0*/  PRMT R4, R3, 0x7610, R4 ;  /* 0x0000761003047816 */ /* 0x000fe20000000004 */
[----:B------:R-:W-:Y:S01]  /*11cf0*/  IMAD.MOV.U32 R3, RZ, RZ, 0x2 ;  /* 0x00000002ff037424 */ /* 0x000fe200078e00ff */
[----:B------:R-:W-:-:S09]  /*11d00*/  F2FP.F16.F32.PACK_AB R73, RZ, R42 ;  /* 0x0000002aff49723e */ /* 0x000fd200000000ff */
        /* <DEDUP_REMOVED lines=9> */
.L_x_5885:
        /* <DEDUP_REMOVED lines=12> */
.L_x_5887:
[----:B------:R-:W-:Y:S05]  /*11e60*/  BSYNC.RECONVERGENT B2 ;  /* 0x0000000000027941 */ /* 0x000fea0003800200 */
.L_x_5886:
        /* <DEDUP_REMOVED lines=62> */
.L_x_5884:
[----:B------:R-:W-:Y:S05]  /*12250*/  BSYNC.RECONVERGENT B1 ;  /* 0x0000000000017941 */ /* 0x000fea0003800200 */
.L_x_5883:
        /* <DEDUP_REMOVED lines=20> */
.L_x_5890:
        /* <DEDUP_REMOVED lines=12> */
.L_x_5892:
[----:B------:R-:W-:Y:S05]  /*12460*/  BSYNC.RECONVERGENT B2 ;  /* 0x0000000000027941 */ /* 0x000fea0003800200 */
.L_x_5891:
        /* <DEDUP_REMOVED lines=62> */
.L_x_5889:
[----:B------:R-:W-:Y:S05]  /*12850*/  BSYNC.RECONVERGENT B1 ;  /* 0x0000000000017941 */ /* 0x000fea0003800200 */
.L_x_5888:
[----:B------:R-:W-:Y:S01]  /*12860*/  I2FP.F32.U32 R3, R91 ;  /* 0x0000005b00037245 */ /* 0x000fe20000201000 */
[----:B------:R-:W-:Y:S01]  /*12870*/  @P1 HADD2.F32 R14, -RZ, R62.H1_H1 ;  /* 0x3000003eff0e1230 */ /* 0x000fe20000004100 */
[----:B------:R-:W-:Y:S01]  /*12880*/  BSSY.RECONVERGENT B1, `(.L_x_5893) ;  /* 0x0000062000017945 */ /* 0x000fe20003800200 */
[----:B------:R-:W-:Y:S02]  /*12890*/  IMAD.MOV.U32 R91, RZ, RZ, 0x2 ;  /* 0x00000002ff5b7424 */ /* 0x000fe400078e00ff */
[----:B------:R-:W-:-:S05]  /*128a0*/  FFMA.FTZ R3, R3, R158, 1.1641532182693481445e-10 ;  /* 0x2f00000003037423 */ /* 0x000fca000001009e */
[----:B------:R-:W-:Y:S01]  /*128b0*/  FSETP.GTU.FTZ.AND P4, PT, R3, R159, PT ;  /* 0x0000009f0300720b */ /* 0x000fe20003f9c000 */
[----:B------:R-:W-:-:S05]  /*128c0*/  HADD2.F32 R3, -RZ, R66.H1_H1 ;  /* 0x30000042ff037230 */ /* 0x000fca0000004100 */
[----:B------:R-:W-:-:S05]  /*128d0*/  FMUL.FTZ R3, R3, R248 ;  /* 0x000000f803037220 */ /* 0x000fca0000410000 */
[----:B------:R-:W-:-:S05]  /*128e0*/  FSEL R3, R3, RZ, !P4 ;  /* 0x000000ff03037208 */ /* 0x000fca0006000000 */
[----:B------:R-:W-:Y:S01]  /*128f0*/  FADD.FTZ R3, R70, R3 ;  /* 0x0000000346037221 */ /* 0x000fe20000010000 */
[----:B------:R-:W-:-:S03]  /*12900*/  IMAD.MOV.U32 R70, RZ, RZ, R12 ;  /* 0x000000ffff467224 */ /* 0x000fc600078e000c */
[----:B------:R-:W-:Y:S01]  /*12910*/  @P1 FADD.FTZ R92, R14, R3 ;  /* 0x000000030e5c1221 */ /* 0x000fe20000010000 */
[----:B------:R-:W-:Y:S02]  /*12920*/  @!P1 MOV R92, R3 ;  /* 0x00000003005c9202 */ /* 0x000fe40000000f00 */
[----:B------:R-:W-:Y:S02]  /*12930*/  SEL R3, RZ, 0x1, P4 ;  /* 0x00000001ff037807 */ /* 0x000fe40002000000 */
[----:B------:R-:W-:Y:S02]  /*12940*/  ISETP.NE.AND P4, PT, R2, 0x1, PT ;  /* 0x000000010200780c */ /* 0x000fe40003f85270 */
[----:B------:R-:W-:-:S11]  /*12950*/  F2FP.F16.F32.PACK_AB R156, RZ, R92 ;  /* 0x0000005cff9c723e */ /* 0x000fd600000000ff */
        /* <DEDUP_REMOVED lines=9> */
.L_x_5895:
        /* <DEDUP_REMOVED lines=12> */
.L_x_5897:
[----:B------:R-:W-:Y:S05]  /*12ab0*/  BSYNC.RECONVERGENT B2 ;  /* 0x0000000000027941 */ /* 0x000fea0003800200 */
.L_x_5896:
        /* <DEDUP_REMOVED lines=62> */
.L_x_5894:
[----:B------:R-:W-:Y:S05]  /*12ea0*/  BSYNC.RECONVERGENT B1 ;  /* 0x0000000000017941 */ /* 0x000fea0003800200 */
.L_x_5893:
        /* <DEDUP_REMOVED lines=20> */
.L_x_5900:
        /* <DEDUP_REMOVED lines=12> */
.L_x_5902:
[----:B------:R-:W-:Y:S05]  /*130b0*/  BSYNC.RECONVERGENT B2 ;  /* 0x0000000000027941 */ /* 0x000fea0003800200 */
.L_x_5901:
        /* <DEDUP_REMOVED lines=62> */
.L_x_5899:
[----:B------:R-:W-:Y:S05]  /*134a0*/  BSYNC.RECONVERGENT B1 ;  /* 0x0000000000017941 */ /* 0x000fea0003800200 */
.L_x_5898:
[----:B------:R-:W-:Y:S01]  /*134b0*/  I2FP.F32.U32 R70, R70 ;  /* 0x0000004600467245 */ /* 0x000fe20000201000 */
[----:B------:R-:W-:Y:S01]  /*134c0*/  BSSY.RECONVERGENT B1, `(.L_x_5903) ;  /* 0x0000063000017945 */ /* 0x000fe20003800200 */
[----:B------:R-:W-:-:S03]  /*134d0*/  HFMA2 R137, -RZ, RZ, 0, 1.1920928955078125e-07 ;  /* 0x00000002ff897431 */ /* 0x000fc600000001ff */
        /* <DEDUP_REMOVED lines=10> */
[----:B------:R-:W-:Y:S01]  /*13580*/  IMAD.MOV.U32 R70, RZ, RZ, R12 ;  /* 0x000000ffff467224 */ /* 0x000fe200078e000c */
[----:B------:R-:W-:Y:S02]  /*13590*/  ISETP.NE.AND P5, PT, R14, 0x1, PT ;  /* 0x000000010e00780c */ /* 0x000fe40003fa5270 */
[----:B------:R-:W-:-:S11]  /*135a0*/  F2FP.F16.F32.PACK_AB R157, RZ, R91 ;  /* 0x0000005bff9d723e */ /* 0x000fd600000000ff */
        /* <DEDUP_REMOVED lines=9> */
.L_x_5905:
        /* <DEDUP_REMOVED lines=12> */
.L_x_5907:
[----:B------:R-:W-:Y:S05]  /*13700*/  BSYNC.RECONVERGENT B2 ;  /* 0x0000000000027941 */ /* 0x000fea0003800200 */
.L_x_5906:
        /* <DEDUP_REMOVED lines=62> */
.L_x_5904:
[----:B------:R-:W-:Y:S05]  /*13af0*/  BSYNC.RECONVERGENT B1 ;  /* 0x0000000000017941 */ /* 0x000fea0003800200 */
.L_x_5903:
[----:B------:R-:W-:Y:S01]  /*13b00*/  I2FP.F32.U32 R14, R70 ;  /* 0x00000046000e7245 */ /* 0x000fe20000201000 */
[----:B------:R-:W-:Y:S01]  /*13b10*/  BSSY.RECONVERGENT B1, `(.L_x_5908) ;  /* 0x0000061000017945 */ /* 0x000fe20003800200 */
[----:B------:R-:W-:Y:S02]  /*13b20*/  ISETP.NE.AND P6, PT, R137, 0x1, PT ;  /* 0x000000018900780c */ /* 0x000fe40003fc5270 */
[----:B------:R-:W-:Y:S01]  /*13b30*/  MOV R136, R12 ;  /* 0x0000000c00887202 */ /* 0x000fe20000000f00 */
        /* <DEDUP_REMOVED lines=16> */
.L_x_5910:
        /* <DEDUP_REMOVED lines=15> */
.L_x_5912:
[----:B------:R-:W-:Y:S05]  /*13d30*/  BSYNC.RECONVERGENT B2 ;  /* 0x0000000000027941 */ /* 0x000fea0003800200 */
.L_x_5911:
        /* <DEDUP_REMOVED lines=62> */
.L_x_5909:
[----:B------:R-:W-:Y:S05]  /*14120*/  BSYNC.RECONVERGENT B1 ;  /* 0x0000000000017941 */ /* 0x000fea0003800200 */
.L_x_5908:
[----:B------:R-:W-:Y:S01]  /*14130*/  I2FP.F32.U32 R70, R136 ;  /* 0x0000008800467245 */ /* 0x000fe20000201000 */
[----:B------:R-:W-:Y:S01]  /*14140*/  @P1 HADD2.F32 R71, -RZ, R63.H1_H1 ;  /* 0x3000003fff471230 */ /* 0x000fe20000004100 */
[----:B------:R-:W-:Y:S02]  /*14150*/  PRMT R69, R0, 0x5410, R69 ;  /* 0x0000541000457816 */ /* 0x000fe40000000045 */
[----:B------:R-:W-:Y:S01]  /*14160*/  PRMT R68, R72, 0x5410, R68 ;  /* 0x0000541048447816 */ /* 0x000fe20000000044 */
[----:B------:R-:W-:-:S05]  /*14170*/  FFMA.FTZ R70, R70, R158, 1.1641532182693481445e-10 ;  /* 0x2f00000046467423 */ /* 0x000fca000001009e */
[----:B------:R-:W-:Y:S01]  /*14180*/  FSETP.GTU.FTZ.AND P6, PT, R70, R159, PT ;  /* 0x0000009f4600720b */ /* 0x000fe20003fdc000 */
[----:B------:R-:W-:-:S03]  /*14190*/  HADD2.F32 R70, -RZ, R67.H1_H1 ;  /* 0x30000043ff467230 */ /* 0x000fc60000004100 */
[----:B------:R-:W-:Y:S02]  /*141a0*/  SEL R136, RZ, 0x1, P6 ;  /* 0x00000001ff887807 */ /* 0x000fe40003000000 */
[----:B------:R-:W-:Y:S02]  /*141b0*/  FMUL.FTZ R70, R70, R248 ;  /* 0x000000f846467220 */ /* 0x000fe40000410000 */
[----:B------:R-:W-:-:S03]  /*141c0*/  PRMT R0, R136, 0x7610, R0 ;  /* 0x0000761088007816 */ /* 0x000fc60000000000 */
[----:B------:R-:W-:-:S05]  /*141d0*/  FSEL R70, R70, RZ, !P6 ;  /* 0x000000ff46467208 */ /* 0x000fca0007000000 */
[----:B------:R-:W-:-:S04]  /*141e0*/  FADD.FTZ R70, R102, R70 ;  /* 0x0000004666467221 */ /* 0x000fc80000010000 */
[--C-:B------:R-:W-:Y:S01]  /*141f0*/  @P1 FADD.FTZ R102, R71, R70.reuse ;  /* 0x0000004647661221 */ /* 0x100fe20000010000 */
[----:B------:R-:W-:Y:S01]  /*14200*/  @!P1 IMAD.MOV.U32 R102, RZ, RZ, R70 ;  /* 0x000000ffff669224 */ /* 0x000fe200078e0046 */
[----:B------:R-:W-:-:S04]  /*14210*/  PRMT R70, R73, 0x5410, R156 ;  /* 0x0000541049467816 */ /* 0x000fc8000000009c */
[----:B------:R-:W-:-:S04]  /*14220*/  F2FP.F16.F32.PACK_AB R71, RZ, R102 ;  /* 0x00000066ff47723e */ /* 0x000fc800000000ff */
[----:B------:R-:W-:Y:S01]  /*14230*/  PRMT R71, R157, 0x5410, R71 ;  /* 0x000054109d477816 */ /* 0x000fe20000000047 */
[----:B------:R-:W-:Y:S06]  /*14240*/  BRA `(.L_x_5913) ;  /* 0x0000003000a87947 */ /* 0x000fec0003800000 */
.L_x_5832:
        /* <DEDUP_REMOVED lines=16> */
.L_x_5916:
        /* <DEDUP_REMOVED lines=12> */
.L_x_5918:
[----:B------:R-:W-:Y:S05]  /*14410*/  BSYNC.RECONVERGENT B2 ;  /* 0x0000000000027941 */ /* 0x000fea0003800200 */
.L_x_5917:
        /* <DEDUP_REMOVED lines=62> */
.L_x_5915:
[----:B------:R-:W-:Y:S05]  /*14800*/  BSYNC.RECONVERGENT B1 ;  /* 0x0000000000017941 */ /* 0x000fea0003800200 */
.L_x_5914:
[----:B------:R-:W0:Y:S01]  /*14810*/  LDC R159, c[0x0][0x404] ;  /* 0x00010100ff9f7b82 */ /* 0x000e220000000800 */
[----:B------:R-:W-:Y:S01]  /*14820*/  I2FP.F32.U32 R14, R21 ;  /* 0x00000015000e7245 */ /* 0x000fe20000201000 */
[----:B------:R-:W-:Y:S01]  /*14830*/  IMAD.MOV.U32 R158, RZ, RZ, 0x2f800000 ;  /* 0x2f800000ff9e7424 */ /* 0x000fe200078e00ff */
[----:B------:R-:W-:Y:S01]  /*14840*/  ISETP.NE.AND P3, PT, R22, 0x1, PT ;  /* 0x000000011600780c */ /* 0x000fe20003f65270 */
[----:B------:R-:W-:Y:S01]  /*14850*/  BSSY.RECONVERGENT B1, `(.L_x_5919) ;  /* 0x0000063000017945 */ /* 0x000fe20003800200 */
[----:B------:R-:W-:Y:S01]  /*14860*/  LOP3.LUT R18, R18, 0xffffffef, RZ, 0xc0, !PT ;  /* 0xffffffef12127812 */ /* 0x000fe200078ec0ff */
[----:B------:R-:W-:Y:S01]  /*14870*/  FFMA.FTZ R14, R14, R158, 1.1641532182693481445e-10 ;  /* 0x2f0000000e0e7423 */ /* 0x000fe2000001009e */
[----:B------:R-:W-:Y:S01]  /*14880*/  MOV R21, R12 ;  /* 0x0000000c00157202 */ /* 0x000fe20000000f00 */
[----:B------:R-:W1:Y:S03]  /*14890*/  LDC R248, c[0x0][0x408] ;  /* 0x00010200fff87b82 */ /* 0x000e660000000800 */
[----:B0-----:R-:W-:Y:S01]  /*148a0*/  FSETP.GTU.FTZ.AND P2, PT, R14, R159, PT ;  /* 0x0000009f0e00720b */ /* 0x001fe20003f5c000 */
[----:B-----5:R-:W-:-:S05]  /*148b0*/  HADD2.F32 R14, -RZ, R68.H0_H0 ;  /* 0x20000044ff0e7230 */ /* 0x020fca0000004100 */
[----:B-1----:R-:W-:-:S05]  /*148c0*/  FMUL.FTZ R14, R14, R248 ;  /* 0x000000f80e0e7220 */ /* 0x002fca0000410000 */
[----:B------:R-:W-:Y:S01]  /*148d0*/  FSEL R107, R14, RZ, !P2 ;  /* 0x000000ff0e6b7208 */ /* 0x000fe20005000000 */
[----:B------:R-:W-:Y:S01]  /*148e0*/  @P1 HADD2.F32 R14, -RZ, R60.H0_H0 ;  /* 0x2000003cff0e1230 */ /* 0x000fe20000004100 */
[----:B------:R-:W-:-:S04]  /*148f0*/  PLOP3.LUT P2, PT, P2, PT, PT, 0x8, 0x80 ;  /* 0x000000000080781c */ /* 0x000fc8000174e170 */
[----:B------:R-:W-:Y:S01]  /*14900*/  @P1 FADD.FTZ R107, R14, R107 ;  /* 0x0000006b0e6b1221 */ /* 0x000fe20000010000 */
[----:B------:R-:W-:-:S04]  /*14910*/  IMAD.MOV.U32 R14, RZ, RZ, 0x2 ;  /* 0x00000002ff0e7424 */ /* 0x000fc800078e00ff */
[----:B------:R-:W-:-:S04]  /*14920*/  F2FP.F16.F32.PACK_AB R72, RZ, R107 ;  /* 0x0000006bff48723e */ /* 0x000fc800000000ff */
        /* <DEDUP_REMOVED lines=10> */
.L_x_5921:
        /* <DEDUP_REMOVED lines=12> */
.L_x_5923:
[----:B------:R-:W-:Y:S05]  /*14a90*/  BSYNC.RECONVERGENT B2 ;  /* 0x0000000000027941 */ /* 0x000fea0003800200 */
.L_x_5922:
        /* <DEDUP_REMOVED lines=62> */
.L_x_5920:
[----:B------:R-:W-:Y:S05]  /*14e80*/  BSYNC.RECONVERGENT B1 ;  /* 0x0000000000017941 */ /* 0x000fea0003800200 */
.L_x_5919:
        /* <DEDUP_REMOVED lines=25> */
.L_x_5926:
        /* <DEDUP_REMOVED lines=12> */
.L_x_5928:
[----:B------:R-:W-:Y:S05]  /*150e0*/  BSYNC.RECONVERGENT B2 ;  /* 0x0000000000027941 */ /* 0x000fea0003800200 */
.L_x_5927:
        /* <DEDUP_REMOVED lines=62> */
.L_x_5925:
[----:B------:R-:W-:Y:S05]  /*154d0*/  BSYNC.RECONVERGENT B1 ;  /* 0x0000000000017941 */ /* 0x000fea0003800200 */
.L_x_5924:
[----:B------:R-:W-:Y:S01]  /*154e0*/  I2FP.F32.U32 R14, R21 ;  /* 0x00000015000e7245 */ /* 0x000fe20000201000 */
[----:B------:R-:W-:Y:S01]  /*154f0*/  BSSY.RECONVERGENT B1, `(.L_x_5929) ;  /* 0x0000063000017945 */ /* 0x000fe20003800200 */
[----:B------:R-:W-:Y:S01]  /*15500*/  LOP3.LUT R18, R18, 0xfffffffb, RZ, 0xc0, !PT ;  /* 0xfffffffb12127812 */ /* 0x000fe200078ec0ff */
        /* <DEDUP_REMOVED lines=22> */
.L_x_5931:
        /* <DEDUP_REMOVED lines=12> */
.L_x_5933:
[----:B------:R-:W-:Y:S05]  /*15730*/  BSYNC.RECONVERGENT B2 ;  /* 0x0000000000027941 */ /* 0x000fea0003800200 */
.L_x_5932:
        /* <DEDUP_REMOVED lines=62> */
.L_x_5930:
[----:B------:R-:W-:Y:S05]  /*15b20*/  BSYNC.RECONVERGENT B1 ;  /* 0x0000000000017941 */ /* 0x000fea0003800200 */
.L_x_5929:
[----:B------:R-:W-:Y:S01]  /*15b30*/  I2FP.F32.U32 R41, R41 ;  /* 0x0000002900297245 */ /* 0x000fe20000201000 */
[----:B------:R-:W-:Y:S01]  /*15b40*/  @P1 HADD2.F32 R42, -RZ, R61.H1_H1 ;  /* 0x3000003dff2a1230 */ /* 0x000fe20000004100 */
[----:B------:R-:W-:Y:S01]  /*15b50*/  LOP3.LUT R18, R18, 0xfffffffd, RZ, 0xc0, !PT ;  /* 0xfffffffd12127812 */ /* 0x000fe200078ec0ff */
[----:B------:R-:W-:Y:S01]  /*15b60*/  BSSY.RECONVERGENT B1, `(.L_x_5934) ;  /* 0x0000061000017945 */ /* 0x000fe20003800200 */
[----:B------:R-:W-:Y:S02]  /*15b70*/  IMAD.MOV.U32 R92, RZ, RZ, 0x2 ;  /* 0x00000002ff5c7424 */ /* 0x000fe400078e00ff */
[----:B------:R-:W-:-:S05]  /*15b80*/  FFMA.FTZ R41, R41, R158, 1.1641532182693481445e-10 ;  /* 0x2f00000029297423 */ /* 0x000fca000001009e */
[----:B------:R-:W-:Y:S01]  /*15b90*/  FSETP.GTU.FTZ.AND P2, PT, R41, R159, PT ;  /* 0x0000009f2900720b */ /* 0x000fe20003f5c000 */
[----:B------:R-:W-:-:S05]  /*15ba0*/  HADD2.F32 R41, -RZ, R69.H1_H1 ;  /* 0x30000045ff297230 */ /* 0x000fca0000004100 */
[----:B------:R-:W-:-:S05]  /*15bb0*/  FMUL.FTZ R41, R41, R248 ;  /* 0x000000f829297220 */ /* 0x000fca0000410000 */
[----:B------:R-:W-:Y:S02]  /*15bc0*/  FSEL R41, R41, RZ, !P2 ;  /* 0x000000ff29297208 */ /* 0x000fe40005000000 */
[----:B------:R-:W-:-:S03]  /*15bd0*/  PLOP3.LUT P2, PT, P2, PT, PT, 0x8, 0x80 ;  /* 0x000000000080781c */ /* 0x000fc6000174e170 */
[----:B------:R-:W-:Y:S01]  /*15be0*/  @P1 FADD.FTZ R41, R42, R41 ;  /* 0x000000292a291221 */ /* 0x000fe20000010000 */
[----:B------:R-:W-:-:S04]  /*15bf0*/  MOV R42, R12 ;  /* 0x0000000c002a7202 */ /* 0x000fc80000000f00 */
[----:B------:R-:W-:-:S05]  /*15c00*/  F2FP.F16.F32.PACK_AB R69, RZ, R41 ;  /* 0x00000029ff45723e */ /* 0x000fca00000000ff */
        /* <DEDUP_REMOVED lines=11> */
.L_x_5936:
        /* <DEDUP_REMOVED lines=12> */
.L_x_5938:
[----:B------:R-:W-:Y:S05]  /*15d80*/  BSYNC.RECONVERGENT B2 ;  /* 0x0000000000027941 */ /* 0x000fea0003800200 */
.L_x_5937:
        /* <DEDUP_REMOVED lines=62> */
.L_x_5935:
[----:B------:R-:W-:Y:S05]  /*16170*/  BSYNC.RECONVERGENT B1 ;  /* 0x0000000000017941 */ /* 0x000fea0003800200 */
.L_x_5934:
        /* <DEDUP_REMOVED lines=23> */
.L_x_5941:
        /* <DEDUP_REMOVED lines=12> */
.L_x_5943:
[----:B------:R-:W-:Y:S05]  /*163b0*/  BSYNC.RECONVERGENT B2 ;  /* 0x0000000000027941 */ /* 0x000fea0003800200 */
.L_x_5942:
        /* <DEDUP_REMOVED lines=62> */
.L_x_5940:
[----:B------:R-:W-:Y:S05]  /*167a0*/  BSYNC.RECONVERGENT B1 ;  /* 0x0000000000017941 */ /* 0x000fea0003800200 */
.L_x_5939:
        /* <DEDUP_REMOVED lines=23> */
.L_x_5946:
        /* <DEDUP_REMOVED lines=12> */
.L_x_5948:
[----:B------:R-:W-:Y:S05]  /*169e0*/  BSYNC.RECONVERGENT B2 ;  /* 0x0000000000027941 */ /* 0x000fea0003800200 */
.L_x_5947:
        /* <DEDUP_REMOVED lines=62> */
.L_x_5945:
[----:B------:R-:W-:Y:S05]  /*16dd0*/  BSYNC.RECONVERGENT B1 ;  /* 0x0000000000017941 */ /* 0x000fea0003800200 */
.L_x_5944:
        /* <DEDUP_REMOVED lines=23> */
.L_x_5951:
        /* <DEDUP_REMOVED lines=12> */
.L_x_5953:
[----:B------:R-:W-:Y:S05]  /*17010*/  BSYNC.RECONVERGENT B2 ;  /* 0x0000000000027941 */ /* 0x000fea0003800200 */
.L_x_5952:
        /* <DEDUP_REMOVED lines=62> */
.L_x_5950:
[----:B------:R-:W-:Y:S05]  /*17400*/  BSYNC.RECONVERGENT B1 ;  /* 0x0000000000017941 */ /* 0x000fea0003800200 */
.L_x_5949:
        /* <DEDUP_REMOVED lines=13> */
[----:B------:R-:W-:-:S07]  /*174e0*/  PRMT R71, R157, 0x5410, R71 ;  /* 0x000054109d477816 */ /* 0x000fce0000000047 */
.L_x_5913:
        /* <DEDUP_REMOVED lines=43> */
.L_x_5954:
[----:B------:R-:W-:Y:S01]  /*177a0*/  IMAD.MOV.U32 R136, RZ, RZ, R75 ;  /* 0x000000ffff887224 */ /* 0x000fe200078e004b */
[----:B------:R-:W-:-:S07]  /*177b0*/  IADD3 R74, PT, PT, R74, 0x20, RZ ;  /* 0x000000204a4a7810 */ /* 0x000fce0007ffe0ff */
.L_x_5831:
[----:B------:R-:W-:Y:S05]  /*177c0*/  BSYNC.RECONVERGENT B0 ;  /* 0x0000000000007941 */ /* 0x000fea0003800200 */
.L_x_5830:
        /* <DEDUP_REMOVED lines=35> */
.L_x_5960:
        /* <DEDUP_REMOVED lines=12> */
.L_x_5962:
[----:B------:R-:W-:Y:S05]  /*17ac0*/  BSYNC.RECONVERGENT B2 ;  /* 0x0000000000027941 */ /* 0x000fea0003800200 */
.L_x_5961:
        /* <DEDUP_REMOVED lines=62> */
.L_x_5959:
[----:B------:R-:W-:Y:S05]  /*17eb0*/  BSYNC.RECONVERGENT B1 ;  /* 0x0000000000017941 */ /* 0x000fea0003800200 */
.L_x_5958:
        /* <DEDUP_REMOVED lines=11> */
[----:B-----5:R-:W-:-:S05]  /*17f70*/  HADD2.F32 R0, -RZ, R68.H0_H0 ;  /* 0x20000044ff007230 */ /* 0x020fca0000004100 */
        /* <DEDUP_REMOVED lines=13> */
.L_x_5965:
        /* <DEDUP_REMOVED lines=12> */
.L_x_5967:
[----:B------:R-:W-:Y:S05]  /*18110*/  BSYNC.RECONVERGENT B2 ;  /* 0x0000000000027941 */ /* 0x000fea0003800200 */
.L_x_5966:
        /* <DEDUP_REMOVED lines=62> */
.L_x_5964:
[----:B------:R-:W-:Y:S05]  /*18500*/  BSYNC.RECONVERGENT B1 ;  /* 0x0000000000017941 */ /* 0x000fea0003800200 */
.L_x_5963:
        /* <DEDUP_REMOVED lines=14> */
[----:B------:R-:W-:Y:S02]  /*185f0*/  ISETP.NE.AND P2, PT, R2, 0x1, PT ;  /* 0x000000010200780c */ /* 0x000fe40003f45270 */
[----:B------:R-:W-:Y:S02]  /*18600*/  F2FP.F16.F32.PACK_AB R72, RZ, R108 ;  /* 0x0000006cff48723e */ /* 0x000fe400000000ff */
[----:B------:R-:W-:-:S09]  /*18610*/  PRMT R8, R0, 0x7610, R8 ;  /* 0x0000761000087816 */ /* 0x000fd20000000008 */
        /* <DEDUP_REMOVED lines=9> */
.L_x_5970:
        /* <DEDUP_REMOVED lines=12> */
.L_x_5972:
[----:B------:R-:W-:Y:S05]  /*18770*/  BSYNC.RECONVERGENT B2 ;  /* 0x0000000000027941 */ /* 0x000fea0003800200 */
.L_x_5971:
        /* <DEDUP_REMOVED lines=62> */
.L_x_5969:
[----:B------:R-:W-:Y:S05]  /*18b60*/  BSYNC.RECONVERGENT B1 ;  /* 0x0000000000017941 */ /* 0x000fea0003800200 */
.L_x_5968:
[----:B------:R-:W-:Y:S01]  /*18b70*/  I2FP.F32.U32 R0, R5 ;  /* 0x0000000500007245 */ /* 0x000fe20000201000 */
[----:B------:R-:W-:Y:S01]  /*18b80*/  BSSY.RECONVERGENT B1, `(.L_x_5973) ;  /* 0x0000060000017945 */ /* 0x000fe20003800200 */
[----:B------:R-:W-:Y:S01]  /*18b90*/  LOP3.LUT R18, R18, 0xfffffff7, RZ, 0xc0, !PT ;  /* 0xfffffff712127812 */ /* 0x000fe200078ec0ff */
[----:B------:R-:W-:Y:S02]  /*18ba0*/  HFMA2 R2, -RZ, RZ, 0, 1.1920928955078125e-07 ;  /* 0x00000002ff027431 */ /* 0x000fe400000001ff */
[----:B------:R-:W-:Y:S02]  /*18bb0*/  IMAD.MOV.U32 R5, RZ, RZ, R12 ;  /* 0x000000ffff057224 */ /* 0x000fe400078e000c */
[----:B------:R-:W-:-:S05]  /*18bc0*/  FFMA.FTZ R0, R0, R158, 1.1641532182693481445e-10 ;  /* 0x2f00000000007423 */ /* 0x000fca000001009e */
        /* <DEDUP_REMOVED lines=16> */
.L_x_5975:
        /* <DEDUP_REMOVED lines=12> */
.L_x_5977:
[----:B------:R-:W-:Y:S05]  /*18d90*/  BSYNC.RECONVERGENT B2 ;  /* 0x0000000000027941 */ /* 0x000fea0003800200 */
.L_x_5976:
        /* <DEDUP_REMOVED lines=62> */
.L_x_5974:
[----:B------:R-:W-:Y:S05]  /*19180*/  BSYNC.RECONVERGENT B1 ;  /* 0x0000000000017941 */ /* 0x000fea0003800200 */
.L_x_5973:
[----:B------:R-:W-:Y:S01]  /*19190*/  I2FP.F32.U32 R3, R5 ;  /* 0x0000000500037245 */ /* 0x000fe20000201000 */
[----:B------:R-:W-:Y:S01]  /*191a0*/  BSSY.RECONVERGENT B1, `(.L_x_5978) ;  /* 0x0000064000017945 */ /* 0x000fe20003800200 */
[----:B------:R-:W-:-:S03]  /*191b0*/  IMAD.MOV.U32 R5, RZ, RZ, R12 ;  /* 0x000000ffff057224 */ /* 0x000fc600078e000c */
        /* <DEDUP_REMOVED lines=23> */
.L_x_5980:
        /* <DEDUP_REMOVED lines=12> */
.L_x_5982:
[----:B------:R-:W-:Y:S05]  /*193f0*/  BSYNC.RECONVERGENT B2 ;  /* 0x0000000000027941 */ /* 0x000fea0003800200 */
.L_x_5981:
        /* <DEDUP_REMOVED lines=62> */
.L_x_5979:
[----:B------:R-:W-:Y:S05]  /*197e0*/  BSYNC.RECONVERGENT B1 ;  /* 0x0000000000017941 */ /* 0x000fea0003800200 */
.L_x_5978:
[----:B------:R-:W-:Y:S01]  /*197f0*/  I2FP.F32.U32 R0, R5 ;  /* 0x0000000500007245 */ /* 0x000fe20000201000 */
[----:B------:R-:W-:Y:S01]  /*19800*/  BSSY.RECONVERGENT B1, `(.L_x_5983) ;  /* 0x0000060000017945 */ /* 0x000fe20003800200 */
[----:B------:R-:W-:Y:S01]  /*19810*/  LOP3.LUT R18, R18, 0xfffffffb, RZ, 0xc0, !PT ;  /* 0xfffffffb12127812 */ /* 0x000fe200078ec0ff */
[----:B------:R-:W-:Y:S01]  /*19820*/  IMAD.MOV.U32 R2, RZ, RZ, 0x2 ;  /* 0x00000002ff027424 */ /* 0x000fe200078e00ff */
[----:B------:R-:W-:Y:S01]  /*19830*/  MOV R5, R12 ;  /* 0x0000000c00057202 */ /* 0x000fe20000000f00 */
[----:B------:R-:W-:-:S05]  /*19840*/  FFMA.FTZ R0, R0, R158, 1.1641532182693481445e-10 ;  /* 0x2f00000000007423 */ /* 0x000fca000001009e */
        /* <DEDUP_REMOVED lines=16> */
.L_x_5985:
        /* <DEDUP_REMOVED lines=12> */
.L_x_5987:
[----:B------:R-:W-:Y:S05]  /*19a10*/  BSYNC.RECONVERGENT B2 ;  /* 0x0000000000027941 */ /* 0x000fea0003800200 */
.L_x_5986:
        /* <DEDUP_REMOVED lines=62> */
.L_x_5984:
[----:B------:R-:W-:Y:S05]  /*19e00*/  BSYNC.RECONVERGENT B1 ;  /* 0x0000000000017941 */ /* 0x000fea0003800200 */
.L_x_5983:
        /* <DEDUP_REMOVED lines=11> */
[----:B------:R-:W-:Y:S01]  /*19ec0*/  SEL R3, RZ, 0x1, P2 ;  /* 0x00000001ff037807 */ /* 0x000fe20001000000 */
[----:B------:R-:W-:Y:S01]  /*19ed0*/  @!P1 IMAD.MOV.U32 R26, RZ, RZ, R0 ;  /* 0x000000ffff1a9224 */ /* 0x000fe200078e0000 */
        /* <DEDUP_REMOVED lines=13> */
.L_x_5990:
        /* <DEDUP_REMOVED lines=12> */
.L_x_5992:
[----:B------:R-:W-:Y:S05]  /*1a070*/  BSYNC.RECONVERGENT B2 ;  /* 0x0000000000027941 */ /* 0x000fea0003800200 */
.L_x_5991:
        /* <DEDUP_REMOVED lines=62> */
.L_x_5989:
[----:B------:R-:W-:Y:S05]  /*1a460*/  BSYNC.RECONVERGENT B1 ;  /* 0x0000000000017941 */ /* 0x000fea0003800200 */
.L_x_5988:
        /* <DEDUP_REMOVED lines=22> */
.L_x_5995:
        /* <DEDUP_REMOVED lines=12> */
.L_x_5997:
[----:B------:R-:W-:Y:S05]  /*1a690*/  BSYNC.RECONVERGENT B2 ;  /* 0x0000000000027941 */ /* 0x000fea0003800200 */
.L_x_5996:
        /* <DEDUP_REMOVED lines=62> */
.L_x_5994:
[----:B------:R-:W-:Y:S05]  /*1aa80*/  BSYNC.RECONVERGENT B1 ;  /* 0x0000000000017941 */ /* 0x000fea0003800200 */
.L_x_5993:
        /* <DEDUP_REMOVED lines=10> */
[----:B------:R-:W-:Y:S01]  /*1ab30*/  @P1 FADD.FTZ R43, R4, R3 ;  /* 0x00000003042b1221 */ /* 0x000fe20000010000 */
[----:B------:R-:W-:Y:S02]  /*1ab40*/  @!P1 MOV R43, R3 ;  /* 0x00000003002b9202 */ /* 0x000fe40000000f00 */
        /* <DEDUP_REMOVED lines=14> */
.L_x_6000:
        /* <DEDUP_REMOVED lines=12> */
.L_x_6002:
[----:B------:R-:W-:Y:S05]  /*1acf0*/  BSYNC.RECONVERGENT B2 ;  /* 0x0000000000027941 */ /* 0x000fea0003800200 */
.L_x_6001:
        /* <DEDUP_REMOVED lines=62> */
.L_x_5999:
[----:B------:R-:W-:Y:S05]  /*1b0e0*/  BSYNC.RECONVERGENT B1 ;  /* 0x0000000000017941 */ /* 0x000fea0003800200 */
.L_x_5998:
        /* <DEDUP_REMOVED lines=20> */
.L_x_6005:
        /* <DEDUP_REMOVED lines=12> */
.L_x_6007:
[----:B------:R-:W-:Y:S05]  /*1b2f0*/  BSYNC.RECONVERGENT B2 ;  /* 0x0000000000027941 */ /* 0x000fea0003800200 */
.L_x_6006:
        /* <DEDUP_REMOVED lines=62> */
.L_x_6004:
[----:B------:R-:W-:Y:S05]  /*1b6e0*/  BSYNC.RECONVERGENT B1 ;  /* 0x0000000000017941 */ /* 0x000fea0003800200 */
.L_x_6003:
        /* <DEDUP_REMOVED lines=26> */
.L_x_6010:
        /* <DEDUP_REMOVED lines=12> */
.L_x_6012:
[----:B------:R-:W-:Y:S05]  /*1b950*/  BSYNC.RECONVERGENT B2 ;  /* 0x0000000000027941 */ /* 0x000fea0003800200 */
.L_x_6011:
        /* <DEDUP_REMOVED lines=62> */
.L_x_6009:
[----:B------:R-:W-:Y:S05]  /*1bd40*/  BSYNC.RECONVERGENT B1 ;  /* 0x0000000000017941 */ /* 0x000fea0003800200 */
.L_x_6008:
        /* <DEDUP_REMOVED lines=20> */
.L_x_6015:
        /* <DEDUP_REMOVED lines=12> */
.L_x_6017:
[----:B------:R-:W-:Y:S05]  /*1bf50*/  BSYNC.RECONVERGENT B2 ;  /* 0x0000000000027941 */ /* 0x000fea0003800200 */
.L_x_6016:
        /* <DEDUP_REMOVED lines=62> */
.L_x_6014:
[----:B------:R-:W-:Y:S05]  /*1c340*/  BSYNC.RECONVERGENT B1 ;  /* 0x0000000000017941 */ /* 0x000fea0003800200 */
.L_x_6013:
        /* <DEDUP_REMOVED lines=10> */
[----:B------:R-:W-:-:S03]  /*1c3f0*/  MOV R70, R12 ;  /* 0x0000000c00467202 */ /* 0x000fc60000000f00 */
[--C-:B------:R-:W-:Y:S01]  /*1c400*/  @P1 FADD.FTZ R90, R14, R3.reuse ;  /* 0x000000030e5a1221 */ /* 0x100fe20000010000 */
[----:B------:R-:W-:Y:S01]  /*1c410*/  @!P1 IMAD.MOV.U32 R90, RZ, RZ, R3 ;  /* 0x000000ffff5a9224 */ /* 0x000fe200078e0003 */
[----:B------:R-:W-:Y:S02]  /*1c420*/  SEL R3, RZ, 0x1, P4 ;  /* 0x00000001ff037807 */ /* 0x000fe40002000000 */
[----:B------:R-:W-:Y:S02]  /*1c430*/  ISETP.NE.AND P4, PT, R2, 0x1, PT ;  /* 0x000000010200780c */ /* 0x000fe40003f85270 */
[----:B------:R-:W-:-:S11]  /*1c440*/  F2FP.F16.F32.PACK_AB R156, RZ, R90 ;  /* 0x0000005aff9c723e */ /* 0x000fd600000000ff */
        /* <DEDUP_REMOVED lines=9> */
.L_x_6020:
        /* <DEDUP_REMOVED lines=12> */
.L_x_6022:
[----:B------:R-:W-:Y:S05]  /*1c5a0*/  BSYNC.RECONVERGENT B2 ;  /* 0x0000000000027941 */ /* 0x000fea0003800200 */
.L_x_6021:
        /* <DEDUP_REMOVED lines=62> */
.L_x_6019:
[----:B------:R-:W-:Y:S05]  /*1c990*/  BSYNC.RECONVERGENT B1 ;  /* 0x0000000000017941 */ /* 0x000fea0003800200 */
.L_x_6018:
        /* <DEDUP_REMOVED lines=20> */
.L_x_6025:
        /* <DEDUP_REMOVED lines=12> */
.L_x_6027:
[----:B------:R-:W-:Y:S05]  /*1cba0*/  BSYNC.RECONVERGENT B2 ;  /* 0x0000000000027941 */ /* 0x000fea0003800200 */
.L_x_6026:
        /* <DEDUP_REMOVED lines=62> */
.L_x_6024:
[----:B------:R-:W-:Y:S05]  /*1cf90*/  BSYNC.RECONVERGENT B1 ;  /* 0x0000000000017941 */ /* 0x000fea0003800200 */
.L_x_6023:
        /* <DEDUP_REMOVED lines=12> */
[----:B------:R-:W-:Y:S01]  /*1d060*/  IMAD.MOV.U32 R70, RZ, RZ, R12 ;  /* 0x000000ffff467224 */ /* 0x000fe200078e000c */
        /* <DEDUP_REMOVED lines=12> */
.L_x_6030:
        /* <DEDUP_REMOVED lines=12> */
.L_x_6032:
[----:B------:R-:W-:Y:S05]  /*1d1f0*/  BSYNC.RECONVERGENT B2 ;  /* 0x0000000000027941 */ /* 0x000fea0003800200 */
.L_x_6031:
        /* <DEDUP_REMOVED lines=62> */
.L_x_6029:
[----:B------:R-:W-:Y:S05]  /*1d5e0*/  BSYNC.RECONVERGENT B1 ;  /* 0x0000000000017941 */ /* 0x000fea0003800200 */
.L_x_6028:
        /* <DEDUP_REMOVED lines=20> */
.L_x_6035:
        /* <DEDUP_REMOVED lines=15> */
.L_x_6037:
[----:B------:R-:W-:Y:S05]  /*1d820*/  BSYNC.RECONVERGENT B2 ;  /* 0x0000000000027941 */ /* 0x000fea0003800200 */
.L_x_6036:
        /* <DEDUP_REMOVED lines=59> */
[----:B------:R-:W-:Y:S01]  /*1dbe0*/  LOP3.LUT R16, R14, UR15, R71, 0x96, !PT ;  /* 0x0000000f0e107c12 */ /* 0x000fe2000f8e9647 */
[----:B------:R-:W-:Y:S01]  /*1dbf0*/  IMAD.MOV.U32 R14, RZ, RZ, RZ ;  /* 0x000000ffff0e7224 */ /* 0x000fe200078e00ff */
[----:B------:R-:W-:-:S07]  /*1dc00*/  MOV R12, R70 ;  /* 0x00000046000c7202 */ /* 0x000fce0000000f00 */
.L_x_6034:
[----:B------:R-:W-:Y:S05]  /*1dc10*/  BSYNC.RECONVERGENT B1 ;  /* 0x0000000000017941 */ /* 0x000fea0003800200 */
.L_x_6033:
        /* <DEDUP_REMOVED lines=18> */
.L_x_5957:
        /* <DEDUP_REMOVED lines=16> */
.L_x_6041:
        /* <DEDUP_REMOVED lines=12> */
.L_x_6043:
[----:B------:R-:W-:Y:S05]  /*1df00*/  BSYNC.RECONVERGENT B2 ;  /* 0x0000000000027941 */ /* 0x000fea0003800200 */
.L_x_6042:
        /* <DEDUP_REMOVED lines=62> */
.L_x_6040:
[----:B------:R-:W-:Y:S05]  /*1e2f0*/  BSYNC.RECONVERGENT B1 ;  /* 0x0000000000017941 */ /* 0x000fea0003800200 */
.L_x_6039:
[----:B------:R-:W0:Y:S01]  /*1e300*/  LDC R159, c[0x0][0x404] ;  /* 0x00010100ff9f7b82 */ /* 0x000e220000000800 */
[----:B------:R-:W-:Y:S01]  /*1e310*/  I2FP.F32.U32 R14, R25 ;  /* 0x00000019000e7245 */ /* 0x000fe20000201000 */
[----:B------:R-:W-:Y:S01]  /*1e320*/  IMAD.MOV.U32 R158, RZ, RZ, 0x2f800000 ;  /* 0x2f800000ff9e7424 */ /* 0x000fe200078e00ff */
[----:B------:R-:W-:Y:S01]  /*1e330*/  ISETP.NE.AND P2, PT, R26, 0x1, PT ;  /* 0x000000011a00780c */ /* 0x000fe20003f45270 */
[----:B------:R-:W-:Y:S01]  /*1e340*/  BSSY.RECONVERGENT B1, `(.L_x_6044) ;  /* 0x0000063000017945 */ /* 0x000fe20003800200 */
[----:B------:R-:W-:Y:S01]  /*1e350*/  LOP3.LUT R18, R18, 0xffffffef, RZ, 0xc0, !PT ;  /* 0xffffffef12127812 */ /* 0x000fe200078ec0ff */
[----:B------:R-:W-:Y:S01]  /*1e360*/  FFMA.FTZ R14, R14, R158, 1.1641532182693481445e-10 ;  /* 0x2f0000000e0e7423 */ /* 0x000fe2000001009e */
[----:B------:R-:W-:Y:S01]  /*1e370*/  IMAD.MOV.U32 R25, RZ, RZ, R12 ;  /* 0x000000ffff197224 */ /* 0x000fe200078e000c */
        /* <DEDUP_REMOVED lines=20> */
.L_x_6046:
        /* <DEDUP_REMOVED lines=12> */
.L_x_6048:
[----:B------:R-:W-:Y:S05]  /*1e580*/  BSYNC.RECONVERGENT B2 ;  /* 0x0000000000027941 */ /* 0x000fea0003800200 */
.L_x_6047:
        /* <DEDUP_REMOVED lines=62> */
.L_x_6045:
[----:B------:R-:W-:Y:S05]  /*1e970*/  BSYNC.RECONVERGENT B1 ;  /* 0x0000000000017941 */ /* 0x000fea0003800200 */
.L_x_6044:
        /* <DEDUP_REMOVED lines=25> */
.L_x_6051:
        /* <DEDUP_REMOVED lines=12> */
.L_x_6053:
[----:B------:R-:W-:Y:S05]  /*1ebd0*/  BSYNC.RECONVERGENT B2 ;  /* 0x0000000000027941 */ /* 0x000fea0003800200 */
.L_x_6052:
        /* <DEDUP_REMOVED lines=62> */
.L_x_6050:
[----:B------:R-:W-:Y:S05]  /*1efc0*/  BSYNC.RECONVERGENT B1 ;  /* 0x0000000000017941 */ /* 0x000fea0003800200 */
.L_x_6049:
        /* <DEDUP_REMOVED lines=13> */
[----:B------:R-:W-:-:S04]  /*1f0a0*/  F2FP.F16.F32.PACK_AB R73, RZ, R26 ;  /* 0x0000001aff49723e */ /* 0x000fc800000000ff */
        /* <DEDUP_REMOVED lines=11> */
.L_x_6056:
        /* <DEDUP_REMOVED lines=12> */
.L_x_6058:
[----:B------:R-:W-:Y:S05]  /*1f220*/  BSYNC.RECONVERGENT B2 ;  /* 0x0000000000027941 */ /* 0x000fea0003800200 */
.L_x_6057:
        /* <DEDUP_REMOVED lines=62> */
.L_x_6055:
[----:B------:R-:W-:Y:S05]  /*1f610*/  BSYNC.RECONVERGENT B1 ;  /* 0x0000000000017941 */ /* 0x000fea0003800200 */
.L_x_6054:
[----:B------:R-:W-:Y:S01]  /*1f620*/  I2FP.F32.U32 R43, R43 ;  /* 0x0000002b002b7245 */ /* 0x000fe20000201000 */
[----:B------:R-:W-:Y:S01]  /*1f630*/  @P1 HADD2.F32 R44, -RZ, R61.H1_H1 ;  /* 0x3000003dff2c1230 */ /* 0x000fe20000004100 */
[----:B------:R-:W-:Y:S01]  /*1f640*/  LOP3.LUT R18, R18, 0xfffffffd, RZ, 0xc0, !PT ;  /* 0xfffffffd12127812 */ /* 0x000fe200078ec0ff */
[----:B------:R-:W-:Y:S01]  /*1f650*/  BSSY.RECONVERGENT B1, `(.L_x_6059) ;  /* 0x0000061000017945 */ /* 0x000fe20003800200 */
[----:B------:R-:W-:Y:S02]  /*1f660*/  HFMA2 R90, -RZ, RZ, 0, 1.1920928955078125e-07 ;  /* 0x00000002ff5a7431 */ /* 0x000fe400000001ff */
[----:B------:R-:W-:-:S05]  /*1f670*/  FFMA.FTZ R43, R43, R158, 1.1641532182693481445e-10 ;  /* 0x2f0000002b2b7423 */ /* 0x000fca000001009e */
[----:B------:R-:W-:Y:S01]  /*1f680*/  FSETP.GTU.FTZ.AND P2, PT, R43, R159, PT ;  /* 0x0000009f2b00720b */ /* 0x000fe20003f5c000 */
[----:B------:R-:W-:-:S05]  /*1f690*/  HADD2.F32 R43, -RZ, R69.H1_H1 ;  /* 0x30000045ff2b7230 */ /* 0x000fca0000004100 */
[----:B------:R-:W-:-:S05]  /*1f6a0*/  FMUL.FTZ R43, R43, R248 ;  /* 0x000000f82b2b7220 */ /* 0x000fca0000410000 */
[----:B------:R-:W-:Y:S02]  /*1f6b0*/  FSEL R43, R43, RZ, !P2 ;  /* 0x000000ff2b2b7208 */ /* 0x000fe40005000000 */
[----:B------:R-:W-:-:S03]  /*1f6c0*/  PLOP3.LUT P2, PT, P2, PT, PT, 0x8, 0x80 ;  /* 0x000000000080781c */ /* 0x000fc6000174e170 */
[----:B------:R-:W-:Y:S01]  /*1f6d0*/  @P1 FADD.FTZ R43, R44, R43 ;  /* 0x0000002b2c2b1221 */ /* 0x000fe20000010000 */
[----:B------:R-:W-:-:S04]  /*1f6e0*/  IMAD.MOV.U32 R44, RZ, RZ, R12 ;  /* 0x000000ffff2c7224 */ /* 0x000fc800078e000c */
        /* <DEDUP_REMOVED lines=12> */
.L_x_6061:
        /* <DEDUP_REMOVED lines=12> */
.L_x_6063:
[----:B------:R-:W-:Y:S05]  /*1f870*/  BSYNC.RECONVERGENT B2 ;  /* 0x0000000000027941 */ /* 0x000fea0003800200 */
.L_x_6062:
        /* <DEDUP_REMOVED lines=62> */
.L_x_6060:
[----:B------:R-:W-:Y:S05]  /*1fc60*/  BSYNC.RECONVERGENT B1 ;  /* 0x0000000000017941 */ /* 0x000fea0003800200 */
.L_x_6059:
        /* <DEDUP_REMOVED lines=23> */
.L_x_6066:
        /* <DEDUP_REMOVED lines=12> */
.L_x_6068:
[----:B------:R-:W-:Y:S05]  /*1fea0*/  BSYNC.RECONVERGENT B2 ;  /* 0x0000000000027941 */ /* 0x000fea0003800200 */
.L_x_6067:
        /* <DEDUP_REMOVED lines=62> */
.L_x_6065:
[----:B------:R-:W-:Y:S05]  /*20290*/  BSYNC.RECONVERGENT B1 ;  /* 0x0000000000017941 */ /* 0x000fea0003800200 */
.L_x_6064:
[----:B------:R-:W-:Y:S01]  /*202a0*/  I2FP.F32.U32 R89, R89 ;  /* 0x0000005900597245 */ /* 0x000fe20000201000 */
[----:B------:R-:W-:Y:S01]  /*202b0*/  HADD2.F32 R70, -RZ, R70.H1_H1 ;  /* 0x30000046ff467230 */ /* 0x000fe20000004100 */
[----:B------:R-:W-:Y:S01]  /*202c0*/  ISETP.NE.AND P4, PT, R14, 0x1, PT ;  /* 0x000000010e00780c */ /* 0x000fe20003f85270 */
[----:B------:R-:W-:Y:S01]  /*202d0*/  BSSY.RECONVERGENT B1, `(.L_x_6069) ;  /* 0x000005f000017945 */ /* 0x000fe20003800200 */
[----:B------:R-:W-:Y:S02]  /*202e0*/  IMAD.MOV.U32 R136, RZ, RZ, 0x2 ;  /* 0x00000002ff887424 */ /* 0x000fe400078e00ff */
        /* <DEDUP_REMOVED lines=18> */
.L_x_6071:
        /* <DEDUP_REMOVED lines=12> */
.L_x_6073:
[----:B------:R-:W-:Y:S05]  /*204d0*/  BSYNC.RECONVERGENT B2 ;  /* 0x0000000000027941 */ /* 0x000fea0003800200 */
.L_x_6072:
        /* <DEDUP_REMOVED lines=62> */
.L_x_6070:
[----:B------:R-:W-:Y:S05]  /*208c0*/  BSYNC.RECONVERGENT B1 ;  /* 0x0000000000017941 */ /* 0x000fea0003800200 */
.L_x_6069:
        /* <DEDUP_REMOVED lines=23> */
.L_x_6076:
        /* <DEDUP_REMOVED lines=12> */
.L_x_6078:
[----:B------:R-:W-:Y:S05]  /*20b00*/  BSYNC.RECONVERGENT B2 ;  /* 0x0000000000027941 */ /* 0x000fea0003800200 */
.L_x_6077:
        /* <DEDUP_REMOVED lines=62> */
.L_x_6075:
[----:B------:R-:W-:Y:S05]  /*20ef0*/  BSYNC.RECONVERGENT B1 ;  /* 0x0000000000017941 */ /* 0x000fea0003800200 */
.L_x_6074:
        /* <DEDUP_REMOVED lines=14> */
.L_x_6038:
        /* <DEDUP_REMOVED lines=43> */
.L_x_6079:
[----:B------:R-:W-:Y:S01]  /*21290*/  MOV R136, R75 ;  /* 0x0000004b00887202 */ /* 0x000fe20000000f00 */
[----:B------:R-:W-:-:S07]  /*212a0*/  VIADD R74, R74, 0x20 ;  /* 0x000000204a4a7836 */ /* 0x000fce0000000000 */
.L_x_5956:
[----:B------:R-:W-:Y:S05]  /*212b0*/  BSYNC.RECONVERGENT B0 ;  /* 0x0000000000007941 */ /* 0x000fea0003800200 */
.L_x_5955:
        /* <DEDUP_REMOVED lines=35> */
.L_x_6085:
        /* <DEDUP_REMOVED lines=12> */
.L_x_6087:
[----:B------:R-:W-:Y:S05]  /*215b0*/  BSYNC.RECONVERGENT B2 ;  /* 0x0000000000027941 */ /* 0x000fea0003800200 */
.L_x_6086:
        /* <DEDUP_REMOVED lines=60> */
[----:B------:R-:W-:Y:S02]  /*21980*/  HFMA2 R3, -RZ, RZ, 0, 0 ;  /* 0x00000000ff037431 */ /* 0x000fe400000001ff */
[----:B------:R-:W-:-:S07]  /*21990*/  IMAD.MOV.U32 R0, RZ, RZ, R136 ;  /* 0x000000ffff007224 */ /* 0x000fce00078e0088 */
.L_x_6084:
[----:B------:R-:W-:Y:S05]  /*219a0*/  BSYNC.RECONVERGENT B1 ;  /* 0x0000000000017941 */ /* 0x000fea0003800200 */
.L_x_6083:
[----:B------:R-:W0:Y:S01]  /*219b0*/  LDC R159, c[0x0][0x404] ;  /* 0x00010100ff9f7b82 */ /* 0x000e220000000800 */
[----:B------:R-:W-:Y:S01]  /*219c0*/  I2FP.F32.U32 R0, R0 ;  /* 0x0000000000007245 */ /* 0x000fe20000201000 */
[----:B------:R-:W-:Y:S01]  /*219d0*/  IMAD.MOV.U32 R158, RZ, RZ, 0x2f800000 ;  /* 0x2f800000ff9e7424 */ /* 0x000fe200078e00ff */
[----:B------:R-:W-:Y:S01]  /*219e0*/  LOP3.LUT R18, R18, 0xffffffef, RZ, 0xc0, !PT ;  /* 0xffffffef12127812 */ /* 0x000fe200078ec0ff */
[----:B------:R-:W-:Y:S01]  /*219f0*/  BSSY.RECONVERGENT B1, `(.L_x_6088) ;  /* 0x0000060000017945 */ /* 0x000fe20003800200 */
[----:B------:R-:W-:Y:S02]  /*21a00*/  IMAD.MOV.U32 R2, RZ, RZ, 0x2 ;  /* 0x00000002ff027424 */ /* 0x000fe400078e00ff */
[----:B------:R-:W-:Y:S01]  /*21a10*/  FFMA.FTZ R0, R0, R158, 1.1641532182693481445e-10 ;  /* 0x2f00000000007423 */ /* 0x000fe2000001009e */
[----:B------:R-:W-:Y:S01]  /*21a20*/  MOV R5, R12 ;  /* 0x0000000c00057202 */ /* 0x000fe20000000f00 */
[----:B------:R-:W1:Y:S03]  /*21a30*/  LDC R248, c[0x0][0x408] ;  /* 0x00010200fff87b82 */ /* 0x000e660000000800 */
[----:B0-----:R-:W-:Y:S01]  /*21a40*/  FSETP.GTU.FTZ.AND P2, PT, R0, R159, PT ;  /* 0x0000009f0000720b */ /* 0x001fe20003f5c000 */
[----:B-----5:R-:W-:-:S05]  /*21a50*/  HADD2.F32 R0, -RZ, R68.H0_H0 ;  /* 0x20000044ff007230 */ /* 0x020fca0000004100 */
        /* <DEDUP_REMOVED lines=14> */
.L_x_6090:
        /* <DEDUP_REMOVED lines=12> */
.L_x_6092:
[----:B------:R-:W-:Y:S05]  /*21c00*/  BSYNC.RECONVERGENT B2 ;  /* 0x0000000000027941 */ /* 0x000fea0003800200 */
.L_x_6091:
        /* <DEDUP_REMOVED lines=62> */
.L_x_6089:
[----:B------:R-:W-:Y:S05]  /*21ff0*/  BSYNC.RECONVERGENT B1 ;  /* 0x0000000000017941 */ /* 0x000fea0003800200 */
.L_x_6088:
        /* <DEDUP_REMOVED lines=26> */
.L_x_6095:
        /* <DEDUP_REMOVED lines=12> */
.L_x_6097:
[----:B------:R-:W-:Y:S05]  /*22260*/  BSYNC.RECONVERGENT B2 ;  /* 0x0000000000027941 */ /* 0x000fea0003800200 */
.L_x_6096:
        /* <DEDUP_REMOVED lines=62> */
.L_x_6094:
[----:B------:R-:W-:Y:S05]  /*22650*/  BSYNC.RECONVERGENT B1 ;  /* 0x0000000000017941 */ /* 0x000fea0003800200 */
.L_x_6093:
        /* <DEDUP_REMOVED lines=22> */
.L_x_6100:
        /* <DEDUP_REMOVED lines=12> */
.L_x_6102:
[----:B------:R-:W-:Y:S05]  /*22880*/  BSYNC.RECONVERGENT B2 ;  /* 0x0000000000027941 */ /* 0x000fea0003800200 */
.L_x_6101:
        /* <DEDUP_REMOVED lines=62> */
.L_x_6099:
[----:B------:R-:W-:Y:S05]  /*22c70*/  BSYNC.RECONVERGENT B1 ;  /* 0x0000000000017941 */ /* 0x000fea0003800200 */
.L_x_6098:
        /* <DEDUP_REMOVED lines=26> */
.L_x_6105:
        /* <DEDUP_REMOVED lines=12> */
.L_x_6107:
[----:B------:R-:W-:Y:S05]  /*22ee0*/  BSYNC.RECONVERGENT B2 ;  /* 0x0000000000027941 */ /* 0x000fea0003800200 */
.L_x_6106:
        /* <DEDUP_REMOVED lines=62> */
.L_x_6104:
[----:B------:R-:W-:Y:S05]  /*232d0*/  BSYNC.RECONVERGENT B1 ;  /* 0x0000000000017941 */ /* 0x000fea0003800200 */
.L_x_6103:
[----:B------:R-:W-:Y:S01]  /*232e0*/  I2FP.F32.U32 R0, R5 ;  /* 0x0000000500007245 */ /* 0x000fe20000201000 */
[----:B------:R-:W-:Y:S01]  /*232f0*/  BSSY.RECONVERGENT B1, `(.L_x_6108) ;  /* 0x0000060000017945 */ /* 0x000fe20003800200 */
[----:B------:R-:W-:Y:S01]  /*23300*/  LOP3.LUT R18, R18, 0xfffffffb, RZ, 0xc0, !PT ;  /* 0xfffffffb12127812 */ /* 0x000fe200078ec0ff */
[----:B------:R-:W-:Y:S02]  /*23310*/  HFMA2 R2, -RZ, RZ, 0, 1.1920928955078125e-07 ;  /* 0x00000002ff027431 */ /* 0x000fe400000001ff */
[----:B------:R-:W-:Y:S02]  /*23320*/  IMAD.MOV.U32 R5, RZ, RZ, R12 ;  /* 0x000000ffff057224 */ /* 0x000fe400078e000c */
        /* <DEDUP_REMOVED lines=17> */
.L_x_6110:
        /* <DEDUP_REMOVED lines=12> */
.L_x_6112:
[----:B------:R-:W-:Y:S05]  /*23500*/  BSYNC.RECONVERGENT B2 ;  /* 0x0000000000027941 */ /* 0x000fea0003800200 */
.L_x_6111:
        /* <DEDUP_REMOVED lines=62> */
.L_x_6109:
[----:B------:R-:W-:Y:S05]  /*238f0*/  BSYNC.RECONVERGENT B1 ;  /* 0x0000000000017941 */ /* 0x000fea0003800200 */
.L_x_6108:
        /* <DEDUP_REMOVED lines=26> */
.L_x_6115:
        /* <DEDUP_REMOVED lines=12> */
.L_x_6117:
[----:B------:R-:W-:Y:S05]  /*23b60*/  BSYNC.RECONVERGENT B2 ;  /* 0x0000000000027941 */ /* 0x000fea0003800200 */
.L_x_6116:
        /* <DEDUP_REMOVED lines=62> */
.L_x_6114:
[----:B------:R-:W-:Y:S05]  /*23f50*/  BSYNC.RECONVERGENT B1 ;  /* 0x0000000000017941 */ /* 0x000fea0003800200 */
.L_x_6113:
[----:B------:R-:W-:Y:S01]  /*23f60*/  I2FP.F32.U32 R2, R5 ;  /* 0x0000000500027245 */ /* 0x000fe20000201000 */
[----:B------:R-:W-:Y:S01]  /*23f70*/  BSSY.RECONVERGENT B1, `(.L_x_6118) ;  /* 0x0000060000017945 */ /* 0x000fe20003800200 */
[----:B------:R-:W-:Y:S02]  /*23f80*/  LOP3.LUT R18, R18, 0xfffffffd, RZ, 0xc0, !PT ;  /* 0xfffffffd12127812 */ /* 0x000fe400078ec0ff */
[----:B------:R-:W-:Y:S01]  /*23f90*/  MOV R5, R12 ;  /* 0x0000000c00057202 */ /* 0x000fe20000000f00 */
        /* <DEDUP_REMOVED lines=18> */
.L_x_6120:
        /* <DEDUP_REMOVED lines=12> */
.L_x_6122:
[----:B------:R-:W-:Y:S05]  /*24180*/  BSYNC.RECONVERGENT B2 ;  /* 0x0000000000027941 */ /* 0x000fea0003800200 */
.L_x_6121:
        /* <DEDUP_REMOVED lines=62> */
.L_x_6119:
[----:B------:R-:W-:Y:S05]  /*24570*/  BSYNC.RECONVERGENT B1 ;  /* 0x0000000000017941 */ /* 0x000fea0003800200 */
.L_x_6118:
[----:B------:R-:W-:Y:S01]  /*24580*/  I2FP.F32.U32 R3, R5 ;  /* 0x0000000500037245 */ /* 0x000fe20000201000 */
[----:B------:R-:W-:Y:S01]  /*24590*/  @P1 HADD2.F32 R4, -RZ, R61.H1_H1 ;  /* 0x3000003dff041230 */ /* 0x000fe20000004100 */
[----:B------:R-:W-:Y:S01]  /*245a0*/  BSSY.RECONVERGENT B1, `(.L_x_6123) ;  /* 0x0000063000017945 */ /* 0x000fe20003800200 */
[----:B------:R-:W-:Y:S02]  /*245b0*/  MOV R46, R12 ;  /* 0x0000000c002e7202 */ /* 0x000fe40000000f00 */
        /* <DEDUP_REMOVED lines=22> */
.L_x_6125:
        /* <DEDUP_REMOVED lines=12> */
.L_x_6127:
[----:B------:R-:W-:Y:S05]  /*247e0*/  BSYNC.RECONVERGENT B2 ;  /* 0x0000000000027941 */ /* 0x000fea0003800200 */
.L_x_6126:
        /* <DEDUP_REMOVED lines=62> */
.L_x_6124:
[----:B------:R-:W-:Y:S05]  /*24bd0*/  BSYNC.RECONVERGENT B1 ;  /* 0x0000000000017941 */ /* 0x000fea0003800200 */
.L_x_6123:
        /* <DEDUP_REMOVED lines=20> */
.L_x_6130:
        /* <DEDUP_REMOVED lines=12> */
.L_x_6132:
[----:B------:R-:W-:Y:S05]  /*24de0*/  BSYNC.RECONVERGENT B2 ;  /* 0x0000000000027941 */ /* 0x000fea0003800200 */
.L_x_6131:
        /* <DEDUP_REMOVED lines=62> */
.L_x_6129:
[----:B------:R-:W-:Y:S05]  /*251d0*/  BSYNC.RECONVERGENT B1 ;  /* 0x0000000000017941 */ /* 0x000fea0003800200 */
.L_x_6128:
        /* <DEDUP_REMOVED lines=26> */
.L_x_6135:
        /* <DEDUP_REMOVED lines=12> */
.L_x_6137:
[----:B------:R-:W-:Y:S05]  /*25440*/  BSYNC.RECONVERGENT B2 ;  /* 0x0000000000027941 */ /* 0x000fea0003800200 */
.L_x_6136:
        /* <DEDUP_REMOVED lines=62> */
.L_x_6134:
[----:B------:R-:W-:Y:S05]  /*25830*/  BSYNC.RECONVERGENT B1 ;  /* 0x0000000000017941 */ /* 0x000fea0003800200 */
.L_x_6133:
        /* <DEDUP_REMOVED lines=20> */
.L_x_6140:
        /* <DEDUP_REMOVED lines=12> */
.L_x_6142:
[----:B------:R-:W-:Y:S05]  /*25a40*/  BSYNC.RECONVERGENT B2 ;  /* 0x0000000000027941 */ /* 0x000fea0003800200 */
.L_x_6141:
        /* <DEDUP_REMOVED lines=62> */
.L_x_6139:
[----:B------:R-:W-:Y:S05]  /*25e30*/  BSYNC.RECONVERGENT B1 ;  /* 0x0000000000017941 */ /* 0x000fea0003800200 */
.L_x_6138:
[----:B------:R-:W-:Y:S01]  /*25e40*/  I2FP.F32.U32 R3, R87 ;  /* 0x0000005700037245 */ /* 0x000fe20000201000 */
[----:B------:R-:W-:Y:S01]  /*25e50*/  @P1 HADD2.F32 R14, -RZ, R62.H1_H1 ;  /* 0x3000003eff0e1230 */ /* 0x000fe20000004100 */
[----:B------:R-:W-:Y:S01]  /*25e60*/  BSSY.RECONVERGENT B1, `(.L_x_6143) ;  /* 0x0000062000017945 */ /* 0x000fe20003800200 */
[----:B------:R-:W-:Y:S02]  /*25e70*/  HFMA2 R87, -RZ, RZ, 0, 1.1920928955078125e-07 ;  /* 0x00000002ff577431 */ /* 0x000fe400000001ff */
[----:B------:R-:W-:-:S05]  /*25e80*/  FFMA.FTZ R3, R3, R158, 1.1641532182693481445e-10 ;  /* 0x2f00000003037423 */ /* 0x000fca000001009e */
[----:B------:R-:W-:Y:S01]  /*25e90*/  FSETP.GTU.FTZ.AND P4, PT, R3, R159, PT ;  /* 0x0000009f0300720b */ /* 0x000fe20003f9c000 */
[----:B------:R-:W-:-:S05]  /*25ea0*/  HADD2.F32 R3, -RZ, R66.H1_H1 ;  /* 0x30000042ff037230 */ /* 0x000fca0000004100 */
        /* <DEDUP_REMOVED lines=18> */
.L_x_6145:
        /* <DEDUP_REMOVED lines=12> */
.L_x_6147:
[----:B------:R-:W-:Y:S05]  /*26090*/  BSYNC.RECONVERGENT B2 ;  /* 0x0000000000027941 */ /* 0x000fea0003800200 */
.L_x_6146:
        /* <DEDUP_REMOVED lines=62> */
.L_x_6144:
[----:B------:R-:W-:Y:S05]  /*26480*/  BSYNC.RECONVERGENT B1 ;  /* 0x0000000000017941 */ /* 0x000fea0003800200 */
.L_x_6143:
[----:B------:R-:W-:Y:S01]  /*26490*/  I2FP.F32.U32 R2, R70 ;  /* 0x0000004600027245 */ /* 0x000fe20000201000 */
[----:B------:R-:W-:Y:S01]  /*264a0*/  BSSY.RECONVERGENT B1, `(.L_x_6148) ;  /* 0x000005e000017945 */ /* 0x000fe20003800200 */
[----:B------:R-:W-:Y:S01]  /*264b0*/  ISETP.NE.AND P5, PT, R87, 0x1, PT ;  /* 0x000000015700780c */ /* 0x000fe20003fa5270 */
[----:B------:R-:W-:Y:S01]  /*264c0*/  IMAD.MOV.U32 R14, RZ, RZ, 0x2 ;  /* 0x00000002ff0e7424 */ /* 0x000fe200078e00ff */
[----:B------:R-:W-:Y:S01]  /*264d0*/  MOV R70, R12 ;  /* 0x0000000c00467202 */ /* 0x000fe20000000f00 */
        /* <DEDUP_REMOVED lines=15> */
.L_x_6150:
        /* <DEDUP_REMOVED lines=12> */
.L_x_6152:
[----:B------:R-:W-:Y:S05]  /*26690*/  BSYNC.RECONVERGENT B2 ;  /* 0x0000000000027941 */ /* 0x000fea0003800200 */
.L_x_6151:
        /* <DEDUP_REMOVED lines=62> */
.L_x_6149:
[----:B------:R-:W-:Y:S05]  /*26a80*/  BSYNC.RECONVERGENT B1 ;  /* 0x0000000000017941 */ /* 0x000fea0003800200 */
.L_x_6148:
        /* <DEDUP_REMOVED lines=14> */
[----:B------:R-:W-:Y:S02]  /*26b70*/  F2FP.F16.F32.PACK_AB R157, RZ, R87 ;  /* 0x00000057ff9d723e */ /* 0x000fe400000000ff */
[----:B------:R-:W-:-:S09]  /*26b80*/  MOV R70, R12 ;  /* 0x0000000c00467202 */ /* 0x000fd20000000f00 */
        /* <DEDUP_REMOVED lines=9> */
.L_x_6155:
        /* <DEDUP_REMOVED lines=12> */
.L_x_6157:
[----:B------:R-:W-:Y:S05]  /*26ce0*/  BSYNC.RECONVERGENT B2 ;  /* 0x0000000000027941 */ /* 0x000fea0003800200 */
.L_x_6156:
        /* <DEDUP_REMOVED lines=62> */
.L_x_6154:
[----:B------:R-:W-:Y:S05]  /*270d0*/  BSYNC.RECONVERGENT B1 ;  /* 0x0000000000017941 */ /* 0x000fea0003800200 */
.L_x_6153:
        /* <DEDUP_REMOVED lines=20> */
.L_x_6160:
        /* <DEDUP_REMOVED lines=15> */
.L_x_6162:
[----:B------:R-:W-:Y:S05]  /*27310*/  BSYNC.RECONVERGENT B2 ;  /* 0x0000000000027941 */ /* 0x000fea0003800200 */
.L_x_6161:
        /* <DEDUP_REMOVED lines=62> */
.L_x_6159:
[----:B------:R-:W-:Y:S05]  /*27700*/  BSYNC.RECONVERGENT B1 ;  /* 0x0000000000017941 */ /* 0x000fea0003800200 */
.L_x_6158:
        /* <DEDUP_REMOVED lines=12> */
[----:B------:R-:W-:Y:S01]  /*277d0*/  @P1 FADD.FTZ R100, R71, R70 ;  /* 0x0000004647641221 */ /* 0x000fe20000010000 */
[----:B------:R-:W-:Y:S02]  /*277e0*/  @!P1 MOV R100, R70 ;  /* 0x0000004600649202 */ /* 0x000fe40000000f00 */
[----:B------:R-:W-:Y:S02]  /*277f0*/  PRMT R70, R73, 0x5410, R156 ;  /* 0x0000541049467816 */ /* 0x000fe4000000009c */
[----:B------:R-:W-:-:S04]  /*27800*/  F2FP.F16.F32.PACK_AB R71, RZ, R100 ;  /* 0x00000064ff47723e */ /* 0x000fc800000000ff */
[----:B------:R-:W-:Y:S01]  /*27810*/  PRMT R71, R157, 0x5410, R71 ;  /* 0x000054109d477816 */ /* 0x000fe20000000047 */
[----:B------:R-:W-:Y:S06]  /*27820*/  BRA `(.L_x_6163) ;  /* 0x0000003000a87947 */ /* 0x000fec0003800000 */
.L_x_6082:
        /* <DEDUP_REMOVED lines=16> */
.L_x_6166:
        /* <DEDUP_REMOVED lines=12> */
.L_x_6168:
[----:B------:R-:W-:Y:S05]  /*279f0*/  BSYNC.RECONVERGENT B2 ;  /* 0x0000000000027941 */ /* 0x000fea0003800200 */
.L_x_6167:
        /* <DEDUP_REMOVED lines=62> */
.L_x_6165:
[----:B------:R-:W-:Y:S05]  /*27de0*/  BSYNC.RECONVERGENT B1 ;  /* 0x0000000000017941 */ /* 0x000fea0003800200 */
.L_x_6164:
[----:B------:R-:W0:Y:S01]  /*27df0*/  LDC R159, c[0x0][0x404] ;  /* 0x00010100ff9f7b82 */ /* 0x000e220000000800 */
[----:B------:R-:W-:Y:S01]  /*27e00*/  HFMA2 R158, -RZ, RZ, 0.1171875, 0 ;  /* 0x2f800000ff9e7431 */ /* 0x000fe200000001ff */
[----:B------:R-:W-:Y:S01]  /*27e10*/  I2FP.F32.U32 R14, R27 ;  /* 0x0000001b000e7245 */ /* 0x000fe20000201000 */
[----:B------:R-:W-:Y:S01]  /*27e20*/  BSSY.RECONVERGENT B1, `(.L_x_6169) ;  /* 0x0000064000017945 */ /* 0x000fe20003800200 */
[----:B------:R-:W-:Y:S01]  /*27e30*/  LOP3.LUT R18, R18, 0xffffffef, RZ, 0xc0, !PT ;  /* 0xffffffef12127812 */ /* 0x000fe200078ec0ff */
[----:B------:R-:W-:-:S03]  /*27e40*/  IMAD.MOV.U32 R27, RZ, RZ, R12 ;  /* 0x000000ffff1b7224 */ /* 0x000fc600078e000c */
[----:B------:R-:W1:Y:S01]  /*27e50*/  LDC R248, c[0x0][0x408] ;  /* 0x00010200fff87b82 */ /* 0x000e620000000800 */
[----:B------:R-:W-:-:S05]  /*27e60*/  FFMA.FTZ R14, R14, R158, 1.1641532182693481445e-10 ;  /* 0x2f0000000e0e7423 */ /* 0x000fca000001009e */
        /* <DEDUP_REMOVED lines=20> */
.L_x_6171:
        /* <DEDUP_REMOVED lines=12> */
.L_x_6173:
[----:B------:R-:W-:Y:S05]  /*28070*/  BSYNC.RECONVERGENT B2 ;  /* 0x0000000000027941 */ /* 0x000fea0003800200 */
.L_x_6172:
        /* <DEDUP_REMOVED lines=62> */
.L_x_6170:
[----:B------:R-:W-:Y:S05]  /*28460*/  BSYNC.RECONVERGENT B1 ;  /* 0x0000000000017941 */ /* 0x000fea0003800200 */
.L_x_6169:
        /* <DEDUP_REMOVED lines=25> */
.L_x_6176:
        /* <DEDUP_REMOVED lines=12> */
.L_x_6178:
[----:B------:R-:W-:Y:S05]  /*286c0*/  BSYNC.RECONVERGENT B2 ;  /* 0x0000000000027941 */ /* 0x000fea0003800200 */
.L_x_6177:
        /* <DEDUP_REMOVED lines=62> */
.L_x_6175:
[----:B------:R-:W-:Y:S05]  /*28ab0*/  BSYNC.RECONVERGENT B1 ;  /* 0x0000000000017941 */ /* 0x000fea0003800200 */
.L_x_6174:
[----:B------:R-:W-:Y:S01]  /*28ac0*/  I2FP.F32.U32 R14, R28 ;  /* 0x0000001c000e7245 */ /* 0x000fe20000201000 */
[----:B------:R-:W-:Y:S01]  /*28ad0*/  BSSY.RECONVERGENT B1, `(.L_x_6179) ;  /* 0x0000063000017945 */ /* 0x000fe20003800200 */
[----:B------:R-:W-:Y:S02]  /*28ae0*/  LOP3.LUT R18, R18, 0xfffffffb, RZ, 0xc0, !PT ;  /* 0xfffffffb12127812 */ /* 0x000fe400078ec0ff */
        /* <DEDUP_REMOVED lines=22> */
.L_x_6181:
        /* <DEDUP_REMOVED lines=12> */
.L_x_6183:
[----:B------:R-:W-:Y:S05]  /*28d10*/  BSYNC.RECONVERGENT B2 ;  /* 0x0000000000027941 */ /* 0x000fea0003800200 */
.L_x_6182:
        /* <DEDUP_REMOVED lines=62> */
.L_x_6180:
[----:B------:R-:W-:Y:S05]  /*29100*/  BSYNC.RECONVERGENT B1 ;  /* 0x0000000000017941 */ /* 0x000fea0003800200 */
.L_x_6179:
        /* <DEDUP_REMOVED lines=25> */
.L_x_6186:
        /* <DEDUP_REMOVED lines=12> */
.L_x_6188:
[----:B------:R-:W-:Y:S05]  /*29360*/  BSYNC.RECONVERGENT B2 ;  /* 0x0000000000027941 */ /* 0x000fea0003800200 */
.L_x_6187:
        /* <DEDUP_REMOVED lines=62> */
.L_x_6185:
[----:B------:R-:W-:Y:S05]  /*29750*/  BSYNC.RECONVERGENT B1 ;  /* 0x0000000000017941 */ /* 0x000fea0003800200 */
.L_x_6184:
        /* <DEDUP_REMOVED lines=23> */
.L_x_6191:
        /* <DEDUP_REMOVED lines=12> */
.L_x_6193:
[----:B------:R-:W-:Y:S05]  /*29990*/  BSYNC.RECONVERGENT B2 ;  /* 0x0000000000027941 */ /* 0x000fea0003800200 */
.L_x_6192:
        /* <DEDUP_REMOVED lines=62> */
.L_x_6190:
[----:B------:R-:W-:Y:S05]  /*29d80*/  BSYNC.RECONVERGENT B1 ;  /* 0x0000000000017941 */ /* 0x000fea0003800200 */
.L_x_6189:
[----:B------:R-:W-:Y:S01]  /*29d90*/  I2FP.F32.U32 R87, R87 ;  /* 0x0000005700577245 */ /* 0x000fe20000201000 */
[----:B------:R-:W-:Y:S01]  /*29da0*/  HADD2.F32 R70, -RZ, R70.H1_H1 ;  /* 0x30000046ff467230 */ /* 0x000fe20000004100 */
[----:B------:R-:W-:Y:S01]  /*29db0*/  ISETP.NE.AND P4, PT, R14, 0x1, PT ;  /* 0x000000010e00780c */ /* 0x000fe20003f85270 */
[----:B------:R-:W-:Y:S01]  /*29dc0*/  BSSY.RECONVERGENT B1, `(.L_x_6194) ;  /* 0x000005f000017945 */ /* 0x000fe20003800200 */
[----:B------:R-:W-:Y:S02]  /*29dd0*/  IMAD.MOV.U32 R136, RZ, RZ, 0x2 ;  /* 0x00000002ff887424 */ /* 0x000fe400078e00ff */
[----:B------:R-:W-:Y:S01]  /*29de0*/  FFMA.FTZ R87, R87, R158, 1.1641532182693481445e-10 ;  /* 0x2f00000057577423 */ /* 0x000fe2000001009e */
[----:B------:R-:W-:-:S04]  /*29df0*/  FMUL.FTZ R70, R70, R248 ;  /* 0x000000f846467220 */ /* 0x000fc80000410000 */
[----:B------:R-:W-:Y:S02]  /*29e00*/  FSETP.GTU.FTZ.AND P3, PT, R87, R159, PT ;  /* 0x0000009f5700720b */ /* 0x000fe40003f7c000 */
[----:B------:R-:W-:Y:S02]  /*29e10*/  MOV R87, R12 ;  /* 0x0000000c00577202 */ /* 0x000fe40000000f00 */
        /* <DEDUP_REMOVED lines=14> */
.L_x_6196:
        /* <DEDUP_REMOVED lines=12> */
.L_x_6198:
[----:B------:R-:W-:Y:S05]  /*29fc0*/  BSYNC.RECONVERGENT B2 ;  /* 0x0000000000027941 */ /* 0x000fea0003800200 */
.L_x_6197:
        /* <DEDUP_REMOVED lines=62> */
.L_x_6195:
[----:B------:R-:W-:Y:S05]  /*2a3b0*/  BSYNC.RECONVERGENT B1 ;  /* 0x0000000000017941 */ /* 0x000fea0003800200 */
.L_x_6194:
        /* <DEDUP_REMOVED lines=23> */
.L_x_6201:
        /* <DEDUP_REMOVED lines=12> */
.L_x_6203:
[----:B------:R-:W-:Y:S05]  /*2a5f0*/  BSYNC.RECONVERGENT B2 ;  /* 0x0000000000027941 */ /* 0x000fea0003800200 */
.L_x_6202:
        /* <DEDUP_REMOVED lines=62> */
.L_x_6200:
[----:B------:R-:W-:Y:S05]  /*2a9e0*/  BSYNC.RECONVERGENT B1 ;  /* 0x0000000000017941 */ /* 0x000fea0003800200 */
.L_x_6199:
        /* <DEDUP_REMOVED lines=14> */
.L_x_6163:
        /* <DEDUP_REMOVED lines=43> */
.L_x_6204:
[----:B------:R-:W-:Y:S02]  /*2ad80*/  IMAD.MOV.U32 R136, RZ, RZ, R75 ;  /* 0x000000ffff887224 */ /* 0x000fe400078e004b */
[----:B------:R-:W-:-:S07]  /*2ad90*/  VIADD R74, R74, 0x20 ;  /* 0x000000204a4a7836 */ /* 0x000fce0000000000 */
.L_x_6081:
[----:B------:R-:W-:Y:S05]  /*2ada0*/  BSYNC.RECONVERGENT B0 ;  /* 0x0000000000007941 */ /* 0x000fea0003800200 */
.L_x_6080:
        /* <DEDUP_REMOVED lines=35> */
.L_x_6210:
        /* <DEDUP_REMOVED lines=12> */
.L_x_6212:
[----:B------:R-:W-:Y:S05]  /*2b0a0*/  BSYNC.RECONVERGENT B2 ;  /* 0x0000000000027941 */ /* 0x000fea0003800200 */
.L_x_6211:
        /* <DEDUP_REMOVED lines=62> */
.L_x_6209:
[----:B------:R-:W-:Y:S05]  /*2b490*/  BSYNC.RECONVERGENT B1 ;  /* 0x0000000000017941 */ /* 0x000fea0003800200 */
.L_x_6208:
[----:B------:R-:W0:Y:S01]  /*2b4a0*/  LDC R159, c[0x0][0x404] ;  /* 0x00010100ff9f7b82 */ /* 0x000e220000000800 */
[----:B------:R-:W-:Y:S01]  /*2b4b0*/  I2FP.F32.U32 R0, R0 ;  /* 0x0000000000007245 */ /* 0x000fe20000201000 */
[----:B------:R-:W-:Y:S01]  /*2b4c0*/  IMAD.MOV.U32 R158, RZ, RZ, 0x2f800000 ;  /* 0x2f800000ff9e7424 */ /* 0x000fe200078e00ff */
[----:B------:R-:W-:Y:S01]  /*2b4d0*/  LOP3.LUT R18, R18, 0xffffffef, RZ, 0xc0, !PT ;  /* 0xffffffef12127812 */ /* 0x000fe200078ec0ff */
[----:B-----5:R-:W-:Y:S01]  /*2b4e0*/  HADD2.F32 R2, -RZ, R68.H0_H0 ;  /* 0x20000044ff027230 */ /* 0x020fe20000004100 */
[----:B------:R-:W-:Y:S01]  /*2b4f0*/  BSSY.RECONVERGENT B1, `(.L_x_6213) ;  /* 0x000005f000017945 */ /* 0x000fe20003800200 */
[----:B------:R-:W-:Y:S01]  /*2b500*/  FFMA.FTZ R0, R0, R158, 1.1641532182693481445e-10 ;  /* 0x2f00000000007423 */ /* 0x000fe2000001009e */
[----:B------:R-:W-:Y:S01]  /*2b510*/  IMAD.MOV.U32 R5, RZ, RZ, R12 ;  /* 0x000000ffff057224 */ /* 0x000fe200078e000c */
[----:B------:R-:W1:Y:S03]  /*2b520*/  LDC R248, c[0x0][0x408] ;  /* 0x00010200fff87b82 */ /* 0x000e660000000800 */
[----:B0-----:R-:W-:Y:S01]  /*2b530*/  FSETP.GTU.FTZ.AND P2, PT, R0, R159, PT ;  /* 0x0000009f0000720b */ /* 0x001fe20003f5c000 */
[----:B-1----:R-:W-:Y:S01]  /*2b540*/  FMUL.FTZ R0, R2, R248 ;  /* 0x000000f802007220 */ /* 0x002fe20000410000 */
[----:B------:R-:W-:-:S04]  /*2b550*/  HFMA2 R2, -RZ, RZ, 0, 1.1920928955078125e-07 ;  /* 0x00000002ff027431 */ /* 0x000fc800000001ff */
        /* <DEDUP_REMOVED lines=13> */
.L_x_6215:
        /* <DEDUP_REMOVED lines=12> */
.L_x_6217:
[----:B------:R-:W-:Y:S05]  /*2b6f0*/  BSYNC.RECONVERGENT B2 ;  /* 0x0000000000027941 */ /* 0x000fea0003800200 */
.L_x_6216:
        /* <DEDUP_REMOVED lines=62> */
.L_x_6214:
[----:B------:R-:W-:Y:S05]  /*2bae0*/  BSYNC.RECONVERGENT B1 ;  /* 0x0000000000017941 */ /* 0x000fea0003800200 */
.L_x_6213:
        /* <DEDUP_REMOVED lines=26> */
.L_x_6220:
        /* <DEDUP_REMOVED lines=12> */
.L_x_6222:
[----:B------:R-:W-:Y:S05]  /*2bd50*/  BSYNC.RECONVERGENT B2 ;  /* 0x0000000000027941 */ /* 0x000fea0003800200 */
.L_x_6221:
        /* <DEDUP_REMOVED lines=62> */
.L_x_6219:
[----:B------:R-:W-:Y:S05]  /*2c140*/  BSYNC.RECONVERGENT B1 ;  /* 0x0000000000017941 */ /* 0x000fea0003800200 */
.L_x_6218:
[----:B------:R-:W-:Y:S01]  /*2c150*/  I2FP.F32.U32 R0, R5 ;  /* 0x0000000500007245 */ /* 0x000fe20000201000 */
[----:B------:R-:W-:Y:S01]  /*2c160*/  BSSY.RECONVERGENT B1, `(.L_x_6223) ;  /* 0x0000060000017945 */ /* 0x000fe20003800200 */
[----:B------:R-:W-:Y:S01]  /*2c170*/  LOP3.LUT R18, R18, 0xfffffff7, RZ, 0xc0, !PT ;  /* 0xfffffff712127812 */ /* 0x000fe200078ec0ff */
[----:B------:R-:W-:Y:S01]  /*2c180*/  IMAD.MOV.U32 R2, RZ, RZ, 0x2 ;  /* 0x00000002ff027424 */ /* 0x000fe200078e00ff */
[----:B------:R-:W-:Y:S01]  /*2c190*/  MOV R5, R12 ;  /* 0x0000000c00057202 */ /* 0x000fe20000000f00 */
        /* <DEDUP_REMOVED lines=17> */
.L_x_6225:
        /* <DEDUP_REMOVED lines=12> */
.L_x_6227:
[----:B------:R-:W-:Y:S05]  /*2c370*/  BSYNC.RECONVERGENT B2 ;  /* 0x0000000000027941 */ /* 0x000fea0003800200 */
.L_x_6226:
        /* <DEDUP_REMOVED lines=62> */
.L_x_6224:
[----:B------:R-:W-:Y:S05]  /*2c760*/  BSYNC.RECONVERGENT B1 ;  /* 0x0000000000017941 */ /* 0x000fea0003800200 */
.L_x_6223:
        /* <DEDUP_REMOVED lines=26> */
.L_x_6230:
        /* <DEDUP_REMOVED lines=12> */
.L_x_6232:
[----:B------:R-:W-:Y:S05]  /*2c9d0*/  BSYNC.RECONVERGENT B2 ;  /* 0x0000000000027941 */ /* 0x000fea0003800200 */
.L_x_6231:
        /* <DEDUP_REMOVED lines=62> */
.L_x_6229:
[----:B------:R-:W-:Y:S05]  /*2cdc0*/  BSYNC.RECONVERGENT B1 ;  /* 0x0000000000017941 */ /* 0x000fea0003800200 */
.L_x_6228:
        /* <DEDUP_REMOVED lines=22> */
.L_x_6235:
        /* <DEDUP_REMOVED lines=12> */
.L_x_6237:
[----:B------:R-:W-:Y:S05]  /*2cff0*/  BSYNC.RECONVERGENT B2 ;  /* 0x0000000000027941 */ /* 0x000fea0003800200 */
.L_x_6236:
        /* <DEDUP_REMOVED lines=62> */
.L_x_6234:
[----:B------:R-:W-:Y:S05]  /*2d3e0*/  BSYNC.RECONVERGENT B1 ;  /* 0x0000000000017941 */ /* 0x000fea0003800200 */
.L_x_6233:
        /* <DEDUP_REMOVED lines=26> */
.L_x_6240:
        /* <DEDUP_REMOVED lines=12> */
.L_x_6242:
[----:B------:R-:W-:Y:S05]  /*2d650*/  BSYNC.RECONVERGENT B2 ;  /* 0x0000000000027941 */ /* 0x000fea0003800200 */
.L_x_6241:
        /* <DEDUP_REMOVED lines=62> */
.L_x_6239:
[----:B------:R-:W-:Y:S05]  /*2da40*/  BSYNC.RECONVERGENT B1 ;  /* 0x0000000000017941 */ /* 0x000fea0003800200 */
.L_x_6238:
        /* <DEDUP_REMOVED lines=22> */
.L_x_6245:
        /* <DEDUP_REMOVED lines=12> */
.L_x_6247:
[----:B------:R-:W-:Y:S05]  /*2dc70*/  BSYNC.RECONVERGENT B2 ;  /* 0x0000000000027941 */ /* 0x000fea0003800200 */
.L_x_6246:
        /* <DEDUP_REMOVED lines=62> */
.L_x_6244:
[----:B------:R-:W-:Y:S05]  /*2e060*/  BSYNC.RECONVERGENT B1 ;  /* 0x0000000000017941 */ /* 0x000fea0003800200 */
.L_x_6243:
        /* <DEDUP_REMOVED lines=26> */
.L_x_6250:
        /* <DEDUP_REMOVED lines=12> */
.L_x_6252:
[----:B------:R-:W-:Y:S05]  /*2e2d0*/  BSYNC.RECONVERGENT B2 ;  /* 0x0000000000027941 */ /* 0x000fea0003800200 */
.L_x_6251:
        /* <DEDUP_REMOVED lines=62> */
.L_x_6249:
[----:B------:R-:W-:Y:S05]  /*2e6c0*/  BSYNC.RECONVERGENT B1 ;  /* 0x0000000000017941 */ /* 0x000fea0003800200 */
.L_x_6248:
        /* <DEDUP_REMOVED lines=20> */
.L_x_6255:
        /* <DEDUP_REMOVED lines=12> */
.L_x_6257:
[----:B------:R-:W-:Y:S05]  /*2e8d0*/  BSYNC.RECONVERGENT B2 ;  /* 0x0000000000027941 */ /* 0x000fea0003800200 */
.L_x_6256:
        /* <DEDUP_REMOVED lines=62> */
.L_x_6254:
[----:B------:R-:W-:Y:S05]  /*2ecc0*/  BSYNC.RECONVERGENT B1 ;  /* 0x0000000000017941 */ /* 0x000fea0003800200 */
.L_x_6253:
        /* <DEDUP_REMOVED lines=26> */
.L_x_6260:
        /* <DEDUP_REMOVED lines=12> */
.L_x_6262:
[----:B------:R-:W-:Y:S05]  /*2ef30*/  BSYNC.RECONVERGENT B2 ;  /* 0x0000000000027941 */ /* 0x000fea0003800200 */
.L_x_6261:
        /* <DEDUP_REMOVED lines=62> */
.L_x_6259:
[----:B------:R-:W-:Y:S05]  /*2f320*/  BSYNC.RECONVERGENT B1 ;  /* 0x0000000000017941 */ /* 0x000fea0003800200 */
.L_x_6258:
        /* <DEDUP_REMOVED lines=20> */
.L_x_6265:
        /* <DEDUP_REMOVED lines=12> */
.L_x_6267:
[----:B------:R-:W-:Y:S05]  /*2f530*/  BSYNC.RECONVERGENT B2 ;  /* 0x0000000000027941 */ /* 0x000fea0003800200 */
.L_x_6266:
        /* <DEDUP_REMOVED lines=62> */
.L_x_6264:
[----:B------:R-:W-:Y:S05]  /*2f920*/  BSYNC.RECONVERGENT B1 ;  /* 0x0000000000017941 */ /* 0x000fea0003800200 */
.L_x_6263:
        /* <DEDUP_REMOVED lines=25> */
.L_x_6270:
        /* <DEDUP_REMOVED lines=12> */
.L_x_6272:
[----:B------:R-:W-:Y:S05]  /*2fb80*/  BSYNC.RECONVERGENT B2 ;  /* 0x0000000000027941 */ /* 0x000fea0003800200 */
.L_x_6271:
        /* <DEDUP_REMOVED lines=62> */
.L_x_6269:
[----:B------:R-:W-:Y:S05]  /*2ff70*/  BSYNC.RECONVERGENT B1 ;  /* 0x0000000000017941 */ /* 0x000fea0003800200 */
.L_x_6268:
        /* <DEDUP_REMOVED lines=20> */
.L_x_6275:
        /* <DEDUP_REMOVED lines=12> */
.L_x_6277:
[----:B------:R-:W-:Y:S05]  /*30180*/  BSYNC.RECONVERGENT B2 ;  /* 0x0000000000027941 */ /* 0x000fea0003800200 */
.L_x_6276:
        /* <DEDUP_REMOVED lines=62> */
.L_x_6274:
[----:B------:R-:W-:Y:S05]  /*30570*/  BSYNC.RECONVERGENT B1 ;  /* 0x0000000000017941 */ /* 0x000fea0003800200 */
.L_x_6273:
        /* <DEDUP_REMOVED lines=25> */
.L_x_6280:
        /* <DEDUP_REMOVED lines=12> */
.L_x_6282:
[----:B------:R-:W-:Y:S05]  /*307d0*/  BSYNC.RECONVERGENT B2 ;  /* 0x0000000000027941 */ /* 0x000fea0003800200 */
.L_x_6281:
        /* <DEDUP_REMOVED lines=62> */
.L_x_6279:
[----:B------:R-:W-:Y:S05]  /*30bc0*/  BSYNC.RECONVERGENT B1 ;  /* 0x0000000000017941 */ /* 0x000fea0003800200 */
.L_x_6278:
        /* <DEDUP_REMOVED lines=20> */
.L_x_6285:
        /* <DEDUP_REMOVED lines=15> */
.L_x_6287:
[----:B------:R-:W-:Y:S05]  /*30e00*/  BSYNC.RECONVERGENT B2 ;  /* 0x0000000000027941 */ /* 0x000fea0003800200 */
.L_x_6286:
        /* <DEDUP_REMOVED lines=62> */
.L_x_6284:
[----:B------:R-:W-:Y:S05]  /*311f0*/  BSYNC.RECONVERGENT B1 ;  /* 0x0000000000017941 */ /* 0x000fea0003800200 */
.L_x_6283:
        /* <DEDUP_REMOVED lines=18> */
.L_x_6207:
        /* <DEDUP_REMOVED lines=16> */
.L_x_6291:
        /* <DEDUP_REMOVED lines=12> */
.L_x_6293:
[----:B------:R-:W-:Y:S05]  /*314e0*/  BSYNC.RECONVERGENT B2 ;  /* 0x0000000000027941 */ /* 0x000fea0003800200 */
.L_x_6292:
        /* <DEDUP_REMOVED lines=62> */
.L_x_6290:
[----:B------:R-:W-:Y:S05]  /*318d0*/  BSYNC.RECONVERGENT B1 ;  /* 0x0000000000017941 */ /* 0x000fea0003800200 */
.L_x_6289:
[----:B------:R-:W0:Y:S01]  /*318e0*/  LDC R159, c[0x0][0x404] ;  /* 0x00010100ff9f7b82 */ /* 0x000e220000000800 */
[----:B------:R-:W-:Y:S01]  /*318f0*/  I2FP.F32.U32 R14, R29 ;  /* 0x0000001d000e7245 */ /* 0x000fe20000201000 */
[----:B------:R-:W-:Y:S01]  /*31900*/  IMAD.MOV.U32 R158, RZ, RZ, 0x2f800000 ;  /* 0x2f800000ff9e7424 */ /* 0x000fe200078e00ff */
[----:B------:R-:W-:Y:S01]  /*31910*/  LOP3.LUT R18, R18, 0xffffffef, RZ, 0xc0, !PT ;  /* 0xffffffef12127812 */ /* 0x000fe200078ec0ff */
[----:B-----5:R-:W-:Y:S01]  /*31920*/  HADD2.F32 R29, -RZ, R68.H0_H0 ;  /* 0x20000044ff1d7230 */ /* 0x020fe20000004100 */
[----:B------:R-:W-:Y:S01]  /*31930*/  BSSY.RECONVERGENT B1, `(.L_x_6294) ;  /* 0x0000062000017945 */ /* 0x000fe20003800200 */
[----:B------:R-:W-:Y:S02]  /*31940*/  FFMA.FTZ R14, R14, R158, 1.1641532182693481445e-10 ;  /* 0x2f0000000e0e7423 */ /* 0x000fe4000001009e */
[----:B------:R-:W1:Y:S03]  /*31950*/  LDC R248, c[0x0][0x408] ;  /* 0x00010200fff87b82 */ /* 0x000e660000000800 */
[----:B0-----:R-:W-:Y:S01]  /*31960*/  FSETP.GTU.FTZ.AND P2, PT, R14, R159, PT ;  /* 0x0000009f0e00720b */ /* 0x001fe20003f5c000 */
[----:B-1----:R-:W-:Y:S01]  /*31970*/  FMUL.FTZ R14, R29, R248 ;  /* 0x000000f81d0e7220 */ /* 0x002fe20000410000 */
[----:B------:R-:W-:-:S04]  /*31980*/  MOV R29, R12 ;  /* 0x0000000c001d7202 */ /* 0x000fc80000000f00 */
        /* <DEDUP_REMOVED lines=17> */
.L_x_6296:
        /* <DEDUP_REMOVED lines=12> */
.L_x_6298:
[----:B------:R-:W-:Y:S05]  /*31b60*/  BSYNC.RECONVERGENT B2 ;  /* 0x0000000000027941 */ /* 0x000fea0003800200 */
.L_x_6297:
        /* <DEDUP_REMOVED lines=62> */
.L_x_6295:
[----:B------:R-:W-:Y:S05]  /*31f50*/  BSYNC.RECONVERGENT B1 ;  /* 0x0000000000017941 */ /* 0x000fea0003800200 */
.L_x_6294:
        /* <DEDUP_REMOVED lines=25> */
.L_x_6301:
        /* <DEDUP_REMOVED lines=12> */
.L_x_6303:
[----:B------:R-:W-:Y:S05]  /*321b0*/  BSYNC.RECONVERGENT B2 ;  /* 0x0000000000027941 */ /* 0x000fea0003800200 */
.L_x_6302:
        /* <DEDUP_REMOVED lines=62> */
.L_x_6300:
[----:B------:R-:W-:Y:S05]  /*325a0*/  BSYNC.RECONVERGENT B1 ;  /* 0x0000000000017941 */ /* 0x000fea0003800200 */
.L_x_6299:
        /* <DEDUP_REMOVED lines=25> */
.L_x_6306:
        /* <DEDUP_REMOVED lines=12> */
.L_x_6308:
[----:B------:R-:W-:Y:S05]  /*32800*/  BSYNC.RECONVERGENT B2 ;  /* 0x0000000000027941 */ /* 0x000fea0003800200 */
.L_x_6307:
        /* <DEDUP_REMOVED lines=62> */
.L_x_6305:
[----:B------:R-:W-:Y:S05]  /*32bf0*/  BSYNC.RECONVERGENT B1 ;  /* 0x0000000000017941 */ /* 0x000fea0003800200 */
.L_x_6304:
        /* <DEDUP_REMOVED lines=25> */
.L_x_6311:
        /* <DEDUP_REMOVED lines=12> */
.L_x_6313:
[----:B------:R-:W-:Y:S05]  /*32e50*/  BSYNC.RECONVERGENT B2 ;  /* 0x0000000000027941 */ /* 0x000fea0003800200 */
.L_x_6312:
        /* <DEDUP_REMOVED lines=62> */
.L_x_6310:
[----:B------:R-:W-:Y:S05]  /*33240*/  BSYNC.RECONVERGENT B1 ;  /* 0x0000000000017941 */ /* 0x000fea0003800200 */
.L_x_6309:
        /* <DEDUP_REMOVED lines=23> */
.L_x_6316:
        /* <DEDUP_REMOVED lines=12> */
.L_x_6318:
[----:B------:R-:W-:Y:S05]  /*33480*/  BSYNC.RECONVERGENT B2 ;  /* 0x0000000000027941 */ /* 0x000fea0003800200 */
.L_x_6317:
        /* <DEDUP_REMOVED lines=62> */
.L_x_6315:
[----:B------:R-:W-:Y:S05]  /*33870*/  BSYNC.RECONVERGENT B1 ;  /* 0x0000000000017941 */ /* 0x000fea0003800200 */
.L_x_6314:
        /* <DEDUP_REMOVED lines=23> */
.L_x_6321:
        /* <DEDUP_REMOVED lines=12> */
.L_x_6323:
[----:B------:R-:W-:Y:S05]  /*33ab0*/  BSYNC.RECONVERGENT B2 ;  /* 0x0000000000027941 */ /* 0x000fea0003800200 */
.L_x_6322:
        /* <DEDUP_REMOVED lines=62> */
.L_x_6320:
[----:B------:R-:W-:Y:S05]  /*33ea0*/  BSYNC.RECONVERGENT B1 ;  /* 0x0000000000017941 */ /* 0x000fea0003800200 */
.L_x_6319:
        /* <DEDUP_REMOVED lines=23> */
.L_x_6326:
        /* <DEDUP_REMOVED lines=12> */
.L_x_6328:
[----:B------:R-:W-:Y:S05]  /*340e0*/  BSYNC.RECONVERGENT B2 ;  /* 0x0000000000027941 */ /* 0x000fea0003800200 */
.L_x_6327:
        /* <DEDUP_REMOVED lines=62> */
.L_x_6325:
[----:B------:R-:W-:Y:S05]  /*344d0*/  BSYNC.RECONVERGENT B1 ;  /* 0x0000000000017941 */ /* 0x000fea0003800200 */
.L_x_6324:
        /* <DEDUP_REMOVED lines=14> */
.L_x_6288:
        /* <DEDUP_REMOVED lines=43> */
.L_x_6329:
[----:B------:R-:W-:Y:S01]  /*34870*/  IMAD.MOV.U32 R136, RZ, RZ, R75 ;  /* 0x000000ffff887224 */ /* 0x000fe200078e004b */
[----:B------:R-:W-:-:S07]  /*34880*/  IADD3 R74, PT, PT, R74, 0x20, RZ ;  /* 0x000000204a4a7810 */ /* 0x000fce0007ffe0ff */
.L_x_6206:
[----:B------:R-:W-:Y:S05]  /*34890*/  BSYNC.RECONVERGENT B0 ;  /* 0x0000000000007941 */ /* 0x000fea0003800200 */
.L_x_6205:
        /* <DEDUP_REMOVED lines=35> */
.L_x_6335:
        /* <DEDUP_REMOVED lines=12> */
.L_x_6337:
[----:B------:R-:W-:Y:S05]  /*34b90*/  BSYNC.RECONVERGENT B2 ;  /* 0x0000000000027941 */ /* 0x000fea0003800200 */
.L_x_6336:
        /* <DEDUP_REMOVED lines=62> */
.L_x_6334:
[----:B------:R-:W-:Y:S05]  /*34f80*/  BSYNC.RECONVERGENT B1 ;  /* 0x0000000000017941 */ /* 0x000fea0003800200 */
.L_x_6333:
[----:B------:R-:W0:Y:S01]  /*34f90*/  LDC R159, c[0x0][0x404] ;  /* 0x00010100ff9f7b82 */ /* 0x000e220000000800 */
[----:B------:R-:W-:Y:S01]  /*34fa0*/  HFMA2 R158, -RZ, RZ, 0.1171875, 0 ;  /* 0x2f800000ff9e7431 */ /* 0x000fe200000001ff */
[----:B------:R-:W-:Y:S01]  /*34fb0*/  I2FP.F32.U32 R0, R0 ;  /* 0x0000000000007245 */ /* 0x000fe20000201000 */
[----:B-----5:R-:W-:Y:S01]  /*34fc0*/  HADD2.F32 R2, -RZ, R68.H0_H0 ;  /* 0x20000044ff027230 */ /* 0x020fe20000004100 */
[----:B------:R-:W-:Y:S01]  /*34fd0*/  LOP3.LUT R18, R18, 0xffffffef, RZ, 0xc0, !PT ;  /* 0xffffffef12127812 */ /* 0x000fe200078ec0ff */
[----:B------:R-:W-:Y:S01]  /*34fe0*/  BSSY.RECONVERGENT B1, `(.L_x_6338) ;  /* 0x000005f000017945 */ /* 0x000fe20003800200 */
[----:B------:R-:W-:Y:S02]  /*34ff0*/  IMAD.MOV.U32 R5, RZ, RZ, R12 ;  /* 0x000000ffff057224 */ /* 0x000fe400078e000c */
        /* <DEDUP_REMOVED lines=18> */
.L_x_6340:
        /* <DEDUP_REMOVED lines=12> */
.L_x_6342:
[----:B------:R-:W-:Y:S05]  /*351e0*/  BSYNC.RECONVERGENT B2 ;  /* 0x0000000000027941 */ /* 0x000fea0003800200 */
.L_x_6341:
        /* <DEDUP_REMOVED lines=62> */
.L_x_6339:
[----:B------:R-:W-:Y:S05]  /*355d0*/  BSYNC.RECONVERGENT B1 ;  /* 0x0000000000017941 */ /* 0x000fea0003800200 */
.L_x_6338:
        /* <DEDUP_REMOVED lines=26> */
.L_x_6345:
        /* <DEDUP_REMOVED lines=12> */
.L_x_6347:
[----:B------:R-:W-:Y:S05]  /*35840*/  BSYNC.RECONVERGENT B2 ;  /* 0x0000000000027941 */ /* 0x000fea0003800200 */
.L_x_6346:
        /* <DEDUP_REMOVED lines=62> */
.L_x_6344:
[----:B------:R-:W-:Y:S05]  /*35c30*/  BSYNC.RECONVERGENT B1 ;  /* 0x0000000000017941 */ /* 0x000fea0003800200 */
.L_x_6343:
        /* <DEDUP_REMOVED lines=22> */
.L_x_6350:
        /* <DEDUP_REMOVED lines=12> */
.L_x_6352:
[----:B------:R-:W-:Y:S05]  /*35e60*/  BSYNC.RECONVERGENT B2 ;  /* 0x0000000000027941 */ /* 0x000fea0003800200 */
.L_x_6351:
        /* <DEDUP_REMOVED lines=62> */
.L_x_6349:
[----:B------:R-:W-:Y:S05]  /*36250*/  BSYNC.RECONVERGENT B1 ;  /* 0x0000000000017941 */ /* 0x000fea0003800200 */
.L_x_6348:
        /* <DEDUP_REMOVED lines=26> */
.L_x_6355:
        /* <DEDUP_REMOVED lines=12> */
.L_x_6357:
[----:B------:R-:W-:Y:S05]  /*364c0*/  BSYNC.RECONVERGENT B2 ;  /* 0x0000000000027941 */ /* 0x000fea0003800200 */
.L_x_6356:
        /* <DEDUP_REMOVED lines=62> */
.L_x_6354:
[----:B------:R-:W-:Y:S05]  /*368b0*/  BSYNC.RECONVERGENT B1 ;  /* 0x0000000000017941 */ /* 0x000fea0003800200 */
.L_x_6353:
        /* <DEDUP_REMOVED lines=22> */
.L_x_6360:
        /* <DEDUP_REMOVED lines=12> */
.L_x_6362:
[----:B------:R-:W-:Y:S05]  /*36ae0*/  BSYNC.RECONVERGENT B2 ;  /* 0x0000000000027941 */ /* 0x000fea0003800200 */
.L_x_6361:
        /* <DEDUP_REMOVED lines=62> */
.L_x_6359:
[----:B------:R-:W-:Y:S05]  /*36ed0*/  BSYNC.RECONVERGENT B1 ;  /* 0x0000000000017941 */ /* 0x000fea0003800200 */
.L_x_6358:
        /* <DEDUP_REMOVED lines=26> */
.L_x_6365:
        /* <DEDUP_REMOVED lines=12> */
.L_x_6367:
[----:B------:R-:W-:Y:S05]  /*37140*/  BSYNC.RECONVERGENT B2 ;  /* 0x0000000000027941 */ /* 0x000fea0003800200 */
.L_x_6366:
        /* <DEDUP_REMOVED lines=62> */
.L_x_6364:
[----:B------:R-:W-:Y:S05]  /*37530*/  BSYNC.RECONVERGENT B1 ;  /* 0x0000000000017941 */ /* 0x000fea0003800200 */
.L_x_6363:
        /* <DEDUP_REMOVED lines=22> */
.L_x_6370:
        /* <DEDUP_REMOVED lines=12> */
.L_x_6372:
[----:B------:R-:W-:Y:S05]  /*37760*/  BSYNC.RECONVERGENT B2 ;  /* 0x0000000000027941 */ /* 0x000fea0003800200 */
.L_x_6371:
        /* <DEDUP_REMOVED lines=62> */
.L_x_6369:
[----:B------:R-:W-:Y:S05]  /*37b50*/  BSYNC.RECONVERGENT B1 ;  /* 0x0000000000017941 */ /* 0x000fea0003800200 */
.L_x_6368:
        /* <DEDUP_REMOVED lines=26> */
.L_x_6375:
        /* <DEDUP_REMOVED lines=12> */
.L_x_6377:
[----:B------:R-:W-:Y:S05]  /*37dc0*/  BSYNC.RECONVERGENT B2 ;  /* 0x0000000000027941 */ /* 0x000fea0003800200 */
.L_x_6376:
        /* <DEDUP_REMOVED lines=62> */
.L_x_6374:
[----:B------:R-:W-:Y:S05]  /*381b0*/  BSYNC.RECONVERGENT B1 ;  /* 0x0000000000017941 */ /* 0x000fea0003800200 */
.L_x_6373:
        /* <DEDUP_REMOVED lines=20> */
.L_x_6380:
        /* <DEDUP_REMOVED lines=12> */
.L_x_6382:
[----:B------:R-:W-:Y:S05]  /*383c0*/  BSYNC.RECONVERGENT B2 ;  /* 0x0000000000027941 */ /* 0x000fea0003800200 */
.L_x_6381:
        /* <DEDUP_REMOVED lines=62> */
.L_x_6379:
[----:B------:R-:W-:Y:S05]  /*387b0*/  BSYNC.RECONVERGENT B1 ;  /* 0x0000000000017941 */ /* 0x000fea0003800200 */
.L_x_6378:
        /* <DEDUP_REMOVED lines=26> */
.L_x_6385:
        /* <DEDUP_REMOVED lines=12> */
.L_x_6387:
[----:B------:R-:W-:Y:S05]  /*38a20*/  BSYNC.RECONVERGENT B2 ;  /* 0x0000000000027941 */ /* 0x000fea0003800200 */
.L_x_6386:
        /* <DEDUP_REMOVED lines=62> */
.L_x_6384:
[----:B------:R-:W-:Y:S05]  /*38e10*/  BSYNC.RECONVERGENT B1 ;  /* 0x0000000000017941 */ /* 0x000fea0003800200 */
.L_x_6383:
        /* <DEDUP_REMOVED lines=20> */
.L_x_6390:
        /* <DEDUP_REMOVED lines=12> */
.L_x_6392:
[----:B------:R-:W-:Y:S05]  /*39020*/  BSYNC.RECONVERGENT B2 ;  /* 0x0000000000027941 */ /* 0x000fea0003800200 */
.L_x_6391:
        /* <DEDUP_REMOVED lines=62> */
.L_x_6389:
[----:B------:R-:W-:Y:S05]  /*39410*/  BSYNC.RECONVERGENT B1 ;  /* 0x0000000000017941 */ /* 0x000fea0003800200 */
.L_x_6388:
        /* <DEDUP_REMOVED lines=25> */
.L_x_6395:
        /* <DEDUP_REMOVED lines=12> */
.L_x_6397:
[----:B------:R-:W-:Y:S05]  /*39670*/  BSYNC.RECONVERGENT B2 ;  /* 0x0000000000027941 */ /* 0x000fea0003800200 */
.L_x_6396:
        /* <DEDUP_REMOVED lines=62> */
.L_x_6394:
[----:B------:R-:W-:Y:S05]  /*39a60*/  BSYNC.RECONVERGENT B1 ;  /* 0x0000000000017941 */ /* 0x000fea0003800200 */
.L_x_6393:
        /* <DEDUP_REMOVED lines=20> */
.L_x_6400:
        /* <DEDUP_REMOVED lines=12> */
.L_x_6402:
[----:B------:R-:W-:Y:S05]  /*39c70*/  BSYNC.RECONVERGENT B2 ;  /* 0x0000000000027941 */ /* 0x000fea0003800200 */
.L_x_6401:
        /* <DEDUP_REMOVED lines=62> */
.L_x_6399:
[----:B------:R-:W-:Y:S05]  /*3a060*/  BSYNC.RECONVERGENT B1 ;  /* 0x0000000000017941 */ /* 0x000fea0003800200 */
.L_x_6398:
        /* <DEDUP_REMOVED lines=25> */
.L_x_6405:
        /* <DEDUP_REMOVED lines=12> */
.L_x_6407:
[----:B------:R-:W-:Y:S05]  /*3a2c0*/  BSYNC.RECONVERGENT B2 ;  /* 0x0000000000027941 */ /* 0x000fea0003800200 */
.L_x_6406:
        /* <DEDUP_REMOVED lines=62> */
.L_x_6404:
[----:B------:R-:W-:Y:S05]  /*3a6b0*/  BSYNC.RECONVERGENT B1 ;  /* 0x0000000000017941 */ /* 0x000fea0003800200 */
.L_x_6403:
        /* <DEDUP_REMOVED lines=20> */
.L_x_6410:
        /* <DEDUP_REMOVED lines=15> */
.L_x_6412:
[----:B------:R-:W-:Y:S05]  /*3a8f0*/  BSYNC.RECONVERGENT B2 ;  /* 0x0000000000027941 */ /* 0x000fea0003800200 */
.L_x_6411:
        /* <DEDUP_REMOVED lines=62> */
.L_x_6409:
[----:B------:R-:W-:Y:S05]  /*3ace0*/  BSYNC.RECONVERGENT B1 ;  /* 0x0000000000017941 */ /* 0x000fea0003800200 */
.L_x_6408:
        /* <DEDUP_REMOVED lines=18> */
.L_x_6332:
        /* <DEDUP_REMOVED lines=16> */
.L_x_6416:
        /* <DEDUP_REMOVED lines=12> */
.L_x_6418:
[----:B------:R-:W-:Y:S05]  /*3afd0*/  BSYNC.RECONVERGENT B2 ;  /* 0x0000000000027941 */ /* 0x000fea0003800200 */
.L_x_6417:
        /* <DEDUP_REMOVED lines=62> */
.L_x_6415:
[----:B------:R-:W-:Y:S05]  /*3b3c0*/  BSYNC.RECONVERGENT B1 ;  /* 0x0000000000017941 */ /* 0x000fea0003800200 */
.L_x_6414:
        /* <DEDUP_REMOVED lines=10> */
[----:B------:R-:W-:-:S04]  /*3b470*/  IMAD.MOV.U32 R31, RZ, RZ, R12 ;  /* 0x000000ffff1f7224 */ /* 0x000fc800078e000c */
        /* <DEDUP_REMOVED lines=17> */
.L_x_6421:
        /* <DEDUP_REMOVED lines=12> */
.L_x_6423:
[----:B------:R-:W-:Y:S05]  /*3b650*/  BSYNC.RECONVERGENT B2 ;  /* 0x0000000000027941 */ /* 0x000fea0003800200 */
.L_x_6422:
        /* <DEDUP_REMOVED lines=62> */
.L_x_6420:
[----:B------:R-:W-:Y:S05]  /*3ba40*/  BSYNC.RECONVERGENT B1 ;  /* 0x0000000000017941 */ /* 0x000fea0003800200 */
.L_x_6419:
        /* <DEDUP_REMOVED lines=25> */
.L_x_6426:
        /* <DEDUP_REMOVED lines=12> */
.L_x_6428:
[----:B------:R-:W-:Y:S05]  /*3bca0*/  BSYNC.RECONVERGENT B2 ;  /* 0x0000000000027941 */ /* 0x000fea0003800200 */
.L_x_6427:
        /* <DEDUP_REMOVED lines=62> */
.L_x_6425:
[----:B------:R-:W-:Y:S05]  /*3c090*/  BSYNC.RECONVERGENT B1 ;  /* 0x0000000000017941 */ /* 0x000fea0003800200 */
.L_x_6424:
        /* <DEDUP_REMOVED lines=25> */
.L_x_6431:
        /* <DEDUP_REMOVED lines=12> */
.L_x_6433:
[----:B------:R-:W-:Y:S05]  /*3c2f0*/  BSYNC.RECONVERGENT B2 ;  /* 0x0000000000027941 */ /* 0x000fea0003800200 */
.L_x_6432:
        /* <DEDUP_REMOVED lines=62> */
.L_x_6430:
[----:B------:R-:W-:Y:S05]  /*3c6e0*/  BSYNC.RECONVERGENT B1 ;  /* 0x0000000000017941 */ /* 0x000fea0003800200 */
.L_x_6429:
        /* <DEDUP_REMOVED lines=25> */
.L_x_6436:
        /* <DEDUP_REMOVED lines=12> */
.L_x_6438:
[----:B------:R-:W-:Y:S05]  /*3c940*/  BSYNC.RECONVERGENT B2 ;  /* 0x0000000000027941 */ /* 0x000fea0003800200 */
.L_x_6437:
        /* <DEDUP_REMOVED lines=62> */
.L_x_6435:
[----:B------:R-:W-:Y:S05]  /*3cd30*/  BSYNC.RECONVERGENT B1 ;  /* 0x0000000000017941 */ /* 0x000fea0003800200 */
.L_x_6434:
        /* <DEDUP_REMOVED lines=23> */
.L_x_6441:
        /* <DEDUP_REMOVED lines=12> */
.L_x_6443:
[----:B------:R-:W-:Y:S05]  /*3cf70*/  BSYNC.RECONVERGENT B2 ;  /* 0x0000000000027941 */ /* 0x000fea0003800200 */
.L_x_6442:
        /* <DEDUP_REMOVED lines=62> */
.L_x_6440:
[----:B------:R-:W-:Y:S05]  /*3d360*/  BSYNC.RECONVERGENT B1 ;  /* 0x0000000000017941 */ /* 0x000fea0003800200 */
.L_x_6439:
        /* <DEDUP_REMOVED lines=23> */
.L_x_6446:
        /* <DEDUP_REMOVED lines=12> */
.L_x_6448:
[----:B------:R-:W-:Y:S05]  /*3d5a0*/  BSYNC.RECONVERGENT B2 ;  /* 0x0000000000027941 */ /* 0x000fea0003800200 */
.L_x_6447:
        /* <DEDUP_REMOVED lines=62> */
.L_x_6445:
[----:B------:R-:W-:Y:S05]  /*3d990*/  BSYNC.RECONVERGENT B1 ;  /* 0x0000000000017941 */ /* 0x000fea0003800200 */
.L_x_6444:
        /* <DEDUP_REMOVED lines=23> */
.L_x_6451:
        /* <DEDUP_REMOVED lines=12> */
.L_x_6453:
[----:B------:R-:W-:Y:S05]  /*3dbd0*/  BSYNC.RECONVERGENT B2 ;  /* 0x0000000000027941 */ /* 0x000fea0003800200 */
.L_x_6452:
        /* <DEDUP_REMOVED lines=62> */
.L_x_6450:
[----:B------:R-:W-:Y:S05]  /*3dfc0*/  BSYNC.RECONVERGENT B1 ;  /* 0x0000000000017941 */ /* 0x000fea0003800200 */
.L_x_6449:
        /* <DEDUP_REMOVED lines=14> */
.L_x_6413:
        /* <DEDUP_REMOVED lines=43> */
.L_x_6454:
[----:B------:R-:W-:Y:S01]  /*3e360*/  MOV R136, R75 ;  /* 0x0000004b00887202 */ /* 0x000fe20000000f00 */
[----:B------:R-:W-:-:S07]  /*3e370*/  VIADD R74, R74, 0x20 ;  /* 0x000000204a4a7836 */ /* 0x000fce0000000000 */
.L_x_6331:
[----:B------:R-:W-:Y:S05]  /*3e380*/  BSYNC.RECONVERGENT B0 ;  /* 0x0000000000007941 */ /* 0x000fea0003800200 */
.L_x_6330:
        /* <DEDUP_REMOVED lines=35> */
.L_x_6460:
        /* <DEDUP_REMOVED lines=12> */
.L_x_6462:
[----:B------:R-:W-:Y:S05]  /*3e680*/  BSYNC.RECONVERGENT B2 ;  /* 0x0000000000027941 */ /* 0x000fea0003800200 */
.L_x_6461:
        /* <DEDUP_REMOVED lines=62> */
.L_x_6459:
[----:B------:R-:W-:Y:S05]  /*3ea70*/  BSYNC.RECONVERGENT B1 ;  /* 0x0000000000017941 */ /* 0x000fea0003800200 */
.L_x_6458:
[----:B------:R-:W0:Y:S01]  /*3ea80*/  LDC R159, c[0x0][0x404] ;  /* 0x00010100ff9f7b82 */ /* 0x000e220000000800 */
[----:B------:R-:W-:Y:S01]  /*3ea90*/  I2FP.F32.U32 R0, R0 ;  /* 0x0000000000007245 */ /* 0x000fe20000201000 */
[----:B------:R-:W-:Y:S01]  /*3eaa0*/  IMAD.MOV.U32 R158, RZ, RZ, 0x2f800000 ;  /* 0x2f800000ff9e7424 */ /* 0x000fe200078e00ff */
[----:B------:R-:W-:Y:S01]  /*3eab0*/  LOP3.LUT R18, R18, 0xffffffef, RZ, 0xc0, !PT ;  /* 0xffffffef12127812 */ /* 0x000fe200078ec0ff */
[----:B-----5:R-:W-:Y:S01]  /*3eac0*/  HADD2.F32 R2, -RZ, R68.H0_H0 ;  /* 0x20000044ff027230 */ /* 0x020fe20000004100 */
[----:B------:R-:W-:Y:S01]  /*3ead0*/  BSSY.RECONVERGENT B1, `(.L_x_6463) ;  /* 0x000005f000017945 */ /* 0x000fe20003800200 */
[----:B------:R-:W-:Y:S01]  /*3eae0*/  FFMA.FTZ R0, R0, R158, 1.1641532182693481445e-10 ;  /* 0x2f00000000007423 */ /* 0x000fe2000001009e */
[----:B------:R-:W-:Y:S01]  /*3eaf0*/  MOV R5, R12 ;  /* 0x0000000c00057202 */ /* 0x000fe20000000f00 */
[----:B------:R-:W1:Y:S03]  /*3eb00*/  LDC R248, c[0x0][0x408] ;  /* 0x00010200fff87b82 */ /* 0x000e660000000800 */
        /* <DEDUP_REMOVED lines=16> */
.L_x_6465:
        /* <DEDUP_REMOVED lines=12> */
.L_x_6467:
[----:B------:R-:W-:Y:S05]  /*3ecd0*/  BSYNC.RECONVERGENT B2 ;  /* 0x0000000000027941 */ /* 0x000fea0003800200 */
.L_x_6466:
        /* <DEDUP_REMOVED lines=62> */
.L_x_6464:
[----:B------:R-:W-:Y:S05]  /*3f0c0*/  BSYNC.RECONVERGENT B1 ;  /* 0x0000000000017941 */ /* 0x000fea0003800200 */
.L_x_6463:
        /* <DEDUP_REMOVED lines=26> */
.L_x_6470:
        /* <DEDUP_REMOVED lines=12> */
.L_x_6472:
[----:B------:R-:W-:Y:S05]  /*3f330*/  BSYNC.RECONVERGENT B2 ;  /* 0x0000000000027941 */ /* 0x000fea0003800200 */
.L_x_6471:
        /* <DEDUP_REMOVED lines=62> */
.L_x_6469:
[----:B------:R-:W-:Y:S05]  /*3f720*/  BSYNC.RECONVERGENT B1 ;  /* 0x0000000000017941 */ /* 0x000fea0003800200 */
.L_x_6468:
        /* <DEDUP_REMOVED lines=22> */
.L_x_6475:
        /* <DEDUP_REMOVED lines=12> */
.L_x_6477:
[----:B------:R-:W-:Y:S05]  /*3f950*/  BSYNC.RECONVERGENT B2 ;  /* 0x0000000000027941 */ /* 0x000fea0003800200 */
.L_x_6476:
        /* <DEDUP_REMOVED lines=62> */
.L_x_6474:
[----:B------:R-:W-:Y:S05]  /*3fd40*/  BSYNC.RECONVERGENT B1 ;  /* 0x0000000000017941 */ /* 0x000fea0003800200 */
.L_x_6473:
        /* <DEDUP_REMOVED lines=26> */
.L_x_6480:
        /* <DEDUP_REMOVED lines=12> */
.L_x_6482:
[----:B------:R-:W-:Y:S05]  /*3ffb0*/  BSYNC.RECONVERGENT B2 ;  /* 0x0000000000027941 */ /* 0x000fea0003800200 */
.L_x_6481:
        /* <DEDUP_REMOVED lines=62> */
.L_x_6479:
[----:B------:R-:W-:Y:S05]  /*403a0*/  BSYNC.RECONVERGENT B1 ;  /* 0x0000000000017941 */ /* 0x000fea0003800200 */
.L_x_6478:
        /* <DEDUP_REMOVED lines=22> */
.L_x_6485:
        /* <DEDUP_REMOVED lines=12> */
.L_x_6487:
[----:B------:R-:W-:Y:S05]  /*405d0*/  BSYNC.RECONVERGENT B2 ;  /* 0x0000000000027941 */ /* 0x000fea0003800200 */
.L_x_6486:
        /* <DEDUP_REMOVED lines=62> */
.L_x_6484:
[----:B------:R-:W-:Y:S05]  /*409c0*/  BSYNC.RECONVERGENT B1 ;  /* 0x0000000000017941 */ /* 0x000fea0003800200 */
.L_x_6483:
        /* <DEDUP_REMOVED lines=26> */
.L_x_6490:
        /* <DEDUP_REMOVED lines=12> */
.L_x_6492:
[----:B------:R-:W-:Y:S05]  /*40c30*/  BSYNC.RECONVERGENT B2 ;  /* 0x0000000000027941 */ /* 0x000fea0003800200 */
.L_x_6491:
        /* <DEDUP_REMOVED lines=62> */
.L_x_6489:
[----:B------:R-:W-:Y:S05]  /*41020*/  BSYNC.RECONVERGENT B1 ;  /* 0x0000000000017941 */ /* 0x000fea0003800200 */
.L_x_6488:
        /* <DEDUP_REMOVED lines=22> */
.L_x_6495:
        /* <DEDUP_REMOVED lines=12> */
.L_x_6497:
[----:B------:R-:W-:Y:S05]  /*41250*/  BSYNC.RECONVERGENT B2 ;  /* 0x0000000000027941 */ /* 0x000fea0003800200 */
.L_x_6496:
        /* <DEDUP_REMOVED lines=62> */
.L_x_6494:
[----:B------:R-:W-:Y:S05]  /*41640*/  BSYNC.RECONVERGENT B1 ;  /* 0x0000000000017941 */ /* 0x000fea0003800200 */
.L_x_6493:
        /* <DEDUP_REMOVED lines=26> */
.L_x_6500:
        /* <DEDUP_REMOVED lines=12> */
.L_x_6502:
[----:B------:R-:W-:Y:S05]  /*418b0*/  BSYNC.RECONVERGENT B2 ;  /* 0x0000000000027941 */ /* 0x000fea0003800200 */
.L_x_6501:
        /* <DEDUP_REMOVED lines=62> */
.L_x_6499:
[----:B------:R-:W-:Y:S05]  /*41ca0*/  BSYNC.RECONVERGENT B1 ;  /* 0x0000000000017941 */ /* 0x000fea0003800200 */
.L_x_6498:
        /* <DEDUP_REMOVED lines=20> */
.L_x_6505:
        /* <DEDUP_REMOVED lines=12> */
.L_x_6507:
[----:B------:R-:W-:Y:S05]  /*41eb0*/  BSYNC.RECONVERGENT B2 ;  /* 0x0000000000027941 */ /* 0x000fea0003800200 */
.L_x_6506:
        /* <DEDUP_REMOVED lines=62> */
.L_x_6504:
[----:B------:R-:W-:Y:S05]  /*422a0*/  BSYNC.RECONVERGENT B1 ;  /* 0x0000000000017941 */ /* 0x000fea0003800200 */
.L_x_6503:
        /* <DEDUP_REMOVED lines=26> */
.L_x_6510:
        /* <DEDUP_REMOVED lines=12> */
.L_x_6512:
[----:B------:R-:W-:Y:S05]  /*42510*/  BSYNC.RECONVERGENT B2 ;  /* 0x0000000000027941 */ /* 0x000fea0003800200 */
.L_x_6511:
        /* <DEDUP_REMOVED lines=62> */
.L_x_6509:
[----:B------:R-:W-:Y:S05]  /*42900*/  BSYNC.RECONVERGENT B1 ;  /* 0x0000000000017941 */ /* 0x000fea0003800200 */
.L_x_6508:
        /* <DEDUP_REMOVED lines=20> */
.L_x_6515:
        /* <DEDUP_REMOVED lines=12> */
.L_x_6517:
[----:B------:R-:W-:Y:S05]  /*42b10*/  BSYNC.RECONVERGENT B2 ;  /* 0x0000000000027941 */ /* 0x000fea0003800200 */
.L_x_6516:
        /* <DEDUP_REMOVED lines=62> */
.L_x_6514:
[----:B------:R-:W-:Y:S05]  /*42f00*/  BSYNC.RECONVERGENT B1 ;  /* 0x0000000000017941 */ /* 0x000fea0003800200 */
.L_x_6513:
        /* <DEDUP_REMOVED lines=25> */
.L_x_6520:
        /* <DEDUP_REMOVED lines=12> */
.L_x_6522:
[----:B------:R-:W-:Y:S05]  /*43160*/  BSYNC.RECONVERGENT B2 ;  /* 0x0000000000027941 */ /* 0x000fea0003800200 */
.L_x_6521:
        /* <DEDUP_REMOVED lines=62> */
.L_x_6519:
[----:B------:R-:W-:Y:S05]  /*43550*/  BSYNC.RECONVERGENT B1 ;  /* 0x0000000000017941 */ /* 0x000fea0003800200 */
.L_x_6518:
        /* <DEDUP_REMOVED lines=20> */
.L_x_6525:
        /* <DEDUP_REMOVED lines=12> */
.L_x_6527:
[----:B------:R-:W-:Y:S05]  /*43760*/  BSYNC.RECONVERGENT B2 ;  /* 0x0000000000027941 */ /* 0x000fea0003800200 */
.L_x_6526:
        /* <DEDUP_REMOVED lines=62> */
.L_x_6524:
[----:B------:R-:W-:Y:S05]  /*43b50*/  BSYNC.RECONVERGENT B1 ;  /* 0x0000000000017941 */ /* 0x000fea0003800200 */
.L_x_6523:
        /* <DEDUP_REMOVED lines=25> */
.L_x_6530:
        /* <DEDUP_REMOVED lines=12> */
.L_x_6532:
[----:B------:R-:W-:Y:S05]  /*43db0*/  BSYNC.RECONVERGENT B2 ;  /* 0x0000000000027941 */ /* 0x000fea0003800200 */
.L_x_6531:
        /* <DEDUP_REMOVED lines=62> */
.L_x_6529:
[----:B------:R-:W-:Y:S05]  /*441a0*/  BSYNC.RECONVERGENT B1 ;  /* 0x0000000000017941 */ /* 0x000fea0003800200 */
.L_x_6528:
        /* <DEDUP_REMOVED lines=20> */
.L_x_6535:
        /* <DEDUP_REMOVED lines=15> */
.L_x_6537:
[----:B------:R-:W-:Y:S05]  /*443e0*/  BSYNC.RECONVERGENT B2 ;  /* 0x0000000000027941 */ /* 0x000fea0003800200 */
.L_x_6536:
        /* <DEDUP_REMOVED lines=62> */
.L_x_6534:
[----:B------:R-:W-:Y:S05]  /*447d0*/  BSYNC.RECONVERGENT B1 ;  /* 0x0000000000017941 */ /* 0x000fea0003800200 */
.L_x_6533:
        /* <DEDUP_REMOVED lines=18> */
.L_x_6457:
        /* <DEDUP_REMOVED lines=16> */
.L_x_6541:
        /* <DEDUP_REMOVED lines=12> */
.L_x_6543:
[----:B------:R-:W-:Y:S05]  /*44ac0*/  BSYNC.RECONVERGENT B2 ;  /* 0x0000000000027941 */ /* 0x000fea0003800200 */
.L_x_6542:
        /* <DEDUP_REMOVED lines=62> */
.L_x_6540:
[----:B------:R-:W-:Y:S05]  /*44eb0*/  BSYNC.RECONVERGENT B1 ;  /* 0x0000000000017941 */ /* 0x000fea0003800200 */
.L_x_6539:
[----:B------:R-:W0:Y:S01]  /*44ec0*/  LDC R159, c[0x0][0x404] ;  /* 0x00010100ff9f7b82 */ /* 0x000e220000000800 */
[----:B------:R-:W-:Y:S01]  /*44ed0*/  HFMA2 R158, -RZ, RZ, 0.1171875, 0 ;  /* 0x2f800000ff9e7431 */ /* 0x000fe200000001ff */
[----:B------:R-:W-:Y:S01]  /*44ee0*/  I2FP.F32.U32 R14, R33 ;  /* 0x00000021000e7245 */ /* 0x000fe20000201000 */
[----:B-----5:R-:W-:Y:S01]  /*44ef0*/  HADD2.F32 R33, -RZ, R68.H0_H0 ;  /* 0x20000044ff217230 */ /* 0x020fe20000004100 */
[----:B------:R-:W-:Y:S01]  /*44f00*/  LOP3.LUT R18, R18, 0xffffffef, RZ, 0xc0, !PT ;  /* 0xffffffef12127812 */ /* 0x000fe200078ec0ff */
[----:B------:R-:W-:Y:S03]  /*44f10*/  BSSY.RECONVERGENT B1, `(.L_x_6544) ;  /* 0x0000062000017945 */ /* 0x000fe60003800200 */
[----:B------:R-:W1:Y:S01]  /*44f20*/  LDC R248, c[0x0][0x408] ;  /* 0x00010200fff87b82 */ /* 0x000e620000000800 */
[----:B------:R-:W-:-:S05]  /*44f30*/  FFMA.FTZ R14, R14, R158, 1.1641532182693481445e-10 ;  /* 0x2f0000000e0e7423 */ /* 0x000fca000001009e */
[----:B0-----:R-:W-:Y:S01]  /*44f40*/  FSETP.GTU.FTZ.AND P2, PT, R14, R159, PT ;  /* 0x0000009f0e00720b */ /* 0x001fe20003f5c000 */
[----:B-1----:R-:W-:Y:S01]  /*44f50*/  FMUL.FTZ R14, R33, R248 ;  /* 0x000000f8210e7220 */ /* 0x002fe20000410000 */
[----:B------:R-:W-:-:S04]  /*44f60*/  IMAD.MOV.U32 R33, RZ, RZ, R12 ;  /* 0x000000ffff217224 */ /* 0x000fc800078e000c */
        /* <DEDUP_REMOVED lines=17> */
.L_x_6546:
        /* <DEDUP_REMOVED lines=12> */
.L_x_6548:
[----:B------:R-:W-:Y:S05]  /*45140*/  BSYNC.RECONVERGENT B2 ;  /* 0x0000000000027941 */ /* 0x000fea0003800200 */
.L_x_6547:
        /* <DEDUP_REMOVED lines=62> */
.L_x_6545:
[----:B------:R-:W-:Y:S05]  /*45530*/  BSYNC.RECONVERGENT B1 ;  /* 0x0000000000017941 */ /* 0x000fea0003800200 */
.L_x_6544:
        /* <DEDUP_REMOVED lines=25> */
.L_x_6551:
        /* <DEDUP_REMOVED lines=12> */
.L_x_6553:
[----:B------:R-:W-:Y:S05]  /*45790*/  BSYNC.RECONVERGENT B2 ;  /* 0x0000000000027941 */ /* 0x000fea0003800200 */
.L_x_6552:
        /* <DEDUP_REMOVED lines=62> */
.L_x_6550:
[----:B------:R-:W-:Y:S05]  /*45b80*/  BSYNC.RECONVERGENT B1 ;  /* 0x0000000000017941 */ /* 0x000fea0003800200 */
.L_x_6549:
        /* <DEDUP_REMOVED lines=25> */
.L_x_6556:
        /* <DEDUP_REMOVED lines=12> */
.L_x_6558:
[----:B------:R-:W-:Y:S05]  /*45de0*/  BSYNC.RECONVERGENT B2 ;  /* 0x0000000000027941 */ /* 0x000fea0003800200 */
.L_x_6557:
        /* <DEDUP_REMOVED lines=62> */
.L_x_6555:
[----:B------:R-:W-:Y:S05]  /*461d0*/  BSYNC.RECONVERGENT B1 ;  /* 0x0000000000017941 */ /* 0x000fea0003800200 */
.L_x_6554:
        /* <DEDUP_REMOVED lines=25> */
.L_x_6561:
        /* <DEDUP_REMOVED lines=12> */
.L_x_6563:
[----:B------:R-:W-:Y:S05]  /*46430*/  BSYNC.RECONVERGENT B2 ;  /* 0x0000000000027941 */ /* 0x000fea0003800200 */
.L_x_6562:
        /* <DEDUP_REMOVED lines=62> */
.L_x_6560:
[----:B------:R-:W-:Y:S05]  /*46820*/  BSYNC.RECONVERGENT B1 ;  /* 0x0000000000017941 */ /* 0x000fea0003800200 */
.L_x_6559:
        /* <DEDUP_REMOVED lines=23> */
.L_x_6566:
        /* <DEDUP_REMOVED lines=12> */
.L_x_6568:
[----:B------:R-:W-:Y:S05]  /*46a60*/  BSYNC.RECONVERGENT B2 ;  /* 0x0000000000027941 */ /* 0x000fea0003800200 */
.L_x_6567:
        /* <DEDUP_REMOVED lines=62> */
.L_x_6565:
[----:B------:R-:W-:Y:S05]  /*46e50*/  BSYNC.RECONVERGENT B1 ;  /* 0x0000000000017941 */ /* 0x000fea0003800200 */
.L_x_6564:
        /* <DEDUP_REMOVED lines=23> */
.L_x_6571:
        /* <DEDUP_REMOVED lines=12> */
.L_x_6573:
[----:B------:R-:W-:Y:S05]  /*47090*/  BSYNC.RECONVERGENT B2 ;  /* 0x0000000000027941 */ /* 0x000fea0003800200 */
.L_x_6572:
        /* <DEDUP_REMOVED lines=62> */
.L_x_6570:
[----:B------:R-:W-:Y:S05]  /*47480*/  BSYNC.RECONVERGENT B1 ;  /* 0x0000000000017941 */ /* 0x000fea0003800200 */
.L_x_6569:
        /* <DEDUP_REMOVED lines=23> */
.L_x_6576:
        /* <DEDUP_REMOVED lines=12> */
.L_x_6578:
[----:B------:R-:W-:Y:S05]  /*476c0*/  BSYNC.RECONVERGENT B2 ;  /* 0x0000000000027941 */ /* 0x000fea0003800200 */
.L_x_6577:
        /* <DEDUP_REMOVED lines=62> */
.L_x_6575:
[----:B------:R-:W-:Y:S05]  /*47ab0*/  BSYNC.RECONVERGENT B1 ;  /* 0x0000000000017941 */ /* 0x000fea0003800200 */
.L_x_6574:
        /* <DEDUP_REMOVED lines=14> */
.L_x_6538:
        /* <DEDUP_REMOVED lines=43> */
.L_x_6579:
[----:B------:R-:W-:Y:S02]  /*47e50*/  IMAD.MOV.U32 R136, RZ, RZ, R75 ;  /* 0x000000ffff887224 */ /* 0x000fe400078e004b */
[----:B------:R-:W-:-:S07]  /*47e60*/  VIADD R74, R74, 0x20 ;  /* 0x000000204a4a7836 */ /* 0x000fce0000000000 */
.L_x_6456:
[----:B------:R-:W-:Y:S05]  /*47e70*/  BSYNC.RECONVERGENT B0 ;  /* 0x0000000000007941 */ /* 0x000fea0003800200 */
.L_x_6455:
        /* <DEDUP_REMOVED lines=35> */
.L_x_6585:
        /* <DEDUP_REMOVED lines=12> */
.L_x_6587:
[----:B------:R-:W-:Y:S05]  /*48170*/  BSYNC.RECONVERGENT B2 ;  /* 0x0000000000027941 */ /* 0x000fea0003800200 */
.L_x_6586:
        /* <DEDUP_REMOVED lines=62> */
.L_x_6584:
[----:B------:R-:W-:Y:S05]  /*48560*/  BSYNC.RECONVERGENT B1 ;  /* 0x0000000000017941 */ /* 0x000fea0003800200 */
.L_x_6583:
        /* <DEDUP_REMOVED lines=25> */
.L_x_6590:
        /* <DEDUP_REMOVED lines=12> */
.L_x_6592:
[----:B------:R-:W-:Y:S05]  /*487c0*/  BSYNC.RECONVERGENT B2 ;  /* 0x0000000000027941 */ /* 0x000fea0003800200 */
.L_x_6591:
        /* <DEDUP_REMOVED lines=62> */
.L_x_6589:
[----:B------:R-:W-:Y:S05]  /*48bb0*/  BSYNC.RECONVERGENT B1 ;  /* 0x0000000000017941 */ /* 0x000fea0003800200 */
.L_x_6588:
        /* <DEDUP_REMOVED lines=26> */
.L_x_6595:
        /* <DEDUP_REMOVED lines=12> */
.L_x_6597:
[----:B------:R-:W-:Y:S05]  /*48e20*/  BSYNC.RECONVERGENT B2 ;  /* 0x0000000000027941 */ /* 0x000fea0003800200 */
.L_x_6596:
        /* <DEDUP_REMOVED lines=62> */
.L_x_6594:
[----:B------:R-:W-:Y:S05]  /*49210*/  BSYNC.RECONVERGENT B1 ;  /* 0x0000000000017941 */ /* 0x000fea0003800200 */
.L_x_6593:
        /* <DEDUP_REMOVED lines=22> */
.L_x_6600:
        /* <DEDUP_REMOVED lines=12> */
.L_x_6602:
[----:B------:R-:W-:Y:S05]  /*49440*/  BSYNC.RECONVERGENT B2 ;  /* 0x0000000000027941 */ /* 0x000fea0003800200 */
.L_x_6601:
        /* <DEDUP_REMOVED lines=62> */
.L_x_6599:
[----:B------:R-:W-:Y:S05]  /*49830*/  BSYNC.RECONVERGENT B1 ;  /* 0x0000000000017941 */ /* 0x000fea0003800200 */
.L_x_6598:
        /* <DEDUP_REMOVED lines=26> */
.L_x_6605:
        /* <DEDUP_REMOVED lines=12> */
.L_x_6607:
[----:B------:R-:W-:Y:S05]  /*49aa0*/  BSYNC.RECONVERGENT B2 ;  /* 0x0000000000027941 */ /* 0x000fea0003800200 */
.L_x_6606:
        /* <DEDUP_REMOVED lines=62> */
.L_x_6604:
[----:B------:R-:W-:Y:S05]  /*49e90*/  BSYNC.RECONVERGENT B1 ;  /* 0x0000000000017941 */ /* 0x000fea0003800200 */
.L_x_6603:
        /* <DEDUP_REMOVED lines=22> */
.L_x_6610:
        /* <DEDUP_REMOVED lines=12> */
.L_x_6612:
[----:B------:R-:W-:Y:S05]  /*4a0c0*/  BSYNC.RECONVERGENT B2 ;  /* 0x0000000000027941 */ /* 0x000fea0003800200 */
.L_x_6611:
        /* <DEDUP_REMOVED lines=59> */
[----:B------:R-:W-:Y:S02]  /*4a480*/  IMAD.MOV.U32 R12, RZ, RZ, R2 ;  /* 0x000000ffff0c7224 */ /* 0x000fe400078e0002 */
[----:B------:R-:W-:Y:S01]  /*4a490*/  HFMA2 R2, -RZ, RZ, 0, 0 ;  /* 0x00000000ff027431 */ /* 0x000fe200000001ff */
[----:B------:R-:W-:-:S07]  /*4a4a0*/  LOP3.LUT R16, R4, UR15, R3, 0x96, !PT ;  /* 0x0000000f04107c12 */ /* 0x000fce000f8e9603 */
.L_x_6609:
[----:B------:R-:W-:Y:S05]  /*4a4b0*/  BSYNC.RECONVERGENT B1 ;  /* 0x0000000000017941 */ /* 0x000fea0003800200 */
.L_x_6608:
        /* <DEDUP_REMOVED lines=14> */
[----:B------:R-:W-:Y:S02]  /*4a5a0*/  PRMT R6, R3, 0x7610, R6 ;  /* 0x0000761003067816 */ /* 0x000fe40000000006 */
[----:B------:R-:W-:Y:S02]  /*4a5b0*/  F2FP.F16.F32.PACK_AB R0, RZ, R36 ;  /* 0x00000024ff00723e */ /* 0x000fe400000000ff */
[----:B------:R-:W-:-:S07]  /*4a5c0*/  MOV R3, 0x2 ;  /* 0x0000000200037802 */ /* 0x000fce0000000f00 */
        /* <DEDUP_REMOVED lines=9> */
.L_x_6615:
[----:B------:R-:W-:Y:S01]  /*4a660*/  IADD3 R19, PT, PT, R19, 0x1, RZ ;  /* 0x0000000113137810 */ /* 0x000fe20007ffe0ff */
[----:B------:R-:W-:Y:S03]  /*4a670*/  BSSY.RECONVERGENT B2, `(.L_x_6616) ;  /* 0x000000b000027945 */ /* 0x000fe60003800200 */
        /* <DEDUP_REMOVED lines=10> */
.L_x_6617:
[----:B------:R-:W-:Y:S05]  /*4a720*/  BSYNC.RECONVERGENT B2 ;  /* 0x0000000000027941 */ /* 0x000fea0003800200 */
.L_x_6616:
        /* <DEDUP_REMOVED lines=62> */
.L_x_6614:
[----:B------:R-:W-:Y:S05]  /*4ab10*/  BSYNC.RECONVERGENT B1 ;  /* 0x0000000000017941 */ /* 0x000fea0003800200 */
.L_x_6613:
        /* <DEDUP_REMOVED lines=22> */
.L_x_6620:
[----:B------:R-:W-:Y:S01]  /*4ac80*/  VIADD R19, R19, 0x1 ;  /* 0x0000000113137836 */ /* 0x000fe20000000000 */
[----:B------:R-:W-:Y:S04]  /*4ac90*/  BSSY.RECONVERGENT B2, `(.L_x_6621) ;  /* 0x000000b000027945 */ /* 0x000fe80003800200 */
        /* <DEDUP_REMOVED lines=10> */
.L_x_6622:
[----:B------:R-:W-:Y:S05]  /*4ad40*/  BSYNC.RECONVERGENT B2 ;  /* 0x0000000000027941 */ /* 0x000fea0003800200 */
.L_x_6621:
        /* <DEDUP_REMOVED lines=62> */
.L_x_6619:
[----:B------:R-:W-:Y:S05]  /*4b130*/  BSYNC.RECONVERGENT B1 ;  /* 0x0000000000017941 */ /* 0x000fea0003800200 */
.L_x_6618:
        /* <DEDUP_REMOVED lines=26> */
.L_x_6625:
        /* <DEDUP_REMOVED lines=12> */
.L_x_6627:
[----:B------:R-:W-:Y:S05]  /*4b3a0*/  BSYNC.RECONVERGENT B2 ;  /* 0x0000000000027941 */ /* 0x000fea0003800200 */
.L_x_6626:
        /* <DEDUP_REMOVED lines=62> */
.L_x_6624:
[----:B------:R-:W-:Y:S05]  /*4b790*/  BSYNC.RECONVERGENT B1 ;  /* 0x0000000000017941 */ /* 0x000fea0003800200 */
.L_x_6623:
        /* <DEDUP_REMOVED lines=20> */
.L_x_6630:
        /* <DEDUP_REMOVED lines=12> */
.L_x_6632:
[----:B------:R-:W-:Y:S05]  /*4b9a0*/  BSYNC.RECONVERGENT B2 ;  /* 0x0000000000027941 */ /* 0x000fea0003800200 */
.L_x_6631:
        /* <DEDUP_REMOVED lines=62> */
.L_x_6629:
[----:B------:R-:W-:Y:S05]  /*4bd90*/  BSYNC.RECONVERGENT B1 ;  /* 0x0000000000017941 */ /* 0x000fea0003800200 */
.L_x_6628:
        /* <DEDUP_REMOVED lines=26> */
.L_x_6635:
        /* <DEDUP_REMOVED lines=12> */
.L_x_6637:
[----:B------:R-:W-:Y:S05]  /*4c000*/  BSYNC.RECONVERGENT B2 ;  /* 0x0000000000027941 */ /* 0x000fea0003800200 */
.L_x_6636:
        /* <DEDUP_REMOVED lines=62> */
.L_x_6634:
[----:B------:R-:W-:Y:S05]  /*4c3f0*/  BSYNC.RECONVERGENT B1 ;  /* 0x0000000000017941 */ /* 0x000fea0003800200 */
.L_x_6633:
        /* <DEDUP_REMOVED lines=20> */
.L_x_6640:
        /* <DEDUP_REMOVED lines=12> */
.L_x_6642:
[----:B------:R-:W-:Y:S05]  /*4c600*/  BSYNC.RECONVERGENT B2 ;  /* 0x0000000000027941 */ /* 0x000fea0003800200 */
.L_x_6641:
        /* <DEDUP_REMOVED lines=62> */
.L_x_6639:
[----:B------:R-:W-:Y:S05]  /*4c9f0*/  BSYNC.RECONVERGENT B1 ;  /* 0x0000000000017941 */ /* 0x000fea0003800200 */
.L_x_6638:
        /* <DEDUP_REMOVED lines=25> */
.L_x_6645:
        /* <DEDUP_REMOVED lines=12> */
.L_x_6647:
[----:B------:R-:W-:Y:S05]  /*4cc50*/  BSYNC.RECONVERGENT B2 ;  /* 0x0000000000027941 */ /* 0x000fea0003800200 */
.L_x_6646:
        /* <DEDUP_REMOVED lines=62> */
.L_x_6644:
[----:B------:R-:W-:Y:S05]  /*4d040*/  BSYNC.RECONVERGENT B1 ;  /* 0x0000000000017941 */ /* 0x000fea0003800200 */
.L_x_6643:
        /* <DEDUP_REMOVED lines=20> */
.L_x_6650:
        /* <DEDUP_REMOVED lines=12> */
.L_x_6652:
[----:B------:R-:W-:Y:S05]  /*4d250*/  BSYNC.RECONVERGENT B2 ;  /* 0x0000000000027941 */ /* 0x000fea0003800200 */
.L_x_6651:
        /* <DEDUP_REMOVED lines=62> */
.L_x_6649:
[----:B------:R-:W-:Y:S05]  /*4d640*/  BSYNC.RECONVERGENT B1 ;  /* 0x0000000000017941 */ /* 0x000fea0003800200 */
.L_x_6648:
[----:B------:R-:W-:Y:S01]  /*4d650*/  I2FP.F32.U32 R70, R70 ;  /* 0x0000004600467245 */ /* 0x000fe20000201000 */
[----:B------:R-:W-:Y:S01]  /*4d660*/  BSSY.RECONVERGENT B1, `(.L_x_6653) ;  /* 0x0000063000017945 */ /* 0x000fe20003800200 */
[----:B------:R-:W-:-:S03]  /*4d670*/  MOV R137, 0x2 ;  /* 0x0000000200897802 */ /* 0x000fc60000000f00 */
        /* <DEDUP_REMOVED lines=22> */
.L_x_6655:
        /* <DEDUP_REMOVED lines=12> */
.L_x_6657:
[----:B------:R-:W-:Y:S05]  /*4d8a0*/  BSYNC.RECONVERGENT B2 ;  /* 0x0000000000027941 */ /* 0x000fea0003800200 */
.L_x_6656:
        /* <DEDUP_REMOVED lines=62> */
.L_x_6654:
[----:B------:R-:W-:Y:S05]  /*4dc90*/  BSYNC.RECONVERGENT B1 ;  /* 0x0000000000017941 */ /* 0x000fea0003800200 */
.L_x_6653:
        /* <DEDUP_REMOVED lines=20> */
.L_x_6660:
        /* <DEDUP_REMOVED lines=15> */
.L_x_6662:
[----:B------:R-:W-:Y:S05]  /*4ded0*/  BSYNC.RECONVERGENT B2 ;  /* 0x0000000000027941 */ /* 0x000fea0003800200 */
.L_x_6661:
        /* <DEDUP_REMOVED lines=58> */
[----:B------:R-:W-:-:S05]  /*4e280*/  IMAD.WIDE.U32 R70, R12, -0x326172a9, RZ ;  /* 0xcd9e8d570c467825 */ /* 0x000fca00078e00ff */
[----:B------:R-:W-:Y:S01]  /*4e290*/  LOP3.LUT R16, R14, UR15, R71, 0x96, !PT ;  /* 0x0000000f0e107c12 */ /* 0x000fe2000f8e9647 */
[----:B------:R-:W-:Y:S01]  /*4e2a0*/  IMAD.MOV.U32 R14, RZ, RZ, RZ ;  /* 0x000000ffff0e7224 */ /* 0x000fe200078e00ff */
[----:B------:R-:W-:-:S07]  /*4e2b0*/  MOV R12, R70 ;  /* 0x00000046000c7202 */ /* 0x000fce0000000f00 */
.L_x_6659:
[----:B------:R-:W-:Y:S05]  /*4e2c0*/  BSYNC.RECONVERGENT B1 ;  /* 0x0000000000017941 */ /* 0x000fea0003800200 */
.L_x_6658:
        /* <DEDUP_REMOVED lines=18> */
.L_x_6582:
        /* <DEDUP_REMOVED lines=16> */
.L_x_6666:
        /* <DEDUP_REMOVED lines=12> */
.L_x_6668:
[----:B------:R-:W-:Y:S05]  /*4e5b0*/  BSYNC.RECONVERGENT B2 ;  /* 0x0000000000027941 */ /* 0x000fea0003800200 */
.L_x_6667:
        /* <DEDUP_REMOVED lines=62> */
.L_x_6665:
[----:B------:R-:W-:Y:S05]  /*4e9a0*/  BSYNC.RECONVERGENT B1 ;  /* 0x0000000000017941 */ /* 0x000fea0003800200 */
.L_x_6664:
        /* <DEDUP_REMOVED lines=28> */
.L_x_6671:
        /* <DEDUP_REMOVED lines=12> */
.L_x_6673:
[----:B------:R-:W-:Y:S05]  /*4ec30*/  BSYNC.RECONVERGENT B2 ;  /* 0x0000000000027941 */ /* 0x000fea0003800200 */
.L_x_6672:
        /* <DEDUP_REMOVED lines=62> */
.L_x_6670:
[----:B------:R-:W-:Y:S05]  /*4f020*/  BSYNC.RECONVERGENT B1 ;  /* 0x0000000000017941 */ /* 0x000fea0003800200 */
.L_x_6669:
        /* <DEDUP_REMOVED lines=25> */
.L_x_6676:
        /* <DEDUP_REMOVED lines=12> */
.L_x_6678:
[----:B------:R-:W-:Y:S05]  /*4f280*/  BSYNC.RECONVERGENT B2 ;  /* 0x0000000000027941 */ /* 0x000fea0003800200 */
.L_x_6677:
        /* <DEDUP_REMOVED lines=62> */
.L_x_6675:
[----:B------:R-:W-:Y:S05]  /*4f670*/  BSYNC.RECONVERGENT B1 ;  /* 0x0000000000017941 */ /* 0x000fea0003800200 */
.L_x_6674:
        /* <DEDUP_REMOVED lines=25> */
.L_x_6681:
        /* <DEDUP_REMOVED lines=12> */
.L_x_6683:
[----:B------:R-:W-:Y:S05]  /*4f8d0*/  BSYNC.RECONVERGENT B2 ;  /* 0x0000000000027941 */ /* 0x000fea0003800200 */
.L_x_6682:
        /* <DEDUP_REMOVED lines=62> */
.L_x_6680:
[----:B------:R-:W-:Y:S05]  /*4fcc0*/  BSYNC.RECONVERGENT B1 ;  /* 0x0000000000017941 */ /* 0x000fea0003800200 */
.L_x_6679:
        /* <DEDUP_REMOVED lines=25> */
.L_x_6686:
        /* <DEDUP_REMOVED lines=12> */
.L_x_6688:
[----:B------:R-:W-:Y:S05]  /*4ff20*/  BSYNC.RECONVERGENT B2 ;  /* 0x0000000000027941 */ /* 0x000fea0003800200 */
.L_x_6687:
        /* <DEDUP_REMOVED lines=62> */
.L_x_6685:
[----:B------:R-:W-:Y:S05]  /*50310*/  BSYNC.RECONVERGENT B1 ;  /* 0x0000000000017941 */ /* 0x000fea0003800200 */
.L_x_6684:
        /* <DEDUP_REMOVED lines=23> */
.L_x_6691:
        /* <DEDUP_REMOVED lines=12> */
.L_x_6693:
[----:B------:R-:W-:Y:S05]  /*50550*/  BSYNC.RECONVERGENT B2 ;  /* 0x0000000000027941 */ /* 0x000fea0003800200 */
.L_x_6692:
        /* <DEDUP_REMOVED lines=62> */
.L_x_6690:
[----:B------:R-:W-:Y:S05]  /*50940*/  BSYNC.RECONVERGENT B1 ;  /* 0x0000000000017941 */ /* 0x000fea0003800200 */
.L_x_6689:
        /* <DEDUP_REMOVED lines=23> */
.L_x_6696:
        /* <DEDUP_REMOVED lines=12> */
.L_x_6698:
[----:B------:R-:W-:Y:S05]  /*50b80*/  BSYNC.RECONVERGENT B2 ;  /* 0x0000000000027941 */ /* 0x000fea0003800200 */
.L_x_6697:
        /* <DEDUP_REMOVED lines=62> */
.L_x_6695:
[----:B------:R-:W-:Y:S05]  /*50f70*/  BSYNC.RECONVERGENT B1 ;  /* 0x0000000000017941 */ /* 0x000fea0003800200 */
.L_x_6694:
        /* <DEDUP_REMOVED lines=23> */
.L_x_6701:
        /* <DEDUP_REMOVED lines=12> */
.L_x_6703:
[----:B------:R-:W-:Y:S05]  /*511b0*/  BSYNC.RECONVERGENT B2 ;  /* 0x0000000000027941 */ /* 0x000fea0003800200 */
.L_x_6702:
        /* <DEDUP_REMOVED lines=62> */
.L_x_6700:
[----:B------:R-:W-:Y:S05]  /*515a0*/  BSYNC.RECONVERGENT B1 ;  /* 0x0000000000017941 */ /* 0x000fea0003800200 */
.L_x_6699:
        /* <DEDUP_REMOVED lines=14> */
.L_x_6663:
        /* <DEDUP_REMOVED lines=43> */
.L_x_6704:
[----:B------:R-:W-:Y:S01]  /*51940*/  MOV R136, R75 ;  /* 0x0000004b00887202 */ /* 0x000fe20000000f00 */
[----:B------:R-:W-:-:S07]  /*51950*/  VIADD R74, R74, 0x20 ;  /* 0x000000204a4a7836 */ /* 0x000fce0000000000 */
.L_x_6581:
[----:B------:R-:W-:Y:S05]  /*51960*/  BSYNC.RECONVERGENT B0 ;  /* 0x0000000000007941 */ /* 0x000fea0003800200 */
.L_x_6580:
        /* <DEDUP_REMOVED lines=35> */
.L_x_6710:
        /* <DEDUP_REMOVED lines=12> */
.L_x_6712:
[----:B------:R-:W-:Y:S05]  /*51c60*/  BSYNC.RECONVERGENT B2 ;  /* 0x0000000000027941 */ /* 0x000fea0003800200 */
.L_x_6711:
        /* <DEDUP_REMOVED lines=57> */
[----:B------:R-:W-:Y:S01]  /*52000*/  IMAD.WIDE.U32 R2, R0, -0x326172a9, RZ ;  /* 0xcd9e8d5700027825 */ /* 0x000fe200078e00ff */
[----:B------:R-:W-:-:S03]  /*52010*/  MOV R0, R136 ;  /* 0x0000008800007202 */ /* 0x000fc60000000f00 */
[----:B------:R-:W-:Y:S01]  /*52020*/  IMAD.MOV.U32 R12, RZ, RZ, R2 ;  /* 0x000000ffff0c7224 */ /* 0x000fe200078e0002 */
[----:B------:R-:W-:Y:S01]  /*52030*/  LOP3.LUT R16, R4, UR15, R3, 0x96, !PT ;  /* 0x0000000f04107c12 */ /* 0x000fe2000f8e9603 */
[----:B------:R-:W-:-:S07]  /*52040*/  IMAD.MOV.U32 R3, RZ, RZ, RZ ;  /* 0x000000ffff037224 */ /* 0x000fce00078e00ff */
.L_x_6709:
[----:B------:R-:W-:Y:S05]  /*52050*/  BSYNC.RECONVERGENT B1 ;  /* 0x0000000000017941 */ /* 0x000fea0003800200 */
.L_x_6708:
[----:B------:R-:W0:Y:S01]  /*52060*/  LDC R159, c[0x0][0x404] ;  /* 0x00010100ff9f7b82 */ /* 0x000e220000000800 */
[----:B------:R-:W-:Y:S01]  /*52070*/  HFMA2 R158, -RZ, RZ, 0.1171875, 0 ;  /* 0x2f800000ff9e7431 */ /* 0x000fe200000001ff */
[----:B------:R-:W-:Y:S01]  /*52080*/  I2FP.F32.U32 R0, R0 ;  /* 0x0000000000007245 */ /* 0x000fe20000201000 */
[----:B-----5:R-:W-:Y:S01]  /*52090*/  HADD2.F32 R2, -RZ, R68.H0_H0 ;  /* 0x20000044ff027230 */ /* 0x020fe20000004100 */
[----:B------:R-:W-:Y:S01]  /*520a0*/  LOP3.LUT R18, R18, 0xffffffef, RZ, 0xc0, !PT ;  /* 0xffffffef12127812 */ /* 0x000fe200078ec0ff */
[----:B------:R-:W-:Y:S01]  /*520b0*/  BSSY.RECONVERGENT B1, `(.L_x_6713) ;  /* 0x000005f000017945 */ /* 0x000fe20003800200 */
[----:B------:R-:W-:Y:S02]  /*520c0*/  MOV R5, R12 ;  /* 0x0000000c00057202 */ /* 0x000fe40000000f00 */
        /* <DEDUP_REMOVED lines=18> */
.L_x_6715:
        /* <DEDUP_REMOVED lines=12> */
.L_x_6717:
[----:B------:R-:W-:Y:S05]  /*522b0*/  BSYNC.RECONVERGENT B2 ;  /* 0x0000000000027941 */ /* 0x000fea0003800200 */
.L_x_6716:
        /* <DEDUP_REMOVED lines=62> */
.L_x_6714:
[----:B------:R-:W-:Y:S05]  /*526a0*/  BSYNC.RECONVERGENT B1 ;  /* 0x0000000000017941 */ /* 0x000fea0003800200 */
.L_x_6713:
        /* <DEDUP_REMOVED lines=26> */
.L_x_6720:
        /* <DEDUP_REMOVED lines=12> */
.L_x_6722:
[----:B------:R-:W-:Y:S05]  /*52910*/  BSYNC.RECONVERGENT B2 ;  /* 0x0000000000027941 */ /* 0x000fea0003800200 */
.L_x_6721:
        /* <DEDUP_REMOVED lines=62> */
.L_x_6719:
[----:B------:R-:W-:Y:S05]  /*52d00*/  BSYNC.RECONVERGENT B1 ;  /* 0x0000000000017941 */ /* 0x000fea0003800200 */
.L_x_6718:
        /* <DEDUP_REMOVED lines=22> */
.L_x_6725:
        /* <DEDUP_REMOVED lines=12> */
.L_x_6727:
[----:B------:R-:W-:Y:S05]  /*52f30*/  BSYNC.RECONVERGENT B2 ;  /* 0x0000000000027941 */ /* 0x000fea0003800200 */
.L_x_6726:
        /* <DEDUP_REMOVED lines=62> */
.L_x_6724:
[----:B------:R-:W-:Y:S05]  /*53320*/  BSYNC.RECONVERGENT B1 ;  /* 0x0000000000017941 */ /* 0x000fea0003800200 */
.L_x_6723:
        /* <DEDUP_REMOVED lines=12> */
[----:B------:R-:W-:Y:S02]  /*533f0*/  SEL R0, RZ, 0x1, P2 ;  /* 0x00000001ff007807 */ /* 0x000fe40001000000 */
[----:B------:R-:W-:Y:S02]  /*53400*/  ISETP.NE.AND P2, PT, R2, 0x1, PT ;  /* 0x000000010200780c */ /* 0x000fe40003f45270 */
[----:B------:R-:W-:Y:S02]  /*53410*/  F2FP.F16.F32.PACK_AB R68, RZ, R37 ;  /* 0x00000025ff44723e */ /* 0x000fe400000000ff */
[----:B------:R-:W-:Y:S02]  /*53420*/  PRMT R7, R0, 0x7610, R7 ;  /* 0x0000761000077816 */ /* 0x000fe40000000007 */
        /* <DEDUP_REMOVED lines=10> */
.L_x_6730:
        /* <DEDUP_REMOVED lines=12> */
.L_x_6732:
[----:B------:R-:W-:Y:S05]  /*53590*/  BSYNC.RECONVERGENT B2 ;  /* 0x0000000000027941 */ /* 0x000fea0003800200 */
.L_x_6731:
        /* <DEDUP_REMOVED lines=62> */
.L_x_6729:
[----:B------:R-:W-:Y:S05]  /*53980*/  BSYNC.RECONVERGENT B1 ;  /* 0x0000000000017941 */ /* 0x000fea0003800200 */
.L_x_6728:
        /* <DEDUP_REMOVED lines=22> */
.L_x_6735:
        /* <DEDUP_REMOVED lines=12> */
.L_x_6737:
[----:B------:R-:W-:Y:S05]  /*53bb0*/  BSYNC.RECONVERGENT B2 ;  /* 0x0000000000027941 */ /* 0x000fea0003800200 */
.L_x_6736:
        /* <DEDUP_REMOVED lines=62> */
.L_x_6734:
[----:B------:R-:W-:Y:S05]  /*53fa0*/  BSYNC.RECONVERGENT B1 ;  /* 0x0000000000017941 */ /* 0x000fea0003800200 */
.L_x_6733:
        /* <DEDUP_REMOVED lines=26> */
.L_x_6740:
        /* <DEDUP_REMOVED lines=12> */
.L_x_6742:
[----:B------:R-:W-:Y:S05]  /*54210*/  BSYNC.RECONVERGENT B2 ;  /* 0x0000000000027941 */ /* 0x000fea0003800200 */
.L_x_6741:
        /* <DEDUP_REMOVED lines=62> */
.L_x_6739:
[----:B------:R-:W-:Y:S05]  /*54600*/  BSYNC.RECONVERGENT B1 ;  /* 0x0000000000017941 */ /* 0x000fea0003800200 */
.L_x_6738:
        /* <DEDUP_REMOVED lines=22> */
.L_x_6745:
        /* <DEDUP_REMOVED lines=12> */
.L_x_6747:
[----:B------:R-:W-:Y:S05]  /*54830*/  BSYNC.RECONVERGENT B2 ;  /* 0x0000000000027941 */ /* 0x000fea0003800200 */
.L_x_6746:
        /* <DEDUP_REMOVED lines=62> */
.L_x_6744:
[----:B------:R-:W-:Y:S05]  /*54c20*/  BSYNC.RECONVERGENT B1 ;  /* 0x0000000000017941 */ /* 0x000fea0003800200 */
.L_x_6743:
        /* <DEDUP_REMOVED lines=26> */
.L_x_6750:
        /* <DEDUP_REMOVED lines=12> */
.L_x_6752:
[----:B------:R-:W-:Y:S05]  /*54e90*/  BSYNC.RECONVERGENT B2 ;  /* 0x0000000000027941 */ /* 0x000fea0003800200 */
.L_x_6751:
        /* <DEDUP_REMOVED lines=62> */
.L_x_6749:
[----:B------:R-:W-:Y:S05]  /*55280*/  BSYNC.RECONVERGENT B1 ;  /* 0x0000000000017941 */ /* 0x000fea0003800200 */
.L_x_6748:
        /* <DEDUP_REMOVED lines=20> */
.L_x_6755:
        /* <DEDUP_REMOVED lines=12> */
.L_x_6757:
[----:B------:R-:W-:Y:S05]  /*55490*/  BSYNC.RECONVERGENT B2 ;  /* 0x0000000000027941 */ /* 0x000fea0003800200 */
.L_x_6756:
        /* <DEDUP_REMOVED lines=62> */
.L_x_6754:
[----:B------:R-:W-:Y:S05]  /*55880*/  BSYNC.RECONVERGENT B1 ;  /* 0x0000000000017941 */ /* 0x000fea0003800200 */
.L_x_6753:
        /* <DEDUP_REMOVED lines=26> */
.L_x_6760:
        /* <DEDUP_REMOVED lines=12> */
.L_x_6762:
[----:B------:R-:W-:Y:S05]  /*55af0*/  BSYNC.RECONVERGENT B2 ;  /* 0x0000000000027941 */ /* 0x000fea0003800200 */
.L_x_6761:
        /* <DEDUP_REMOVED lines=62> */
.L_x_6759:
[----:B------:R-:W-:Y:S05]  /*55ee0*/  BSYNC.RECONVERGENT B1 ;  /* 0x0000000000017941 */ /* 0x000fea0003800200 */
.L_x_6758:
        /* <DEDUP_REMOVED lines=20> */
.L_x_6765:
        /* <DEDUP_REMOVED lines=12> */
.L_x_6767:
[----:B------:R-:W-:Y:S05]  /*560f0*/  BSYNC.RECONVERGENT B2 ;  /* 0x0000000000027941 */ /* 0x000fea0003800200 */
.L_x_6766:
        /* <DEDUP_REMOVED lines=62> */
.L_x_6764:
[----:B------:R-:W-:Y:S05]  /*564e0*/  BSYNC.RECONVERGENT B1 ;  /* 0x0000000000017941 */ /* 0x000fea0003800200 */
.L_x_6763:
[----:B------:R-:W-:Y:S01]  /*564f0*/  I2FP.F32.U32 R3, R77 ;  /* 0x0000004d00037245 */ /* 0x000fe20000201000 */
[----:B------:R-:W-:Y:S01]  /*56500*/  @P1 HADD2.F32 R14, -RZ, R62.H1_H1 ;  /* 0x3000003eff0e1230 */ /* 0x000fe20000004100 */
[----:B------:R-:W-:Y:S01]  /*56510*/  BSSY.RECONVERGENT B1, `(.L_x_6768) ;  /* 0x0000062000017945 */ /* 0x000fe20003800200 */
[----:B------:R-:W-:Y:S02]  /*56520*/  MOV R77, 0x2 ;  /* 0x00000002004d7802 */ /* 0x000fe40000000f00 */
        /* <DEDUP_REMOVED lines=21> */
.L_x_6770:
        /* <DEDUP_REMOVED lines=12> */
.L_x_6772:
[----:B------:R-:W-:Y:S05]  /*56740*/  BSYNC.RECONVERGENT B2 ;  /* 0x0000000000027941 */ /* 0x000fea0003800200 */
.L_x_6771:
        /* <DEDUP_REMOVED lines=62> */
.L_x_6769:
[----:B------:R-:W-:Y:S05]  /*56b30*/  BSYNC.RECONVERGENT B1 ;  /* 0x0000000000017941 */ /* 0x000fea0003800200 */
.L_x_6768:
        /* <DEDUP_REMOVED lines=20> */
.L_x_6775:
        /* <DEDUP_REMOVED lines=12> */
.L_x_6777:
[----:B------:R-:W-:Y:S05]  /*56d40*/  BSYNC.RECONVERGENT B2 ;  /* 0x0000000000027941 */ /* 0x000fea0003800200 */
.L_x_6776:
        /* <DEDUP_REMOVED lines=62> */
.L_x_6774:
[----:B------:R-:W-:Y:S05]  /*57130*/  BSYNC.RECONVERGENT B1 ;  /* 0x0000000000017941 */ /* 0x000fea0003800200 */
.L_x_6773:
        /* <DEDUP_REMOVED lines=25> */
.L_x_6780:
        /* <DEDUP_REMOVED lines=12> */
.L_x_6782:
[----:B------:R-:W-:Y:S05]  /*57390*/  BSYNC.RECONVERGENT B2 ;  /* 0x0000000000027941 */ /* 0x000fea0003800200 */
.L_x_6781:
        /* <DEDUP_REMOVED lines=62> */
.L_x_6779:
[----:B------:R-:W-:Y:S05]  /*57780*/  BSYNC.RECONVERGENT B1 ;  /* 0x0000000000017941 */ /* 0x000fea0003800200 */
.L_x_6778:
        /* <DEDUP_REMOVED lines=20> */
.L_x_6785:
        /* <DEDUP_REMOVED lines=15> */
.L_x_6787:
[----:B------:R-:W-:Y:S05]  /*579c0*/  BSYNC.RECONVERGENT B2 ;  /* 0x0000000000027941 */ /* 0x000fea0003800200 */
.L_x_6786:
        /* <DEDUP_REMOVED lines=61> */
[----:B------:R-:W-:-:S07]  /*57da0*/  HFMA2 R14, -RZ, RZ, 0, 0 ;  /* 0x00000000ff0e7431 */ /* 0x000fce00000001ff */
.L_x_6784:
[----:B------:R-:W-:Y:S05]  /*57db0*/  BSYNC.RECONVERGENT B1 ;  /* 0x0000000000017941 */ /* 0x000fea0003800200 */
.L_x_6783:
        /* <DEDUP_REMOVED lines=18> */
.L_x_6707:
        /* <DEDUP_REMOVED lines=16> */
.L_x_6791:
        /* <DEDUP_REMOVED lines=12> */
.L_x_6793:
[----:B------:R-:W-:Y:S05]  /*580a0*/  BSYNC.RECONVERGENT B2 ;  /* 0x0000000000027941 */ /* 0x000fea0003800200 */
.L_x_6792:
        /* <DEDUP_REMOVED lines=62> */
.L_x_6790:
[----:B------:R-:W-:Y:S05]  /*58490*/  BSYNC.RECONVERGENT B1 ;  /* 0x0000000000017941 */ /* 0x000fea0003800200 */
.L_x_6789:
        /* <DEDUP_REMOVED lines=28> */
.L_x_6796:
        /* <DEDUP_REMOVED lines=12> */
.L_x_6798:
[----:B------:R-:W-:Y:S05]  /*58720*/  BSYNC.RECONVERGENT B2 ;  /* 0x0000000000027941 */ /* 0x000fea0003800200 */
.L_x_6797:
        /* <DEDUP_REMOVED lines=62> */
.L_x_6795:
[----:B------:R-:W-:Y:S05]  /*58b10*/  BSYNC.RECONVERGENT B1 ;  /* 0x0000000000017941 */ /* 0x000fea0003800200 */
.L_x_6794:
        /* <DEDUP_REMOVED lines=25> */
.L_x_6801:
        /* <DEDUP_REMOVED lines=12> */
.L_x_6803:
[----:B------:R-:W-:Y:S05]  /*58d70*/  BSYNC.RECONVERGENT B2 ;  /* 0x0000000000027941 */ /* 0x000fea0003800200 */
.L_x_6802:
        /* <DEDUP_REMOVED lines=62> */
.L_x_6800:
[----:B------:R-:W-:Y:S05]  /*59160*/  BSYNC.RECONVERGENT B1 ;  /* 0x0000000000017941 */ /* 0x000fea0003800200 */
.L_x_6799:
        /* <DEDUP_REMOVED lines=25> */
.L_x_6806:
        /* <DEDUP_REMOVED lines=12> */
.L_x_6808:
[----:B------:R-:W-:Y:S05]  /*593c0*/  BSYNC.RECONVERGENT B2 ;  /* 0x0000000000027941 */ /* 0x000fea0003800200 */
.L_x_6807:
        /* <DEDUP_REMOVED lines=62> */
.L_x_6805:
[----:B------:R-:W-:Y:S05]  /*597b0*/  BSYNC.RECONVERGENT B1 ;  /* 0x0000000000017941 */ /* 0x000fea0003800200 */
.L_x_6804:
        /* <DEDUP_REMOVED lines=25> */
.L_x_6811:
        /* <DEDUP_REMOVED lines=12> */
.L_x_6813:
[----:B------:R-:W-:Y:S05]  /*59a10*/  BSYNC.RECONVERGENT B2 ;  /* 0x0000000000027941 */ /* 0x000fea0003800200 */
.L_x_6812:
        /* <DEDUP_REMOVED lines=62> */
.L_x_6810:
[----:B------:R-:W-:Y:S05]  /*59e00*/  BSYNC.RECONVERGENT B1 ;  /* 0x0000000000017941 */ /* 0x000fea0003800200 */
.L_x_6809:
        /* <DEDUP_REMOVED lines=23> */
.L_x_6816:
        /* <DEDUP_REMOVED lines=12> */
.L_x_6818:
[----:B------:R-:W-:Y:S05]  /*5a040*/  BSYNC.RECONVERGENT B2 ;  /* 0x0000000000027941 */ /* 0x000fea0003800200 */
.L_x_6817:
        /* <DEDUP_REMOVED lines=62> */
.L_x_6815:
[----:B------:R-:W-:Y:S05]  /*5a430*/  BSYNC.RECONVERGENT B1 ;  /* 0x0000000000017941 */ /* 0x000fea0003800200 */
.L_x_6814:
        /* <DEDUP_REMOVED lines=23> */
.L_x_6821:
        /* <DEDUP_REMOVED lines=12> */
.L_x_6823:
[----:B------:R-:W-:Y:S05]  /*5a670*/  BSYNC.RECONVERGENT B2 ;  /* 0x0000000000027941 */ /* 0x000fea0003800200 */
.L_x_6822:
        /* <DEDUP_REMOVED lines=62> */
.L_x_6820:
[----:B------:R-:W-:Y:S05]  /*5aa60*/  BSYNC.RECONVERGENT B1 ;  /* 0x0000000000017941 */ /* 0x000fea0003800200 */
.L_x_6819:
        /* <DEDUP_REMOVED lines=23> */
.L_x_6826:
        /* <DEDUP_REMOVED lines=12> */
.L_x_6828:
[----:B------:R-:W-:Y:S05]  /*5aca0*/  BSYNC.RECONVERGENT B2 ;  /* 0x0000000000027941 */ /* 0x000fea0003800200 */
.L_x_6827:
        /* <DEDUP_REMOVED lines=62> */
.L_x_6825:
[----:B------:R-:W-:Y:S05]  /*5b090*/  BSYNC.RECONVERGENT B1 ;  /* 0x0000000000017941 */ /* 0x000fea0003800200 */
.L_x_6824:
        /* <DEDUP_REMOVED lines=14> */
.L_x_6788:
        /* <DEDUP_REMOVED lines=43> */
.L_x_6829:
[----:B------:R-:W-:Y:S01]  /*5b430*/  IMAD.MOV.U32 R136, RZ, RZ, R75 ;  /* 0x000000ffff887224 */ /* 0x000fe200078e004b */
[----:B------:R-:W-:-:S07]  /*5b440*/  IADD3 R74, PT, PT, R74, 0x20, RZ ;  /* 0x000000204a4a7810 */ /* 0x000fce0007ffe0ff */
.L_x_6706:
[----:B------:R-:W-:Y:S05]  /*5b450*/  BSYNC.RECONVERGENT B0 ;  /* 0x0000000000007941 */ /* 0x000fea0003800200 */
.L_x_6705:
        /* <DEDUP_REMOVED lines=35> */
.L_x_6835:
        /* <DEDUP_REMOVED lines=12> */
.L_x_6837:
[----:B------:R-:W-:Y:S05]  /*5b750*/  BSYNC.RECONVERGENT B2 ;  /* 0x0000000000027941 */ /* 0x000fea0003800200 */
.L_x_6836:
        /* <DEDUP_REMOVED lines=59> */
[----:B------:R-:W-:Y:S01]  /*5bb10*/  HFMA2 R3, -RZ, RZ, 0, 0 ;  /* 0x00000000ff037431 */ /* 0x000fe200000001ff */
[----:B------:R-:W-:Y:S01]  /*5bb20*/  MOV R12, R2 ;  /* 0x00000002000c7202 */ /* 0x000fe20000000f00 */
[----:B------:R-:W-:-:S07]  /*5bb30*/  IMAD.MOV.U32 R2, RZ, RZ, R136 ;  /* 0x000000ffff027224 */ /* 0x000fce00078e0088 */
.L_x_6834:
[----:B------:R-:W-:Y:S05]  /*5bb40*/  BSYNC.RECONVERGENT B1 ;  /* 0x0000000000017941 */ /* 0x000fea0003800200 */
.L_x_6833:
[----:B------:R-:W1:Y:S01]  /*5bb50*/  LDC R159, c[0x0][0x404] ;  /* 0x00010100ff9f7b82 */ /* 0x000e620000000800 */
[----:B------:R-:W-:Y:S01]  /*5bb60*/  I2FP.F32.U32 R2, R2 ;  /* 0x0000000200027245 */ /* 0x000fe20000201000 */
[----:B------:R-:W-:Y:S01]  /*5bb70*/  IMAD.MOV.U32 R158, RZ, RZ, 0x2f800000 ;  /* 0x2f800000ff9e7424 */ /* 0x000fe200078e00ff */
[----:B------:R-:W-:Y:S01]  /*5bb80*/  LOP3.LUT R18, R18, 0xffffffef, RZ, 0xc0, !PT ;  /* 0xffffffef12127812 */ /* 0x000fe200078ec0ff */
[----:B-----5:R-:W-:Y:S01]  /*5bb90*/  HADD2.F32 R4, -RZ, R68.H0_H0 ;  /* 0x20000044ff047230 */ /* 0x020fe20000004100 */
[----:B------:R-:W-:Y:S01]  /*5bba0*/  BSSY.RECONVERGENT B1, `(.L_x_6838) ;  /* 0x000005f000017945 */ /* 0x000fe20003800200 */
[----:B------:R-:W-:Y:S01]  /*5bbb0*/  FFMA.FTZ R2, R2, R158, 1.1641532182693481445e-10 ;  /* 0x2f00000002027423 */ /* 0x000fe2000001009e */
[----:B------:R-:W-:Y:S01]  /*5bbc0*/  IMAD.MOV.U32 R5, RZ, RZ, R12 ;  /* 0x000000ffff057224 */ /* 0x000fe200078e000c */
[----:B------:R-:W2:Y:S03]  /*5bbd0*/  LDC R248, c[0x0][0x408] ;  /* 0x00010200fff87b82 */ /* 0x000ea60000000800 */
[----:B-1----:R-:W-:Y:S01]  /*5bbe0*/  FSETP.GTU.FTZ.AND P2, PT, R2, R159, PT ;  /* 0x0000009f0200720b */ /* 0x002fe20003f5c000 */
[----:B--2---:R-:W-:-:S05]  /*5bbf0*/  FMUL.FTZ R2, R4, R248 ;  /* 0x000000f804027220 */ /* 0x004fca0000410000 */
        /* <DEDUP_REMOVED lines=14> */
.L_x_6840:
        /* <DEDUP_REMOVED lines=12> */
.L_x_6842:
[----:B------:R-:W-:Y:S05]  /*5bda0*/  BSYNC.RECONVERGENT B2 ;  /* 0x0000000000027941 */ /* 0x000fea0003800200 */
.L_x_6841:
        /* <DEDUP_REMOVED lines=62> */
.L_x_6839:
[----:B------:R-:W-:Y:S05]  /*5c190*/  BSYNC.RECONVERGENT B1 ;  /* 0x0000000000017941 */ /* 0x000fea0003800200 */
.L_x_6838:
[----:B------:R-:W-:Y:S01]  /*5c1a0*/  I2FP.F32.U32 R3, R5 ;  /* 0x0000000500037245 */ /* 0x000fe20000201000 */
[----:B------:R-:W-:Y:S01]  /*5c1b0*/  @P1 HADD2.F32 R4, -RZ, R60.H0_H0 ;  /* 0x2000003cff041230 */ /* 0x000fe20000004100 */
[----:B------:R-:W-:Y:S01]  /*5c1c0*/  BSSY.RECONVERGENT B1, `(.L_x_6843) ;  /* 0x0000063000017945 */ /* 0x000fe20003800200 */
[----:B------:R-:W-:Y:S02]  /*5c1d0*/  IMAD.MOV.U32 R5, RZ, RZ, R12 ;  /* 0x000000ffff057224 */ /* 0x000fe400078e000c */
[----:B------:R-:W-:-:S05]  /*5c1e0*/  FFMA.FTZ R3, R3, R158, 1.1641532182693481445e-10 ;  /* 0x2f00000003037423 */ /* 0x000fca000001009e */
[----:B------:R-:W-:Y:S01]  /*5c1f0*/  FSETP.GTU.FTZ.AND P2, PT, R3, R159, PT ;  /* 0x0000009f0300720b */ /* 0x000fe20003f5c000 */
[----:B------:R-:W-:-:S05]  /*5c200*/  HADD2.F32 R3, -RZ, R64.H0_H0 ;  /* 0x20000040ff037230 */ /* 0x000fca0000004100 */
        /* <DEDUP_REMOVED lines=19> */
.L_x_6845:
        /* <DEDUP_REMOVED lines=12> */
.L_x_6847:
[----:B------:R-:W-:Y:S05]  /*5c400*/  BSYNC.RECONVERGENT B2 ;  /* 0x0000000000027941 */ /* 0x000fea0003800200 */
.L_x_6846:
        /* <DEDUP_REMOVED lines=62> */
.L_x_6844:
[----:B------:R-:W-:Y:S05]  /*5c7f0*/  BSYNC.RECONVERGENT B1 ;  /* 0x0000000000017941 */ /* 0x000fea0003800200 */
.L_x_6843:
        /* <DEDUP_REMOVED lines=22> */
.L_x_6850:
        /* <DEDUP_REMOVED lines=12> */
.L_x_6852:
[----:B------:R-:W-:Y:S05]  /*5ca20*/  BSYNC.RECONVERGENT B2 ;  /* 0x0000000000027941 */ /* 0x000fea0003800200 */
.L_x_6851:
        /* <DEDUP_REMOVED lines=62> */
.L_x_6849:
[----:B------:R-:W-:Y:S05]  /*5ce10*/  BSYNC.RECONVERGENT B1 ;  /* 0x0000000000017941 */ /* 0x000fea0003800200 */
.L_x_6848:
        /* <DEDUP_REMOVED lines=26> */
.L_x_6855:
        /* <DEDUP_REMOVED lines=12> */
.L_x_6857:
[----:B------:R-:W-:Y:S05]  /*5d080*/  BSYNC.RECONVERGENT B2 ;  /* 0x0000000000027941 */ /* 0x000fea0003800200 */
.L_x_6856:
        /* <DEDUP_REMOVED lines=62> */
.L_x_6854:
[----:B------:R-:W-:Y:S05]  /*5d470*/  BSYNC.RECONVERGENT B1 ;  /* 0x0000000000017941 */ /* 0x000fea0003800200 */
.L_x_6853:
        /* <DEDUP_REMOVED lines=22> */
.L_x_6860:
        /* <DEDUP_REMOVED lines=12> */
.L_x_6862:
[----:B------:R-:W-:Y:S05]  /*5d6a0*/  BSYNC.RECONVERGENT B2 ;  /* 0x0000000000027941 */ /* 0x000fea0003800200 */
.L_x_6861:
        /* <DEDUP_REMOVED lines=62> */
.L_x_6859:
[----:B------:R-:W-:Y:S05]  /*5da90*/  BSYNC.RECONVERGENT B1 ;  /* 0x0000000000017941 */ /* 0x000fea0003800200 */
.L_x_6858:
        /* <DEDUP_REMOVED lines=26> */
.L_x_6865:
        /* <DEDUP_REMOVED lines=12> */
.L_x_6867:
[----:B------:R-:W-:Y:S05]  /*5dd00*/  BSYNC.RECONVERGENT B2 ;  /* 0x0000000000027941 */ /* 0x000fea0003800200 */
.L_x_6866:
        /* <DEDUP_REMOVED lines=62> */
.L_x_6864:
[----:B------:R-:W-:Y:S05]  /*5e0f0*/  BSYNC.RECONVERGENT B1 ;  /* 0x0000000000017941 */ /* 0x000fea0003800200 */
.L_x_6863:
        /* <DEDUP_REMOVED lines=22> */
.L_x_6870:
        /* <DEDUP_REMOVED lines=12> */
.L_x_6872:
[----:B------:R-:W-:Y:S05]  /*5e320*/  BSYNC.RECONVERGENT B2 ;  /* 0x0000000000027941 */ /* 0x000fea0003800200 */
.L_x_6871:
        /* <DEDUP_REMOVED lines=62> */
.L_x_6869:
[----:B------:R-:W-:Y:S05]  /*5e710*/  BSYNC.RECONVERGENT B1 ;  /* 0x0000000000017941 */ /* 0x000fea0003800200 */
.L_x_6868:
[----:B------:R-:W-:Y:S01]  /*5e720*/  I2FP.F32.U32 R3, R5 ;  /* 0x0000000500037245 */ /* 0x000fe20000201000 */
[----:B------:R-:W-:Y:S01]  /*5e730*/  @P1 HADD2.F32 R4, -RZ, R61.H1_H1 ;  /* 0x3000003dff041230 */ /* 0x000fe20000004100 */
[----:B------:R-:W-:Y:S01]  /*5e740*/  BSSY.RECONVERGENT B1, `(.L_x_6873) ;  /* 0x0000063000017945 */ /* 0x000fe20003800200 */
[----:B0-----:R-:W-:Y:S02]  /*5e750*/  MOV R58, R12 ;  /* 0x0000000c003a7202 */ /* 0x001fe40000000f00 */
        /* <DEDUP_REMOVED lines=22> */
.L_x_6875:
        /* <DEDUP_REMOVED lines=12> */
.L_x_6877:
[----:B------:R-:W-:Y:S05]  /*5e980*/  BSYNC.RECONVERGENT B2 ;  /* 0x0000000000027941 */ /* 0x000fea0003800200 */
.L_x_6876:
        /* <DEDUP_REMOVED lines=62> */
.L_x_6874:
[----:B------:R-:W-:Y:S05]  /*5ed70*/  BSYNC.RECONVERGENT B1 ;  /* 0x0000000000017941 */ /* 0x000fea0003800200 */
.L_x_6873:
        /* <DEDUP_REMOVED lines=20> */
.L_x_6880:
        /* <DEDUP_REMOVED lines=12> */
.L_x_6882:
[----:B------:R-:W-:Y:S05]  /*5ef80*/  BSYNC.RECONVERGENT B2 ;  /* 0x0000000000027941 */ /* 0x000fea0003800200 */
.L_x_6881:
        /* <DEDUP_REMOVED lines=57> */
[----:B------:R-:W-:Y:S01]  /*5f320*/  IMAD.WIDE.U32 R2, R12, -0x326172a9, RZ ;  /* 0xcd9e8d570c027825 */ /* 0x000fe200078e00ff */
[----:B------:R-:W-:-:S03]  /*5f330*/  UIADD3 UR15, UPT, UPT, UR4, -0x700cb87f, URZ ;  /* 0x8ff34781040f7890 */ /* 0x000fc6000fffe0ff */
[----:B------:R-:W-:Y:S02]  /*5f340*/  IMAD.MOV.U32 R12, RZ, RZ, R2 ;  /* 0x000000ffff0c7224 */ /* 0x000fe400078e0002 */
[----:B------:R-:W-:Y:S01]  /*5f350*/  HFMA2 R2, -RZ, RZ, 0, 0 ;  /* 0x00000000ff027431 */ /* 0x000fe200000001ff */
[----:B------:R-:W-:-:S07]  /*5f360*/  LOP3.LUT R16, R14, UR15, R3, 0x96, !PT ;  /* 0x0000000f0e107c12 */ /* 0x000fce000f8e9603 */
.L_x_6879:
[----:B------:R-:W-:Y:S05]  /*5f370*/  BSYNC.RECONVERGENT B1 ;  /* 0x0000000000017941 */ /* 0x000fea0003800200 */
.L_x_6878:
        /* <DEDUP_REMOVED lines=26> */
.L_x_6885:
        /* <DEDUP_REMOVED lines=12> */
.L_x_6887:
[----:B------:R-:W-:Y:S05]  /*5f5e0*/  BSYNC.RECONVERGENT B2 ;  /* 0x0000000000027941 */ /* 0x000fea0003800200 */
.L_x_6886:
        /* <DEDUP_REMOVED lines=62> */
.L_x_6884:
[----:B------:R-:W-:Y:S05]  /*5f9d0*/  BSYNC.RECONVERGENT B1 ;  /* 0x0000000000017941 */ /* 0x000fea0003800200 */
.L_x_6883:
[----:B------:R-:W-:Y:S01]  /*5f9e0*/  I2FP.F32.U32 R2, R59 ;  /* 0x0000003b00027245 */ /* 0x000fe20000201000 */
[----:B------:R-:W-:Y:S01]  /*5f9f0*/  BSSY.RECONVERGENT B1, `(.L_x_6888) ;  /* 0x000005e000017945 */ /* 0x000fe20003800200 */
[----:B------:R-:W-:-:S03]  /*5fa00*/  ISETP.NE.AND P4, PT, R3, 0x1, PT ;  /* 0x000000010300780c */ /* 0x000fc60003f85270 */
[----:B------:R-:W-:-:S05]  /*5fa10*/  FFMA.FTZ R2, R2, R158, 1.1641532182693481445e-10 ;  /* 0x2f00000002027423 */ /* 0x000fca000001009e */
[----:B------:R-:W-:Y:S01]  /*5fa20*/  FSETP.GTU.FTZ.AND P3, PT, R2, R159, PT ;  /* 0x0000009f0200720b */ /* 0x000fe20003f7c000 */
[----:B------:R-:W-:Y:S01]  /*5fa30*/  HADD2.F32 R2, -RZ, R70.H1_H1 ;  /* 0x30000046ff027230 */ /* 0x000fe20000004100 */
[----:B------:R-:W-:-:S04]  /*5fa40*/  MOV R70, R12 ;  /* 0x0000000c00467202 */ /* 0x000fc80000000f00 */
        /* <DEDUP_REMOVED lines=13> */
.L_x_6890:
        /* <DEDUP_REMOVED lines=12> */
.L_x_6892:
[----:B------:R-:W-:Y:S05]  /*5fbe0*/  BSYNC.RECONVERGENT B2 ;  /* 0x0000000000027941 */ /* 0x000fea0003800200 */
.L_x_6891:
        /* <DEDUP_REMOVED lines=62> */
.L_x_6889:
[----:B------:R-:W-:Y:S05]  /*5ffd0*/  BSYNC.RECONVERGENT B1 ;  /* 0x0000000000017941 */ /* 0x000fea0003800200 */
.L_x_6888:
        /* <DEDUP_REMOVED lines=25> */
.L_x_6895:
        /* <DEDUP_REMOVED lines=12> */
.L_x_6897:
[----:B------:R-:W-:Y:S05]  /*60230*/  BSYNC.RECONVERGENT B2 ;  /* 0x0000000000027941 */ /* 0x000fea0003800200 */
.L_x_6896:
        /* <DEDUP_REMOVED lines=62> */
.L_x_6894:
[----:B------:R-:W-:Y:S05]  /*60620*/  BSYNC.RECONVERGENT B1 ;  /* 0x0000000000017941 */ /* 0x000fea0003800200 */
.L_x_6893:
        /* <DEDUP_REMOVED lines=20> */
.L_x_6900:
        /* <DEDUP_REMOVED lines=12> */
.L_x_6902:
[----:B------:R-:W-:Y:S05]  /*60830*/  BSYNC.RECONVERGENT B2 ;  /* 0x0000000000027941 */ /* 0x000fea0003800200 */
.L_x_6901:
        /* <DEDUP_REMOVED lines=62> */
.L_x_6899:
[----:B------:R-:W-:Y:S05]  /*60c20*/  BSYNC.RECONVERGENT B1 ;  /* 0x0000000000017941 */ /* 0x000fea0003800200 */
.L_x_6898:
[----:B------:R-:W-:Y:S01]  /*60c30*/  I2FP.F32.U32 R59, R59 ;  /* 0x0000003b003b7245 */ /* 0x000fe20000201000 */
[----:B------:R-:W-:Y:S01]  /*60c40*/  BSSY.RECONVERGENT B1, `(.L_x_6903) ;  /* 0x0000063000017945 */ /* 0x000fe20003800200 */
[----:B------:R-:W-:Y:S01]  /*60c50*/  MOV R137, 0x2 ;  /* 0x0000000200897802 */ /* 0x000fe20000000f00 */
        /* <DEDUP_REMOVED lines=22> */
.L_x_6905:
        /* <DEDUP_REMOVED lines=12> */
.L_x_6907:
[----:B------:R-:W-:Y:S05]  /*60e80*/  BSYNC.RECONVERGENT B2 ;  /* 0x0000000000027941 */ /* 0x000fea0003800200 */
.L_x_6906:
        /* <DEDUP_REMOVED lines=62> */
.L_x_6904:
[----:B------:R-:W-:Y:S05]  /*61270*/  BSYNC.RECONVERGENT B1 ;  /* 0x0000000000017941 */ /* 0x000fea0003800200 */
.L_x_6903:
        /* <DEDUP_REMOVED lines=20> */
.L_x_6910:
        /* <DEDUP_REMOVED lines=15> */
.L_x_6912:
[----:B------:R-:W-:Y:S05]  /*614b0*/  BSYNC.RECONVERGENT B2 ;  /* 0x0000000000027941 */ /* 0x000fea0003800200 */
.L_x_6911:
        /* <DEDUP_REMOVED lines=62> */
.L_x_6909:
[----:B------:R-:W-:Y:S05]  /*618a0*/  BSYNC.RECONVERGENT B1 ;  /* 0x0000000000017941 */ /* 0x000fea0003800200 */
.L_x_6908:
[----:B------:R-:W-:Y:S01]  /*618b0*/  I2FP.F32.U32 R70, R136 ;  /* 0x0000008800467245 */ /* 0x000fe20000201000 */
[----:B------:R-:W-:Y:S01]  /*618c0*/  @P1 HADD2.F32 R71, -RZ, R63.H1_H1 ;  /* 0x3000003fff471230 */ /* 0x000fe20000004100 */
[----:B------:R-:W-:Y:S01]  /*618d0*/  PRMT R69, R73, 0x5410, R69 ;  /* 0x0000541049457816 */ /* 0x000fe20000000045 */
[----:B------:R-:W-:Y:S01]  /*618e0*/  IMAD.MOV.U32 R136, RZ, RZ, R0 ;  /* 0x000000ffff887224 */ /* 0x000fe200078e0000 */
        /* <DEDUP_REMOVED lines=15> */
.L_x_6832:
[----:B------:R-:W-:Y:S01]  /*619e0*/  ISETP.NE.AND P2, PT, R14, 0x1, PT ;  /* 0x000000010e00780c */ /* 0x000fe20003f45270 */
[----:B------:R-:W-:Y:S01]  /*619f0*/  BSSY.RECONVERGENT B1, `(.L_x_6914) ;  /* 0x000005a000017945 */ /* 0x000fe20003800200 */
[----:B0-----:R-:W-:Y:S02]  /*61a00*/  HFMA2 R58, -RZ, RZ, 0, 1.1920928955078125e-07 ;  /* 0x00000002ff3a7431 */ /* 0x001fe400000001ff */
        /* <DEDUP_REMOVED lines=13> */
.L_x_6916:
        /* <DEDUP_REMOVED lines=12> */
.L_x_6918:
[----:B------:R-:W-:Y:S05]  /*61ba0*/  BSYNC.RECONVERGENT B2 ;  /* 0x0000000000027941 */ /* 0x000fea0003800200 */
.L_x_6917:
        /* <DEDUP_REMOVED lines=62> */
.L_x_6915:
[----:B------:R-:W-:Y:S05]  /*61f90*/  BSYNC.RECONVERGENT B1 ;  /* 0x0000000000017941 */ /* 0x000fea0003800200 */
.L_x_6914:
        /* <DEDUP_REMOVED lines=28> */
.L_x_6921:
        /* <DEDUP_REMOVED lines=12> */
.L_x_6923:
[----:B------:R-:W-:Y:S05]  /*62220*/  BSYNC.RECONVERGENT B2 ;  /* 0x0000000000027941 */ /* 0x000fea0003800200 */
.L_x_6922:
        /* <DEDUP_REMOVED lines=62> */
.L_x_6920:
[----:B------:R-:W-:Y:S05]  /*62610*/  BSYNC.RECONVERGENT B1 ;  /* 0x0000000000017941 */ /* 0x000fea0003800200 */
.L_x_6919:
[----:B------:R-:W-:Y:S01]  /*62620*/  I2FP.F32.U32 R57, R57 ;  /* 0x0000003900397245 */ /* 0x000fe20000201000 */
[----:B------:R-:W-:Y:S01]  /*62630*/  BSSY.RECONVERGENT B1, `(.L_x_6924) ;  /* 0x0000063000017945 */ /* 0x000fe20003800200 */
[----:B------:R-:W-:Y:S01]  /*62640*/  LOP3.LUT R18, R18, 0xfffffff7, RZ, 0xc0, !PT ;  /* 0xfffffff712127812 */ /* 0x000fe200078ec0ff */
[----:B------:R-:W-:Y:S02]  /*62650*/  HFMA2 R58, -RZ, RZ, 0, 1.1920928955078125e-07 ;  /* 0x00000002ff3a7431 */ /* 0x000fe400000001ff */
        /* <DEDUP_REMOVED lines=21> */
.L_x_6926:
        /* <DEDUP_REMOVED lines=12> */
.L_x_6928:
[----:B------:R-:W-:Y:S05]  /*62870*/  BSYNC.RECONVERGENT B2 ;  /* 0x0000000000027941 */ /* 0x000fea0003800200 */
.L_x_6927:
        /* <DEDUP_REMOVED lines=62> */
.L_x_6925:
[----:B------:R-:W-:Y:S05]  /*62c60*/  BSYNC.RECONVERGENT B1 ;  /* 0x0000000000017941 */ /* 0x000fea0003800200 */
.L_x_6924:
        /* <DEDUP_REMOVED lines=25> */
.L_x_6931:
        /* <DEDUP_REMOVED lines=12> */
.L_x_6933:
[----:B------:R-:W-:Y:S05]  /*62ec0*/  BSYNC.RECONVERGENT B2 ;  /* 0x0000000000027941 */ /* 0x000fea0003800200 */
.L_x_6932:
        /* <DEDUP_REMOVED lines=62> */
.L_x_6930:
[----:B------:R-:W-:Y:S05]  /*632b0*/  BSYNC.RECONVERGENT B1 ;  /* 0x0000000000017941 */ /* 0x000fea0003800200 */
.L_x_6929:
[----:B------:R-:W-:Y:S01]  /*632c0*/  I2FP.F32.U32 R57, R57 ;  /* 0x0000003900397245 */ /* 0x000fe20000201000 */
[----:B------:R-:W-:Y:S01]  /*632d0*/  @P1 HADD2.F32 R58, -RZ, R61.H1_H1 ;  /* 0x3000003dff3a1230 */ /* 0x000fe20000004100 */
[----:B------:R-:W-:Y:S01]  /*632e0*/  LOP3.LUT R18, R18, 0xfffffffd, RZ, 0xc0, !PT ;  /* 0xfffffffd12127812 */ /* 0x000fe200078ec0ff */
[----:B------:R-:W-:Y:S01]  /*632f0*/  BSSY.RECONVERGENT B1, `(.L_x_6934) ;  /* 0x0000061000017945 */ /* 0x000fe20003800200 */
[----:B------:R-:W-:Y:S02]  /*63300*/  HFMA2 R104, -RZ, RZ, 0, 1.1920928955078125e-07 ;  /* 0x00000002ff687431 */ /* 0x000fe400000001ff */
[----:B------:R-:W-:Y:S01]  /*63310*/  FFMA.FTZ R57, R57, R158, 1.1641532182693481445e-10 ;  /* 0x2f00000039397423 */ /* 0x000fe2000001009e */
[----:B------:R-:W-:-:S04]  /*63320*/  IMAD.MOV.U32 R76, RZ, RZ, R12 ;  /* 0x000000ffff4c7224 */ /* 0x000fc800078e000c */
[----:B------:R-:W-:Y:S01]  /*63330*/  FSETP.GTU.FTZ.AND P2, PT, R57, R159, PT ;  /* 0x0000009f3900720b */ /* 0x000fe20003f5c000 */
[----:B------:R-:W-:-:S05]  /*63340*/  HADD2.F32 R57, -RZ, R69.H1_H1 ;  /* 0x30000045ff397230 */ /* 0x000fca0000004100 */
[----:B------:R-:W-:-:S05]  /*63350*/  FMUL.FTZ R57, R57, R248 ;  /* 0x000000f839397220 */ /* 0x000fca0000410000 */
[----:B------:R-:W-:Y:S02]  /*63360*/  FSEL R57, R57, RZ, !P2 ;  /* 0x000000ff39397208 */ /* 0x000fe40005000000 */
[----:B------:R-:W-:-:S03]  /*63370*/  PLOP3.LUT P2, PT, P2, PT, PT, 0x8, 0x80 ;  /* 0x000000000080781c */ /* 0x000fc6000174e170 */
[----:B------:R-:W-:-:S05]  /*63380*/  @P1 FADD.FTZ R57, R58, R57 ;  /* 0x000000393a391221 */ /* 0x000fca0000010000 */
        /* <DEDUP_REMOVED lines=12> */
.L_x_6936:
        /* <DEDUP_REMOVED lines=12> */
.L_x_6938:
[----:B------:R-:W-:Y:S05]  /*63510*/  BSYNC.RECONVERGENT B2 ;  /* 0x0000000000027941 */ /* 0x000fea0003800200 */
.L_x_6937:
        /* <DEDUP_REMOVED lines=62> */
.L_x_6935:
[----:B------:R-:W-:Y:S05]  /*63900*/  BSYNC.RECONVERGENT B1 ;  /* 0x0000000000017941 */ /* 0x000fea0003800200 */
.L_x_6934:
        /* <DEDUP_REMOVED lines=23> */
.L_x_6941:
        /* <DEDUP_REMOVED lines=12> */
.L_x_6943:
[----:B------:R-:W-:Y:S05]  /*63b40*/  BSYNC.RECONVERGENT B2 ;  /* 0x0000000000027941 */ /* 0x000fea0003800200 */
.L_x_6942:
        /* <DEDUP_REMOVED lines=62> */
.L_x_6940:
[----:B------:R-:W-:Y:S05]  /*63f30*/  BSYNC.RECONVERGENT B1 ;  /* 0x0000000000017941 */ /* 0x000fea0003800200 */
.L_x_6939:
[----:B------:R-:W-:Y:S01]  /*63f40*/  I2FP.F32.U32 R59, R59 ;  /* 0x0000003b003b7245 */ /* 0x000fe20000201000 */
[----:B------:R-:W-:Y:S01]  /*63f50*/  BSSY.RECONVERGENT B1, `(.L_x_6944) ;  /* 0x0000061000017945 */ /* 0x000fe20003800200 */
[----:B------:R-:W-:Y:S01]  /*63f60*/  ISETP.NE.AND P4, PT, R14, 0x1, PT ;  /* 0x000000010e00780c */ /* 0x000fe20003f85270 */
        /* <DEDUP_REMOVED lines=20> */
.L_x_6946:
        /* <DEDUP_REMOVED lines=12> */
.L_x_6948:
[----:B------:R-:W-:Y:S05]  /*64170*/  BSYNC.RECONVERGENT B2 ;  /* 0x0000000000027941 */ /* 0x000fea0003800200 */
.L_x_6947:
        /* <DEDUP_REMOVED lines=62> */
.L_x_6945:
[----:B------:R-:W-:Y:S05]  /*64560*/  BSYNC.RECONVERGENT B1 ;  /* 0x0000000000017941 */ /* 0x000fea0003800200 */
.L_x_6944:
        /* <DEDUP_REMOVED lines=23> */
.L_x_6951:
        /* <DEDUP_REMOVED lines=12> */
.L_x_6953:
[----:B------:R-:W-:Y:S05]  /*647a0*/  BSYNC.RECONVERGENT B2 ;  /* 0x0000000000027941 */ /* 0x000fea0003800200 */
.L_x_6952:
        /* <DEDUP_REMOVED lines=62> */
.L_x_6950:
[----:B------:R-:W-:Y:S05]  /*64b90*/  BSYNC.RECONVERGENT B1 ;  /* 0x0000000000017941 */ /* 0x000fea0003800200 */
.L_x_6949:
[----:B------:R-:W-:Y:S01]  /*64ba0*/  I2FP.F32.U32 R104, R104 ;  /* 0x0000006800687245 */ /* 0x000fe20000201000 */
[----:B------:R-:W-:Y:S01]  /*64bb0*/  HADD2.F32 R71, -RZ, R71.H1_H1 ;  /* 0x30000047ff477230 */ /* 0x000fe20000004100 */
[----:B------:R-:W-:Y:S02]  /*64bc0*/  MOV R136, R73 ;  /* 0x0000004900887202 */ /* 0x000fe40000000f00 */
[----:B------:R-:W-:Y:S01]  /*64bd0*/  PRMT R70, R156, 0x5410, R70 ;  /* 0x000054109c467816 */ /* 0x000fe20000000046 */
[----:B------:R-:W-:Y:S01]  /*64be0*/  FFMA.FTZ R104, R104, R158, 1.1641532182693481445e-10 ;  /* 0x2f00000068687423 */ /* 0x000fe2000001009e */
[----:B------:R-:W-:Y:S01]  /*64bf0*/  FMUL.FTZ R71, R71, R248 ;  /* 0x000000f847477220 */ /* 0x000fe20000410000 */
[----:B------:R-:W-:Y:S02]  /*64c00*/  PRMT R69, R75, 0x5410, R69 ;  /* 0x000054104b457816 */ /* 0x000fe40000000045 */
[----:B------:R-:W-:Y:S02]  /*64c10*/  PRMT R68, R72, 0x5410, R68 ;  /* 0x0000541048447816 */ /* 0x000fe40000000044 */
[----:B------:R-:W-:-:S04]  /*64c20*/  FSETP.GTU.FTZ.AND P5, PT, R104, R159, PT ;  /* 0x0000009f6800720b */ /* 0x000fc80003fbc000 */
[----:B------:R-:W-:Y:S01]  /*64c30*/  FSEL R104, R71, RZ, !P5 ;  /* 0x000000ff47687208 */ /* 0x000fe20006800000 */
[----:B------:R-:W-:Y:S01]  /*64c40*/  @P1 HADD2.F32 R71, -RZ, R63.H1_H1 ;  /* 0x3000003fff471230 */ /* 0x000fe20000004100 */
[----:B------:R-:W-:-:S04]  /*64c50*/  PLOP3.LUT P5, PT, P5, PT, PT, 0x8, 0x80 ;  /* 0x000000000080781c */ /* 0x000fc80002fae170 */
[----:B------:R-:W-:-:S05]  /*64c60*/  @P1 FADD.FTZ R104, R71, R104 ;  /* 0x0000006847681221 */ /* 0x000fca0000010000 */
[----:B------:R-:W-:-:S04]  /*64c70*/  F2FP.F16.F32.PACK_AB R71, RZ, R104 ;  /* 0x00000068ff47723e */ /* 0x000fc800000000ff */
[----:B------:R-:W-:-:S07]  /*64c80*/  PRMT R71, R157, 0x5410, R71 ;  /* 0x000054109d477816 */ /* 0x000fce0000000047 */
.L_x_6913:
        /* <DEDUP_REMOVED lines=43> */
.L_x_6831:
[----:B------:R-:W-:Y:S05]  /*64f40*/  BSYNC.RECONVERGENT B0 ;  /* 0x0000000000007941 */ /* 0x000fea0003800200 */
.L_x_6830:
        /* <DEDUP_REMOVED lines=291> */
.L_x_6987:
        /* <DEDUP_REMOVED lines=20> */
[----:B------:R-:W4:Y:S04]  /*662c0*/  LDL R158, [R1+0x78] ;  /* 0x00007800019e7983 */ /* 0x000f280000100800 */
[----:B------:R-:W4:Y:S04]  /*662d0*/  LDL R156, [R1+0x84] ;  /* 0x00008400019c7983 */ /* 0x000f280000100800 */
[----:B------:R-:W4:Y:S04]  /*662e0*/  LDL R157, [R1+0x74] ;  /* 0x00007400019d7983 */ /* 0x000f280000100800 */
[----:B------:R-:W4:Y:S04]  /*662f0*/  LDL R250, [R1+0x80] ;  /* 0x0000800001fa7983 */ /* 0x000f280000100800 */
[----:B------:R-:W4:Y:S01]  /*66300*/  LDL R249, [R1+0x70] ;  /* 0x0000700001f97983 */ /* 0x000f220000100800 */
[----:B-1----:R-:W-:Y:S01]  /*66310*/  FADD.FTZ R68, R93, -R137 ;  /* 0x800000895d447221 */ /* 0x002fe20000010000 */
[----:B-----5:R-:W-:-:S02]  /*66320*/  HADD2.F32 R73, -RZ, R163.H0_H0 ;  /* 0x200000a3ff497230 */ /* 0x020fc40000004100 */
[----:B------:R-:W-:Y:S02]  /*66330*/  HADD2.F32 R70, -RZ, R119.H0_H0 ;  /* 0x20000077ff467230 */ /* 0x000fe40000004100 */
[----:B------:R-:W-:Y:S01]  /*66340*/  FMUL.FTZ R68, R138, R68 ;  /* 0x000000448a447220 */ /* 0x000fe20000410000 */
[----:B0-----:R-:W-:Y:S02]  /*66350*/  HADD2.F32 R72, -RZ, R163.H1_H1 ;  /* 0x300000a3ff487230 */ /* 0x001fe40000004100 */
[----:B--2---:R-:W-:Y:S02]  /*66360*/  HADD2.F32 R71, -RZ, R159.H0_H0 ;  /* 0x2000009fff477230 */ /* 0x004fe40000004100 */
[----:B---3--:R-:W-:-:S03]  /*66370*/  HADD2.F32 R69, -RZ, R74.H0_H0 ;  /* 0x2000004aff457230 */ /* 0x008fc60000004100 */
[C---:B------:R-:W-:Y:S01]  /*66380*/  FFMA.FTZ R73, R68.reuse, R71, R73 ;  /* 0x0000004744497223 */ /* 0x040fe20000010049 */
[----:B------:R-:W-:Y:S02]  /*66390*/  HADD2.F32 R71, -RZ, R159.H1_H1 ;  /* 0x3000009fff477230 */ /* 0x000fe40000004100 */
[----:B------:R-:W-:Y:S01]  /*663a0*/  FFMA.FTZ R248, R68, R69, R70 ;  /* 0x0000004544f87223 */ /* 0x000fe20000010046 */
[----:B------:R-:W-:Y:S01]  /*663b0*/  FADD.FTZ R68, R103, -R137 ;  /* 0x8000008967447221 */ /* 0x000fe20000010000 */
[----:B------:R-:W-:Y:S02]  /*663c0*/  HADD2.F32 R69, -RZ, R74.H1_H1 ;  /* 0x3000004aff457230 */ /* 0x000fe40000004100 */
[----:B------:R-:W-:Y:S02]  /*663d0*/  HADD2.F32 R70, -RZ, R119.H1_H1 ;  /* 0x30000077ff467230 */ /* 0x000fe40000004100 */
[----:B------:R-:W-:Y:S01]  /*663e0*/  FMUL.FTZ R68, R138, R68 ;  /* 0x000000448a447220 */ /* 0x000fe20000410000 */
[----:B------:R-:W-:-:S03]  /*663f0*/  HADD2.F32 R74, -RZ, R162.H0_H0 ;  /* 0x200000a2ff4a7230 */ /* 0x000fc60000004100 */
[C---:B------:R-:W-:Y:S01]  /*66400*/  FFMA.FTZ R71, R68.reuse, R71, R72 ;  /* 0x0000004744477223 */ /* 0x040fe20000010048 */
[----:B------:R-:W-:Y:S01]  /*66410*/  FFMA.FTZ R75, R68, R69, R70 ;  /* 0x00000045444b7223 */ /* 0x000fe20000010046 */
[----:B------:R-:W-:Y:S01]  /*66420*/  FADD.FTZ R68, R39, -R137 ;  /* 0x8000008927447221 */ /* 0x000fe20000010000 */
[----:B----4-:R-:W-:Y:S02]  /*66430*/  HADD2.F32 R72, -RZ, R139.H0_H0 ;  /* 0x2000008bff487230 */ /* 0x010fe40000004100 */
[----:B------:R-:W-:Y:S02]  /*66440*/  HADD2.F32 R69, -RZ, R158.H0_H0 ;  /* 0x2000009eff457230 */ /* 0x000fe40000004100 */
[----:B------:R-:W-:Y:S01]  /*66450*/  FMUL.FTZ R68, R138, R68 ;  /* 0x000000448a447220 */ /* 0x000fe20000410000 */
[----:B------:R-:W-:Y:S01]  /*66460*/  HADD2.F32 R70, -RZ, R118.H0_H0 ;  /* 0x20000076ff467230 */ /* 0x000fe20000004100 */
[----:B------:R-:W-:Y:S01]  /*66470*/  F2FP.F16.F32.PACK_AB R71, R71, R73 ;  /* 0x000000494747723e */ /* 0x000fe200000000ff */
[----:B------:R-:W-:-:S02]  /*66480*/  HADD2.F32 R73, -RZ, R160.H0_H0 ;  /* 0x200000a0ff497230 */ /* 0x000fc40000004100 */
[C---:B------:R-:W-:Y:S01]  /*66490*/  FFMA.FTZ R72, R68.reuse, R72, R74 ;  /* 0x0000004844487223 */ /* 0x040fe2000001004a */
[----:B------:R-:W-:Y:S02]  /*664a0*/  HADD2.F32 R74, -RZ, R118.H1_H1 ;  /* 0x30000076ff4a7230 */ /* 0x000fe40000004100 */
[----:B------:R-:W-:Y:S01]  /*664b0*/  FFMA.FTZ R159, R68, R69, R70 ;  /* 0x00000045449f7223 */ /* 0x000fe20000010046 */
[----:B------:R-:W-:Y:S01]  /*664c0*/  FADD.FTZ R68, R94, -R137 ;  /* 0x800000895e447221 */ /* 0x000fe20000010000 */
[----:B------:R-:W-:Y:S01]  /*664d0*/  HADD2.F32 R70, -RZ, R139.H1_H1 ;  /* 0x3000008bff467230 */ /* 0x000fe20000004100 */
[----:B------:R-:W-:Y:S01]  /*664e0*/  F2FP.F16.F32.PACK_AB R75, R75, R248 ;  /* 0x000000f84b4b723e */ /* 0x000fe200000000ff */
[----:B------:R-:W-:Y:S02]  /*664f0*/  HADD2.F32 R139, -RZ, R162.H1_H1 ;  /* 0x300000a2ff8b7230 */ /* 0x000fe40000004100 */
[----:B------:R-:W-:Y:S01]  /*66500*/  FMUL.FTZ R68, R138, R68 ;  /* 0x000000448a447220 */ /* 0x000fe20000410000 */
[----:B------:R-:W-:-:S02]  /*66510*/  HADD2.F32 R69, -RZ, R158.H1_H1 ;  /* 0x3000009eff457230 */ /* 0x000fc40000004100 */
[----:B------:R-:W-:Y:S02]  /*66520*/  HADD2.F32 R158, -RZ, R117.H0_H0 ;  /* 0x20000075ff9e7230 */ /* 0x000fe40000004100 */
[C---:B------:R-:W-:Y:S01]  /*66530*/  FFMA.FTZ R70, R68.reuse, R70, R139 ;  /* 0x0000004644467223 */ /* 0x040fe2000001008b */
[----:B------:R-:W-:Y:S02]  /*66540*/  HADD2.F32 R139, -RZ, R161.H0_H0 ;  /* 0x200000a1ff8b7230 */ /* 0x000fe40000004100 */
[----:B------:R-:W-:Y:S01]  /*66550*/  FFMA.FTZ R74, R68, R69, R74 ;  /* 0x00000045444a7223 */ /* 0x000fe2000001004a */
[----:B------:R-:W-:Y:S01]  /*66560*/  FADD.FTZ R68, R23, -R137 ;  /* 0x8000008917447221 */ /* 0x000fe20000010000 */
[----:B------:R-:W-:Y:S01]  /*66570*/  HADD2.F32 R69, -RZ, R156.H0_H0 ;  /* 0x2000009cff457230 */ /* 0x000fe20000004100 */
[----:B------:R-:W-:Y:S02]  /*66580*/  F2FP.F16.F32.PACK_AB R70, R70, R72 ;  /* 0x000000484646723e */ /* 0x000fe400000000ff */
[----:B------:R-:W-:Y:S01]  /*66590*/  FMUL.FTZ R68, R138, R68 ;  /* 0x000000448a447220 */ /* 0x000fe20000410000 */
[----:B------:R-:W-:-:S03]  /*665a0*/  F2FP.F16.F32.PACK_AB R74, R74, R159 ;  /* 0x0000009f4a4a723e */ /* 0x000fc600000000ff */
[----:B------:R-:W-:Y:S01]  /*665b0*/  FFMA.FTZ R69, R68, R69, R139 ;  /* 0x0000004544457223 */ /* 0x000fe2000001008b */
[--C-:B------:R-:W-:Y:S02]  /*665c0*/  HADD2.F32 R139, -RZ, R157.reuse.H0_H0 ;  /* 0x2000009dff8b7230 */ /* 0x100fe40000004100 */
[----:B------:R-:W-:-:S03]  /*665d0*/  HADD2.F32 R157, -RZ, R157.H1_H1 ;  /* 0x3000009dff9d7230 */ /* 0x000fc60000004100 */
[----:B------:R-:W-:Y:S01]  /*665e0*/  FFMA.FTZ R158, R68, R139, R158 ;  /* 0x0000008b449e7223 */ /* 0x000fe2000001009e */
[----:B------:R-:W-:-:S04]  /*665f0*/  FADD.FTZ R68, R40, -R137 ;  /* 0x8000008928447221 */ /* 0x000fc80000010000 */
[----:B------:R-:W-:Y:S01]  /*66600*/  FMUL.FTZ R139, R138, R68 ;  /* 0x000000448a8b7220 */ /* 0x000fe20000410000 */
[----:B------:R-:W-:Y:S02]  /*66610*/  HADD2.F32 R68, -RZ, R156.H1_H1 ;  /* 0x3000009cff447230 */ /* 0x000fe40000004100 */
[----:B------:R-:W-:-:S05]  /*66620*/  HADD2.F32 R156, -RZ, R161.H1_H1 ;  /* 0x300000a1ff9c7230 */ /* 0x000fca0000004100 */
[----:B------:R-:W-:Y:S01]  /*66630*/  FFMA.FTZ R68, R139, R68, R156 ;  /* 0x000000448b447223 */ /* 0x000fe2000001009c */
[----:B------:R-:W-:-:S04]  /*66640*/  HADD2.F32 R156, -RZ, R117.H1_H1 ;  /* 0x30000075ff9c7230 */ /* 0x000fc80000004100 */
[----:B------:R-:W-:Y:S01]  /*66650*/  F2FP.F16.F32.PACK_AB R69, R68, R69 ;  /* 0x000000454445723e */ /* 0x000fe200000000ff */
[----:B------:R-:W-:Y:S01]  /*66660*/  FADD.FTZ R68, R9, -R137 ;  /* 0x8000008909447221 */ /* 0x000fe20000010000 */
[----:B------:R-:W-:Y:S01]  /*66670*/  FFMA.FTZ R157, R139, R157, R156 ;  /* 0x0000009d8b9d7223 */ /* 0x000fe2000001009c */
[----:B------:R-:W-:Y:S02]  /*66680*/  HADD2.F32 R139, -RZ, R116.H0_H0 ;  /* 0x20000074ff8b7230 */ /* 0x000fe40000004100 */
[----:B------:R-:W-:Y:S01]  /*66690*/  FMUL.FTZ R72, R138, R68 ;  /* 0x000000448a487220 */ /* 0x000fe20000410000 */
[----:B------:R-:W-:Y:S02]  /*666a0*/  HADD2.F32 R68, -RZ, R250.H0_H0 ;  /* 0x200000faff447230 */ /* 0x000fe40000004100 */
[----:B------:R-:W-:-:S03]  /*666b0*/  HADD2.F32 R156, -RZ, R160.H1_H1 ;  /* 0x300000a0ff9c7230 */ /* 0x000fc60000004100 */
[----:B------:R-:W-:Y:S01]  /*666c0*/  FFMA.FTZ R68, R72, R68, R73 ;  /* 0x0000004448447223 */ /* 0x000fe20000010049 */
[----:B------:R-:W-:-:S05]  /*666d0*/  HADD2.F32 R73, -RZ, R249.H0_H0 ;  /* 0x200000f9ff497230 */ /* 0x000fca0000004100 */
[----:B------:R-:W-:Y:S01]  /*666e0*/  FFMA.FTZ R139, R72, R73, R139 ;  /* 0x00000049488b7223 */ /* 0x000fe2000001008b */
[----:B------:R-:W-:Y:S01]  /*666f0*/  FADD.FTZ R73, R24, -R137 ;  /* 0x8000008918497221 */ /* 0x000fe20000010000 */
[----:B------:R-:W-:-:S03]  /*66700*/  HADD2.F32 R72, -RZ, R250.H1_H1 ;  /* 0x300000faff487230 */ /* 0x000fc60000004100 */
[----:B------:R-:W-:-:S04]  /*66710*/  FMUL.FTZ R73, R138, R73 ;  /* 0x000000498a497220 */ /* 0x000fc80000410000 */
[----:B------:R-:W-:Y:S01]  /*66720*/  FFMA.FTZ R72, R73, R72, R156 ;  /* 0x0000004849487223 */ /* 0x000fe2000001009c */
[----:B------:R-:W-:Y:S02]  /*66730*/  HADD2.F32 R156, -RZ, R249.H1_H1 ;  /* 0x300000f9ff9c7230 */ /* 0x000fe40000004100 */
[----:B------:R-:W-:Y:S02]  /*66740*/  HADD2.F32 R249, -RZ, R116.H1_H1 ;  /* 0x30000074fff97230 */ /* 0x000fe40000004100 */
[----:B------:R-:W-:-:S03]  /*66750*/  F2FP.F16.F32.PACK_AB R68, R72, R68 ;  /* 0x000000444844723e */ /* 0x000fc600000000ff */
[----:B------:R-:W-:Y:S02]  /*66760*/  FFMA.FTZ R156, R73, R156, R249 ;  /* 0x0000009c499c7223 */ /* 0x000fe400000100f9 */
[----:B------:R-:W0:Y:S02]  /*66770*/  LDC.64 R72, c[0x0][0x428] ;  /* 0x00010a00ff487b82 */ /* 0x000e240000000a00 */
[----:B0-----:R-:W-:-:S05]  /*66780*/  IMAD.WIDE.U32 R72, R10, 0x10, R72 ;  /* 0x000000100a487825 */ /* 0x001fca00078e0048 */
[----:B------:R0:W-:Y:S02]  /*66790*/  STG.E.128 desc[UR6][R72.64], R68 ;  /* 0x0000004448007986 */ /* 0x0001e4000c101d06 */
[----:B0-----:R-:W0:Y:S01]  /*667a0*/  LDC.64 R68, c[0x0][0x430] ;  /* 0x00010c00ff447b82 */ /* 0x001e220000000a00 */
[----:B------:R-:W-:Y:S02]  /*667b0*/  F2FP.F16.F32.PACK_AB R73, R157, R158 ;  /* 0x0000009e9d49723e */ /* 0x000fe400000000ff */
[----:B------:R-:W-:Y:S01]  /*667c0*/  F2FP.F16.F32.PACK_AB R72, R156, R139 ;  /* 0x0000008b9c48723e */ /* 0x000fe200000000ff */
[C---:B0-----:R-:W-:Y:S01]  /*667d0*/  IMAD.WIDE.U32 R68, R10.reuse, 0x10, R68 ;  /* 0x000000100a447825 */ /* 0x041fe200078e0044 */
[----:B------:R-:W-:-:S04]  /*667e0*/  IADD3 R10, PT, PT, R10, 0x20, RZ ;  /* 0x000000200a0a7810 */ /* 0x000fc80007ffe0ff */
[----:B------:R2:W-:Y:S03]  /*667f0*/  STG.E.128 desc[UR6][R68.64], R72 ;  /* 0x0000004844007986 */ /* 0x0005e6000c101d06 */
.L_x_6956:
[----:B------:R-:W-:Y:S05]  /*66800*/  BSYNC.RECONVERGENT B0 ;  /* 0x0000000000007941 */ /* 0x000fea0003800200 */
.L_x_6955:
[----:B------:R-:W-:Y:S01]  /*66810*/  LOP3.LUT P0, RZ, R18, 0x4000, RZ, 0xc0, !PT ;  /* 0x0000400012ff7812 */ /* 0x000fe2000780c0ff */
[----:B------:R-:W-:-:S12]  /*66820*/  BSSY.RECONVERGENT B0, `(.L_x_6957) ;  /* 0x0000059000007945 */ /* 0x000fd80003800200 */
[----:B------:R-:W-:Y:S05]  /*66830*/  @!P0 BRA `(.L_x_6958) ;  /* 0x00000004005c8947 */ /* 0x000fea0003800000 */
[----:B0-2---:R-:W2:Y:S04]  /*66840*/  LDL R72, [R1+0x6c] ;  /* 0x00006c0001487983 */ /* 0x005ea80000100800 */
        /* <DEDUP_REMOVED lines=83> */
[----:B0-----:R-:W-:-:S04]  /*66d80*/  IMAD.WIDE.U32 R68, R10, 0x10, R68 ;  /* 0x000000100a447825 */ /* 0x001fc800078e0044 */
[----:B------:R-:W-:Y:S01]  /*66d90*/  VIADD R10, R10, 0x20 ;  /* 0x000000200a0a7836 */ /* 0x000fe20000000000 */
[----:B------:R3:W-:Y:S06]  /*66da0*/  STG.E.128 desc[UR6][R68.64], R72 ;  /* 0x0000004844007986 */ /* 0x0007ec000c101d06 */
.L_x_6958:
[----:B------:R-:W-:Y:S05]  /*66db0*/  BSYNC.RECONVERGENT B0 ;  /* 0x0000000000007941 */ /* 0x000fea0003800200 */
.L_x_6957:
[----:B------:R-:W-:Y:S01]  /*66dc0*/  LOP3.LUT P0, RZ, R18, 0x2000, RZ, 0xc0, !PT ;  /* 0x0000200012ff7812 */ /* 0x000fe2000780c0ff */
[----:B------:R-:W-:-:S12]  /*66dd0*/  BSSY.RECONVERGENT B0, `(.L_x_6959) ;  /* 0x0000059000007945 */ /* 0x000fd80003800200 */
[----:B------:R-:W-:Y:S05]  /*66de0*/  @!P0 BRA `(.L_x_6960) ;  /* 0x00000004005c8947 */ /* 0x000fea0003800000 */
[----:B0-23--:R-:W2:Y:S04]  /*66df0*/  LDL R72, [R1+0x4c] ;  /* 0x00004c0001487983 */ /* 0x00dea80000100800 */
        /* <DEDUP_REMOVED lines=86> */
.L_x_6960:
[----:B------:R-:W-:Y:S05]  /*67360*/  BSYNC.RECONVERGENT B0 ;  /* 0x0000000000007941 */ /* 0x000fea0003800200 */
.L_x_6959:
[----:B------:R-:W-:Y:S01]  /*67370*/  LOP3.LUT P0, RZ, R18, 0x800, RZ, 0xc0, !PT ;  /* 0x0000080012ff7812 */ /* 0x000fe2000780c0ff */
[----:B------:R-:W-:-:S12]  /*67380*/  BSSY.RECONVERGENT B0, `(.L_x_6961) ;  /* 0x0000059000007945 */ /* 0x000fd80003800200 */
[----:B------:R-:W-:Y:S05]  /*67390*/  @!P0 BRA `(.L_x_6962) ;  /* 0x00000004005c8947 */ /* 0x000fea0003800000 */
[----:B0-234-:R-:W2:Y:S04]  /*673a0*/  LDL R72, [R1+0x2c] ;  /* 0x00002c0001487983 */ /* 0x01dea80000100800 */
        /* <DEDUP_REMOVED lines=86> */
.L_x_6962:
[----:B------:R-:W-:Y:S05]  /*67910*/  BSYNC.RECONVERGENT B0 ;  /* 0x0000000000007941 */ /* 0x000fea0003800200 */
.L_x_6961:
[----:B------:R-:W-:Y:S01]  /*67920*/  LOP3.LUT P0, RZ, R18, 0x400, RZ, 0xc0, !PT ;  /* 0x0000040012ff7812 */ /* 0x000fe2000780c0ff */
[----:B------:R-:W-:-:S12]  /*67930*/  BSSY.RECONVERGENT B0, `(.L_x_6963) ;  /* 0x0000055000007945 */ /* 0x000fd80003800200 */
[----:B------:R-:W-:Y:S05]  /*67940*/  @!P0 BRA `(.L_x_6964) ;  /* 0x00000004004c8947 */ /* 0x000fea0003800000 */
[----:B0-234-:R-:W2:Y:S04]  /*67950*/  LDL R72, [R1+0xc] ;  /* 0x00000c0001487983 */ /* 0x01dea80000100800 */
[----:B------:R-:W3:Y:S04]  /*67960*/  LDL R139, [R1+0x8] ;  /* 0x00000800018b7983 */ /* 0x000ee80000100800 */
[----:B------:R-:W4:Y:S04]  /*67970*/  LDL R156, [R1+0x4] ;  /* 0x00000400019c7983 */ /* 0x000f280000100800 */
[----:B------:R-:W4:Y:S01]  /*67980*/  LDL R249, [R1] ;  /* 0x0000000001f97983 */ /* 0x000f220000100800 */
[----:B-1----:R-:W-:Y:S01]  /*67990*/  FADD.FTZ R68, R85, -R137 ;  /* 0x8000008955447221 */ /* 0x002fe20000010000 */
[----:B-----5:R-:W-:-:S02]  /*679a0*/  HADD2.F32 R73, -RZ, R179.H0_H0 ;  /* 0x200000b3ff497230 */ /* 0x020fc40000004100 */
[----:B------:R-:W-:Y:S02]  /*679b0*/  HADD2.F32 R69, -RZ, R247.H0_H0 ;  /* 0x200000f7ff457230 */ /* 0x000fe40000004100 */
[----:B------:R-:W-:Y:S01]  /*679c0*/  FMUL.FTZ R68, R138, R68 ;  /* 0x000000448a447220 */ /* 0x000fe20000410000 */
[----:B------:R-:W-:Y:S02]  /*679d0*/  HADD2.F32 R70, -RZ, R135.H0_H0 ;  /* 0x20000087ff467230 */ /* 0x000fe40000004100 */
[----:B------:R-:W-:Y:S02]  /*679e0*/  HADD2.F32 R74, -RZ, R178.H0_H0 ;  /* 0x200000b2ff4a7230 */ /* 0x000fe40000004100 */
[----:B------:R-:W-:Y:S02]  /*679f0*/  HADD2.F32 R158, -RZ, R133.H0_H0 ;  /* 0x20000085ff9e7230 */ /* 0x000fe40000004100 */
[----:B------:R-:W-:Y:S01]  /*67a00*/  FFMA.FTZ R248, R68, R69, R70 ;  /* 0x0000004544f87223 */ /* 0x000fe20000010046 */
[----:B------:R-:W-:-:S02]  /*67a10*/  HADD2.F32 R69, -RZ, R247.H1_H1 ;  /* 0x300000f7ff457230 */ /* 0x000fc40000004100 */
[----:B------:R-:W-:Y:S02]  /*67a20*/  HADD2.F32 R70, -RZ, R135.H1_H1 ;  /* 0x30000087ff467230 */ /* 0x000fe40000004100 */
[----:B------:R-:W-:Y:S02]  /*67a30*/  HADD2.F32 R157, -RZ, R245.H1_H1 ;  /* 0x300000f5ff9d7230 */ /* 0x000fe40000004100 */
[----:B--2---:R-:W-:-:S05]  /*67a40*/  HADD2.F32 R71, -RZ, R72.H0_H0 ;  /* 0x20000048ff477230 */ /* 0x004fca0000004100 */
        /* <DEDUP_REMOVED lines=8> */
[----:B---3--:R-:W-:Y:S02]  /*67ad0*/  HADD2.F32 R72, -RZ, R139.H0_H0 ;  /* 0x2000008bff487230 */ /* 0x008fe40000004100 */
        /* <DEDUP_REMOVED lines=13> */
[----:B------:R-:W-:-:S03]  /*67bb0*/  HADD2.F32 R69, -RZ, R246.H1_H1 ;  /* 0x300000f6ff457230 */ /* 0x000fc60000004100 */
[C---:B------:R-:W-:Y:S01]  /*67bc0*/  FFMA.FTZ R70, R68.reuse, R70, R139 ;  /* 0x0000004644467223 */ /* 0x040fe2000001008b */
[----:B------:R-:W-:Y:S02]  /*67bd0*/  HADD2.F32 R139, -RZ, R177.H0_H0 ;  /* 0x200000b1ff8b7230 */ /* 0x000fe40000004100 */
[----:B------:R-:W-:Y:S01]  /*67be0*/  FFMA.FTZ R74, R68, R69, R74 ;  /* 0x00000045444a7223 */ /* 0x000fe2000001004a */
[----:B------:R-:W-:Y:S01]  /*67bf0*/  FADD.FTZ R68, R30, -R137 ;  /* 0x800000891e447221 */ /* 0x000fe20000010000 */
[----:B----4-:R-:W-:Y:S01]  /*67c00*/  HADD2.F32 R69, -RZ, R156.H0_H0 ;  /* 0x2000009cff457230 */ /* 0x010fe20000004100 */
[----:B------:R-:W-:Y:S02]  /*67c10*/  F2FP.F16.F32.PACK_AB R70, R70, R72 ;  /* 0x000000484646723e */ /* 0x000fe400000000ff */
[----:B------:R-:W-:Y:S01]  /*67c20*/  FMUL.FTZ R68, R138, R68 ;  /* 0x000000448a447220 */ /* 0x000fe20000410000 */
[----:B------:R-:W-:-:S03]  /*67c30*/  F2FP.F16.F32.PACK_AB R74, R74, R159 ;  /* 0x0000009f4a4a723e */ /* 0x000fc600000000ff */
[----:B------:R-:W-:Y:S01]  /*67c40*/  FFMA.FTZ R69, R68, R69, R139 ;  /* 0x0000004544457223 */ /* 0x000fe2000001008b */
[----:B------:R-:W-:-:S05]  /*67c50*/  HADD2.F32 R139, -RZ, R245.H0_H0 ;  /* 0x200000f5ff8b7230 */ /* 0x000fca0000004100 */
        /* <DEDUP_REMOVED lines=18> */
[----:B------:R-:W-:Y:S02]  /*67d80*/  HADD2.F32 R72, -RZ, R249.H1_H1 ;  /* 0x300000f9ff487230 */ /* 0x000fe40000004100 */
[----:B------:R-:W-:Y:S02]  /*67d90*/  HADD2.F32 R249, -RZ, R132.H1_H1 ;  /* 0x30000084fff97230 */ /* 0x000fe40000004100 */
[----:B------:R-:W-:-:S04]  /*67da0*/  FMUL.FTZ R73, R138, R73 ;  /* 0x000000498a497220 */ /* 0x000fc80000410000 */
[----:B------:R-:W-:Y:S01]  /*67db0*/  FFMA.FTZ R72, R73, R72, R156 ;  /* 0x0000004849487223 */ /* 0x000fe2000001009c */
[----:B------:R-:W-:-:S04]  /*67dc0*/  HADD2.F32 R156, -RZ, R244.H1_H1 ;  /* 0x300000f4ff9c7230 */ /* 0x000fc80000004100 */
[----:B------:R-:W-:Y:S01]  /*67dd0*/  F2FP.F16.F32.PACK_AB R68, R72, R68 ;  /* 0x000000444844723e */ /* 0x000fe200000000ff */
        /* <DEDUP_REMOVED lines=10> */
.L_x_6964:
[----:B------:R-:W-:Y:S05]  /*67e80*/  BSYNC.RECONVERGENT B0 ;  /* 0x0000000000007941 */ /* 0x000fea0003800200 */
.L_x_6963:
[----:B------:R-:W-:Y:S01]  /*67e90*/  LOP3.LUT P0, RZ, R18, 0x200, RZ, 0xc0, !PT ;  /* 0x0000020012ff7812 */ /* 0x000fe2000780c0ff */
[----:B------:R-:W-:-:S12]  /*67ea0*/  BSSY.RECONVERGENT B0, `(.L_x_6965) ;  /* 0x0000051000007945 */ /* 0x000fd80003800200 */
[----:B------:R-:W-:Y:S05]  /*67eb0*/  @!P0 BRA `(.L_x_6966) ;  /* 0x00000004003c8947 */ /* 0x000fea0003800000 */
[----:B01234-:R-:W-:Y:S01]  /*67ec0*/  FADD.FTZ R68, R83, -R137 ;  /* 0x8000008953447221 */ /* 0x01ffe20000010000 */
[----:B-----5:R-:W-:Y:S02]  /*67ed0*/  HADD2.F32 R71, -RZ, R243.H0_H0 ;  /* 0x200000f3ff477230 */ /* 0x020fe40000004100 */
[----:B------:R-:W-:Y:S02]  /*67ee0*/  HADD2.F32 R73, -RZ, R183.H0_H0 ;  /* 0x200000b7ff497230 */ /* 0x000fe40000004100 */
[----:B------:R-:W-:Y:S01]  /*67ef0*/  FMUL.FTZ R68, R138, R68 ;  /* 0x000000448a447220 */ /* 0x000fe20000410000 */
[----:B------:R-:W-:Y:S02]  /*67f00*/  HADD2.F32 R69, -RZ, R239.H0_H0 ;  /* 0x200000efff457230 */ /* 0x000fe40000004100 */
[----:B------:R-:W-:Y:S02]  /*67f10*/  HADD2.F32 R70, -RZ, R143.H0_H0 ;  /* 0x2000008fff467230 */ /* 0x000fe40000004100 */
[----:B------:R-:W-:Y:S01]  /*67f20*/  FFMA.FTZ R73, R68, R71, R73 ;  /* 0x0000004744497223 */ /* 0x000fe20000010049 */
[----:B------:R-:W-:-:S02]  /*67f30*/  HADD2.F32 R71, -RZ, R243.H1_H1 ;  /* 0x300000f3ff477230 */ /* 0x000fc40000004100 */
[----:B------:R-:W-:Y:S02]  /*67f40*/  HADD2.F32 R72, -RZ, R183.H1_H1 ;  /* 0x300000b7ff487230 */ /* 0x000fe40000004100 */
[----:B------:R-:W-:Y:S01]  /*67f50*/  FFMA.FTZ R248, R68, R69, R70 ;  /* 0x0000004544f87223 */ /* 0x000fe20000010046 */
[----:B------:R-:W-:Y:S01]  /*67f60*/  FADD.FTZ R68, R98, -R137 ;  /* 0x8000008962447221 */ /* 0x000fe20000010000 */
[----:B------:R-:W-:Y:S02]  /*67f70*/  HADD2.F32 R69, -RZ, R239.H1_H1 ;  /* 0x300000efff457230 */ /* 0x000fe40000004100 */
[----:B------:R-:W-:Y:S02]  /*67f80*/  HADD2.F32 R70, -RZ, R143.H1_H1 ;  /* 0x3000008fff467230 */ /* 0x000fe40000004100 */
[----:B------:R-:W-:Y:S01]  /*67f90*/  FMUL.FTZ R68, R138, R68 ;  /* 0x000000448a447220 */ /* 0x000fe20000410000 */
[--C-:B------:R-:W-:Y:S02]  /*67fa0*/  HADD2.F32 R74, -RZ, R182.reuse.H0_H0 ;  /* 0x200000b6ff4a7230 */ /* 0x100fe40000004100 */
[----:B------:R-:W-:-:S02]  /*67fb0*/  HADD2.F32 R139, -RZ, R182.H1_H1 ;  /* 0x300000b6ff8b7230 */ /* 0x000fc40000004100 */
[C---:B------:R-:W-:Y:S01]  /*67fc0*/  FFMA.FTZ R71, R68.reuse, R71, R72 ;  /* 0x0000004744477223 */ /* 0x040fe20000010048 */
[----:B------:R-:W-:Y:S01]  /*67fd0*/  FFMA.FTZ R75, R68, R69, R70 ;  /* 0x00000045444b7223 */ /* 0x000fe20000010046 */
[----:B------:R-:W-:Y:S01]  /*67fe0*/  FADD.FTZ R68, R50, -R137 ;  /* 0x8000008932447221 */ /* 0x000fe20000010000 */
[----:B------:R-:W-:Y:S02]  /*67ff0*/  HADD2.F32 R72, -RZ, R242.H0_H0 ;  /* 0x200000f2ff487230 */ /* 0x000fe40000004100 */
        /* <DEDUP_REMOVED lines=14> */
[----:B------:R-:W-:Y:S02]  /*680e0*/  HADD2.F32 R157, -RZ, R237.H1_H1 ;  /* 0x300000edff9d7230 */ /* 0x000fe40000004100 */
[C---:B------:R-:W-:Y:S01]  /*680f0*/  FFMA.FTZ R70, R68.reuse, R70, R139 ;  /* 0x0000004644467223 */ /* 0x040fe2000001008b */
[----:B------:R-:W-:Y:S01]  /*68100*/  FFMA.FTZ R74, R68, R69, R74 ;  /* 0x00000045444a7223 */ /* 0x000fe2000001004a */
[----:B------:R-:W-:Y:S01]  /*68110*/  FADD.FTZ R68, R32, -R137 ;  /* 0x8000008920447221 */ /* 0x000fe20000010000 */
[----:B------:R-:W-:Y:S02]  /*68120*/  HADD2.F32 R69, -RZ, R241.H0_H0 ;  /* 0x200000f1ff457230 */ /* 0x000fe40000004100 */
[----:B------:R-:W-:Y:S02]  /*68130*/  HADD2.F32 R139, -RZ, R181.H0_H0 ;  /* 0x200000b5ff8b7230 */ /* 0x000fe40000004100 */
[----:B------:R-:W-:Y:S01]  /*68140*/  FMUL.FTZ R68, R138, R68 ;  /* 0x000000448a447220 */ /* 0x000fe20000410000 */
[----:B------:R-:W-:Y:S01]  /*68150*/  F2FP.F16.F32.PACK_AB R70, R70, R72 ;  /* 0x000000484646723e */ /* 0x000fe200000000ff */
[----:B------:R-:W-:Y:S01]  /*68160*/  HADD2.F32 R73, -RZ, R180.H0_H0 ;  /* 0x200000b4ff497230 */ /* 0x000fe20000004100 */
[----:B------:R-:W-:Y:S01]  /*68170*/  F2FP.F16.F32.PACK_AB R74, R74, R159 ;  /* 0x0000009f4a4a723e */ /* 0x000fe200000000ff */
[----:B------:R-:W-:Y:S01]  /*68180*/  FFMA.FTZ R69, R68, R69, R139 ;  /* 0x0000004544457223 */ /* 0x000fe2000001008b */
[----:B------:R-:W-:-:S02]  /*68190*/  HADD2.F32 R139, -RZ, R237.H0_H0 ;  /* 0x200000edff8b7230 */ /* 0x000fc40000004100 */
[----:B------:R-:W-:-:S03]  /*681a0*/  HADD2.F32 R249, -RZ, R140.H1_H1 ;  /* 0x3000008cfff97230 */ /* 0x000fc60000004100 */
[----:B------:R-:W-:Y:S01]  /*681b0*/  FFMA.FTZ R158, R68, R139, R158 ;  /* 0x0000008b449e7223 */ /* 0x000fe2000001009e */
[----:B------:R-:W-:-:S04]  /*681c0*/  FADD.FTZ R68, R49, -R137 ;  /* 0x8000008931447221 */ /* 0x000fc80000010000 */
[----:B------:R-:W-:Y:S01]  /*681d0*/  FMUL.FTZ R139, R138, R68 ;  /* 0x000000448a8b7220 */ /* 0x000fe20000410000 */
        /* <DEDUP_REMOVED lines=29> */
.L_x_6966:
[----:B------:R-:W-:Y:S05]  /*683b0*/  BSYNC.RECONVERGENT B0 ;  /* 0x0000000000007941 */ /* 0x000fea0003800200 */
.L_x_6965:
        /* <DEDUP_REMOVED lines=82> */
.L_x_6968:
[----:B------:R-:W-:Y:S05]  /*688e0*/  BSYNC.RECONVERGENT B0 ;  /* 0x0000000000007941 */ /* 0x000fea0003800200 */
.L_x_6967:
        /* <DEDUP_REMOVED lines=82> */
.L_x_6970:
[----:B------:R-:W-:Y:S05]  /*68e10*/  BSYNC.RECONVERGENT B0 ;  /* 0x0000000000007941 */ /* 0x000fea0003800200 */
.L_x_6969:
        /* <DEDUP_REMOVED lines=82> */
.L_x_6972:
[----:B------:R-:W-:Y:S05]  /*69340*/  BSYNC.RECONVERGENT B0 ;  /* 0x0000000000007941 */ /* 0x000fea0003800200 */
.L_x_6971:
[----:B------:R-:W-:Y:S01]  /*69350*/  LOP3.LUT P0, RZ, R18, 0x20, RZ, 0xc0, !PT ;  /* 0x0000002012ff7812 */ /* 0x000fe2000780c0ff */
[----:B------:R-:W-:-:S12]  /*69360*/  BSSY.RECONVERGENT B0, `(.L_x_6973) ;  /* 0x0000050000007945 */ /* 0x000fd80003800200 */
[----:B------:R-:W-:Y:S05]  /*69370*/  @!P0 BRA `(.L_x_6974) ;  /* 0x0000000400388947 */ /* 0x000fea0003800000 */
[--C-:B01234-:R-:W-:Y:S01]  /*69380*/  FADD.FTZ R68, R115, -R137.reuse ;  /* 0x8000008973447221 */ /* 0x11ffe20000010000 */
[----:B-----5:R-:W-:Y:S02]  /*69390*/  HADD2.F32 R69, -RZ, R204.H0_H0 ;  /* 0x200000ccff457230 */ /* 0x020fe40000004100 */
[----:B------:R-:W-:Y:S02]  /*693a0*/  HADD2.F32 R70, -RZ, R196.H0_H0 ;  /* 0x200000c4ff467230 */ /* 0x000fe40000004100 */
[----:B------:R-:W-:Y:S01]  /*693b0*/  FMUL.FTZ R68, R138, R68 ;  /* 0x000000448a447220 */ /* 0x000fe20000410000 */
[----:B------:R-:W-:Y:S02]  /*693c0*/  HADD2.F32 R71, -RZ, R208.H0_H0 ;  /* 0x200000d0ff477230 */ /* 0x000fe40000004100 */
[--C-:B------:R-:W-:Y:S02]  /*693d0*/  HADD2.F32 R72, -RZ, R200.reuse.H0_H0 ;  /* 0x200000c8ff487230 */ /* 0x100fe40000004100 */
[----:B------:R-:W-:Y:S01]  /*693e0*/  FFMA.FTZ R139, R68, R69, R70 ;  /* 0x00000045448b7223 */ /* 0x000fe20000010046 */
[----:B------:R-:W-:Y:S01]  /*693f0*/  FADD.FTZ R69, R105, -R137 ;  /* 0x8000008969457221 */ /* 0x000fe20000010000 */
        /* <DEDUP_REMOVED lines=10> */
[----:B------:R-:W-:Y:S01]  /*694a0*/  FADD.FTZ R69, R106, -R137 ;  /* 0x800000896a457221 */ /* 0x000fe20000010000 */
[----:B------:R-:W-:Y:S01]  /*694b0*/  HADD2.F32 R70, -RZ, R205.H0_H0 ;  /* 0x200000cdff467230 */ /* 0x000fe20000004100 */
[----:B------:R-:W-:Y:S01]  /*694c0*/  F2FP.F16.F32.PACK_AB R68, R68, R72 ;  /* 0x000000484444723e */ /* 0x000fe200000000ff */
[----:B------:R-:W-:Y:S02]  /*694d0*/  HADD2.F32 R71, -RZ, R197.H0_H0 ;  /* 0x200000c5ff477230 */ /* 0x000fe40000004100 */
[----:B------:R-:W-:Y:S01]  /*694e0*/  FMUL.FTZ R69, R138, R69 ;  /* 0x000000458a457220 */ /* 0x000fe20000410000 */
[----:B------:R-:W-:Y:S02]  /*694f0*/  HADD2.F32 R75, -RZ, R201.H1_H1 ;  /* 0x300000c9ff4b7230 */ /* 0x000fe40000004100 */
[----:B------:R-:W-:Y:S02]  /*69500*/  HADD2.F32 R159, -RZ, R202.H0_H0 ;  /* 0x200000caff9f7230 */ /* 0x000fe40000004100 */
[----:B------:R-:W-:Y:S01]  /*69510*/  FFMA.FTZ R157, R69, R70, R71 ;  /* 0x00000046459d7223 */ /* 0x000fe20000010047 */
[----:B------:R-:W-:Y:S01]  /*69520*/  FADD.FTZ R70, R57, -R137 ;  /* 0x8000008939467221 */ /* 0x000fe20000010000 */
[----:B------:R-:W-:Y:S01]  /*69530*/  FFMA.FTZ R73, R69, R73, R74 ;  /* 0x0000004945497223 */ /* 0x000fe2000001004a */
[----:B------:R-:W-:-:S02]  /*69540*/  HADD2.F32 R69, -RZ, R209.H1_H1 ;  /* 0x300000d1ff457230 */ /* 0x000fc40000004100 */
[----:B------:R-:W-:Y:S02]  /*69550*/  HADD2.F32 R71, -RZ, R205.H1_H1 ;  /* 0x300000cdff477230 */ /* 0x000fe40000004100 */
[----:B------:R-:W-:Y:S01]  /*69560*/  FMUL.FTZ R70, R138, R70 ;  /* 0x000000468a467220 */ /* 0x000fe20000410000 */
[----:B------:R-:W-:Y:S02]  /*69570*/  HADD2.F32 R74, -RZ, R197.H1_H1 ;  /* 0x300000c5ff4a7230 */ /* 0x000fe40000004100 */
[----:B------:R-:W-:Y:S02]  /*69580*/  HADD2.F32 R249, -RZ, R203.H0_H0 ;  /* 0x200000cbfff97230 */ /* 0x000fe40000004100 */
[C---:B------:R-:W-:Y:S01]  /*69590*/  FFMA.FTZ R69, R70.reuse, R69, R75 ;  /* 0x0000004546457223 */ /* 0x040fe2000001004b */
[----:B------:R-:W-:Y:S02]  /*695a0*/  HADD2.F32 R75, -RZ, R210.H0_H0 ;  /* 0x200000d2ff4b7230 */ /* 0x000fe40000004100 */
[----:B------:R-:W-:Y:S01]  /*695b0*/  FFMA.FTZ R158, R70, R71, R74 ;  /* 0x00000047469e7223 */ /* 0x000fe2000001004a */
[----:B------:R-:W-:Y:S01]  /*695c0*/  FADD.FTZ R70, R58, -R137 ;  /* 0x800000893a467221 */ /* 0x000fe20000010000 */
[----:B------:R-:W-:Y:S01]  /*695d0*/  HADD2.F32 R71, -RZ, R206.H0_H0 ;  /* 0x200000ceff477230 */ /* 0x000fe20000004100 */
[----:B------:R-:W-:Y:S01]  /*695e0*/  F2FP.F16.F32.PACK_AB R69, R69, R73 ;  /* 0x000000494545723e */ /* 0x000fe200000000ff */
[----:B------:R-:W-:-:S02]  /*695f0*/  HADD2.F32 R74, -RZ, R198.H0_H0 ;  /* 0x200000c6ff4a7230 */ /* 0x000fc40000004100 */
[----:B------:R-:W-:Y:S01]  /*69600*/  FMUL.FTZ R70, R138, R70 ;  /* 0x000000468a467220 */ /* 0x000fe20000410000 */
[----:B------:R-:W-:-:S03]  /*69610*/  HADD2.F32 R250, -RZ, R199.H0_H0 ;  /* 0x200000c7fffa7230 */ /* 0x000fc60000004100 */
[----:B------:R-:W-:Y:S01]  /*69620*/  FFMA.FTZ R74, R70, R71, R74 ;  /* 0x00000047464a7223 */ /* 0x000fe2000001004a */
[----:B------:R-:W-:Y:S01]  /*69630*/  FADD.FTZ R71, R76, -R137 ;  /* 0x800000894c477221 */ /* 0x000fe20000010000 */
[----:B------:R-:W-:Y:S01]  /*69640*/  FFMA.FTZ R248, R70, R75, R159 ;  /* 0x0000004b46f87223 */ /* 0x000fe2000001009f */
[----:B------:R-:W-:Y:S02]  /*69650*/  HADD2.F32 R70, -RZ, R210.H1_H1 ;  /* 0x300000d2ff467230 */ /* 0x000fe40000004100 */
[----:B------:R-:W-:Y:S02]  /*69660*/  HADD2.F32 R75, -RZ, R202.H1_H1 ;  /* 0x300000caff4b7230 */ /* 0x000fe40000004100 */
[----:B------:R-:W-:Y:S01]  /*69670*/  FMUL.FTZ R71, R138, R71 ;  /* 0x000000478a477220 */ /* 0x000fe20000410000 */
[----:B------:R-:W-:-:S03]  /*69680*/  HADD2.F32 R159, -RZ, R198.H1_H1 ;  /* 0x300000c6ff9f7230 */ /* 0x000fc60000004100 */
[----:B------:R-:W-:Y:S01]  /*69690*/  FFMA.FTZ R70, R71, R70, R75 ;  /* 0x0000004647467223 */ /* 0x000fe2000001004b */
[----:B------:R-:W-:-:S04]  /*696a0*/  HADD2.F32 R75, -RZ, R206.H1_H1 ;  /* 0x300000ceff4b7230 */ /* 0x000fc80000004100 */
[----:B------:R-:W-:Y:S01]  /*696b0*/  F2FP.F16.F32.PACK_AB R70, R70, R248 ;  /* 0x000000f84646723e */ /* 0x000fe200000000ff */
[----:B------:R-:W-:Y:S01]  /*696c0*/  FFMA.FTZ R159, R71, R75, R159 ;  /* 0x0000004b479f7223 */ /* 0x000fe2000001009f */
[--C-:B------:R-:W-:Y:S01]  /*696d0*/  FADD.FTZ R71, R59, -R137.reuse ;  /* 0x800000893b477221 */ /* 0x100fe20000010000 */
[----:B------:R-:W-:-:S03]  /*696e0*/  FADD.FTZ R137, R104, -R137 ;  /* 0x8000008968897221 */ /* 0x000fc60000010000 */
[C---:B------:R-:W-:Y:S01]  /*696f0*/  FMUL.FTZ R75, R138.reuse, R71 ;  /* 0x000000478a4b7220 */ /* 0x040fe20000410000 */
[--C-:B------:R-:W-:Y:S02]  /*69700*/  HADD2.F32 R71, -RZ, R211.reuse.H0_H0 ;  /* 0x200000d3ff477230 */ /* 0x100fe40000004100 */
[----:B------:R-:W-:Y:S01]  /*69710*/  FMUL.FTZ R137, R138, R137 ;  /* 0x000000898a897220 */ /* 0x000fe20000410000 */
[----:B------:R-:W-:Y:S01]  /*69720*/  HADD2.F32 R138, -RZ, R211.H1_H1 ;  /* 0x300000d3ff8a7230 */ /* 0x000fe20000004100 */
[----:B------:R-:W-:Y:S01]  /*69730*/  F2FP.F16.F32.PACK_AB R74, R159, R74 ;  /* 0x0000004a9f4a723e */ /* 0x000fe200000000ff */
[----:B------:R-:W-:Y:S01]  /*69740*/  FFMA.FTZ R71, R75, R71, R249 ;  /* 0x000000474b477223 */ /* 0x000fe200000100f9 */
[----:B------:R-:W-:-:S05]  /*69750*/  HADD2.F32 R249, -RZ, R207.H0_H0 ;  /* 0x200000cffff97230 */ /* 0x000fca0000004100 */
[----:B------:R-:W-:Y:S01]  /*69760*/  FFMA.FTZ R75, R75, R249, R250 ;  /* 0x000000f94b4b7223 */ /* 0x000fe200000100fa */
[----:B------:R-:W-:Y:S02]  /*69770*/  HADD2.F32 R249, -RZ, R203.H1_H1 ;  /* 0x300000cbfff97230 */ /* 0x000fe40000004100 */
[----:B------:R-:W-:-:S03]  /*69780*/  HADD2.F32 R250, -RZ, R199.H1_H1 ;  /* 0x300000c7fffa7230 */ /* 0x000fc60000004100 */
[----:B------:R-:W-:Y:S01]  /*69790*/  FFMA.FTZ R138, R137, R138, R249 ;  /* 0x0000008a898a7223 */ /* 0x000fe200000100f9 */
[----:B------:R-:W-:-:S04]  /*697a0*/  HADD2.F32 R249, -RZ, R207.H1_H1 ;  /* 0x300000cffff97230 */ /* 0x000fc80000004100 */
[----:B------:R-:W-:Y:S01]  /*697b0*/  F2FP.F16.F32.PACK_AB R71, R138, R71 ;  /* 0x000000478a47723e */ /* 0x000fe200000000ff */
[----:B------:R-:W-:Y:S02]  /*697c0*/  FFMA.FTZ R137, R137, R249, R250 ;  /* 0x000000f989897223 */ /* 0x000fe400000100fa */
[----:B------:R-:W0:Y:S03]  /*697d0*/  LDC.64 R248, c[0x0][0x428] ;  /* 0x00010a00fff87b82 */ /* 0x000e260000000a00 */
[----:B------:R-:W-:Y:S01]  /*697e0*/  F2FP.F16.F32.PACK_AB R75, R137, R75 ;  /* 0x0000004b894b723e */ /* 0x000fe200000000ff */
[----:B0-----:R-:W-:-:S05]  /*697f0*/  IMAD.WIDE.U32 R72, R10, 0x10, R248 ;  /* 0x000000100a487825 */ /* 0x001fca00078e00f8 */
[----:B------:R0:W-:Y:S02]  /*69800*/  STG.E.128 desc[UR6][R72.64], R68 ;  /* 0x0000004448007986 */ /* 0x0001e4000c101d06 */
[----:B0-----:R-:W0:Y:S01]  /*69810*/  LDC.64 R68, c[0x0][0x430] ;  /* 0x00010c00ff447b82 */ /* 0x001e220000000a00 */
[----:B------:R-:W-:Y:S02]  /*69820*/  F2FP.F16.F32.PACK_AB R73, R158, R157 ;  /* 0x0000009d9e49723e */ /* 0x000fe400000000ff */
[----:B------:R-:W-:Y:S01]  /*69830*/  F2FP.F16.F32.PACK_AB R72, R156, R139 ;  /* 0x0000008b9c48723e */ /* 0x000fe200000000ff */
[----:B0-----:R-:W-:-:S05]  /*69840*/  IMAD.WIDE.U32 R68, R10, 0x10, R68 ;  /* 0x000000100a447825 */ /* 0x001fca00078e0044 */
[----:B------:R0:W-:Y:S02]  /*69850*/  STG.E.128 desc[UR6][R68.64], R72 ;  /* 0x0000004844007986 */ /* 0x0001e4000c101d06 */
.L_x_6974:
[----:B------:R-:W-:Y:S05]  /*69860*/  BSYNC.RECONVERGENT B0 ;  /* 0x0000000000007941 */ /* 0x000fea0003800200 */
.L_x_6973:
[----:B01234-:R-:W0:Y:S02]  /*69870*/  LDC.64 R68, c[0x0][0x380] ;  /* 0x0000e000ff447b82 */ /* 0x01fe240000000a00 */
[----:B0-----:R-:W-:-:S05]  /*69880*/  IMAD R251, R68, 0x4, R251 ;  /* 0x0000000444fb7824 */ /* 0x001fca00078e02fb */
[----:B------:R-:W-:-:S13]  /*69890*/  ISETP.GE.AND P0, PT, R251, R69, PT ;  /* 0x00000045fb00720c */ /* 0x000fda0003f06270 */
[----:B------:R-:W-:Y:S05]  /*698a0*/  @!P0 BRA `(.L_x_6975) ;  /* 0xfffff9a800448947 */ /* 0x000fea000383ffff */
[----:B------:R-:W-:Y:S05]  /*698b0*/  EXIT ;  /* 0x000000000000794d */ /* 0x000fea0003800000 */
.L_x_6954:
[----:B------:R-:W-:Y:S01]  /*698c0*/  HFMA2 R69, -RZ, RZ, 0, 1.847743988037109375e-06 ;  /* 0x0000001fff457431 */ /* 0x000fe200000001ff */
[----:B------:R-:W-:Y:S01]  /*698d0*/  BSSY B0, `(.L_x_6976) ;  /* 0x0000007000007945 */ /* 0x000fe20003800000 */
[----:B------:R-:W-:Y:S01]  /*698e0*/  MOV R74, R70 ;  /* 0x00000046004a7202 */ /* 0x000fe20000000f00 */
[----:B------:R-:W-:Y:S02]  /*698f0*/  IMAD.MOV.U32 R71, RZ, RZ, 0x1 ;  /* 0x00000001ff477424 */ /* 0x000fe400078e00ff */
[----:B------:R-:W-:-:S07]  /*69900*/  IMAD.MOV.U32 R68, RZ, RZ, -0x1 ;  /* 0xffffffffff447424 */ /* 0x000fce00078e00ff */
[----:B-----5:R-:W-:Y:S05]  /*69910*/  WARPSYNC.COLLECTIVE R68, `(.L_x_6977) ;  /* 0x0000000044087348 */ /* 0x020fea0003c00000 */
[----:B------:R0:W1:Y:S02]  /*69920*/  SHFL.BFLY P6, R68, R74, R71, R69 ;  /* 0x0c0000474a447389 */ /* 0x00006400000c0045 */
[----:B01---5:R-:W-:Y:S05]  /*69930*/  ENDCOLLECTIVE ;  /* 0x000000000000791b */ /* 0x023fea0003800000 */
.L_x_6977:
[----:B------:R-:W-:Y:S05]  /*69940*/  BSYNC B0 ;  /* 0x0000000000007941 */ /* 0x000fea0003800000 */
.L_x_6976:
[----:B------:R-:W-:Y:S01]  /*69950*/  FADD.FTZ R70, R70, R68 ;  /* 0x0000004446467221 */ /* 0x000fe20000010000 */
[----:B------:R-:W-:Y:S02]  /*69960*/  HFMA2 R69, -RZ, RZ, 0, 1.847743988037109375e-06 ;  /* 0x0000001fff457431 */ /* 0x000fe400000001ff */
[----:B------:R-:W-:Y:S01]  /*69970*/  IMAD.MOV.U32 R68, RZ, RZ, -0x1 ;  /* 0xffffffffff447424 */ /* 0x000fe200078e00ff */
[----:B------:R-:W0:Y:S01]  /*69980*/  LDC R73, c[0x0][0x400] ;  /* 0x00010000ff497b82 */ /* 0x000e220000000800 */
[----:B------:R-:W-:Y:S01]  /*69990*/  IMAD.MOV.U32 R71, RZ, RZ, 0x2 ;  /* 0x00000002ff477424 */ /* 0x000fe200078e00ff */
[----:B------:R-:W-:-:S07]  /*699a0*/  MOV R74, R70 ;  /* 0x00000046004a7202 */ /* 0x000fce0000000f00 */
[----:B0-----:R-:W-:Y:S05]  /*699b0*/  WARPSYNC.COLLECTIVE R68, `(.L_x_6978) ;  /* 0x0000000044087348 */ /* 0x001fea0003c00000 */
[----:B------:R1:W2:Y:S02]  /*699c0*/  SHFL.BFLY P6, R68, R74, R71, R69 ;  /* 0x0c0000474a447389 */ /* 0x0002a400000c0045 */
[----:B012---:R-:W-:Y:S05]  /*699d0*/  ENDCOLLECTIVE ;  /* 0x000000000000791b */ /* 0x007fea0003800000 */
.L_x_6978:
[----:B------:R-:W-:Y:S02]  /*699e0*/  IMAD.MOV.U32 R71, RZ, RZ, 0x4 ;  /* 0x00000004ff477424 */ /* 0x000fe400078e00ff */
[----:B------:R-:W-:Y:S01]  /*699f0*/  FADD.FTZ R70, R70, R68 ;  /* 0x0000004446467221 */ /* 0x000fe20000010000 */
[----:B------:R-:W-:-:S04]  /*69a00*/  MOV R68, 0xffffffff ;  /* 0xffffffff00447802 */ /* 0x000fc80000000f00 */
[----:B------:R-:W-:-:S07]  /*69a10*/  MOV R74, R70 ;  /* 0x00000046004a7202 */ /* 0x000fce0000000f00 */
[----:B------:R-:W-:Y:S05]  /*69a20*/  WARPSYNC.COLLECTIVE R68, `(.L_x_6979) ;  /* 0x0000000044087348 */ /* 0x000fea0003c00000 */
[----:B------:R0:W1:Y:S02]  /*69a30*/  SHFL.BFLY P6, R68, R74, R71, R69 ;  /* 0x0c0000474a447389 */ /* 0x00006400000c0045 */
[----:B01----:R-:W-:Y:S05]  /*69a40*/  ENDCOLLECTIVE ;  /* 0x000000000000791b */ /* 0x003fea0003800000 */
.L_x_6979:
[----:B------:R-:W-:Y:S02]  /*69a50*/  HFMA2 R71, -RZ, RZ, 0, 4.76837158203125e-07 ;  /* 0x00000008ff477431 */ /* 0x000fe400000001ff */
[----:B------:R-:W-:Y:S01]  /*69a60*/  FADD.FTZ R70, R70, R68 ;  /* 0x0000004446467221 */ /* 0x000fe20000010000 */
[----:B------:R-:W-:-:S03]  /*69a70*/  IMAD.MOV.U32 R68, RZ, RZ, -0x1 ;  /* 0xffffffffff447424 */ /* 0x000fc600078e00ff */
[----:B------:R-:W-:-:S07]  /*69a80*/  IMAD.MOV.U32 R74, RZ, RZ, R70 ;  /* 0x000000ffff4a7224 */ /* 0x000fce00078e0046 */
[----:B------:R-:W-:Y:S05]  /*69a90*/  WARPSYNC.COLLECTIVE R68, `(.L_x_6980) ;  /* 0x0000000044087348 */ /* 0x000fea0003c00000 */
[----:B------:R0:W1:Y:S02]  /*69aa0*/  SHFL.BFLY P6, R68, R74, R71, R69 ;  /* 0x0c0000474a447389 */ /* 0x00006400000c0045 */
[----:B01----:R-:W-:Y:S05]  /*69ab0*/  ENDCOLLECTIVE ;  /* 0x000000000000791b */ /* 0x003fea0003800000 */
.L_x_6980:
[----:B------:R-:W-:Y:S02]  /*69ac0*/  IMAD.MOV.U32 R71, RZ, RZ, 0x10 ;  /* 0x00000010ff477424 */ /* 0x000fe400078e00ff */
[----:B------:R-:W-:Y:S01]  /*69ad0*/  FADD.FTZ R70, R70, R68 ;  /* 0x0000004446467221 */ /* 0x000fe20000010000 */
[----:B------:R-:W-:-:S04]  /*69ae0*/  MOV R68, 0xffffffff ;  /* 0xffffffff00447802 */ /* 0x000fc80000000f00 */
[----:B------:R-:W-:-:S07]  /*69af0*/  MOV R74, R70 ;  /* 0x00000046004a7202 */ /* 0x000fce0000000f00 */
[----:B------:R-:W-:Y:S05]  /*69b00*/  WARPSYNC.COLLECTIVE R68, `(.L_x_6981) ;  /* 0x0000000044087348 */ /* 0x000fea0003c00000 */
[----:B------:R0:W1:Y:S02]  /*69b10*/  SHFL.BFLY P6, R68, R74, R71, R69 ;  /* 0x0c0000474a447389 */ /* 0x00006400000c0045 */
[----:B01----:R-:W-:Y:S05]  /*69b20*/  ENDCOLLECTIVE ;  /* 0x000000000000791b */ /* 0x003fea0003800000 */
.L_x_6981:
[----:B------:R-:W-:Y:S02]  /*69b30*/  HFMA2 R71, -RZ, RZ, 0, 5.9604644775390625e-08 ;  /* 0x00000001ff477431 */ /* 0x000fe400000001ff */
        /* <DEDUP_REMOVED lines=167> */
[----:B------:R-:W-:Y:S01]  /*6a5b0*/  MOV R68, 0xffffffff ;  /* 0xffffffff00447802 */ /* 0x000fe20000000f00 */
[----:B------:R-:W-:Y:S02]  /*6a5c0*/  IMAD.MOV.U32 R69, RZ, RZ, 0x1f ;  /* 0x0000001fff457424 */ /* 0x000fe400078e00ff */
[----:B------:R-:W-:-:S07]  /*6a5d0*/  IMAD.MOV.U32 R74, RZ, RZ, R72 ;  /* 0x000000ffff4a7224 */ /* 0x000fce00078e0048 */
[----:B------:R-:W-:Y:S05]  /*6a5e0*/  WARPSYNC.COLLECTIVE R68, `(.L_x_6982) ;  /* 0x0000000044087348 */ /* 0x000fea0003c00000 */
[----:B------:R0:W1:Y:S02]  /*6a5f0*/  SHFL.BFLY P6, R68, R74, R71, R69 ;  /* 0x0c0000474a447389 */ /* 0x00006400000c0045 */
[----:B01----:R-:W-:Y:S05]  /*6a600*/  ENDCOLLECTIVE ;  /* 0x000000000000791b */ /* 0x003fea0003800000 */
.L_x_6982:
[----:B------:R-:W-:Y:S02]  /*6a610*/  HFMA2 R71, -RZ, RZ, 0, 1.1920928955078125e-07 ;  /* 0x00000002ff477431 */ /* 0x000fe400000001ff */
[----:B------:R-:W-:Y:S01]  /*6a620*/  FADD.FTZ R72, R72, R68 ;  /* 0x0000004448487221 */ /* 0x000fe20000010000 */
[----:B------:R-:W-:-:S03]  /*6a630*/  IMAD.MOV.U32 R68, RZ, RZ, -0x1 ;  /* 0xffffffffff447424 */ /* 0x000fc600078e00ff */
[----:B------:R-:W-:-:S07]  /*6a640*/  IMAD.MOV.U32 R74, RZ, RZ, R72 ;  /* 0x000000ffff4a7224 */ /* 0x000fce00078e0048 */
[----:B------:R-:W-:Y:S05]  /*6a650*/  WARPSYNC.COLLECTIVE R68, `(.L_x_6983) ;  /* 0x0000000044087348 */ /* 0x000fea0003c00000 */
[----:B------:R0:W1:Y:S02]  /*6a660*/  SHFL.BFLY P6, R68, R74, R71, R69 ;  /* 0x0c0000474a447389 */ /* 0x00006400000c0045 */
[----:B01----:R-:W-:Y:S05]  /*6a670*/  ENDCOLLECTIVE ;  /* 0x000000000000791b */ /* 0x003fea0003800000 */
.L_x_6983:
[----:B------:R-:W-:Y:S02]  /*6a680*/  IMAD.MOV.U32 R71, RZ, RZ, 0x4 ;  /* 0x00000004ff477424 */ /* 0x000fe400078e00ff */
[----:B------:R-:W-:Y:S01]  /*6a690*/  FADD.FTZ R72, R72, R68 ;  /* 0x0000004448487221 */ /* 0x000fe20000010000 */
[----:B------:R-:W-:-:S04]  /*6a6a0*/  MOV R68, 0xffffffff ;  /* 0xffffffff00447802 */ /* 0x000fc80000000f00 */
[----:B------:R-:W-:-:S07]  /*6a6b0*/  MOV R74, R72 ;  /* 0x00000048004a7202 */ /* 0x000fce0000000f00 */
[----:B------:R-:W-:Y:S05]  /*6a6c0*/  WARPSYNC.COLLECTIVE R68, `(.L_x_6984) ;  /* 0x0000000044087348 */ /* 0x000fea0003c00000 */
[----:B------:R0:W1:Y:S02]  /*6a6d0*/  SHFL.BFLY P6, R68, R74, R71, R69 ;  /* 0x0c0000474a447389 */ /* 0x00006400000c0045 */
[----:B01----:R-:W-:Y:S05]  /*6a6e0*/  ENDCOLLECTIVE ;  /* 0x000000000000791b */ /* 0x003fea0003800000 */
.L_x_6984:
[----:B------:R-:W-:Y:S02]  /*6a6f0*/  HFMA2 R71, -RZ, RZ, 0, 4.76837158203125e-07 ;  /* 0x00000008ff477431 */ /* 0x000fe400000001ff */
[----:B------:R-:W-:Y:S01]  /*6a700*/  FADD.FTZ R72, R72, R68 ;  /* 0x0000004448487221 */ /* 0x000fe20000010000 */
[----:B------:R-:W-:-:S03]  /*6a710*/  IMAD.MOV.U32 R68, RZ, RZ, -0x1 ;  /* 0xffffffffff447424 */ /* 0x000fc600078e00ff */
[----:B------:R-:W-:-:S07]  /*6a720*/  IMAD.MOV.U32 R74, RZ, RZ, R72 ;  /* 0x000000ffff4a7224 */ /* 0x000fce00078e0048 */
[----:B------:R-:W-:Y:S05]  /*6a730*/  WARPSYNC.COLLECTIVE R68, `(.L_x_6985) ;  /* 0x0000000044087348 */ /* 0x000fea0003c00000 */
[----:B------:R0:W1:Y:S02]  /*6a740*/  SHFL.BFLY P6, R68, R74, R71, R69 ;  /* 0x0c0000474a447389 */ /* 0x00006400000c0045 */
[----:B01----:R-:W-:Y:S05]  /*6a750*/  ENDCOLLECTIVE ;  /* 0x000000000000791b */ /* 0x003fea0003800000 */
.L_x_6985:
[----:B------:R-:W-:Y:S02]  /*6a760*/  IMAD.MOV.U32 R71, RZ, RZ, 0x10 ;  /* 0x00000010ff477424 */ /* 0x000fe400078e00ff */
[----:B------:R-:W-:Y:S01]  /*6a770*/  FADD.FTZ R72, R72, R68 ;  /* 0x0000004448487221 */ /* 0x000fe20000010000 */
[----:B------:R-:W-:-:S04]  /*6a780*/  MOV R68, 0xffffffff ;  /* 0xffffffff00447802 */ /* 0x000fc80000000f00 */
[----:B------:R-:W-:-:S07]  /*6a790*/  MOV R74, R72 ;  /* 0x00000048004a7202 */ /* 0x000fce0000000f00 */
[----:B------:R-:W-:Y:S05]  /*6a7a0*/  WARPSYNC.COLLECTIVE R68, `(.L_x_6986) ;  /* 0x0000000044087348 */ /* 0x000fea0003c00000 */
[----:B------:R0:W1:Y:S02]  /*6a7b0*/  SHFL.BFLY P6, R68, R74, R71, R69 ;  /* 0x0c0000474a447389 */ /* 0x00006400000c0045 */
[----:B01----:R-:W-:Y:S05]  /*6a7c0*/  ENDCOLLECTIVE ;  /* 0x000000000000791b */ /* 0x003fea0003800000 */
.L_x_6986:
[----:B------:R-:W-:Y:S05]  /*6a7d0*/  BRA `(.L_x_6987) ;  /* 0xffffffb800687947 */ /* 0x000fea000383ffff */
.L_x_6988:
        /* <DEDUP_REMOVED lines=10> */
.L_x_54440:


//--------------------- .text._ZN10layer_norm31ln_parallel_residual_fwd_kernelINS_13Kernel_traitsI6__halfS2_S2_S2_fjLj2560ELj1ELj4ELj1ELj16ENS_18Kernel_traits_baseILj2560ES2_S2_S2_S2_fjLj128EEEEELb1ELb0ELb1EEEvNS_9FwdParamsE --------------------------
	.section	.text._ZN10layer_norm31ln_parallel_residual_fwd_kernelINS_13Kernel_traitsI6__halfS2_S2_S2_fjLj2560ELj1ELj4ELj1ELj16ENS_18Kernel_traits_baseILj2560ES2_S2_S2_S2_fjLj128EEEEELb1ELb0ELb1EEEvNS_9FwdParamsE,"ax",@progbits
	.align	128
        .global         _ZN10layer_norm31ln_parallel_residual_fwd_kernelINS_13Kernel_traitsI6__halfS2_S2_S2_fjLj2560ELj1ELj4ELj1ELj16ENS_18Kernel_traits_baseILj2560ES2_S2_S2_S2_fjLj128EEEEELb1ELb0ELb1EEEvNS_9FwdParamsE
        .type           _ZN10layer_norm31ln_parallel_residual_fwd_kernelINS_13Kernel_traitsI6__halfS2_S2_S2_fjLj2560ELj1ELj4ELj1ELj16ENS_18Kernel_traits_baseILj2560ES2_S2_S2_S2_fjLj128EEEEELb1ELb0ELb1EEEvNS_9FwdParamsE,@function
        .size           _ZN10layer_norm31ln_parallel_residual_fwd_kernelINS_13Kernel_traitsI6__halfS2_S2_S2_fjLj2560ELj1ELj4ELj1ELj16ENS_18Kernel_traits_baseILj2560ES2_S2_S2_S2_fjLj128EEEEELb1ELb0ELb1EEEvNS_9FwdParamsE,(.L_x_54441 - _ZN10layer_norm31ln_parallel_residual_fwd_kernelINS_13Kernel_traitsI6__halfS2_S2_S2_fjLj2560ELj1ELj4ELj1ELj16ENS_18Kernel_traits_baseILj2560ES2_S2_S2_S2_fjLj128EEEEELb1ELb0ELb1EEEvNS_9FwdParamsE)
        .other          _ZN10layer_norm31ln_parallel_residual_fwd_kernelINS_13Kernel_traitsI6__halfS2_S2_S2_fjLj2560ELj1ELj4ELj1ELj16ENS_18Kernel_traits_baseILj2560ES2_S2_S2_S2_fjLj128EEEEELb1ELb0ELb1EEEvNS_9FwdParamsE,@"STO_CUDA_ENTRY STV_DEFAULT"
_ZN10layer_norm31ln_parallel_residual_fwd_kernelINS_13Kernel_traitsI6__halfS2_S2_S2_fjLj2560ELj1ELj4ELj1ELj16ENS_18Kernel_traits_baseILj2560ES2_S2_S2_S2_fjLj128EEEEELb1ELb0ELb1EEEvNS_9FwdParamsE:
.text._ZN10layer_norm31ln_parallel_residual_fwd_kernelINS_13Kernel_traitsI6__halfS2_S2_S2_fjLj2560ELj1ELj4ELj1ELj16ENS_18Kernel_traits_baseILj2560ES2_S2_S2_S2_fjLj128EEEEELb1ELb0ELb1EEEvNS_9FwdParamsE:
[----:B------:R-:W0:Y:S01]  /*0000*/  LDC R1, c[0x0][0x37c] ;  /* 0x0000df00ff017b82 */ /* 0x000e220000000800 */
[----:B------:R-:W1:Y:S07]  /*0010*/  LDCU.U8 UR8, c[0x0][0x464] ;  /* 0x00008c80ff0877ac */ /* 0x000e6e0008000000 */
[----:B------:R-:W2:Y:S01]  /*0020*/  LDC R4, c[0x0][0x458] ;  /* 0x00011600ff047b82 */ /* 0x000ea20000000800 */
[----:B0-----:R-:W-:Y:S01]  /*0030*/  VIADD R1, R1, 0xffffff50 ;  /* 0xffffff5001017836 */ /* 0x001fe20000000000 */
[----:B------:R-:W0:Y:S01]  /*0040*/  LDCU.64 UR4, c[0x0][0x450] ;  /* 0x00008a00ff0477ac */ /* 0x000e220008000a00 */
[----:B------:R-:W3:Y:S05]  /*0050*/  LDCU.64 UR6, c[0x0][0x358] ;  /* 0x00006b00ff0677ac */ /* 0x000eea0008000a00 */
[----:B------:R-:W2:Y:S01]  /*0060*/  LDC R5, c[0x0][0x45c] ;  /* 0x00011700ff057b82 */ /* 0x000ea20000000800 */
[----:B-1----:R-:W-:Y:S01]  /*0070*/  ISETP.NE.AND P0, PT, RZ, UR8, PT ;  /* 0x00000008ff007c0c */ /* 0x002fe2000bf05270 */
[----:B------:R-:W1:Y:S01]  /*0080*/  LDCU.64 UR8, c[0x0][0x438] ;  /* 0x00008700ff0877ac */ /* 0x000e620008000a00 */
[----:B0-----:R-:W-:Y:S01]  /*0090*/  IMAD.U32 R2, RZ, RZ, UR4 ;  /* 0x00000004ff027e24 */ /* 0x001fe2000f8e00ff */
[----:B------:R-:W-:-:S10]  /*00a0*/  MOV R3, UR5 ;  /* 0x0000000500037c02 */ /* 0x000fd40008000f00 */
[----:B---3--:R-:W3:Y:S01]  /*00b0*/  @P0 LDG.E.64 R2, desc[UR6][R2.64] ;  /* 0x0000000602020981 */ /* 0x008ee2000c1e1b00 */
[----:B------:R-:W0:Y:S03]  /*00c0*/  @P0 LDC R9, c[0x0][0x460] ;  /* 0x00011800ff090b82 */ /* 0x000e260000000800 */
[----:B--2---:R-:W0:Y:S01]  /*00d0*/  @P0 LDG.E.64 R6, desc[UR6][R4.64] ;  /* 0x0000000604060981 */ /* 0x004e22000c1e1b00 */
[----:B------:R-:W2:Y:S01]  /*00e0*/  S2R R15, SR_TID.X ;  /* 0x00000000000f7919 */ /* 0x000ea20000002100 */
[----:B-1----:R-:W-:-:S04]  /*00f0*/  UISETP.NE.U32.AND UP0, UPT, UR8, URZ, UPT ;  /* 0x000000ff0800728c */ /* 0x002fc8000bf05070 */
[----:B------:R-:W-:Y:S01]  /*0100*/  UISETP.NE.AND.EX UP0, UPT, UR9, URZ, UPT, UP0 ;  /* 0x000000ff0900728c */ /* 0x000fe2000bf05300 */
[----:B--2---:R-:W-:Y:S02]  /*0110*/  LOP3.LUT R14, R15, 0x1f, RZ, 0xc0, !PT ;  /* 0x0000001f0f0e7812 */ /* 0x004fe400078ec0ff */
[----:B---3--:R-:W-:Y:S02]  /*0120*/  @P0 R2UR UR4, R2 ;  /* 0x00000000020402ca */ /* 0x008fe400000e0000 */
[----:B0-----:R-:W-:-:S05]  /*0130*/  @P0 IADD3 R4, P1, PT, R6, R9, RZ ;  /* 0x0000000906040210 */ /* 0x001fca0007f3e0ff */
[----:B------:R-:W-:Y:S01]  /*0140*/  @P0 IMAD.X R5, RZ, RZ, R7, P1 ;  /* 0x000000ffff050224 */ /* 0x000fe200008e0607 */
[----:B------:R-:W-:-:S04]  /*0150*/  @P0 R2UR UR5, R3 ;  /* 0x00000000030502ca */ /* 0x000fc800000e0000 */
[--C-:B------:R-:W-:Y:S02]  /*0160*/  SHF.R.U64 R0, R4, 0x2, R5.reuse ;  /* 0x0000000204007819 */ /* 0x100fe40000001205 */
[----:B------:R-:W-:Y:S01]  /*0170*/  SHF.R.U32.HI R3, RZ, 0x2, R5 ;  /* 0x00000002ff037819 */ /* 0x000fe20000011605 */
[----:B------:R-:W-:Y:S08]  /*0180*/  BRA.U UP0, `(.L_x_6989) ;  /* 0x0000000900a87547 */ /* 0x000ff0000b800000 */
        /* <DEDUP_REMOVED lines=91> */
.L_x_6990:
        /* <DEDUP_REMOVED lines=79> */
.L_x_6989:
        /* <DEDUP_REMOVED lines=75> */
.L_x_6992:
        /* <DEDUP_REMOVED lines=78> */
.L_x_6991:
[----:B------:R-:W2:Y:S01]  /*15c0*/  S2UR UR9, SR_CTAID.X ;  /* 0x00000000000979c3 */ /* 0x000ea20000002500 */
[----:B------:R-:W3:Y:S01]  /*15d0*/  LDCU UR10, c[0x0][0x384] ;  /* 0x00007080ff0a77ac */ /* 0x000ee20008000800 */
[----:B------:R-:W-:Y:S01]  /*15e0*/  SHF.R.U32.HI R2, RZ, 0x5, R15 ;  /* 0x00000005ff027819 */ /* 0x000fe2000001160f */
[----:B--2---:R-:W-:-:S06]  /*15f0*/  USHF.L.U32 UR8, UR9, 0x2, URZ ;  /* 0x0000000209087899 */ /* 0x004fcc00080006ff */
[----:B------:R-:W-:-:S04]  /*1600*/  LOP3.LUT R252, R2, UR8, RZ, 0xfc, !PT ;  /* 0x0000000802fc7c12 */ /* 0x000fc8000f8efcff */
[----:B---3--:R-:W-:-:S13]  /*1610*/  ISETP.GE.AND P0, PT, R252, UR10, PT ;  /* 0x0000000afc007c0c */ /* 0x008fda000bf06270 */
[----:B------:R-:W-:Y:S05]  /*1620*/  @P0 EXIT ;  /* 0x000000000000094d */ /* 0x000fea0003800000 */
[----:B------:R-:W2:Y:S01]  /*1630*/  LDC R2, c[0x0][0x360] ;  /* 0x0000d800ff027b82 */ /* 0x000ea20000000800 */
[----:B------:R-:W-:Y:S01]  /*1640*/  IMAD.HI.U32 R5, R0, -0x2daee0ad, RZ ;  /* 0xd2511f5300057827 */ /* 0x000fe200078e00ff */
[----:B------:R-:W-:Y:S01]  /*1650*/  UIADD3 UR8, UPT, UPT, UR4, -0x61c88647, URZ ;  /* 0x9e3779b904087890 */ /* 0x000fe2000fffe0ff */
[----:B------:R-:W-:Y:S01]  /*1660*/  LOP3.LUT R155, R4, 0x3, RZ, 0xc0, !PT ;  /* 0x00000003049b7812 */ /* 0x000fe200078ec0ff */
[----:B------:R-:W3:Y:S01]  /*1670*/  LDCU.64 UR10, c[0x0][0x398] ;  /* 0x00007300ff0a77ac */ /* 0x000ee20008000a00 */
[----:B01----:R-:W-:Y:S01]  /*1680*/  IMAD R10, R0, -0x2daee0ad, RZ ;  /* 0xd2511f53000a7824 */ /* 0x003fe200078e02ff */
[----:B------:R-:W-:Y:S01]  /*1690*/  LOP3.LUT R5, R5, UR5, RZ, 0x3c, !PT ;  /* 0x0000000505057c12 */ /* 0x000fe2000f8e3cff */
[----:B------:R-:W-:Y:S01]  /*16a0*/  IMAD.MOV.U32 R4, RZ, RZ, RZ ;  /* 0x000000ffff047224 */ /* 0x000fe200078e00ff */
[----:B------:R-:W-:Y:S02]  /*16b0*/  UIADD3 UR12, UPT, UPT, UR4, -0x4ab325aa, URZ ;  /* 0xb54cda56040c7890 */ /* 0x000fe4000fffe0ff */
[----:B------:R-:W-:Y:S01]  /*16c0*/  UIADD3 UR13, UPT, UPT, UR5, 0x1fd5c5a3, URZ ;  /* 0x1fd5c5a3050d7890 */ /* 0x000fe2000fffe0ff */
[----:B------:R-:W-:Y:S01]  /*16d0*/  IMAD.HI.U32 R7, R5, -0x326172a9, RZ ;  /* 0xcd9e8d5705077827 */ /* 0x000fe200078e00ff */
[----:B------:R-:W-:-:S02]  /*16e0*/  UIADD3 UR14, UPT, UPT, UR4, -0xe443238, URZ ;  /* 0xf1bbcdc8040e7890 */ /* 0x000fc4000fffe0ff */
[----:B------:R-:W-:Y:S02]  /*16f0*/  UIADD3 UR15, UPT, UPT, UR5, -0x695add53, URZ ;  /* 0x96a522ad050f7890 */ /* 0x000fe4000fffe0ff */
[----:B------:R-:W-:Y:S02]  /*1700*/  UIADD3 UR16, UPT, UPT, UR4, -0x700cb87f, URZ ;  /* 0x8ff3478104107890 */ /* 0x000fe4000fffe0ff */
[----:B---3--:R-:W-:Y:S01]  /*1710*/  UISETP.NE.U32.AND UP0, UPT, UR10, URZ, UPT ;  /* 0x000000ff0a00728c */ /* 0x008fe2000bf05070 */
[----:B--2---:R-:W-:Y:S01]  /*1720*/  IMAD R2, R2, UR9, R15 ;  /* 0x0000000902027c24 */ /* 0x004fe2000f8e020f */
[----:B------:R-:W-:Y:S02]  /*1730*/  UIADD3 UR9, UPT, UPT, UR5, -0x4498517b, URZ ;  /* 0xbb67ae8505097890 */ /* 0x000fe4000fffe0ff */
[----:B------:R-:W-:Y:S01]  /*1740*/  UIADD3 UR10, UPT, UPT, UR4, -0x255992d5, URZ ;  /* 0xdaa66d2b040a7890 */ /* 0x000fe2000fffe0ff */
[----:B------:R-:W-:Y:S01]  /*1750*/  IMAD.HI.U32 R6, R2, -0x326172a9, RZ ;  /* 0xcd9e8d5702067827 */ /* 0x000fe200078e00ff */
[----:B------:R-:W-:-:S02]  /*1760*/  UISETP.NE.AND.EX UP0, UPT, UR11, URZ, UPT, UP0 ;  /* 0x000000ff0b00728c */ /* 0x000fc4000bf05300 */
[----:B------:R-:W-:Y:S01]  /*1770*/  UIADD3 UR11, UPT, UPT, UR5, -0x126145ec, URZ ;  /* 0xed9eba14050b7890 */ /* 0x000fe2000fffe0ff */
[----:B------:R-:W-:Y:S01]  /*1780*/  IMAD R8, R2, -0x326172a9, RZ ;  /* 0xcd9e8d5702087824 */ /* 0x000fe200078e02ff */
[----:B------:R-:W-:Y:S02]  /*1790*/  LOP3.LUT R6, R3, UR4, R6, 0x96, !PT ;  /* 0x0000000403067c12 */ /* 0x000fe4000f8e9606 */
[----:B------:R-:W-:Y:S02]  /*17a0*/  PLOP3.LUT P0, PT, PT, PT, UP0, 0x80, 0x8 ;  /* 0x000000000008781c */ /* 0x000fe40003f0f008 */
[----:B------:R-:W-:Y:S01]  /*17b0*/  LOP3.LUT R7, R8, UR8, R7, 0x96, !PT ;  /* 0x0000000808077c12 */ /* 0x000fe2000f8e9607 */
[----:B------:R-:W-:Y:S01]  /*17c0*/  IMAD.HI.U32 R9, R6, -0x2daee0ad, RZ ;  /* 0xd2511f5306097827 */ /* 0x000fe200078e00ff */
[----:B------:R-:W-:-:S03]  /*17d0*/  UIADD3 UR8, UPT, UPT, UR4, 0x3c6ef372, URZ ;  /* 0x3c6ef37204087890 */ /* 0x000fc6000fffe0ff */
[----:B------:R-:W-:Y:S01]  /*17e0*/  IMAD R11, R6, -0x2daee0ad, RZ ;  /* 0xd2511f53060b7824 */ /* 0x000fe200078e02ff */
[----:B------:R-:W-:Y:S01]  /*17f0*/  LOP3.LUT R9, R10, UR9, R9, 0x96, !PT ;  /* 0x000000090a097c12 */ /* 0x000fe2000f8e9609 */
[----:B------:R-:W-:Y:S01]  /*1800*/  UIADD3 UR9, UPT, UPT, UR5, 0x76cf5d0a, URZ ;  /* 0x76cf5d0a05097890 */ /* 0x000fe2000fffe0ff */
[----:B------:R-:W-:Y:S02]  /*1810*/  IMAD R6, R5, -0x326172a9, RZ ;  /* 0xcd9e8d5705067824 */ /* 0x000fe400078e02ff */
        /* <DEDUP_REMOVED lines=15> */
[----:B------:R-:W-:Y:S01]  /*1910*/  UIADD3 UR9, UPT, UPT, UR5, -0x56f99767, URZ ;  /* 0xa906689905097890 */ /* 0x000fe2000fffe0ff */
[----:B------:R-:W-:-:S04]  /*1920*/  IMAD.HI.U32 R9, R6, -0x2daee0ad, RZ ;  /* 0xd2511f5306097827 */ /* 0x000fc800078e00ff */
[C---:B------:R-:W-:Y:S01]  /*1930*/  IMAD.HI.U32 R5, R7.reuse, -0x326172a9, RZ ;  /* 0xcd9e8d5707057827 */ /* 0x040fe200078e00ff */
        /* <DEDUP_REMOVED lines=9> */
[----:B------:R-:W0:Y:S02]  /*19d0*/  LDCU UR10, c[0x0][0x404] ;  /* 0x00008080ff0a77ac */ /* 0x000e240008000800 */
[----:B------:R-:W-:Y:S01]  /*19e0*/  IMAD R8, R9, -0x326172a9, RZ ;  /* 0xcd9e8d5709087824 */ /* 0x000fe200078e02ff */
[----:B------:R-:W-:Y:S01]  /*19f0*/  LOP3.LUT R6, R11, UR9, R6, 0x96, !PT ;  /* 0x000000090b067c12 */ /* 0x000fe2000f8e9606 */
[----:B------:R-:W-:Y:S01]  /*1a00*/  IMAD R10, R5, -0x2daee0ad, RZ ;  /* 0xd2511f53050a7824 */ /* 0x000fe200078e02ff */
[----:B------:R-:W-:Y:S01]  /*1a10*/  UIADD3 UR9, UPT, UPT, UR5, -0x24c28bd8, URZ ;  /* 0xdb3d742805097890 */ /* 0x000fe2000fffe0ff */
[----:B------:R-:W-:-:S04]  /*1a20*/  IMAD.HI.U32 R9, R7, -0x2daee0ad, RZ ;  /* 0xd2511f5307097827 */ /* 0x000fc800078e00ff */
[----:B------:R-:W-:Y:S01]  /*1a30*/  IMAD.HI.U32 R5, R6, -0x326172a9, RZ ;  /* 0xcd9e8d5706057827 */ /* 0x000fe200078e00ff */
[----:B------:R-:W-:Y:S01]  /*1a40*/  LOP3.LUT R9, R10, UR11, R9, 0x96, !PT ;  /* 0x0000000b0a097c12 */ /* 0x000fe2000f8e9609 */
[----:B------:R-:W1:Y:S02]  /*1a50*/  LDCU UR11, c[0x0][0x408] ;  /* 0x00008100ff0b77ac */ /* 0x000e640008000800 */
[----:B------:R-:W-:Y:S01]  /*1a60*/  IMAD R11, R7, -0x2daee0ad, RZ ;  /* 0xd2511f53070b7824 */ /* 0x000fe200078e02ff */
[----:B------:R-:W-:Y:S01]  /*1a70*/  LOP3.LUT R5, R8, UR12, R5, 0x96, !PT ;  /* 0x0000000c08057c12 */ /* 0x000fe2000f8e9605 */
[----:B------:R-:W-:Y:S01]  /*1a80*/  IMAD R7, R6, -0x326172a9, RZ ;  /* 0xcd9e8d5706077824 */ /* 0x000fe200078e02ff */
[----:B------:R-:W2:Y:S01]  /*1a90*/  LDCU UR12, c[0x0][0x388] ;  /* 0x00007100ff0c77ac */ /* 0x000ea20008000800 */
[----:B------:R-:W-:-:S04]  /*1aa0*/  IMAD.HI.U32 R6, R9, -0x326172a9, RZ ;  /* 0xcd9e8d5709067827 */ /* 0x000fc800078e00ff */
[----:B------:R-:W-:Y:S01]  /*1ab0*/  IMAD.HI.U32 R8, R5, -0x2daee0ad, RZ ;  /* 0xd2511f5305087827 */ /* 0x000fe200078e00ff */
[----:B------:R-:W-:-:S03]  /*1ac0*/  LOP3.LUT R6, R7, UR8, R6, 0x96, !PT ;  /* 0x0000000807067c12 */ /* 0x000fc6000f8e9606 */
[----:B------:R-:W-:Y:S01]  /*1ad0*/  IMAD R12, R5, -0x2daee0ad, RZ ;  /* 0xd2511f53050c7824 */ /* 0x000fe200078e02ff */
[----:B------:R-:W-:Y:S01]  /*1ae0*/  LOP3.LUT R8, R11, UR13, R8, 0x96, !PT ;  /* 0x0000000d0b087c12 */ /* 0x000fe2000f8e9608 */
[----:B------:R-:W-:Y:S01]  /*1af0*/  IMAD R10, R9, -0x326172a9, RZ ;  /* 0xcd9e8d57090a7824 */ /* 0x000fe200078e02ff */
[----:B------:R-:W3:Y:S01]  /*1b00*/  LDCU.U8 UR13, c[0x0][0x410] ;  /* 0x00008200ff0d77ac */ /* 0x000ee20008000000 */
[----:B------:R-:W-:-:S04]  /*1b10*/  IMAD.HI.U32 R7, R6, -0x2daee0ad, RZ ;  /* 0xd2511f5306077827 */ /* 0x000fc800078e00ff */
[----:B------:R-:W-:Y:S01]  /*1b20*/  IMAD.HI.U32 R5, R8, -0x326172a9, RZ ;  /* 0xcd9e8d5708057827 */ /* 0x000fe200078e00ff */
[----:B------:R-:W-:Y:S01]  /*1b30*/  LOP3.LUT R7, R12, UR9, R7, 0x96, !PT ;  /* 0x000000090c077c12 */ /* 0x000fe2000f8e9607 */
[----:B------:R-:W4:Y:S02]  /*1b40*/  LDCU.64 UR8, c[0x0][0x3a0] ;  /* 0x00007400ff0877ac */ /* 0x000f240008000a00 */
[----:B------:R-:W-:Y:S01]  /*1b50*/  IMAD R6, R6, -0x2daee0ad, RZ ;  /* 0xd2511f5306067824 */ /* 0x000fe200078e02ff */
[----:B------:R-:W-:Y:S01]  /*1b60*/  LOP3.LUT R5, R10, UR14, R5, 0x96, !PT ;  /* 0x0000000e0a057c12 */ /* 0x000fe2000f8e9605 */
[----:B------:R-:W-:Y:S01]  /*1b70*/  IMAD R9, R8, -0x326172a9, RZ ;  /* 0xcd9e8d5708097824 */ /* 0x000fe200078e02ff */
[----:B------:R-:W0:Y:S01]  /*1b80*/  LDCU UR14, c[0x0][0x448] ;  /* 0x00008900ff0e77ac */ /* 0x000e220008000800 */
[----:B------:R-:W-:-:S04]  /*1b90*/  IMAD.HI.U32 R50, R7, -0x326172a9, RZ ;  /* 0xcd9e8d5707327827 */ /* 0x000fc800078e00ff */
[----:B------:R-:W-:Y:S01]  /*1ba0*/  IMAD.HI.U32 R49, R5, -0x2daee0ad, RZ ;  /* 0xd2511f5305317827 */ /* 0x000fe200078e00ff */
[----:B------:R-:W-:-:S03]  /*1bb0*/  LOP3.LUT R50, R9, UR16, R50, 0x96, !PT ;  /* 0x0000001009327c12 */ /* 0x000fc6000f8e9632 */
[----:B------:R-:W-:Y:S01]  /*1bc0*/  IMAD R154, R7, -0x326172a9, RZ ;  /* 0xcd9e8d57079a7824 */ /* 0x000fe200078e02ff */
[----:B------:R-:W-:Y:S01]  /*1bd0*/  LOP3.LUT R49, R6, UR15, R49, 0x96, !PT ;  /* 0x0000000f06317c12 */ /* 0x000fe2000f8e9631 */
[----:B-123--:R-:W-:-:S07]  /*1be0*/  IMAD R144, R5, -0x2daee0ad, RZ ;  /* 0xd2511f5305907824 */ /* 0x00efce00078e02ff */
.L_x_8224:
[----:B---3--:R-:W1:Y:S01]  /*1bf0*/  S2R R18, SR_TID.X ;  /* 0x0000000000127919 */ /* 0x008e620000002100 */
[----:B----4-:R-:W-:Y:S01]  /*1c00*/  ISETP.NE.U32.AND P1, PT, RZ, UR8, PT ;  /* 0x00000008ff007c0c */ /* 0x010fe2000bf25070 */
[----:B------:R-:W2:Y:S01]  /*1c10*/  LDC.64 R156, c[0x0][0x390] ;  /* 0x0000e400ff9c7b82 */ /* 0x000ea20000000a00 */
[----:B------:R-:W-:Y:S02]  /*1c20*/  IMAD R16, R252, UR12, RZ ;  /* 0x0000000cfc107c24 */ /* 0x000fe4000f8e02ff */
[----:B------:R-:W-:-:S03]  /*1c30*/  ISETP.NE.AND.EX P1, PT, RZ, UR9, PT, P1 ;  /* 0x00000009ff007c0c */ /* 0x000fc6000bf25310 */
[----:B------:R-:W-:Y:S02]  /*1c40*/  SHF.R.S32.HI R17, RZ, 0x1f, R16 ;  /* 0x0000001fff117819 */ /* 0x000fe40000011410 */
[----:B------:R-:W3:Y:S02]  /*1c50*/  @P0 LDC.64 R14, c[0x0][0x398] ;  /* 0x0000e600ff0e0b82 */ /* 0x000ee40000000a00 */
[----:B------:R-:W-:-:S06]  /*1c60*/  LEA.HI R17, R17, R16, RZ, 0x3 ;  /* 0x0000001011117211 */ /* 0x000fcc00078f18ff */
[----:B------:R-:W4:Y:S08]  /*1c70*/  @P1 LDC.64 R20, c[0x0][0x3a0] ;  /* 0x0000e800ff141b82 */ /* 0x000f300000000a00 */
[----:B------:R-:W0:Y:S01]  /*1c80*/  LDC.64 R24, c[0x0][0x398] ;  /* 0x0000e600ff187b82 */ /* 0x000e220000000a00 */
[----:B-1----:R-:W-:-:S04]  /*1c90*/  LOP3.LUT R18, R18, 0x1f, RZ, 0xc0, !PT ;  /* 0x0000001f12127812 */ /* 0x002fc800078ec0ff */
[----:B------:R-:W-:-:S05]  /*1ca0*/  LEA.HI.SX32 R30, R17, R18, 0x1d ;  /* 0x00000012111e7211 */ /* 0x000fca00078feaff */
[----:B--2---:R-:W-:-:S04]  /*1cb0*/  IMAD.WIDE.U32 R16, R30, 0x10, R156 ;  /* 0x000000101e107825 */ /* 0x004fc800078e009c */
[C---:B----4-:R-:W-:Y:S02]  /*1cc0*/  @P1 IMAD.WIDE.U32 R20, R30.reuse, 0x10, R20 ;  /* 0x000000101e141825 */ /* 0x050fe400078e0014 */
[----:B-----5:R-:W5:Y:S02]  /*1cd0*/  LDG.E.128 R16, desc[UR6][R16.64] ;  /* 0x0000000610107981 */ /* 0x020f64000c1e1d00 */
[----:B---3--:R-:W-:Y:S02]  /*1ce0*/  @P0 IMAD.WIDE.U32 R14, R30, 0x10, R14 ;  /* 0x000000101e0e0825 */ /* 0x008fe400078e000e */
[----:B------:R1:W5:Y:S04]  /*1cf0*/  @P1 LDG.E.128 R52, desc[UR6][R20.64] ;  /* 0x0000000614341981 */ /* 0x000368000c1e1d00 */
[----:B------:R1:W5:Y:S01]  /*1d00*/  @P0 LDG.E.128 R56, desc[UR6][R14.64] ;  /* 0x000000060e380981 */ /* 0x000362000c1e1d00 */
[----:B0-----:R-:W-:-:S04]  /*1d10*/  ISETP.NE.U32.AND P0, PT, R24, RZ, PT ;  /* 0x000000ff1800720c */ /* 0x001fc80003f05070 */
[----:B------:R-:W-:Y:S01]  /*1d20*/  ISETP.NE.AND.EX P0, PT, R25, RZ, PT, P0 ;  /* 0x000000ff1900720c */ /* 0x000fe20003f05300 */
[----:B------:R-:W-:-:S12]  /*1d30*/  HFMA2 R220, -RZ, RZ, 0.1171875, 0 ;  /* 0x2f800000ffdc7431 */ /* 0x000fd800000001ff */
[----:B-1----:R-:W-:Y:S05]  /*1d40*/  @P0 BRA `(.L_x_6993) ;  /* 0x0000003000740947 */ /* 0x002fea0003800000 */
        /* <DEDUP_REMOVED lines=16> */
.L_x_6996:
        /* <DEDUP_REMOVED lines=13> */
.L_x_6998:
[----:B------:R-:W-:Y:S05]  /*1f20*/  BSYNC.RECONVERGENT B1 ;  /* 0x0000000000017941 */ /* 0x000fea0003800200 */
.L_x_6997:
[----:B------:R-:W-:Y:S01]  /*1f30*/  IMAD.WIDE.U32 R20, R2, -0x326172a9, RZ ;  /* 0xcd9e8d5702147825 */ /* 0x000fe200078e00ff */
[----:B------:R-:W-:Y:S01]  /*1f40*/  LOP3.LUT R26, R4, UR5, R15, 0x96, !PT ;  /* 0x00000005041a7c12 */ /* 0x000fe2000f8e960f */
[----:B------:R-:W-:Y:S02]  /*1f50*/  UIADD3 UR15, UPT, UPT, UR4, -0x61c88647, URZ ;  /* 0x9e3779b9040f7890 */ /* 0x000fe4000fffe0ff */
[----:B------:R-:W-:Y:S01]  /*1f60*/  UIADD3 UR16, UPT, UPT, UR5, -0x4498517b, URZ ;  /* 0xbb67ae8505107890 */ /* 0x000fe2000fffe0ff */
[----:B------:R-:W-:Y:S01]  /*1f70*/  LOP3.LUT R22, R3, UR4, R21, 0x96, !PT ;  /* 0x0000000403167c12 */ /* 0x000fe2000f8e9615 */
[----:B------:R-:W-:-:S04]  /*1f80*/  IMAD.WIDE.U32 R26, R26, -0x326172a9, RZ ;  /* 0xcd9e8d571a1a7825 */ /* 0x000fc800078e00ff */
[----:B------:R-:W-:Y:S01]  /*1f90*/  IMAD.WIDE.U32 R22, R22, -0x2daee0ad, RZ ;  /* 0xd2511f5316167825 */ /* 0x000fe200078e00ff */
[----:B------:R-:W-:Y:S01]  /*1fa0*/  LOP3.LUT R15, R20, UR15, R27, 0x96, !PT ;  /* 0x0000000f140f7c12 */ /* 0x000fe2000f8e961b */
[----:B------:R-:W-:-:S03]  /*1fb0*/  UIADD3 UR15, UPT, UPT, UR4, 0x3c6ef372, URZ ;  /* 0x3c6ef372040f7890 */ /* 0x000fc6000fffe0ff */
[----:B------:R-:W-:Y:S01]  /*1fc0*/  LOP3.LUT R20, R14, UR16, R23, 0x96, !PT ;  /* 0x000000100e147c12 */ /* 0x000fe2000f8e9617 */
[----:B------:R-:W-:Y:S01]  /*1fd0*/  UIADD3 UR16, UPT, UPT, UR5, 0x76cf5d0a, URZ ;  /* 0x76cf5d0a05107890 */ /* 0x000fe2000fffe0ff */
[----:B------:R-:W-:-:S04]  /*1fe0*/  IMAD.WIDE.U32 R14, R15, -0x2daee0ad, RZ ;  /* 0xd2511f530f0e7825 */ /* 0x000fc800078e00ff */
[----:B------:R-:W-:Y:S01]  /*1ff0*/  IMAD.WIDE.U32 R20, R20, -0x326172a9, RZ ;  /* 0xcd9e8d5714147825 */ /* 0x000fe200078e00ff */
[----:B------:R-:W-:Y:S01]  /*2000*/  LOP3.LUT R27, R22, UR16, R15, 0x96, !PT ;  /* 0x00000010161b7c12 */ /* 0x000fe2000f8e960f */
[----:B------:R-:W-:-:S03]  /*2010*/  UIADD3 UR16, UPT, UPT, UR5, 0x32370b8f, URZ ;  /* 0x32370b8f05107890 */ /* 0x000fc6000fffe0ff */
[----:B------:R-:W-:Y:S01]  /*2020*/  LOP3.LUT R22, R26, UR15, R21, 0x96, !PT ;  /* 0x0000000f1a167c12 */ /* 0x000fe2000f8e9615 */
[----:B------:R-:W-:Y:S01]  /*2030*/  UIADD3 UR15, UPT, UPT, UR4, -0x255992d5, URZ ;  /* 0xdaa66d2b040f7890 */ /* 0x000fe2000fffe0ff */
        /* <DEDUP_REMOVED lines=9> */
[----:B------:R-:W-:-:S03]  /*20d0*/  UIADD3 UR16, UPT, UPT, UR5, -0x56f99767, URZ ;  /* 0xa906689905107890 */ /* 0x000fc6000fffe0ff */
[----:B------:R-:W-:Y:S01]  /*20e0*/  LOP3.LUT R22, R26, UR15, R21, 0x96, !PT ;  /* 0x0000000f1a167c12 */ /* 0x000fe2000f8e9615 */
[----:B------:R-:W-:Y:S01]  /*20f0*/  UIADD3 UR15, UPT, UPT, UR4, 0x1715609d, URZ ;  /* 0x1715609d040f7890 */ /* 0x000fe2000fffe0ff */
        /* <DEDUP_REMOVED lines=15> */
[----:B------:R-:W-:-:S03]  /*21f0*/  UIADD3 UR15, UPT, UPT, UR4, -0xe443238, URZ ;  /* 0xf1bbcdc8040f7890 */ /* 0x000fc6000fffe0ff */
[----:B------:R-:W-:Y:S01]  /*2200*/  LOP3.LUT R50, R14, UR16, R23, 0x96, !PT ;  /* 0x000000100e327c12 */ /* 0x000fe2000f8e9617 */
[----:B------:R-:W-:Y:S01]  /*2210*/  UIADD3 UR16, UPT, UPT, UR5, -0x24c28bd8, URZ ;  /* 0xdb3d742805107890 */ /* 0x000fe2000fffe0ff */
[----:B------:R-:W-:-:S04]  /*2220*/  IMAD.WIDE.U32 R14, R15, -0x2daee0ad, RZ ;  /* 0xd2511f530f0e7825 */ /* 0x000fc800078e00ff */
[----:B------:R-:W-:Y:S01]  /*2230*/  IMAD.WIDE.U32 R50, R50, -0x326172a9, RZ ;  /* 0xcd9e8d5732327825 */ /* 0x000fe200078e00ff */
[----:B------:R-:W-:Y:S01]  /*2240*/  LOP3.LUT R154, R22, UR16, R15, 0x96, !PT ;  /* 0x00000010169a7c12 */ /* 0x000fe2000f8e960f */
[----:B------:R-:W-:Y:S01]  /*2250*/  UIADD3 UR16, UPT, UPT, UR5, -0x695add53, URZ ;  /* 0x96a522ad05107890 */ /* 0x000fe2000fffe0ff */
[----:B------:R-:W-:Y:S02]  /*2260*/  MOV R15, R144 ;  /* 0x00000090000f7202 */ /* 0x000fe40000000f00 */
[----:B------:R-:W-:Y:S01]  /*2270*/  LOP3.LUT R20, R26, UR15, R51, 0x96, !PT ;  /* 0x0000000f1a147c12 */ /* 0x000fe2000f8e9633 */
[----:B------:R-:W-:Y:S01]  /*2280*/  UIADD3 UR15, UPT, UPT, UR4, -0x700cb87f, URZ ;  /* 0x8ff34781040f7890 */ /* 0x000fe2000fffe0ff */
[----:B------:R-:W-:-:S04]  /*2290*/  IMAD.WIDE.U32 R154, R154, -0x326172a9, RZ ;  /* 0xcd9e8d579a9a7825 */ /* 0x000fc800078e00ff */
[----:B------:R-:W-:Y:S01]  /*22a0*/  IMAD.WIDE.U32 R20, R20, -0x2daee0ad, RZ ;  /* 0xd2511f5314147825 */ /* 0x000fe200078e00ff */
[----:B------:R-:W-:-:S04]  /*22b0*/  LOP3.LUT R50, R50, UR15, R155, 0x96, !PT ;  /* 0x0000000f32327c12 */ /* 0x000fc8000f8e969b */
[----:B------:R-:W-:Y:S01]  /*22c0*/  LOP3.LUT R49, R14, UR16, R21, 0x96, !PT ;  /* 0x000000100e317c12 */ /* 0x000fe2000f8e9615 */
[----:B------:R-:W-:Y:S02]  /*22d0*/  IMAD.MOV.U32 R14, RZ, RZ, R20 ;  /* 0x000000ffff0e7224 */ /* 0x000fe400078e0014 */
[----:B------:R-:W-:-:S07]  /*22e0*/  IMAD.MOV.U32 R21, RZ, RZ, RZ ;  /* 0x000000ffff157224 */ /* 0x000fce00078e00ff */
.L_x_6995:
[----:B------:R-:W-:Y:S05]  /*22f0*/  BSYNC.RECONVERGENT B0 ;  /* 0x0000000000007941 */ /* 0x000fea0003800200 */
.L_x_6994:
[----:B------:R-:W-:Y:S01]  /*2300*/  I2FP.F32.U32 R15, R15 ;  /* 0x0000000f000f7245 */ /* 0x000fe20000201000 */
[----:B-----5:R-:W-:Y:S01]  /*2310*/  HADD2.F32 R20, -RZ, R16.H0_H0 ;  /* 0x20000010ff147230 */ /* 0x020fe20000004100 */
[----:B------:R-:W-:Y:S01]  /*2320*/  MOV R48, UR10 ;  /* 0x0000000a00307c02 */ /* 0x000fe20008000f00 */
[----:B------:R-:W-:Y:S01]  /*2330*/  IMAD.U32 R47, RZ, RZ, UR11 ;  /* 0x0000000bff2f7e24 */ /* 0x000fe2000f8e00ff */
[----:B------:R-:W-:Y:S01]  /*2340*/  ISETP.NE.AND P2, PT, R21, 0x1, PT ;  /* 0x000000011500780c */ /* 0x000fe20003f45270 */
[----:B------:R-:W-:Y:S01]  /*2350*/  FFMA.FTZ R15, R15, R220, 1.1641532182693481445e-10 ;  /* 0x2f0000000f0f7423 */ /* 0x000fe200000100dc */
[----:B------:R-:W-:Y:S02]  /*2360*/  @P1 HADD2.F32 R22, -RZ, R52.H0_H0 ;  /* 0x20000034ff161230 */ /* 0x000fe40000004100 */
[----:B------:R-:W-:Y:S01]  /*2370*/  FMUL.FTZ R20, R20, R47 ;  /* 0x0000002f14147220 */ /* 0x000fe20000410000 */
[----:B------:R-:W-:Y:S01]  /*2380*/  BSSY.RECONVERGENT B0, `(.L_x_6999) ;  /* 0x000005c000007945 */ /* 0x000fe20003800200 */
[----:B------:R-:W-:Y:S01]  /*2390*/  IMAD.MOV.U32 R23, RZ, RZ, 0x2 ;  /* 0x00000002ff177424 */ /* 0x000fe200078e00ff */
[----:B------:R-:W-:-:S04]  /*23a0*/  FSETP.GTU.FTZ.AND P0, PT, R15, R48, PT ;  /* 0x000000300f00720b */ /* 0x000fc80003f1c000 */
[----:B------:R-:W-:Y:S01]  /*23b0*/  FSEL R39, R20, RZ, !P0 ;  /* 0x000000ff14277208 */ /* 0x000fe20004000000 */
[----:B------:R-:W-:Y:S01]  /*23c0*/  IMAD.MOV.U32 R20, RZ, RZ, R154 ;  /* 0x000000ffff147224 */ /* 0x000fe200078e009a */
[----:B------:R-:W-:-:S03]  /*23d0*/  PLOP3.LUT P0, PT, P0, PT, PT, 0x8, 0x80 ;  /* 0x000000000080781c */ /* 0x000fc6000070e170 */
[----:B------:R-:W-:Y:S01]  /*23e0*/  @P1 FADD.FTZ R39, R39, R22 ;  /* 0x0000001627271221 */ /* 0x000fe20000010000 */
[----:B------:R-:W-:-:S04]  /*23f0*/  P2R R15, PR, RZ, 0x1 ;  /* 0x00000001ff0f7803 */ /* 0x000fc80000000000 */
        /* <DEDUP_REMOVED lines=10> */
.L_x_7001:
        /* <DEDUP_REMOVED lines=13> */
.L_x_7003:
[----:B------:R-:W-:Y:S05]  /*2570*/  BSYNC.RECONVERGENT B1 ;  /* 0x0000000000017941 */ /* 0x000fea0003800200 */
.L_x_7002:
        /* <DEDUP_REMOVED lines=8> */
[----:B------:R-:W-:Y:S02]  /*2600*/  UIADD3 UR15, UPT, UPT, UR4, 0x3c6ef372, URZ ;  /* 0x3c6ef372040f7890 */ /* 0x000fe4000fffe0ff */
[----:B------:R-:W-:Y:S01]  /*2610*/  IMAD.MOV.U32 R23, RZ, RZ, RZ ;  /* 0x000000ffff177224 */ /* 0x000fe200078e00ff */
        /* <DEDUP_REMOVED lines=46> */
[----:B------:R-:W-:-:S04]  /*2900*/  LOP3.LUT R50, R50, UR15, R155, 0x96, !PT ;  /* 0x0000000f32327c12 */ /* 0x000fc8000f8e969b */
[----:B------:R-:W-:Y:S01]  /*2910*/  LOP3.LUT R49, R20, UR16, R27, 0x96, !PT ;  /* 0x0000001014317c12 */ /* 0x000fe2000f8e961b */
[----:B------:R-:W-:Y:S01]  /*2920*/  IMAD.MOV.U32 R20, RZ, RZ, R14 ;  /* 0x000000ffff147224 */ /* 0x000fe200078e000e */
[----:B------:R-:W-:-:S07]  /*2930*/  MOV R14, R26 ;  /* 0x0000001a000e7202 */ /* 0x000fce0000000f00 */
.L_x_7000:
[----:B------:R-:W-:Y:S05]  /*2940*/  BSYNC.RECONVERGENT B0 ;  /* 0x0000000000007941 */ /* 0x000fea0003800200 */
.L_x_6999:
        /* <DEDUP_REMOVED lines=8> */
[----:B------:R-:W-:-:S03]  /*29d0*/  @P1 HADD2.F32 R21, -RZ, R52.H1_H1 ;  /* 0x30000034ff151230 */ /* 0x000fc60000004100 */
[----:B------:R-:W-:Y:S02]  /*29e0*/  FSEL R40, R16, RZ, !P0 ;  /* 0x000000ff10287208 */ /* 0x000fe40004000000 */
[----:B------:R-:W-:-:S03]  /*29f0*/  PLOP3.LUT P0, PT, P0, PT, PT, 0x8, 0x80 ;  /* 0x000000000080781c */ /* 0x000fc6000070e170 */
[----:B------:R-:W-:Y:S01]  /*2a00*/  @P1 FADD.FTZ R40, R40, R21 ;  /* 0x0000001528281221 */ /* 0x000fe20000010000 */
[----:B------:R-:W-:Y:S02]  /*2a10*/  P2R R20, PR, RZ, 0x1 ;  /* 0x00000001ff147803 */ /* 0x000fe40000000000 */
[----:B------:R-:W-:Y:S02]  /*2a20*/  MOV R21, R154 ;  /* 0x0000009a00157202 */ /* 0x000fe40000000f00 */
        /* <DEDUP_REMOVED lines=10> */
.L_x_7006:
        /* <DEDUP_REMOVED lines=13> */
.L_x_7008:
[----:B------:R-:W-:Y:S05]  /*2ba0*/  BSYNC.RECONVERGENT B1 ;  /* 0x0000000000017941 */ /* 0x000fea0003800200 */
.L_x_7007:
[----:B------:R-:W-:Y:S01]  /*2bb0*/  IMAD.WIDE.U32 R28, R2, -0x326172a9, RZ ;  /* 0xcd9e8d57021c7825 */ /* 0x000fe200078e00ff */
[----:B------:R-:W-:Y:S01]  /*2bc0*/  LOP3.LUT R34, R4, UR5, R27, 0x96, !PT ;  /* 0x0000000504227c12 */ /* 0x000fe2000f8e961b */
[----:B------:R-:W-:Y:S01]  /*2bd0*/  UIADD3 UR15, UPT, UPT, UR4, -0x61c88647, URZ ;  /* 0x9e3779b9040f7890 */ /* 0x000fe2000fffe0ff */
[----:B------:R-:W-:Y:S01]  /*2be0*/  MOV R21, R14 ;  /* 0x0000000e00157202 */ /* 0x000fe20000000f00 */
        /* <DEDUP_REMOVED lines=52> */
[----:B------:R-:W-:-:S03]  /*2f30*/  LOP3.LUT R50, R50, UR15, R155, 0x96, !PT ;  /* 0x0000000f32327c12 */ /* 0x000fc6000f8e969b */
[----:B------:R-:W-:Y:S01]  /*2f40*/  IMAD.MOV.U32 R14, RZ, RZ, R28 ;  /* 0x000000ffff0e7224 */ /* 0x000fe200078e001c */
[----:B------:R-:W-:Y:S01]  /*2f50*/  LOP3.LUT R49, R26, UR16, R29, 0x96, !PT ;  /* 0x000000101a317c12 */ /* 0x000fe2000f8e961d */
[----:B------:R-:W-:-:S07]  /*2f60*/  IMAD.MOV.U32 R29, RZ, RZ, RZ ;  /* 0x000000ffff1d7224 */ /* 0x000fce00078e00ff */
.L_x_7005:
[----:B------:R-:W-:Y:S05]  /*2f70*/  BSYNC.RECONVERGENT B0 ;  /* 0x0000000000007941 */ /* 0x000fea0003800200 */
.L_x_7004:
[----:B------:R-:W-:Y:S01]  /*2f80*/  I2FP.F32.U32 R21, R21 ;  /* 0x0000001500157245 */ /* 0x000fe20000201000 */
[----:B------:R-:W-:Y:S01]  /*2f90*/  HADD2.F32 R26, -RZ, R17.H0_H0 ;  /* 0x20000011ff1a7230 */ /* 0x000fe20000004100 */
[----:B------:R-:W-:Y:S01]  /*2fa0*/  ISETP.NE.AND P2, PT, R29, 0x1, PT ;  /* 0x000000011d00780c */ /* 0x000fe20003f45270 */
[----:B------:R-:W-:Y:S01]  /*2fb0*/  @P1 HADD2.F32 R28, -RZ, R53.H0_H0 ;  /* 0x20000035ff1c1230 */ /* 0x000fe20000004100 */
[----:B------:R-:W-:Y:S01]  /*2fc0*/  BSSY.RECONVERGENT B0, `(.L_x_7009) ;  /* 0x000005e000007945 */ /* 0x000fe20003800200 */
[----:B------:R-:W-:Y:S01]  /*2fd0*/  FFMA.FTZ R21, R21, R220, 1.1641532182693481445e-10 ;  /* 0x2f00000015157423 */ /* 0x000fe200000100dc */
[----:B------:R-:W-:Y:S01]  /*2fe0*/  FMUL.FTZ R26, R26, R47 ;  /* 0x0000002f1a1a7220 */ /* 0x000fe20000410000 */
[----:B------:R-:W-:-:S03]  /*2ff0*/  IMAD.MOV.U32 R27, RZ, RZ, R154 ;  /* 0x000000ffff1b7224 */ /* 0x000fc600078e009a */
[----:B------:R-:W-:-:S04]  /*3000*/  FSETP.GTU.FTZ.AND P0, PT, R21, R48, PT ;  /* 0x000000301500720b */ /* 0x000fc80003f1c000 */
[----:B------:R-:W-:Y:S02]  /*3010*/  FSEL R41, R26, RZ, !P0 ;  /* 0x000000ff1a297208 */ /* 0x000fe40004000000 */
[----:B------:R-:W-:-:S03]  /*3020*/  PLOP3.LUT P0, PT, P0, PT, PT, 0x8, 0x80 ;  /* 0x000000000080781c */ /* 0x000fc6000070e170 */
[----:B------:R-:W-:Y:S01]  /*3030*/  @P1 FADD.FTZ R41, R41, R28 ;  /* 0x0000001c29291221 */ /* 0x000fe20000010000 */
[----:B------:R-:W-:Y:S01]  /*3040*/  HFMA2 R28, -RZ, RZ, 0, 1.1920928955078125e-07 ;  /* 0x00000002ff1c7431 */ /* 0x000fe200000001ff */
[----:B------:R-:W-:-:S03]  /*3050*/  P2R R21, PR, RZ, 0x1 ;  /* 0x00000001ff157803 */ /* 0x000fc60000000000 */
        /* <DEDUP_REMOVED lines=10> */
.L_x_7011:
        /* <DEDUP_REMOVED lines=13> */
.L_x_7013:
[----:B------:R-:W-:Y:S05]  /*31d0*/  BSYNC.RECONVERGENT B1 ;  /* 0x0000000000017941 */ /* 0x000fea0003800200 */
.L_x_7012:
        /* <DEDUP_REMOVED lines=57> */
[----:B------:R-:W-:Y:S02]  /*3570*/  HFMA2 R28, -RZ, RZ, 0, 0 ;  /* 0x00000000ff1c7431 */ /* 0x000fe400000001ff */
[----:B------:R-:W-:Y:S02]  /*3580*/  IMAD.MOV.U32 R27, RZ, RZ, R14 ;  /* 0x000000ffff1b7224 */ /* 0x000fe400078e000e */
[----:B------:R-:W-:-:S07]  /*3590*/  IMAD.MOV.U32 R14, RZ, RZ, R26 ;  /* 0x000000ffff0e7224 */ /* 0x000fce00078e001a */
.L_x_7010:
[----:B------:R-:W-:Y:S05]  /*35a0*/  BSYNC.RECONVERGENT B0 ;  /* 0x0000000000007941 */ /* 0x000fea0003800200 */
.L_x_7009:
[----:B------:R-:W-:Y:S01]  /*35b0*/  I2FP.F32.U32 R27, R27 ;  /* 0x0000001b001b7245 */ /* 0x000fe20000201000 */
[----:B------:R-:W-:Y:S01]  /*35c0*/  HADD2.F32 R26, -RZ, R17.H1_H1 ;  /* 0x30000011ff1a7230 */ /* 0x000fe20000004100 */
[----:B------:R-:W-:Y:S01]  /*35d0*/  ISETP.NE.AND P0, PT, R28, 0x1, PT ;  /* 0x000000011c00780c */ /* 0x000fe20003f05270 */
[----:B------:R-:W-:Y:S01]  /*35e0*/  @P1 HADD2.F32 R17, -RZ, R53.H1_H1 ;  /* 0x30000035ff111230 */ /* 0x000fe20000004100 */
[----:B------:R-:W-:Y:S01]  /*35f0*/  BSSY.RECONVERGENT B0, `(.L_x_7014) ;  /* 0x000005d000007945 */ /* 0x000fe20003800200 */
[----:B------:R-:W-:Y:S01]  /*3600*/  FFMA.FTZ R27, R27, R220, 1.1641532182693481445e-10 ;  /* 0x2f0000001b1b7423 */ /* 0x000fe200000100dc */
[----:B------:R-:W-:Y:S01]  /*3610*/  FMUL.FTZ R26, R26, R47 ;  /* 0x0000002f1a1a7220 */ /* 0x000fe20000410000 */
[----:B------:R-:W-:-:S03]  /*3620*/  IMAD.MOV.U32 R29, RZ, RZ, 0x2 ;  /* 0x00000002ff1d7424 */ /* 0x000fc600078e00ff */
[----:B------:R-:W-:-:S04]  /*3630*/  FSETP.GTU.FTZ.AND P2, PT, R27, R48, PT ;  /* 0x000000301b00720b */ /* 0x000fc80003f5c000 */
[----:B------:R-:W-:Y:S01]  /*3640*/  FSEL R42, R26, RZ, !P2 ;  /* 0x000000ff1a2a7208 */ /* 0x000fe20005000000 */
[----:B------:R-:W-:Y:S01]  /*3650*/  IMAD.MOV.U32 R26, RZ, RZ, R154 ;  /* 0x000000ffff1a7224 */ /* 0x000fe200078e009a */
[----:B------:R-:W-:-:S03]  /*3660*/  PLOP3.LUT P2, PT, P2, PT, PT, 0x8, 0x80 ;  /* 0x000000000080781c */ /* 0x000fc6000174e170 */
        /* <DEDUP_REMOVED lines=11> */
.L_x_7016:
        /* <DEDUP_REMOVED lines=13> */
.L_x_7018:
[----:B------:R-:W-:Y:S05]  /*37f0*/  BSYNC.RECONVERGENT B1 ;  /* 0x0000000000017941 */ /* 0x000fea0003800200 */
.L_x_7017:
        /* <DEDUP_REMOVED lines=58> */
[----:B------:R-:W-:Y:S01]  /*3ba0*/  MOV R14, R28 ;  /* 0x0000001c000e7202 */ /* 0x000fe20000000f00 */
[----:B------:R-:W-:-:S07]  /*3bb0*/  IMAD.MOV.U32 R29, RZ, RZ, RZ ;  /* 0x000000ffff1d7224 */ /* 0x000fce00078e00ff */
.L_x_7015:
[----:B------:R-:W-:Y:S05]  /*3bc0*/  BSYNC.RECONVERGENT B0 ;  /* 0x0000000000007941 */ /* 0x000fea0003800200 */
.L_x_7014:
[----:B------:R-:W-:Y:S01]  /*3bd0*/  I2FP.F32.U32 R27, R26 ;  /* 0x0000001a001b7245 */ /* 0x000fe20000201000 */
[----:B------:R-:W-:Y:S01]  /*3be0*/  HADD2.F32 R26, -RZ, R18.H0_H0 ;  /* 0x20000012ff1a7230 */ /* 0x000fe20000004100 */
[----:B------:R-:W-:Y:S01]  /*3bf0*/  ISETP.NE.AND P0, PT, R29, 0x1, PT ;  /* 0x000000011d00780c */ /* 0x000fe20003f05270 */
[----:B------:R-:W-:Y:S01]  /*3c00*/  @P1 HADD2.F32 R28, -RZ, R54.H0_H0 ;  /* 0x20000036ff1c1230 */ /* 0x000fe20000004100 */
[----:B------:R-:W-:Y:S01]  /*3c10*/  BSSY.RECONVERGENT B0, `(.L_x_7019) ;  /* 0x000005d000007945 */ /* 0x000fe20003800200 */
[----:B------:R-:W-:Y:S01]  /*3c20*/  FFMA.FTZ R27, R27, R220, 1.1641532182693481445e-10 ;  /* 0x2f0000001b1b7423 */ /* 0x000fe200000100dc */
[----:B------:R-:W-:-:S04]  /*3c30*/  FMUL.FTZ R26, R26, R47 ;  /* 0x0000002f1a1a7220 */ /* 0x000fc80000410000 */
[----:B------:R-:W-:-:S04]  /*3c40*/  FSETP.GTU.FTZ.AND P3, PT, R27, R48, PT ;  /* 0x000000301b00720b */ /* 0x000fc80003f7c000 */
[----:B------:R-:W-:Y:S02]  /*3c50*/  FSEL R43, R26, RZ, !P3 ;  /* 0x000000ff1a2b7208 */ /* 0x000fe40005800000 */
[----:B------:R-:W-:Y:S02]  /*3c60*/  PLOP3.LUT P3, PT, P3, PT, PT, 0x8, 0x80 ;  /* 0x000000000080781c */ /* 0x000fe40001f6e170 */
[----:B------:R-:W-:Y:S01]  /*3c70*/  MOV R26, R154 ;  /* 0x0000009a001a7202 */ /* 0x000fe20000000f00 */
        /* <DEDUP_REMOVED lines=12> */
.L_x_7021:
        /* <DEDUP_REMOVED lines=13> */
.L_x_7023:
[----:B------:R-:W-:Y:S05]  /*3e10*/  BSYNC.RECONVERGENT B1 ;  /* 0x0000000000017941 */ /* 0x000fea0003800200 */
.L_x_7022:
        /* <DEDUP_REMOVED lines=60> */
.L_x_7020:
[----:B------:R-:W-:Y:S05]  /*41e0*/  BSYNC.RECONVERGENT B0 ;  /* 0x0000000000007941 */ /* 0x000fea0003800200 */
.L_x_7019:
[----:B------:R-:W-:Y:S01]  /*41f0*/  I2FP.F32.U32 R29, R26 ;  /* 0x0000001a001d7245 */ /* 0x000fe20000201000 */
[----:B------:R-:W-:Y:S01]  /*4200*/  HADD2.F32 R18, -RZ, R18.H1_H1 ;  /* 0x30000012ff127230 */ /* 0x000fe20000004100 */
[----:B------:R-:W-:Y:S01]  /*4210*/  ISETP.NE.AND P4, PT, R28, 0x1, PT ;  /* 0x000000011c00780c */ /* 0x000fe20003f85270 */
[----:B------:R-:W-:Y:S01]  /*4220*/  BSSY.RECONVERGENT B0, `(.L_x_7024) ;  /* 0x000005e000007945 */ /* 0x000fe20003800200 */
[----:B------:R-:W-:Y:S02]  /*4230*/  HFMA2 R31, -RZ, RZ, 0, 1.1920928955078125e-07 ;  /* 0x00000002ff1f7431 */ /* 0x000fe400000001ff */
[----:B------:R-:W-:Y:S01]  /*4240*/  FFMA.FTZ R29, R29, R220, 1.1641532182693481445e-10 ;  /* 0x2f0000001d1d7423 */ /* 0x000fe200000100dc */
[----:B------:R-:W-:Y:S01]  /*4250*/  FMUL.FTZ R18, R18, R47 ;  /* 0x0000002f12127220 */ /* 0x000fe20000410000 */
[----:B------:R-:W-:-:S03]  /*4260*/  IMAD.MOV.U32 R26, RZ, RZ, R154 ;  /* 0x000000ffff1a7224 */ /* 0x000fc600078e009a */
[----:B------:R-:W-:Y:S01]  /*4270*/  FSETP.GTU.FTZ.AND P0, PT, R29, R48, PT ;  /* 0x000000301d00720b */ /* 0x000fe20003f1c000 */
[----:B------:R-:W-:-:S03]  /*4280*/  @P1 HADD2.F32 R29, -RZ, R54.H1_H1 ;  /* 0x30000036ff1d1230 */ /* 0x000fc60000004100 */
[----:B------:R-:W-:Y:S02]  /*4290*/  FSEL R44, R18, RZ, !P0 ;  /* 0x000000ff122c7208 */ /* 0x000fe40004000000 */
[----:B------:R-:W-:-:S03]  /*42a0*/  PLOP3.LUT P0, PT, P0, PT, PT, 0x8, 0x80 ;  /* 0x000000000080781c */ /* 0x000fc6000070e170 */
        /* <DEDUP_REMOVED lines=11> */
.L_x_7026:
        /* <DEDUP_REMOVED lines=13> */
.L_x_7028:
[----:B------:R-:W-:Y:S05]  /*4430*/  BSYNC.RECONVERGENT B1 ;  /* 0x0000000000017941 */ /* 0x000fea0003800200 */
.L_x_7027:
[----:B------:R-:W-:Y:S01]  /*4440*/  IMAD.WIDE.U32 R36, R2, -0x326172a9, RZ ;  /* 0xcd9e8d5702247825 */ /* 0x000fe200078e00ff */
[----:B------:R-:W-:Y:S01]  /*4450*/  LOP3.LUT R28, R4, UR5, R33, 0x96, !PT ;  /* 0x00000005041c7c12 */ /* 0x000fe2000f8e9621 */
[----:B------:R-:W-:Y:S02]  /*4460*/  UIADD3 UR15, UPT, UPT, UR4, -0x61c88647, URZ ;  /* 0x9e3779b9040f7890 */ /* 0x000fe4000fffe0ff */
[----:B------:R-:W-:Y:S01]  /*4470*/  HFMA2 R31, -RZ, RZ, 0, 0 ;  /* 0x00000000ff1f7431 */ /* 0x000fe200000001ff */
[----:B------:R-:W-:Y:S01]  /*4480*/  UIADD3 UR16, UPT, UPT, UR5, -0x4498517b, URZ ;  /* 0xbb67ae8505107890 */ /* 0x000fe2000fffe0ff */
[----:B------:R-:W-:Y:S01]  /*4490*/  LOP3.LUT R34, R3, UR4, R37, 0x96, !PT ;  /* 0x0000000403227c12 */ /* 0x000fe2000f8e9625 */
[----:B------:R-:W-:-:S04]  /*44a0*/  IMAD.WIDE.U32 R28, R28, -0x326172a9, RZ ;  /* 0xcd9e8d571c1c7825 */ /* 0x000fc800078e00ff */
[----:B------:R-:W-:Y:S01]  /*44b0*/  IMAD.WIDE.U32 R34, R34, -0x2daee0ad, RZ ;  /* 0xd2511f5322227825 */ /* 0x000fe200078e00ff */
[----:B------:R-:W-:Y:S01]  /*44c0*/  LOP3.LUT R33, R36, UR15, R29, 0x96, !PT ;  /* 0x0000000f24217c12 */ /* 0x000fe2000f8e961d */
[----:B------:R-:W-:Y:S02]  /*44d0*/  UIADD3 UR15, UPT, UPT, UR4, 0x3c6ef372, URZ ;  /* 0x3c6ef372040f7890 */ /* 0x000fe4000fffe0ff */
[----:B------:R-:W-:Y:S01]  /*44e0*/  IMAD.MOV.U32 R26, RZ, RZ, R14 ;  /* 0x000000ffff1a7224 */ /* 0x000fe200078e000e */
        /* <DEDUP_REMOVED lines=48> */
[----:B------:R-:W-:-:S07]  /*47f0*/  LOP3.LUT R49, R32, UR16, R29, 0x96, !PT ;  /* 0x0000001020317c12 */ /* 0x000fce000f8e961d */
.L_x_7025:
[----:B------:R-:W-:Y:S05]  /*4800*/  BSYNC.RECONVERGENT B0 ;  /* 0x0000000000007941 */ /* 0x000fea0003800200 */
.L_x_7024:
[----:B------:R-:W-:Y:S01]  /*4810*/  I2FP.F32.U32 R29, R26 ;  /* 0x0000001a001d7245 */ /* 0x000fe20000201000 */
[----:B------:R-:W-:Y:S01]  /*4820*/  HADD2.F32 R26, -RZ, R19.H0_H0 ;  /* 0x20000013ff1a7230 */ /* 0x000fe20000004100 */
[----:B------:R-:W-:Y:S01]  /*4830*/  ISETP.NE.AND P5, PT, R31, 0x1, PT ;  /* 0x000000011f00780c */ /* 0x000fe20003fa5270 */
[----:B------:R-:W-:Y:S01]  /*4840*/  @P1 HADD2.F32 R28, -RZ, R55.H0_H0 ;  /* 0x20000037ff1c1230 */ /* 0x000fe20000004100 */
[----:B------:R-:W-:Y:S01]  /*4850*/  BSSY.RECONVERGENT B0, `(.L_x_7029) ;  /* 0x000005d000007945 */ /* 0x000fe20003800200 */
[----:B------:R-:W-:Y:S01]  /*4860*/  FFMA.FTZ R29, R29, R220, 1.1641532182693481445e-10 ;  /* 0x2f0000001d1d7423 */ /* 0x000fe200000100dc */
[----:B------:R-:W-:-:S04]  /*4870*/  FMUL.FTZ R26, R26, R47 ;  /* 0x0000002f1a1a7220 */ /* 0x000fc80000410000 */
[----:B------:R-:W-:Y:S01]  /*4880*/  FSETP.GTU.FTZ.AND P4, PT, R29, R48, PT ;  /* 0x000000301d00720b */ /* 0x000fe20003f9c000 */
[----:B------:R-:W-:-:S03]  /*4890*/  IMAD.MOV.U32 R29, RZ, RZ, R154 ;  /* 0x000000ffff1d7224 */ /* 0x000fc600078e009a */
[----:B------:R-:W-:Y:S02]  /*48a0*/  FSEL R45, R26, RZ, !P4 ;  /* 0x000000ff1a2d7208 */ /* 0x000fe40006000000 */
[----:B------:R-:W-:-:S03]  /*48b0*/  PLOP3.LUT P4, PT, P4, PT, PT, 0x8, 0x80 ;  /* 0x000000000080781c */ /* 0x000fc6000278e170 */
        /* <DEDUP_REMOVED lines=12> */
.L_x_7031:
        /* <DEDUP_REMOVED lines=13> */
.L_x_7033:
[----:B------:R-:W-:Y:S05]  /*4a50*/  BSYNC.RECONVERGENT B1 ;  /* 0x0000000000017941 */ /* 0x000fea0003800200 */
.L_x_7032:
        /* <DEDUP_REMOVED lines=60> */
.L_x_7030:
[----:B------:R-:W-:Y:S05]  /*4e20*/  BSYNC.RECONVERGENT B0 ;  /* 0x0000000000007941 */ /* 0x000fea0003800200 */
.L_x_7029:
[----:B------:R-:W-:Y:S01]  /*4e30*/  I2FP.F32.U32 R29, R29 ;  /* 0x0000001d001d7245 */ /* 0x000fe20000201000 */
[----:B------:R-:W-:Y:S01]  /*4e40*/  HADD2.F32 R32, -RZ, R19.H1_H1 ;  /* 0x30000013ff207230 */ /* 0x000fe20000004100 */
[----:B------:R-:W-:Y:S01]  /*4e50*/  PRMT R18, R27, 0x5410, R18 ;  /* 0x000054101b127816 */ /* 0x000fe20000000012 */
[----:B------:R-:W-:Y:S01]  /*4e60*/  @P1 HADD2.F32 R19, -RZ, R55.H1_H1 ;  /* 0x30000037ff131230 */ /* 0x000fe20000004100 */
[----:B------:R-:W-:Y:S01]  /*4e70*/  PRMT R17, R23, 0x5410, R17 ;  /* 0x0000541017117816 */ /* 0x000fe20000000011 */
[----:B------:R-:W-:Y:S01]  /*4e80*/  FFMA.FTZ R29, R29, R220, 1.1641532182693481445e-10 ;  /* 0x2f0000001d1d7423 */ /* 0x000fe200000100dc */
[----:B------:R-:W-:Y:S01]  /*4e90*/  FMUL.FTZ R32, R32, R47 ;  /* 0x0000002f20207220 */ /* 0x000fe20000410000 */
[----:B------:R-:W-:-:S03]  /*4ea0*/  PRMT R16, R22, 0x5410, R16 ;  /* 0x0000541016107816 */ /* 0x000fc60000000010 */
[----:B------:R-:W-:-:S04]  /*4eb0*/  FSETP.GTU.FTZ.AND P5, PT, R29, R48, PT ;  /* 0x000000301d00720b */ /* 0x000fc80003fbc000 */
[----:B------:R-:W-:Y:S02]  /*4ec0*/  FSEL R46, R32, RZ, !P5 ;  /* 0x000000ff202e7208 */ /* 0x000fe40006800000 */
[----:B------:R-:W-:-:S03]  /*4ed0*/  PLOP3.LUT P5, PT, P5, PT, PT, 0x8, 0x80 ;  /* 0x000000000080781c */ /* 0x000fc60002fae170 */
[----:B------:R-:W-:-:S05]  /*4ee0*/  @P1 FADD.FTZ R46, R46, R19 ;  /* 0x000000132e2e1221 */ /* 0x000fca0000010000 */
[----:B------:R-:W-:-:S04]  /*4ef0*/  F2FP.F16.F32.PACK_AB R19, RZ, R46 ;  /* 0x0000002eff13723e */ /* 0x000fc800000000ff */
[----:B------:R-:W-:Y:S01]  /*4f00*/  PRMT R19, R26, 0x5410, R19 ;  /* 0x000054101a137816 */ /* 0x000fe20000000013 */
[----:B------:R-:W-:Y:S06]  /*4f10*/  BRA `(.L_x_7034) ;  /* 0x00000060009c7947 */ /* 0x000fec0003800000 */
.L_x_6993:
        /* <DEDUP_REMOVED lines=16> */
.L_x_7037:
        /* <DEDUP_REMOVED lines=13> */
.L_x_7039:
[----:B------:R-:W-:Y:S05]  /*50f0*/  BSYNC.RECONVERGENT B1 ;  /* 0x0000000000017941 */ /* 0x000fea0003800200 */
.L_x_7038:
        /* <DEDUP_REMOVED lines=51> */
[----:B------:R-:W-:Y:S02]  /*5430*/  UIADD3 UR16, UPT, UPT, UR5, -0x695add53, URZ ;  /* 0x96a522ad05107890 */ /* 0x000fe4000fffe0ff */
[----:B------:R-:W-:Y:S01]  /*5440*/  IMAD.MOV.U32 R7, RZ, RZ, RZ ;  /* 0x000000ffff077224 */ /* 0x000fe200078e00ff */
[----:B------:R-:W-:Y:S01]  /*5450*/  LOP3.LUT R14, R14, UR15, R51, 0x96, !PT ;  /* 0x0000000f0e0e7c12 */ /* 0x000fe2000f8e9633 */
[----:B------:R-:W-:Y:S01]  /*5460*/  UIADD3 UR15, UPT, UPT, UR4, -0x700cb87f, URZ ;  /* 0x8ff34781040f7890 */ /* 0x000fe2000fffe0ff */
[----:B------:R-:W-:-:S04]  /*5470*/  IMAD.WIDE.U32 R154, R154, -0x326172a9, RZ ;  /* 0xcd9e8d579a9a7825 */ /* 0x000fc800078e00ff */
[----:B------:R-:W-:Y:S01]  /*5480*/  IMAD.WIDE.U32 R14, R14, -0x2daee0ad, RZ ;  /* 0xd2511f530e0e7825 */ /* 0x000fe200078e00ff */
[----:B------:R-:W-:-:S04]  /*5490*/  LOP3.LUT R50, R50, UR15, R155, 0x96, !PT ;  /* 0x0000000f32327c12 */ /* 0x000fc8000f8e969b */
[----:B------:R-:W-:-:S07]  /*54a0*/  LOP3.LUT R49, R6, UR16, R15, 0x96, !PT ;  /* 0x0000001006317c12 */ /* 0x000fce000f8e960f */
.L_x_7036:
[----:B------:R-:W-:Y:S05]  /*54b0*/  BSYNC.RECONVERGENT B0 ;  /* 0x0000000000007941 */ /* 0x000fea0003800200 */
.L_x_7035:
[----:B------:R-:W-:Y:S01]  /*54c0*/  I2FP.F32.U32 R5, R5 ;  /* 0x0000000500057245 */ /* 0x000fe20000201000 */
[----:B------:R-:W-:Y:S01]  /*54d0*/  IMAD.U32 R48, RZ, RZ, UR10 ;  /* 0x0000000aff307e24 */ /* 0x000fe2000f8e00ff */
[----:B------:R-:W-:Y:S01]  /*54e0*/  ISETP.NE.AND P2, PT, R7, 0x1, PT ;  /* 0x000000010700780c */ /* 0x000fe20003f45270 */
[----:B-----5:R-:W-:Y:S01]  /*54f0*/  HADD2.F32 R6, -RZ, R16.H0_H0 ;  /* 0x20000010ff067230 */ /* 0x020fe20000004100 */
[----:B------:R-:W-:Y:S01]  /*5500*/  MOV R47, UR11 ;  /* 0x0000000b002f7c02 */ /* 0x000fe20008000f00 */
[----:B------:R-:W-:Y:S01]  /*5510*/  FFMA.FTZ R5, R5, R220, 1.1641532182693481445e-10 ;  /* 0x2f00000005057423 */ /* 0x000fe200000100dc */
[----:B------:R-:W-:Y:S01]  /*5520*/  BSSY.RECONVERGENT B0, `(.L_x_7040) ;  /* 0x000005b000007945 */ /* 0x000fe20003800200 */
[----:B------:R-:W-:-:S03]  /*5530*/  IMAD.MOV.U32 R9, RZ, RZ, 0x2 ;  /* 0x00000002ff097424 */ /* 0x000fc600078e00ff */
        /* <DEDUP_REMOVED lines=15> */
.L_x_7042:
        /* <DEDUP_REMOVED lines=13> */
.L_x_7044:
[----:B------:R-:W-:Y:S05]  /*5700*/  BSYNC.RECONVERGENT B1 ;  /* 0x0000000000017941 */ /* 0x000fea0003800200 */
.L_x_7043:
        /* <DEDUP_REMOVED lines=60> */
.L_x_7041:
[----:B------:R-:W-:Y:S05]  /*5ad0*/  BSYNC.RECONVERGENT B0 ;  /* 0x0000000000007941 */ /* 0x000fea0003800200 */
.L_x_7040:
        /* <DEDUP_REMOVED lines=8> */
[----:B------:R-:W-:-:S05]  /*5b60*/  FSEL R6, R6, RZ, !P0 ;  /* 0x000000ff06067208 */ /* 0x000fca0004000000 */
[----:B------:R-:W-:Y:S01]  /*5b70*/  FADD.FTZ R5, R5, R6 ;  /* 0x0000000605057221 */ /* 0x000fe20000010000 */
[----:B------:R-:W-:-:S03]  /*5b80*/  IMAD.MOV.U32 R6, RZ, RZ, R154 ;  /* 0x000000ffff067224 */ /* 0x000fc600078e009a */
[--C-:B------:R-:W-:Y:S01]  /*5b90*/  @P1 FADD.FTZ R39, R8, R5.reuse ;  /* 0x0000000508271221 */ /* 0x100fe20000010000 */
[----:B------:R-:W-:Y:S02]  /*5ba0*/  @!P1 IMAD.MOV.U32 R39, RZ, RZ, R5 ;  /* 0x000000ffff279224 */ /* 0x000fe400078e0005 */
[----:B------:R-:W-:Y:S01]  /*5bb0*/  HFMA2 R8, -RZ, RZ, 0, 1.1920928955078125e-07 ;  /* 0x00000002ff087431 */ /* 0x000fe200000001ff */
[----:B------:R-:W-:Y:S02]  /*5bc0*/  SEL R5, RZ, 0x1, P0 ;  /* 0x00000001ff057807 */ /* 0x000fe40000000000 */
        /* <DEDUP_REMOVED lines=10> */
.L_x_7047:
        /* <DEDUP_REMOVED lines=13> */
.L_x_7049:
[----:B------:R-:W-:Y:S05]  /*5d40*/  BSYNC.RECONVERGENT B1 ;  /* 0x0000000000017941 */ /* 0x000fea0003800200 */
.L_x_7048:
        /* <DEDUP_REMOVED lines=57> */
[----:B------:R-:W-:Y:S02]  /*60e0*/  IMAD.MOV.U32 R6, RZ, RZ, R14 ;  /* 0x000000ffff067224 */ /* 0x000fe400078e000e */
[----:B------:R-:W-:Y:S02]  /*60f0*/  IMAD.MOV.U32 R14, RZ, RZ, R8 ;  /* 0x000000ffff0e7224 */ /* 0x000fe400078e0008 */
[----:B------:R-:W-:-:S07]  /*6100*/  HFMA2 R8, -RZ, RZ, 0, 0 ;  /* 0x00000000ff087431 */ /* 0x000fce00000001ff */
.L_x_7046:
[----:B------:R-:W-:Y:S05]  /*6110*/  BSYNC.RECONVERGENT B0 ;  /* 0x0000000000007941 */ /* 0x000fea0003800200 */
.L_x_7045:
        /* <DEDUP_REMOVED lines=21> */
.L_x_7052:
        /* <DEDUP_REMOVED lines=13> */
.L_x_7054:
[----:B------:R-:W-:Y:S05]  /*6340*/  BSYNC.RECONVERGENT B1 ;  /* 0x0000000000017941 */ /* 0x000fea0003800200 */
.L_x_7053:
        /* <DEDUP_REMOVED lines=56> */
[----:B------:R-:W-:Y:S02]  /*66d0*/  LOP3.LUT R50, R50, UR15, R155, 0x96, !PT ;  /* 0x0000000f32327c12 */ /* 0x000fe4000f8e969b */
[----:B------:R-:W-:Y:S01]  /*66e0*/  MOV R14, R10 ;  /* 0x0000000a000e7202 */ /* 0x000fe20000000f00 */
[----:B------:R-:W-:Y:S01]  /*66f0*/  IMAD.MOV.U32 R10, RZ, RZ, RZ ;  /* 0x000000ffff0a7224 */ /* 0x000fe200078e00ff */
[----:B------:R-:W-:-:S07]  /*6700*/  LOP3.LUT R49, R8, UR16, R11, 0x96, !PT ;  /* 0x0000001008317c12 */ /* 0x000fce000f8e960b */
.L_x_7051:
[----:B------:R-:W-:Y:S05]  /*6710*/  BSYNC.RECONVERGENT B0 ;  /* 0x0000000000007941 */ /* 0x000fea0003800200 */
.L_x_7050:
[----:B------:R-:W-:Y:S01]  /*6720*/  I2FP.F32.U32 R7, R7 ;  /* 0x0000000700077245 */ /* 0x000fe20000201000 */
[----:B------:R-:W-:Y:S01]  /*6730*/  HADD2.F32 R8, -RZ, R56.H1_H1 ;  /* 0x30000038ff087230 */ /* 0x000fe20000004100 */
[----:B------:R-:W-:Y:S01]  /*6740*/  ISETP.NE.AND P2, PT, R10, 0x1, PT ;  /* 0x000000010a00780c */ /* 0x000fe20003f45270 */
[----:B------:R-:W-:Y:S01]  /*6750*/  @P1 HADD2.F32 R9, -RZ, R52.H1_H1 ;  /* 0x30000034ff091230 */ /* 0x000fe20000004100 */
        /* <DEDUP_REMOVED lines=21> */
.L_x_7057:
        /* <DEDUP_REMOVED lines=13> */
.L_x_7059:
[----:B------:R-:W-:Y:S05]  /*6980*/  BSYNC.RECONVERGENT B1 ;  /* 0x0000000000017941 */ /* 0x000fea0003800200 */
.L_x_7058:
        /* <DEDUP_REMOVED lines=52> */
[----:B------:R-:W-:Y:S01]  /*6cd0*/  HFMA2 R9, -RZ, RZ, 0, 0 ;  /* 0x00000000ff097431 */ /* 0x000fe200000001ff */
[----:B------:R-:W-:Y:S01]  /*6ce0*/  LOP3.LUT R10, R28, UR15, R51, 0x96, !PT ;  /* 0x0000000f1c0a7c12 */ /* 0x000fe2000f8e9633 */
[----:B------:R-:W-:Y:S01]  /*6cf0*/  UIADD3 UR15, UPT, UPT, UR4, -0x700cb87f, URZ ;  /* 0x8ff34781040f7890 */ /* 0x000fe2000fffe0ff */
[----:B------:R-:W-:-:S04]  /*6d00*/  IMAD.WIDE.U32 R154, R154, -0x326172a9, RZ ;  /* 0xcd9e8d579a9a7825 */ /* 0x000fc800078e00ff */
[----:B------:R-:W-:Y:S01]  /*6d10*/  IMAD.WIDE.U32 R10, R10, -0x2daee0ad, RZ ;  /* 0xd2511f530a0a7825 */ /* 0x000fe200078e00ff */
[----:B------:R-:W-:-:S03]  /*6d20*/  LOP3.LUT R50, R50, UR15, R155, 0x96, !PT ;  /* 0x0000000f32327c12 */ /* 0x000fc6000f8e969b */
[----:B------:R-:W-:Y:S01]  /*6d30*/  IMAD.MOV.U32 R14, RZ, RZ, R10 ;  /* 0x000000ffff0e7224 */ /* 0x000fe200078e000a */
[----:B------:R-:W-:-:S07]  /*6d40*/  LOP3.LUT R49, R8, UR16, R11, 0x96, !PT ;  /* 0x0000001008317c12 */ /* 0x000fce000f8e960b */
.L_x_7056:
[----:B------:R-:W-:Y:S05]  /*6d50*/  BSYNC.RECONVERGENT B0 ;  /* 0x0000000000007941 */ /* 0x000fea0003800200 */
.L_x_7055:
[----:B------:R-:W-:Y:S01]  /*6d60*/  I2FP.F32.U32 R7, R7 ;  /* 0x0000000700077245 */ /* 0x000fe20000201000 */
[----:B------:R-:W-:Y:S01]  /*6d70*/  HADD2.F32 R8, -RZ, R17.H0_H0 ;  /* 0x20000011ff087230 */ /* 0x000fe20000004100 */
[----:B------:R-:W-:Y:S01]  /*6d80*/  ISETP.NE.AND P2, PT, R9, 0x1, PT ;  /* 0x000000010900780c */ /* 0x000fe20003f45270 */
[----:B------:R-:W-:Y:S01]  /*6d90*/  BSSY.RECONVERGENT B0, `(.L_x_7060) ;  /* 0x000005c000007945 */ /* 0x000fe20003800200 */
[----:B------:R-:W-:Y:S02]  /*6da0*/  IMAD.MOV.U32 R11, RZ, RZ, 0x2 ;  /* 0x00000002ff0b7424 */ /* 0x000fe400078e00ff */
[----:B------:R-:W-:-:S05]  /*6db0*/  FFMA.FTZ R7, R7, R220, 1.1641532182693481445e-10 ;  /* 0x2f00000007077423 */ /* 0x000fca00000100dc */
        /* <DEDUP_REMOVED lines=15> */
.L_x_7062:
        /* <DEDUP_REMOVED lines=13> */
.L_x_7064:
[----:B------:R-:W-:Y:S05]  /*6f80*/  BSYNC.RECONVERGENT B1 ;  /* 0x0000000000017941 */ /* 0x000fea0003800200 */
.L_x_7063:
        /* <DEDUP_REMOVED lines=60> */
.L_x_7061:
[----:B------:R-:W-:Y:S05]  /*7350*/  BSYNC.RECONVERGENT B0 ;  /* 0x0000000000007941 */ /* 0x000fea0003800200 */
.L_x_7060:
        /* <DEDUP_REMOVED lines=25> */
.L_x_7067:
        /* <DEDUP_REMOVED lines=13> */
.L_x_7069:
[----:B------:R-:W-:Y:S05]  /*75c0*/  BSYNC.RECONVERGENT B1 ;  /* 0x0000000000017941 */ /* 0x000fea0003800200 */
.L_x_7068:
        /* <DEDUP_REMOVED lines=60> */
.L_x_7066:
[----:B------:R-:W-:Y:S05]  /*7990*/  BSYNC.RECONVERGENT B0 ;  /* 0x0000000000007941 */ /* 0x000fea0003800200 */
.L_x_7065:
[----:B------:R-:W-:Y:S01]  /*79a0*/  ISETP.NE.AND P3, PT, R10, 0x1, PT ;  /* 0x000000010a00780c */ /* 0x000fe20003f65270 */
[----:B------:R-:W-:Y:S01]  /*79b0*/  BSSY.RECONVERGENT B0, `(.L_x_7070) ;  /* 0x000005d000007945 */ /* 0x000fe20003800200 */
[----:B------:R-:W-:Y:S01]  /*79c0*/  I2FP.F32.U32 R9, R8 ;  /* 0x0000000800097245 */ /* 0x000fe20000201000 */
[----:B------:R-:W-:Y:S02]  /*79d0*/  HADD2.F32 R8, -RZ, R17.H1_H1 ;  /* 0x30000011ff087230 */ /* 0x000fe40000004100 */
[----:B------:R-:W-:Y:S02]  /*79e0*/  IMAD.MOV.U32 R12, RZ, RZ, 0x2 ;  /* 0x00000002ff0c7424 */ /* 0x000fe400078e00ff */
[----:B------:R-:W-:Y:S01]  /*79f0*/  FFMA.FTZ R9, R9, R220, 1.1641532182693481445e-10 ;  /* 0x2f00000009097423 */ /* 0x000fe200000100dc */
[----:B------:R-:W-:-:S04]  /*7a00*/  FMUL.FTZ R8, R8, R47 ;  /* 0x0000002f08087220 */ /* 0x000fc80000410000 */
        /* <DEDUP_REMOVED lines=13> */
.L_x_7072:
        /* <DEDUP_REMOVED lines=13> */
.L_x_7074:
[----:B------:R-:W-:Y:S05]  /*7bb0*/  BSYNC.RECONVERGENT B1 ;  /* 0x0000000000017941 */ /* 0x000fea0003800200 */
.L_x_7073:
        /* <DEDUP_REMOVED lines=15> */
[----:B------:R-:W-:Y:S02]  /*7cb0*/  UIADD3 UR16, UPT, UPT, UR5, 0x32370b8f, URZ ;  /* 0x32370b8f05107890 */ /* 0x000fe4000fffe0ff */
[----:B------:R-:W-:Y:S01]  /*7cc0*/  IMAD.MOV.U32 R12, RZ, RZ, RZ ;  /* 0x000000ffff0c7224 */ /* 0x000fe200078e00ff */
        /* <DEDUP_REMOVED lines=41> */
[----:B------:R-:W-:Y:S02]  /*7f60*/  LOP3.LUT R49, R10, UR16, R29, 0x96, !PT ;  /* 0x000000100a317c12 */ /* 0x000fe4000f8e961d */
[----:B------:R-:W-:-:S07]  /*7f70*/  MOV R14, R28 ;  /* 0x0000001c000e7202 */ /* 0x000fce0000000f00 */
.L_x_7071:
[----:B------:R-:W-:Y:S05]  /*7f80*/  BSYNC.RECONVERGENT B0 ;  /* 0x0000000000007941 */ /* 0x000fea0003800200 */
.L_x_7070:
        /* <DEDUP_REMOVED lines=25> */
.L_x_7077:
        /* <DEDUP_REMOVED lines=13> */
.L_x_7079:
[----:B------:R-:W-:Y:S05]  /*81f0*/  BSYNC.RECONVERGENT B1 ;  /* 0x0000000000017941 */ /* 0x000fea0003800200 */
.L_x_7078:
        /* <DEDUP_REMOVED lines=60> */
.L_x_7076:
[----:B------:R-:W-:Y:S05]  /*85c0*/  BSYNC.RECONVERGENT B0 ;  /* 0x0000000000007941 */ /* 0x000fea0003800200 */
.L_x_7075:
[----:B------:R-:W-:Y:S01]  /*85d0*/  I2FP.F32.U32 R9, R9 ;  /* 0x0000000900097245 */ /* 0x000fe20000201000 */
[----:B------:R-:W-:Y:S01]  /*85e0*/  HADD2.F32 R10, -RZ, R18.H0_H0 ;  /* 0x20000012ff0a7230 */ /* 0x000fe20000004100 */
[----:B------:R-:W-:Y:S01]  /*85f0*/  ISETP.NE.AND P0, PT, R11, 0x1, PT ;  /* 0x000000010b00780c */ /* 0x000fe20003f05270 */
[----:B------:R-:W-:Y:S01]  /*8600*/  BSSY.RECONVERGENT B0, `(.L_x_7080) ;  /* 0x000005b000007945 */ /* 0x000fe20003800200 */
[----:B------:R-:W-:Y:S02]  /*8610*/  IMAD.MOV.U32 R12, RZ, RZ, 0x2 ;  /* 0x00000002ff0c7424 */ /* 0x000fe400078e00ff */
        /* <DEDUP_REMOVED lines=15> */
.L_x_7082:
        /* <DEDUP_REMOVED lines=13> */
.L_x_7084:
[----:B------:R-:W-:Y:S05]  /*87e0*/  BSYNC.RECONVERGENT B1 ;  /* 0x0000000000017941 */ /* 0x000fea0003800200 */
.L_x_7083:
        /* <DEDUP_REMOVED lines=60> */
.L_x_7081:
[----:B------:R-:W-:Y:S05]  /*8bb0*/  BSYNC.RECONVERGENT B0 ;  /* 0x0000000000007941 */ /* 0x000fea0003800200 */
.L_x_7080:
[----:B------:R-:W-:Y:S01]  /*8bc0*/  I2FP.F32.U32 R11, R10 ;  /* 0x0000000a000b7245 */ /* 0x000fe20000201000 */
[----:B------:R-:W-:Y:S01]  /*8bd0*/  HADD2.F32 R10, -RZ, R58.H0_H0 ;  /* 0x2000003aff0a7230 */ /* 0x000fe20000004100 */
[----:B------:R-:W-:Y:S01]  /*8be0*/  BSSY.RECONVERGENT B0, `(.L_x_7085) ;  /* 0x0000061000007945 */ /* 0x000fe20003800200 */
[----:B------:R-:W-:Y:S02]  /*8bf0*/  @P1 HADD2.F32 R43, -RZ, R54.H0_H0 ;  /* 0x20000036ff2b1230 */ /* 0x000fe40000004100 */
[----:B------:R-:W-:Y:S02]  /*8c00*/  HFMA2 R23, -RZ, RZ, 0, 1.1920928955078125e-07 ;  /* 0x00000002ff177431 */ /* 0x000fe400000001ff */
[----:B------:R-:W-:Y:S01]  /*8c10*/  FFMA.FTZ R11, R11, R220, 1.1641532182693481445e-10 ;  /* 0x2f0000000b0b7423 */ /* 0x000fe200000100dc */
[----:B------:R-:W-:-:S04]  /*8c20*/  FMUL.FTZ R10, R10, R47 ;  /* 0x0000002f0a0a7220 */ /* 0x000fc80000410000 */
[----:B------:R-:W-:Y:S01]  /*8c30*/  FSETP.GTU.FTZ.AND P0, PT, R11, R48, PT ;  /* 0x000000300b00720b */ /* 0x000fe20003f1c000 */
[----:B------:R-:W-:-:S03]  /*8c40*/  IMAD.MOV.U32 R11, RZ, RZ, R154 ;  /* 0x000000ffff0b7224 */ /* 0x000fc600078e009a */
[----:B------:R-:W-:-:S05]  /*8c50*/  FSEL R10, R10, RZ, !P0 ;  /* 0x000000ff0a0a7208 */ /* 0x000fca0004000000 */
[----:B------:R-:W-:Y:S01]  /*8c60*/  FADD.FTZ R10, R9, R10 ;  /* 0x0000000a090a7221 */ /* 0x000fe20000010000 */
[----:B------:R-:W-:Y:S02]  /*8c70*/  SEL R9, RZ, 0x1, P0 ;  /* 0x00000001ff097807 */ /* 0x000fe40000000000 */
[----:B------:R-:W-:Y:S01]  /*8c80*/  ISETP.NE.AND P0, PT, R12, 0x1, PT ;  /* 0x000000010c00780c */ /* 0x000fe20003f05270 */
[--C-:B------:R-:W-:Y:S01]  /*8c90*/  @P1 FADD.FTZ R43, R43, R10.reuse ;  /* 0x0000000a2b2b1221 */ /* 0x100fe20000010000 */
[----:B------:R-:W-:-:S05]  /*8ca0*/  @!P1 IMAD.MOV.U32 R43, RZ, RZ, R10 ;  /* 0x000000ffff2b9224 */ /* 0x000fca00078e000a */
[----:B------:R-:W-:-:S06]  /*8cb0*/  F2FP.F16.F32.PACK_AB R27, RZ, R43 ;  /* 0x0000002bff1b723e */ /* 0x000fcc00000000ff */
        /* <DEDUP_REMOVED lines=9> */
.L_x_7087:
        /* <DEDUP_REMOVED lines=13> */
.L_x_7089:
[----:B------:R-:W-:Y:S05]  /*8e20*/  BSYNC.RECONVERGENT B1 ;  /* 0x0000000000017941 */ /* 0x000fea0003800200 */
.L_x_7088:
        /* <DEDUP_REMOVED lines=59> */
[----:B------:R-:W-:-:S07]  /*91e0*/  IMAD.MOV.U32 R14, RZ, RZ, R10 ;  /* 0x000000ffff0e7224 */ /* 0x000fce00078e000a */
.L_x_7086:
[----:B------:R-:W-:Y:S05]  /*91f0*/  BSYNC.RECONVERGENT B0 ;  /* 0x0000000000007941 */ /* 0x000fea0003800200 */
.L_x_7085:
[----:B------:R-:W-:Y:S01]  /*9200*/  I2FP.F32.U32 R11, R11 ;  /* 0x0000000b000b7245 */ /* 0x000fe20000201000 */
[----:B------:R-:W-:Y:S01]  /*9210*/  HADD2.F32 R18, -RZ, R18.H1_H1 ;  /* 0x30000012ff127230 */ /* 0x000fe20000004100 */
        /* <DEDUP_REMOVED lines=18> */
.L_x_7092:
        /* <DEDUP_REMOVED lines=13> */
.L_x_7094:
[----:B------:R-:W-:Y:S05]  /*9410*/  BSYNC.RECONVERGENT B1 ;  /* 0x0000000000017941 */ /* 0x000fea0003800200 */
.L_x_7093:
        /* <DEDUP_REMOVED lines=60> */
.L_x_7091:
[----:B------:R-:W-:Y:S05]  /*97e0*/  BSYNC.RECONVERGENT B0 ;  /* 0x0000000000007941 */ /* 0x000fea0003800200 */
.L_x_7090:
[----:B------:R-:W-:Y:S01]  /*97f0*/  I2FP.F32.U32 R11, R10 ;  /* 0x0000000a000b7245 */ /* 0x000fe20000201000 */
[----:B------:R-:W-:Y:S01]  /*9800*/  HADD2.F32 R10, -RZ, R58.H1_H1 ;  /* 0x3000003aff0a7230 */ /* 0x000fe20000004100 */
[----:B------:R-:W-:Y:S01]  /*9810*/  BSSY.RECONVERGENT B0, `(.L_x_7095) ;  /* 0x0000061000007945 */ /* 0x000fe20003800200 */
[----:B------:R-:W-:Y:S02]  /*9820*/  @P1 HADD2.F32 R23, -RZ, R54.H1_H1 ;  /* 0x30000036ff171230 */ /* 0x000fe40000004100 */
        /* <DEDUP_REMOVED lines=9> */
[----:B------:R-:W-:Y:S02]  /*98c0*/  @!P1 IMAD.MOV.U32 R44, RZ, RZ, R12 ;  /* 0x000000ffff2c9224 */ /* 0x000fe400078e000c */
[----:B------:R-:W-:-:S03]  /*98d0*/  HFMA2 R23, -RZ, RZ, 0, 1.1920928955078125e-07 ;  /* 0x00000002ff177431 */ /* 0x000fc600000001ff */
[----:B------:R-:W-:Y:S02]  /*98e0*/  F2FP.F16.F32.PACK_AB R18, RZ, R44 ;  /* 0x0000002cff12723e */ /* 0x000fe400000000ff */
        /* <DEDUP_REMOVED lines=9> */
.L_x_7097:
        /* <DEDUP_REMOVED lines=13> */
.L_x_7099:
[----:B------:R-:W-:Y:S05]  /*9a50*/  BSYNC.RECONVERGENT B1 ;  /* 0x0000000000017941 */ /* 0x000fea0003800200 */
.L_x_7098:
        /* <DEDUP_REMOVED lines=60> */
.L_x_7096:
[----:B------:R-:W-:Y:S05]  /*9e20*/  BSYNC.RECONVERGENT B0 ;  /* 0x0000000000007941 */ /* 0x000fea0003800200 */
.L_x_7095:
[----:B------:R-:W-:Y:S01]  /*9e30*/  I2FP.F32.U32 R11, R11 ;  /* 0x0000000b000b7245 */ /* 0x000fe20000201000 */
[----:B------:R-:W-:Y:S01]  /*9e40*/  HADD2.F32 R28, -RZ, R19.H0_H0 ;  /* 0x20000013ff1c7230 */ /* 0x000fe20000004100 */
        /* <DEDUP_REMOVED lines=18> */
.L_x_7102:
        /* <DEDUP_REMOVED lines=13> */
.L_x_7104:
[----:B------:R-:W-:Y:S05]  /*a040*/  BSYNC.RECONVERGENT B1 ;  /* 0x0000000000017941 */ /* 0x000fea0003800200 */
.L_x_7103:
        /* <DEDUP_REMOVED lines=60> */
.L_x_7101:
[----:B------:R-:W-:Y:S05]  /*a410*/  BSYNC.RECONVERGENT B0 ;  /* 0x0000000000007941 */ /* 0x000fea0003800200 */
.L_x_7100:
[----:B------:R-:W-:Y:S01]  /*a420*/  I2FP.F32.U32 R23, R12 ;  /* 0x0000000c00177245 */ /* 0x000fe20000201000 */
[----:B------:R-:W-:Y:S01]  /*a430*/  HADD2.F32 R12, -RZ, R59.H0_H0 ;  /* 0x2000003bff0c7230 */ /* 0x000fe20000004100 */
[----:B------:R-:W-:Y:S01]  /*a440*/  BSSY.RECONVERGENT B0, `(.L_x_7105) ;  /* 0x0000062000007945 */ /* 0x000fe20003800200 */
[----:B------:R-:W-:Y:S02]  /*a450*/  @P1 HADD2.F32 R32, -RZ, R55.H0_H0 ;  /* 0x20000037ff201230 */ /* 0x000fe40000004100 */
[----:B------:R-:W-:Y:S01]  /*a460*/  FFMA.FTZ R23, R23, R220, 1.1641532182693481445e-10 ;  /* 0x2f00000017177423 */ /* 0x000fe200000100dc */
[----:B------:R-:W-:Y:S01]  /*a470*/  FMUL.FTZ R12, R12, R47 ;  /* 0x0000002f0c0c7220 */ /* 0x000fe20000410000 */
[----:B------:R-:W-:-:S03]  /*a480*/  IMAD.MOV.U32 R29, RZ, RZ, R154 ;  /* 0x000000ffff1d7224 */ /* 0x000fc600078e009a */
[----:B------:R-:W-:-:S04]  /*a490*/  FSETP.GTU.FTZ.AND P5, PT, R23, R48, PT ;  /* 0x000000301700720b */ /* 0x000fc80003fbc000 */
[----:B------:R-:W-:Y:S02]  /*a4a0*/  FSEL R28, R12, RZ, !P5 ;  /* 0x000000ff0c1c7208 */ /* 0x000fe40006800000 */
[----:B------:R-:W-:Y:S02]  /*a4b0*/  SEL R12, RZ, 0x1, P5 ;  /* 0x00000001ff0c7807 */ /* 0x000fe40002800000 */
[----:B------:R-:W-:Y:S01]  /*a4c0*/  ISETP.NE.AND P5, PT, R31, 0x1, PT ;  /* 0x000000011f00780c */ /* 0x000fe20003fa5270 */
[----:B------:R-:W-:-:S04]  /*a4d0*/  FADD.FTZ R11, R11, R28 ;  /* 0x0000001c0b0b7221 */ /* 0x000fc80000010000 */
[--C-:B------:R-:W-:Y:S01]  /*a4e0*/  @P1 FADD.FTZ R45, R32, R11.reuse ;  /* 0x0000000b202d1221 */ /* 0x100fe20000010000 */
[--C-:B------:R-:W-:Y:S02]  /*a4f0*/  @!P1 IMAD.MOV.U32 R45, RZ, RZ, R11.reuse ;  /* 0x000000ffff2d9224 */ /* 0x100fe400078e000b */
[----:B------:R-:W-:Y:S01]  /*a500*/  HFMA2 R32, -RZ, RZ, 0, 1.1920928955078125e-07 ;  /* 0x00000002ff207431 */ /* 0x000fe200000001ff */
[----:B------:R-:W-:Y:S02]  /*a510*/  PRMT R11, R12, 0x7610, R11 ;  /* 0x000076100c0b7816 */ /* 0x000fe4000000000b */
        /* <DEDUP_REMOVED lines=10> */
.L_x_7107:
        /* <DEDUP_REMOVED lines=13> */
.L_x_7109:
[----:B------:R-:W-:Y:S05]  /*a690*/  BSYNC.RECONVERGENT B1 ;  /* 0x0000000000017941 */ /* 0x000fea0003800200 */
.L_x_7108:
        /* <DEDUP_REMOVED lines=60> */
.L_x_7106:
[----:B------:R-:W-:Y:S05]  /*aa60*/  BSYNC.RECONVERGENT B0 ;  /* 0x0000000000007941 */ /* 0x000fea0003800200 */
.L_x_7105:
        /* <DEDUP_REMOVED lines=20> */
.L_x_7112:
        /* <DEDUP_REMOVED lines=9> */
[----:B------:R-:W-:Y:S01]  /*ac40*/  @!P6 VIADD R28, R4, 0x1 ;  /* 0x00000001041ce836 */ /* 0x000fe20000000000 */
[----:B------:R-:W-:Y:S02]  /*ac50*/  @!P6 MOV R3, RZ ;  /* 0x000000ff0003e202 */ /* 0x000fe40000000f00 */
[----:B------:R-:W-:-:S13]  /*ac60*/  ISETP.NE.AND P0, PT, R2, RZ, !P6 ;  /* 0x000000ff0200720c */ /* 0x000fda0007705270 */
[----:B------:R-:W-:Y:S01]  /*ac70*/  @P0 IMAD.MOV R28, RZ, RZ, R4 ;  /* 0x000000ffff1c0224 */ /* 0x000fe200078e0204 */
[----:B------:R-:W-:-:S03]  /*ac80*/  ISETP.NE.AND P0, PT, R19, RZ, PT ;  /* 0x000000ff1300720c */ /* 0x000fc60003f05270 */
[----:B------:R-:W-:-:S10]  /*ac90*/  @!P6 IMAD.MOV.U32 R4, RZ, RZ, R28 ;  /* 0x000000ffff04e224 */ /* 0x000fd400078e001c */
.L_x_7114:
[----:B------:R-:W-:Y:S05]  /*aca0*/  BSYNC.RECONVERGENT B1 ;  /* 0x0000000000017941 */ /* 0x000fea0003800200 */
.L_x_7113:
        /* <DEDUP_REMOVED lines=60> */
.L_x_7111:
[----:B------:R-:W-:Y:S05]  /*b070*/  BSYNC.RECONVERGENT B0 ;  /* 0x0000000000007941 */ /* 0x000fea0003800200 */
.L_x_7110:
        /* <DEDUP_REMOVED lines=10> */
[----:B------:R-:W-:-:S03]  /*b120*/  SEL R19, RZ, 0x1, P6 ;  /* 0x00000001ff137807 */ /* 0x000fc60003000000 */
[----:B------:R-:W-:-:S04]  /*b130*/  FADD.FTZ R12, R12, R29 ;  /* 0x0000001d0c0c7221 */ /* 0x000fc80000010000 */
[--C-:B------:R-:W-:Y:S01]  /*b140*/  @P1 FADD.FTZ R46, R31, R12.reuse ;  /* 0x0000000c1f2e1221 */ /* 0x100fe20000010000 */
[--C-:B------:R-:W-:Y:S01]  /*b150*/  @!P1 IMAD.MOV.U32 R46, RZ, RZ, R12.reuse ;  /* 0x000000ffff2e9224 */ /* 0x100fe200078e000c */
[----:B------:R-:W-:-:S04]  /*b160*/  PRMT R12, R19, 0x7610, R12 ;  /* 0x00007610130c7816 */ /* 0x000fc8000000000c */
[----:B------:R-:W-:-:S04]  /*b170*/  F2FP.F16.F32.PACK_AB R19, RZ, R46 ;  /* 0x0000002eff13723e */ /* 0x000fc800000000ff */
[----:B------:R-:W-:-:S07]  /*b180*/  PRMT R19, R23, 0x5410, R19 ;  /* 0x0000541017137816 */ /* 0x000fce0000000013 */
.L_x_7034:
[----:B------:R-:W0:Y:S01]  /*b190*/  LDC.64 R222, c[0x0][0x3a8] ;  /* 0x0000ea00ffde7b82 */ /* 0x000e220000000a00 */
[----:B------:R-:W-:Y:S02]  /*b1a0*/  SEL R32, RZ, 0x100, !P0 ;  /* 0x00000100ff207807 */ /* 0x000fe40004000000 */
        /* <DEDUP_REMOVED lines=20> */
[----:B------:R-:W-:Y:S02]  /*b2f0*/  LOP3.LUT R22, R15, R22, RZ, 0xfc, !PT ;  /* 0x000000160f167212 */ /* 0x000fe400078efcff */
[----:B------:R-:W-:-:S05]  /*b300*/  IADD3 R216, PT, PT, R30, 0x20, RZ ;  /* 0x000000201ed87810 */ /* 0x000fca0007ffe0ff */
[----:B--2---:R-:W-:-:S04]  /*b310*/  @P1 IMAD.WIDE.U32 R24, R216, 0x10, R24 ;  /* 0x00000010d8181825 */ /* 0x004fc800078e0018 */
[----:B-1----:R-:W-:-:S04]  /*b320*/  IMAD.WIDE.U32 R18, R30, 0x8, R158 ;  /* 0x000000081e127825 */ /* 0x002fc800078e009e */
[C---:B------:R-:W-:Y:S01]  /*b330*/  IMAD.WIDE.U32 R16, R216.reuse, 0x10, R156 ;  /* 0x00000010d8107825 */ /* 0x040fe200078e009c */
[----:B------:R1:W-:Y:S03]  /*b340*/  STG.E.64 desc[UR6][R18.64], R22 ;  /* 0x0000001612007986 */ /* 0x0003e6000c101b06 */
[----:B0-----:R-:W-:Y:S01]  /*b350*/  @P0 IMAD.WIDE.U32 R20, R216, 0x10, R20 ;  /* 0x00000010d8140825 */ /* 0x001fe200078e0014 */
[----:B-1----:R-:W-:Y:S06]  /*b360*/  @!P0 BRA `(.L_x_7115) ;  /* 0x0000000000508947 */ /* 0x002fec0003800000 */
[----:B------:R-:W-:Y:S01]  /*b370*/  IMAD.U32 R22, R11, 0x10000, RZ ;  /* 0x000100000b167824 */ /* 0x000fe200078e00ff */
[----:B------:R-:W0:Y:S01]  /*b380*/  LDC.64 R18, c[0x0][0x3b8] ;  /* 0x0000ee00ff127b82 */ /* 0x000e220000000a00 */
[----:B------:R-:W-:Y:S02]  /*b390*/  LOP3.LUT R15, R12, 0xffff, RZ, 0xc0, !PT ;  /* 0x0000ffff0c0f7812 */ /* 0x000fe400078ec0ff */
[----:B------:R-:W-:Y:S02]  /*b3a0*/  PRMT R23, R10, 0x7104, RZ ;  /* 0x000071040a177816 */ /* 0x000fe400000000ff */
[----:B------:R-:W-:Y:S02]  /*b3b0*/  LOP3.LUT R22, R22, 0xff0000, RZ, 0xc0, !PT ;  /* 0x00ff000016167812 */ /* 0x000fe400078ec0ff */
[----:B------:R-:W-:Y:S02]  /*b3c0*/  LOP3.LUT R26, R7, 0xff, RZ, 0xc0, !PT ;  /* 0x000000ff071a7812 */ /* 0x000fe400078ec0ff */
[----:B------:R-:W-:-:S02]  /*b3d0*/  PRMT R34, R22, 0x4210, R15 ;  /* 0x0000421016227816 */ /* 0x000fc4000000000f */
[----:B------:R-:W-:Y:S01]  /*b3e0*/  LOP3.LUT R22, R8, 0xff, RZ, 0xc0, !PT ;  /* 0x000000ff08167812 */ /* 0x000fe200078ec0ff */
[----:B------:R-:W-:Y:S01]  /*b3f0*/  IMAD.WIDE.U32 R26, R26, 0x10000, RZ ;  /* 0x000100001a1a7825 */ /* 0x000fe200078e00ff */
[----:B------:R-:W-:Y:S02]  /*b400*/  LOP3.LUT R32, R6, 0xff, RZ, 0xc0, !PT ;  /* 0x000000ff06207812 */ /* 0x000fe400078ec0ff */
[----:B------:R-:W-:Y:S01]  /*b410*/  LOP3.LUT R34, R34, 0xff00, R23, 0xf8, !PT ;  /* 0x0000ff0022227812 */ /* 0x000fe200078ef817 */
[----:B------:R-:W-:-:S03]  /*b420*/  IMAD.WIDE.U32 R22, R22, 0x1000000, RZ ;  /* 0x0100000016167825 */ /* 0x000fc600078e00ff */
[----:B------:R-:W-:Y:S01]  /*b430*/  LOP3.LUT R15, R34, 0xff, R9, 0xf8, !PT ;  /* 0x000000ff220f7812 */ /* 0x000fe200078ef809 */
[----:B------:R-:W-:-:S03]  /*b440*/  IMAD.WIDE.U32 R32, R32, 0x100, RZ ;  /* 0x0000010020207825 */ /* 0x000fc600078e00ff */
[----:B------:R-:W-:Y:S01]  /*b450*/  LOP3.LUT R23, R27, R15, R23, 0xfe, !PT ;  /* 0x0000000f1b177212 */ /* 0x000fe200078efe17 */
[----:B0-----:R-:W-:Y:S01]  /*b460*/  IMAD.WIDE.U32 R18, R30, 0x8, R18 ;  /* 0x000000081e127825 */ /* 0x001fe200078e0012 */
[----:B------:R-:W-:Y:S02]  /*b470*/  LOP3.LUT R22, R32, R22, R26, 0xfe, !PT ;  /* 0x0000001620167212 */ /* 0x000fe400078efe1a */
[----:B------:R-:W-:Y:S02]  /*b480*/  LOP3.LUT R23, R23, R33, RZ, 0xfc, !PT ;  /* 0x0000002117177212 */ /* 0x000fe400078efcff */
[----:B------:R-:W-:-:S05]  /*b490*/  LOP3.LUT R22, R22, 0xff, R5, 0xf8, !PT ;  /* 0x000000ff16167812 */ /* 0x000fca00078ef805 */
[----:B------:R0:W-:Y:S02]  /*b4a0*/  STG.E.64 desc[UR6][R18.64], R22 ;  /* 0x0000001612007986 */ /* 0x0001e4000c101b06 */
.L_x_7115:
[----:B------:R1:W5:Y:S04]  /*b4b0*/  @P0 LDG.E.128 R56, desc[UR6][R20.64] ;  /* 0x0000000614380981 */ /* 0x000368000c1e1d00 */
[----:B------:R1:W5:Y:S04]  /*b4c0*/  @P1 LDG.E.128 R52, desc[UR6][R24.64] ;  /* 0x0000000618341981 */ /* 0x000368000c1e1d00 */
[----:B0-----:R-:W5:Y:S01]  /*b4d0*/  LDG.E.128 R16, desc[UR6][R16.64] ;  /* 0x0000000610107981 */ /* 0x001f62000c1e1d00 */
        /* <DEDUP_REMOVED lines=17> */
.L_x_7119:
        /* <DEDUP_REMOVED lines=13> */
.L_x_7121:
[----:B------:R-:W-:Y:S05]  /*b6c0*/  BSYNC.RECONVERGENT B1 ;  /* 0x0000000000017941 */ /* 0x000fea0003800200 */
.L_x_7120:
[----:B------:R-:W-:Y:S01]  /*b6d0*/  IMAD.WIDE.U32 R8, R2, -0x326172a9, RZ ;  /* 0xcd9e8d5702087825 */ /* 0x000fe200078e00ff */
[----:B-1----:R-:W-:Y:S01]  /*b6e0*/  LOP3.LUT R20, R4, UR5, R7, 0x96, !PT ;  /* 0x0000000504147c12 */ /* 0x002fe2000f8e9607 */
        /* <DEDUP_REMOVED lines=56> */
[----:B------:R-:W-:Y:S02]  /*ba70*/  LOP3.LUT R49, R6, UR16, R9, 0x96, !PT ;  /* 0x0000001006317c12 */ /* 0x000fe4000f8e9609 */
[----:B------:R-:W-:-:S07]  /*ba80*/  MOV R15, R8 ;  /* 0x00000008000f7202 */ /* 0x000fce0000000f00 */
.L_x_7118:
[----:B------:R-:W-:Y:S05]  /*ba90*/  BSYNC.RECONVERGENT B0 ;  /* 0x0000000000007941 */ /* 0x000fea0003800200 */
.L_x_7117:
[----:B------:R-:W-:Y:S01]  /*baa0*/  I2FP.F32.U32 R5, R5 ;  /* 0x0000000500057245 */ /* 0x000fe20000201000 */
[----:B-----5:R-:W-:Y:S01]  /*bab0*/  HADD2.F32 R6, -RZ, R16.H0_H0 ;  /* 0x20000010ff067230 */ /* 0x020fe20000004100 */
[----:B------:R-:W-:Y:S01]  /*bac0*/  ISETP.NE.AND P3, PT, R7, 0x1, PT ;  /* 0x000000010700780c */ /* 0x000fe20003f65270 */
[----:B------:R-:W-:Y:S01]  /*bad0*/  BSSY.RECONVERGENT B0, `(.L_x_7122) ;  /* 0x000005c000007945 */ /* 0x000fe20003800200 */
[----:B------:R-:W-:Y:S02]  /*bae0*/  HFMA2 R9, -RZ, RZ, 0, 1.1920928955078125e-07 ;  /* 0x00000002ff097431 */ /* 0x000fe400000001ff */
        /* <DEDUP_REMOVED lines=16> */
.L_x_7124:
        /* <DEDUP_REMOVED lines=13> */
.L_x_7126:
[----:B------:R-:W-:Y:S05]  /*bcc0*/  BSYNC.RECONVERGENT B1 ;  /* 0x0000000000017941 */ /* 0x000fea0003800200 */
.L_x_7125:
        /* <DEDUP_REMOVED lines=60> */
.L_x_7123:
[----:B------:R-:W-:Y:S05]  /*c090*/  BSYNC.RECONVERGENT B0 ;  /* 0x0000000000007941 */ /* 0x000fea0003800200 */
.L_x_7122:
        /* <DEDUP_REMOVED lines=10> */
[----:B------:R-:W-:-:S03]  /*c140*/  MOV R6, R154 ;  /* 0x0000009a00067202 */ /* 0x000fc60000000f00 */
[--C-:B------:R-:W-:Y:S01]  /*c150*/  @P1 FADD.FTZ R31, R8, R5.reuse ;  /* 0x00000005081f1221 */ /* 0x100fe20000010000 */
[----:B------:R-:W-:Y:S01]  /*c160*/  @!P1 IMAD.MOV.U32 R31, RZ, RZ, R5 ;  /* 0x000000ffff1f9224 */ /* 0x000fe200078e0005 */
[----:B------:R-:W-:Y:S01]  /*c170*/  SEL R5, RZ, 0x1, P2 ;  /* 0x00000001ff057807 */ /* 0x000fe20001000000 */
[----:B------:R-:W-:-:S03]  /*c180*/  IMAD.MOV.U32 R8, RZ, RZ, 0x2 ;  /* 0x00000002ff087424 */ /* 0x000fc600078e00ff */
        /* <DEDUP_REMOVED lines=10> */
.L_x_7129:
        /* <DEDUP_REMOVED lines=13> */
.L_x_7131:
[----:B------:R-:W-:Y:S05]  /*c300*/  BSYNC.RECONVERGENT B1 ;  /* 0x0000000000017941 */ /* 0x000fea0003800200 */
.L_x_7130:
        /* <DEDUP_REMOVED lines=57> */
[----:B------:R-:W-:Y:S01]  /*c6a0*/  MOV R6, R15 ;  /* 0x0000000f00067202 */ /* 0x000fe20000000f00 */
[----:B------:R-:W-:Y:S02]  /*c6b0*/  IMAD.MOV.U32 R15, RZ, RZ, R8 ;  /* 0x000000ffff0f7224 */ /* 0x000fe400078e0008 */
[----:B------:R-:W-:-:S07]  /*c6c0*/  IMAD.MOV.U32 R8, RZ, RZ, RZ ;  /* 0x000000ffff087224 */ /* 0x000fce00078e00ff */
.L_x_7128:
[----:B------:R-:W-:Y:S05]  /*c6d0*/  BSYNC.RECONVERGENT B0 ;  /* 0x0000000000007941 */ /* 0x000fea0003800200 */
.L_x_7127:
        /* <DEDUP_REMOVED lines=9> */
[----:B------:R-:W-:Y:S02]  /*c770*/  PLOP3.LUT P4, PT, P2, PT, PT, 0x8, 0x80 ;  /* 0x000000000080781c */ /* 0x000fe4000178e170 */
[----:B------:R-:W-:Y:S02]  /*c780*/  FSEL R6, R6, RZ, !P2 ;  /* 0x000000ff06067208 */ /* 0x000fe40005000000 */
[----:B-1----:R-:W-:Y:S01]  /*c790*/  P2R R20, PR, RZ, 0x10 ;  /* 0x00000010ff147803 */ /* 0x002fe20000000000 */
        /* <DEDUP_REMOVED lines=9> */
.L_x_7134:
        /* <DEDUP_REMOVED lines=13> */
.L_x_7136:
[----:B------:R-:W-:Y:S05]  /*c900*/  BSYNC.RECONVERGENT B1 ;  /* 0x0000000000017941 */ /* 0x000fea0003800200 */
.L_x_7135:
        /* <DEDUP_REMOVED lines=57> */
[----:B------:R-:W-:Y:S02]  /*cca0*/  IMAD.MOV.U32 R15, RZ, RZ, R10 ;  /* 0x000000ffff0f7224 */ /* 0x000fe400078e000a */
[----:B------:R-:W-:Y:S01]  /*ccb0*/  HFMA2 R10, -RZ, RZ, 0, 0 ;  /* 0x00000000ff0a7431 */ /* 0x000fe200000001ff */
[----:B------:R-:W-:-:S07]  /*ccc0*/  LOP3.LUT R49, R8, UR16, R11, 0x96, !PT ;  /* 0x0000001008317c12 */ /* 0x000fce000f8e960b */
.L_x_7133:
[----:B------:R-:W-:Y:S05]  /*ccd0*/  BSYNC.RECONVERGENT B0 ;  /* 0x0000000000007941 */ /* 0x000fea0003800200 */
.L_x_7132:
        /* <DEDUP_REMOVED lines=25> */
.L_x_7139:
        /* <DEDUP_REMOVED lines=13> */
.L_x_7141:
[----:B------:R-:W-:Y:S05]  /*cf40*/  BSYNC.RECONVERGENT B1 ;  /* 0x0000000000017941 */ /* 0x000fea0003800200 */
.L_x_7140:
        /* <DEDUP_REMOVED lines=57> */
[----:B------:R-:W-:-:S03]  /*d2e0*/  LOP3.LUT R50, R50, UR15, R155, 0x96, !PT ;  /* 0x0000000f32327c12 */ /* 0x000fc6000f8e969b */
[----:B------:R-:W-:Y:S01]  /*d2f0*/  IMAD.MOV.U32 R15, RZ, RZ, R10 ;  /* 0x000000ffff0f7224 */ /* 0x000fe200078e000a */
[----:B------:R-:W-:-:S07]  /*d300*/  LOP3.LUT R49, R8, UR16, R11, 0x96, !PT ;  /* 0x0000001008317c12 */ /* 0x000fce000f8e960b */
.L_x_7138:
[----:B------:R-:W-:Y:S05]  /*d310*/  BSYNC.RECONVERGENT B0 ;  /* 0x0000000000007941 */ /* 0x000fea0003800200 */
.L_x_7137:
[----:B------:R-:W-:Y:S01]  /*d320*/  I2FP.F32.U32 R7, R7 ;  /* 0x0000000700077245 */ /* 0x000fe20000201000 */
[----:B------:R-:W-:Y:S01]  /*d330*/  HADD2.F32 R8, -RZ, R17.H0_H0 ;  /* 0x20000011ff087230 */ /* 0x000fe20000004100 */
        /* <DEDUP_REMOVED lines=19> */
.L_x_7144:
        /* <DEDUP_REMOVED lines=13> */
.L_x_7146:
[----:B------:R-:W-:Y:S05]  /*d540*/  BSYNC.RECONVERGENT B1 ;  /* 0x0000000000017941 */ /* 0x000fea0003800200 */
.L_x_7145:
        /* <DEDUP_REMOVED lines=60> */
.L_x_7143:
[----:B------:R-:W-:Y:S05]  /*d910*/  BSYNC.RECONVERGENT B0 ;  /* 0x0000000000007941 */ /* 0x000fea0003800200 */
.L_x_7142:
[----:B------:R-:W-:Y:S01]  /*d920*/  I2FP.F32.U32 R9, R8 ;  /* 0x0000000800097245 */ /* 0x000fe20000201000 */
[----:B------:R-:W-:Y:S01]  /*d930*/  HADD2.F32 R8, -RZ, R57.H0_H0 ;  /* 0x20000039ff087230 */ /* 0x000fe20000004100 */
[----:B------:R-:W-:Y:S01]  /*d940*/  ISETP.NE.AND P3, PT, R11, 0x1, PT ;  /* 0x000000010b00780c */ /* 0x000fe20003f65270 */
[----:B------:R-:W-:Y:S01]  /*d950*/  @P1 HADD2.F32 R10, -RZ, R53.H0_H0 ;  /* 0x20000035ff0a1230 */ /* 0x000fe20000004100 */
[----:B------:R-:W-:Y:S01]  /*d960*/  BSSY.RECONVERGENT B0, `(.L_x_7147) ;  /* 0x000005f000007945 */ /* 0x000fe20003800200 */
[----:B------:R-:W-:Y:S01]  /*d970*/  FFMA.FTZ R9, R9, R220, 1.1641532182693481445e-10 ;  /* 0x2f00000009097423 */ /* 0x000fe200000100dc */
[----:B------:R-:W-:-:S04]  /*d980*/  FMUL.FTZ R8, R8, R47 ;  /* 0x0000002f08087220 */ /* 0x000fc80000410000 */
[----:B------:R-:W-:Y:S02]  /*d990*/  FSETP.GTU.FTZ.AND P2, PT, R9, R48, PT ;  /* 0x000000300900720b */ /* 0x000fe40003f5c000 */
[----:B------:R-:W-:Y:S02]  /*d9a0*/  MOV R9, R154 ;  /* 0x0000009a00097202 */ /* 0x000fe40000000f00 */
[----:B------:R-:W-:-:S05]  /*d9b0*/  FSEL R8, R8, RZ, !P2 ;  /* 0x000000ff08087208 */ /* 0x000fca0005000000 */
[----:B------:R-:W-:-:S04]  /*d9c0*/  FADD.FTZ R7, R7, R8 ;  /* 0x0000000807077221 */ /* 0x000fc80000010000 */
        /* <DEDUP_REMOVED lines=14> */
.L_x_7149:
        /* <DEDUP_REMOVED lines=13> */
.L_x_7151:
[----:B------:R-:W-:Y:S05]  /*db80*/  BSYNC.RECONVERGENT B1 ;  /* 0x0000000000017941 */ /* 0x000fea0003800200 */
.L_x_7150:
        /* <DEDUP_REMOVED lines=57> */
[----:B------:R-:W-:Y:S01]  /*df20*/  IMAD.MOV.U32 R10, RZ, RZ, RZ ;  /* 0x000000ffff0a7224 */ /* 0x000fe200078e00ff */
[----:B------:R-:W-:Y:S01]  /*df30*/  MOV R9, R15 ;  /* 0x0000000f00097202 */ /* 0x000fe20000000f00 */
[----:B------:R-:W-:-:S07]  /*df40*/  IMAD.MOV.U32 R15, RZ, RZ, R8 ;  /* 0x000000ffff0f7224 */ /* 0x000fce00078e0008 */
.L_x_7148:
[----:B------:R-:W-:Y:S05]  /*df50*/  BSYNC.RECONVERGENT B0 ;  /* 0x0000000000007941 */ /* 0x000fea0003800200 */
.L_x_7147:
        /* <DEDUP_REMOVED lines=21> */
.L_x_7154:
        /* <DEDUP_REMOVED lines=13> */
.L_x_7156:
[----:B------:R-:W-:Y:S05]  /*e180*/  BSYNC.RECONVERGENT B1 ;  /* 0x0000000000017941 */ /* 0x000fea0003800200 */
.L_x_7155:
        /* <DEDUP_REMOVED lines=60> */
.L_x_7153:
[----:B------:R-:W-:Y:S05]  /*e550*/  BSYNC.RECONVERGENT B0 ;  /* 0x0000000000007941 */ /* 0x000fea0003800200 */
.L_x_7152:
[----:B------:R-:W-:Y:S01]  /*e560*/  I2FP.F32.U32 R9, R9 ;  /* 0x0000000900097245 */ /* 0x000fe20000201000 */
[----:B------:R-:W-:Y:S01]  /*e570*/  HADD2.F32 R8, -RZ, R57.H1_H1 ;  /* 0x30000039ff087230 */ /* 0x000fe20000004100 */
[----:B------:R-:W-:Y:S01]  /*e580*/  BSSY.RECONVERGENT B0, `(.L_x_7157) ;  /* 0x0000061000007945 */ /* 0x000fe20003800200 */
[----:B------:R-:W-:Y:S02]  /*e590*/  @P1 HADD2.F32 R34, -RZ, R53.H1_H1 ;  /* 0x30000035ff221230 */ /* 0x000fe40000004100 */
[----:B------:R-:W-:Y:S01]  /*e5a0*/  FFMA.FTZ R9, R9, R220, 1.1641532182693481445e-10 ;  /* 0x2f00000009097423 */ /* 0x000fe200000100dc */
[----:B------:R-:W-:Y:S01]  /*e5b0*/  FMUL.FTZ R8, R8, R47 ;  /* 0x0000002f08087220 */ /* 0x000fe20000410000 */
[----:B------:R-:W-:-:S03]  /*e5c0*/  IMAD.MOV.U32 R24, RZ, RZ, 0x2 ;  /* 0x00000002ff187424 */ /* 0x000fc600078e00ff */
[----:B------:R-:W-:Y:S02]  /*e5d0*/  FSETP.GTU.FTZ.AND P2, PT, R9, R48, PT ;  /* 0x000000300900720b */ /* 0x000fe40003f5c000 */
[----:B------:R-:W-:Y:S02]  /*e5e0*/  MOV R9, R154 ;  /* 0x0000009a00097202 */ /* 0x000fe40000000f00 */
        /* <DEDUP_REMOVED lines=16> */
.L_x_7159:
        /* <DEDUP_REMOVED lines=13> */
.L_x_7161:
[----:B------:R-:W-:Y:S05]  /*e7c0*/  BSYNC.RECONVERGENT B1 ;  /* 0x0000000000017941 */ /* 0x000fea0003800200 */
.L_x_7160:
        /* <DEDUP_REMOVED lines=60> */
.L_x_7158:
[----:B------:R-:W-:Y:S05]  /*eb90*/  BSYNC.RECONVERGENT B0 ;  /* 0x0000000000007941 */ /* 0x000fea0003800200 */
.L_x_7157:
[----:B------:R-:W-:Y:S01]  /*eba0*/  I2FP.F32.U32 R9, R9 ;  /* 0x0000000900097245 */ /* 0x000fe20000201000 */
[----:B------:R-:W-:Y:S01]  /*ebb0*/  HADD2.F32 R10, -RZ, R18.H0_H0 ;  /* 0x20000012ff0a7230 */ /* 0x000fe20000004100 */
        /* <DEDUP_REMOVED lines=18> */
.L_x_7164:
        /* <DEDUP_REMOVED lines=13> */
.L_x_7166:
[----:B------:R-:W-:Y:S05]  /*edb0*/  BSYNC.RECONVERGENT B1 ;  /* 0x0000000000017941 */ /* 0x000fea0003800200 */
.L_x_7165:
        /* <DEDUP_REMOVED lines=48> */
[----:B------:R-:W-:Y:S02]  /*f0c0*/  HFMA2 R27, -RZ, RZ, 0, 0 ;  /* 0x00000000ff1b7431 */ /* 0x000fe400000001ff */
        /* <DEDUP_REMOVED lines=11> */
.L_x_7163:
[----:B------:R-:W-:Y:S05]  /*f180*/  BSYNC.RECONVERGENT B0 ;  /* 0x0000000000007941 */ /* 0x000fea0003800200 */
.L_x_7162:
[----:B------:R-:W-:Y:S01]  /*f190*/  I2FP.F32.U32 R11, R11 ;  /* 0x0000000b000b7245 */ /* 0x000fe20000201000 */
[----:B------:R-:W-:Y:S01]  /*f1a0*/  HADD2.F32 R10, -RZ, R58.H0_H0 ;  /* 0x2000003aff0a7230 */ /* 0x000fe20000004100 */
[----:B------:R-:W-:Y:S01]  /*f1b0*/  BSSY.RECONVERGENT B0, `(.L_x_7167) ;  /* 0x0000063000007945 */ /* 0x000fe20003800200 */
[----:B------:R-:W-:Y:S02]  /*f1c0*/  @P1 HADD2.F32 R26, -RZ, R54.H0_H0 ;  /* 0x20000036ff1a1230 */ /* 0x000fe40000004100 */
[----:B------:R-:W-:Y:S01]  /*f1d0*/  FFMA.FTZ R11, R11, R220, 1.1641532182693481445e-10 ;  /* 0x2f0000000b0b7423 */ /* 0x000fe200000100dc */
[----:B------:R-:W-:-:S04]  /*f1e0*/  FMUL.FTZ R10, R10, R47 ;  /* 0x0000002f0a0a7220 */ /* 0x000fc80000410000 */
[----:B------:R-:W-:Y:S02]  /*f1f0*/  FSETP.GTU.FTZ.AND P3, PT, R11, R48, PT ;  /* 0x000000300b00720b */ /* 0x000fe40003f7c000 */
[----:B------:R-:W-:Y:S02]  /*f200*/  MOV R11, R154 ;  /* 0x0000009a000b7202 */ /* 0x000fe40000000f00 */
[----:B------:R-:W-:Y:S02]  /*f210*/  FSEL R24, R10, RZ, !P3 ;  /* 0x000000ff0a187208 */ /* 0x000fe40005800000 */
[----:B------:R-:W-:Y:S02]  /*f220*/  SEL R10, RZ, 0x1, P3 ;  /* 0x00000001ff0a7807 */ /* 0x000fe40001800000 */
[----:B------:R-:W-:Y:S01]  /*f230*/  ISETP.NE.AND P3, PT, R27, 0x1, PT ;  /* 0x000000011b00780c */ /* 0x000fe20003f65270 */
[----:B------:R-:W-:-:S04]  /*f240*/  FADD.FTZ R9, R9, R24 ;  /* 0x0000001809097221 */ /* 0x000fc80000010000 */
[--C-:B------:R-:W-:Y:S01]  /*f250*/  @P1 FADD.FTZ R35, R26, R9.reuse ;  /* 0x000000091a231221 */ /* 0x100fe20000010000 */
[--C-:B------:R-:W-:Y:S01]  /*f260*/  @!P1 IMAD.MOV.U32 R35, RZ, RZ, R9.reuse ;  /* 0x000000ffff239224 */ /* 0x100fe200078e0009 */
[----:B------:R-:W-:Y:S01]  /*f270*/  PRMT R9, R10, 0x7610, R9 ;  /* 0x000076100a097816 */ /* 0x000fe20000000009 */
[----:B------:R-:W-:-:S03]  /*f280*/  IMAD.MOV.U32 R26, RZ, RZ, 0x2 ;  /* 0x00000002ff1a7424 */ /* 0x000fc600078e00ff */
[----:B------:R-:W-:Y:S02]  /*f290*/  F2FP.F16.F32.PACK_AB R25, RZ, R35 ;  /* 0x00000023ff19723e */ /* 0x000fe400000000ff */
        /* <DEDUP_REMOVED lines=9> */
.L_x_7169:
        /* <DEDUP_REMOVED lines=13> */
.L_x_7171:
[----:B------:R-:W-:Y:S05]  /*f400*/  BSYNC.RECONVERGENT B1 ;  /* 0x0000000000017941 */ /* 0x000fea0003800200 */
.L_x_7170:
        /* <DEDUP_REMOVED lines=56> */
[----:B------:R-:W-:Y:S02]  /*f790*/  MOV R154, R28 ;  /* 0x0000001c009a7202 */ /* 0x000fe40000000f00 */
[----:B------:R-:W-:Y:S01]  /*f7a0*/  LOP3.LUT R49, R26, UR16, R11, 0x96, !PT ;  /* 0x000000101a317c12 */ /* 0x000fe2000f8e960b */
[----:B------:R-:W-:Y:S02]  /*f7b0*/  HFMA2 R26, -RZ, RZ, 0, 0 ;  /* 0x00000000ff1a7431 */ /* 0x000fe400000001ff */
[----:B------:R-:W-:Y:S02]  /*f7c0*/  IMAD.MOV.U32 R11, RZ, RZ, R15 ;  /* 0x000000ffff0b7224 */ /* 0x000fe400078e000f */
[----:B------:R-:W-:-:S07]  /*f7d0*/  IMAD.MOV.U32 R15, RZ, RZ, R10 ;  /* 0x000000ffff0f7224 */ /* 0x000fce00078e000a */
.L_x_7168:
[----:B------:R-:W-:Y:S05]  /*f7e0*/  BSYNC.RECONVERGENT B0 ;  /* 0x0000000000007941 */ /* 0x000fea0003800200 */
.L_x_7167:
        /* <DEDUP_REMOVED lines=20> */
.L_x_7174:
        /* <DEDUP_REMOVED lines=13> */
.L_x_7176:
[----:B------:R-:W-:Y:S05]  /*fa00*/  BSYNC.RECONVERGENT B1 ;  /* 0x0000000000017941 */ /* 0x000fea0003800200 */
.L_x_7175:
        /* <DEDUP_REMOVED lines=59> */
[----:B------:R-:W-:Y:S02]  /*fdc0*/  IMAD.MOV.U32 R15, RZ, RZ, R10 ;  /* 0x000000ffff0f7224 */ /* 0x000fe400078e000a */
[----:B------:R-:W-:-:S07]  /*fdd0*/  IMAD.MOV.U32 R28, RZ, RZ, RZ ;  /* 0x000000ffff1c7224 */ /* 0x000fce00078e00ff */
.L_x_7173:
[----:B------:R-:W-:Y:S05]  /*fde0*/  BSYNC.RECONVERGENT B0 ;  /* 0x0000000000007941 */ /* 0x000fea0003800200 */
.L_x_7172:
[----:B------:R-:W-:Y:S01]  /*fdf0*/  I2FP.F32.U32 R11, R24 ;  /* 0x00000018000b7245 */ /* 0x000fe20000201000 */
[----:B------:R-:W-:Y:S01]  /*fe00*/  HADD2.F32 R10, -RZ, R58.H1_H1 ;  /* 0x3000003aff0a7230 */ /* 0x000fe20000004100 */
[----:B------:R-:W-:Y:S01]  /*fe10*/  BSSY.RECONVERGENT B0, `(.L_x_7177) ;  /* 0x0000062000007945 */ /* 0x000fe20003800200 */
[----:B------:R-:W-:Y:S02]  /*fe20*/  @P1 HADD2.F32 R27, -RZ, R54.H1_H1 ;  /* 0x30000036ff1b1230 */ /* 0x000fe40000004100 */
[----:B------:R-:W-:Y:S01]  /*fe30*/  FFMA.FTZ R11, R11, R220, 1.1641532182693481445e-10 ;  /* 0x2f0000000b0b7423 */ /* 0x000fe200000100dc */
[----:B------:R-:W-:Y:S01]  /*fe40*/  FMUL.FTZ R10, R10, R47 ;  /* 0x0000002f0a0a7220 */ /* 0x000fe20000410000 */
[----:B------:R-:W-:-:S03]  /*fe50*/  IMAD.MOV.U32 R26, RZ, RZ, 0x2 ;  /* 0x00000002ff1a7424 */ /* 0x000fc600078e00ff */
        /* <DEDUP_REMOVED lines=8> */
[----:B------:R-:W-:-:S03]  /*fee0*/  F2FP.F16.F32.PACK_AB R18, RZ, R36 ;  /* 0x00000024ff12723e */ /* 0x000fc600000000ff */
        /* <DEDUP_REMOVED lines=9> */
.L_x_7179:
        /* <DEDUP_REMOVED lines=13> */
.L_x_7181:
[----:B------:R-:W-:Y:S05]  /*10050*/  BSYNC.RECONVERGENT B1 ;  /* 0x0000000000017941 */ /* 0x000fea0003800200 */
.L_x_7180:
        /* <DEDUP_REMOVED lines=61> */
.L_x_7178:
[----:B------:R-:W-:Y:S05]  /*10430*/  BSYNC.RECONVERGENT B0 ;  /* 0x0000000000007941 */ /* 0x000fea0003800200 */
.L_x_7177:
        /* <DEDUP_REMOVED lines=20> */
.L_x_7184:
        /* <DEDUP_REMOVED lines=13> */
.L_x_7186:
[----:B------:R-:W-:Y:S05]  /*10650*/  BSYNC.RECONVERGENT B1 ;  /* 0x0000000000017941 */ /* 0x000fea0003800200 */
.L_x_7185:
        /* <DEDUP_REMOVED lines=58> */
[----:B------:R-:W-:Y:S01]  /*10a00*/  LOP3.LUT R49, R28, UR16, R27, 0x96, !PT ;  /* 0x000000101c317c12 */ /* 0x000fe2000f8e961b */
[----:B------:R-:W-:Y:S01]  /*10a10*/  IMAD.MOV.U32 R27, RZ, RZ, R15 ;  /* 0x000000ffff1b7224 */ /* 0x000fe200078e000f */
[----:B------:R-:W-:-:S07]  /*10a20*/  MOV R15, R26 ;  /* 0x0000001a000f7202 */ /* 0x000fce0000000f00 */
.L_x_7183:
[----:B------:R-:W-:Y:S05]  /*10a30*/  BSYNC.RECONVERGENT B0 ;  /* 0x0000000000007941 */ /* 0x000fea0003800200 */
.L_x_7182:
        /* <DEDUP_REMOVED lines=9> */
[----:B------:R-:W-:Y:S02]  /*10ad0*/  FSEL R24, R24, RZ, !P5 ;  /* 0x000000ff18187208 */ /* 0x000fe40006800000 */
[----:B------:R-:W-:Y:S02]  /*10ae0*/  SEL R26, RZ, 0x1, P5 ;  /* 0x00000001ff1a7807 */ /* 0x000fe40002800000 */
[----:B------:R-:W-:Y:S01]  /*10af0*/  ISETP.NE.AND P5, PT, R29, 0x1, PT ;  /* 0x000000011d00780c */ /* 0x000fe20003fa5270 */
[----:B------:R-:W-:-:S04]  /*10b00*/  FADD.FTZ R11, R11, R24 ;  /* 0x000000180b0b7221 */ /* 0x000fc80000010000 */
[--C-:B------:R-:W-:Y:S01]  /*10b10*/  @P1 FADD.FTZ R37, R28, R11.reuse ;  /* 0x0000000b1c251221 */ /* 0x100fe20000010000 */
[--C-:B------:R-:W-:Y:S01]  /*10b20*/  @!P1 IMAD.MOV.U32 R37, RZ, RZ, R11.reuse ;  /* 0x000000ffff259224 */ /* 0x100fe200078e000b */
[----:B------:R-:W-:-:S04]  /*10b30*/  PRMT R11, R26, 0x7610, R11 ;  /* 0x000076101a0b7816 */ /* 0x000fc8000000000b */
        /* <DEDUP_REMOVED lines=10> */
.L_x_7189:
        /* <DEDUP_REMOVED lines=13> */
.L_x_7191:
[----:B------:R-:W-:Y:S05]  /*10cb0*/  BSYNC.RECONVERGENT B1 ;  /* 0x0000000000017941 */ /* 0x000fea0003800200 */
.L_x_7190:
        /* <DEDUP_REMOVED lines=61> */
.L_x_7188:
[----:B------:R-:W-:Y:S05]  /*11090*/  BSYNC.RECONVERGENT B0 ;  /* 0x0000000000007941 */ /* 0x000fea0003800200 */
.L_x_7187:
[----:B------:R-:W-:Y:S01]  /*110a0*/  I2FP.F32.U32 R27, R27 ;  /* 0x0000001b001b7245 */ /* 0x000fe20000201000 */
[----:B------:R-:W-:Y:S01]  /*110b0*/  HADD2.F32 R26, -RZ, R19.H1_H1 ;  /* 0x30000013ff1a7230 */ /* 0x000fe20000004100 */
        /* <DEDUP_REMOVED lines=18> */
.L_x_7194:
        /* <DEDUP_REMOVED lines=15> */
.L_x_7196:
[----:B------:R-:W-:Y:S05]  /*112d0*/  BSYNC.RECONVERGENT B1 ;  /* 0x0000000000017941 */ /* 0x000fea0003800200 */
.L_x_7195:
        /* <DEDUP_REMOVED lines=51> */
[----:B------:R-:W-:Y:S01]  /*11610*/  IMAD.MOV.U32 R29, RZ, RZ, R15 ;  /* 0x000000ffff1d7224 */ /* 0x000fe200078e000f */
[----:B------:R-:W-:Y:S01]  /*11620*/  LOP3.LUT R26, R26, UR15, R51, 0x96, !PT ;  /* 0x0000000f1a1a7c12 */ /* 0x000fe2000f8e9633 */
[----:B------:R-:W-:Y:S01]  /*11630*/  UIADD3 UR15, UPT, UPT, UR4, -0x700cb87f, URZ ;  /* 0x8ff34781040f7890 */ /* 0x000fe2000fffe0ff */
[----:B------:R-:W-:-:S04]  /*11640*/  IMAD.WIDE.U32 R100, R100, -0x326172a9, RZ ;  /* 0xcd9e8d5764647825 */ /* 0x000fc800078e00ff */
[----:B------:R-:W-:Y:S01]  /*11650*/  IMAD.WIDE.U32 R26, R26, -0x2daee0ad, RZ ;  /* 0xd2511f531a1a7825 */ /* 0x000fe200078e00ff */
[----:B------:R-:W-:Y:S02]  /*11660*/  LOP3.LUT R50, R50, UR15, R101, 0x96, !PT ;  /* 0x0000000f32327c12 */ /* 0x000fe4000f8e9665 */
[----:B------:R-:W-:Y:S01]  /*11670*/  MOV R154, R100 ;  /* 0x00000064009a7202 */ /* 0x000fe20000000f00 */
[----:B------:R-:W-:Y:S01]  /*11680*/  IMAD.MOV.U32 R15, RZ, RZ, R26 ;  /* 0x000000ffff0f7224 */ /* 0x000fe200078e001a */
[----:B------:R-:W-:Y:S01]  /*11690*/  LOP3.LUT R49, R28, UR16, R27, 0x96, !PT ;  /* 0x000000101c317c12 */ /* 0x000fe2000f8e961b */
[----:B------:R-:W-:-:S07]  /*116a0*/  HFMA2 R28, -RZ, RZ, 0, 0 ;  /* 0x00000000ff1c7431 */ /* 0x000fce00000001ff */
.L_x_7193:
[----:B------:R-:W-:Y:S05]  /*116b0*/  BSYNC.RECONVERGENT B0 ;  /* 0x0000000000007941 */ /* 0x000fea0003800200 */
.L_x_7192:
        /* <DEDUP_REMOVED lines=11> */
[----:B------:R-:W-:Y:S01]  /*11770*/  FADD.FTZ R19, R19, R38 ;  /* 0x0000002613137221 */ /* 0x000fe20000010000 */
[----:B------:R-:W-:-:S03]  /*11780*/  PRMT R12, R26, 0x7610, R12 ;  /* 0x000076101a0c7816 */ /* 0x000fc6000000000c */
[--C-:B------:R-:W-:Y:S01]  /*11790*/  @P1 FADD.FTZ R38, R100, R19.reuse ;  /* 0x0000001364261221 */ /* 0x100fe20000010000 */
[----:B------:R-:W-:-:S05]  /*117a0*/  @!P1 IMAD.MOV.U32 R38, RZ, RZ, R19 ;  /* 0x000000ffff269224 */ /* 0x000fca00078e0013 */
[----:B------:R-:W-:-:S04]  /*117b0*/  F2FP.F16.F32.PACK_AB R19, RZ, R38 ;  /* 0x00000026ff13723e */ /* 0x000fc800000000ff */
[----:B------:R-:W-:Y:S01]  /*117c0*/  PRMT R19, R24, 0x5410, R19 ;  /* 0x0000541018137816 */ /* 0x000fe20000000013 */
[----:B------:R-:W-:Y:S06]  /*117d0*/  BRA `(.L_x_7197) ;  /* 0x0000003000807947 */ /* 0x000fec0003800000 */
.L_x_7116:
        /* <DEDUP_REMOVED lines=16> */
.L_x_7200:
        /* <DEDUP_REMOVED lines=13> */
.L_x_7202:
[----:B------:R-:W-:Y:S05]  /*119b0*/  BSYNC.RECONVERGENT B1 ;  /* 0x0000000000017941 */ /* 0x000fea0003800200 */
.L_x_7201:
        /* <DEDUP_REMOVED lines=60> */
.L_x_7199:
[----:B------:R-:W-:Y:S05]  /*11d80*/  BSYNC.RECONVERGENT B0 ;  /* 0x0000000000007941 */ /* 0x000fea0003800200 */
.L_x_7198:
[----:B------:R-:W-:Y:S01]  /*11d90*/  I2FP.F32.U32 R21, R20 ;  /* 0x0000001400157245 */ /* 0x000fe20000201000 */
[----:B-----5:R-:W-:Y:S01]  /*11da0*/  HADD2.F32 R14, -RZ, R16.H0_H0 ;  /* 0x20000010ff0e7230 */ /* 0x020fe20000004100 */
[----:B------:R-:W-:Y:S01]  /*11db0*/  ISETP.NE.AND P3, PT, R22, 0x1, PT ;  /* 0x000000011600780c */ /* 0x000fe20003f65270 */
[----:B------:R-:W-:Y:S01]  /*11dc0*/  @P1 HADD2.F32 R20, -RZ, R52.H0_H0 ;  /* 0x20000034ff141230 */ /* 0x000fe20000004100 */
[----:B------:R-:W-:Y:S01]  /*11dd0*/  BSSY.RECONVERGENT B0, `(.L_x_7203) ;  /* 0x000005e000007945 */ /* 0x000fe20003800200 */
[----:B------:R-:W-:Y:S01]  /*11de0*/  FFMA.FTZ R21, R21, R220, 1.1641532182693481445e-10 ;  /* 0x2f00000015157423 */ /* 0x000fe200000100dc */
[----:B------:R-:W-:Y:S01]  /*11df0*/  FMUL.FTZ R14, R14, R47 ;  /* 0x0000002f0e0e7220 */ /* 0x000fe20000410000 */
[----:B------:R-:W-:-:S03]  /*11e00*/  HFMA2 R24, -RZ, RZ, 0, 1.1920928955078125e-07 ;  /* 0x00000002ff187431 */ /* 0x000fc600000001ff */
[----:B------:R-:W-:Y:S01]  /*11e10*/  FSETP.GTU.FTZ.AND P2, PT, R21, R48, PT ;  /* 0x000000301500720b */ /* 0x000fe20003f5c000 */
[----:B------:R-:W-:-:S03]  /*11e20*/  IMAD.MOV.U32 R21, RZ, RZ, R154 ;  /* 0x000000ffff157224 */ /* 0x000fc600078e009a */
[----:B------:R-:W-:Y:S02]  /*11e30*/  FSEL R31, R14, RZ, !P2 ;  /* 0x000000ff0e1f7208 */ /* 0x000fe40005000000 */
        /* <DEDUP_REMOVED lines=13> */
.L_x_7205:
        /* <DEDUP_REMOVED lines=13> */
.L_x_7207:
[----:B------:R-:W-:Y:S05]  /*11fe0*/  BSYNC.RECONVERGENT B1 ;  /* 0x0000000000017941 */ /* 0x000fea0003800200 */
.L_x_7206:
        /* <DEDUP_REMOVED lines=60> */
.L_x_7204:
[----:B------:R-:W-:Y:S05]  /*123b0*/  BSYNC.RECONVERGENT B0 ;  /* 0x0000000000007941 */ /* 0x000fea0003800200 */
.L_x_7203:
        /* <DEDUP_REMOVED lines=12> */
[----:B------:R-:W-:Y:S01]  /*12480*/  P2R R20, PR, RZ, 0x4 ;  /* 0x00000004ff147803 */ /* 0x000fe20000000000 */
[----:B------:R-:W-:-:S03]  /*12490*/  IMAD.MOV.U32 R21, RZ, RZ, R154 ;  /* 0x000000ffff157224 */ /* 0x000fc600078e009a */
        /* <DEDUP_REMOVED lines=10> */
.L_x_7210:
        /* <DEDUP_REMOVED lines=13> */
.L_x_7212:
[----:B------:R-:W-:Y:S05]  /*12610*/  BSYNC.RECONVERGENT B1 ;  /* 0x0000000000017941 */ /* 0x000fea0003800200 */
.L_x_7211:
        /* <DEDUP_REMOVED lines=59> */
[----:B------:R-:W-:-:S07]  /*129d0*/  MOV R15, R24 ;  /* 0x00000018000f7202 */ /* 0x000fce0000000f00 */
.L_x_7209:
[----:B------:R-:W-:Y:S05]  /*129e0*/  BSYNC.RECONVERGENT B0 ;  /* 0x0000000000007941 */ /* 0x000fea0003800200 */
.L_x_7208:
[----:B------:R-:W-:Y:S01]  /*129f0*/  I2FP.F32.U32 R21, R21 ;  /* 0x0000001500157245 */ /* 0x000fe20000201000 */
[----:B------:R-:W-:Y:S01]  /*12a00*/  HADD2.F32 R22, -RZ, R17.H0_H0 ;  /* 0x20000011ff167230 */ /* 0x000fe20000004100 */
[----:B------:R-:W-:Y:S01]  /*12a10*/  ISETP.NE.AND P3, PT, R25, 0x1, PT ;  /* 0x000000011900780c */ /* 0x000fe20003f65270 */
[----:B------:R-:W-:Y:S01]  /*12a20*/  @P1 HADD2.F32 R24, -RZ, R53.H0_H0 ;  /* 0x20000035ff181230 */ /* 0x000fe20000004100 */
[----:B------:R-:W-:Y:S01]  /*12a30*/  BSSY.RECONVERGENT B0, `(.L_x_7213) ;  /* 0x000005f000007945 */ /* 0x000fe20003800200 */
[----:B------:R-:W-:Y:S01]  /*12a40*/  FFMA.FTZ R21, R21, R220, 1.1641532182693481445e-10 ;  /* 0x2f00000015157423 */ /* 0x000fe200000100dc */
[----:B------:R-:W-:Y:S01]  /*12a50*/  FMUL.FTZ R22, R22, R47 ;  /* 0x0000002f16167220 */ /* 0x000fe20000410000 */
[----:B------:R-:W-:-:S03]  /*12a60*/  IMAD.MOV.U32 R26, RZ, RZ, 0x2 ;  /* 0x00000002ff1a7424 */ /* 0x000fc600078e00ff */
[----:B------:R-:W-:-:S04]  /*12a70*/  FSETP.GTU.FTZ.AND P2, PT, R21, R48, PT ;  /* 0x000000301500720b */ /* 0x000fc80003f5c000 */
[----:B------:R-:W-:Y:S02]  /*12a80*/  FSEL R33, R22, RZ, !P2 ;  /* 0x000000ff16217208 */ /* 0x000fe40005000000 */
[----:B------:R-:W-:Y:S02]  /*12a90*/  PLOP3.LUT P2, PT, P2, PT, PT, 0x8, 0x80 ;  /* 0x000000000080781c */ /* 0x000fe4000174e170 */
[----:B------:R-:W-:Y:S01]  /*12aa0*/  MOV R22, R154 ;  /* 0x0000009a00167202 */ /* 0x000fe20000000f00 */
        /* <DEDUP_REMOVED lines=12> */
.L_x_7215:
        /* <DEDUP_REMOVED lines=13> */
.L_x_7217:
[----:B------:R-:W-:Y:S05]  /*12c40*/  BSYNC.RECONVERGENT B1 ;  /* 0x0000000000017941 */ /* 0x000fea0003800200 */
.L_x_7216:
        /* <DEDUP_REMOVED lines=58> */
[----:B------:R-:W-:Y:S02]  /*12ff0*/  IMAD.MOV.U32 R15, RZ, RZ, R26 ;  /* 0x000000ffff0f7224 */ /* 0x000fe400078e001a */
[----:B------:R-:W-:Y:S01]  /*13000*/  HFMA2 R26, -RZ, RZ, 0, 0 ;  /* 0x00000000ff1a7431 */ /* 0x000fe200000001ff */
[----:B------:R-:W-:-:S07]  /*13010*/  LOP3.LUT R49, R28, UR16, R27, 0x96, !PT ;  /* 0x000000101c317c12 */ /* 0x000fce000f8e961b */
.L_x_7214:
[----:B------:R-:W-:Y:S05]  /*13020*/  BSYNC.RECONVERGENT B0 ;  /* 0x0000000000007941 */ /* 0x000fea0003800200 */
.L_x_7213:
        /* <DEDUP_REMOVED lines=24> */
.L_x_7220:
        /* <DEDUP_REMOVED lines=13> */
.L_x_7222:
[----:B------:R-:W-:Y:S05]  /*13280*/  BSYNC.RECONVERGENT B1 ;  /* 0x0000000000017941 */ /* 0x000fea0003800200 */
.L_x_7221:
        /* <DEDUP_REMOVED lines=60> */
[----:B------:R-:W-:-:S07]  /*13650*/  IMAD.MOV.U32 R15, RZ, RZ, R26 ;  /* 0x000000ffff0f7224 */ /* 0x000fce00078e001a */
.L_x_7219:
[----:B------:R-:W-:Y:S05]  /*13660*/  BSYNC.RECONVERGENT B0 ;  /* 0x0000000000007941 */ /* 0x000fea0003800200 */
.L_x_7218:
        /* <DEDUP_REMOVED lines=9> */
[----:B------:R-:W-:Y:S01]  /*13700*/  FSEL R35, R26, RZ, !P2 ;  /* 0x000000ff1a237208 */ /* 0x000fe20005000000 */
[----:B------:R-:W-:Y:S01]  /*13710*/  HFMA2 R26, -RZ, RZ, 0, 1.1920928955078125e-07 ;  /* 0x00000002ff1a7431 */ /* 0x000fe200000001ff */
        /* <DEDUP_REMOVED lines=12> */
.L_x_7225:
        /* <DEDUP_REMOVED lines=13> */
.L_x_7227:
[----:B------:R-:W-:Y:S05]  /*138b0*/  BSYNC.RECONVERGENT B1 ;  /* 0x0000000000017941 */ /* 0x000fea0003800200 */
.L_x_7226:
        /* <DEDUP_REMOVED lines=59> */
[----:B------:R-:W-:Y:S01]  /*13c70*/  MOV R15, R26 ;  /* 0x0000001a000f7202 */ /* 0x000fe20000000f00 */
[----:B------:R-:W-:-:S07]  /*13c80*/  IMAD.MOV.U32 R26, RZ, RZ, RZ ;  /* 0x000000ffff1a7224 */ /* 0x000fce00078e00ff */
.L_x_7224:
[----:B------:R-:W-:Y:S05]  /*13c90*/  BSYNC.RECONVERGENT B0 ;  /* 0x0000000000007941 */ /* 0x000fea0003800200 */
.L_x_7223:
[----:B------:R-:W-:Y:S01]  /*13ca0*/  I2FP.F32.U32 R27, R27 ;  /* 0x0000001b001b7245 */ /* 0x000fe20000201000 */
[----:B------:R-:W-:Y:S01]  /*13cb0*/  HADD2.F32 R18, -RZ, R18.H1_H1 ;  /* 0x30000012ff127230 */ /* 0x000fe20000004100 */
[----:B------:R-:W-:Y:S01]  /*13cc0*/  ISETP.NE.AND P4, PT, R26, 0x1, PT ;  /* 0x000000011a00780c */ /* 0x000fe20003f85270 */
[----:B------:R-:W-:Y:S01]  /*13cd0*/  @P1 HADD2.F32 R29, -RZ, R54.H1_H1 ;  /* 0x30000036ff1d1230 */ /* 0x000fe20000004100 */
[----:B------:R-:W-:Y:S01]  /*13ce0*/  BSSY.RECONVERGENT B0, `(.L_x_7228) ;  /* 0x000005e000007945 */ /* 0x000fe20003800200 */
[----:B------:R-:W-:Y:S01]  /*13cf0*/  FFMA.FTZ R27, R27, R220, 1.1641532182693481445e-10 ;  /* 0x2f0000001b1b7423 */ /* 0x000fe200000100dc */
[----:B------:R-:W-:-:S04]  /*13d00*/  FMUL.FTZ R18, R18, R47 ;  /* 0x0000002f12127220 */ /* 0x000fc80000410000 */
[----:B------:R-:W-:Y:S02]  /*13d10*/  FSETP.GTU.FTZ.AND P3, PT, R27, R48, PT ;  /* 0x000000301b00720b */ /* 0x000fe40003f7c000 */
[----:B------:R-:W-:Y:S02]  /*13d20*/  MOV R27, R154 ;  /* 0x0000009a001b7202 */ /* 0x000fe40000000f00 */
        /* <DEDUP_REMOVED lines=14> */
.L_x_7230:
        /* <DEDUP_REMOVED lines=13> */
.L_x_7232:
[----:B------:R-:W-:Y:S05]  /*13ee0*/  BSYNC.RECONVERGENT B1 ;  /* 0x0000000000017941 */ /* 0x000fea0003800200 */
.L_x_7231:
        /* <DEDUP_REMOVED lines=56> */
[----:B------:R-:W-:Y:S02]  /*14270*/  LOP3.LUT R50, R50, UR15, R101, 0x96, !PT ;  /* 0x0000000f32327c12 */ /* 0x000fe4000f8e9665 */
[----:B------:R-:W-:Y:S02]  /*14280*/  MOV R154, R100 ;  /* 0x00000064009a7202 */ /* 0x000fe40000000f00 */
[----:B------:R-:W-:Y:S01]  /*14290*/  LOP3.LUT R49, R28, UR16, R27, 0x96, !PT ;  /* 0x000000101c317c12 */ /* 0x000fe2000f8e961b */
[----:B------:R-:W-:Y:S02]  /*142a0*/  IMAD.MOV.U32 R27, RZ, RZ, R15 ;  /* 0x000000ffff1b7224 */ /* 0x000fe400078e000f */
[----:B------:R-:W-:-:S07]  /*142b0*/  IMAD.MOV.U32 R15, RZ, RZ, R26 ;  /* 0x000000ffff0f7224 */ /* 0x000fce00078e001a */
.L_x_7229:
[----:B------:R-:W-:Y:S05]  /*142c0*/  BSYNC.RECONVERGENT B0 ;  /* 0x0000000000007941 */ /* 0x000fea0003800200 */
.L_x_7228:
        /* <DEDUP_REMOVED lines=23> */
.L_x_7235:
        /* <DEDUP_REMOVED lines=13> */
.L_x_7237:
[----:B------:R-:W-:Y:S05]  /*14510*/  BSYNC.RECONVERGENT B1 ;  /* 0x0000000000017941 */ /* 0x000fea0003800200 */
.L_x_7236:
        /* <DEDUP_REMOVED lines=58> */
[----:B------:R-:W-:Y:S01]  /*148c0*/  IMAD.MOV.U32 R28, RZ, RZ, RZ ;  /* 0x000000ffff1c7224 */ /* 0x000fe200078e00ff */
[----:B------:R-:W-:Y:S01]  /*148d0*/  MOV R27, R15 ;  /* 0x0000000f001b7202 */ /* 0x000fe20000000f00 */
[----:B------:R-:W-:-:S07]  /*148e0*/  IMAD.MOV.U32 R15, RZ, RZ, R26 ;  /* 0x000000ffff0f7224 */ /* 0x000fce00078e001a */
.L_x_7234:
[----:B------:R-:W-:Y:S05]  /*148f0*/  BSYNC.RECONVERGENT B0 ;  /* 0x0000000000007941 */ /* 0x000fea0003800200 */
.L_x_7233:
        /* <DEDUP_REMOVED lines=13> */
[----:B------:R-:W-:-:S07]  /*149d0*/  PRMT R19, R102, 0x5410, R51 ;  /* 0x0000541066137816 */ /* 0x000fce0000000033 */
.L_x_7197:
[----:B------:R-:W-:Y:S02]  /*149e0*/  SEL R25, RZ, 0x1000000, !P5 ;  /* 0x01000000ff197807 */ /* 0x000fe40006800000 */
[----:B------:R-:W-:Y:S02]  /*149f0*/  SEL R24, RZ, 0x10000, !P4 ;  /* 0x00010000ff187807 */ /* 0x000fe40006000000 */
[----:B------:R-:W-:Y:S02]  /*14a00*/  SEL R29, RZ, 0x100, !P3 ;  /* 0x00000100ff1d7807 */ /* 0x000fe40005800000 */
[----:B------:R-:W-:Y:S02]  /*14a10*/  ISETP.NE.AND P5, PT, R20, RZ, PT ;  /* 0x000000ff1400720c */ /* 0x000fe40003fa5270 */
[----:B------:R-:W-:Y:S02]  /*14a20*/  ISETP.NE.AND P4, PT, R21, RZ, PT ;  /* 0x000000ff1500720c */ /* 0x000fe40003f85270 */
[----:B------:R-:W-:Y:S01]  /*14a30*/  ISETP.NE.AND P3, PT, R22, RZ, PT ;  /* 0x000000ff1600720c */ /* 0x000fe20003f65270 */
[----:B------:R-:W0:Y:S01]  /*14a40*/  @P0 LDC.64 R20, c[0x0][0x398] ;  /* 0x0000e600ff140b82 */ /* 0x000e220000000a00 */
[----:B------:R-:W-:-:S02]  /*14a50*/  ISETP.NE.AND P6, PT, R14, RZ, PT ;  /* 0x000000ff0e00720c */ /* 0x000fc40003fc5270 */
[----:B------:R-:W-:Y:S02]  /*14a60*/  SEL R26, RZ, 0x1000000, !P3 ;  /* 0x01000000ff1a7807 */ /* 0x000fe40005800000 */
[----:B------:R-:W-:Y:S02]  /*14a70*/  SEL R27, RZ, 0x10000, !P4 ;  /* 0x00010000ff1b7807 */ /* 0x000fe40006000000 */
[----:B------:R-:W-:Y:S01]  /*14a80*/  SEL R14, RZ, 0x100, !P5 ;  /* 0x00000100ff0e7807 */ /* 0x000fe20006800000 */
[----:B------:R-:W1:Y:S01]  /*14a90*/  @P1 LDC.64 R22, c[0x0][0x3a0] ;  /* 0x0000e800ff161b82 */ /* 0x000e620000000a00 */
[----:B------:R-:W-:Y:S01]  /*14aa0*/  LOP3.LUT R29, R29, R25, R24, 0xfe, !PT ;  /* 0x000000191d1d7212 */ /* 0x000fe200078efe18 */
[----:B------:R-:W-:Y:S01]  /*14ab0*/  IMAD.WIDE.U32 R24, R216, 0x10, R222 ;  /* 0x00000010d8187825 */ /* 0x000fe200078e00de */
[----:B------:R-:W-:Y:S02]  /*14ac0*/  LOP3.LUT R14, R14, R26, R27, 0xfe, !PT ;  /* 0x0000001a0e0e7212 */ /* 0x000fe400078efe1b */
[----:B------:R-:W-:-:S02]  /*14ad0*/  SEL R26, RZ, 0x1, !P2 ;  /* 0x00000001ff1a7807 */ /* 0x000fc40005000000 */
[----:B------:R-:W-:Y:S01]  /*14ae0*/  SEL R27, RZ, 0x1, !P6 ;  /* 0x00000001ff1b7807 */ /* 0x000fe20007000000 */
[----:B------:R2:W-:Y:S01]  /*14af0*/  STG.E.128 desc[UR6][R24.64], R16 ;  /* 0x0000001018007986 */ /* 0x0005e2000c101d06 */
[----:B------:R-:W-:-:S05]  /*14b00*/  IADD3 R218, PT, PT, R30, 0x40, RZ ;  /* 0x000000401eda7810 */ /* 0x000fca0007ffe0ff */
[----:B0-----:R-:W-:-:S04]  /*14b10*/  @P0 IMAD.WIDE.U32 R20, R218, 0x10, R20 ;  /* 0x00000010da140825 */ /* 0x001fc800078e0014 */
[----:B-1----:R-:W-:Y:S01]  /*14b20*/  @P1 IMAD.WIDE.U32 R22, R218, 0x10, R22 ;  /* 0x00000010da161825 */ /* 0x002fe200078e0016 */
[----:B--2---:R-:W-:Y:S02]  /*14b30*/  LOP3.LUT R19, R29, R26, RZ, 0xfc, !PT ;  /* 0x0000001a1d137212 */ /* 0x004fe400078efcff */
[----:B------:R-:W-:Y:S01]  /*14b40*/  LOP3.LUT R18, R14, R27, RZ, 0xfc, !PT ;  /* 0x0000001b0e127212 */ /* 0x000fe200078efcff */
[----:B------:R-:W-:-:S04]  /*14b50*/  IMAD.WIDE.U32 R24, R216, 0x8, R158 ;  /* 0x00000008d8187825 */ /* 0x000fc800078e009e */
[----:B------:R-:W-:Y:S01]  /*14b60*/  IMAD.WIDE.U32 R16, R218, 0x10, R156 ;  /* 0x00000010da107825 */ /* 0x000fe200078e009c */
[----:B------:R0:W-:Y:S01]  /*14b70*/  STG.E.64 desc[UR6][R24.64], R18 ;  /* 0x0000001218007986 */ /* 0x0001e2000c101b06 */
[----:B------:R-:W-:Y:S05]  /*14b80*/  @!P0 BRA `(.L_x_7238) ;  /* 0x0000000000508947 */ /* 0x000fea0003800000 */
[----:B0-----:R-:W-:Y:S01]  /*14b90*/  IMAD.U32 R18, R11, 0x10000, RZ ;  /* 0x000100000b127824 */ /* 0x001fe200078e00ff */
        /* <DEDUP_REMOVED lines=13> */
[----:B------:R-:W-:Y:S02]  /*14c70*/  LOP3.LUT R29, R25, R29, R19, 0xfe, !PT ;  /* 0x0000001d191d7212 */ /* 0x000fe400078efe13 */
[----:B------:R-:W-:Y:S01]  /*14c80*/  LOP3.LUT R18, R26, R18, R24, 0xfe, !PT ;  /* 0x000000121a127212 */ /* 0x000fe200078efe18 */
[----:B0-----:R-:W-:Y:S01]  /*14c90*/  IMAD.WIDE.U32 R24, R216, 0x8, R100 ;  /* 0x00000008d8187825 */ /* 0x001fe200078e0064 */
[----:B------:R-:W-:Y:S02]  /*14ca0*/  LOP3.LUT R19, R29, R27, RZ, 0xfc, !PT ;  /* 0x0000001b1d137212 */ /* 0x000fe400078efcff */
[----:B------:R-:W-:-:S05]  /*14cb0*/  LOP3.LUT R18, R18, 0xff, R5, 0xf8, !PT ;  /* 0x000000ff12127812 */ /* 0x000fca00078ef805 */
[----:B------:R1:W-:Y:S02]  /*14cc0*/  STG.E.64 desc[UR6][R24.64], R18 ;  /* 0x0000001218007986 */ /* 0x0003e4000c101b06 */
.L_x_7238:
        /* <DEDUP_REMOVED lines=20> */
.L_x_7242:
        /* <DEDUP_REMOVED lines=13> */
.L_x_7244:
[----:B------:R-:W-:Y:S05]  /*14ee0*/  BSYNC.RECONVERGENT B1 ;  /* 0x0000000000017941 */ /* 0x000fea0003800200 */
.L_x_7243:
[----:B--2---:R-:W-:Y:S01]  /*14ef0*/  IMAD.WIDE.U32 R20, R2, -0x326172a9, RZ ;  /* 0xcd9e8d5702147825 */ /* 0x004fe200078e00ff */
        /* <DEDUP_REMOVED lines=59> */
.L_x_7241:
[----:B------:R-:W-:Y:S05]  /*152b0*/  BSYNC.RECONVERGENT B0 ;  /* 0x0000000000007941 */ /* 0x000fea0003800200 */
.L_x_7240:
        /* <DEDUP_REMOVED lines=21> */
.L_x_7247:
        /* <DEDUP_REMOVED lines=13> */
.L_x_7249:
[----:B------:R-:W-:Y:S05]  /*154e0*/  BSYNC.RECONVERGENT B1 ;  /* 0x0000000000017941 */ /* 0x000fea0003800200 */
.L_x_7248:
        /* <DEDUP_REMOVED lines=60> */
.L_x_7246:
[----:B------:R-:W-:Y:S05]  /*158b0*/  BSYNC.RECONVERGENT B0 ;  /* 0x0000000000007941 */ /* 0x000fea0003800200 */
.L_x_7245:
[----:B------:R-:W-:Y:S01]  /*158c0*/  I2FP.F32.U32 R7, R6 ;  /* 0x0000000600077245 */ /* 0x000fe20000201000 */
[----:B------:R-:W-:Y:S01]  /*158d0*/  HADD2.F32 R6, -RZ, R56.H0_H0 ;  /* 0x20000038ff067230 */ /* 0x000fe20000004100 */
[----:B------:R-:W-:Y:S01]  /*158e0*/  ISETP.NE.AND P3, PT, R8, 0x1, PT ;  /* 0x000000010800780c */ /* 0x000fe20003f65270 */
[----:B--2---:R-:W-:Y:S01]  /*158f0*/  @P1 HADD2.F32 R22, -RZ, R52.H0_H0 ;  /* 0x20000034ff161230 */ /* 0x004fe20000004100 */
[----:B------:R-:W-:Y:S01]  /*15900*/  BSSY.RECONVERGENT B0, `(.L_x_7250) ;  /* 0x000005f000007945 */ /* 0x000fe20003800200 */
[----:B------:R-:W-:Y:S01]  /*15910*/  FFMA.FTZ R7, R7, R220, 1.1641532182693481445e-10 ;  /* 0x2f00000007077423 */ /* 0x000fe200000100dc */
[----:B------:R-:W-:-:S04]  /*15920*/  FMUL.FTZ R6, R6, R47 ;  /* 0x0000002f06067220 */ /* 0x000fc80000410000 */
[----:B------:R-:W-:Y:S02]  /*15930*/  FSETP.GTU.FTZ.AND P2, PT, R7, R48, PT ;  /* 0x000000300700720b */ /* 0x000fe40003f5c000 */
[----:B------:R-:W-:Y:S02]  /*15940*/  MOV R7, R154 ;  /* 0x0000009a00077202 */ /* 0x000fe40000000f00 */
[----:B------:R-:W-:-:S05]  /*15950*/  FSEL R6, R6, RZ, !P2 ;  /* 0x000000ff06067208 */ /* 0x000fca0005000000 */
[----:B------:R-:W-:Y:S01]  /*15960*/  FADD.FTZ R5, R5, R6 ;  /* 0x0000000605057221 */ /* 0x000fe20000010000 */
[----:B------:R-:W-:-:S03]  /*15970*/  IMAD.MOV.U32 R6, RZ, RZ, 0x2 ;  /* 0x00000002ff067424 */ /* 0x000fc600078e00ff */
[--C-:B------:R-:W-:Y:S01]  /*15980*/  @P1 FADD.FTZ R22, R22, R5.reuse ;  /* 0x0000000516161221 */ /* 0x100fe20000010000 */
[----:B------:R-:W-:Y:S01]  /*15990*/  @!P1 IMAD.MOV.U32 R22, RZ, RZ, R5 ;  /* 0x000000ffff169224 */ /* 0x000fe200078e0005 */
[----:B------:R-:W-:-:S04]  /*159a0*/  SEL R5, RZ, 0x1, P2 ;  /* 0x00000001ff057807 */ /* 0x000fc80001000000 */
        /* <DEDUP_REMOVED lines=10> */
.L_x_7252:
        /* <DEDUP_REMOVED lines=13> */
.L_x_7254:
[----:B------:R-:W-:Y:S05]  /*15b20*/  BSYNC.RECONVERGENT B1 ;  /* 0x0000000000017941 */ /* 0x000fea0003800200 */
.L_x_7253:
        /* <DEDUP_REMOVED lines=60> */
.L_x_7251:
[----:B------:R-:W-:Y:S05]  /*15ef0*/  BSYNC.RECONVERGENT B0 ;  /* 0x0000000000007941 */ /* 0x000fea0003800200 */
.L_x_7250:
        /* <DEDUP_REMOVED lines=21> */
.L_x_7257:
        /* <DEDUP_REMOVED lines=13> */
.L_x_7259:
[----:B------:R-:W-:Y:S05]  /*16120*/  BSYNC.RECONVERGENT B1 ;  /* 0x0000000000017941 */ /* 0x000fea0003800200 */
.L_x_7258:
        /* <DEDUP_REMOVED lines=60> */
.L_x_7256:
[----:B------:R-:W-:Y:S05]  /*164f0*/  BSYNC.RECONVERGENT B0 ;  /* 0x0000000000007941 */ /* 0x000fea0003800200 */
.L_x_7255:
        /* <DEDUP_REMOVED lines=25> */
.L_x_7262:
        /* <DEDUP_REMOVED lines=13> */
.L_x_7264:
[----:B------:R-:W-:Y:S05]  /*16760*/  BSYNC.RECONVERGENT B1 ;  /* 0x0000000000017941 */ /* 0x000fea0003800200 */
.L_x_7263:
        /* <DEDUP_REMOVED lines=61> */
.L_x_7261:
[----:B------:R-:W-:Y:S05]  /*16b40*/  BSYNC.RECONVERGENT B0 ;  /* 0x0000000000007941 */ /* 0x000fea0003800200 */
.L_x_7260:
[----:B------:R-:W-:Y:S01]  /*16b50*/  I2FP.F32.U32 R7, R7 ;  /* 0x0000000700077245 */ /* 0x000fe20000201000 */
[----:B------:R-:W-:Y:S01]  /*16b60*/  HADD2.F32 R8, -RZ, R17.H0_H0 ;  /* 0x20000011ff087230 */ /* 0x000fe20000004100 */
[----:B------:R-:W-:Y:S01]  /*16b70*/  ISETP.NE.AND P3, PT, R10, 0x1, PT ;  /* 0x000000010a00780c */ /* 0x000fe20003f65270 */
[----:B------:R-:W-:Y:S01]  /*16b80*/  BSSY.RECONVERGENT B0, `(.L_x_7265) ;  /* 0x000005d000007945 */ /* 0x000fe20003800200 */
[----:B------:R-:W-:Y:S02]  /*16b90*/  IMAD.MOV.U32 R11, RZ, RZ, 0x2 ;  /* 0x00000002ff0b7424 */ /* 0x000fe400078e00ff */
[----:B------:R-:W-:Y:S01]  /*16ba0*/  FFMA.FTZ R7, R7, R220, 1.1641532182693481445e-10 ;  /* 0x2f00000007077423 */ /* 0x000fe200000100dc */
[----:B------:R-:W-:-:S04]  /*16bb0*/  IMAD.MOV.U32 R9, RZ, RZ, R154 ;  /* 0x000000ffff097224 */ /* 0x000fc800078e009a */
        /* <DEDUP_REMOVED lines=14> */
.L_x_7267:
        /* <DEDUP_REMOVED lines=13> */
.L_x_7269:
[----:B------:R-:W-:Y:S05]  /*16d70*/  BSYNC.RECONVERGENT B1 ;  /* 0x0000000000017941 */ /* 0x000fea0003800200 */
.L_x_7268:
        /* <DEDUP_REMOVED lines=58> */
[----:B------:R-:W-:Y:S02]  /*17120*/  LOP3.LUT R49, R10, UR16, R9, 0x96, !PT ;  /* 0x000000100a317c12 */ /* 0x000fe4000f8e9609 */
[----:B------:R-:W-:Y:S01]  /*17130*/  MOV R9, R14 ;  /* 0x0000000e00097202 */ /* 0x000fe20000000f00 */
[----:B------:R-:W-:-:S07]  /*17140*/  IMAD.MOV.U32 R14, RZ, RZ, R8 ;  /* 0x000000ffff0e7224 */ /* 0x000fce00078e0008 */
.L_x_7266:
[----:B------:R-:W-:Y:S05]  /*17150*/  BSYNC.RECONVERGENT B0 ;  /* 0x0000000000007941 */ /* 0x000fea0003800200 */
.L_x_7265:
        /* <DEDUP_REMOVED lines=8> */
[----:B------:R-:W-:Y:S01]  /*171e0*/  FSETP.GTU.FTZ.AND P2, PT, R9, R48, PT ;  /* 0x000000300900720b */ /* 0x000fe20003f5c000 */
[----:B------:R-:W-:-:S03]  /*171f0*/  IMAD.MOV.U32 R9, RZ, RZ, R154 ;  /* 0x000000ffff097224 */ /* 0x000fc600078e009a */
[----:B------:R-:W-:-:S05]  /*17200*/  FSEL R8, R8, RZ, !P2 ;  /* 0x000000ff08087208 */ /* 0x000fca0005000000 */
[----:B------:R-:W-:-:S04]  /*17210*/  FADD.FTZ R7, R7, R8 ;  /* 0x0000000807077221 */ /* 0x000fc80000010000 */
[----:B------:R-:W-:Y:S01]  /*17220*/  @P1 FADD.FTZ R24, R24, R7 ;  /* 0x0000000718181221 */ /* 0x000fe20000010000 */
[----:B------:R-:W-:Y:S02]  /*17230*/  @!P1 MOV R24, R7 ;  /* 0x0000000700189202 */ /* 0x000fe40000000f00 */
[----:B------:R-:W-:Y:S02]  /*17240*/  SEL R7, RZ, 0x1, P2 ;  /* 0x00000001ff077807 */ /* 0x000fe40001000000 */
        /* <DEDUP_REMOVED lines=10> */
.L_x_7272:
        /* <DEDUP_REMOVED lines=13> */
.L_x_7274:
[----:B------:R-:W-:Y:S05]  /*173c0*/  BSYNC.RECONVERGENT B1 ;  /* 0x0000000000017941 */ /* 0x000fea0003800200 */
.L_x_7273:
        /* <DEDUP_REMOVED lines=61> */
.L_x_7271:
[----:B------:R-:W-:Y:S05]  /*177a0*/  BSYNC.RECONVERGENT B0 ;  /* 0x0000000000007941 */ /* 0x000fea0003800200 */
.L_x_7270:
        /* <DEDUP_REMOVED lines=21> */
.L_x_7277:
        /* <DEDUP_REMOVED lines=13> */
.L_x_7279:
[----:B------:R-:W-:Y:S05]  /*179d0*/  BSYNC.RECONVERGENT B1 ;  /* 0x0000000000017941 */ /* 0x000fea0003800200 */
.L_x_7278:
        /* <DEDUP_REMOVED lines=61> */
.L_x_7276:
[----:B------:R-:W-:Y:S05]  /*17db0*/  BSYNC.RECONVERGENT B0 ;  /* 0x0000000000007941 */ /* 0x000fea0003800200 */
.L_x_7275:
[----:B------:R-:W-:Y:S01]  /*17dc0*/  I2FP.F32.U32 R9, R9 ;  /* 0x0000000900097245 */ /* 0x000fe20000201000 */
[----:B------:R-:W-:Y:S01]  /*17dd0*/  HADD2.F32 R8, -RZ, R57.H1_H1 ;  /* 0x30000039ff087230 */ /* 0x000fe20000004100 */
[----:B------:R-:W-:Y:S01]  /*17de0*/  BSSY.RECONVERGENT B0, `(.L_x_7280) ;  /* 0x0000062000007945 */ /* 0x000fe20003800200 */
[----:B------:R-:W-:Y:S02]  /*17df0*/  @P1 HADD2.F32 R10, -RZ, R53.H1_H1 ;  /* 0x30000035ff0a1230 */ /* 0x000fe40000004100 */
        /* <DEDUP_REMOVED lines=21> */
.L_x_7282:
        /* <DEDUP_REMOVED lines=13> */
.L_x_7284:
[----:B------:R-:W-:Y:S05]  /*18020*/  BSYNC.RECONVERGENT B1 ;  /* 0x0000000000017941 */ /* 0x000fea0003800200 */
.L_x_7283:
        /* <DEDUP_REMOVED lines=60> */
[----:B------:R-:W-:-:S07]  /*183f0*/  MOV R14, R10 ;  /* 0x0000000a000e7202 */ /* 0x000fce0000000f00 */
.L_x_7281:
[----:B------:R-:W-:Y:S05]  /*18400*/  BSYNC.RECONVERGENT B0 ;  /* 0x0000000000007941 */ /* 0x000fea0003800200 */
.L_x_7280:
[----:B------:R-:W-:Y:S01]  /*18410*/  I2FP.F32.U32 R9, R9 ;  /* 0x0000000900097245 */ /* 0x000fe20000201000 */
[----:B------:R-:W-:Y:S01]  /*18420*/  HADD2.F32 R10, -RZ, R18.H0_H0 ;  /* 0x20000012ff0a7230 */ /* 0x000fe20000004100 */
        /* <DEDUP_REMOVED lines=18> */
.L_x_7287:
        /* <DEDUP_REMOVED lines=13> */
.L_x_7289:
[----:B------:R-:W-:Y:S05]  /*18620*/  BSYNC.RECONVERGENT B1 ;  /* 0x0000000000017941 */ /* 0x000fea0003800200 */
.L_x_7288:
        /* <DEDUP_REMOVED lines=61> */
.L_x_7286:
[----:B------:R-:W-:Y:S05]  /*18a00*/  BSYNC.RECONVERGENT B0 ;  /* 0x0000000000007941 */ /* 0x000fea0003800200 */
.L_x_7285:
        /* <DEDUP_REMOVED lines=26> */
.L_x_7292:
        /* <DEDUP_REMOVED lines=13> */
.L_x_7294:
[----:B------:R-:W-:Y:S05]  /*18c80*/  BSYNC.RECONVERGENT B1 ;  /* 0x0000000000017941 */ /* 0x000fea0003800200 */
.L_x_7293:
        /* <DEDUP_REMOVED lines=61> */
.L_x_7291:
[----:B------:R-:W-:Y:S05]  /*19060*/  BSYNC.RECONVERGENT B0 ;  /* 0x0000000000007941 */ /* 0x000fea0003800200 */
.L_x_7290:
        /* <DEDUP_REMOVED lines=20> */
.L_x_7297:
        /* <DEDUP_REMOVED lines=13> */
.L_x_7299:
[----:B------:R-:W-:Y:S05]  /*19280*/  BSYNC.RECONVERGENT B1 ;  /* 0x0000000000017941 */ /* 0x000fea0003800200 */
.L_x_7298:
        /* <DEDUP_REMOVED lines=61> */
.L_x_7296:
[----:B------:R-:W-:Y:S05]  /*19660*/  BSYNC.RECONVERGENT B0 ;  /* 0x0000000000007941 */ /* 0x000fea0003800200 */
.L_x_7295:
        /* <DEDUP_REMOVED lines=25> */
.L_x_7302:
        /* <DEDUP_REMOVED lines=13> */
.L_x_7304:
[----:B------:R-:W-:Y:S05]  /*198d0*/  BSYNC.RECONVERGENT B1 ;  /* 0x0000000000017941 */ /* 0x000fea0003800200 */
.L_x_7303:
        /* <DEDUP_REMOVED lines=61> */
.L_x_7301:
[----:B------:R-:W-:Y:S05]  /*19cb0*/  BSYNC.RECONVERGENT B0 ;  /* 0x0000000000007941 */ /* 0x000fea0003800200 */
.L_x_7300:
        /* <DEDUP_REMOVED lines=20> */
.L_x_7307:
        /* <DEDUP_REMOVED lines=13> */
.L_x_7309:
[----:B------:R-:W-:Y:S05]  /*19ed0*/  BSYNC.RECONVERGENT B1 ;  /* 0x0000000000017941 */ /* 0x000fea0003800200 */
.L_x_7308:
        /* <DEDUP_REMOVED lines=61> */
.L_x_7306:
[----:B------:R-:W-:Y:S05]  /*1a2b0*/  BSYNC.RECONVERGENT B0 ;  /* 0x0000000000007941 */ /* 0x000fea0003800200 */
.L_x_7305:
[----:B------:R-:W-:Y:S01]  /*1a2c0*/  I2FP.F32.U32 R29, R29 ;  /* 0x0000001d001d7245 */ /* 0x000fe20000201000 */
[----:B------:R-:W-:Y:S01]  /*1a2d0*/  HADD2.F32 R28, -RZ, R59.H0_H0 ;  /* 0x2000003bff1c7230 */ /* 0x000fe20000004100 */
[----:B------:R-:W-:Y:S01]  /*1a2e0*/  BSSY.RECONVERGENT B0, `(.L_x_7310) ;  /* 0x0000063000007945 */ /* 0x000fe20003800200 */
[----:B------:R-:W-:Y:S02]  /*1a2f0*/  @P1 HADD2.F32 R104, -RZ, R55.H0_H0 ;  /* 0x20000037ff681230 */ /* 0x000fe40000004100 */
[----:B------:R-:W-:Y:S02]  /*1a300*/  HFMA2 R107, -RZ, RZ, 0, 1.1920928955078125e-07 ;  /* 0x00000002ff6b7431 */ /* 0x000fe400000001ff */
        /* <DEDUP_REMOVED lines=21> */
.L_x_7312:
        /* <DEDUP_REMOVED lines=13> */
.L_x_7314:
[----:B------:R-:W-:Y:S05]  /*1a530*/  BSYNC.RECONVERGENT B1 ;  /* 0x0000000000017941 */ /* 0x000fea0003800200 */
.L_x_7313:
        /* <DEDUP_REMOVED lines=60> */
[----:B------:R-:W-:-:S07]  /*1a900*/  MOV R14, R104 ;  /* 0x00000068000e7202 */ /* 0x000fce0000000f00 */
.L_x_7311:
[----:B------:R-:W-:Y:S05]  /*1a910*/  BSYNC.RECONVERGENT B0 ;  /* 0x0000000000007941 */ /* 0x000fea0003800200 */
.L_x_7310:
        /* <DEDUP_REMOVED lines=20> */
.L_x_7317:
        /* <DEDUP_REMOVED lines=15> */
.L_x_7319:
[----:B------:R-:W-:Y:S05]  /*1ab50*/  BSYNC.RECONVERGENT B1 ;  /* 0x0000000000017941 */ /* 0x000fea0003800200 */
.L_x_7318:
        /* <DEDUP_REMOVED lines=61> */
.L_x_7316:
[----:B------:R-:W-:Y:S05]  /*1af30*/  BSYNC.RECONVERGENT B0 ;  /* 0x0000000000007941 */ /* 0x000fea0003800200 */
.L_x_7315:
        /* <DEDUP_REMOVED lines=18> */
.L_x_7239:
        /* <DEDUP_REMOVED lines=16> */
.L_x_7323:
        /* <DEDUP_REMOVED lines=13> */
.L_x_7325:
[----:B------:R-:W-:Y:S05]  /*1b230*/  BSYNC.RECONVERGENT B1 ;  /* 0x0000000000017941 */ /* 0x000fea0003800200 */
.L_x_7324:
        /* <DEDUP_REMOVED lines=60> */
[----:B------:R-:W-:-:S07]  /*1b600*/  IMAD.MOV.U32 R20, RZ, RZ, R15 ;  /* 0x000000ffff147224 */ /* 0x000fce00078e000f */
.L_x_7322:
[----:B------:R-:W-:Y:S05]  /*1b610*/  BSYNC.RECONVERGENT B0 ;  /* 0x0000000000007941 */ /* 0x000fea0003800200 */
.L_x_7321:
[----:B------:R-:W-:Y:S01]  /*1b620*/  I2FP.F32.U32 R15, R20 ;  /* 0x00000014000f7245 */ /* 0x000fe20000201000 */
[----:B-----5:R-:W-:Y:S01]  /*1b630*/  HADD2.F32 R20, -RZ, R16.H0_H0 ;  /* 0x20000010ff147230 */ /* 0x020fe20000004100 */
[----:B------:R-:W-:Y:S01]  /*1b640*/  ISETP.NE.AND P3, PT, R23, 0x1, PT ;  /* 0x000000011700780c */ /* 0x000fe20003f65270 */
[----:B------:R-:W-:Y:S01]  /*1b650*/  BSSY.RECONVERGENT B0, `(.L_x_7326) ;  /* 0x0000060000007945 */ /* 0x000fe20003800200 */
[----:B------:R-:W-:Y:S02]  /*1b660*/  IMAD.MOV.U32 R24, RZ, RZ, 0x2 ;  /* 0x00000002ff187424 */ /* 0x000fe400078e00ff */
[----:B------:R-:W-:Y:S01]  /*1b670*/  FFMA.FTZ R15, R15, R220, 1.1641532182693481445e-10 ;  /* 0x2f0000000f0f7423 */ /* 0x000fe200000100dc */
[----:B------:R-:W-:Y:S01]  /*1b680*/  FMUL.FTZ R20, R20, R47 ;  /* 0x0000002f14147220 */ /* 0x000fe20000410000 */
[----:B------:R-:W-:-:S03]  /*1b690*/  IMAD.MOV.U32 R21, RZ, RZ, R154 ;  /* 0x000000ffff157224 */ /* 0x000fc600078e009a */
[----:B------:R-:W-:Y:S01]  /*1b6a0*/  FSETP.GTU.FTZ.AND P2, PT, R15, R48, PT ;  /* 0x000000300f00720b */ /* 0x000fe20003f5c000 */
[----:B------:R-:W-:-:S03]  /*1b6b0*/  @P1 HADD2.F32 R15, -RZ, R52.H0_H0 ;  /* 0x20000034ff0f1230 */ /* 0x000fc60000004100 */
        /* <DEDUP_REMOVED lines=14> */
.L_x_7328:
        /* <DEDUP_REMOVED lines=13> */
.L_x_7330:
[----:B------:R-:W-:Y:S05]  /*1b870*/  BSYNC.RECONVERGENT B1 ;  /* 0x0000000000017941 */ /* 0x000fea0003800200 */
.L_x_7329:
        /* <DEDUP_REMOVED lines=61> */
.L_x_7327:
[----:B------:R-:W-:Y:S05]  /*1bc50*/  BSYNC.RECONVERGENT B0 ;  /* 0x0000000000007941 */ /* 0x000fea0003800200 */
.L_x_7326:
[----:B------:R-:W-:Y:S01]  /*1bc60*/  I2FP.F32.U32 R21, R21 ;  /* 0x0000001500157245 */ /* 0x000fe20000201000 */
[----:B------:R-:W-:Y:S01]  /*1bc70*/  HADD2.F32 R16, -RZ, R16.H1_H1 ;  /* 0x30000010ff107230 */ /* 0x000fe20000004100 */
[----:B------:R-:W-:Y:S01]  /*1bc80*/  ISETP.NE.AND P3, PT, R24, 0x1, PT ;  /* 0x000000011800780c */ /* 0x000fe20003f65270 */
[----:B------:R-:W-:Y:S01]  /*1bc90*/  @P1 HADD2.F32 R20, -RZ, R52.H1_H1 ;  /* 0x30000034ff141230 */ /* 0x000fe20000004100 */
        /* <DEDUP_REMOVED lines=20> */
.L_x_7333:
        /* <DEDUP_REMOVED lines=13> */
.L_x_7335:
[----:B------:R-:W-:Y:S05]  /*1beb0*/  BSYNC.RECONVERGENT B1 ;  /* 0x0000000000017941 */ /* 0x000fea0003800200 */
.L_x_7334:
        /* <DEDUP_REMOVED lines=61> */
.L_x_7332:
[----:B------:R-:W-:Y:S05]  /*1c290*/  BSYNC.RECONVERGENT B0 ;  /* 0x0000000000007941 */ /* 0x000fea0003800200 */
.L_x_7331:
        /* <DEDUP_REMOVED lines=24> */
.L_x_7338:
        /* <DEDUP_REMOVED lines=13> */
.L_x_7340:
[----:B------:R-:W-:Y:S05]  /*1c4f0*/  BSYNC.RECONVERGENT B1 ;  /* 0x0000000000017941 */ /* 0x000fea0003800200 */
.L_x_7339:
        /* <DEDUP_REMOVED lines=60> */
[----:B------:R-:W-:-:S07]  /*1c8c0*/  LOP3.LUT R49, R28, UR16, R27, 0x96, !PT ;  /* 0x000000101c317c12 */ /* 0x000fce000f8e961b */
.L_x_7337:
[----:B------:R-:W-:Y:S05]  /*1c8d0*/  BSYNC.RECONVERGENT B0 ;  /* 0x0000000000007941 */ /* 0x000fea0003800200 */
.L_x_7336:
[----:B------:R-:W-:Y:S01]  /*1c8e0*/  I2FP.F32.U32 R25, R25 ;  /* 0x0000001900197245 */ /* 0x000fe20000201000 */
[----:B------:R-:W-:Y:S01]  /*1c8f0*/  HADD2.F32 R26, -RZ, R17.H1_H1 ;  /* 0x30000011ff1a7230 */ /* 0x000fe20000004100 */
[----:B------:R-:W-:Y:S01]  /*1c900*/  ISETP.NE.AND P2, PT, R29, 0x1, PT ;  /* 0x000000011d00780c */ /* 0x000fe20003f45270 */
[----:B------:R-:W-:Y:S01]  /*1c910*/  @P1 HADD2.F32 R28, -RZ, R53.H1_H1 ;  /* 0x30000035ff1c1230 */ /* 0x000fe20000004100 */
        /* <DEDUP_REMOVED lines=8> */
[----:B------:R-:W-:Y:S01]  /*1c9a0*/  IMAD.MOV.U32 R28, RZ, RZ, 0x2 ;  /* 0x00000002ff1c7424 */ /* 0x000fe200078e00ff */
[----:B------:R-:W-:-:S03]  /*1c9b0*/  P2R R51, PR, RZ, 0x8 ;  /* 0x00000008ff337803 */ /* 0x000fc60000000000 */
        /* <DEDUP_REMOVED lines=10> */
.L_x_7343:
        /* <DEDUP_REMOVED lines=13> */
.L_x_7345:
[----:B------:R-:W-:Y:S05]  /*1cb30*/  BSYNC.RECONVERGENT B1 ;  /* 0x0000000000017941 */ /* 0x000fea0003800200 */
.L_x_7344:
        /* <DEDUP_REMOVED lines=61> */
.L_x_7342:
[----:B------:R-:W-:Y:S05]  /*1cf10*/  BSYNC.RECONVERGENT B0 ;  /* 0x0000000000007941 */ /* 0x000fea0003800200 */
.L_x_7341:
[----:B------:R-:W-:Y:S01]  /*1cf20*/  I2FP.F32.U32 R27, R27 ;  /* 0x0000001b001b7245 */ /* 0x000fe20000201000 */
[----:B------:R-:W-:Y:S01]  /*1cf30*/  HADD2.F32 R26, -RZ, R18.H0_H0 ;  /* 0x20000012ff1a7230 */ /* 0x000fe20000004100 */
[----:B------:R-:W-:Y:S01]  /*1cf40*/  ISETP.NE.AND P3, PT, R28, 0x1, PT ;  /* 0x000000011c00780c */ /* 0x000fe20003f65270 */
[----:B------:R-:W-:Y:S01]  /*1cf50*/  BSSY.RECONVERGENT B0, `(.L_x_7346) ;  /* 0x000005f000007945 */ /* 0x000fe20003800200 */
[----:B------:R-:W-:Y:S02]  /*1cf60*/  HFMA2 R103, -RZ, RZ, 0, 1.1920928955078125e-07 ;  /* 0x00000002ff677431 */ /* 0x000fe400000001ff */
[----:B------:R-:W-:Y:S01]  /*1cf70*/  FFMA.FTZ R27, R27, R220, 1.1641532182693481445e-10 ;  /* 0x2f0000001b1b7423 */ /* 0x000fe200000100dc */
[----:B------:R-:W-:-:S04]  /*1cf80*/  FMUL.FTZ R26, R26, R47 ;  /* 0x0000002f1a1a7220 */ /* 0x000fc80000410000 */
[----:B------:R-:W-:Y:S01]  /*1cf90*/  FSETP.GTU.FTZ.AND P2, PT, R27, R48, PT ;  /* 0x000000301b00720b */ /* 0x000fe20003f5c000 */
[----:B------:R-:W-:-:S03]  /*1cfa0*/  @P1 HADD2.F32 R27, -RZ, R54.H0_H0 ;  /* 0x20000036ff1b1230 */ /* 0x000fc60000004100 */
[----:B------:R-:W-:Y:S02]  /*1cfb0*/  FSEL R26, R26, RZ, !P2 ;  /* 0x000000ff1a1a7208 */ /* 0x000fe40005000000 */
[----:B------:R-:W-:-:S03]  /*1cfc0*/  PLOP3.LUT P2, PT, P2, PT, PT, 0x8, 0x80 ;  /* 0x000000000080781c */ /* 0x000fc6000174e170 */
[----:B------:R-:W-:Y:S01]  /*1cfd0*/  @P1 FADD.FTZ R26, R27, R26 ;  /* 0x0000001a1b1a1221 */ /* 0x000fe20000010000 */
[----:B------:R-:W-:-:S04]  /*1cfe0*/  IMAD.MOV.U32 R27, RZ, RZ, R154 ;  /* 0x000000ffff1b7224 */ /* 0x000fc800078e009a */
        /* <DEDUP_REMOVED lines=10> */
.L_x_7348:
        /* <DEDUP_REMOVED lines=13> */
.L_x_7350:
[----:B------:R-:W-:Y:S05]  /*1d160*/  BSYNC.RECONVERGENT B1 ;  /* 0x0000000000017941 */ /* 0x000fea0003800200 */
.L_x_7349:
        /* <DEDUP_REMOVED lines=61> */
.L_x_7347:
[----:B------:R-:W-:Y:S05]  /*1d540*/  BSYNC.RECONVERGENT B0 ;  /* 0x0000000000007941 */ /* 0x000fea0003800200 */
.L_x_7346:
[----:B------:R-:W-:Y:S01]  /*1d550*/  I2FP.F32.U32 R27, R27 ;  /* 0x0000001b001b7245 */ /* 0x000fe20000201000 */
[----:B------:R-:W-:Y:S01]  /*1d560*/  HADD2.F32 R18, -RZ, R18.H1_H1 ;  /* 0x30000012ff127230 */ /* 0x000fe20000004100 */
[----:B------:R-:W-:Y:S01]  /*1d570*/  ISETP.NE.AND P4, PT, R103, 0x1, PT ;  /* 0x000000016700780c */ /* 0x000fe20003f85270 */
[----:B------:R-:W-:Y:S01]  /*1d580*/  @P1 HADD2.F32 R28, -RZ, R54.H1_H1 ;  /* 0x30000036ff1c1230 */ /* 0x000fe20000004100 */
[----:B------:R-:W-:Y:S01]  /*1d590*/  BSSY.RECONVERGENT B0, `(.L_x_7351) ;  /* 0x000005e000007945 */ /* 0x000fe20003800200 */
[----:B------:R-:W-:Y:S01]  /*1d5a0*/  FFMA.FTZ R27, R27, R220, 1.1641532182693481445e-10 ;  /* 0x2f0000001b1b7423 */ /* 0x000fe200000100dc */
[----:B------:R-:W-:Y:S01]  /*1d5b0*/  FMUL.FTZ R18, R18, R47 ;  /* 0x0000002f12127220 */ /* 0x000fe20000410000 */
[----:B------:R-:W-:Y:S01]  /*1d5c0*/  IMAD.MOV.U32 R104, RZ, RZ, 0x2 ;  /* 0x00000002ff687424 */ /* 0x000fe200078e00ff */
[----:B------:R-:W-:Y:S02]  /*1d5d0*/  MOV R29, R154 ;  /* 0x0000009a001d7202 */ /* 0x000fe40000000f00 */
[----:B------:R-:W-:-:S04]  /*1d5e0*/  FSETP.GTU.FTZ.AND P3, PT, R27, R48, PT ;  /* 0x000000301b00720b */ /* 0x000fc80003f7c000 */
        /* <DEDUP_REMOVED lines=13> */
.L_x_7353:
        /* <DEDUP_REMOVED lines=13> */
.L_x_7355:
[----:B------:R-:W-:Y:S05]  /*1d790*/  BSYNC.RECONVERGENT B1 ;  /* 0x0000000000017941 */ /* 0x000fea0003800200 */
.L_x_7354:
        /* <DEDUP_REMOVED lines=61> */
.L_x_7352:
[----:B------:R-:W-:Y:S05]  /*1db70*/  BSYNC.RECONVERGENT B0 ;  /* 0x0000000000007941 */ /* 0x000fea0003800200 */
.L_x_7351:
        /* <DEDUP_REMOVED lines=23> */
.L_x_7358:
        /* <DEDUP_REMOVED lines=13> */
.L_x_7360:
[----:B------:R-:W-:Y:S05]  /*1ddc0*/  BSYNC.RECONVERGENT B1 ;  /* 0x0000000000017941 */ /* 0x000fea0003800200 */
.L_x_7359:
        /* <DEDUP_REMOVED lines=61> */
.L_x_7357:
[----:B------:R-:W-:Y:S05]  /*1e1a0*/  BSYNC.RECONVERGENT B0 ;  /* 0x0000000000007941 */ /* 0x000fea0003800200 */
.L_x_7356:
        /* <DEDUP_REMOVED lines=14> */
.L_x_7320:
[----:B------:R-:W-:Y:S02]  /*1e290*/  SEL R103, RZ, 0x1000000, !P5 ;  /* 0x01000000ff677807 */ /* 0x000fe40006800000 */
[----:B------:R-:W-:Y:S02]  /*1e2a0*/  SEL R101, RZ, 0x10000, !P4 ;  /* 0x00010000ff657807 */ /* 0x000fe40006000000 */
[----:B------:R-:W-:Y:S02]  /*1e2b0*/  ISETP.NE.AND P5, PT, R20, RZ, PT ;  /* 0x000000ff1400720c */ /* 0x000fe40003fa5270 */
[----:B------:R-:W-:Y:S01]  /*1e2c0*/  ISETP.NE.AND P4, PT, R21, RZ, PT ;  /* 0x000000ff1500720c */ /* 0x000fe20003f85270 */
[----:B------:R-:W-:Y:S01]  /*1e2d0*/  IMAD.WIDE.U32 R20, R218, 0x10, R222 ;  /* 0x00000010da147825 */ /* 0x000fe200078e00de */
[----:B------:R-:W-:Y:S02]  /*1e2e0*/  SEL R102, RZ, 0x100, !P3 ;  /* 0x00000100ff667807 */ /* 0x000fe40005800000 */
[----:B------:R-:W-:-:S02]  /*1e2f0*/  ISETP.NE.AND P3, PT, R51, RZ, PT ;  /* 0x000000ff3300720c */ /* 0x000fc40003f65270 */
[----:B------:R0:W-:Y:S01]  /*1e300*/  STG.E.128 desc[UR6][R20.64], R16 ;  /* 0x0000001014007986 */ /* 0x0001e2000c101d06 */
[----:B------:R-:W-:Y:S02]  /*1e310*/  ISETP.NE.AND P6, PT, R15, RZ, PT ;  /* 0x000000ff0f00720c */ /* 0x000fe40003fc5270 */
[----:B------:R-:W-:Y:S02]  /*1e320*/  SEL R51, RZ, 0x1000000, !P3 ;  /* 0x01000000ff337807 */ /* 0x000fe40005800000 */
[----:B------:R-:W-:Y:S02]  /*1e330*/  SEL R100, RZ, 0x10000, !P4 ;  /* 0x00010000ff647807 */ /* 0x000fe40006000000 */
[----:B------:R-:W-:Y:S02]  /*1e340*/  SEL R15, RZ, 0x100, !P5 ;  /* 0x00000100ff0f7807 */ /* 0x000fe40006800000 */
[----:B------:R-:W-:Y:S02]  /*1e350*/  LOP3.LUT R102, R102, R103, R101, 0xfe, !PT ;  /* 0x0000006766667212 */ /* 0x000fe400078efe65 */
[----:B------:R-:W-:-:S02]  /*1e360*/  LOP3.LUT R15, R15, R51, R100, 0xfe, !PT ;  /* 0x000000330f0f7212 */ /* 0x000fc400078efe64 */
[----:B------:R-:W-:Y:S02]  /*1e370*/  SEL R100, RZ, 0x1, !P6 ;  /* 0x00000001ff647807 */ /* 0x000fe40007000000 */
[----:B------:R-:W-:Y:S02]  /*1e380*/  SEL R51, RZ, 0x1, !P2 ;  /* 0x00000001ff337807 */ /* 0x000fe40005000000 */
[----:B------:R-:W-:Y:S01]  /*1e390*/  IADD3 R219, PT, PT, R30, 0x60, RZ ;  /* 0x000000601edb7810 */ /* 0x000fe20007ffe0ff */
        /* <DEDUP_REMOVED lines=11> */
[----:B------:R-:W0:Y:S01]  /*1e450*/  LDC.64 R108, c[0x0][0x3b8] ;  /* 0x0000ee00ff6c7b82 */ /* 0x000e220000000a00 */
[----:B------:R-:W-:Y:S02]  /*1e460*/  LOP3.LUT R15, R12, 0xffff, RZ, 0xc0, !PT ;  /* 0x0000ffff0c0f7812 */ /* 0x000fe400078ec0ff */
[----:B------:R-:W-:Y:S02]  /*1e470*/  LOP3.LUT R101, R8, 0xff, RZ, 0xc0, !PT ;  /* 0x000000ff08657812 */ /* 0x000fe400078ec0ff */
[----:B------:R-:W-:Y:S02]  /*1e480*/  LOP3.LUT R100, R51, 0xff0000, RZ, 0xc0, !PT ;  /* 0x00ff000033647812 */ /* 0x000fe400078ec0ff */
[----:B------:R-:W-:Y:S02]  /*1e490*/  LOP3.LUT R102, R7, 0xff, RZ, 0xc0, !PT ;  /* 0x000000ff07667812 */ /* 0x000fe400078ec0ff */
[----:B------:R-:W-:-:S02]  /*1e4a0*/  PRMT R15, R100, 0x4210, R15 ;  /* 0x00004210640f7816 */ /* 0x000fc4000000000f */
[----:B------:R-:W-:Y:S01]  /*1e4b0*/  PRMT R100, R10, 0x7104, RZ ;  /* 0x000071040a647816 */ /* 0x000fe200000000ff */
[----:B------:R-:W-:Y:S01]  /*1e4c0*/  IMAD.WIDE.U32 R102, R102, 0x10000, RZ ;  /* 0x0001000066667825 */ /* 0x000fe200078e00ff */
[----:B------:R-:W-:Y:S02]  /*1e4d0*/  LOP3.LUT R104, R6, 0xff, RZ, 0xc0, !PT ;  /* 0x000000ff06687812 */ /* 0x000fe400078ec0ff */
[----:B------:R-:W-:-:S03]  /*1e4e0*/  LOP3.LUT R100, R15, 0xff00, R100, 0xf8, !PT ;  /* 0x0000ff000f647812 */ /* 0x000fc600078ef864 */
[----:B------:R-:W-:Y:S01]  /*1e4f0*/  IMAD.WIDE.U32 R104, R104, 0x100, RZ ;  /* 0x0000010068687825 */ /* 0x000fe200078e00ff */
[----:B------:R-:W-:-:S03]  /*1e500*/  LOP3.LUT R15, R100, 0xff, R9, 0xf8, !PT ;  /* 0x000000ff640f7812 */ /* 0x000fc600078ef809 */
[----:B------:R-:W-:-:S05]  /*1e510*/  IMAD.WIDE.U32 R100, R101, 0x1000000, RZ ;  /* 0x0100000065647825 */ /* 0x000fca00078e00ff */
[----:B------:R-:W-:Y:S02]  /*1e520*/  LOP3.LUT R15, R103, R15, R101, 0xfe, !PT ;  /* 0x0000000f670f7212 */ /* 0x000fe400078efe65 */
[----:B------:R-:W-:Y:S01]  /*1e530*/  LOP3.LUT R100, R104, R100, R102, 0xfe, !PT ;  /* 0x0000006468647212 */ /* 0x000fe200078efe66 */
[----:B0-----:R-:W-:Y:S01]  /*1e540*/  IMAD.WIDE.U32 R102, R218, 0x8, R108 ;  /* 0x00000008da667825 */ /* 0x001fe200078e006c */
[----:B------:R-:W-:Y:S02]  /*1e550*/  LOP3.LUT R101, R15, R105, RZ, 0xfc, !PT ;  /* 0x000000690f657212 */ /* 0x000fe400078efcff */
[----:B------:R-:W-:-:S05]  /*1e560*/  LOP3.LUT R100, R100, 0xff, R5, 0xf8, !PT ;  /* 0x000000ff64647812 */ /* 0x000fca00078ef805 */
[----:B------:R0:W-:Y:S02]  /*1e570*/  STG.E.64 desc[UR6][R102.64], R100 ;  /* 0x0000006466007986 */ /* 0x0001e4000c101b06 */
.L_x_7361:
[----:B------:R1:W5:Y:S04]  /*1e580*/  @P0 LDG.E.128 R56, desc[UR6][R18.64] ;  /* 0x0000000612380981 */ /* 0x000368000c1e1d00 */
[----:B------:R1:W5:Y:S04]  /*1e590*/  @P1 LDG.E.128 R52, desc[UR6][R20.64] ;  /* 0x0000000614341981 */ /* 0x000368000c1e1d00 */
[----:B0-----:R1:W5:Y:S01]  /*1e5a0*/  LDG.E.128 R100, desc[UR6][R16.64] ;  /* 0x0000000610647981 */ /* 0x001362000c1e1d00 */
        /* <DEDUP_REMOVED lines=17> */
.L_x_7365:
        /* <DEDUP_REMOVED lines=13> */
.L_x_7367:
[----:B------:R-:W-:Y:S05]  /*1e790*/  BSYNC.RECONVERGENT B1 ;  /* 0x0000000000017941 */ /* 0x000fea0003800200 */
.L_x_7366:
[----:B-1----:R-:W-:Y:S01]  /*1e7a0*/  IMAD.WIDE.U32 R16, R2, -0x326172a9, RZ ;  /* 0xcd9e8d5702107825 */ /* 0x002fe200078e00ff */
        /* <DEDUP_REMOVED lines=60> */
.L_x_7364:
[----:B------:R-:W-:Y:S05]  /*1eb70*/  BSYNC.RECONVERGENT B0 ;  /* 0x0000000000007941 */ /* 0x000fea0003800200 */
.L_x_7363:
[----:B------:R-:W-:Y:S01]  /*1eb80*/  I2FP.F32.U32 R5, R5 ;  /* 0x0000000500057245 */ /* 0x000fe20000201000 */
[----:B-----5:R-:W-:Y:S01]  /*1eb90*/  HADD2.F32 R6, -RZ, R100.H0_H0 ;  /* 0x20000064ff067230 */ /* 0x020fe20000004100 */
        /* <DEDUP_REMOVED lines=19> */
.L_x_7370:
        /* <DEDUP_REMOVED lines=13> */
.L_x_7372:
[----:B------:R-:W-:Y:S05]  /*1eda0*/  BSYNC.RECONVERGENT B1 ;  /* 0x0000000000017941 */ /* 0x000fea0003800200 */
.L_x_7371:
        /* <DEDUP_REMOVED lines=61> */
.L_x_7369:
[----:B------:R-:W-:Y:S05]  /*1f180*/  BSYNC.RECONVERGENT B0 ;  /* 0x0000000000007941 */ /* 0x000fea0003800200 */
.L_x_7368:
[----:B------:R-:W-:Y:S01]  /*1f190*/  I2FP.F32.U32 R7, R7 ;  /* 0x0000000700077245 */ /* 0x000fe20000201000 */
[----:B------:R-:W-:Y:S01]  /*1f1a0*/  HADD2.F32 R6, -RZ, R56.H0_H0 ;  /* 0x20000038ff067230 */ /* 0x000fe20000004100 */
[----:B------:R-:W-:Y:S01]  /*1f1b0*/  ISETP.NE.AND P3, PT, R9, 0x1, PT ;  /* 0x000000010900780c */ /* 0x000fe20003f65270 */
[----:B-1----:R-:W-:Y:S01]  /*1f1c0*/  @P1 HADD2.F32 R18, -RZ, R52.H0_H0 ;  /* 0x20000034ff121230 */ /* 0x002fe20000004100 */
[----:B------:R-:W-:Y:S01]  /*1f1d0*/  BSSY.RECONVERGENT B0, `(.L_x_7373) ;  /* 0x0000060000007945 */ /* 0x000fe20003800200 */
[----:B------:R-:W-:Y:S01]  /*1f1e0*/  FFMA.FTZ R7, R7, R220, 1.1641532182693481445e-10 ;  /* 0x2f00000007077423 */ /* 0x000fe200000100dc */
[----:B------:R-:W-:-:S04]  /*1f1f0*/  FMUL.FTZ R6, R6, R47 ;  /* 0x0000002f06067220 */ /* 0x000fc80000410000 */
[----:B------:R-:W-:Y:S01]  /*1f200*/  FSETP.GTU.FTZ.AND P2, PT, R7, R48, PT ;  /* 0x000000300700720b */ /* 0x000fe20003f5c000 */
[----:B------:R-:W-:-:S03]  /*1f210*/  IMAD.MOV.U32 R7, RZ, RZ, R154 ;  /* 0x000000ffff077224 */ /* 0x000fc600078e009a */
[----:B------:R-:W-:-:S05]  /*1f220*/  FSEL R6, R6, RZ, !P2 ;  /* 0x000000ff06067208 */ /* 0x000fca0005000000 */
[----:B------:R-:W-:Y:S01]  /*1f230*/  FADD.FTZ R5, R5, R6 ;  /* 0x0000000605057221 */ /* 0x000fe20000010000 */
[----:B------:R-:W-:-:S03]  /*1f240*/  IMAD.MOV.U32 R6, RZ, RZ, 0x2 ;  /* 0x00000002ff067424 */ /* 0x000fc600078e00ff */
        /* <DEDUP_REMOVED lines=13> */
.L_x_7375:
        /* <DEDUP_REMOVED lines=13> */
.L_x_7377:
[----:B------:R-:W-:Y:S05]  /*1f3f0*/  BSYNC.RECONVERGENT B1 ;  /* 0x0000000000017941 */ /* 0x000fea0003800200 */
.L_x_7376:
        /* <DEDUP_REMOVED lines=59> */
[----:B------:R-:W-:Y:S02]  /*1f7b0*/  IMAD.MOV.U32 R51, RZ, RZ, R6 ;  /* 0x000000ffff337224 */ /* 0x000fe400078e0006 */
[----:B------:R-:W-:-:S07]  /*1f7c0*/  IMAD.MOV.U32 R6, RZ, RZ, RZ ;  /* 0x000000ffff067224 */ /* 0x000fce00078e00ff */
.L_x_7374:
[----:B------:R-:W-:Y:S05]  /*1f7d0*/  BSYNC.RECONVERGENT B0 ;  /* 0x0000000000007941 */ /* 0x000fea0003800200 */
.L_x_7373:
        /* <DEDUP_REMOVED lines=21> */
.L_x_7380:
        /* <DEDUP_REMOVED lines=13> */
.L_x_7382:
[----:B------:R-:W-:Y:S05]  /*1fa00*/  BSYNC.RECONVERGENT B1 ;  /* 0x0000000000017941 */ /* 0x000fea0003800200 */
.L_x_7381:
        /* <DEDUP_REMOVED lines=61> */
.L_x_7379:
[----:B------:R-:W-:Y:S05]  /*1fde0*/  BSYNC.RECONVERGENT B0 ;  /* 0x0000000000007941 */ /* 0x000fea0003800200 */
.L_x_7378:
        /* <DEDUP_REMOVED lines=8> */
[----:B------:R-:W-:-:S04]  /*1fe70*/  FSETP.GTU.FTZ.AND P2, PT, R7, R48, PT ;  /* 0x000000300700720b */ /* 0x000fc80003f5c000 */
[----:B------:R-:W-:Y:S02]  /*1fe80*/  FSEL R7, R6, RZ, !P2 ;  /* 0x000000ff06077208 */ /* 0x000fe40005000000 */
[----:B------:R-:W-:-:S03]  /*1fe90*/  SEL R6, RZ, 0x1, P2 ;  /* 0x00000001ff067807 */ /* 0x000fc60001000000 */
[----:B------:R-:W-:Y:S01]  /*1fea0*/  FADD.FTZ R12, R12, R7 ;  /* 0x000000070c0c7221 */ /* 0x000fe20000010000 */
[----:B------:R-:W-:-:S03]  /*1feb0*/  IMAD.MOV.U32 R7, RZ, RZ, R154 ;  /* 0x000000ffff077224 */ /* 0x000fc600078e009a */
        /* <DEDUP_REMOVED lines=12> */
.L_x_7385:
        /* <DEDUP_REMOVED lines=13> */
.L_x_7387:
[----:B------:R-:W-:Y:S05]  /*20050*/  BSYNC.RECONVERGENT B1 ;  /* 0x0000000000017941 */ /* 0x000fea0003800200 */
.L_x_7386:
        /* <DEDUP_REMOVED lines=61> */
.L_x_7384:
[----:B------:R-:W-:Y:S05]  /*20430*/  BSYNC.RECONVERGENT B0 ;  /* 0x0000000000007941 */ /* 0x000fea0003800200 */
.L_x_7383:
[----:B------:R-:W-:Y:S01]  /*20440*/  I2FP.F32.U32 R7, R7 ;  /* 0x0000000700077245 */ /* 0x000fe20000201000 */
[----:B------:R-:W-:Y:S01]  /*20450*/  HADD2.F32 R8, -RZ, R101.H0_H0 ;  /* 0x20000065ff087230 */ /* 0x000fe20000004100 */
[----:B------:R-:W-:Y:S01]  /*20460*/  ISETP.NE.AND P3, PT, R10, 0x1, PT ;  /* 0x000000010a00780c */ /* 0x000fe20003f65270 */
[----:B------:R-:W-:Y:S01]  /*20470*/  BSSY.RECONVERGENT B0, `(.L_x_7388) ;  /* 0x000005d000007945 */ /* 0x000fe20003800200 */
[----:B------:R-:W-:Y:S02]  /*20480*/  IMAD.MOV.U32 R11, RZ, RZ, 0x2 ;  /* 0x00000002ff0b7424 */ /* 0x000fe400078e00ff */
[----:B------:R-:W-:Y:S01]  /*20490*/  FFMA.FTZ R7, R7, R220, 1.1641532182693481445e-10 ;  /* 0x2f00000007077423 */ /* 0x000fe200000100dc */
[----:B------:R-:W-:-:S04]  /*204a0*/  MOV R9, R154 ;  /* 0x0000009a00097202 */ /* 0x000fc80000000f00 */
        /* <DEDUP_REMOVED lines=14> */
.L_x_7390:
        /* <DEDUP_REMOVED lines=13> */
.L_x_7392:
[----:B------:R-:W-:Y:S05]  /*20660*/  BSYNC.RECONVERGENT B1 ;  /* 0x0000000000017941 */ /* 0x000fea0003800200 */
.L_x_7391:
        /* <DEDUP_REMOVED lines=61> */
.L_x_7389:
[----:B------:R-:W-:Y:S05]  /*20a40*/  BSYNC.RECONVERGENT B0 ;  /* 0x0000000000007941 */ /* 0x000fea0003800200 */
.L_x_7388:
        /* <DEDUP_REMOVED lines=8> */
[----:B------:R-:W-:Y:S02]  /*20ad0*/  FSETP.GTU.FTZ.AND P2, PT, R9, R48, PT ;  /* 0x000000300900720b */ /* 0x000fe40003f5c000 */
[----:B------:R-:W-:Y:S02]  /*20ae0*/  MOV R9, R154 ;  /* 0x0000009a00097202 */ /* 0x000fe40000000f00 */
[----:B------:R-:W-:-:S05]  /*20af0*/  FSEL R8, R8, RZ, !P2 ;  /* 0x000000ff08087208 */ /* 0x000fca0005000000 */
[----:B------:R-:W-:-:S04]  /*20b00*/  FADD.FTZ R7, R7, R8 ;  /* 0x0000000807077221 */ /* 0x000fc80000010000 */
        /* <DEDUP_REMOVED lines=13> */
.L_x_7395:
        /* <DEDUP_REMOVED lines=13> */
.L_x_7397:
[----:B------:R-:W-:Y:S05]  /*20cb0*/  BSYNC.RECONVERGENT B1 ;  /* 0x0000000000017941 */ /* 0x000fea0003800200 */
.L_x_7396:
        /* <DEDUP_REMOVED lines=61> */
.L_x_7394:
[----:B------:R-:W-:Y:S05]  /*21090*/  BSYNC.RECONVERGENT B0 ;  /* 0x0000000000007941 */ /* 0x000fea0003800200 */
.L_x_7393:
        /* <DEDUP_REMOVED lines=21> */
.L_x_7400:
        /* <DEDUP_REMOVED lines=13> */
.L_x_7402:
[----:B------:R-:W-:Y:S05]  /*212c0*/  BSYNC.RECONVERGENT B1 ;  /* 0x0000000000017941 */ /* 0x000fea0003800200 */
.L_x_7401:
        /* <DEDUP_REMOVED lines=61> */
.L_x_7399:
[----:B------:R-:W-:Y:S05]  /*216a0*/  BSYNC.RECONVERGENT B0 ;  /* 0x0000000000007941 */ /* 0x000fea0003800200 */
.L_x_7398:
        /* <DEDUP_REMOVED lines=8> */
[----:B------:R-:W-:-:S05]  /*21730*/  FSEL R8, R8, RZ, !P2 ;  /* 0x000000ff08087208 */ /* 0x000fca0005000000 */
[----:B------:R-:W-:Y:S01]  /*21740*/  FADD.FTZ R9, R21, R8 ;  /* 0x0000000815097221 */ /* 0x000fe20000010000 */
[----:B------:R-:W-:Y:S02]  /*21750*/  SEL R8, RZ, 0x1, P2 ;  /* 0x00000001ff087807 */ /* 0x000fe40001000000 */
[----:B------:R-:W-:Y:S01]  /*21760*/  ISETP.NE.AND P2, PT, R11, 0x1, PT ;  /* 0x000000010b00780c */ /* 0x000fe20003f45270 */
[----:B------:R-:W-:Y:S01]  /*21770*/  @P1 FADD.FTZ R21, R10, R9 ;  /* 0x000000090a151221 */ /* 0x000fe20000010000 */
        /* <DEDUP_REMOVED lines=12> */
.L_x_7405:
        /* <DEDUP_REMOVED lines=13> */
.L_x_7407:
[----:B------:R-:W-:Y:S05]  /*21910*/  BSYNC.RECONVERGENT B1 ;  /* 0x0000000000017941 */ /* 0x000fea0003800200 */
.L_x_7406:
        /* <DEDUP_REMOVED lines=61> */
.L_x_7404:
[----:B------:R-:W-:Y:S05]  /*21cf0*/  BSYNC.RECONVERGENT B0 ;  /* 0x0000000000007941 */ /* 0x000fea0003800200 */
.L_x_7403:
        /* <DEDUP_REMOVED lines=20> */
.L_x_7410:
        /* <DEDUP_REMOVED lines=13> */
.L_x_7412:
[----:B------:R-:W-:Y:S05]  /*21f10*/  BSYNC.RECONVERGENT B1 ;  /* 0x0000000000017941 */ /* 0x000fea0003800200 */
.L_x_7411:
        /* <DEDUP_REMOVED lines=61> */
.L_x_7409:
[----:B------:R-:W-:Y:S05]  /*222f0*/  BSYNC.RECONVERGENT B0 ;  /* 0x0000000000007941 */ /* 0x000fea0003800200 */
.L_x_7408:
        /* <DEDUP_REMOVED lines=26> */
.L_x_7415:
        /* <DEDUP_REMOVED lines=13> */
.L_x_7417:
[----:B------:R-:W-:Y:S05]  /*22570*/  BSYNC.RECONVERGENT B1 ;  /* 0x0000000000017941 */ /* 0x000fea0003800200 */
.L_x_7416:
        /* <DEDUP_REMOVED lines=61> */
.L_x_7414:
[----:B------:R-:W-:Y:S05]  /*22950*/  BSYNC.RECONVERGENT B0 ;  /* 0x0000000000007941 */ /* 0x000fea0003800200 */
.L_x_7413:
        /* <DEDUP_REMOVED lines=20> */
.L_x_7420:
        /* <DEDUP_REMOVED lines=13> */
.L_x_7422:
[----:B------:R-:W-:Y:S05]  /*22b70*/  BSYNC.RECONVERGENT B1 ;  /* 0x0000000000017941 */ /* 0x000fea0003800200 */
.L_x_7421:
        /* <DEDUP_REMOVED lines=61> */
.L_x_7419:
[----:B------:R-:W-:Y:S05]  /*22f50*/  BSYNC.RECONVERGENT B0 ;  /* 0x0000000000007941 */ /* 0x000fea0003800200 */
.L_x_7418:
[----:B------:R-:W-:Y:S01]  /*22f60*/  I2FP.F32.U32 R11, R16 ;  /* 0x00000010000b7245 */ /* 0x000fe20000201000 */
[----:B------:R-:W-:Y:S01]  /*22f70*/  HADD2.F32 R10, -RZ, R58.H1_H1 ;  /* 0x3000003aff0a7230 */ /* 0x000fe20000004100 */
        /* <DEDUP_REMOVED lines=23> */
.L_x_7425:
        /* <DEDUP_REMOVED lines=13> */
.L_x_7427:
[----:B------:R-:W-:Y:S05]  /*231c0*/  BSYNC.RECONVERGENT B1 ;  /* 0x0000000000017941 */ /* 0x000fea0003800200 */
.L_x_7426:
[----:B------:R-:W-:Y:S01]  /*231d0*/  LOP3.LUT R114, R4, UR5, R113, 0x96, !PT ;  /* 0x0000000504727c12 */ /* 0x000fe2000f8e9671 */
[----:B------:R-:W-:Y:S01]  /*231e0*/  IMAD.WIDE.U32 R16, R2, -0x326172a9, RZ ;  /* 0xcd9e8d5702107825 */ /* 0x000fe200078e00ff */
[----:B------:R-:W-:-:S03]  /*231f0*/  UIADD3 UR15, UPT, UPT, UR4, -0x61c88647, URZ ;  /* 0x9e3779b9040f7890 */ /* 0x000fc6000fffe0ff */
[----:B------:R-:W-:Y:S02]  /*23200*/  HFMA2 R109, -RZ, RZ, 0, 0 ;  /* 0x00000000ff6d7431 */ /* 0x000fe400000001ff */
[----:B------:R-:W-:Y:S01]  /*23210*/  IMAD.WIDE.U32 R114, R114, -0x326172a9, RZ ;  /* 0xcd9e8d5772727825 */ /* 0x000fe200078e00ff */
[----:B------:R-:W-:-:S03]  /*23220*/  LOP3.LUT R17, R3, UR4, R17, 0x96, !PT ;  /* 0x0000000403117c12 */ /* 0x000fc6000f8e9611 */
[----:B------:R-:W-:Y:S01]  /*23230*/  IMAD.MOV.U32 R11, RZ, RZ, R51 ;  /* 0x000000ffff0b7224 */ /* 0x000fe200078e0033 */
        /* <DEDUP_REMOVED lines=50> */
[----:B------:R-:W-:Y:S01]  /*23560*/  IMAD.WIDE.U32 R16, R17, -0x2daee0ad, RZ ;  /* 0xd2511f5311107825 */ /* 0x000fe200078e00ff */
[----:B------:R-:W-:-:S03]  /*23570*/  MOV R154, R114 ;  /* 0x00000072009a7202 */ /* 0x000fc60000000f00 */
[----:B------:R-:W-:Y:S01]  /*23580*/  IMAD.MOV.U32 R51, RZ, RZ, R16 ;  /* 0x000000ffff337224 */ /* 0x000fe200078e0010 */
[----:B------:R-:W-:-:S07]  /*23590*/  LOP3.LUT R49, R112, UR15, R17, 0x96, !PT ;  /* 0x0000000f70317c12 */ /* 0x000fce000f8e9611 */
.L_x_7424:
[----:B------:R-:W-:Y:S05]  /*235a0*/  BSYNC.RECONVERGENT B0 ;  /* 0x0000000000007941 */ /* 0x000fea0003800200 */
.L_x_7423:
        /* <DEDUP_REMOVED lines=20> */
.L_x_7430:
        /* <DEDUP_REMOVED lines=13> */
.L_x_7432:
[----:B------:R-:W-:Y:S05]  /*237c0*/  BSYNC.RECONVERGENT B1 ;  /* 0x0000000000017941 */ /* 0x000fea0003800200 */
.L_x_7431:
[----:B------:R-:W-:Y:S01]  /*237d0*/  LOP3.LUT R16, R4, UR5, R113, 0x96, !PT ;  /* 0x0000000504107c12 */ /* 0x000fe2000f8e9671 */
[----:B------:R-:W-:Y:S01]  /*237e0*/  IMAD.WIDE.U32 R114, R2, -0x326172a9, RZ ;  /* 0xcd9e8d5702727825 */ /* 0x000fe200078e00ff */
[----:B------:R-:W-:-:S03]  /*237f0*/  UIADD3 UR15, UPT, UPT, UR4, -0x61c88647, URZ ;  /* 0x9e3779b9040f7890 */ /* 0x000fc6000fffe0ff */
[----:B------:R-:W-:Y:S01]  /*23800*/  IMAD.WIDE.U32 R16, R16, -0x326172a9, RZ ;  /* 0xcd9e8d5710107825 */ /* 0x000fe200078e00ff */
[----:B------:R-:W-:-:S03]  /*23810*/  LOP3.LUT R115, R3, UR4, R115, 0x96, !PT ;  /* 0x0000000403737c12 */ /* 0x000fc6000f8e9673 */
        /* <DEDUP_REMOVED lines=48> */
[----:B------:R-:W-:-:S04]  /*23b20*/  IMAD.WIDE.U32 R16, R17, -0x326172a9, RZ ;  /* 0xcd9e8d5711107825 */ /* 0x000fc800078e00ff */
[----:B------:R-:W-:Y:S01]  /*23b30*/  IMAD.MOV.U32 R154, RZ, RZ, R16 ;  /* 0x000000ffff9a7224 */ /* 0x000fe200078e0010 */
[----:B------:R-:W-:Y:S01]  /*23b40*/  LOP3.LUT R50, R114, UR15, R17, 0x96, !PT ;  /* 0x0000000f72327c12 */ /* 0x000fe2000f8e9611 */
[----:B------:R-:W-:Y:S01]  /*23b50*/  UIADD3 UR15, UPT, UPT, UR5, -0x695add53, URZ ;  /* 0x96a522ad050f7890 */ /* 0x000fe2000fffe0ff */
[----:B------:R-:W-:-:S05]  /*23b60*/  IMAD.WIDE.U32 R16, R49, -0x2daee0ad, RZ ;  /* 0xd2511f5331107825 */ /* 0x000fca00078e00ff */
[----:B------:R-:W-:Y:S02]  /*23b70*/  LOP3.LUT R49, R112, UR15, R17, 0x96, !PT ;  /* 0x0000000f70317c12 */ /* 0x000fe4000f8e9611 */
[----:B------:R-:W-:Y:S01]  /*23b80*/  MOV R17, R51 ;  /* 0x0000003300117202 */ /* 0x000fe20000000f00 */
[----:B------:R-:W-:-:S07]  /*23b90*/  IMAD.MOV.U32 R51, RZ, RZ, R16 ;  /* 0x000000ffff337224 */ /* 0x000fce00078e0010 */
.L_x_7429:
[----:B------:R-:W-:Y:S05]  /*23ba0*/  BSYNC.RECONVERGENT B0 ;  /* 0x0000000000007941 */ /* 0x000fea0003800200 */
.L_x_7428:
[----:B------:R-:W-:Y:S01]  /*23bb0*/  I2FP.F32.U32 R17, R17 ;  /* 0x0000001100117245 */ /* 0x000fe20000201000 */
[----:B------:R-:W-:Y:S01]  /*23bc0*/  HADD2.F32 R16, -RZ, R59.H0_H0 ;  /* 0x2000003bff107230 */ /* 0x000fe20000004100 */
        /* <DEDUP_REMOVED lines=9> */
[----:B------:R-:W-:-:S05]  /*23c60*/  @P1 HADD2.F32 R16, -RZ, R55.H0_H0 ;  /* 0x20000037ff101230 */ /* 0x000fca0000004100 */
[--C-:B------:R-:W-:Y:S01]  /*23c70*/  @P1 FADD.FTZ R16, R16, R11.reuse ;  /* 0x0000000b10101221 */ /* 0x100fe20000010000 */
[----:B------:R-:W-:Y:S02]  /*23c80*/  @!P1 MOV R16, R11 ;  /* 0x0000000b00109202 */ /* 0x000fe40000000f00 */
[----:B------:R-:W-:Y:S01]  /*23c90*/  PRMT R11, R17, 0x7610, R11 ;  /* 0x00007610110b7816 */ /* 0x000fe2000000000b */
[----:B------:R-:W-:Y:S01]  /*23ca0*/  IMAD.MOV.U32 R17, RZ, RZ, R154 ;  /* 0x000000ffff117224 */ /* 0x000fe200078e009a */
        /* <DEDUP_REMOVED lines=10> */
.L_x_7435:
        /* <DEDUP_REMOVED lines=13> */
.L_x_7437:
[----:B------:R-:W-:Y:S05]  /*23e20*/  BSYNC.RECONVERGENT B1 ;  /* 0x0000000000017941 */ /* 0x000fea0003800200 */
.L_x_7436:
[----:B------:R-:W-:Y:S01]  /*23e30*/  LOP3.LUT R112, R4, UR5, R115, 0x96, !PT ;  /* 0x0000000504707c12 */ /* 0x000fe2000f8e9673 */
[----:B------:R-:W-:Y:S01]  /*23e40*/  IMAD.WIDE.U32 R116, R2, -0x326172a9, RZ ;  /* 0xcd9e8d5702747825 */ /* 0x000fe200078e00ff */
[----:B------:R-:W-:-:S03]  /*23e50*/  UIADD3 UR15, UPT, UPT, UR4, -0x61c88647, URZ ;  /* 0x9e3779b9040f7890 */ /* 0x000fc6000fffe0ff */
        /* <DEDUP_REMOVED lines=58> */
.L_x_7434:
[----:B------:R-:W-:Y:S05]  /*24200*/  BSYNC.RECONVERGENT B0 ;  /* 0x0000000000007941 */ /* 0x000fea0003800200 */
.L_x_7433:
[----:B------:R-:W-:Y:S01]  /*24210*/  I2FP.F32.U32 R17, R17 ;  /* 0x0000001100117245 */ /* 0x000fe20000201000 */
[----:B------:R-:W-:Y:S01]  /*24220*/  HADD2.F32 R112, -RZ, R103.H1_H1 ;  /* 0x30000067ff707230 */ /* 0x000fe20000004100 */
        /* <DEDUP_REMOVED lines=18> */
.L_x_7440:
        /* <DEDUP_REMOVED lines=9> */
[----:B------:R-:W-:Y:S02]  /*243e0*/  @!P6 IADD3 R50, PT, PT, R4, 0x1, RZ ;  /* 0x000000010432e810 */ /* 0x000fe40007ffe0ff */
[----:B------:R-:W-:Y:S02]  /*243f0*/  @!P6 MOV R3, RZ ;  /* 0x000000ff0003e202 */ /* 0x000fe40000000f00 */
[----:B------:R-:W-:-:S13]  /*24400*/  ISETP.NE.AND P0, PT, R2, RZ, !P6 ;  /* 0x000000ff0200720c */ /* 0x000fda0007705270 */
[----:B------:R-:W-:Y:S01]  /*24410*/  @P0 IMAD.MOV R50, RZ, RZ, R4 ;  /* 0x000000ffff320224 */ /* 0x000fe200078e0204 */
[----:B------:R-:W-:-:S03]  /*24420*/  ISETP.NE.AND P0, PT, R49, RZ, PT ;  /* 0x000000ff3100720c */ /* 0x000fc60003f05270 */
[----:B------:R-:W-:-:S10]  /*24430*/  @!P6 IMAD.MOV.U32 R4, RZ, RZ, R50 ;  /* 0x000000ffff04e224 */ /* 0x000fd400078e0032 */
.L_x_7442:
[----:B------:R-:W-:Y:S05]  /*24440*/  BSYNC.RECONVERGENT B1 ;  /* 0x0000000000017941 */ /* 0x000fea0003800200 */
.L_x_7441:
[----:B------:R-:W-:Y:S01]  /*24450*/  LOP3.LUT R112, R4, UR5, R115, 0x96, !PT ;  /* 0x0000000504707c12 */ /* 0x000fe2000f8e9673 */
[----:B------:R-:W-:Y:S01]  /*24460*/  IMAD.WIDE.U32 R116, R2, -0x326172a9, RZ ;  /* 0xcd9e8d5702747825 */ /* 0x000fe200078e00ff */
[----:B------:R-:W-:-:S03]  /*24470*/  UIADD3 UR15, UPT, UPT, UR4, -0x61c88647, URZ ;  /* 0x9e3779b9040f7890 */ /* 0x000fc6000fffe0ff */
        /* <DEDUP_REMOVED lines=58> */
.L_x_7439:
[----:B------:R-:W-:Y:S05]  /*24820*/  BSYNC.RECONVERGENT B0 ;  /* 0x0000000000007941 */ /* 0x000fea0003800200 */
.L_x_7438:
        /* <DEDUP_REMOVED lines=11> */
[----:B------:R-:W-:Y:S01]  /*248e0*/  @P1 HADD2.F32 R114, -RZ, R55.H1_H1 ;  /* 0x30000037ff721230 */ /* 0x000fe20000004100 */
[----:B------:R-:W-:-:S04]  /*248f0*/  PRMT R12, R103, 0x7610, R12 ;  /* 0x00007610670c7816 */ /* 0x000fc8000000000c */
[--C-:B------:R-:W-:Y:S01]  /*24900*/  @P1 FADD.FTZ R17, R114, R111.reuse ;  /* 0x0000006f72111221 */ /* 0x100fe20000010000 */
[----:B------:R-:W-:-:S05]  /*24910*/  @!P1 IMAD.MOV.U32 R17, RZ, RZ, R111 ;  /* 0x000000ffff119224 */ /* 0x000fca00078e006f */
[----:B------:R-:W-:-:S04]  /*24920*/  F2FP.F16.F32.PACK_AB R111, RZ, R17 ;  /* 0x00000011ff6f723e */ /* 0x000fc800000000ff */
[----:B------:R-:W-:Y:S01]  /*24930*/  PRMT R103, R109, 0x5410, R111 ;  /* 0x000054106d677816 */ /* 0x000fe2000000006f */
[----:B------:R-:W-:Y:S06]  /*24940*/  BRA `(.L_x_7443) ;  /* 0x00000030008c7947 */ /* 0x000fec0003800000 */
.L_x_7362:
        /* <DEDUP_REMOVED lines=16> */
.L_x_7446:
        /* <DEDUP_REMOVED lines=13> */
.L_x_7448:
[----:B------:R-:W-:Y:S05]  /*24b20*/  BSYNC.RECONVERGENT B1 ;  /* 0x0000000000017941 */ /* 0x000fea0003800200 */
.L_x_7447:
        /* <DEDUP_REMOVED lines=61> */
.L_x_7445:
[----:B------:R-:W-:Y:S05]  /*24f00*/  BSYNC.RECONVERGENT B0 ;  /* 0x0000000000007941 */ /* 0x000fea0003800200 */
.L_x_7444:
[----:B------:R-:W-:Y:S01]  /*24f10*/  I2FP.F32.U32 R15, R15 ;  /* 0x0000000f000f7245 */ /* 0x000fe20000201000 */
[----:B-----5:R-:W-:Y:S01]  /*24f20*/  HADD2.F32 R14, -RZ, R100.H0_H0 ;  /* 0x20000064ff0e7230 */ /* 0x020fe20000004100 */
[----:B------:R-:W-:Y:S01]  /*24f30*/  ISETP.NE.AND P3, PT, R16, 0x1, PT ;  /* 0x000000011000780c */ /* 0x000fe20003f65270 */
[----:B------:R-:W-:Y:S01]  /*24f40*/  BSSY.RECONVERGENT B0, `(.L_x_7449) ;  /* 0x0000060000007945 */ /* 0x000fe20003800200 */
[----:B------:R-:W-:Y:S02]  /*24f50*/  IMAD.MOV.U32 R17, RZ, RZ, 0x2 ;  /* 0x00000002ff117424 */ /* 0x000fe400078e00ff */
[----:B------:R-:W-:Y:S01]  /*24f60*/  FFMA.FTZ R15, R15, R220, 1.1641532182693481445e-10 ;  /* 0x2f0000000f0f7423 */ /* 0x000fe200000100dc */
[----:B------:R-:W-:-:S04]  /*24f70*/  FMUL.FTZ R14, R14, R47 ;  /* 0x0000002f0e0e7220 */ /* 0x000fc80000410000 */
[----:B------:R-:W-:Y:S01]  /*24f80*/  FSETP.GTU.FTZ.AND P2, PT, R15, R48, PT ;  /* 0x000000300f00720b */ /* 0x000fe20003f5c000 */
[----:B------:R-:W-:-:S03]  /*24f90*/  @P1 HADD2.F32 R15, -RZ, R52.H0_H0 ;  /* 0x20000034ff0f1230 */ /* 0x000fc60000004100 */
        /* <DEDUP_REMOVED lines=15> */
.L_x_7451:
        /* <DEDUP_REMOVED lines=13> */
.L_x_7453:
[----:B------:R-:W-:Y:S05]  /*25160*/  BSYNC.RECONVERGENT B1 ;  /* 0x0000000000017941 */ /* 0x000fea0003800200 */
.L_x_7452:
        /* <DEDUP_REMOVED lines=61> */
.L_x_7450:
[----:B------:R-:W-:Y:S05]  /*25540*/  BSYNC.RECONVERGENT B0 ;  /* 0x0000000000007941 */ /* 0x000fea0003800200 */
.L_x_7449:
        /* <DEDUP_REMOVED lines=24> */
.L_x_7456:
        /* <DEDUP_REMOVED lines=13> */
.L_x_7458:
[----:B------:R-:W-:Y:S05]  /*257a0*/  BSYNC.RECONVERGENT B1 ;  /* 0x0000000000017941 */ /* 0x000fea0003800200 */
.L_x_7457:
        /* <DEDUP_REMOVED lines=61> */
.L_x_7455:
[----:B------:R-:W-:Y:S05]  /*25b80*/  BSYNC.RECONVERGENT B0 ;  /* 0x0000000000007941 */ /* 0x000fea0003800200 */
.L_x_7454:
        /* <DEDUP_REMOVED lines=24> */
.L_x_7461:
        /* <DEDUP_REMOVED lines=13> */
.L_x_7463:
[----:B------:R-:W-:Y:S05]  /*25de0*/  BSYNC.RECONVERGENT B1 ;  /* 0x0000000000017941 */ /* 0x000fea0003800200 */
.L_x_7462:
        /* <DEDUP_REMOVED lines=49> */
[----:B------:R-:W-:-:S04]  /*26100*/  IMAD.WIDE.U32 R14, R15, -0x326172a9, RZ ;  /* 0xcd9e8d570f0e7825 */ /* 0x000fc800078e00ff */
[----:B------:R-:W-:Y:S01]  /*26110*/  IMAD.MOV.U32 R17, RZ, RZ, RZ ;  /* 0x000000ffff117224 */ /* 0x000fe200078e00ff */
[----:B------:R-:W-:Y:S01]  /*26120*/  LOP3.LUT R15, R110, UR15, R15, 0x96, !PT ;  /* 0x0000000f6e0f7c12 */ /* 0x000fe2000f8e960f */
[----:B------:R-:W-:Y:S01]  /*26130*/  UIADD3 UR15, UPT, UPT, UR4, -0x700cb87f, URZ ;  /* 0x8ff34781040f7890 */ /* 0x000fe2000fffe0ff */
[----:B------:R-:W-:-:S04]  /*26140*/  IMAD.WIDE.U32 R110, R111, -0x326172a9, RZ ;  /* 0xcd9e8d576f6e7825 */ /* 0x000fc800078e00ff */
[----:B------:R-:W-:Y:S01]  /*26150*/  IMAD.MOV.U32 R154, RZ, RZ, R110 ;  /* 0x000000ffff9a7224 */ /* 0x000fe200078e006e */
[----:B------:R-:W-:Y:S01]  /*26160*/  LOP3.LUT R50, R14, UR15, R111, 0x96, !PT ;  /* 0x0000000f0e327c12 */ /* 0x000fe2000f8e966f */
[----:B------:R-:W-:Y:S01]  /*26170*/  UIADD3 UR15, UPT, UPT, UR5, -0x695add53, URZ ;  /* 0x96a522ad050f7890 */ /* 0x000fe2000fffe0ff */
[----:B------:R-:W-:-:S05]  /*26180*/  IMAD.WIDE.U32 R14, R15, -0x2daee0ad, RZ ;  /* 0xd2511f530f0e7825 */ /* 0x000fca00078e00ff */
[----:B------:R-:W-:Y:S01]  /*26190*/  LOP3.LUT R49, R16, UR15, R15, 0x96, !PT ;  /* 0x0000000f10317c12 */ /* 0x000fe2000f8e960f */
[----:B------:R-:W-:Y:S01]  /*261a0*/  IMAD.MOV.U32 R15, RZ, RZ, R51 ;  /* 0x000000ffff0f7224 */ /* 0x000fe200078e0033 */
[----:B------:R-:W-:-:S07]  /*261b0*/  MOV R51, R14 ;  /* 0x0000000e00337202 */ /* 0x000fce0000000f00 */
.L_x_7460:
[----:B------:R-:W-:Y:S05]  /*261c0*/  BSYNC.RECONVERGENT B0 ;  /* 0x0000000000007941 */ /* 0x000fea0003800200 */
.L_x_7459:
        /* <DEDUP_REMOVED lines=24> */
.L_x_7466:
        /* <DEDUP_REMOVED lines=13> */
.L_x_7468:
[----:B------:R-:W-:Y:S05]  /*26420*/  BSYNC.RECONVERGENT B1 ;  /* 0x0000000000017941 */ /* 0x000fea0003800200 */
.L_x_7467:
        /* <DEDUP_REMOVED lines=56> */
[----:B------:R-:W-:-:S04]  /*267b0*/  MOV R154, R110 ;  /* 0x0000006e009a7202 */ /* 0x000fc80000000f00 */
[----:B------:R-:W-:Y:S01]  /*267c0*/  LOP3.LUT R49, R16, UR15, R15, 0x96, !PT ;  /* 0x0000000f10317c12 */ /* 0x000fe2000f8e960f */
[----:B------:R-:W-:Y:S02]  /*267d0*/  HFMA2 R16, -RZ, RZ, 0, 0 ;  /* 0x00000000ff107431 */ /* 0x000fe400000001ff */
[----:B------:R-:W-:Y:S02]  /*267e0*/  IMAD.MOV.U32 R15, RZ, RZ, R51 ;  /* 0x000000ffff0f7224 */ /* 0x000fe400078e0033 */
[----:B------:R-:W-:-:S07]  /*267f0*/  IMAD.MOV.U32 R51, RZ, RZ, R14 ;  /* 0x000000ffff337224 */ /* 0x000fce00078e000e */
.L_x_7465:
[----:B------:R-:W-:Y:S05]  /*26800*/  BSYNC.RECONVERGENT B0 ;  /* 0x0000000000007941 */ /* 0x000fea0003800200 */
.L_x_7464:
[----:B------:R-:W-:Y:S01]  /*26810*/  I2FP.F32.U32 R15, R15 ;  /* 0x0000000f000f7245 */ /* 0x000fe20000201000 */
[----:B------:R-:W-:Y:S01]  /*26820*/  HADD2.F32 R14, -RZ, R102.H0_H0 ;  /* 0x20000066ff0e7230 */ /* 0x000fe20000004100 */
        /* <DEDUP_REMOVED lines=21> */
.L_x_7471:
        /* <DEDUP_REMOVED lines=13> */
.L_x_7473:
[----:B------:R-:W-:Y:S05]  /*26a50*/  BSYNC.RECONVERGENT B1 ;  /* 0x0000000000017941 */ /* 0x000fea0003800200 */
.L_x_7472:
        /* <DEDUP_REMOVED lines=61> */
.L_x_7470:
[----:B------:R-:W-:Y:S05]  /*26e30*/  BSYNC.RECONVERGENT B0 ;  /* 0x0000000000007941 */ /* 0x000fea0003800200 */
.L_x_7469:
[----:B------:R-:W-:Y:S01]  /*26e40*/  I2FP.F32.U32 R15, R15 ;  /* 0x0000000f000f7245 */ /* 0x000fe20000201000 */
[----:B------:R-:W-:Y:S01]  /*26e50*/  HADD2.F32 R102, -RZ, R102.H1_H1 ;  /* 0x30000066ff667230 */ /* 0x000fe20000004100 */
[----:B------:R-:W-:Y:S01]  /*26e60*/  ISETP.NE.AND P4, PT, R111, 0x1, PT ;  /* 0x000000016f00780c */ /* 0x000fe20003f85270 */
[----:B------:R-:W-:Y:S01]  /*26e70*/  @P1 HADD2.F32 R16, -RZ, R54.H1_H1 ;  /* 0x30000036ff101230 */ /* 0x000fe20000004100 */
[----:B------:R-:W-:Y:S01]  /*26e80*/  BSSY.RECONVERGENT B0, `(.L_x_7474) ;  /* 0x000005e000007945 */ /* 0x000fe20003800200 */
[----:B------:R-:W-:Y:S01]  /*26e90*/  FFMA.FTZ R15, R15, R220, 1.1641532182693481445e-10 ;  /* 0x2f0000000f0f7423 */ /* 0x000fe200000100dc */
[----:B------:R-:W-:Y:S01]  /*26ea0*/  FMUL.FTZ R102, R102, R47 ;  /* 0x0000002f66667220 */ /* 0x000fe20000410000 */
[----:B------:R-:W-:Y:S02]  /*26eb0*/  HFMA2 R113, -RZ, RZ, 0, 1.1920928955078125e-07 ;  /* 0x00000002ff717431 */ /* 0x000fe400000001ff */
[----:B------:R-:W-:Y:S01]  /*26ec0*/  IMAD.MOV.U32 R17, RZ, RZ, R154 ;  /* 0x000000ffff117224 */ /* 0x000fe200078e009a */
        /* <DEDUP_REMOVED lines=14> */
.L_x_7476:
        /* <DEDUP_REMOVED lines=13> */
.L_x_7478:
[----:B------:R-:W-:Y:S05]  /*27080*/  BSYNC.RECONVERGENT B1 ;  /* 0x0000000000017941 */ /* 0x000fea0003800200 */
.L_x_7477:
        /* <DEDUP_REMOVED lines=61> */
.L_x_7475:
[----:B------:R-:W-:Y:S05]  /*27460*/  BSYNC.RECONVERGENT B0 ;  /* 0x0000000000007941 */ /* 0x000fea0003800200 */
.L_x_7474:
        /* <DEDUP_REMOVED lines=23> */
.L_x_7481:
        /* <DEDUP_REMOVED lines=13> */
.L_x_7483:
[----:B------:R-:W-:Y:S05]  /*276b0*/  BSYNC.RECONVERGENT B1 ;  /* 0x0000000000017941 */ /* 0x000fea0003800200 */
.L_x_7482:
        /* <DEDUP_REMOVED lines=60> */
[----:B------:R-:W-:-:S07]  /*27a80*/  HFMA2 R112, -RZ, RZ, 0, 0 ;  /* 0x00000000ff707431 */ /* 0x000fce00000001ff */
.L_x_7480:
[----:B------:R-:W-:Y:S05]  /*27a90*/  BSYNC.RECONVERGENT B0 ;  /* 0x0000000000007941 */ /* 0x000fea0003800200 */
.L_x_7479:
        /* <DEDUP_REMOVED lines=14> */
.L_x_7443:
[----:B------:R-:W-:Y:S01]  /*27b80*/  SEL R108, RZ, 0x1000000, !P5 ;  /* 0x01000000ff6c7807 */ /* 0x000fe20006800000 */
[----:B------:R-:W-:Y:S01]  /*27b90*/  VIADD R194, R30, 0x80 ;  /* 0x000000801ec27836 */ /* 0x000fe20000000000 */
        /* <DEDUP_REMOVED lines=13> */
[----:B------:R0:W-:Y:S02]  /*27c70*/  STG.E.128 desc[UR6][R104.64], R100 ;  /* 0x0000006468007986 */ /* 0x0001e4000c101d06 */
        /* <DEDUP_REMOVED lines=29> */
.L_x_7484:
        /* <DEDUP_REMOVED lines=17> */
[----:B------:R-:W-:Y:S01]  /*27f60*/  @P2 IADD3 R8, PT, PT, R112, 0x1, RZ ;  /* 0x0000000170082810 */ /* 0x000fe20007ffe0ff */
[----:B------:R-:W-:Y:S02]  /*27f70*/  @!P2 IMAD.MOV.U32 R5, RZ, RZ, R49 ;  /* 0x000000ffff05a224 */ /* 0x000fe400078e0031 */
[----:B------:R-:W-:Y:S02]  /*27f80*/  @P2 IMAD.MOV.U32 R111, RZ, RZ, R51 ;  /* 0x000000ffff6f2224 */ /* 0x000fe400078e0033 */
[----:B------:R-:W-:Y:S01]  /*27f90*/  @P2 IMAD.MOV.U32 R5, RZ, RZ, R50 ;  /* 0x000000ffff052224 */ /* 0x000fe200078e0032 */
[----:B------:R-:W-:Y:S06]  /*27fa0*/  BRA `(.L_x_7487) ;  /* 0x00000004002c7947 */ /* 0x000fec0003800000 */
.L_x_7488:
        /* <DEDUP_REMOVED lines=13> */
.L_x_7490:
[----:B------:R-:W-:Y:S05]  /*28080*/  BSYNC.RECONVERGENT B1 ;  /* 0x0000000000017941 */ /* 0x000fea0003800200 */
.L_x_7489:
[----:B0-----:R-:W-:Y:S01]  /*28090*/  IMAD.WIDE.U32 R104, R2, -0x326172a9, RZ ;  /* 0xcd9e8d5702687825 */ /* 0x001fe200078e00ff */
        /* <DEDUP_REMOVED lines=60> */
.L_x_7487:
[----:B------:R-:W-:Y:S05]  /*28460*/  BSYNC.RECONVERGENT B0 ;  /* 0x0000000000007941 */ /* 0x000fea0003800200 */
.L_x_7486:
[----:B------:R-:W-:Y:S01]  /*28470*/  I2FP.F32.U32 R5, R5 ;  /* 0x0000000500057245 */ /* 0x000fe20000201000 */
[----:B-----5:R-:W-:Y:S01]  /*28480*/  HADD2.F32 R6, -RZ, R100.H0_H0 ;  /* 0x20000064ff067230 */ /* 0x020fe20000004100 */
        /* <DEDUP_REMOVED lines=20> */
.L_x_7493:
        /* <DEDUP_REMOVED lines=13> */
.L_x_7495:
[----:B------:R-:W-:Y:S05]  /*286a0*/  BSYNC.RECONVERGENT B1 ;  /* 0x0000000000017941 */ /* 0x000fea0003800200 */
.L_x_7494:
        /* <DEDUP_REMOVED lines=61> */
.L_x_7492:
[----:B------:R-:W-:Y:S05]  /*28a80*/  BSYNC.RECONVERGENT B0 ;  /* 0x0000000000007941 */ /* 0x000fea0003800200 */
.L_x_7491:
        /* <DEDUP_REMOVED lines=25> */
.L_x_7498:
        /* <DEDUP_REMOVED lines=13> */
.L_x_7500:
[----:B------:R-:W-:Y:S05]  /*28cf0*/  BSYNC.RECONVERGENT B1 ;  /* 0x0000000000017941 */ /* 0x000fea0003800200 */
.L_x_7499:
        /* <DEDUP_REMOVED lines=58> */
[----:B------:R-:W-:Y:S02]  /*290a0*/  IMAD.MOV.U32 R7, RZ, RZ, R111 ;  /* 0x000000ffff077224 */ /* 0x000fe400078e006f */
[----:B------:R-:W-:Y:S02]  /*290b0*/  IMAD.MOV.U32 R111, RZ, RZ, R6 ;  /* 0x000000ffff6f7224 */ /* 0x000fe400078e0006 */
[----:B------:R-:W-:-:S07]  /*290c0*/  HFMA2 R6, -RZ, RZ, 0, 0 ;  /* 0x00000000ff067431 */ /* 0x000fce00000001ff */
.L_x_7497:
[----:B------:R-:W-:Y:S05]  /*290d0*/  BSYNC.RECONVERGENT B0 ;  /* 0x0000000000007941 */ /* 0x000fea0003800200 */
.L_x_7496:
[----:B------:R-:W-:Y:S01]  /*290e0*/  I2FP.F32.U32 R7, R7 ;  /* 0x0000000700077245 */ /* 0x000fe20000201000 */
[----:B------:R-:W-:Y:S01]  /*290f0*/  HADD2.F32 R100, -RZ, R100.H1_H1 ;  /* 0x30000064ff647230 */ /* 0x000fe20000004100 */
[----:B------:R-:W-:Y:S01]  /*29100*/  ISETP.NE.AND P3, PT, R6, 0x1, PT ;  /* 0x000000010600780c */ /* 0x000fe20003f65270 */
[----:B------:R-:W-:Y:S01]  /*29110*/  BSSY.RECONVERGENT B0, `(.L_x_7501) ;  /* 0x000005e000007945 */ /* 0x000fe20003800200 */
[----:B------:R-:W-:Y:S01]  /*29120*/  LOP3.LUT R13, R13, 0xfffffff7, RZ, 0xc0, !PT ;  /* 0xfffffff70d0d7812 */ /* 0x000fe200078ec0ff */
[----:B------:R-:W-:Y:S01]  /*29130*/  FFMA.FTZ R7, R7, R220, 1.1641532182693481445e-10 ;  /* 0x2f00000007077423 */ /* 0x000fe200000100dc */
[----:B------:R-:W-:Y:S01]  /*29140*/  FMUL.FTZ R12, R100, R47 ;  /* 0x0000002f640c7220 */ /* 0x000fe20000410000 */
[----:B------:R-:W-:-:S03]  /*29150*/  IMAD.MOV.U32 R8, RZ, RZ, 0x2 ;  /* 0x00000002ff087424 */ /* 0x000fc600078e00ff */
        /* <DEDUP_REMOVED lines=14> */
.L_x_7503:
        /* <DEDUP_REMOVED lines=13> */
.L_x_7505:
[----:B------:R-:W-:Y:S05]  /*29310*/  BSYNC.RECONVERGENT B1 ;  /* 0x0000000000017941 */ /* 0x000fea0003800200 */
.L_x_7504:
        /* <DEDUP_REMOVED lines=58> */
[----:B------:R-:W-:Y:S01]  /*296c0*/  IMAD.MOV.U32 R8, RZ, RZ, RZ ;  /* 0x000000ffff087224 */ /* 0x000fe200078e00ff */
[----:B------:R-:W-:Y:S01]  /*296d0*/  MOV R7, R111 ;  /* 0x0000006f00077202 */ /* 0x000fe20000000f00 */
[----:B------:R-:W-:-:S07]  /*296e0*/  IMAD.MOV.U32 R111, RZ, RZ, R6 ;  /* 0x000000ffff6f7224 */ /* 0x000fce00078e0006 */
.L_x_7502:
[----:B------:R-:W-:Y:S05]  /*296f0*/  BSYNC.RECONVERGENT B0 ;  /* 0x0000000000007941 */ /* 0x000fea0003800200 */
.L_x_7501:
[----:B------:R-:W-:Y:S01]  /*29700*/  I2FP.F32.U32 R7, R7 ;  /* 0x0000000700077245 */ /* 0x000fe20000201000 */
[----:B------:R-:W-:Y:S01]  /*29710*/  HADD2.F32 R6, -RZ, R56.H1_H1 ;  /* 0x30000038ff067230 */ /* 0x000fe20000004100 */
[----:B------:R-:W-:Y:S01]  /*29720*/  ISETP.NE.AND P3, PT, R8, 0x1, PT ;  /* 0x000000010800780c */ /* 0x000fe20003f65270 */
[----:B------:R-:W-:Y:S01]  /*29730*/  BSSY.RECONVERGENT B0, `(.L_x_7506) ;  /* 0x0000061000007945 */ /* 0x000fe20003800200 */
[----:B------:R-:W-:Y:S02]  /*29740*/  IMAD.MOV.U32 R10, RZ, RZ, 0x2 ;  /* 0x00000002ff0a7424 */ /* 0x000fe400078e00ff */
[----:B------:R-:W-:Y:S01]  /*29750*/  FFMA.FTZ R7, R7, R220, 1.1641532182693481445e-10 ;  /* 0x2f00000007077423 */ /* 0x000fe200000100dc */
[----:B------:R-:W-:-:S04]  /*29760*/  FMUL.FTZ R6, R6, R47 ;  /* 0x0000002f06067220 */ /* 0x000fc80000410000 */
[----:B------:R-:W-:-:S04]  /*29770*/  FSETP.GTU.FTZ.AND P2, PT, R7, R48, PT ;  /* 0x000000300700720b */ /* 0x000fc80003f5c000 */
[----:B------:R-:W-:Y:S02]  /*29780*/  FSEL R7, R6, RZ, !P2 ;  /* 0x000000ff06077208 */ /* 0x000fe40005000000 */
[----:B------:R-:W-:-:S03]  /*29790*/  SEL R6, RZ, 0x1, P2 ;  /* 0x00000001ff067807 */ /* 0x000fc60001000000 */
[----:B------:R-:W-:Y:S01]  /*297a0*/  FADD.FTZ R12, R12, R7 ;  /* 0x000000070c0c7221 */ /* 0x000fe20000010000 */
[----:B------:R-:W-:-:S05]  /*297b0*/  @P1 HADD2.F32 R7, -RZ, R52.H1_H1 ;  /* 0x30000034ff071230 */ /* 0x000fca0000004100 */
[----:B0-----:R-:W-:Y:S01]  /*297c0*/  @P1 FADD.FTZ R104, R7, R12 ;  /* 0x0000000c07681221 */ /* 0x001fe20000010000 */
[----:B------:R-:W-:Y:S01]  /*297d0*/  @!P1 MOV R104, R12 ;  /* 0x0000000c00689202 */ /* 0x000fe20000000f00 */
        /* <DEDUP_REMOVED lines=11> */
.L_x_7508:
        /* <DEDUP_REMOVED lines=13> */
.L_x_7510:
[----:B------:R-:W-:Y:S05]  /*29960*/  BSYNC.RECONVERGENT B1 ;  /* 0x0000000000017941 */ /* 0x000fea0003800200 */
.L_x_7509:
        /* <DEDUP_REMOVED lines=61> */
.L_x_7507:
[----:B------:R-:W-:Y:S05]  /*29d40*/  BSYNC.RECONVERGENT B0 ;  /* 0x0000000000007941 */ /* 0x000fea0003800200 */
.L_x_7506:
[----:B------:R-:W-:Y:S01]  /*29d50*/  I2FP.F32.U32 R7, R7 ;  /* 0x0000000700077245 */ /* 0x000fe20000201000 */
[----:B------:R-:W-:Y:S01]  /*29d60*/  HADD2.F32 R8, -RZ, R101.H0_H0 ;  /* 0x20000065ff087230 */ /* 0x000fe20000004100 */
[----:B------:R-:W-:Y:S01]  /*29d70*/  ISETP.NE.AND P3, PT, R10, 0x1, PT ;  /* 0x000000010a00780c */ /* 0x000fe20003f65270 */
[----:B------:R-:W-:Y:S01]  /*29d80*/  BSSY.RECONVERGENT B0, `(.L_x_7511) ;  /* 0x000005e000007945 */ /* 0x000fe20003800200 */
[----:B------:R-:W-:Y:S01]  /*29d90*/  LOP3.LUT R13, R13, 0xfffffffb, RZ, 0xc0, !PT ;  /* 0xfffffffb0d0d7812 */ /* 0x000fe200078ec0ff */
[----:B------:R-:W-:Y:S01]  /*29da0*/  FFMA.FTZ R7, R7, R220, 1.1641532182693481445e-10 ;  /* 0x2f00000007077423 */ /* 0x000fe200000100dc */
[----:B------:R-:W-:Y:S02]  /*29db0*/  HFMA2 R11, -RZ, RZ, 0, 1.1920928955078125e-07 ;  /* 0x00000002ff0b7431 */ /* 0x000fe400000001ff */
        /* <DEDUP_REMOVED lines=15> */
.L_x_7513:
        /* <DEDUP_REMOVED lines=13> */
.L_x_7515:
[----:B------:R-:W-:Y:S05]  /*29f80*/  BSYNC.RECONVERGENT B1 ;  /* 0x0000000000017941 */ /* 0x000fea0003800200 */
.L_x_7514:
        /* <DEDUP_REMOVED lines=56> */
[----:B------:R-:W-:-:S04]  /*2a310*/  IMAD.WIDE.U32 R8, R11, -0x2daee0ad, RZ ;  /* 0xd2511f530b087825 */ /* 0x000fc800078e00ff */
[----:B------:R-:W-:Y:S01]  /*2a320*/  IMAD.MOV.U32 R11, RZ, RZ, RZ ;  /* 0x000000ffff0b7224 */ /* 0x000fe200078e00ff */
[----:B------:R-:W-:Y:S01]  /*2a330*/  LOP3.LUT R49, R10, UR15, R9, 0x96, !PT ;  /* 0x0000000f0a317c12 */ /* 0x000fe2000f8e9609 */
[----:B------:R-:W-:Y:S01]  /*2a340*/  IMAD.MOV.U32 R9, RZ, RZ, R111 ;  /* 0x000000ffff097224 */ /* 0x000fe200078e006f */
[----:B------:R-:W-:-:S07]  /*2a350*/  MOV R111, R8 ;  /* 0x00000008006f7202 */ /* 0x000fce0000000f00 */
.L_x_7512:
[----:B------:R-:W-:Y:S05]  /*2a360*/  BSYNC.RECONVERGENT B0 ;  /* 0x0000000000007941 */ /* 0x000fea0003800200 */
.L_x_7511:
        /* <DEDUP_REMOVED lines=8> */
[----:B------:R-:W-:-:S03]  /*2a3f0*/  IMAD.MOV.U32 R9, RZ, RZ, R154 ;  /* 0x000000ffff097224 */ /* 0x000fc600078e009a */
[----:B------:R-:W-:-:S05]  /*2a400*/  FSEL R8, R8, RZ, !P2 ;  /* 0x000000ff08087208 */ /* 0x000fca0005000000 */
[----:B------:R-:W-:Y:S01]  /*2a410*/  FADD.FTZ R7, R7, R8 ;  /* 0x0000000807077221 */ /* 0x000fe20000010000 */
[----:B------:R-:W-:-:S05]  /*2a420*/  @P1 HADD2.F32 R8, -RZ, R53.H0_H0 ;  /* 0x20000035ff081230 */ /* 0x000fca0000004100 */
        /* <DEDUP_REMOVED lines=13> */
.L_x_7518:
        /* <DEDUP_REMOVED lines=13> */
.L_x_7520:
[----:B------:R-:W-:Y:S05]  /*2a5d0*/  BSYNC.RECONVERGENT B1 ;  /* 0x0000000000017941 */ /* 0x000fea0003800200 */
.L_x_7519:
        /* <DEDUP_REMOVED lines=61> */
.L_x_7517:
[----:B------:R-:W-:Y:S05]  /*2a9b0*/  BSYNC.RECONVERGENT B0 ;  /* 0x0000000000007941 */ /* 0x000fea0003800200 */
.L_x_7516:
        /* <DEDUP_REMOVED lines=8> */
[----:B------:R-:W-:Y:S02]  /*2aa40*/  FSETP.GTU.FTZ.AND P3, PT, R9, R48, PT ;  /* 0x000000300900720b */ /* 0x000fe40003f7c000 */
[----:B------:R-:W-:Y:S02]  /*2aa50*/  MOV R9, R154 ;  /* 0x0000009a00097202 */ /* 0x000fe40000000f00 */
        /* <DEDUP_REMOVED lines=12> */
.L_x_7523:
        /* <DEDUP_REMOVED lines=13> */
.L_x_7525:
[----:B------:R-:W-:Y:S05]  /*2abf0*/  BSYNC.RECONVERGENT B1 ;  /* 0x0000000000017941 */ /* 0x000fea0003800200 */
.L_x_7524:
        /* <DEDUP_REMOVED lines=56> */
[----:B------:R-:W-:-:S05]  /*2af80*/  IMAD.WIDE.U32 R8, R11, -0x2daee0ad, RZ ;  /* 0xd2511f530b087825 */ /* 0x000fca00078e00ff */
[----:B------:R-:W-:Y:S01]  /*2af90*/  LOP3.LUT R49, R10, UR15, R9, 0x96, !PT ;  /* 0x0000000f0a317c12 */ /* 0x000fe2000f8e9609 */
[----:B------:R-:W-:Y:S02]  /*2afa0*/  HFMA2 R10, -RZ, RZ, 0, 0 ;  /* 0x00000000ff0a7431 */ /* 0x000fe400000001ff */
[----:B------:R-:W-:Y:S02]  /*2afb0*/  IMAD.MOV.U32 R9, RZ, RZ, R111 ;  /* 0x000000ffff097224 */ /* 0x000fe400078e006f */
[----:B------:R-:W-:-:S07]  /*2afc0*/  IMAD.MOV.U32 R111, RZ, RZ, R8 ;  /* 0x000000ffff6f7224 */ /* 0x000fce00078e0008 */
.L_x_7522:
[----:B------:R-:W-:Y:S05]  /*2afd0*/  BSYNC.RECONVERGENT B0 ;  /* 0x0000000000007941 */ /* 0x000fea0003800200 */
.L_x_7521:
[----:B------:R-:W-:Y:S01]  /*2afe0*/  I2FP.F32.U32 R9, R9 ;  /* 0x0000000900097245 */ /* 0x000fe20000201000 */
[----:B------:R-:W-:Y:S01]  /*2aff0*/  HADD2.F32 R8, -RZ, R57.H1_H1 ;  /* 0x30000039ff087230 */ /* 0x000fe20000004100 */
[----:B------:R-:W-:Y:S01]  /*2b000*/  BSSY.RECONVERGENT B0, `(.L_x_7526) ;  /* 0x0000062000007945 */ /* 0x000fe20003800200 */
[----:B------:R-:W-:Y:S02]  /*2b010*/  IMAD.MOV.U32 R106, RZ, RZ, 0x2 ;  /* 0x00000002ff6a7424 */ /* 0x000fe400078e00ff */
[----:B------:R-:W-:Y:S01]  /*2b020*/  FFMA.FTZ R9, R9, R220, 1.1641532182693481445e-10 ;  /* 0x2f00000009097423 */ /* 0x000fe200000100dc */
[----:B------:R-:W-:-:S04]  /*2b030*/  FMUL.FTZ R8, R8, R47 ;  /* 0x0000002f08087220 */ /* 0x000fc80000410000 */
[----:B------:R-:W-:Y:S02]  /*2b040*/  FSETP.GTU.FTZ.AND P2, PT, R9, R48, PT ;  /* 0x000000300900720b */ /* 0x000fe40003f5c000 */
[----:B------:R-:W-:Y:S02]  /*2b050*/  MOV R9, R154 ;  /* 0x0000009a00097202 */ /* 0x000fe40000000f00 */
[----:B------:R-:W-:-:S05]  /*2b060*/  FSEL R8, R8, RZ, !P2 ;  /* 0x000000ff08087208 */ /* 0x000fca0005000000 */
[----:B------:R-:W-:Y:S01]  /*2b070*/  FADD.FTZ R101, R101, R8 ;  /* 0x0000000865657221 */ /* 0x000fe20000010000 */
[----:B------:R-:W-:-:S05]  /*2b080*/  @P1 HADD2.F32 R8, -RZ, R53.H1_H1 ;  /* 0x30000035ff081230 */ /* 0x000fca0000004100 */
[--C-:B------:R-:W-:Y:S01]  /*2b090*/  @P1 FADD.FTZ R107, R8, R101.reuse ;  /* 0x00000065086b1221 */ /* 0x100fe20000010000 */
[----:B------:R-:W-:Y:S01]  /*2b0a0*/  SEL R8, RZ, 0x1, P2 ;  /* 0x00000001ff087807 */ /* 0x000fe20001000000 */
[----:B------:R-:W-:Y:S01]  /*2b0b0*/  @!P1 IMAD.MOV.U32 R107, RZ, RZ, R101 ;  /* 0x000000ffff6b9224 */ /* 0x000fe200078e0065 */
[----:B------:R-:W-:-:S04]  /*2b0c0*/  ISETP.NE.AND P2, PT, R10, 0x1, PT ;  /* 0x000000010a00780c */ /* 0x000fc80003f45270 */
        /* <DEDUP_REMOVED lines=10> */
.L_x_7528:
        /* <DEDUP_REMOVED lines=13> */
.L_x_7530:
[----:B------:R-:W-:Y:S05]  /*2b240*/  BSYNC.RECONVERGENT B1 ;  /* 0x0000000000017941 */ /* 0x000fea0003800200 */
.L_x_7529:
[----:B------:R-:W-:Y:S01]  /*2b250*/  LOP3.LUT R10, R4, UR5, R109, 0x96, !PT ;  /* 0x00000005040a7c12 */ /* 0x000fe2000f8e966d */
[----:B------:R-:W-:Y:S01]  /*2b260*/  IMAD.WIDE.U32 R114, R2, -0x326172a9, RZ ;  /* 0xcd9e8d5702727825 */ /* 0x000fe200078e00ff */
[----:B------:R-:W-:-:S03]  /*2b270*/  UIADD3 UR15, UPT, UPT, UR4, -0x61c88647, URZ ;  /* 0x9e3779b9040f7890 */ /* 0x000fc6000fffe0ff */
[----:B------:R-:W-:Y:S02]  /*2b280*/  HFMA2 R106, -RZ, RZ, 0, 0 ;  /* 0x00000000ff6a7431 */ /* 0x000fe400000001ff */
        /* <DEDUP_REMOVED lines=57> */
.L_x_7527:
[----:B------:R-:W-:Y:S05]  /*2b620*/  BSYNC.RECONVERGENT B0 ;  /* 0x0000000000007941 */ /* 0x000fea0003800200 */
.L_x_7526:
        /* <DEDUP_REMOVED lines=20> */
.L_x_7533:
        /* <DEDUP_REMOVED lines=12> */
.L_x_7535:
[----:B------:R-:W-:Y:S05]  /*2b830*/  BSYNC.RECONVERGENT B1 ;  /* 0x0000000000017941 */ /* 0x000fea0003800200 */
.L_x_7534:
        /* <DEDUP_REMOVED lines=62> */
.L_x_7532:
[----:B------:R-:W-:Y:S05]  /*2bc20*/  BSYNC.RECONVERGENT B0 ;  /* 0x0000000000007941 */ /* 0x000fea0003800200 */
.L_x_7531:
[----:B------:R-:W-:Y:S01]  /*2bc30*/  I2FP.F32.U32 R11, R11 ;  /* 0x0000000b000b7245 */ /* 0x000fe20000201000 */
[----:B------:R-:W-:Y:S01]  /*2bc40*/  HADD2.F32 R10, -RZ, R58.H0_H0 ;  /* 0x2000003aff0a7230 */ /* 0x000fe20000004100 */
[----:B------:R-:W-:Y:S03]  /*2bc50*/  BSSY.RECONVERGENT B0, `(.L_x_7536) ;  /* 0x0000063000007945 */ /* 0x000fe60003800200 */
[----:B------:R-:W-:Y:S01]  /*2bc60*/  FFMA.FTZ R11, R11, R220, 1.1641532182693481445e-10 ;  /* 0x2f0000000b0b7423 */ /* 0x000fe200000100dc */
[----:B------:R-:W-:-:S04]  /*2bc70*/  FMUL.FTZ R10, R10, R47 ;  /* 0x0000002f0a0a7220 */ /* 0x000fc80000410000 */
[----:B------:R-:W-:Y:S01]  /*2bc80*/  FSETP.GTU.FTZ.AND P3, PT, R11, R48, PT ;  /* 0x000000300b00720b */ /* 0x000fe20003f7c000 */
[----:B------:R-:W-:-:S03]  /*2bc90*/  IMAD.MOV.U32 R11, RZ, RZ, R154 ;  /* 0x000000ffff0b7224 */ /* 0x000fc600078e009a */
        /* <DEDUP_REMOVED lines=8> */
[----:B------:R-:W-:Y:S01]  /*2bd20*/  IMAD.MOV.U32 R10, RZ, RZ, 0x2 ;  /* 0x00000002ff0a7424 */ /* 0x000fe200078e00ff */
        /* <DEDUP_REMOVED lines=10> */
.L_x_7538:
        /* <DEDUP_REMOVED lines=12> */
.L_x_7540:
[----:B------:R-:W-:Y:S05]  /*2be90*/  BSYNC.RECONVERGENT B1 ;  /* 0x0000000000017941 */ /* 0x000fea0003800200 */
.L_x_7539:
        /* <DEDUP_REMOVED lines=60> */
[----:B------:R-:W-:Y:S02]  /*2c260*/  IMAD.MOV.U32 R111, RZ, RZ, R10 ;  /* 0x000000ffff6f7224 */ /* 0x000fe400078e000a */
[----:B------:R-:W-:-:S07]  /*2c270*/  IMAD.MOV.U32 R10, RZ, RZ, RZ ;  /* 0x000000ffff0a7224 */ /* 0x000fce00078e00ff */
.L_x_7537:
[----:B------:R-:W-:Y:S05]  /*2c280*/  BSYNC.RECONVERGENT B0 ;  /* 0x0000000000007941 */ /* 0x000fea0003800200 */
.L_x_7536:
        /* <DEDUP_REMOVED lines=20> */
.L_x_7543:
        /* <DEDUP_REMOVED lines=12> */
.L_x_7545:
[----:B------:R-:W-:Y:S05]  /*2c490*/  BSYNC.RECONVERGENT B1 ;  /* 0x0000000000017941 */ /* 0x000fea0003800200 */
.L_x_7544:
        /* <DEDUP_REMOVED lines=62> */
.L_x_7542:
[----:B------:R-:W-:Y:S05]  /*2c880*/  BSYNC.RECONVERGENT B0 ;  /* 0x0000000000007941 */ /* 0x000fea0003800200 */
.L_x_7541:
[----:B------:R-:W-:Y:S01]  /*2c890*/  I2FP.F32.U32 R11, R11 ;  /* 0x0000000b000b7245 */ /* 0x000fe20000201000 */
[----:B------:R-:W-:Y:S01]  /*2c8a0*/  HADD2.F32 R10, -RZ, R58.H1_H1 ;  /* 0x3000003aff0a7230 */ /* 0x000fe20000004100 */
[----:B------:R-:W-:Y:S01]  /*2c8b0*/  BSSY.RECONVERGENT B0, `(.L_x_7546) ;  /* 0x0000062000007945 */ /* 0x000fe20003800200 */
[----:B------:R-:W-:Y:S02]  /*2c8c0*/  HFMA2 R110, -RZ, RZ, 0, 1.1920928955078125e-07 ;  /* 0x00000002ff6e7431 */ /* 0x000fe400000001ff */
        /* <DEDUP_REMOVED lines=9> */
[----:B------:R-:W-:Y:S02]  /*2c960*/  @!P1 IMAD.MOV.U32 R108, RZ, RZ, R102 ;  /* 0x000000ffff6c9224 */ /* 0x000fe400078e0066 */
[----:B------:R-:W-:-:S03]  /*2c970*/  IMAD.MOV.U32 R11, RZ, RZ, R154 ;  /* 0x000000ffff0b7224 */ /* 0x000fc600078e009a */
        /* <DEDUP_REMOVED lines=10> */
.L_x_7548:
        /* <DEDUP_REMOVED lines=12> */
.L_x_7550:
[----:B------:R-:W-:Y:S05]  /*2cae0*/  BSYNC.RECONVERGENT B1 ;  /* 0x0000000000017941 */ /* 0x000fea0003800200 */
.L_x_7549:
        /* <DEDUP_REMOVED lines=62> */
.L_x_7547:
[----:B------:R-:W-:Y:S05]  /*2ced0*/  BSYNC.RECONVERGENT B0 ;  /* 0x0000000000007941 */ /* 0x000fea0003800200 */
.L_x_7546:
        /* <DEDUP_REMOVED lines=20> */
.L_x_7553:
        /* <DEDUP_REMOVED lines=12> */
.L_x_7555:
[----:B------:R-:W-:Y:S05]  /*2d0e0*/  BSYNC.RECONVERGENT B1 ;  /* 0x0000000000017941 */ /* 0x000fea0003800200 */
.L_x_7554:
        /* <DEDUP_REMOVED lines=62> */
.L_x_7552:
[----:B------:R-:W-:Y:S05]  /*2d4d0*/  BSYNC.RECONVERGENT B0 ;  /* 0x0000000000007941 */ /* 0x000fea0003800200 */
.L_x_7551:
        /* <DEDUP_REMOVED lines=13> */
[--C-:B------:R-:W-:Y:S01]  /*2d5b0*/  @!P1 IMAD.MOV.U32 R109, RZ, RZ, R11.reuse ;  /* 0x000000ffff6d9224 */ /* 0x100fe200078e000b */
[----:B------:R-:W-:Y:S02]  /*2d5c0*/  PRMT R11, R102, 0x7610, R11 ;  /* 0x00007610660b7816 */ /* 0x000fe4000000000b */
[----:B------:R-:W-:Y:S02]  /*2d5d0*/  MOV R102, R154 ;  /* 0x0000009a00667202 */ /* 0x000fe40000000f00 */
        /* <DEDUP_REMOVED lines=10> */
.L_x_7558:
        /* <DEDUP_REMOVED lines=12> */
.L_x_7560:
[----:B------:R-:W-:Y:S05]  /*2d740*/  BSYNC.RECONVERGENT B1 ;  /* 0x0000000000017941 */ /* 0x000fea0003800200 */
.L_x_7559:
        /* <DEDUP_REMOVED lines=62> */
.L_x_7557:
[----:B------:R-:W-:Y:S05]  /*2db30*/  BSYNC.RECONVERGENT B0 ;  /* 0x0000000000007941 */ /* 0x000fea0003800200 */
.L_x_7556:
        /* <DEDUP_REMOVED lines=20> */
.L_x_7563:
[----:B------:R-:W-:Y:S01]  /*2dc80*/  VIADD R0, R0, 0x1 ;  /* 0x0000000100007836 */ /* 0x000fe20000000000 */
[----:B------:R-:W-:Y:S04]  /*2dc90*/  BSSY.RECONVERGENT B1, `(.L_x_7564) ;  /* 0x000000d000017945 */ /* 0x000fe80003800200 */
        /* <DEDUP_REMOVED lines=12> */
.L_x_7565:
[----:B------:R-:W-:Y:S05]  /*2dd60*/  BSYNC.RECONVERGENT B1 ;  /* 0x0000000000017941 */ /* 0x000fea0003800200 */
.L_x_7564:
        /* <DEDUP_REMOVED lines=62> */
.L_x_7562:
[----:B------:R-:W-:Y:S05]  /*2e150*/  BSYNC.RECONVERGENT B0 ;  /* 0x0000000000007941 */ /* 0x000fea0003800200 */
.L_x_7561:
[----:B------:R-:W-:Y:S01]  /*2e160*/  I2FP.F32.U32 R103, R103 ;  /* 0x0000006700677245 */ /* 0x000fe20000201000 */
[----:B------:R-:W-:Y:S01]  /*2e170*/  HADD2.F32 R102, -RZ, R59.H1_H1 ;  /* 0x3000003bff667230 */ /* 0x000fe20000004100 */
[----:B------:R-:W-:Y:S02]  /*2e180*/  PRMT R101, R12, 0x5410, R101 ;  /* 0x000054100c657816 */ /* 0x000fe40000000065 */
[----:B------:R-:W-:Y:S01]  /*2e190*/  PRMT R100, R112, 0x5410, R100 ;  /* 0x0000541070647816 */ /* 0x000fe20000000064 */
[----:B------:R-:W-:Y:S01]  /*2e1a0*/  FFMA.FTZ R103, R103, R220, 1.1641532182693481445e-10 ;  /* 0x2f00000067677423 */ /* 0x000fe200000100dc */
[----:B------:R-:W-:-:S04]  /*2e1b0*/  FMUL.FTZ R102, R102, R47 ;  /* 0x0000002f66667220 */ /* 0x000fc80000410000 */
[----:B------:R-:W-:-:S04]  /*2e1c0*/  FSETP.GTU.FTZ.AND P6, PT, R103, R48, PT ;  /* 0x000000306700720b */ /* 0x000fc80003fdc000 */
[----:B------:R-:W-:Y:S02]  /*2e1d0*/  FSEL R103, R102, RZ, !P6 ;  /* 0x000000ff66677208 */ /* 0x000fe40007000000 */
[----:B------:R-:W-:-:S03]  /*2e1e0*/  SEL R115, RZ, 0x1, P6 ;  /* 0x00000001ff737807 */ /* 0x000fc60003000000 */
[----:B------:R-:W-:Y:S01]  /*2e1f0*/  FADD.FTZ R102, R110, R103 ;  /* 0x000000676e667221 */ /* 0x000fe20000010000 */
[----:B------:R-:W-:Y:S01]  /*2e200*/  @P1 HADD2.F32 R103, -RZ, R55.H1_H1 ;  /* 0x30000037ff671230 */ /* 0x000fe20000004100 */
[----:B------:R-:W-:-:S04]  /*2e210*/  PRMT R12, R115, 0x7610, R12 ;  /* 0x00007610730c7816 */ /* 0x000fc8000000000c */
[----:B------:R-:W-:Y:S01]  /*2e220*/  @P1 FADD.FTZ R110, R103, R102 ;  /* 0x00000066676e1221 */ /* 0x000fe20000010000 */
[----:B------:R-:W-:Y:S02]  /*2e230*/  @!P1 MOV R110, R102 ;  /* 0x00000066006e9202 */ /* 0x000fe40000000f00 */
[----:B------:R-:W-:Y:S02]  /*2e240*/  PRMT R102, R118, 0x5410, R119 ;  /* 0x0000541076667816 */ /* 0x000fe40000000077 */
[----:B------:R-:W-:-:S04]  /*2e250*/  F2FP.F16.F32.PACK_AB R103, RZ, R110 ;  /* 0x0000006eff67723e */ /* 0x000fc800000000ff */
[----:B------:R-:W-:Y:S01]  /*2e260*/  PRMT R103, R113, 0x5410, R103 ;  /* 0x0000541071677816 */ /* 0x000fe20000000067 */
[----:B------:R-:W-:Y:S06]  /*2e270*/  BRA `(.L_x_7566) ;  /* 0x00000030009c7947 */ /* 0x000fec0003800000 */
.L_x_7485:
[----:B------:R-:W-:Y:S01]  /*2e280*/  ISETP.NE.AND P2, PT, R112, 0x1, PT ;  /* 0x000000017000780c */ /* 0x000fe20003f45270 */
[----:B------:R-:W-:Y:S01]  /*2e290*/  BSSY.RECONVERGENT B0, `(.L_x_7567) ;  /* 0x000005a000007945 */ /* 0x000fe20003800200 */
[----:B0-----:R-:W-:Y:S01]  /*2e2a0*/  IMAD.MOV.U32 R106, RZ, RZ, 0x2 ;  /* 0x00000002ff6a7424 */ /* 0x001fe200078e00ff */
        /* <DEDUP_REMOVED lines=13> */
.L_x_7569:
        /* <DEDUP_REMOVED lines=13> */
.L_x_7571:
[----:B------:R-:W-:Y:S05]  /*2e450*/  BSYNC.RECONVERGENT B1 ;  /* 0x0000000000017941 */ /* 0x000fea0003800200 */
.L_x_7570:
        /* <DEDUP_REMOVED lines=61> */
.L_x_7568:
[----:B------:R-:W-:Y:S05]  /*2e830*/  BSYNC.RECONVERGENT B0 ;  /* 0x0000000000007941 */ /* 0x000fea0003800200 */
.L_x_7567:
[----:B------:R-:W-:Y:S01]  /*2e840*/  I2FP.F32.U32 R51, R104 ;  /* 0x0000006800337245 */ /* 0x000fe20000201000 */
[----:B-----5:R-:W-:Y:S01]  /*2e850*/  HADD2.F32 R104, -RZ, R100.H0_H0 ;  /* 0x20000064ff687230 */ /* 0x020fe20000004100 */
[----:B------:R-:W-:Y:S01]  /*2e860*/  ISETP.NE.AND P3, PT, R106, 0x1, PT ;  /* 0x000000016a00780c */ /* 0x000fe20003f65270 */
[----:B------:R-:W-:Y:S01]  /*2e870*/  BSSY.RECONVERGENT B0, `(.L_x_7572) ;  /* 0x0000061000007945 */ /* 0x000fe20003800200 */
[----:B------:R-:W-:Y:S01]  /*2e880*/  LOP3.LUT R13, R13, 0xffffffef, RZ, 0xc0, !PT ;  /* 0xffffffef0d0d7812 */ /* 0x000fe200078ec0ff */
[----:B------:R-:W-:Y:S01]  /*2e890*/  FFMA.FTZ R51, R51, R220, 1.1641532182693481445e-10 ;  /* 0x2f00000033337423 */ /* 0x000fe200000100dc */
[----:B------:R-:W-:Y:S01]  /*2e8a0*/  FMUL.FTZ R104, R104, R47 ;  /* 0x0000002f68687220 */ /* 0x000fe20000410000 */
[----:B------:R-:W-:Y:S02]  /*2e8b0*/  HFMA2 R107, -RZ, RZ, 0, 1.1920928955078125e-07 ;  /* 0x00000002ff6b7431 */ /* 0x000fe400000001ff */
[----:B------:R-:W-:Y:S01]  /*2e8c0*/  IMAD.MOV.U32 R105, RZ, RZ, R154 ;  /* 0x000000ffff697224 */ /* 0x000fe200078e009a */
[----:B------:R-:W-:-:S04]  /*2e8d0*/  FSETP.GTU.FTZ.AND P2, PT, R51, R48, PT ;  /* 0x000000303300720b */ /* 0x000fc80003f5c000 */
[----:B------:R-:W-:Y:S01]  /*2e8e0*/  FSEL R51, R104, RZ, !P2 ;  /* 0x000000ff68337208 */ /* 0x000fe20005000000 */
[----:B------:R-:W-:Y:S01]  /*2e8f0*/  @P1 HADD2.F32 R104, -RZ, R52.H0_H0 ;  /* 0x20000034ff681230 */ /* 0x000fe20000004100 */
[----:B------:R-:W-:-:S04]  /*2e900*/  PLOP3.LUT P2, PT, P2, PT, PT, 0x8, 0x80 ;  /* 0x000000000080781c */ /* 0x000fc8000174e170 */
[----:B------:R-:W-:-:S05]  /*2e910*/  @P1 FADD.FTZ R51, R104, R51 ;  /* 0x0000003368331221 */ /* 0x000fca0000010000 */
        /* <DEDUP_REMOVED lines=11> */
.L_x_7574:
        /* <DEDUP_REMOVED lines=12> */
.L_x_7576:
[----:B------:R-:W-:Y:S05]  /*2ea90*/  BSYNC.RECONVERGENT B1 ;  /* 0x0000000000017941 */ /* 0x000fea0003800200 */
.L_x_7575:
        /* <DEDUP_REMOVED lines=62> */
.L_x_7573:
[----:B------:R-:W-:Y:S05]  /*2ee80*/  BSYNC.RECONVERGENT B0 ;  /* 0x0000000000007941 */ /* 0x000fea0003800200 */
.L_x_7572:
        /* <DEDUP_REMOVED lines=9> */
[----:B------:R-:W-:-:S03]  /*2ef20*/  @P1 HADD2.F32 R105, -RZ, R52.H1_H1 ;  /* 0x30000034ff691230 */ /* 0x000fc60000004100 */
[----:B------:R-:W-:Y:S02]  /*2ef30*/  FSEL R104, R100, RZ, !P2 ;  /* 0x000000ff64687208 */ /* 0x000fe40005000000 */
[----:B------:R-:W-:-:S03]  /*2ef40*/  PLOP3.LUT P2, PT, P2, PT, PT, 0x8, 0x80 ;  /* 0x000000000080781c */ /* 0x000fc6000174e170 */
[----:B------:R-:W-:Y:S01]  /*2ef50*/  @P1 FADD.FTZ R104, R105, R104 ;  /* 0x0000006869681221 */ /* 0x000fe20000010000 */
[----:B------:R-:W-:-:S04]  /*2ef60*/  MOV R105, R154 ;  /* 0x0000009a00697202 */ /* 0x000fc80000000f00 */
        /* <DEDUP_REMOVED lines=11> */
.L_x_7579:
        /* <DEDUP_REMOVED lines=12> */
.L_x_7581:
[----:B------:R-:W-:Y:S05]  /*2f0e0*/  BSYNC.RECONVERGENT B1 ;  /* 0x0000000000017941 */ /* 0x000fea0003800200 */
.L_x_7580:
        /* <DEDUP_REMOVED lines=52> */
[----:B------:R-:W-:Y:S01]  /*2f430*/  HFMA2 R109, -RZ, RZ, 0, 0 ;  /* 0x00000000ff6d7431 */ /* 0x000fe200000001ff */
        /* <DEDUP_REMOVED lines=8> */
[----:B------:R-:W-:-:S07]  /*2f4c0*/  LOP3.LUT R49, R108, UR15, R107, 0x96, !PT ;  /* 0x0000000f6c317c12 */ /* 0x000fce000f8e966b */
.L_x_7578:
[----:B------:R-:W-:Y:S05]  /*2f4d0*/  BSYNC.RECONVERGENT B0 ;  /* 0x0000000000007941 */ /* 0x000fea0003800200 */
.L_x_7577:
[----:B------:R-:W-:Y:S01]  /*2f4e0*/  I2FP.F32.U32 R105, R105 ;  /* 0x0000006900697245 */ /* 0x000fe20000201000 */
[----:B------:R-:W-:Y:S01]  /*2f4f0*/  HADD2.F32 R106, -RZ, R101.H0_H0 ;  /* 0x20000065ff6a7230 */ /* 0x000fe20000004100 */
[----:B------:R-:W-:Y:S01]  /*2f500*/  ISETP.NE.AND P3, PT, R109, 0x1, PT ;  /* 0x000000016d00780c */ /* 0x000fe20003f65270 */
[----:B------:R-:W-:Y:S01]  /*2f510*/  BSSY.RECONVERGENT B0, `(.L_x_7582) ;  /* 0x0000061000007945 */ /* 0x000fe20003800200 */
[----:B------:R-:W-:Y:S01]  /*2f520*/  LOP3.LUT R13, R13, 0xfffffffb, RZ, 0xc0, !PT ;  /* 0xfffffffb0d0d7812 */ /* 0x000fe200078ec0ff */
[----:B------:R-:W-:Y:S01]  /*2f530*/  FFMA.FTZ R105, R105, R220, 1.1641532182693481445e-10 ;  /* 0x2f00000069697423 */ /* 0x000fe200000100dc */
[----:B------:R-:W-:Y:S01]  /*2f540*/  FMUL.FTZ R106, R106, R47 ;  /* 0x0000002f6a6a7220 */ /* 0x000fe20000410000 */
[----:B------:R-:W-:Y:S02]  /*2f550*/  IMAD.MOV.U32 R108, RZ, RZ, 0x2 ;  /* 0x00000002ff6c7424 */ /* 0x000fe400078e00ff */
        /* <DEDUP_REMOVED lines=17> */
.L_x_7584:
        /* <DEDUP_REMOVED lines=12> */
.L_x_7586:
[----:B------:R-:W-:Y:S05]  /*2f730*/  BSYNC.RECONVERGENT B1 ;  /* 0x0000000000017941 */ /* 0x000fea0003800200 */
.L_x_7585:
        /* <DEDUP_REMOVED lines=62> */
.L_x_7583:
[----:B------:R-:W-:Y:S05]  /*2fb20*/  BSYNC.RECONVERGENT B0 ;  /* 0x0000000000007941 */ /* 0x000fea0003800200 */
.L_x_7582:
[----:B------:R-:W-:Y:S01]  /*2fb30*/  I2FP.F32.U32 R107, R107 ;  /* 0x0000006b006b7245 */ /* 0x000fe20000201000 */
[----:B------:R-:W-:Y:S01]  /*2fb40*/  HADD2.F32 R106, -RZ, R101.H1_H1 ;  /* 0x30000065ff6a7230 */ /* 0x000fe20000004100 */
[----:B------:R-:W-:Y:S01]  /*2fb50*/  ISETP.NE.AND P2, PT, R108, 0x1, PT ;  /* 0x000000016c00780c */ /* 0x000fe20003f45270 */
[----:B------:R-:W-:Y:S01]  /*2fb60*/  BSSY.RECONVERGENT B0, `(.L_x_7587) ;  /* 0x0000061000007945 */ /* 0x000fe20003800200 */
[----:B------:R-:W-:Y:S01]  /*2fb70*/  LOP3.LUT R13, R13, 0xfffffffd, RZ, 0xc0, !PT ;  /* 0xfffffffd0d0d7812 */ /* 0x000fe200078ec0ff */
[----:B------:R-:W-:Y:S01]  /*2fb80*/  FFMA.FTZ R107, R107, R220, 1.1641532182693481445e-10 ;  /* 0x2f0000006b6b7423 */ /* 0x000fe200000100dc */
[----:B------:R-:W-:Y:S01]  /*2fb90*/  FMUL.FTZ R106, R106, R47 ;  /* 0x0000002f6a6a7220 */ /* 0x000fe20000410000 */
[----:B------:R-:W-:-:S03]  /*2fba0*/  HFMA2 R114, -RZ, RZ, 0, 1.1920928955078125e-07 ;  /* 0x00000002ff727431 */ /* 0x000fc600000001ff */
[----:B------:R-:W-:-:S04]  /*2fbb0*/  FSETP.GTU.FTZ.AND P3, PT, R107, R48, PT ;  /* 0x000000306b00720b */ /* 0x000fc80003f7c000 */
        /* <DEDUP_REMOVED lines=16> */
.L_x_7589:
        /* <DEDUP_REMOVED lines=12> */
.L_x_7591:
[----:B------:R-:W-:Y:S05]  /*2fd80*/  BSYNC.RECONVERGENT B1 ;  /* 0x0000000000017941 */ /* 0x000fea0003800200 */
.L_x_7590:
        /* <DEDUP_REMOVED lines=62> */
.L_x_7588:
[----:B------:R-:W-:Y:S05]  /*30170*/  BSYNC.RECONVERGENT B0 ;  /* 0x0000000000007941 */ /* 0x000fea0003800200 */
.L_x_7587:
        /* <DEDUP_REMOVED lines=23> */
.L_x_7594:
        /* <DEDUP_REMOVED lines=12> */
.L_x_7596:
[----:B------:R-:W-:Y:S05]  /*303b0*/  BSYNC.RECONVERGENT B1 ;  /* 0x0000000000017941 */ /* 0x000fea0003800200 */
.L_x_7595:
        /* <DEDUP_REMOVED lines=60> */
[----:B------:R-:W-:Y:S02]  /*30780*/  IMAD.MOV.U32 R109, RZ, RZ, R111 ;  /* 0x000000ffff6d7224 */ /* 0x000fe400078e006f */
[----:B------:R-:W-:-:S07]  /*30790*/  IMAD.MOV.U32 R111, RZ, RZ, R108 ;  /* 0x000000ffff6f7224 */ /* 0x000fce00078e006c */
.L_x_7593:
[----:B------:R-:W-:Y:S05]  /*307a0*/  BSYNC.RECONVERGENT B0 ;  /* 0x0000000000007941 */ /* 0x000fea0003800200 */
.L_x_7592:
        /* <DEDUP_REMOVED lines=23> */
.L_x_7599:
        /* <DEDUP_REMOVED lines=12> */
.L_x_7601:
[----:B------:R-:W-:Y:S05]  /*309e0*/  BSYNC.RECONVERGENT B1 ;  /* 0x0000000000017941 */ /* 0x000fea0003800200 */
.L_x_7600:
        /* <DEDUP_REMOVED lines=62> */
.L_x_7598:
[----:B------:R-:W-:Y:S05]  /*30dd0*/  BSYNC.RECONVERGENT B0 ;  /* 0x0000000000007941 */ /* 0x000fea0003800200 */
.L_x_7597:
[----:B------:R-:W-:Y:S01]  /*30de0*/  I2FP.F32.U32 R109, R109 ;  /* 0x0000006d006d7245 */ /* 0x000fe20000201000 */
[----:B------:R-:W-:Y:S01]  /*30df0*/  HADD2.F32 R110, -RZ, R103.H0_H0 ;  /* 0x20000067ff6e7230 */ /* 0x000fe20000004100 */
[----:B------:R-:W-:Y:S01]  /*30e00*/  ISETP.NE.AND P5, PT, R115, 0x1, PT ;  /* 0x000000017300780c */ /* 0x000fe20003fa5270 */
[----:B------:R-:W-:Y:S01]  /*30e10*/  BSSY.RECONVERGENT B0, `(.L_x_7602) ;  /* 0x000005f000007945 */ /* 0x000fe20003800200 */
[----:B------:R-:W-:Y:S02]  /*30e20*/  HFMA2 R114, -RZ, RZ, 0, 1.1920928955078125e-07 ;  /* 0x00000002ff727431 */ /* 0x000fe400000001ff */
[----:B------:R-:W-:Y:S01]  /*30e30*/  FFMA.FTZ R109, R109, R220, 1.1641532182693481445e-10 ;  /* 0x2f0000006d6d7423 */ /* 0x000fe200000100dc */
[----:B------:R-:W-:-:S04]  /*30e40*/  FMUL.FTZ R110, R110, R47 ;  /* 0x0000002f6e6e7220 */ /* 0x000fc80000410000 */
[----:B------:R-:W-:-:S04]  /*30e50*/  FSETP.GTU.FTZ.AND P4, PT, R109, R48, PT ;  /* 0x000000306d00720b */ /* 0x000fc80003f9c000 */
[----:B------:R-:W-:Y:S01]  /*30e60*/  FSEL R109, R110, RZ, !P4 ;  /* 0x000000ff6e6d7208 */ /* 0x000fe20006000000 */
[----:B------:R-:W-:Y:S01]  /*30e70*/  @P1 HADD2.F32 R110, -RZ, R55.H0_H0 ;  /* 0x20000037ff6e1230 */ /* 0x000fe20000004100 */
        /* <DEDUP_REMOVED lines=13> */
.L_x_7604:
        /* <DEDUP_REMOVED lines=12> */
.L_x_7606:
[----:B------:R-:W-:Y:S05]  /*31010*/  BSYNC.RECONVERGENT B1 ;  /* 0x0000000000017941 */ /* 0x000fea0003800200 */
.L_x_7605:
        /* <DEDUP_REMOVED lines=62> */
.L_x_7603:
[----:B------:R-:W-:Y:S05]  /*31400*/  BSYNC.RECONVERGENT B0 ;  /* 0x0000000000007941 */ /* 0x000fea0003800200 */
.L_x_7602:
        /* <DEDUP_REMOVED lines=14> */
.L_x_7566:
        /* <DEDUP_REMOVED lines=41> */
.L_x_7607:
        /* <DEDUP_REMOVED lines=26> */
.L_x_7611:
        /* <DEDUP_REMOVED lines=12> */
.L_x_7613:
[----:B------:R-:W-:Y:S05]  /*319e0*/  BSYNC.RECONVERGENT B1 ;  /* 0x0000000000017941 */ /* 0x000fea0003800200 */
.L_x_7612:
        /* <DEDUP_REMOVED lines=62> */
.L_x_7610:
[----:B------:R-:W-:Y:S05]  /*31dd0*/  BSYNC.RECONVERGENT B0 ;  /* 0x0000000000007941 */ /* 0x000fea0003800200 */
.L_x_7609:
[----:B------:R-:W-:Y:S01]  /*31de0*/  I2FP.F32.U32 R5, R5 ;  /* 0x0000000500057245 */ /* 0x000fe20000201000 */
[----:B-----5:R-:W-:Y:S01]  /*31df0*/  HADD2.F32 R6, -RZ, R100.H0_H0 ;  /* 0x20000064ff067230 */ /* 0x020fe20000004100 */
        /* <DEDUP_REMOVED lines=20> */
.L_x_7616:
        /* <DEDUP_REMOVED lines=12> */
.L_x_7618:
[----:B------:R-:W-:Y:S05]  /*32000*/  BSYNC.RECONVERGENT B1 ;  /* 0x0000000000017941 */ /* 0x000fea0003800200 */
.L_x_7617:
        /* <DEDUP_REMOVED lines=62> */
.L_x_7615:
[----:B------:R-:W-:Y:S05]  /*323f0*/  BSYNC.RECONVERGENT B0 ;  /* 0x0000000000007941 */ /* 0x000fea0003800200 */
.L_x_7614:
[----:B------:R-:W-:Y:S01]  /*32400*/  I2FP.F32.U32 R7, R7 ;  /* 0x0000000700077245 */ /* 0x000fe20000201000 */
[----:B------:R-:W-:Y:S01]  /*32410*/  HADD2.F32 R6, -RZ, R56.H0_H0 ;  /* 0x20000038ff067230 */ /* 0x000fe20000004100 */
[----:B------:R-:W-:Y:S01]  /*32420*/  ISETP.NE.AND P3, PT, R8, 0x1, PT ;  /* 0x000000010800780c */ /* 0x000fe20003f65270 */
[----:B------:R-:W-:Y:S02]  /*32430*/  BSSY.RECONVERGENT B0, `(.L_x_7619) ;  /* 0x0000061000007945 */ /* 0x000fe40003800200 */
        /* <DEDUP_REMOVED lines=21> */
.L_x_7621:
        /* <DEDUP_REMOVED lines=12> */
.L_x_7623:
[----:B------:R-:W-:Y:S05]  /*32650*/  BSYNC.RECONVERGENT B1 ;  /* 0x0000000000017941 */ /* 0x000fea0003800200 */
.L_x_7622:
        /* <DEDUP_REMOVED lines=62> */
.L_x_7620:
[----:B------:R-:W-:Y:S05]  /*32a40*/  BSYNC.RECONVERGENT B0 ;  /* 0x0000000000007941 */ /* 0x000fea0003800200 */
.L_x_7619:
        /* <DEDUP_REMOVED lines=22> */
.L_x_7626:
        /* <DEDUP_REMOVED lines=12> */
.L_x_7628:
[----:B------:R-:W-:Y:S05]  /*32c70*/  BSYNC.RECONVERGENT B1 ;  /* 0x0000000000017941 */ /* 0x000fea0003800200 */
.L_x_7627:
        /* <DEDUP_REMOVED lines=62> */
.L_x_7625:
[----:B------:R-:W-:Y:S05]  /*33060*/  BSYNC.RECONVERGENT B0 ;  /* 0x0000000000007941 */ /* 0x000fea0003800200 */
.L_x_7624:
        /* <DEDUP_REMOVED lines=25> */
.L_x_7631:
        /* <DEDUP_REMOVED lines=12> */
.L_x_7633:
[----:B------:R-:W-:Y:S05]  /*332c0*/  BSYNC.RECONVERGENT B1 ;  /* 0x0000000000017941 */ /* 0x000fea0003800200 */
.L_x_7632:
        /* <DEDUP_REMOVED lines=62> */
.L_x_7630:
[----:B------:R-:W-:Y:S05]  /*336b0*/  BSYNC.RECONVERGENT B0 ;  /* 0x0000000000007941 */ /* 0x000fea0003800200 */
.L_x_7629:
[----:B------:R-:W-:Y:S01]  /*336c0*/  I2FP.F32.U32 R7, R7 ;  /* 0x0000000700077245 */ /* 0x000fe20000201000 */
[----:B------:R-:W-:Y:S01]  /*336d0*/  HADD2.F32 R8, -RZ, R101.H0_H0 ;  /* 0x20000065ff087230 */ /* 0x000fe20000004100 */
[----:B------:R-:W-:Y:S01]  /*336e0*/  ISETP.NE.AND P3, PT, R10, 0x1, PT ;  /* 0x000000010a00780c */ /* 0x000fe20003f65270 */
[----:B------:R-:W-:Y:S01]  /*336f0*/  BSSY.RECONVERGENT B0, `(.L_x_7634) ;  /* 0x000005e000007945 */ /* 0x000fe20003800200 */
[----:B------:R-:W-:Y:S01]  /*33700*/  LOP3.LUT R13, R13, 0xfffffffb, RZ, 0xc0, !PT ;  /* 0xfffffffb0d0d7812 */ /* 0x000fe200078ec0ff */
[----:B------:R-:W-:Y:S01]  /*33710*/  FFMA.FTZ R7, R7, R220, 1.1641532182693481445e-10 ;  /* 0x2f00000007077423 */ /* 0x000fe200000100dc */
[----:B------:R-:W-:-:S04]  /*33720*/  IMAD.MOV.U32 R9, RZ, RZ, R154 ;  /* 0x000000ffff097224 */ /* 0x000fc800078e009a */
[----:B------:R-:W-:Y:S01]  /*33730*/  FSETP.GTU.FTZ.AND P2, PT, R7, R48, PT ;  /* 0x000000300700720b */ /* 0x000fe20003f5c000 */
[----:B------:R-:W-:Y:S01]  /*33740*/  FMUL.FTZ R7, R8, R47 ;  /* 0x0000002f08077220 */ /* 0x000fe20000410000 */
[----:B------:R-:W-:Y:S02]  /*33750*/  IMAD.MOV.U32 R8, RZ, RZ, 0x2 ;  /* 0x00000002ff087424 */ /* 0x000fe400078e00ff */
        /* <DEDUP_REMOVED lines=12> */
.L_x_7636:
        /* <DEDUP_REMOVED lines=12> */
.L_x_7638:
[----:B------:R-:W-:Y:S05]  /*338e0*/  BSYNC.RECONVERGENT B1 ;  /* 0x0000000000017941 */ /* 0x000fea0003800200 */
.L_x_7637:
        /* <DEDUP_REMOVED lines=62> */
.L_x_7635:
[----:B------:R-:W-:Y:S05]  /*33cd0*/  BSYNC.RECONVERGENT B0 ;  /* 0x0000000000007941 */ /* 0x000fea0003800200 */
.L_x_7634:
        /* <DEDUP_REMOVED lines=25> */
.L_x_7641:
        /* <DEDUP_REMOVED lines=12> */
.L_x_7643:
[----:B------:R-:W-:Y:S05]  /*33f30*/  BSYNC.RECONVERGENT B1 ;  /* 0x0000000000017941 */ /* 0x000fea0003800200 */
.L_x_7642:
        /* <DEDUP_REMOVED lines=62> */
.L_x_7640:
[----:B------:R-:W-:Y:S05]  /*34320*/  BSYNC.RECONVERGENT B0 ;  /* 0x0000000000007941 */ /* 0x000fea0003800200 */
.L_x_7639:
        /* <DEDUP_REMOVED lines=8> */
[----:B------:R-:W-:Y:S01]  /*343b0*/  FSETP.GTU.FTZ.AND P3, PT, R9, R48, PT ;  /* 0x000000300900720b */ /* 0x000fe20003f7c000 */
[----:B------:R-:W-:-:S03]  /*343c0*/  IMAD.MOV.U32 R9, RZ, RZ, R154 ;  /* 0x000000ffff097224 */ /* 0x000fc600078e009a */
        /* <DEDUP_REMOVED lines=12> */
.L_x_7646:
        /* <DEDUP_REMOVED lines=12> */
.L_x_7648:
[----:B------:R-:W-:Y:S05]  /*34550*/  BSYNC.RECONVERGENT B1 ;  /* 0x0000000000017941 */ /* 0x000fea0003800200 */
.L_x_7647:
        /* <DEDUP_REMOVED lines=62> */
.L_x_7645:
[----:B------:R-:W-:Y:S05]  /*34940*/  BSYNC.RECONVERGENT B0 ;  /* 0x0000000000007941 */ /* 0x000fea0003800200 */
.L_x_7644:
        /* <DEDUP_REMOVED lines=25> */
.L_x_7651:
        /* <DEDUP_REMOVED lines=12> */
.L_x_7653:
[----:B------:R-:W-:Y:S05]  /*34ba0*/  BSYNC.RECONVERGENT B1 ;  /* 0x0000000000017941 */ /* 0x000fea0003800200 */
.L_x_7652:
        /* <DEDUP_REMOVED lines=57> */
[----:B------:R-:W-:Y:S01]  /*34f40*/  IMAD.WIDE.U32 R116, R117, -0x326172a9, RZ ;  /* 0xcd9e8d5775747825 */ /* 0x000fe200078e00ff */
[----:B------:R-:W-:-:S03]  /*34f50*/  MOV R119, R10 ;  /* 0x0000000a00777202 */ /* 0x000fc60000000f00 */
[----:B------:R-:W-:Y:S01]  /*34f60*/  IMAD.MOV.U32 R154, RZ, RZ, R116 ;  /* 0x000000ffff9a7224 */ /* 0x000fe200078e0074 */
[----:B------:R-:W-:Y:S01]  /*34f70*/  LOP3.LUT R50, R122, UR15, R117, 0x96, !PT ;  /* 0x0000000f7a327c12 */ /* 0x000fe2000f8e9675 */
[----:B------:R-:W-:-:S07]  /*34f80*/  IMAD.MOV.U32 R10, RZ, RZ, RZ ;  /* 0x000000ffff0a7224 */ /* 0x000fce00078e00ff */
.L_x_7650:
[----:B------:R-:W-:Y:S05]  /*34f90*/  BSYNC.RECONVERGENT B0 ;  /* 0x0000000000007941 */ /* 0x000fea0003800200 */
.L_x_7649:
        /* <DEDUP_REMOVED lines=20> */
.L_x_7656:
        /* <DEDUP_REMOVED lines=12> */
.L_x_7658:
[----:B------:R-:W-:Y:S05]  /*351a0*/  BSYNC.RECONVERGENT B1 ;  /* 0x0000000000017941 */ /* 0x000fea0003800200 */
.L_x_7657:
        /* <DEDUP_REMOVED lines=62> */
.L_x_7655:
[----:B------:R-:W-:Y:S05]  /*35590*/  BSYNC.RECONVERGENT B0 ;  /* 0x0000000000007941 */ /* 0x000fea0003800200 */
.L_x_7654:
[----:B------:R-:W-:Y:S01]  /*355a0*/  I2FP.F32.U32 R115, R115 ;  /* 0x0000007300737245 */ /* 0x000fe20000201000 */
[----:B------:R-:W-:Y:S01]  /*355b0*/  HADD2.F32 R10, -RZ, R58.H0_H0 ;  /* 0x2000003aff0a7230 */ /* 0x000fe20000004100 */
[----:B------:R-:W-:Y:S01]  /*355c0*/  BSSY.RECONVERGENT B0, `(.L_x_7659) ;  /* 0x0000063000007945 */ /* 0x000fe20003800200 */
[----:B------:R-:W-:Y:S02]  /*355d0*/  MOV R117, R154 ;  /* 0x0000009a00757202 */ /* 0x000fe40000000f00 */
        /* <DEDUP_REMOVED lines=10> */
[----:B------:R-:W-:Y:S01]  /*35680*/  PRMT R9, R10, 0x7610, R9 ;  /* 0x000076100a097816 */ /* 0x000fe20000000009 */
[----:B------:R-:W-:-:S03]  /*35690*/  IMAD.MOV.U32 R10, RZ, RZ, 0x2 ;  /* 0x00000002ff0a7424 */ /* 0x000fc600078e00ff */
        /* <DEDUP_REMOVED lines=10> */
.L_x_7661:
        /* <DEDUP_REMOVED lines=12> */
.L_x_7663:
[----:B------:R-:W-:Y:S05]  /*35800*/  BSYNC.RECONVERGENT B1 ;  /* 0x0000000000017941 */ /* 0x000fea0003800200 */
.L_x_7662:
        /* <DEDUP_REMOVED lines=62> */
.L_x_7660:
[----:B------:R-:W-:Y:S05]  /*35bf0*/  BSYNC.RECONVERGENT B0 ;  /* 0x0000000000007941 */ /* 0x000fea0003800200 */
.L_x_7659:
        /* <DEDUP_REMOVED lines=20> */
.L_x_7666:
        /* <DEDUP_REMOVED lines=12> */
.L_x_7668:
[----:B------:R-:W-:Y:S05]  /*35e00*/  BSYNC.RECONVERGENT B1 ;  /* 0x0000000000017941 */ /* 0x000fea0003800200 */
.L_x_7667:
        /* <DEDUP_REMOVED lines=61> */
[----:B------:R-:W-:-:S07]  /*361e0*/  LOP3.LUT R50, R116, UR15, R11, 0x96, !PT ;  /* 0x0000000f74327c12 */ /* 0x000fce000f8e960b */
.L_x_7665:
[----:B------:R-:W-:Y:S05]  /*361f0*/  BSYNC.RECONVERGENT B0 ;  /* 0x0000000000007941 */ /* 0x000fea0003800200 */
.L_x_7664:
[----:B------:R-:W-:Y:S01]  /*36200*/  I2FP.F32.U32 R10, R117 ;  /* 0x00000075000a7245 */ /* 0x000fe20000201000 */
[----:B------:R-:W-:Y:S01]  /*36210*/  @P1 HADD2.F32 R116, -RZ, R54.H1_H1 ;  /* 0x30000036ff741230 */ /* 0x000fe20000004100 */
[----:B------:R-:W-:Y:S01]  /*36220*/  BSSY.RECONVERGENT B0, `(.L_x_7669) ;  /* 0x0000062000007945 */ /* 0x000fe20003800200 */
[----:B------:R-:W-:Y:S02]  /*36230*/  IMAD.MOV.U32 R118, RZ, RZ, 0x2 ;  /* 0x00000002ff767424 */ /* 0x000fe400078e00ff */
[----:B------:R-:W-:Y:S01]  /*36240*/  FFMA.FTZ R10, R10, R220, 1.1641532182693481445e-10 ;  /* 0x2f0000000a0a7423 */ /* 0x000fe200000100dc */
[----:B------:R-:W-:-:S04]  /*36250*/  IMAD.MOV.U32 R11, RZ, RZ, R154 ;  /* 0x000000ffff0b7224 */ /* 0x000fc800078e009a */
        /* <DEDUP_REMOVED lines=19> */
.L_x_7671:
        /* <DEDUP_REMOVED lines=12> */
.L_x_7673:
[----:B------:R-:W-:Y:S05]  /*36450*/  BSYNC.RECONVERGENT B1 ;  /* 0x0000000000017941 */ /* 0x000fea0003800200 */
.L_x_7672:
        /* <DEDUP_REMOVED lines=62> */
.L_x_7670:
[----:B------:R-:W-:Y:S05]  /*36840*/  BSYNC.RECONVERGENT B0 ;  /* 0x0000000000007941 */ /* 0x000fea0003800200 */
.L_x_7669:
        /* <DEDUP_REMOVED lines=20> */
.L_x_7676:
        /* <DEDUP_REMOVED lines=12> */
.L_x_7678:
[----:B------:R-:W-:Y:S05]  /*36a50*/  BSYNC.RECONVERGENT B1 ;  /* 0x0000000000017941 */ /* 0x000fea0003800200 */
.L_x_7677:
        /* <DEDUP_REMOVED lines=62> */
.L_x_7675:
[----:B------:R-:W-:Y:S05]  /*36e40*/  BSYNC.RECONVERGENT B0 ;  /* 0x0000000000007941 */ /* 0x000fea0003800200 */
.L_x_7674:
[----:B------:R-:W-:Y:S01]  /*36e50*/  I2FP.F32.U32 R117, R117 ;  /* 0x0000007500757245 */ /* 0x000fe20000201000 */
[----:B------:R-:W-:Y:S01]  /*36e60*/  BSSY.RECONVERGENT B0, `(.L_x_7679) ;  /* 0x0000063000007945 */ /* 0x000fe20003800200 */
[----:B------:R-:W-:Y:S02]  /*36e70*/  HFMA2 R123, -RZ, RZ, 0, 1.1920928955078125e-07 ;  /* 0x00000002ff7b7431 */ /* 0x000fe400000001ff */
        /* <DEDUP_REMOVED lines=22> */
.L_x_7681:
        /* <DEDUP_REMOVED lines=12> */
.L_x_7683:
[----:B------:R-:W-:Y:S05]  /*370a0*/  BSYNC.RECONVERGENT B1 ;  /* 0x0000000000017941 */ /* 0x000fea0003800200 */
.L_x_7682:
        /* <DEDUP_REMOVED lines=62> */
.L_x_7680:
[----:B------:R-:W-:Y:S05]  /*37490*/  BSYNC.RECONVERGENT B0 ;  /* 0x0000000000007941 */ /* 0x000fea0003800200 */
.L_x_7679:
        /* <DEDUP_REMOVED lines=20> */
.L_x_7686:
        /* <DEDUP_REMOVED lines=15> */
.L_x_7688:
[----:B------:R-:W-:Y:S05]  /*376d0*/  BSYNC.RECONVERGENT B1 ;  /* 0x0000000000017941 */ /* 0x000fea0003800200 */
.L_x_7687:
        /* <DEDUP_REMOVED lines=62> */
.L_x_7685:
[----:B------:R-:W-:Y:S05]  /*37ac0*/  BSYNC.RECONVERGENT B0 ;  /* 0x0000000000007941 */ /* 0x000fea0003800200 */
.L_x_7684:
[----:B------:R-:W-:Y:S02]  /*37ad0*/  I2FP.F32.U32 R118, R118 ;  /* 0x0000007600767245 */ /* 0x000fe40000201000 */
[----:B------:R-:W-:Y:S02]  /*37ae0*/  PRMT R101, R12, 0x5410, R101 ;  /* 0x000054100c657816 */ /* 0x000fe40000000065 */
[----:B------:R-:W-:Y:S01]  /*37af0*/  PRMT R102, R122, 0x5410, R102 ;  /* 0x000054107a667816 */ /* 0x000fe20000000066 */
[----:B------:R-:W-:Y:S01]  /*37b00*/  FFMA.FTZ R118, R118, R220, 1.1641532182693481445e-10 ;  /* 0x2f00000076767423 */ /* 0x000fe200000100dc */
[----:B------:R-:W-:-:S04]  /*37b10*/  PRMT R100, R120, 0x5410, R100 ;  /* 0x0000541078647816 */ /* 0x000fc80000000064 */
[----:B------:R-:W-:Y:S01]  /*37b20*/  FSETP.GTU.FTZ.AND P6, PT, R118, R48, PT ;  /* 0x000000307600720b */ /* 0x000fe20003fdc000 */
[----:B------:R-:W-:-:S03]  /*37b30*/  HADD2.F32 R118, -RZ, R59.H1_H1 ;  /* 0x3000003bff767230 */ /* 0x000fc60000004100 */
[----:B------:R-:W-:Y:S02]  /*37b40*/  SEL R123, RZ, 0x1, P6 ;  /* 0x00000001ff7b7807 */ /* 0x000fe40003000000 */
[----:B------:R-:W-:Y:S02]  /*37b50*/  FMUL.FTZ R118, R118, R47 ;  /* 0x0000002f76767220 */ /* 0x000fe40000410000 */
[----:B------:R-:W-:-:S03]  /*37b60*/  PRMT R12, R123, 0x7610, R12 ;  /* 0x000076107b0c7816 */ /* 0x000fc6000000000c */
[----:B------:R-:W-:-:S05]  /*37b70*/  FSEL R118, R118, RZ, !P6 ;  /* 0x000000ff76767208 */ /* 0x000fca0007000000 */
[----:B------:R-:W-:Y:S01]  /*37b80*/  FADD.FTZ R103, R103, R118 ;  /* 0x0000007667677221 */ /* 0x000fe20000010000 */
[----:B------:R-:W-:-:S05]  /*37b90*/  @P1 HADD2.F32 R118, -RZ, R55.H1_H1 ;  /* 0x30000037ff761230 */ /* 0x000fca0000004100 */
[--C-:B------:R-:W-:Y:S01]  /*37ba0*/  @P1 FADD.FTZ R118, R118, R103.reuse ;  /* 0x0000006776761221 */ /* 0x100fe20000010000 */
[----:B------:R-:W-:-:S05]  /*37bb0*/  @!P1 IMAD.MOV.U32 R118, RZ, RZ, R103 ;  /* 0x000000ffff769224 */ /* 0x000fca00078e0067 */
[----:B------:R-:W-:-:S04]  /*37bc0*/  F2FP.F16.F32.PACK_AB R103, RZ, R118 ;  /* 0x00000076ff67723e */ /* 0x000fc800000000ff */
[----:B------:R-:W-:Y:S01]  /*37bd0*/  PRMT R103, R121, 0x5410, R103 ;  /* 0x0000541079677816 */ /* 0x000fe20000000067 */
[----:B------:R-:W-:Y:S06]  /*37be0*/  BRA `(.L_x_7689) ;  /* 0x00000030009c7947 */ /* 0x000fec0003800000 */
.L_x_7608:
        /* <DEDUP_REMOVED lines=16> */
.L_x_7692:
        /* <DEDUP_REMOVED lines=12> */
.L_x_7694:
[----:B------:R-:W-:Y:S05]  /*37db0*/  BSYNC.RECONVERGENT B1 ;  /* 0x0000000000017941 */ /* 0x000fea0003800200 */
.L_x_7693:
        /* <DEDUP_REMOVED lines=60> */
[----:B------:R-:W-:Y:S02]  /*38180*/  LOP3.LUT R50, R116, UR15, R115, 0x96, !PT ;  /* 0x0000000f74327c12 */ /* 0x000fe4000f8e9673 */
[----:B------:R-:W-:-:S07]  /*38190*/  MOV R154, R114 ;  /* 0x00000072009a7202 */ /* 0x000fce0000000f00 */
.L_x_7691:
[----:B------:R-:W-:Y:S05]  /*381a0*/  BSYNC.RECONVERGENT B0 ;  /* 0x0000000000007941 */ /* 0x000fea0003800200 */
.L_x_7690:
[----:B------:R-:W-:Y:S01]  /*381b0*/  I2FP.F32.U32 R111, R113 ;  /* 0x00000071006f7245 */ /* 0x000fe20000201000 */
[----:B-----5:R-:W-:Y:S01]  /*381c0*/  HADD2.F32 R114, -RZ, R100.H0_H0 ;  /* 0x20000064ff727230 */ /* 0x020fe20000004100 */
        /* <DEDUP_REMOVED lines=23> */
.L_x_7697:
        /* <DEDUP_REMOVED lines=12> */
.L_x_7699:
[----:B------:R-:W-:Y:S05]  /*38400*/  BSYNC.RECONVERGENT B1 ;  /* 0x0000000000017941 */ /* 0x000fea0003800200 */
.L_x_7698:
        /* <DEDUP_REMOVED lines=62> */
.L_x_7696:
[----:B------:R-:W-:Y:S05]  /*387f0*/  BSYNC.RECONVERGENT B0 ;  /* 0x0000000000007941 */ /* 0x000fea0003800200 */
.L_x_7695:
[----:B------:R-:W-:Y:S01]  /*38800*/  I2FP.F32.U32 R113, R115 ;  /* 0x0000007300717245 */ /* 0x000fe20000201000 */
[----:B------:R-:W-:Y:S01]  /*38810*/  HADD2.F32 R100, -RZ, R100.H1_H1 ;  /* 0x30000064ff647230 */ /* 0x000fe20000004100 */
        /* <DEDUP_REMOVED lines=9> */
[----:B------:R-:W-:Y:S01]  /*388b0*/  @P1 HADD2.F32 R100, -RZ, R52.H1_H1 ;  /* 0x30000034ff641230 */ /* 0x000fe20000004100 */
        /* <DEDUP_REMOVED lines=13> */
.L_x_7702:
        /* <DEDUP_REMOVED lines=12> */
.L_x_7704:
[----:B------:R-:W-:Y:S05]  /*38a50*/  BSYNC.RECONVERGENT B1 ;  /* 0x0000000000017941 */ /* 0x000fea0003800200 */
.L_x_7703:
        /* <DEDUP_REMOVED lines=62> */
.L_x_7701:
[----:B------:R-:W-:Y:S05]  /*38e40*/  BSYNC.RECONVERGENT B0 ;  /* 0x0000000000007941 */ /* 0x000fea0003800200 */
.L_x_7700:
[----:B------:R-:W-:Y:S01]  /*38e50*/  I2FP.F32.U32 R115, R112 ;  /* 0x0000007000737245 */ /* 0x000fe20000201000 */
[----:B------:R-:W-:Y:S01]  /*38e60*/  HADD2.F32 R112, -RZ, R101.H0_H0 ;  /* 0x20000065ff707230 */ /* 0x000fe20000004100 */
[----:B------:R-:W-:Y:S01]  /*38e70*/  ISETP.NE.AND P3, PT, R114, 0x1, PT ;  /* 0x000000017200780c */ /* 0x000fe20003f65270 */
[----:B------:R-:W-:Y:S01]  /*38e80*/  BSSY.RECONVERGENT B0, `(.L_x_7705) ;  /* 0x0000061000007945 */ /* 0x000fe20003800200 */
[----:B------:R-:W-:Y:S01]  /*38e90*/  LOP3.LUT R13, R13, 0xfffffffb, RZ, 0xc0, !PT ;  /* 0xfffffffb0d0d7812 */ /* 0x000fe200078ec0ff */
[----:B------:R-:W-:Y:S01]  /*38ea0*/  FFMA.FTZ R115, R115, R220, 1.1641532182693481445e-10 ;  /* 0x2f00000073737423 */ /* 0x000fe200000100dc */
[----:B------:R-:W-:Y:S01]  /*38eb0*/  FMUL.FTZ R112, R112, R47 ;  /* 0x0000002f70707220 */ /* 0x000fe20000410000 */
[----:B------:R-:W-:Y:S01]  /*38ec0*/  IMAD.MOV.U32 R118, RZ, RZ, 0x2 ;  /* 0x00000002ff767424 */ /* 0x000fe200078e00ff */
[----:B------:R-:W-:Y:S02]  /*38ed0*/  MOV R117, R154 ;  /* 0x0000009a00757202 */ /* 0x000fe40000000f00 */
[----:B------:R-:W-:Y:S01]  /*38ee0*/  FSETP.GTU.FTZ.AND P2, PT, R115, R48, PT ;  /* 0x000000307300720b */ /* 0x000fe20003f5c000 */
[----:B------:R-:W-:-:S03]  /*38ef0*/  @P1 HADD2.F32 R115, -RZ, R53.H0_H0 ;  /* 0x20000035ff731230 */ /* 0x000fc60000004100 */
[----:B------:R-:W-:Y:S02]  /*38f00*/  FSEL R112, R112, RZ, !P2 ;  /* 0x000000ff70707208 */ /* 0x000fe40005000000 */
[----:B------:R-:W-:-:S03]  /*38f10*/  PLOP3.LUT P2, PT, P2, PT, PT, 0x8, 0x80 ;  /* 0x000000000080781c */ /* 0x000fc6000174e170 */
[----:B------:R-:W-:-:S05]  /*38f20*/  @P1 FADD.FTZ R112, R115, R112 ;  /* 0x0000007073701221 */ /* 0x000fca0000010000 */
        /* <DEDUP_REMOVED lines=11> */
.L_x_7707:
        /* <DEDUP_REMOVED lines=12> */
.L_x_7709:
[----:B------:R-:W-:Y:S05]  /*390a0*/  BSYNC.RECONVERGENT B1 ;  /* 0x0000000000017941 */ /* 0x000fea0003800200 */
.L_x_7708:
        /* <DEDUP_REMOVED lines=62> */
.L_x_7706:
[----:B------:R-:W-:Y:S05]  /*39490*/  BSYNC.RECONVERGENT B0 ;  /* 0x0000000000007941 */ /* 0x000fea0003800200 */
.L_x_7705:
[----:B------:R-:W-:Y:S01]  /*394a0*/  I2FP.F32.U32 R114, R117 ;  /* 0x0000007500727245 */ /* 0x000fe20000201000 */
[----:B------:R-:W-:Y:S01]  /*394b0*/  BSSY.RECONVERGENT B0, `(.L_x_7710) ;  /* 0x0000063000007945 */ /* 0x000fe20003800200 */
[----:B------:R-:W-:Y:S01]  /*394c0*/  ISETP.NE.AND P2, PT, R118, 0x1, PT ;  /* 0x000000017600780c */ /* 0x000fe20003f45270 */
[----:B------:R-:W-:Y:S01]  /*394d0*/  IMAD.MOV.U32 R116, RZ, RZ, 0x2 ;  /* 0x00000002ff747424 */ /* 0x000fe200078e00ff */
[----:B------:R-:W-:Y:S01]  /*394e0*/  LOP3.LUT R13, R13, 0xfffffffd, RZ, 0xc0, !PT ;  /* 0xfffffffd0d0d7812 */ /* 0x000fe200078ec0ff */
[----:B------:R-:W-:Y:S01]  /*394f0*/  FFMA.FTZ R114, R114, R220, 1.1641532182693481445e-10 ;  /* 0x2f00000072727423 */ /* 0x000fe200000100dc */
[----:B------:R-:W-:-:S04]  /*39500*/  IMAD.MOV.U32 R115, RZ, RZ, R154 ;  /* 0x000000ffff737224 */ /* 0x000fc800078e009a */
[----:B------:R-:W-:Y:S01]  /*39510*/  FSETP.GTU.FTZ.AND P3, PT, R114, R48, PT ;  /* 0x000000307200720b */ /* 0x000fe20003f7c000 */
[----:B------:R-:W-:Y:S02]  /*39520*/  HADD2.F32 R114, -RZ, R101.H1_H1 ;  /* 0x30000065ff727230 */ /* 0x000fe40000004100 */
[----:B------:R-:W-:-:S03]  /*39530*/  @P1 HADD2.F32 R101, -RZ, R53.H1_H1 ;  /* 0x30000035ff651230 */ /* 0x000fc60000004100 */
[----:B------:R-:W-:-:S05]  /*39540*/  FMUL.FTZ R114, R114, R47 ;  /* 0x0000002f72727220 */ /* 0x000fca0000410000 */
        /* <DEDUP_REMOVED lines=14> */
.L_x_7712:
        /* <DEDUP_REMOVED lines=12> */
.L_x_7714:
[----:B------:R-:W-:Y:S05]  /*396f0*/  BSYNC.RECONVERGENT B1 ;  /* 0x0000000000017941 */ /* 0x000fea0003800200 */
.L_x_7713:
        /* <DEDUP_REMOVED lines=62> */
.L_x_7711:
[----:B------:R-:W-:Y:S05]  /*39ae0*/  BSYNC.RECONVERGENT B0 ;  /* 0x0000000000007941 */ /* 0x000fea0003800200 */
.L_x_7710:
[----:B------:R-:W-:Y:S01]  /*39af0*/  I2FP.F32.U32 R115, R115 ;  /* 0x0000007300737245 */ /* 0x000fe20000201000 */
[----:B------:R-:W-:Y:S01]  /*39b00*/  @P1 HADD2.F32 R117, -RZ, R54.H0_H0 ;  /* 0x20000036ff751230 */ /* 0x000fe20000004100 */
[----:B------:R-:W-:Y:S01]  /*39b10*/  ISETP.NE.AND P3, PT, R116, 0x1, PT ;  /* 0x000000017400780c */ /* 0x000fe20003f65270 */
[----:B------:R-:W-:Y:S01]  /*39b20*/  BSSY.RECONVERGENT B0, `(.L_x_7715) ;  /* 0x000005f000007945 */ /* 0x000fe20003800200 */
[----:B------:R-:W-:Y:S02]  /*39b30*/  HFMA2 R123, -RZ, RZ, 0, 1.1920928955078125e-07 ;  /* 0x00000002ff7b7431 */ /* 0x000fe400000001ff */
[----:B------:R-:W-:Y:S01]  /*39b40*/  FFMA.FTZ R115, R115, R220, 1.1641532182693481445e-10 ;  /* 0x2f00000073737423 */ /* 0x000fe200000100dc */
[----:B------:R-:W-:-:S04]  /*39b50*/  IMAD.MOV.U32 R118, RZ, RZ, R154 ;  /* 0x000000ffff767224 */ /* 0x000fc800078e009a */
[----:B------:R-:W-:Y:S01]  /*39b60*/  FSETP.GTU.FTZ.AND P2, PT, R115, R48, PT ;  /* 0x000000307300720b */ /* 0x000fe20003f5c000 */
[----:B------:R-:W-:-:S05]  /*39b70*/  HADD2.F32 R115, -RZ, R102.H0_H0 ;  /* 0x20000066ff737230 */ /* 0x000fca0000004100 */
[----:B------:R-:W-:-:S05]  /*39b80*/  FMUL.FTZ R115, R115, R47 ;  /* 0x0000002f73737220 */ /* 0x000fca0000410000 */
        /* <DEDUP_REMOVED lines=13> */
.L_x_7717:
        /* <DEDUP_REMOVED lines=12> */
.L_x_7719:
[----:B------:R-:W-:Y:S05]  /*39d20*/  BSYNC.RECONVERGENT B1 ;  /* 0x0000000000017941 */ /* 0x000fea0003800200 */
.L_x_7718:
        /* <DEDUP_REMOVED lines=62> */
.L_x_7716:
[----:B------:R-:W-:Y:S05]  /*3a110*/  BSYNC.RECONVERGENT B0 ;  /* 0x0000000000007941 */ /* 0x000fea0003800200 */
.L_x_7715:
        /* <DEDUP_REMOVED lines=23> */
.L_x_7722:
        /* <DEDUP_REMOVED lines=12> */
.L_x_7724:
[----:B------:R-:W-:Y:S05]  /*3a350*/  BSYNC.RECONVERGENT B1 ;  /* 0x0000000000017941 */ /* 0x000fea0003800200 */
.L_x_7723:
        /* <DEDUP_REMOVED lines=62> */
.L_x_7721:
[----:B------:R-:W-:Y:S05]  /*3a740*/  BSYNC.RECONVERGENT B0 ;  /* 0x0000000000007941 */ /* 0x000fea0003800200 */
.L_x_7720:
[----:B------:R-:W-:Y:S01]  /*3a750*/  I2FP.F32.U32 R117, R117 ;  /* 0x0000007500757245 */ /* 0x000fe20000201000 */
[----:B------:R-:W-:Y:S01]  /*3a760*/  @P1 HADD2.F32 R118, -RZ, R55.H0_H0 ;  /* 0x20000037ff761230 */ /* 0x000fe20000004100 */
[----:B------:R-:W-:Y:S01]  /*3a770*/  ISETP.NE.AND P5, PT, R125, 0x1, PT ;  /* 0x000000017d00780c */ /* 0x000fe20003fa5270 */
[----:B------:R-:W-:Y:S01]  /*3a780*/  BSSY.RECONVERGENT B0, `(.L_x_7725) ;  /* 0x000005f000007945 */ /* 0x000fe20003800200 */
[----:B------:R-:W-:Y:S02]  /*3a790*/  IMAD.MOV.U32 R124, RZ, RZ, 0x2 ;  /* 0x00000002ff7c7424 */ /* 0x000fe400078e00ff */
[----:B------:R-:W-:-:S05]  /*3a7a0*/  FFMA.FTZ R117, R117, R220, 1.1641532182693481445e-10 ;  /* 0x2f00000075757423 */ /* 0x000fca00000100dc */
[----:B------:R-:W-:Y:S01]  /*3a7b0*/  FSETP.GTU.FTZ.AND P4, PT, R117, R48, PT ;  /* 0x000000307500720b */ /* 0x000fe20003f9c000 */
[----:B------:R-:W-:-:S05]  /*3a7c0*/  HADD2.F32 R117, -RZ, R103.H0_H0 ;  /* 0x20000067ff757230 */ /* 0x000fca0000004100 */
[----:B------:R-:W-:-:S05]  /*3a7d0*/  FMUL.FTZ R117, R117, R47 ;  /* 0x0000002f75757220 */ /* 0x000fca0000410000 */
        /* <DEDUP_REMOVED lines=14> */
.L_x_7727:
        /* <DEDUP_REMOVED lines=12> */
.L_x_7729:
[----:B------:R-:W-:Y:S05]  /*3a980*/  BSYNC.RECONVERGENT B1 ;  /* 0x0000000000017941 */ /* 0x000fea0003800200 */
.L_x_7728:
        /* <DEDUP_REMOVED lines=62> */
.L_x_7726:
[----:B------:R-:W-:Y:S05]  /*3ad70*/  BSYNC.RECONVERGENT B0 ;  /* 0x0000000000007941 */ /* 0x000fea0003800200 */
.L_x_7725:
        /* <DEDUP_REMOVED lines=14> */
.L_x_7689:
        /* <DEDUP_REMOVED lines=41> */
.L_x_7730:
        /* <DEDUP_REMOVED lines=26> */
.L_x_7734:
        /* <DEDUP_REMOVED lines=12> */
.L_x_7736:
[----:B------:R-:W-:Y:S05]  /*3b350*/  BSYNC.RECONVERGENT B1 ;  /* 0x0000000000017941 */ /* 0x000fea0003800200 */
.L_x_7735:
        /* <DEDUP_REMOVED lines=62> */
.L_x_7733:
[----:B------:R-:W-:Y:S05]  /*3b740*/  BSYNC.RECONVERGENT B0 ;  /* 0x0000000000007941 */ /* 0x000fea0003800200 */
.L_x_7732:
[----:B------:R-:W-:Y:S01]  /*3b750*/  I2FP.F32.U32 R5, R5 ;  /* 0x0000000500057245 */ /* 0x000fe20000201000 */
[----:B-----5:R-:W-:Y:S01]  /*3b760*/  HADD2.F32 R8, -RZ, R100.H0_H0 ;  /* 0x20000064ff087230 */ /* 0x020fe20000004100 */
[----:B------:R-:W-:Y:S01]  /*3b770*/  ISETP.NE.AND P3, PT, R6, 0x1, PT ;  /* 0x000000010600780c */ /* 0x000fe20003f65270 */
[----:B------:R-:W-:Y:S01]  /*3b780*/  BSSY.RECONVERGENT B0, `(.L_x_7737) ;  /* 0x000005e000007945 */ /* 0x000fe20003800200 */
[----:B------:R-:W-:Y:S01]  /*3b790*/  LOP3.LUT R13, R13, 0xffffffef, RZ, 0xc0, !PT ;  /* 0xffffffef0d0d7812 */ /* 0x000fe200078ec0ff */
[----:B------:R-:W-:Y:S01]  /*3b7a0*/  FFMA.FTZ R5, R5, R220, 1.1641532182693481445e-10 ;  /* 0x2f00000005057423 */ /* 0x000fe200000100dc */
[----:B------:R-:W-:Y:S02]  /*3b7b0*/  IMAD.MOV.U32 R7, RZ, RZ, 0x2 ;  /* 0x00000002ff077424 */ /* 0x000fe400078e00ff */
        /* <DEDUP_REMOVED lines=15> */
.L_x_7739:
        /* <DEDUP_REMOVED lines=12> */
.L_x_7741:
[----:B------:R-:W-:Y:S05]  /*3b970*/  BSYNC.RECONVERGENT B1 ;  /* 0x0000000000017941 */ /* 0x000fea0003800200 */
.L_x_7740:
        /* <DEDUP_REMOVED lines=62> */
.L_x_7738:
[----:B------:R-:W-:Y:S05]  /*3bd60*/  BSYNC.RECONVERGENT B0 ;  /* 0x0000000000007941 */ /* 0x000fea0003800200 */
.L_x_7737:
        /* <DEDUP_REMOVED lines=11> */
[----:B------:R-:W-:Y:S01]  /*3be20*/  @P1 FADD.FTZ R119, R6, R5 ;  /* 0x0000000506771221 */ /* 0x000fe20000010000 */
[----:B------:R-:W-:Y:S01]  /*3be30*/  @!P1 MOV R119, R5 ;  /* 0x0000000500779202 */ /* 0x000fe20000000f00 */
[----:B------:R-:W-:Y:S01]  /*3be40*/  IMAD.MOV.U32 R6, RZ, RZ, 0x2 ;  /* 0x00000002ff067424 */ /* 0x000fe200078e00ff */
        /* <DEDUP_REMOVED lines=11> */
.L_x_7744:
        /* <DEDUP_REMOVED lines=12> */
.L_x_7746:
[----:B------:R-:W-:Y:S05]  /*3bfc0*/  BSYNC.RECONVERGENT B1 ;  /* 0x0000000000017941 */ /* 0x000fea0003800200 */
.L_x_7745:
        /* <DEDUP_REMOVED lines=62> */
.L_x_7743:
[----:B------:R-:W-:Y:S05]  /*3c3b0*/  BSYNC.RECONVERGENT B0 ;  /* 0x0000000000007941 */ /* 0x000fea0003800200 */
.L_x_7742:
        /* <DEDUP_REMOVED lines=22> */
.L_x_7749:
        /* <DEDUP_REMOVED lines=12> */
.L_x_7751:
[----:B------:R-:W-:Y:S05]  /*3c5e0*/  BSYNC.RECONVERGENT B1 ;  /* 0x0000000000017941 */ /* 0x000fea0003800200 */
.L_x_7750:
        /* <DEDUP_REMOVED lines=62> */
.L_x_7748:
[----:B------:R-:W-:Y:S05]  /*3c9d0*/  BSYNC.RECONVERGENT B0 ;  /* 0x0000000000007941 */ /* 0x000fea0003800200 */
.L_x_7747:
[----:B------:R-:W-:Y:S01]  /*3c9e0*/  I2FP.F32.U32 R7, R9 ;  /* 0x0000000900077245 */ /* 0x000fe20000201000 */
[----:B------:R-:W-:Y:S01]  /*3c9f0*/  HADD2.F32 R6, -RZ, R56.H1_H1 ;  /* 0x30000038ff067230 */ /* 0x000fe20000004100 */
[----:B------:R-:W-:Y:S01]  /*3ca00*/  ISETP.NE.AND P3, PT, R10, 0x1, PT ;  /* 0x000000010a00780c */ /* 0x000fe20003f65270 */
[----:B------:R-:W-:Y:S01]  /*3ca10*/  BSSY.RECONVERGENT B0, `(.L_x_7752) ;  /* 0x0000061000007945 */ /* 0x000fe20003800200 */
[----:B------:R-:W-:Y:S02]  /*3ca20*/  HFMA2 R8, -RZ, RZ, 0, 1.1920928955078125e-07 ;  /* 0x00000002ff087431 */ /* 0x000fe400000001ff */
[----:B------:R-:W-:Y:S01]  /*3ca30*/  FFMA.FTZ R7, R7, R220, 1.1641532182693481445e-10 ;  /* 0x2f00000007077423 */ /* 0x000fe200000100dc */
[----:B------:R-:W-:-:S04]  /*3ca40*/  FMUL.FTZ R6, R6, R47 ;  /* 0x0000002f06067220 */ /* 0x000fc80000410000 */
[----:B------:R-:W-:-:S04]  /*3ca50*/  FSETP.GTU.FTZ.AND P2, PT, R7, R48, PT ;  /* 0x000000300700720b */ /* 0x000fc80003f5c000 */
[----:B------:R-:W-:Y:S02]  /*3ca60*/  FSEL R7, R6, RZ, !P2 ;  /* 0x000000ff06077208 */ /* 0x000fe40005000000 */
[----:B------:R-:W-:-:S03]  /*3ca70*/  SEL R6, RZ, 0x1, P2 ;  /* 0x00000001ff067807 */ /* 0x000fc60001000000 */
        /* <DEDUP_REMOVED lines=15> */
.L_x_7754:
        /* <DEDUP_REMOVED lines=12> */
.L_x_7756:
[----:B------:R-:W-:Y:S05]  /*3cc30*/  BSYNC.RECONVERGENT B1 ;  /* 0x0000000000017941 */ /* 0x000fea0003800200 */
.L_x_7755:
        /* <DEDUP_REMOVED lines=62> */
.L_x_7753:
[----:B------:R-:W-:Y:S05]  /*3d020*/  BSYNC.RECONVERGENT B0 ;  /* 0x0000000000007941 */ /* 0x000fea0003800200 */
.L_x_7752:
        /* <DEDUP_REMOVED lines=8> */
[----:B------:R-:W-:-:S03]  /*3d0b0*/  HADD2.F32 R7, -RZ, R101.H0_H0 ;  /* 0x20000065ff077230 */ /* 0x000fc60000004100 */
        /* <DEDUP_REMOVED lines=13> */
.L_x_7759:
        /* <DEDUP_REMOVED lines=12> */
.L_x_7761:
[----:B------:R-:W-:Y:S05]  /*3d250*/  BSYNC.RECONVERGENT B1 ;  /* 0x0000000000017941 */ /* 0x000fea0003800200 */
.L_x_7760:
        /* <DEDUP_REMOVED lines=62> */
.L_x_7758:
[----:B------:R-:W-:Y:S05]  /*3d640*/  BSYNC.RECONVERGENT B0 ;  /* 0x0000000000007941 */ /* 0x000fea0003800200 */
.L_x_7757:
[----:B------:R-:W-:Y:S01]  /*3d650*/  I2FP.F32.U32 R8, R11 ;  /* 0x0000000b00087245 */ /* 0x000fe20000201000 */
[----:B------:R-:W-:Y:S01]  /*3d660*/  @P1 HADD2.F32 R121, -RZ, R53.H0_H0 ;  /* 0x20000035ff791230 */ /* 0x000fe20000004100 */
[----:B------:R-:W-:Y:S01]  /*3d670*/  ISETP.NE.AND P3, PT, R9, 0x1, PT ;  /* 0x000000010900780c */ /* 0x000fe20003f65270 */
[----:B------:R-:W-:Y:S01]  /*3d680*/  BSSY.RECONVERGENT B0, `(.L_x_7762) ;  /* 0x0000061000007945 */ /* 0x000fe20003800200 */
[----:B------:R-:W-:Y:S01]  /*3d690*/  MOV R11, R154 ;  /* 0x0000009a000b7202 */ /* 0x000fe20000000f00 */
[----:B------:R-:W-:-:S05]  /*3d6a0*/  FFMA.FTZ R8, R8, R220, 1.1641532182693481445e-10 ;  /* 0x2f00000008087423 */ /* 0x000fca00000100dc */
[----:B------:R-:W-:Y:S01]  /*3d6b0*/  FSETP.GTU.FTZ.AND P2, PT, R8, R48, PT ;  /* 0x000000300800720b */ /* 0x000fe20003f5c000 */
[----:B------:R-:W-:-:S05]  /*3d6c0*/  HADD2.F32 R8, -RZ, R57.H0_H0 ;  /* 0x20000039ff087230 */ /* 0x000fca0000004100 */
[----:B------:R-:W-:-:S05]  /*3d6d0*/  FMUL.FTZ R8, R8, R47 ;  /* 0x0000002f08087220 */ /* 0x000fca0000410000 */
        /* <DEDUP_REMOVED lines=16> */
.L_x_7764:
        /* <DEDUP_REMOVED lines=12> */
.L_x_7766:
[----:B------:R-:W-:Y:S05]  /*3d8a0*/  BSYNC.RECONVERGENT B1 ;  /* 0x0000000000017941 */ /* 0x000fea0003800200 */
.L_x_7765:
        /* <DEDUP_REMOVED lines=62> */
.L_x_7763:
[----:B------:R-:W-:Y:S05]  /*3dc90*/  BSYNC.RECONVERGENT B0 ;  /* 0x0000000000007941 */ /* 0x000fea0003800200 */
.L_x_7762:
[----:B------:R-:W-:Y:S01]  /*3dca0*/  I2FP.F32.U32 R9, R11 ;  /* 0x0000000b00097245 */ /* 0x000fe20000201000 */
[----:B------:R-:W-:Y:S01]  /*3dcb0*/  HADD2.F32 R101, -RZ, R101.H1_H1 ;  /* 0x30000065ff657230 */ /* 0x000fe20000004100 */
        /* <DEDUP_REMOVED lines=20> */
.L_x_7769:
        /* <DEDUP_REMOVED lines=12> */
.L_x_7771:
[----:B------:R-:W-:Y:S05]  /*3dec0*/  BSYNC.RECONVERGENT B1 ;  /* 0x0000000000017941 */ /* 0x000fea0003800200 */
.L_x_7770:
        /* <DEDUP_REMOVED lines=62> */
.L_x_7768:
[----:B------:R-:W-:Y:S05]  /*3e2b0*/  BSYNC.RECONVERGENT B0 ;  /* 0x0000000000007941 */ /* 0x000fea0003800200 */
.L_x_7767:
        /* <DEDUP_REMOVED lines=25> */
.L_x_7774:
        /* <DEDUP_REMOVED lines=12> */
.L_x_7776:
[----:B------:R-:W-:Y:S05]  /*3e510*/  BSYNC.RECONVERGENT B1 ;  /* 0x0000000000017941 */ /* 0x000fea0003800200 */
.L_x_7775:
        /* <DEDUP_REMOVED lines=62> */
.L_x_7773:
[----:B------:R-:W-:Y:S05]  /*3e900*/  BSYNC.RECONVERGENT B0 ;  /* 0x0000000000007941 */ /* 0x000fea0003800200 */
.L_x_7772:
        /* <DEDUP_REMOVED lines=20> */
.L_x_7779:
        /* <DEDUP_REMOVED lines=12> */
.L_x_7781:
[----:B------:R-:W-:Y:S05]  /*3eb10*/  BSYNC.RECONVERGENT B1 ;  /* 0x0000000000017941 */ /* 0x000fea0003800200 */
.L_x_7780:
        /* <DEDUP_REMOVED lines=62> */
.L_x_7778:
[----:B------:R-:W-:Y:S05]  /*3ef00*/  BSYNC.RECONVERGENT B0 ;  /* 0x0000000000007941 */ /* 0x000fea0003800200 */
.L_x_7777:
        /* <DEDUP_REMOVED lines=25> */
.L_x_7784:
        /* <DEDUP_REMOVED lines=12> */
.L_x_7786:
[----:B------:R-:W-:Y:S05]  /*3f160*/  BSYNC.RECONVERGENT B1 ;  /* 0x0000000000017941 */ /* 0x000fea0003800200 */
.L_x_7785:
        /* <DEDUP_REMOVED lines=62> */
.L_x_7783:
[----:B------:R-:W-:Y:S05]  /*3f550*/  BSYNC.RECONVERGENT B0 ;  /* 0x0000000000007941 */ /* 0x000fea0003800200 */
.L_x_7782:
        /* <DEDUP_REMOVED lines=20> */
.L_x_7789:
        /* <DEDUP_REMOVED lines=12> */
.L_x_7791:
[----:B------:R-:W-:Y:S05]  /*3f760*/  BSYNC.RECONVERGENT B1 ;  /* 0x0000000000017941 */ /* 0x000fea0003800200 */
.L_x_7790:
        /* <DEDUP_REMOVED lines=62> */
.L_x_7788:
[----:B------:R-:W-:Y:S05]  /*3fb50*/  BSYNC.RECONVERGENT B0 ;  /* 0x0000000000007941 */ /* 0x000fea0003800200 */
.L_x_7787:
[----:B------:R-:W-:Y:S01]  /*3fb60*/  I2FP.F32.U32 R10, R125 ;  /* 0x0000007d000a7245 */ /* 0x000fe20000201000 */
[----:B------:R-:W-:Y:S01]  /*3fb70*/  BSSY.RECONVERGENT B0, `(.L_x_7792) ;  /* 0x0000063000007945 */ /* 0x000fe20003800200 */
[----:B------:R-:W-:Y:S01]  /*3fb80*/  IMAD.MOV.U32 R126, RZ, RZ, 0x2 ;  /* 0x00000002ff7e7424 */ /* 0x000fe200078e00ff */
[----:B------:R-:W-:Y:S02]  /*3fb90*/  MOV R125, R154 ;  /* 0x0000009a007d7202 */ /* 0x000fe40000000f00 */
        /* <DEDUP_REMOVED lines=21> */
.L_x_7794:
        /* <DEDUP_REMOVED lines=12> */
.L_x_7796:
[----:B------:R-:W-:Y:S05]  /*3fdb0*/  BSYNC.RECONVERGENT B1 ;  /* 0x0000000000017941 */ /* 0x000fea0003800200 */
.L_x_7795:
        /* <DEDUP_REMOVED lines=62> */
.L_x_7793:
[----:B------:R-:W-:Y:S05]  /*401a0*/  BSYNC.RECONVERGENT B0 ;  /* 0x0000000000007941 */ /* 0x000fea0003800200 */
.L_x_7792:
        /* <DEDUP_REMOVED lines=20> */
.L_x_7799:
        /* <DEDUP_REMOVED lines=12> */
.L_x_7801:
[----:B------:R-:W-:Y:S05]  /*403b0*/  BSYNC.RECONVERGENT B1 ;  /* 0x0000000000017941 */ /* 0x000fea0003800200 */
.L_x_7800:
        /* <DEDUP_REMOVED lines=62> */
.L_x_7798:
[----:B------:R-:W-:Y:S05]  /*407a0*/  BSYNC.RECONVERGENT B0 ;  /* 0x0000000000007941 */ /* 0x000fea0003800200 */
.L_x_7797:
[----:B------:R-:W-:Y:S01]  /*407b0*/  I2FP.F32.U32 R125, R125 ;  /* 0x0000007d007d7245 */ /* 0x000fe20000201000 */
[----:B------:R-:W-:Y:S01]  /*407c0*/  BSSY.RECONVERGENT B0, `(.L_x_7802) ;  /* 0x0000063000007945 */ /* 0x000fe20003800200 */
[----:B------:R-:W-:Y:S02]  /*407d0*/  IMAD.MOV.U32 R131, RZ, RZ, 0x2 ;  /* 0x00000002ff837424 */ /* 0x000fe400078e00ff */
        /* <DEDUP_REMOVED lines=22> */
.L_x_7804:
        /* <DEDUP_REMOVED lines=12> */
.L_x_7806:
[----:B------:R-:W-:Y:S05]  /*40a00*/  BSYNC.RECONVERGENT B1 ;  /* 0x0000000000017941 */ /* 0x000fea0003800200 */
.L_x_7805:
[----:B------:R-:W-:Y:S01]  /*40a10*/  IMAD.WIDE.U32 R136, R0, -0x2daee0ad, RZ ;  /* 0xd2511f5300887825 */ /* 0x000fe200078e00ff */
[----:B------:R-:W-:-:S03]  /*40a20*/  UIADD3 UR15, UPT, UPT, UR4, -0x61c88647, URZ ;  /* 0x9e3779b9040f7890 */ /* 0x000fc6000fffe0ff */
[----:B------:R-:W-:Y:S01]  /*40a30*/  IMAD.WIDE.U32 R134, R2, -0x326172a9, RZ ;  /* 0xcd9e8d5702867825 */ /* 0x000fe200078e00ff */
[----:B------:R-:W-:-:S03]  /*40a40*/  LOP3.LUT R49, R4, UR5, R137, 0x96, !PT ;  /* 0x0000000504317c12 */ /* 0x000fc6000f8e9689 */
[----:B------:R-:W-:Y:S02]  /*40a50*/  IMAD.MOV.U32 R126, RZ, RZ, R127 ;  /* 0x000000ffff7e7224 */ /* 0x000fe400078e007f */
        /* <DEDUP_REMOVED lines=57> */
.L_x_7803:
[----:B------:R-:W-:Y:S05]  /*40df0*/  BSYNC.RECONVERGENT B0 ;  /* 0x0000000000007941 */ /* 0x000fea0003800200 */
.L_x_7802:
        /* <DEDUP_REMOVED lines=20> */
.L_x_7809:
        /* <DEDUP_REMOVED lines=15> */
.L_x_7811:
[----:B------:R-:W-:Y:S05]  /*41030*/  BSYNC.RECONVERGENT B1 ;  /* 0x0000000000017941 */ /* 0x000fea0003800200 */
.L_x_7810:
        /* <DEDUP_REMOVED lines=62> */
.L_x_7808:
[----:B------:R-:W-:Y:S05]  /*41420*/  BSYNC.RECONVERGENT B0 ;  /* 0x0000000000007941 */ /* 0x000fea0003800200 */
.L_x_7807:
        /* <DEDUP_REMOVED lines=18> */
.L_x_7731:
        /* <DEDUP_REMOVED lines=16> */
.L_x_7815:
        /* <DEDUP_REMOVED lines=12> */
.L_x_7817:
[----:B------:R-:W-:Y:S05]  /*41710*/  BSYNC.RECONVERGENT B1 ;  /* 0x0000000000017941 */ /* 0x000fea0003800200 */
.L_x_7816:
        /* <DEDUP_REMOVED lines=62> */
.L_x_7814:
[----:B------:R-:W-:Y:S05]  /*41b00*/  BSYNC.RECONVERGENT B0 ;  /* 0x0000000000007941 */ /* 0x000fea0003800200 */
.L_x_7813:
[----:B------:R-:W-:Y:S01]  /*41b10*/  I2FP.F32.U32 R119, R121 ;  /* 0x0000007900777245 */ /* 0x000fe20000201000 */
[----:B-----5:R-:W-:Y:S01]  /*41b20*/  @P1 HADD2.F32 R121, -RZ, R52.H0_H0 ;  /* 0x20000034ff791230 */ /* 0x020fe20000004100 */
[----:B------:R-:W-:Y:S01]  /*41b30*/  ISETP.NE.AND P3, PT, R120, 0x1, PT ;  /* 0x000000017800780c */ /* 0x000fe20003f65270 */
[----:B------:R-:W-:Y:S01]  /*41b40*/  BSSY.RECONVERGENT B0, `(.L_x_7818) ;  /* 0x0000061000007945 */ /* 0x000fe20003800200 */
[----:B------:R-:W-:Y:S01]  /*41b50*/  LOP3.LUT R13, R13, 0xffffffef, RZ, 0xc0, !PT ;  /* 0xffffffef0d0d7812 */ /* 0x000fe200078ec0ff */
[----:B------:R-:W-:Y:S01]  /*41b60*/  FFMA.FTZ R119, R119, R220, 1.1641532182693481445e-10 ;  /* 0x2f00000077777423 */ /* 0x000fe200000100dc */
[----:B------:R-:W-:Y:S01]  /*41b70*/  IMAD.MOV.U32 R124, RZ, RZ, 0x2 ;  /* 0x00000002ff7c7424 */ /* 0x000fe200078e00ff */
[----:B------:R-:W-:-:S03]  /*41b80*/  MOV R123, R154 ;  /* 0x0000009a007b7202 */ /* 0x000fc60000000f00 */
[----:B------:R-:W-:Y:S01]  /*41b90*/  FSETP.GTU.FTZ.AND P2, PT, R119, R48, PT ;  /* 0x000000307700720b */ /* 0x000fe20003f5c000 */
[----:B------:R-:W-:-:S05]  /*41ba0*/  HADD2.F32 R119, -RZ, R100.H0_H0 ;  /* 0x20000064ff777230 */ /* 0x000fca0000004100 */
        /* <DEDUP_REMOVED lines=15> */
.L_x_7820:
        /* <DEDUP_REMOVED lines=12> */
.L_x_7822:
[----:B------:R-:W-:Y:S05]  /*41d60*/  BSYNC.RECONVERGENT B1 ;  /* 0x0000000000017941 */ /* 0x000fea0003800200 */
.L_x_7821:
        /* <DEDUP_REMOVED lines=62> */
.L_x_7819:
[----:B------:R-:W-:Y:S05]  /*42150*/  BSYNC.RECONVERGENT B0 ;  /* 0x0000000000007941 */ /* 0x000fea0003800200 */
.L_x_7818:
        /* <DEDUP_REMOVED lines=25> */
.L_x_7825:
        /* <DEDUP_REMOVED lines=12> */
.L_x_7827:
[----:B------:R-:W-:Y:S05]  /*423b0*/  BSYNC.RECONVERGENT B1 ;  /* 0x0000000000017941 */ /* 0x000fea0003800200 */
.L_x_7826:
        /* <DEDUP_REMOVED lines=62> */
.L_x_7824:
[----:B------:R-:W-:Y:S05]  /*427a0*/  BSYNC.RECONVERGENT B0 ;  /* 0x0000000000007941 */ /* 0x000fea0003800200 */
.L_x_7823:
[----:B------:R-:W-:Y:S01]  /*427b0*/  I2FP.F32.U32 R121, R121 ;  /* 0x0000007900797245 */ /* 0x000fe20000201000 */
[----:B------:R-:W-:Y:S01]  /*427c0*/  @P1 HADD2.F32 R123, -RZ, R53.H0_H0 ;  /* 0x20000035ff7b1230 */ /* 0x000fe20000004100 */
[----:B------:R-:W-:Y:S01]  /*427d0*/  ISETP.NE.AND P3, PT, R122, 0x1, PT ;  /* 0x000000017a00780c */ /* 0x000fe20003f65270 */
[----:B------:R-:W-:Y:S01]  /*427e0*/  BSSY.RECONVERGENT B0, `(.L_x_7828) ;  /* 0x0000061000007945 */ /* 0x000fe20003800200 */
[----:B------:R-:W-:Y:S01]  /*427f0*/  LOP3.LUT R13, R13, 0xfffffffb, RZ, 0xc0, !PT ;  /* 0xfffffffb0d0d7812 */ /* 0x000fe200078ec0ff */
[----:B------:R-:W-:Y:S01]  /*42800*/  FFMA.FTZ R121, R121, R220, 1.1641532182693481445e-10 ;  /* 0x2f00000079797423 */ /* 0x000fe200000100dc */
[----:B------:R-:W-:Y:S02]  /*42810*/  HFMA2 R126, -RZ, RZ, 0, 1.1920928955078125e-07 ;  /* 0x00000002ff7e7431 */ /* 0x000fe400000001ff */
[----:B------:R-:W-:Y:S02]  /*42820*/  IMAD.MOV.U32 R125, RZ, RZ, R154 ;  /* 0x000000ffff7d7224 */ /* 0x000fe400078e009a */
        /* <DEDUP_REMOVED lines=17> */
.L_x_7830:
        /* <DEDUP_REMOVED lines=12> */
.L_x_7832:
[----:B------:R-:W-:Y:S05]  /*42a00*/  BSYNC.RECONVERGENT B1 ;  /* 0x0000000000017941 */ /* 0x000fea0003800200 */
.L_x_7831:
        /* <DEDUP_REMOVED lines=62> */
.L_x_7829:
[----:B------:R-:W-:Y:S05]  /*42df0*/  BSYNC.RECONVERGENT B0 ;  /* 0x0000000000007941 */ /* 0x000fea0003800200 */
.L_x_7828:
        /* <DEDUP_REMOVED lines=25> */
.L_x_7835:
        /* <DEDUP_REMOVED lines=12> */
.L_x_7837:
[----:B------:R-:W-:Y:S05]  /*43050*/  BSYNC.RECONVERGENT B1 ;  /* 0x0000000000017941 */ /* 0x000fea0003800200 */
.L_x_7836:
        /* <DEDUP_REMOVED lines=62> */
.L_x_7834:
[----:B------:R-:W-:Y:S05]  /*43440*/  BSYNC.RECONVERGENT B0 ;  /* 0x0000000000007941 */ /* 0x000fea0003800200 */
.L_x_7833:
[----:B------:R-:W-:Y:S01]  /*43450*/  I2FP.F32.U32 R123, R123 ;  /* 0x0000007b007b7245 */ /* 0x000fe20000201000 */
[----:B------:R-:W-:Y:S01]  /*43460*/  @P1 HADD2.F32 R125, -RZ, R54.H0_H0 ;  /* 0x20000036ff7d1230 */ /* 0x000fe20000004100 */
[----:B------:R-:W-:Y:S01]  /*43470*/  ISETP.NE.AND P3, PT, R124, 0x1, PT ;  /* 0x000000017c00780c */ /* 0x000fe20003f65270 */
[----:B------:R-:W-:Y:S01]  /*43480*/  BSSY.RECONVERGENT B0, `(.L_x_7838) ;  /* 0x000005f000007945 */ /* 0x000fe20003800200 */
[----:B------:R-:W-:Y:S02]  /*43490*/  IMAD.MOV.U32 R131, RZ, RZ, 0x2 ;  /* 0x00000002ff837424 */ /* 0x000fe400078e00ff */
[----:B------:R-:W-:Y:S01]  /*434a0*/  FFMA.FTZ R123, R123, R220, 1.1641532182693481445e-10 ;  /* 0x2f0000007b7b7423 */ /* 0x000fe200000100dc */
[----:B------:R-:W-:-:S04]  /*434b0*/  MOV R126, R154 ;  /* 0x0000009a007e7202 */ /* 0x000fc80000000f00 */
        /* <DEDUP_REMOVED lines=16> */
.L_x_7840:
        /* <DEDUP_REMOVED lines=12> */
.L_x_7842:
[----:B------:R-:W-:Y:S05]  /*43680*/  BSYNC.RECONVERGENT B1 ;  /* 0x0000000000017941 */ /* 0x000fea0003800200 */
.L_x_7841:
[----:B------:R-:W-:Y:S01]  /*43690*/  IMAD.WIDE.U32 R134, R0, -0x2daee0ad, RZ ;  /* 0xd2511f5300867825 */ /* 0x000fe200078e00ff */
[----:B------:R-:W-:Y:S01]  /*436a0*/  UIADD3 UR15, UPT, UPT, UR4, -0x61c88647, URZ ;  /* 0x9e3779b9040f7890 */ /* 0x000fe2000fffe0ff */
[----:B------:R-:W-:Y:S02]  /*436b0*/  MOV R126, R127 ;  /* 0x0000007f007e7202 */ /* 0x000fe40000000f00 */
        /* <DEDUP_REMOVED lines=59> */
.L_x_7839:
[----:B------:R-:W-:Y:S05]  /*43a70*/  BSYNC.RECONVERGENT B0 ;  /* 0x0000000000007941 */ /* 0x000fea0003800200 */
.L_x_7838:
        /* <DEDUP_REMOVED lines=23> */
.L_x_7845:
        /* <DEDUP_REMOVED lines=12> */
.L_x_7847:
[----:B------:R-:W-:Y:S05]  /*43cb0*/  BSYNC.RECONVERGENT B1 ;  /* 0x0000000000017941 */ /* 0x000fea0003800200 */
.L_x_7846:
        /* <DEDUP_REMOVED lines=62> */
.L_x_7844:
[----:B------:R-:W-:Y:S05]  /*440a0*/  BSYNC.RECONVERGENT B0 ;  /* 0x0000000000007941 */ /* 0x000fea0003800200 */
.L_x_7843:
        /* <DEDUP_REMOVED lines=23> */
.L_x_7850:
        /* <DEDUP_REMOVED lines=12> */
.L_x_7852:
[----:B------:R-:W-:Y:S05]  /*442e0*/  BSYNC.RECONVERGENT B1 ;  /* 0x0000000000017941 */ /* 0x000fea0003800200 */
.L_x_7851:
        /* <DEDUP_REMOVED lines=62> */
.L_x_7849:
[----:B------:R-:W-:Y:S05]  /*446d0*/  BSYNC.RECONVERGENT B0 ;  /* 0x0000000000007941 */ /* 0x000fea0003800200 */
.L_x_7848:
        /* <DEDUP_REMOVED lines=14> */
.L_x_7812:
        /* <DEDUP_REMOVED lines=41> */
.L_x_7853:
        /* <DEDUP_REMOVED lines=26> */
.L_x_7857:
        /* <DEDUP_REMOVED lines=12> */
.L_x_7859:
[----:B------:R-:W-:Y:S05]  /*44cb0*/  BSYNC.RECONVERGENT B1 ;  /* 0x0000000000017941 */ /* 0x000fea0003800200 */
.L_x_7858:
        /* <DEDUP_REMOVED lines=62> */
.L_x_7856:
[----:B------:R-:W-:Y:S05]  /*450a0*/  BSYNC.RECONVERGENT B0 ;  /* 0x0000000000007941 */ /* 0x000fea0003800200 */
.L_x_7855:
        /* <DEDUP_REMOVED lines=8> */
[----:B-----5:R-:W-:-:S03]  /*45130*/  HADD2.F32 R5, -RZ, R100.H0_H0 ;  /* 0x20000064ff057230 */ /* 0x020fc60000004100 */
        /* <DEDUP_REMOVED lines=13> */
.L_x_7862:
        /* <DEDUP_REMOVED lines=12> */
.L_x_7864:
[----:B------:R-:W-:Y:S05]  /*452d0*/  BSYNC.RECONVERGENT B1 ;  /* 0x0000000000017941 */ /* 0x000fea0003800200 */
.L_x_7863:
        /* <DEDUP_REMOVED lines=62> */
.L_x_7861:
[----:B------:R-:W-:Y:S05]  /*456c0*/  BSYNC.RECONVERGENT B0 ;  /* 0x0000000000007941 */ /* 0x000fea0003800200 */
.L_x_7860:
[----:B------:R-:W-:Y:S01]  /*456d0*/  I2FP.F32.U32 R6, R9 ;  /* 0x0000000900067245 */ /* 0x000fe20000201000 */
[----:B------:R-:W-:Y:S01]  /*456e0*/  @P1 HADD2.F32 R127, -RZ, R52.H0_H0 ;  /* 0x20000034ff7f1230 */ /* 0x000fe20000004100 */
[----:B------:R-:W-:Y:S01]  /*456f0*/  ISETP.NE.AND P3, PT, R7, 0x1, PT ;  /* 0x000000010700780c */ /* 0x000fe20003f65270 */
        /* <DEDUP_REMOVED lines=8> */
[----:B------:R-:W-:-:S03]  /*45780*/  MOV R6, 0x2 ;  /* 0x0000000200067802 */ /* 0x000fc60000000f00 */
        /* <DEDUP_REMOVED lines=13> */
.L_x_7867:
        /* <DEDUP_REMOVED lines=12> */
.L_x_7869:
[----:B------:R-:W-:Y:S05]  /*45920*/  BSYNC.RECONVERGENT B1 ;  /* 0x0000000000017941 */ /* 0x000fea0003800200 */
.L_x_7868:
        /* <DEDUP_REMOVED lines=62> */
.L_x_7866:
[----:B------:R-:W-:Y:S05]  /*45d10*/  BSYNC.RECONVERGENT B0 ;  /* 0x0000000000007941 */ /* 0x000fea0003800200 */
.L_x_7865:
[----:B------:R-:W-:Y:S01]  /*45d20*/  I2FP.F32.U32 R7, R9 ;  /* 0x0000000900077245 */ /* 0x000fe20000201000 */
[----:B------:R-:W-:Y:S01]  /*45d30*/  HADD2.F32 R100, -RZ, R100.H1_H1 ;  /* 0x30000064ff647230 */ /* 0x000fe20000004100 */
        /* <DEDUP_REMOVED lines=20> */
.L_x_7872:
        /* <DEDUP_REMOVED lines=12> */
.L_x_7874:
[----:B------:R-:W-:Y:S05]  /*45f40*/  BSYNC.RECONVERGENT B1 ;  /* 0x0000000000017941 */ /* 0x000fea0003800200 */
.L_x_7873:
        /* <DEDUP_REMOVED lines=62> */
.L_x_7871:
[----:B------:R-:W-:Y:S05]  /*46330*/  BSYNC.RECONVERGENT B0 ;  /* 0x0000000000007941 */ /* 0x000fea0003800200 */
.L_x_7870:
[----:B------:R-:W-:Y:S01]  /*46340*/  I2FP.F32.U32 R6, R9 ;  /* 0x0000000900067245 */ /* 0x000fe20000201000 */
[----:B------:R-:W-:Y:S01]  /*46350*/  @P1 HADD2.F32 R7, -RZ, R52.H1_H1 ;  /* 0x30000034ff071230 */ /* 0x000fe20000004100 */
[----:B------:R-:W-:Y:S01]  /*46360*/  ISETP.NE.AND P3, PT, R10, 0x1, PT ;  /* 0x000000010a00780c */ /* 0x000fe20003f65270 */
[----:B------:R-:W-:Y:S01]  /*46370*/  BSSY.RECONVERGENT B0, `(.L_x_7875) ;  /* 0x0000061000007945 */ /* 0x000fe20003800200 */
[----:B------:R-:W-:Y:S02]  /*46380*/  IMAD.MOV.U32 R8, RZ, RZ, 0x2 ;  /* 0x00000002ff087424 */ /* 0x000fe400078e00ff */
        /* <DEDUP_REMOVED lines=9> */
[----:B------:R-:W-:Y:S02]  /*46420*/  F2FP.F16.F32.PACK_AB R100, RZ, R128 ;  /* 0x00000080ff64723e */ /* 0x000fe400000000ff */
        /* <DEDUP_REMOVED lines=10> */
.L_x_7877:
        /* <DEDUP_REMOVED lines=12> */
.L_x_7879:
[----:B------:R-:W-:Y:S05]  /*46590*/  BSYNC.RECONVERGENT B1 ;  /* 0x0000000000017941 */ /* 0x000fea0003800200 */
.L_x_7878:
        /* <DEDUP_REMOVED lines=58> */
[----:B------:R-:W-:-:S03]  /*46940*/  IMAD.WIDE.U32 R8, R12, -0x326172a9, RZ ;  /* 0xcd9e8d570c087825 */ /* 0x000fc600078e00ff */
[----:B------:R-:W-:Y:S01]  /*46950*/  MOV R154, R8 ;  /* 0x00000008009a7202 */ /* 0x000fe20000000f00 */
[----:B------:R-:W-:Y:S01]  /*46960*/  IMAD.MOV.U32 R8, RZ, RZ, RZ ;  /* 0x000000ffff087224 */ /* 0x000fe200078e00ff */
[----:B------:R-:W-:-:S07]  /*46970*/  LOP3.LUT R50, R10, UR15, R9, 0x96, !PT ;  /* 0x0000000f0a327c12 */ /* 0x000fce000f8e9609 */
.L_x_7876:
[----:B------:R-:W-:Y:S05]  /*46980*/  BSYNC.RECONVERGENT B0 ;  /* 0x0000000000007941 */ /* 0x000fea0003800200 */
.L_x_7875:
        /* <DEDUP_REMOVED lines=22> */
.L_x_7882:
        /* <DEDUP_REMOVED lines=12> */
.L_x_7884:
[----:B------:R-:W-:Y:S05]  /*46bb0*/  BSYNC.RECONVERGENT B1 ;  /* 0x0000000000017941 */ /* 0x000fea0003800200 */
.L_x_7883:
        /* <DEDUP_REMOVED lines=62> */
.L_x_7881:
[----:B------:R-:W-:Y:S05]  /*46fa0*/  BSYNC.RECONVERGENT B0 ;  /* 0x0000000000007941 */ /* 0x000fea0003800200 */
.L_x_7880:
        /* <DEDUP_REMOVED lines=14> */
[----:B------:R-:W-:Y:S02]  /*47090*/  MOV R8, 0x2 ;  /* 0x0000000200087802 */ /* 0x000fe40000000f00 */
        /* <DEDUP_REMOVED lines=10> */
.L_x_7887:
        /* <DEDUP_REMOVED lines=12> */
.L_x_7889:
[----:B------:R-:W-:Y:S05]  /*47200*/  BSYNC.RECONVERGENT B1 ;  /* 0x0000000000017941 */ /* 0x000fea0003800200 */
.L_x_7888:
        /* <DEDUP_REMOVED lines=62> */
.L_x_7886:
[----:B------:R-:W-:Y:S05]  /*475f0*/  BSYNC.RECONVERGENT B0 ;  /* 0x0000000000007941 */ /* 0x000fea0003800200 */
.L_x_7885:
[----:B------:R-:W-:Y:S01]  /*47600*/  I2FP.F32.U32 R9, R11 ;  /* 0x0000000b00097245 */ /* 0x000fe20000201000 */
[----:B------:R-:W-:Y:S01]  /*47610*/  BSSY.RECONVERGENT B0, `(.L_x_7890) ;  /* 0x0000060000007945 */ /* 0x000fe20003800200 */
[----:B------:R-:W-:Y:S02]  /*47620*/  ISETP.NE.AND P2, PT, R8, 0x1, PT ;  /* 0x000000010800780c */ /* 0x000fe40003f45270 */
[----:B------:R-:W-:Y:S01]  /*47630*/  LOP3.LUT R13, R13, 0xfffffffd, RZ, 0xc0, !PT ;  /* 0xfffffffd0d0d7812 */ /* 0x000fe200078ec0ff */
[----:B------:R-:W-:Y:S01]  /*47640*/  FFMA.FTZ R9, R9, R220, 1.1641532182693481445e-10 ;  /* 0x2f00000009097423 */ /* 0x000fe200000100dc */
[----:B------:R-:W-:-:S04]  /*47650*/  MOV R11, R154 ;  /* 0x0000009a000b7202 */ /* 0x000fc80000000f00 */
[----:B------:R-:W-:Y:S01]  /*47660*/  FSETP.GTU.FTZ.AND P3, PT, R9, R48, PT ;  /* 0x000000300900720b */ /* 0x000fe20003f7c000 */
[----:B------:R-:W-:-:S05]  /*47670*/  HADD2.F32 R9, -RZ, R101.H1_H1 ;  /* 0x30000065ff097230 */ /* 0x000fca0000004100 */
        /* <DEDUP_REMOVED lines=14> */
.L_x_7892:
        /* <DEDUP_REMOVED lines=12> */
.L_x_7894:
[----:B------:R-:W-:Y:S05]  /*47820*/  BSYNC.RECONVERGENT B1 ;  /* 0x0000000000017941 */ /* 0x000fea0003800200 */
.L_x_7893:
        /* <DEDUP_REMOVED lines=62> */
.L_x_7891:
[----:B------:R-:W-:Y:S05]  /*47c10*/  BSYNC.RECONVERGENT B0 ;  /* 0x0000000000007941 */ /* 0x000fea0003800200 */
.L_x_7890:
        /* <DEDUP_REMOVED lines=11> */
[----:B------:R-:W-:Y:S01]  /*47cd0*/  @!P1 MOV R130, R8 ;  /* 0x0000000800829202 */ /* 0x000fe20000000f00 */
[----:B------:R-:W-:Y:S01]  /*47ce0*/  IMAD.MOV.U32 R10, RZ, RZ, 0x2 ;  /* 0x00000002ff0a7424 */ /* 0x000fe200078e00ff */
        /* <DEDUP_REMOVED lines=12> */
.L_x_7897:
        /* <DEDUP_REMOVED lines=12> */
.L_x_7899:
[----:B------:R-:W-:Y:S05]  /*47e70*/  BSYNC.RECONVERGENT B1 ;  /* 0x0000000000017941 */ /* 0x000fea0003800200 */
.L_x_7898:
        /* <DEDUP_REMOVED lines=62> */
.L_x_7896:
[----:B------:R-:W-:Y:S05]  /*48260*/  BSYNC.RECONVERGENT B0 ;  /* 0x0000000000007941 */ /* 0x000fea0003800200 */
.L_x_7895:
        /* <DEDUP_REMOVED lines=20> */
.L_x_7902:
        /* <DEDUP_REMOVED lines=12> */
.L_x_7904:
[----:B------:R-:W-:Y:S05]  /*48470*/  BSYNC.RECONVERGENT B1 ;  /* 0x0000000000017941 */ /* 0x000fea0003800200 */
.L_x_7903:
        /* <DEDUP_REMOVED lines=62> */
.L_x_7901:
[----:B------:R-:W-:Y:S05]  /*48860*/  BSYNC.RECONVERGENT B0 ;  /* 0x0000000000007941 */ /* 0x000fea0003800200 */
.L_x_7900:
        /* <DEDUP_REMOVED lines=15> */
[----:B------:R-:W-:-:S09]  /*48960*/  MOV R10, 0x2 ;  /* 0x00000002000a7802 */ /* 0x000fd20000000f00 */
        /* <DEDUP_REMOVED lines=9> */
.L_x_7907:
        /* <DEDUP_REMOVED lines=12> */
.L_x_7909:
[----:B------:R-:W-:Y:S05]  /*48ac0*/  BSYNC.RECONVERGENT B1 ;  /* 0x0000000000017941 */ /* 0x000fea0003800200 */
.L_x_7908:
        /* <DEDUP_REMOVED lines=62> */
.L_x_7906:
[----:B------:R-:W-:Y:S05]  /*48eb0*/  BSYNC.RECONVERGENT B0 ;  /* 0x0000000000007941 */ /* 0x000fea0003800200 */
.L_x_7905:
        /* <DEDUP_REMOVED lines=20> */
.L_x_7912:
        /* <DEDUP_REMOVED lines=12> */
.L_x_7914:
[----:B------:R-:W-:Y:S05]  /*490c0*/  BSYNC.RECONVERGENT B1 ;  /* 0x0000000000017941 */ /* 0x000fea0003800200 */
.L_x_7913:
        /* <DEDUP_REMOVED lines=62> */
.L_x_7911:
[----:B------:R-:W-:Y:S05]  /*494b0*/  BSYNC.RECONVERGENT B0 ;  /* 0x0000000000007941 */ /* 0x000fea0003800200 */
.L_x_7910:
[----:B------:R-:W-:Y:S01]  /*494c0*/  I2FP.F32.U32 R10, R133 ;  /* 0x00000085000a7245 */ /* 0x000fe20000201000 */
[----:B------:R-:W-:Y:S01]  /*494d0*/  BSSY.RECONVERGENT B0, `(.L_x_7915) ;  /* 0x0000063000007945 */ /* 0x000fe20003800200 */
[----:B------:R-:W-:-:S03]  /*494e0*/  IMAD.MOV.U32 R133, RZ, RZ, 0x2 ;  /* 0x00000002ff857424 */ /* 0x000fc600078e00ff */
        /* <DEDUP_REMOVED lines=22> */
.L_x_7917:
        /* <DEDUP_REMOVED lines=12> */
.L_x_7919:
[----:B------:R-:W-:Y:S05]  /*49710*/  BSYNC.RECONVERGENT B1 ;  /* 0x0000000000017941 */ /* 0x000fea0003800200 */
.L_x_7918:
        /* <DEDUP_REMOVED lines=62> */
.L_x_7916:
[----:B------:R-:W-:Y:S05]  /*49b00*/  BSYNC.RECONVERGENT B0 ;  /* 0x0000000000007941 */ /* 0x000fea0003800200 */
.L_x_7915:
        /* <DEDUP_REMOVED lines=20> */
.L_x_7922:
        /* <DEDUP_REMOVED lines=12> */
.L_x_7924:
[----:B------:R-:W-:Y:S05]  /*49d10*/  BSYNC.RECONVERGENT B1 ;  /* 0x0000000000017941 */ /* 0x000fea0003800200 */
.L_x_7923:
[----:B------:R-:W-:Y:S01]  /*49d20*/  IMAD.WIDE.U32 R144, R0, -0x2daee0ad, RZ ;  /* 0xd2511f5300907825 */ /* 0x000fe200078e00ff */
[----:B------:R-:W-:-:S03]  /*49d30*/  UIADD3 UR15, UPT, UPT, UR4, -0x61c88647, URZ ;  /* 0x9e3779b9040f7890 */ /* 0x000fc6000fffe0ff */
[----:B------:R-:W-:Y:S02]  /*49d40*/  HFMA2 R134, -RZ, RZ, 0, 0 ;  /* 0x00000000ff867431 */ /* 0x000fe400000001ff */
        /* <DEDUP_REMOVED lines=59> */
.L_x_7921:
[----:B------:R-:W-:Y:S05]  /*4a100*/  BSYNC.RECONVERGENT B0 ;  /* 0x0000000000007941 */ /* 0x000fea0003800200 */
.L_x_7920:
        /* <DEDUP_REMOVED lines=25> */
.L_x_7927:
        /* <DEDUP_REMOVED lines=12> */
.L_x_7929:
[----:B------:R-:W-:Y:S05]  /*4a360*/  BSYNC.RECONVERGENT B1 ;  /* 0x0000000000017941 */ /* 0x000fea0003800200 */
.L_x_7928:
        /* <DEDUP_REMOVED lines=62> */
.L_x_7926:
[----:B------:R-:W-:Y:S05]  /*4a750*/  BSYNC.RECONVERGENT B0 ;  /* 0x0000000000007941 */ /* 0x000fea0003800200 */
.L_x_7925:
        /* <DEDUP_REMOVED lines=20> */
.L_x_7932:
        /* <DEDUP_REMOVED lines=15> */
.L_x_7934:
[----:B------:R-:W-:Y:S05]  /*4a990*/  BSYNC.RECONVERGENT B1 ;  /* 0x0000000000017941 */ /* 0x000fea0003800200 */
.L_x_7933:
        /* <DEDUP_REMOVED lines=62> */
.L_x_7931:
[----:B------:R-:W-:Y:S05]  /*4ad80*/  BSYNC.RECONVERGENT B0 ;  /* 0x0000000000007941 */ /* 0x000fea0003800200 */
.L_x_7930:
        /* <DEDUP_REMOVED lines=18> */
.L_x_7854:
        /* <DEDUP_REMOVED lines=16> */
.L_x_7938:
        /* <DEDUP_REMOVED lines=12> */
.L_x_7940:
[----:B------:R-:W-:Y:S05]  /*4b070*/  BSYNC.RECONVERGENT B1 ;  /* 0x0000000000017941 */ /* 0x000fea0003800200 */
.L_x_7939:
        /* <DEDUP_REMOVED lines=57> */
[----:B------:R-:W-:Y:S02]  /*4b410*/  UIADD3 UR15, UPT, UPT, UR4, -0x700cb87f, URZ ;  /* 0x8ff34781040f7890 */ /* 0x000fe4000fffe0ff */
[----:B------:R-:W-:Y:S01]  /*4b420*/  MOV R154, R128 ;  /* 0x00000080009a7202 */ /* 0x000fe20000000f00 */
[----:B------:R-:W-:-:S03]  /*4b430*/  HFMA2 R128, -RZ, RZ, 0, 0 ;  /* 0x00000000ff807431 */ /* 0x000fc600000001ff */
[----:B------:R-:W-:Y:S01]  /*4b440*/  LOP3.LUT R50, R130, UR15, R129, 0x96, !PT ;  /* 0x0000000f82327c12 */ /* 0x000fe2000f8e9681 */
[----:B------:R-:W-:-:S07]  /*4b450*/  IMAD.MOV.U32 R129, RZ, RZ, R127 ;  /* 0x000000ffff817224 */ /* 0x000fce00078e007f */
.L_x_7937:
[----:B------:R-:W-:Y:S05]  /*4b460*/  BSYNC.RECONVERGENT B0 ;  /* 0x0000000000007941 */ /* 0x000fea0003800200 */
.L_x_7936:
        /* <DEDUP_REMOVED lines=25> */
.L_x_7943:
        /* <DEDUP_REMOVED lines=12> */
.L_x_7945:
[----:B------:R-:W-:Y:S05]  /*4b6c0*/  BSYNC.RECONVERGENT B1 ;  /* 0x0000000000017941 */ /* 0x000fea0003800200 */
.L_x_7944:
        /* <DEDUP_REMOVED lines=62> */
.L_x_7942:
[----:B------:R-:W-:Y:S05]  /*4bab0*/  BSYNC.RECONVERGENT B0 ;  /* 0x0000000000007941 */ /* 0x000fea0003800200 */
.L_x_7941:
        /* <DEDUP_REMOVED lines=25> */
.L_x_7948:
        /* <DEDUP_REMOVED lines=12> */
.L_x_7950:
[----:B------:R-:W-:Y:S05]  /*4bd10*/  BSYNC.RECONVERGENT B1 ;  /* 0x0000000000017941 */ /* 0x000fea0003800200 */
.L_x_7949:
        /* <DEDUP_REMOVED lines=62> */
.L_x_7947:
[----:B------:R-:W-:Y:S05]  /*4c100*/  BSYNC.RECONVERGENT B0 ;  /* 0x0000000000007941 */ /* 0x000fea0003800200 */
.L_x_7946:
[----:B------:R-:W-:Y:S01]  /*4c110*/  I2FP.F32.U32 R129, R129 ;  /* 0x0000008100817245 */ /* 0x000fe20000201000 */
[----:B------:R-:W-:Y:S01]  /*4c120*/  @P1 HADD2.F32 R131, -RZ, R53.H0_H0 ;  /* 0x20000035ff831230 */ /* 0x000fe20000004100 */
        /* <DEDUP_REMOVED lines=23> */
.L_x_7953:
        /* <DEDUP_REMOVED lines=12> */
.L_x_7955:
[----:B------:R-:W-:Y:S05]  /*4c360*/  BSYNC.RECONVERGENT B1 ;  /* 0x0000000000017941 */ /* 0x000fea0003800200 */
.L_x_7954:
        /* <DEDUP_REMOVED lines=60> */
[----:B------:R-:W-:Y:S02]  /*4c730*/  LOP3.LUT R50, R132, UR15, R131, 0x96, !PT ;  /* 0x0000000f84327c12 */ /* 0x000fe4000f8e9683 */
[----:B------:R-:W-:-:S07]  /*4c740*/  MOV R154, R130 ;  /* 0x00000082009a7202 */ /* 0x000fce0000000f00 */
.L_x_7952:
[----:B------:R-:W-:Y:S05]  /*4c750*/  BSYNC.RECONVERGENT B0 ;  /* 0x0000000000007941 */ /* 0x000fea0003800200 */
.L_x_7951:
        /* <DEDUP_REMOVED lines=25> */
.L_x_7958:
        /* <DEDUP_REMOVED lines=12> */
.L_x_7960:
[----:B------:R-:W-:Y:S05]  /*4c9b0*/  BSYNC.RECONVERGENT B1 ;  /* 0x0000000000017941 */ /* 0x000fea0003800200 */
.L_x_7959:
        /* <DEDUP_REMOVED lines=62> */
.L_x_7957:
[----:B------:R-:W-:Y:S05]  /*4cda0*/  BSYNC.RECONVERGENT B0 ;  /* 0x0000000000007941 */ /* 0x000fea0003800200 */
.L_x_7956:
        /* <DEDUP_REMOVED lines=23> */
.L_x_7963:
        /* <DEDUP_REMOVED lines=12> */
.L_x_7965:
[----:B------:R-:W-:Y:S05]  /*4cfe0*/  BSYNC.RECONVERGENT B1 ;  /* 0x0000000000017941 */ /* 0x000fea0003800200 */
.L_x_7964:
        /* <DEDUP_REMOVED lines=62> */
.L_x_7962:
[----:B------:R-:W-:Y:S05]  /*4d3d0*/  BSYNC.RECONVERGENT B0 ;  /* 0x0000000000007941 */ /* 0x000fea0003800200 */
.L_x_7961:
        /* <DEDUP_REMOVED lines=23> */
.L_x_7968:
        /* <DEDUP_REMOVED lines=12> */
.L_x_7970:
[----:B------:R-:W-:Y:S05]  /*4d610*/  BSYNC.RECONVERGENT B1 ;  /* 0x0000000000017941 */ /* 0x000fea0003800200 */
.L_x_7969:
        /* <DEDUP_REMOVED lines=62> */
.L_x_7967:
[----:B------:R-:W-:Y:S05]  /*4da00*/  BSYNC.RECONVERGENT B0 ;  /* 0x0000000000007941 */ /* 0x000fea0003800200 */
.L_x_7966:
        /* <DEDUP_REMOVED lines=23> */
.L_x_7973:
        /* <DEDUP_REMOVED lines=12> */
.L_x_7975:
[----:B------:R-:W-:Y:S05]  /*4dc40*/  BSYNC.RECONVERGENT B1 ;  /* 0x0000000000017941 */ /* 0x000fea0003800200 */
.L_x_7974:
        /* <DEDUP_REMOVED lines=62> */
.L_x_7972:
[----:B------:R-:W-:Y:S05]  /*4e030*/  BSYNC.RECONVERGENT B0 ;  /* 0x0000000000007941 */ /* 0x000fea0003800200 */
.L_x_7971:
        /* <DEDUP_REMOVED lines=14> */
.L_x_7935:
        /* <DEDUP_REMOVED lines=41> */
.L_x_7976:
        /* <DEDUP_REMOVED lines=26> */
.L_x_7980:
        /* <DEDUP_REMOVED lines=12> */
.L_x_7982:
[----:B------:R-:W-:Y:S05]  /*4e610*/  BSYNC.RECONVERGENT B1 ;  /* 0x0000000000017941 */ /* 0x000fea0003800200 */
.L_x_7981:
        /* <DEDUP_REMOVED lines=62> */
.L_x_7979:
[----:B------:R-:W-:Y:S05]  /*4ea00*/  BSYNC.RECONVERGENT B0 ;  /* 0x0000000000007941 */ /* 0x000fea0003800200 */
.L_x_7978:
        /* <DEDUP_REMOVED lines=22> */
.L_x_7985:
        /* <DEDUP_REMOVED lines=12> */
.L_x_7987:
[----:B------:R-:W-:Y:S05]  /*4ec30*/  BSYNC.RECONVERGENT B1 ;  /* 0x0000000000017941 */ /* 0x000fea0003800200 */
.L_x_7986:
        /* <DEDUP_REMOVED lines=62> */
.L_x_7984:
[----:B------:R-:W-:Y:S05]  /*4f020*/  BSYNC.RECONVERGENT B0 ;  /* 0x0000000000007941 */ /* 0x000fea0003800200 */
.L_x_7983:
        /* <DEDUP_REMOVED lines=25> */
.L_x_7990:
        /* <DEDUP_REMOVED lines=12> */
.L_x_7992:
[----:B------:R-:W-:Y:S05]  /*4f280*/  BSYNC.RECONVERGENT B1 ;  /* 0x0000000000017941 */ /* 0x000fea0003800200 */
.L_x_7991:
        /* <DEDUP_REMOVED lines=62> */
.L_x_7989:
[----:B------:R-:W-:Y:S05]  /*4f670*/  BSYNC.RECONVERGENT B0 ;  /* 0x0000000000007941 */ /* 0x000fea0003800200 */
.L_x_7988:
[----:B------:R-:W-:Y:S01]  /*4f680*/  I2FP.F32.U32 R7, R9 ;  /* 0x0000000900077245 */ /* 0x000fe20000201000 */
[----:B------:R-:W-:Y:S01]  /*4f690*/  BSSY.RECONVERGENT B0, `(.L_x_7993) ;  /* 0x0000060000007945 */ /* 0x000fe20003800200 */
[----:B------:R-:W-:Y:S02]  /*4f6a0*/  ISETP.NE.AND P3, PT, R6, 0x1, PT ;  /* 0x000000010600780c */ /* 0x000fe40003f65270 */
[----:B------:R-:W-:Y:S01]  /*4f6b0*/  LOP3.LUT R13, R13, 0xfffffff7, RZ, 0xc0, !PT ;  /* 0xfffffff70d0d7812 */ /* 0x000fe200078ec0ff */
[----:B------:R-:W-:Y:S01]  /*4f6c0*/  FFMA.FTZ R7, R7, R220, 1.1641532182693481445e-10 ;  /* 0x2f00000007077423 */ /* 0x000fe200000100dc */
[----:B------:R-:W-:-:S04]  /*4f6d0*/  MOV R9, R154 ;  /* 0x0000009a00097202 */ /* 0x000fc80000000f00 */
[----:B------:R-:W-:Y:S01]  /*4f6e0*/  FSETP.GTU.FTZ.AND P2, PT, R7, R48, PT ;  /* 0x000000300700720b */ /* 0x000fe20003f5c000 */
[----:B------:R-:W-:-:S03]  /*4f6f0*/  HADD2.F32 R7, -RZ, R100.H1_H1 ;  /* 0x30000064ff077230 */ /* 0x000fc60000004100 */
[----:B------:R-:W-:Y:S02]  /*4f700*/  PLOP3.LUT P4, PT, P2, PT, PT, 0x8, 0x80 ;  /* 0x000000000080781c */ /* 0x000fe4000178e170 */
[----:B------:R-:W-:-:S05]  /*4f710*/  FMUL.FTZ R7, R7, R47 ;  /* 0x0000002f07077220 */ /* 0x000fca0000410000 */
[----:B------:R-:W-:Y:S01]  /*4f720*/  FSEL R12, R7, RZ, !P2 ;  /* 0x000000ff070c7208 */ /* 0x000fe20005000000 */
[----:B------:R-:W-:-:S05]  /*4f730*/  IMAD.MOV.U32 R7, RZ, RZ, 0x2 ;  /* 0x00000002ff077424 */ /* 0x000fca00078e00ff */
        /* <DEDUP_REMOVED lines=10> */
.L_x_7995:
        /* <DEDUP_REMOVED lines=12> */
.L_x_7997:
[----:B------:R-:W-:Y:S05]  /*4f8a0*/  BSYNC.RECONVERGENT B1 ;  /* 0x0000000000017941 */ /* 0x000fea0003800200 */
.L_x_7996:
        /* <DEDUP_REMOVED lines=62> */
.L_x_7994:
[----:B------:R-:W-:Y:S05]  /*4fc90*/  BSYNC.RECONVERGENT B0 ;  /* 0x0000000000007941 */ /* 0x000fea0003800200 */
.L_x_7993:
[----:B------:R-:W-:Y:S01]  /*4fca0*/  I2FP.F32.U32 R6, R9 ;  /* 0x0000000900067245 */ /* 0x000fe20000201000 */
[----:B------:R-:W-:Y:S01]  /*4fcb0*/  @P1 HADD2.F32 R8, -RZ, R52.H1_H1 ;  /* 0x30000034ff081230 */ /* 0x000fe20000004100 */
[----:B------:R-:W-:Y:S01]  /*4fcc0*/  ISETP.NE.AND P3, PT, R7, 0x1, PT ;  /* 0x000000010700780c */ /* 0x000fe20003f65270 */
[----:B------:R-:W-:Y:S01]  /*4fcd0*/  BSSY.RECONVERGENT B0, `(.L_x_7998) ;  /* 0x0000061000007945 */ /* 0x000fe20003800200 */
[----:B------:R-:W-:Y:S01]  /*4fce0*/  MOV R11, R154 ;  /* 0x0000009a000b7202 */ /* 0x000fe20000000f00 */
        /* <DEDUP_REMOVED lines=20> */
.L_x_8000:
        /* <DEDUP_REMOVED lines=12> */
.L_x_8002:
[----:B------:R-:W-:Y:S05]  /*4fef0*/  BSYNC.RECONVERGENT B1 ;  /* 0x0000000000017941 */ /* 0x000fea0003800200 */
.L_x_8001:
        /* <DEDUP_REMOVED lines=62> */
.L_x_7999:
[----:B------:R-:W-:Y:S05]  /*502e0*/  BSYNC.RECONVERGENT B0 ;  /* 0x0000000000007941 */ /* 0x000fea0003800200 */
.L_x_7998:
        /* <DEDUP_REMOVED lines=22> */
.L_x_8005:
        /* <DEDUP_REMOVED lines=12> */
.L_x_8007:
[----:B------:R-:W-:Y:S05]  /*50510*/  BSYNC.RECONVERGENT B1 ;  /* 0x0000000000017941 */ /* 0x000fea0003800200 */
.L_x_8006:
        /* <DEDUP_REMOVED lines=62> */
.L_x_8004:
[----:B------:R-:W-:Y:S05]  /*50900*/  BSYNC.RECONVERGENT B0 ;  /* 0x0000000000007941 */ /* 0x000fea0003800200 */
.L_x_8003:
        /* <DEDUP_REMOVED lines=25> */
.L_x_8010:
        /* <DEDUP_REMOVED lines=12> */
.L_x_8012:
[----:B------:R-:W-:Y:S05]  /*50b60*/  BSYNC.RECONVERGENT B1 ;  /* 0x0000000000017941 */ /* 0x000fea0003800200 */
.L_x_8011:
        /* <DEDUP_REMOVED lines=62> */
.L_x_8009:
[----:B------:R-:W-:Y:S05]  /*50f50*/  BSYNC.RECONVERGENT B0 ;  /* 0x0000000000007941 */ /* 0x000fea0003800200 */
.L_x_8008:
        /* <DEDUP_REMOVED lines=22> */
.L_x_8015:
        /* <DEDUP_REMOVED lines=12> */
.L_x_8017:
[----:B------:R-:W-:Y:S05]  /*51180*/  BSYNC.RECONVERGENT B1 ;  /* 0x0000000000017941 */ /* 0x000fea0003800200 */
.L_x_8016:
        /* <DEDUP_REMOVED lines=62> */
.L_x_8014:
[----:B------:R-:W-:Y:S05]  /*51570*/  BSYNC.RECONVERGENT B0 ;  /* 0x0000000000007941 */ /* 0x000fea0003800200 */
.L_x_8013:
[----:B------:R-:W-:Y:S01]  /*51580*/  I2FP.F32.U32 R8, R11 ;  /* 0x0000000b00087245 */ /* 0x000fe20000201000 */
[----:B------:R-:W-:Y:S01]  /*51590*/  @P1 HADD2.F32 R10, -RZ, R53.H1_H1 ;  /* 0x30000035ff0a1230 */ /* 0x000fe20000004100 */
[----:B------:R-:W-:Y:S03]  /*515a0*/  BSSY.RECONVERGENT B0, `(.L_x_8018) ;  /* 0x0000062000007945 */ /* 0x000fe60003800200 */
        /* <DEDUP_REMOVED lines=22> */
.L_x_8020:
        /* <DEDUP_REMOVED lines=12> */
.L_x_8022:
[----:B------:R-:W-:Y:S05]  /*517d0*/  BSYNC.RECONVERGENT B1 ;  /* 0x0000000000017941 */ /* 0x000fea0003800200 */
.L_x_8021:
        /* <DEDUP_REMOVED lines=62> */
.L_x_8019:
[----:B------:R-:W-:Y:S05]  /*51bc0*/  BSYNC.RECONVERGENT B0 ;  /* 0x0000000000007941 */ /* 0x000fea0003800200 */
.L_x_8018:
        /* <DEDUP_REMOVED lines=20> */
.L_x_8025:
        /* <DEDUP_REMOVED lines=12> */
.L_x_8027:
[----:B------:R-:W-:Y:S05]  /*51dd0*/  BSYNC.RECONVERGENT B1 ;  /* 0x0000000000017941 */ /* 0x000fea0003800200 */
.L_x_8026:
        /* <DEDUP_REMOVED lines=62> */
.L_x_8024:
[----:B------:R-:W-:Y:S05]  /*521c0*/  BSYNC.RECONVERGENT B0 ;  /* 0x0000000000007941 */ /* 0x000fea0003800200 */
.L_x_8023:
        /* <DEDUP_REMOVED lines=25> */
.L_x_8030:
        /* <DEDUP_REMOVED lines=12> */
.L_x_8032:
[----:B------:R-:W-:Y:S05]  /*52420*/  BSYNC.RECONVERGENT B1 ;  /* 0x0000000000017941 */ /* 0x000fea0003800200 */
.L_x_8031:
        /* <DEDUP_REMOVED lines=62> */
.L_x_8029:
[----:B------:R-:W-:Y:S05]  /*52810*/  BSYNC.RECONVERGENT B0 ;  /* 0x0000000000007941 */ /* 0x000fea0003800200 */
.L_x_8028:
        /* <DEDUP_REMOVED lines=20> */
.L_x_8035:
        /* <DEDUP_REMOVED lines=12> */
.L_x_8037:
[----:B------:R-:W-:Y:S05]  /*52a20*/  BSYNC.RECONVERGENT B1 ;  /* 0x0000000000017941 */ /* 0x000fea0003800200 */
.L_x_8036:
        /* <DEDUP_REMOVED lines=62> */
.L_x_8034:
[----:B------:R-:W-:Y:S05]  /*52e10*/  BSYNC.RECONVERGENT B0 ;  /* 0x0000000000007941 */ /* 0x000fea0003800200 */
.L_x_8033:
        /* <DEDUP_REMOVED lines=25> */
.L_x_8040:
        /* <DEDUP_REMOVED lines=12> */
.L_x_8042:
[----:B------:R-:W-:Y:S05]  /*53070*/  BSYNC.RECONVERGENT B1 ;  /* 0x0000000000017941 */ /* 0x000fea0003800200 */
.L_x_8041:
        /* <DEDUP_REMOVED lines=62> */
.L_x_8039:
[----:B------:R-:W-:Y:S05]  /*53460*/  BSYNC.RECONVERGENT B0 ;  /* 0x0000000000007941 */ /* 0x000fea0003800200 */
.L_x_8038:
        /* <DEDUP_REMOVED lines=20> */
.L_x_8045:
        /* <DEDUP_REMOVED lines=12> */
.L_x_8047:
[----:B------:R-:W-:Y:S05]  /*53670*/  BSYNC.RECONVERGENT B1 ;  /* 0x0000000000017941 */ /* 0x000fea0003800200 */
.L_x_8046:
        /* <DEDUP_REMOVED lines=62> */
.L_x_8044:
[----:B------:R-:W-:Y:S05]  /*53a60*/  BSYNC.RECONVERGENT B0 ;  /* 0x0000000000007941 */ /* 0x000fea0003800200 */
.L_x_8043:
        /* <DEDUP_REMOVED lines=25> */
.L_x_8050:
        /* <DEDUP_REMOVED lines=12> */
.L_x_8052:
[----:B------:R-:W-:Y:S05]  /*53cc0*/  BSYNC.RECONVERGENT B1 ;  /* 0x0000000000017941 */ /* 0x000fea0003800200 */
.L_x_8051:
        /* <DEDUP_REMOVED lines=62> */
.L_x_8049:
[----:B------:R-:W-:Y:S05]  /*540b0*/  BSYNC.RECONVERGENT B0 ;  /* 0x0000000000007941 */ /* 0x000fea0003800200 */
.L_x_8048:
        /* <DEDUP_REMOVED lines=20> */
.L_x_8055:
        /* <DEDUP_REMOVED lines=15> */
.L_x_8057:
[----:B------:R-:W-:Y:S05]  /*542f0*/  BSYNC.RECONVERGENT B1 ;  /* 0x0000000000017941 */ /* 0x000fea0003800200 */
.L_x_8056:
        /* <DEDUP_REMOVED lines=62> */
.L_x_8054:
[----:B------:R-:W-:Y:S05]  /*546e0*/  BSYNC.RECONVERGENT B0 ;  /* 0x0000000000007941 */ /* 0x000fea0003800200 */
.L_x_8053:
[----:B------:R-:W-:Y:S02]  /*546f0*/  I2FP.F32.U32 R100, R143 ;  /* 0x0000008f00647245 */ /* 0x000fe40000201000 */
[----:B------:R-:W-:Y:S02]  /*54700*/  PRMT R102, R12, 0x5410, R102 ;  /* 0x000054100c667816 */ /* 0x000fe40000000066 */
[----:B------:R-:W-:Y:S01]  /*54710*/  PRMT R101, R150, 0x5410, R149 ;  /* 0x0000541096657816 */ /* 0x000fe20000000095 */
        /* <DEDUP_REMOVED lines=10> */
[----:B------:R-:W-:Y:S02]  /*547c0*/  F2FP.F16.F32.PACK_AB R103, RZ, R143 ;  /* 0x0000008fff67723e */ /* 0x000fe400000000ff */
[----:B------:R-:W-:Y:S02]  /*547d0*/  PRMT R12, R100, 0x7610, R12 ;  /* 0x00007610640c7816 */ /* 0x000fe4000000000c */
[----:B------:R-:W-:Y:S02]  /*547e0*/  PRMT R100, R153, 0x5410, R151 ;  /* 0x0000541099647816 */ /* 0x000fe40000000097 */
[----:B------:R-:W-:Y:S01]  /*547f0*/  PRMT R103, R148, 0x5410, R103 ;  /* 0x0000541094677816 */ /* 0x000fe20000000067 */
[----:B------:R-:W-:Y:S06]  /*54800*/  BRA `(.L_x_8058) ;  /* 0x00000030009c7947 */ /* 0x000fec0003800000 */
.L_x_7977:
        /* <DEDUP_REMOVED lines=16> */
.L_x_8061:
        /* <DEDUP_REMOVED lines=12> */
.L_x_8063:
[----:B------:R-:W-:Y:S05]  /*549d0*/  BSYNC.RECONVERGENT B1 ;  /* 0x0000000000017941 */ /* 0x000fea0003800200 */
.L_x_8062:
        /* <DEDUP_REMOVED lines=62> */
.L_x_8060:
[----:B------:R-:W-:Y:S05]  /*54dc0*/  BSYNC.RECONVERGENT B0 ;  /* 0x0000000000007941 */ /* 0x000fea0003800200 */
.L_x_8059:
[----:B------:R-:W-:Y:S01]  /*54dd0*/  I2FP.F32.U32 R136, R136 ;  /* 0x0000008800887245 */ /* 0x000fe20000201000 */
[----:B-----5:R-:W-:Y:S01]  /*54de0*/  @P1 HADD2.F32 R137, -RZ, R52.H0_H0 ;  /* 0x20000034ff891230 */ /* 0x020fe20000004100 */
[----:B------:R-:W-:Y:S01]  /*54df0*/  ISETP.NE.AND P3, PT, R139, 0x1, PT ;  /* 0x000000018b00780c */ /* 0x000fe20003f65270 */
[----:B------:R-:W-:Y:S01]  /*54e00*/  BSSY.RECONVERGENT B0, `(.L_x_8064) ;  /* 0x0000061000007945 */ /* 0x000fe20003800200 */
[----:B------:R-:W-:Y:S01]  /*54e10*/  LOP3.LUT R13, R13, 0xffffffef, RZ, 0xc0, !PT ;  /* 0xffffffef0d0d7812 */ /* 0x000fe200078ec0ff */
[----:B------:R-:W-:Y:S01]  /*54e20*/  FFMA.FTZ R136, R136, R220, 1.1641532182693481445e-10 ;  /* 0x2f00000088887423 */ /* 0x000fe200000100dc */
[----:B------:R-:W-:-:S04]  /*54e30*/  IMAD.MOV.U32 R138, RZ, RZ, 0x2 ;  /* 0x00000002ff8a7424 */ /* 0x000fc800078e00ff */
[----:B------:R-:W-:Y:S01]  /*54e40*/  FSETP.GTU.FTZ.AND P2, PT, R136, R48, PT ;  /* 0x000000308800720b */ /* 0x000fe20003f5c000 */
[----:B------:R-:W-:-:S05]  /*54e50*/  HADD2.F32 R136, -RZ, R100.H0_H0 ;  /* 0x20000064ff887230 */ /* 0x000fca0000004100 */
[----:B------:R-:W-:-:S05]  /*54e60*/  FMUL.FTZ R136, R136, R47 ;  /* 0x0000002f88887220 */ /* 0x000fca0000410000 */
        /* <DEDUP_REMOVED lines=15> */
.L_x_8066:
        /* <DEDUP_REMOVED lines=12> */
.L_x_8068:
[----:B------:R-:W-:Y:S05]  /*55020*/  BSYNC.RECONVERGENT B1 ;  /* 0x0000000000017941 */ /* 0x000fea0003800200 */
.L_x_8067:
        /* <DEDUP_REMOVED lines=62> */
.L_x_8065:
[----:B------:R-:W-:Y:S05]  /*55410*/  BSYNC.RECONVERGENT B0 ;  /* 0x0000000000007941 */ /* 0x000fea0003800200 */
.L_x_8064:
        /* <DEDUP_REMOVED lines=25> */
.L_x_8071:
        /* <DEDUP_REMOVED lines=12> */
.L_x_8073:
[----:B------:R-:W-:Y:S05]  /*55670*/  BSYNC.RECONVERGENT B1 ;  /* 0x0000000000017941 */ /* 0x000fea0003800200 */
.L_x_8072:
        /* <DEDUP_REMOVED lines=62> */
.L_x_8070:
[----:B------:R-:W-:Y:S05]  /*55a60*/  BSYNC.RECONVERGENT B0 ;  /* 0x0000000000007941 */ /* 0x000fea0003800200 */
.L_x_8069:
[----:B------:R-:W-:Y:S01]  /*55a70*/  I2FP.F32.U32 R100, R100 ;  /* 0x0000006400647245 */ /* 0x000fe20000201000 */
[----:B------:R-:W-:Y:S01]  /*55a80*/  BSSY.RECONVERGENT B0, `(.L_x_8074) ;  /* 0x0000063000007945 */ /* 0x000fe20003800200 */
[----:B------:R-:W-:Y:S01]  /*55a90*/  ISETP.NE.AND P3, PT, R139, 0x1, PT ;  /* 0x000000018b00780c */ /* 0x000fe20003f65270 */
[----:B------:R-:W-:Y:S01]  /*55aa0*/  IMAD.MOV.U32 R140, RZ, RZ, 0x2 ;  /* 0x00000002ff8c7424 */ /* 0x000fe200078e00ff */
        /* <DEDUP_REMOVED lines=9> */
[----:B------:R-:W-:-:S04]  /*55b40*/  MOV R100, R154 ;  /* 0x0000009a00647202 */ /* 0x000fc80000000f00 */
        /* <DEDUP_REMOVED lines=11> */
.L_x_8076:
        /* <DEDUP_REMOVED lines=12> */
.L_x_8078:
[----:B------:R-:W-:Y:S05]  /*55cc0*/  BSYNC.RECONVERGENT B1 ;  /* 0x0000000000017941 */ /* 0x000fea0003800200 */
.L_x_8077:
        /* <DEDUP_REMOVED lines=62> */
.L_x_8075:
[----:B------:R-:W-:Y:S05]  /*560b0*/  BSYNC.RECONVERGENT B0 ;  /* 0x0000000000007941 */ /* 0x000fea0003800200 */
.L_x_8074:
[----:B------:R-:W-:Y:S01]  /*560c0*/  I2FP.F32.U32 R100, R100 ;  /* 0x0000006400647245 */ /* 0x000fe20000201000 */
[----:B------:R-:W-:Y:S01]  /*560d0*/  HADD2.F32 R101, -RZ, R101.H1_H1 ;  /* 0x30000065ff657230 */ /* 0x000fe20000004100 */
[----:B------:R-:W-:Y:S01]  /*560e0*/  ISETP.NE.AND P2, PT, R140, 0x1, PT ;  /* 0x000000018c00780c */ /* 0x000fe20003f45270 */
[----:B------:R-:W-:Y:S01]  /*560f0*/  BSSY.RECONVERGENT B0, `(.L_x_8079) ;  /* 0x0000061000007945 */ /* 0x000fe20003800200 */
[----:B------:R-:W-:Y:S01]  /*56100*/  LOP3.LUT R13, R13, 0xfffffffd, RZ, 0xc0, !PT ;  /* 0xfffffffd0d0d7812 */ /* 0x000fe200078ec0ff */
[----:B------:R-:W-:Y:S01]  /*56110*/  FFMA.FTZ R100, R100, R220, 1.1641532182693481445e-10 ;  /* 0x2f00000064647423 */ /* 0x000fe200000100dc */
[----:B------:R-:W-:Y:S01]  /*56120*/  FMUL.FTZ R101, R101, R47 ;  /* 0x0000002f65657220 */ /* 0x000fe20000410000 */
[----:B------:R-:W-:-:S03]  /*56130*/  IMAD.MOV.U32 R141, RZ, RZ, R154 ;  /* 0x000000ffff8d7224 */ /* 0x000fc600078e009a */
[----:B------:R-:W-:Y:S01]  /*56140*/  FSETP.GTU.FTZ.AND P3, PT, R100, R48, PT ;  /* 0x000000306400720b */ /* 0x000fe20003f7c000 */
[----:B------:R-:W-:-:S03]  /*56150*/  @P1 HADD2.F32 R100, -RZ, R53.H1_H1 ;  /* 0x30000035ff641230 */ /* 0x000fc60000004100 */
[----:B------:R-:W-:Y:S02]  /*56160*/  FSEL R139, R101, RZ, !P3 ;  /* 0x000000ff658b7208 */ /* 0x000fe40005800000 */
[----:B------:R-:W-:-:S03]  /*56170*/  PLOP3.LUT P3, PT, P3, PT, PT, 0x8, 0x80 ;  /* 0x000000000080781c */ /* 0x000fc60001f6e170 */
[----:B------:R-:W-:Y:S01]  /*56180*/  @P1 FADD.FTZ R139, R100, R139 ;  /* 0x0000008b648b1221 */ /* 0x000fe20000010000 */
[----:B------:R-:W-:-:S04]  /*56190*/  HFMA2 R100, -RZ, RZ, 0, 1.1920928955078125e-07 ;  /* 0x00000002ff647431 */ /* 0x000fc800000001ff */
[----:B------:R-:W-:-:S05]  /*561a0*/  F2FP.F16.F32.PACK_AB R148, RZ, R139 ;  /* 0x0000008bff94723e */ /* 0x000fca00000000ff */
        /* <DEDUP_REMOVED lines=10> */
.L_x_8081:
        /* <DEDUP_REMOVED lines=12> */
.L_x_8083:
[----:B------:R-:W-:Y:S05]  /*56310*/  BSYNC.RECONVERGENT B1 ;  /* 0x0000000000017941 */ /* 0x000fea0003800200 */
.L_x_8082:
        /* <DEDUP_REMOVED lines=62> */
.L_x_8080:
[----:B------:R-:W-:Y:S05]  /*56700*/  BSYNC.RECONVERGENT B0 ;  /* 0x0000000000007941 */ /* 0x000fea0003800200 */
.L_x_8079:
        /* <DEDUP_REMOVED lines=23> */
.L_x_8086:
        /* <DEDUP_REMOVED lines=12> */
.L_x_8088:
[----:B------:R-:W-:Y:S05]  /*56940*/  BSYNC.RECONVERGENT B1 ;  /* 0x0000000000017941 */ /* 0x000fea0003800200 */
.L_x_8087:
        /* <DEDUP_REMOVED lines=62> */
.L_x_8085:
[----:B------:R-:W-:Y:S05]  /*56d30*/  BSYNC.RECONVERGENT B0 ;  /* 0x0000000000007941 */ /* 0x000fea0003800200 */
.L_x_8084:
[----:B------:R-:W-:Y:S01]  /*56d40*/  I2FP.F32.U32 R100, R141 ;  /* 0x0000008d00647245 */ /* 0x000fe20000201000 */
[----:B------:R-:W-:Y:S01]  /*56d50*/  HADD2.F32 R102, -RZ, R102.H1_H1 ;  /* 0x30000066ff667230 */ /* 0x000fe20000004100 */
[----:B------:R-:W-:Y:S01]  /*56d60*/  ISETP.NE.AND P4, PT, R101, 0x1, PT ;  /* 0x000000016500780c */ /* 0x000fe20003f85270 */
[----:B------:R-:W-:Y:S01]  /*56d70*/  BSSY.RECONVERGENT B0, `(.L_x_8089) ;  /* 0x000005f000007945 */ /* 0x000fe20003800200 */
[----:B------:R-:W-:Y:S02]  /*56d80*/  IMAD.MOV.U32 R143, RZ, RZ, R154 ;  /* 0x000000ffff8f7224 */ /* 0x000fe400078e009a */
[----:B------:R-:W-:Y:S01]  /*56d90*/  FFMA.FTZ R100, R100, R220, 1.1641532182693481445e-10 ;  /* 0x2f00000064647423 */ /* 0x000fe200000100dc */
[----:B------:R-:W-:-:S04]  /*56da0*/  FMUL.FTZ R102, R102, R47 ;  /* 0x0000002f66667220 */ /* 0x000fc80000410000 */
[----:B------:R-:W-:Y:S01]  /*56db0*/  FSETP.GTU.FTZ.AND P3, PT, R100, R48, PT ;  /* 0x000000306400720b */ /* 0x000fe20003f7c000 */
[----:B------:R-:W-:-:S03]  /*56dc0*/  @P1 HADD2.F32 R100, -RZ, R54.H1_H1 ;  /* 0x30000036ff641230 */ /* 0x000fc60000004100 */
[----:B------:R-:W-:Y:S02]  /*56dd0*/  FSEL R141, R102, RZ, !P3 ;  /* 0x000000ff668d7208 */ /* 0x000fe40005800000 */
[----:B------:R-:W-:-:S03]  /*56de0*/  PLOP3.LUT P3, PT, P3, PT, PT, 0x8, 0x80 ;  /* 0x000000000080781c */ /* 0x000fc60001f6e170 */
        /* <DEDUP_REMOVED lines=12> */
.L_x_8091:
        /* <DEDUP_REMOVED lines=12> */
.L_x_8093:
[----:B------:R-:W-:Y:S05]  /*56f70*/  BSYNC.RECONVERGENT B1 ;  /* 0x0000000000017941 */ /* 0x000fea0003800200 */
.L_x_8092:
        /* <DEDUP_REMOVED lines=62> */
.L_x_8090:
[----:B------:R-:W-:Y:S05]  /*57360*/  BSYNC.RECONVERGENT B0 ;  /* 0x0000000000007941 */ /* 0x000fea0003800200 */
.L_x_8089:
        /* <DEDUP_REMOVED lines=23> */
.L_x_8096:
        /* <DEDUP_REMOVED lines=12> */
.L_x_8098:
[----:B------:R-:W-:Y:S05]  /*575a0*/  BSYNC.RECONVERGENT B1 ;  /* 0x0000000000017941 */ /* 0x000fea0003800200 */
.L_x_8097:
        /* <DEDUP_REMOVED lines=62> */
.L_x_8095:
[----:B------:R-:W-:Y:S05]  /*57990*/  BSYNC.RECONVERGENT B0 ;  /* 0x0000000000007941 */ /* 0x000fea0003800200 */
.L_x_8094:
[----:B------:R-:W-:Y:S01]  /*579a0*/  I2FP.F32.U32 R100, R143 ;  /* 0x0000008f00647245 */ /* 0x000fe20000201000 */
[----:B------:R-:W-:Y:S01]  /*579b0*/  HADD2.F32 R103, -RZ, R103.H1_H1 ;  /* 0x30000067ff677230 */ /* 0x000fe20000004100 */
[----:B------:R-:W-:Y:S02]  /*579c0*/  PRMT R102, R149, 0x5410, R102 ;  /* 0x0000541095667816 */ /* 0x000fe40000000066 */
[----:B------:R-:W-:Y:S01]  /*579d0*/  PRMT R101, R150, 0x5410, R148 ;  /* 0x0000541096657816 */ /* 0x000fe20000000094 */
[----:B------:R-:W-:Y:S01]  /*579e0*/  FFMA.FTZ R100, R100, R220, 1.1641532182693481445e-10 ;  /* 0x2f00000064647423 */ /* 0x000fe200000100dc */
[----:B------:R-:W-:-:S04]  /*579f0*/  FMUL.FTZ R103, R103, R47 ;  /* 0x0000002f67677220 */ /* 0x000fc80000410000 */
[----:B------:R-:W-:Y:S01]  /*57a00*/  FSETP.GTU.FTZ.AND P5, PT, R100, R48, PT ;  /* 0x000000306400720b */ /* 0x000fe20003fbc000 */
[----:B------:R-:W-:-:S03]  /*57a10*/  @P1 HADD2.F32 R100, -RZ, R55.H1_H1 ;  /* 0x30000037ff641230 */ /* 0x000fc60000004100 */
[----:B------:R-:W-:Y:S02]  /*57a20*/  FSEL R143, R103, RZ, !P5 ;  /* 0x000000ff678f7208 */ /* 0x000fe40006800000 */
[----:B------:R-:W-:-:S03]  /*57a30*/  PLOP3.LUT P5, PT, P5, PT, PT, 0x8, 0x80 ;  /* 0x000000000080781c */ /* 0x000fc60002fae170 */
[----:B------:R-:W-:Y:S01]  /*57a40*/  @P1 FADD.FTZ R143, R100, R143 ;  /* 0x0000008f648f1221 */ /* 0x000fe20000010000 */
[----:B------:R-:W-:-:S04]  /*57a50*/  PRMT R100, R153, 0x5410, R151 ;  /* 0x0000541099647816 */ /* 0x000fc80000000097 */
[----:B------:R-:W-:-:S04]  /*57a60*/  F2FP.F16.F32.PACK_AB R103, RZ, R143 ;  /* 0x0000008fff67723e */ /* 0x000fc800000000ff */
[----:B------:R-:W-:-:S07]  /*57a70*/  PRMT R103, R155, 0x5410, R103 ;  /* 0x000054109b677816 */ /* 0x000fce0000000067 */
.L_x_8058:
        /* <DEDUP_REMOVED lines=41> */
.L_x_8099:
[----:B01----:R-:W0:Y:S01]  /*57d10*/  @P0 LDC.64 R100, c[0x0][0x398] ;  /* 0x0000e600ff640b82 */ /* 0x003e220000000a00 */
[----:B------:R-:W-:-:S07]  /*57d20*/  VIADD R145, R30, 0x120 ;  /* 0x000001201e917836 */ /* 0x000fce0000000000 */
[----:B------:R-:W1:Y:S01]  /*57d30*/  @P1 LDC.64 R102, c[0x0][0x3a0] ;  /* 0x0000e800ff661b82 */ /* 0x000e620000000a00 */
[----:B0-----:R-:W-:-:S05]  /*57d40*/  @P0 IMAD.WIDE.U32 R100, R145, 0x10, R100 ;  /* 0x0000001091640825 */ /* 0x001fca00078e0064 */
[----:B------:R1:W5:Y:S02]  /*57d50*/  @P0 LDG.E.128 R56, desc[UR6][R100.64] ;  /* 0x0000000664380981 */ /* 0x000364000c1e1d00 */
        /* <DEDUP_REMOVED lines=21> */
.L_x_8103:
        /* <DEDUP_REMOVED lines=12> */
.L_x_8105:
[----:B------:R-:W-:Y:S05]  /*57f70*/  BSYNC.RECONVERGENT B1 ;  /* 0x0000000000017941 */ /* 0x000fea0003800200 */
.L_x_8104:
        /* <DEDUP_REMOVED lines=62> */
.L_x_8102:
[----:B------:R-:W-:Y:S05]  /*58360*/  BSYNC.RECONVERGENT B0 ;  /* 0x0000000000007941 */ /* 0x000fea0003800200 */
.L_x_8101:
        /* <DEDUP_REMOVED lines=22> */
.L_x_8108:
        /* <DEDUP_REMOVED lines=12> */
.L_x_8110:
[----:B------:R-:W-:Y:S05]  /*58590*/  BSYNC.RECONVERGENT B1 ;  /* 0x0000000000017941 */ /* 0x000fea0003800200 */
.L_x_8109:
        /* <DEDUP_REMOVED lines=62> */
.L_x_8107:
[----:B------:R-:W-:Y:S05]  /*58980*/  BSYNC.RECONVERGENT B0 ;  /* 0x0000000000007941 */ /* 0x000fea0003800200 */
.L_x_8106:
        /* <DEDUP_REMOVED lines=25> */
.L_x_8113:
        /* <DEDUP_REMOVED lines=12> */
.L_x_8115:
[----:B------:R-:W-:Y:S05]  /*58be0*/  BSYNC.RECONVERGENT B1 ;  /* 0x0000000000017941 */ /* 0x000fea0003800200 */
.L_x_8114:
        /* <DEDUP_REMOVED lines=62> */
.L_x_8112:
[----:B------:R-:W-:Y:S05]  /*58fd0*/  BSYNC.RECONVERGENT B0 ;  /* 0x0000000000007941 */ /* 0x000fea0003800200 */
.L_x_8111:
        /* <DEDUP_REMOVED lines=22> */
.L_x_8118:
        /* <DEDUP_REMOVED lines=12> */
.L_x_8120:
[----:B------:R-:W-:Y:S05]  /*59200*/  BSYNC.RECONVERGENT B1 ;  /* 0x0000000000017941 */ /* 0x000fea0003800200 */
.L_x_8119:
        /* <DEDUP_REMOVED lines=62> */
.L_x_8117:
[----:B------:R-:W-:Y:S05]  /*595f0*/  BSYNC.RECONVERGENT B0 ;  /* 0x0000000000007941 */ /* 0x000fea0003800200 */
.L_x_8116:
        /* <DEDUP_REMOVED lines=25> */
.L_x_8123:
        /* <DEDUP_REMOVED lines=12> */
.L_x_8125:
[----:B------:R-:W-:Y:S05]  /*59850*/  BSYNC.RECONVERGENT B1 ;  /* 0x0000000000017941 */ /* 0x000fea0003800200 */
.L_x_8124:
        /* <DEDUP_REMOVED lines=62> */
.L_x_8122:
[----:B------:R-:W-:Y:S05]  /*59c40*/  BSYNC.RECONVERGENT B0 ;  /* 0x0000000000007941 */ /* 0x000fea0003800200 */
.L_x_8121:
        /* <DEDUP_REMOVED lines=22> */
.L_x_8128:
        /* <DEDUP_REMOVED lines=12> */
.L_x_8130:
[----:B------:R-:W-:Y:S05]  /*59e70*/  BSYNC.RECONVERGENT B1 ;  /* 0x0000000000017941 */ /* 0x000fea0003800200 */
.L_x_8129:
        /* <DEDUP_REMOVED lines=62> */
.L_x_8127:
[----:B------:R-:W-:Y:S05]  /*5a260*/  BSYNC.RECONVERGENT B0 ;  /* 0x0000000000007941 */ /* 0x000fea0003800200 */
.L_x_8126:
        /* <DEDUP_REMOVED lines=25> */
.L_x_8133:
        /* <DEDUP_REMOVED lines=12> */
.L_x_8135:
[----:B------:R-:W-:Y:S05]  /*5a4c0*/  BSYNC.RECONVERGENT B1 ;  /* 0x0000000000017941 */ /* 0x000fea0003800200 */
.L_x_8134:
        /* <DEDUP_REMOVED lines=62> */
.L_x_8132:
[----:B------:R-:W-:Y:S05]  /*5a8b0*/  BSYNC.RECONVERGENT B0 ;  /* 0x0000000000007941 */ /* 0x000fea0003800200 */
.L_x_8131:
        /* <DEDUP_REMOVED lines=22> */
.L_x_8138:
        /* <DEDUP_REMOVED lines=12> */
.L_x_8140:
[----:B------:R-:W-:Y:S05]  /*5aae0*/  BSYNC.RECONVERGENT B1 ;  /* 0x0000000000017941 */ /* 0x000fea0003800200 */
.L_x_8139:
        /* <DEDUP_REMOVED lines=62> */
.L_x_8137:
[----:B------:R-:W-:Y:S05]  /*5aed0*/  BSYNC.RECONVERGENT B0 ;  /* 0x0000000000007941 */ /* 0x000fea0003800200 */
.L_x_8136:
        /* <DEDUP_REMOVED lines=25> */
.L_x_8143:
        /* <DEDUP_REMOVED lines=12> */
.L_x_8145:
[----:B------:R-:W-:Y:S05]  /*5b130*/  BSYNC.RECONVERGENT B1 ;  /* 0x0000000000017941 */ /* 0x000fea0003800200 */
.L_x_8144:
        /* <DEDUP_REMOVED lines=62> */
.L_x_8142:
[----:B------:R-:W-:Y:S05]  /*5b520*/  BSYNC.RECONVERGENT B0 ;  /* 0x0000000000007941 */ /* 0x000fea0003800200 */
.L_x_8141:
        /* <DEDUP_REMOVED lines=20> */
.L_x_8148:
        /* <DEDUP_REMOVED lines=12> */
.L_x_8150:
[----:B------:R-:W-:Y:S05]  /*5b730*/  BSYNC.RECONVERGENT B1 ;  /* 0x0000000000017941 */ /* 0x000fea0003800200 */
.L_x_8149:
        /* <DEDUP_REMOVED lines=62> */
.L_x_8147:
[----:B------:R-:W-:Y:S05]  /*5bb20*/  BSYNC.RECONVERGENT B0 ;  /* 0x0000000000007941 */ /* 0x000fea0003800200 */
.L_x_8146:
        /* <DEDUP_REMOVED lines=25> */
.L_x_8153:
        /* <DEDUP_REMOVED lines=12> */
.L_x_8155:
[----:B------:R-:W-:Y:S05]  /*5bd80*/  BSYNC.RECONVERGENT B1 ;  /* 0x0000000000017941 */ /* 0x000fea0003800200 */
.L_x_8154:
        /* <DEDUP_REMOVED lines=62> */
.L_x_8152:
[----:B------:R-:W-:Y:S05]  /*5c170*/  BSYNC.RECONVERGENT B0 ;  /* 0x0000000000007941 */ /* 0x000fea0003800200 */
.L_x_8151:
        /* <DEDUP_REMOVED lines=20> */
.L_x_8158:
        /* <DEDUP_REMOVED lines=12> */
.L_x_8160:
[----:B------:R-:W-:Y:S05]  /*5c380*/  BSYNC.RECONVERGENT B1 ;  /* 0x0000000000017941 */ /* 0x000fea0003800200 */
.L_x_8159:
        /* <DEDUP_REMOVED lines=62> */
.L_x_8157:
[----:B------:R-:W-:Y:S05]  /*5c770*/  BSYNC.RECONVERGENT B0 ;  /* 0x0000000000007941 */ /* 0x000fea0003800200 */
.L_x_8156:
        /* <DEDUP_REMOVED lines=25> */
.L_x_8163:
        /* <DEDUP_REMOVED lines=12> */
.L_x_8165:
[----:B------:R-:W-:Y:S05]  /*5c9d0*/  BSYNC.RECONVERGENT B1 ;  /* 0x0000000000017941 */ /* 0x000fea0003800200 */
.L_x_8164:
[----:B------:R-:W-:Y:S01]  /*5c9e0*/  IMAD.WIDE.U32 R152, R0, -0x2daee0ad, RZ ;  /* 0xd2511f5300987825 */ /* 0x000fe200078e00ff */
[----:B------:R-:W-:Y:S01]  /*5c9f0*/  UIADD3 UR15, UPT, UPT, UR4, -0x61c88647, URZ ;  /* 0x9e3779b9040f7890 */ /* 0x000fe2000fffe0ff */
[----:B------:R-:W-:Y:S02]  /*5ca00*/  MOV R102, R144 ;  /* 0x0000009000667202 */ /* 0x000fe40000000f00 */
        /* <DEDUP_REMOVED lines=59> */
.L_x_8162:
[----:B------:R-:W-:Y:S05]  /*5cdc0*/  BSYNC.RECONVERGENT B0 ;  /* 0x0000000000007941 */ /* 0x000fea0003800200 */
.L_x_8161:
        /* <DEDUP_REMOVED lines=20> */
.L_x_8168:
        /* <DEDUP_REMOVED lines=12> */
.L_x_8170:
[----:B------:R-:W-:Y:S05]  /*5cfd0*/  BSYNC.RECONVERGENT B1 ;  /* 0x0000000000017941 */ /* 0x000fea0003800200 */
.L_x_8169:
        /* <DEDUP_REMOVED lines=62> */
.L_x_8167:
[----:B------:R-:W-:Y:S05]  /*5d3c0*/  BSYNC.RECONVERGENT B0 ;  /* 0x0000000000007941 */ /* 0x000fea0003800200 */
.L_x_8166:
        /* <DEDUP_REMOVED lines=25> */
.L_x_8173:
        /* <DEDUP_REMOVED lines=12> */
.L_x_8175:
[----:B------:R-:W-:Y:S05]  /*5d620*/  BSYNC.RECONVERGENT B1 ;  /* 0x0000000000017941 */ /* 0x000fea0003800200 */
.L_x_8174:
        /* <DEDUP_REMOVED lines=62> */
.L_x_8172:
[----:B------:R-:W-:Y:S05]  /*5da10*/  BSYNC.RECONVERGENT B0 ;  /* 0x0000000000007941 */ /* 0x000fea0003800200 */
.L_x_8171:
        /* <DEDUP_REMOVED lines=20> */
.L_x_8178:
        /* <DEDUP_REMOVED lines=15> */
.L_x_8180:
[----:B------:R-:W-:Y:S05]  /*5dc50*/  BSYNC.RECONVERGENT B1 ;  /* 0x0000000000017941 */ /* 0x000fea0003800200 */
.L_x_8179:
        /* <DEDUP_REMOVED lines=62> */
.L_x_8177:
[----:B------:R-:W-:Y:S05]  /*5e040*/  BSYNC.RECONVERGENT B0 ;  /* 0x0000000000007941 */ /* 0x000fea0003800200 */
.L_x_8176:
[----:B------:R-:W-:Y:S02]  /*5e050*/  I2FP.F32.U32 R100, R103 ;  /* 0x0000006700647245 */ /* 0x000fe40000201000 */
[----:B------:R-:W-:Y:S02]  /*5e060*/  PRMT R102, R176, 0x5410, R12 ;  /* 0x00005410b0667816 */ /* 0x000fe4000000000c */
[----:B------:R-:W-:Y:S01]  /*5e070*/  PRMT R101, R178, 0x5410, R177 ;  /* 0x00005410b2657816 */ /* 0x000fe200000000b1 */
[----:B------:R-:W-:-:S05]  /*5e080*/  FFMA.FTZ R100, R100, R220, 1.1641532182693481445e-10 ;  /* 0x2f00000064647423 */ /* 0x000fca00000100dc */
[----:B------:R-:W-:Y:S01]  /*5e090*/  FSETP.GTU.FTZ.AND P6, PT, R100, R48, PT ;  /* 0x000000306400720b */ /* 0x000fe20003fdc000 */
[----:B------:R-:W-:-:S03]  /*5e0a0*/  HADD2.F32 R48, -RZ, R59.H1_H1 ;  /* 0x3000003bff307230 */ /* 0x000fc60000004100 */
[----:B------:R-:W-:Y:S02]  /*5e0b0*/  SEL R100, RZ, 0x1, P6 ;  /* 0x00000001ff647807 */ /* 0x000fe40003000000 */
[----:B------:R-:W-:Y:S01]  /*5e0c0*/  FMUL.FTZ R47, R48, R47 ;  /* 0x0000002f302f7220 */ /* 0x000fe20000410000 */
[----:B------:R-:W-:Y:S01]  /*5e0d0*/  @P1 HADD2.F32 R48, -RZ, R55.H1_H1 ;  /* 0x30000037ff301230 */ /* 0x000fe20000004100 */
[----:B------:R-:W-:Y:S02]  /*5e0e0*/  PRMT R12, R100, 0x7610, R12 ;  /* 0x00007610640c7816 */ /* 0x000fe4000000000c */
[----:B------:R-:W-:Y:S02]  /*5e0f0*/  PRMT R100, R192, 0x5410, R179 ;  /* 0x00005410c0647816 */ /* 0x000fe400000000b3 */
[----:B------:R-:W-:-:S05]  /*5e100*/  FSEL R47, R47, RZ, !P6 ;  /* 0x000000ff2f2f7208 */ /* 0x000fca0007000000 */
[----:B------:R-:W-:-:S04]  /*5e110*/  FADD.FTZ R47, R158, R47 ;  /* 0x0000002f9e2f7221 */ /* 0x000fc80000010000 */
[----:B------:R-:W-:Y:S01]  /*5e120*/  @P1 FADD.FTZ R48, R48, R47 ;  /* 0x0000002f30301221 */ /* 0x000fe20000010000 */
[----:B------:R-:W-:-:S04]  /*5e130*/  @!P1 MOV R48, R47 ;  /* 0x0000002f00309202 */ /* 0x000fc80000000f00 */
[----:B------:R-:W-:-:S04]  /*5e140*/  F2FP.F16.F32.PACK_AB R47, RZ, R48 ;  /* 0x00000030ff2f723e */ /* 0x000fc800000000ff */
[----:B------:R-:W-:Y:S01]  /*5e150*/  PRMT R103, R157, 0x5410, R47 ;  /* 0x000054109d677816 */ /* 0x000fe2000000002f */
[----:B------:R-:W-:Y:S06]  /*5e160*/  BRA `(.L_x_8181) ;  /* 0x00000030009c7947 */ /* 0x000fec0003800000 */
.L_x_8100:
        /* <DEDUP_REMOVED lines=16> */
.L_x_8184:
        /* <DEDUP_REMOVED lines=12> */
.L_x_8186:
[----:B------:R-:W-:Y:S05]  /*5e330*/  BSYNC.RECONVERGENT B1 ;  /* 0x0000000000017941 */ /* 0x000fea0003800200 */
.L_x_8185:
        /* <DEDUP_REMOVED lines=62> */
.L_x_8183:
[----:B------:R-:W-:Y:S05]  /*5e720*/  BSYNC.RECONVERGENT B0 ;  /* 0x0000000000007941 */ /* 0x000fea0003800200 */
.L_x_8182:
        /* <DEDUP_REMOVED lines=25> */
.L_x_8189:
        /* <DEDUP_REMOVED lines=12> */
.L_x_8191:
[----:B------:R-:W-:Y:S05]  /*5e980*/  BSYNC.RECONVERGENT B1 ;  /* 0x0000000000017941 */ /* 0x000fea0003800200 */
.L_x_8190:
        /* <DEDUP_REMOVED lines=62> */
.L_x_8188:
[----:B------:R-:W-:Y:S05]  /*5ed70*/  BSYNC.RECONVERGENT B0 ;  /* 0x0000000000007941 */ /* 0x000fea0003800200 */
.L_x_8187:
        /* <DEDUP_REMOVED lines=25> */
.L_x_8194:
        /* <DEDUP_REMOVED lines=12> */
.L_x_8196:
[----:B------:R-:W-:Y:S05]  /*5efd0*/  BSYNC.RECONVERGENT B1 ;  /* 0x0000000000017941 */ /* 0x000fea0003800200 */
.L_x_8195:
        /* <DEDUP_REMOVED lines=62> */
.L_x_8193:
[----:B------:R-:W-:Y:S05]  /*5f3c0*/  BSYNC.RECONVERGENT B0 ;  /* 0x0000000000007941 */ /* 0x000fea0003800200 */
.L_x_8192:
        /* <DEDUP_REMOVED lines=25> */
.L_x_8199:
        /* <DEDUP_REMOVED lines=12> */
.L_x_8201:
[----:B------:R-:W-:Y:S05]  /*5f620*/  BSYNC.RECONVERGENT B1 ;  /* 0x0000000000017941 */ /* 0x000fea0003800200 */
.L_x_8200:
        /* <DEDUP_REMOVED lines=62> */
.L_x_8198:
[----:B------:R-:W-:Y:S05]  /*5fa10*/  BSYNC.RECONVERGENT B0 ;  /* 0x0000000000007941 */ /* 0x000fea0003800200 */
.L_x_8197:
        /* <DEDUP_REMOVED lines=25> */
.L_x_8204:
        /* <DEDUP_REMOVED lines=12> */
.L_x_8206:
[----:B------:R-:W-:Y:S05]  /*5fc70*/  BSYNC.RECONVERGENT B1 ;  /* 0x0000000000017941 */ /* 0x000fea0003800200 */
.L_x_8205:
        /* <DEDUP_REMOVED lines=62> */
.L_x_8203:
[----:B------:R-:W-:Y:S05]  /*60060*/  BSYNC.RECONVERGENT B0 ;  /* 0x0000000000007941 */ /* 0x000fea0003800200 */
.L_x_8202:
        /* <DEDUP_REMOVED lines=23> */
.L_x_8209:
        /* <DEDUP_REMOVED lines=12> */
.L_x_8211:
[----:B------:R-:W-:Y:S05]  /*602a0*/  BSYNC.RECONVERGENT B1 ;  /* 0x0000000000017941 */ /* 0x000fea0003800200 */
.L_x_8210:
        /* <DEDUP_REMOVED lines=62> */
.L_x_8208:
[----:B------:R-:W-:Y:S05]  /*60690*/  BSYNC.RECONVERGENT B0 ;  /* 0x0000000000007941 */ /* 0x000fea0003800200 */
.L_x_8207:
        /* <DEDUP_REMOVED lines=23> */
.L_x_8214:
        /* <DEDUP_REMOVED lines=12> */
.L_x_8216:
[----:B------:R-:W-:Y:S05]  /*608d0*/  BSYNC.RECONVERGENT B1 ;  /* 0x0000000000017941 */ /* 0x000fea0003800200 */
.L_x_8215:
        /* <DEDUP_REMOVED lines=62> */
.L_x_8213:
[----:B------:R-:W-:Y:S05]  /*60cc0*/  BSYNC.RECONVERGENT B0 ;  /* 0x0000000000007941 */ /* 0x000fea0003800200 */
.L_x_8212:
        /* <DEDUP_REMOVED lines=23> */
.L_x_8219:
        /* <DEDUP_REMOVED lines=12> */
.L_x_8221:
[----:B------:R-:W-:Y:S05]  /*60f00*/  BSYNC.RECONVERGENT B1 ;  /* 0x0000000000017941 */ /* 0x000fea0003800200 */
.L_x_8220:
        /* <DEDUP_REMOVED lines=62> */
.L_x_8218:
[----:B------:R-:W-:Y:S05]  /*612f0*/  BSYNC.RECONVERGENT B0 ;  /* 0x0000000000007941 */ /* 0x000fea0003800200 */
.L_x_8217:
[----:B------:R-:W-:Y:S02]  /*61300*/  I2FP.F32.U32 R100, R153 ;  /* 0x0000009900647245 */ /* 0x000fe40000201000 */
[----:B------:R-:W-:Y:S02]  /*61310*/  PRMT R102, R176, 0x5410, R102 ;  /* 0x00005410b0667816 */ /* 0x000fe40000000066 */
[----:B------:R-:W-:Y:S01]  /*61320*/  PRMT R101, R178, 0x5410, R177 ;  /* 0x00005410b2657816 */ /* 0x000fe200000000b1 */
[----:B------:R-:W-:-:S05]  /*61330*/  FFMA.FTZ R100, R100, R220, 1.1641532182693481445e-10 ;  /* 0x2f00000064647423 */ /* 0x000fca00000100dc */
[----:B------:R-:W-:Y:S01]  /*61340*/  FSETP.GTU.FTZ.AND P5, PT, R100, R48, PT ;  /* 0x000000306400720b */ /* 0x000fe20003fbc000 */
[----:B------:R-:W-:Y:S01]  /*61350*/  HADD2.F32 R48, -RZ, R103.H1_H1 ;  /* 0x30000067ff307230 */ /* 0x000fe20000004100 */
[----:B------:R-:W-:-:S04]  /*61360*/  PRMT R100, R192, 0x5410, R179 ;  /* 0x00005410c0647816 */ /* 0x000fc800000000b3 */
[----:B------:R-:W-:-:S05]  /*61370*/  FMUL.FTZ R47, R48, R47 ;  /* 0x0000002f302f7220 */ /* 0x000fca0000410000 */
[----:B------:R-:W-:Y:S01]  /*61380*/  FSEL R48, R47, RZ, !P5 ;  /* 0x000000ff2f307208 */ /* 0x000fe20006800000 */
[----:B------:R-:W-:Y:S01]  /*61390*/  @P1 HADD2.F32 R47, -RZ, R55.H1_H1 ;  /* 0x30000037ff2f1230 */ /* 0x000fe20000004100 */
[----:B------:R-:W-:-:S04]  /*613a0*/  PLOP3.LUT P5, PT, P5, PT, PT, 0x8, 0x80 ;  /* 0x000000000080781c */ /* 0x000fc80002fae170 */
[----:B------:R-:W-:-:S05]  /*613b0*/  @P1 FADD.FTZ R48, R47, R48 ;  /* 0x000000302f301221 */ /* 0x000fca0000010000 */
[----:B------:R-:W-:-:S04]  /*613c0*/  F2FP.F16.F32.PACK_AB R47, RZ, R48 ;  /* 0x00000030ff2f723e */ /* 0x000fc800000000ff */
[----:B------:R-:W-:-:S07]  /*613d0*/  PRMT R103, R157, 0x5410, R47 ;  /* 0x000054109d677816 */ /* 0x000fce000000002f */
.L_x_8181:
[----:B------:R-:W-:Y:S01]  /*613e0*/  IMAD.WIDE.U32 R152, R145, 0x10, R222 ;  /* 0x0000001091987825 */ /* 0x000fe200078e00de */
[----:B------:R-:W0:Y:S01]  /*613f0*/  LDC.64 R158, c[0x0][0x3b0] ;  /* 0x0000ec00ff9e7b82 */ /* 0x000e220000000a00 */
[----:B------:R-:W-:Y:S02]  /*61400*/  SEL R47, RZ, 0x1000000, !P5 ;  /* 0x01000000ff2f7807 */ /* 0x000fe40006800000 */
[C---:B------:R-:W-:Y:S01]  /*61410*/  LOP3.LUT P6, RZ, R13.reuse, 0x8, RZ, 0xc0, !PT ;  /* 0x000000080dff7812 */ /* 0x040fe200078cc0ff */
[----:B------:R1:W-:Y:S01]  /*61420*/  STG.E.128 desc[UR6][R152.64], R100 ;  /* 0x0000006498007986 */ /* 0x0003e2000c101d06 */
[C---:B------:R-:W-:Y:S02]  /*61430*/  LOP3.LUT P5, RZ, R13.reuse, 0x4, RZ, 0xc0, !PT ;  /* 0x000000040dff7812 */ /* 0x040fe400078ac0ff */
[----:B------:R-:W-:Y:S02]  /*61440*/  LOP3.LUT P1, RZ, R13, 0x10, RZ, 0xc0, !PT ;  /* 0x000000100dff7812 */ /* 0x000fe4000782c0ff */
[----:B-1----:R-:W-:-:S02]  /*61450*/  SEL R100, RZ, 0x10000, !P4 ;  /* 0x00010000ff647807 */ /* 0x002fc40006000000 */
[----:B------:R-:W-:Y:S02]  /*61460*/  SEL R101, RZ, 0x100, !P3 ;  /* 0x00000100ff657807 */ /* 0x000fe40005800000 */
[----:B------:R-:W-:Y:S02]  /*61470*/  LOP3.LUT P4, RZ, R13, 0x2, RZ, 0xc0, !PT ;  /* 0x000000020dff7812 */ /* 0x000fe4000788c0ff */
[----:B------:R-:W-:Y:S02]  /*61480*/  LOP3.LUT R47, R101, R47, R100, 0xfe, !PT ;  /* 0x0000002f652f7212 */ /* 0x000fe400078efe64 */
[----:B------:R-:W-:Y:S02]  /*61490*/  SEL R100, RZ, 0x1, !P2 ;  /* 0x00000001ff647807 */ /* 0x000fe40005000000 */
[----:B------:R-:W-:Y:S02]  /*614a0*/  SEL R102, RZ, 0x100, !P6 ;  /* 0x00000100ff667807 */ /* 0x000fe40007000000 */
[----:B------:R-:W-:-:S02]  /*614b0*/  LOP3.LUT R101, R47, R100, RZ, 0xfc, !PT ;  /* 0x000000642f657212 */ /* 0x000fc400078efcff */
[----:B------:R-:W-:Y:S02]  /*614c0*/  SEL R47, RZ, 0x1000000, !P4 ;  /* 0x01000000ff2f7807 */ /* 0x000fe40006000000 */
[----:B------:R-:W-:-:S04]  /*614d0*/  SEL R100, RZ, 0x10000, !P5 ;  /* 0x00010000ff647807 */ /* 0x000fc80006800000 */
[----:B------:R-:W-:Y:S01]  /*614e0*/  LOP3.LUT R47, R102, R47, R100, 0xfe, !PT ;  /* 0x0000002f662f7212 */ /* 0x000fe200078efe64 */
[----:B0-----:R-:W-:Y:S01]  /*614f0*/  IMAD.WIDE.U32 R102, R145, 0x8, R158 ;  /* 0x0000000891667825 */ /* 0x001fe200078e009e */
[----:B------:R-:W-:-:S04]  /*61500*/  SEL R100, RZ, 0x1, !P1 ;  /* 0x00000001ff647807 */ /* 0x000fc80004800000 */
[----:B------:R-:W-:-:S05]  /*61510*/  LOP3.LUT R100, R47, R100, RZ, 0xfc, !PT ;  /* 0x000000642f647212 */ /* 0x000fca00078efcff */
[----:B------:R0:W-:Y:S01]  /*61520*/  STG.E.64 desc[UR6][R102.64], R100 ;  /* 0x0000006466007986 */ /* 0x0001e2000c101b06 */
[----:B------:R-:W-:Y:S05]  /*61530*/  @!P0 BRA `(.L_x_8222) ;  /* 0x0000000000508947 */ /* 0x000fea0003800000 */
[----:B------:R-:W-:Y:S02]  /*61540*/  SHF.L.U32 R47, R11, 0x10, RZ ;  /* 0x000000100b2f7819 */ /* 0x000fe400000006ff */
[----:B0-----:R-:W-:Y:S02]  /*61550*/  LOP3.LUT R100, R12, 0xffff, RZ, 0xc0, !PT ;  /* 0x0000ffff0c647812 */ /* 0x001fe400078ec0ff */
        /* <DEDUP_REMOVED lines=18> */
.L_x_8222:
[----:B------:R-:W-:Y:S01]  /*61680*/  FADD.FTZ R47, RZ, R39 ;  /* 0x00000027ff2f7221 */ /* 0x000fe20000010000 */
[----:B01----:R-:W0:Y:S01]  /*61690*/  S2R R100, SR_TID.X ;  /* 0x0000000000647919 */ /* 0x003e220000002100 */
        /* <DEDUP_REMOVED lines=263> */
.L_x_8236:
[----:B------:R-:W2:Y:S04]  /*62710*/  LDL R153, [R1+0xa0] ;  /* 0x0000a00001997983 */ /* 0x000ea80000100800 */
[----:B------:R-:W0:Y:S04]  /*62720*/  LDL R157, [R1+0x90] ;  /* 0x00009000019d7983 */ /* 0x000e280000100800 */
[----:B------:R-:W3:Y:S04]  /*62730*/  LDL R220, [R1+0xa4] ;  /* 0x0000a40001dc7983 */ /* 0x000ee80000100800 */
[----:B------:R-:W4:Y:S04]  /*62740*/  LDL R177, [R1+0x94] ;  /* 0x0000940001b17983 */ /* 0x000f280000100800 */
[----:B------:R-:W5:Y:S04]  /*62750*/  LDL R159, [R1+0xa8] ;  /* 0x0000a800019f7983 */ /* 0x000f680000100800 */
[----:B------:R-:W5:Y:S04]  /*62760*/  LDL R158, [R1+0x98] ;  /* 0x00009800019e7983 */ /* 0x000f680000100800 */
[----:B------:R-:W5:Y:S04]  /*62770*/  LDL R192, [R1+0xac] ;  /* 0x0000ac0001c07983 */ /* 0x000f680000100800 */
[----:B------:R-:W5:Y:S01]  /*62780*/  LDL R178, [R1+0x9c] ;  /* 0x00009c0001b27983 */ /* 0x000f620000100800 */
[----:B------:R-:W-:Y:S01]  /*62790*/  FMUL.FTZ R100, R179, R179 ;  /* 0x000000b3b3647220 */ /* 0x000fe20000410000 */
[----:B------:R-:W-:Y:S01]  /*627a0*/  ISETP.NE.AND P2, PT, RZ, UR13, PT ;  /* 0x0000000dff007c0c */ /* 0x000fe2000bf45270 */
[----:B-1----:R-:W-:Y:S01]  /*627b0*/  FADD.FTZ R47, R102, R47 ;  /* 0x0000002f662f7221 */ /* 0x002fe20000010000 */
[----:B------:R-:W-:Y:S01]  /*627c0*/  HADD2.F32 R152, -RZ, R160.H0_H0 ;  /* 0x200000a0ff987230 */ /* 0x000fe20000004100 */
[----:B------:R-:W1:Y:S01]  /*627d0*/  LDC.64 R222, c[0x0][0x428] ;  /* 0x00010a00ffde7b82 */ /* 0x000e620000000a00 */
[----:B------:R-:W-:Y:S01]  /*627e0*/  FSEL R100, R100, RZ, P2 ;  /* 0x000000ff64647208 */ /* 0x000fe20001000000 */
[----:B------:R-:W-:Y:S01]  /*627f0*/  FFMA.FTZ R47, R47, R103, UR14 ;  /* 0x0000000e2f2f7e23 */ /* 0x000fe20008010067 */
[----:B------:R-:W-:Y:S01]  /*62800*/  FSEL R101, R179, RZ, !P2 ;  /* 0x000000ffb3657208 */ /* 0x000fe20005000000 */
[----:B------:R-:W-:-:S02]  /*62810*/  HADD2.F32 R103, -RZ, R60.H0_H0 ;  /* 0x2000003cff677230 */ /* 0x000fc40000004100 */
[----:B------:R-:W-:Y:S02]  /*62820*/  FADD.FTZ R47, R47, R100 ;  /* 0x000000642f2f7221 */ /* 0x000fe40000010000 */
[C---:B------:R-:W-:Y:S01]  /*62830*/  FADD.FTZ R39, -R101.reuse, R39 ;  /* 0x0000002765277221 */ /* 0x040fe20000010100 */
[----:B------:R-:W-:Y:S01]  /*62840*/  FADD.FTZ R40, -R101, R40 ;  /* 0x0000002865287221 */ /* 0x000fe20000010100 */
[----:B------:R-:W1:Y:S02]  /*62850*/  MUFU.RSQ R100, R47 ;  /* 0x0000002f00647308 */ /* 0x000e640000001400 */
[C---:B-1----:R-:W-:Y:S01]  /*62860*/  FMUL.FTZ R39, R100.reuse, R39 ;  /* 0x0000002764277220 */ /* 0x042fe20000410000 */
[----:B------:R-:W-:Y:S01]  /*62870*/  FMUL.FTZ R40, R100, R40 ;  /* 0x0000002864287220 */ /* 0x000fe20000410000 */
[----:B--2---:R-:W-:Y:S02]  /*62880*/  HADD2.F32 R47, -RZ, R153.H0_H0 ;  /* 0x20000099ff2f7230 */ /* 0x004fe40000004100 */
[----:B0-----:R-:W-:-:S03]  /*62890*/  HADD2.F32 R102, -RZ, R157.H0_H0 ;  /* 0x2000009dff667230 */ /* 0x001fc60000004100 */
[C---:B------:R-:W-:Y:S01]  /*628a0*/  FFMA.FTZ R47, R39.reuse, R47, R152 ;  /* 0x0000002f272f7223 */ /* 0x040fe20000010098 */
[----:B------:R-:W-:Y:S02]  /*628b0*/  HADD2.F32 R152, -RZ, R153.H1_H1 ;  /* 0x30000099ff987230 */ /* 0x000fe40000004100 */
[----:B------:R-:W-:Y:S02]  /*628c0*/  HADD2.F32 R153, -RZ, R160.H1_H1 ;  /* 0x300000a0ff997230 */ /* 0x000fe40000004100 */
[----:B------:R-:W-:Y:S01]  /*628d0*/  FFMA.FTZ R39, R39, R102, R103 ;  /* 0x0000006627277223 */ /* 0x000fe20000010067 */
[----:B------:R-:W-:Y:S02]  /*628e0*/  HADD2.F32 R102, -RZ, R157.H1_H1 ;  /* 0x3000009dff667230 */ /* 0x000fe40000004100 */
[----:B------:R-:W-:Y:S02]  /*628f0*/  HADD2.F32 R103, -RZ, R60.H1_H1 ;  /* 0x3000003cff677230 */ /* 0x000fe40000004100 */
[----:B------:R-:W-:Y:S01]  /*62900*/  FFMA.FTZ R157, R40, R152, R153 ;  /* 0x00000098289d7223 */ /* 0x000fe20000010099 */
[----:B---3--:R-:W-:-:S02]  /*62910*/  HADD2.F32 R152, -RZ, R220.H0_H0 ;  /* 0x200000dcff987230 */ /* 0x008fc40000004100 */
[----:B------:R-:W-:Y:S02]  /*62920*/  HADD2.F32 R153, -RZ, R161.H0_H0 ;  /* 0x200000a1ff997230 */ /* 0x000fe40000004100 */
[----:B------:R-:W-:Y:S01]  /*62930*/  FFMA.FTZ R102, R40, R102, R103 ;  /* 0x0000006628667223 */ /* 0x000fe20000010067 */
[----:B------:R-:W-:Y:S01]  /*62940*/  FADD.FTZ R40, -R101, R41 ;  /* 0x0000002965287221 */ /* 0x000fe20000010100 */
[----:B----4-:R-:W-:Y:S02]  /*62950*/  HADD2.F32 R41, -RZ, R177.H0_H0 ;  /* 0x200000b1ff297230 */ /* 0x010fe40000004100 */
        /* <DEDUP_REMOVED lines=8> */
[----:B------:R-:W-:Y:S01]  /*629e0*/  HADD2.F32 R41, -RZ, R177.H1_H1 ;  /* 0x300000b1ff297230 */ /* 0x000fe20000004100 */
[----:B------:R-:W0:Y:S01]  /*629f0*/  LDC.64 R220, c[0x0][0x430] ;  /* 0x00010c00ffdc7b82 */ /* 0x000e220000000a00 */
[----:B------:R-:W-:-:S02]  /*62a00*/  HADD2.F32 R42, -RZ, R61.H1_H1 ;  /* 0x3000003dff2a7230 */ /* 0x000fc40000004100 */
[----:B------:R-:W-:-:S03]  /*62a10*/  FFMA.FTZ R177, R40, R152, R153 ;  /* 0x0000009828b17223 */ /* 0x000fc60000010099 */
[----:B------:R-:W-:Y:S01]  /*62a20*/  FFMA.FTZ R152, R40, R41, R42 ;  /* 0x0000002928987223 */ /* 0x000fe2000001002a */
[----:B------:R-:W-:Y:S01]  /*62a30*/  FADD.FTZ R40, -R101, R43 ;  /* 0x0000002b65287221 */ /* 0x000fe20000010100 */
[----:B-----5:R-:W-:Y:S02]  /*62a40*/  HADD2.F32 R42, -RZ, R159.H0_H0 ;  /* 0x2000009fff2a7230 */ /* 0x020fe40000004100 */
[----:B------:R-:W-:Y:S02]  /*62a50*/  HADD2.F32 R41, -RZ, R162.H0_H0 ;  /* 0x200000a2ff297230 */ /* 0x000fe40000004100 */
[----:B------:R-:W-:Y:S01]  /*62a60*/  FMUL.FTZ R40, R100, R40 ;  /* 0x0000002864287220 */ /* 0x000fe20000410000 */
[----:B------:R-:W-:-:S03]  /*62a70*/  HADD2.F32 R43, -RZ, R62.H0_H0 ;  /* 0x2000003eff2b7230 */ /* 0x000fc60000004100 */
[----:B------:R-:W-:Y:S01]  /*62a80*/  FFMA.FTZ R42, R40, R42, R41 ;  /* 0x0000002a282a7223 */ /* 0x000fe20000010029 */
        /* <DEDUP_REMOVED lines=13> */
[----:B------:R-:W-:Y:S01]  /*62b60*/  FMUL.FTZ R40, R100, R40 ;  /* 0x0000002864287220 */ /* 0x000fe20000410000 */
[----:B------:R-:W-:-:S03]  /*62b70*/  HADD2.F32 R45, -RZ, R63.H0_H0 ;  /* 0x2000003fff2d7230 */ /* 0x000fc60000004100 */
[----:B------:R-:W-:Y:S01]  /*62b80*/  FFMA.FTZ R43, R40, R43, R41 ;  /* 0x0000002b282b7223 */ /* 0x000fe20000010029 */
[----:B------:R-:W-:-:S05]  /*62b90*/  HADD2.F32 R41, -RZ, R178.H0_H0 ;  /* 0x200000b2ff297230 */ /* 0x000fca0000004100 */
[----:B------:R-:W-:Y:S01]  /*62ba0*/  FFMA.FTZ R159, R40, R41, R45 ;  /* 0x00000029289f7223 */ /* 0x000fe2000001002d */
[C---:B------:R-:W-:Y:S01]  /*62bb0*/  FADD.FTZ R40, -R101.reuse, R46 ;  /* 0x0000002e65287221 */ /* 0x040fe20000010100 */
[----:B------:R-:W-:Y:S02]  /*62bc0*/  HADD2.F32 R41, -RZ, R192.H1_H1 ;  /* 0x300000c0ff297230 */ /* 0x000fe40000004100 */
[----:B------:R-:W-:Y:S02]  /*62bd0*/  HADD2.F32 R45, -RZ, R163.H1_H1 ;  /* 0x300000a3ff2d7230 */ /* 0x000fe40000004100 */
[----:B------:R-:W-:Y:S01]  /*62be0*/  FMUL.FTZ R40, R100, R40 ;  /* 0x0000002864287220 */ /* 0x000fe20000410000 */
[----:B------:R-:W-:Y:S01]  /*62bf0*/  HADD2.F32 R46, -RZ, R63.H1_H1 ;  /* 0x3000003fff2e7230 */ /* 0x000fe20000004100 */
[----:B------:R-:W-:Y:S01]  /*62c00*/  F2FP.F16.F32.PACK_AB R42, R44, R42 ;  /* 0x0000002a2c2a723e */ /* 0x000fe200000000ff */
[----:B------:R-:W-:Y:S01]  /*62c10*/  FADD.FTZ R31, -R101, R31 ;  /* 0x0000001f651f7221 */ /* 0x000fe20000010100 */
[----:B------:R-:W-:Y:S01]  /*62c20*/  FFMA.FTZ R45, R40, R41, R45 ;  /* 0x00000029282d7223 */ /* 0x000fe2000001002d */
[----:B------:R-:W-:-:S02]  /*62c30*/  HADD2.F32 R41, -RZ, R178.H1_H1 ;  /* 0x300000b2ff297230 */ /* 0x000fc40000004100 */
[C---:B------:R-:W-:Y:S01]  /*62c40*/  FADD.FTZ R34, -R101.reuse, R34 ;  /* 0x0000002265227221 */ /* 0x040fe20000010100 */
[----:B------:R-:W-:Y:S01]  /*62c50*/  FMUL.FTZ R31, R100, R31 ;  /* 0x0000001f641f7220 */ /* 0x000fe20000410000 */
[----:B------:R-:W-:Y:S01]  /*62c60*/  FADD.FTZ R35, -R101, R35 ;  /* 0x0000002365237221 */ /* 0x000fe20000010100 */
[----:B------:R-:W-:Y:S01]  /*62c70*/  F2FP.F16.F32.PACK_AB R43, R45, R43 ;  /* 0x0000002b2d2b723e */ /* 0x000fe200000000ff */
[----:B------:R-:W-:Y:S01]  /*62c80*/  FFMA.FTZ R46, R40, R41, R46 ;  /* 0x00000029282e7223 */ /* 0x000fe2000001002e */
[----:B------:R-:W2:Y:S01]  /*62c90*/  LDL R192, [R1+0x60] ;  /* 0x0000600001c07983 */ /* 0x000ea20000100800 */
[----:B------:R-:W1:Y:S03]  /*62ca0*/  @!P1 LDC.64 R40, c[0x0][0x3c0] ;  /* 0x0000f000ff289b82 */ /* 0x000e660000000a00 */
[----:B------:R-:W3:Y:S01]  /*62cb0*/  LDL R178, [R1+0x64] ;  /* 0x0000640001b27983 */ /* 0x000ee20000100800 */
[----:B-1----:R-:W-:-:S05]  /*62cc0*/  @!P1 IMAD.WIDE R40, R252, 0x4, R40 ;  /* 0x00000004fc289825 */ /* 0x002fca00078e0228 */
[----:B------:R1:W-:Y:S02]  /*62cd0*/  @!P1 STG.E desc[UR6][R40.64], R179 ;  /* 0x000000b328009986 */ /* 0x0003e4000c101906 */
[----:B-1----:R-:W1:Y:S01]  /*62ce0*/  @!P1 LDC.64 R40, c[0x0][0x3c8] ;  /* 0x0000f200ff289b82 */ /* 0x002e620000000a00 */
[----:B------:R-:W-:Y:S01]  /*62cf0*/  IMAD.WIDE.U32 R44, R30, 0x10, R222 ;  /* 0x000000101e2c7825 */ /* 0x000fe200078e00de */
[----:B------:R-:W4:Y:S03]  /*62d00*/  LDL R179, [R1+0x7c] ;  /* 0x00007c0001b37983 */ /* 0x000f260000100800 */
[----:B-1----:R-:W-:-:S05]  /*62d10*/  @!P1 IMAD.WIDE R40, R252, 0x4, R40 ;  /* 0x00000004fc289825 */ /* 0x002fca00078e0228 */
[----:B------:R1:W-:Y:S02]  /*62d20*/  @!P1 STG.E desc[UR6][R40.64], R100 ;  /* 0x0000006428009986 */ /* 0x0003e4000c101906 */
[----:B-1----:R-:W-:Y:S02]  /*62d30*/  F2FP.F16.F32.PACK_AB R41, R177, R176 ;  /* 0x000000b0b129723e */ /* 0x002fe400000000ff */
[----:B------:R-:W-:Y:S01]  /*62d40*/  F2FP.F16.F32.PACK_AB R40, R157, R47 ;  /* 0x0000002f9d28723e */ /* 0x000fe200000000ff */
[----:B------:R-:W5:Y:S04]  /*62d50*/  LDL R176, [R1+0x78] ;  /* 0x0000780001b07983 */ /* 0x000f680000100800 */
[----:B------:R1:W-:Y:S01]  /*62d60*/  STG.E.128 desc[UR6][R44.64], R40 ;  /* 0x000000282c007986 */ /* 0x0003e2000c101d06 */
[----:B------:R-:W-:-:S03]  /*62d70*/  F2FP.F16.F32.PACK_AB R47, R46, R159 ;  /* 0x0000009f2e2f723e */ /* 0x000fc600000000ff */
[----:B------:R-:W2:Y:S04]  /*62d80*/  LDL R157, [R1+0x88] ;  /* 0x00008800019d7983 */ /* 0x000ea80000100800 */
[----:B------:R-:W3:Y:S04]  /*62d90*/  LDL R177, [R1+0x8c] ;  /* 0x00008c0001b17983 */ /* 0x000ee80000100800 */
[----:B-1----:R-:W4:Y:S04]  /*62da0*/  LDL R42, [R1+0x80] ;  /* 0x00008000012a7983 */ /* 0x002f280000100800 */
[----:B------:R-:W5:Y:S01]  /*62db0*/  LDL R43, [R1+0x70] ;  /* 0x00007000012b7983 */ /* 0x000f620000100800 */
[----:B------:R-:W-:-:S03]  /*62dc0*/  F2FP.F16.F32.PACK_AB R46, R158, R153 ;  /* 0x000000999e2e723e */ /* 0x000fc600000000ff */
[----:B------:R-:W2:Y:S04]  /*62dd0*/  LDL R159, [R1+0x74] ;  /* 0x00007400019f7983 */ /* 0x000ea80000100800 */
[----:B------:R-:W3:Y:S01]  /*62de0*/  LDL R158, [R1+0x84] ;  /* 0x00008400019e7983 */ /* 0x000ee20000100800 */
[----:B------:R-:W-:Y:S01]  /*62df0*/  F2FP.F16.F32.PACK_AB R45, R152, R103 ;  /* 0x00000067982d723e */ /* 0x000fe200000000ff */
[----:B0-----:R-:W-:Y:S01]  /*62e00*/  IMAD.WIDE.U32 R40, R30, 0x10, R220 ;  /* 0x000000101e287825 */ /* 0x001fe200078e00dc */
[----:B------:R-:W-:-:S03]  /*62e10*/  F2FP.F16.F32.PACK_AB R44, R102, R39 ;  /* 0x00000027662c723e */ /* 0x000fc600000000ff */
[C---:B------:R-:W-:Y:S01]  /*62e20*/  FMUL.FTZ R34, R100.reuse, R34 ;  /* 0x0000002264227220 */ /* 0x040fe20000410000 */
[----:B------:R-:W-:Y:S01]  /*62e30*/  FMUL.FTZ R35, R100, R35 ;  /* 0x0000002364237220 */ /* 0x000fe20000410000 */
[----:B------:R-:W2:Y:S04]  /*62e40*/  LDL R103, [R1+0x50] ;  /* 0x0000500001677983 */ /* 0x000ea80000100800 */
[----:B------:R0:W-:Y:S04]  /*62e50*/  STG.E.128 desc[UR6][R40.64], R44 ;  /* 0x0000002c28007986 */ /* 0x0001e8000c101d06 */
[----:B------:R-:W2:Y:S01]  /*62e60*/  LDL R102, [R1+0x54] ;  /* 0x0000540001667983 */ /* 0x000ea20000100800 */
[----:B0-----:R-:W-:-:S02]  /*62e70*/  HADD2.F32 R41, -RZ, R164.H0_H0 ;  /* 0x200000a4ff297230 */ /* 0x001fc40000004100 */
[----:B------:R-:W-:Y:S02]  /*62e80*/  HADD2.F32 R40, -RZ, R64.H0_H0 ;  /* 0x20000040ff287230 */ /* 0x000fe40000004100 */
[----:B------:R-:W-:Y:S02]  /*62e90*/  HADD2.F32 R44, -RZ, R165.H1_H1 ;  /* 0x300000a5ff2c7230 */ /* 0x000fe40000004100 */
[--C-:B------:R-:W-:Y:S02]  /*62ea0*/  HADD2.F32 R45, -RZ, R166.reuse.H0_H0 ;  /* 0x200000a6ff2d7230 */ /* 0x100fe40000004100 */
[----:B------:R-:W-:Y:S02]  /*62eb0*/  HADD2.F32 R46, -RZ, R166.H1_H1 ;  /* 0x300000a6ff2e7230 */ /* 0x000fe40000004100 */
[----:B------:R-:W-:Y:S02]  /*62ec0*/  HADD2.F32 R47, -RZ, R167.H0_H0 ;  /* 0x200000a7ff2f7230 */ /* 0x000fe40000004100 */
[----:B----4-:R-:W-:-:S02]  /*62ed0*/  HADD2.F32 R30, -RZ, R42.H0_H0 ;  /* 0x2000002aff1e7230 */ /* 0x010fc40000004100 */
[----:B-----5:R-:W-:-:S03]  /*62ee0*/  HADD2.F32 R39, -RZ, R43.H0_H0 ;  /* 0x2000002bff277230 */ /* 0x020fc60000004100 */
[C---:B------:R-:W-:Y:S02]  /*62ef0*/  FFMA.FTZ R30, R31.reuse, R30, R41 ;  /* 0x0000001e1f1e7223 */ /* 0x040fe40000010029 */
[----:B------:R-:W-:Y:S01]  /*62f00*/  FFMA.FTZ R40, R31, R39, R40 ;  /* 0x000000271f287223 */ /* 0x000fe20000010028 */
[----:B------:R-:W-:Y:S01]  /*62f10*/  FADD.FTZ R31, -R101, R32 ;  /* 0x00000020651f7221 */ /* 0x000fe20000010100 */
[----:B------:R-:W-:-:S03]  /*62f20*/  HADD2.F32 R39, -RZ, R43.H1_H1 ;  /* 0x3000002bff277230 */ /* 0x000fc60000004100 */
[----:B------:R-:W-:Y:S01]  /*62f30*/  FMUL.FTZ R32, R100, R31 ;  /* 0x0000001f64207220 */ /* 0x000fe20000410000 */
[----:B------:R-:W-:Y:S02]  /*62f40*/  HADD2.F32 R31, -RZ, R42.H1_H1 ;  /* 0x3000002aff1f7230 */ /* 0x000fe40000004100 */
[----:B------:R-:W-:Y:S02]  /*62f50*/  HADD2.F32 R42, -RZ, R164.H1_H1 ;  /* 0x300000a4ff2a7230 */ /* 0x000fe40000004100 */
[----:B------:R-:W-:-:S03]  /*62f60*/  HADD2.F32 R41, -RZ, R64.H1_H1 ;  /* 0x30000040ff297230 */ /* 0x000fc60000004100 */
[C---:B------:R-:W-:Y:S02]  /*62f70*/  FFMA.FTZ R31, R32.reuse, R31, R42 ;  /* 0x0000001f201f7223 */ /* 0x040fe4000001002a */
[----:B------:R-:W-:Y:S01]  /*62f80*/  FFMA.FTZ R41, R32, R39, R41 ;  /* 0x0000002720297223 */ /* 0x000fe20000010029 */
[----:B------:R-:W-:Y:S01]  /*62f90*/  FADD.FTZ R32, -R101, R33 ;  /* 0x0000002165207221 */ /* 0x000fe20000010100 */
[----:B---3--:R-:W-:Y:S02]  /*62fa0*/  HADD2.F32 R33, -RZ, R158.H0_H0 ;  /* 0x2000009eff217230 */ /* 0x008fe40000004100 */
[----:B------:R-:W-:Y:S02]  /*62fb0*/  HADD2.F32 R43, -RZ, R165.H0_H0 ;  /* 0x200000a5ff2b7230 */ /* 0x000fe40000004100 */
[----:B------:R-:W-:Y:S01]  /*62fc0*/  FMUL.FTZ R32, R100, R32 ;  /* 0x0000002064207220 */ /* 0x000fe20000410000 */
[----:B--2---:R-:W-:Y:S02]  /*62fd0*/  HADD2.F32 R39, -RZ, R159.H0_H0 ;  /* 0x2000009fff277230 */ /* 0x004fe40000004100 */
[----:B------:R-:W-:-:S02]  /*62fe0*/  HADD2.F32 R42, -RZ, R65.H0_H0 ;  /* 0x20000041ff2a7230 */ /* 0x000fc40000004100 */
[C---:B------:R-:W-:Y:S01]  /*62ff0*/  FFMA.FTZ R33, R32.reuse, R33, R43 ;  /* 0x0000002120217223 */ /* 0x040fe2000001002b */
[----:B------:R-:W-:Y:S02]  /*63000*/  HADD2.F32 R43, -RZ, R65.H1_H1 ;  /* 0x30000041ff2b7230 */ /* 0x000fe40000004100 */
[----:B------:R-:W-:Y:S01]  /*63010*/  FFMA.FTZ R42, R32, R39, R42 ;  /* 0x00000027202a7223 */ /* 0x000fe2000001002a */
[----:B------:R-:W-:Y:S02]  /*63020*/  HADD2.F32 R32, -RZ, R158.H1_H1 ;  /* 0x3000009eff207230 */ /* 0x000fe40000004100 */
[----:B------:R-:W-:-:S03]  /*63030*/  HADD2.F32 R39, -RZ, R159.H1_H1 ;  /* 0x3000009fff277230 */ /* 0x000fc60000004100 */
[C---:B------:R-:W-:Y:S01]  /*63040*/  FFMA.FTZ R32, R34.reuse, R32, R44 ;  /* 0x0000002022207223 */ /* 0x040fe2000001002c */
[----:B------:R-:W-:Y:S02]  /*63050*/  HADD2.F32 R44, -RZ, R66.H0_H0 ;  /* 0x20000042ff2c7230 */ /* 0x000fe40000004100 */
[----:B------:R-:W-:Y:S01]  /*63060*/  FFMA.FTZ R43, R34, R39, R43 ;  /* 0x00000027222b7223 */ /* 0x000fe2000001002b */
[----:B------:R-:W-:Y:S02]  /*63070*/  HADD2.F32 R34, -RZ, R157.H0_H0 ;  /* 0x2000009dff227230 */ /* 0x000fe40000004100 */
[----:B------:R-:W-:-:S03]  /*63080*/  HADD2.F32 R39, -RZ, R176.H0_H0 ;  /* 0x200000b0ff277230 */ /* 0x000fc60000004100 */
[C---:B------:R-:W-:Y:S02]  /*63090*/  FFMA.FTZ R34, R35.reuse, R34, R45 ;  /* 0x0000002223227223 */ /* 0x040fe4000001002d */
        /* <DEDUP_REMOVED lines=15> */
[----:B------:R-:W-:Y:S01]  /*63190*/  FADD.FTZ R37, -R101, R38 ;  /* 0x0000002665257221 */ /* 0x000fe20000010100 */
[----:B------:R-:W-:Y:S01]  /*631a0*/  HADD2.F32 R38, -RZ, R177.H1_H1 ;  /* 0x300000b1ff267230 */ /* 0x000fe20000004100 */
[----:B------:R-:W2:Y:S01]  /*631b0*/  LDL R47, [R1+0x68] ;  /* 0x00006800012f7983 */ /* 0x000ea20000100800 */
[----:B------:R-:W-:Y:S02]  /*631c0*/  HADD2.F32 R46, -RZ, R167.H1_H1 ;  /* 0x300000a7ff2e7230 */ /* 0x000fe40000004100 */
[----:B------:R-:W-:-:S04]  /*631d0*/  FMUL.FTZ R37, R100, R37 ;  /* 0x0000002564257220 */ /* 0x000fc80000410000 */
[----:B------:R-:W-:Y:S02]  /*631e0*/  FFMA.FTZ R38, R37, R38, R46 ;  /* 0x0000002625267223 */ /* 0x000fe4000001002e */
[----:B------:R-:W3:Y:S01]  /*631f0*/  LDL R46, [R1+0x6c] ;  /* 0x00006c00012e7983 */ /* 0x000ee20000100800 */
[----:B------:R-:W-:-:S03]  /*63200*/  F2FP.F16.F32.PACK_AB R34, R45, R34 ;  /* 0x000000222d22723e */ /* 0x000fc600000000ff */
[----:B------:R-:W4:Y:S01]  /*63210*/  LDL R45, [R1+0x58] ;  /* 0x00005800012d7983 */ /* 0x000f220000100800 */
[----:B------:R-:W-:Y:S02]  /*63220*/  F2FP.F16.F32.PACK_AB R35, R38, R35 ;  /* 0x000000232623723e */ /* 0x000fe400000000ff */
[----:B------:R-:W-:Y:S02]  /*63230*/  F2FP.F16.F32.PACK_AB R38, R36, R44 ;  /* 0x0000002c2426723e */ /* 0x000fe400000000ff */
[----:B------:R-:W-:Y:S01]  /*63240*/  F2FP.F16.F32.PACK_AB R36, R41, R40 ;  /* 0x000000282924723e */ /* 0x000fe200000000ff */
[----:B------:R-:W-:Y:S01]  /*63250*/  FADD.FTZ R27, -R101, R27 ;  /* 0x0000001b651b7221 */ /* 0x000fe20000010100 */
[----:B------:R-:W5:Y:S01]  /*63260*/  LDL R40, [R1+0x5c] ;  /* 0x00005c0001287983 */ /* 0x000f620000100800 */
[----:B------:R-:W-:Y:S02]  /*63270*/  F2FP.F16.F32.PACK_AB R33, R32, R33 ;  /* 0x000000212021723e */ /* 0x000fe400000000ff */
[----:B------:R-:W-:Y:S01]  /*63280*/  F2FP.F16.F32.PACK_AB R32, R31, R30 ;  /* 0x0000001e1f20723e */ /* 0x000fe200000000ff */
[----:B------:R-:W-:-:S04]  /*63290*/  IMAD.WIDE.U32 R30, R216, 0x10, R222 ;  /* 0x00000010d81e7825 */ /* 0x000fc800078e00de */
[C---:B------:R-:W-:Y:S01]  /*632a0*/  FADD.FTZ R29, -R101.reuse, R29 ;  /* 0x0000001d651d7221 */ /* 0x040fe20000010100 */
[C---:B------:R-:W-:Y:S01]  /*632b0*/  FADD.FTZ R25, -R101.reuse, R25 ;  /* 0x0000001965197221 */ /* 0x040fe20000010100 */
[C---:B------:R-:W-:Y:S01]  /*632c0*/  FADD.FTZ R23, -R101.reuse, R23 ;  /* 0x0000001765177221 */ /* 0x040fe20000010100 */
[----:B------:R-:W5:Y:S04]  /*632d0*/  LDL R44, [R1+0x44] ;  /* 0x00004400012c7983 */ /* 0x000f680000100800 */
[----:B------:R0:W-:Y:S01]  /*632e0*/  STG.E.128 desc[UR6][R30.64], R32 ;  /* 0x000000201e007986 */ /* 0x0001e2000c101d06 */
[----:B------:R-:W-:-:S03]  /*632f0*/  FADD.FTZ R19, -R101, R19 ;  /* 0x0000001365137221 */ /* 0x000fc60000010100 */
[----:B------:R-:W5:Y:S01]  /*63300*/  LDL R41, [R1+0x20] ;  /* 0x0000200001297983 */ /* 0x000f620000100800 */
[----:B0-----:R-:W-:Y:S02]  /*63310*/  HADD2.F32 R30, -RZ, R179.H1_H1 ;  /* 0x300000b3ff1e7230 */ /* 0x001fe40000004100 */
[----:B------:R-:W-:-:S05]  /*63320*/  HADD2.F32 R31, -RZ, R67.H1_H1 ;  /* 0x30000043ff1f7230 */ /* 0x000fca0000004100 */
[----:B------:R-:W-:Y:S01]  /*63330*/  FFMA.FTZ R30, R37, R30, R31 ;  /* 0x0000001e251e7223 */ /* 0x000fe2000001001f */
[----:B------:R-:W-:Y:S01]  /*63340*/  F2FP.F16.F32.PACK_AB R37, R43, R42 ;  /* 0x0000002a2b25723e */ /* 0x000fe200000000ff */
[----:B------:R-:W-:-:S03]  /*63350*/  FADD.FTZ R32, -R101, R22 ;  /* 0x0000001665207221 */ /* 0x000fc60000010100 */
[----:B------:R-:W-:Y:S01]  /*63360*/  F2FP.F16.F32.PACK_AB R39, R30, R39 ;  /* 0x000000271e27723e */ /* 0x000fe200000000ff */
[----:B------:R-:W-:-:S04]  /*63370*/  IMAD.WIDE.U32 R30, R216, 0x10, R220 ;  /* 0x00000010d81e7825 */ /* 0x000fc800078e00dc */
[C---:B------:R-:W-:Y:S01]  /*63380*/  FMUL.FTZ R32, R100.reuse, R32 ;  /* 0x0000002064207220 */ /* 0x040fe20000410000 */
[----:B------:R-:W-:Y:S01]  /*63390*/  HADD2.F32 R33, -RZ, R169.H0_H0 ;  /* 0x200000a9ff217230 */ /* 0x000fe20000004100 */
[----:B------:R0:W-:Y:S01]  /*633a0*/  STG.E.128 desc[UR6][R30.64], R36 ;  /* 0x000000241e007986 */ /* 0x0001e2000c101d06 */
[----:B------:R-:W-:Y:S02]  /*633b0*/  HADD2.F32 R22, -RZ, R168.H0_H0 ;  /* 0x200000a8ff167230 */ /* 0x000fe40000004100 */
[----:B------:R-:W-:Y:S01]  /*633c0*/  FADD.FTZ R34, -R101, R28 ;  /* 0x0000001c65227221 */ /* 0x000fe20000010100 */
[C---:B------:R-:W-:Y:S01]  /*633d0*/  FMUL.FTZ R28, R100.reuse, R27 ;  /* 0x0000001b641c7220 */ /* 0x040fe20000410000 */
[----:B------:R-:W-:Y:S01]  /*633e0*/  FMUL.FTZ R29, R100, R29 ;  /* 0x0000001d641d7220 */ /* 0x000fe20000410000 */
[----:B------:R-:W5:Y:S04]  /*633f0*/  LDL R43, [R1+0x34] ;  /* 0x00003400012b7983 */ /* 0x000f680000100800 */
[----:B------:R-:W5:Y:S01]  /*63400*/  LDL R42, [R1+0x48] ;  /* 0x00004800012a7983 */ /* 0x000f620000100800 */
[----:B0-----:R-:W-:-:S02]  /*63410*/  HADD2.F32 R31, -RZ, R192.H0_H0 ;  /* 0x200000c0ff1f7230 */ /* 0x001fc40000004100 */
[----:B------:R-:W-:Y:S01]  /*63420*/  FADD.FTZ R30, -R101, R24 ;  /* 0x00000018651e7221 */ /* 0x000fe20000010100 */
[----:B------:R-:W-:-:S03]  /*63430*/  HADD2.F32 R24, -RZ, R178.H0_H0 ;  /* 0x200000b2ff187230 */ /* 0x000fc60000004100 */
[----:B------:R-:W-:Y:S01]  /*63440*/  FMUL.FTZ R30, R100, R30 ;  /* 0x0000001e641e7220 */ /* 0x000fe20000410000 */
[----:B------:R-:W-:Y:S01]  /*63450*/  FFMA.FTZ R22, R32, R31, R22 ;  /* 0x0000001f20167223 */ /* 0x000fe20000010016 */
[----:B------:R-:W-:Y:S02]  /*63460*/  FADD.FTZ R31, -R101, R26 ;  /* 0x0000001a651f7221 */ /* 0x000fe40000010100 */
[----:B------:R-:W-:Y:S01]  /*63470*/  FFMA.FTZ R24, R30, R24, R33 ;  /* 0x000000181e187223 */ /* 0x000fe20000010021 */
[--C-:B------:R-:W-:Y:S02]  /*63480*/  HADD2.F32 R33, -RZ, R170.reuse.H0_H0 ;  /* 0x200000aaff217230 */ /* 0x100fe40000004100 */
[C---:B------:R-:W-:Y:S01]  /*63490*/  FMUL.FTZ R31, R100.reuse, R31 ;  /* 0x0000001f641f7220 */ /* 0x040fe20000410000 */
[----:B------:R-:W-:Y:S01]  /*634a0*/  FMUL.FTZ R34, R100, R34 ;  /* 0x0000002264227220 */ /* 0x000fe20000410000 */
[----:B------:R-:W-:Y:S02]  /*634b0*/  HADD2.F32 R36, -RZ, R170.H1_H1 ;  /* 0x300000aaff247230 */ /* 0x000fe40000004100 */
[----:B------:R-:W-:-:S02]  /*634c0*/  HADD2.F32 R37, -RZ, R171.H1_H1 ;  /* 0x300000abff257230 */ /* 0x000fc40000004100 */
[----:B------:R-:W-:Y:S02]  /*634d0*/  HADD2.F32 R39, -RZ, R169.H1_H1 ;  /* 0x300000a9ff277230 */ /* 0x000fe40000004100 */
[----:B------:R-:W-:Y:S02]  /*634e0*/  HADD2.F32 R38, -RZ, R168.H1_H1 ;  /* 0x300000a8ff267230 */ /* 0x000fe40000004100 */
[----:B--2---:R-:W-:-:S05]  /*634f0*/  HADD2.F32 R26, -RZ, R47.H0_H0 ;  /* 0x2000002fff1a7230 */ /* 0x004fca0000004100 */
[----:B------:R-:W-:Y:S01]  /*63500*/  FFMA.FTZ R26, R31, R26, R33 ;  /* 0x0000001a1f1a7223 */ /* 0x000fe20000010021 */
[----:B------:R-:W-:Y:S02]  /*63510*/  HADD2.F32 R33, -RZ, R171.H0_H0 ;  /* 0x200000abff217230 */ /* 0x000fe40000004100 */
[--C-:B---3--:R-:W-:Y:S02]  /*63520*/  HADD2.F32 R27, -RZ, R46.reuse.H0_H0 ;  /* 0x2000002eff1b7230 */ /* 0x108fe40000004100 */
[----:B------:R-:W-:Y:S02]  /*63530*/  HADD2.F32 R35, -RZ, R47.H1_H1 ;  /* 0x3000002fff237230 */ /* 0x000fe40000004100 */
[----:B------:R-:W2:Y:S01]  /*63540*/  LDL R47, [R1+0x40] ;  /* 0x00004000012f7983 */ /* 0x000ea20000100800 */
[----:B------:R-:W-:Y:S01]  /*63550*/  FFMA.FTZ R27, R34, R27, R33 ;  /* 0x0000001b221b7223 */ /* 0x000fe20000010021 */
[----:B------:R-:W-:Y:S02]  /*63560*/  HADD2.F32 R33, -RZ, R46.H1_H1 ;  /* 0x3000002eff217230 */ /* 0x000fe40000004100 */
[----:B------:R-:W-:Y:S01]  /*63570*/  FFMA.FTZ R35, R28, R35, R36 ;  /* 0x000000231c237223 */ /* 0x000fe20000010024 */
[C---:B------:R-:W-:Y:S01]  /*63580*/  FMUL.FTZ R36, R100.reuse, R25 ;  /* 0x0000001964247220 */ /* 0x040fe20000410000 */
[----:B------:R-:W-:Y:S01]  /*63590*/  HADD2.F32 R25, -RZ, R178.H1_H1 ;  /* 0x300000b2ff197230 */ /* 0x000fe20000004100 */
[----:B------:R-:W3:Y:S01]  /*635a0*/  LDL R46, [R1+0x30] ;  /* 0x00003000012e7983 */ /* 0x000ee20000100800 */
[----:B------:R-:W-:Y:S01]  /*635b0*/  FFMA.FTZ R37, R29, R33, R37 ;  /* 0x000000211d257223 */ /* 0x000fe20000010025 */
[----:B------:R-:W-:Y:S01]  /*635c0*/  FMUL.FTZ R33, R100, R23 ;  /* 0x0000001764217220 */ /* 0x000fe20000410000 */
[----:B------:R-:W-:-:S02]  /*635d0*/  HADD2.F32 R23, -RZ, R192.H1_H1 ;  /* 0x300000c0ff177230 */ /* 0x000fc40000004100 */
[----:B------:R-:W-:Y:S01]  /*635e0*/  FFMA.FTZ R25, R36, R25, R39 ;  /* 0x0000001924197223 */ /* 0x000fe20000010027 */
[----:B------:R-:W-:Y:S01]  /*635f0*/  F2FP.F16.F32.PACK_AB R26, R35, R26 ;  /* 0x0000001a231a723e */ /* 0x000fe200000000ff */
[----:B------:R-:W3:Y:S01]  /*63600*/  LDL R39, [R1+0x4c] ;  /* 0x00004c0001277983 */ /* 0x000ee20000100800 */
[----:B------:R-:W-:Y:S02]  /*63610*/  FFMA.FTZ R23, R33, R23, R38 ;  /* 0x0000001721177223 */ /* 0x000fe40000010026 */
[----:B------:R-:W-:Y:S01]  /*63620*/  F2FP.F16.F32.PACK_AB R25, R25, R24 ;  /* 0x000000181919723e */ /* 0x000fe200000000ff */
[----:B------:R-:W3:Y:S01]  /*63630*/  LDL R38, [R1+0x3c] ;  /* 0x00003c0001267983 */ /* 0x000ee20000100800 */
[----:B------:R-:W-:Y:S02]  /*63640*/  F2FP.F16.F32.PACK_AB R27, R37, R27 ;  /* 0x0000001b251b723e */ /* 0x000fe400000000ff */
[----:B------:R-:W-:Y:S01]  /*63650*/  F2FP.F16.F32.PACK_AB R24, R23, R22 ;  /* 0x000000161718723e */ /* 0x000fe200000000ff */
[----:B------:R-:W-:-:S05]  /*63660*/  IMAD.WIDE.U32 R22, R218, 0x10, R222 ;  /* 0x00000010da167825 */ /* 0x000fca00078e00de */
[----:B------:R0:W-:Y:S02]  /*63670*/  STG.E.128 desc[UR6][R22.64], R24 ;  /* 0x0000001816007986 */ /* 0x0001e4000c101d06 */
[--C-:B0-----:R-:W-:Y:S02]  /*63680*/  HADD2.F32 R23, -RZ, R103.reuse.H0_H0 ;  /* 0x20000067ff177230 */ /* 0x101fe40000004100 */
[--C-:B------:R-:W-:Y:S02]  /*63690*/  HADD2.F32 R24, -RZ, R68.reuse.H0_H0 ;  /* 0x20000044ff187230 */ /* 0x100fe40000004100 */
[----:B------:R-:W-:Y:S02]  /*636a0*/  HADD2.F32 R22, -RZ, R103.H1_H1 ;  /* 0x30000067ff167230 */ /* 0x000fe40000004100 */
[----:B------:R-:W-:Y:S02]  /*636b0*/  HADD2.F32 R25, -RZ, R68.H1_H1 ;  /* 0x30000044ff197230 */ /* 0x000fe40000004100 */
[----:B------:R-:W-:Y:S01]  /*636c0*/  FFMA.FTZ R32, R32, R23, R24 ;  /* 0x0000001720207223 */ /* 0x000fe20000010018 */
[----:B------:R-:W-:-:S02]  /*636d0*/  HADD2.F32 R23, -RZ, R102.H0_H0 ;  /* 0x20000066ff177230 */ /* 0x000fc40000004100 */
[----:B------:R-:W-:Y:S02]  /*636e0*/  HADD2.F32 R24, -RZ, R69.H0_H0 ;  /* 0x20000045ff187230 */ /* 0x000fe40000004100 */
[----:B------:R-:W-:Y:S01]  /*636f0*/  FFMA.FTZ R33, R33, R22, R25 ;  /* 0x0000001621217223 */ /* 0x000fe20000010019 */
[----:B----4-:R-:W-:Y:S02]  /*63700*/  HADD2.F32 R22, -RZ, R45.H0_H0 ;  /* 0x2000002dff167230 */ /* 0x010fe40000004100 */
[----:B------:R-:W-:Y:S01]  /*63710*/  FFMA.FTZ R35, R30, R23, R24 ;  /* 0x000000171e237223 */ /* 0x000fe20000010018 */
[----:B------:R-:W-:Y:S02]  /*63720*/  HADD2.F32 R23, -RZ, R70.H0_H0 ;  /* 0x20000046ff177230 */ /* 0x000fe40000004100 */
[----:B-----5:R-:W-:-:S03]  /*63730*/  HADD2.F32 R27, -RZ, R40.H1_H1 ;  /* 0x30000028ff1b7230 */ /* 0x020fc60000004100 */
[----:B------:R-:W-:Y:S01]  /*63740*/  FFMA.FTZ R22, R31, R22, R23 ;  /* 0x000000161f167223 */ /* 0x000fe20000010017 */
[----:B------:R-:W-:Y:S02]  /*63750*/  HADD2.F32 R23, -RZ, R40.H0_H0 ;  /* 0x20000028ff177230 */ /* 0x000fe40000004100 */
[----:B------:R-:W4:Y:S01]  /*63760*/  LDL R40, [R1+0x38] ;  /* 0x0000380001287983 */ /* 0x000f220000100800 */
[----:B------:R-:W-:Y:S02]  /*63770*/  HADD2.F32 R24, -RZ, R102.H1_H1 ;  /* 0x30000066ff187230 */ /* 0x000fe40000004100 */
[----:B------:R-:W-:Y:S02]  /*63780*/  HADD2.F32 R25, -RZ, R69.H1_H1 ;  /* 0x30000045ff197230 */ /* 0x000fe40000004100 */
[----:B------:R-:W-:-:S03]  /*63790*/  HADD2.F32 R26, -RZ, R70.H1_H1 ;  /* 0x30000046ff1a7230 */ /* 0x000fc60000004100 */
[----:B------:R-:W-:Y:S01]  /*637a0*/  FFMA.FTZ R36, R36, R24, R25 ;  /* 0x0000001824247223 */ /* 0x000fe20000010019 */
[----:B------:R-:W-:Y:S02]  /*637b0*/  HADD2.F32 R25, -RZ, R45.H1_H1 ;  /* 0x3000002dff197230 */ /* 0x000fe40000004100 */
[--C-:B------:R-:W-:Y:S02]  /*637c0*/  HADD2.F32 R24, -RZ, R71.reuse.H0_H0 ;  /* 0x20000047ff187230 */ /* 0x100fe40000004100 */
[----:B------:R-:W-:Y:S01]  /*637d0*/  FMUL.FTZ R19, R100, R19 ;  /* 0x0000001364137220 */ /* 0x000fe20000410000 */
[C---:B------:R-:W-:Y:S01]  /*637e0*/  FADD.FTZ R20, -R101.reuse, R20 ;  /* 0x0000001465147221 */ /* 0x040fe20000010100 */
[----:B------:R-:W-:Y:S01]  /*637f0*/  FFMA.FTZ R37, R28, R25, R26 ;  /* 0x000000191c257223 */ /* 0x000fe2000001001a */
[----:B------:R-:W-:Y:S01]  /*63800*/  FADD.FTZ R25, -R101, R18 ;  /* 0x0000001265197221 */ /* 0x000fe20000010100 */
[----:B------:R-:W-:Y:S01]  /*63810*/  FFMA.FTZ R23, R34, R23, R24 ;  /* 0x0000001722177223 */ /* 0x000fe20000010018 */
[----:B------:R-:W-:Y:S01]  /*63820*/  HADD2.F32 R18, -RZ, R71.H1_H1 ;  /* 0x30000047ff127230 */ /* 0x000fe20000004100 */
[----:B------:R-:W5:Y:S01]  /*63830*/  LDL R45, [R1+0x10] ;  /* 0x00001000012d7983 */ /* 0x000f620000100800 */
[----:B------:R-:W-:-:S02]  /*63840*/  HADD2.F32 R26, -RZ, R172.H0_H0 ;  /* 0x200000acff1a7230 */ /* 0x000fc40000004100 */
[----:B------:R-:W-:Y:S01]  /*63850*/  FMUL.FTZ R25, R100, R25 ;  /* 0x0000001964197220 */ /* 0x000fe20000410000 */
[----:B------:R-:W-:Y:S01]  /*63860*/  FFMA.FTZ R18, R29, R27, R18 ;  /* 0x0000001b1d127223 */ /* 0x000fe20000010012 */
[----:B------:R-:W-:Y:S02]  /*63870*/  HADD2.F32 R29, -RZ, R72.H0_H0 ;  /* 0x20000048ff1d7230 */ /* 0x000fe40000004100 */
[----:B------:R-:W-:Y:S02]  /*63880*/  HADD2.F32 R27, -RZ, R172.H1_H1 ;  /* 0x300000acff1b7230 */ /* 0x000fe40000004100 */
[--C-:B------:R-:W-:Y:S02]  /*63890*/  HADD2.F32 R30, -RZ, R173.reuse.H0_H0 ;  /* 0x200000adff1e7230 */ /* 0x100fe40000004100 */
[C---:B------:R-:W-:Y:S01]  /*638a0*/  FADD.FTZ R21, -R101.reuse, R21 ;  /* 0x0000001565157221 */ /* 0x040fe20000010100 */
[----:B------:R-:W-:Y:S01]  /*638b0*/  HADD2.F32 R31, -RZ, R173.H1_H1 ;  /* 0x300000adff1f7230 */ /* 0x000fe20000004100 */
[----:B------:R-:W-:Y:S01]  /*638c0*/  F2FP.F16.F32.PACK_AB R23, R18, R23 ;  /* 0x000000171217723e */ /* 0x000fe200000000ff */
[----:B------:R-:W-:Y:S01]  /*638d0*/  FADD.FTZ R18, -R101, R14 ;  /* 0x0000000e65127221 */ /* 0x000fe20000010100 */
[----:B------:R-:W-:Y:S01]  /*638e0*/  F2FP.F16.F32.PACK_AB R22, R37, R22 ;  /* 0x000000162516723e */ /* 0x000fe200000000ff */
[----:B------:R-:W-:Y:S01]  /*638f0*/  HADD2.F32 R34, -RZ, R74.H0_H0 ;  /* 0x2000004aff227230 */ /* 0x000fe20000004100 */
[----:B------:R-:W5:Y:S01]  /*63900*/  LDL R37, [R1+0x2c] ;  /* 0x00002c0001257983 */ /* 0x000f620000100800 */
[----:B------:R-:W-:-:S02]  /*63910*/  HADD2.F32 R14, -RZ, R42.H0_H0 ;  /* 0x2000002aff0e7230 */ /* 0x000fc40000004100 */
[----:B--2---:R-:W-:-:S05]  /*63920*/  HADD2.F32 R24, -RZ, R47.H0_H0 ;  /* 0x2000002fff187230 */ /* 0x004fca0000004100 */
[----:B------:R-:W-:Y:S01]  /*63930*/  FFMA.FTZ R24, R25, R24, R26 ;  /* 0x0000001819187223 */ /* 0x000fe2000001001a */
[----:B---3--:R-:W-:Y:S02]  /*63940*/  HADD2.F32 R28, -RZ, R46.H0_H0 ;  /* 0x2000002eff1c7230 */ /* 0x008fe40000004100 */
[----:B------:R-:W-:-:S03]  /*63950*/  HADD2.F32 R26, -RZ, R47.H1_H1 ;  /* 0x3000002fff1a7230 */ /* 0x000fc60000004100 */
[----:B------:R-:W-:Y:S02]  /*63960*/  FFMA.FTZ R28, R25, R28, R29 ;  /* 0x0000001c191c7223 */ /* 0x000fe4000001001d */
[----:B------:R-:W-:Y:S01]  /*63970*/  FFMA.FTZ R25, R19, R26, R27 ;  /* 0x0000001a13197223 */ /* 0x000fe2000001001b */
[----:B------:R-:W-:Y:S02]  /*63980*/  HADD2.F32 R26, -RZ, R46.H1_H1 ;  /* 0x3000002eff1a7230 */ /* 0x000fe40000004100 */
[----:B------:R-:W-:-:S05]  /*63990*/  HADD2.F32 R27, -RZ, R72.H1_H1 ;  /* 0x30000048ff1b7230 */ /* 0x000fca0000004100 */
[----:B------:R-:W-:Y:S01]  /*639a0*/  FFMA.FTZ R29, R19, R26, R27 ;  /* 0x0000001a131d7223 */ /* 0x000fe2000001001b */
[----:B------:R-:W-:Y:S02]  /*639b0*/  HADD2.F32 R26, -RZ, R44.H0_H0 ;  /* 0x2000002cff1a7230 */ /* 0x000fe40000004100 */
[----:B------:R-:W-:Y:S01]  /*639c0*/  FMUL.FTZ R19, R100, R20 ;  /* 0x0000001464137220 */ /* 0x000fe20000410000 */
[----:B------:R-:W-:Y:S02]  /*639d0*/  HADD2.F32 R20, -RZ, R43.H0_H0 ;  /* 0x2000002bff147230 */ /* 0x000fe40000004100 */
[----:B------:R-:W-:Y:S02]  /*639e0*/  HADD2.F32 R27, -RZ, R73.H0_H0 ;  /* 0x20000049ff1b7230 */ /* 0x000fe40000004100 */
[----:B------:R-:W-:-:S03]  /*639f0*/  FFMA.FTZ R26, R19, R26, R30 ;  /* 0x0000001a131a7223 */ /* 0x000fc6000001001e */
[----:B------:R-:W-:Y:S01]  /*63a00*/  FFMA.FTZ R30, R19, R20, R27 ;  /* 0x00000014131e7223 */ /* 0x000fe2000001001b */
[----:B------:R-:W-:Y:S02]  /*63a10*/  HADD2.F32 R27, -RZ, R44.H1_H1 ;  /* 0x3000002cff1b7230 */ /* 0x000fe40000004100 */
[----:B------:R-:W2:Y:S01]  /*63a20*/  LDL R44, [R1+0x24] ;  /* 0x00002400012c7983 */ /* 0x000ea20000100800 */
[----:B------:R-:W-:Y:S01]  /*63a30*/  FMUL.FTZ R19, R100, R21 ;  /* 0x0000001564137220 */ /* 0x000fe20000410000 */
[----:B------:R-:W-:Y:S02]  /*63a40*/  HADD2.F32 R20, -RZ, R43.H1_H1 ;  /* 0x3000002bff147230 */ /* 0x000fe40000004100 */
[----:B------:R-:W-:Y:S01]  /*63a50*/  HADD2.F32 R21, -RZ, R73.H1_H1 ;  /* 0x30000049ff157230 */ /* 0x000fe20000004100 */
[----:B------:R-:W3:Y:S01]  /*63a60*/  LDL R43, [R1+0x14] ;  /* 0x00001400012b7983 */ /* 0x000ee20000100800 */
[----:B------:R-:W-:-:S03]  /*63a70*/  FFMA.FTZ R27, R19, R27, R31 ;  /* 0x0000001b131b7223 */ /* 0x000fc6000001001f */
[----:B------:R-:W-:Y:S01]  /*63a80*/  FFMA.FTZ R31, R19, R20, R21 ;  /* 0x00000014131f7223 */ /* 0x000fe20000010015 */
[----:B------:R-:W-:Y:S01]  /*63a90*/  F2FP.F16.F32.PACK_AB R20, R33, R32 ;  /* 0x000000202114723e */ /* 0x000fe200000000ff */
[----:B------:R-:W-:Y:S01]  /*63aa0*/  FMUL.FTZ R33, R100, R18 ;  /* 0x0000001264217220 */ /* 0x000fe20000410000 */
[----:B------:R-:W-:Y:S01]  /*63ab0*/  F2FP.F16.F32.PACK_AB R21, R36, R35 ;  /* 0x000000232415723e */ /* 0x000fe200000000ff */
[----:B------:R-:W-:Y:S01]  /*63ac0*/  IMAD.WIDE.U32 R18, R218, 0x10, R220 ;  /* 0x00000010da127825 */ /* 0x000fe200078e00dc */
[----:B------:R-:W3:Y:S04]  /*63ad0*/  LDL R36, [R1+0x1c] ;  /* 0x00001c0001247983 */ /* 0x000ee80000100800 */
[----:B------:R0:W-:Y:S01]  /*63ae0*/  STG.E.128 desc[UR6][R18.64], R20 ;  /* 0x0000001412007986 */ /* 0x0001e2000c101d06 */
[----:B----4-:R-:W-:-:S02]  /*63af0*/  HADD2.F32 R32, -RZ, R40.H0_H0 ;  /* 0x20000028ff207230 */ /* 0x010fc40000004100 */
[----:B0-----:R-:W-:Y:S01]  /*63b00*/  FADD.FTZ R21, -R101, R16 ;  /* 0x0000001065157221 */ /* 0x001fe20000010100 */
[----:B------:R-:W-:Y:S02]  /*63b10*/  HADD2.F32 R19, -RZ, R39.H0_H0 ;  /* 0x20000027ff137230 */ /* 0x000fe40000004100 */
[----:B------:R-:W-:Y:S01]  /*63b20*/  FFMA.FTZ R32, R33, R32, R34 ;  /* 0x0000002021207223 */ /* 0x000fe20000010022 */
[----:B------:R-:W-:Y:S02]  /*63b30*/  HADD2.F32 R34, -RZ, R175.H0_H0 ;  /* 0x200000afff227230 */ /* 0x000fe40000004100 */
[----:B------:R-:W-:Y:S01]  /*63b40*/  FMUL.FTZ R21, R100, R21 ;  /* 0x0000001564157220 */ /* 0x000fe20000410000 */
[----:B------:R-:W-:Y:S02]  /*63b50*/  HADD2.F32 R16, -RZ, R38.H0_H0 ;  /* 0x20000026ff107230 */ /* 0x000fe40000004100 */
[----:B------:R-:W-:Y:S02]  /*63b60*/  HADD2.F32 R22, -RZ, R75.H0_H0 ;  /* 0x2000004bff167230 */ /* 0x000fe40000004100 */
[----:B------:R-:W-:Y:S01]  /*63b70*/  FFMA.FTZ R19, R21, R19, R34 ;  /* 0x0000001315137223 */ /* 0x000fe20000010022 */
[----:B------:R-:W-:-:S02]  /*63b80*/  HADD2.F32 R23, -RZ, R42.H1_H1 ;  /* 0x3000002aff177230 */ /* 0x000fc40000004100 */
[----:B------:R-:W4:Y:S01]  /*63b90*/  LDL R42, [R1+0x28] ;  /* 0x00002800012a7983 */ /* 0x000f220000100800 */
[----:B------:R-:W-:Y:S01]  /*63ba0*/  FFMA.FTZ R34, R21, R16, R22 ;  /* 0x0000001015227223 */ /* 0x000fe20000010016 */
[----:B------:R-:W-:Y:S02]  /*63bb0*/  HADD2.F32 R16, -RZ, R39.H1_H1 ;  /* 0x30000027ff107230 */ /* 0x000fe40000004100 */
[----:B------:R-:W4:Y:S01]  /*63bc0*/  LDL R39, [R1+0x18] ;  /* 0x0000180001277983 */ /* 0x000f220000100800 */
[----:B------:R-:W-:Y:S02]  /*63bd0*/  HADD2.F32 R35, -RZ, R174.H0_H0 ;  /* 0x200000aeff237230 */ /* 0x000fe40000004100 */
[----:B------:R-:W-:-:S03]  /*63be0*/  FADD.FTZ R15, -R101, R15 ;  /* 0x0000000f650f7221 */ /* 0x000fc60000010100 */
[----:B------:R-:W-:Y:S01]  /*63bf0*/  FFMA.FTZ R14, R33, R14, R35 ;  /* 0x0000000e210e7223 */ /* 0x000fe20000010023 */
[----:B------:R-:W-:Y:S02]  /*63c00*/  HADD2.F32 R33, -RZ, R174.H1_H1 ;  /* 0x300000aeff217230 */ /* 0x000fe40000004100 */
[----:B------:R-:W-:Y:S01]  /*63c10*/  FMUL.FTZ R35, R100, R15 ;  /* 0x0000000f64237220 */ /* 0x000fe20000410000 */
[----:B------:R-:W-:Y:S02]  /*63c20*/  HADD2.F32 R18, -RZ, R40.H1_H1 ;  /* 0x30000028ff127230 */ /* 0x000fe40000004100 */
[----:B------:R-:W-:Y:S02]  /*63c30*/  HADD2.F32 R20, -RZ, R74.H1_H1 ;  /* 0x3000004aff147230 */ /* 0x000fe40000004100 */
        /* <DEDUP_REMOVED lines=8> */
[----:B------:R-:W-:Y:S02]  /*63cc0*/  HADD2.F32 R21, -RZ, R75.H1_H1 ;  /* 0x3000004bff157230 */ /* 0x000fe40000004100 */
[----:B------:R-:W-:Y:S02]  /*63cd0*/  HADD2.F32 R22, -RZ, R41.H0_H0 ;  /* 0x20000029ff167230 */ /* 0x000fe40000004100 */
[----:B------:R-:W-:Y:S02]  /*63ce0*/  HADD2.F32 R23, -RZ, R180.H0_H0 ;  /* 0x200000b4ff177230 */ /* 0x000fe40000004100 */
[C---:B------:R-:W-:Y:S01]  /*63cf0*/  FFMA.FTZ R16, R35.reuse, R16, R20 ;  /* 0x0000001023107223 */ /* 0x040fe20000010014 */
[----:B------:R-:W-:Y:S01]  /*63d00*/  FFMA.FTZ R35, R35, R18, R21 ;  /* 0x0000001223237223 */ /* 0x000fe20000010015 */
[----:B------:R-:W-:Y:S01]  /*63d10*/  FADD.FTZ R18, -R101, R104 ;  /* 0x0000006865127221 */ /* 0x000fe20000010100 */
[----:B------:R-:W4:Y:S01]  /*63d20*/  LDL R38, [R1] ;  /* 0x0000000001267983 */ /* 0x000f220000100800 */
[----:B------:R-:W-:Y:S01]  /*63d30*/  FFMA.FTZ R40, R17, R22, R23 ;  /* 0x0000001611287223 */ /* 0x000fe20000010017 */
[----:B-----5:R-:W-:-:S02]  /*63d40*/  HADD2.F32 R22, -RZ, R45.H0_H0 ;  /* 0x2000002dff167230 */ /* 0x020fc40000004100 */
[----:B------:R-:W-:Y:S02]  /*63d50*/  HADD2.F32 R23, -RZ, R76.H0_H0 ;  /* 0x2000004cff177230 */ /* 0x000fe40000004100 */
[----:B------:R-:W-:Y:S01]  /*63d60*/  FMUL.FTZ R18, R100, R18 ;  /* 0x0000001264127220 */ /* 0x000fe20000410000 */
[----:B------:R-:W-:Y:S02]  /*63d70*/  HADD2.F32 R20, -RZ, R41.H1_H1 ;  /* 0x30000029ff147230 */ /* 0x000fe40000004100 */
[----:B------:R-:W-:Y:S02]  /*63d80*/  HADD2.F32 R21, -RZ, R180.H1_H1 ;  /* 0x300000b4ff157230 */ /* 0x000fe40000004100 */
[----:B------:R-:W-:Y:S01]  /*63d90*/  FFMA.FTZ R104, R17, R22, R23 ;  /* 0x0000001611687223 */ /* 0x000fe20000010017 */
[----:B------:R-:W-:Y:S02]  /*63da0*/  FADD.FTZ R17, -R101, R105 ;  /* 0x0000006965117221 */ /* 0x000fe40000010100 */
[----:B------:R-:W-:Y:S01]  /*63db0*/  FFMA.FTZ R41, R18, R20, R21 ;  /* 0x0000001412297223 */ /* 0x000fe20000010015 */
[----:B------:R-:W-:-:S02]  /*63dc0*/  HADD2.F32 R21, -RZ, R181.H0_H0 ;  /* 0x200000b5ff157230 */ /* 0x000fc40000004100 */
[----:B------:R-:W-:Y:S01]  /*63dd0*/  FMUL.FTZ R17, R100, R17 ;  /* 0x0000001164117220 */ /* 0x000fe20000410000 */
[----:B------:R-:W-:Y:S02]  /*63de0*/  HADD2.F32 R22, -RZ, R45.H1_H1 ;  /* 0x3000002dff167230 */ /* 0x000fe40000004100 */
[----:B------:R-:W-:-:S05]  /*63df0*/  HADD2.F32 R23, -RZ, R76.H1_H1 ;  /* 0x3000004cff177230 */ /* 0x000fca0000004100 */
[----:B------:R-:W-:Y:S01]  /*63e00*/  FFMA.FTZ R105, R18, R22, R23 ;  /* 0x0000001612697223 */ /* 0x000fe20000010017 */
[----:B------:R-:W-:Y:S01]  /*63e10*/  FADD.FTZ R18, -R101, R107 ;  /* 0x0000006b65127221 */ /* 0x000fe20000010100 */
[----:B------:R-:W-:Y:S02]  /*63e20*/  F2FP.F16.F32.PACK_AB R19, R16, R19 ;  /* 0x000000131013723e */ /* 0x000fe400000000ff */
[----:B------:R-:W-:Y:S01]  /*63e30*/  F2FP.F16.F32.PACK_AB R16, R25, R24 ;  /* 0x000000181910723e */ /* 0x000fe200000000ff */
[----:B------:R-:W-:Y:S01]  /*63e40*/  HADD2.F32 R22, -RZ, R181.H1_H1 ;  /* 0x300000b5ff167230 */ /* 0x000fe20000004100 */
[----:B------:R-:W5:Y:S01]  /*63e50*/  LDL R25, [R1+0x4] ;  /* 0x0000040001197983 */ /* 0x000f620000100800 */
[----:B------:R-:W-:Y:S02]  /*63e60*/  HADD2.F32 R24, -RZ, R182.H0_H0 ;  /* 0x200000b6ff187230 */ /* 0x000fe40000004100 */
[----:B--2---:R-:W-:-:S05]  /*63e70*/  HADD2.F32 R20, -RZ, R44.H0_H0 ;  /* 0x2000002cff147230 */ /* 0x004fca0000004100 */
[----:B------:R-:W-:Y:S01]  /*63e80*/  FFMA.FTZ R46, R17, R20, R21 ;  /* 0x00000014112e7223 */ /* 0x000fe20000010015 */
[----:B---3--:R-:W-:Y:S02]  /*63e90*/  HADD2.F32 R20, -RZ, R43.H0_H0 ;  /* 0x2000002bff147230 */ /* 0x008fe40000004100 */
[----:B------:R-:W-:-:S05]  /*63ea0*/  HADD2.F32 R21, -RZ, R77.H0_H0 ;  /* 0x2000004dff157230 */ /* 0x000fca0000004100 */
[----:B------:R-:W-:Y:S01]  /*63eb0*/  FFMA.FTZ R159, R17, R20, R21 ;  /* 0x00000014119f7223 */ /* 0x000fe20000010015 */
[----:B------:R-:W-:Y:S01]  /*63ec0*/  FMUL.FTZ R17, R100, R18 ;  /* 0x0000001264117220 */ /* 0x000fe20000410000 */
[----:B------:R-:W-:Y:S02]  /*63ed0*/  HADD2.F32 R18, -RZ, R43.H1_H1 ;  /* 0x3000002bff127230 */ /* 0x000fe40000004100 */
[----:B------:R-:W-:Y:S02]  /*63ee0*/  HADD2.F32 R20, -RZ, R77.H1_H1 ;  /* 0x3000004dff147230 */ /* 0x000fe40000004100 */
[----:B------:R-:W-:-:S03]  /*63ef0*/  HADD2.F32 R21, -RZ, R44.H1_H1 ;  /* 0x3000002cff157230 */ /* 0x000fc60000004100 */
[----:B------:R-:W-:Y:S01]  /*63f00*/  FFMA.FTZ R176, R17, R18, R20 ;  /* 0x0000001211b07223 */ /* 0x000fe20000010014 */
[----:B------:R-:W-:Y:S01]  /*63f10*/  F2FP.F16.F32.PACK_AB R18, R15, R14 ;  /* 0x0000000e0f12723e */ /* 0x000fe200000000ff */
[----:B------:R-:W-:Y:S01]  /*63f20*/  FADD.FTZ R14, -R101, R106 ;  /* 0x0000006a650e7221 */ /* 0x000fe20000010100 */
[----:B------:R-:W-:Y:S01]  /*63f30*/  FFMA.FTZ R47, R17, R21, R22 ;  /* 0x00000015112f7223 */ /* 0x000fe20000010016 */
[----:B------:R-:W-:Y:S02]  /*63f40*/  F2FP.F16.F32.PACK_AB R17, R27, R26 ;  /* 0x0000001a1b11723e */ /* 0x000fe400000000ff */
[----:B------:R-:W-:Y:S01]  /*63f50*/  FMUL.FTZ R23, R100, R14 ;  /* 0x0000000e64177220 */ /* 0x000fe20000410000 */
[----:B------:R-:W-:-:S04]  /*63f60*/  IMAD.WIDE.U32 R14, R219, 0x10, R222 ;  /* 0x00000010db0e7825 */ /* 0x000fc800078e00de */
[----:B------:R-:W-:Y:S01]  /*63f70*/  HADD2.F32 R22, -RZ, R78.H0_H0 ;  /* 0x2000004eff167230 */ /* 0x000fe20000004100 */
[----:B------:R0:W-:Y:S01]  /*63f80*/  STG.E.128 desc[UR6][R14.64], R16 ;  /* 0x000000100e007986 */ /* 0x0001e2000c101d06 */
[----:B----4-:R-:W-:Y:S02]  /*63f90*/  HADD2.F32 R20, -RZ, R42.H0_H0 ;  /* 0x2000002aff147230 */ /* 0x010fe40000004100 */
[--C-:B------:R-:W-:Y:S02]  /*63fa0*/  HADD2.F32 R21, -RZ, R39.reuse.H0_H0 ;  /* 0x20000027ff157230 */ /* 0x100fe40000004100 */
[----:B0-----:R-:W-:Y:S01]  /*63fb0*/  FADD.FTZ R18, -R101, R108 ;  /* 0x0000006c65127221 */ /* 0x001fe20000010100 */
[C---:B------:R-:W-:Y:S01]  /*63fc0*/  FFMA.FTZ R51, R23.reuse, R20, R24 ;  /* 0x0000001417337223 */ /* 0x040fe20000010018 */
[----:B------:R-:W-:Y:S02]  /*63fd0*/  HADD2.F32 R15, -RZ, R39.H1_H1 ;  /* 0x30000027ff0f7230 */ /* 0x000fe40000004100 */
[----:B------:R-:W-:Y:S01]  /*63fe0*/  FFMA.FTZ R177, R23, R21, R22 ;  /* 0x0000001517b17223 */ /* 0x000fe20000010016 */
[----:B------:R-:W-:-:S02]  /*63ff0*/  HADD2.F32 R16, -RZ, R78.H1_H1 ;  /* 0x3000004eff107230 */ /* 0x000fc40000004100 */
[----:B------:R-:W-:Y:S01]  /*64000*/  FMUL.FTZ R23, R100, R18 ;  /* 0x0000001264177220 */ /* 0x000fe20000410000 */
[----:B------:R-:W-:-:S03]  /*64010*/  HADD2.F32 R14, -RZ, R37.H0_H0 ;  /* 0x20000025ff0e7230 */ /* 0x000fc60000004100 */
[----:B------:R-:W-:Y:S01]  /*64020*/  FFMA.FTZ R178, R23, R15, R16 ;  /* 0x0000000f17b27223 */ /* 0x000fe20000010010 */
[----:B------:R-:W-:Y:S02]  /*64030*/  HADD2.F32 R16, -RZ, R37.H1_H1 ;  /* 0x30000025ff107230 */ /* 0x000fe40000004100 */
[----:B------:R-:W2:Y:S01]  /*64040*/  LDL R37, [R1+0x8] ;  /* 0x0000080001257983 */ /* 0x000ea20000100800 */
[----:B------:R-:W-:Y:S01]  /*64050*/  FADD.FTZ R19, -R101, R109 ;  /* 0x0000006d65137221 */ /* 0x000fe20000010100 */
[----:B------:R-:W-:-:S03]  /*64060*/  HADD2.F32 R22, -RZ, R183.H0_H0 ;  /* 0x200000b7ff167230 */ /* 0x000fc60000004100 */
[----:B------:R-:W-:Y:S01]  /*64070*/  FMUL.FTZ R18, R100, R19 ;  /* 0x0000001364127220 */ /* 0x000fe20000410000 */
[----:B------:R-:W-:-:S03]  /*64080*/  HADD2.F32 R17, -RZ, R36.H0_H0 ;  /* 0x20000024ff117230 */ /* 0x000fc60000004100 */
[C---:B------:R-:W-:Y:S01]  /*64090*/  FFMA.FTZ R103, R18.reuse, R14, R22 ;  /* 0x0000000e12677223 */ /* 0x040fe20000010016 */
[----:B------:R-:W-:Y:S02]  /*640a0*/  HADD2.F32 R14, -RZ, R36.H1_H1 ;  /* 0x30000024ff0e7230 */ /* 0x000fe40000004100 */
[----:B------:R-:W3:Y:S01]  /*640b0*/  LDL R36, [R1+0xc] ;  /* 0x00000c0001247983 */ /* 0x000ee20000100800 */
[----:B------:R-:W-:Y:S02]  /*640c0*/  HADD2.F32 R20, -RZ, R42.H1_H1 ;  /* 0x3000002aff147230 */ /* 0x000fe40000004100 */
[----:B------:R-:W-:Y:S02]  /*640d0*/  HADD2.F32 R21, -RZ, R182.H1_H1 ;  /* 0x300000b6ff157230 */ /* 0x000fe40000004100 */
[--C-:B------:R-:W-:Y:S02]  /*640e0*/  HADD2.F32 R19, -RZ, R79.reuse.H0_H0 ;  /* 0x2000004fff137230 */ /* 0x100fe40000004100 */
[----:B------:R-:W-:Y:S01]  /*640f0*/  FADD.FTZ R15, -R101, R111 ;  /* 0x0000006f650f7221 */ /* 0x000fe20000010100 */
[----:B------:R-:W-:Y:S01]  /*64100*/  FFMA.FTZ R102, R23, R20, R21 ;  /* 0x0000001417667223 */ /* 0x000fe20000010015 */
[----:B------:R-:W-:Y:S01]  /*64110*/  FADD.FTZ R21, -R101, R110 ;  /* 0x0000006e65157221 */ /* 0x000fe20000010100 */
[----:B------:R-:W-:Y:S01]  /*64120*/  FFMA.FTZ R179, R18, R17, R19 ;  /* 0x0000001112b37223 */ /* 0x000fe20000010013 */
[----:B------:R-:W-:-:S02]  /*64130*/  HADD2.F32 R18, -RZ, R79.H1_H1 ;  /* 0x3000004fff127230 */ /* 0x000fc40000004100 */
[C---:B------:R-:W-:Y:S01]  /*64140*/  FMUL.FTZ R15, R100.reuse, R15 ;  /* 0x0000000f640f7220 */ /* 0x040fe20000410000 */
[----:B------:R-:W-:Y:S02]  /*64150*/  HADD2.F32 R17, -RZ, R183.H1_H1 ;  /* 0x300000b7ff117230 */ /* 0x000fe40000004100 */
[----:B------:R-:W-:Y:S01]  /*64160*/  FMUL.FTZ R21, R100, R21 ;  /* 0x0000001564157220 */ /* 0x000fe20000410000 */
[----:B------:R-:W-:Y:S02]  /*64170*/  HADD2.F32 R19, -RZ, R38.H0_H0 ;  /* 0x20000026ff137230 */ /* 0x000fe40000004100 */
[----:B------:R-:W-:Y:S02]  /*64180*/  HADD2.F32 R20, -RZ, R184.H0_H0 ;  /* 0x200000b8ff147230 */ /* 0x000fe40000004100 */
[C---:B------:R-:W-:Y:S01]  /*64190*/  FFMA.FTZ R111, R21.reuse, R14, R18 ;  /* 0x0000000e156f7223 */ /* 0x040fe20000010012 */
[----:B------:R-:W-:Y:S01]  /*641a0*/  FFMA.FTZ R106, R21, R16, R17 ;  /* 0x00000010156a7223 */ /* 0x000fe20000010011 */
[----:B------:R-:W-:-:S02]  /*641b0*/  HADD2.F32 R16, -RZ, R248.H0_H0 ;  /* 0x200000f8ff107230 */ /* 0x000fc40000004100 */
[----:B------:R-:W-:Y:S01]  /*641c0*/  FADD.FTZ R17, -R101, R113 ;  /* 0x0000007165117221 */ /* 0x000fe20000010100 */
[C---:B------:R-:W-:Y:S01]  /*641d0*/  FFMA.FTZ R14, R15.reuse, R19, R20 ;  /* 0x000000130f0e7223 */ /* 0x040fe20000010014 */
[----:B------:R-:W-:Y:S02]  /*641e0*/  HADD2.F32 R20, -RZ, R80.H0_H0 ;  /* 0x20000050ff147230 */ /* 0x000fe40000004100 */
[----:B------:R-:W-:Y:S02]  /*641f0*/  HADD2.F32 R18, -RZ, R38.H1_H1 ;  /* 0x30000026ff127230 */ /* 0x000fe40000004100 */
[----:B------:R-:W-:Y:S01]  /*64200*/  FMUL.FTZ R17, R100, R17 ;  /* 0x0000001164117220 */ /* 0x000fe20000410000 */
[----:B------:R-:W-:Y:S02]  /*64210*/  HADD2.F32 R19, -RZ, R184.H1_H1 ;  /* 0x300000b8ff137230 */ /* 0x000fe40000004100 */
[----:B------:R-:W-:Y:S01]  /*64220*/  FFMA.FTZ R15, R15, R16, R20 ;  /* 0x000000100f0f7223 */ /* 0x000fe20000010014 */
[----:B------:R-:W-:Y:S01]  /*64230*/  FADD.FTZ R16, -R101, R112 ;  /* 0x0000007065107221 */ /* 0x000fe20000010100 */
[----:B------:R-:W-:-:S02]  /*64240*/  HADD2.F32 R20, -RZ, R248.H1_H1 ;  /* 0x300000f8ff147230 */ /* 0x000fc40000004100 */
[C---:B------:R-:W-:Y:S01]  /*64250*/  FFMA.FTZ R21, R17.reuse, R18, R19 ;  /* 0x0000001211157223 */ /* 0x040fe20000010013 */
[----:B------:R-:W-:Y:S02]  /*64260*/  HADD2.F32 R22, -RZ, R80.H1_H1 ;  /* 0x30000050ff167230 */ /* 0x000fe40000004100 */
[----:B------:R-:W-:Y:S01]  /*64270*/  FMUL.FTZ R16, R100, R16 ;  /* 0x0000001064107220 */ /* 0x000fe20000410000 */
[----:B-----5:R-:W-:Y:S02]  /*64280*/  HADD2.F32 R18, -RZ, R25.H0_H0 ;  /* 0x20000019ff127230 */ /* 0x020fe40000004100 */
[----:B------:R-:W-:Y:S02]  /*64290*/  HADD2.F32 R19, -RZ, R185.H0_H0 ;  /* 0x200000b9ff137230 */ /* 0x000fe40000004100 */
[----:B------:R-:W-:Y:S01]  /*642a0*/  FFMA.FTZ R20, R17, R20, R22 ;  /* 0x0000001411147223 */ /* 0x000fe20000010016 */
[----:B------:R-:W-:Y:S02]  /*642b0*/  FADD.FTZ R17, -R101, R114 ;  /* 0x0000007265117221 */ /* 0x000fe40000010100 */
[----:B------:R-:W-:Y:S01]  /*642c0*/  FFMA.FTZ R22, R16, R18, R19 ;  /* 0x0000001210167223 */ /* 0x000fe20000010013 */
[----:B------:R-:W-:-:S02]  /*642d0*/  HADD2.F32 R18, -RZ, R249.H0_H0 ;  /* 0x200000f9ff127230 */ /* 0x000fc40000004100 */
[----:B------:R-:W-:Y:S02]  /*642e0*/  HADD2.F32 R19, -RZ, R81.H0_H0 ;  /* 0x20000051ff137230 */ /* 0x000fe40000004100 */
[----:B------:R-:W-:Y:S02]  /*642f0*/  HADD2.F32 R26, -RZ, R25.H1_H1 ;  /* 0x30000019ff1a7230 */ /* 0x000fe40000004100 */
[----:B------:R-:W-:Y:S02]  /*64300*/  HADD2.F32 R24, -RZ, R185.H1_H1 ;  /* 0x300000b9ff187230 */ /* 0x000fe40000004100 */
[----:B------:R-:W-:Y:S01]  /*64310*/  FFMA.FTZ R23, R16, R18, R19 ;  /* 0x0000001210177223 */ /* 0x000fe20000010013 */
[----:B------:R-:W-:Y:S01]  /*64320*/  FMUL.FTZ R16, R100, R17 ;  /* 0x0000001164107220 */ /* 0x000fe20000410000 */
[----:B------:R-:W-:Y:S02]  /*64330*/  HADD2.F32 R17, -RZ, R249.H1_H1 ;  /* 0x300000f9ff117230 */ /* 0x000fe40000004100 */
[----:B------:R-:W-:-:S02]  /*64340*/  HADD2.F32 R18, -RZ, R81.H1_H1 ;  /* 0x30000051ff127230 */ /* 0x000fc40000004100 */
[----:B------:R-:W-:Y:S01]  /*64350*/  FADD.FTZ R19, -R101, R115 ;  /* 0x0000007365137221 */ /* 0x000fe20000010100 */
[C---:B------:R-:W-:Y:S02]  /*64360*/  FFMA.FTZ R26, R16.reuse, R26, R24 ;  /* 0x0000001a101a7223 */ /* 0x040fe40000010018 */
[----:B------:R-:W-:Y:S01]  /*64370*/  FFMA.FTZ R24, R16, R17, R18 ;  /* 0x0000001110187223 */ /* 0x000fe20000010012 */
[----:B------:R-:W-:Y:S02]  /*64380*/  HADD2.F32 R16, -RZ, R250.H0_H0 ;  /* 0x200000faff107230 */ /* 0x000fe40000004100 */
[----:B------:R-:W-:Y:S01]  /*64390*/  FMUL.FTZ R19, R100, R19 ;  /* 0x0000001364137220 */ /* 0x000fe20000410000 */
[----:B------:R-:W-:Y:S02]  /*643a0*/  HADD2.F32 R17, -RZ, R82.H0_H0 ;  /* 0x20000052ff117230 */ /* 0x000fe40000004100 */
[----:B------:R-:W-:-:S03]  /*643b0*/  HADD2.F32 R27, -RZ, R186.H0_H0 ;  /* 0x200000baff1b7230 */ /* 0x000fc60000004100 */
[----:B------:R-:W-:Y:S01]  /*643c0*/  FFMA.FTZ R25, R19, R16, R17 ;  /* 0x0000001013197223 */ /* 0x000fe20000010011 */
[----:B------:R-:W-:Y:S01]  /*643d0*/  F2FP.F16.F32.PACK_AB R17, R31, R30 ;  /* 0x0000001e1f11723e */ /* 0x000fe200000000ff */
[----:B------:R-:W-:Y:S01]  /*643e0*/  FADD.FTZ R30, -R101, R116 ;  /* 0x00000074651e7221 */ /* 0x000fe20000010100 */
[----:B------:R-:W-:Y:S01]  /*643f0*/  F2FP.F16.F32.PACK_AB R16, R29, R28 ;  /* 0x0000001c1d10723e */ /* 0x000fe200000000ff */
[----:B------:R-:W-:Y:S02]  /*64400*/  HADD2.F32 R28, -RZ, R250.H1_H1 ;  /* 0x300000faff1c7230 */ /* 0x000fe40000004100 */
[----:B------:R-:W-:Y:S02]  /*64410*/  HADD2.F32 R45, -RZ, R190.H0_H0 ;  /* 0x200000beff2d7230 */ /* 0x000fe40000004100 */
[----:B------:R-:W-:Y:S02]  /*64420*/  HADD2.F32 R109, -RZ, R238.H0_H0 ;  /* 0x200000eeff6d7230 */ /* 0x000fe40000004100 */
[----:B------:R-:W-:-:S02]  /*64430*/  HADD2.F32 R110, -RZ, R198.H0_H0 ;  /* 0x200000c6ff6e7230 */ /* 0x000fc40000004100 */
[----:B------:R-:W-:Y:S02]  /*64440*/  HADD2.F32 R114, -RZ, R239.H0_H0 ;  /* 0x200000efff727230 */ /* 0x000fe40000004100 */
[----:B------:R-:W-:Y:S02]  /*64450*/  HADD2.F32 R115, -RZ, R199.H0_H0 ;  /* 0x200000c7ff737230 */ /* 0x000fe40000004100 */
[----:B------:R-:W-:Y:S02]  /*64460*/  HADD2.F32 R113, -RZ, R91.H0_H0 ;  /* 0x2000005bff717230 */ /* 0x000fe40000004100 */
[----:B--2---:R-:W-:-:S05]  /*64470*/  HADD2.F32 R18, -RZ, R37.H0_H0 ;  /* 0x20000025ff127230 */ /* 0x004fca0000004100 */
[----:B------:R-:W-:Y:S01]  /*64480*/  FFMA.FTZ R27, R19, R18, R27 ;  /* 0x00000012131b7223 */ /* 0x000fe2000001001b */
[----:B------:R-:W-:Y:S01]  /*64490*/  F2FP.F16.F32.PACK_AB R18, R33, R32 ;  /* 0x000000202112723e */ /* 0x000fe200000000ff */
[----:B------:R-:W-:Y:S01]  /*644a0*/  FMUL.FTZ R32, R100, R30 ;  /* 0x0000001e64207220 */ /* 0x000fe20000410000 */
[----:B------:R-:W-:Y:S01]  /*644b0*/  F2FP.F16.F32.PACK_AB R19, R35, R34 ;  /* 0x000000222313723e */ /* 0x000fe200000000ff */
[----:B------:R-:W-:-:S04]  /*644c0*/  IMAD.WIDE.U32 R30, R219, 0x10, R220 ;  /* 0x00000010db1e7825 */ /* 0x000fc800078e00dc */
[----:B------:R-:W-:Y:S02]  /*644d0*/  HADD2.F32 R29, -RZ, R37.H1_H1 ;  /* 0x30000025ff1d7230 */ /* 0x000fe40000004100 */
[----:B------:R-:W-:Y:S02]  /*644e0*/  HADD2.F32 R34, -RZ, R186.H1_H1 ;  /* 0x300000baff227230 */ /* 0x000fe40000004100 */
[----:B------:R-:W-:Y:S01]  /*644f0*/  HADD2.F32 R33, -RZ, R82.H1_H1 ;  /* 0x30000052ff217230 */ /* 0x000fe20000004100 */
[----:B------:R0:W-:Y:S02]  /*64500*/  STG.E.128 desc[UR6][R30.64], R16 ;  /* 0x000000101e007986 */ /* 0x0001e4000c101d06 */
[C---:B------:R-:W-:Y:S02]  /*64510*/  FFMA.FTZ R29, R32.reuse, R29, R34 ;  /* 0x0000001d201d7223 */ /* 0x040fe40000010022 */
[----:B------:R-:W-:Y:S01]  /*64520*/  FFMA.FTZ R28, R32, R28, R33 ;  /* 0x0000001c201c7223 */ /* 0x000fe20000010021 */
[----:B------:R-:W-:Y:S01]  /*64530*/  FADD.FTZ R32, -R101, R118 ;  /* 0x0000007665207221 */ /* 0x000fe20000010100 */
[----:B------:R-:W-:-:S02]  /*64540*/  HADD2.F32 R34, -RZ, R187.H1_H1 ;  /* 0x300000bbff227230 */ /* 0x000fc40000004100 */
[----:B------:R-:W-:Y:S02]  /*64550*/  HADD2.F32 R33, -RZ, R187.H0_H0 ;  /* 0x200000bbff217230 */ /* 0x000fe40000004100 */
[----:B0-----:R-:W-:Y:S01]  /*64560*/  FADD.FTZ R31, -R101, R117 ;  /* 0x00000075651f7221 */ /* 0x001fe20000010100 */
[----:B---3--:R-:W-:-:S03]  /*64570*/  HADD2.F32 R16, -RZ, R36.H1_H1 ;  /* 0x30000024ff107230 */ /* 0x008fc60000004100 */
[C---:B------:R-:W-:Y:S01]  /*64580*/  FMUL.FTZ R35, R100.reuse, R31 ;  /* 0x0000001f64237220 */ /* 0x040fe20000410000 */
[----:B------:R-:W-:Y:S01]  /*64590*/  FMUL.FTZ R31, R100, R32 ;  /* 0x00000020641f7220 */ /* 0x000fe20000410000 */
[----:B------:R-:W-:Y:S02]  /*645a0*/  HADD2.F32 R30, -RZ, R36.H0_H0 ;  /* 0x20000024ff1e7230 */ /* 0x000fe40000004100 */
[----:B------:R-:W-:Y:S02]  /*645b0*/  HADD2.F32 R17, -RZ, R251.H0_H0 ;  /* 0x200000fbff117230 */ /* 0x000fe40000004100 */
[----:B------:R-:W-:Y:S02]  /*645c0*/  HADD2.F32 R18, -RZ, R83.H0_H0 ;  /* 0x20000053ff127230 */ /* 0x000fe40000004100 */
[----:B------:R-:W-:Y:S02]  /*645d0*/  HADD2.F32 R19, -RZ, R251.H1_H1 ;  /* 0x300000fbff137230 */ /* 0x000fe40000004100 */
[----:B------:R-:W-:-:S02]  /*645e0*/  HADD2.F32 R32, -RZ, R83.H1_H1 ;  /* 0x30000053ff207230 */ /* 0x000fc40000004100 */
[----:B------:R-:W-:Y:S01]  /*645f0*/  FFMA.FTZ R39, R31, R16, R34 ;  /* 0x000000101f277223 */ /* 0x000fe20000010022 */
[C---:B------:R-:W-:Y:S01]  /*64600*/  FADD.FTZ R34, -R101.reuse, R119 ;  /* 0x0000007765227221 */ /* 0x040fe20000010100 */
[----:B------:R-:W-:Y:S01]  /*64610*/  FADD.FTZ R16, -R101, R120 ;  /* 0x0000007865107221 */ /* 0x000fe20000010100 */
[C---:B------:R-:W-:Y:S01]  /*64620*/  FFMA.FTZ R42, R35.reuse, R30, R33 ;  /* 0x0000001e232a7223 */ /* 0x040fe20000010021 */
[----:B------:R-:W-:Y:S01]  /*64630*/  FFMA.FTZ R30, R35, R17, R18 ;  /* 0x00000011231e7223 */ /* 0x000fe20000010012 */
[----:B------:R-:W-:Y:S01]  /*64640*/  FFMA.FTZ R31, R31, R19, R32 ;  /* 0x000000131f1f7223 */ /* 0x000fe20000010020 */
[----:B------:R-:W-:Y:S02]  /*64650*/  HADD2.F32 R18, -RZ, R244.H0_H0 ;  /* 0x200000f4ff127230 */ /* 0x000fe40000004100 */
[C---:B------:R-:W-:Y:S01]  /*64660*/  FMUL.FTZ R36, R100.reuse, R34 ;  /* 0x0000002264247220 */ /* 0x040fe20000410000 */
[----:B------:R-:W-:Y:S02]  /*64670*/  HADD2.F32 R19, -RZ, R188.H0_H0 ;  /* 0x200000bcff137230 */ /* 0x000fe40000004100 */
[----:B------:R-:W-:Y:S01]  /*64680*/  FMUL.FTZ R16, R100, R16 ;  /* 0x0000001064107220 */ /* 0x000fe20000410000 */
[----:B------:R-:W-:Y:S01]  /*64690*/  HADD2.F32 R17, -RZ, R240.H0_H0 ;  /* 0x200000f0ff117230 */ /* 0x000fe20000004100 */
[----:B------:R-:W0:Y:S01]  /*646a0*/  LDC.64 R118, c[0x0][0x428] ;  /* 0x00010a00ff767b82 */ /* 0x000e220000000a00 */
[----:B------:R-:W-:-:S02]  /*646b0*/  HADD2.F32 R32, -RZ, R84.H0_H0 ;  /* 0x20000054ff207230 */ /* 0x000fc40000004100 */
[----:B------:R-:W-:Y:S02]  /*646c0*/  HADD2.F32 R33, -RZ, R244.H1_H1 ;  /* 0x300000f4ff217230 */ /* 0x000fe40000004100 */
[----:B------:R-:W-:Y:S02]  /*646d0*/  HADD2.F32 R35, -RZ, R188.H1_H1 ;  /* 0x300000bcff237230 */ /* 0x000fe40000004100 */
        /* <DEDUP_REMOVED lines=10> */
[----:B------:R-:W-:Y:S01]  /*64780*/  FADD.FTZ R16, -R101, R122 ;  /* 0x0000007a65107221 */ /* 0x000fe20000010100 */
[----:B------:R-:W-:Y:S02]  /*64790*/  HADD2.F32 R36, -RZ, R241.H0_H0 ;  /* 0x200000f1ff247230 */ /* 0x000fe40000004100 */
[----:B------:R-:W-:Y:S01]  /*647a0*/  FFMA.FTZ R38, R17, R18, R19 ;  /* 0x0000001211267223 */ /* 0x000fe20000010013 */
[----:B------:R-:W-:-:S02]  /*647b0*/  HADD2.F32 R37, -RZ, R85.H0_H0 ;  /* 0x20000055ff257230 */ /* 0x000fc40000004100 */
[----:B------:R-:W-:Y:S01]  /*647c0*/  FMUL.FTZ R16, R100, R16 ;  /* 0x0000001064107220 */ /* 0x000fe20000410000 */
[----:B------:R-:W-:Y:S02]  /*647d0*/  HADD2.F32 R18, -RZ, R245.H1_H1 ;  /* 0x300000f5ff127230 */ /* 0x000fe40000004100 */
[----:B------:R-:W-:Y:S02]  /*647e0*/  HADD2.F32 R19, -RZ, R189.H1_H1 ;  /* 0x300000bdff137230 */ /* 0x000fe40000004100 */
[----:B------:R-:W-:Y:S01]  /*647f0*/  FFMA.FTZ R36, R17, R36, R37 ;  /* 0x0000002411247223 */ /* 0x000fe20000010025 */
[----:B------:R-:W-:Y:S02]  /*64800*/  FADD.FTZ R17, -R101, R123 ;  /* 0x0000007b65117221 */ /* 0x000fe40000010100 */
[----:B------:R-:W-:Y:S01]  /*64810*/  FFMA.FTZ R37, R16, R18, R19 ;  /* 0x0000001210257223 */ /* 0x000fe20000010013 */
[----:B------:R-:W-:Y:S02]  /*64820*/  HADD2.F32 R18, -RZ, R241.H1_H1 ;  /* 0x300000f1ff127230 */ /* 0x000fe40000004100 */
[----:B------:R-:W-:-:S05]  /*64830*/  HADD2.F32 R19, -RZ, R85.H1_H1 ;  /* 0x30000055ff137230 */ /* 0x000fca0000004100 */
[----:B------:R-:W-:Y:S01]  /*64840*/  FFMA.FTZ R43, R16, R18, R19 ;  /* 0x00000012102b7223 */ /* 0x000fe20000010013 */
[----:B------:R-:W-:Y:S01]  /*64850*/  FMUL.FTZ R16, R100, R17 ;  /* 0x0000001164107220 */ /* 0x000fe20000410000 */
[----:B------:R-:W-:Y:S02]  /*64860*/  HADD2.F32 R19, -RZ, R246.H0_H0 ;  /* 0x200000f6ff137230 */ /* 0x000fe40000004100 */
[----:B------:R-:W-:Y:S02]  /*64870*/  HADD2.F32 R17, -RZ, R242.H0_H0 ;  /* 0x200000f2ff117230 */ /* 0x000fe40000004100 */
[----:B------:R-:W-:Y:S02]  /*64880*/  HADD2.F32 R18, -RZ, R86.H0_H0 ;  /* 0x20000056ff127230 */ /* 0x000fe40000004100 */
[----:B------:R-:W-:-:S03]  /*64890*/  FFMA.FTZ R45, R16, R19, R45 ;  /* 0x00000013102d7223 */ /* 0x000fc6000001002d */
[----:B------:R-:W-:Y:S01]  /*648a0*/  FFMA.FTZ R44, R16, R17, R18 ;  /* 0x00000011102c7223 */ /* 0x000fe20000010012 */
[----:B------:R-:W-:Y:S01]  /*648b0*/  F2FP.F16.F32.PACK_AB R16, R41, R40 ;  /* 0x000000282910723e */ /* 0x000fe200000000ff */
[----:B------:R-:W-:Y:S01]  /*648c0*/  FADD.FTZ R40, -R101, R124 ;  /* 0x0000007c65287221 */ /* 0x000fe20000010100 */
[----:B------:R-:W-:Y:S02]  /*648d0*/  F2FP.F16.F32.PACK_AB R18, R102, R51 ;  /* 0x000000336612723e */ /* 0x000fe400000000ff */
[----:B------:R-:W-:Y:S01]  /*648e0*/  F2FP.F16.F32.PACK_AB R19, R106, R103 ;  /* 0x000000676a13723e */ /* 0x000fe200000000ff */
[----:B------:R-:W-:Y:S01]  /*648f0*/  FMUL.FTZ R102, R100, R40 ;  /* 0x0000002864667220 */ /* 0x000fe20000410000 */
[----:B------:R-:W-:Y:S01]  /*64900*/  F2FP.F16.F32.PACK_AB R17, R47, R46 ;  /* 0x0000002e2f11723e */ /* 0x000fe200000000ff */
[----:B0-----:R-:W-:-:S04]  /*64910*/  IMAD.WIDE.U32 R40, R194, 0x10, R118 ;  /* 0x00000010c2287825 */ /* 0x001fc800078e0076 */
[----:B------:R-:W-:Y:S01]  /*64920*/  HADD2.F32 R47, -RZ, R246.H1_H1 ;  /* 0x300000f6ff2f7230 */ /* 0x000fe20000004100 */
[----:B------:R0:W-:Y:S01]  /*64930*/  STG.E.128 desc[UR6][R40.64], R16 ;  /* 0x0000001028007986 */ /* 0x0001e2000c101d06 */
[----:B------:R-:W-:Y:S02]  /*64940*/  HADD2.F32 R103, -RZ, R190.H1_H1 ;  /* 0x300000beff677230 */ /* 0x000fe40000004100 */
[----:B------:R-:W-:Y:S02]  /*64950*/  HADD2.F32 R46, -RZ, R242.H1_H1 ;  /* 0x300000f2ff2e7230 */ /* 0x000fe40000004100 */
[----:B------:R-:W-:Y:S02]  /*64960*/  HADD2.F32 R51, -RZ, R86.H1_H1 ;  /* 0x30000056ff337230 */ /* 0x000fe40000004100 */
[C---:B------:R-:W-:Y:S01]  /*64970*/  FFMA.FTZ R47, R102.reuse, R47, R103 ;  /* 0x0000002f662f7223 */ /* 0x040fe20000010067 */
[----:B------:R-:W-:Y:S02]  /*64980*/  HADD2.F32 R103, -RZ, R191.H1_H1 ;  /* 0x300000bfff677230 */ /* 0x000fe40000004100 */
[----:B------:R-:W-:Y:S01]  /*64990*/  FFMA.FTZ R46, R102, R46, R51 ;  /* 0x0000002e662e7223 */ /* 0x000fe20000010033 */
[----:B------:R-:W-:-:S02]  /*649a0*/  HADD2.F32 R51, -RZ, R247.H0_H0 ;  /* 0x200000f7ff337230 */ /* 0x000fc40000004100 */
[----:B------:R-:W-:Y:S02]  /*649b0*/  HADD2.F32 R102, -RZ, R191.H0_H0 ;  /* 0x200000bfff667230 */ /* 0x000fe40000004100 */
[C---:B0-----:R-:W-:Y:S01]  /*649c0*/  FADD.FTZ R40, -R101.reuse, R125 ;  /* 0x0000007d65287221 */ /* 0x041fe20000010100 */
[----:B------:R-:W-:Y:S01]  /*649d0*/  FADD.FTZ R41, -R101, R126 ;  /* 0x0000007e65297221 */ /* 0x000fe20000010100 */
[----:B------:R-:W-:Y:S02]  /*649e0*/  HADD2.F32 R16, -RZ, R247.H1_H1 ;  /* 0x300000f7ff107230 */ /* 0x000fe40000004100 */
[C---:B------:R-:W-:Y:S01]  /*649f0*/  FMUL.FTZ R106, R100.reuse, R40 ;  /* 0x00000028646a7220 */ /* 0x040fe20000410000 */
[----:B------:R-:W-:Y:S01]  /*64a00*/  FMUL.FTZ R40, R100, R41 ;  /* 0x0000002964287220 */ /* 0x000fe20000410000 */
[----:B------:R-:W-:Y:S02]  /*64a10*/  HADD2.F32 R17, -RZ, R243.H0_H0 ;  /* 0x200000f3ff117230 */ /* 0x000fe40000004100 */
[----:B------:R-:W-:-:S02]  /*64a20*/  HADD2.F32 R18, -RZ, R87.H0_H0 ;  /* 0x20000057ff127230 */ /* 0x000fc40000004100 */
[----:B------:R-:W-:Y:S02]  /*64a30*/  HADD2.F32 R19, -RZ, R243.H1_H1 ;  /* 0x300000f3ff137230 */ /* 0x000fe40000004100 */
[----:B------:R-:W-:Y:S02]  /*64a40*/  HADD2.F32 R41, -RZ, R87.H1_H1 ;  /* 0x30000057ff297230 */ /* 0x000fe40000004100 */
[----:B------:R-:W-:Y:S01]  /*64a50*/  FFMA.FTZ R158, R106, R51, R102 ;  /* 0x000000336a9e7223 */ /* 0x000fe20000010066 */
[----:B------:R-:W-:Y:S01]  /*64a60*/  FFMA.FTZ R157, R40, R16, R103 ;  /* 0x00000010289d7223 */ /* 0x000fe20000010067 */
        /* <DEDUP_REMOVED lines=8> */
[----:B------:R-:W-:Y:S01]  /*64af0*/  HADD2.F32 R17, -RZ, R232.H0_H0 ;  /* 0x200000e8ff117230 */ /* 0x000fe20000004100 */
[----:B------:R-:W0:Y:S01]  /*64b00*/  LDC.64 R126, c[0x0][0x430] ;  /* 0x00010c00ff7e7b82 */ /* 0x000e220000000a00 */
[----:B------:R-:W-:Y:S02]  /*64b10*/  HADD2.F32 R40, -RZ, R88.H0_H0 ;  /* 0x20000058ff287230 */ /* 0x000fe40000004100 */
[----:B------:R-:W-:Y:S02]  /*64b20*/  HADD2.F32 R41, -RZ, R236.H1_H1 ;  /* 0x300000ecff297230 */ /* 0x000fe40000004100 */
[----:B------:R-:W-:-:S02]  /*64b30*/  HADD2.F32 R102, -RZ, R196.H1_H1 ;  /* 0x300000c4ff667230 */ /* 0x000fc40000004100 */
[C---:B------:R-:W-:Y:S01]  /*64b40*/  FFMA.FTZ R51, R103.reuse, R18, R19 ;  /* 0x0000001267337223 */ /* 0x040fe20000010013 */
[----:B------:R-:W-:Y:S01]  /*64b50*/  FFMA.FTZ R40, R103, R17, R40 ;  /* 0x0000001167287223 */ /* 0x000fe20000010028 */
[----:B------:R-:W-:Y:S01]  /*64b60*/  FADD.FTZ R17, -R101, R129 ;  /* 0x0000008165117221 */ /* 0x000fe20000010100 */
[----:B------:R-:W-:Y:S02]  /*64b70*/  HADD2.F32 R103, -RZ, R88.H1_H1 ;  /* 0x30000058ff677230 */ /* 0x000fe40000004100 */
[----:B------:R-:W-:Y:S01]  /*64b80*/  FFMA.FTZ R41, R16, R41, R102 ;  /* 0x0000002910297223 */ /* 0x000fe20000010066 */
[----:B------:R-:W-:Y:S02]  /*64b90*/  HADD2.F32 R102, -RZ, R232.H1_H1 ;  /* 0x300000e8ff667230 */ /* 0x000fe40000004100 */
[----:B------:R-:W-:Y:S01]  /*64ba0*/  FMUL.FTZ R17, R100, R17 ;  /* 0x0000001164117220 */ /* 0x000fe20000410000 */
[----:B------:R-:W-:Y:S02]  /*64bb0*/  HADD2.F32 R18, -RZ, R237.H0_H0 ;  /* 0x200000edff127230 */ /* 0x000fe40000004100 */
[----:B------:R-:W-:-:S02]  /*64bc0*/  HADD2.F32 R19, -RZ, R197.H0_H0 ;  /* 0x200000c5ff137230 */ /* 0x000fc40000004100 */
[----:B------:R-:W-:Y:S01]  /*64bd0*/  FFMA.FTZ R102, R16, R102, R103 ;  /* 0x0000006610667223 */ /* 0x000fe20000010067 */
[----:B------:R-:W-:Y:S01]  /*64be0*/  FADD.FTZ R16, -R101, R130 ;  /* 0x0000008265107221 */ /* 0x000fe20000010100 */
[----:B------:R-:W-:Y:S02]  /*64bf0*/  HADD2.F32 R103, -RZ, R233.H0_H0 ;  /* 0x200000e9ff677230 */ /* 0x000fe40000004100 */
[----:B------:R-:W-:Y:S01]  /*64c00*/  FFMA.FTZ R107, R17, R18, R19 ;  /* 0x00000012116b7223 */ /* 0x000fe20000010013 */
[----:B------:R-:W-:Y:S02]  /*64c10*/  HADD2.F32 R106, -RZ, R89.H0_H0 ;  /* 0x20000059ff6a7230 */ /* 0x000fe40000004100 */
[----:B------:R-:W-:Y:S01]  /*64c20*/  FMUL.FTZ R16, R100, R16 ;  /* 0x0000001064107220 */ /* 0x000fe20000410000 */
[----:B------:R-:W-:Y:S02]  /*64c30*/  HADD2.F32 R18, -RZ, R237.H1_H1 ;  /* 0x300000edff127230 */ /* 0x000fe40000004100 */
[----:B------:R-:W-:-:S02]  /*64c40*/  HADD2.F32 R19, -RZ, R197.H1_H1 ;  /* 0x300000c5ff137230 */ /* 0x000fc40000004100 */
        /* <DEDUP_REMOVED lines=9> */
[----:B------:R-:W-:Y:S01]  /*64ce0*/  FADD.FTZ R19, -R101, R132 ;  /* 0x0000008465137221 */ /* 0x000fe20000010100 */
[C---:B------:R-:W-:Y:S01]  /*64cf0*/  FFMA.FTZ R129, R16.reuse, R109, R110 ;  /* 0x0000006d10817223 */ /* 0x040fe2000001006e */
[----:B------:R-:W-:Y:S02]  /*64d00*/  HADD2.F32 R109, -RZ, R198.H1_H1 ;  /* 0x300000c6ff6d7230 */ /* 0x000fe40000004100 */
[----:B------:R-:W-:Y:S01]  /*64d10*/  FFMA.FTZ R110, R16, R17, R18 ;  /* 0x00000011106e7223 */ /* 0x000fe20000010012 */
[----:B------:R-:W-:-:S02]  /*64d20*/  HADD2.F32 R18, -RZ, R238.H1_H1 ;  /* 0x300000eeff127230 */ /* 0x000fc40000004100 */
[----:B------:R-:W-:Y:S01]  /*64d30*/  FMUL.FTZ R19, R100, R19 ;  /* 0x0000001364137220 */ /* 0x000fe20000410000 */
[----:B------:R-:W-:Y:S02]  /*64d40*/  HADD2.F32 R16, -RZ, R234.H1_H1 ;  /* 0x300000eaff107230 */ /* 0x000fe40000004100 */
[----:B------:R-:W-:Y:S02]  /*64d50*/  HADD2.F32 R17, -RZ, R90.H1_H1 ;  /* 0x3000005aff117230 */ /* 0x000fe40000004100 */
        /* <DEDUP_REMOVED lines=9> */
[----:B------:R-:W-:Y:S01]  /*64df0*/  HADD2.F32 R111, -RZ, R235.H0_H0 ;  /* 0x200000ebff6f7230 */ /* 0x000fe20000004100 */
[----:B------:R0:W-:Y:S01]  /*64e00*/  STG.E.128 desc[UR6][R104.64], R16 ;  /* 0x0000001068007986 */ /* 0x0001e2000c101d06 */
[C---:B------:R-:W-:Y:S01]  /*64e10*/  FFMA.FTZ R130, R112.reuse, R114, R115 ;  /* 0x0000007270827223 */ /* 0x040fe20000010073 */
[----:B------:R-:W-:Y:S02]  /*64e20*/  HADD2.F32 R114, -RZ, R200.H0_H0 ;  /* 0x200000c8ff727230 */ /* 0x000fe40000004100 */
[----:B------:R-:W-:Y:S01]  /*64e30*/  FFMA.FTZ R111, R112, R111, R113 ;  /* 0x0000006f706f7223 */ /* 0x000fe20000010071 */
[----:B------:R-:W-:Y:S02]  /*64e40*/  HADD2.F32 R112, -RZ, R239.H1_H1 ;  /* 0x300000efff707230 */ /* 0x000fe40000004100 */
[----:B------:R-:W-:Y:S02]  /*64e50*/  HADD2.F32 R113, -RZ, R199.H1_H1 ;  /* 0x300000c7ff717230 */ /* 0x000fe40000004100 */
[C---:B0-----:R-:W-:Y:S01]  /*64e60*/  FADD.FTZ R104, -R101.reuse, R134 ;  /* 0x0000008665687221 */ /* 0x041fe20000010100 */
[----:B------:R-:W-:Y:S01]  /*64e70*/  FADD.FTZ R105, -R101, R136 ;  /* 0x0000008865697221 */ /* 0x000fe20000010100 */
[----:B------:R-:W-:-:S02]  /*64e80*/  HADD2.F32 R16, -RZ, R228.H0_H0 ;  /* 0x200000e4ff107230 */ /* 0x000fc40000004100 */
[C---:B------:R-:W-:Y:S01]  /*64e90*/  FMUL.FTZ R115, R100.reuse, R104 ;  /* 0x0000006864737220 */ /* 0x040fe20000410000 */
[----:B------:R-:W-:Y:S01]  /*64ea0*/  FMUL.FTZ R104, R100, R105 ;  /* 0x0000006964687220 */ /* 0x000fe20000410000 */
[----:B------:R-:W-:Y:S02]  /*64eb0*/  HADD2.F32 R17, -RZ, R235.H1_H1 ;  /* 0x300000ebff117230 */ /* 0x000fe40000004100 */
[----:B------:R-:W-:Y:S02]  /*64ec0*/  HADD2.F32 R18, -RZ, R91.H1_H1 ;  /* 0x3000005bff127230 */ /* 0x000fe40000004100 */
[----:B------:R-:W-:Y:S02]  /*64ed0*/  HADD2.F32 R19, -RZ, R224.H0_H0 ;  /* 0x200000e0ff137230 */ /* 0x000fe40000004100 */
[----:B------:R-:W-:Y:S02]  /*64ee0*/  HADD2.F32 R105, -RZ, R92.H0_H0 ;  /* 0x2000005cff697230 */ /* 0x000fe40000004100 */
[----:B------:R-:W-:Y:S01]  /*64ef0*/  FFMA.FTZ R221, R115, R112, R113 ;  /* 0x0000007073dd7223 */ /* 0x000fe20000010071 */
[C---:B------:R-:W-:Y:S01]  /*64f00*/  FFMA.FTZ R132, R104.reuse, R16, R114 ;  /* 0x0000001068847223 */ /* 0x040fe20000010072 */
        /* <DEDUP_REMOVED lines=9> */
[----:B------:R-:W-:Y:S02]  /*64fa0*/  HADD2.F32 R112, -RZ, R201.H0_H0 ;  /* 0x200000c9ff707230 */ /* 0x000fe40000004100 */
[----:B------:R-:W-:Y:S02]  /*64fb0*/  HADD2.F32 R18, -RZ, R228.H1_H1 ;  /* 0x300000e4ff127230 */ /* 0x000fe40000004100 */
[----:B------:R-:W-:-:S02]  /*64fc0*/  HADD2.F32 R19, -RZ, R200.H1_H1 ;  /* 0x300000c8ff137230 */ /* 0x000fc40000004100 */
[----:B------:R-:W-:Y:S01]  /*64fd0*/  FFMA.FTZ R133, R113, R17, R104 ;  /* 0x0000001171857223 */ /* 0x000fe20000010068 */
        /* <DEDUP_REMOVED lines=9> */
[----:B------:R-:W-:Y:S02]  /*65070*/  FADD.FTZ R16, -R101, R140 ;  /* 0x0000008c65107221 */ /* 0x000fe40000010100 */
[----:B------:R-:W-:Y:S01]  /*65080*/  FFMA.FTZ R139, R17, R18, R19 ;  /* 0x00000012118b7223 */ /* 0x000fe20000010013 */
[----:B------:R-:W-:Y:S02]  /*65090*/  HADD2.F32 R18, -RZ, R230.H0_H0 ;  /* 0x200000e6ff127230 */ /* 0x000fe40000004100 */
[----:B------:R-:W-:Y:S01]  /*650a0*/  FMUL.FTZ R16, R100, R16 ;  /* 0x0000001064107220 */ /* 0x000fe20000410000 */
[----:B------:R-:W-:Y:S02]  /*650b0*/  HADD2.F32 R19, -RZ, R202.H0_H0 ;  /* 0x200000caff137230 */ /* 0x000fe40000004100 */
[----:B------:R-:W-:Y:S02]  /*650c0*/  HADD2.F32 R104, -RZ, R225.H1_H1 ;  /* 0x300000e1ff687230 */ /* 0x000fe40000004100 */
[----:B------:R-:W-:-:S02]  /*650d0*/  HADD2.F32 R105, -RZ, R93.H1_H1 ;  /* 0x3000005dff697230 */ /* 0x000fc40000004100 */
[C---:B------:R-:W-:Y:S01]  /*650e0*/  FFMA.FTZ R178, R16.reuse, R18, R19 ;  /* 0x0000001210b27223 */ /* 0x040fe20000010013 */
[----:B------:R-:W-:Y:S02]  /*650f0*/  HADD2.F32 R18, -RZ, R226.H0_H0 ;  /* 0x200000e2ff127230 */ /* 0x000fe40000004100 */
[----:B------:R-:W-:Y:S02]  /*65100*/  HADD2.F32 R19, -RZ, R94.H0_H0 ;  /* 0x2000005eff137230 */ /* 0x000fe40000004100 */
[----:B------:R-:W-:Y:S01]  /*65110*/  FFMA.FTZ R138, R17, R104, R105 ;  /* 0x00000068118a7223 */ /* 0x000fe20000010069 */
[----:B------:R-:W-:Y:S01]  /*65120*/  FADD.FTZ R17, -R101, R141 ;  /* 0x0000008d65117221 */ /* 0x000fe20000010100 */
[----:B------:R-:W-:Y:S02]  /*65130*/  HADD2.F32 R104, -RZ, R230.H1_H1 ;  /* 0x300000e6ff687230 */ /* 0x000fe40000004100 */
[----:B------:R-:W-:Y:S01]  /*65140*/  FFMA.FTZ R140, R16, R18, R19 ;  /* 0x00000012108c7223 */ /* 0x000fe20000010013 */
[----:B------:R-:W-:Y:S01]  /*65150*/  FMUL.FTZ R16, R100, R17 ;  /* 0x0000001164107220 */ /* 0x000fe20000410000 */
[----:B------:R-:W-:-:S02]  /*65160*/  HADD2.F32 R105, -RZ, R202.H1_H1 ;  /* 0x300000caff697230 */ /* 0x000fc40000004100 */
[----:B------:R-:W-:Y:S02]  /*65170*/  HADD2.F32 R17, -RZ, R226.H1_H1 ;  /* 0x300000e2ff117230 */ /* 0x000fe40000004100 */
[----:B------:R-:W-:Y:S02]  /*65180*/  HADD2.F32 R18, -RZ, R94.H1_H1 ;  /* 0x3000005eff127230 */ /* 0x000fe40000004100 */
[----:B------:R-:W-:Y:S01]  /*65190*/  FADD.FTZ R19, -R101, R142 ;  /* 0x0000008e65137221 */ /* 0x000fe20000010100 */
[C---:B------:R-:W-:Y:S02]  /*651a0*/  FFMA.FTZ R218, R16.reuse, R104, R105 ;  /* 0x0000006810da7223 */ /* 0x040fe40000010069 */
[----:B------:R-:W-:Y:S01]  /*651b0*/  FFMA.FTZ R141, R16, R17, R18 ;  /* 0x00000011108d7223 */ /* 0x000fe20000010012 */
[----:B------:R-:W-:Y:S02]  /*651c0*/  HADD2.F32 R16, -RZ, R227.H0_H0 ;  /* 0x200000e3ff107230 */ /* 0x000fe40000004100 */
[----:B------:R-:W-:Y:S01]  /*651d0*/  FMUL.FTZ R19, R100, R19 ;  /* 0x0000001364137220 */ /* 0x000fe20000410000 */
[----:B------:R-:W-:-:S02]  /*651e0*/  HADD2.F32 R17, -RZ, R95.H0_H0 ;  /* 0x2000005fff117230 */ /* 0x000fc40000004100 */
[----:B------:R-:W-:Y:S02]  /*651f0*/  HADD2.F32 R18, -RZ, R231.H0_H0 ;  /* 0x200000e7ff127230 */ /* 0x000fe40000004100 */
        /* <DEDUP_REMOVED lines=8> */
[----:B------:R-:W-:-:S03]  /*65280*/  HADD2.F32 R18, -RZ, R95.H1_H1 ;  /* 0x3000005fff127230 */ /* 0x000fc60000004100 */
[C---:B------:R-:W-:Y:S02]  /*65290*/  FFMA.FTZ R220, R16.reuse, R19, R104 ;  /* 0x0000001310dc7223 */ /* 0x040fe40000010068 */
[----:B------:R-:W-:Y:S01]  /*652a0*/  FFMA.FTZ R179, R16, R17, R18 ;  /* 0x0000001110b37223 */ /* 0x000fe20000010012 */
[----:B------:R-:W-:Y:S01]  /*652b0*/  FADD.FTZ R16, -R101, R146 ;  /* 0x0000009265107221 */ /* 0x000fe20000010100 */
[----:B------:R-:W-:Y:S02]  /*652c0*/  HADD2.F32 R19, -RZ, R212.H0_H0 ;  /* 0x200000d4ff137230 */ /* 0x000fe40000004100 */
        /* <DEDUP_REMOVED lines=10> */
[----:B------:R-:W-:Y:S02]  /*65370*/  HADD2.F32 R17, -RZ, R208.H1_H1 ;  /* 0x300000d0ff117230 */ /* 0x000fe40000004100 */
[----:B------:R-:W-:Y:S02]  /*65380*/  HADD2.F32 R18, -RZ, R96.H1_H1 ;  /* 0x30000060ff127230 */ /* 0x000fe40000004100 */
[----:B------:R-:W-:-:S03]  /*65390*/  FFMA.FTZ R159, R16, R19, R104 ;  /* 0x00000013109f7223 */ /* 0x000fc60000010068 */
[----:B------:R-:W-:Y:S01]  /*653a0*/  FFMA.FTZ R147, R16, R17, R18 ;  /* 0x0000001110937223 */ /* 0x000fe20000010012 */
[----:B------:R-:W-:Y:S01]  /*653b0*/  FADD.FTZ R16, -R101, R148 ;  /* 0x0000009465107221 */ /* 0x000fe20000010100 */
[----:B------:R-:W-:Y:S02]  /*653c0*/  HADD2.F32 R19, -RZ, R213.H0_H0 ;  /* 0x200000d5ff137230 */ /* 0x000fe40000004100 */
[----:B------:R-:W-:Y:S02]  /*653d0*/  HADD2.F32 R104, -RZ, R205.H0_H0 ;  /* 0x200000cdff687230 */ /* 0x000fe40000004100 */
[----:B------:R-:W-:Y:S01]  /*653e0*/  FMUL.FTZ R16, R100, R16 ;  /* 0x0000001064107220 */ /* 0x000fe20000410000 */
[----:B------:R-:W-:Y:S02]  /*653f0*/  HADD2.F32 R17, -RZ, R209.H0_H0 ;  /* 0x200000d1ff117230 */ /* 0x000fe40000004100 */
[----:B------:R-:W-:Y:S02]  /*65400*/  HADD2.F32 R18, -RZ, R97.H0_H0 ;  /* 0x20000061ff127230 */ /* 0x000fe40000004100 */
        /* <DEDUP_REMOVED lines=18> */
[C---:B------:R-:W-:Y:S01]  /*65530*/  FADD.FTZ R16, -R101.reuse, R151 ;  /* 0x0000009765107221 */ /* 0x040fe20000010100 */
[----:B------:R-:W-:Y:S02]  /*65540*/  HADD2.F32 R17, -RZ, R210.H1_H1 ;  /* 0x300000d2ff117230 */ /* 0x000fe40000004100 */
[----:B------:R-:W-:Y:S02]  /*65550*/  HADD2.F32 R18, -RZ, R98.H1_H1 ;  /* 0x30000062ff127230 */ /* 0x000fe40000004100 */
[----:B------:R-:W-:Y:S01]  /*65560*/  FMUL.FTZ R16, R100, R16 ;  /* 0x0000001064107220 */ /* 0x000fe20000410000 */
[----:B------:R-:W-:Y:S02]  /*65570*/  HADD2.F32 R19, -RZ, R214.H1_H1 ;  /* 0x300000d6ff137230 */ /* 0x000fe40000004100 */
[----:B------:R-:W-:Y:S02]  /*65580*/  HADD2.F32 R104, -RZ, R206.H1_H1 ;  /* 0x300000ceff687230 */ /* 0x000fe40000004100 */
[----:B------:R-:W-:Y:S01]  /*65590*/  FFMA.FTZ R151, R16, R17, R18 ;  /* 0x0000001110977223 */ /* 0x000fe20000010012 */
[----:B------:R-:W-:-:S02]  /*655a0*/  FADD.FTZ R17, -R101, R156 ;  /* 0x0000009c65117221 */ /* 0x000fc40000010100 */
[----:B------:R-:W-:Y:S01]  /*655b0*/  FFMA.FTZ R216, R16, R19, R104 ;  /* 0x0000001310d87223 */ /* 0x000fe20000010068 */
[----:B------:R-:W-:Y:S01]  /*655c0*/  FADD.FTZ R16, -R101, R48 ;  /* 0x0000003065107221 */ /* 0x000fe20000010100 */
[----:B------:R-:W-:Y:S02]  /*655d0*/  HADD2.F32 R48, -RZ, R215.H0_H0 ;  /* 0x200000d7ff307230 */ /* 0x000fe40000004100 */
[C---:B------:R-:W-:Y:S01]  /*655e0*/  FMUL.FTZ R17, R100.reuse, R17 ;  /* 0x0000001164117220 */ /* 0x040fe20000410000 */
[----:B------:R-:W-:Y:S02]  /*655f0*/  HADD2.F32 R101, -RZ, R207.H0_H0 ;  /* 0x200000cfff657230 */ /* 0x000fe40000004100 */
[----:B------:R-:W-:Y:S02]  /*65600*/  HADD2.F32 R18, -RZ, R211.H0_H0 ;  /* 0x200000d3ff127230 */ /* 0x000fe40000004100 */
[----:B------:R-:W-:Y:S02]  /*65610*/  HADD2.F32 R19, -RZ, R99.H0_H0 ;  /* 0x20000063ff137230 */ /* 0x000fe40000004100 */
[----:B------:R-:W-:Y:S01]  /*65620*/  FFMA.FTZ R222, R17, R48, R101 ;  /* 0x0000003011de7223 */ /* 0x000fe20000010065 */
[----:B------:R-:W-:Y:S01]  /*65630*/  FMUL.FTZ R16, R100, R16 ;  /* 0x0000001064107220 */ /* 0x000fe20000410000 */
[----:B------:R-:W-:-:S02]  /*65640*/  HADD2.F32 R100, -RZ, R207.H1_H1 ;  /* 0x300000cfff647230 */ /* 0x000fc40000004100 */
[----:B------:R-:W-:Y:S01]  /*65650*/  FFMA.FTZ R48, R17, R18, R19 ;  /* 0x0000001211307223 */ /* 0x000fe20000010013 */
[----:B------:R-:W-:Y:S02]  /*65660*/  HADD2.F32 R19, -RZ, R215.H1_H1 ;  /* 0x300000d7ff137230 */ /* 0x000fe40000004100 */
[----:B------:R-:W-:Y:S02]  /*65670*/  HADD2.F32 R17, -RZ, R211.H1_H1 ;  /* 0x300000d3ff117230 */ /* 0x000fe40000004100 */
[----:B------:R-:W-:Y:S01]  /*65680*/  HADD2.F32 R18, -RZ, R99.H1_H1 ;  /* 0x30000063ff127230 */ /* 0x000fe20000004100 */
[----:B------:R-:W-:Y:S01]  /*65690*/  F2FP.F16.F32.PACK_AB R31, R31, R30 ;  /* 0x0000001e1f1f723e */ /* 0x000fe200000000ff */
[----:B------:R-:W-:Y:S01]  /*656a0*/  FFMA.FTZ R223, R16, R19, R100 ;  /* 0x0000001310df7223 */ /* 0x000fe20000010064 */
[----:B------:R-:W-:Y:S02]  /*656b0*/  F2FP.F16.F32.PACK_AB R30, R28, R25 ;  /* 0x000000191c1e723e */ /* 0x000fe400000000ff */
[----:B------:R-:W-:Y:S01]  /*656c0*/  FFMA.FTZ R156, R16, R17, R18 ;  /* 0x00000011109c7223 */ /* 0x000fe20000010012 */
[----:B------:R-:W-:-:S02]  /*656d0*/  F2FP.F16.F32.PACK_AB R16, R21, R14 ;  /* 0x0000000e1510723e */ /* 0x000fc400000000ff */
[----:B------:R-:W-:Y:S02]  /*656e0*/  F2FP.F16.F32.PACK_AB R28, R20, R15 ;  /* 0x0000000f141c723e */ /* 0x000fe400000000ff */
[----:B------:R-:W0:Y:S01]  /*656f0*/  LDC.64 R14, c[0x0][0x380] ;  /* 0x0000e000ff0e7b82 */ /* 0x000e220000000a00 */
[--C-:B------:R-:W-:Y:S01]  /*65700*/  IMAD.WIDE.U32 R112, R217, 0x10, R118.reuse ;  /* 0x00000010d9707825 */ /* 0x100fe200078e0076 */
[----:B------:R-:W-:Y:S02]  /*65710*/  F2FP.F16.F32.PACK_AB R19, R39, R42 ;  /* 0x0000002a2713723e */ /* 0x000fe400000000ff */
[----:B------:R-:W-:Y:S01]  /*65720*/  F2FP.F16.F32.PACK_AB R18, R29, R27 ;  /* 0x0000001b1d12723e */ /* 0x000fe200000000ff */
[--C-:B------:R-:W-:Y:S01]  /*65730*/  IMAD.WIDE.U32 R116, R195, 0x10, R118.reuse ;  /* 0x00000010c3747825 */ /* 0x100fe200078e0076 */
[----:B------:R-:W-:Y:S02]  /*65740*/  F2FP.F16.F32.PACK_AB R17, R26, R22 ;  /* 0x000000161a11723e */ /* 0x000fe400000000ff */
[----:B------:R-:W-:Y:S01]  /*65750*/  F2FP.F16.F32.PACK_AB R29, R24, R23 ;  /* 0x00000017181d723e */ /* 0x000fe200000000ff */
[----:B------:R-:W-:Y:S01]  /*65760*/  IMAD.WIDE.U32 R114, R193, 0x10, R118 ;  /* 0x00000010c1727825 */ /* 0x000fe200078e0076 */
[----:B------:R-:W-:-:S03]  /*65770*/  F2FP.F16.F32.PACK_AB R23, R157, R158 ;  /* 0x0000009e9d17723e */ /* 0x000fc600000000ff */
[----:B------:R-:W-:Y:S01]  /*65780*/  IMAD.WIDE.U32 R104, R135, 0x10, R118 ;  /* 0x0000001087687825 */ /* 0x000fe200078e0076 */
[----:B------:R-:W-:-:S03]  /*65790*/  F2FP.F16.F32.PACK_AB R22, R47, R45 ;  /* 0x0000002d2f16723e */ /* 0x000fc600000000ff */
[----:B------:R-:W-:Y:S01]  /*657a0*/  IMAD.WIDE.U32 R100, R145, 0x10, R118 ;  /* 0x0000001091647825 */ /* 0x000fe200078e0076 */
[----:B------:R-:W-:Y:S02]  /*657b0*/  F2FP.F16.F32.PACK_AB R21, R37, R38 ;  /* 0x000000262515723e */ /* 0x000fe400000000ff */
[----:B------:R-:W-:Y:S01]  /*657c0*/  F2FP.F16.F32.PACK_AB R20, R33, R34 ;  /* 0x000000222114723e */ /* 0x000fe200000000ff */
[--C-:B------:R-:W-:Y:S01]  /*657d0*/  IMAD.WIDE.U32 R118, R217, 0x10, R126.reuse ;  /* 0x00000010d9767825 */ /* 0x100fe200078e007e */
[----:B------:R-:W-:Y:S02]  /*657e0*/  F2FP.F16.F32.PACK_AB R46, R46, R44 ;  /* 0x0000002c2e2e723e */ /* 0x000fe400000000ff */
[----:B------:R-:W-:Y:S01]  /*657f0*/  F2FP.F16.F32.PACK_AB R47, R152, R153 ;  /* 0x00000099982f723e */ /* 0x000fe200000000ff */
[----:B------:R-:W-:Y:S01]  /*65800*/  IMAD.WIDE.U32 R120, R195, 0x10, R126 ;  /* 0x00000010c3787825 */ /* 0x000fe200078e007e */
[----:B------:R-:W-:Y:S02]  /*65810*/  F2FP.F16.F32.PACK_AB R45, R43, R36 ;  /* 0x000000242b2d723e */ /* 0x000fe400000000ff */
[----:B------:R-:W-:-:S02]  /*65820*/  F2FP.F16.F32.PACK_AB R44, R35, R32 ;  /* 0x00000020232c723e */ /* 0x000fc400000000ff */
[----:B------:R-:W-:Y:S01]  /*65830*/  F2FP.F16.F32.PACK_AB R110, R109, R110 ;  /* 0x0000006e6d6e723e */ /* 0x000fe200000000ff */
[----:B------:R-:W-:Y:S01]  /*65840*/  IMAD.WIDE.U32 R122, R193, 0x10, R126 ;  /* 0x00000010c17a7825 */ /* 0x000fe200078e007e */
[----:B------:R-:W-:Y:S01]  /*65850*/  F2FP.F16.F32.PACK_AB R27, R221, R130 ;  /* 0x00000082dd1b723e */ /* 0x000fe200000000ff */
[----:B------:R1:W-:Y:S01]  /*65860*/  STG.E.128 desc[UR6][R112.64], R16 ;  /* 0x0000001070007986 */ /* 0x0003e2000c101d06 */
[----:B------:R-:W-:Y:S02]  /*65870*/  F2FP.F16.F32.PACK_AB R26, R128, R129 ;  /* 0x00000081801a723e */ /* 0x000fe400000000ff */
[----:B------:R-:W-:Y:S02]  /*65880*/  F2FP.F16.F32.PACK_AB R25, R106, R107 ;  /* 0x0000006b6a19723e */ /* 0x000fe400000000ff */
[----:B------:R-:W-:Y:S02]  /*65890*/  F2FP.F16.F32.PACK_AB R24, R41, R51 ;  /* 0x000000332918723e */ /* 0x000fe400000000ff */
[----:B------:R-:W-:Y:S01]  /*658a0*/  F2FP.F16.F32.PACK_AB R109, R108, R103 ;  /* 0x000000676c6d723e */ /* 0x000fe200000000ff */
[----:B------:R-:W-:Y:S01]  /*658b0*/  STG.E.128 desc[UR6][R118.64], R28 ;  /* 0x0000001c76007986 */ /* 0x000fe2000c101d06 */
[----:B------:R-:W-:-:S02]  /*658c0*/  F2FP.F16.F32.PACK_AB R111, R194, R111 ;  /* 0x0000006fc26f723e */ /* 0x000fc400000000ff */
[----:B------:R-:W-:Y:S01]  /*658d0*/  F2FP.F16.F32.PACK_AB R108, R102, R40 ;  /* 0x00000028666c723e */ /* 0x000fe200000000ff */
[----:B------:R-:W-:Y:S01]  /*658e0*/  IMAD.WIDE.U32 R124, R135, 0x10, R126 ;  /* 0x00000010877c7825 */ /* 0x000fe200078e007e */
[----:B------:R-:W-:Y:S01]  /*658f0*/  F2FP.F16.F32.PACK_AB R35, R220, R219 ;  /* 0x000000dbdc23723e */ /* 0x000fe200000000ff */
[----:B------:R2:W-:Y:S01]  /*65900*/  STG.E.128 desc[UR6][R116.64], R20 ;  /* 0x0000001474007986 */ /* 0x0005e2000c101d06 */
[----:B------:R-:W-:Y:S02]  /*65910*/  F2FP.F16.F32.PACK_AB R34, R218, R178 ;  /* 0x000000b2da22723e */ /* 0x000fe400000000ff */
[----:B------:R-:W-:Y:S02]  /*65920*/  F2FP.F16.F32.PACK_AB R33, R139, R136 ;  /* 0x000000888b21723e */ /* 0x000fe400000000ff */
[----:B------:R-:W-:Y:S01]  /*65930*/  F2FP.F16.F32.PACK_AB R32, R134, R132 ;  /* 0x000000848620723e */ /* 0x000fe200000000ff */
[----:B------:R3:W-:Y:S01]  /*65940*/  STG.E.128 desc[UR6][R120.64], R44 ;  /* 0x0000002c78007986 */ /* 0x0007e2000c101d06 */
[----:B-1----:R-:W-:-:S02]  /*65950*/  F2FP.F16.F32.PACK_AB R19, R179, R142 ;  /* 0x0000008eb313723e */ /* 0x002fc400000000ff */
[----:B------:R-:W-:Y:S02]  /*65960*/  F2FP.F16.F32.PACK_AB R18, R141, R140 ;  /* 0x0000008c8d12723e */ /* 0x000fe400000000ff */
[----:B------:R-:W-:Y:S02]  /*65970*/  F2FP.F16.F32.PACK_AB R17, R138, R137 ;  /* 0x000000898a11723e */ /* 0x000fe400000000ff */
[----:B------:R-:W-:Y:S02]  /*65980*/  F2FP.F16.F32.PACK_AB R16, R133, R131 ;  /* 0x000000838510723e */ /* 0x000fe400000000ff */
[----:B------:R-:W-:Y:S01]  /*65990*/  F2FP.F16.F32.PACK_AB R177, R177, R176 ;  /* 0x000000b0b1b1723e */ /* 0x000fe200000000ff */
[----:B------:R-:W-:Y:S01]  /*659a0*/  IMAD.WIDE.U32 R126, R145, 0x10, R126 ;  /* 0x00000010917e7825 */ /* 0x000fe200078e007e */
[----:B------:R-:W-:Y:S01]  /*659b0*/  F2FP.F16.F32.PACK_AB R179, R223, R222 ;  /* 0x000000dedfb3723e */ /* 0x000fe200000000ff */
[----:B------:R3:W-:Y:S01]  /*659c0*/  STG.E.128 desc[UR6][R114.64], R24 ;  /* 0x0000001872007986 */ /* 0x0007e2000c101d06 */
[----:B------:R-:W-:-:S02]  /*659d0*/  F2FP.F16.F32.PACK_AB R178, R216, R192 ;  /* 0x000000c0d8b2723e */ /* 0x000fc400000000ff */
[----:B------:R-:W-:Y:S01]  /*659e0*/  F2FP.F16.F32.PACK_AB R176, R159, R146 ;  /* 0x000000929fb0723e */ /* 0x000fe200000000ff */
[----:B------:R3:W-:Y:S01]  /*659f0*/  STG.E.128 desc[UR6][R122.64], R108 ;  /* 0x0000006c7a007986 */ /* 0x0007e2000c101d06 */
[----:B--2---:R-:W-:Y:S02]  /*65a00*/  F2FP.F16.F32.PACK_AB R23, R156, R48 ;  /* 0x000000309c17723e */ /* 0x004fe400000000ff */
[----:B------:R-:W-:Y:S02]  /*65a10*/  F2FP.F16.F32.PACK_AB R22, R151, R150 ;  /* 0x000000969716723e */ /* 0x000fe400000000ff */
[----:B------:R-:W-:Y:S02]  /*65a20*/  F2FP.F16.F32.PACK_AB R21, R149, R148 ;  /* 0x000000949515723e */ /* 0x000fe400000000ff */
[----:B------:R-:W-:Y:S01]  /*65a30*/  F2FP.F16.F32.PACK_AB R20, R147, R143 ;  /* 0x0000008f9314723e */ /* 0x000fe200000000ff */
        /* <DEDUP_REMOVED lines=8> */
.L_x_8223:
        /* <DEDUP_REMOVED lines=8> */
.L_x_8226:
[----:B------:R-:W-:Y:S05]  /*65b40*/  BSYNC B0 ;  /* 0x0000000000007941 */ /* 0x000fea0003800000 */
.L_x_8225:
        /* <DEDUP_REMOVED lines=9> */
.L_x_8227:
[----:B------:R-:W-:Y:S02]  /*65be0*/  IMAD.MOV.U32 R101, RZ, RZ, 0x4 ;  /* 0x00000004ff657424 */ /* 0x000fe400078e00ff */
[----:B------:R-:W-:Y:S01]  /*65bf0*/  FADD.FTZ R102, R102, R47 ;  /* 0x0000002f66667221 */ /* 0x000fe20000010000 */
[----:B------:R-:W-:-:S04]  /*65c00*/  MOV R47, 0xffffffff ;  /* 0xffffffff002f7802 */ /* 0x000fc80000000f00 */
[----:B------:R-:W-:-:S07]  /*65c10*/  MOV R152, R102 ;  /* 0x0000006600987202 */ /* 0x000fce0000000f00 */
[----:B------:R-:W-:Y:S05]  /*65c20*/  WARPSYNC.COLLECTIVE R47, `(.L_x_8228) ;  /* 0x000000002f087348 */ /* 0x000fea0003c00000 */
[----:B------:R0:W1:Y:S02]  /*65c30*/  SHFL.BFLY P2, R47, R152, R101, R100 ;  /* 0x0c000065982f7389 */ /* 0x0000640000040064 */
[----:B01----:R-:W-:Y:S05]  /*65c40*/  ENDCOLLECTIVE ;  /* 0x000000000000791b */ /* 0x003fea0003800000 */
.L_x_8228:
[----:B------:R-:W-:Y:S02]  /*65c50*/  HFMA2 R101, -RZ, RZ, 0, 4.76837158203125e-07 ;  /* 0x00000008ff657431 */ /* 0x000fe400000001ff */
[----:B------:R-:W-:Y:S01]  /*65c60*/  FADD.FTZ R102, R102, R47 ;  /* 0x0000002f66667221 */ /* 0x000fe20000010000 */
[----:B------:R-:W-:-:S03]  /*65c70*/  IMAD.MOV.U32 R47, RZ, RZ, -0x1 ;  /* 0xffffffffff2f7424 */ /* 0x000fc600078e00ff */
[----:B------:R-:W-:-:S07]  /*65c80*/  IMAD.MOV.U32 R152, RZ, RZ, R102 ;  /* 0x000000ffff987224 */ /* 0x000fce00078e0066 */
[----:B------:R-:W-:Y:S05]  /*65c90*/  WARPSYNC.COLLECTIVE R47, `(.L_x_8229) ;  /* 0x000000002f087348 */ /* 0x000fea0003c00000 */
[----:B------:R0:W1:Y:S02]  /*65ca0*/  SHFL.BFLY P2, R47, R152, R101, R100 ;  /* 0x0c000065982f7389 */ /* 0x0000640000040064 */
[----:B01----:R-:W-:Y:S05]  /*65cb0*/  ENDCOLLECTIVE ;  /* 0x000000000000791b */ /* 0x003fea0003800000 */
.L_x_8229:
[----:B------:R-:W-:Y:S02]  /*65cc0*/  IMAD.MOV.U32 R101, RZ, RZ, 0x10 ;  /* 0x00000010ff657424 */ /* 0x000fe400078e00ff */
[----:B------:R-:W-:Y:S01]  /*65cd0*/  FADD.FTZ R102, R102, R47 ;  /* 0x0000002f66667221 */ /* 0x000fe20000010000 */
[----:B------:R-:W-:-:S04]  /*65ce0*/  MOV R47, 0xffffffff ;  /* 0xffffffff002f7802 */ /* 0x000fc80000000f00 */
[----:B------:R-:W-:-:S07]  /*65cf0*/  MOV R152, R102 ;  /* 0x0000006600987202 */ /* 0x000fce0000000f00 */
[----:B------:R-:W-:Y:S05]  /*65d00*/  WARPSYNC.COLLECTIVE R47, `(.L_x_8230) ;  /* 0x000000002f087348 */ /* 0x000fea0003c00000 */
[----:B------:R0:W1:Y:S02]  /*65d10*/  SHFL.BFLY P2, R47, R152, R101, R100 ;  /* 0x0c000065982f7389 */ /* 0x0000640000040064 */
[----:B01----:R-:W-:Y:S05]  /*65d20*/  ENDCOLLECTIVE ;  /* 0x000000000000791b */ /* 0x003fea0003800000 */
.L_x_8230:
        /* <DEDUP_REMOVED lines=162> */
[----:B------:R-:W-:-:S03]  /*66750*/  IMAD.MOV.U32 R100, RZ, RZ, 0x1f ;  /* 0x0000001fff647424 */ /* 0x000fc600078e00ff */
[----:B------:R-:W-:Y:S01]  /*66760*/  FFMA.FTZ R102, R102, R102, R47 ;  /* 0x0000006666667223 */ /* 0x000fe2000001002f */
[----:B------:R-:W-:-:S03]  /*66770*/  MOV R47, 0xffffffff ;  /* 0xffffffff002f7802 */ /* 0x000fc60000000f00 */
[----:B------:R-:W-:-:S07]  /*66780*/  IMAD.MOV.U32 R152, RZ, RZ, R102 ;  /* 0x000000ffff987224 */ /* 0x000fce00078e0066 */
[----:B------:R-:W-:Y:S05]  /*66790*/  WARPSYNC.COLLECTIVE R47, `(.L_x_8231) ;  /* 0x000000002f087348 */ /* 0x000fea0003c00000 */
[----:B------:R0:W1:Y:S02]  /*667a0*/  SHFL.BFLY P2, R47, R152, R101, R100 ;  /* 0x0c000065982f7389 */ /* 0x0000640000040064 */
[----:B01----:R-:W-:Y:S05]  /*667b0*/  ENDCOLLECTIVE ;  /* 0x000000000000791b */ /* 0x003fea0003800000 */
.L_x_8231:
[----:B------:R-:W-:Y:S02]  /*667c0*/  HFMA2 R101, -RZ, RZ, 0, 1.1920928955078125e-07 ;  /* 0x00000002ff657431 */ /* 0x000fe400000001ff */
[----:B------:R-:W-:Y:S01]  /*667d0*/  FADD.FTZ R102, R102, R47 ;  /* 0x0000002f66667221 */ /* 0x000fe20000010000 */
[----:B------:R-:W-:-:S03]  /*667e0*/  IMAD.MOV.U32 R47, RZ, RZ, -0x1 ;  /* 0xffffffffff2f7424 */ /* 0x000fc600078e00ff */
[----:B------:R-:W-:-:S07]  /*667f0*/  IMAD.MOV.U32 R152, RZ, RZ, R102 ;  /* 0x000000ffff987224 */ /* 0x000fce00078e0066 */
[----:B------:R-:W-:Y:S05]  /*66800*/  WARPSYNC.COLLECTIVE R47, `(.L_x_8232) ;  /* 0x000000002f087348 */ /* 0x000fea0003c00000 */
[----:B------:R0:W1:Y:S02]  /*66810*/  SHFL.BFLY P2, R47, R152, R101, R100 ;  /* 0x0c000065982f7389 */ /* 0x0000640000040064 */
[----:B01----:R-:W-:Y:S05]  /*66820*/  ENDCOLLECTIVE ;  /* 0x000000000000791b */ /* 0x003fea0003800000 */
.L_x_8232:
[----:B------:R-:W-:Y:S02]  /*66830*/  IMAD.MOV.U32 R101, RZ, RZ, 0x4 ;  /* 0x00000004ff657424 */ /* 0x000fe400078e00ff */
[----:B------:R-:W-:Y:S01]  /*66840*/  FADD.FTZ R102, R102, R47 ;  /* 0x0000002f66667221 */ /* 0x000fe20000010000 */
[----:B------:R-:W-:-:S04]  /*66850*/  MOV R47, 0xffffffff ;  /* 0xffffffff002f7802 */ /* 0x000fc80000000f00 */
[----:B------:R-:W-:-:S07]  /*66860*/  MOV R152, R102 ;  /* 0x0000006600987202 */ /* 0x000fce0000000f00 */
[----:B------:R-:W-:Y:S05]  /*66870*/  WARPSYNC.COLLECTIVE R47, `(.L_x_8233) ;  /* 0x000000002f087348 */ /* 0x000fea0003c00000 */
[----:B------:R0:W1:Y:S02]  /*66880*/  SHFL.BFLY P2, R47, R152, R101, R100 ;  /* 0x0c000065982f7389 */ /* 0x0000640000040064 */
[----:B01----:R-:W-:Y:S05]  /*66890*/  ENDCOLLECTIVE ;  /* 0x000000000000791b */ /* 0x003fea0003800000 */
.L_x_8233:
[----:B------:R-:W-:Y:S02]  /*668a0*/  HFMA2 R101, -RZ, RZ, 0, 4.76837158203125e-07 ;  /* 0x00000008ff657431 */ /* 0x000fe400000001ff */
[----:B------:R-:W-:Y:S01]  /*668b0*/  FADD.FTZ R102, R102, R47 ;  /* 0x0000002f66667221 */ /* 0x000fe20000010000 */
[----:B------:R-:W-:-:S03]  /*668c0*/  IMAD.MOV.U32 R47, RZ, RZ, -0x1 ;  /* 0xffffffffff2f7424 */ /* 0x000fc600078e00ff */
[----:B------:R-:W-:-:S07]  /*668d0*/  IMAD.MOV.U32 R152, RZ, RZ, R102 ;  /* 0x000000ffff987224 */ /* 0x000fce00078e0066 */
[----:B------:R-:W-:Y:S05]  /*668e0*/  WARPSYNC.COLLECTIVE R47, `(.L_x_8234) ;  /* 0x000000002f087348 */ /* 0x000fea0003c00000 */
[----:B------:R0:W1:Y:S02]  /*668f0*/  SHFL.BFLY P2, R47, R152, R101, R100 ;  /* 0x0c000065982f7389 */ /* 0x0000640000040064 */
[----:B01----:R-:W-:Y:S05]  /*66900*/  ENDCOLLECTIVE ;  /* 0x000000000000791b */ /* 0x003fea0003800000 */
.L_x_8234:
[----:B------:R-:W-:Y:S02]  /*66910*/  IMAD.MOV.U32 R101, RZ, RZ, 0x10 ;  /* 0x00000010ff657424 */ /* 0x000fe400078e00ff */
[----:B------:R-:W-:Y:S01]  /*66920*/  FADD.FTZ R102, R102, R47 ;  /* 0x0000002f66667221 */ /* 0x000fe20000010000 */
[----:B------:R-:W-:-:S04]  /*66930*/  MOV R47, 0xffffffff ;  /* 0xffffffff002f7802 */ /* 0x000fc80000000f00 */
[----:B------:R-:W-:-:S07]  /*66940*/  MOV R152, R102 ;  /* 0x0000006600987202 */ /* 0x000fce0000000f00 */
[----:B------:R-:W-:Y:S05]  /*66950*/  WARPSYNC.COLLECTIVE R47, `(.L_x_8235) ;  /* 0x000000002f087348 */ /* 0x000fea0003c00000 */
[----:B------:R0:W1:Y:S02]  /*66960*/  SHFL.BFLY P2, R47, R152, R101, R100 ;  /* 0x0c000065982f7389 */ /* 0x0000640000040064 */
[----:B01----:R-:W-:Y:S05]  /*66970*/  ENDCOLLECTIVE ;  /* 0x000000000000791b */ /* 0x003fea0003800000 */
.L_x_8235:
[----:B------:R-:W-:Y:S05]  /*66980*/  BRA `(.L_x_8236) ;  /* 0xffffffbc00607947 */ /* 0x000fea000383ffff */
.L_x_8237:
        /* <DEDUP_REMOVED lines=15> */
.L_x_54441:


//--------------------- .text._ZN10layer_norm31ln_parallel_residual_fwd_kernelINS_13Kernel_traitsI6__halfS2_S2_S2_fjLj2560ELj1ELj4ELj1ELj16ENS_18Kernel_traits_baseILj2560ES2_S2_S2_S2_fjLj128EEEEELb1ELb1ELb0EEEvNS_9FwdParamsE --------------------------
	.section	.text._ZN10layer_norm31ln_parallel_residual_fwd_kernelINS_13Kernel_traitsI6__halfS2_S2_S2_fjLj2560ELj1ELj4ELj1ELj16ENS_18Kernel_traits_baseILj2560ES2_S2_S2_S2_fjLj128EEEEELb1ELb1ELb0EEEvNS_9FwdParamsE,"ax",@progbits
	.align	128
        .global         _ZN10layer_norm31ln_parallel_residual_fwd_kernelINS_13Kernel_traitsI6__halfS2_S2_S2_fjLj2560ELj1ELj4ELj1ELj16ENS_18Kernel_traits_baseILj2560ES2_S2_S2_S2_fjLj128EEEEELb1ELb1ELb0EEEvNS_9FwdParamsE
        .type           _ZN10layer_norm31ln_parallel_residual_fwd_kernelINS_13Kernel_traitsI6__halfS2_S2_S2_fjLj2560ELj1ELj4ELj1ELj16ENS_18Kernel_traits_baseILj2560ES2_S2_S2_S2_fjLj128EEEEELb1ELb1ELb0EEEvNS_9FwdParamsE,@function
        .size           _ZN10layer_norm31ln_parallel_residual_fwd_kernelINS_13Kernel_traitsI6__halfS2_S2_S2_fjLj2560ELj1ELj4ELj1ELj16ENS_18Kernel_traits_baseILj2560ES2_S2_S2_S2_fjLj128EEEEELb1ELb1ELb0EEEvNS_9FwdParamsE,(.L_x_54442 - _ZN10layer_norm31ln_parallel_residual_fwd_kernelINS_13Kernel_traitsI6__halfS2_S2_S2_fjLj2560ELj1ELj4ELj1ELj16ENS_18Kernel_traits_baseILj2560ES2_S2_S2_S2_fjLj128EEEEELb1ELb1ELb0EEEvNS_9FwdParamsE)
        .other          _ZN10layer_norm31ln_parallel_residual_fwd_kernelINS_13Kernel_traitsI6__halfS2_S2_S2_fjLj2560ELj1ELj4ELj1ELj16ENS_18Kernel_traits_baseILj2560ES2_S2_S2_S2_fjLj128EEEEELb1ELb1ELb0EEEvNS_9FwdParamsE,@"STO_CUDA_ENTRY STV_DEFAULT"
_ZN10layer_norm31ln_parallel_residual_fwd_kernelINS_13Kernel_traitsI6__halfS2_S2_S2_fjLj2560ELj1ELj4ELj1ELj16ENS_18Kernel_traits_baseILj2560ES2_S2_S2_S2_fjLj128EEEEELb1ELb1ELb0EEEvNS_9FwdParamsE:
.text._ZN10layer_norm31ln_parallel_residual_fwd_kernelINS_13Kernel_traitsI6__halfS2_S2_S2_fjLj2560ELj1ELj4ELj1ELj16ENS_18Kernel_traits_baseILj2560ES2_S2_S2_S2_fjLj128EEEEELb1ELb1ELb0EEEvNS_9FwdParamsE:
[----:B------:R-:W-:Y:S01]  /*0000*/  LDC R1, c[0x0][0x37c] ;  /* 0x0000df00ff017b82 */ /* 0x000fe20000000800 */
[----:B------:R-:W0:Y:S07]  /*0010*/  LDCU.U8 UR4, c[0x0][0x464] ;  /* 0x00008c80ff0477ac */ /* 0x000e2e0008000000 */
[----:B------:R-:W1:Y:S01]  /*0020*/  LDC R9, c[0x0][0x45c] ;  /* 0x00011700ff097b82 */ /* 0x000e620000000800 */
[----:B------:R-:W2:Y:S07]  /*0030*/  LDCU.64 UR6, c[0x0][0x358] ;  /* 0x00006b00ff0677ac */ /* 0x000eae0008000a00 */
[----:B------:R-:W2:Y:S01]  /*0040*/  LDC R6, c[0x0][0x458] ;  /* 0x00011600ff067b82 */ /* 0x000ea20000000800 */
[----:B------:R-:W3:Y:S01]  /*0050*/  S2R R11, SR_TID.X ;  /* 0x00000000000b7919 */ /* 0x000ee20000002100 */
[----:B------:R-:W4:Y:S06]  /*0060*/  LDCU.64 UR8, c[0x0][0x438] ;  /* 0x00008700ff0877ac */ /* 0x000f2c0008000a00 */
[----:B------:R-:W5:Y:S01]  /*0070*/  LDC R15, c[0x0][0x388] ;  /* 0x0000e200ff0f7b82 */ /* 0x000f620000000800 */
[----:B0-----:R-:W-:Y:S01]  /*0080*/  ISETP.NE.AND P0, PT, RZ, UR4, PT ;  /* 0x00000004ff007c0c */ /* 0x001fe2000bf05270 */
[----:B------:R-:W0:-:S12]  /*0090*/  LDCU.64 UR4, c[0x0][0x450] ;  /* 0x00008a00ff0477ac */ /* 0x000e180008000a00 */
[----:B-1----:R-:W-:Y:S01]  /*00a0*/  @P0 IMAD.MOV.U32 R7, RZ, RZ, R9 ;  /* 0x000000ffff070224 */ /* 0x002fe200078e0009 */
[----:B------:R-:W1:Y:S04]  /*00b0*/  @P0 LDC R5, c[0x0][0x460] ;  /* 0x00011800ff050b82 */ /* 0x000e680000000800 */
[----:B--2---:R-:W1:Y:S01]  /*00c0*/  @P0 LDG.E.64 R2, desc[UR6][R6.64] ;  /* 0x0000000606020981 */ /* 0x004e62000c1e1b00 */
[----:B0-----:R-:W-:Y:S01]  /*00d0*/  IMAD.U32 R196, RZ, RZ, UR4 ;  /* 0x00000004ffc47e24 */ /* 0x001fe2000f8e00ff */
[----:B------:R-:W-:-:S06]  /*00e0*/  MOV R197, UR5 ;  /* 0x0000000500c57c02 */ /* 0x000fcc0008000f00 */
[----:B------:R-:W2:Y:S01]  /*00f0*/  @P0 LDG.E.64 R196, desc[UR6][R196.64] ;  /* 0x00000006c4c40981 */ /* 0x000ea2000c1e1b00 */
[----:B------:R-:W0:Y:S01]  /*0100*/  S2UR UR5, SR_CTAID.X ;  /* 0x00000000000579c3 */ /* 0x000e220000002500 */
[----:B---3--:R-:W-:Y:S01]  /*0110*/  LOP3.LUT R13, R11, 0x1f, RZ, 0xc0, !PT ;  /* 0x0000001f0b0d7812 */ /* 0x008fe200078ec0ff */
[----:B----4-:R-:W-:Y:S01]  /*0120*/  UISETP.NE.U32.AND UP0, UPT, UR8, URZ, UPT ;  /* 0x000000ff0800728c */ /* 0x010fe2000bf05070 */
[----:B-----5:R-:W-:Y:S01]  /*0130*/  SHF.R.S32.HI R0, RZ, 0x1f, R15 ;  /* 0x0000001fff007819 */ /* 0x020fe2000001140f */
[----:B------:R-:W-:Y:S02]  /*0140*/  BSSY.RECONVERGENT B0, `(.L_x_8238) ;  /* 0x00000d8000007945 */ /* 0x000fe40003800200 */
[----:B------:R-:W-:Y:S01]  /*0150*/  UISETP.NE.AND.EX UP0, UPT, UR9, URZ, UPT, UP0 ;  /* 0x000000ff0900728c */ /* 0x000fe2000bf05300 */
[----:B------:R-:W-:Y:S01]  /*0160*/  IMAD.MOV.U32 R21, RZ, RZ, R13 ;  /* 0x000000ffff157224 */ /* 0x000fe200078e000d */
[----:B------:R-:W3:Y:S01]  /*0170*/  LDC R4, c[0x0][0x360] ;  /* 0x0000d800ff047b82 */ /* 0x000ee20000000800 */
[----:B------:R-:W-:Y:S01]  /*0180*/  LEA.HI R0, R0, R15, RZ, 0x3 ;  /* 0x0000000f00007211 */ /* 0x000fe200078f18ff */
[----:B0-----:R-:W-:-:S02]  /*0190*/  USHF.L.U32 UR4, UR5, 0x2, URZ ;  /* 0x0000000205047899 */ /* 0x001fc400080006ff */
[--C-:B---3--:R-:W-:Y:S01]  /*01a0*/  IMAD R4, R4, UR5, R11.reuse ;  /* 0x0000000504047c24 */ /* 0x108fe2000f8e020b */
[----:B------:R-:W-:-:S04]  /*01b0*/  SHF.R.U32.HI R11, RZ, 0x5, R11 ;  /* 0x00000005ff0b7819 */ /* 0x000fc8000001160b */
[----:B------:R-:W-:Y:S02]  /*01c0*/  LOP3.LUT R11, R11, UR4, RZ, 0xfc, !PT ;  /* 0x000000040b0b7c12 */ /* 0x000fe4000f8efcff */
[----:B-1----:R-:W-:Y:S02]  /*01d0*/  @P0 IADD3 R6, P1, PT, R2, R5, RZ ;  /* 0x0000000502060210 */ /* 0x002fe40007f3e0ff */
[----:B------:R-:W-:-:S03]  /*01e0*/  LOP3.LUT R5, R21, 0x1f, RZ, 0x3c, !PT ;  /* 0x0000001f15057812 */ /* 0x000fc600078e3cff */
[----:B------:R-:W-:Y:S01]  /*01f0*/  @P0 IMAD.X R9, RZ, RZ, R3, P1 ;  /* 0x000000ffff090224 */ /* 0x000fe200008e0603 */
[----:B------:R-:W-:Y:S02]  /*0200*/  LEA.HI.SX32 R12, R0, R5, 0x1d ;  /* 0x00000005000c7211 */ /* 0x000fe400078feaff */
[C---:B--2---:R-:W-:Y:S01]  /*0210*/  IADD3 R128, PT, PT, R196.reuse, -0x61c88647, RZ ;  /* 0x9e3779b9c4807810 */ /* 0x044fe20007ffe0ff */
[C---:B------:R-:W-:Y:S01]  /*0220*/  VIADD R129, R197.reuse, 0xbb67ae85 ;  /* 0xbb67ae85c5817836 */ /* 0x040fe20000000000 */
[C---:B------:R-:W-:Y:S01]  /*0230*/  IADD3 R131, PT, PT, R197.reuse, 0x76cf5d0a, RZ ;  /* 0x76cf5d0ac5837810 */ /* 0x040fe20007ffe0ff */
[C---:B------:R-:W-:Y:S01]  /*0240*/  VIADD R130, R196.reuse, 0x3c6ef372 ;  /* 0x3c6ef372c4827836 */ /* 0x040fe20000000000 */
[C---:B------:R-:W-:Y:S01]  /*0250*/  IADD3 R20, PT, PT, R196.reuse, 0x78dde6e4, RZ ;  /* 0x78dde6e4c4147810 */ /* 0x040fe20007ffe0ff */
[C---:B------:R-:W-:Y:S01]  /*0260*/  VIADD R132, R196.reuse, 0xdaa66d2b ;  /* 0xdaa66d2bc4847836 */ /* 0x040fe20000000000 */
[C---:B------:R-:W-:Y:S01]  /*0270*/  IADD3 R2, PT, PT, R197.reuse, -0x56f99767, RZ ;  /* 0xa9066899c5027810 */ /* 0x040fe20007ffe0ff */
[C---:B------:R-:W-:Y:S01]  /*0280*/  VIADD R133, R197.reuse, 0x32370b8f ;  /* 0x32370b8fc5857836 */ /* 0x040fe20000000000 */
[C---:B------:R-:W-:Y:S01]  /*0290*/  IADD3 R15, PT, PT, R196.reuse, 0x5384540f, RZ ;  /* 0x5384540fc40f7810 */ /* 0x040fe20007ffe0ff */
[C---:B------:R-:W-:Y:S01]  /*02a0*/  VIADD R19, R197.reuse, 0xed9eba14 ;  /* 0xed9eba14c5137836 */ /* 0x040fe20000000000 */
[C---:B------:R-:W-:Y:S01]  /*02b0*/  IADD3 R3, PT, PT, R197.reuse, -0x24c28bd8, RZ ;  /* 0xdb3d7428c5037810 */ /* 0x040fe20007ffe0ff */
[----:B------:R-:W-:Y:S01]  /*02c0*/  VIADD R18, R196, 0x1715609d ;  /* 0x1715609dc4127836 */ /* 0x000fe20000000000 */
[--C-:B------:R-:W-:Y:S01]  /*02d0*/  SHF.R.U64 R10, R6, 0x2, R9.reuse ;  /* 0x00000002060a7819 */ /* 0x100fe20000001209 */
[----:B------:R-:W-:Y:S01]  /*02e0*/  VIADD R17, R196, 0xb54cda56 ;  /* 0xb54cda56c4117836 */ /* 0x000fe20000000000 */
[----:B------:R-:W-:Y:S01]  /*02f0*/  SHF.R.U32.HI R5, RZ, 0x2, R9 ;  /* 0x00000002ff057819 */ /* 0x000fe20000011609 */
[----:B------:R-:W-:-:S02]  /*0300*/  VIADD R16, R197, 0x646e171e ;  /* 0x646e171ec5107836 */ /* 0x000fc40000000000 */
[C---:B------:R-:W-:Y:S02]  /*0310*/  VIADD R0, R197.reuse, 0x1fd5c5a3 ;  /* 0x1fd5c5a3c5007836 */ /* 0x040fe40000000000 */
[C---:B------:R-:W-:Y:S02]  /*0320*/  VIADD R14, R196.reuse, 0xf1bbcdc8 ;  /* 0xf1bbcdc8c40e7836 */ /* 0x040fe40000000000 */
[----:B------:R-:W-:Y:S02]  /*0330*/  VIADD R7, R196, 0x8ff34781 ;  /* 0x8ff34781c4077836 */ /* 0x000fe40000000000 */
[----:B------:R-:W-:Y:S01]  /*0340*/  VIADD R8, R197, 0x96a522ad ;  /* 0x96a522adc5087836 */ /* 0x000fe20000000000 */
[----:B------:R-:W-:Y:S06]  /*0350*/  BRA.U !UP0, `(.L_x_8239) ;  /* 0x00000005084c7547 */ /* 0x000fec000b800000 */
        /* <DEDUP_REMOVED lines=27> */
[----:B------:R-:W-:Y:S01]  /*0510*/  ISETP.GE.U32.AND P0, PT, R12, 0x100, PT ;  /* 0x000001000c00780c */ /* 0x000fe20003f06070 */
[----:B0-----:R-:W-:-:S05]  /*0520*/  @P5 IMAD.WIDE.U32 R30, R21, 0x10, R30 ;  /* 0x00000010151e5825 */ /* 0x001fca00078e001e */
[----:B------:R0:W5:Y:S01]  /*0530*/  @P5 LDG.E.128 R116, desc[UR6][R30.64] ;  /* 0x000000061e745981 */ /* 0x000162000c1e1d00 */
        /* <DEDUP_REMOVED lines=18> */
[----:B-1----:R-:W-:-:S03]  /*0660*/  @P3 IMAD.WIDE.U32 R40, R21, 0x10, R40 ;  /* 0x0000001015283825 */ /* 0x002fc600078e0028 */
[----:B------:R-:W0:Y:S01]  /*0670*/  @P5 LDC.64 R30, c[0x0][0x3d0] ;  /* 0x0000f400ff1e5b82 */ /* 0x000e220000000a00 */
[----:B------:R-:W-:Y:S01]  /*0680*/  @P3 IADD3 R21, PT, PT, R21, 0x20, RZ ;  /* 0x0000002015153810 */ /* 0x000fe20007ffe0ff */
[----:B------:R1:W5:Y:S06]  /*0690*/  @P3 LDG.E.128 R92, desc[UR6][R38.64] ;  /* 0x00000006265c3981 */ /* 0x00036c000c1e1d00 */
[----:B------:R-:W1:Y:S01]  /*06a0*/  @P5 LDC.64 R32, c[0x0][0x438] ;  /* 0x00010e00ff205b82 */ /* 0x000e620000000a00 */
[C---:B------:R-:W-:Y:S01]  /*06b0*/  @P2 IMAD.WIDE.U32 R42, R21.reuse, 0x10, R42 ;  /* 0x00000010152a2825 */ /* 0x040fe200078e002a */
[----:B------:R0:W5:Y:S03]  /*06c0*/  @P3 LD.E.128 R88, desc[UR6][R40.64] ;  /* 0x0000000628583980 */ /* 0x000166000c101d00 */
[C---:B------:R-:W-:Y:S01]  /*06d0*/  @P2 IMAD.WIDE.U32 R44, R21.reuse, 0x10, R44 ;  /* 0x00000010152c2825 */ /* 0x040fe200078e002c */
[----:B------:R0:W5:Y:S03]  /*06e0*/  @P2 LDG.E.128 R84, desc[UR6][R42.64] ;  /* 0x000000062a542981 */ /* 0x000166000c1e1d00 */
[----:B------:R-:W-:Y:S01]  /*06f0*/  @P2 VIADD R21, R21, 0x20 ;  /* 0x0000002015152836 */ /* 0x000fe20000000000 */
[----:B------:R0:W5:Y:S03]  /*0700*/  @P2 LD.E.128 R80, desc[UR6][R44.64] ;  /* 0x000000062c502980 */ /* 0x000166000c101d00 */
[----:B--2---:R-:W-:-:S04]  /*0710*/  @P1 IMAD.WIDE.U32 R26, R21, 0x10, R26 ;  /* 0x00000010151a1825 */ /* 0x004fc800078e001a */
[C---:B---3--:R-:W-:Y:S01]  /*0720*/  @P1 IMAD.WIDE.U32 R28, R21.reuse, 0x10, R28 ;  /* 0x00000010151c1825 */ /* 0x048fe200078e001c */
[----:B------:R2:W5:Y:S03]  /*0730*/  @P1 LDG.E.128 R76, desc[UR6][R26.64] ;  /* 0x000000061a4c1981 */ /* 0x000566000c1e1d00 */
[----:B------:R-:W-:Y:S01]  /*0740*/  @P1 VIADD R21, R21, 0x20 ;  /* 0x0000002015151836 */ /* 0x000fe20000000000 */
[----:B------:R2:W5:Y:S03]  /*0750*/  @P1 LD.E.128 R72, desc[UR6][R28.64] ;  /* 0x000000061c481980 */ /* 0x000566000c101d00 */
[----:B----4-:R-:W-:-:S04]  /*0760*/  @P0 IMAD.WIDE.U32 R46, R21, 0x10, R46 ;  /* 0x00000010152e0825 */ /* 0x010fc800078e002e */
[C---:B------:R-:W-:Y:S01]  /*0770*/  @P0 IMAD.WIDE.U32 R48, R21.reuse, 0x10, R48 ;  /* 0x0000001015300825 */ /* 0x040fe200078e0030 */
[----:B------:R-:W-:Y:S01]  /*0780*/  @P0 IADD3 R21, PT, PT, R21, 0x20, RZ ;  /* 0x0000002015150810 */ /* 0x000fe20007ffe0ff */
[----:B------:R2:W5:Y:S04]  /*0790*/  @P0 LDG.E.128 R68, desc[UR6][R46.64] ;  /* 0x000000062e440981 */ /* 0x000568000c1e1d00 */
[C---:B0-----:R-:W-:Y:S01]  /*07a0*/  @P5 IMAD.WIDE.U32 R30, R21.reuse, 0x10, R30 ;  /* 0x00000010151e5825 */ /* 0x041fe200078e001e */
[----:B------:R2:W5:Y:S03]  /*07b0*/  @P0 LD.E.128 R64, desc[UR6][R48.64] ;  /* 0x0000000630400980 */ /* 0x000566000c101d00 */
[C---:B-1----:R-:W-:Y:S01]  /*07c0*/  @P5 IMAD.WIDE.U32 R32, R21.reuse, 0x10, R32 ;  /* 0x0000001015205825 */ /* 0x042fe200078e0020 */
        /* <DEDUP_REMOVED lines=12> */
.L_x_8239:
        /* <DEDUP_REMOVED lines=11> */
[----:B------:R-:W-:-:S07]  /*0940*/  @P1 MOV R123, RZ ;  /* 0x000000ff007b1202 */ /* 0x000fce0000000f00 */
[----:B------:R-:W3:Y:S01]  /*0950*/  @P4 LDC.64 R28, c[0x0][0x3d0] ;  /* 0x0000f400ff1c4b82 */ /* 0x000ee20000000a00 */
[C---:B0-----:R-:W-:Y:S01]  /*0960*/  @P6 IMAD.WIDE.U32 R22, R21.reuse, 0x10, R22 ;  /* 0x0000001015166825 */ /* 0x041fe200078e0016 */
[----:B------:R-:W-:-:S03]  /*0970*/  @P6 LOP3.LUT R21, R21, 0x20, RZ, 0xfc, !PT ;  /* 0x0000002015156812 */ /* 0x000fc600078efcff */
[----:B------:R-:W-:Y:S01]  /*0980*/  HFMA2 R58, -RZ, RZ, 0, 0 ;  /* 0x00000000ff3a7431 */ /* 0x000fe200000001ff */
[----:B------:R-:W-:Y:S01]  /*0990*/  @P6 LOP3.LUT R9, R9, 0x4000, RZ, 0xfc, !PT ;  /* 0x0000400009096812 */ /* 0x000fe200078efcff */
[----:B------:R-:W-:Y:S01]  /*09a0*/  @P5 IMAD.MOV.U32 R115, RZ, RZ, RZ ;  /* 0x000000ffff735224 */ /* 0x000fe200078e00ff */
[----:B------:R-:W5:Y:S01]  /*09b0*/  @P6 LDG.E.128 R108, desc[UR6][R22.64] ;  /* 0x00000006166c6981 */ /* 0x000f62000c1e1d00 */
[C---:B-1----:R-:W-:Y:S01]  /*09c0*/  @P1 IMAD.WIDE.U32 R24, R21.reuse, 0x10, R24 ;  /* 0x0000001015181825 */ /* 0x042fe200078e0018 */
[----:B------:R-:W0:Y:S03]  /*09d0*/  @P0 LDC.64 R30, c[0x0][0x3d0] ;  /* 0x0000f400ff1e0b82 */ /* 0x000e260000000a00 */
[----:B------:R-:W-:Y:S01]  /*09e0*/  @P1 VIADD R21, R21, 0x20 ;  /* 0x0000002015151836 */ /* 0x000fe20000000000 */
[----:B------:R1:W5:Y:S01]  /*09f0*/  @P1 LDG.E.128 R124, desc[UR6][R24.64] ;  /* 0x00000006187c1981 */ /* 0x000362000c1e1d00 */
[----:B------:R-:W-:-:S02]  /*0a00*/  ISETP.GE.U32.AND P1, PT, R12, 0x100, PT ;  /* 0x000001000c00780c */ /* 0x000fc40003f26070 */
[C---:B--2---:R-:W-:Y:S01]  /*0a10*/  @P5 IMAD.WIDE.U32 R26, R21.reuse, 0x10, R26 ;  /* 0x00000010151a5825 */ /* 0x044fe200078e001a */
[----:B------:R-:W2:Y:S03]  /*0a20*/  @P3 LDC.64 R32, c[0x0][0x3d0] ;  /* 0x0000f400ff203b82 */ /* 0x000ea60000000a00 */
[----:B------:R-:W-:Y:S01]  /*0a30*/  @P5 VIADD R21, R21, 0x20 ;  /* 0x0000002015155836 */ /* 0x000fe20000000000 */
[----:B------:R4:W5:Y:S01]  /*0a40*/  @P5 LDG.E.128 R116, desc[UR6][R26.64] ;  /* 0x000000061a745981 */ /* 0x000962000c1e1d00 */
[----:B------:R-:W-:Y:S02]  /*0a50*/  ISETP.GE.U32.AND P5, PT, R12, 0x120, PT ;  /* 0x000001200c00780c */ /* 0x000fe40003fa6070 */
[C---:B---3--:R-:W-:Y:S01]  /*0a60*/  @P4 IMAD.WIDE.U32 R28, R21.reuse, 0x10, R28 ;  /* 0x00000010151c4825 */ /* 0x048fe200078e001c */
[----:B------:R-:W3:Y:S01]  /*0a70*/  @P2 LDC.64 R34, c[0x0][0x3d0] ;  /* 0x0000f400ff222b82 */ /* 0x000ee20000000a00 */
[----:B------:R-:W-:-:S02]  /*0a80*/  @P4 IADD3 R21, PT, PT, R21, 0x20, RZ ;  /* 0x0000002015154810 */ /* 0x000fc40007ffe0ff */
[----:B------:R-:W-:Y:S01]  /*0a90*/  @P4 IMAD.MOV.U32 R99, RZ, RZ, RZ ;  /* 0x000000ffff634224 */ /* 0x000fe200078e00ff */
[----:B------:R4:W5:Y:S04]  /*0aa0*/  @P4 LDG.E.128 R100, desc[UR6][R28.64] ;  /* 0x000000061c644981 */ /* 0x000968000c1e1d00 */
[----:B------:R-:W4:Y:S01]  /*0ab0*/  @P1 LDC.64 R36, c[0x0][0x3d0] ;  /* 0x0000f400ff241b82 */ /* 0x000f220000000a00 */
[----:B0-----:R-:W-:-:S04]  /*0ac0*/  @P0 IMAD.WIDE.U32 R30, R21, 0x10, R30 ;  /* 0x00000010151e0825 */ /* 0x001fc800078e001e */
[----:B------:R-:W-:Y:S01]  /*0ad0*/  @P0 VIADD R21, R21, 0x20 ;  /* 0x0000002015150836 */ /* 0x000fe20000000000 */
[----:B------:R0:W5:Y:S02]  /*0ae0*/  @P0 LDG.E.128 R92, desc[UR6][R30.64] ;  /* 0x000000061e5c0981 */ /* 0x000164000c1e1d00 */
[----:B-1----:R-:W1:Y:S01]  /*0af0*/  @P5 LDC.64 R24, c[0x0][0x3d0] ;  /* 0x0000f400ff185b82 */ /* 0x002e620000000a00 */
[----:B--2---:R-:W-:-:S04]  /*0b00*/  @P3 IMAD.WIDE.U32 R32, R21, 0x10, R32 ;  /* 0x0000001015203825 */ /* 0x004fc800078e0020 */
[----:B------:R-:W-:Y:S01]  /*0b10*/  @P3 VIADD R21, R21, 0x20 ;  /* 0x0000002015153836 */ /* 0x000fe20000000000 */
[----:B------:R0:W5:Y:S03]  /*0b20*/  @P3 LDG.E.128 R84, desc[UR6][R32.64] ;  /* 0x0000000620543981 */ /* 0x000166000c1e1d00 */
[C---:B---3--:R-:W-:Y:S01]  /*0b30*/  @P2 IMAD.WIDE.U32 R34, R21.reuse, 0x10, R34 ;  /* 0x0000001015222825 */ /* 0x048fe200078e0022 */
[----:B------:R-:W-:-:S04]  /*0b40*/  @P2 IADD3 R21, PT, PT, R21, 0x20, RZ ;  /* 0x0000002015152810 */ /* 0x000fc80007ffe0ff */
[----:B------:R0:W5:Y:S01]  /*0b50*/  @P2 LDG.E.128 R76, desc[UR6][R34.64] ;  /* 0x00000006224c2981 */ /* 0x000162000c1e1d00 */
[----:B----4-:R-:W-:-:S04]  /*0b60*/  @P1 IMAD.WIDE.U32 R36, R21, 0x10, R36 ;  /* 0x0000001015241825 */ /* 0x010fc800078e0024 */
[----:B------:R-:W-:Y:S01]  /*0b70*/  @P1 VIADD R21, R21, 0x20 ;  /* 0x0000002015151836 */ /* 0x000fe20000000000 */
[----:B------:R0:W5:Y:S03]  /*0b80*/  @P1 LDG.E.128 R68, desc[UR6][R36.64] ;  /* 0x0000000624441981 */ /* 0x000166000c1e1d00 */
[----:B-1----:R-:W-:-:S05]  /*0b90*/  @P5 IMAD.WIDE.U32 R24, R21, 0x10, R24 ;  /* 0x0000001015185825 */ /* 0x002fca00078e0018 */
[----:B------:R0:W5:Y:S01]  /*0ba0*/  @P5 LDG.E.128 R60, desc[UR6][R24.64] ;  /* 0x00000006183c5981 */ /* 0x000162000c1e1d00 */
[----:B------:R-:W-:Y:S01]  /*0bb0*/  ISETP.GE.U32.AND P4, PT, R12, 0x140, PT ;  /* 0x000001400c00780c */ /* 0x000fe20003f86070 */
[----:B------:R-:W-:Y:S01]  /*0bc0*/  HFMA2 R114, -RZ, RZ, 0, 0 ;  /* 0x00000000ff727431 */ /* 0x000fe200000001ff */
        /* <DEDUP_REMOVED lines=23> */
[----:B0-----:R-:W-:Y:S06]  /*0d40*/  @!P4 BRA `(.L_x_8240) ;  /* 0x00000000005cc947 */ /* 0x001fec0003800000 */
        /* <DEDUP_REMOVED lines=23> */
.L_x_8240:
[----:B------:R-:W-:Y:S05]  /*0ec0*/  BSYNC.RECONVERGENT B0 ;  /* 0x0000000000007941 */ /* 0x000fea0003800200 */
.L_x_8238:
[----:B------:R-:W0:Y:S02]  /*0ed0*/  LDCU UR4, c[0x0][0x384] ;  /* 0x00007080ff0477ac */ /* 0x000e240008000800 */
[----:B0-----:R-:W-:-:S13]  /*0ee0*/  ISETP.GE.AND P0, PT, R11, UR4, PT ;  /* 0x000000040b007c0c */ /* 0x001fda000bf06270 */
[----:B------:R-:W-:Y:S05]  /*0ef0*/  @P0 EXIT ;  /* 0x000000000000094d */ /* 0x000fea0003800000 */
[----:B------:R-:W-:Y:S01]  /*0f00*/  IMAD.HI.U32 R21, R4, -0x326172a9, RZ ;  /* 0xcd9e8d5704157827 */ /* 0x000fe200078e00ff */
[----:B------:R-:W-:Y:S01]  /*0f10*/  LOP3.LUT R6, R6, 0x3, RZ, 0xc0, !PT ;  /* 0x0000000306067812 */ /* 0x000fe200078ec0ff */
[----:B------:R-:W0:Y:S02]  /*0f20*/  LDCU UR12, c[0x0][0x388] ;  /* 0x00007100ff0c77ac */ /* 0x000e240008000800 */
[C---:B------:R-:W-:Y:S01]  /*0f30*/  IMAD.HI.U32 R23, R10.reuse, -0x2daee0ad, RZ ;  /* 0xd2511f530a177827 */ /* 0x040fe200078e00ff */
[----:B------:R-:W-:Y:S01]  /*0f40*/  LOP3.LUT R21, R5, R21, R196, 0x96, !PT ;  /* 0x0000001505157212 */ /* 0x000fe200078e96c4 */
[----:B------:R-:W1:Y:S02]  /*0f50*/  LDCU.U8 UR10, c[0x0][0x410] ;  /* 0x00008200ff0a77ac */ /* 0x000e640008000000 */
[----:B------:R-:W-:Y:S01]  /*0f60*/  IMAD R27, R10, -0x2daee0ad, RZ ;  /* 0xd2511f530a1b7824 */ /* 0x000fe200078e02ff */
[----:B------:R-:W-:Y:S01]  /*0f70*/  LOP3.LUT R23, R23, R197, RZ, 0x3c, !PT ;  /* 0x000000c517177212 */ /* 0x000fe200078e3cff */
[----:B------:R-:W-:Y:S01]  /*0f80*/  IMAD.HI.U32 R24, R21, -0x2daee0ad, RZ ;  /* 0xd2511f5315187827 */ /* 0x000fe200078e00ff */
[----:B------:R-:W2:Y:S03]  /*0f90*/  LDCU UR11, c[0x0][0x448] ;  /* 0x00008900ff0b77ac */ /* 0x000ea60008000800 */
[----:B------:R-:W-:Y:S01]  /*0fa0*/  IMAD R25, R4, -0x326172a9, RZ ;  /* 0xcd9e8d5704197824 */ /* 0x000fe200078e02ff */
[----:B------:R-:W-:Y:S01]  /*0fb0*/  LOP3.LUT R24, R129, R27, R24, 0x96, !PT ;  /* 0x0000001b81187212 */ /* 0x000fe200078e9618 */
[----:B------:R-:W-:Y:S01]  /*0fc0*/  IMAD.HI.U32 R22, R23, -0x326172a9, RZ ;  /* 0xcd9e8d5717167827 */ /* 0x000fe200078e00ff */
[----:B------:R-:W3:Y:S03]  /*0fd0*/  LDCU.64 UR4, c[0x0][0x398] ;  /* 0x00007300ff0477ac */ /* 0x000ee60008000a00 */
[----:B------:R-:W-:Y:S01]  /*0fe0*/  IMAD R28, R21, -0x2daee0ad, RZ ;  /* 0xd2511f53151c7824 */ /* 0x000fe200078e02ff */
[----:B------:R-:W-:Y:S01]  /*0ff0*/  LOP3.LUT R22, R128, R25, R22, 0x96, !PT ;  /* 0x0000001980167212 */ /* 0x000fe200078e9616 */
[----:B------:R-:W-:Y:S01]  /*1000*/  IMAD R26, R23, -0x326172a9, RZ ;  /* 0xcd9e8d57171a7824 */ /* 0x000fe200078e02ff */
[----:B------:R-:W4:Y:S01]  /*1010*/  LDCU.64 UR8, c[0x0][0x3a0] ;  /* 0x00007400ff0877ac */ /* 0x000f220008000a00 */
[----:B------:R-:W-:-:S04]  /*1020*/  IMAD.HI.U32 R21, R24, -0x326172a9, RZ ;  /* 0xcd9e8d5718157827 */ /* 0x000fc800078e00ff */
[----:B------:R-:W-:Y:S01]  /*1030*/  IMAD.HI.U32 R23, R22, -0x2daee0ad, RZ ;  /* 0xd2511f5316177827 */ /* 0x000fe200078e00ff */
[----:B------:R-:W-:-:S03]  /*1040*/  LOP3.LUT R21, R130, R26, R21, 0x96, !PT ;  /* 0x0000001a82157212 */ /* 0x000fc600078e9615 */
[----:B------:R-:W-:Y:S01]  /*1050*/  IMAD R25, R24, -0x326172a9, RZ ;  /* 0xcd9e8d5718197824 */ /* 0x000fe200078e02ff */
[----:B------:R-:W-:Y:S01]  /*1060*/  LOP3.LUT R23, R131, R28, R23, 0x96, !PT ;  /* 0x0000001c83177212 */ /* 0x000fe200078e9617 */
[----:B------:R-:W-:Y:S02]  /*1070*/  IMAD R27, R22, -0x2daee0ad, RZ ;  /* 0xd2511f53161b7824 */ /* 0x000fe400078e02ff */
        /* <DEDUP_REMOVED lines=11> */
[----:B------:R-:W-:-:S04]  /*1130*/  IMAD.HI.U32 R23, R20, -0x2daee0ad, RZ ;  /* 0xd2511f5314177827 */ /* 0x000fc800078e00ff */
[----:B------:R-:W-:Y:S01]  /*1140*/  IMAD R24, R24, -0x326172a9, RZ ;  /* 0xcd9e8d5718187824 */ /* 0x000fe200078e02ff */
[----:B------:R-:W-:Y:S01]  /*1150*/  LOP3.LUT R2, R2, R22, R23, 0x96, !PT ;  /* 0x0000001602027212 */ /* 0x000fe200078e9617 */
[----:B------:R-:W-:-:S04]  /*1160*/  IMAD.HI.U32 R21, R19, -0x326172a9, RZ ;  /* 0xcd9e8d5713157827 */ /* 0x000fc800078e00ff */
        /* <DEDUP_REMOVED lines=24> */
[----:B------:R-:W-:Y:S01]  /*12f0*/  IMAD.MOV.U32 R3, RZ, RZ, RZ ;  /* 0x000000ffff037224 */ /* 0x000fe200078e00ff */
[----:B------:R-:W-:Y:S01]  /*1300*/  LOP3.LUT R7, R7, R15, R0, 0x96, !PT ;  /* 0x0000000f07077212 */ /* 0x000fe200078e9600 */
[----:B------:R-:W-:Y:S02]  /*1310*/  IMAD R2, R17, -0x326172a9, RZ ;  /* 0xcd9e8d5711027824 */ /* 0x000fe400078e02ff */
[----:B01234-:R-:W-:-:S07]  /*1320*/  IMAD R194, R14, -0x2daee0ad, RZ ;  /* 0xd2511f530ec27824 */ /* 0x01ffce00078e02ff */
.L_x_9511:
        /* <DEDUP_REMOVED lines=21> */
[----:B------:R-:W-:-:S04]  /*1480*/  UISETP.NE.U32.AND UP0, UPT, UR4, URZ, UPT ;  /* 0x000000ff0400728c */ /* 0x000fc8000bf05070 */
[----:B------:R-:W-:-:S09]  /*1490*/  UISETP.NE.AND.EX UP0, UPT, UR5, URZ, UPT, UP0 ;  /* 0x000000ff0500728c */ /* 0x000fd2000bf05300 */
[----:B0-----:R-:W-:Y:S05]  /*14a0*/  BRA.U UP0, `(.L_x_8243) ;  /* 0x0000003100a87547 */ /* 0x001fea000b800000 */
        /* <DEDUP_REMOVED lines=16> */
.L_x_8246:
        /* <DEDUP_REMOVED lines=13> */
.L_x_8248:
[----:B------:R-:W-:Y:S05]  /*1680*/  BSYNC.RECONVERGENT B2 ;  /* 0x0000000000027941 */ /* 0x000fea0003800200 */
.L_x_8247:
[----:B------:R-:W-:Y:S01]  /*1690*/  IMAD.WIDE.U32 R6, R4, -0x326172a9, RZ ;  /* 0xcd9e8d5704067825 */ /* 0x000fe200078e00ff */
[----:B------:R-:W-:-:S03]  /*16a0*/  LOP3.LUT R136, R3, R199, R197, 0x96, !PT ;  /* 0x000000c703887212 */ /* 0x000fc600078e96c5 */
[----:B------:R-:W-:Y:S01]  /*16b0*/  VIADD R199, R196, 0x9e3779b9 ;  /* 0x9e3779b9c4c77836 */ /* 0x000fe20000000000 */
[----:B------:R-:W-:Y:S01]  /*16c0*/  LOP3.LUT R200, R5, R7, R196, 0x96, !PT ;  /* 0x0000000705c87212 */ /* 0x000fe200078e96c4 */
[----:B------:R-:W-:-:S04]  /*16d0*/  IMAD.WIDE.U32 R136, R136, -0x326172a9, RZ ;  /* 0xcd9e8d5788887825 */ /* 0x000fc800078e00ff */
[----:B------:R-:W-:Y:S01]  /*16e0*/  IMAD.WIDE.U32 R200, R200, -0x2daee0ad, RZ ;  /* 0xd2511f53c8c87825 */ /* 0x000fe200078e00ff */
[----:B------:R-:W-:Y:S02]  /*16f0*/  LOP3.LUT R199, R199, R6, R137, 0x96, !PT ;  /* 0x00000006c7c77212 */ /* 0x000fe400078e9689 */
[C---:B------:R-:W-:Y:S01]  /*1700*/  IADD3 R137, PT, PT, R197.reuse, 0x76cf5d0a, RZ ;  /* 0x76cf5d0ac5897810 */ /* 0x040fe20007ffe0ff */
[----:B------:R-:W-:Y:S02]  /*1710*/  VIADD R7, R197, 0xbb67ae85 ;  /* 0xbb67ae85c5077836 */ /* 0x000fe40000000000 */
[----:B------:R-:W-:Y:S02]  /*1720*/  VIADD R143, R196, 0x3c6ef372 ;  /* 0x3c6ef372c48f7836 */ /* 0x000fe40000000000 */
[----:B------:R-:W-:Y:S01]  /*1730*/  IMAD.MOV.U32 R0, RZ, RZ, R194 ;  /* 0x000000ffff007224 */ /* 0x000fe200078e00c2 */
[----:B------:R-:W-:Y:S01]  /*1740*/  LOP3.LUT R6, R7, R198, R201, 0x96, !PT ;  /* 0x000000c607067212 */ /* 0x000fe200078e96c9 */
[----:B------:R-:W-:-:S04]  /*1750*/  IMAD.WIDE.U32 R198, R199, -0x2daee0ad, RZ ;  /* 0xd2511f53c7c67825 */ /* 0x000fc800078e00ff */
[----:B------:R-:W-:Y:S01]  /*1760*/  IMAD.WIDE.U32 R6, R6, -0x326172a9, RZ ;  /* 0xcd9e8d5706067825 */ /* 0x000fe200078e00ff */
[----:B------:R-:W-:-:S03]  /*1770*/  LOP3.LUT R137, R137, R200, R199, 0x96, !PT ;  /* 0x000000c889897212 */ /* 0x000fc600078e96c7 */
[----:B------:R-:W-:Y:S01]  /*1780*/  VIADD R199, R196, 0xdaa66d2b ;  /* 0xdaa66d2bc4c77836 */ /* 0x000fe20000000000 */
[----:B------:R-:W-:Y:S01]  /*1790*/  LOP3.LUT R200, R143, R136, R7, 0x96, !PT ;  /* 0x000000888fc87212 */ /* 0x000fe200078e9607 */
[----:B------:R-:W-:Y:S01]  /*17a0*/  IMAD.WIDE.U32 R136, R137, -0x326172a9, RZ ;  /* 0xcd9e8d5789887825 */ /* 0x000fe200078e00ff */
[----:B------:R-:W-:-:S03]  /*17b0*/  IADD3 R7, PT, PT, R197, 0x32370b8f, RZ ;  /* 0x32370b8fc5077810 */ /* 0x000fc60007ffe0ff */
        /* <DEDUP_REMOVED lines=8> */
[----:B------:R-:W-:-:S05]  /*1840*/  VIADD R143, R196, 0x78dde6e4 ;  /* 0x78dde6e4c48f7836 */ /* 0x000fca0000000000 */
[----:B------:R-:W-:Y:S01]  /*1850*/  LOP3.LUT R200, R143, R136, R7, 0x96, !PT ;  /* 0x000000888fc87212 */ /* 0x000fe200078e9607 */
[----:B------:R-:W-:Y:S01]  /*1860*/  IMAD.WIDE.U32 R136, R137, -0x326172a9, RZ ;  /* 0xcd9e8d5789887825 */ /* 0x000fe200078e00ff */
[----:B------:R-:W-:-:S03]  /*1870*/  IADD3 R143, PT, PT, R196, -0x4ab325aa, RZ ;  /* 0xb54cda56c48f7810 */ /* 0x000fc60007ffe0ff */
[----:B------:R-:W-:Y:S01]  /*1880*/  IMAD.WIDE.U32 R200, R200, -0x2daee0ad, RZ ;  /* 0xd2511f53c8c87825 */ /* 0x000fe200078e00ff */
[----:B------:R-:W-:-:S03]  /*1890*/  LOP3.LUT R199, R199, R6, R137, 0x96, !PT ;  /* 0x00000006c7c77212 */ /* 0x000fc600078e9689 */
[C---:B------:R-:W-:Y:S02]  /*18a0*/  VIADD R7, R197.reuse, 0xa9066899 ;  /* 0xa9066899c5077836 */ /* 0x040fe40000000000 */
[----:B------:R-:W-:-:S03]  /*18b0*/  VIADD R137, R197, 0x646e171e ;  /* 0x646e171ec5897836 */ /* 0x000fc60000000000 */
[----:B------:R-:W-:Y:S01]  /*18c0*/  LOP3.LUT R6, R7, R198, R201, 0x96, !PT ;  /* 0x000000c607067212 */ /* 0x000fe200078e96c9 */
[----:B------:R-:W-:-:S04]  /*18d0*/  IMAD.WIDE.U32 R198, R199, -0x2daee0ad, RZ ;  /* 0xd2511f53c7c67825 */ /* 0x000fc800078e00ff */
[----:B------:R-:W-:Y:S01]  /*18e0*/  IMAD.WIDE.U32 R6, R6, -0x326172a9, RZ ;  /* 0xcd9e8d5706067825 */ /* 0x000fe200078e00ff */
[----:B------:R-:W-:-:S04]  /*18f0*/  LOP3.LUT R137, R137, R200, R199, 0x96, !PT ;  /* 0x000000c889897212 */ /* 0x000fc800078e96c7 */
[----:B------:R-:W-:Y:S01]  /*1900*/  LOP3.LUT R200, R143, R136, R7, 0x96, !PT ;  /* 0x000000888fc87212 */ /* 0x000fe200078e9607 */
[----:B------:R-:W-:-:S04]  /*1910*/  IMAD.WIDE.U32 R136, R137, -0x326172a9, RZ ;  /* 0xcd9e8d5789887825 */ /* 0x000fc800078e00ff */
[----:B------:R-:W-:Y:S02]  /*1920*/  VIADD R7, R196, 0x5384540f ;  /* 0x5384540fc4077836 */ /* 0x000fe40000000000 */
[----:B------:R-:W-:-:S03]  /*1930*/  IMAD.WIDE.U32 R200, R200, -0x2daee0ad, RZ ;  /* 0xd2511f53c8c87825 */ /* 0x000fc600078e00ff */
[----:B------:R-:W-:Y:S01]  /*1940*/  LOP3.LUT R6, R7, R6, R137, 0x96, !PT ;  /* 0x0000000607067212 */ /* 0x000fe200078e9689 */
[C---:B------:R-:W-:Y:S01]  /*1950*/  VIADD R143, R197.reuse, 0x1fd5c5a3 ;  /* 0x1fd5c5a3c58f7836 */ /* 0x040fe20000000000 */
[----:B------:R-:W-:-:S03]  /*1960*/  IADD3 R137, PT, PT, R197, -0x24c28bd8, RZ ;  /* 0xdb3d7428c5897810 */ /* 0x000fc60007ffe0ff */
[----:B------:R-:W-:Y:S01]  /*1970*/  IMAD.WIDE.U32 R6, R6, -0x2daee0ad, RZ ;  /* 0xd2511f5306067825 */ /* 0x000fe200078e00ff */
[----:B------:R-:W-:-:S03]  /*1980*/  LOP3.LUT R198, R143, R198, R201, 0x96, !PT ;  /* 0x000000c68fc67212 */ /* 0x000fc600078e96c9 */
[----:B------:R-:W-:Y:S01]  /*1990*/  VIADD R143, R196, 0xf1bbcdc8 ;  /* 0xf1bbcdc8c48f7836 */ /* 0x000fe20000000000 */
[----:B------:R-:W-:Y:S01]  /*19a0*/  LOP3.LUT R137, R137, R200, R7, 0x96, !PT ;  /* 0x000000c889897212 */ /* 0x000fe200078e9607 */
[----:B------:R-:W-:-:S04]  /*19b0*/  IMAD.WIDE.U32 R198, R198, -0x326172a9, RZ ;  /* 0xcd9e8d57c6c67825 */ /* 0x000fc800078e00ff */
[----:B------:R-:W-:Y:S01]  /*19c0*/  VIADD R7, R196, 0x8ff34781 ;  /* 0x8ff34781c4077836 */ /* 0x000fe20000000000 */
[----:B------:R-:W-:Y:S01]  /*19d0*/  LOP3.LUT R200, R143, R136, R199, 0x96, !PT ;  /* 0x000000888fc87212 */ /* 0x000fe200078e96c7 */
[----:B------:R-:W-:Y:S01]  /*19e0*/  IMAD.WIDE.U32 R136, R137, -0x326172a9, RZ ;  /* 0xcd9e8d5789887825 */ /* 0x000fe200078e00ff */
[----:B------:R-:W-:-:S03]  /*19f0*/  IADD3 R143, PT, PT, R197, -0x695add53, RZ ;  /* 0x96a522adc58f7810 */ /* 0x000fc60007ffe0ff */
[----:B------:R-:W-:Y:S01]  /*1a00*/  IMAD.WIDE.U32 R200, R200, -0x2daee0ad, RZ ;  /* 0xd2511f53c8c87825 */ /* 0x000fe200078e00ff */
[----:B------:R-:W-:-:S03]  /*1a10*/  LOP3.LUT R7, R7, R198, R137, 0x96, !PT ;  /* 0x000000c607077212 */ /* 0x000fc600078e9689 */
[----:B------:R-:W-:Y:S02]  /*1a20*/  IMAD.MOV.U32 R2, RZ, RZ, R136 ;  /* 0x000000ffff027224 */ /* 0x000fe400078e0088 */
[----:B------:R-:W-:Y:S01]  /*1a30*/  HFMA2 R136, -RZ, RZ, 0, 0 ;  /* 0x00000000ff887431 */ /* 0x000fe200000001ff */
[----:B------:R-:W-:-:S07]  /*1a40*/  LOP3.LUT R8, R143, R6, R201, 0x96, !PT ;  /* 0x000000068f087212 */ /* 0x000fce00078e96c9 */
.L_x_8245:
[----:B------:R-:W-:Y:S05]  /*1a50*/  BSYNC.RECONVERGENT B1 ;  /* 0x0000000000017941 */ /* 0x000fea0003800200 */
.L_x_8244:
[----:B------:R-:W0:Y:S01]  /*1a60*/  LDC R183, c[0x0][0x408] ;  /* 0x00010200ffb77b82 */ /* 0x000e220000000800 */
[----:B------:R-:W-:Y:S01]  /*1a70*/  I2FP.F32.U32 R137, R0 ;  /* 0x0000000000897245 */ /* 0x000fe20000201000 */
[----:B------:R-:W-:Y:S01]  /*1a80*/  IMAD.MOV.U32 R206, RZ, RZ, 0x2f800000 ;  /* 0x2f800000ffce7424 */ /* 0x000fe200078e00ff */
[----:B------:R-:W-:Y:S01]  /*1a90*/  ISETP.NE.AND P3, PT, R136, 0x1, PT ;  /* 0x000000018800780c */ /* 0x000fe20003f65270 */
[----:B-----5:R-:W-:Y:S01]  /*1aa0*/  HADD2.F32 R6, -RZ, R128.H0_H0 ;  /* 0x20000080ff067230 */ /* 0x020fe20000004100 */
[----:B------:R-:W-:Y:S01]  /*1ab0*/  LOP3.LUT R9, R9, 0xffffffef, RZ, 0xc0, !PT ;  /* 0xffffffef09097812 */ /* 0x000fe200078ec0ff */
[----:B------:R-:W-:Y:S01]  /*1ac0*/  FFMA.FTZ R0, R137, R206, 1.1641532182693481445e-10 ;  /* 0x2f00000089007423 */ /* 0x000fe200000100ce */
[----:B------:R-:W-:Y:S01]  /*1ad0*/  @P1 HADD2.F32 R137, -RZ, R40.H0_H0 ;  /* 0x20000028ff891230 */ /* 0x000fe20000004100 */
[----:B------:R-:W1:Y:S01]  /*1ae0*/  LDC R205, c[0x0][0x404] ;  /* 0x00010100ffcd7b82 */ /* 0x000e620000000800 */
[----:B------:R-:W-:Y:S01]  /*1af0*/  BSSY.RECONVERGENT B1, `(.L_x_8249) ;  /* 0x000005e000017945 */ /* 0x000fe20003800200 */
[----:B------:R-:W-:-:S02]  /*1b00*/  IMAD.MOV.U32 R143, RZ, RZ, 0x2 ;  /* 0x00000002ff8f7424 */ /* 0x000fc400078e00ff */
[----:B0-----:R-:W-:Y:S01]  /*1b10*/  FMUL.FTZ R6, R6, R183 ;  /* 0x000000b706067220 */ /* 0x001fe20000410000 */
[----:B-1----:R-:W-:-:S04]  /*1b20*/  FSETP.GTU.FTZ.AND P2, PT, R0, R205, PT ;  /* 0x000000cd0000720b */ /* 0x002fc80003f5c000 */
[----:B------:R-:W-:Y:S02]  /*1b30*/  FSEL R0, R6, RZ, !P2 ;  /* 0x000000ff06007208 */ /* 0x000fe40005000000 */
[----:B------:R-:W-:Y:S02]  /*1b40*/  PLOP3.LUT P2, PT, P2, PT, PT, 0x8, 0x80 ;  /* 0x000000000080781c */ /* 0x000fe4000174e170 */
[----:B------:R-:W-:Y:S01]  /*1b50*/  MOV R6, R2 ;  /* 0x0000000200067202 */ /* 0x000fe20000000f00 */
        /* <DEDUP_REMOVED lines=12> */
.L_x_8251:
        /* <DEDUP_REMOVED lines=13> */
.L_x_8253:
[----:B------:R-:W-:Y:S05]  /*1cf0*/  BSYNC.RECONVERGENT B2 ;  /* 0x0000000000027941 */ /* 0x000fea0003800200 */
.L_x_8252:
[----:B------:R-:W-:Y:S01]  /*1d00*/  IMAD.WIDE.U32 R6, R4, -0x326172a9, RZ ;  /* 0xcd9e8d5704067825 */ /* 0x000fe200078e00ff */
[----:B------:R-:W-:-:S03]  /*1d10*/  LOP3.LUT R136, R3, R199, R197, 0x96, !PT ;  /* 0x000000c703887212 */ /* 0x000fc600078e96c5 */
[----:B------:R-:W-:Y:S01]  /*1d20*/  VIADD R143, R197, 0xbb67ae85 ;  /* 0xbb67ae85c58f7836 */ /* 0x000fe20000000000 */
[----:B------:R-:W-:Y:S01]  /*1d30*/  LOP3.LUT R194, R5, R7, R196, 0x96, !PT ;  /* 0x0000000705c27212 */ /* 0x000fe200078e96c4 */
[----:B------:R-:W-:Y:S01]  /*1d40*/  IMAD.WIDE.U32 R136, R136, -0x326172a9, RZ ;  /* 0xcd9e8d5788887825 */ /* 0x000fe200078e00ff */
[----:B------:R-:W-:-:S03]  /*1d50*/  IADD3 R7, PT, PT, R196, -0x61c88647, RZ ;  /* 0x9e3779b9c4077810 */ /* 0x000fc60007ffe0ff */
[----:B------:R-:W-:Y:S01]  /*1d60*/  IMAD.WIDE.U32 R194, R194, -0x2daee0ad, RZ ;  /* 0xd2511f53c2c27825 */ /* 0x000fe200078e00ff */
[----:B------:R-:W-:Y:S02]  /*1d70*/  LOP3.LUT R7, R7, R6, R137, 0x96, !PT ;  /* 0x0000000607077212 */ /* 0x000fe400078e9689 */
[----:B------:R-:W-:Y:S02]  /*1d80*/  IADD3 R137, PT, PT, R196, 0x3c6ef372, RZ ;  /* 0x3c6ef372c4897810 */ /* 0x000fe40007ffe0ff */
[----:B------:R-:W-:Y:S01]  /*1d90*/  LOP3.LUT R6, R143, R198, R195, 0x96, !PT ;  /* 0x000000c68f067212 */ /* 0x000fe200078e96c3 */
[----:B------:R-:W-:-:S04]  /*1da0*/  IMAD.WIDE.U32 R198, R7, -0x2daee0ad, RZ ;  /* 0xd2511f5307c67825 */ /* 0x000fc800078e00ff */
[----:B------:R-:W-:Y:S02]  /*1db0*/  VIADD R143, R197, 0x76cf5d0a ;  /* 0x76cf5d0ac58f7836 */ /* 0x000fe40000000000 */
[----:B------:R-:W-:-:S03]  /*1dc0*/  IMAD.WIDE.U32 R6, R6, -0x326172a9, RZ ;  /* 0xcd9e8d5706067825 */ /* 0x000fc600078e00ff */
[----:B------:R-:W-:Y:S02]  /*1dd0*/  LOP3.LUT R143, R143, R194, R199, 0x96, !PT ;  /* 0x000000c28f8f7212 */ /* 0x000fe400078e96c7 */
[----:B------:R-:W-:Y:S01]  /*1de0*/  LOP3.LUT R194, R137, R136, R7, 0x96, !PT ;  /* 0x0000008889c27212 */ /* 0x000fe200078e9607 */
[----:B------:R-:W-:Y:S02]  /*1df0*/  VIADD R7, R196, 0xdaa66d2b ;  /* 0xdaa66d2bc4077836 */ /* 0x000fe40000000000 */
[----:B------:R-:W-:-:S04]  /*1e00*/  IMAD.WIDE.U32 R136, R143, -0x326172a9, RZ ;  /* 0xcd9e8d578f887825 */ /* 0x000fc800078e00ff */
[----:B------:R-:W-:Y:S01]  /*1e10*/  IMAD.WIDE.U32 R194, R194, -0x2daee0ad, RZ ;  /* 0xd2511f53c2c27825 */ /* 0x000fe200078e00ff */
[----:B------:R-:W-:-:S03]  /*1e20*/  LOP3.LUT R7, R7, R6, R137, 0x96, !PT ;  /* 0x0000000607077212 */ /* 0x000fc600078e9689 */
[----:B------:R-:W-:Y:S02]  /*1e30*/  VIADD R143, R197, 0x32370b8f ;  /* 0x32370b8fc58f7836 */ /* 0x000fe40000000000 */
[----:B------:R-:W-:-:S03]  /*1e40*/  VIADD R137, R196, 0x78dde6e4 ;  /* 0x78dde6e4c4897836 */ /* 0x000fc60000000000 */
[----:B------:R-:W-:Y:S01]  /*1e50*/  LOP3.LUT R6, R143, R198, R195, 0x96, !PT ;  /* 0x000000c68f067212 */ /* 0x000fe200078e96c3 */
[----:B------:R-:W-:Y:S01]  /*1e60*/  IMAD.WIDE.U32 R198, R7, -0x2daee0ad, RZ ;  /* 0xd2511f5307c67825 */ /* 0x000fe200078e00ff */
[----:B------:R-:W-:-:S03]  /*1e70*/  IADD3 R143, PT, PT, R197, -0x126145ec, RZ ;  /* 0xed9eba14c58f7810 */ /* 0x000fc60007ffe0ff */
[----:B------:R-:W-:Y:S01]  /*1e80*/  IMAD.WIDE.U32 R6, R6, -0x326172a9, RZ ;  /* 0xcd9e8d5706067825 */ /* 0x000fe200078e00ff */
[----:B------:R-:W-:-:S04]  /*1e90*/  LOP3.LUT R143, R143, R194, R199, 0x96, !PT ;  /* 0x000000c28f8f7212 */ /* 0x000fc800078e96c7 */
[----:B------:R-:W-:Y:S01]  /*1ea0*/  LOP3.LUT R194, R137, R136, R7, 0x96, !PT ;  /* 0x0000008889c27212 */ /* 0x000fe200078e9607 */
[----:B------:R-:W-:Y:S01]  /*1eb0*/  IMAD.WIDE.U32 R136, R143, -0x326172a9, RZ ;  /* 0xcd9e8d578f887825 */ /* 0x000fe200078e00ff */
[----:B------:R-:W-:-:S03]  /*1ec0*/  IADD3 R143, PT, PT, R197, -0x56f99767, RZ ;  /* 0xa9066899c58f7810 */ /* 0x000fc60007ffe0ff */
[----:B------:R-:W-:Y:S02]  /*1ed0*/  VIADD R7, R196, 0x1715609d ;  /* 0x1715609dc4077836 */ /* 0x000fe40000000000 */
[----:B------:R-:W-:-:S03]  /*1ee0*/  IMAD.WIDE.U32 R194, R194, -0x2daee0ad, RZ ;  /* 0xd2511f53c2c27825 */ /* 0x000fc600078e00ff */
[----:B------:R-:W-:Y:S01]  /*1ef0*/  LOP3.LUT R7, R7, R6, R137, 0x96, !PT ;  /* 0x0000000607077212 */ /* 0x000fe200078e9689 */
[----:B------:R-:W-:Y:S01]  /*1f00*/  VIADD R137, R196, 0xb54cda56 ;  /* 0xb54cda56c4897836 */ /* 0x000fe20000000000 */
[----:B------:R-:W-:Y:S01]  /*1f10*/  LOP3.LUT R6, R143, R198, R195, 0x96, !PT ;  /* 0x000000c68f067212 */ /* 0x000fe200078e96c3 */
[----:B------:R-:W-:Y:S02]  /*1f20*/  VIADD R143, R197, 0x646e171e ;  /* 0x646e171ec58f7836 */ /* 0x000fe40000000000 */
[----:B------:R-:W-:-:S04]  /*1f30*/  IMAD.WIDE.U32 R198, R7, -0x2daee0ad, RZ ;  /* 0xd2511f5307c67825 */ /* 0x000fc800078e00ff */
[----:B------:R-:W-:Y:S01]  /*1f40*/  IMAD.WIDE.U32 R6, R6, -0x326172a9, RZ ;  /* 0xcd9e8d5706067825 */ /* 0x000fe200078e00ff */
[----:B------:R-:W-:-:S04]  /*1f50*/  LOP3.LUT R143, R143, R194, R199, 0x96, !PT ;  /* 0x000000c28f8f7212 */ /* 0x000fc800078e96c7 */
[----:B------:R-:W-:Y:S01]  /*1f60*/  LOP3.LUT R194, R137, R136, R7, 0x96, !PT ;  /* 0x0000008889c27212 */ /* 0x000fe200078e9607 */
[----:B------:R-:W-:Y:S01]  /*1f70*/  IMAD.WIDE.U32 R136, R143, -0x326172a9, RZ ;  /* 0xcd9e8d578f887825 */ /* 0x000fe200078e00ff */
[----:B------:R-:W-:-:S03]  /*1f80*/  IADD3 R7, PT, PT, R196, 0x5384540f, RZ ;  /* 0x5384540fc4077810 */ /* 0x000fc60007ffe0ff */
[----:B------:R-:W-:Y:S01]  /*1f90*/  IMAD.WIDE.U32 R194, R194, -0x2daee0ad, RZ ;  /* 0xd2511f53c2c27825 */ /* 0x000fe200078e00ff */
[----:B------:R-:W-:Y:S02]  /*1fa0*/  LOP3.LUT R7, R7, R6, R137, 0x96, !PT ;  /* 0x0000000607077212 */ /* 0x000fe400078e9689 */
[----:B------:R-:W-:Y:S01]  /*1fb0*/  IADD3 R137, PT, PT, R196, -0xe443238, RZ ;  /* 0xf1bbcdc8c4897810 */ /* 0x000fe20007ffe0ff */
[----:B------:R-:W-:Y:S02]  /*1fc0*/  VIADD R143, R197, 0x1fd5c5a3 ;  /* 0x1fd5c5a3c58f7836 */ /* 0x000fe40000000000 */
[----:B------:R-:W-:-:S03]  /*1fd0*/  IMAD.WIDE.U32 R6, R7, -0x2daee0ad, RZ ;  /* 0xd2511f5307067825 */ /* 0x000fc600078e00ff */
[----:B------:R-:W-:Y:S01]  /*1fe0*/  LOP3.LUT R198, R143, R198, R195, 0x96, !PT ;  /* 0x000000c68fc67212 */ /* 0x000fe200078e96c3 */
[----:B------:R-:W-:-:S04]  /*1ff0*/  VIADD R143, R197, 0xdb3d7428 ;  /* 0xdb3d7428c58f7836 */ /* 0x000fc80000000000 */
[----:B------:R-:W-:Y:S01]  /*2000*/  IMAD.WIDE.U32 R198, R198, -0x326172a9, RZ ;  /* 0xcd9e8d57c6c67825 */ /* 0x000fe200078e00ff */
[----:B------:R-:W-:-:S03]  /*2010*/  LOP3.LUT R194, R143, R194, R7, 0x96, !PT ;  /* 0x000000c28fc27212 */ /* 0x000fc600078e9607 */
[----:B------:R-:W-:Y:S01]  /*2020*/  VIADD R143, R197, 0x96a522ad ;  /* 0x96a522adc58f7836 */ /* 0x000fe20000000000 */
[----:B------:R-:W-:Y:S01]  /*2030*/  LOP3.LUT R137, R137, R136, R199, 0x96, !PT ;  /* 0x0000008889897212 */ /* 0x000fe200078e96c7 */
[----:B------:R-:W-:-:S04]  /*2040*/  IMAD.WIDE.U32 R194, R194, -0x326172a9, RZ ;  /* 0xcd9e8d57c2c27825 */ /* 0x000fc800078e00ff */
[----:B------:R-:W-:Y:S01]  /*2050*/  IMAD.WIDE.U32 R136, R137, -0x2daee0ad, RZ ;  /* 0xd2511f5389887825 */ /* 0x000fe200078e00ff */
[----:B------:R-:W-:-:S03]  /*2060*/  MOV R2, R194 ;  /* 0x000000c200027202 */ /* 0x000fc60000000f00 */
[----:B------:R-:W-:Y:S01]  /*2070*/  VIADD R7, R196, 0x8ff34781 ;  /* 0x8ff34781c4077836 */ /* 0x000fe20000000000 */
[----:B------:R-:W-:Y:S01]  /*2080*/  LOP3.LUT R8, R143, R6, R137, 0x96, !PT ;  /* 0x000000068f087212 */ /* 0x000fe200078e9689 */
[----:B------:R-:W-:Y:S02]  /*2090*/  HFMA2 R143, -RZ, RZ, 0, 0 ;  /* 0x00000000ff8f7431 */ /* 0x000fe400000001ff */
[----:B------:R-:W-:Y:S01]  /*20a0*/  IMAD.MOV.U32 R6, RZ, RZ, R200 ;  /* 0x000000ffff067224 */ /* 0x000fe200078e00c8 */
[----:B------:R-:W-:Y:S01]  /*20b0*/  LOP3.LUT R7, R7, R198, R195, 0x96, !PT ;  /* 0x000000c607077212 */ /* 0x000fe200078e96c3 */
[----:B------:R-:W-:-:S07]  /*20c0*/  IMAD.MOV.U32 R200, RZ, RZ, R136 ;  /* 0x000000ffffc87224 */ /* 0x000fce00078e0088 */
.L_x_8250:
[----:B------:R-:W-:Y:S05]  /*20d0*/  BSYNC.RECONVERGENT B1 ;  /* 0x0000000000017941 */ /* 0x000fea0003800200 */
.L_x_8249:
        /* <DEDUP_REMOVED lines=13> */
[----:B------:R-:W-:-:S04]  /*21b0*/  IMAD.MOV.U32 R6, RZ, RZ, R2 ;  /* 0x000000ffff067224 */ /* 0x000fc800078e0002 */
        /* <DEDUP_REMOVED lines=11> */
.L_x_8256:
        /* <DEDUP_REMOVED lines=13> */
.L_x_8258:
[----:B------:R-:W-:Y:S05]  /*2340*/  BSYNC.RECONVERGENT B2 ;  /* 0x0000000000027941 */ /* 0x000fea0003800200 */
.L_x_8257:
[----:B------:R-:W-:Y:S01]  /*2350*/  IMAD.WIDE.U32 R6, R4, -0x326172a9, RZ ;  /* 0xcd9e8d5704067825 */ /* 0x000fe200078e00ff */
[----:B------:R-:W-:Y:S02]  /*2360*/  LOP3.LUT R194, R3, R209, R197, 0x96, !PT ;  /* 0x000000d103c27212 */ /* 0x000fe400078e96c5 */
[C---:B------:R-:W-:Y:S01]  /*2370*/  IADD3 R143, PT, PT, R197.reuse, -0x4498517b, RZ ;  /* 0xbb67ae85c58f7810 */ /* 0x040fe20007ffe0ff */
[----:B------:R-:W-:Y:S01]  /*2380*/  VIADD R163, R197, 0x76cf5d0a ;  /* 0x76cf5d0ac5a37836 */ /* 0x000fe20000000000 */
[----:B------:R-:W-:Y:S01]  /*2390*/  LOP3.LUT R198, R5, R7, R196, 0x96, !PT ;  /* 0x0000000705c67212 */ /* 0x000fe200078e96c4 */
[----:B------:R-:W-:-:S04]  /*23a0*/  IMAD.WIDE.U32 R194, R194, -0x326172a9, RZ ;  /* 0xcd9e8d57c2c27825 */ /* 0x000fc800078e00ff */
[----:B------:R-:W-:Y:S02]  /*23b0*/  VIADD R7, R196, 0x9e3779b9 ;  /* 0x9e3779b9c4077836 */ /* 0x000fe40000000000 */
[----:B------:R-:W-:-:S03]  /*23c0*/  IMAD.WIDE.U32 R198, R198, -0x2daee0ad, RZ ;  /* 0xd2511f53c6c67825 */ /* 0x000fc600078e00ff */
[----:B------:R-:W-:Y:S01]  /*23d0*/  LOP3.LUT R7, R7, R6, R195, 0x96, !PT ;  /* 0x0000000607077212 */ /* 0x000fe200078e96c3 */
[----:B------:R-:W-:Y:S01]  /*23e0*/  IMAD.MOV.U32 R144, RZ, RZ, RZ ;  /* 0x000000ffff907224 */ /* 0x000fe200078e00ff */
[----:B------:R-:W-:Y:S01]  /*23f0*/  LOP3.LUT R6, R143, R208, R199, 0x96, !PT ;  /* 0x000000d08f067212 */ /* 0x000fe200078e96c7 */
[----:B------:R-:W-:Y:S02]  /*2400*/  VIADD R143, R196, 0x3c6ef372 ;  /* 0x3c6ef372c48f7836 */ /* 0x000fe40000000000 */
[----:B------:R-:W-:-:S04]  /*2410*/  IMAD.WIDE.U32 R208, R7, -0x2daee0ad, RZ ;  /* 0xd2511f5307d07825 */ /* 0x000fc800078e00ff */
[----:B------:R-:W-:Y:S01]  /*2420*/  IMAD.WIDE.U32 R6, R6, -0x326172a9, RZ ;  /* 0xcd9e8d5706067825 */ /* 0x000fe200078e00ff */
[----:B------:R-:W-:-:S04]  /*2430*/  LOP3.LUT R163, R163, R198, R209, 0x96, !PT ;  /* 0x000000c6a3a37212 */ /* 0x000fc800078e96d1 */
        /* <DEDUP_REMOVED lines=8> */
[----:B------:R-:W-:Y:S01]  /*24c0*/  IMAD.WIDE.U32 R208, R7, -0x2daee0ad, RZ ;  /* 0xd2511f5307d07825 */ /* 0x000fe200078e00ff */
[----:B------:R-:W-:-:S03]  /*24d0*/  IADD3 R143, PT, PT, R196, 0x78dde6e4, RZ ;  /* 0x78dde6e4c48f7810 */ /* 0x000fc60007ffe0ff */
[----:B------:R-:W-:Y:S01]  /*24e0*/  IMAD.WIDE.U32 R6, R6, -0x326172a9, RZ ;  /* 0xcd9e8d5706067825 */ /* 0x000fe200078e00ff */
[----:B------:R-:W-:-:S04]  /*24f0*/  LOP3.LUT R163, R163, R198, R209, 0x96, !PT ;  /* 0x000000c6a3a37212 */ /* 0x000fc800078e96d1 */
[----:B------:R-:W-:Y:S01]  /*2500*/  LOP3.LUT R143, R143, R194, R7, 0x96, !PT ;  /* 0x000000c28f8f7212 */ /* 0x000fe200078e9607 */
[----:B------:R-:W-:Y:S01]  /*2510*/  IMAD.WIDE.U32 R194, R163, -0x326172a9, RZ ;  /* 0xcd9e8d57a3c27825 */ /* 0x000fe200078e00ff */
[----:B------:R-:W-:-:S03]  /*2520*/  IADD3 R163, PT, PT, R197, 0x646e171e, RZ ;  /* 0x646e171ec5a37810 */ /* 0x000fc60007ffe0ff */
[----:B------:R-:W-:Y:S02]  /*2530*/  VIADD R7, R196, 0x1715609d ;  /* 0x1715609dc4077836 */ /* 0x000fe40000000000 */
[----:B------:R-:W-:-:S03]  /*2540*/  IMAD.WIDE.U32 R198, R143, -0x2daee0ad, RZ ;  /* 0xd2511f538fc67825 */ /* 0x000fc600078e00ff */
[----:B------:R-:W-:Y:S01]  /*2550*/  LOP3.LUT R7, R7, R6, R195, 0x96, !PT ;  /* 0x0000000607077212 */ /* 0x000fe200078e96c3 */
[----:B------:R-:W-:-:S05]  /*2560*/  VIADD R143, R197, 0xa9066899 ;  /* 0xa9066899c58f7836 */ /* 0x000fca0000000000 */
[----:B------:R-:W-:Y:S01]  /*2570*/  LOP3.LUT R6, R143, R208, R199, 0x96, !PT ;  /* 0x000000d08f067212 */ /* 0x000fe200078e96c7 */
[----:B------:R-:W-:-:S04]  /*2580*/  IMAD.WIDE.U32 R208, R7, -0x2daee0ad, RZ ;  /* 0xd2511f5307d07825 */ /* 0x000fc800078e00ff */
[----:B------:R-:W-:Y:S01]  /*2590*/  IMAD.WIDE.U32 R6, R6, -0x326172a9, RZ ;  /* 0xcd9e8d5706067825 */ /* 0x000fe200078e00ff */
[----:B------:R-:W-:-:S03]  /*25a0*/  LOP3.LUT R163, R163, R198, R209, 0x96, !PT ;  /* 0x000000c6a3a37212 */ /* 0x000fc600078e96d1 */
[----:B------:R-:W-:-:S05]  /*25b0*/  VIADD R143, R196, 0xb54cda56 ;  /* 0xb54cda56c48f7836 */ /* 0x000fca0000000000 */
[----:B------:R-:W-:Y:S01]  /*25c0*/  LOP3.LUT R143, R143, R194, R7, 0x96, !PT ;  /* 0x000000c28f8f7212 */ /* 0x000fe200078e9607 */
[----:B------:R-:W-:-:S04]  /*25d0*/  IMAD.WIDE.U32 R194, R163, -0x326172a9, RZ ;  /* 0xcd9e8d57a3c27825 */ /* 0x000fc800078e00ff */
[----:B------:R-:W-:Y:S01]  /*25e0*/  IMAD.WIDE.U32 R198, R143, -0x2daee0ad, RZ ;  /* 0xd2511f538fc67825 */ /* 0x000fe200078e00ff */
[----:B------:R-:W-:-:S03]  /*25f0*/  IADD3 R143, PT, PT, R197, 0x1fd5c5a3, RZ ;  /* 0x1fd5c5a3c58f7810 */ /* 0x000fc60007ffe0ff */
[C---:B------:R-:W-:Y:S01]  /*2600*/  VIADD R7, R196.reuse, 0x5384540f ;  /* 0x5384540fc4077836 */ /* 0x040fe20000000000 */
[----:B------:R-:W-:Y:S01]  /*2610*/  LOP3.LUT R208, R143, R208, R199, 0x96, !PT ;  /* 0x000000d08fd07212 */ /* 0x000fe200078e96c7 */
[----:B------:R-:W-:Y:S02]  /*2620*/  VIADD R143, R196, 0xf1bbcdc8 ;  /* 0xf1bbcdc8c48f7836 */ /* 0x000fe40000000000 */
[----:B------:R-:W-:Y:S01]  /*2630*/  VIADD R163, R197, 0xdb3d7428 ;  /* 0xdb3d7428c5a37836 */ /* 0x000fe20000000000 */
[----:B------:R-:W-:Y:S01]  /*2640*/  LOP3.LUT R7, R7, R6, R195, 0x96, !PT ;  /* 0x0000000607077212 */ /* 0x000fe200078e96c3 */
[----:B------:R-:W-:-:S04]  /*2650*/  IMAD.WIDE.U32 R208, R208, -0x326172a9, RZ ;  /* 0xcd9e8d57d0d07825 */ /* 0x000fc800078e00ff */
        /* <DEDUP_REMOVED lines=8> */
[----:B------:R-:W-:Y:S01]  /*26e0*/  MOV R6, R200 ;  /* 0x000000c800067202 */ /* 0x000fe20000000f00 */
[----:B------:R-:W-:Y:S01]  /*26f0*/  IMAD.MOV.U32 R2, RZ, RZ, R198 ;  /* 0x000000ffff027224 */ /* 0x000fe200078e00c6 */
[----:B------:R-:W-:Y:S01]  /*2700*/  LOP3.LUT R7, R7, R208, R199, 0x96, !PT ;  /* 0x000000d007077212 */ /* 0x000fe200078e96c7 */
[----:B------:R-:W-:-:S07]  /*2710*/  IMAD.MOV.U32 R200, RZ, RZ, R194 ;  /* 0x000000ffffc87224 */ /* 0x000fce00078e00c2 */
.L_x_8255:
[----:B------:R-:W-:Y:S05]  /*2720*/  BSYNC.RECONVERGENT B1 ;  /* 0x0000000000017941 */ /* 0x000fea0003800200 */
.L_x_8254:
[----:B------:R-:W-:Y:S01]  /*2730*/  I2FP.F32.U32 R143, R6 ;  /* 0x00000006008f7245 */ /* 0x000fe20000201000 */
[----:B------:R-:W-:Y:S01]  /*2740*/  HADD2.F32 R128, -RZ, R129.H0_H0 ;  /* 0x20000081ff807230 */ /* 0x000fe20000004100 */
[----:B------:R-:W-:Y:S01]  /*2750*/  ISETP.NE.AND P2, PT, R144, 0x1, PT ;  /* 0x000000019000780c */ /* 0x000fe20003f45270 */
[----:B------:R-:W-:Y:S01]  /*2760*/  BSSY.RECONVERGENT B1, `(.L_x_8259) ;  /* 0x0000061000017945 */ /* 0x000fe20003800200 */
[----:B------:R-:W-:Y:S01]  /*2770*/  LOP3.LUT R9, R9, 0xfffffffb, RZ, 0xc0, !PT ;  /* 0xfffffffb09097812 */ /* 0x000fe200078ec0ff */
[----:B------:R-:W-:Y:S01]  /*2780*/  FFMA.FTZ R6, R143, R206, 1.1641532182693481445e-10 ;  /* 0x2f0000008f067423 */ /* 0x000fe200000100ce */
[----:B------:R-:W-:Y:S01]  /*2790*/  FMUL.FTZ R128, R128, R183 ;  /* 0x000000b780807220 */ /* 0x000fe20000410000 */
[----:B------:R-:W-:Y:S02]  /*27a0*/  @P1 HADD2.F32 R143, -RZ, R41.H0_H0 ;  /* 0x20000029ff8f1230 */ /* 0x000fe40000004100 */
[----:B------:R-:W-:Y:S01]  /*27b0*/  HFMA2 R163, -RZ, RZ, 0, 1.1920928955078125e-07 ;  /* 0x00000002ffa37431 */ /* 0x000fe200000001ff */
[----:B------:R-:W-:Y:S01]  /*27c0*/  FSETP.GTU.FTZ.AND P3, PT, R6, R205, PT ;  /* 0x000000cd0600720b */ /* 0x000fe20003f7c000 */
[----:B------:R-:W-:-:S03]  /*27d0*/  IMAD.MOV.U32 R6, RZ, RZ, R2 ;  /* 0x000000ffff067224 */ /* 0x000fc600078e0002 */
        /* <DEDUP_REMOVED lines=14> */
.L_x_8261:
        /* <DEDUP_REMOVED lines=13> */
.L_x_8263:
[----:B------:R-:W-:Y:S05]  /*2990*/  BSYNC.RECONVERGENT B2 ;  /* 0x0000000000027941 */ /* 0x000fea0003800200 */
.L_x_8262:
[----:B------:R-:W-:Y:S01]  /*29a0*/  IMAD.WIDE.U32 R6, R4, -0x326172a9, RZ ;  /* 0xcd9e8d5704067825 */ /* 0x000fe200078e00ff */
[----:B------:R-:W-:Y:S02]  /*29b0*/  LOP3.LUT R194, R3, R209, R197, 0x96, !PT ;  /* 0x000000d103c27212 */ /* 0x000fe400078e96c5 */
[C---:B------:R-:W-:Y:S01]  /*29c0*/  IADD3 R163, PT, PT, R197.reuse, 0x76cf5d0a, RZ ;  /* 0x76cf5d0ac5a37810 */ /* 0x040fe20007ffe0ff */
[----:B------:R-:W-:Y:S01]  /*29d0*/  VIADD R143, R197, 0xbb67ae85 ;  /* 0xbb67ae85c58f7836 */ /* 0x000fe20000000000 */
        /* <DEDUP_REMOVED lines=9> */
[----:B------:R-:W-:-:S04]  /*2a70*/  LOP3.LUT R163, R163, R198, R209, 0x96, !PT ;  /* 0x000000c6a3a37212 */ /* 0x000fc800078e96d1 */
[----:B------:R-:W-:Y:S01]  /*2a80*/  LOP3.LUT R143, R143, R194, R7, 0x96, !PT ;  /* 0x000000c28f8f7212 */ /* 0x000fe200078e9607 */
[----:B------:R-:W-:-:S04]  /*2a90*/  IMAD.WIDE.U32 R194, R163, -0x326172a9, RZ ;  /* 0xcd9e8d57a3c27825 */ /* 0x000fc800078e00ff */
[C---:B------:R-:W-:Y:S02]  /*2aa0*/  VIADD R7, R196.reuse, 0xdaa66d2b ;  /* 0xdaa66d2bc4077836 */ /* 0x040fe40000000000 */
[----:B------:R-:W-:Y:S01]  /*2ab0*/  IMAD.WIDE.U32 R198, R143, -0x2daee0ad, RZ ;  /* 0xd2511f538fc67825 */ /* 0x000fe200078e00ff */
[----:B------:R-:W-:Y:S02]  /*2ac0*/  IADD3 R143, PT, PT, R197, 0x32370b8f, RZ ;  /* 0x32370b8fc58f7810 */ /* 0x000fe40007ffe0ff */
        /* <DEDUP_REMOVED lines=11> */
[----:B------:R-:W-:-:S03]  /*2b80*/  LOP3.LUT R7, R7, R6, R195, 0x96, !PT ;  /* 0x0000000607077212 */ /* 0x000fc600078e96c3 */
[C---:B------:R-:W-:Y:S02]  /*2b90*/  VIADD R143, R197.reuse, 0xa9066899 ;  /* 0xa9066899c58f7836 */ /* 0x040fe40000000000 */
        /* <DEDUP_REMOVED lines=9> */
[----:B------:R-:W-:-:S04]  /*2c30*/  IMAD.WIDE.U32 R198, R143, -0x2daee0ad, RZ ;  /* 0xd2511f538fc67825 */ /* 0x000fc800078e00ff */
[----:B------:R-:W-:Y:S02]  /*2c40*/  VIADD R143, R197, 0x1fd5c5a3 ;  /* 0x1fd5c5a3c58f7836 */ /* 0x000fe40000000000 */
[----:B------:R-:W-:-:S03]  /*2c50*/  VIADD R7, R196, 0x5384540f ;  /* 0x5384540fc4077836 */ /* 0x000fc60000000000 */
[----:B------:R-:W-:Y:S01]  /*2c60*/  LOP3.LUT R208, R143, R208, R199, 0x96, !PT ;  /* 0x000000d08fd07212 */ /* 0x000fe200078e96c7 */
[----:B------:R-:W-:Y:S01]  /*2c70*/  VIADD R143, R196, 0xf1bbcdc8 ;  /* 0xf1bbcdc8c48f7836 */ /* 0x000fe20000000000 */
[----:B------:R-:W-:-:S03]  /*2c80*/  LOP3.LUT R7, R7, R6, R195, 0x96, !PT ;  /* 0x0000000607077212 */ /* 0x000fc600078e96c3 */
[----:B------:R-:W-:-:S04]  /*2c90*/  IMAD.WIDE.U32 R208, R208, -0x326172a9, RZ ;  /* 0xcd9e8d57d0d07825 */ /* 0x000fc800078e00ff */
[----:B------:R-:W-:Y:S01]  /*2ca0*/  IMAD.WIDE.U32 R6, R7, -0x2daee0ad, RZ ;  /* 0xd2511f5307067825 */ /* 0x000fe200078e00ff */
[----:B------:R-:W-:Y:S02]  /*2cb0*/  LOP3.LUT R194, R143, R194, R209, 0x96, !PT ;  /* 0x000000c28fc27212 */ /* 0x000fe400078e96d1 */
[----:B------:R-:W-:Y:S02]  /*2cc0*/  IADD3 R143, PT, PT, R197, -0x695add53, RZ ;  /* 0x96a522adc58f7810 */ /* 0x000fe40007ffe0ff */
[----:B------:R-:W-:Y:S01]  /*2cd0*/  LOP3.LUT R198, R163, R198, R7, 0x96, !PT ;  /* 0x000000c6a3c67212 */ /* 0x000fe200078e9607 */
[----:B------:R-:W-:-:S04]  /*2ce0*/  IMAD.WIDE.U32 R194, R194, -0x2daee0ad, RZ ;  /* 0xd2511f53c2c27825 */ /* 0x000fc800078e00ff */
[----:B------:R-:W-:Y:S01]  /*2cf0*/  IMAD.WIDE.U32 R198, R198, -0x326172a9, RZ ;  /* 0xcd9e8d57c6c67825 */ /* 0x000fe200078e00ff */
[----:B------:R-:W-:-:S03]  /*2d00*/  LOP3.LUT R8, R143, R6, R195, 0x96, !PT ;  /* 0x000000068f087212 */ /* 0x000fc600078e96c3 */
[----:B------:R-:W-:Y:S02]  /*2d10*/  VIADD R7, R196, 0x8ff34781 ;  /* 0x8ff34781c4077836 */ /* 0x000fe40000000000 */
[----:B------:R-:W-:Y:S01]  /*2d20*/  IMAD.MOV.U32 R6, RZ, RZ, R200 ;  /* 0x000000ffff067224 */ /* 0x000fe200078e00c8 */
[----:B------:R-:W-:Y:S01]  /*2d30*/  MOV R200, R194 ;  /* 0x000000c200c87202 */ /* 0x000fe20000000f00 */
[----:B------:R-:W-:Y:S01]  /*2d40*/  IMAD.MOV.U32 R2, RZ, RZ, R198 ;  /* 0x000000ffff027224 */ /* 0x000fe200078e00c6 */
[----:B------:R-:W-:Y:S01]  /*2d50*/  LOP3.LUT R7, R7, R208, R199, 0x96, !PT ;  /* 0x000000d007077212 */ /* 0x000fe200078e96c7 */
[----:B------:R-:W-:-:S07]  /*2d60*/  IMAD.MOV.U32 R163, RZ, RZ, RZ ;  /* 0x000000ffffa37224 */ /* 0x000fce00078e00ff */
.L_x_8260:
[----:B------:R-:W-:Y:S05]  /*2d70*/  BSYNC.RECONVERGENT B1 ;  /* 0x0000000000017941 */ /* 0x000fea0003800200 */
.L_x_8259:
[----:B------:R-:W-:Y:S01]  /*2d80*/  I2FP.F32.U32 R143, R6 ;  /* 0x00000006008f7245 */ /* 0x000fe20000201000 */
[----:B------:R-:W-:Y:S01]  /*2d90*/  HADD2.F32 R128, -RZ, R129.H1_H1 ;  /* 0x30000081ff807230 */ /* 0x000fe20000004100 */
[----:B------:R-:W-:Y:S01]  /*2da0*/  LOP3.LUT R9, R9, 0xfffffffd, RZ, 0xc0, !PT ;  /* 0xfffffffd09097812 */ /* 0x000fe200078ec0ff */
[----:B------:R-:W-:Y:S01]  /*2db0*/  BSSY.RECONVERGENT B1, `(.L_x_8264) ;  /* 0x0000061000017945 */ /* 0x000fe20003800200 */
[----:B------:R-:W-:Y:S02]  /*2dc0*/  IMAD.MOV.U32 R164, RZ, RZ, 0x2 ;  /* 0x00000002ffa47424 */ /* 0x000fe400078e00ff */
[----:B------:R-:W-:Y:S01]  /*2dd0*/  FFMA.FTZ R6, R143, R206, 1.1641532182693481445e-10 ;  /* 0x2f0000008f067423 */ /* 0x000fe200000100ce */
[----:B------:R-:W-:-:S04]  /*2de0*/  FMUL.FTZ R128, R128, R183 ;  /* 0x000000b780807220 */ /* 0x000fc80000410000 */
[----:B------:R-:W-:Y:S01]  /*2df0*/  FSETP.GTU.FTZ.AND P2, PT, R6, R205, PT ;  /* 0x000000cd0600720b */ /* 0x000fe20003f5c000 */
[----:B------:R-:W-:-:S03]  /*2e00*/  @P1 HADD2.F32 R6, -RZ, R41.H1_H1 ;  /* 0x30000029ff061230 */ /* 0x000fc60000004100 */
[----:B------:R-:W-:Y:S02]  /*2e10*/  FSEL R143, R128, RZ, !P2 ;  /* 0x000000ff808f7208 */ /* 0x000fe40005000000 */
[----:B------:R-:W-:Y:S02]  /*2e20*/  PLOP3.LUT P3, PT, P2, PT, PT, 0x8, 0x80 ;  /* 0x000000000080781c */ /* 0x000fe4000176e170 */
[----:B------:R-:W-:Y:S01]  /*2e30*/  ISETP.NE.AND P2, PT, R163, 0x1, PT ;  /* 0x00000001a300780c */ /* 0x000fe20003f45270 */
[----:B------:R-:W-:Y:S01]  /*2e40*/  @P1 FADD.FTZ R143, R6, R143 ;  /* 0x0000008f068f1221 */ /* 0x000fe20000010000 */
[----:B------:R-:W-:-:S04]  /*2e50*/  MOV R6, R2 ;  /* 0x0000000200067202 */ /* 0x000fc80000000f00 */
[----:B------:R-:W-:-:S05]  /*2e60*/  F2FP.F16.F32.PACK_AB R204, RZ, R143 ;  /* 0x0000008fffcc723e */ /* 0x000fca00000000ff */
[----:B------:R-:W-:Y:S02]  /*2e70*/  @P3 LOP3.LUT R9, R9, 0x2, RZ, 0xfc, !PT ;  /* 0x0000000209093812 */ /* 0x000fe400078efcff */
        /* <DEDUP_REMOVED lines=9> */
.L_x_8266:
        /* <DEDUP_REMOVED lines=13> */
.L_x_8268:
[----:B------:R-:W-:Y:S05]  /*2fe0*/  BSYNC.RECONVERGENT B2 ;  /* 0x0000000000027941 */ /* 0x000fea0003800200 */
.L_x_8267:
[----:B------:R-:W-:Y:S01]  /*2ff0*/  IMAD.WIDE.U32 R6, R4, -0x326172a9, RZ ;  /* 0xcd9e8d5704067825 */ /* 0x000fe200078e00ff */
[----:B------:R-:W-:-:S03]  /*3000*/  LOP3.LUT R128, R3, R199, R197, 0x96, !PT ;  /* 0x000000c703807212 */ /* 0x000fc600078e96c5 */
[----:B------:R-:W-:Y:S02]  /*3010*/  HFMA2 R164, -RZ, RZ, 0, 0 ;  /* 0x00000000ffa47431 */ /* 0x000fe400000001ff */
        /* <DEDUP_REMOVED lines=55> */
[----:B------:R-:W-:Y:S02]  /*3390*/  IMAD.MOV.U32 R6, RZ, RZ, R200 ;  /* 0x000000ffff067224 */ /* 0x000fe400078e00c8 */
[----:B------:R-:W-:Y:S01]  /*33a0*/  IMAD.MOV.U32 R200, RZ, RZ, R128 ;  /* 0x000000ffffc87224 */ /* 0x000fe200078e0080 */
[----:B------:R-:W-:-:S07]  /*33b0*/  LOP3.LUT R7, R7, R198, R195, 0x96, !PT ;  /* 0x000000c607077212 */ /* 0x000fce00078e96c3 */
.L_x_8265:
[----:B------:R-:W-:Y:S05]  /*33c0*/  BSYNC.RECONVERGENT B1 ;  /* 0x0000000000017941 */ /* 0x000fea0003800200 */
.L_x_8264:
[----:B------:R-:W-:Y:S01]  /*33d0*/  I2FP.F32.U32 R129, R6 ;  /* 0x0000000600817245 */ /* 0x000fe20000201000 */
[----:B------:R-:W-:Y:S01]  /*33e0*/  HADD2.F32 R128, -RZ, R130.H0_H0 ;  /* 0x20000082ff807230 */ /* 0x000fe20000004100 */
[----:B------:R-:W-:Y:S01]  /*33f0*/  ISETP.NE.AND P3, PT, R164, 0x1, PT ;  /* 0x00000001a400780c */ /* 0x000fe20003f65270 */
[----:B------:R-:W-:Y:S01]  /*3400*/  BSSY.RECONVERGENT B1, `(.L_x_8269) ;  /* 0x000005f000017945 */ /* 0x000fe20003800200 */
[----:B------:R-:W-:Y:S02]  /*3410*/  IMAD.MOV.U32 R194, RZ, RZ, 0x2 ;  /* 0x00000002ffc27424 */ /* 0x000fe400078e00ff */
[----:B------:R-:W-:Y:S01]  /*3420*/  FFMA.FTZ R6, R129, R206, 1.1641532182693481445e-10 ;  /* 0x2f00000081067423 */ /* 0x000fe200000100ce */
[----:B------:R-:W-:Y:S01]  /*3430*/  FMUL.FTZ R128, R128, R183 ;  /* 0x000000b780807220 */ /* 0x000fe20000410000 */
[----:B------:R-:W-:-:S03]  /*3440*/  @P1 HADD2.F32 R129, -RZ, R42.H0_H0 ;  /* 0x2000002aff811230 */ /* 0x000fc60000004100 */
        /* <DEDUP_REMOVED lines=15> */
.L_x_8271:
        /* <DEDUP_REMOVED lines=13> */
.L_x_8273:
[----:B------:R-:W-:Y:S05]  /*3610*/  BSYNC.RECONVERGENT B2 ;  /* 0x0000000000027941 */ /* 0x000fea0003800200 */
.L_x_8272:
[----:B------:R-:W-:Y:S01]  /*3620*/  IMAD.WIDE.U32 R6, R4, -0x326172a9, RZ ;  /* 0xcd9e8d5704067825 */ /* 0x000fe200078e00ff */
[----:B------:R-:W-:Y:S02]  /*3630*/  LOP3.LUT R128, R3, R199, R197, 0x96, !PT ;  /* 0x000000c703807212 */ /* 0x000fe400078e96c5 */
[----:B------:R-:W-:Y:S02]  /*3640*/  IADD3 R163, PT, PT, R197, -0x4498517b, RZ ;  /* 0xbb67ae85c5a37810 */ /* 0x000fe40007ffe0ff */
[----:B------:R-:W-:Y:S01]  /*3650*/  LOP3.LUT R194, R5, R7, R196, 0x96, !PT ;  /* 0x0000000705c27212 */ /* 0x000fe200078e96c4 */
[----:B------:R-:W-:-:S04]  /*3660*/  IMAD.WIDE.U32 R128, R128, -0x326172a9, RZ ;  /* 0xcd9e8d5780807825 */ /* 0x000fc800078e00ff */
        /* <DEDUP_REMOVED lines=13> */
[----:B------:R-:W-:Y:S02]  /*3740*/  LOP3.LUT R7, R7, R6, R129, 0x96, !PT ;  /* 0x0000000607077212 */ /* 0x000fe400078e9681 */
[----:B------:R-:W-:Y:S01]  /*3750*/  IADD3 R129, PT, PT, R196, 0x78dde6e4, RZ ;  /* 0x78dde6e4c4817810 */ /* 0x000fe20007ffe0ff */
[----:B------:R-:W-:-:S05]  /*3760*/  VIADD R163, R197, 0x32370b8f ;  /* 0x32370b8fc5a37836 */ /* 0x000fca0000000000 */
        /* <DEDUP_REMOVED lines=20> */
[----:B------:R-:W-:-:S04]  /*38b0*/  IMAD.WIDE.U32 R194, R194, -0x2daee0ad, RZ ;  /* 0xd2511f53c2c27825 */ /* 0x000fc800078e00ff */
[----:B------:R-:W-:Y:S01]  /*38c0*/  VIADD R7, R196, 0x5384540f ;  /* 0x5384540fc4077836 */ /* 0x000fe20000000000 */
[----:B------:R-:W-:Y:S01]  /*38d0*/  LOP3.LUT R198, R163, R198, R195, 0x96, !PT ;  /* 0x000000c6a3c67212 */ /* 0x000fe200078e96c3 */
[----:B------:R-:W-:-:S03]  /*38e0*/  VIADD R163, R197, 0xdb3d7428 ;  /* 0xdb3d7428c5a37836 */ /* 0x000fc60000000000 */
[----:B------:R-:W-:Y:S01]  /*38f0*/  LOP3.LUT R7, R7, R6, R129, 0x96, !PT ;  /* 0x0000000607077212 */ /* 0x000fe200078e9681 */
[----:B------:R-:W-:-:S04]  /*3900*/  IMAD.WIDE.U32 R198, R198, -0x326172a9, RZ ;  /* 0xcd9e8d57c6c67825 */ /* 0x000fc800078e00ff */
[----:B------:R-:W-:Y:S02]  /*3910*/  VIADD R129, R196, 0xf1bbcdc8 ;  /* 0xf1bbcdc8c4817836 */ /* 0x000fe40000000000 */
[----:B------:R-:W-:-:S03]  /*3920*/  IMAD.WIDE.U32 R6, R7, -0x2daee0ad, RZ ;  /* 0xd2511f5307067825 */ /* 0x000fc600078e00ff */
[----:B------:R-:W-:Y:S02]  /*3930*/  LOP3.LUT R129, R129, R128, R199, 0x96, !PT ;  /* 0x0000008081817212 */ /* 0x000fe400078e96c7 */
[----:B------:R-:W-:Y:S01]  /*3940*/  LOP3.LUT R194, R163, R194, R7, 0x96, !PT ;  /* 0x000000c2a3c27212 */ /* 0x000fe200078e9607 */
[----:B------:R-:W-:Y:S01]  /*3950*/  VIADD R163, R197, 0x96a522ad ;  /* 0x96a522adc5a37836 */ /* 0x000fe20000000000 */
[----:B------:R-:W-:Y:S01]  /*3960*/  IADD3 R7, PT, PT, R196, -0x700cb87f, RZ ;  /* 0x8ff34781c4077810 */ /* 0x000fe20007ffe0ff */
[----:B------:R-:W-:-:S04]  /*3970*/  IMAD.WIDE.U32 R128, R129, -0x2daee0ad, RZ ;  /* 0xd2511f5381807825 */ /* 0x000fc800078e00ff */
[----:B------:R-:W-:Y:S01]  /*3980*/  IMAD.WIDE.U32 R194, R194, -0x326172a9, RZ ;  /* 0xcd9e8d57c2c27825 */ /* 0x000fe200078e00ff */
[----:B------:R-:W-:Y:S02]  /*3990*/  LOP3.LUT R8, R163, R6, R129, 0x96, !PT ;  /* 0x00000006a3087212 */ /* 0x000fe400078e9681 */
[----:B------:R-:W-:Y:S01]  /*39a0*/  MOV R6, R200 ;  /* 0x000000c800067202 */ /* 0x000fe20000000f00 */
[----:B------:R-:W-:Y:S01]  /*39b0*/  IMAD.MOV.U32 R2, RZ, RZ, R194 ;  /* 0x000000ffff027224 */ /* 0x000fe200078e00c2 */
[----:B------:R-:W-:Y:S01]  /*39c0*/  LOP3.LUT R7, R7, R198, R195, 0x96, !PT ;  /* 0x000000c607077212 */ /* 0x000fe200078e96c3 */
[----:B------:R-:W-:Y:S02]  /*39d0*/  IMAD.MOV.U32 R200, RZ, RZ, R128 ;  /* 0x000000ffffc87224 */ /* 0x000fe400078e0080 */
[----:B------:R-:W-:-:S07]  /*39e0*/  IMAD.MOV.U32 R194, RZ, RZ, RZ ;  /* 0x000000ffffc27224 */ /* 0x000fce00078e00ff */
.L_x_8270:
[----:B------:R-:W-:Y:S05]  /*39f0*/  BSYNC.RECONVERGENT B1 ;  /* 0x0000000000017941 */ /* 0x000fea0003800200 */
.L_x_8269:
        /* <DEDUP_REMOVED lines=23> */
.L_x_8276:
        /* <DEDUP_REMOVED lines=13> */
.L_x_8278:
[----:B------:R-:W-:Y:S05]  /*3c40*/  BSYNC.RECONVERGENT B2 ;  /* 0x0000000000027941 */ /* 0x000fea0003800200 */
.L_x_8277:
[----:B------:R-:W-:Y:S01]  /*3c50*/  IMAD.WIDE.U32 R6, R4, -0x326172a9, RZ ;  /* 0xcd9e8d5704067825 */ /* 0x000fe200078e00ff */
[----:B------:R-:W-:-:S03]  /*3c60*/  LOP3.LUT R128, R3, R199, R197, 0x96, !PT ;  /* 0x000000c703807212 */ /* 0x000fc600078e96c5 */
[----:B------:R-:W-:Y:S01]  /*3c70*/  VIADD R199, R197, 0xbb67ae85 ;  /* 0xbb67ae85c5c77836 */ /* 0x000fe20000000000 */
[----:B------:R-:W-:Y:S01]  /*3c80*/  LOP3.LUT R194, R5, R7, R196, 0x96, !PT ;  /* 0x0000000705c27212 */ /* 0x000fe200078e96c4 */
[----:B------:R-:W-:-:S04]  /*3c90*/  IMAD.WIDE.U32 R128, R128, -0x326172a9, RZ ;  /* 0xcd9e8d5780807825 */ /* 0x000fc800078e00ff */
[----:B------:R-:W-:Y:S02]  /*3ca0*/  VIADD R7, R196, 0x9e3779b9 ;  /* 0x9e3779b9c4077836 */ /* 0x000fe40000000000 */
[----:B------:R-:W-:-:S03]  /*3cb0*/  IMAD.WIDE.U32 R194, R194, -0x2daee0ad, RZ ;  /* 0xd2511f53c2c27825 */ /* 0x000fc600078e00ff */
[----:B------:R-:W-:Y:S01]  /*3cc0*/  LOP3.LUT R7, R7, R6, R129, 0x96, !PT ;  /* 0x0000000607077212 */ /* 0x000fe200078e9681 */
[----:B------:R-:W-:Y:S01]  /*3cd0*/  VIADD R129, R196, 0x3c6ef372 ;  /* 0x3c6ef372c4817836 */ /* 0x000fe20000000000 */
[----:B------:R-:W-:Y:S02]  /*3ce0*/  LOP3.LUT R6, R199, R198, R195, 0x96, !PT ;  /* 0x000000c6c7067212 */ /* 0x000fe400078e96c3 */
[----:B------:R-:W-:Y:S01]  /*3cf0*/  IADD3 R195, PT, PT, R197, 0x76cf5d0a, RZ ;  /* 0x76cf5d0ac5c37810 */ /* 0x000fe20007ffe0ff */
[----:B------:R-:W-:-:S04]  /*3d00*/  IMAD.WIDE.U32 R198, R7, -0x2daee0ad, RZ ;  /* 0xd2511f5307c67825 */ /* 0x000fc800078e00ff */
[----:B------:R-:W-:Y:S01]  /*3d10*/  IMAD.WIDE.U32 R6, R6, -0x326172a9, RZ ;  /* 0xcd9e8d5706067825 */ /* 0x000fe200078e00ff */
[----:B------:R-:W-:Y:S02]  /*3d20*/  LOP3.LUT R195, R195, R194, R199, 0x96, !PT ;  /* 0x000000c2c3c37212 */ /* 0x000fe400078e96c7 */
[----:B------:R-:W-:Y:S02]  /*3d30*/  IADD3 R199, PT, PT, R197, 0x32370b8f, RZ ;  /* 0x32370b8fc5c77810 */ /* 0x000fe40007ffe0ff */
        /* <DEDUP_REMOVED lines=41> */
[----:B------:R-:W-:Y:S01]  /*3fd0*/  IMAD.MOV.U32 R2, RZ, RZ, R194 ;  /* 0x000000ffff027224 */ /* 0x000fe200078e00c2 */
[----:B------:R-:W-:Y:S01]  /*3fe0*/  LOP3.LUT R8, R199, R6, R129, 0x96, !PT ;  /* 0x00000006c7087212 */ /* 0x000fe200078e9681 */
[----:B------:R-:W-:Y:S01]  /*3ff0*/  IMAD.MOV.U32 R6, RZ, RZ, R200 ;  /* 0x000000ffff067224 */ /* 0x000fe200078e00c8 */
[----:B------:R-:W-:Y:S01]  /*4000*/  MOV R200, R128 ;  /* 0x0000008000c87202 */ /* 0x000fe20000000f00 */
[----:B------:R-:W-:-:S07]  /*4010*/  IMAD.MOV.U32 R195, RZ, RZ, RZ ;  /* 0x000000ffffc37224 */ /* 0x000fce00078e00ff */
.L_x_8275:
[----:B------:R-:W-:Y:S05]  /*4020*/  BSYNC.RECONVERGENT B1 ;  /* 0x0000000000017941 */ /* 0x000fea0003800200 */
.L_x_8274:
[----:B------:R-:W-:Y:S01]  /*4030*/  I2FP.F32.U32 R129, R6 ;  /* 0x0000000600817245 */ /* 0x000fe20000201000 */
[----:B------:R-:W-:Y:S01]  /*4040*/  HADD2.F32 R128, -RZ, R131.H0_H0 ;  /* 0x20000083ff807230 */ /* 0x000fe20000004100 */
[----:B------:R-:W-:Y:S01]  /*4050*/  ISETP.NE.AND P5, PT, R195, 0x1, PT ;  /* 0x00000001c300780c */ /* 0x000fe20003fa5270 */
[----:B------:R-:W-:Y:S02]  /*4060*/  BSSY.RECONVERGENT B1, `(.L_x_8279) ;  /* 0x000005f000017945 */ /* 0x000fe40003800200 */
[----:B------:R-:W-:Y:S01]  /*4070*/  FFMA.FTZ R6, R129, R206, 1.1641532182693481445e-10 ;  /* 0x2f00000081067423 */ /* 0x000fe200000100ce */
[----:B------:R-:W-:Y:S01]  /*4080*/  FMUL.FTZ R128, R128, R183 ;  /* 0x000000b780807220 */ /* 0x000fe20000410000 */
[----:B------:R-:W-:-:S03]  /*4090*/  @P1 HADD2.F32 R129, -RZ, R43.H0_H0 ;  /* 0x2000002bff811230 */ /* 0x000fc60000004100 */
[----:B------:R-:W-:Y:S01]  /*40a0*/  FSETP.GTU.FTZ.AND P4, PT, R6, R205, PT ;  /* 0x000000cd0600720b */ /* 0x000fe20003f9c000 */
[----:B------:R-:W-:-:S03]  /*40b0*/  IMAD.MOV.U32 R6, RZ, RZ, 0x2 ;  /* 0x00000002ff067424 */ /* 0x000fc600078e00ff */
        /* <DEDUP_REMOVED lines=14> */
.L_x_8281:
        /* <DEDUP_REMOVED lines=13> */
.L_x_8283:
[----:B------:R-:W-:Y:S05]  /*4270*/  BSYNC.RECONVERGENT B2 ;  /* 0x0000000000027941 */ /* 0x000fea0003800200 */
.L_x_8282:
        /* <DEDUP_REMOVED lines=47> */
[----:B------:R-:W-:-:S04]  /*4570*/  IMAD.WIDE.U32 R198, R199, -0x326172a9, RZ ;  /* 0xcd9e8d57c7c67825 */ /* 0x000fc800078e00ff */
[----:B------:R-:W-:Y:S01]  /*4580*/  VIADD R195, R197, 0xdb3d7428 ;  /* 0xdb3d7428c5c37836 */ /* 0x000fe20000000000 */
[----:B------:R-:W-:Y:S01]  /*4590*/  LOP3.LUT R129, R129, R128, R199, 0x96, !PT ;  /* 0x0000008081817212 */ /* 0x000fe200078e96c7 */
[----:B------:R-:W-:-:S03]  /*45a0*/  VIADD R199, R197, 0x96a522ad ;  /* 0x96a522adc5c77836 */ /* 0x000fc60000000000 */
[----:B------:R-:W-:Y:S01]  /*45b0*/  LOP3.LUT R195, R195, R194, R7, 0x96, !PT ;  /* 0x000000c2c3c37212 */ /* 0x000fe200078e9607 */
[----:B------:R-:W-:-:S04]  /*45c0*/  IMAD.WIDE.U32 R128, R129, -0x2daee0ad, RZ ;  /* 0xd2511f5381807825 */ /* 0x000fc800078e00ff */
[----:B------:R-:W-:Y:S01]  /*45d0*/  IMAD.WIDE.U32 R194, R195, -0x326172a9, RZ ;  /* 0xcd9e8d57c3c27825 */ /* 0x000fe200078e00ff */
[----:B------:R-:W-:-:S03]  /*45e0*/  LOP3.LUT R8, R199, R6, R129, 0x96, !PT ;  /* 0x00000006c7087212 */ /* 0x000fc600078e9681 */
[----:B------:R-:W-:Y:S02]  /*45f0*/  HFMA2 R6, -RZ, RZ, 0, 0 ;  /* 0x00000000ff067431 */ /* 0x000fe400000001ff */
[----:B------:R-:W-:Y:S01]  /*4600*/  VIADD R7, R196, 0x8ff34781 ;  /* 0x8ff34781c4077836 */ /* 0x000fe20000000000 */
[----:B------:R-:W-:Y:S01]  /*4610*/  MOV R2, R194 ;  /* 0x000000c200027202 */ /* 0x000fe20000000f00 */
[----:B------:R-:W-:Y:S02]  /*4620*/  IMAD.MOV.U32 R129, RZ, RZ, R200 ;  /* 0x000000ffff817224 */ /* 0x000fe400078e00c8 */
[----:B------:R-:W-:Y:S01]  /*4630*/  IMAD.MOV.U32 R200, RZ, RZ, R128 ;  /* 0x000000ffffc87224 */ /* 0x000fe200078e0080 */
[----:B------:R-:W-:-:S07]  /*4640*/  LOP3.LUT R7, R7, R198, R195, 0x96, !PT ;  /* 0x000000c607077212 */ /* 0x000fce00078e96c3 */
.L_x_8280:
[----:B------:R-:W-:Y:S05]  /*4650*/  BSYNC.RECONVERGENT B1 ;  /* 0x0000000000017941 */ /* 0x000fea0003800200 */
.L_x_8279:
[----:B------:R-:W-:Y:S01]  /*4660*/  I2FP.F32.U32 R129, R129 ;  /* 0x0000008100817245 */ /* 0x000fe20000201000 */
[----:B------:R-:W-:Y:S01]  /*4670*/  HADD2.F32 R128, -RZ, R131.H1_H1 ;  /* 0x30000083ff807230 */ /* 0x000fe20000004100 */
[----:B------:R-:W-:Y:S01]  /*4680*/  PRMT R130, R207, 0x5410, R130 ;  /* 0x00005410cf827816 */ /* 0x000fe20000000082 */
[----:B------:R-:W-:Y:S02]  /*4690*/  @P1 HADD2.F32 R194, -RZ, R43.H1_H1 ;  /* 0x3000002bffc21230 */ /* 0x000fe40000004100 */
[----:B------:R-:W-:Y:S01]  /*46a0*/  FFMA.FTZ R206, R129, R206, 1.1641532182693481445e-10 ;  /* 0x2f00000081ce7423 */ /* 0x000fe200000100ce */
[----:B------:R-:W-:Y:S01]  /*46b0*/  FMUL.FTZ R128, R128, R183 ;  /* 0x000000b780807220 */ /* 0x000fe20000410000 */
[----:B------:R-:W-:-:S03]  /*46c0*/  PRMT R129, R203, 0x5410, R204 ;  /* 0x00005410cb817816 */ /* 0x000fc600000000cc */
[----:B------:R-:W-:-:S04]  /*46d0*/  FSETP.GTU.FTZ.AND P5, PT, R206, R205, PT ;  /* 0x000000cdce00720b */ /* 0x000fc80003fbc000 */
[----:B------:R-:W-:Y:S02]  /*46e0*/  FSEL R183, R128, RZ, !P5 ;  /* 0x000000ff80b77208 */ /* 0x000fe40006800000 */
[----:B------:R-:W-:Y:S02]  /*46f0*/  PLOP3.LUT P5, PT, P5, PT, PT, 0x8, 0x80 ;  /* 0x000000000080781c */ /* 0x000fe40002fae170 */
[----:B------:R-:W-:Y:S01]  /*4700*/  PRMT R128, R201, 0x5410, R202 ;  /* 0x00005410c9807816 */ /* 0x000fe200000000ca */
[----:B------:R-:W-:-:S05]  /*4710*/  @P1 FADD.FTZ R183, R194, R183 ;  /* 0x000000b7c2b71221 */ /* 0x000fca0000010000 */
[----:B------:R-:W-:-:S04]  /*4720*/  F2FP.F16.F32.PACK_AB R131, RZ, R183 ;  /* 0x000000b7ff83723e */ /* 0x000fc800000000ff */
[----:B------:R-:W-:Y:S01]  /*4730*/  PRMT R131, R208, 0x5410, R131 ;  /* 0x00005410d0837816 */ /* 0x000fe20000000083 */
[----:B------:R-:W-:Y:S06]  /*4740*/  BRA `(.L_x_8284) ;  /* 0x0000006000f87947 */ /* 0x000fec0003800000 */
.L_x_8243:
        /* <DEDUP_REMOVED lines=16> */
.L_x_8287:
        /* <DEDUP_REMOVED lines=13> */
.L_x_8289:
[----:B------:R-:W-:Y:S05]  /*4920*/  BSYNC.RECONVERGENT B2 ;  /* 0x0000000000027941 */ /* 0x000fea0003800200 */
.L_x_8288:
[----:B------:R-:W-:Y:S01]  /*4930*/  IMAD.WIDE.U32 R6, R4, -0x326172a9, RZ ;  /* 0xcd9e8d5704067825 */ /* 0x000fe200078e00ff */
[----:B------:R-:W-:Y:S02]  /*4940*/  LOP3.LUT R14, R3, R17, R197, 0x96, !PT ;  /* 0x00000011030e7212 */ /* 0x000fe400078e96c5 */
[----:B------:R-:W-:Y:S02]  /*4950*/  IADD3 R17, PT, PT, R197, -0x4498517b, RZ ;  /* 0xbb67ae85c5117810 */ /* 0x000fe40007ffe0ff */
[----:B------:R-:W-:Y:S01]  /*4960*/  LOP3.LUT R18, R5, R7, R196, 0x96, !PT ;  /* 0x0000000705127212 */ /* 0x000fe200078e96c4 */
[----:B------:R-:W-:Y:S01]  /*4970*/  IMAD.WIDE.U32 R14, R14, -0x326172a9, RZ ;  /* 0xcd9e8d570e0e7825 */ /* 0x000fe200078e00ff */
[----:B------:R-:W-:-:S03]  /*4980*/  MOV R0, R194 ;  /* 0x000000c200007202 */ /* 0x000fc60000000f00 */
        /* <DEDUP_REMOVED lines=51> */
[----:B------:R-:W-:Y:S02]  /*4cc0*/  IMAD.MOV.U32 R2, RZ, RZ, R14 ;  /* 0x000000ffff027224 */ /* 0x000fe400078e000e */
[----:B------:R-:W-:Y:S01]  /*4cd0*/  IMAD.MOV.U32 R14, RZ, RZ, RZ ;  /* 0x000000ffff0e7224 */ /* 0x000fe200078e00ff */
[----:B------:R-:W-:-:S07]  /*4ce0*/  LOP3.LUT R8, R17, R6, R201, 0x96, !PT ;  /* 0x0000000611087212 */ /* 0x000fce00078e96c9 */
.L_x_8286:
[----:B------:R-:W-:Y:S05]  /*4cf0*/  BSYNC.RECONVERGENT B1 ;  /* 0x0000000000017941 */ /* 0x000fea0003800200 */
.L_x_8285:
[----:B------:R-:W0:Y:S01]  /*4d00*/  LDC R21, c[0x0][0x404] ;  /* 0x00010100ff157b82 */ /* 0x000e220000000800 */
[----:B------:R-:W-:Y:S01]  /*4d10*/  I2FP.F32.U32 R0, R0 ;  /* 0x0000000000007245 */ /* 0x000fe20000201000 */
[----:B------:R-:W-:Y:S01]  /*4d20*/  IMAD.MOV.U32 R207, RZ, RZ, 0x2f800000 ;  /* 0x2f800000ffcf7424 */ /* 0x000fe200078e00ff */
[----:B------:R-:W-:Y:S01]  /*4d30*/  ISETP.NE.AND P3, PT, R14, 0x1, PT ;  /* 0x000000010e00780c */ /* 0x000fe20003f65270 */
[----:B-----5:R-:W-:Y:S01]  /*4d40*/  HADD2.F32 R6, -RZ, R128.H0_H0 ;  /* 0x20000080ff067230 */ /* 0x020fe20000004100 */
[----:B------:R-:W-:Y:S01]  /*4d50*/  LOP3.LUT R9, R9, 0xffffffef, RZ, 0xc0, !PT ;  /* 0xffffffef09097812 */ /* 0x000fe200078ec0ff */
[----:B------:R-:W-:Y:S01]  /*4d60*/  FFMA.FTZ R0, R0, R207, 1.1641532182693481445e-10 ;  /* 0x2f00000000007423 */ /* 0x000fe200000100cf */
[----:B------:R-:W-:Y:S01]  /*4d70*/  BSSY.RECONVERGENT B1, `(.L_x_8290) ;  /* 0x000005d000017945 */ /* 0x000fe20003800200 */
[----:B------:R-:W1:Y:S01]  /*4d80*/  LDC R183, c[0x0][0x408] ;  /* 0x00010200ffb77b82 */ /* 0x000e620000000800 */
[----:B------:R-:W-:Y:S02]  /*4d90*/  HFMA2 R16, -RZ, RZ, 0, 1.1920928955078125e-07 ;  /* 0x00000002ff107431 */ /* 0x000fe400000001ff */
[----:B0-----:R-:W-:-:S04]  /*4da0*/  FSETP.GTU.FTZ.AND P2, PT, R0, R21, PT ;  /* 0x000000150000720b */ /* 0x001fc80003f5c000 */
[----:B------:R-:W-:Y:S01]  /*4db0*/  PLOP3.LUT P4, PT, P2, PT, PT, 0x8, 0x80 ;  /* 0x000000000080781c */ /* 0x000fe2000178e170 */
[----:B-1----:R-:W-:Y:S01]  /*4dc0*/  FMUL.FTZ R0, R6, R183 ;  /* 0x000000b706007220 */ /* 0x002fe20000410000 */
[----:B------:R-:W-:-:S04]  /*4dd0*/  IMAD.MOV.U32 R6, RZ, RZ, R2 ;  /* 0x000000ffff067224 */ /* 0x000fc800078e0002 */
        /* <DEDUP_REMOVED lines=11> */
.L_x_8292:
        /* <DEDUP_REMOVED lines=13> */
.L_x_8294:
[----:B------:R-:W-:Y:S05]  /*4f60*/  BSYNC.RECONVERGENT B2 ;  /* 0x0000000000027941 */ /* 0x000fea0003800200 */
.L_x_8293:
        /* <DEDUP_REMOVED lines=61> */
.L_x_8291:
[----:B------:R-:W-:Y:S05]  /*5340*/  BSYNC.RECONVERGENT B1 ;  /* 0x0000000000017941 */ /* 0x000fea0003800200 */
.L_x_8290:
        /* <DEDUP_REMOVED lines=9> */
[----:B------:R-:W-:-:S03]  /*53e0*/  SEL R14, RZ, 0x1, P2 ;  /* 0x00000001ff0e7807 */ /* 0x000fc60001000000 */
[----:B------:R-:W-:-:S04]  /*53f0*/  FADD.FTZ R6, R0, R15 ;  /* 0x0000000f00067221 */ /* 0x000fc80000010000 */
[--C-:B------:R-:W-:Y:S01]  /*5400*/  @P1 FADD.FTZ R0, R17, R6.reuse ;  /* 0x0000000611001221 */ /* 0x100fe20000010000 */
[----:B------:R-:W-:Y:S02]  /*5410*/  @!P1 IMAD.MOV.U32 R0, RZ, RZ, R6 ;  /* 0x000000ffff009224 */ /* 0x000fe400078e0006 */
[----:B------:R-:W-:Y:S02]  /*5420*/  HFMA2 R17, -RZ, RZ, 0, 1.1920928955078125e-07 ;  /* 0x00000002ff117431 */ /* 0x000fe400000001ff */
[----:B------:R-:W-:Y:S01]  /*5430*/  IMAD.MOV.U32 R6, RZ, RZ, R2 ;  /* 0x000000ffff067224 */ /* 0x000fe200078e0002 */
        /* <DEDUP_REMOVED lines=10> */
.L_x_8297:
        /* <DEDUP_REMOVED lines=13> */
.L_x_8299:
[----:B------:R-:W-:Y:S05]  /*55b0*/  BSYNC.RECONVERGENT B2 ;  /* 0x0000000000027941 */ /* 0x000fea0003800200 */
.L_x_8298:
[----:B------:R-:W-:Y:S01]  /*55c0*/  IMAD.WIDE.U32 R6, R4, -0x326172a9, RZ ;  /* 0xcd9e8d5704067825 */ /* 0x000fe200078e00ff */
[----:B------:R-:W-:-:S03]  /*55d0*/  LOP3.LUT R16, R3, R137, R197, 0x96, !PT ;  /* 0x0000008903107212 */ /* 0x000fc600078e96c5 */
[----:B------:R-:W-:Y:S01]  /*55e0*/  VIADD R15, R197, 0xbb67ae85 ;  /* 0xbb67ae85c50f7836 */ /* 0x000fe20000000000 */
[----:B------:R-:W-:Y:S01]  /*55f0*/  LOP3.LUT R18, R5, R7, R196, 0x96, !PT ;  /* 0x0000000705127212 */ /* 0x000fe200078e96c4 */
[----:B------:R-:W-:-:S04]  /*5600*/  IMAD.WIDE.U32 R16, R16, -0x326172a9, RZ ;  /* 0xcd9e8d5710107825 */ /* 0x000fc800078e00ff */
[----:B------:R-:W-:Y:S02]  /*5610*/  VIADD R7, R196, 0x9e3779b9 ;  /* 0x9e3779b9c4077836 */ /* 0x000fe40000000000 */
[----:B------:R-:W-:-:S03]  /*5620*/  IMAD.WIDE.U32 R18, R18, -0x2daee0ad, RZ ;  /* 0xd2511f5312127825 */ /* 0x000fc600078e00ff */
[----:B------:R-:W-:Y:S02]  /*5630*/  LOP3.LUT R7, R7, R6, R17, 0x96, !PT ;  /* 0x0000000607077212 */ /* 0x000fe400078e9611 */
[----:B------:R-:W-:Y:S01]  /*5640*/  LOP3.LUT R6, R15, R136, R19, 0x96, !PT ;  /* 0x000000880f067212 */ /* 0x000fe200078e9613 */
[----:B------:R-:W-:Y:S01]  /*5650*/  VIADD R15, R196, 0x3c6ef372 ;  /* 0x3c6ef372c40f7836 */ /* 0x000fe20000000000 */
[----:B------:R-:W-:Y:S01]  /*5660*/  IADD3 R17, PT, PT, R197, 0x76cf5d0a, RZ ;  /* 0x76cf5d0ac5117810 */ /* 0x000fe20007ffe0ff */
        /* <DEDUP_REMOVED lines=28> */
[----:B------:R-:W-:-:S04]  /*5830*/  IMAD.WIDE.U32 R16, R17, -0x326172a9, RZ ;  /* 0xcd9e8d5711107825 */ /* 0x000fc800078e00ff */
[----:B------:R-:W-:-:S04]  /*5840*/  IMAD.WIDE.U32 R18, R15, -0x2daee0ad, RZ ;  /* 0xd2511f530f127825 */ /* 0x000fc800078e00ff */
[----:B------:R-:W-:Y:S02]  /*5850*/  VIADD R15, R197, 0x1fd5c5a3 ;  /* 0x1fd5c5a3c50f7836 */ /* 0x000fe40000000000 */
[----:B------:R-:W-:-:S03]  /*5860*/  VIADD R7, R196, 0x5384540f ;  /* 0x5384540fc4077836 */ /* 0x000fc60000000000 */
[----:B------:R-:W-:Y:S01]  /*5870*/  LOP3.LUT R136, R15, R136, R19, 0x96, !PT ;  /* 0x000000880f887212 */ /* 0x000fe200078e9613 */
[----:B------:R-:W-:Y:S01]  /*5880*/  VIADD R15, R196, 0xf1bbcdc8 ;  /* 0xf1bbcdc8c40f7836 */ /* 0x000fe20000000000 */
[----:B------:R-:W-:Y:S02]  /*5890*/  LOP3.LUT R7, R7, R6, R17, 0x96, !PT ;  /* 0x0000000607077212 */ /* 0x000fe400078e9611 */
[----:B------:R-:W-:Y:S01]  /*58a0*/  IADD3 R17, PT, PT, R197, -0x24c28bd8, RZ ;  /* 0xdb3d7428c5117810 */ /* 0x000fe20007ffe0ff */
        /* <DEDUP_REMOVED lines=14> */
.L_x_8296:
[----:B------:R-:W-:Y:S05]  /*5990*/  BSYNC.RECONVERGENT B1 ;  /* 0x0000000000017941 */ /* 0x000fea0003800200 */
.L_x_8295:
        /* <DEDUP_REMOVED lines=22> */
.L_x_8302:
        /* <DEDUP_REMOVED lines=13> */
.L_x_8304:
[----:B------:R-:W-:Y:S05]  /*5bd0*/  BSYNC.RECONVERGENT B2 ;  /* 0x0000000000027941 */ /* 0x000fea0003800200 */
.L_x_8303:
        /* <DEDUP_REMOVED lines=61> */
.L_x_8301:
[----:B------:R-:W-:Y:S05]  /*5fb0*/  BSYNC.RECONVERGENT B1 ;  /* 0x0000000000017941 */ /* 0x000fea0003800200 */
.L_x_8300:
        /* <DEDUP_REMOVED lines=9> */
[----:B------:R-:W-:-:S05]  /*6050*/  FSEL R16, R16, RZ, !P2 ;  /* 0x000000ff10107208 */ /* 0x000fca0005000000 */
[----:B------:R-:W-:-:S04]  /*6060*/  FADD.FTZ R15, R15, R16 ;  /* 0x000000100f0f7221 */ /* 0x000fc80000010000 */
[--C-:B------:R-:W-:Y:S01]  /*6070*/  @P1 FADD.FTZ R137, R6, R15.reuse ;  /* 0x0000000f06891221 */ /* 0x100fe20000010000 */
[----:B------:R-:W-:Y:S01]  /*6080*/  @!P1 IMAD.MOV.U32 R137, RZ, RZ, R15 ;  /* 0x000000ffff899224 */ /* 0x000fe200078e000f */
[----:B------:R-:W-:Y:S02]  /*6090*/  SEL R15, RZ, 0x1, P2 ;  /* 0x00000001ff0f7807 */ /* 0x000fe40001000000 */
        /* <DEDUP_REMOVED lines=11> */
.L_x_8307:
        /* <DEDUP_REMOVED lines=13> */
.L_x_8309:
[----:B------:R-:W-:Y:S05]  /*6220*/  BSYNC.RECONVERGENT B2 ;  /* 0x0000000000027941 */ /* 0x000fea0003800200 */
.L_x_8308:
        /* <DEDUP_REMOVED lines=23> */
[C---:B------:R-:W-:Y:S02]  /*63a0*/  IADD3 R19, PT, PT, R197.reuse, -0x126145ec, RZ ;  /* 0xed9eba14c5137810 */ /* 0x040fe40007ffe0ff */
[----:B------:R-:W-:Y:S01]  /*63b0*/  IADD3 R143, PT, PT, R197, -0x56f99767, RZ ;  /* 0xa9066899c58f7810 */ /* 0x000fe20007ffe0ff */
[----:B------:R-:W-:Y:S01]  /*63c0*/  IMAD.WIDE.U32 R6, R6, -0x326172a9, RZ ;  /* 0xcd9e8d5706067825 */ /* 0x000fe200078e00ff */
[----:B------:R-:W-:-:S04]  /*63d0*/  LOP3.LUT R19, R19, R18, R195, 0x96, !PT ;  /* 0x0000001213137212 */ /* 0x000fc800078e96c3 */
        /* <DEDUP_REMOVED lines=34> */
.L_x_8306:
[----:B------:R-:W-:Y:S05]  /*6600*/  BSYNC.RECONVERGENT B1 ;  /* 0x0000000000017941 */ /* 0x000fea0003800200 */
.L_x_8305:
[----:B------:R-:W-:Y:S01]  /*6610*/  I2FP.F32.U32 R6, R6 ;  /* 0x0000000600067245 */ /* 0x000fe20000201000 */
[----:B------:R-:W-:Y:S01]  /*6620*/  HADD2.F32 R16, -RZ, R129.H0_H0 ;  /* 0x20000081ff107230 */ /* 0x000fe20000004100 */
        /* <DEDUP_REMOVED lines=20> */
.L_x_8312:
        /* <DEDUP_REMOVED lines=13> */
.L_x_8314:
[----:B------:R-:W-:Y:S05]  /*6840*/  BSYNC.RECONVERGENT B2 ;  /* 0x0000000000027941 */ /* 0x000fea0003800200 */
.L_x_8313:
        /* <DEDUP_REMOVED lines=35> */
[C---:B------:R-:W-:Y:S02]  /*6a80*/  IADD3 R19, PT, PT, R197.reuse, 0x646e171e, RZ ;  /* 0x646e171ec5137810 */ /* 0x040fe40007ffe0ff */
[----:B------:R-:W-:Y:S01]  /*6a90*/  IADD3 R143, PT, PT, R197, 0x1fd5c5a3, RZ ;  /* 0x1fd5c5a3c58f7810 */ /* 0x000fe20007ffe0ff */
[----:B------:R-:W-:Y:S01]  /*6aa0*/  IMAD.WIDE.U32 R6, R6, -0x326172a9, RZ ;  /* 0xcd9e8d5706067825 */ /* 0x000fe200078e00ff */
[----:B------:R-:W-:-:S04]  /*6ab0*/  LOP3.LUT R19, R19, R18, R195, 0x96, !PT ;  /* 0x0000001213137212 */ /* 0x000fc800078e96c3 */
[----:B------:R-:W-:Y:S01]  /*6ac0*/  LOP3.LUT R18, R17, R16, R7, 0x96, !PT ;  /* 0x0000001011127212 */ /* 0x000fe200078e9607 */
[----:B------:R-:W-:-:S04]  /*6ad0*/  IMAD.WIDE.U32 R16, R19, -0x326172a9, RZ ;  /* 0xcd9e8d5713107825 */ /* 0x000fc800078e00ff */
[----:B------:R-:W-:-:S04]  /*6ae0*/  IMAD.WIDE.U32 R18, R18, -0x2daee0ad, RZ ;  /* 0xd2511f5312127825 */ /* 0x000fc800078e00ff */
[----:B------:R-:W-:Y:S01]  /*6af0*/  VIADD R7, R196, 0x5384540f ;  /* 0x5384540fc4077836 */ /* 0x000fe20000000000 */
[----:B------:R-:W-:Y:S01]  /*6b00*/  LOP3.LUT R194, R143, R194, R19, 0x96, !PT ;  /* 0x000000c28fc27212 */ /* 0x000fe200078e9613 */
[C---:B------:R-:W-:Y:S02]  /*6b10*/  VIADD R19, R197.reuse, 0xdb3d7428 ;  /* 0xdb3d7428c5137836 */ /* 0x040fe40000000000 */
[----:B------:R-:W-:Y:S01]  /*6b20*/  VIADD R143, R197, 0x96a522ad ;  /* 0x96a522adc58f7836 */ /* 0x000fe20000000000 */
[----:B------:R-:W-:Y:S01]  /*6b30*/  LOP3.LUT R7, R7, R6, R17, 0x96, !PT ;  /* 0x0000000607077212 */ /* 0x000fe200078e9611 */
[----:B------:R-:W-:-:S04]  /*6b40*/  IMAD.WIDE.U32 R194, R194, -0x326172a9, RZ ;  /* 0xcd9e8d57c2c27825 */ /* 0x000fc800078e00ff */
[----:B------:R-:W-:Y:S02]  /*6b50*/  VIADD R17, R196, 0xf1bbcdc8 ;  /* 0xf1bbcdc8c4117836 */ /* 0x000fe40000000000 */
[----:B------:R-:W-:-:S03]  /*6b60*/  IMAD.WIDE.U32 R6, R7, -0x2daee0ad, RZ ;  /* 0xd2511f5307067825 */ /* 0x000fc600078e00ff */
[----:B------:R-:W-:Y:S02]  /*6b70*/  LOP3.LUT R17, R17, R16, R195, 0x96, !PT ;  /* 0x0000001011117212 */ /* 0x000fe400078e96c3 */
[----:B------:R-:W-:Y:S02]  /*6b80*/  LOP3.LUT R19, R19, R18, R7, 0x96, !PT ;  /* 0x0000001213137212 */ /* 0x000fe400078e9607 */
        /* <DEDUP_REMOVED lines=9> */
.L_x_8311:
[----:B------:R-:W-:Y:S05]  /*6c20*/  BSYNC.RECONVERGENT B1 ;  /* 0x0000000000017941 */ /* 0x000fea0003800200 */
.L_x_8310:
[----:B------:R-:W-:Y:S01]  /*6c30*/  I2FP.F32.U32 R6, R6 ;  /* 0x0000000600067245 */ /* 0x000fe20000201000 */
[----:B------:R-:W-:Y:S01]  /*6c40*/  HADD2.F32 R16, -RZ, R45.H0_H0 ;  /* 0x2000002dff107230 */ /* 0x000fe20000004100 */
[----:B------:R-:W-:Y:S01]  /*6c50*/  BSSY.RECONVERGENT B1, `(.L_x_8315) ;  /* 0x0000062000017945 */ /* 0x000fe20003800200 */
[----:B------:R-:W-:Y:S02]  /*6c60*/  @P1 HADD2.F32 R19, -RZ, R41.H0_H0 ;  /* 0x20000029ff131230 */ /* 0x000fe40000004100 */
        /* <DEDUP_REMOVED lines=8> */
[----:B------:R-:W-:Y:S01]  /*6cf0*/  @P1 FADD.FTZ R136, R19, R20 ;  /* 0x0000001413881221 */ /* 0x000fe20000010000 */
[----:B------:R-:W-:Y:S01]  /*6d00*/  @!P1 MOV R136, R20 ;  /* 0x0000001400889202 */ /* 0x000fe20000000f00 */
[----:B------:R-:W-:-:S03]  /*6d10*/  IMAD.MOV.U32 R19, RZ, RZ, 0x2 ;  /* 0x00000002ff137424 */ /* 0x000fc600078e00ff */
        /* <DEDUP_REMOVED lines=10> */
.L_x_8317:
        /* <DEDUP_REMOVED lines=13> */
.L_x_8319:
[----:B------:R-:W-:Y:S05]  /*6e90*/  BSYNC.RECONVERGENT B2 ;  /* 0x0000000000027941 */ /* 0x000fea0003800200 */
.L_x_8318:
        /* <DEDUP_REMOVED lines=32> */
[----:B------:R-:W-:-:S04]  /*70a0*/  IADD3 R19, PT, PT, R197, 0x646e171e, RZ ;  /* 0x646e171ec5137810 */ /* 0x000fc80007ffe0ff */
        /* <DEDUP_REMOVED lines=11> */
[----:B------:R-:W-:-:S03]  /*7160*/  VIADD R17, R196, 0xf1bbcdc8 ;  /* 0xf1bbcdc8c4117836 */ /* 0x000fc60000000000 */
[----:B------:R-:W-:Y:S01]  /*7170*/  LOP3.LUT R7, R7, R6, R19, 0x96, !PT ;  /* 0x0000000607077212 */ /* 0x000fe200078e9613 */
[----:B------:R-:W-:-:S04]  /*7180*/  IMAD.WIDE.U32 R198, R198, -0x326172a9, RZ ;  /* 0xcd9e8d57c6c67825 */ /* 0x000fc800078e00ff */
        /* <DEDUP_REMOVED lines=12> */
[----:B------:R-:W-:Y:S02]  /*7250*/  IMAD.MOV.U32 R200, RZ, RZ, R18 ;  /* 0x000000ffffc87224 */ /* 0x000fe400078e0012 */
[----:B------:R-:W-:-:S07]  /*7260*/  IMAD.MOV.U32 R19, RZ, RZ, RZ ;  /* 0x000000ffff137224 */ /* 0x000fce00078e00ff */
.L_x_8316:
[----:B------:R-:W-:Y:S05]  /*7270*/  BSYNC.RECONVERGENT B1 ;  /* 0x0000000000017941 */ /* 0x000fea0003800200 */
.L_x_8315:
[----:B------:R-:W-:Y:S01]  /*7280*/  I2FP.F32.U32 R6, R6 ;  /* 0x0000000600067245 */ /* 0x000fe20000201000 */
[----:B------:R-:W-:Y:S01]  /*7290*/  HADD2.F32 R18, -RZ, R129.H1_H1 ;  /* 0x30000081ff127230 */ /* 0x000fe20000004100 */
[----:B------:R-:W-:Y:S01]  /*72a0*/  LOP3.LUT R9, R9, 0xfffffffd, RZ, 0xc0, !PT ;  /* 0xfffffffd09097812 */ /* 0x000fe200078ec0ff */
[----:B------:R-:W-:Y:S01]  /*72b0*/  BSSY.RECONVERGENT B1, `(.L_x_8320) ;  /* 0x000005e000017945 */ /* 0x000fe20003800200 */
[----:B------:R-:W-:Y:S02]  /*72c0*/  HFMA2 R128, -RZ, RZ, 0, 1.1920928955078125e-07 ;  /* 0x00000002ff807431 */ /* 0x000fe400000001ff */
[----:B------:R-:W-:Y:S01]  /*72d0*/  FFMA.FTZ R6, R6, R207, 1.1641532182693481445e-10 ;  /* 0x2f00000006067423 */ /* 0x000fe200000100cf */
[----:B------:R-:W-:-:S04]  /*72e0*/  FMUL.FTZ R17, R18, R183 ;  /* 0x000000b712117220 */ /* 0x000fc80000410000 */
[----:B------:R-:W-:Y:S01]  /*72f0*/  FSETP.GTU.FTZ.AND P2, PT, R6, R21, PT ;  /* 0x000000150600720b */ /* 0x000fe20003f5c000 */
[----:B------:R-:W-:-:S03]  /*7300*/  IMAD.MOV.U32 R6, RZ, RZ, R2 ;  /* 0x000000ffff067224 */ /* 0x000fc600078e0002 */
[----:B------:R-:W-:Y:S02]  /*7310*/  FSEL R17, R17, RZ, !P2 ;  /* 0x000000ff11117208 */ /* 0x000fe40005000000 */
[----:B------:R-:W-:Y:S02]  /*7320*/  PLOP3.LUT P3, PT, P2, PT, PT, 0x8, 0x80 ;  /* 0x000000000080781c */ /* 0x000fe4000176e170 */
[----:B------:R-:W-:-:S11]  /*7330*/  ISETP.NE.AND P2, PT, R19, 0x1, PT ;  /* 0x000000011300780c */ /* 0x000fd60003f45270 */
[----:B------:R-:W-:Y:S02]  /*7340*/  @P3 LOP3.LUT R9, R9, 0x2, RZ, 0xfc, !PT ;  /* 0x0000000209093812 */ /* 0x000fe400078efcff */
        /* <DEDUP_REMOVED lines=9> */
.L_x_8322:
        /* <DEDUP_REMOVED lines=13> */
.L_x_8324:
[----:B------:R-:W-:Y:S05]  /*74b0*/  BSYNC.RECONVERGENT B2 ;  /* 0x0000000000027941 */ /* 0x000fea0003800200 */
.L_x_8323:
        /* <DEDUP_REMOVED lines=50> */
[----:B------:R-:W-:-:S03]  /*77e0*/  LOP3.LUT R129, R129, R128, R7, 0x96, !PT ;  /* 0x0000008081817212 */ /* 0x000fc600078e9607 */
[----:B------:R-:W-:Y:S01]  /*77f0*/  VIADD R7, R196, 0x8ff34781 ;  /* 0x8ff34781c4077836 */ /* 0x000fe20000000000 */
        /* <DEDUP_REMOVED lines=9> */
.L_x_8321:
[----:B------:R-:W-:Y:S05]  /*7890*/  BSYNC.RECONVERGENT B1 ;  /* 0x0000000000017941 */ /* 0x000fea0003800200 */
.L_x_8320:
[----:B------:R-:W-:Y:S01]  /*78a0*/  I2FP.F32.U32 R6, R6 ;  /* 0x0000000600067245 */ /* 0x000fe20000201000 */
[----:B------:R-:W-:Y:S01]  /*78b0*/  HADD2.F32 R18, -RZ, R45.H1_H1 ;  /* 0x3000002dff127230 */ /* 0x000fe20000004100 */
[----:B------:R-:W-:Y:S01]  /*78c0*/  BSSY.RECONVERGENT B1, `(.L_x_8325) ;  /* 0x0000063000017945 */ /* 0x000fe20003800200 */
[----:B------:R-:W-:Y:S02]  /*78d0*/  @P1 HADD2.F32 R20, -RZ, R41.H1_H1 ;  /* 0x30000029ff141230 */ /* 0x000fe40000004100 */
        /* <DEDUP_REMOVED lines=22> */
.L_x_8327:
        /* <DEDUP_REMOVED lines=13> */
.L_x_8329:
[----:B------:R-:W-:Y:S05]  /*7b10*/  BSYNC.RECONVERGENT B2 ;  /* 0x0000000000027941 */ /* 0x000fea0003800200 */
.L_x_8328:
        /* <DEDUP_REMOVED lines=61> */
.L_x_8326:
[----:B------:R-:W-:Y:S05]  /*7ef0*/  BSYNC.RECONVERGENT B1 ;  /* 0x0000000000017941 */ /* 0x000fea0003800200 */
.L_x_8325:
        /* <DEDUP_REMOVED lines=20> */
.L_x_8332:
        /* <DEDUP_REMOVED lines=13> */
.L_x_8334:
[----:B------:R-:W-:Y:S05]  /*8110*/  BSYNC.RECONVERGENT B2 ;  /* 0x0000000000027941 */ /* 0x000fea0003800200 */
.L_x_8333:
        /* <DEDUP_REMOVED lines=61> */
.L_x_8331:
[----:B------:R-:W-:Y:S05]  /*84f0*/  BSYNC.RECONVERGENT B1 ;  /* 0x0000000000017941 */ /* 0x000fea0003800200 */
.L_x_8330:
        /* <DEDUP_REMOVED lines=13> */
[----:B------:R-:W-:Y:S02]  /*85d0*/  @!P1 IMAD.MOV.U32 R144, RZ, RZ, R20 ;  /* 0x000000ffff909224 */ /* 0x000fe400078e0014 */
        /* <DEDUP_REMOVED lines=11> */
.L_x_8337:
        /* <DEDUP_REMOVED lines=13> */
.L_x_8339:
[----:B------:R-:W-:Y:S05]  /*8760*/  BSYNC.RECONVERGENT B2 ;  /* 0x0000000000027941 */ /* 0x000fea0003800200 */
.L_x_8338:
        /* <DEDUP_REMOVED lines=20> */
[----:B------:R-:W-:-:S04]  /*88b0*/  IADD3 R129, PT, PT, R197, -0x126145ec, RZ ;  /* 0xed9eba14c5817810 */ /* 0x000fc80007ffe0ff */
[----:B------:R-:W-:Y:S01]  /*88c0*/  LOP3.LUT R6, R19, R198, R195, 0x96, !PT ;  /* 0x000000c613067212 */ /* 0x000fe200078e96c3 */
[----:B------:R-:W-:-:S04]  /*88d0*/  IMAD.WIDE.U32 R198, R7, -0x2daee0ad, RZ ;  /* 0xd2511f5307c67825 */ /* 0x000fc800078e00ff */
[----:B------:R-:W-:Y:S01]  /*88e0*/  IMAD.WIDE.U32 R6, R6, -0x326172a9, RZ ;  /* 0xcd9e8d5706067825 */ /* 0x000fe200078e00ff */
[----:B------:R-:W-:-:S03]  /*88f0*/  LOP3.LUT R129, R129, R194, R199, 0x96, !PT ;  /* 0x000000c281817212 */ /* 0x000fc600078e96c7 */
[----:B------:R-:W-:-:S05]  /*8900*/  VIADD R19, R196, 0x78dde6e4 ;  /* 0x78dde6e4c4137836 */ /* 0x000fca0000000000 */
[----:B------:R-:W-:Y:S01]  /*8910*/  LOP3.LUT R19, R19, R128, R7, 0x96, !PT ;  /* 0x0000008013137212 */ /* 0x000fe200078e9607 */
[----:B------:R-:W-:-:S04]  /*8920*/  IMAD.WIDE.U32 R128, R129, -0x326172a9, RZ ;  /* 0xcd9e8d5781807825 */ /* 0x000fc800078e00ff */
[C---:B------:R-:W-:Y:S02]  /*8930*/  VIADD R7, R196.reuse, 0x1715609d ;  /* 0x1715609dc4077836 */ /* 0x040fe40000000000 */
[----:B------:R-:W-:Y:S01]  /*8940*/  IMAD.WIDE.U32 R194, R19, -0x2daee0ad, RZ ;  /* 0xd2511f5313c27825 */ /* 0x000fe200078e00ff */
[----:B------:R-:W-:Y:S02]  /*8950*/  IADD3 R19, PT, PT, R197, -0x56f99767, RZ ;  /* 0xa9066899c5137810 */ /* 0x000fe40007ffe0ff */
        /* <DEDUP_REMOVED lines=12> */
[----:B------:R-:W-:Y:S02]  /*8a20*/  VIADD R19, R197, 0x1fd5c5a3 ;  /* 0x1fd5c5a3c5137836 */ /* 0x000fe40000000000 */
[----:B------:R-:W-:-:S03]  /*8a30*/  IMAD.WIDE.U32 R6, R7, -0x2daee0ad, RZ ;  /* 0xd2511f5307067825 */ /* 0x000fc600078e00ff */
[----:B------:R-:W-:Y:S01]  /*8a40*/  LOP3.LUT R198, R19, R198, R195, 0x96, !PT ;  /* 0x000000c613c67212 */ /* 0x000fe200078e96c3 */
[----:B------:R-:W-:Y:S01]  /*8a50*/  VIADD R129, R197, 0xdb3d7428 ;  /* 0xdb3d7428c5817836 */ /* 0x000fe20000000000 */
[----:B------:R-:W-:-:S03]  /*8a60*/  IADD3 R19, PT, PT, R196, -0xe443238, RZ ;  /* 0xf1bbcdc8c4137810 */ /* 0x000fc60007ffe0ff */
[----:B------:R-:W-:Y:S01]  /*8a70*/  IMAD.WIDE.U32 R198, R198, -0x326172a9, RZ ;  /* 0xcd9e8d57c6c67825 */ /* 0x000fe200078e00ff */
[----:B------:R-:W-:-:S03]  /*8a80*/  LOP3.LUT R194, R129, R194, R7, 0x96, !PT ;  /* 0x000000c281c27212 */ /* 0x000fc600078e9607 */
[----:B------:R-:W-:Y:S01]  /*8a90*/  VIADD R7, R196, 0x8ff34781 ;  /* 0x8ff34781c4077836 */ /* 0x000fe20000000000 */
[----:B------:R-:W-:Y:S01]  /*8aa0*/  LOP3.LUT R128, R19, R128, R199, 0x96, !PT ;  /* 0x0000008013807212 */ /* 0x000fe200078e96c7 */
[----:B------:R-:W-:Y:S02]  /*8ab0*/  VIADD R19, R197, 0x96a522ad ;  /* 0x96a522adc5137836 */ /* 0x000fe40000000000 */
        /* <DEDUP_REMOVED lines=8> */
.L_x_8336:
[----:B------:R-:W-:Y:S05]  /*8b40*/  BSYNC.RECONVERGENT B1 ;  /* 0x0000000000017941 */ /* 0x000fea0003800200 */
.L_x_8335:
        /* <DEDUP_REMOVED lines=20> */
.L_x_8342:
        /* <DEDUP_REMOVED lines=13> */
.L_x_8344:
[----:B------:R-:W-:Y:S05]  /*8d60*/  BSYNC.RECONVERGENT B2 ;  /* 0x0000000000027941 */ /* 0x000fea0003800200 */
.L_x_8343:
[----:B------:R-:W-:Y:S01]  /*8d70*/  IMAD.WIDE.U32 R6, R4, -0x326172a9, RZ ;  /* 0xcd9e8d5704067825 */ /* 0x000fe200078e00ff */
[----:B------:R-:W-:Y:S02]  /*8d80*/  LOP3.LUT R128, R3, R199, R197, 0x96, !PT ;  /* 0x000000c703807212 */ /* 0x000fe400078e96c5 */
[----:B------:R-:W-:Y:S01]  /*8d90*/  IADD3 R163, PT, PT, R197, -0x4498517b, RZ ;  /* 0xbb67ae85c5a37810 */ /* 0x000fe20007ffe0ff */
[----:B------:R-:W-:Y:S01]  /*8da0*/  IMAD.MOV.U32 R164, RZ, RZ, RZ ;  /* 0x000000ffffa47224 */ /* 0x000fe200078e00ff */
        /* <DEDUP_REMOVED lines=48> */
[----:B------:R-:W-:Y:S01]  /*90b0*/  IADD3 R7, PT, PT, R196, -0x700cb87f, RZ ;  /* 0x8ff34781c4077810 */ /* 0x000fe20007ffe0ff */
[----:B------:R-:W-:Y:S01]  /*90c0*/  VIADD R163, R197, 0x96a522ad ;  /* 0x96a522adc5a37836 */ /* 0x000fe20000000000 */
[----:B------:R-:W-:Y:S01]  /*90d0*/  LOP3.LUT R129, R129, R128, R199, 0x96, !PT ;  /* 0x0000008081817212 */ /* 0x000fe200078e96c7 */
[----:B------:R-:W-:-:S04]  /*90e0*/  IMAD.WIDE.U32 R194, R194, -0x326172a9, RZ ;  /* 0xcd9e8d57c2c27825 */ /* 0x000fc800078e00ff */
[----:B------:R-:W-:Y:S01]  /*90f0*/  IMAD.WIDE.U32 R128, R129, -0x2daee0ad, RZ ;  /* 0xd2511f5381807825 */ /* 0x000fe200078e00ff */
[----:B------:R-:W-:-:S03]  /*9100*/  LOP3.LUT R7, R7, R198, R195, 0x96, !PT ;  /* 0x000000c607077212 */ /* 0x000fc600078e96c3 */
[----:B------:R-:W-:Y:S01]  /*9110*/  IMAD.MOV.U32 R2, RZ, RZ, R194 ;  /* 0x000000ffff027224 */ /* 0x000fe200078e00c2 */
[----:B------:R-:W-:Y:S01]  /*9120*/  LOP3.LUT R8, R163, R6, R129, 0x96, !PT ;  /* 0x00000006a3087212 */ /* 0x000fe200078e9681 */
[----:B------:R-:W-:-:S07]  /*9130*/  IMAD.MOV.U32 R200, RZ, RZ, R128 ;  /* 0x000000ffffc87224 */ /* 0x000fce00078e0080 */
.L_x_8341:
[----:B------:R-:W-:Y:S05]  /*9140*/  BSYNC.RECONVERGENT B1 ;  /* 0x0000000000017941 */ /* 0x000fea0003800200 */
.L_x_8340:
        /* <DEDUP_REMOVED lines=13> */
[----:B------:R-:W-:Y:S01]  /*9220*/  @!P1 MOV R163, R19 ;  /* 0x0000001300a39202 */ /* 0x000fe20000000f00 */
[----:B------:R-:W-:Y:S01]  /*9230*/  IMAD.MOV.U32 R128, RZ, RZ, 0x2 ;  /* 0x00000002ff807424 */ /* 0x000fe200078e00ff */
[----:B------:R-:W-:Y:S02]  /*9240*/  PRMT R19, R6, 0x7610, R19 ;  /* 0x0000761006137816 */ /* 0x000fe40000000013 */
        /* <DEDUP_REMOVED lines=10> */
.L_x_8347:
        /* <DEDUP_REMOVED lines=13> */
.L_x_8349:
[----:B------:R-:W-:Y:S05]  /*93c0*/  BSYNC.RECONVERGENT B2 ;  /* 0x0000000000027941 */ /* 0x000fea0003800200 */
.L_x_8348:
        /* <DEDUP_REMOVED lines=58> */
[----:B------:R-:W-:Y:S01]  /*9770*/  IMAD.MOV.U32 R2, RZ, RZ, R194 ;  /* 0x000000ffff027224 */ /* 0x000fe200078e00c2 */
[----:B------:R-:W-:Y:S01]  /*9780*/  LOP3.LUT R8, R199, R6, R129, 0x96, !PT ;  /* 0x00000006c7087212 */ /* 0x000fe200078e9681 */
[----:B------:R-:W-:-:S07]  /*9790*/  IMAD.MOV.U32 R128, RZ, RZ, RZ ;  /* 0x000000ffff807224 */ /* 0x000fce00078e00ff */
.L_x_8346:
[----:B------:R-:W-:Y:S05]  /*97a0*/  BSYNC.RECONVERGENT B1 ;  /* 0x0000000000017941 */ /* 0x000fea0003800200 */
.L_x_8345:
        /* <DEDUP_REMOVED lines=20> */
.L_x_8352:
        /* <DEDUP_REMOVED lines=13> */
.L_x_8354:
[----:B------:R-:W-:Y:S05]  /*99c0*/  BSYNC.RECONVERGENT B2 ;  /* 0x0000000000027941 */ /* 0x000fea0003800200 */
.L_x_8353:
        /* <DEDUP_REMOVED lines=9> */
[----:B------:R-:W-:Y:S01]  /*9a60*/  LOP3.LUT R6, R199, R198, R195, 0x96, !PT ;  /* 0x000000c6c7067212 */ /* 0x000fe200078e96c3 */
[----:B------:R-:W-:Y:S01]  /*9a70*/  IMAD.MOV.U32 R130, RZ, RZ, RZ ;  /* 0x000000ffff827224 */ /* 0x000fe200078e00ff */
        /* <DEDUP_REMOVED lines=49> */
[----:B------:R-:W-:-:S07]  /*9d90*/  MOV R200, R128 ;  /* 0x0000008000c87202 */ /* 0x000fce0000000f00 */
.L_x_8351:
[----:B------:R-:W-:Y:S05]  /*9da0*/  BSYNC.RECONVERGENT B1 ;  /* 0x0000000000017941 */ /* 0x000fea0003800200 */
.L_x_8350:
[----:B------:R-:W-:Y:S01]  /*9db0*/  I2FP.F32.U32 R6, R129 ;  /* 0x0000008100067245 */ /* 0x000fe20000201000 */
[----:B------:R-:W-:Y:S01]  /*9dc0*/  HADD2.F32 R128, -RZ, R47.H0_H0 ;  /* 0x2000002fff807230 */ /* 0x000fe20000004100 */
[----:B------:R-:W-:Y:S01]  /*9dd0*/  BSSY.RECONVERGENT B1, `(.L_x_8355) ;  /* 0x0000063000017945 */ /* 0x000fe20003800200 */
[----:B------:R-:W-:Y:S02]  /*9de0*/  @P1 HADD2.F32 R195, -RZ, R43.H0_H0 ;  /* 0x2000002bffc31230 */ /* 0x000fe40000004100 */
        /* <DEDUP_REMOVED lines=22> */
.L_x_8357:
        /* <DEDUP_REMOVED lines=13> */
.L_x_8359:
[----:B------:R-:W-:Y:S05]  /*a020*/  BSYNC.RECONVERGENT B2 ;  /* 0x0000000000027941 */ /* 0x000fea0003800200 */
.L_x_8358:
        /* <DEDUP_REMOVED lines=61> */
.L_x_8356:
[----:B------:R-:W-:Y:S05]  /*a400*/  BSYNC.RECONVERGENT B1 ;  /* 0x0000000000017941 */ /* 0x000fea0003800200 */
.L_x_8355:
[----:B------:R-:W-:Y:S01]  /*a410*/  I2FP.F32.U32 R6, R129 ;  /* 0x0000008100067245 */ /* 0x000fe20000201000 */
[----:B------:R-:W-:Y:S01]  /*a420*/  HADD2.F32 R130, -RZ, R131.H1_H1 ;  /* 0x30000083ff827230 */ /* 0x000fe20000004100 */
[----:B------:R-:W-:Y:S01]  /*a430*/  ISETP.NE.AND P6, PT, R194, 0x1, PT ;  /* 0x00000001c200780c */ /* 0x000fe20003fc5270 */
[----:B------:R-:W-:Y:S01]  /*a440*/  BSSY.RECONVERGENT B1, `(.L_x_8360) ;  /* 0x000005e000017945 */ /* 0x000fe20003800200 */
[----:B------:R-:W-:Y:S01]  /*a450*/  MOV R129, R2 ;  /* 0x0000000200817202 */ /* 0x000fe20000000f00 */
[----:B------:R-:W-:Y:S01]  /*a460*/  FFMA.FTZ R128, R6, R207, 1.1641532182693481445e-10 ;  /* 0x2f00000006807423 */ /* 0x000fe200000100cf */
[----:B------:R-:W-:Y:S01]  /*a470*/  FMUL.FTZ R130, R130, R183 ;  /* 0x000000b782827220 */ /* 0x000fe20000410000 */
[----:B------:R-:W-:-:S03]  /*a480*/  IMAD.MOV.U32 R6, RZ, RZ, 0x2 ;  /* 0x00000002ff067424 */ /* 0x000fc600078e00ff */
        /* <DEDUP_REMOVED lines=12> */
.L_x_8362:
        /* <DEDUP_REMOVED lines=15> */
.L_x_8364:
[----:B------:R-:W-:Y:S05]  /*a640*/  BSYNC.RECONVERGENT B2 ;  /* 0x0000000000027941 */ /* 0x000fea0003800200 */
.L_x_8363:
        /* <DEDUP_REMOVED lines=61> */
.L_x_8361:
[----:B------:R-:W-:Y:S05]  /*aa20*/  BSYNC.RECONVERGENT B1 ;  /* 0x0000000000017941 */ /* 0x000fea0003800200 */
.L_x_8360:
[----:B------:R-:W-:Y:S01]  /*aa30*/  I2FP.F32.U32 R128, R129 ;  /* 0x0000008100807245 */ /* 0x000fe20000201000 */
[----:B------:R-:W-:-:S04]  /*aa40*/  HADD2.F32 R130, -RZ, R47.H1_H1 ;  /* 0x3000002fff827230 */ /* 0x000fc80000004100 */
[----:B------:R-:W-:Y:S01]  /*aa50*/  FFMA.FTZ R128, R128, R207, 1.1641532182693481445e-10 ;  /* 0x2f00000080807423 */ /* 0x000fe200000100cf */
[----:B------:R-:W-:Y:S01]  /*aa60*/  FMUL.FTZ R130, R130, R183 ;  /* 0x000000b782827220 */ /* 0x000fe20000410000 */
[----:B------:R-:W-:-:S03]  /*aa70*/  @P1 HADD2.F32 R183, -RZ, R43.H1_H1 ;  /* 0x3000002bffb71230 */ /* 0x000fc60000004100 */
[----:B------:R-:W-:Y:S02]  /*aa80*/  FSETP.GTU.FTZ.AND P6, PT, R128, R21, PT ;  /* 0x000000158000720b */ /* 0x000fe40003fdc000 */
[----:B------:R-:W-:Y:S02]  /*aa90*/  PRMT R128, R201, 0x5410, R202 ;  /* 0x00005410c9807816 */ /* 0x000fe400000000ca */
[----:B------:R-:W-:Y:S02]  /*aaa0*/  FSEL R129, R130, RZ, !P6 ;  /* 0x000000ff82817208 */ /* 0x000fe40007000000 */
[----:B------:R-:W-:Y:S02]  /*aab0*/  SEL R21, RZ, 0x1, P6 ;  /* 0x00000001ff157807 */ /* 0x000fe40003000000 */
[----:B------:R-:W-:Y:S01]  /*aac0*/  PRMT R130, R206, 0x5410, R208 ;  /* 0x00005410ce827816 */ /* 0x000fe200000000d0 */
[----:B------:R-:W-:Y:S01]  /*aad0*/  FADD.FTZ R198, R198, R129 ;  /* 0x00000081c6c67221 */ /* 0x000fe20000010000 */
[----:B------:R-:W-:-:S03]  /*aae0*/  PRMT R129, R203, 0x5410, R205 ;  /* 0x00005410cb817816 */ /* 0x000fc600000000cd */
[--C-:B------:R-:W-:Y:S01]  /*aaf0*/  @P1 FADD.FTZ R183, R183, R198.reuse ;  /* 0x000000c6b7b71221 */ /* 0x100fe20000010000 */
[----:B------:R-:W-:-:S05]  /*ab00*/  @!P1 IMAD.MOV.U32 R183, RZ, RZ, R198 ;  /* 0x000000ffffb79224 */ /* 0x000fca00078e00c6 */
[----:B------:R-:W-:-:S04]  /*ab10*/  F2FP.F16.F32.PACK_AB R131, RZ, R183 ;  /* 0x000000b7ff83723e */ /* 0x000fc800000000ff */
[----:B------:R-:W-:-:S07]  /*ab20*/  PRMT R131, R204, 0x5410, R131 ;  /* 0x00005410cc837816 */ /* 0x000fce0000000083 */
.L_x_8284:
[----:B------:R-:W0:Y:S01]  /*ab30*/  LDC.64 R198, c[0x0][0x3a8] ;  /* 0x0000ea00ffc67b82 */ /* 0x000e220000000a00 */
[----:B------:R-:W-:Y:S02]  /*ab40*/  SEL R206, RZ, 0x1000000, !P5 ;  /* 0x01000000ffce7807 */ /* 0x000fe40006800000 */
[----:B------:R-:W-:Y:S02]  /*ab50*/  SEL R204, RZ, 0x10000, !P4 ;  /* 0x00010000ffcc7807 */ /* 0x000fe40006000000 */
[C---:B------:R-:W-:Y:S02]  /*ab60*/  LOP3.LUT P6, RZ, R9.reuse, 0x8, RZ, 0xc0, !PT ;  /* 0x0000000809ff7812 */ /* 0x040fe400078cc0ff */
[C---:B------:R-:W-:Y:S01]  /*ab70*/  LOP3.LUT P5, RZ, R9.reuse, 0x4, RZ, 0xc0, !PT ;  /* 0x0000000409ff7812 */ /* 0x040fe200078ac0ff */
[----:B------:R-:W1:Y:S01]  /*ab80*/  LDC.64 R194, c[0x0][0x3b0] ;  /* 0x0000ec00ffc27b82 */ /* 0x000e620000000a00 */
[----:B------:R-:W-:Y:S02]  /*ab90*/  LOP3.LUT P4, RZ, R9, 0x2, RZ, 0xc0, !PT ;  /* 0x0000000209ff7812 */ /* 0x000fe4000788c0ff */
[----:B------:R-:W-:-:S02]  /*aba0*/  SEL R205, RZ, 0x100, !P3 ;  /* 0x00000100ffcd7807 */ /* 0x000fc40005800000 */
[----:B------:R-:W-:Y:S02]  /*abb0*/  SEL R203, RZ, 0x1000000, !P4 ;  /* 0x01000000ffcb7807 */ /* 0x000fe40006000000 */
[----:B------:R-:W-:Y:S02]  /*abc0*/  SEL R202, RZ, 0x10000, !P5 ;  /* 0x00010000ffca7807 */ /* 0x000fe40006800000 */
[----:B------:R-:W-:Y:S02]  /*abd0*/  SEL R201, RZ, 0x100, !P6 ;  /* 0x00000100ffc97807 */ /* 0x000fe40007000000 */
[----:B------:R-:W-:Y:S02]  /*abe0*/  LOP3.LUT P1, RZ, R9, 0x10, RZ, 0xc0, !PT ;  /* 0x0000001009ff7812 */ /* 0x000fe4000782c0ff */
[----:B------:R-:W-:Y:S02]  /*abf0*/  LOP3.LUT R205, R205, R206, R204, 0xfe, !PT ;  /* 0x000000cecdcd7212 */ /* 0x000fe400078efecc */
[----:B------:R-:W-:Y:S01]  /*ac00*/  LOP3.LUT R201, R201, R203, R202, 0xfe, !PT ;  /* 0x000000cbc9c97212 */ /* 0x000fe200078efeca */
[----:B0-----:R-:W-:Y:S01]  /*ac10*/  IMAD.WIDE.U32 R198, R193, 0x10, R198 ;  /* 0x00000010c1c67825 */ /* 0x001fe200078e00c6 */
[----:B------:R-:W-:-:S02]  /*ac20*/  SEL R204, RZ, 0x1, !P2 ;  /* 0x00000001ffcc7807 */ /* 0x000fc40005000000 */
[----:B------:R-:W-:Y:S02]  /*ac30*/  SEL R202, RZ, 0x1, !P1 ;  /* 0x00000001ffca7807 */ /* 0x000fe40004800000 */
[----:B------:R-:W-:Y:S01]  /*ac40*/  LOP3.LUT R203, R205, R204, RZ, 0xfc, !PT ;  /* 0x000000cccdcb7212 */ /* 0x000fe200078efcff */
[----:B------:R0:W-:Y:S01]  /*ac50*/  STG.E.128 desc[UR6][R198.64], R128 ;  /* 0x00000080c6007986 */ /* 0x0001e2000c101d06 */
[----:B------:R-:W-:Y:S01]  /*ac60*/  LOP3.LUT R202, R201, R202, RZ, 0xfc, !PT ;  /* 0x000000cac9ca7212 */ /* 0x000fe200078efcff */
[----:B-1----:R-:W-:-:S05]  /*ac70*/  IMAD.WIDE.U32 R194, R193, 0x8, R194 ;  /* 0x00000008c1c27825 */ /* 0x002fca00078e00c2 */
[----:B------:R0:W-:Y:S01]  /*ac80*/  STG.E.64 desc[UR6][R194.64], R202 ;  /* 0x000000cac2007986 */ /* 0x0001e2000c101b06 */
[----:B------:R-:W-:Y:S05]  /*ac90*/  @!P0 BRA `(.L_x_8365) ;  /* 0x0000000000508947 */ /* 0x000fea0003800000 */
[----:B0-----:R-:W-:Y:S01]  /*aca0*/  IMAD.U32 R131, R20, 0x10000, RZ ;  /* 0x0001000014837824 */ /* 0x001fe200078e00ff */
[----:B------:R-:W0:Y:S01]  /*acb0*/  LDC.64 R128, c[0x0][0x3b8] ;  /* 0x0000ee00ff807b82 */ /* 0x000e220000000a00 */
[----:B------:R-:W-:Y:S02]  /*acc0*/  LOP3.LUT R130, R21, 0xffff, RZ, 0xc0, !PT ;  /* 0x0000ffff15827812 */ /* 0x000fe400078ec0ff */
[----:B------:R-:W-:Y:S02]  /*acd0*/  LOP3.LUT R198, R17, 0xff, RZ, 0xc0, !PT ;  /* 0x000000ff11c67812 */ /* 0x000fe400078ec0ff */
[----:B------:R-:W-:Y:S02]  /*ace0*/  LOP3.LUT R195, R131, 0xff0000, RZ, 0xc0, !PT ;  /* 0x00ff000083c37812 */ /* 0x000fe400078ec0ff */
[----:B------:R-:W-:Y:S01]  /*acf0*/  PRMT R131, R19, 0x7104, RZ ;  /* 0x0000710413837816 */ /* 0x000fe200000000ff */
[----:B------:R-:W-:Y:S01]  /*ad00*/  IMAD.WIDE.U32 R198, R198, 0x1000000, RZ ;  /* 0x01000000c6c67825 */ /* 0x000fe200078e00ff */
[----:B------:R-:W-:-:S02]  /*ad10*/  PRMT R202, R195, 0x4210, R130 ;  /* 0x00004210c3ca7816 */ /* 0x000fc40000000082 */
[----:B------:R-:W-:Y:S02]  /*ad20*/  LOP3.LUT R194, R16, 0xff, RZ, 0xc0, !PT ;  /* 0x000000ff10c27812 */ /* 0x000fe400078ec0ff */
        /* <DEDUP_REMOVED lines=11> */
.L_x_8365:
[----:B0-----:R-:W-:Y:S01]  /*ade0*/  MOV R194, R200 ;  /* 0x000000c800c27202 */ /* 0x001fe20000000f00 */
[----:B------:R-:W-:-:S07]  /*adf0*/  VIADD R195, R193, 0x20 ;  /* 0x00000020c1c37836 */ /* 0x000fce0000000000 */
.L_x_8242:
[----:B------:R-:W-:Y:S05]  /*ae00*/  BSYNC.RECONVERGENT B0 ;  /* 0x0000000000007941 */ /* 0x000fea0003800200 */
.L_x_8241:
[----:B------:R-:W-:Y:S01]  /*ae10*/  ISETP.GE.U32.AND P0, PT, R12, 0x40, PT ;  /* 0x000000400c00780c */ /* 0x000fe20003f06070 */
[----:B------:R-:W-:Y:S01]  /*ae20*/  BSSY.RECONVERGENT B0, `(.L_x_8366) ;  /* 0x00009a8000007945 */ /* 0x000fe20003800200 */
[----:B------:R-:W-:-:S11]  /*ae30*/  LOP3.LUT R9, R9, 0xffffdfff, RZ, 0xc0, !PT ;  /* 0xffffdfff09097812 */ /* 0x000fd600078ec0ff */
[----:B------:R-:W-:Y:S01]  /*ae40*/  @P0 LOP3.LUT R9, R9, 0x2000, RZ, 0xfc, !PT ;  /* 0x0000200009090812 */ /* 0x000fe200078efcff */
[----:B------:R-:W-:Y:S06]  /*ae50*/  @!P0 BRA `(.L_x_8367) ;  /* 0x0000009800908947 */ /* 0x000fec0003800000 */
[----:B------:R-:W-:Y:S01]  /*ae60*/  ISETP.NE.U32.AND P0, PT, RZ, UR4, PT ;  /* 0x00000004ff007c0c */ /* 0x000fe2000bf05070 */
[----:B-1----:R-:W0:Y:S01]  /*ae70*/  LDC.64 R128, c[0x0][0x390] ;  /* 0x0000e400ff807b82 */ /* 0x002e220000000a00 */
        /* <DEDUP_REMOVED lines=28> */
.L_x_8371:
        /* <DEDUP_REMOVED lines=13> */
.L_x_8373:
[----:B------:R-:W-:Y:S05]  /*b110*/  BSYNC.RECONVERGENT B2 ;  /* 0x0000000000027941 */ /* 0x000fea0003800200 */
.L_x_8372:
        /* <DEDUP_REMOVED lines=56> */
[----:B------:R-:W-:Y:S01]  /*b4a0*/  MOV R2, R14 ;  /* 0x0000000e00027202 */ /* 0x000fe20000000f00 */
[----:B------:R-:W-:Y:S01]  /*b4b0*/  IMAD.MOV.U32 R14, RZ, RZ, R194 ;  /* 0x000000ffff0e7224 */ /* 0x000fe200078e00c2 */
[----:B------:R-:W-:Y:S01]  /*b4c0*/  LOP3.LUT R8, R17, R6, R203, 0x96, !PT ;  /* 0x0000000611087212 */ /* 0x000fe200078e96cb */
[----:B------:R-:W-:-:S07]  /*b4d0*/  IMAD.MOV.U32 R16, RZ, RZ, RZ ;  /* 0x000000ffff107224 */ /* 0x000fce00078e00ff */
.L_x_8370:
[----:B------:R-:W-:Y:S05]  /*b4e0*/  BSYNC.RECONVERGENT B1 ;  /* 0x0000000000017941 */ /* 0x000fea0003800200 */
.L_x_8369:
[----:B------:R-:W1:Y:S01]  /*b4f0*/  LDC R207, c[0x0][0x404] ;  /* 0x00010100ffcf7b82 */ /* 0x000e620000000800 */
[----:B------:R-:W-:Y:S01]  /*b500*/  HFMA2 R184, -RZ, RZ, 0.1171875, 0 ;  /* 0x2f800000ffb87431 */ /* 0x000fe200000001ff */
[----:B------:R-:W-:Y:S01]  /*b510*/  I2FP.F32.U32 R15, R14 ;  /* 0x0000000e000f7245 */ /* 0x000fe20000201000 */
[----:B------:R-:W-:Y:S01]  /*b520*/  BSSY.RECONVERGENT B1, `(.L_x_8374) ;  /* 0x0000061000017945 */ /* 0x000fe20003800200 */
[----:B------:R-:W-:Y:S01]  /*b530*/  ISETP.NE.AND P3, PT, R16, 0x1, PT ;  /* 0x000000011000780c */ /* 0x000fe20003f65270 */
[----:B------:R-:W-:Y:S01]  /*b540*/  IMAD.MOV.U32 R18, RZ, RZ, 0x2 ;  /* 0x00000002ff127424 */ /* 0x000fe200078e00ff */
[----:B------:R-:W-:Y:S02]  /*b550*/  LOP3.LUT R9, R9, 0xffffffef, RZ, 0xc0, !PT ;  /* 0xffffffef09097812 */ /* 0x000fe400078ec0ff */
[----:B------:R-:W2:Y:S01]  /*b560*/  LDC R206, c[0x0][0x408] ;  /* 0x00010200ffce7b82 */ /* 0x000ea20000000800 */
[----:B------:R-:W-:Y:S01]  /*b570*/  FFMA.FTZ R6, R15, R184, 1.1641532182693481445e-10 ;  /* 0x2f0000000f067423 */ /* 0x000fe200000100b8 */
[----:B-----5:R-:W-:-:S04]  /*b580*/  HADD2.F32 R15, -RZ, R128.H0_H0 ;  /* 0x20000080ff0f7230 */ /* 0x020fc80000004100 */
[----:B-1----:R-:W-:Y:S01]  /*b590*/  FSETP.GTU.FTZ.AND P2, PT, R6, R207, PT ;  /* 0x000000cf0600720b */ /* 0x002fe20003f5c000 */
[----:B------:R-:W-:-:S03]  /*b5a0*/  IMAD.MOV.U32 R6, RZ, RZ, R2 ;  /* 0x000000ffff067224 */ /* 0x000fc600078e0002 */
[----:B------:R-:W-:Y:S01]  /*b5b0*/  PLOP3.LUT P4, PT, P2, PT, PT, 0x8, 0x80 ;  /* 0x000000000080781c */ /* 0x000fe2000178e170 */
[----:B--2---:R-:W-:-:S05]  /*b5c0*/  FMUL.FTZ R15, R15, R206 ;  /* 0x000000ce0f0f7220 */ /* 0x004fca0000410000 */
[----:B------:R-:W-:-:S07]  /*b5d0*/  FSEL R20, R15, RZ, !P2 ;  /* 0x000000ff0f147208 */ /* 0x000fce0005000000 */
        /* <DEDUP_REMOVED lines=10> */
.L_x_8376:
        /* <DEDUP_REMOVED lines=13> */
.L_x_8378:
[----:B------:R-:W-:Y:S05]  /*b750*/  BSYNC.RECONVERGENT B2 ;  /* 0x0000000000027941 */ /* 0x000fea0003800200 */
.L_x_8377:
        /* <DEDUP_REMOVED lines=49> */
[----:B------:R-:W-:Y:S01]  /*ba70*/  LOP3.LUT R15, R15, R14, R19, 0x96, !PT ;  /* 0x0000000e0f0f7212 */ /* 0x000fe200078e9613 */
[----:B------:R-:W-:Y:S01]  /*ba80*/  VIADD R19, R197, 0x96a522ad ;  /* 0x96a522adc5137836 */ /* 0x000fe20000000000 */
        /* <DEDUP_REMOVED lines=10> */
.L_x_8375:
[----:B------:R-:W-:Y:S05]  /*bb30*/  BSYNC.RECONVERGENT B1 ;  /* 0x0000000000017941 */ /* 0x000fea0003800200 */
.L_x_8374:
        /* <DEDUP_REMOVED lines=11> */
[----:B------:R-:W-:-:S03]  /*bbf0*/  SEL R14, RZ, 0x1, P2 ;  /* 0x00000001ff0e7807 */ /* 0x000fc60001000000 */
[----:B------:R-:W-:-:S04]  /*bc00*/  FADD.FTZ R20, R20, R15 ;  /* 0x0000000f14147221 */ /* 0x000fc80000010000 */
[----:B------:R-:W-:Y:S01]  /*bc10*/  @P1 FADD.FTZ R22, R17, R20 ;  /* 0x0000001411161221 */ /* 0x000fe20000010000 */
[----:B------:R-:W-:-:S04]  /*bc20*/  @!P1 MOV R22, R20 ;  /* 0x0000001400169202 */ /* 0x000fc80000000f00 */
        /* <DEDUP_REMOVED lines=10> */
.L_x_8381:
        /* <DEDUP_REMOVED lines=13> */
.L_x_8383:
[----:B------:R-:W-:Y:S05]  /*bda0*/  BSYNC.RECONVERGENT B2 ;  /* 0x0000000000027941 */ /* 0x000fea0003800200 */
.L_x_8382:
        /* <DEDUP_REMOVED lines=61> */
.L_x_8380:
[----:B------:R-:W-:Y:S05]  /*c180*/  BSYNC.RECONVERGENT B1 ;  /* 0x0000000000017941 */ /* 0x000fea0003800200 */
.L_x_8379:
        /* <DEDUP_REMOVED lines=22> */
.L_x_8386:
        /* <DEDUP_REMOVED lines=13> */
.L_x_8388:
[----:B------:R-:W-:Y:S05]  /*c3c0*/  BSYNC.RECONVERGENT B2 ;  /* 0x0000000000027941 */ /* 0x000fea0003800200 */
.L_x_8387:
        /* <DEDUP_REMOVED lines=61> */
.L_x_8385:
[----:B------:R-:W-:Y:S05]  /*c7a0*/  BSYNC.RECONVERGENT B1 ;  /* 0x0000000000017941 */ /* 0x000fea0003800200 */
.L_x_8384:
[----:B------:R-:W-:Y:S01]  /*c7b0*/  I2FP.F32.U32 R17, R6 ;  /* 0x0000000600117245 */ /* 0x000fe20000201000 */
[----:B------:R-:W-:Y:S01]  /*c7c0*/  HADD2.F32 R19, -RZ, R44.H1_H1 ;  /* 0x3000002cff137230 */ /* 0x000fe20000004100 */
[----:B------:R-:W-:Y:S01]  /*c7d0*/  BSSY.RECONVERGENT B1, `(.L_x_8389) ;  /* 0x0000062000017945 */ /* 0x000fe20003800200 */
[----:B0-----:R-:W-:Y:S02]  /*c7e0*/  @P1 HADD2.F32 R135, -RZ, R40.H1_H1 ;  /* 0x30000028ff871230 */ /* 0x001fe40000004100 */
[----:B------:R-:W-:Y:S02]  /*c7f0*/  HFMA2 R16, -RZ, RZ, 0, 1.1920928955078125e-07 ;  /* 0x00000002ff107431 */ /* 0x000fe400000001ff */
[----:B------:R-:W-:Y:S01]  /*c800*/  FFMA.FTZ R6, R17, R184, 1.1641532182693481445e-10 ;  /* 0x2f00000011067423 */ /* 0x000fe200000100b8 */
[----:B------:R-:W-:-:S04]  /*c810*/  FMUL.FTZ R19, R19, R206 ;  /* 0x000000ce13137220 */ /* 0x000fc80000410000 */
[----:B------:R-:W-:-:S04]  /*c820*/  FSETP.GTU.FTZ.AND P2, PT, R6, R207, PT ;  /* 0x000000cf0600720b */ /* 0x000fc80003f5c000 */
[----:B------:R-:W-:-:S05]  /*c830*/  FSEL R6, R19, RZ, !P2 ;  /* 0x000000ff13067208 */ /* 0x000fca0005000000 */
[----:B------:R-:W-:Y:S01]  /*c840*/  FADD.FTZ R6, R15, R6 ;  /* 0x000000060f067221 */ /* 0x000fe20000010000 */
[----:B------:R-:W-:Y:S02]  /*c850*/  SEL R15, RZ, 0x1, P2 ;  /* 0x00000001ff0f7807 */ /* 0x000fe40001000000 */
[----:B------:R-:W-:Y:S01]  /*c860*/  ISETP.NE.AND P2, PT, R18, 0x1, PT ;  /* 0x000000011200780c */ /* 0x000fe20003f45270 */
[--C-:B------:R-:W-:Y:S01]  /*c870*/  @P1 FADD.FTZ R135, R135, R6.reuse ;  /* 0x0000000687871221 */ /* 0x100fe20000010000 */
[----:B------:R-:W-:Y:S02]  /*c880*/  @!P1 IMAD.MOV.U32 R135, RZ, RZ, R6 ;  /* 0x000000ffff879224 */ /* 0x000fe400078e0006 */
[----:B------:R-:W-:-:S03]  /*c890*/  IMAD.MOV.U32 R6, RZ, RZ, R2 ;  /* 0x000000ffff067224 */ /* 0x000fc600078e0002 */
        /* <DEDUP_REMOVED lines=10> */
.L_x_8391:
        /* <DEDUP_REMOVED lines=13> */
.L_x_8393:
[----:B------:R-:W-:Y:S05]  /*ca10*/  BSYNC.RECONVERGENT B2 ;  /* 0x0000000000027941 */ /* 0x000fea0003800200 */
.L_x_8392:
        /* <DEDUP_REMOVED lines=61> */
.L_x_8390:
[----:B------:R-:W-:Y:S05]  /*cdf0*/  BSYNC.RECONVERGENT B1 ;  /* 0x0000000000017941 */ /* 0x000fea0003800200 */
.L_x_8389:
[----:B------:R-:W-:Y:S01]  /*ce00*/  I2FP.F32.U32 R17, R6 ;  /* 0x0000000600117245 */ /* 0x000fe20000201000 */
[----:B------:R-:W-:Y:S01]  /*ce10*/  HADD2.F32 R19, -RZ, R129.H0_H0 ;  /* 0x20000081ff137230 */ /* 0x000fe20000004100 */
[----:B------:R-:W-:Y:S01]  /*ce20*/  LOP3.LUT R9, R9, 0xfffffffb, RZ, 0xc0, !PT ;  /* 0xfffffffb09097812 */ /* 0x000fe200078ec0ff */
[----:B------:R-:W-:Y:S01]  /*ce30*/  BSSY.RECONVERGENT B1, `(.L_x_8394) ;  /* 0x000005e000017945 */ /* 0x000fe20003800200 */
[----:B------:R-:W-:Y:S02]  /*ce40*/  IMAD.MOV.U32 R18, RZ, RZ, 0x2 ;  /* 0x00000002ff127424 */ /* 0x000fe400078e00ff */
[----:B------:R-:W-:Y:S01]  /*ce50*/  FFMA.FTZ R6, R17, R184, 1.1641532182693481445e-10 ;  /* 0x2f00000011067423 */ /* 0x000fe200000100b8 */
[----:B------:R-:W-:-:S04]  /*ce60*/  FMUL.FTZ R19, R19, R206 ;  /* 0x000000ce13137220 */ /* 0x000fc80000410000 */
[----:B------:R-:W-:Y:S02]  /*ce70*/  FSETP.GTU.FTZ.AND P2, PT, R6, R207, PT ;  /* 0x000000cf0600720b */ /* 0x000fe40003f5c000 */
[----:B------:R-:W-:Y:S02]  /*ce80*/  MOV R6, R2 ;  /* 0x0000000200067202 */ /* 0x000fe40000000f00 */
        /* <DEDUP_REMOVED lines=13> */
.L_x_8396:
        /* <DEDUP_REMOVED lines=13> */
.L_x_8398:
[----:B------:R-:W-:Y:S05]  /*d030*/  BSYNC.RECONVERGENT B2 ;  /* 0x0000000000027941 */ /* 0x000fea0003800200 */
.L_x_8397:
        /* <DEDUP_REMOVED lines=61> */
.L_x_8395:
[----:B------:R-:W-:Y:S05]  /*d410*/  BSYNC.RECONVERGENT B1 ;  /* 0x0000000000017941 */ /* 0x000fea0003800200 */
.L_x_8394:
[----:B------:R-:W-:Y:S01]  /*d420*/  I2FP.F32.U32 R17, R6 ;  /* 0x0000000600117245 */ /* 0x000fe20000201000 */
[----:B------:R-:W-:Y:S01]  /*d430*/  HADD2.F32 R19, -RZ, R45.H0_H0 ;  /* 0x2000002dff137230 */ /* 0x000fe20000004100 */
[----:B------:R-:W-:Y:S01]  /*d440*/  BSSY.RECONVERGENT B1, `(.L_x_8399) ;  /* 0x0000062000017945 */ /* 0x000fe20003800200 */
[----:B------:R-:W-:Y:S02]  /*d450*/  IMAD.MOV.U32 R20, RZ, RZ, 0x2 ;  /* 0x00000002ff147424 */ /* 0x000fe400078e00ff */
[----:B------:R-:W-:Y:S01]  /*d460*/  FFMA.FTZ R6, R17, R184, 1.1641532182693481445e-10 ;  /* 0x2f00000011067423 */ /* 0x000fe200000100b8 */
[----:B------:R-:W-:Y:S01]  /*d470*/  FMUL.FTZ R17, R19, R206 ;  /* 0x000000ce13117220 */ /* 0x000fe20000410000 */
[----:B------:R-:W-:-:S03]  /*d480*/  @P1 HADD2.F32 R19, -RZ, R41.H0_H0 ;  /* 0x20000029ff131230 */ /* 0x000fc60000004100 */
[----:B------:R-:W-:Y:S02]  /*d490*/  FSETP.GTU.FTZ.AND P2, PT, R6, R207, PT ;  /* 0x000000cf0600720b */ /* 0x000fe40003f5c000 */
[----:B------:R-:W-:Y:S02]  /*d4a0*/  MOV R6, R2 ;  /* 0x0000000200067202 */ /* 0x000fe40000000f00 */
[----:B------:R-:W-:Y:S02]  /*d4b0*/  FSEL R17, R17, RZ, !P2 ;  /* 0x000000ff11117208 */ /* 0x000fe40005000000 */
[----:B------:R-:W-:Y:S02]  /*d4c0*/  SEL R16, RZ, 0x1, P2 ;  /* 0x00000001ff107807 */ /* 0x000fe40001000000 */
[----:B------:R-:W-:Y:S01]  /*d4d0*/  ISETP.NE.AND P2, PT, R18, 0x1, PT ;  /* 0x000000011200780c */ /* 0x000fe20003f45270 */
[----:B------:R-:W-:-:S04]  /*d4e0*/  FADD.FTZ R128, R128, R17 ;  /* 0x0000001180807221 */ /* 0x000fc80000010000 */
[--C-:B------:R-:W-:Y:S01]  /*d4f0*/  @P1 FADD.FTZ R134, R19, R128.reuse ;  /* 0x0000008013861221 */ /* 0x100fe20000010000 */
[----:B------:R-:W-:-:S05]  /*d500*/  @!P1 IMAD.MOV.U32 R134, RZ, RZ, R128 ;  /* 0x000000ffff869224 */ /* 0x000fca00078e0080 */
        /* <DEDUP_REMOVED lines=10> */
.L_x_8401:
        /* <DEDUP_REMOVED lines=13> */
.L_x_8403:
[----:B------:R-:W-:Y:S05]  /*d680*/  BSYNC.RECONVERGENT B2 ;  /* 0x0000000000027941 */ /* 0x000fea0003800200 */
.L_x_8402:
        /* <DEDUP_REMOVED lines=59> */
[----:B------:R-:W-:Y:S02]  /*da40*/  IMAD.MOV.U32 R6, RZ, RZ, R202 ;  /* 0x000000ffff067224 */ /* 0x000fe400078e00ca */
[----:B------:R-:W-:-:S07]  /*da50*/  IMAD.MOV.U32 R202, RZ, RZ, R18 ;  /* 0x000000ffffca7224 */ /* 0x000fce00078e0012 */
.L_x_8400:
[----:B------:R-:W-:Y:S05]  /*da60*/  BSYNC.RECONVERGENT B1 ;  /* 0x0000000000017941 */ /* 0x000fea0003800200 */
.L_x_8399:
[----:B------:R-:W-:Y:S01]  /*da70*/  I2FP.F32.U32 R17, R6 ;  /* 0x0000000600117245 */ /* 0x000fe20000201000 */
[----:B------:R-:W-:Y:S01]  /*da80*/  HADD2.F32 R129, -RZ, R129.H1_H1 ;  /* 0x30000081ff817230 */ /* 0x000fe20000004100 */
[----:B------:R-:W-:Y:S01]  /*da90*/  LOP3.LUT R9, R9, 0xfffffffd, RZ, 0xc0, !PT ;  /* 0xfffffffd09097812 */ /* 0x000fe200078ec0ff */
[----:B------:R-:W-:Y:S01]  /*daa0*/  BSSY.RECONVERGENT B1, `(.L_x_8404) ;  /* 0x000005e000017945 */ /* 0x000fe20003800200 */
[----:B------:R-:W-:Y:S02]  /*dab0*/  IMAD.MOV.U32 R128, RZ, RZ, 0x2 ;  /* 0x00000002ff807424 */ /* 0x000fe400078e00ff */
[----:B------:R-:W-:Y:S01]  /*dac0*/  FFMA.FTZ R6, R17, R184, 1.1641532182693481445e-10 ;  /* 0x2f00000011067423 */ /* 0x000fe200000100b8 */
[----:B------:R-:W-:Y:S01]  /*dad0*/  FMUL.FTZ R17, R129, R206 ;  /* 0x000000ce81117220 */ /* 0x000fe20000410000 */
[----:B------:R-:W-:-:S03]  /*dae0*/  IMAD.MOV.U32 R19, RZ, RZ, R2 ;  /* 0x000000ffff137224 */ /* 0x000fc600078e0002 */
[----:B------:R-:W-:-:S04]  /*daf0*/  FSETP.GTU.FTZ.AND P2, PT, R6, R207, PT ;  /* 0x000000cf0600720b */ /* 0x000fc80003f5c000 */
        /* <DEDUP_REMOVED lines=13> */
.L_x_8406:
        /* <DEDUP_REMOVED lines=13> */
.L_x_8408:
[----:B------:R-:W-:Y:S05]  /*dca0*/  BSYNC.RECONVERGENT B2 ;  /* 0x0000000000027941 */ /* 0x000fea0003800200 */
.L_x_8407:
        /* <DEDUP_REMOVED lines=61> */
.L_x_8405:
[----:B------:R-:W-:Y:S05]  /*e080*/  BSYNC.RECONVERGENT B1 ;  /* 0x0000000000017941 */ /* 0x000fea0003800200 */
.L_x_8404:
[----:B------:R-:W-:Y:S01]  /*e090*/  I2FP.F32.U32 R19, R19 ;  /* 0x0000001300137245 */ /* 0x000fe20000201000 */
[----:B------:R-:W-:Y:S01]  /*e0a0*/  HADD2.F32 R129, -RZ, R45.H1_H1 ;  /* 0x3000002dff817230 */ /* 0x000fe20000004100 */
[----:B------:R-:W-:Y:S01]  /*e0b0*/  BSSY.RECONVERGENT B1, `(.L_x_8409) ;  /* 0x0000063000017945 */ /* 0x000fe20003800200 */
[----:B------:R-:W-:Y:S02]  /*e0c0*/  @P1 HADD2.F32 R20, -RZ, R41.H1_H1 ;  /* 0x30000029ff141230 */ /* 0x000fe40000004100 */
        /* <DEDUP_REMOVED lines=8> */
[----:B------:R-:W-:-:S03]  /*e150*/  IMAD.MOV.U32 R18, RZ, RZ, 0x2 ;  /* 0x00000002ff127424 */ /* 0x000fc600078e00ff */
[--C-:B------:R-:W-:Y:S01]  /*e160*/  @P1 FADD.FTZ R145, R20, R17.reuse ;  /* 0x0000001114911221 */ /* 0x100fe20000010000 */
[----:B------:R-:W-:Y:S02]  /*e170*/  @!P1 MOV R145, R17 ;  /* 0x0000001100919202 */ /* 0x000fe40000000f00 */
        /* <DEDUP_REMOVED lines=11> */
.L_x_8411:
        /* <DEDUP_REMOVED lines=13> */
.L_x_8413:
[----:B------:R-:W-:Y:S05]  /*e300*/  BSYNC.RECONVERGENT B2 ;  /* 0x0000000000027941 */ /* 0x000fea0003800200 */
.L_x_8412:
        /* <DEDUP_REMOVED lines=61> */
.L_x_8410:
[----:B------:R-:W-:Y:S05]  /*e6e0*/  BSYNC.RECONVERGENT B1 ;  /* 0x0000000000017941 */ /* 0x000fea0003800200 */
.L_x_8409:
        /* <DEDUP_REMOVED lines=20> */
.L_x_8416:
        /* <DEDUP_REMOVED lines=13> */
.L_x_8418:
[----:B------:R-:W-:Y:S05]  /*e900*/  BSYNC.RECONVERGENT B2 ;  /* 0x0000000000027941 */ /* 0x000fea0003800200 */
.L_x_8417:
        /* <DEDUP_REMOVED lines=61> */
.L_x_8415:
[----:B------:R-:W-:Y:S05]  /*ece0*/  BSYNC.RECONVERGENT B1 ;  /* 0x0000000000017941 */ /* 0x000fea0003800200 */
.L_x_8414:
[----:B------:R-:W-:Y:S01]  /*ecf0*/  I2FP.F32.U32 R19, R19 ;  /* 0x0000001300137245 */ /* 0x000fe20000201000 */
[----:B------:R-:W-:Y:S01]  /*ed00*/  HADD2.F32 R129, -RZ, R46.H0_H0 ;  /* 0x2000002eff817230 */ /* 0x000fe20000004100 */
[----:B------:R-:W-:Y:S01]  /*ed10*/  BSSY.RECONVERGENT B1, `(.L_x_8419) ;  /* 0x0000062000017945 */ /* 0x000fe20003800200 */
[----:B------:R-:W-:Y:S02]  /*ed20*/  HFMA2 R165, -RZ, RZ, 0, 1.1920928955078125e-07 ;  /* 0x00000002ffa57431 */ /* 0x000fe400000001ff */
[----:B------:R-:W-:Y:S01]  /*ed30*/  FFMA.FTZ R6, R19, R184, 1.1641532182693481445e-10 ;  /* 0x2f00000013067423 */ /* 0x000fe200000100b8 */
[----:B------:R-:W-:Y:S01]  /*ed40*/  FMUL.FTZ R19, R129, R206 ;  /* 0x000000ce81137220 */ /* 0x000fe20000410000 */
[----:B------:R-:W-:-:S03]  /*ed50*/  @P1 HADD2.F32 R129, -RZ, R42.H0_H0 ;  /* 0x2000002aff811230 */ /* 0x000fc60000004100 */
[----:B------:R-:W-:Y:S01]  /*ed60*/  FSETP.GTU.FTZ.AND P3, PT, R6, R207, PT ;  /* 0x000000cf0600720b */ /* 0x000fe20003f7c000 */
[----:B------:R-:W-:-:S03]  /*ed70*/  IMAD.MOV.U32 R6, RZ, RZ, R2 ;  /* 0x000000ffff067224 */ /* 0x000fc600078e0002 */
        /* <DEDUP_REMOVED lines=16> */
.L_x_8421:
        /* <DEDUP_REMOVED lines=13> */
.L_x_8423:
[----:B------:R-:W-:Y:S05]  /*ef50*/  BSYNC.RECONVERGENT B2 ;  /* 0x0000000000027941 */ /* 0x000fea0003800200 */
.L_x_8422:
        /* <DEDUP_REMOVED lines=60> */
[----:B------:R-:W-:-:S07]  /*f320*/  LOP3.LUT R7, R7, R200, R199, 0x96, !PT ;  /* 0x000000c807077212 */ /* 0x000fce00078e96c7 */
.L_x_8420:
[----:B------:R-:W-:Y:S05]  /*f330*/  BSYNC.RECONVERGENT B1 ;  /* 0x0000000000017941 */ /* 0x000fea0003800200 */
.L_x_8419:
        /* <DEDUP_REMOVED lines=20> */
.L_x_8426:
        /* <DEDUP_REMOVED lines=13> */
.L_x_8428:
[----:B------:R-:W-:Y:S05]  /*f550*/  BSYNC.RECONVERGENT B2 ;  /* 0x0000000000027941 */ /* 0x000fea0003800200 */
.L_x_8427:
        /* <DEDUP_REMOVED lines=9> */
[----:B------:R-:W-:Y:S01]  /*f5f0*/  IADD3 R129, PT, PT, R196, 0x3c6ef372, RZ ;  /* 0x3c6ef372c4817810 */ /* 0x000fe20007ffe0ff */
[----:B------:R-:W-:Y:S01]  /*f600*/  IMAD.MOV.U32 R20, RZ, RZ, R202 ;  /* 0x000000ffff147224 */ /* 0x000fe200078e00ca */
        /* <DEDUP_REMOVED lines=45> */
[----:B------:R-:W-:Y:S02]  /*f8e0*/  LOP3.LUT R7, R7, R200, R199, 0x96, !PT ;  /* 0x000000c807077212 */ /* 0x000fe400078e96c7 */
[----:B------:R-:W-:Y:S01]  /*f8f0*/  MOV R2, R198 ;  /* 0x000000c600027202 */ /* 0x000fe20000000f00 */
[----:B------:R-:W-:Y:S02]  /*f900*/  VIADD R165, R197, 0x96a522ad ;  /* 0x96a522adc5a57836 */ /* 0x000fe40000000000 */
[----:B------:R-:W-:-:S03]  /*f910*/  IMAD.MOV.U32 R202, RZ, RZ, R128 ;  /* 0x000000ffffca7224 */ /* 0x000fc600078e0080 */
[----:B------:R-:W-:-:S07]  /*f920*/  LOP3.LUT R8, R165, R6, R129, 0x96, !PT ;  /* 0x00000006a5087212 */ /* 0x000fce00078e9681 */
.L_x_8425:
[----:B------:R-:W-:Y:S05]  /*f930*/  BSYNC.RECONVERGENT B1 ;  /* 0x0000000000017941 */ /* 0x000fea0003800200 */
.L_x_8424:
        /* <DEDUP_REMOVED lines=11> */
[----:B------:R-:W-:-:S03]  /*f9f0*/  MOV R20, R2 ;  /* 0x0000000200147202 */ /* 0x000fc60000000f00 */
        /* <DEDUP_REMOVED lines=14> */
.L_x_8431:
        /* <DEDUP_REMOVED lines=13> */
.L_x_8433:
[----:B------:R-:W-:Y:S05]  /*fbb0*/  BSYNC.RECONVERGENT B2 ;  /* 0x0000000000027941 */ /* 0x000fea0003800200 */
.L_x_8432:
        /* <DEDUP_REMOVED lines=56> */
[----:B------:R-:W-:Y:S01]  /*ff40*/  VIADD R7, R196, 0x8ff34781 ;  /* 0x8ff34781c4077836 */ /* 0x000fe20000000000 */
[----:B------:R-:W-:Y:S01]  /*ff50*/  MOV R2, R198 ;  /* 0x000000c600027202 */ /* 0x000fe20000000f00 */
[----:B------:R-:W-:Y:S02]  /*ff60*/  IMAD.MOV.U32 R202, RZ, RZ, R128 ;  /* 0x000000ffffca7224 */ /* 0x000fe400078e0080 */
[----:B------:R-:W-:Y:S01]  /*ff70*/  HFMA2 R128, -RZ, RZ, 0, 0 ;  /* 0x00000000ff807431 */ /* 0x000fe200000001ff */
[----:B------:R-:W-:-:S07]  /*ff80*/  LOP3.LUT R7, R7, R200, R199, 0x96, !PT ;  /* 0x000000c807077212 */ /* 0x000fce00078e96c7 */
.L_x_8430:
[----:B------:R-:W-:Y:S05]  /*ff90*/  BSYNC.RECONVERGENT B1 ;  /* 0x0000000000017941 */ /* 0x000fea0003800200 */
.L_x_8429:
        /* <DEDUP_REMOVED lines=20> */
.L_x_8436:
        /* <DEDUP_REMOVED lines=13> */
.L_x_8438:
[----:B------:R-:W-:Y:S05]  /*101b0*/  BSYNC.RECONVERGENT B2 ;  /* 0x0000000000027941 */ /* 0x000fea0003800200 */
.L_x_8437:
[----:B------:R-:W-:Y:S01]  /*101c0*/  IMAD.WIDE.U32 R6, R4, -0x326172a9, RZ ;  /* 0xcd9e8d5704067825 */ /* 0x000fe200078e00ff */
[----:B------:R-:W-:Y:S02]  /*101d0*/  LOP3.LUT R128, R3, R201, R197, 0x96, !PT ;  /* 0x000000c903807212 */ /* 0x000fe400078e96c5 */
[----:B------:R-:W-:Y:S01]  /*101e0*/  IADD3 R201, PT, PT, R197, -0x4498517b, RZ ;  /* 0xbb67ae85c5c97810 */ /* 0x000fe20007ffe0ff */
[----:B------:R-:W-:Y:S01]  /*101f0*/  IMAD.MOV.U32 R130, RZ, RZ, RZ ;  /* 0x000000ffff827224 */ /* 0x000fe200078e00ff */
        /* <DEDUP_REMOVED lines=56> */
[----:B------:R-:W-:-:S07]  /*10580*/  IMAD.MOV.U32 R202, RZ, RZ, R128 ;  /* 0x000000ffffca7224 */ /* 0x000fce00078e0080 */
.L_x_8435:
[----:B------:R-:W-:Y:S05]  /*10590*/  BSYNC.RECONVERGENT B1 ;  /* 0x0000000000017941 */ /* 0x000fea0003800200 */
.L_x_8434:
[----:B------:R-:W-:Y:S01]  /*105a0*/  I2FP.F32.U32 R129, R129 ;  /* 0x0000008100817245 */ /* 0x000fe20000201000 */
[----:B------:R-:W-:Y:S01]  /*105b0*/  HADD2.F32 R199, -RZ, R47.H0_H0 ;  /* 0x2000002fffc77230 */ /* 0x000fe20000004100 */
[----:B------:R-:W-:Y:S01]  /*105c0*/  BSSY.RECONVERGENT B1, `(.L_x_8439) ;  /* 0x0000063000017945 */ /* 0x000fe20003800200 */
[----:B------:R-:W-:Y:S02]  /*105d0*/  IMAD.MOV.U32 R198, RZ, RZ, 0x2 ;  /* 0x00000002ffc67424 */ /* 0x000fe400078e00ff */
[----:B------:R-:W-:Y:S01]  /*105e0*/  FFMA.FTZ R6, R129, R184, 1.1641532182693481445e-10 ;  /* 0x2f00000081067423 */ /* 0x000fe200000100b8 */
[----:B------:R-:W-:Y:S01]  /*105f0*/  FMUL.FTZ R129, R199, R206 ;  /* 0x000000cec7817220 */ /* 0x000fe20000410000 */
[----:B------:R-:W-:-:S03]  /*10600*/  @P1 HADD2.F32 R199, -RZ, R43.H0_H0 ;  /* 0x2000002bffc71230 */ /* 0x000fc60000004100 */
        /* <DEDUP_REMOVED lines=19> */
.L_x_8441:
        /* <DEDUP_REMOVED lines=13> */
.L_x_8443:
[----:B------:R-:W-:Y:S05]  /*10810*/  BSYNC.RECONVERGENT B2 ;  /* 0x0000000000027941 */ /* 0x000fea0003800200 */
.L_x_8442:
        /* <DEDUP_REMOVED lines=61> */
.L_x_8440:
[----:B------:R-:W-:Y:S05]  /*10bf0*/  BSYNC.RECONVERGENT B1 ;  /* 0x0000000000017941 */ /* 0x000fea0003800200 */
.L_x_8439:
        /* <DEDUP_REMOVED lines=20> */
.L_x_8446:
        /* <DEDUP_REMOVED lines=15> */
.L_x_8448:
[----:B------:R-:W-:Y:S05]  /*10e30*/  BSYNC.RECONVERGENT B2 ;  /* 0x0000000000027941 */ /* 0x000fea0003800200 */
.L_x_8447:
        /* <DEDUP_REMOVED lines=61> */
.L_x_8445:
[----:B------:R-:W-:Y:S05]  /*11210*/  BSYNC.RECONVERGENT B1 ;  /* 0x0000000000017941 */ /* 0x000fea0003800200 */
.L_x_8444:
[----:B------:R-:W-:Y:S01]  /*11220*/  I2FP.F32.U32 R129, R129 ;  /* 0x0000008100817245 */ /* 0x000fe20000201000 */
[----:B------:R-:W-:Y:S01]  /*11230*/  HADD2.F32 R131, -RZ, R47.H1_H1 ;  /* 0x3000002fff837230 */ /* 0x000fe20000004100 */
[----:B------:R-:W-:-:S03]  /*11240*/  PRMT R130, R208, 0x5410, R209 ;  /* 0x00005410d0827816 */ /* 0x000fc600000000d1 */
[----:B------:R-:W-:Y:S01]  /*11250*/  FFMA.FTZ R184, R129, R184, 1.1641532182693481445e-10 ;  /* 0x2f00000081b87423 */ /* 0x000fe200000100b8 */
[----:B------:R-:W-:Y:S01]  /*11260*/  FMUL.FTZ R129, R131, R206 ;  /* 0x000000ce83817220 */ /* 0x000fe20000410000 */
[----:B------:R-:W-:-:S03]  /*11270*/  @P1 HADD2.F32 R131, -RZ, R43.H1_H1 ;  /* 0x3000002bff831230 */ /* 0x000fc60000004100 */
[----:B------:R-:W-:-:S04]  /*11280*/  FSETP.GTU.FTZ.AND P6, PT, R184, R207, PT ;  /* 0x000000cfb800720b */ /* 0x000fc80003fdc000 */
[----:B------:R-:W-:Y:S02]  /*11290*/  FSEL R129, R129, RZ, !P6 ;  /* 0x000000ff81817208 */ /* 0x000fe40007000000 */
[----:B------:R-:W-:-:S03]  /*112a0*/  SEL R128, RZ, 0x1, P6 ;  /* 0x00000001ff807807 */ /* 0x000fc60003000000 */
[----:B------:R-:W-:Y:S01]  /*112b0*/  FADD.FTZ R200, R200, R129 ;  /* 0x00000081c8c87221 */ /* 0x000fe20000010000 */
[----:B------:R-:W-:Y:S02]  /*112c0*/  PRMT R129, R21, 0x5410, R205 ;  /* 0x0000541015817816 */ /* 0x000fe400000000cd */
[----:B------:R-:W-:Y:S01]  /*112d0*/  PRMT R21, R128, 0x7610, R21 ;  /* 0x0000761080157816 */ /* 0x000fe20000000015 */
[--C-:B------:R-:W-:Y:S01]  /*112e0*/  @P1 FADD.FTZ R184, R131, R200.reuse ;  /* 0x000000c883b81221 */ /* 0x100fe20000010000 */
[----:B------:R-:W-:Y:S01]  /*112f0*/  @!P1 IMAD.MOV.U32 R184, RZ, RZ, R200 ;  /* 0x000000ffffb89224 */ /* 0x000fe200078e00c8 */
[----:B------:R-:W-:-:S04]  /*11300*/  PRMT R128, R194, 0x5410, R203 ;  /* 0x00005410c2807816 */ /* 0x000fc800000000cb */
[----:B------:R-:W-:-:S04]  /*11310*/  F2FP.F16.F32.PACK_AB R131, RZ, R184 ;  /* 0x000000b8ff83723e */ /* 0x000fc800000000ff */
[----:B------:R-:W-:Y:S01]  /*11320*/  PRMT R131, R204, 0x5410, R131 ;  /* 0x00005410cc837816 */ /* 0x000fe20000000083 */
[----:B------:R-:W-:Y:S06]  /*11330*/  BRA `(.L_x_8449) ;  /* 0x0000003000a47947 */ /* 0x000fec0003800000 */
.L_x_8368:
        /* <DEDUP_REMOVED lines=16> */
.L_x_8452:
        /* <DEDUP_REMOVED lines=13> */
.L_x_8454:
[----:B------:R-:W-:Y:S05]  /*11510*/  BSYNC.RECONVERGENT B2 ;  /* 0x0000000000027941 */ /* 0x000fea0003800200 */
.L_x_8453:
        /* <DEDUP_REMOVED lines=10> */
[----:B------:R-:W-:Y:S01]  /*115c0*/  IMAD.MOV.U32 R22, RZ, RZ, R194 ;  /* 0x000000ffff167224 */ /* 0x000fe200078e00c2 */
[----:B------:R-:W-:Y:S01]  /*115d0*/  IADD3 R145, PT, PT, R197, 0x76cf5d0a, RZ ;  /* 0x76cf5d0ac5917810 */ /* 0x000fe20007ffe0ff */
[----:B------:R-:W-:-:S04]  /*115e0*/  IMAD.WIDE.U32 R198, R7, -0x2daee0ad, RZ ;  /* 0xd2511f5307c67825 */ /* 0x000fc800078e00ff */
        /* <DEDUP_REMOVED lines=47> */
.L_x_8451:
[----:B------:R-:W-:Y:S05]  /*118e0*/  BSYNC.RECONVERGENT B1 ;  /* 0x0000000000017941 */ /* 0x000fea0003800200 */
.L_x_8450:
        /* <DEDUP_REMOVED lines=9> */
[----:B------:R-:W-:Y:S02]  /*11980*/  IMAD.MOV.U32 R145, RZ, RZ, 0x2 ;  /* 0x00000002ff917424 */ /* 0x000fe400078e00ff */
[----:B0-----:R-:W-:Y:S01]  /*11990*/  FMUL.FTZ R6, R6, R207 ;  /* 0x000000cf06067220 */ /* 0x001fe20000410000 */
[----:B-1----:R-:W-:Y:S01]  /*119a0*/  FSETP.GTU.FTZ.AND P2, PT, R135, R206, PT ;  /* 0x000000ce8700720b */ /* 0x002fe20003f5c000 */
[----:B------:R-:W-:-:S03]  /*119b0*/  @P1 HADD2.F32 R135, -RZ, R40.H0_H0 ;  /* 0x20000028ff871230 */ /* 0x000fc60000004100 */
        /* <DEDUP_REMOVED lines=15> */
.L_x_8457:
        /* <DEDUP_REMOVED lines=13> */
.L_x_8459:
[----:B------:R-:W-:Y:S05]  /*11b80*/  BSYNC.RECONVERGENT B2 ;  /* 0x0000000000027941 */ /* 0x000fea0003800200 */
.L_x_8458:
        /* <DEDUP_REMOVED lines=61> */
.L_x_8456:
[----:B------:R-:W-:Y:S05]  /*11f60*/  BSYNC.RECONVERGENT B1 ;  /* 0x0000000000017941 */ /* 0x000fea0003800200 */
.L_x_8455:
[----:B------:R-:W-:Y:S01]  /*11f70*/  I2FP.F32.U32 R135, R6 ;  /* 0x0000000600877245 */ /* 0x000fe20000201000 */
[----:B------:R-:W-:Y:S01]  /*11f80*/  HADD2.F32 R128, -RZ, R128.H1_H1 ;  /* 0x30000080ff807230 */ /* 0x000fe20000004100 */
[----:B------:R-:W-:Y:S01]  /*11f90*/  ISETP.NE.AND P2, PT, R145, 0x1, PT ;  /* 0x000000019100780c */ /* 0x000fe20003f45270 */
[----:B------:R-:W-:Y:S01]  /*11fa0*/  @P1 HADD2.F32 R6, -RZ, R40.H1_H1 ;  /* 0x30000028ff061230 */ /* 0x000fe20000004100 */
[----:B------:R-:W-:Y:S01]  /*11fb0*/  LOP3.LUT R9, R9, 0xfffffff7, RZ, 0xc0, !PT ;  /* 0xfffffff709097812 */ /* 0x000fe200078ec0ff */
[----:B------:R-:W-:Y:S01]  /*11fc0*/  FFMA.FTZ R135, R135, R184, 1.1641532182693481445e-10 ;  /* 0x2f00000087877423 */ /* 0x000fe200000100b8 */
[----:B------:R-:W-:Y:S01]  /*11fd0*/  FMUL.FTZ R128, R128, R207 ;  /* 0x000000cf80807220 */ /* 0x000fe20000410000 */
[----:B------:R-:W-:Y:S03]  /*11fe0*/  BSSY.RECONVERGENT B1, `(.L_x_8460) ;  /* 0x000005d000017945 */ /* 0x000fe60003800200 */
[----:B------:R-:W-:-:S04]  /*11ff0*/  FSETP.GTU.FTZ.AND P3, PT, R135, R206, PT ;  /* 0x000000ce8700720b */ /* 0x000fc80003f7c000 */
[----:B------:R-:W-:Y:S01]  /*12000*/  FSEL R135, R128, RZ, !P3 ;  /* 0x000000ff80877208 */ /* 0x000fe20005800000 */
[----:B------:R-:W-:Y:S01]  /*12010*/  IMAD.MOV.U32 R128, RZ, RZ, 0x2 ;  /* 0x00000002ff807424 */ /* 0x000fe200078e00ff */
        /* <DEDUP_REMOVED lines=14> */
.L_x_8462:
        /* <DEDUP_REMOVED lines=13> */
.L_x_8464:
[----:B------:R-:W-:Y:S05]  /*121d0*/  BSYNC.RECONVERGENT B2 ;  /* 0x0000000000027941 */ /* 0x000fea0003800200 */
.L_x_8463:
        /* <DEDUP_REMOVED lines=61> */
.L_x_8461:
[----:B------:R-:W-:Y:S05]  /*125b0*/  BSYNC.RECONVERGENT B1 ;  /* 0x0000000000017941 */ /* 0x000fea0003800200 */
.L_x_8460:
[----:B------:R-:W-:Y:S01]  /*125c0*/  I2FP.F32.U32 R145, R6 ;  /* 0x0000000600917245 */ /* 0x000fe20000201000 */
[----:B------:R-:W-:Y:S01]  /*125d0*/  HADD2.F32 R6, -RZ, R129.H0_H0 ;  /* 0x20000081ff067230 */ /* 0x000fe20000004100 */
[----:B------:R-:W-:Y:S01]  /*125e0*/  LOP3.LUT R9, R9, 0xfffffffb, RZ, 0xc0, !PT ;  /* 0xfffffffb09097812 */ /* 0x000fe200078ec0ff */
[----:B------:R-:W-:Y:S01]  /*125f0*/  BSSY.RECONVERGENT B1, `(.L_x_8465) ;  /* 0x0000061000017945 */ /* 0x000fe20003800200 */
[----:B------:R-:W-:Y:S02]  /*12600*/  HFMA2 R146, -RZ, RZ, 0, 1.1920928955078125e-07 ;  /* 0x00000002ff927431 */ /* 0x000fe400000001ff */
[----:B------:R-:W-:Y:S01]  /*12610*/  FFMA.FTZ R145, R145, R184, 1.1641532182693481445e-10 ;  /* 0x2f00000091917423 */ /* 0x000fe200000100b8 */
[----:B------:R-:W-:-:S04]  /*12620*/  FMUL.FTZ R6, R6, R207 ;  /* 0x000000cf06067220 */ /* 0x000fc80000410000 */
[----:B------:R-:W-:Y:S01]  /*12630*/  FSETP.GTU.FTZ.AND P2, PT, R145, R206, PT ;  /* 0x000000ce9100720b */ /* 0x000fe20003f5c000 */
[----:B------:R-:W-:-:S03]  /*12640*/  @P1 HADD2.F32 R145, -RZ, R41.H0_H0 ;  /* 0x20000029ff911230 */ /* 0x000fc60000004100 */
[----:B------:R-:W-:Y:S01]  /*12650*/  FSEL R134, R6, RZ, !P2 ;  /* 0x000000ff06867208 */ /* 0x000fe20005000000 */
[----:B------:R-:W-:Y:S01]  /*12660*/  IMAD.MOV.U32 R6, RZ, RZ, R2 ;  /* 0x000000ffff067224 */ /* 0x000fe200078e0002 */
[----:B------:R-:W-:Y:S02]  /*12670*/  PLOP3.LUT P3, PT, P2, PT, PT, 0x8, 0x80 ;  /* 0x000000000080781c */ /* 0x000fe4000176e170 */
[----:B------:R-:W-:Y:S01]  /*12680*/  ISETP.NE.AND P2, PT, R128, 0x1, PT ;  /* 0x000000018000780c */ /* 0x000fe20003f45270 */
[----:B------:R-:W-:-:S05]  /*12690*/  @P1 FADD.FTZ R134, R145, R134 ;  /* 0x0000008691861221 */ /* 0x000fca0000010000 */
[----:B------:R-:W-:-:S05]  /*126a0*/  F2FP.F16.F32.PACK_AB R204, RZ, R134 ;  /* 0x00000086ffcc723e */ /* 0x000fca00000000ff */
        /* <DEDUP_REMOVED lines=10> */
.L_x_8467:
        /* <DEDUP_REMOVED lines=13> */
.L_x_8469:
[----:B------:R-:W-:Y:S05]  /*12820*/  BSYNC.RECONVERGENT B2 ;  /* 0x0000000000027941 */ /* 0x000fea0003800200 */
.L_x_8468:
        /* <DEDUP_REMOVED lines=61> */
.L_x_8466:
[----:B------:R-:W-:Y:S05]  /*12c00*/  BSYNC.RECONVERGENT B1 ;  /* 0x0000000000017941 */ /* 0x000fea0003800200 */
.L_x_8465:
[----:B------:R-:W-:Y:S01]  /*12c10*/  I2FP.F32.U32 R145, R6 ;  /* 0x0000000600917245 */ /* 0x000fe20000201000 */
[----:B------:R-:W-:Y:S01]  /*12c20*/  HADD2.F32 R6, -RZ, R129.H1_H1 ;  /* 0x30000081ff067230 */ /* 0x000fe20000004100 */
[----:B------:R-:W-:Y:S01]  /*12c30*/  LOP3.LUT R9, R9, 0xfffffffd, RZ, 0xc0, !PT ;  /* 0xfffffffd09097812 */ /* 0x000fe200078ec0ff */
[----:B------:R-:W-:Y:S01]  /*12c40*/  @P1 HADD2.F32 R128, -RZ, R41.H1_H1 ;  /* 0x30000029ff801230 */ /* 0x000fe20000004100 */
[----:B------:R-:W-:Y:S01]  /*12c50*/  BSSY.RECONVERGENT B1, `(.L_x_8470) ;  /* 0x0000060000017945 */ /* 0x000fe20003800200 */
[----:B------:R-:W-:Y:S01]  /*12c60*/  FFMA.FTZ R145, R145, R184, 1.1641532182693481445e-10 ;  /* 0x2f00000091917423 */ /* 0x000fe200000100b8 */
[----:B------:R-:W-:-:S04]  /*12c70*/  FMUL.FTZ R6, R6, R207 ;  /* 0x000000cf06067220 */ /* 0x000fc80000410000 */
[----:B------:R-:W-:-:S04]  /*12c80*/  FSETP.GTU.FTZ.AND P2, PT, R145, R206, PT ;  /* 0x000000ce9100720b */ /* 0x000fc80003f5c000 */
[----:B------:R-:W-:Y:S02]  /*12c90*/  FSEL R145, R6, RZ, !P2 ;  /* 0x000000ff06917208 */ /* 0x000fe40005000000 */
[----:B------:R-:W-:Y:S02]  /*12ca0*/  PLOP3.LUT P3, PT, P2, PT, PT, 0x8, 0x80 ;  /* 0x000000000080781c */ /* 0x000fe4000176e170 */
[----:B------:R-:W-:Y:S01]  /*12cb0*/  ISETP.NE.AND P2, PT, R146, 0x1, PT ;  /* 0x000000019200780c */ /* 0x000fe20003f45270 */
[----:B------:R-:W-:Y:S01]  /*12cc0*/  @P1 FADD.FTZ R145, R128, R145 ;  /* 0x0000009180911221 */ /* 0x000fe20000010000 */
[----:B------:R-:W-:Y:S01]  /*12cd0*/  IMAD.MOV.U32 R128, RZ, RZ, 0x2 ;  /* 0x00000002ff807424 */ /* 0x000fe200078e00ff */
[----:B------:R-:W-:-:S03]  /*12ce0*/  MOV R6, R2 ;  /* 0x0000000200067202 */ /* 0x000fc60000000f00 */
        /* <DEDUP_REMOVED lines=11> */
.L_x_8472:
        /* <DEDUP_REMOVED lines=13> */
.L_x_8474:
[----:B------:R-:W-:Y:S05]  /*12e70*/  BSYNC.RECONVERGENT B2 ;  /* 0x0000000000027941 */ /* 0x000fea0003800200 */
.L_x_8473:
        /* <DEDUP_REMOVED lines=58> */
[----:B------:R-:W-:Y:S02]  /*13220*/  IMAD.MOV.U32 R202, RZ, RZ, R128 ;  /* 0x000000ffffca7224 */ /* 0x000fe400078e0080 */
[----:B------:R-:W-:Y:S01]  /*13230*/  HFMA2 R128, -RZ, RZ, 0, 0 ;  /* 0x00000000ff807431 */ /* 0x000fe200000001ff */
[----:B------:R-:W-:-:S07]  /*13240*/  LOP3.LUT R7, R7, R200, R199, 0x96, !PT ;  /* 0x000000c807077212 */ /* 0x000fce00078e96c7 */
.L_x_8471:
[----:B------:R-:W-:Y:S05]  /*13250*/  BSYNC.RECONVERGENT B1 ;  /* 0x0000000000017941 */ /* 0x000fea0003800200 */
.L_x_8470:
        /* <DEDUP_REMOVED lines=23> */
.L_x_8477:
        /* <DEDUP_REMOVED lines=13> */
.L_x_8479:
[----:B------:R-:W-:Y:S05]  /*134a0*/  BSYNC.RECONVERGENT B2 ;  /* 0x0000000000027941 */ /* 0x000fea0003800200 */
.L_x_8478:
        /* <DEDUP_REMOVED lines=61> */
.L_x_8476:
[----:B------:R-:W-:Y:S05]  /*13880*/  BSYNC.RECONVERGENT B1 ;  /* 0x0000000000017941 */ /* 0x000fea0003800200 */
.L_x_8475:
        /* <DEDUP_REMOVED lines=23> */
.L_x_8482:
        /* <DEDUP_REMOVED lines=13> */
.L_x_8484:
[----:B------:R-:W-:Y:S05]  /*13ad0*/  BSYNC.RECONVERGENT B2 ;  /* 0x0000000000027941 */ /* 0x000fea0003800200 */
.L_x_8483:
        /* <DEDUP_REMOVED lines=61> */
.L_x_8481:
[----:B------:R-:W-:Y:S05]  /*13eb0*/  BSYNC.RECONVERGENT B1 ;  /* 0x0000000000017941 */ /* 0x000fea0003800200 */
.L_x_8480:
        /* <DEDUP_REMOVED lines=9> */
[----:B------:R-:W-:Y:S01]  /*13f50*/  FSEL R166, R6, RZ, !P4 ;  /* 0x000000ff06a67208 */ /* 0x000fe20006000000 */
[----:B------:R-:W-:Y:S01]  /*13f60*/  IMAD.MOV.U32 R6, RZ, RZ, 0x2 ;  /* 0x00000002ff067424 */ /* 0x000fe200078e00ff */
        /* <DEDUP_REMOVED lines=12> */
.L_x_8487:
        /* <DEDUP_REMOVED lines=13> */
.L_x_8489:
[----:B------:R-:W-:Y:S05]  /*14100*/  BSYNC.RECONVERGENT B2 ;  /* 0x0000000000027941 */ /* 0x000fea0003800200 */
.L_x_8488:
        /* <DEDUP_REMOVED lines=61> */
.L_x_8486:
[----:B------:R-:W-:Y:S05]  /*144e0*/  BSYNC.RECONVERGENT B1 ;  /* 0x0000000000017941 */ /* 0x000fea0003800200 */
.L_x_8485:
[----:B------:R-:W-:Y:S01]  /*144f0*/  I2FP.F32.U32 R129, R129 ;  /* 0x0000008100817245 */ /* 0x000fe20000201000 */
[----:B------:R-:W-:Y:S01]  /*14500*/  HADD2.F32 R128, -RZ, R131.H1_H1 ;  /* 0x30000083ff807230 */ /* 0x000fe20000004100 */
[----:B------:R-:W-:Y:S01]  /*14510*/  PRMT R130, R208, 0x5410, R130 ;  /* 0x00005410d0827816 */ /* 0x000fe20000000082 */
[----:B------:R-:W-:Y:S02]  /*14520*/  @P1 HADD2.F32 R131, -RZ, R43.H1_H1 ;  /* 0x3000002bff831230 */ /* 0x000fe40000004100 */
[----:B------:R-:W-:Y:S01]  /*14530*/  FFMA.FTZ R129, R129, R184, 1.1641532182693481445e-10 ;  /* 0x2f00000081817423 */ /* 0x000fe200000100b8 */
[----:B------:R-:W-:-:S04]  /*14540*/  FMUL.FTZ R128, R128, R207 ;  /* 0x000000cf80807220 */ /* 0x000fc80000410000 */
[----:B------:R-:W-:Y:S02]  /*14550*/  FSETP.GTU.FTZ.AND P5, PT, R129, R206, PT ;  /* 0x000000ce8100720b */ /* 0x000fe40003fbc000 */
[----:B------:R-:W-:Y:S02]  /*14560*/  PRMT R129, R204, 0x5410, R205 ;  /* 0x00005410cc817816 */ /* 0x000fe400000000cd */
[----:B------:R-:W-:Y:S02]  /*14570*/  FSEL R184, R128, RZ, !P5 ;  /* 0x000000ff80b87208 */ /* 0x000fe40006800000 */
[----:B------:R-:W-:Y:S02]  /*14580*/  PLOP3.LUT P5, PT, P5, PT, PT, 0x8, 0x80 ;  /* 0x000000000080781c */ /* 0x000fe40002fae170 */
[----:B------:R-:W-:Y:S01]  /*14590*/  PRMT R128, R194, 0x5410, R203 ;  /* 0x00005410c2807816 */ /* 0x000fe200000000cb */
[----:B------:R-:W-:-:S05]  /*145a0*/  @P1 FADD.FTZ R184, R131, R184 ;  /* 0x000000b883b81221 */ /* 0x000fca0000010000 */
[----:B------:R-:W-:-:S04]  /*145b0*/  F2FP.F16.F32.PACK_AB R131, RZ, R184 ;  /* 0x000000b8ff83723e */ /* 0x000fc800000000ff */
[----:B------:R-:W-:-:S07]  /*145c0*/  PRMT R131, R209, 0x5410, R131 ;  /* 0x00005410d1837816 */ /* 0x000fce0000000083 */
.L_x_8449:
        /* <DEDUP_REMOVED lines=43> */
.L_x_8490:
[----:B------:R-:W-:Y:S01]  /*14880*/  IMAD.MOV.U32 R194, RZ, RZ, R202 ;  /* 0x000000ffffc27224 */ /* 0x000fe200078e00ca */
[----:B------:R-:W-:-:S07]  /*14890*/  IADD3 R195, PT, PT, R195, 0x20, RZ ;  /* 0x00000020c3c37810 */ /* 0x000fce0007ffe0ff */
.L_x_8367:
[----:B------:R-:W-:Y:S05]  /*148a0*/  BSYNC.RECONVERGENT B0 ;  /* 0x0000000000007941 */ /* 0x000fea0003800200 */
.L_x_8366:
        /* <DEDUP_REMOVED lines=35> */
.L_x_8496:
        /* <DEDUP_REMOVED lines=13> */
.L_x_8498:
[----:B------:R-:W-:Y:S05]  /*14bb0*/  BSYNC.RECONVERGENT B2 ;  /* 0x0000000000027941 */ /* 0x000fea0003800200 */
.L_x_8497:
        /* <DEDUP_REMOVED lines=58> */
[----:B------:R-:W-:Y:S01]  /*14f60*/  IMAD.MOV.U32 R16, RZ, RZ, RZ ;  /* 0x000000ffff107224 */ /* 0x000fe200078e00ff */
[----:B------:R-:W-:-:S07]  /*14f70*/  LOP3.LUT R8, R17, R6, R203, 0x96, !PT ;  /* 0x0000000611087212 */ /* 0x000fce00078e96cb */
.L_x_8495:
[----:B------:R-:W-:Y:S05]  /*14f80*/  BSYNC.RECONVERGENT B1 ;  /* 0x0000000000017941 */ /* 0x000fea0003800200 */
.L_x_8494:
[----:B------:R-:W1:Y:S01]  /*14f90*/  LDC R207, c[0x0][0x408] ;  /* 0x00010200ffcf7b82 */ /* 0x000e620000000800 */
[----:B------:R-:W-:Y:S01]  /*14fa0*/  I2FP.F32.U32 R6, R14 ;  /* 0x0000000e00067245 */ /* 0x000fe20000201000 */
[----:B------:R-:W-:Y:S01]  /*14fb0*/  IMAD.MOV.U32 R185, RZ, RZ, 0x2f800000 ;  /* 0x2f800000ffb97424 */ /* 0x000fe200078e00ff */
[----:B------:R-:W-:Y:S01]  /*14fc0*/  ISETP.NE.AND P2, PT, R16, 0x1, PT ;  /* 0x000000011000780c */ /* 0x000fe20003f45270 */
[----:B-----5:R-:W-:Y:S01]  /*14fd0*/  HADD2.F32 R14, -RZ, R128.H0_H0 ;  /* 0x20000080ff0e7230 */ /* 0x020fe20000004100 */
[----:B------:R-:W-:Y:S01]  /*14fe0*/  LOP3.LUT R9, R9, 0xffffffef, RZ, 0xc0, !PT ;  /* 0xffffffef09097812 */ /* 0x000fe200078ec0ff */
[----:B------:R-:W-:Y:S01]  /*14ff0*/  FFMA.FTZ R15, R6, R185, 1.1641532182693481445e-10 ;  /* 0x2f000000060f7423 */ /* 0x000fe200000100b9 */
[----:B------:R-:W-:Y:S01]  /*15000*/  BSSY.RECONVERGENT B1, `(.L_x_8499) ;  /* 0x000005d000017945 */ /* 0x000fe20003800200 */
[----:B------:R-:W2:Y:S01]  /*15010*/  LDC R206, c[0x0][0x404] ;  /* 0x00010100ffce7b82 */ /* 0x000ea20000000800 */
[----:B------:R-:W-:Y:S02]  /*15020*/  HFMA2 R17, -RZ, RZ, 0, 1.1920928955078125e-07 ;  /* 0x00000002ff117431 */ /* 0x000fe400000001ff */
[----:B------:R-:W-:-:S02]  /*15030*/  IMAD.MOV.U32 R6, RZ, RZ, R2 ;  /* 0x000000ffff067224 */ /* 0x000fc400078e0002 */
[----:B-1----:R-:W-:Y:S01]  /*15040*/  FMUL.FTZ R14, R14, R207 ;  /* 0x000000cf0e0e7220 */ /* 0x002fe20000410000 */
[----:B--2---:R-:W-:-:S04]  /*15050*/  FSETP.GTU.FTZ.AND P3, PT, R15, R206, PT ;  /* 0x000000ce0f00720b */ /* 0x004fc80003f7c000 */
        /* <DEDUP_REMOVED lines=12> */
.L_x_8501:
        /* <DEDUP_REMOVED lines=13> */
.L_x_8503:
[----:B------:R-:W-:Y:S05]  /*151f0*/  BSYNC.RECONVERGENT B2 ;  /* 0x0000000000027941 */ /* 0x000fea0003800200 */
.L_x_8502:
        /* <DEDUP_REMOVED lines=61> */
.L_x_8500:
[----:B------:R-:W-:Y:S05]  /*155d0*/  BSYNC.RECONVERGENT B1 ;  /* 0x0000000000017941 */ /* 0x000fea0003800200 */
.L_x_8499:
        /* <DEDUP_REMOVED lines=25> */
.L_x_8506:
        /* <DEDUP_REMOVED lines=13> */
.L_x_8508:
[----:B------:R-:W-:Y:S05]  /*15840*/  BSYNC.RECONVERGENT B2 ;  /* 0x0000000000027941 */ /* 0x000fea0003800200 */
.L_x_8507:
        /* <DEDUP_REMOVED lines=61> */
.L_x_8505:
[----:B------:R-:W-:Y:S05]  /*15c20*/  BSYNC.RECONVERGENT B1 ;  /* 0x0000000000017941 */ /* 0x000fea0003800200 */
.L_x_8504:
[----:B------:R-:W-:Y:S01]  /*15c30*/  I2FP.F32.U32 R6, R6 ;  /* 0x0000000600067245 */ /* 0x000fe20000201000 */
[----:B------:R-:W-:Y:S01]  /*15c40*/  HADD2.F32 R128, -RZ, R128.H1_H1 ;  /* 0x30000080ff807230 */ /* 0x000fe20000004100 */
[----:B------:R-:W-:Y:S01]  /*15c50*/  LOP3.LUT R9, R9, 0xfffffff7, RZ, 0xc0, !PT ;  /* 0xfffffff709097812 */ /* 0x000fe200078ec0ff */
[----:B------:R-:W-:Y:S01]  /*15c60*/  BSSY.RECONVERGENT B1, `(.L_x_8509) ;  /* 0x000005e000017945 */ /* 0x000fe20003800200 */
[----:B------:R-:W-:Y:S02]  /*15c70*/  IMAD.MOV.U32 R19, RZ, RZ, 0x2 ;  /* 0x00000002ff137424 */ /* 0x000fe400078e00ff */
[----:B------:R-:W-:Y:S01]  /*15c80*/  FFMA.FTZ R15, R6, R185, 1.1641532182693481445e-10 ;  /* 0x2f000000060f7423 */ /* 0x000fe200000100b9 */
[----:B------:R-:W-:Y:S01]  /*15c90*/  FMUL.FTZ R128, R128, R207 ;  /* 0x000000cf80807220 */ /* 0x000fe20000410000 */
[----:B------:R-:W-:-:S03]  /*15ca0*/  MOV R6, R2 ;  /* 0x0000000200067202 */ /* 0x000fc60000000f00 */
        /* <DEDUP_REMOVED lines=14> */
.L_x_8511:
        /* <DEDUP_REMOVED lines=13> */
.L_x_8513:
[----:B------:R-:W-:Y:S05]  /*15e60*/  BSYNC.RECONVERGENT B2 ;  /* 0x0000000000027941 */ /* 0x000fea0003800200 */
.L_x_8512:
        /* <DEDUP_REMOVED lines=56> */
[----:B------:R-:W-:Y:S01]  /*161f0*/  HFMA2 R19, -RZ, RZ, 0, 0 ;  /* 0x00000000ff137431 */ /* 0x000fe200000001ff */
[----:B------:R-:W-:Y:S02]  /*16200*/  MOV R2, R18 ;  /* 0x0000001200027202 */ /* 0x000fe40000000f00 */
[----:B------:R-:W-:Y:S01]  /*16210*/  LOP3.LUT R8, R21, R6, R17, 0x96, !PT ;  /* 0x0000000615087212 */ /* 0x000fe200078e9611 */
[----:B------:R-:W-:Y:S02]  /*16220*/  IMAD.MOV.U32 R6, RZ, RZ, R202 ;  /* 0x000000ffff067224 */ /* 0x000fe400078e00ca */
[----:B------:R-:W-:-:S07]  /*16230*/  IMAD.MOV.U32 R202, RZ, RZ, R16 ;  /* 0x000000ffffca7224 */ /* 0x000fce00078e0010 */
.L_x_8510:
[----:B------:R-:W-:Y:S05]  /*16240*/  BSYNC.RECONVERGENT B1 ;  /* 0x0000000000017941 */ /* 0x000fea0003800200 */
.L_x_8509:
[----:B------:R-:W-:Y:S01]  /*16250*/  I2FP.F32.U32 R6, R6 ;  /* 0x0000000600067245 */ /* 0x000fe20000201000 */
[----:B------:R-:W-:Y:S01]  /*16260*/  HADD2.F32 R16, -RZ, R44.H1_H1 ;  /* 0x3000002cff107230 */ /* 0x000fe20000004100 */
[----:B------:R-:W-:Y:S01]  /*16270*/  BSSY.RECONVERGENT B1, `(.L_x_8514) ;  /* 0x0000063000017945 */ /* 0x000fe20003800200 */
[----:B------:R-:W-:Y:S02]  /*16280*/  @P1 HADD2.F32 R18, -RZ, R40.H1_H1 ;  /* 0x30000028ff121230 */ /* 0x000fe40000004100 */
        /* <DEDUP_REMOVED lines=8> */
[--C-:B0-----:R-:W-:Y:S01]  /*16310*/  @P1 FADD.FTZ R133, R18, R15.reuse ;  /* 0x0000000f12851221 */ /* 0x101fe20000010000 */
        /* <DEDUP_REMOVED lines=13> */
.L_x_8516:
        /* <DEDUP_REMOVED lines=13> */
.L_x_8518:
[----:B------:R-:W-:Y:S05]  /*164c0*/  BSYNC.RECONVERGENT B2 ;  /* 0x0000000000027941 */ /* 0x000fea0003800200 */
.L_x_8517:
        /* <DEDUP_REMOVED lines=61> */
.L_x_8515:
[----:B------:R-:W-:Y:S05]  /*168a0*/  BSYNC.RECONVERGENT B1 ;  /* 0x0000000000017941 */ /* 0x000fea0003800200 */
.L_x_8514:
[----:B------:R-:W-:Y:S01]  /*168b0*/  I2FP.F32.U32 R6, R17 ;  /* 0x0000001100067245 */ /* 0x000fe20000201000 */
[----:B------:R-:W-:Y:S01]  /*168c0*/  HADD2.F32 R16, -RZ, R129.H0_H0 ;  /* 0x20000081ff107230 */ /* 0x000fe20000004100 */
        /* <DEDUP_REMOVED lines=20> */
.L_x_8521:
        /* <DEDUP_REMOVED lines=13> */
.L_x_8523:
[----:B------:R-:W-:Y:S05]  /*16ae0*/  BSYNC.RECONVERGENT B2 ;  /* 0x0000000000027941 */ /* 0x000fea0003800200 */
.L_x_8522:
        /* <DEDUP_REMOVED lines=61> */
.L_x_8520:
[----:B------:R-:W-:Y:S05]  /*16ec0*/  BSYNC.RECONVERGENT B1 ;  /* 0x0000000000017941 */ /* 0x000fea0003800200 */
.L_x_8519:
        /* <DEDUP_REMOVED lines=25> */
.L_x_8526:
        /* <DEDUP_REMOVED lines=13> */
.L_x_8528:
[----:B------:R-:W-:Y:S05]  /*17130*/  BSYNC.RECONVERGENT B2 ;  /* 0x0000000000027941 */ /* 0x000fea0003800200 */
.L_x_8527:
        /* <DEDUP_REMOVED lines=61> */
.L_x_8525:
[----:B------:R-:W-:Y:S05]  /*17510*/  BSYNC.RECONVERGENT B1 ;  /* 0x0000000000017941 */ /* 0x000fea0003800200 */
.L_x_8524:
[----:B------:R-:W-:Y:S01]  /*17520*/  I2FP.F32.U32 R6, R6 ;  /* 0x0000000600067245 */ /* 0x000fe20000201000 */
[----:B------:R-:W-:Y:S01]  /*17530*/  HADD2.F32 R18, -RZ, R129.H1_H1 ;  /* 0x30000081ff127230 */ /* 0x000fe20000004100 */
[----:B------:R-:W-:Y:S01]  /*17540*/  LOP3.LUT R9, R9, 0xfffffffd, RZ, 0xc0, !PT ;  /* 0xfffffffd09097812 */ /* 0x000fe200078ec0ff */
[----:B------:R-:W-:Y:S01]  /*17550*/  BSSY.RECONVERGENT B1, `(.L_x_8529) ;  /* 0x000005e000017945 */ /* 0x000fe20003800200 */
[----:B------:R-:W-:Y:S02]  /*17560*/  HFMA2 R128, -RZ, RZ, 0, 1.1920928955078125e-07 ;  /* 0x00000002ff807431 */ /* 0x000fe400000001ff */
        /* <DEDUP_REMOVED lines=17> */
.L_x_8531:
        /* <DEDUP_REMOVED lines=13> */
.L_x_8533:
[----:B------:R-:W-:Y:S05]  /*17750*/  BSYNC.RECONVERGENT B2 ;  /* 0x0000000000027941 */ /* 0x000fea0003800200 */
.L_x_8532:
        /* <DEDUP_REMOVED lines=61> */
.L_x_8530:
[----:B------:R-:W-:Y:S05]  /*17b30*/  BSYNC.RECONVERGENT B1 ;  /* 0x0000000000017941 */ /* 0x000fea0003800200 */
.L_x_8529:
        /* <DEDUP_REMOVED lines=26> */
.L_x_8536:
        /* <DEDUP_REMOVED lines=13> */
.L_x_8538:
[----:B------:R-:W-:Y:S05]  /*17db0*/  BSYNC.RECONVERGENT B2 ;  /* 0x0000000000027941 */ /* 0x000fea0003800200 */
.L_x_8537:
        /* <DEDUP_REMOVED lines=61> */
.L_x_8535:
[----:B------:R-:W-:Y:S05]  /*18190*/  BSYNC.RECONVERGENT B1 ;  /* 0x0000000000017941 */ /* 0x000fea0003800200 */
.L_x_8534:
        /* <DEDUP_REMOVED lines=20> */
.L_x_8541:
        /* <DEDUP_REMOVED lines=13> */
.L_x_8543:
[----:B------:R-:W-:Y:S05]  /*183b0*/  BSYNC.RECONVERGENT B2 ;  /* 0x0000000000027941 */ /* 0x000fea0003800200 */
.L_x_8542:
        /* <DEDUP_REMOVED lines=61> */
.L_x_8540:
[----:B------:R-:W-:Y:S05]  /*18790*/  BSYNC.RECONVERGENT B1 ;  /* 0x0000000000017941 */ /* 0x000fea0003800200 */
.L_x_8539:
[----:B------:R-:W-:Y:S01]  /*187a0*/  I2FP.F32.U32 R6, R6 ;  /* 0x0000000600067245 */ /* 0x000fe20000201000 */
[----:B------:R-:W-:Y:S01]  /*187b0*/  HADD2.F32 R18, -RZ, R46.H0_H0 ;  /* 0x2000002eff127230 */ /* 0x000fe20000004100 */
[----:B------:R-:W-:Y:S01]  /*187c0*/  BSSY.RECONVERGENT B1, `(.L_x_8544) ;  /* 0x0000062000017945 */ /* 0x000fe20003800200 */
[----:B------:R-:W-:Y:S02]  /*187d0*/  @P1 HADD2.F32 R129, -RZ, R42.H0_H0 ;  /* 0x2000002aff811230 */ /* 0x000fe40000004100 */
[----:B------:R-:W-:Y:S01]  /*187e0*/  FFMA.FTZ R19, R6, R185, 1.1641532182693481445e-10 ;  /* 0x2f00000006137423 */ /* 0x000fe200000100b9 */
[----:B------:R-:W-:Y:S01]  /*187f0*/  FMUL.FTZ R18, R18, R207 ;  /* 0x000000cf12127220 */ /* 0x000fe20000410000 */
[----:B------:R-:W-:-:S03]  /*18800*/  MOV R6, R2 ;  /* 0x0000000200067202 */ /* 0x000fc60000000f00 */
        /* <DEDUP_REMOVED lines=18> */
.L_x_8546:
        /* <DEDUP_REMOVED lines=13> */
.L_x_8548:
[----:B------:R-:W-:Y:S05]  /*18a00*/  BSYNC.RECONVERGENT B2 ;  /* 0x0000000000027941 */ /* 0x000fea0003800200 */
.L_x_8547:
        /* <DEDUP_REMOVED lines=61> */
.L_x_8545:
[----:B------:R-:W-:Y:S05]  /*18de0*/  BSYNC.RECONVERGENT B1 ;  /* 0x0000000000017941 */ /* 0x000fea0003800200 */
.L_x_8544:
        /* <DEDUP_REMOVED lines=20> */
.L_x_8551:
        /* <DEDUP_REMOVED lines=13> */
.L_x_8553:
[----:B------:R-:W-:Y:S05]  /*19000*/  BSYNC.RECONVERGENT B2 ;  /* 0x0000000000027941 */ /* 0x000fea0003800200 */
.L_x_8552:
        /* <DEDUP_REMOVED lines=61> */
.L_x_8550:
[----:B------:R-:W-:Y:S05]  /*193e0*/  BSYNC.RECONVERGENT B1 ;  /* 0x0000000000017941 */ /* 0x000fea0003800200 */
.L_x_8549:
        /* <DEDUP_REMOVED lines=26> */
.L_x_8556:
        /* <DEDUP_REMOVED lines=13> */
.L_x_8558:
[----:B------:R-:W-:Y:S05]  /*19660*/  BSYNC.RECONVERGENT B2 ;  /* 0x0000000000027941 */ /* 0x000fea0003800200 */
.L_x_8557:
        /* <DEDUP_REMOVED lines=61> */
.L_x_8555:
[----:B------:R-:W-:Y:S05]  /*19a40*/  BSYNC.RECONVERGENT B1 ;  /* 0x0000000000017941 */ /* 0x000fea0003800200 */
.L_x_8554:
        /* <DEDUP_REMOVED lines=20> */
.L_x_8561:
        /* <DEDUP_REMOVED lines=13> */
.L_x_8563:
[----:B------:R-:W-:Y:S05]  /*19c60*/  BSYNC.RECONVERGENT B2 ;  /* 0x0000000000027941 */ /* 0x000fea0003800200 */
.L_x_8562:
        /* <DEDUP_REMOVED lines=61> */
.L_x_8560:
[----:B------:R-:W-:Y:S05]  /*1a040*/  BSYNC.RECONVERGENT B1 ;  /* 0x0000000000017941 */ /* 0x000fea0003800200 */
.L_x_8559:
        /* <DEDUP_REMOVED lines=26> */
.L_x_8566:
        /* <DEDUP_REMOVED lines=13> */
.L_x_8568:
[----:B------:R-:W-:Y:S05]  /*1a2c0*/  BSYNC.RECONVERGENT B2 ;  /* 0x0000000000027941 */ /* 0x000fea0003800200 */
.L_x_8567:
        /* <DEDUP_REMOVED lines=61> */
.L_x_8565:
[----:B------:R-:W-:Y:S05]  /*1a6a0*/  BSYNC.RECONVERGENT B1 ;  /* 0x0000000000017941 */ /* 0x000fea0003800200 */
.L_x_8564:
        /* <DEDUP_REMOVED lines=20> */
.L_x_8571:
        /* <DEDUP_REMOVED lines=15> */
.L_x_8573:
[----:B------:R-:W-:Y:S05]  /*1a8e0*/  BSYNC.RECONVERGENT B2 ;  /* 0x0000000000027941 */ /* 0x000fea0003800200 */
.L_x_8572:
        /* <DEDUP_REMOVED lines=61> */
.L_x_8570:
[----:B------:R-:W-:Y:S05]  /*1acc0*/  BSYNC.RECONVERGENT B1 ;  /* 0x0000000000017941 */ /* 0x000fea0003800200 */
.L_x_8569:
[----:B------:R-:W-:Y:S01]  /*1acd0*/  I2FP.F32.U32 R128, R130 ;  /* 0x0000008200807245 */ /* 0x000fe20000201000 */
[----:B------:R-:W-:-:S04]  /*1ace0*/  HADD2.F32 R130, -RZ, R47.H1_H1 ;  /* 0x3000002fff827230 */ /* 0x000fc80000004100 */
[----:B------:R-:W-:Y:S01]  /*1acf0*/  FFMA.FTZ R185, R128, R185, 1.1641532182693481445e-10 ;  /* 0x2f00000080b97423 */ /* 0x000fe200000100b9 */
[----:B------:R-:W-:Y:S01]  /*1ad00*/  FMUL.FTZ R129, R130, R207 ;  /* 0x000000cf82817220 */ /* 0x000fe20000410000 */
[----:B------:R-:W-:-:S03]  /*1ad10*/  PRMT R130, R208, 0x5410, R209 ;  /* 0x00005410d0827816 */ /* 0x000fc600000000d1 */
[----:B------:R-:W-:Y:S01]  /*1ad20*/  FSETP.GTU.FTZ.AND P6, PT, R185, R206, PT ;  /* 0x000000ceb900720b */ /* 0x000fe20003fdc000 */
[----:B------:R-:W-:-:S03]  /*1ad30*/  @P1 HADD2.F32 R185, -RZ, R43.H1_H1 ;  /* 0x3000002bffb91230 */ /* 0x000fc60000004100 */
        /* <DEDUP_REMOVED lines=11> */
.L_x_8493:
        /* <DEDUP_REMOVED lines=16> */
.L_x_8577:
        /* <DEDUP_REMOVED lines=13> */
.L_x_8579:
[----:B------:R-:W-:Y:S05]  /*1afc0*/  BSYNC.RECONVERGENT B2 ;  /* 0x0000000000027941 */ /* 0x000fea0003800200 */
.L_x_8578:
        /* <DEDUP_REMOVED lines=57> */
[----:B------:R-:W-:-:S03]  /*1b360*/  IMAD.MOV.U32 R133, RZ, RZ, RZ ;  /* 0x000000ffff857224 */ /* 0x000fc600078e00ff */
[----:B------:R-:W-:Y:S01]  /*1b370*/  LOP3.LUT R8, R23, R6, R203, 0x96, !PT ;  /* 0x0000000617087212 */ /* 0x000fe200078e96cb */
[----:B------:R-:W-:-:S07]  /*1b380*/  IMAD.MOV.U32 R23, RZ, RZ, R194 ;  /* 0x000000ffff177224 */ /* 0x000fce00078e00c2 */
.L_x_8576:
[----:B------:R-:W-:Y:S05]  /*1b390*/  BSYNC.RECONVERGENT B1 ;  /* 0x0000000000017941 */ /* 0x000fea0003800200 */
.L_x_8575:
[----:B------:R-:W0:Y:S01]  /*1b3a0*/  LDC R207, c[0x0][0x408] ;  /* 0x00010200ffcf7b82 */ /* 0x000e220000000800 */
[----:B------:R-:W-:Y:S01]  /*1b3b0*/  HFMA2 R185, -RZ, RZ, 0.1171875, 0 ;  /* 0x2f800000ffb97431 */ /* 0x000fe200000001ff */
[----:B------:R-:W-:Y:S01]  /*1b3c0*/  I2FP.F32.U32 R6, R23 ;  /* 0x0000001700067245 */ /* 0x000fe20000201000 */
[----:B-----5:R-:W-:Y:S01]  /*1b3d0*/  HADD2.F32 R132, -RZ, R128.H0_H0 ;  /* 0x20000080ff847230 */ /* 0x020fe20000004100 */
[----:B------:R-:W-:Y:S01]  /*1b3e0*/  ISETP.NE.AND P2, PT, R133, 0x1, PT ;  /* 0x000000018500780c */ /* 0x000fe20003f45270 */
[----:B------:R-:W-:Y:S01]  /*1b3f0*/  BSSY.RECONVERGENT B1, `(.L_x_8580) ;  /* 0x0000062000017945 */ /* 0x000fe20003800200 */
[----:B------:R-:W-:Y:S02]  /*1b400*/  LOP3.LUT R9, R9, 0xffffffef, RZ, 0xc0, !PT ;  /* 0xffffffef09097812 */ /* 0x000fe400078ec0ff */
[----:B------:R-:W1:Y:S01]  /*1b410*/  LDC R206, c[0x0][0x404] ;  /* 0x00010100ffce7b82 */ /* 0x000e620000000800 */
[----:B------:R-:W-:Y:S01]  /*1b420*/  FFMA.FTZ R23, R6, R185, 1.1641532182693481445e-10 ;  /* 0x2f00000006177423 */ /* 0x000fe200000100b9 */
[----:B------:R-:W-:-:S02]  /*1b430*/  @P1 HADD2.F32 R6, -RZ, R40.H0_H0 ;  /* 0x20000028ff061230 */ /* 0x000fc40000004100 */
[----:B0-----:R-:W-:Y:S02]  /*1b440*/  FMUL.FTZ R132, R132, R207 ;  /* 0x000000cf84847220 */ /* 0x001fe40000410000 */
[----:B-1----:R-:W-:-:S04]  /*1b450*/  FSETP.GTU.FTZ.AND P3, PT, R23, R206, PT ;  /* 0x000000ce1700720b */ /* 0x002fc80003f7c000 */
        /* <DEDUP_REMOVED lines=16> */
.L_x_8582:
        /* <DEDUP_REMOVED lines=13> */
.L_x_8584:
[----:B------:R-:W-:Y:S05]  /*1b630*/  BSYNC.RECONVERGENT B2 ;  /* 0x0000000000027941 */ /* 0x000fea0003800200 */
.L_x_8583:
        /* <DEDUP_REMOVED lines=61> */
.L_x_8581:
[----:B------:R-:W-:Y:S05]  /*1ba10*/  BSYNC.RECONVERGENT B1 ;  /* 0x0000000000017941 */ /* 0x000fea0003800200 */
.L_x_8580:
[----:B------:R-:W-:Y:S01]  /*1ba20*/  I2FP.F32.U32 R6, R6 ;  /* 0x0000000600067245 */ /* 0x000fe20000201000 */
[----:B------:R-:W-:Y:S01]  /*1ba30*/  HADD2.F32 R128, -RZ, R128.H1_H1 ;  /* 0x30000080ff807230 */ /* 0x000fe20000004100 */
[----:B------:R-:W-:Y:S01]  /*1ba40*/  LOP3.LUT R9, R9, 0xfffffff7, RZ, 0xc0, !PT ;  /* 0xfffffff709097812 */ /* 0x000fe200078ec0ff */
[----:B------:R-:W-:Y:S01]  /*1ba50*/  BSSY.RECONVERGENT B1, `(.L_x_8585) ;  /* 0x0000061000017945 */ /* 0x000fe20003800200 */
[----:B------:R-:W-:Y:S02]  /*1ba60*/  HFMA2 R148, -RZ, RZ, 0, 1.1920928955078125e-07 ;  /* 0x00000002ff947431 */ /* 0x000fe400000001ff */
[----:B------:R-:W-:Y:S01]  /*1ba70*/  FFMA.FTZ R133, R6, R185, 1.1641532182693481445e-10 ;  /* 0x2f00000006857423 */ /* 0x000fe200000100b9 */
[----:B------:R-:W-:Y:S01]  /*1ba80*/  FMUL.FTZ R128, R128, R207 ;  /* 0x000000cf80807220 */ /* 0x000fe20000410000 */
[----:B------:R-:W-:-:S03]  /*1ba90*/  @P1 HADD2.F32 R6, -RZ, R40.H1_H1 ;  /* 0x30000028ff061230 */ /* 0x000fc60000004100 */
[----:B------:R-:W-:-:S04]  /*1baa0*/  FSETP.GTU.FTZ.AND P2, PT, R133, R206, PT ;  /* 0x000000ce8500720b */ /* 0x000fc80003f5c000 */
[----:B------:R-:W-:Y:S02]  /*1bab0*/  FSEL R133, R128, RZ, !P2 ;  /* 0x000000ff80857208 */ /* 0x000fe40005000000 */
[----:B------:R-:W-:Y:S02]  /*1bac0*/  PLOP3.LUT P3, PT, P2, PT, PT, 0x8, 0x80 ;  /* 0x000000000080781c */ /* 0x000fe4000176e170 */
[----:B------:R-:W-:Y:S01]  /*1bad0*/  ISETP.NE.AND P2, PT, R132, 0x1, PT ;  /* 0x000000018400780c */ /* 0x000fe20003f45270 */
[----:B------:R-:W-:Y:S01]  /*1bae0*/  @P1 FADD.FTZ R133, R6, R133 ;  /* 0x0000008506851221 */ /* 0x000fe20000010000 */
[----:B------:R-:W-:-:S04]  /*1baf0*/  IMAD.MOV.U32 R6, RZ, RZ, R2 ;  /* 0x000000ffff067224 */ /* 0x000fc800078e0002 */
        /* <DEDUP_REMOVED lines=11> */
.L_x_8587:
        /* <DEDUP_REMOVED lines=13> */
.L_x_8589:
[----:B------:R-:W-:Y:S05]  /*1bc80*/  BSYNC.RECONVERGENT B2 ;  /* 0x0000000000027941 */ /* 0x000fea0003800200 */
.L_x_8588:
        /* <DEDUP_REMOVED lines=61> */
.L_x_8586:
[----:B------:R-:W-:Y:S05]  /*1c060*/  BSYNC.RECONVERGENT B1 ;  /* 0x0000000000017941 */ /* 0x000fea0003800200 */
.L_x_8585:
[----:B------:R-:W-:Y:S01]  /*1c070*/  I2FP.F32.U32 R6, R6 ;  /* 0x0000000600067245 */ /* 0x000fe20000201000 */
[----:B------:R-:W-:Y:S01]  /*1c080*/  HADD2.F32 R128, -RZ, R129.H0_H0 ;  /* 0x20000081ff807230 */ /* 0x000fe20000004100 */
[----:B------:R-:W-:Y:S01]  /*1c090*/  LOP3.LUT R9, R9, 0xfffffffb, RZ, 0xc0, !PT ;  /* 0xfffffffb09097812 */ /* 0x000fe200078ec0ff */
[----:B------:R-:W-:Y:S01]  /*1c0a0*/  @P1 HADD2.F32 R167, -RZ, R41.H0_H0 ;  /* 0x20000029ffa71230 */ /* 0x000fe20000004100 */
[----:B------:R-:W-:Y:S01]  /*1c0b0*/  BSSY.RECONVERGENT B1, `(.L_x_8590) ;  /* 0x0000060000017945 */ /* 0x000fe20003800200 */
[----:B------:R-:W-:Y:S01]  /*1c0c0*/  FFMA.FTZ R147, R6, R185, 1.1641532182693481445e-10 ;  /* 0x2f00000006937423 */ /* 0x000fe200000100b9 */
[----:B------:R-:W-:Y:S01]  /*1c0d0*/  FMUL.FTZ R128, R128, R207 ;  /* 0x000000cf80807220 */ /* 0x000fe20000410000 */
[----:B------:R-:W-:-:S03]  /*1c0e0*/  MOV R6, R2 ;  /* 0x0000000200067202 */ /* 0x000fc60000000f00 */
[----:B------:R-:W-:-:S04]  /*1c0f0*/  FSETP.GTU.FTZ.AND P2, PT, R147, R206, PT ;  /* 0x000000ce9300720b */ /* 0x000fc80003f5c000 */
[----:B------:R-:W-:Y:S02]  /*1c100*/  FSEL R132, R128, RZ, !P2 ;  /* 0x000000ff80847208 */ /* 0x000fe40005000000 */
[----:B------:R-:W-:Y:S02]  /*1c110*/  PLOP3.LUT P3, PT, P2, PT, PT, 0x8, 0x80 ;  /* 0x000000000080781c */ /* 0x000fe4000176e170 */
[----:B------:R-:W-:Y:S01]  /*1c120*/  ISETP.NE.AND P2, PT, R148, 0x1, PT ;  /* 0x000000019400780c */ /* 0x000fe20003f45270 */
[----:B------:R-:W-:Y:S01]  /*1c130*/  @P1 FADD.FTZ R132, R167, R132 ;  /* 0x00000084a7841221 */ /* 0x000fe20000010000 */
[----:B------:R-:W-:-:S04]  /*1c140*/  IMAD.MOV.U32 R167, RZ, RZ, 0x2 ;  /* 0x00000002ffa77424 */ /* 0x000fc800078e00ff */
        /* <DEDUP_REMOVED lines=11> */
.L_x_8592:
        /* <DEDUP_REMOVED lines=13> */
.L_x_8594:
[----:B------:R-:W-:Y:S05]  /*1c2d0*/  BSYNC.RECONVERGENT B2 ;  /* 0x0000000000027941 */ /* 0x000fea0003800200 */
.L_x_8593:
        /* <DEDUP_REMOVED lines=50> */
[----:B------:R-:W-:Y:S02]  /*1c600*/  HFMA2 R167, -RZ, RZ, 0, 0 ;  /* 0x00000000ffa77431 */ /* 0x000fe400000001ff */
        /* <DEDUP_REMOVED lines=10> */
.L_x_8591:
[----:B------:R-:W-:Y:S05]  /*1c6b0*/  BSYNC.RECONVERGENT B1 ;  /* 0x0000000000017941 */ /* 0x000fea0003800200 */
.L_x_8590:
[----:B------:R-:W-:Y:S01]  /*1c6c0*/  I2FP.F32.U32 R6, R6 ;  /* 0x0000000600067245 */ /* 0x000fe20000201000 */
[----:B------:R-:W-:Y:S01]  /*1c6d0*/  HADD2.F32 R128, -RZ, R129.H1_H1 ;  /* 0x30000081ff807230 */ /* 0x000fe20000004100 */
[----:B------:R-:W-:Y:S01]  /*1c6e0*/  LOP3.LUT R9, R9, 0xfffffffd, RZ, 0xc0, !PT ;  /* 0xfffffffd09097812 */ /* 0x000fe200078ec0ff */
[----:B------:R-:W-:Y:S01]  /*1c6f0*/  BSSY.RECONVERGENT B1, `(.L_x_8595) ;  /* 0x0000061000017945 */ /* 0x000fe20003800200 */
[----:B------:R-:W-:Y:S02]  /*1c700*/  IMAD.MOV.U32 R168, RZ, RZ, 0x2 ;  /* 0x00000002ffa87424 */ /* 0x000fe400078e00ff */
        /* <DEDUP_REMOVED lines=20> */
.L_x_8597:
        /* <DEDUP_REMOVED lines=13> */
.L_x_8599:
[----:B------:R-:W-:Y:S05]  /*1c920*/  BSYNC.RECONVERGENT B2 ;  /* 0x0000000000027941 */ /* 0x000fea0003800200 */
.L_x_8598:
        /* <DEDUP_REMOVED lines=61> */
.L_x_8596:
[----:B------:R-:W-:Y:S05]  /*1cd00*/  BSYNC.RECONVERGENT B1 ;  /* 0x0000000000017941 */ /* 0x000fea0003800200 */
.L_x_8595:
        /* <DEDUP_REMOVED lines=23> */
.L_x_8602:
        /* <DEDUP_REMOVED lines=13> */
.L_x_8604:
[----:B------:R-:W-:Y:S05]  /*1cf50*/  BSYNC.RECONVERGENT B2 ;  /* 0x0000000000027941 */ /* 0x000fea0003800200 */
.L_x_8603:
        /* <DEDUP_REMOVED lines=44> */
[----:B------:R-:W-:Y:S02]  /*1d220*/  VIADD R129, R196, 0xf1bbcdc8 ;  /* 0xf1bbcdc8c4817836 */ /* 0x000fe40000000000 */
[----:B------:R-:W-:Y:S01]  /*1d230*/  IMAD.WIDE.U32 R6, R7, -0x2daee0ad, RZ ;  /* 0xd2511f5307067825 */ /* 0x000fe200078e00ff */
[----:B------:R-:W-:Y:S02]  /*1d240*/  LOP3.LUT R200, R167, R200, R199, 0x96, !PT ;  /* 0x000000c8a7c87212 */ /* 0x000fe400078e96c7 */
[----:B------:R-:W-:-:S03]  /*1d250*/  IADD3 R167, PT, PT, R197, -0x24c28bd8, RZ ;  /* 0xdb3d7428c5a77810 */ /* 0x000fc60007ffe0ff */
        /* <DEDUP_REMOVED lines=13> */
.L_x_8601:
[----:B------:R-:W-:Y:S05]  /*1d330*/  BSYNC.RECONVERGENT B1 ;  /* 0x0000000000017941 */ /* 0x000fea0003800200 */
.L_x_8600:
[----:B------:R-:W-:Y:S01]  /*1d340*/  I2FP.F32.U32 R6, R6 ;  /* 0x0000000600067245 */ /* 0x000fe20000201000 */
[----:B------:R-:W-:Y:S01]  /*1d350*/  HADD2.F32 R130, -RZ, R130.H1_H1 ;  /* 0x30000082ff827230 */ /* 0x000fe20000004100 */
[----:B------:R-:W-:Y:S01]  /*1d360*/  ISETP.NE.AND P4, PT, R128, 0x1, PT ;  /* 0x000000018000780c */ /* 0x000fe20003f85270 */
[----:B------:R-:W-:Y:S01]  /*1d370*/  BSSY.RECONVERGENT B1, `(.L_x_8605) ;  /* 0x000005f000017945 */ /* 0x000fe20003800200 */
[----:B------:R-:W-:Y:S02]  /*1d380*/  IMAD.MOV.U32 R198, RZ, RZ, 0x2 ;  /* 0x00000002ffc67424 */ /* 0x000fe400078e00ff */
[----:B------:R-:W-:Y:S01]  /*1d390*/  FFMA.FTZ R129, R6, R185, 1.1641532182693481445e-10 ;  /* 0x2f00000006817423 */ /* 0x000fe200000100b9 */
[----:B------:R-:W-:Y:S01]  /*1d3a0*/  FMUL.FTZ R130, R130, R207 ;  /* 0x000000cf82827220 */ /* 0x000fe20000410000 */
[----:B------:R-:W-:-:S03]  /*1d3b0*/  @P1 HADD2.F32 R6, -RZ, R42.H1_H1 ;  /* 0x3000002aff061230 */ /* 0x000fc60000004100 */
[----:B------:R-:W-:-:S04]  /*1d3c0*/  FSETP.GTU.FTZ.AND P3, PT, R129, R206, PT ;  /* 0x000000ce8100720b */ /* 0x000fc80003f7c000 */
        /* <DEDUP_REMOVED lines=14> */
.L_x_8607:
        /* <DEDUP_REMOVED lines=13> */
.L_x_8609:
[----:B------:R-:W-:Y:S05]  /*1d580*/  BSYNC.RECONVERGENT B2 ;  /* 0x0000000000027941 */ /* 0x000fea0003800200 */
.L_x_8608:
        /* <DEDUP_REMOVED lines=61> */
.L_x_8606:
[----:B------:R-:W-:Y:S05]  /*1d960*/  BSYNC.RECONVERGENT B1 ;  /* 0x0000000000017941 */ /* 0x000fea0003800200 */
.L_x_8605:
        /* <DEDUP_REMOVED lines=23> */
.L_x_8612:
        /* <DEDUP_REMOVED lines=13> */
.L_x_8614:
[----:B------:R-:W-:Y:S05]  /*1dbb0*/  BSYNC.RECONVERGENT B2 ;  /* 0x0000000000027941 */ /* 0x000fea0003800200 */
.L_x_8613:
        /* <DEDUP_REMOVED lines=61> */
.L_x_8611:
[----:B------:R-:W-:Y:S05]  /*1df90*/  BSYNC.RECONVERGENT B1 ;  /* 0x0000000000017941 */ /* 0x000fea0003800200 */
.L_x_8610:
[----:B------:R-:W-:Y:S01]  /*1dfa0*/  I2FP.F32.U32 R128, R129 ;  /* 0x0000008100807245 */ /* 0x000fe20000201000 */
[----:B------:R-:W-:Y:S01]  /*1dfb0*/  HADD2.F32 R198, -RZ, R131.H1_H1 ;  /* 0x30000083ffc67230 */ /* 0x000fe20000004100 */
[----:B------:R-:W-:Y:S02]  /*1dfc0*/  PRMT R130, R208, 0x5410, R130 ;  /* 0x00005410d0827816 */ /* 0x000fe40000000082 */
[----:B------:R-:W-:Y:S01]  /*1dfd0*/  PRMT R129, R204, 0x5410, R205 ;  /* 0x00005410cc817816 */ /* 0x000fe200000000cd */
[----:B------:R-:W-:Y:S01]  /*1dfe0*/  FFMA.FTZ R185, R128, R185, 1.1641532182693481445e-10 ;  /* 0x2f00000080b97423 */ /* 0x000fe200000100b9 */
[----:B------:R-:W-:Y:S01]  /*1dff0*/  FMUL.FTZ R198, R198, R207 ;  /* 0x000000cfc6c67220 */ /* 0x000fe20000410000 */
[----:B------:R-:W-:-:S03]  /*1e000*/  @P1 HADD2.F32 R128, -RZ, R43.H1_H1 ;  /* 0x3000002bff801230 */ /* 0x000fc60000004100 */
[----:B------:R-:W-:-:S04]  /*1e010*/  FSETP.GTU.FTZ.AND P5, PT, R185, R206, PT ;  /* 0x000000ceb900720b */ /* 0x000fc80003fbc000 */
[----:B------:R-:W-:Y:S02]  /*1e020*/  FSEL R185, R198, RZ, !P5 ;  /* 0x000000ffc6b97208 */ /* 0x000fe40006800000 */
[----:B------:R-:W-:-:S03]  /*1e030*/  PLOP3.LUT P5, PT, P5, PT, PT, 0x8, 0x80 ;  /* 0x000000000080781c */ /* 0x000fc60002fae170 */
[----:B------:R-:W-:Y:S01]  /*1e040*/  @P1 FADD.FTZ R185, R128, R185 ;  /* 0x000000b980b91221 */ /* 0x000fe20000010000 */
[----:B------:R-:W-:-:S04]  /*1e050*/  PRMT R128, R194, 0x5410, R203 ;  /* 0x00005410c2807816 */ /* 0x000fc800000000cb */
[----:B------:R-:W-:-:S04]  /*1e060*/  F2FP.F16.F32.PACK_AB R131, RZ, R185 ;  /* 0x000000b9ff83723e */ /* 0x000fc800000000ff */
[----:B------:R-:W-:-:S07]  /*1e070*/  PRMT R131, R209, 0x5410, R131 ;  /* 0x00005410d1837816 */ /* 0x000fce0000000083 */
.L_x_8574:
        /* <DEDUP_REMOVED lines=31> */
[----:B------:R-:W-:Y:S01]  /*1e270*/  LOP3.LUT R131, R15, 0xff, RZ, 0xc0, !PT ;  /* 0x000000ff0f837812 */ /* 0x000fe200078ec0ff */
[----:B------:R-:W-:Y:S01]  /*1e280*/  IMAD.WIDE.U32 R200, R200, 0x1000000, RZ ;  /* 0x01000000c8c87825 */ /* 0x000fe200078e00ff */
[----:B------:R-:W-:-:S03]  /*1e290*/  LOP3.LUT R203, R130, 0xff00, R199, 0xf8, !PT ;  /* 0x0000ff0082cb7812 */ /* 0x000fc600078ef8c7 */
[----:B------:R-:W-:Y:S01]  /*1e2a0*/  IMAD.WIDE.U32 R198, R198, 0x10000, RZ ;  /* 0x00010000c6c67825 */ /* 0x000fe200078e00ff */
[----:B------:R-:W-:-:S03]  /*1e2b0*/  LOP3.LUT R203, R203, 0xff, R18, 0xf8, !PT ;  /* 0x000000ffcbcb7812 */ /* 0x000fc600078ef812 */
[----:B------:R-:W-:Y:S01]  /*1e2c0*/  IMAD.WIDE.U32 R130, R131, 0x100, RZ ;  /* 0x0000010083827825 */ /* 0x000fe200078e00ff */
[----:B------:R-:W-:-:S03]  /*1e2d0*/  LOP3.LUT R203, R199, R203, R201, 0xfe, !PT ;  /* 0x000000cbc7cb7212 */ /* 0x000fc600078efec9 */
[----:B0-----:R-:W-:Y:S01]  /*1e2e0*/  IMAD.WIDE.U32 R128, R195, 0x8, R128 ;  /* 0x00000008c3807825 */ /* 0x001fe200078e0080 */
[----:B------:R-:W-:Y:S02]  /*1e2f0*/  LOP3.LUT R205, R130, R200, R198, 0xfe, !PT ;  /* 0x000000c882cd7212 */ /* 0x000fe400078efec6 */
[----:B------:R-:W-:Y:S02]  /*1e300*/  LOP3.LUT R131, R203, R131, RZ, 0xfc, !PT ;  /* 0x00000083cb837212 */ /* 0x000fe400078efcff */
[----:B------:R-:W-:-:S05]  /*1e310*/  LOP3.LUT R130, R205, 0xff, R14, 0xf8, !PT ;  /* 0x000000ffcd827812 */ /* 0x000fca00078ef80e */
[----:B------:R1:W-:Y:S02]  /*1e320*/  STG.E.64 desc[UR6][R128.64], R130 ;  /* 0x0000008280007986 */ /* 0x0003e4000c101b06 */
.L_x_8615:
[----:B------:R-:W-:Y:S02]  /*1e330*/  IMAD.MOV.U32 R194, RZ, RZ, R202 ;  /* 0x000000ffffc27224 */ /* 0x000fe400078e00ca */
[----:B------:R-:W-:-:S07]  /*1e340*/  VIADD R195, R195, 0x20 ;  /* 0x00000020c3c37836 */ /* 0x000fce0000000000 */
.L_x_8492:
[----:B------:R-:W-:Y:S05]  /*1e350*/  BSYNC.RECONVERGENT B0 ;  /* 0x0000000000007941 */ /* 0x000fea0003800200 */
.L_x_8491:
        /* <DEDUP_REMOVED lines=31> */
[--C-:B------:R-:W-:Y:S02]  /*1e550*/  @!P2 IMAD.MOV.U32 R202, RZ, RZ, R194.reuse ;  /* 0x000000ffffcaa224 */ /* 0x100fe400078e00c2 */
[----:B------:R-:W-:Y:S02]  /*1e560*/  @P2 IMAD.MOV.U32 R14, RZ, RZ, R7 ;  /* 0x000000ffff0e2224 */ /* 0x000fe400078e0007 */
[----:B------:R-:W-:Y:S01]  /*1e570*/  @P2 IMAD.MOV.U32 R202, RZ, RZ, R194 ;  /* 0x000000ffffca2224 */ /* 0x000fe200078e00c2 */
[----:B------:R-:W-:Y:S06]  /*1e580*/  BRA `(.L_x_8620) ;  /* 0x0000000400287947 */ /* 0x000fec0003800000 */
.L_x_8621:
        /* <DEDUP_REMOVED lines=13> */
.L_x_8623:
[----:B------:R-:W-:Y:S05]  /*1e660*/  BSYNC.RECONVERGENT B2 ;  /* 0x0000000000027941 */ /* 0x000fea0003800200 */
.L_x_8622:
        /* <DEDUP_REMOVED lines=56> */
[----:B------:R-:W-:Y:S02]  /*1e9f0*/  HFMA2 R16, -RZ, RZ, 0, 0 ;  /* 0x00000000ff107431 */ /* 0x000fe400000001ff */
[----:B------:R-:W-:Y:S01]  /*1ea00*/  IMAD.MOV.U32 R2, RZ, RZ, R14 ;  /* 0x000000ffff027224 */ /* 0x000fe200078e000e */
[----:B------:R-:W-:Y:S01]  /*1ea10*/  LOP3.LUT R8, R17, R6, R203, 0x96, !PT ;  /* 0x0000000611087212 */ /* 0x000fe200078e96cb */
[----:B------:R-:W-:-:S07]  /*1ea20*/  IMAD.MOV.U32 R14, RZ, RZ, R194 ;  /* 0x000000ffff0e7224 */ /* 0x000fce00078e00c2 */
.L_x_8620:
[----:B------:R-:W-:Y:S05]  /*1ea30*/  BSYNC.RECONVERGENT B1 ;  /* 0x0000000000017941 */ /* 0x000fea0003800200 */
.L_x_8619:
[----:B------:R-:W1:Y:S01]  /*1ea40*/  LDC R207, c[0x0][0x408] ;  /* 0x00010200ffcf7b82 */ /* 0x000e620000000800 */
[----:B------:R-:W-:Y:S01]  /*1ea50*/  I2FP.F32.U32 R15, R14 ;  /* 0x0000000e000f7245 */ /* 0x000fe20000201000 */
[----:B------:R-:W-:Y:S01]  /*1ea60*/  IMAD.MOV.U32 R186, RZ, RZ, 0x2f800000 ;  /* 0x2f800000ffba7424 */ /* 0x000fe200078e00ff */
[----:B------:R-:W-:Y:S01]  /*1ea70*/  LOP3.LUT R9, R9, 0xffffffef, RZ, 0xc0, !PT ;  /* 0xffffffef09097812 */ /* 0x000fe200078ec0ff */
[----:B-----5:R-:W-:Y:S01]  /*1ea80*/  HADD2.F32 R6, -RZ, R128.H0_H0 ;  /* 0x20000080ff067230 */ /* 0x020fe20000004100 */
[----:B------:R-:W-:Y:S01]  /*1ea90*/  BSSY.RECONVERGENT B1, `(.L_x_8624) ;  /* 0x000005f000017945 */ /* 0x000fe20003800200 */
[----:B------:R-:W-:Y:S01]  /*1eaa0*/  FFMA.FTZ R15, R15, R186, 1.1641532182693481445e-10 ;  /* 0x2f0000000f0f7423 */ /* 0x000fe200000100ba */
[----:B------:R-:W-:Y:S01]  /*1eab0*/  IMAD.MOV.U32 R18, RZ, RZ, 0x2 ;  /* 0x00000002ff127424 */ /* 0x000fe200078e00ff */
[----:B------:R-:W2:Y:S01]  /*1eac0*/  LDC R206, c[0x0][0x404] ;  /* 0x00010100ffce7b82 */ /* 0x000ea20000000800 */
[----:B-1----:R-:W-:Y:S02]  /*1ead0*/  FMUL.FTZ R6, R6, R207 ;  /* 0x000000cf06067220 */ /* 0x002fe40000410000 */
[----:B--2---:R-:W-:-:S02]  /*1eae0*/  FSETP.GTU.FTZ.AND P2, PT, R15, R206, PT ;  /* 0x000000ce0f00720b */ /* 0x004fc40003f5c000 */
        /* <DEDUP_REMOVED lines=14> */
.L_x_8626:
        /* <DEDUP_REMOVED lines=13> */
.L_x_8628:
[----:B------:R-:W-:Y:S05]  /*1eca0*/  BSYNC.RECONVERGENT B2 ;  /* 0x0000000000027941 */ /* 0x000fea0003800200 */
.L_x_8627:
        /* <DEDUP_REMOVED lines=61> */
.L_x_8625:
[----:B------:R-:W-:Y:S05]  /*1f080*/  BSYNC.RECONVERGENT B1 ;  /* 0x0000000000017941 */ /* 0x000fea0003800200 */
.L_x_8624:
[----:B------:R-:W-:Y:S01]  /*1f090*/  I2FP.F32.U32 R15, R15 ;  /* 0x0000000f000f7245 */ /* 0x000fe20000201000 */
[----:B------:R-:W-:Y:S01]  /*1f0a0*/  HADD2.F32 R6, -RZ, R44.H0_H0 ;  /* 0x2000002cff067230 */ /* 0x000fe20000004100 */
[----:B------:R-:W-:Y:S01]  /*1f0b0*/  BSSY.RECONVERGENT B1, `(.L_x_8629) ;  /* 0x0000062000017945 */ /* 0x000fe20003800200 */
[----:B------:R-:W-:Y:S02]  /*1f0c0*/  @P1 HADD2.F32 R17, -RZ, R40.H0_H0 ;  /* 0x20000028ff111230 */ /* 0x000fe40000004100 */
        /* <DEDUP_REMOVED lines=21> */
.L_x_8631:
        /* <DEDUP_REMOVED lines=13> */
.L_x_8633:
[----:B------:R-:W-:Y:S05]  /*1f2f0*/  BSYNC.RECONVERGENT B2 ;  /* 0x0000000000027941 */ /* 0x000fea0003800200 */
.L_x_8632:
        /* <DEDUP_REMOVED lines=59> */
[----:B------:R-:W-:Y:S02]  /*1f6b0*/  IMAD.MOV.U32 R202, RZ, RZ, R16 ;  /* 0x000000ffffca7224 */ /* 0x000fe400078e0010 */
[----:B------:R-:W-:-:S07]  /*1f6c0*/  HFMA2 R16, -RZ, RZ, 0, 0 ;  /* 0x00000000ff107431 */ /* 0x000fce00000001ff */
.L_x_8630:
[----:B------:R-:W-:Y:S05]  /*1f6d0*/  BSYNC.RECONVERGENT B1 ;  /* 0x0000000000017941 */ /* 0x000fea0003800200 */
.L_x_8629:
        /* <DEDUP_REMOVED lines=22> */
.L_x_8636:
        /* <DEDUP_REMOVED lines=13> */
.L_x_8638:
[----:B------:R-:W-:Y:S05]  /*1f910*/  BSYNC.RECONVERGENT B2 ;  /* 0x0000000000027941 */ /* 0x000fea0003800200 */
.L_x_8637:
        /* <DEDUP_REMOVED lines=61> */
.L_x_8635:
[----:B------:R-:W-:Y:S05]  /*1fcf0*/  BSYNC.RECONVERGENT B1 ;  /* 0x0000000000017941 */ /* 0x000fea0003800200 */
.L_x_8634:
[----:B------:R-:W-:Y:S01]  /*1fd00*/  I2FP.F32.U32 R17, R6 ;  /* 0x0000000600117245 */ /* 0x000fe20000201000 */
[----:B------:R-:W-:Y:S01]  /*1fd10*/  HADD2.F32 R6, -RZ, R44.H1_H1 ;  /* 0x3000002cff067230 */ /* 0x000fe20000004100 */
[----:B------:R-:W-:Y:S01]  /*1fd20*/  BSSY.RECONVERGENT B1, `(.L_x_8639) ;  /* 0x0000063000017945 */ /* 0x000fe20003800200 */
[----:B------:R-:W-:Y:S02]  /*1fd30*/  @P1 HADD2.F32 R18, -RZ, R40.H1_H1 ;  /* 0x30000028ff121230 */ /* 0x000fe40000004100 */
        /* <DEDUP_REMOVED lines=8> */
[----:B------:R-:W-:-:S03]  /*1fdc0*/  IMAD.MOV.U32 R16, RZ, RZ, 0x2 ;  /* 0x00000002ff107424 */ /* 0x000fc600078e00ff */
[--C-:B0-----:R-:W-:Y:S01]  /*1fdd0*/  @P1 FADD.FTZ R39, R18, R15.reuse ;  /* 0x0000000f12271221 */ /* 0x101fe20000010000 */
        /* <DEDUP_REMOVED lines=12> */
.L_x_8641:
        /* <DEDUP_REMOVED lines=13> */
.L_x_8643:
[----:B------:R-:W-:Y:S05]  /*1ff70*/  BSYNC.RECONVERGENT B2 ;  /* 0x0000000000027941 */ /* 0x000fea0003800200 */
.L_x_8642:
        /* <DEDUP_REMOVED lines=61> */
.L_x_8640:
[----:B------:R-:W-:Y:S05]  /*20350*/  BSYNC.RECONVERGENT B1 ;  /* 0x0000000000017941 */ /* 0x000fea0003800200 */
.L_x_8639:
[----:B------:R-:W-:Y:S01]  /*20360*/  I2FP.F32.U32 R17, R17 ;  /* 0x0000001100117245 */ /* 0x000fe20000201000 */
[----:B------:R-:W-:Y:S01]  /*20370*/  HADD2.F32 R6, -RZ, R129.H0_H0 ;  /* 0x20000081ff067230 */ /* 0x000fe20000004100 */
        /* <DEDUP_REMOVED lines=20> */
.L_x_8646:
        /* <DEDUP_REMOVED lines=13> */
.L_x_8648:
[----:B------:R-:W-:Y:S05]  /*20590*/  BSYNC.RECONVERGENT B2 ;  /* 0x0000000000027941 */ /* 0x000fea0003800200 */
.L_x_8647:
        /* <DEDUP_REMOVED lines=61> */
.L_x_8645:
[----:B------:R-:W-:Y:S05]  /*20970*/  BSYNC.RECONVERGENT B1 ;  /* 0x0000000000017941 */ /* 0x000fea0003800200 */
.L_x_8644:
        /* <DEDUP_REMOVED lines=14> */
[----:B------:R-:W-:-:S03]  /*20a60*/  IMAD.MOV.U32 R6, RZ, RZ, R2 ;  /* 0x000000ffff067224 */ /* 0x000fc600078e0002 */
        /* <DEDUP_REMOVED lines=10> */
.L_x_8651:
        /* <DEDUP_REMOVED lines=13> */
.L_x_8653:
[----:B------:R-:W-:Y:S05]  /*20be0*/  BSYNC.RECONVERGENT B2 ;  /* 0x0000000000027941 */ /* 0x000fea0003800200 */
.L_x_8652:
        /* <DEDUP_REMOVED lines=61> */
.L_x_8650:
[----:B------:R-:W-:Y:S05]  /*20fc0*/  BSYNC.RECONVERGENT B1 ;  /* 0x0000000000017941 */ /* 0x000fea0003800200 */
.L_x_8649:
        /* <DEDUP_REMOVED lines=22> */
.L_x_8656:
        /* <DEDUP_REMOVED lines=13> */
.L_x_8658:
[----:B------:R-:W-:Y:S05]  /*21200*/  BSYNC.RECONVERGENT B2 ;  /* 0x0000000000027941 */ /* 0x000fea0003800200 */
.L_x_8657:
        /* <DEDUP_REMOVED lines=61> */
.L_x_8655:
[----:B------:R-:W-:Y:S05]  /*215e0*/  BSYNC.RECONVERGENT B1 ;  /* 0x0000000000017941 */ /* 0x000fea0003800200 */
.L_x_8654:
        /* <DEDUP_REMOVED lines=26> */
.L_x_8661:
        /* <DEDUP_REMOVED lines=13> */
.L_x_8663:
[----:B------:R-:W-:Y:S05]  /*21860*/  BSYNC.RECONVERGENT B2 ;  /* 0x0000000000027941 */ /* 0x000fea0003800200 */
.L_x_8662:
        /* <DEDUP_REMOVED lines=58> */
[----:B------:R-:W-:Y:S02]  /*21c10*/  IMAD.MOV.U32 R202, RZ, RZ, R18 ;  /* 0x000000ffffca7224 */ /* 0x000fe400078e0012 */
[----:B------:R-:W-:Y:S01]  /*21c20*/  HFMA2 R18, -RZ, RZ, 0, 0 ;  /* 0x00000000ff127431 */ /* 0x000fe200000001ff */
[----:B------:R-:W-:-:S07]  /*21c30*/  LOP3.LUT R7, R7, R198, R129, 0x96, !PT ;  /* 0x000000c607077212 */ /* 0x000fce00078e9681 */
.L_x_8660:
[----:B------:R-:W-:Y:S05]  /*21c40*/  BSYNC.RECONVERGENT B1 ;  /* 0x0000000000017941 */ /* 0x000fea0003800200 */
.L_x_8659:
        /* <DEDUP_REMOVED lines=20> */
.L_x_8666:
        /* <DEDUP_REMOVED lines=13> */
.L_x_8668:
[----:B------:R-:W-:Y:S05]  /*21e60*/  BSYNC.RECONVERGENT B2 ;  /* 0x0000000000027941 */ /* 0x000fea0003800200 */
.L_x_8667:
        /* <DEDUP_REMOVED lines=61> */
.L_x_8665:
[----:B------:R-:W-:Y:S05]  /*22240*/  BSYNC.RECONVERGENT B1 ;  /* 0x0000000000017941 */ /* 0x000fea0003800200 */
.L_x_8664:
[----:B------:R-:W-:Y:S01]  /*22250*/  I2FP.F32.U32 R19, R128 ;  /* 0x0000008000137245 */ /* 0x000fe20000201000 */
[----:B------:R-:W-:Y:S01]  /*22260*/  HADD2.F32 R6, -RZ, R46.H0_H0 ;  /* 0x2000002eff067230 */ /* 0x000fe20000004100 */
[----:B------:R-:W-:Y:S01]  /*22270*/  BSSY.RECONVERGENT B1, `(.L_x_8669) ;  /* 0x0000062000017945 */ /* 0x000fe20003800200 */
[----:B------:R-:W-:Y:S02]  /*22280*/  @P1 HADD2.F32 R129, -RZ, R42.H0_H0 ;  /* 0x2000002aff811230 */ /* 0x000fe40000004100 */
[----:B------:R-:W-:Y:S01]  /*22290*/  FFMA.FTZ R19, R19, R186, 1.1641532182693481445e-10 ;  /* 0x2f00000013137423 */ /* 0x000fe200000100ba */
[----:B------:R-:W-:-:S04]  /*222a0*/  FMUL.FTZ R6, R6, R207 ;  /* 0x000000cf06067220 */ /* 0x000fc80000410000 */
[----:B------:R-:W-:-:S04]  /*222b0*/  FSETP.GTU.FTZ.AND P3, PT, R19, R206, PT ;  /* 0x000000ce1300720b */ /* 0x000fc80003f7c000 */
[----:B------:R-:W-:Y:S01]  /*222c0*/  FSEL R19, R6, RZ, !P3 ;  /* 0x000000ff06137208 */ /* 0x000fe20005800000 */
[----:B------:R-:W-:Y:S01]  /*222d0*/  IMAD.MOV.U32 R6, RZ, RZ, R2 ;  /* 0x000000ffff067224 */ /* 0x000fe200078e0002 */
        /* <DEDUP_REMOVED lines=16> */
.L_x_8671:
        /* <DEDUP_REMOVED lines=13> */
.L_x_8673:
[----:B------:R-:W-:Y:S05]  /*224b0*/  BSYNC.RECONVERGENT B2 ;  /* 0x0000000000027941 */ /* 0x000fea0003800200 */
.L_x_8672:
        /* <DEDUP_REMOVED lines=61> */
.L_x_8670:
[----:B------:R-:W-:Y:S05]  /*22890*/  BSYNC.RECONVERGENT B1 ;  /* 0x0000000000017941 */ /* 0x000fea0003800200 */
.L_x_8669:
        /* <DEDUP_REMOVED lines=20> */
.L_x_8676:
        /* <DEDUP_REMOVED lines=13> */
.L_x_8678:
[----:B------:R-:W-:Y:S05]  /*22ab0*/  BSYNC.RECONVERGENT B2 ;  /* 0x0000000000027941 */ /* 0x000fea0003800200 */
.L_x_8677:
        /* <DEDUP_REMOVED lines=61> */
.L_x_8675:
[----:B------:R-:W-:Y:S05]  /*22e90*/  BSYNC.RECONVERGENT B1 ;  /* 0x0000000000017941 */ /* 0x000fea0003800200 */
.L_x_8674:
        /* <DEDUP_REMOVED lines=26> */
.L_x_8681:
        /* <DEDUP_REMOVED lines=13> */
.L_x_8683:
[----:B------:R-:W-:Y:S05]  /*23110*/  BSYNC.RECONVERGENT B2 ;  /* 0x0000000000027941 */ /* 0x000fea0003800200 */
.L_x_8682:
        /* <DEDUP_REMOVED lines=58> */
[----:B------:R-:W-:Y:S01]  /*234c0*/  MOV R202, R128 ;  /* 0x0000008000ca7202 */ /* 0x000fe20000000f00 */
[----:B------:R-:W-:Y:S01]  /*234d0*/  IMAD.MOV.U32 R128, RZ, RZ, RZ ;  /* 0x000000ffff807224 */ /* 0x000fe200078e00ff */
[----:B------:R-:W-:-:S07]  /*234e0*/  LOP3.LUT R8, R201, R6, R129, 0x96, !PT ;  /* 0x00000006c9087212 */ /* 0x000fce00078e9681 */
.L_x_8680:
[----:B------:R-:W-:Y:S05]  /*234f0*/  BSYNC.RECONVERGENT B1 ;  /* 0x0000000000017941 */ /* 0x000fea0003800200 */
.L_x_8679:
        /* <DEDUP_REMOVED lines=20> */
.L_x_8686:
        /* <DEDUP_REMOVED lines=13> */
.L_x_8688:
[----:B------:R-:W-:Y:S05]  /*23710*/  BSYNC.RECONVERGENT B2 ;  /* 0x0000000000027941 */ /* 0x000fea0003800200 */
.L_x_8687:
        /* <DEDUP_REMOVED lines=58> */
[----:B------:R-:W-:Y:S01]  /*23ac0*/  LOP3.LUT R7, R7, R200, R199, 0x96, !PT ;  /* 0x000000c807077212 */ /* 0x000fe200078e96c7 */
[----:B------:R-:W-:Y:S01]  /*23ad0*/  IMAD.MOV.U32 R202, RZ, RZ, R128 ;  /* 0x000000ffffca7224 */ /* 0x000fe200078e0080 */
[----:B------:R-:W-:-:S07]  /*23ae0*/  LOP3.LUT R8, R201, R6, R129, 0x96, !PT ;  /* 0x00000006c9087212 */ /* 0x000fce00078e9681 */
.L_x_8685:
[----:B------:R-:W-:Y:S05]  /*23af0*/  BSYNC.RECONVERGENT B1 ;  /* 0x0000000000017941 */ /* 0x000fea0003800200 */
.L_x_8684:
[----:B------:R-:W-:Y:S01]  /*23b00*/  I2FP.F32.U32 R129, R130 ;  /* 0x0000008200817245 */ /* 0x000fe20000201000 */
[----:B------:R-:W-:Y:S01]  /*23b10*/  HADD2.F32 R6, -RZ, R47.H0_H0 ;  /* 0x2000002fff067230 */ /* 0x000fe20000004100 */
[----:B------:R-:W-:Y:S01]  /*23b20*/  BSSY.RECONVERGENT B1, `(.L_x_8689) ;  /* 0x0000063000017945 */ /* 0x000fe20003800200 */
[----:B------:R-:W-:Y:S02]  /*23b30*/  @P1 HADD2.F32 R199, -RZ, R43.H0_H0 ;  /* 0x2000002bffc71230 */ /* 0x000fe40000004100 */
        /* <DEDUP_REMOVED lines=22> */
.L_x_8691:
        /* <DEDUP_REMOVED lines=13> */
.L_x_8693:
[----:B------:R-:W-:Y:S05]  /*23d70*/  BSYNC.RECONVERGENT B2 ;  /* 0x0000000000027941 */ /* 0x000fea0003800200 */
.L_x_8692:
        /* <DEDUP_REMOVED lines=61> */
.L_x_8690:
[----:B------:R-:W-:Y:S05]  /*24150*/  BSYNC.RECONVERGENT B1 ;  /* 0x0000000000017941 */ /* 0x000fea0003800200 */
.L_x_8689:
        /* <DEDUP_REMOVED lines=20> */
.L_x_8696:
        /* <DEDUP_REMOVED lines=15> */
.L_x_8698:
[----:B------:R-:W-:Y:S05]  /*24390*/  BSYNC.RECONVERGENT B2 ;  /* 0x0000000000027941 */ /* 0x000fea0003800200 */
.L_x_8697:
        /* <DEDUP_REMOVED lines=61> */
.L_x_8695:
[----:B------:R-:W-:Y:S05]  /*24770*/  BSYNC.RECONVERGENT B1 ;  /* 0x0000000000017941 */ /* 0x000fea0003800200 */
.L_x_8694:
[----:B------:R-:W-:Y:S01]  /*24780*/  I2FP.F32.U32 R129, R130 ;  /* 0x0000008200817245 */ /* 0x000fe20000201000 */
[----:B------:R-:W-:Y:S01]  /*24790*/  HADD2.F32 R128, -RZ, R47.H1_H1 ;  /* 0x3000002fff807230 */ /* 0x000fe20000004100 */
[----:B------:R-:W-:Y:S01]  /*247a0*/  PRMT R130, R208, 0x5410, R209 ;  /* 0x00005410d0827816 */ /* 0x000fe200000000d1 */
[----:B------:R-:W-:Y:S02]  /*247b0*/  @P1 HADD2.F32 R131, -RZ, R43.H1_H1 ;  /* 0x3000002bff831230 */ /* 0x000fe40000004100 */
[----:B------:R-:W-:Y:S01]  /*247c0*/  FFMA.FTZ R129, R129, R186, 1.1641532182693481445e-10 ;  /* 0x2f00000081817423 */ /* 0x000fe200000100ba */
[----:B------:R-:W-:-:S04]  /*247d0*/  FMUL.FTZ R128, R128, R207 ;  /* 0x000000cf80807220 */ /* 0x000fc80000410000 */
[----:B------:R-:W-:-:S04]  /*247e0*/  FSETP.GTU.FTZ.AND P6, PT, R129, R206, PT ;  /* 0x000000ce8100720b */ /* 0x000fc80003fdc000 */
[----:B------:R-:W-:Y:S02]  /*247f0*/  FSEL R129, R128, RZ, !P6 ;  /* 0x000000ff80817208 */ /* 0x000fe40007000000 */
[----:B------:R-:W-:-:S03]  /*24800*/  SEL R128, RZ, 0x1, P6 ;  /* 0x00000001ff807807 */ /* 0x000fc60003000000 */
[----:B------:R-:W-:Y:S01]  /*24810*/  FADD.FTZ R200, R200, R129 ;  /* 0x00000081c8c87221 */ /* 0x000fe20000010000 */
[----:B------:R-:W-:Y:S02]  /*24820*/  PRMT R129, R21, 0x5410, R205 ;  /* 0x0000541015817816 */ /* 0x000fe400000000cd */
[----:B------:R-:W-:Y:S01]  /*24830*/  PRMT R21, R128, 0x7610, R21 ;  /* 0x0000761080157816 */ /* 0x000fe20000000015 */
[----:B------:R-:W-:Y:S01]  /*24840*/  @P1 FADD.FTZ R186, R131, R200 ;  /* 0x000000c883ba1221 */ /* 0x000fe20000010000 */
[----:B------:R-:W-:Y:S02]  /*24850*/  @!P1 MOV R186, R200 ;  /* 0x000000c800ba9202 */ /* 0x000fe40000000f00 */
[----:B------:R-:W-:Y:S02]  /*24860*/  PRMT R128, R194, 0x5410, R203 ;  /* 0x00005410c2807816 */ /* 0x000fe400000000cb */
[----:B------:R-:W-:-:S04]  /*24870*/  F2FP.F16.F32.PACK_AB R131, RZ, R186 ;  /* 0x000000baff83723e */ /* 0x000fc800000000ff */
[----:B------:R-:W-:Y:S01]  /*24880*/  PRMT R131, R204, 0x5410, R131 ;  /* 0x00005410cc837816 */ /* 0x000fe20000000083 */
[----:B------:R-:W-:Y:S06]  /*24890*/  BRA `(.L_x_8699) ;  /* 0x0000003000a47947 */ /* 0x000fec0003800000 */
.L_x_8618:
        /* <DEDUP_REMOVED lines=16> */
.L_x_8702:
        /* <DEDUP_REMOVED lines=13> */
.L_x_8704:
[----:B------:R-:W-:Y:S05]  /*24a70*/  BSYNC.RECONVERGENT B2 ;  /* 0x0000000000027941 */ /* 0x000fea0003800200 */
.L_x_8703:
        /* <DEDUP_REMOVED lines=60> */
.L_x_8701:
[----:B------:R-:W-:Y:S05]  /*24e40*/  BSYNC.RECONVERGENT B1 ;  /* 0x0000000000017941 */ /* 0x000fea0003800200 */
.L_x_8700:
[----:B------:R-:W0:Y:S01]  /*24e50*/  LDC R207, c[0x0][0x408] ;  /* 0x00010200ffcf7b82 */ /* 0x000e220000000800 */
[----:B------:R-:W-:Y:S01]  /*24e60*/  I2FP.F32.U32 R39, R24 ;  /* 0x0000001800277245 */ /* 0x000fe20000201000 */
[----:B------:R-:W-:Y:S01]  /*24e70*/  IMAD.MOV.U32 R186, RZ, RZ, 0x2f800000 ;  /* 0x2f800000ffba7424 */ /* 0x000fe200078e00ff */
[----:B------:R-:W-:Y:S01]  /*24e80*/  LOP3.LUT R9, R9, 0xffffffef, RZ, 0xc0, !PT ;  /* 0xffffffef09097812 */ /* 0x000fe200078ec0ff */
[----:B-----5:R-:W-:Y:S01]  /*24e90*/  HADD2.F32 R6, -RZ, R128.H0_H0 ;  /* 0x20000080ff067230 */ /* 0x020fe20000004100 */
[----:B------:R-:W-:Y:S01]  /*24ea0*/  BSSY.RECONVERGENT B1, `(.L_x_8705) ;  /* 0x0000062000017945 */ /* 0x000fe20003800200 */
[----:B------:R-:W-:Y:S01]  /*24eb0*/  FFMA.FTZ R39, R39, R186, 1.1641532182693481445e-10 ;  /* 0x2f00000027277423 */ /* 0x000fe200000100ba */
[----:B------:R-:W-:Y:S01]  /*24ec0*/  HFMA2 R149, -RZ, RZ, 0, 1.1920928955078125e-07 ;  /* 0x00000002ff957431 */ /* 0x000fe200000001ff */
[----:B------:R-:W1:Y:S01]  /*24ed0*/  LDC R206, c[0x0][0x404] ;  /* 0x00010100ffce7b82 */ /* 0x000e620000000800 */
[----:B0-----:R-:W-:Y:S02]  /*24ee0*/  FMUL.FTZ R6, R6, R207 ;  /* 0x000000cf06067220 */ /* 0x001fe40000410000 */
[----:B-1----:R-:W-:Y:S01]  /*24ef0*/  FSETP.GTU.FTZ.AND P2, PT, R39, R206, PT ;  /* 0x000000ce2700720b */ /* 0x002fe20003f5c000 */
        /* <DEDUP_REMOVED lines=17> */
.L_x_8707:
        /* <DEDUP_REMOVED lines=13> */
.L_x_8709:
[----:B------:R-:W-:Y:S05]  /*250e0*/  BSYNC.RECONVERGENT B2 ;  /* 0x0000000000027941 */ /* 0x000fea0003800200 */
.L_x_8708:
        /* <DEDUP_REMOVED lines=61> */
.L_x_8706:
[----:B------:R-:W-:Y:S05]  /*254c0*/  BSYNC.RECONVERGENT B1 ;  /* 0x0000000000017941 */ /* 0x000fea0003800200 */
.L_x_8705:
        /* <DEDUP_REMOVED lines=8> */
[----:B------:R-:W-:Y:S01]  /*25550*/  FSEL R39, R128, RZ, !P2 ;  /* 0x000000ff80277208 */ /* 0x000fe20005000000 */
[----:B------:R-:W-:Y:S01]  /*25560*/  IMAD.MOV.U32 R128, RZ, RZ, 0x2 ;  /* 0x00000002ff807424 */ /* 0x000fe200078e00ff */
        /* <DEDUP_REMOVED lines=15> */
.L_x_8712:
        /* <DEDUP_REMOVED lines=13> */
.L_x_8714:
[----:B------:R-:W-:Y:S05]  /*25730*/  BSYNC.RECONVERGENT B2 ;  /* 0x0000000000027941 */ /* 0x000fea0003800200 */
.L_x_8713:
        /* <DEDUP_REMOVED lines=61> */
.L_x_8711:
[----:B------:R-:W-:Y:S05]  /*25b10*/  BSYNC.RECONVERGENT B1 ;  /* 0x0000000000017941 */ /* 0x000fea0003800200 */
.L_x_8710:
[----:B------:R-:W-:Y:S01]  /*25b20*/  I2FP.F32.U32 R149, R6 ;  /* 0x0000000600957245 */ /* 0x000fe20000201000 */
[----:B------:R-:W-:Y:S01]  /*25b30*/  HADD2.F32 R6, -RZ, R129.H0_H0 ;  /* 0x20000081ff067230 */ /* 0x000fe20000004100 */
[----:B------:R-:W-:Y:S01]  /*25b40*/  LOP3.LUT R9, R9, 0xfffffffb, RZ, 0xc0, !PT ;  /* 0xfffffffb09097812 */ /* 0x000fe200078ec0ff */
        /* <DEDUP_REMOVED lines=22> */
.L_x_8717:
        /* <DEDUP_REMOVED lines=13> */
.L_x_8719:
[----:B------:R-:W-:Y:S05]  /*25d80*/  BSYNC.RECONVERGENT B2 ;  /* 0x0000000000027941 */ /* 0x000fea0003800200 */
.L_x_8718:
        /* <DEDUP_REMOVED lines=61> */
.L_x_8716:
[----:B------:R-:W-:Y:S05]  /*26160*/  BSYNC.RECONVERGENT B1 ;  /* 0x0000000000017941 */ /* 0x000fea0003800200 */
.L_x_8715:
        /* <DEDUP_REMOVED lines=9> */
[----:B------:R-:W-:Y:S01]  /*26200*/  IMAD.MOV.U32 R6, RZ, RZ, R2 ;  /* 0x000000ffff067224 */ /* 0x000fe200078e0002 */
[----:B------:R-:W-:Y:S02]  /*26210*/  PLOP3.LUT P3, PT, P2, PT, PT, 0x8, 0x80 ;  /* 0x000000000080781c */ /* 0x000fe4000176e170 */
[----:B------:R-:W-:Y:S01]  /*26220*/  ISETP.NE.AND P2, PT, R150, 0x1, PT ;  /* 0x000000019600780c */ /* 0x000fe20003f45270 */
[----:B------:R-:W-:Y:S01]  /*26230*/  @P1 FADD.FTZ R149, R128, R149 ;  /* 0x0000009580951221 */ /* 0x000fe20000010000 */
[----:B------:R-:W-:-:S04]  /*26240*/  HFMA2 R128, -RZ, RZ, 0, 1.1920928955078125e-07 ;  /* 0x00000002ff807431 */ /* 0x000fc800000001ff */
        /* <DEDUP_REMOVED lines=11> */
.L_x_8722:
        /* <DEDUP_REMOVED lines=13> */
.L_x_8724:
[----:B------:R-:W-:Y:S05]  /*263d0*/  BSYNC.RECONVERGENT B2 ;  /* 0x0000000000027941 */ /* 0x000fea0003800200 */
.L_x_8723:
        /* <DEDUP_REMOVED lines=61> */
.L_x_8721:
[----:B------:R-:W-:Y:S05]  /*267b0*/  BSYNC.RECONVERGENT B1 ;  /* 0x0000000000017941 */ /* 0x000fea0003800200 */
.L_x_8720:
        /* <DEDUP_REMOVED lines=10> */
[----:B------:R-:W-:Y:S02]  /*26860*/  MOV R6, R2 ;  /* 0x0000000200067202 */ /* 0x000fe40000000f00 */
[----:B------:R-:W-:Y:S01]  /*26870*/  PLOP3.LUT P2, PT, P2, PT, PT, 0x8, 0x80 ;  /* 0x000000000080781c */ /* 0x000fe2000174e170 */
        /* <DEDUP_REMOVED lines=11> */
.L_x_8727:
        /* <DEDUP_REMOVED lines=13> */
.L_x_8729:
[----:B------:R-:W-:Y:S05]  /*26a00*/  BSYNC.RECONVERGENT B2 ;  /* 0x0000000000027941 */ /* 0x000fea0003800200 */
.L_x_8728:
        /* <DEDUP_REMOVED lines=61> */
.L_x_8726:
[----:B------:R-:W-:Y:S05]  /*26de0*/  BSYNC.RECONVERGENT B1 ;  /* 0x0000000000017941 */ /* 0x000fea0003800200 */
.L_x_8725:
        /* <DEDUP_REMOVED lines=23> */
.L_x_8732:
        /* <DEDUP_REMOVED lines=13> */
.L_x_8734:
[----:B------:R-:W-:Y:S05]  /*27030*/  BSYNC.RECONVERGENT B2 ;  /* 0x0000000000027941 */ /* 0x000fea0003800200 */
.L_x_8733:
        /* <DEDUP_REMOVED lines=61> */
.L_x_8731:
[----:B------:R-:W-:Y:S05]  /*27410*/  BSYNC.RECONVERGENT B1 ;  /* 0x0000000000017941 */ /* 0x000fea0003800200 */
.L_x_8730:
        /* <DEDUP_REMOVED lines=23> */
.L_x_8737:
        /* <DEDUP_REMOVED lines=13> */
.L_x_8739:
[----:B------:R-:W-:Y:S05]  /*27660*/  BSYNC.RECONVERGENT B2 ;  /* 0x0000000000027941 */ /* 0x000fea0003800200 */
.L_x_8738:
        /* <DEDUP_REMOVED lines=61> */
.L_x_8736:
[----:B------:R-:W-:Y:S05]  /*27a40*/  BSYNC.RECONVERGENT B1 ;  /* 0x0000000000017941 */ /* 0x000fea0003800200 */
.L_x_8735:
        /* <DEDUP_REMOVED lines=14> */
.L_x_8699:
        /* <DEDUP_REMOVED lines=10> */
[----:B------:R-:W-:Y:S02]  /*27bd0*/  LOP3.LUT P1, RZ, R9, 0x10, RZ, 0xc0, !PT ;  /* 0x0000001009ff7812 */ /* 0x000fe4000782c0ff */
[----:B------:R-:W-:Y:S02]  /*27be0*/  SEL R206, RZ, 0x100, !P3 ;  /* 0x00000100ffce7807 */ /* 0x000fe40005800000 */
[----:B------:R-:W-:Y:S02]  /*27bf0*/  LOP3.LUT R194, R194, R204, R203, 0xfe, !PT ;  /* 0x000000ccc2c27212 */ /* 0x000fe400078efecb */
[----:B------:R-:W-:Y:S01]  /*27c00*/  SEL R205, RZ, 0x1, !P2 ;  /* 0x00000001ffcd7807 */ /* 0x000fe20005000000 */
[----:B0-----:R-:W-:Y:S01]  /*27c10*/  IMAD.WIDE.U32 R200, R195, 0x10, R200 ;  /* 0x00000010c3c87825 */ /* 0x001fe200078e00c8 */
[----:B------:R-:W-:-:S02]  /*27c20*/  LOP3.LUT R206, R206, R208, R207, 0xfe, !PT ;  /* 0x000000d0cece7212 */ /* 0x000fc400078efecf */
        /* <DEDUP_REMOVED lines=27> */
.L_x_8740:
[----:B------:R-:W-:Y:S01]  /*27de0*/  MOV R194, R202 ;  /* 0x000000ca00c27202 */ /* 0x000fe20000000f00 */
[----:B------:R-:W-:-:S07]  /*27df0*/  VIADD R195, R195, 0x20 ;  /* 0x00000020c3c37836 */ /* 0x000fce0000000000 */
.L_x_8617:
[----:B------:R-:W-:Y:S05]  /*27e00*/  BSYNC.RECONVERGENT B0 ;  /* 0x0000000000007941 */ /* 0x000fea0003800200 */
.L_x_8616:
        /* <DEDUP_REMOVED lines=35> */
.L_x_8746:
        /* <DEDUP_REMOVED lines=13> */
.L_x_8748:
[----:B------:R-:W-:Y:S05]  /*28110*/  BSYNC.RECONVERGENT B2 ;  /* 0x0000000000027941 */ /* 0x000fea0003800200 */
.L_x_8747:
        /* <DEDUP_REMOVED lines=60> */
.L_x_8745:
[----:B------:R-:W-:Y:S05]  /*284e0*/  BSYNC.RECONVERGENT B1 ;  /* 0x0000000000017941 */ /* 0x000fea0003800200 */
.L_x_8744:
[----:B------:R-:W1:Y:S01]  /*284f0*/  LDC R207, c[0x0][0x408] ;  /* 0x00010200ffcf7b82 */ /* 0x000e620000000800 */
[----:B------:R-:W-:Y:S01]  /*28500*/  HFMA2 R187, -RZ, RZ, 0.1171875, 0 ;  /* 0x2f800000ffbb7431 */ /* 0x000fe200000001ff */
[----:B------:R-:W-:Y:S01]  /*28510*/  I2FP.F32.U32 R6, R14 ;  /* 0x0000000e00067245 */ /* 0x000fe20000201000 */
[----:B-----5:R-:W-:Y:S01]  /*28520*/  HADD2.F32 R14, -RZ, R128.H0_H0 ;  /* 0x20000080ff0e7230 */ /* 0x020fe20000004100 */
[----:B------:R-:W-:Y:S01]  /*28530*/  LOP3.LUT R9, R9, 0xffffffef, RZ, 0xc0, !PT ;  /* 0xffffffef09097812 */ /* 0x000fe200078ec0ff */
[----:B------:R-:W-:Y:S01]  /*28540*/  BSSY.RECONVERGENT B1, `(.L_x_8749) ;  /* 0x000005f000017945 */ /* 0x000fe20003800200 */
[----:B------:R-:W-:Y:S02]  /*28550*/  IMAD.MOV.U32 R17, RZ, RZ, 0x2 ;  /* 0x00000002ff117424 */ /* 0x000fe400078e00ff */
[----:B------:R-:W2:Y:S01]  /*28560*/  LDC R206, c[0x0][0x404] ;  /* 0x00010100ffce7b82 */ /* 0x000ea20000000800 */
[----:B------:R-:W-:Y:S01]  /*28570*/  FFMA.FTZ R15, R6, R187, 1.1641532182693481445e-10 ;  /* 0x2f000000060f7423 */ /* 0x000fe200000100bb */
[----:B------:R-:W-:-:S02]  /*28580*/  IMAD.MOV.U32 R6, RZ, RZ, R2 ;  /* 0x000000ffff067224 */ /* 0x000fc400078e0002 */
[----:B-1----:R-:W-:Y:S02]  /*28590*/  FMUL.FTZ R14, R14, R207 ;  /* 0x000000cf0e0e7220 */ /* 0x002fe40000410000 */
[----:B--2---:R-:W-:-:S04]  /*285a0*/  FSETP.GTU.FTZ.AND P2, PT, R15, R206, PT ;  /* 0x000000ce0f00720b */ /* 0x004fc80003f5c000 */
        /* <DEDUP_REMOVED lines=13> */
.L_x_8751:
        /* <DEDUP_REMOVED lines=13> */
.L_x_8753:
[----:B------:R-:W-:Y:S05]  /*28750*/  BSYNC.RECONVERGENT B2 ;  /* 0x0000000000027941 */ /* 0x000fea0003800200 */
.L_x_8752:
        /* <DEDUP_REMOVED lines=61> */
.L_x_8750:
[----:B------:R-:W-:Y:S05]  /*28b30*/  BSYNC.RECONVERGENT B1 ;  /* 0x0000000000017941 */ /* 0x000fea0003800200 */
.L_x_8749:
[----:B------:R-:W-:Y:S01]  /*28b40*/  I2FP.F32.U32 R6, R6 ;  /* 0x0000000600067245 */ /* 0x000fe20000201000 */
[----:B------:R-:W-:Y:S01]  /*28b50*/  HADD2.F32 R14, -RZ, R44.H0_H0 ;  /* 0x2000002cff0e7230 */ /* 0x000fe20000004100 */
[----:B------:R-:W-:Y:S01]  /*28b60*/  BSSY.RECONVERGENT B1, `(.L_x_8754) ;  /* 0x0000062000017945 */ /* 0x000fe20003800200 */
[----:B------:R-:W-:Y:S02]  /*28b70*/  @P1 HADD2.F32 R25, -RZ, R40.H0_H0 ;  /* 0x20000028ff191230 */ /* 0x000fe40000004100 */
[----:B------:R-:W-:Y:S01]  /*28b80*/  FFMA.FTZ R15, R6, R187, 1.1641532182693481445e-10 ;  /* 0x2f000000060f7423 */ /* 0x000fe200000100bb */
[----:B------:R-:W-:Y:S01]  /*28b90*/  FMUL.FTZ R14, R14, R207 ;  /* 0x000000cf0e0e7220 */ /* 0x000fe20000410000 */
[----:B------:R-:W-:Y:S02]  /*28ba0*/  IMAD.MOV.U32 R16, RZ, RZ, 0x2 ;  /* 0x00000002ff107424 */ /* 0x000fe400078e00ff */
[----:B------:R-:W-:Y:S01]  /*28bb0*/  IMAD.MOV.U32 R6, RZ, RZ, R2 ;  /* 0x000000ffff067224 */ /* 0x000fe200078e0002 */
[----:B------:R-:W-:-:S04]  /*28bc0*/  FSETP.GTU.FTZ.AND P2, PT, R15, R206, PT ;  /* 0x000000ce0f00720b */ /* 0x000fc80003f5c000 */
[----:B------:R-:W-:Y:S02]  /*28bd0*/  FSEL R15, R14, RZ, !P2 ;  /* 0x000000ff0e0f7208 */ /* 0x000fe40005000000 */
[----:B------:R-:W-:Y:S02]  /*28be0*/  SEL R14, RZ, 0x1, P2 ;  /* 0x00000001ff0e7807 */ /* 0x000fe40001000000 */
[----:B------:R-:W-:Y:S01]  /*28bf0*/  ISETP.NE.AND P2, PT, R17, 0x1, PT ;  /* 0x000000011100780c */ /* 0x000fe20003f45270 */
[----:B------:R-:W-:-:S04]  /*28c00*/  FADD.FTZ R20, R20, R15 ;  /* 0x0000000f14147221 */ /* 0x000fc80000010000 */
        /* <DEDUP_REMOVED lines=12> */
.L_x_8756:
        /* <DEDUP_REMOVED lines=13> */
.L_x_8758:
[----:B------:R-:W-:Y:S05]  /*28da0*/  BSYNC.RECONVERGENT B2 ;  /* 0x0000000000027941 */ /* 0x000fea0003800200 */
.L_x_8757:
        /* <DEDUP_REMOVED lines=61> */
.L_x_8755:
[----:B------:R-:W-:Y:S05]  /*29180*/  BSYNC.RECONVERGENT B1 ;  /* 0x0000000000017941 */ /* 0x000fea0003800200 */
.L_x_8754:
        /* <DEDUP_REMOVED lines=22> */
.L_x_8761:
        /* <DEDUP_REMOVED lines=13> */
.L_x_8763:
[----:B------:R-:W-:Y:S05]  /*293c0*/  BSYNC.RECONVERGENT B2 ;  /* 0x0000000000027941 */ /* 0x000fea0003800200 */
.L_x_8762:
        /* <DEDUP_REMOVED lines=61> */
.L_x_8760:
[----:B------:R-:W-:Y:S05]  /*297a0*/  BSYNC.RECONVERGENT B1 ;  /* 0x0000000000017941 */ /* 0x000fea0003800200 */
.L_x_8759:
        /* <DEDUP_REMOVED lines=12> */
[--C-:B0-----:R-:W-:Y:S01]  /*29870*/  @P1 FADD.FTZ R37, R18, R15.reuse ;  /* 0x0000000f12251221 */ /* 0x101fe20000010000 */
        /* <DEDUP_REMOVED lines=13> */
.L_x_8766:
        /* <DEDUP_REMOVED lines=13> */
.L_x_8768:
[----:B------:R-:W-:Y:S05]  /*29a20*/  BSYNC.RECONVERGENT B2 ;  /* 0x0000000000027941 */ /* 0x000fea0003800200 */
.L_x_8767:
        /* <DEDUP_REMOVED lines=61> */
.L_x_8765:
[----:B------:R-:W-:Y:S05]  /*29e00*/  BSYNC.RECONVERGENT B1 ;  /* 0x0000000000017941 */ /* 0x000fea0003800200 */
.L_x_8764:
[----:B------:R-:W-:Y:S01]  /*29e10*/  I2FP.F32.U32 R6, R17 ;  /* 0x0000001100067245 */ /* 0x000fe20000201000 */
[----:B------:R-:W-:Y:S01]  /*29e20*/  HADD2.F32 R16, -RZ, R129.H0_H0 ;  /* 0x20000081ff107230 */ /* 0x000fe20000004100 */
        /* <DEDUP_REMOVED lines=20> */
.L_x_8771:
        /* <DEDUP_REMOVED lines=13> */
.L_x_8773:
[----:B------:R-:W-:Y:S05]  /*2a040*/  BSYNC.RECONVERGENT B2 ;  /* 0x0000000000027941 */ /* 0x000fea0003800200 */
.L_x_8772:
        /* <DEDUP_REMOVED lines=61> */
.L_x_8770:
[----:B------:R-:W-:Y:S05]  /*2a420*/  BSYNC.RECONVERGENT B1 ;  /* 0x0000000000017941 */ /* 0x000fea0003800200 */
.L_x_8769:
        /* <DEDUP_REMOVED lines=13> */
[----:B------:R-:W-:Y:S01]  /*2a500*/  MOV R6, R2 ;  /* 0x0000000200067202 */ /* 0x000fe20000000f00 */
        /* <DEDUP_REMOVED lines=11> */
.L_x_8776:
        /* <DEDUP_REMOVED lines=13> */
.L_x_8778:
[----:B------:R-:W-:Y:S05]  /*2a690*/  BSYNC.RECONVERGENT B2 ;  /* 0x0000000000027941 */ /* 0x000fea0003800200 */
.L_x_8777:
        /* <DEDUP_REMOVED lines=61> */
.L_x_8775:
[----:B------:R-:W-:Y:S05]  /*2aa70*/  BSYNC.RECONVERGENT B1 ;  /* 0x0000000000017941 */ /* 0x000fea0003800200 */
.L_x_8774:
        /* <DEDUP_REMOVED lines=22> */
.L_x_8781:
        /* <DEDUP_REMOVED lines=13> */
.L_x_8783:
[----:B------:R-:W-:Y:S05]  /*2acb0*/  BSYNC.RECONVERGENT B2 ;  /* 0x0000000000027941 */ /* 0x000fea0003800200 */
.L_x_8782:
        /* <DEDUP_REMOVED lines=61> */
.L_x_8780:
[----:B------:R-:W-:Y:S05]  /*2b090*/  BSYNC.RECONVERGENT B1 ;  /* 0x0000000000017941 */ /* 0x000fea0003800200 */
.L_x_8779:
[----:B------:R-:W-:Y:S01]  /*2b0a0*/  I2FP.F32.U32 R6, R6 ;  /* 0x0000000600067245 */ /* 0x000fe20000201000 */
[----:B------:R-:W-:Y:S01]  /*2b0b0*/  HADD2.F32 R18, -RZ, R45.H1_H1 ;  /* 0x3000002dff127230 */ /* 0x000fe20000004100 */
[----:B------:R-:W-:Y:S01]  /*2b0c0*/  BSSY.RECONVERGENT B1, `(.L_x_8784) ;  /* 0x0000063000017945 */ /* 0x000fe20003800200 */
[----:B------:R-:W-:Y:S02]  /*2b0d0*/  @P1 HADD2.F32 R20, -RZ, R41.H1_H1 ;  /* 0x30000029ff141230 */ /* 0x000fe40000004100 */
[----:B------:R-:W-:Y:S01]  /*2b0e0*/  FFMA.FTZ R19, R6, R187, 1.1641532182693481445e-10 ;  /* 0x2f00000006137423 */ /* 0x000fe200000100bb */
[----:B------:R-:W-:Y:S01]  /*2b0f0*/  FMUL.FTZ R18, R18, R207 ;  /* 0x000000cf12127220 */ /* 0x000fe20000410000 */
[----:B------:R-:W-:-:S03]  /*2b100*/  IMAD.MOV.U32 R129, RZ, RZ, 0x2 ;  /* 0x00000002ff817424 */ /* 0x000fc600078e00ff */
[----:B------:R-:W-:Y:S01]  /*2b110*/  FSETP.GTU.FTZ.AND P2, PT, R19, R206, PT ;  /* 0x000000ce1300720b */ /* 0x000fe20003f5c000 */
[----:B------:R-:W-:-:S03]  /*2b120*/  IMAD.MOV.U32 R19, RZ, RZ, R2 ;  /* 0x000000ffff137224 */ /* 0x000fc600078e0002 */
[----:B------:R-:W-:Y:S02]  /*2b130*/  FSEL R18, R18, RZ, !P2 ;  /* 0x000000ff12127208 */ /* 0x000fe40005000000 */
[----:B------:R-:W-:Y:S02]  /*2b140*/  SEL R6, RZ, 0x1, P2 ;  /* 0x00000001ff067807 */ /* 0x000fe40001000000 */
[----:B------:R-:W-:Y:S01]  /*2b150*/  ISETP.NE.AND P2, PT, R128, 0x1, PT ;  /* 0x000000018000780c */ /* 0x000fe20003f45270 */
[----:B------:R-:W-:-:S04]  /*2b160*/  FADD.FTZ R17, R17, R18 ;  /* 0x0000001211117221 */ /* 0x000fc80000010000 */
        /* <DEDUP_REMOVED lines=13> */
.L_x_8786:
        /* <DEDUP_REMOVED lines=13> */
.L_x_8788:
[----:B------:R-:W-:Y:S05]  /*2b310*/  BSYNC.RECONVERGENT B2 ;  /* 0x0000000000027941 */ /* 0x000fea0003800200 */
.L_x_8787:
        /* <DEDUP_REMOVED lines=61> */
.L_x_8785:
[----:B------:R-:W-:Y:S05]  /*2b6f0*/  BSYNC.RECONVERGENT B1 ;  /* 0x0000000000017941 */ /* 0x000fea0003800200 */
.L_x_8784:
        /* <DEDUP_REMOVED lines=17> */
[----:B------:R-:W-:Y:S01]  /*2b810*/  @P3 IADD3 R128, PT, PT, R129, 0x1, RZ ;  /* 0x0000000181803810 */ /* 0x000fe20007ffe0ff */
[----:B------:R-:W-:Y:S01]  /*2b820*/  @P3 IMAD.MOV.U32 R6, RZ, RZ, R7 ;  /* 0x000000ffff063224 */ /* 0x000fe200078e0007 */
[----:B------:R-:W-:Y:S06]  /*2b830*/  BRA `(.L_x_8790) ;  /* 0x00000004002c7947 */ /* 0x000fec0003800000 */
.L_x_8791:
        /* <DEDUP_REMOVED lines=8> */
[----:B------:R-:W-:Y:S02]  /*2b8c0*/  @!P3 VIADD R2, R3, 0x1 ;  /* 0x000000010302b836 */ /* 0x000fe40000000000 */
[----:B------:R-:W-:Y:S01]  /*2b8d0*/  @!P3 IMAD.MOV.U32 R5, RZ, RZ, RZ ;  /* 0x000000ffff05b224 */ /* 0x000fe200078e00ff */
[----:B------:R-:W-:-:S13]  /*2b8e0*/  ISETP.NE.AND P4, PT, R4, RZ, !P3 ;  /* 0x000000ff0400720c */ /* 0x000fda0005f85270 */
[----:B------:R-:W-:-:S04]  /*2b8f0*/  @P4 IADD3 R2, PT, PT, R3, RZ, RZ ;  /* 0x000000ff03024210 */ /* 0x000fc80007ffe0ff */
[----:B------:R-:W-:-:S07]  /*2b900*/  @!P3 MOV R3, R2 ;  /* 0x000000020003b202 */ /* 0x000fce0000000f00 */
.L_x_8793:
[----:B------:R-:W-:Y:S05]  /*2b910*/  BSYNC.RECONVERGENT B2 ;  /* 0x0000000000027941 */ /* 0x000fea0003800200 */
.L_x_8792:
[----:B------:R-:W-:Y:S01]  /*2b920*/  IMAD.WIDE.U32 R6, R4, -0x326172a9, RZ ;  /* 0xcd9e8d5704067825 */ /* 0x000fe200078e00ff */
[----:B------:R-:W-:Y:S02]  /*2b930*/  LOP3.LUT R18, R3, R199, R197, 0x96, !PT ;  /* 0x000000c703127212 */ /* 0x000fe400078e96c5 */
[----:B------:R-:W-:Y:S02]  /*2b940*/  IADD3 R171, PT, PT, R197, -0x4498517b, RZ ;  /* 0xbb67ae85c5ab7810 */ /* 0x000fe40007ffe0ff */
        /* <DEDUP_REMOVED lines=21> */
[----:B------:R-:W-:-:S03]  /*2baa0*/  IADD3 R171, PT, PT, R197, -0x56f99767, RZ ;  /* 0xa9066899c5ab7810 */ /* 0x000fc60007ffe0ff */
        /* <DEDUP_REMOVED lines=23> */
[----:B------:R-:W-:-:S03]  /*2bc20*/  IADD3 R171, PT, PT, R197, -0x695add53, RZ ;  /* 0x96a522adc5ab7810 */ /* 0x000fc60007ffe0ff */
        /* <DEDUP_REMOVED lines=9> */
[----:B------:R-:W-:Y:S01]  /*2bcc0*/  HFMA2 R128, -RZ, RZ, 0, 0 ;  /* 0x00000000ff807431 */ /* 0x000fe200000001ff */
[----:B------:R-:W-:Y:S01]  /*2bcd0*/  MOV R6, R202 ;  /* 0x000000ca00067202 */ /* 0x000fe20000000f00 */
[----:B------:R-:W-:-:S07]  /*2bce0*/  IMAD.MOV.U32 R202, RZ, RZ, R18 ;  /* 0x000000ffffca7224 */ /* 0x000fce00078e0012 */
.L_x_8790:
[----:B------:R-:W-:Y:S05]  /*2bcf0*/  BSYNC.RECONVERGENT B1 ;  /* 0x0000000000017941 */ /* 0x000fea0003800200 */
.L_x_8789:
        /* <DEDUP_REMOVED lines=13> */
[----:B------:R-:W-:Y:S01]  /*2bdd0*/  @!P1 IMAD.MOV.U32 R152, RZ, RZ, R20 ;  /* 0x000000ffff989224 */ /* 0x000fe200078e0014 */
[----:B------:R-:W-:-:S04]  /*2bde0*/  MOV R20, 0x2 ;  /* 0x0000000200147802 */ /* 0x000fc80000000f00 */
[----:B------:R-:W-:Y:S02]  /*2bdf0*/  F2FP.F16.F32.PACK_AB R208, RZ, R152 ;  /* 0x00000098ffd0723e */ /* 0x000fe400000000ff */
[----:B------:R-:W-:Y:S05]  /*2be00*/  @!P3 BRA `(.L_x_8795) ;  /* 0x00000004004cb947 */ /* 0x000fea0003800000 */
        /* <DEDUP_REMOVED lines=8> */
.L_x_8796:
        /* <DEDUP_REMOVED lines=13> */
.L_x_8798:
[----:B------:R-:W-:Y:S05]  /*2bf60*/  BSYNC.RECONVERGENT B2 ;  /* 0x0000000000027941 */ /* 0x000fea0003800200 */
.L_x_8797:
[----:B------:R-:W-:Y:S01]  /*2bf70*/  IMAD.WIDE.U32 R6, R4, -0x326172a9, RZ ;  /* 0xcd9e8d5704067825 */ /* 0x000fe200078e00ff */
[----:B------:R-:W-:-:S03]  /*2bf80*/  LOP3.LUT R128, R3, R201, R197, 0x96, !PT ;  /* 0x000000c903807212 */ /* 0x000fc600078e96c5 */
[----:B------:R-:W-:Y:S01]  /*2bf90*/  HFMA2 R20, -RZ, RZ, 0, 0 ;  /* 0x00000000ff147431 */ /* 0x000fe200000001ff */
[----:B------:R-:W-:Y:S02]  /*2bfa0*/  IADD3 R19, PT, PT, R197, -0x4498517b, RZ ;  /* 0xbb67ae85c5137810 */ /* 0x000fe40007ffe0ff */
        /* <DEDUP_REMOVED lines=27> */
[----:B------:R-:W-:Y:S02]  /*2c160*/  IADD3 R19, PT, PT, R197, -0x56f99767, RZ ;  /* 0xa9066899c5137810 */ /* 0x000fe40007ffe0ff */
[----:B------:R-:W-:Y:S01]  /*2c170*/  LOP3.LUT R7, R7, R6, R129, 0x96, !PT ;  /* 0x0000000607077212 */ /* 0x000fe200078e9681 */
[----:B------:R-:W-:Y:S01]  /*2c180*/  VIADD R129, R197, 0x646e171e ;  /* 0x646e171ec5817836 */ /* 0x000fe20000000000 */
[----:B------:R-:W-:Y:S02]  /*2c190*/  LOP3.LUT R6, R19, R200, R199, 0x96, !PT ;  /* 0x000000c813067212 */ /* 0x000fe400078e96c7 */
[----:B------:R-:W-:Y:S01]  /*2c1a0*/  IADD3 R19, PT, PT, R196, -0x4ab325aa, RZ ;  /* 0xb54cda56c4137810 */ /* 0x000fe20007ffe0ff */
[----:B------:R-:W-:-:S04]  /*2c1b0*/  IMAD.WIDE.U32 R200, R7, -0x2daee0ad, RZ ;  /* 0xd2511f5307c87825 */ /* 0x000fc800078e00ff */
[----:B------:R-:W-:Y:S01]  /*2c1c0*/  IMAD.WIDE.U32 R6, R6, -0x326172a9, RZ ;  /* 0xcd9e8d5706067825 */ /* 0x000fe200078e00ff */
[----:B------:R-:W-:-:S04]  /*2c1d0*/  LOP3.LUT R129, R129, R198, R201, 0x96, !PT ;  /* 0x000000c681817212 */ /* 0x000fc800078e96c9 */
[----:B------:R-:W-:Y:S01]  /*2c1e0*/  LOP3.LUT R19, R19, R128, R7, 0x96, !PT ;  /* 0x0000008013137212 */ /* 0x000fe200078e9607 */
[----:B------:R-:W-:-:S04]  /*2c1f0*/  IMAD.WIDE.U32 R128, R129, -0x326172a9, RZ ;  /* 0xcd9e8d5781807825 */ /* 0x000fc800078e00ff */
[----:B------:R-:W-:Y:S01]  /*2c200*/  IMAD.WIDE.U32 R198, R19, -0x2daee0ad, RZ ;  /* 0xd2511f5313c67825 */ /* 0x000fe200078e00ff */
[----:B------:R-:W-:-:S03]  /*2c210*/  IADD3 R19, PT, PT, R197, 0x1fd5c5a3, RZ ;  /* 0x1fd5c5a3c5137810 */ /* 0x000fc60007ffe0ff */
[C---:B------:R-:W-:Y:S01]  /*2c220*/  VIADD R7, R196.reuse, 0x5384540f ;  /* 0x5384540fc4077836 */ /* 0x040fe20000000000 */
[----:B------:R-:W-:Y:S02]  /*2c230*/  LOP3.LUT R200, R19, R200, R199, 0x96, !PT ;  /* 0x000000c813c87212 */ /* 0x000fe400078e96c7 */
[----:B------:R-:W-:Y:S02]  /*2c240*/  IADD3 R19, PT, PT, R196, -0xe443238, RZ ;  /* 0xf1bbcdc8c4137810 */ /* 0x000fe40007ffe0ff */
[----:B------:R-:W-:Y:S01]  /*2c250*/  LOP3.LUT R7, R7, R6, R129, 0x96, !PT ;  /* 0x0000000607077212 */ /* 0x000fe200078e9681 */
[----:B------:R-:W-:-:S04]  /*2c260*/  IMAD.WIDE.U32 R200, R200, -0x326172a9, RZ ;  /* 0xcd9e8d57c8c87825 */ /* 0x000fc800078e00ff */
[----:B------:R-:W-:Y:S01]  /*2c270*/  IMAD.WIDE.U32 R6, R7, -0x2daee0ad, RZ ;  /* 0xd2511f5307067825 */ /* 0x000fe200078e00ff */
[----:B------:R-:W-:Y:S02]  /*2c280*/  LOP3.LUT R128, R19, R128, R201, 0x96, !PT ;  /* 0x0000008013807212 */ /* 0x000fe400078e96c9 */
[C---:B------:R-:W-:Y:S01]  /*2c290*/  IADD3 R19, PT, PT, R197.reuse, -0x695add53, RZ ;  /* 0x96a522adc5137810 */ /* 0x040fe20007ffe0ff */
[----:B------:R-:W-:-:S05]  /*2c2a0*/  VIADD R129, R197, 0xdb3d7428 ;  /* 0xdb3d7428c5817836 */ /* 0x000fca0000000000 */
[----:B------:R-:W-:Y:S01]  /*2c2b0*/  LOP3.LUT R198, R129, R198, R7, 0x96, !PT ;  /* 0x000000c681c67212 */ /* 0x000fe200078e9607 */
[----:B------:R-:W-:-:S04]  /*2c2c0*/  IMAD.WIDE.U32 R128, R128, -0x2daee0ad, RZ ;  /* 0xd2511f5380807825 */ /* 0x000fc800078e00ff */
[----:B------:R-:W-:Y:S01]  /*2c2d0*/  IMAD.WIDE.U32 R198, R198, -0x326172a9, RZ ;  /* 0xcd9e8d57c6c67825 */ /* 0x000fe200078e00ff */
[----:B------:R-:W-:Y:S02]  /*2c2e0*/  LOP3.LUT R8, R19, R6, R129, 0x96, !PT ;  /* 0x0000000613087212 */ /* 0x000fe400078e9681 */
[----:B------:R-:W-:Y:S01]  /*2c2f0*/  MOV R6, R202 ;  /* 0x000000ca00067202 */ /* 0x000fe20000000f00 */
[----:B------:R-:W-:Y:S02]  /*2c300*/  VIADD R7, R196, 0x8ff34781 ;  /* 0x8ff34781c4077836 */ /* 0x000fe40000000000 */
[----:B------:R-:W-:Y:S02]  /*2c310*/  IMAD.MOV.U32 R2, RZ, RZ, R198 ;  /* 0x000000ffff027224 */ /* 0x000fe400078e00c6 */
[----:B------:R-:W-:Y:S01]  /*2c320*/  IMAD.MOV.U32 R202, RZ, RZ, R128 ;  /* 0x000000ffffca7224 */ /* 0x000fe200078e0080 */
[----:B------:R-:W-:-:S07]  /*2c330*/  LOP3.LUT R7, R7, R200, R199, 0x96, !PT ;  /* 0x000000c807077212 */ /* 0x000fce00078e96c7 */
.L_x_8795:
[----:B------:R-:W-:Y:S05]  /*2c340*/  BSYNC.RECONVERGENT B1 ;  /* 0x0000000000017941 */ /* 0x000fea0003800200 */
.L_x_8794:
        /* <DEDUP_REMOVED lines=17> */
[----:B------:R-:W-:Y:S01]  /*2c460*/  @P4 VIADD R172, R20, 0x1 ;  /* 0x0000000114ac4836 */ /* 0x000fe20000000000 */
[----:B------:R-:W-:Y:S01]  /*2c470*/  @P4 MOV R6, R7 ;  /* 0x0000000700064202 */ /* 0x000fe20000000f00 */
[----:B------:R-:W-:Y:S06]  /*2c480*/  BRA `(.L_x_8800) ;  /* 0x00000004002c7947 */ /* 0x000fec0003800000 */
.L_x_8801:
        /* <DEDUP_REMOVED lines=8> */
[----:B------:R-:W-:Y:S02]  /*2c510*/  @!P4 IADD3 R2, PT, PT, R3, 0x1, RZ ;  /* 0x000000010302c810 */ /* 0x000fe40007ffe0ff */
[----:B------:R-:W-:Y:S02]  /*2c520*/  @!P4 MOV R5, RZ ;  /* 0x000000ff0005c202 */ /* 0x000fe40000000f00 */
[----:B------:R-:W-:-:S13]  /*2c530*/  ISETP.NE.AND P5, PT, R4, RZ, !P4 ;  /* 0x000000ff0400720c */ /* 0x000fda00067a5270 */
[----:B------:R-:W-:-:S04]  /*2c540*/  @P5 IMAD.MOV R2, RZ, RZ, R3 ;  /* 0x000000ffff025224 */ /* 0x000fc800078e0203 */
[----:B------:R-:W-:-:S07]  /*2c550*/  @!P4 IMAD.MOV.U32 R3, RZ, RZ, R2 ;  /* 0x000000ffff03c224 */ /* 0x000fce00078e0002 */
.L_x_8803:
[----:B------:R-:W-:Y:S05]  /*2c560*/  BSYNC.RECONVERGENT B2 ;  /* 0x0000000000027941 */ /* 0x000fea0003800200 */
.L_x_8802:
        /* <DEDUP_REMOVED lines=14> */
[----:B------:R-:W-:Y:S01]  /*2c650*/  IMAD.MOV.U32 R172, RZ, RZ, RZ ;  /* 0x000000ffffac7224 */ /* 0x000fe200078e00ff */
[----:B------:R-:W-:Y:S01]  /*2c660*/  LOP3.LUT R198, R129, R128, R7, 0x96, !PT ;  /* 0x0000008081c67212 */ /* 0x000fe200078e9607 */
[----:B------:R-:W-:Y:S01]  /*2c670*/  IMAD.WIDE.U32 R128, R171, -0x326172a9, RZ ;  /* 0xcd9e8d57ab807825 */ /* 0x000fe200078e00ff */
[----:B------:R-:W-:-:S03]  /*2c680*/  IADD3 R7, PT, PT, R196, -0x255992d5, RZ ;  /* 0xdaa66d2bc4077810 */ /* 0x000fc60007ffe0ff */
        /* <DEDUP_REMOVED lines=38> */
[----:B------:R-:W-:Y:S02]  /*2c8f0*/  LOP3.LUT R7, R7, R200, R199, 0x96, !PT ;  /* 0x000000c807077212 */ /* 0x000fe400078e96c7 */
[----:B------:R-:W-:Y:S02]  /*2c900*/  MOV R2, R198 ;  /* 0x000000c600027202 */ /* 0x000fe40000000f00 */
[----:B------:R-:W-:Y:S01]  /*2c910*/  LOP3.LUT R8, R171, R6, R129, 0x96, !PT ;  /* 0x00000006ab087212 */ /* 0x000fe200078e9681 */
[----:B------:R-:W-:Y:S01]  /*2c920*/  IMAD.MOV.U32 R6, RZ, RZ, R202 ;  /* 0x000000ffff067224 */ /* 0x000fe200078e00ca */
[----:B------:R-:W-:-:S07]  /*2c930*/  MOV R202, R128 ;  /* 0x0000008000ca7202 */ /* 0x000fce0000000f00 */
.L_x_8800:
[----:B------:R-:W-:Y:S05]  /*2c940*/  BSYNC.RECONVERGENT B1 ;  /* 0x0000000000017941 */ /* 0x000fea0003800200 */
.L_x_8799:
        /* <DEDUP_REMOVED lines=26> */
.L_x_8806:
        /* <DEDUP_REMOVED lines=13> */
.L_x_8808:
[----:B------:R-:W-:Y:S05]  /*2cbc0*/  BSYNC.RECONVERGENT B2 ;  /* 0x0000000000027941 */ /* 0x000fea0003800200 */
.L_x_8807:
        /* <DEDUP_REMOVED lines=50> */
[----:B------:R-:W-:Y:S01]  /*2cef0*/  IADD3 R7, PT, PT, R196, -0x700cb87f, RZ ;  /* 0x8ff34781c4077810 */ /* 0x000fe20007ffe0ff */
[----:B------:R-:W-:Y:S01]  /*2cf00*/  IMAD.MOV.U32 R20, RZ, RZ, R202 ;  /* 0x000000ffff147224 */ /* 0x000fe200078e00ca */
[----:B------:R-:W-:Y:S01]  /*2cf10*/  LOP3.LUT R129, R129, R128, R201, 0x96, !PT ;  /* 0x0000008081817212 */ /* 0x000fe200078e96c9 */
[----:B------:R-:W-:-:S04]  /*2cf20*/  IMAD.WIDE.U32 R198, R199, -0x326172a9, RZ ;  /* 0xcd9e8d57c7c67825 */ /* 0x000fc800078e00ff */
[----:B------:R-:W-:Y:S01]  /*2cf30*/  IMAD.WIDE.U32 R128, R129, -0x2daee0ad, RZ ;  /* 0xd2511f5381807825 */ /* 0x000fe200078e00ff */
[----:B------:R-:W-:Y:S02]  /*2cf40*/  LOP3.LUT R7, R7, R200, R199, 0x96, !PT ;  /* 0x000000c807077212 */ /* 0x000fe400078e96c7 */
[----:B------:R-:W-:Y:S01]  /*2cf50*/  MOV R2, R198 ;  /* 0x000000c600027202 */ /* 0x000fe20000000f00 */
[----:B------:R-:W-:Y:S01]  /*2cf60*/  VIADD R201, R197, 0x96a522ad ;  /* 0x96a522adc5c97836 */ /* 0x000fe20000000000 */
[----:B------:R-:W-:Y:S01]  /*2cf70*/  MOV R202, R128 ;  /* 0x0000008000ca7202 */ /* 0x000fe20000000f00 */
[----:B------:R-:W-:-:S03]  /*2cf80*/  IMAD.MOV.U32 R128, RZ, RZ, RZ ;  /* 0x000000ffff807224 */ /* 0x000fc600078e00ff */
[----:B------:R-:W-:-:S07]  /*2cf90*/  LOP3.LUT R8, R201, R6, R129, 0x96, !PT ;  /* 0x00000006c9087212 */ /* 0x000fce00078e9681 */
.L_x_8805:
[----:B------:R-:W-:Y:S05]  /*2cfa0*/  BSYNC.RECONVERGENT B1 ;  /* 0x0000000000017941 */ /* 0x000fea0003800200 */
.L_x_8804:
        /* <DEDUP_REMOVED lines=20> */
.L_x_8811:
        /* <DEDUP_REMOVED lines=13> */
.L_x_8813:
[----:B------:R-:W-:Y:S05]  /*2d1c0*/  BSYNC.RECONVERGENT B2 ;  /* 0x0000000000027941 */ /* 0x000fea0003800200 */
.L_x_8812:
        /* <DEDUP_REMOVED lines=61> */
.L_x_8810:
[----:B------:R-:W-:Y:S05]  /*2d5a0*/  BSYNC.RECONVERGENT B1 ;  /* 0x0000000000017941 */ /* 0x000fea0003800200 */
.L_x_8809:
[----:B------:R-:W-:Y:S01]  /*2d5b0*/  I2FP.F32.U32 R6, R6 ;  /* 0x0000000600067245 */ /* 0x000fe20000201000 */
[----:B------:R-:W-:Y:S01]  /*2d5c0*/  HADD2.F32 R128, -RZ, R47.H0_H0 ;  /* 0x2000002fff807230 */ /* 0x000fe20000004100 */
[----:B------:R-:W-:Y:S01]  /*2d5d0*/  BSSY.RECONVERGENT B1, `(.L_x_8814) ;  /* 0x0000063000017945 */ /* 0x000fe20003800200 */
[----:B------:R-:W-:Y:S01]  /*2d5e0*/  @P1 HADD2.F32 R199, -RZ, R43.H0_H0 ;  /* 0x2000002bffc71230 */ /* 0x000fe20000004100 */
        /* <DEDUP_REMOVED lines=22> */
.L_x_8816:
        /* <DEDUP_REMOVED lines=13> */
.L_x_8818:
[----:B------:R-:W-:Y:S05]  /*2d820*/  BSYNC.RECONVERGENT B2 ;  /* 0x0000000000027941 */ /* 0x000fea0003800200 */
.L_x_8817:
        /* <DEDUP_REMOVED lines=58> */
[----:B------:R-:W-:Y:S01]  /*2dbd0*/  HFMA2 R198, -RZ, RZ, 0, 0 ;  /* 0x00000000ffc67431 */ /* 0x000fe200000001ff */
[----:B------:R-:W-:Y:S01]  /*2dbe0*/  MOV R129, R202 ;  /* 0x000000ca00817202 */ /* 0x000fe20000000f00 */
[----:B------:R-:W-:-:S07]  /*2dbf0*/  IMAD.MOV.U32 R202, RZ, RZ, R128 ;  /* 0x000000ffffca7224 */ /* 0x000fce00078e0080 */
.L_x_8815:
[----:B------:R-:W-:Y:S05]  /*2dc00*/  BSYNC.RECONVERGENT B1 ;  /* 0x0000000000017941 */ /* 0x000fea0003800200 */
.L_x_8814:
        /* <DEDUP_REMOVED lines=20> */
.L_x_8821:
        /* <DEDUP_REMOVED lines=15> */
.L_x_8823:
[----:B------:R-:W-:Y:S05]  /*2de40*/  BSYNC.RECONVERGENT B2 ;  /* 0x0000000000027941 */ /* 0x000fea0003800200 */
.L_x_8822:
        /* <DEDUP_REMOVED lines=54> */
[----:B------:R-:W-:Y:S02]  /*2e1b0*/  MOV R2, R130 ;  /* 0x0000008200027202 */ /* 0x000fe40000000f00 */
[----:B------:R-:W-:Y:S01]  /*2e1c0*/  LOP3.LUT R7, R7, R198, R131, 0x96, !PT ;  /* 0x000000c607077212 */ /* 0x000fe200078e9683 */
[----:B------:R-:W-:Y:S02]  /*2e1d0*/  VIADD R199, R197, 0x96a522ad ;  /* 0x96a522adc5c77836 */ /* 0x000fe40000000000 */
[----:B------:R-:W-:Y:S01]  /*2e1e0*/  IMAD.MOV.U32 R130, RZ, RZ, R202 ;  /* 0x000000ffff827224 */ /* 0x000fe200078e00ca */
[----:B------:R-:W-:Y:S02]  /*2e1f0*/  MOV R202, R128 ;  /* 0x0000008000ca7202 */ /* 0x000fe40000000f00 */
[----:B------:R-:W-:Y:S01]  /*2e200*/  LOP3.LUT R8, R199, R6, R129, 0x96, !PT ;  /* 0x00000006c7087212 */ /* 0x000fe200078e9681 */
[----:B------:R-:W-:-:S07]  /*2e210*/  IMAD.MOV.U32 R6, RZ, RZ, RZ ;  /* 0x000000ffff067224 */ /* 0x000fce00078e00ff */
.L_x_8820:
[----:B------:R-:W-:Y:S05]  /*2e220*/  BSYNC.RECONVERGENT B1 ;  /* 0x0000000000017941 */ /* 0x000fea0003800200 */
.L_x_8819:
        /* <DEDUP_REMOVED lines=18> */
.L_x_8743:
        /* <DEDUP_REMOVED lines=9> */
[----:B------:R-:W-:Y:S01]  /*2e3e0*/  @!P2 MOV R37, 0x3 ;  /* 0x000000030025a802 */ /* 0x000fe20000000f00 */
[----:B------:R-:W-:Y:S01]  /*2e3f0*/  @!P2 IMAD.MOV.U32 R202, RZ, RZ, R194 ;  /* 0x000000ffffcaa224 */ /* 0x000fe200078e00c2 */
[----:B------:R-:W-:Y:S01]  /*2e400*/  @!P2 MOV R25, R8 ;  /* 0x000000080019a202 */ /* 0x000fe20000000f00 */
[----:B------:R-:W-:Y:S01]  /*2e410*/  @P2 VIADD R37, R6, 0x1 ;  /* 0x0000000106252836 */ /* 0x000fe20000000000 */
[----:B------:R-:W-:Y:S01]  /*2e420*/  @P2 MOV R202, R194 ;  /* 0x000000c200ca2202 */ /* 0x000fe20000000f00 */
[----:B------:R-:W-:Y:S01]  /*2e430*/  @P2 IMAD.MOV.U32 R25, RZ, RZ, R7 ;  /* 0x000000ffff192224 */ /* 0x000fe200078e0007 */
[----:B------:R-:W-:Y:S06]  /*2e440*/  BRA `(.L_x_8826) ;  /* 0x0000000400287947 */ /* 0x000fec0003800000 */
.L_x_8827:
        /* <DEDUP_REMOVED lines=13> */
.L_x_8829:
[----:B------:R-:W-:Y:S05]  /*2e520*/  BSYNC.RECONVERGENT B2 ;  /* 0x0000000000027941 */ /* 0x000fea0003800200 */
.L_x_8828:
        /* <DEDUP_REMOVED lines=46> */
[----:B------:R-:W-:Y:S01]  /*2e810*/  IADD3 R25, PT, PT, R196, -0xe443238, RZ ;  /* 0xf1bbcdc8c4197810 */ /* 0x000fe20007ffe0ff */
[----:B------:R-:W-:-:S04]  /*2e820*/  IMAD.WIDE.U32 R6, R7, -0x2daee0ad, RZ ;  /* 0xd2511f5307067825 */ /* 0x000fc800078e00ff */
[----:B------:R-:W-:Y:S01]  /*2e830*/  IMAD.WIDE.U32 R198, R198, -0x326172a9, RZ ;  /* 0xcd9e8d57c6c67825 */ /* 0x000fe200078e00ff */
[----:B------:R-:W-:-:S03]  /*2e840*/  LOP3.LUT R37, R37, R200, R7, 0x96, !PT ;  /* 0x000000c825257212 */ /* 0x000fc600078e9607 */
[----:B------:R-:W-:Y:S01]  /*2e850*/  VIADD R7, R196, 0x8ff34781 ;  /* 0x8ff34781c4077836 */ /* 0x000fe20000000000 */
[----:B------:R-:W-:Y:S01]  /*2e860*/  LOP3.LUT R25, R25, R36, R199, 0x96, !PT ;  /* 0x0000002419197212 */ /* 0x000fe200078e96c7 */
[----:B------:R-:W-:-:S04]  /*2e870*/  IMAD.WIDE.U32 R36, R37, -0x326172a9, RZ ;  /* 0xcd9e8d5725247825 */ /* 0x000fc800078e00ff */
[----:B------:R-:W-:Y:S01]  /*2e880*/  IMAD.WIDE.U32 R202, R25, -0x2daee0ad, RZ ;  /* 0xd2511f5319ca7825 */ /* 0x000fe200078e00ff */
[----:B------:R-:W-:Y:S02]  /*2e890*/  IADD3 R25, PT, PT, R197, -0x695add53, RZ ;  /* 0x96a522adc5197810 */ /* 0x000fe40007ffe0ff */
[----:B------:R-:W-:Y:S01]  /*2e8a0*/  LOP3.LUT R7, R7, R198, R37, 0x96, !PT ;  /* 0x000000c607077212 */ /* 0x000fe200078e9625 */
[----:B------:R-:W-:Y:S01]  /*2e8b0*/  IMAD.MOV.U32 R2, RZ, RZ, R36 ;  /* 0x000000ffff027224 */ /* 0x000fe200078e0024 */
[----:B------:R-:W-:Y:S01]  /*2e8c0*/  LOP3.LUT R8, R25, R6, R203, 0x96, !PT ;  /* 0x0000000619087212 */ /* 0x000fe200078e96cb */
[----:B------:R-:W-:Y:S01]  /*2e8d0*/  IMAD.MOV.U32 R37, RZ, RZ, RZ ;  /* 0x000000ffff257224 */ /* 0x000fe200078e00ff */
[----:B------:R-:W-:-:S07]  /*2e8e0*/  MOV R25, R194 ;  /* 0x000000c200197202 */ /* 0x000fce0000000f00 */
.L_x_8826:
[----:B------:R-:W-:Y:S05]  /*2e8f0*/  BSYNC.RECONVERGENT B1 ;  /* 0x0000000000017941 */ /* 0x000fea0003800200 */
.L_x_8825:
[----:B------:R-:W0:Y:S01]  /*2e900*/  LDC R207, c[0x0][0x408] ;  /* 0x00010200ffcf7b82 */ /* 0x000e220000000800 */
[----:B------:R-:W-:Y:S01]  /*2e910*/  HFMA2 R187, -RZ, RZ, 0.1171875, 0 ;  /* 0x2f800000ffbb7431 */ /* 0x000fe200000001ff */
[----:B------:R-:W-:Y:S01]  /*2e920*/  I2FP.F32.U32 R6, R25 ;  /* 0x0000001900067245 */ /* 0x000fe20000201000 */
[----:B-----5:R-:W-:Y:S01]  /*2e930*/  HADD2.F32 R36, -RZ, R128.H0_H0 ;  /* 0x20000080ff247230 */ /* 0x020fe20000004100 */
[----:B------:R-:W-:Y:S01]  /*2e940*/  LOP3.LUT R9, R9, 0xffffffef, RZ, 0xc0, !PT ;  /* 0xffffffef09097812 */ /* 0x000fe200078ec0ff */
[----:B------:R-:W-:Y:S03]  /*2e950*/  BSSY.RECONVERGENT B1, `(.L_x_8830) ;  /* 0x0000062000017945 */ /* 0x000fe60003800200 */
[----:B------:R-:W1:Y:S01]  /*2e960*/  LDC R206, c[0x0][0x404] ;  /* 0x00010100ffce7b82 */ /* 0x000e620000000800 */
[----:B------:R-:W-:Y:S01]  /*2e970*/  FFMA.FTZ R25, R6, R187, 1.1641532182693481445e-10 ;  /* 0x2f00000006197423 */ /* 0x000fe200000100bb */
[----:B------:R-:W-:-:S02]  /*2e980*/  @P1 HADD2.F32 R6, -RZ, R40.H0_H0 ;  /* 0x20000028ff061230 */ /* 0x000fc40000004100 */
[----:B0-----:R-:W-:Y:S02]  /*2e990*/  FMUL.FTZ R36, R36, R207 ;  /* 0x000000cf24247220 */ /* 0x001fe40000410000 */
[----:B-1----:R-:W-:-:S04]  /*2e9a0*/  FSETP.GTU.FTZ.AND P2, PT, R25, R206, PT ;  /* 0x000000ce1900720b */ /* 0x002fc80003f5c000 */
        /* <DEDUP_REMOVED lines=17> */
.L_x_8832:
        /* <DEDUP_REMOVED lines=13> */
.L_x_8834:
[----:B------:R-:W-:Y:S05]  /*2eb90*/  BSYNC.RECONVERGENT B2 ;  /* 0x0000000000027941 */ /* 0x000fea0003800200 */
.L_x_8833:
        /* <DEDUP_REMOVED lines=59> */
[----:B------:R-:W-:Y:S01]  /*2ef50*/  MOV R202, R36 ;  /* 0x0000002400ca7202 */ /* 0x000fe20000000f00 */
[----:B------:R-:W-:-:S07]  /*2ef60*/  IMAD.MOV.U32 R36, RZ, RZ, RZ ;  /* 0x000000ffff247224 */ /* 0x000fce00078e00ff */
.L_x_8831:
[----:B------:R-:W-:Y:S05]  /*2ef70*/  BSYNC.RECONVERGENT B1 ;  /* 0x0000000000017941 */ /* 0x000fea0003800200 */
.L_x_8830:
[----:B------:R-:W-:Y:S01]  /*2ef80*/  I2FP.F32.U32 R6, R6 ;  /* 0x0000000600067245 */ /* 0x000fe20000201000 */
[----:B------:R-:W-:Y:S01]  /*2ef90*/  HADD2.F32 R128, -RZ, R128.H1_H1 ;  /* 0x30000080ff807230 */ /* 0x000fe20000004100 */
[----:B------:R-:W-:Y:S01]  /*2efa0*/  LOP3.LUT R9, R9, 0xfffffff7, RZ, 0xc0, !PT ;  /* 0xfffffff709097812 */ /* 0x000fe200078ec0ff */
[----:B------:R-:W-:Y:S02]  /*2efb0*/  BSSY.RECONVERGENT B1, `(.L_x_8835) ;  /* 0x0000061000017945 */ /* 0x000fe40003800200 */
[----:B------:R-:W-:Y:S01]  /*2efc0*/  FFMA.FTZ R37, R6, R187, 1.1641532182693481445e-10 ;  /* 0x2f00000006257423 */ /* 0x000fe200000100bb */
[----:B------:R-:W-:Y:S01]  /*2efd0*/  FMUL.FTZ R128, R128, R207 ;  /* 0x000000cf80807220 */ /* 0x000fe20000410000 */
[----:B------:R-:W-:-:S03]  /*2efe0*/  @P1 HADD2.F32 R6, -RZ, R40.H1_H1 ;  /* 0x30000028ff061230 */ /* 0x000fc60000004100 */
[----:B------:R-:W-:-:S04]  /*2eff0*/  FSETP.GTU.FTZ.AND P2, PT, R37, R206, PT ;  /* 0x000000ce2500720b */ /* 0x000fc80003f5c000 */
[----:B------:R-:W-:Y:S01]  /*2f000*/  FSEL R37, R128, RZ, !P2 ;  /* 0x000000ff80257208 */ /* 0x000fe20005000000 */
[----:B------:R-:W-:Y:S01]  /*2f010*/  HFMA2 R128, -RZ, RZ, 0, 1.1920928955078125e-07 ;  /* 0x00000002ff807431 */ /* 0x000fe200000001ff */
        /* <DEDUP_REMOVED lines=15> */
.L_x_8837:
        /* <DEDUP_REMOVED lines=13> */
.L_x_8839:
[----:B------:R-:W-:Y:S05]  /*2f1e0*/  BSYNC.RECONVERGENT B2 ;  /* 0x0000000000027941 */ /* 0x000fea0003800200 */
.L_x_8838:
[----:B------:R-:W-:Y:S01]  /*2f1f0*/  IMAD.WIDE.U32 R6, R4, -0x326172a9, RZ ;  /* 0xcd9e8d5704067825 */ /* 0x000fe200078e00ff */
[----:B------:R-:W-:-:S03]  /*2f200*/  LOP3.LUT R198, R3, R205, R197, 0x96, !PT ;  /* 0x000000cd03c67212 */ /* 0x000fc600078e96c5 */
[----:B------:R-:W-:Y:S01]  /*2f210*/  HFMA2 R128, -RZ, RZ, 0, 0 ;  /* 0x00000000ff807431 */ /* 0x000fe200000001ff */
[C---:B------:R-:W-:Y:S01]  /*2f220*/  IADD3 R151, PT, PT, R197.reuse, -0x4498517b, RZ ;  /* 0xbb67ae85c5977810 */ /* 0x040fe20007ffe0ff */
[----:B------:R-:W-:Y:S01]  /*2f230*/  VIADD R171, R197, 0x76cf5d0a ;  /* 0x76cf5d0ac5ab7836 */ /* 0x000fe20000000000 */
[----:B------:R-:W-:Y:S01]  /*2f240*/  LOP3.LUT R200, R5, R7, R196, 0x96, !PT ;  /* 0x0000000705c87212 */ /* 0x000fe200078e96c4 */
[----:B------:R-:W-:-:S04]  /*2f250*/  IMAD.WIDE.U32 R198, R198, -0x326172a9, RZ ;  /* 0xcd9e8d57c6c67825 */ /* 0x000fc800078e00ff */
[----:B------:R-:W-:Y:S02]  /*2f260*/  VIADD R7, R196, 0x9e3779b9 ;  /* 0x9e3779b9c4077836 */ /* 0x000fe40000000000 */
[----:B------:R-:W-:-:S03]  /*2f270*/  IMAD.WIDE.U32 R200, R200, -0x2daee0ad, RZ ;  /* 0xd2511f53c8c87825 */ /* 0x000fc600078e00ff */
[----:B------:R-:W-:Y:S02]  /*2f280*/  LOP3.LUT R7, R7, R6, R199, 0x96, !PT ;  /* 0x0000000607077212 */ /* 0x000fe400078e96c7 */
        /* <DEDUP_REMOVED lines=34> */
[----:B------:R-:W-:Y:S01]  /*2f4b0*/  LOP3.LUT R204, R151, R204, R201, 0x96, !PT ;  /* 0x000000cc97cc7212 */ /* 0x000fe200078e96c9 */
[----:B------:R-:W-:Y:S01]  /*2f4c0*/  VIADD R171, R197, 0xdb3d7428 ;  /* 0xdb3d7428c5ab7836 */ /* 0x000fe20000000000 */
[----:B------:R-:W-:Y:S02]  /*2f4d0*/  IADD3 R151, PT, PT, R196, -0xe443238, RZ ;  /* 0xf1bbcdc8c4977810 */ /* 0x000fe40007ffe0ff */
[----:B------:R-:W-:Y:S01]  /*2f4e0*/  LOP3.LUT R7, R7, R6, R199, 0x96, !PT ;  /* 0x0000000607077212 */ /* 0x000fe200078e96c7 */
[----:B------:R-:W-:-:S04]  /*2f4f0*/  IMAD.WIDE.U32 R204, R204, -0x326172a9, RZ ;  /* 0xcd9e8d57cccc7825 */ /* 0x000fc800078e00ff */
        /* <DEDUP_REMOVED lines=12> */
.L_x_8836:
[----:B------:R-:W-:Y:S05]  /*2f5c0*/  BSYNC.RECONVERGENT B1 ;  /* 0x0000000000017941 */ /* 0x000fea0003800200 */
.L_x_8835:
[----:B------:R-:W-:Y:S01]  /*2f5d0*/  I2FP.F32.U32 R6, R6 ;  /* 0x0000000600067245 */ /* 0x000fe20000201000 */
[----:B------:R-:W-:Y:S01]  /*2f5e0*/  HADD2.F32 R36, -RZ, R129.H0_H0 ;  /* 0x20000081ff247230 */ /* 0x000fe20000004100 */
[----:B------:R-:W-:Y:S01]  /*2f5f0*/  LOP3.LUT R9, R9, 0xfffffffb, RZ, 0xc0, !PT ;  /* 0xfffffffb09097812 */ /* 0x000fe200078ec0ff */
[----:B------:R-:W-:Y:S01]  /*2f600*/  @P1 HADD2.F32 R171, -RZ, R41.H0_H0 ;  /* 0x20000029ffab1230 */ /* 0x000fe20000004100 */
[----:B------:R-:W-:Y:S01]  /*2f610*/  BSSY.RECONVERGENT B1, `(.L_x_8840) ;  /* 0x0000060000017945 */ /* 0x000fe20003800200 */
[----:B------:R-:W-:Y:S01]  /*2f620*/  FFMA.FTZ R151, R6, R187, 1.1641532182693481445e-10 ;  /* 0x2f00000006977423 */ /* 0x000fe200000100bb */
[----:B------:R-:W-:Y:S01]  /*2f630*/  FMUL.FTZ R36, R36, R207 ;  /* 0x000000cf24247220 */ /* 0x000fe20000410000 */
[----:B------:R-:W-:Y:S01]  /*2f640*/  IMAD.MOV.U32 R152, RZ, RZ, 0x2 ;  /* 0x00000002ff987424 */ /* 0x000fe200078e00ff */
[----:B------:R-:W-:Y:S02]  /*2f650*/  MOV R6, R2 ;  /* 0x0000000200067202 */ /* 0x000fe40000000f00 */
[----:B------:R-:W-:-:S04]  /*2f660*/  FSETP.GTU.FTZ.AND P2, PT, R151, R206, PT ;  /* 0x000000ce9700720b */ /* 0x000fc80003f5c000 */
[----:B------:R-:W-:Y:S02]  /*2f670*/  FSEL R36, R36, RZ, !P2 ;  /* 0x000000ff24247208 */ /* 0x000fe40005000000 */
        /* <DEDUP_REMOVED lines=14> */
.L_x_8842:
        /* <DEDUP_REMOVED lines=13> */
.L_x_8844:
[----:B------:R-:W-:Y:S05]  /*2f830*/  BSYNC.RECONVERGENT B2 ;  /* 0x0000000000027941 */ /* 0x000fea0003800200 */
.L_x_8843:
[----:B------:R-:W-:Y:S01]  /*2f840*/  IMAD.WIDE.U32 R6, R4, -0x326172a9, RZ ;  /* 0xcd9e8d5704067825 */ /* 0x000fe200078e00ff */
[----:B------:R-:W-:Y:S02]  /*2f850*/  LOP3.LUT R198, R3, R209, R197, 0x96, !PT ;  /* 0x000000d103c67212 */ /* 0x000fe400078e96c5 */
[C---:B------:R-:W-:Y:S01]  /*2f860*/  IADD3 R171, PT, PT, R197.reuse, 0x76cf5d0a, RZ ;  /* 0x76cf5d0ac5ab7810 */ /* 0x040fe20007ffe0ff */
[----:B------:R-:W-:Y:S01]  /*2f870*/  VIADD R151, R197, 0xbb67ae85 ;  /* 0xbb67ae85c5977836 */ /* 0x000fe20000000000 */
        /* <DEDUP_REMOVED lines=8> */
[----:B------:R-:W-:Y:S01]  /*2f900*/  IMAD.WIDE.U32 R6, R6, -0x326172a9, RZ ;  /* 0xcd9e8d5706067825 */ /* 0x000fe200078e00ff */
[----:B------:R-:W-:-:S03]  /*2f910*/  LOP3.LUT R171, R171, R200, R209, 0x96, !PT ;  /* 0x000000c8abab7212 */ /* 0x000fc600078e96d1 */
[----:B------:R-:W-:-:S05]  /*2f920*/  VIADD R151, R196, 0x3c6ef372 ;  /* 0x3c6ef372c4977836 */ /* 0x000fca0000000000 */
[----:B------:R-:W-:Y:S01]  /*2f930*/  LOP3.LUT R151, R151, R198, R7, 0x96, !PT ;  /* 0x000000c697977212 */ /* 0x000fe200078e9607 */
[----:B------:R-:W-:Y:S01]  /*2f940*/  IMAD.WIDE.U32 R198, R171, -0x326172a9, RZ ;  /* 0xcd9e8d57abc67825 */ /* 0x000fe200078e00ff */
[----:B------:R-:W-:Y:S02]  /*2f950*/  IADD3 R7, PT, PT, R196, -0x255992d5, RZ ;  /* 0xdaa66d2bc4077810 */ /* 0x000fe40007ffe0ff */
[----:B------:R-:W-:Y:S01]  /*2f960*/  IADD3 R171, PT, PT, R197, -0x126145ec, RZ ;  /* 0xed9eba14c5ab7810 */ /* 0x000fe20007ffe0ff */
[----:B------:R-:W-:Y:S01]  /*2f970*/  IMAD.WIDE.U32 R200, R151, -0x2daee0ad, RZ ;  /* 0xd2511f5397c87825 */ /* 0x000fe200078e00ff */
[----:B------:R-:W-:-:S03]  /*2f980*/  LOP3.LUT R7, R7, R6, R199, 0x96, !PT ;  /* 0x0000000607077212 */ /* 0x000fc600078e96c7 */
[----:B------:R-:W-:-:S05]  /*2f990*/  VIADD R151, R197, 0x32370b8f ;  /* 0x32370b8fc5977836 */ /* 0x000fca0000000000 */
[----:B------:R-:W-:Y:S01]  /*2f9a0*/  LOP3.LUT R6, R151, R208, R201, 0x96, !PT ;  /* 0x000000d097067212 */ /* 0x000fe200078e96c9 */
[----:B------:R-:W-:-:S04]  /*2f9b0*/  IMAD.WIDE.U32 R208, R7, -0x2daee0ad, RZ ;  /* 0xd2511f5307d07825 */ /* 0x000fc800078e00ff */
[----:B------:R-:W-:Y:S01]  /*2f9c0*/  IMAD.WIDE.U32 R6, R6, -0x326172a9, RZ ;  /* 0xcd9e8d5706067825 */ /* 0x000fe200078e00ff */
[----:B------:R-:W-:-:S03]  /*2f9d0*/  LOP3.LUT R171, R171, R200, R209, 0x96, !PT ;  /* 0x000000c8abab7212 */ /* 0x000fc600078e96d1 */
[----:B------:R-:W-:-:S05]  /*2f9e0*/  VIADD R151, R196, 0x78dde6e4 ;  /* 0x78dde6e4c4977836 */ /* 0x000fca0000000000 */
[----:B------:R-:W-:Y:S01]  /*2f9f0*/  LOP3.LUT R151, R151, R198, R7, 0x96, !PT ;  /* 0x000000c697977212 */ /* 0x000fe200078e9607 */
[----:B------:R-:W-:Y:S01]  /*2fa00*/  IMAD.WIDE.U32 R198, R171, -0x326172a9, RZ ;  /* 0xcd9e8d57abc67825 */ /* 0x000fe200078e00ff */
[----:B------:R-:W-:Y:S02]  /*2fa10*/  IADD3 R7, PT, PT, R196, 0x1715609d, RZ ;  /* 0x1715609dc4077810 */ /* 0x000fe40007ffe0ff */
[----:B------:R-:W-:Y:S01]  /*2fa20*/  IADD3 R171, PT, PT, R197, 0x646e171e, RZ ;  /* 0x646e171ec5ab7810 */ /* 0x000fe20007ffe0ff */
        /* <DEDUP_REMOVED lines=11> */
[----:B------:R-:W-:Y:S01]  /*2fae0*/  IADD3 R171, PT, PT, R197, -0x24c28bd8, RZ ;  /* 0xdb3d7428c5ab7810 */ /* 0x000fe20007ffe0ff */
[----:B------:R-:W-:Y:S01]  /*2faf0*/  IMAD.WIDE.U32 R200, R151, -0x2daee0ad, RZ ;  /* 0xd2511f5397c87825 */ /* 0x000fe200078e00ff */
[----:B------:R-:W-:-:S03]  /*2fb00*/  LOP3.LUT R7, R7, R6, R199, 0x96, !PT ;  /* 0x0000000607077212 */ /* 0x000fc600078e96c7 */
[----:B------:R-:W-:Y:S02]  /*2fb10*/  VIADD R151, R197, 0x1fd5c5a3 ;  /* 0x1fd5c5a3c5977836 */ /* 0x000fe40000000000 */
[----:B------:R-:W-:-:S03]  /*2fb20*/  IMAD.WIDE.U32 R6, R7, -0x2daee0ad, RZ ;  /* 0xd2511f5307067825 */ /* 0x000fc600078e00ff */
[----:B------:R-:W-:Y:S01]  /*2fb30*/  LOP3.LUT R208, R151, R208, R201, 0x96, !PT ;  /* 0x000000d097d07212 */ /* 0x000fe200078e96c9 */
[C---:B------:R-:W-:Y:S01]  /*2fb40*/  VIADD R151, R196.reuse, 0xf1bbcdc8 ;  /* 0xf1bbcdc8c4977836 */ /* 0x040fe20000000000 */
[----:B------:R-:W-:Y:S02]  /*2fb50*/  LOP3.LUT R200, R171, R200, R7, 0x96, !PT ;  /* 0x000000c8abc87212 */ /* 0x000fe400078e9607 */
[----:B------:R-:W-:Y:S01]  /*2fb60*/  IADD3 R7, PT, PT, R196, -0x700cb87f, RZ ;  /* 0x8ff34781c4077810 */ /* 0x000fe20007ffe0ff */
[----:B------:R-:W-:-:S04]  /*2fb70*/  IMAD.WIDE.U32 R208, R208, -0x326172a9, RZ ;  /* 0xcd9e8d57d0d07825 */ /* 0x000fc800078e00ff */
[----:B------:R-:W-:Y:S01]  /*2fb80*/  IMAD.WIDE.U32 R200, R200, -0x326172a9, RZ ;  /* 0xcd9e8d57c8c87825 */ /* 0x000fe200078e00ff */
[----:B------:R-:W-:-:S03]  /*2fb90*/  LOP3.LUT R198, R151, R198, R209, 0x96, !PT ;  /* 0x000000c697c67212 */ /* 0x000fc600078e96d1 */
[----:B------:R-:W-:Y:S01]  /*2fba0*/  VIADD R151, R197, 0x96a522ad ;  /* 0x96a522adc5977836 */ /* 0x000fe20000000000 */
[----:B------:R-:W-:Y:S01]  /*2fbb0*/  LOP3.LUT R7, R7, R208, R201, 0x96, !PT ;  /* 0x000000d007077212 */ /* 0x000fe200078e96c9 */
[----:B------:R-:W-:Y:S01]  /*2fbc0*/  IMAD.WIDE.U32 R198, R198, -0x2daee0ad, RZ ;  /* 0xd2511f53c6c67825 */ /* 0x000fe200078e00ff */
[----:B------:R-:W-:-:S04]  /*2fbd0*/  MOV R2, R200 ;  /* 0x000000c800027202 */ /* 0x000fc80000000f00 */
[----:B------:R-:W-:Y:S01]  /*2fbe0*/  LOP3.LUT R8, R151, R6, R199, 0x96, !PT ;  /* 0x0000000697087212 */ /* 0x000fe200078e96c7 */
[----:B------:R-:W-:Y:S01]  /*2fbf0*/  IMAD.MOV.U32 R6, RZ, RZ, R202 ;  /* 0x000000ffff067224 */ /* 0x000fe200078e00ca */
[----:B------:R-:W-:-:S07]  /*2fc00*/  MOV R202, R198 ;  /* 0x000000c600ca7202 */ /* 0x000fce0000000f00 */
.L_x_8841:
[----:B------:R-:W-:Y:S05]  /*2fc10*/  BSYNC.RECONVERGENT B1 ;  /* 0x0000000000017941 */ /* 0x000fea0003800200 */
.L_x_8840:
        /* <DEDUP_REMOVED lines=25> */
.L_x_8847:
        /* <DEDUP_REMOVED lines=13> */
.L_x_8849:
[----:B------:R-:W-:Y:S05]  /*2fe80*/  BSYNC.RECONVERGENT B2 ;  /* 0x0000000000027941 */ /* 0x000fea0003800200 */
.L_x_8848:
        /* <DEDUP_REMOVED lines=29> */
[----:B------:R-:W-:-:S03]  /*30060*/  IADD3 R171, PT, PT, R197, -0x56f99767, RZ ;  /* 0xa9066899c5ab7810 */ /* 0x000fc60007ffe0ff */
        /* <DEDUP_REMOVED lines=24> */
[----:B------:R-:W-:Y:S01]  /*301f0*/  IMAD.WIDE.U32 R198, R198, -0x326172a9, RZ ;  /* 0xcd9e8d57c6c67825 */ /* 0x000fe200078e00ff */
[----:B------:R-:W-:Y:S02]  /*30200*/  LOP3.LUT R8, R171, R6, R129, 0x96, !PT ;  /* 0x00000006ab087212 */ /* 0x000fe400078e9681 */
[----:B------:R-:W-:Y:S01]  /*30210*/  MOV R6, R202 ;  /* 0x000000ca00067202 */ /* 0x000fe20000000f00 */
[----:B------:R-:W-:Y:S02]  /*30220*/  VIADD R7, R196, 0x8ff34781 ;  /* 0x8ff34781c4077836 */ /* 0x000fe40000000000 */
[----:B------:R-:W-:Y:S02]  /*30230*/  IMAD.MOV.U32 R2, RZ, RZ, R198 ;  /* 0x000000ffff027224 */ /* 0x000fe400078e00c6 */
[----:B------:R-:W-:Y:S01]  /*30240*/  IMAD.MOV.U32 R202, RZ, RZ, R128 ;  /* 0x000000ffffca7224 */ /* 0x000fe200078e0080 */
[----:B------:R-:W-:-:S07]  /*30250*/  LOP3.LUT R7, R7, R200, R199, 0x96, !PT ;  /* 0x000000c807077212 */ /* 0x000fce00078e96c7 */
.L_x_8846:
[----:B------:R-:W-:Y:S05]  /*30260*/  BSYNC.RECONVERGENT B1 ;  /* 0x0000000000017941 */ /* 0x000fea0003800200 */
.L_x_8845:
[----:B------:R-:W-:Y:S01]  /*30270*/  I2FP.F32.U32 R6, R6 ;  /* 0x0000000600067245 */ /* 0x000fe20000201000 */
[----:B------:R-:W-:Y:S01]  /*30280*/  HADD2.F32 R128, -RZ, R130.H0_H0 ;  /* 0x20000082ff807230 */ /* 0x000fe20000004100 */
[----:B------:R-:W-:Y:S01]  /*30290*/  ISETP.NE.AND P3, PT, R172, 0x1, PT ;  /* 0x00000001ac00780c */ /* 0x000fe20003f65270 */
[----:B------:R-:W-:Y:S01]  /*302a0*/  @P1 HADD2.F32 R171, -RZ, R42.H0_H0 ;  /* 0x2000002affab1230 */ /* 0x000fe20000004100 */
[----:B------:R-:W-:Y:S01]  /*302b0*/  BSSY.RECONVERGENT B1, `(.L_x_8850) ;  /* 0x000005e000017945 */ /* 0x000fe20003800200 */
[----:B------:R-:W-:Y:S01]  /*302c0*/  FFMA.FTZ R129, R6, R187, 1.1641532182693481445e-10 ;  /* 0x2f00000006817423 */ /* 0x000fe200000100bb */
[----:B------:R-:W-:Y:S01]  /*302d0*/  FMUL.FTZ R128, R128, R207 ;  /* 0x000000cf80807220 */ /* 0x000fe20000410000 */
[----:B------:R-:W-:-:S03]  /*302e0*/  MOV R6, R2 ;  /* 0x0000000200067202 */ /* 0x000fc60000000f00 */
[----:B------:R-:W-:-:S04]  /*302f0*/  FSETP.GTU.FTZ.AND P2, PT, R129, R206, PT ;  /* 0x000000ce8100720b */ /* 0x000fc80003f5c000 */
        /* <DEDUP_REMOVED lines=14> */
.L_x_8852:
        /* <DEDUP_REMOVED lines=13> */
.L_x_8854:
[----:B------:R-:W-:Y:S05]  /*304b0*/  BSYNC.RECONVERGENT B2 ;  /* 0x0000000000027941 */ /* 0x000fea0003800200 */
.L_x_8853:
        /* <DEDUP_REMOVED lines=61> */
.L_x_8851:
[----:B------:R-:W-:Y:S05]  /*30890*/  BSYNC.RECONVERGENT B1 ;  /* 0x0000000000017941 */ /* 0x000fea0003800200 */
.L_x_8850:
[----:B------:R-:W-:Y:S01]  /*308a0*/  I2FP.F32.U32 R6, R6 ;  /* 0x0000000600067245 */ /* 0x000fe20000201000 */
[----:B------:R-:W-:Y:S01]  /*308b0*/  HADD2.F32 R130, -RZ, R130.H1_H1 ;  /* 0x30000082ff827230 */ /* 0x000fe20000004100 */
[----:B------:R-:W-:Y:S01]  /*308c0*/  ISETP.NE.AND P4, PT, R128, 0x1, PT ;  /* 0x000000018000780c */ /* 0x000fe20003f85270 */
[----:B------:R-:W-:Y:S01]  /*308d0*/  BSSY.RECONVERGENT B1, `(.L_x_8855) ;  /* 0x000005f000017945 */ /* 0x000fe20003800200 */
[----:B------:R-:W-:Y:S02]  /*308e0*/  HFMA2 R198, -RZ, RZ, 0, 1.1920928955078125e-07 ;  /* 0x00000002ffc67431 */ /* 0x000fe400000001ff */
[----:B------:R-:W-:Y:S01]  /*308f0*/  FFMA.FTZ R129, R6, R187, 1.1641532182693481445e-10 ;  /* 0x2f00000006817423 */ /* 0x000fe200000100bb */
[----:B------:R-:W-:Y:S01]  /*30900*/  FMUL.FTZ R130, R130, R207 ;  /* 0x000000cf82827220 */ /* 0x000fe20000410000 */
[----:B------:R-:W-:-:S03]  /*30910*/  @P1 HADD2.F32 R6, -RZ, R42.H1_H1 ;  /* 0x3000002aff061230 */ /* 0x000fc60000004100 */
        /* <DEDUP_REMOVED lines=15> */
.L_x_8857:
        /* <DEDUP_REMOVED lines=13> */
.L_x_8859:
[----:B------:R-:W-:Y:S05]  /*30ae0*/  BSYNC.RECONVERGENT B2 ;  /* 0x0000000000027941 */ /* 0x000fea0003800200 */
.L_x_8858:
        /* <DEDUP_REMOVED lines=61> */
.L_x_8856:
[----:B------:R-:W-:Y:S05]  /*30ec0*/  BSYNC.RECONVERGENT B1 ;  /* 0x0000000000017941 */ /* 0x000fea0003800200 */
.L_x_8855:
        /* <DEDUP_REMOVED lines=23> */
.L_x_8862:
        /* <DEDUP_REMOVED lines=13> */
.L_x_8864:
[----:B------:R-:W-:Y:S05]  /*31110*/  BSYNC.RECONVERGENT B2 ;  /* 0x0000000000027941 */ /* 0x000fea0003800200 */
.L_x_8863:
        /* <DEDUP_REMOVED lines=52> */
[----:B------:R-:W-:Y:S02]  /*31460*/  VIADD R201, R197, 0x96a522ad ;  /* 0x96a522adc5c97836 */ /* 0x000fe40000000000 */
        /* <DEDUP_REMOVED lines=8> */
.L_x_8861:
[----:B------:R-:W-:Y:S05]  /*314f0*/  BSYNC.RECONVERGENT B1 ;  /* 0x0000000000017941 */ /* 0x000fea0003800200 */
.L_x_8860:
        /* <DEDUP_REMOVED lines=14> */
.L_x_8824:
        /* <DEDUP_REMOVED lines=43> */
.L_x_8865:
[----:B------:R-:W-:Y:S01]  /*31890*/  IMAD.MOV.U32 R194, RZ, RZ, R202 ;  /* 0x000000ffffc27224 */ /* 0x000fe200078e00ca */
[----:B------:R-:W-:-:S07]  /*318a0*/  IADD3 R195, PT, PT, R195, 0x20, RZ ;  /* 0x00000020c3c37810 */ /* 0x000fce0007ffe0ff */
.L_x_8742:
[----:B------:R-:W-:Y:S05]  /*318b0*/  BSYNC.RECONVERGENT B0 ;  /* 0x0000000000007941 */ /* 0x000fea0003800200 */
.L_x_8741:
        /* <DEDUP_REMOVED lines=35> */
.L_x_8871:
        /* <DEDUP_REMOVED lines=13> */
.L_x_8873:
[----:B------:R-:W-:Y:S05]  /*31bc0*/  BSYNC.RECONVERGENT B2 ;  /* 0x0000000000027941 */ /* 0x000fea0003800200 */
.L_x_8872:
        /* <DEDUP_REMOVED lines=60> */
.L_x_8870:
[----:B------:R-:W-:Y:S05]  /*31f90*/  BSYNC.RECONVERGENT B1 ;  /* 0x0000000000017941 */ /* 0x000fea0003800200 */
.L_x_8869:
[----:B------:R-:W1:Y:S01]  /*31fa0*/  LDC R207, c[0x0][0x408] ;  /* 0x00010200ffcf7b82 */ /* 0x000e620000000800 */
[----:B------:R-:W-:Y:S01]  /*31fb0*/  HFMA2 R188, -RZ, RZ, 0.1171875, 0 ;  /* 0x2f800000ffbc7431 */ /* 0x000fe200000001ff */
[----:B------:R-:W-:Y:S01]  /*31fc0*/  I2FP.F32.U32 R15, R14 ;  /* 0x0000000e000f7245 */ /* 0x000fe20000201000 */
[----:B-----5:R-:W-:Y:S01]  /*31fd0*/  HADD2.F32 R6, -RZ, R128.H0_H0 ;  /* 0x20000080ff067230 */ /* 0x020fe20000004100 */
[----:B------:R-:W-:Y:S01]  /*31fe0*/  LOP3.LUT R9, R9, 0xffffffef, RZ, 0xc0, !PT ;  /* 0xffffffef09097812 */ /* 0x000fe200078ec0ff */
[----:B------:R-:W-:Y:S01]  /*31ff0*/  BSSY.RECONVERGENT B1, `(.L_x_8874) ;  /* 0x000005f000017945 */ /* 0x000fe20003800200 */
[----:B------:R-:W-:Y:S01]  /*32000*/  IMAD.MOV.U32 R18, RZ, RZ, 0x2 ;  /* 0x00000002ff127424 */ /* 0x000fe200078e00ff */
[----:B------:R-:W-:Y:S01]  /*32010*/  MOV R16, R2 ;  /* 0x0000000200107202 */ /* 0x000fe20000000f00 */
[----:B------:R-:W2:Y:S01]  /*32020*/  LDC R206, c[0x0][0x404] ;  /* 0x00010100ffce7b82 */ /* 0x000ea20000000800 */
[----:B------:R-:W-:Y:S01]  /*32030*/  FFMA.FTZ R15, R15, R188, 1.1641532182693481445e-10 ;  /* 0x2f0000000f0f7423 */ /* 0x000fe200000100bc */
[----:B-1----:R-:W-:-:S04]  /*32040*/  FMUL.FTZ R6, R6, R207 ;  /* 0x000000cf06067220 */ /* 0x002fc80000410000 */
        /* <DEDUP_REMOVED lines=14> */
.L_x_8876:
        /* <DEDUP_REMOVED lines=13> */
.L_x_8878:
[----:B------:R-:W-:Y:S05]  /*32200*/  BSYNC.RECONVERGENT B2 ;  /* 0x0000000000027941 */ /* 0x000fea0003800200 */
.L_x_8877:
        /* <DEDUP_REMOVED lines=58> */
[----:B------:R-:W-:Y:S01]  /*325b0*/  MOV R202, R14 ;  /* 0x0000000e00ca7202 */ /* 0x000fe20000000f00 */
[----:B------:R-:W-:Y:S01]  /*325c0*/  IMAD.MOV.U32 R18, RZ, RZ, RZ ;  /* 0x000000ffff127224 */ /* 0x000fe200078e00ff */
[----:B------:R-:W-:-:S07]  /*325d0*/  LOP3.LUT R8, R19, R6, R15, 0x96, !PT ;  /* 0x0000000613087212 */ /* 0x000fce00078e960f */
.L_x_8875:
[----:B------:R-:W-:Y:S05]  /*325e0*/  BSYNC.RECONVERGENT B1 ;  /* 0x0000000000017941 */ /* 0x000fea0003800200 */
.L_x_8874:
        /* <DEDUP_REMOVED lines=13> */
[----:B------:R-:W-:Y:S01]  /*326c0*/  @P1 FADD.FTZ R26, R17, R20 ;  /* 0x00000014111a1221 */ /* 0x000fe20000010000 */
[----:B------:R-:W-:-:S04]  /*326d0*/  @!P1 MOV R26, R20 ;  /* 0x00000014001a9202 */ /* 0x000fc80000000f00 */
        /* <DEDUP_REMOVED lines=10> */
.L_x_8881:
        /* <DEDUP_REMOVED lines=13> */
.L_x_8883:
[----:B------:R-:W-:Y:S05]  /*32850*/  BSYNC.RECONVERGENT B2 ;  /* 0x0000000000027941 */ /* 0x000fea0003800200 */
.L_x_8882:
        /* <DEDUP_REMOVED lines=11> */
[----:B------:R-:W-:Y:S01]  /*32910*/  IMAD.WIDE.U32 R6, R6, -0x326172a9, RZ ;  /* 0xcd9e8d5706067825 */ /* 0x000fe200078e00ff */
[----:B------:R-:W-:-:S03]  /*32920*/  LOP3.LUT R17, R17, R18, R21, 0x96, !PT ;  /* 0x0000001211117212 */ /* 0x000fc600078e9615 */
[----:B------:R-:W-:-:S05]  /*32930*/  VIADD R15, R196, 0x3c6ef372 ;  /* 0x3c6ef372c40f7836 */ /* 0x000fca0000000000 */
[----:B------:R-:W-:Y:S01]  /*32940*/  LOP3.LUT R15, R15, R16, R7, 0x96, !PT ;  /* 0x000000100f0f7212 */ /* 0x000fe200078e9607 */
[----:B------:R-:W-:Y:S01]  /*32950*/  IMAD.WIDE.U32 R16, R17, -0x326172a9, RZ ;  /* 0xcd9e8d5711107825 */ /* 0x000fe200078e00ff */
[----:B------:R-:W-:-:S03]  /*32960*/  IADD3 R7, PT, PT, R196, -0x255992d5, RZ ;  /* 0xdaa66d2bc4077810 */ /* 0x000fc60007ffe0ff */
[----:B------:R-:W-:Y:S01]  /*32970*/  IMAD.WIDE.U32 R18, R15, -0x2daee0ad, RZ ;  /* 0xd2511f530f127825 */ /* 0x000fe200078e00ff */
[----:B------:R-:W-:Y:S02]  /*32980*/  LOP3.LUT R7, R7, R6, R17, 0x96, !PT ;  /* 0x0000000607077212 */ /* 0x000fe400078e9611 */
[C---:B------:R-:W-:Y:S01]  /*32990*/  IADD3 R17, PT, PT, R197.reuse, -0x126145ec, RZ ;  /* 0xed9eba14c5117810 */ /* 0x040fe20007ffe0ff */
        /* <DEDUP_REMOVED lines=8> */
[----:B------:R-:W-:-:S03]  /*32a20*/  IADD3 R7, PT, PT, R196, 0x1715609d, RZ ;  /* 0x1715609dc4077810 */ /* 0x000fc60007ffe0ff */
[----:B------:R-:W-:Y:S01]  /*32a30*/  IMAD.WIDE.U32 R18, R15, -0x2daee0ad, RZ ;  /* 0xd2511f530f127825 */ /* 0x000fe200078e00ff */
[----:B------:R-:W-:Y:S02]  /*32a40*/  LOP3.LUT R7, R7, R6, R17, 0x96, !PT ;  /* 0x0000000607077212 */ /* 0x000fe400078e9611 */
[C---:B------:R-:W-:Y:S01]  /*32a50*/  IADD3 R17, PT, PT, R197.reuse, 0x646e171e, RZ ;  /* 0x646e171ec5117810 */ /* 0x040fe20007ffe0ff */
        /* <DEDUP_REMOVED lines=11> */
[C---:B------:R-:W-:Y:S01]  /*32b10*/  IADD3 R17, PT, PT, R197.reuse, -0x24c28bd8, RZ ;  /* 0xdb3d7428c5117810 */ /* 0x040fe20007ffe0ff */
        /* <DEDUP_REMOVED lines=15> */
[----:B------:R-:W-:Y:S01]  /*32c10*/  MOV R202, R16 ;  /* 0x0000001000ca7202 */ /* 0x000fe20000000f00 */
[----:B------:R-:W-:-:S07]  /*32c20*/  IMAD.MOV.U32 R16, RZ, RZ, RZ ;  /* 0x000000ffff107224 */ /* 0x000fce00078e00ff */
.L_x_8880:
[----:B------:R-:W-:Y:S05]  /*32c30*/  BSYNC.RECONVERGENT B1 ;  /* 0x0000000000017941 */ /* 0x000fea0003800200 */
.L_x_8879:
        /* <DEDUP_REMOVED lines=22> */
.L_x_8886:
        /* <DEDUP_REMOVED lines=13> */
.L_x_8888:
[----:B------:R-:W-:Y:S05]  /*32e70*/  BSYNC.RECONVERGENT B2 ;  /* 0x0000000000027941 */ /* 0x000fea0003800200 */
.L_x_8887:
        /* <DEDUP_REMOVED lines=58> */
[----:B------:R-:W-:Y:S02]  /*33220*/  LOP3.LUT R8, R21, R6, R17, 0x96, !PT ;  /* 0x0000000615087212 */ /* 0x000fe400078e9611 */
[----:B------:R-:W-:Y:S01]  /*33230*/  MOV R6, R202 ;  /* 0x000000ca00067202 */ /* 0x000fe20000000f00 */
[----:B------:R-:W-:-:S07]  /*33240*/  IMAD.MOV.U32 R202, RZ, RZ, R16 ;  /* 0x000000ffffca7224 */ /* 0x000fce00078e0010 */
.L_x_8885:
[----:B------:R-:W-:Y:S05]  /*33250*/  BSYNC.RECONVERGENT B1 ;  /* 0x0000000000017941 */ /* 0x000fea0003800200 */
.L_x_8884:
        /* <DEDUP_REMOVED lines=12> */
[----:B------:R-:W-:-:S03]  /*33320*/  MOV R16, 0x2 ;  /* 0x0000000200107802 */ /* 0x000fc60000000f00 */
[--C-:B0-----:R-:W-:Y:S01]  /*33330*/  @P1 FADD.FTZ R35, R18, R15.reuse ;  /* 0x0000000f12231221 */ /* 0x101fe20000010000 */
        /* <DEDUP_REMOVED lines=12> */
.L_x_8891:
        /* <DEDUP_REMOVED lines=13> */
.L_x_8893:
[----:B------:R-:W-:Y:S05]  /*334d0*/  BSYNC.RECONVERGENT B2 ;  /* 0x0000000000027941 */ /* 0x000fea0003800200 */
.L_x_8892:
        /* <DEDUP_REMOVED lines=58> */
[----:B------:R-:W-:Y:S02]  /*33880*/  HFMA2 R16, -RZ, RZ, 0, 0 ;  /* 0x00000000ff107431 */ /* 0x000fe400000001ff */
[----:B------:R-:W-:Y:S01]  /*33890*/  IMAD.MOV.U32 R2, RZ, RZ, R18 ;  /* 0x000000ffff027224 */ /* 0x000fe200078e0012 */
[----:B------:R-:W-:-:S07]  /*338a0*/  LOP3.LUT R7, R7, R20, R19, 0x96, !PT ;  /* 0x0000001407077212 */ /* 0x000fce00078e9613 */
.L_x_8890:
[----:B------:R-:W-:Y:S05]  /*338b0*/  BSYNC.RECONVERGENT B1 ;  /* 0x0000000000017941 */ /* 0x000fea0003800200 */
.L_x_8889:
        /* <DEDUP_REMOVED lines=22> */
.L_x_8896:
        /* <DEDUP_REMOVED lines=13> */
.L_x_8898:
[----:B------:R-:W-:Y:S05]  /*33af0*/  BSYNC.RECONVERGENT B2 ;  /* 0x0000000000027941 */ /* 0x000fea0003800200 */
.L_x_8897:
        /* <DEDUP_REMOVED lines=61> */
.L_x_8895:
[----:B------:R-:W-:Y:S05]  /*33ed0*/  BSYNC.RECONVERGENT B1 ;  /* 0x0000000000017941 */ /* 0x000fea0003800200 */
.L_x_8894:
        /* <DEDUP_REMOVED lines=11> */
[----:B------:R-:W-:-:S04]  /*33f90*/  FADD.FTZ R6, R34, R17 ;  /* 0x0000001122067221 */ /* 0x000fc80000010000 */
[----:B------:R-:W-:Y:S01]  /*33fa0*/  @P1 FADD.FTZ R34, R19, R6 ;  /* 0x0000000613221221 */ /* 0x000fe20000010000 */
[----:B------:R-:W-:Y:S02]  /*33fb0*/  @!P1 MOV R34, R6 ;  /* 0x0000000600229202 */ /* 0x000fe40000000f00 */
[----:B------:R-:W-:Y:S02]  /*33fc0*/  MOV R6, R2 ;  /* 0x0000000200067202 */ /* 0x000fe40000000f00 */
        /* <DEDUP_REMOVED lines=10> */
.L_x_8901:
        /* <DEDUP_REMOVED lines=13> */
.L_x_8903:
[----:B------:R-:W-:Y:S05]  /*34140*/  BSYNC.RECONVERGENT B2 ;  /* 0x0000000000027941 */ /* 0x000fea0003800200 */
.L_x_8902:
        /* <DEDUP_REMOVED lines=61> */
.L_x_8900:
[----:B------:R-:W-:Y:S05]  /*34520*/  BSYNC.RECONVERGENT B1 ;  /* 0x0000000000017941 */ /* 0x000fea0003800200 */
.L_x_8899:
        /* <DEDUP_REMOVED lines=22> */
.L_x_8906:
        /* <DEDUP_REMOVED lines=13> */
.L_x_8908:
[----:B------:R-:W-:Y:S05]  /*34760*/  BSYNC.RECONVERGENT B2 ;  /* 0x0000000000027941 */ /* 0x000fea0003800200 */
.L_x_8907:
        /* <DEDUP_REMOVED lines=61> */
.L_x_8905:
[----:B------:R-:W-:Y:S05]  /*34b40*/  BSYNC.RECONVERGENT B1 ;  /* 0x0000000000017941 */ /* 0x000fea0003800200 */
.L_x_8904:
        /* <DEDUP_REMOVED lines=26> */
.L_x_8911:
        /* <DEDUP_REMOVED lines=13> */
.L_x_8913:
[----:B------:R-:W-:Y:S05]  /*34dc0*/  BSYNC.RECONVERGENT B2 ;  /* 0x0000000000027941 */ /* 0x000fea0003800200 */
.L_x_8912:
        /* <DEDUP_REMOVED lines=41> */
[----:B------:R-:W-:-:S04]  /*35060*/  IMAD.WIDE.U32 R128, R128, -0x2daee0ad, RZ ;  /* 0xd2511f5380807825 */ /* 0x000fc800078e00ff */
[----:B------:R-:W-:Y:S01]  /*35070*/  VIADD R7, R196, 0x5384540f ;  /* 0x5384540fc4077836 */ /* 0x000fe20000000000 */
[----:B------:R-:W-:Y:S01]  /*35080*/  LOP3.LUT R198, R173, R198, R129, 0x96, !PT ;  /* 0x000000c6adc67212 */ /* 0x000fe200078e9681 */
[C---:B------:R-:W-:Y:S01]  /*35090*/  VIADD R129, R197.reuse, 0xdb3d7428 ;  /* 0xdb3d7428c5817836 */ /* 0x040fe20000000000 */
[----:B------:R-:W-:Y:S02]  /*350a0*/  IADD3 R173, PT, PT, R197, -0x695add53, RZ ;  /* 0x96a522adc5ad7810 */ /* 0x000fe40007ffe0ff */
[----:B------:R-:W-:Y:S01]  /*350b0*/  LOP3.LUT R7, R7, R6, R19, 0x96, !PT ;  /* 0x0000000607077212 */ /* 0x000fe200078e9613 */
[----:B------:R-:W-:Y:S01]  /*350c0*/  IMAD.WIDE.U32 R198, R198, -0x326172a9, RZ ;  /* 0xcd9e8d57c6c67825 */ /* 0x000fe200078e00ff */
[----:B------:R-:W-:-:S03]  /*350d0*/  IADD3 R19, PT, PT, R196, -0xe443238, RZ ;  /* 0xf1bbcdc8c4137810 */ /* 0x000fc60007ffe0ff */
[----:B------:R-:W-:Y:S01]  /*350e0*/  IMAD.WIDE.U32 R6, R7, -0x2daee0ad, RZ ;  /* 0xd2511f5307067825 */ /* 0x000fe200078e00ff */
[----:B------:R-:W-:-:S04]  /*350f0*/  LOP3.LUT R19, R19, R18, R199, 0x96, !PT ;  /* 0x0000001213137212 */ /* 0x000fc800078e96c7 */
        /* <DEDUP_REMOVED lines=10> */
.L_x_8910:
[----:B------:R-:W-:Y:S05]  /*351a0*/  BSYNC.RECONVERGENT B1 ;  /* 0x0000000000017941 */ /* 0x000fea0003800200 */
.L_x_8909:
        /* <DEDUP_REMOVED lines=20> */
.L_x_8916:
        /* <DEDUP_REMOVED lines=13> */
.L_x_8918:
[----:B------:R-:W-:Y:S05]  /*353c0*/  BSYNC.RECONVERGENT B2 ;  /* 0x0000000000027941 */ /* 0x000fea0003800200 */
.L_x_8917:
        /* <DEDUP_REMOVED lines=55> */
[----:B------:R-:W-:Y:S02]  /*35740*/  MOV R2, R128 ;  /* 0x0000008000027202 */ /* 0x000fe40000000f00 */
[----:B------:R-:W-:Y:S01]  /*35750*/  LOP3.LUT R7, R7, R198, R129, 0x96, !PT ;  /* 0x000000c607077212 */ /* 0x000fe200078e9681 */
[----:B------:R-:W-:Y:S01]  /*35760*/  IMAD.MOV.U32 R128, RZ, RZ, R202 ;  /* 0x000000ffff807224 */ /* 0x000fe200078e00ca */
[----:B------:R-:W-:Y:S01]  /*35770*/  LOP3.LUT R8, R173, R6, R19, 0x96, !PT ;  /* 0x00000006ad087212 */ /* 0x000fe200078e9613 */
[----:B------:R-:W-:Y:S01]  /*35780*/  IMAD.MOV.U32 R173, RZ, RZ, RZ ;  /* 0x000000ffffad7224 */ /* 0x000fe200078e00ff */
[----:B------:R-:W-:-:S07]  /*35790*/  MOV R202, R18 ;  /* 0x0000001200ca7202 */ /* 0x000fce0000000f00 */
.L_x_8915:
[----:B------:R-:W-:Y:S05]  /*357a0*/  BSYNC.RECONVERGENT B1 ;  /* 0x0000000000017941 */ /* 0x000fea0003800200 */
.L_x_8914:
        /* <DEDUP_REMOVED lines=25> */
.L_x_8921:
        /* <DEDUP_REMOVED lines=13> */
.L_x_8923:
[----:B------:R-:W-:Y:S05]  /*35a10*/  BSYNC.RECONVERGENT B2 ;  /* 0x0000000000027941 */ /* 0x000fea0003800200 */
.L_x_8922:
        /* <DEDUP_REMOVED lines=61> */
.L_x_8920:
[----:B------:R-:W-:Y:S05]  /*35df0*/  BSYNC.RECONVERGENT B1 ;  /* 0x0000000000017941 */ /* 0x000fea0003800200 */
.L_x_8919:
        /* <DEDUP_REMOVED lines=20> */
.L_x_8926:
        /* <DEDUP_REMOVED lines=13> */
.L_x_8928:
[----:B------:R-:W-:Y:S05]  /*36010*/  BSYNC.RECONVERGENT B2 ;  /* 0x0000000000027941 */ /* 0x000fea0003800200 */
.L_x_8927:
        /* <DEDUP_REMOVED lines=61> */
.L_x_8925:
[----:B------:R-:W-:Y:S05]  /*363f0*/  BSYNC.RECONVERGENT B1 ;  /* 0x0000000000017941 */ /* 0x000fea0003800200 */
.L_x_8924:
        /* <DEDUP_REMOVED lines=14> */
[----:B------:R-:W-:Y:S02]  /*364e0*/  MOV R128, 0x2 ;  /* 0x0000000200807802 */ /* 0x000fe40000000f00 */
[----:B------:R-:W-:Y:S02]  /*364f0*/  PRMT R19, R6, 0x7610, R19 ;  /* 0x0000761006137816 */ /* 0x000fe40000000013 */
        /* <DEDUP_REMOVED lines=10> */
.L_x_8931:
        /* <DEDUP_REMOVED lines=13> */
.L_x_8933:
[----:B------:R-:W-:Y:S05]  /*36670*/  BSYNC.RECONVERGENT B2 ;  /* 0x0000000000027941 */ /* 0x000fea0003800200 */
.L_x_8932:
        /* <DEDUP_REMOVED lines=58> */
[----:B------:R-:W-:Y:S02]  /*36a20*/  HFMA2 R128, -RZ, RZ, 0, 0 ;  /* 0x00000000ff807431 */ /* 0x000fe400000001ff */
[----:B------:R-:W-:Y:S01]  /*36a30*/  IMAD.MOV.U32 R2, RZ, RZ, R198 ;  /* 0x000000ffff027224 */ /* 0x000fe200078e00c6 */
[----:B------:R-:W-:-:S07]  /*36a40*/  LOP3.LUT R7, R7, R200, R199, 0x96, !PT ;  /* 0x000000c807077212 */ /* 0x000fce00078e96c7 */
.L_x_8930:
[----:B------:R-:W-:Y:S05]  /*36a50*/  BSYNC.RECONVERGENT B1 ;  /* 0x0000000000017941 */ /* 0x000fea0003800200 */
.L_x_8929:
        /* <DEDUP_REMOVED lines=20> */
.L_x_8936:
        /* <DEDUP_REMOVED lines=13> */
.L_x_8938:
[----:B------:R-:W-:Y:S05]  /*36c70*/  BSYNC.RECONVERGENT B2 ;  /* 0x0000000000027941 */ /* 0x000fea0003800200 */
.L_x_8937:
        /* <DEDUP_REMOVED lines=55> */
[----:B------:R-:W-:Y:S02]  /*36ff0*/  MOV R2, R198 ;  /* 0x000000c600027202 */ /* 0x000fe40000000f00 */
[----:B------:R-:W-:Y:S01]  /*37000*/  LOP3.LUT R7, R7, R200, R199, 0x96, !PT ;  /* 0x000000c807077212 */ /* 0x000fe200078e96c7 */
[----:B------:R-:W-:Y:S01]  /*37010*/  VIADD R201, R197, 0x96a522ad ;  /* 0x96a522adc5c97836 */ /* 0x000fe20000000000 */
[----:B------:R-:W-:Y:S01]  /*37020*/  MOV R202, R128 ;  /* 0x0000008000ca7202 */ /* 0x000fe20000000f00 */
[----:B------:R-:W-:-:S03]  /*37030*/  IMAD.MOV.U32 R198, RZ, RZ, RZ ;  /* 0x000000ffffc67224 */ /* 0x000fc600078e00ff */
[----:B------:R-:W-:-:S07]  /*37040*/  LOP3.LUT R8, R201, R6, R129, 0x96, !PT ;  /* 0x00000006c9087212 */ /* 0x000fce00078e9681 */
.L_x_8935:
[----:B------:R-:W-:Y:S05]  /*37050*/  BSYNC.RECONVERGENT B1 ;  /* 0x0000000000017941 */ /* 0x000fea0003800200 */
.L_x_8934:
        /* <DEDUP_REMOVED lines=26> */
.L_x_8941:
        /* <DEDUP_REMOVED lines=13> */
.L_x_8943:
[----:B------:R-:W-:Y:S05]  /*372d0*/  BSYNC.RECONVERGENT B2 ;  /* 0x0000000000027941 */ /* 0x000fea0003800200 */
.L_x_8942:
        /* <DEDUP_REMOVED lines=56> */
[----:B------:R-:W-:Y:S01]  /*37660*/  MOV R2, R198 ;  /* 0x000000c600027202 */ /* 0x000fe20000000f00 */
[----:B------:R-:W-:Y:S01]  /*37670*/  IMAD.MOV.U32 R199, RZ, RZ, RZ ;  /* 0x000000ffffc77224 */ /* 0x000fe200078e00ff */
[----:B------:R-:W-:Y:S01]  /*37680*/  LOP3.LUT R8, R201, R6, R129, 0x96, !PT ;  /* 0x00000006c9087212 */ /* 0x000fe200078e9681 */
[----:B------:R-:W-:Y:S01]  /*37690*/  IMAD.MOV.U32 R129, RZ, RZ, R202 ;  /* 0x000000ffff817224 */ /* 0x000fe200078e00ca */
[----:B------:R-:W-:-:S07]  /*376a0*/  MOV R202, R128 ;  /* 0x0000008000ca7202 */ /* 0x000fce0000000f00 */
.L_x_8940:
[----:B------:R-:W-:Y:S05]  /*376b0*/  BSYNC.RECONVERGENT B1 ;  /* 0x0000000000017941 */ /* 0x000fea0003800200 */
.L_x_8939:
        /* <DEDUP_REMOVED lines=20> */
.L_x_8946:
        /* <DEDUP_REMOVED lines=12> */
[----:B------:R-:W-:Y:S02]  /*378c0*/  @P0 IADD3 R6, PT, PT, R3, RZ, RZ ;  /* 0x000000ff03060210 */ /* 0x000fe40007ffe0ff */
[----:B------:R-:W-:Y:S02]  /*378d0*/  ISETP.NE.AND P0, PT, R2, RZ, PT ;  /* 0x000000ff0200720c */ /* 0x000fe40003f05270 */
[----:B------:R-:W-:-:S11]  /*378e0*/  @!P6 MOV R3, R6 ;  /* 0x000000060003e202 */ /* 0x000fd60000000f00 */
.L_x_8948:
[----:B------:R-:W-:Y:S05]  /*378f0*/  BSYNC.RECONVERGENT B2 ;  /* 0x0000000000027941 */ /* 0x000fea0003800200 */
.L_x_8947:
        /* <DEDUP_REMOVED lines=55> */
[----:B------:R-:W-:Y:S02]  /*37c70*/  HFMA2 R6, -RZ, RZ, 0, 0 ;  /* 0x00000000ff067431 */ /* 0x000fe400000001ff */
[----:B------:R-:W-:Y:S02]  /*37c80*/  VIADD R7, R196, 0x8ff34781 ;  /* 0x8ff34781c4077836 */ /* 0x000fe40000000000 */
[----:B------:R-:W-:Y:S01]  /*37c90*/  IMAD.MOV.U32 R2, RZ, RZ, R130 ;  /* 0x000000ffff027224 */ /* 0x000fe200078e0082 */
[----:B------:R-:W-:Y:S01]  /*37ca0*/  MOV R130, R202 ;  /* 0x000000ca00827202 */ /* 0x000fe20000000f00 */
[----:B------:R-:W-:Y:S01]  /*37cb0*/  IMAD.MOV.U32 R202, RZ, RZ, R128 ;  /* 0x000000ffffca7224 */ /* 0x000fe200078e0080 */
[----:B------:R-:W-:-:S07]  /*37cc0*/  LOP3.LUT R7, R7, R198, R131, 0x96, !PT ;  /* 0x000000c607077212 */ /* 0x000fce00078e9683 */
.L_x_8945:
[----:B------:R-:W-:Y:S05]  /*37cd0*/  BSYNC.RECONVERGENT B1 ;  /* 0x0000000000017941 */ /* 0x000fea0003800200 */
.L_x_8944:
        /* <DEDUP_REMOVED lines=18> */
.L_x_8868:
[----:B------:R-:W-:Y:S01]  /*37e00*/  ISETP.NE.AND P2, PT, R6, 0x1, PT ;  /* 0x000000010600780c */ /* 0x000fe20003f45270 */
[----:B------:R-:W-:Y:S01]  /*37e10*/  BSSY.RECONVERGENT B1, `(.L_x_8950) ;  /* 0x0000059000017945 */ /* 0x000fe20003800200 */
[----:B0-----:R-:W-:Y:S01]  /*37e20*/  MOV R34, 0x2 ;  /* 0x0000000200227802 */ /* 0x001fe20000000f00 */
[----:B------:R-:W-:Y:S01]  /*37e30*/  IMAD.MOV.U32 R26, RZ, RZ, R2 ;  /* 0x000000ffff1a7224 */ /* 0x000fe200078e0002 */
[----:B------:R-:W-:-:S09]  /*37e40*/  MOV R202, R194 ;  /* 0x000000c200ca7202 */ /* 0x000fd20000000f00 */
[----:B------:R-:W-:Y:S05]  /*37e50*/  @!P2 BRA `(.L_x_8951) ;  /* 0x000000040050a947 */ /* 0x000fea0003800000 */
[----:B------:R-:W-:-:S13]  /*37e60*/  ISETP.NE.AND P2, PT, R6, 0x3, PT ;  /* 0x000000030600780c */ /* 0x000fda0003f45270 */
[----:B------:R-:W-:Y:S05]  /*37e70*/  @!P2 BRA `(.L_x_8952) ;  /* 0x000000000020a947 */ /* 0x000fea0003800000 */
[----:B------:R-:W-:-:S13]  /*37e80*/  ISETP.NE.AND P2, PT, R6, 0x2, PT ;  /* 0x000000020600780c */ /* 0x000fda0003f45270 */
[----:B------:R-:W-:Y:S01]  /*37e90*/  @!P2 IMAD.MOV.U32 R34, RZ, RZ, 0x3 ;  /* 0x00000003ff22a424 */ /* 0x000fe200078e00ff */
[----:B------:R-:W-:Y:S01]  /*37ea0*/  @!P2 MOV R202, R194 ;  /* 0x000000c200caa202 */ /* 0x000fe20000000f00 */
[----:B------:R-:W-:Y:S01]  /*37eb0*/  @!P2 IMAD.MOV.U32 R26, RZ, RZ, R8 ;  /* 0x000000ffff1aa224 */ /* 0x000fe200078e0008 */
[----:B------:R-:W-:Y:S01]  /*37ec0*/  @P2 IADD3 R34, PT, PT, R6, 0x1, RZ ;  /* 0x0000000106222810 */ /* 0x000fe20007ffe0ff */
[----:B------:R-:W-:Y:S01]  /*37ed0*/  @P2 IMAD.MOV.U32 R202, RZ, RZ, R194 ;  /* 0x000000ffffca2224 */ /* 0x000fe200078e00c2 */
[----:B------:R-:W-:Y:S01]  /*37ee0*/  @P2 MOV R26, R7 ;  /* 0x00000007001a2202 */ /* 0x000fe20000000f00 */
[----:B------:R-:W-:Y:S06]  /*37ef0*/  BRA `(.L_x_8951) ;  /* 0x0000000400287947 */ /* 0x000fec0003800000 */
.L_x_8952:
        /* <DEDUP_REMOVED lines=13> */
.L_x_8954:
[----:B------:R-:W-:Y:S05]  /*37fd0*/  BSYNC.RECONVERGENT B2 ;  /* 0x0000000000027941 */ /* 0x000fea0003800200 */
.L_x_8953:
        /* <DEDUP_REMOVED lines=14> */
[----:B------:R-:W-:Y:S01]  /*380c0*/  IMAD.MOV.U32 R26, RZ, RZ, R194 ;  /* 0x000000ffff1a7224 */ /* 0x000fe200078e00c2 */
        /* <DEDUP_REMOVED lines=35> */
[----:B------:R-:W-:Y:S02]  /*38300*/  LOP3.LUT R153, R153, R200, R7, 0x96, !PT ;  /* 0x000000c899997212 */ /* 0x000fe400078e9607 */
[----:B------:R-:W-:Y:S02]  /*38310*/  IADD3 R7, PT, PT, R196, -0x700cb87f, RZ ;  /* 0x8ff34781c4077810 */ /* 0x000fe40007ffe0ff */
[----:B------:R-:W-:Y:S01]  /*38320*/  LOP3.LUT R202, R35, R34, R199, 0x96, !PT ;  /* 0x0000002223ca7212 */ /* 0x000fe200078e96c7 */
[----:B------:R-:W-:-:S04]  /*38330*/  IMAD.WIDE.U32 R34, R153, -0x326172a9, RZ ;  /* 0xcd9e8d5799227825 */ /* 0x000fc800078e00ff */
[----:B------:R-:W-:Y:S01]  /*38340*/  IMAD.WIDE.U32 R202, R202, -0x2daee0ad, RZ ;  /* 0xd2511f53caca7825 */ /* 0x000fe200078e00ff */
[----:B------:R-:W-:-:S03]  /*38350*/  MOV R2, R34 ;  /* 0x0000002200027202 */ /* 0x000fc60000000f00 */
[----:B------:R-:W-:Y:S01]  /*38360*/  HFMA2 R34, -RZ, RZ, 0, 0 ;  /* 0x00000000ff227431 */ /* 0x000fe200000001ff */
[----:B------:R-:W-:Y:S01]  /*38370*/  LOP3.LUT R7, R7, R198, R35, 0x96, !PT ;  /* 0x000000c607077212 */ /* 0x000fe200078e9623 */
[----:B------:R-:W-:-:S05]  /*38380*/  VIADD R153, R197, 0x96a522ad ;  /* 0x96a522adc5997836 */ /* 0x000fca0000000000 */
[----:B------:R-:W-:-:S07]  /*38390*/  LOP3.LUT R8, R153, R6, R203, 0x96, !PT ;  /* 0x0000000699087212 */ /* 0x000fce00078e96cb */
.L_x_8951:
[----:B------:R-:W-:Y:S05]  /*383a0*/  BSYNC.RECONVERGENT B1 ;  /* 0x0000000000017941 */ /* 0x000fea0003800200 */
.L_x_8950:
[----:B------:R-:W0:Y:S01]  /*383b0*/  LDC R207, c[0x0][0x408] ;  /* 0x00010200ffcf7b82 */ /* 0x000e220000000800 */
[----:B------:R-:W-:Y:S01]  /*383c0*/  I2FP.F32.U32 R35, R26 ;  /* 0x0000001a00237245 */ /* 0x000fe20000201000 */
[----:B------:R-:W-:Y:S01]  /*383d0*/  IMAD.MOV.U32 R188, RZ, RZ, 0x2f800000 ;  /* 0x2f800000ffbc7424 */ /* 0x000fe200078e00ff */
[----:B------:R-:W-:Y:S01]  /*383e0*/  LOP3.LUT R9, R9, 0xffffffef, RZ, 0xc0, !PT ;  /* 0xffffffef09097812 */ /* 0x000fe200078ec0ff */
[----:B-----5:R-:W-:Y:S01]  /*383f0*/  HADD2.F32 R6, -RZ, R128.H0_H0 ;  /* 0x20000080ff067230 */ /* 0x020fe20000004100 */
[----:B------:R-:W-:Y:S01]  /*38400*/  BSSY.RECONVERGENT B1, `(.L_x_8955) ;  /* 0x0000062000017945 */ /* 0x000fe20003800200 */
[----:B------:R-:W-:Y:S01]  /*38410*/  FFMA.FTZ R35, R35, R188, 1.1641532182693481445e-10 ;  /* 0x2f00000023237423 */ /* 0x000fe200000100bc */
[----:B------:R-:W-:Y:S01]  /*38420*/  @P1 HADD2.F32 R153, -RZ, R40.H0_H0 ;  /* 0x20000028ff991230 */ /* 0x000fe20000004100 */
[----:B------:R-:W1:Y:S01]  /*38430*/  LDC R206, c[0x0][0x404] ;  /* 0x00010100ffce7b82 */ /* 0x000e620000000800 */
[----:B0-----:R-:W-:Y:S02]  /*38440*/  FMUL.FTZ R6, R6, R207 ;  /* 0x000000cf06067220 */ /* 0x001fe40000410000 */
[----:B-1----:R-:W-:-:S04]  /*38450*/  FSETP.GTU.FTZ.AND P2, PT, R35, R206, PT ;  /* 0x000000ce2300720b */ /* 0x002fc80003f5c000 */
[----:B------:R-:W-:Y:S01]  /*38460*/  FSEL R26, R6, RZ, !P2 ;  /* 0x000000ff061a7208 */ /* 0x000fe20005000000 */
[----:B------:R-:W-:Y:S01]  /*38470*/  IMAD.MOV.U32 R6, RZ, RZ, R2 ;  /* 0x000000ffff067224 */ /* 0x000fe200078e0002 */
[----:B------:R-:W-:Y:S02]  /*38480*/  PLOP3.LUT P3, PT, P2, PT, PT, 0x8, 0x80 ;  /* 0x000000000080781c */ /* 0x000fe4000176e170 */
[----:B------:R-:W-:Y:S01]  /*38490*/  ISETP.NE.AND P2, PT, R34, 0x1, PT ;  /* 0x000000012200780c */ /* 0x000fe20003f45270 */
[----:B------:R-:W-:Y:S01]  /*384a0*/  @P1 FADD.FTZ R26, R153, R26 ;  /* 0x0000001a991a1221 */ /* 0x000fe20000010000 */
[----:B------:R-:W-:-:S04]  /*384b0*/  MOV R153, 0x2 ;  /* 0x0000000200997802 */ /* 0x000fc80000000f00 */
        /* <DEDUP_REMOVED lines=11> */
.L_x_8957:
        /* <DEDUP_REMOVED lines=13> */
.L_x_8959:
[----:B------:R-:W-:Y:S05]  /*38640*/  BSYNC.RECONVERGENT B2 ;  /* 0x0000000000027941 */ /* 0x000fea0003800200 */
.L_x_8958:
        /* <DEDUP_REMOVED lines=54> */
[----:B------:R-:W-:-:S03]  /*389b0*/  LOP3.LUT R8, R153, R6, R35, 0x96, !PT ;  /* 0x0000000699087212 */ /* 0x000fc600078e9623 */
[----:B------:R-:W-:Y:S01]  /*389c0*/  HFMA2 R153, -RZ, RZ, 0, 0 ;  /* 0x00000000ff997431 */ /* 0x000fe200000001ff */
[----:B------:R-:W-:Y:S01]  /*389d0*/  MOV R6, R202 ;  /* 0x000000ca00067202 */ /* 0x000fe20000000f00 */
[----:B------:R-:W-:Y:S02]  /*389e0*/  VIADD R7, R196, 0x8ff34781 ;  /* 0x8ff34781c4077836 */ /* 0x000fe40000000000 */
[----:B------:R-:W-:Y:S02]  /*389f0*/  IMAD.MOV.U32 R2, RZ, RZ, R198 ;  /* 0x000000ffff027224 */ /* 0x000fe400078e00c6 */
[----:B------:R-:W-:Y:S01]  /*38a00*/  IMAD.MOV.U32 R202, RZ, RZ, R34 ;  /* 0x000000ffffca7224 */ /* 0x000fe200078e0022 */
[----:B------:R-:W-:-:S07]  /*38a10*/  LOP3.LUT R7, R7, R200, R199, 0x96, !PT ;  /* 0x000000c807077212 */ /* 0x000fce00078e96c7 */
.L_x_8956:
[----:B------:R-:W-:Y:S05]  /*38a20*/  BSYNC.RECONVERGENT B1 ;  /* 0x0000000000017941 */ /* 0x000fea0003800200 */
.L_x_8955:
        /* <DEDUP_REMOVED lines=25> */
.L_x_8962:
        /* <DEDUP_REMOVED lines=13> */
.L_x_8964:
[----:B------:R-:W-:Y:S05]  /*38c90*/  BSYNC.RECONVERGENT B2 ;  /* 0x0000000000027941 */ /* 0x000fea0003800200 */
.L_x_8963:
        /* <DEDUP_REMOVED lines=61> */
.L_x_8961:
[----:B------:R-:W-:Y:S05]  /*39070*/  BSYNC.RECONVERGENT B1 ;  /* 0x0000000000017941 */ /* 0x000fea0003800200 */
.L_x_8960:
[----:B------:R-:W-:Y:S01]  /*39080*/  I2FP.F32.U32 R153, R6 ;  /* 0x0000000600997245 */ /* 0x000fe20000201000 */
[----:B------:R-:W-:Y:S01]  /*39090*/  HADD2.F32 R6, -RZ, R129.H0_H0 ;  /* 0x20000081ff067230 */ /* 0x000fe20000004100 */
[----:B------:R-:W-:Y:S01]  /*390a0*/  LOP3.LUT R9, R9, 0xfffffffb, RZ, 0xc0, !PT ;  /* 0xfffffffb09097812 */ /* 0x000fe200078ec0ff */
[----:B------:R-:W-:Y:S01]  /*390b0*/  @P1 HADD2.F32 R173, -RZ, R41.H0_H0 ;  /* 0x20000029ffad1230 */ /* 0x000fe20000004100 */
[----:B------:R-:W-:Y:S01]  /*390c0*/  BSSY.RECONVERGENT B1, `(.L_x_8965) ;  /* 0x0000060000017945 */ /* 0x000fe20003800200 */
[----:B------:R-:W-:Y:S01]  /*390d0*/  FFMA.FTZ R153, R153, R188, 1.1641532182693481445e-10 ;  /* 0x2f00000099997423 */ /* 0x000fe200000100bc */
[----:B------:R-:W-:Y:S01]  /*390e0*/  FMUL.FTZ R6, R6, R207 ;  /* 0x000000cf06067220 */ /* 0x000fe20000410000 */
[----:B------:R-:W-:-:S03]  /*390f0*/  HFMA2 R154, -RZ, RZ, 0, 1.1920928955078125e-07 ;  /* 0x00000002ff9a7431 */ /* 0x000fc600000001ff */
        /* <DEDUP_REMOVED lines=17> */
.L_x_8967:
        /* <DEDUP_REMOVED lines=13> */
.L_x_8969:
[----:B------:R-:W-:Y:S05]  /*392e0*/  BSYNC.RECONVERGENT B2 ;  /* 0x0000000000027941 */ /* 0x000fea0003800200 */
.L_x_8968:
        /* <DEDUP_REMOVED lines=61> */
.L_x_8966:
[----:B------:R-:W-:Y:S05]  /*396c0*/  BSYNC.RECONVERGENT B1 ;  /* 0x0000000000017941 */ /* 0x000fea0003800200 */
.L_x_8965:
        /* <DEDUP_REMOVED lines=25> */
.L_x_8972:
        /* <DEDUP_REMOVED lines=13> */
.L_x_8974:
[----:B------:R-:W-:Y:S05]  /*39930*/  BSYNC.RECONVERGENT B2 ;  /* 0x0000000000027941 */ /* 0x000fea0003800200 */
.L_x_8973:
        /* <DEDUP_REMOVED lines=61> */
.L_x_8971:
[----:B------:R-:W-:Y:S05]  /*39d10*/  BSYNC.RECONVERGENT B1 ;  /* 0x0000000000017941 */ /* 0x000fea0003800200 */
.L_x_8970:
[----:B------:R-:W-:Y:S01]  /*39d20*/  I2FP.F32.U32 R129, R6 ;  /* 0x0000000600817245 */ /* 0x000fe20000201000 */
[----:B------:R-:W-:Y:S01]  /*39d30*/  HADD2.F32 R6, -RZ, R130.H0_H0 ;  /* 0x20000082ff067230 */ /* 0x000fe20000004100 */
[----:B------:R-:W-:Y:S01]  /*39d40*/  ISETP.NE.AND P3, PT, R128, 0x1, PT ;  /* 0x000000018000780c */ /* 0x000fe20003f65270 */
        /* <DEDUP_REMOVED lines=20> */
.L_x_8977:
        /* <DEDUP_REMOVED lines=13> */
.L_x_8979:
[----:B------:R-:W-:Y:S05]  /*39f60*/  BSYNC.RECONVERGENT B2 ;  /* 0x0000000000027941 */ /* 0x000fea0003800200 */
.L_x_8978:
        /* <DEDUP_REMOVED lines=61> */
.L_x_8976:
[----:B------:R-:W-:Y:S05]  /*3a340*/  BSYNC.RECONVERGENT B1 ;  /* 0x0000000000017941 */ /* 0x000fea0003800200 */
.L_x_8975:
        /* <DEDUP_REMOVED lines=23> */
.L_x_8982:
        /* <DEDUP_REMOVED lines=13> */
.L_x_8984:
[----:B------:R-:W-:Y:S05]  /*3a590*/  BSYNC.RECONVERGENT B2 ;  /* 0x0000000000027941 */ /* 0x000fea0003800200 */
.L_x_8983:
        /* <DEDUP_REMOVED lines=61> */
.L_x_8981:
[----:B------:R-:W-:Y:S05]  /*3a970*/  BSYNC.RECONVERGENT B1 ;  /* 0x0000000000017941 */ /* 0x000fea0003800200 */
.L_x_8980:
        /* <DEDUP_REMOVED lines=23> */
.L_x_8987:
        /* <DEDUP_REMOVED lines=13> */
.L_x_8989:
[----:B------:R-:W-:Y:S05]  /*3abc0*/  BSYNC.RECONVERGENT B2 ;  /* 0x0000000000027941 */ /* 0x000fea0003800200 */
.L_x_8988:
        /* <DEDUP_REMOVED lines=61> */
.L_x_8986:
[----:B------:R-:W-:Y:S05]  /*3afa0*/  BSYNC.RECONVERGENT B1 ;  /* 0x0000000000017941 */ /* 0x000fea0003800200 */
.L_x_8985:
        /* <DEDUP_REMOVED lines=14> */
.L_x_8949:
[----:B------:R-:W0:Y:S01]  /*3b090*/  LDC.64 R200, c[0x0][0x3a8] ;  /* 0x0000ea00ffc87b82 */ /* 0x000e220000000a00 */
[----:B------:R-:W-:Y:S02]  /*3b0a0*/  SEL R209, RZ, 0x1000000, !P5 ;  /* 0x01000000ffd17807 */ /* 0x000fe40006800000 */
[----:B------:R-:W-:Y:S02]  /*3b0b0*/  SEL R208, RZ, 0x10000, !P4 ;  /* 0x00010000ffd07807 */ /* 0x000fe40006000000 */
[C---:B------:R-:W-:Y:S02]  /*3b0c0*/  LOP3.LUT P6, RZ, R9.reuse, 0x8, RZ, 0xc0, !PT ;  /* 0x0000000809ff7812 */ /* 0x040fe400078cc0ff */
[C---:B------:R-:W-:Y:S01]  /*3b0d0*/  LOP3.LUT P5, RZ, R9.reuse, 0x4, RZ, 0xc0, !PT ;  /* 0x0000000409ff7812 */ /* 0x040fe200078ac0ff */
[----:B------:R-:W1:Y:S01]  /*3b0e0*/  LDC.64 R198, c[0x0][0x3b0] ;  /* 0x0000ec00ffc67b82 */ /* 0x000e620000000a00 */
[C---:B------:R-:W-:Y:S02]  /*3b0f0*/  LOP3.LUT P4, RZ, R9.reuse, 0x2, RZ, 0xc0, !PT ;  /* 0x0000000209ff7812 */ /* 0x040fe4000788c0ff */
[----:B------:R-:W-:-:S02]  /*3b100*/  LOP3.LUT P1, RZ, R9, 0x10, RZ, 0xc0, !PT ;  /* 0x0000001009ff7812 */ /* 0x000fc4000782c0ff */
[----:B------:R-:W-:Y:S02]  /*3b110*/  SEL R207, RZ, 0x100, !P3 ;  /* 0x00000100ffcf7807 */ /* 0x000fe40005800000 */
[----:B------:R-:W-:Y:S02]  /*3b120*/  SEL R204, RZ, 0x1000000, !P4 ;  /* 0x01000000ffcc7807 */ /* 0x000fe40006000000 */
[----:B------:R-:W-:Y:S02]  /*3b130*/  SEL R205, RZ, 0x10000, !P5 ;  /* 0x00010000ffcd7807 */ /* 0x000fe40006800000 */
[----:B------:R-:W-:Y:S02]  /*3b140*/  SEL R194, RZ, 0x100, !P6 ;  /* 0x00000100ffc27807 */ /* 0x000fe40007000000 */
[----:B------:R-:W-:Y:S02]  /*3b150*/  SEL R206, RZ, 0x1, !P2 ;  /* 0x00000001ffce7807 */ /* 0x000fe40005000000 */
[----:B------:R-:W-:Y:S01]  /*3b160*/  SEL R203, RZ, 0x1, !P1 ;  /* 0x00000001ffcb7807 */ /* 0x000fe20004800000 */
[----:B0-----:R-:W-:Y:S01]  /*3b170*/  IMAD.WIDE.U32 R200, R195, 0x10, R200 ;  /* 0x00000010c3c87825 */ /* 0x001fe200078e00c8 */
[----:B------:R-:W-:-:S02]  /*3b180*/  LOP3.LUT R207, R207, R209, R208, 0xfe, !PT ;  /* 0x000000d1cfcf7212 */ /* 0x000fc400078efed0 */
[----:B------:R-:W-:Y:S02]  /*3b190*/  LOP3.LUT R194, R194, R204, R205, 0xfe, !PT ;  /* 0x000000ccc2c27212 */ /* 0x000fe400078efecd */
        /* <DEDUP_REMOVED lines=26> */
.L_x_8990:
[----:B------:R-:W-:Y:S01]  /*3b340*/  MOV R194, R202 ;  /* 0x000000ca00c27202 */ /* 0x000fe20000000f00 */
[----:B------:R-:W-:-:S07]  /*3b350*/  VIADD R195, R195, 0x20 ;  /* 0x00000020c3c37836 */ /* 0x000fce0000000000 */
.L_x_8867:
[----:B------:R-:W-:Y:S05]  /*3b360*/  BSYNC.RECONVERGENT B0 ;  /* 0x0000000000007941 */ /* 0x000fea0003800200 */
.L_x_8866:
        /* <DEDUP_REMOVED lines=35> */
.L_x_8996:
        /* <DEDUP_REMOVED lines=13> */
.L_x_8998:
[----:B------:R-:W-:Y:S05]  /*3b670*/  BSYNC.RECONVERGENT B2 ;  /* 0x0000000000027941 */ /* 0x000fea0003800200 */
.L_x_8997:
        /* <DEDUP_REMOVED lines=58> */
[----:B------:R-:W-:-:S03]  /*3ba20*/  IMAD.MOV.U32 R14, RZ, RZ, R194 ;  /* 0x000000ffff0e7224 */ /* 0x000fc600078e00c2 */
[----:B------:R-:W-:-:S07]  /*3ba30*/  LOP3.LUT R8, R17, R6, R203, 0x96, !PT ;  /* 0x0000000611087212 */ /* 0x000fce00078e96cb */
.L_x_8995:
[----:B------:R-:W-:Y:S05]  /*3ba40*/  BSYNC.RECONVERGENT B1 ;  /* 0x0000000000017941 */ /* 0x000fea0003800200 */
.L_x_8994:
[----:B------:R-:W1:Y:S01]  /*3ba50*/  LDC R207, c[0x0][0x408] ;  /* 0x00010200ffcf7b82 */ /* 0x000e620000000800 */
[----:B------:R-:W-:Y:S01]  /*3ba60*/  I2FP.F32.U32 R6, R14 ;  /* 0x0000000e00067245 */ /* 0x000fe20000201000 */
[----:B------:R-:W-:Y:S01]  /*3ba70*/  IMAD.MOV.U32 R189, RZ, RZ, 0x2f800000 ;  /* 0x2f800000ffbd7424 */ /* 0x000fe200078e00ff */
[----:B------:R-:W-:Y:S01]  /*3ba80*/  LOP3.LUT R9, R9, 0xffffffef, RZ, 0xc0, !PT ;  /* 0xffffffef09097812 */ /* 0x000fe200078ec0ff */
[----:B-----5:R-:W-:Y:S01]  /*3ba90*/  HADD2.F32 R14, -RZ, R128.H0_H0 ;  /* 0x20000080ff0e7230 */ /* 0x020fe20000004100 */
[----:B------:R-:W-:Y:S01]  /*3baa0*/  BSSY.RECONVERGENT B1, `(.L_x_8999) ;  /* 0x000005f000017945 */ /* 0x000fe20003800200 */
[----:B------:R-:W-:Y:S01]  /*3bab0*/  FFMA.FTZ R15, R6, R189, 1.1641532182693481445e-10 ;  /* 0x2f000000060f7423 */ /* 0x000fe200000100bd */
[----:B------:R-:W-:Y:S01]  /*3bac0*/  MOV R17, 0x2 ;  /* 0x0000000200117802 */ /* 0x000fe20000000f00 */
[----:B------:R-:W2:Y:S01]  /*3bad0*/  LDC R206, c[0x0][0x404] ;  /* 0x00010100ffce7b82 */ /* 0x000ea20000000800 */
[----:B------:R-:W-:Y:S02]  /*3bae0*/  IMAD.MOV.U32 R6, RZ, RZ, R2 ;  /* 0x000000ffff067224 */ /* 0x000fe400078e0002 */
[----:B-1----:R-:W-:Y:S01]  /*3baf0*/  FMUL.FTZ R14, R14, R207 ;  /* 0x000000cf0e0e7220 */ /* 0x002fe20000410000 */
        /* <DEDUP_REMOVED lines=14> */
.L_x_9001:
        /* <DEDUP_REMOVED lines=13> */
.L_x_9003:
[----:B------:R-:W-:Y:S05]  /*3bcb0*/  BSYNC.RECONVERGENT B2 ;  /* 0x0000000000027941 */ /* 0x000fea0003800200 */
.L_x_9002:
        /* <DEDUP_REMOVED lines=61> */
.L_x_9000:
[----:B------:R-:W-:Y:S05]  /*3c090*/  BSYNC.RECONVERGENT B1 ;  /* 0x0000000000017941 */ /* 0x000fea0003800200 */
.L_x_8999:
[----:B------:R-:W-:Y:S01]  /*3c0a0*/  I2FP.F32.U32 R6, R6 ;  /* 0x0000000600067245 */ /* 0x000fe20000201000 */
[----:B------:R-:W-:Y:S01]  /*3c0b0*/  HADD2.F32 R14, -RZ, R44.H0_H0 ;  /* 0x2000002cff0e7230 */ /* 0x000fe20000004100 */
[----:B------:R-:W-:Y:S01]  /*3c0c0*/  BSSY.RECONVERGENT B1, `(.L_x_9004) ;  /* 0x0000062000017945 */ /* 0x000fe20003800200 */
[----:B------:R-:W-:Y:S01]  /*3c0d0*/  @P1 HADD2.F32 R27, -RZ, R40.H0_H0 ;  /* 0x20000028ff1b1230 */ /* 0x000fe20000004100 */
[----:B------:R-:W-:Y:S01]  /*3c0e0*/  MOV R16, 0x2 ;  /* 0x0000000200107802 */ /* 0x000fe20000000f00 */
        /* <DEDUP_REMOVED lines=20> */
.L_x_9006:
        /* <DEDUP_REMOVED lines=13> */
.L_x_9008:
[----:B------:R-:W-:Y:S05]  /*3c300*/  BSYNC.RECONVERGENT B2 ;  /* 0x0000000000027941 */ /* 0x000fea0003800200 */
.L_x_9007:
        /* <DEDUP_REMOVED lines=61> */
.L_x_9005:
[----:B------:R-:W-:Y:S05]  /*3c6e0*/  BSYNC.RECONVERGENT B1 ;  /* 0x0000000000017941 */ /* 0x000fea0003800200 */
.L_x_9004:
        /* <DEDUP_REMOVED lines=22> */
.L_x_9011:
        /* <DEDUP_REMOVED lines=13> */
.L_x_9013:
[----:B------:R-:W-:Y:S05]  /*3c920*/  BSYNC.RECONVERGENT B2 ;  /* 0x0000000000027941 */ /* 0x000fea0003800200 */
.L_x_9012:
        /* <DEDUP_REMOVED lines=61> */
.L_x_9010:
[----:B------:R-:W-:Y:S05]  /*3cd00*/  BSYNC.RECONVERGENT B1 ;  /* 0x0000000000017941 */ /* 0x000fea0003800200 */
.L_x_9009:
        /* <DEDUP_REMOVED lines=26> */
.L_x_9016:
        /* <DEDUP_REMOVED lines=13> */
.L_x_9018:
[----:B------:R-:W-:Y:S05]  /*3cf80*/  BSYNC.RECONVERGENT B2 ;  /* 0x0000000000027941 */ /* 0x000fea0003800200 */
.L_x_9017:
        /* <DEDUP_REMOVED lines=55> */
[----:B------:R-:W-:Y:S02]  /*3d300*/  MOV R2, R18 ;  /* 0x0000001200027202 */ /* 0x000fe40000000f00 */
[----:B------:R-:W-:Y:S01]  /*3d310*/  LOP3.LUT R7, R7, R20, R19, 0x96, !PT ;  /* 0x0000001407077212 */ /* 0x000fe200078e9613 */
[----:B------:R-:W-:Y:S01]  /*3d320*/  IMAD.MOV.U32 R18, RZ, RZ, RZ ;  /* 0x000000ffff127224 */ /* 0x000fe200078e00ff */
[----:B------:R-:W-:Y:S01]  /*3d330*/  LOP3.LUT R8, R21, R6, R17, 0x96, !PT ;  /* 0x0000000615087212 */ /* 0x000fe200078e9611 */
[----:B------:R-:W-:Y:S01]  /*3d340*/  IMAD.MOV.U32 R17, RZ, RZ, R202 ;  /* 0x000000ffff117224 */ /* 0x000fe200078e00ca */
[----:B------:R-:W-:-:S07]  /*3d350*/  MOV R202, R16 ;  /* 0x0000001000ca7202 */ /* 0x000fce0000000f00 */
.L_x_9015:
[----:B------:R-:W-:Y:S05]  /*3d360*/  BSYNC.RECONVERGENT B1 ;  /* 0x0000000000017941 */ /* 0x000fea0003800200 */
.L_x_9014:
        /* <DEDUP_REMOVED lines=22> */
.L_x_9021:
        /* <DEDUP_REMOVED lines=13> */
.L_x_9023:
[----:B------:R-:W-:Y:S05]  /*3d5a0*/  BSYNC.RECONVERGENT B2 ;  /* 0x0000000000027941 */ /* 0x000fea0003800200 */
.L_x_9022:
        /* <DEDUP_REMOVED lines=61> */
.L_x_9020:
[----:B------:R-:W-:Y:S05]  /*3d980*/  BSYNC.RECONVERGENT B1 ;  /* 0x0000000000017941 */ /* 0x000fea0003800200 */
.L_x_9019:
        /* <DEDUP_REMOVED lines=25> */
.L_x_9026:
        /* <DEDUP_REMOVED lines=13> */
.L_x_9028:
[----:B------:R-:W-:Y:S05]  /*3dbf0*/  BSYNC.RECONVERGENT B2 ;  /* 0x0000000000027941 */ /* 0x000fea0003800200 */
.L_x_9027:
        /* <DEDUP_REMOVED lines=61> */
.L_x_9025:
[----:B------:R-:W-:Y:S05]  /*3dfd0*/  BSYNC.RECONVERGENT B1 ;  /* 0x0000000000017941 */ /* 0x000fea0003800200 */
.L_x_9024:
        /* <DEDUP_REMOVED lines=22> */
.L_x_9031:
        /* <DEDUP_REMOVED lines=13> */
.L_x_9033:
[----:B------:R-:W-:Y:S05]  /*3e210*/  BSYNC.RECONVERGENT B2 ;  /* 0x0000000000027941 */ /* 0x000fea0003800200 */
.L_x_9032:
        /* <DEDUP_REMOVED lines=61> */
.L_x_9030:
[----:B------:R-:W-:Y:S05]  /*3e5f0*/  BSYNC.RECONVERGENT B1 ;  /* 0x0000000000017941 */ /* 0x000fea0003800200 */
.L_x_9029:
        /* <DEDUP_REMOVED lines=26> */
.L_x_9036:
        /* <DEDUP_REMOVED lines=13> */
.L_x_9038:
[----:B------:R-:W-:Y:S05]  /*3e870*/  BSYNC.RECONVERGENT B2 ;  /* 0x0000000000027941 */ /* 0x000fea0003800200 */
.L_x_9037:
        /* <DEDUP_REMOVED lines=61> */
.L_x_9035:
[----:B------:R-:W-:Y:S05]  /*3ec50*/  BSYNC.RECONVERGENT B1 ;  /* 0x0000000000017941 */ /* 0x000fea0003800200 */
.L_x_9034:
        /* <DEDUP_REMOVED lines=20> */
.L_x_9041:
        /* <DEDUP_REMOVED lines=13> */
.L_x_9043:
[----:B------:R-:W-:Y:S05]  /*3ee70*/  BSYNC.RECONVERGENT B2 ;  /* 0x0000000000027941 */ /* 0x000fea0003800200 */
.L_x_9042:
        /* <DEDUP_REMOVED lines=61> */
.L_x_9040:
[----:B------:R-:W-:Y:S05]  /*3f250*/  BSYNC.RECONVERGENT B1 ;  /* 0x0000000000017941 */ /* 0x000fea0003800200 */
.L_x_9039:
        /* <DEDUP_REMOVED lines=25> */
.L_x_9046:
        /* <DEDUP_REMOVED lines=13> */
.L_x_9048:
[----:B------:R-:W-:Y:S05]  /*3f4c0*/  BSYNC.RECONVERGENT B2 ;  /* 0x0000000000027941 */ /* 0x000fea0003800200 */
.L_x_9047:
        /* <DEDUP_REMOVED lines=61> */
.L_x_9045:
[----:B------:R-:W-:Y:S05]  /*3f8a0*/  BSYNC.RECONVERGENT B1 ;  /* 0x0000000000017941 */ /* 0x000fea0003800200 */
.L_x_9044:
        /* <DEDUP_REMOVED lines=20> */
.L_x_9051:
        /* <DEDUP_REMOVED lines=13> */
.L_x_9053:
[----:B------:R-:W-:Y:S05]  /*3fac0*/  BSYNC.RECONVERGENT B2 ;  /* 0x0000000000027941 */ /* 0x000fea0003800200 */
.L_x_9052:
        /* <DEDUP_REMOVED lines=61> */
.L_x_9050:
[----:B------:R-:W-:Y:S05]  /*3fea0*/  BSYNC.RECONVERGENT B1 ;  /* 0x0000000000017941 */ /* 0x000fea0003800200 */
.L_x_9049:
        /* <DEDUP_REMOVED lines=26> */
.L_x_9056:
        /* <DEDUP_REMOVED lines=13> */
.L_x_9058:
[----:B------:R-:W-:Y:S05]  /*40120*/  BSYNC.RECONVERGENT B2 ;  /* 0x0000000000027941 */ /* 0x000fea0003800200 */
.L_x_9057:
        /* <DEDUP_REMOVED lines=61> */
.L_x_9055:
[----:B------:R-:W-:Y:S05]  /*40500*/  BSYNC.RECONVERGENT B1 ;  /* 0x0000000000017941 */ /* 0x000fea0003800200 */
.L_x_9054:
        /* <DEDUP_REMOVED lines=20> */
.L_x_9061:
        /* <DEDUP_REMOVED lines=13> */
.L_x_9063:
[----:B------:R-:W-:Y:S05]  /*40720*/  BSYNC.RECONVERGENT B2 ;  /* 0x0000000000027941 */ /* 0x000fea0003800200 */
.L_x_9062:
        /* <DEDUP_REMOVED lines=61> */
.L_x_9060:
[----:B------:R-:W-:Y:S05]  /*40b00*/  BSYNC.RECONVERGENT B1 ;  /* 0x0000000000017941 */ /* 0x000fea0003800200 */
.L_x_9059:
        /* <DEDUP_REMOVED lines=26> */
.L_x_9066:
        /* <DEDUP_REMOVED lines=13> */
.L_x_9068:
[----:B------:R-:W-:Y:S05]  /*40d80*/  BSYNC.RECONVERGENT B2 ;  /* 0x0000000000027941 */ /* 0x000fea0003800200 */
.L_x_9067:
        /* <DEDUP_REMOVED lines=61> */
.L_x_9065:
[----:B------:R-:W-:Y:S05]  /*41160*/  BSYNC.RECONVERGENT B1 ;  /* 0x0000000000017941 */ /* 0x000fea0003800200 */
.L_x_9064:
        /* <DEDUP_REMOVED lines=20> */
.L_x_9071:
        /* <DEDUP_REMOVED lines=15> */
.L_x_9073:
[----:B------:R-:W-:Y:S05]  /*413a0*/  BSYNC.RECONVERGENT B2 ;  /* 0x0000000000027941 */ /* 0x000fea0003800200 */
.L_x_9072:
        /* <DEDUP_REMOVED lines=61> */
.L_x_9070:
[----:B------:R-:W-:Y:S05]  /*41780*/  BSYNC.RECONVERGENT B1 ;  /* 0x0000000000017941 */ /* 0x000fea0003800200 */
.L_x_9069:
        /* <DEDUP_REMOVED lines=18> */
.L_x_8993:
        /* <DEDUP_REMOVED lines=16> */
.L_x_9077:
        /* <DEDUP_REMOVED lines=13> */
.L_x_9079:
[----:B------:R-:W-:Y:S05]  /*41a80*/  BSYNC.RECONVERGENT B2 ;  /* 0x0000000000027941 */ /* 0x000fea0003800200 */
.L_x_9078:
        /* <DEDUP_REMOVED lines=60> */
.L_x_9076:
[----:B------:R-:W-:Y:S05]  /*41e50*/  BSYNC.RECONVERGENT B1 ;  /* 0x0000000000017941 */ /* 0x000fea0003800200 */
.L_x_9075:
        /* <DEDUP_REMOVED lines=28> */
.L_x_9082:
        /* <DEDUP_REMOVED lines=13> */
.L_x_9084:
[----:B------:R-:W-:Y:S05]  /*420f0*/  BSYNC.RECONVERGENT B2 ;  /* 0x0000000000027941 */ /* 0x000fea0003800200 */
.L_x_9083:
        /* <DEDUP_REMOVED lines=61> */
.L_x_9081:
[----:B------:R-:W-:Y:S05]  /*424d0*/  BSYNC.RECONVERGENT B1 ;  /* 0x0000000000017941 */ /* 0x000fea0003800200 */
.L_x_9080:
        /* <DEDUP_REMOVED lines=25> */
.L_x_9087:
        /* <DEDUP_REMOVED lines=13> */
.L_x_9089:
[----:B------:R-:W-:Y:S05]  /*42740*/  BSYNC.RECONVERGENT B2 ;  /* 0x0000000000027941 */ /* 0x000fea0003800200 */
.L_x_9088:
        /* <DEDUP_REMOVED lines=61> */
.L_x_9086:
[----:B------:R-:W-:Y:S05]  /*42b20*/  BSYNC.RECONVERGENT B1 ;  /* 0x0000000000017941 */ /* 0x000fea0003800200 */
.L_x_9085:
        /* <DEDUP_REMOVED lines=25> */
.L_x_9092:
        /* <DEDUP_REMOVED lines=13> */
.L_x_9094:
[----:B------:R-:W-:Y:S05]  /*42d90*/  BSYNC.RECONVERGENT B2 ;  /* 0x0000000000027941 */ /* 0x000fea0003800200 */
.L_x_9093:
        /* <DEDUP_REMOVED lines=61> */
.L_x_9091:
[----:B------:R-:W-:Y:S05]  /*43170*/  BSYNC.RECONVERGENT B1 ;  /* 0x0000000000017941 */ /* 0x000fea0003800200 */
.L_x_9090:
        /* <DEDUP_REMOVED lines=25> */
.L_x_9097:
        /* <DEDUP_REMOVED lines=13> */
.L_x_9099:
[----:B------:R-:W-:Y:S05]  /*433e0*/  BSYNC.RECONVERGENT B2 ;  /* 0x0000000000027941 */ /* 0x000fea0003800200 */
.L_x_9098:
        /* <DEDUP_REMOVED lines=61> */
.L_x_9096:
[----:B------:R-:W-:Y:S05]  /*437c0*/  BSYNC.RECONVERGENT B1 ;  /* 0x0000000000017941 */ /* 0x000fea0003800200 */
.L_x_9095:
        /* <DEDUP_REMOVED lines=23> */
.L_x_9102:
        /* <DEDUP_REMOVED lines=13> */
.L_x_9104:
[----:B------:R-:W-:Y:S05]  /*43a10*/  BSYNC.RECONVERGENT B2 ;  /* 0x0000000000027941 */ /* 0x000fea0003800200 */
.L_x_9103:
        /* <DEDUP_REMOVED lines=61> */
.L_x_9101:
[----:B------:R-:W-:Y:S05]  /*43df0*/  BSYNC.RECONVERGENT B1 ;  /* 0x0000000000017941 */ /* 0x000fea0003800200 */
.L_x_9100:
        /* <DEDUP_REMOVED lines=23> */
.L_x_9107:
        /* <DEDUP_REMOVED lines=13> */
.L_x_9109:
[----:B------:R-:W-:Y:S05]  /*44040*/  BSYNC.RECONVERGENT B2 ;  /* 0x0000000000027941 */ /* 0x000fea0003800200 */
.L_x_9108:
        /* <DEDUP_REMOVED lines=61> */
.L_x_9106:
[----:B------:R-:W-:Y:S05]  /*44420*/  BSYNC.RECONVERGENT B1 ;  /* 0x0000000000017941 */ /* 0x000fea0003800200 */
.L_x_9105:
        /* <DEDUP_REMOVED lines=23> */
.L_x_9112:
        /* <DEDUP_REMOVED lines=13> */
.L_x_9114:
[----:B------:R-:W-:Y:S05]  /*44670*/  BSYNC.RECONVERGENT B2 ;  /* 0x0000000000027941 */ /* 0x000fea0003800200 */
.L_x_9113:
        /* <DEDUP_REMOVED lines=61> */
.L_x_9111:
[----:B------:R-:W-:Y:S05]  /*44a50*/  BSYNC.RECONVERGENT B1 ;  /* 0x0000000000017941 */ /* 0x000fea0003800200 */
.L_x_9110:
        /* <DEDUP_REMOVED lines=14> */
.L_x_9074:
        /* <DEDUP_REMOVED lines=43> */
.L_x_9115:
[----:B------:R-:W-:Y:S01]  /*44df0*/  IMAD.MOV.U32 R194, RZ, RZ, R202 ;  /* 0x000000ffffc27224 */ /* 0x000fe200078e00ca */
[----:B------:R-:W-:-:S07]  /*44e00*/  IADD3 R195, PT, PT, R195, 0x20, RZ ;  /* 0x00000020c3c37810 */ /* 0x000fce0007ffe0ff */
.L_x_8992:
[----:B------:R-:W-:Y:S05]  /*44e10*/  BSYNC.RECONVERGENT B0 ;  /* 0x0000000000007941 */ /* 0x000fea0003800200 */
.L_x_8991:
        /* <DEDUP_REMOVED lines=35> */
.L_x_9121:
        /* <DEDUP_REMOVED lines=13> */
.L_x_9123:
[----:B------:R-:W-:Y:S05]  /*45120*/  BSYNC.RECONVERGENT B2 ;  /* 0x0000000000027941 */ /* 0x000fea0003800200 */
.L_x_9122:
        /* <DEDUP_REMOVED lines=60> */
.L_x_9120:
[----:B------:R-:W-:Y:S05]  /*454f0*/  BSYNC.RECONVERGENT B1 ;  /* 0x0000000000017941 */ /* 0x000fea0003800200 */
.L_x_9119:
        /* <DEDUP_REMOVED lines=25> */
.L_x_9126:
        /* <DEDUP_REMOVED lines=13> */
.L_x_9128:
[----:B------:R-:W-:Y:S05]  /*45760*/  BSYNC.RECONVERGENT B2 ;  /* 0x0000000000027941 */ /* 0x000fea0003800200 */
.L_x_9127:
        /* <DEDUP_REMOVED lines=61> */
.L_x_9125:
[----:B------:R-:W-:Y:S05]  /*45b40*/  BSYNC.RECONVERGENT B1 ;  /* 0x0000000000017941 */ /* 0x000fea0003800200 */
.L_x_9124:
        /* <DEDUP_REMOVED lines=25> */
.L_x_9131:
        /* <DEDUP_REMOVED lines=13> */
.L_x_9133:
[----:B------:R-:W-:Y:S05]  /*45db0*/  BSYNC.RECONVERGENT B2 ;  /* 0x0000000000027941 */ /* 0x000fea0003800200 */
.L_x_9132:
        /* <DEDUP_REMOVED lines=61> */
.L_x_9130:
[----:B------:R-:W-:Y:S05]  /*46190*/  BSYNC.RECONVERGENT B1 ;  /* 0x0000000000017941 */ /* 0x000fea0003800200 */
.L_x_9129:
        /* <DEDUP_REMOVED lines=22> */
.L_x_9136:
        /* <DEDUP_REMOVED lines=13> */
.L_x_9138:
[----:B------:R-:W-:Y:S05]  /*463d0*/  BSYNC.RECONVERGENT B2 ;  /* 0x0000000000027941 */ /* 0x000fea0003800200 */
.L_x_9137:
        /* <DEDUP_REMOVED lines=61> */
.L_x_9135:
[----:B------:R-:W-:Y:S05]  /*467b0*/  BSYNC.RECONVERGENT B1 ;  /* 0x0000000000017941 */ /* 0x000fea0003800200 */
.L_x_9134:
        /* <DEDUP_REMOVED lines=26> */
.L_x_9141:
        /* <DEDUP_REMOVED lines=13> */
.L_x_9143:
[----:B------:R-:W-:Y:S05]  /*46a30*/  BSYNC.RECONVERGENT B2 ;  /* 0x0000000000027941 */ /* 0x000fea0003800200 */
.L_x_9142:
        /* <DEDUP_REMOVED lines=61> */
.L_x_9140:
[----:B------:R-:W-:Y:S05]  /*46e10*/  BSYNC.RECONVERGENT B1 ;  /* 0x0000000000017941 */ /* 0x000fea0003800200 */
.L_x_9139:
        /* <DEDUP_REMOVED lines=22> */
.L_x_9146:
        /* <DEDUP_REMOVED lines=13> */
.L_x_9148:
[----:B------:R-:W-:Y:S05]  /*47050*/  BSYNC.RECONVERGENT B2 ;  /* 0x0000000000027941 */ /* 0x000fea0003800200 */
.L_x_9147:
        /* <DEDUP_REMOVED lines=61> */
.L_x_9145:
[----:B------:R-:W-:Y:S05]  /*47430*/  BSYNC.RECONVERGENT B1 ;  /* 0x0000000000017941 */ /* 0x000fea0003800200 */
.L_x_9144:
        /* <DEDUP_REMOVED lines=25> */
.L_x_9151:
[----:B------:R-:W-:Y:S01]  /*475d0*/  VIADD R10, R10, 0x1 ;  /* 0x000000010a0a7836 */ /* 0x000fe20000000000 */
[----:B------:R-:W-:Y:S03]  /*475e0*/  BSSY.RECONVERGENT B2, `(.L_x_9152) ;  /* 0x000000c000027945 */ /* 0x000fe60003800200 */
[C---:B0-----:R-:W-:Y:S01]  /*475f0*/  IMAD.WIDE.U32 R200, R10.reuse, -0x2daee0ad, RZ ;  /* 0xd2511f530ac87825 */ /* 0x041fe200078e00ff */
        /* <DEDUP_REMOVED lines=10> */
.L_x_9153:
[----:B------:R-:W-:Y:S05]  /*476a0*/  BSYNC.RECONVERGENT B2 ;  /* 0x0000000000027941 */ /* 0x000fea0003800200 */
.L_x_9152:
        /* <DEDUP_REMOVED lines=61> */
.L_x_9150:
[----:B------:R-:W-:Y:S05]  /*47a80*/  BSYNC.RECONVERGENT B1 ;  /* 0x0000000000017941 */ /* 0x000fea0003800200 */
.L_x_9149:
        /* <DEDUP_REMOVED lines=22> */
.L_x_9156:
        /* <DEDUP_REMOVED lines=13> */
.L_x_9158:
[----:B------:R-:W-:Y:S05]  /*47cc0*/  BSYNC.RECONVERGENT B2 ;  /* 0x0000000000027941 */ /* 0x000fea0003800200 */
.L_x_9157:
        /* <DEDUP_REMOVED lines=61> */
.L_x_9155:
[----:B------:R-:W-:Y:S05]  /*480a0*/  BSYNC.RECONVERGENT B1 ;  /* 0x0000000000017941 */ /* 0x000fea0003800200 */
.L_x_9154:
        /* <DEDUP_REMOVED lines=26> */
.L_x_9161:
        /* <DEDUP_REMOVED lines=13> */
.L_x_9163:
[----:B------:R-:W-:Y:S05]  /*48320*/  BSYNC.RECONVERGENT B2 ;  /* 0x0000000000027941 */ /* 0x000fea0003800200 */
.L_x_9162:
        /* <DEDUP_REMOVED lines=61> */
.L_x_9160:
[----:B------:R-:W-:Y:S05]  /*48700*/  BSYNC.RECONVERGENT B1 ;  /* 0x0000000000017941 */ /* 0x000fea0003800200 */
.L_x_9159:
        /* <DEDUP_REMOVED lines=20> */
.L_x_9166:
        /* <DEDUP_REMOVED lines=13> */
.L_x_9168:
[----:B------:R-:W-:Y:S05]  /*48920*/  BSYNC.RECONVERGENT B2 ;  /* 0x0000000000027941 */ /* 0x000fea0003800200 */
.L_x_9167:
        /* <DEDUP_REMOVED lines=61> */
.L_x_9165:
[----:B------:R-:W-:Y:S05]  /*48d00*/  BSYNC.RECONVERGENT B1 ;  /* 0x0000000000017941 */ /* 0x000fea0003800200 */
.L_x_9164:
        /* <DEDUP_REMOVED lines=25> */
.L_x_9171:
        /* <DEDUP_REMOVED lines=13> */
.L_x_9173:
[----:B------:R-:W-:Y:S05]  /*48f70*/  BSYNC.RECONVERGENT B2 ;  /* 0x0000000000027941 */ /* 0x000fea0003800200 */
.L_x_9172:
        /* <DEDUP_REMOVED lines=61> */
.L_x_9170:
[----:B------:R-:W-:Y:S05]  /*49350*/  BSYNC.RECONVERGENT B1 ;  /* 0x0000000000017941 */ /* 0x000fea0003800200 */
.L_x_9169:
        /* <DEDUP_REMOVED lines=20> */
.L_x_9176:
        /* <DEDUP_REMOVED lines=13> */
.L_x_9178:
[----:B------:R-:W-:Y:S05]  /*49570*/  BSYNC.RECONVERGENT B2 ;  /* 0x0000000000027941 */ /* 0x000fea0003800200 */
.L_x_9177:
        /* <DEDUP_REMOVED lines=61> */
.L_x_9175:
[----:B------:R-:W-:Y:S05]  /*49950*/  BSYNC.RECONVERGENT B1 ;  /* 0x0000000000017941 */ /* 0x000fea0003800200 */
.L_x_9174:
        /* <DEDUP_REMOVED lines=26> */
.L_x_9181:
        /* <DEDUP_REMOVED lines=13> */
.L_x_9183:
[----:B------:R-:W-:Y:S05]  /*49bd0*/  BSYNC.RECONVERGENT B2 ;  /* 0x0000000000027941 */ /* 0x000fea0003800200 */
.L_x_9182:
        /* <DEDUP_REMOVED lines=61> */
.L_x_9180:
[----:B------:R-:W-:Y:S05]  /*49fb0*/  BSYNC.RECONVERGENT B1 ;  /* 0x0000000000017941 */ /* 0x000fea0003800200 */
.L_x_9179:
[----:B------:R-:W-:Y:S01]  /*49fc0*/  I2FP.F32.U32 R129, R20 ;  /* 0x0000001400817245 */ /* 0x000fe20000201000 */
[----:B------:R-:W-:Y:S01]  /*49fd0*/  HADD2.F32 R6, -RZ, R131.H0_H0 ;  /* 0x20000083ff067230 */ /* 0x000fe20000004100 */
[----:B------:R-:W-:Y:S01]  /*49fe0*/  ISETP.NE.AND P5, PT, R128, 0x1, PT ;  /* 0x000000018000780c */ /* 0x000fe20003fa5270 */
[----:B------:R-:W-:Y:S01]  /*49ff0*/  BSSY.RECONVERGENT B1, `(.L_x_9184) ;  /* 0x000005c000017945 */ /* 0x000fe20003800200 */
[----:B0-----:R-:W-:Y:S02]  /*4a000*/  IMAD.MOV.U32 R198, RZ, RZ, 0x2 ;  /* 0x00000002ffc67424 */ /* 0x001fe400078e00ff */
        /* <DEDUP_REMOVED lines=15> */
.L_x_9186:
        /* <DEDUP_REMOVED lines=13> */
.L_x_9188:
[----:B------:R-:W-:Y:S05]  /*4a1d0*/  BSYNC.RECONVERGENT B2 ;  /* 0x0000000000027941 */ /* 0x000fea0003800200 */
.L_x_9187:
        /* <DEDUP_REMOVED lines=61> */
.L_x_9185:
[----:B------:R-:W-:Y:S05]  /*4a5b0*/  BSYNC.RECONVERGENT B1 ;  /* 0x0000000000017941 */ /* 0x000fea0003800200 */
.L_x_9184:
        /* <DEDUP_REMOVED lines=26> */
.L_x_9191:
        /* <DEDUP_REMOVED lines=13> */
.L_x_9193:
[----:B------:R-:W-:Y:S05]  /*4a830*/  BSYNC.RECONVERGENT B2 ;  /* 0x0000000000027941 */ /* 0x000fea0003800200 */
.L_x_9192:
        /* <DEDUP_REMOVED lines=61> */
.L_x_9190:
[----:B------:R-:W-:Y:S05]  /*4ac10*/  BSYNC.RECONVERGENT B1 ;  /* 0x0000000000017941 */ /* 0x000fea0003800200 */
.L_x_9189:
        /* <DEDUP_REMOVED lines=20> */
.L_x_9196:
        /* <DEDUP_REMOVED lines=15> */
.L_x_9198:
[----:B------:R-:W-:Y:S05]  /*4ae50*/  BSYNC.RECONVERGENT B2 ;  /* 0x0000000000027941 */ /* 0x000fea0003800200 */
.L_x_9197:
        /* <DEDUP_REMOVED lines=61> */
.L_x_9195:
[----:B------:R-:W-:Y:S05]  /*4b230*/  BSYNC.RECONVERGENT B1 ;  /* 0x0000000000017941 */ /* 0x000fea0003800200 */
.L_x_9194:
        /* <DEDUP_REMOVED lines=18> */
.L_x_9118:
        /* <DEDUP_REMOVED lines=16> */
.L_x_9202:
        /* <DEDUP_REMOVED lines=13> */
.L_x_9204:
[----:B------:R-:W-:Y:S05]  /*4b530*/  BSYNC.RECONVERGENT B2 ;  /* 0x0000000000027941 */ /* 0x000fea0003800200 */
.L_x_9203:
[----:B------:R-:W-:Y:S01]  /*4b540*/  IMAD.WIDE.U32 R6, R4, -0x326172a9, RZ ;  /* 0xcd9e8d5704067825 */ /* 0x000fe200078e00ff */
[----:B------:R-:W-:-:S03]  /*4b550*/  LOP3.LUT R198, R3, R201, R197, 0x96, !PT ;  /* 0x000000c903c67212 */ /* 0x000fc600078e96c5 */
[----:B------:R-:W-:Y:S01]  /*4b560*/  HFMA2 R138, -RZ, RZ, 0, 0 ;  /* 0x00000000ff8a7431 */ /* 0x000fe200000001ff */
[C---:B------:R-:W-:Y:S01]  /*4b570*/  IADD3 R157, PT, PT, R197.reuse, 0x76cf5d0a, RZ ;  /* 0x76cf5d0ac59d7810 */ /* 0x040fe20007ffe0ff */
        /* <DEDUP_REMOVED lines=48> */
[----:B------:R-:W-:-:S05]  /*4b880*/  IMAD.WIDE.U32 R200, R200, -0x326172a9, RZ ;  /* 0xcd9e8d57c8c87825 */ /* 0x000fca00078e00ff */
[----:B------:R-:W-:Y:S01]  /*4b890*/  LOP3.LUT R31, R31, R198, R201, 0x96, !PT ;  /* 0x000000c61f1f7212 */ /* 0x000fe200078e96c9 */
[----:B------:R-:W-:-:S04]  /*4b8a0*/  IMAD.WIDE.U32 R198, R157, -0x326172a9, RZ ;  /* 0xcd9e8d579dc67825 */ /* 0x000fc800078e00ff */
[----:B------:R-:W-:Y:S01]  /*4b8b0*/  IMAD.WIDE.U32 R202, R31, -0x2daee0ad, RZ ;  /* 0xd2511f531fca7825 */ /* 0x000fe200078e00ff */
[----:B------:R-:W-:Y:S02]  /*4b8c0*/  LOP3.LUT R7, R7, R200, R199, 0x96, !PT ;  /* 0x000000c807077212 */ /* 0x000fe400078e96c7 */
[----:B------:R-:W-:Y:S01]  /*4b8d0*/  MOV R2, R198 ;  /* 0x000000c600027202 */ /* 0x000fe20000000f00 */
[----:B------:R-:W-:-:S05]  /*4b8e0*/  VIADD R31, R197, 0x96a522ad ;  /* 0x96a522adc51f7836 */ /* 0x000fca0000000000 */
[----:B------:R-:W-:-:S07]  /*4b8f0*/  LOP3.LUT R8, R31, R6, R203, 0x96, !PT ;  /* 0x000000061f087212 */ /* 0x000fce00078e96cb */
.L_x_9201:
[----:B------:R-:W-:Y:S05]  /*4b900*/  BSYNC.RECONVERGENT B1 ;  /* 0x0000000000017941 */ /* 0x000fea0003800200 */
.L_x_9200:
[----:B------:R-:W1:Y:S01]  /*4b910*/  LDC R207, c[0x0][0x408] ;  /* 0x00010200ffcf7b82 */ /* 0x000e620000000800 */
[----:B------:R-:W-:Y:S01]  /*4b920*/  I2FP.F32.U32 R31, R28 ;  /* 0x0000001c001f7245 */ /* 0x000fe20000201000 */
[----:B------:R-:W-:Y:S01]  /*4b930*/  IMAD.MOV.U32 R190, RZ, RZ, 0x2f800000 ;  /* 0x2f800000ffbe7424 */ /* 0x000fe200078e00ff */
[----:B------:R-:W-:Y:S01]  /*4b940*/  LOP3.LUT R9, R9, 0xffffffef, RZ, 0xc0, !PT ;  /* 0xffffffef09097812 */ /* 0x000fe200078ec0ff */
[----:B-----5:R-:W-:Y:S01]  /*4b950*/  HADD2.F32 R6, -RZ, R128.H0_H0 ;  /* 0x20000080ff067230 */ /* 0x020fe20000004100 */
[----:B------:R-:W-:Y:S01]  /*4b960*/  BSSY.RECONVERGENT B1, `(.L_x_9205) ;  /* 0x0000062000017945 */ /* 0x000fe20003800200 */
[----:B------:R-:W-:Y:S01]  /*4b970*/  FFMA.FTZ R31, R31, R190, 1.1641532182693481445e-10 ;  /* 0x2f0000001f1f7423 */ /* 0x000fe200000100be */
[----:B------:R-:W-:Y:S01]  /*4b980*/  @P1 HADD2.F32 R157, -RZ, R40.H0_H0 ;  /* 0x20000028ff9d1230 */ /* 0x000fe20000004100 */
[----:B------:R-:W2:Y:S01]  /*4b990*/  LDC R206, c[0x0][0x404] ;  /* 0x00010100ffce7b82 */ /* 0x000ea20000000800 */
[----:B-1----:R-:W-:Y:S02]  /*4b9a0*/  FMUL.FTZ R6, R6, R207 ;  /* 0x000000cf06067220 */ /* 0x002fe40000410000 */
[----:B--2---:R-:W-:-:S04]  /*4b9b0*/  FSETP.GTU.FTZ.AND P2, PT, R31, R206, PT ;  /* 0x000000ce1f00720b */ /* 0x004fc80003f5c000 */
        /* <DEDUP_REMOVED lines=17> */
.L_x_9207:
        /* <DEDUP_REMOVED lines=13> */
.L_x_9209:
[----:B------:R-:W-:Y:S05]  /*4bba0*/  BSYNC.RECONVERGENT B2 ;  /* 0x0000000000027941 */ /* 0x000fea0003800200 */
.L_x_9208:
[----:B------:R-:W-:Y:S01]  /*4bbb0*/  IMAD.WIDE.U32 R6, R4, -0x326172a9, RZ ;  /* 0xcd9e8d5704067825 */ /* 0x000fe200078e00ff */
[----:B0-----:R-:W-:Y:S02]  /*4bbc0*/  LOP3.LUT R198, R3, R205, R197, 0x96, !PT ;  /* 0x000000cd03c67212 */ /* 0x001fe400078e96c5 */
        /* <DEDUP_REMOVED lines=51> */
[----:B------:R-:W-:Y:S02]  /*4bf00*/  HFMA2 R157, -RZ, RZ, 0, 0 ;  /* 0x00000000ff9d7431 */ /* 0x000fe400000001ff */
[----:B------:R-:W-:Y:S01]  /*4bf10*/  IMAD.WIDE.U32 R200, R200, -0x326172a9, RZ ;  /* 0xcd9e8d57c8c87825 */ /* 0x000fe200078e00ff */
[----:B------:R-:W-:Y:S02]  /*4bf20*/  LOP3.LUT R8, R31, R6, R199, 0x96, !PT ;  /* 0x000000061f087212 */ /* 0x000fe400078e96c7 */
[----:B------:R-:W-:Y:S01]  /*4bf30*/  MOV R6, R202 ;  /* 0x000000ca00067202 */ /* 0x000fe20000000f00 */
[----:B------:R-:W-:Y:S02]  /*4bf40*/  VIADD R7, R196, 0x8ff34781 ;  /* 0x8ff34781c4077836 */ /* 0x000fe40000000000 */
[----:B------:R-:W-:Y:S02]  /*4bf50*/  IMAD.MOV.U32 R2, RZ, RZ, R200 ;  /* 0x000000ffff027224 */ /* 0x000fe400078e00c8 */
[----:B------:R-:W-:Y:S01]  /*4bf60*/  IMAD.MOV.U32 R202, RZ, RZ, R198 ;  /* 0x000000ffffca7224 */ /* 0x000fe200078e00c6 */
[----:B------:R-:W-:-:S07]  /*4bf70*/  LOP3.LUT R7, R7, R204, R201, 0x96, !PT ;  /* 0x000000cc07077212 */ /* 0x000fce00078e96c9 */
.L_x_9206:
[----:B------:R-:W-:Y:S05]  /*4bf80*/  BSYNC.RECONVERGENT B1 ;  /* 0x0000000000017941 */ /* 0x000fea0003800200 */
.L_x_9205:
        /* <DEDUP_REMOVED lines=25> */
.L_x_9212:
        /* <DEDUP_REMOVED lines=13> */
.L_x_9214:
[----:B------:R-:W-:Y:S05]  /*4c1f0*/  BSYNC.RECONVERGENT B2 ;  /* 0x0000000000027941 */ /* 0x000fea0003800200 */
.L_x_9213:
[----:B------:R-:W-:Y:S01]  /*4c200*/  IMAD.WIDE.U32 R6, R4, -0x326172a9, RZ ;  /* 0xcd9e8d5704067825 */ /* 0x000fe200078e00ff */
[----:B0-----:R-:W-:Y:S02]  /*4c210*/  LOP3.LUT R198, R3, R205, R197, 0x96, !PT ;  /* 0x000000cd03c67212 */ /* 0x001fe400078e96c5 */
        /* <DEDUP_REMOVED lines=59> */
.L_x_9211:
[----:B------:R-:W-:Y:S05]  /*4c5d0*/  BSYNC.RECONVERGENT B1 ;  /* 0x0000000000017941 */ /* 0x000fea0003800200 */
.L_x_9210:
        /* <DEDUP_REMOVED lines=25> */
.L_x_9217:
        /* <DEDUP_REMOVED lines=13> */
.L_x_9219:
[----:B------:R-:W-:Y:S05]  /*4c840*/  BSYNC.RECONVERGENT B2 ;  /* 0x0000000000027941 */ /* 0x000fea0003800200 */
.L_x_9218:
[----:B------:R-:W-:Y:S01]  /*4c850*/  IMAD.WIDE.U32 R6, R4, -0x326172a9, RZ ;  /* 0xcd9e8d5704067825 */ /* 0x000fe200078e00ff */
[----:B0-----:R-:W-:-:S03]  /*4c860*/  LOP3.LUT R198, R3, R209, R197, 0x96, !PT ;  /* 0x000000d103c67212 */ /* 0x001fc600078e96c5 */
        /* <DEDUP_REMOVED lines=59> */
.L_x_9216:
[----:B------:R-:W-:Y:S05]  /*4cc20*/  BSYNC.RECONVERGENT B1 ;  /* 0x0000000000017941 */ /* 0x000fea0003800200 */
.L_x_9215:
        /* <DEDUP_REMOVED lines=25> */
.L_x_9222:
        /* <DEDUP_REMOVED lines=13> */
.L_x_9224:
[----:B------:R-:W-:Y:S05]  /*4ce90*/  BSYNC.RECONVERGENT B2 ;  /* 0x0000000000027941 */ /* 0x000fea0003800200 */
.L_x_9223:
        /* <DEDUP_REMOVED lines=61> */
.L_x_9221:
[----:B------:R-:W-:Y:S05]  /*4d270*/  BSYNC.RECONVERGENT B1 ;  /* 0x0000000000017941 */ /* 0x000fea0003800200 */
.L_x_9220:
        /* <DEDUP_REMOVED lines=23> */
.L_x_9227:
        /* <DEDUP_REMOVED lines=13> */
.L_x_9229:
[----:B------:R-:W-:Y:S05]  /*4d4c0*/  BSYNC.RECONVERGENT B2 ;  /* 0x0000000000027941 */ /* 0x000fea0003800200 */
.L_x_9228:
        /* <DEDUP_REMOVED lines=61> */
.L_x_9226:
[----:B------:R-:W-:Y:S05]  /*4d8a0*/  BSYNC.RECONVERGENT B1 ;  /* 0x0000000000017941 */ /* 0x000fea0003800200 */
.L_x_9225:
        /* <DEDUP_REMOVED lines=23> */
.L_x_9232:
        /* <DEDUP_REMOVED lines=13> */
.L_x_9234:
[----:B------:R-:W-:Y:S05]  /*4daf0*/  BSYNC.RECONVERGENT B2 ;  /* 0x0000000000027941 */ /* 0x000fea0003800200 */
.L_x_9233:
        /* <DEDUP_REMOVED lines=61> */
.L_x_9231:
[----:B------:R-:W-:Y:S05]  /*4ded0*/  BSYNC.RECONVERGENT B1 ;  /* 0x0000000000017941 */ /* 0x000fea0003800200 */
.L_x_9230:
[----:B------:R-:W-:Y:S01]  /*4dee0*/  I2FP.F32.U32 R129, R6 ;  /* 0x0000000600817245 */ /* 0x000fe20000201000 */
[----:B------:R-:W-:Y:S01]  /*4def0*/  HADD2.F32 R6, -RZ, R131.H0_H0 ;  /* 0x20000083ff067230 */ /* 0x000fe20000004100 */
[----:B------:R-:W-:Y:S01]  /*4df00*/  ISETP.NE.AND P5, PT, R128, 0x1, PT ;  /* 0x000000018000780c */ /* 0x000fe20003fa5270 */
[----:B0-----:R-:W-:Y:S01]  /*4df10*/  @P1 HADD2.F32 R199, -RZ, R43.H0_H0 ;  /* 0x2000002bffc71230 */ /* 0x001fe20000004100 */
        /* <DEDUP_REMOVED lines=19> */
.L_x_9237:
        /* <DEDUP_REMOVED lines=13> */
.L_x_9239:
[----:B------:R-:W-:Y:S05]  /*4e120*/  BSYNC.RECONVERGENT B2 ;  /* 0x0000000000027941 */ /* 0x000fea0003800200 */
.L_x_9238:
        /* <DEDUP_REMOVED lines=61> */
.L_x_9236:
[----:B------:R-:W-:Y:S05]  /*4e500*/  BSYNC.RECONVERGENT B1 ;  /* 0x0000000000017941 */ /* 0x000fea0003800200 */
.L_x_9235:
        /* <DEDUP_REMOVED lines=14> */
.L_x_9199:
        /* <DEDUP_REMOVED lines=43> */
.L_x_9240:
[----:B------:R-:W-:Y:S01]  /*4e8a0*/  MOV R194, R202 ;  /* 0x000000ca00c27202 */ /* 0x000fe20000000f00 */
[----:B------:R-:W-:-:S07]  /*4e8b0*/  VIADD R195, R195, 0x20 ;  /* 0x00000020c3c37836 */ /* 0x000fce0000000000 */
.L_x_9117:
[----:B------:R-:W-:Y:S05]  /*4e8c0*/  BSYNC.RECONVERGENT B0 ;  /* 0x0000000000007941 */ /* 0x000fea0003800200 */
.L_x_9116:
        /* <DEDUP_REMOVED lines=35> */
.L_x_9246:
        /* <DEDUP_REMOVED lines=13> */
.L_x_9248:
[----:B------:R-:W-:Y:S05]  /*4ebd0*/  BSYNC.RECONVERGENT B2 ;  /* 0x0000000000027941 */ /* 0x000fea0003800200 */
.L_x_9247:
        /* <DEDUP_REMOVED lines=60> */
.L_x_9245:
[----:B------:R-:W-:Y:S05]  /*4efa0*/  BSYNC.RECONVERGENT B1 ;  /* 0x0000000000017941 */ /* 0x000fea0003800200 */
.L_x_9244:
        /* <DEDUP_REMOVED lines=25> */
.L_x_9251:
        /* <DEDUP_REMOVED lines=13> */
.L_x_9253:
[----:B------:R-:W-:Y:S05]  /*4f210*/  BSYNC.RECONVERGENT B2 ;  /* 0x0000000000027941 */ /* 0x000fea0003800200 */
.L_x_9252:
        /* <DEDUP_REMOVED lines=61> */
.L_x_9250:
[----:B------:R-:W-:Y:S05]  /*4f5f0*/  BSYNC.RECONVERGENT B1 ;  /* 0x0000000000017941 */ /* 0x000fea0003800200 */
.L_x_9249:
        /* <DEDUP_REMOVED lines=25> */
.L_x_9256:
        /* <DEDUP_REMOVED lines=13> */
.L_x_9258:
[----:B------:R-:W-:Y:S05]  /*4f860*/  BSYNC.RECONVERGENT B2 ;  /* 0x0000000000027941 */ /* 0x000fea0003800200 */
.L_x_9257:
        /* <DEDUP_REMOVED lines=61> */
.L_x_9255:
[----:B------:R-:W-:Y:S05]  /*4fc40*/  BSYNC.RECONVERGENT B1 ;  /* 0x0000000000017941 */ /* 0x000fea0003800200 */
.L_x_9254:
        /* <DEDUP_REMOVED lines=22> */
.L_x_9261:
        /* <DEDUP_REMOVED lines=13> */
.L_x_9263:
[----:B------:R-:W-:Y:S05]  /*4fe80*/  BSYNC.RECONVERGENT B2 ;  /* 0x0000000000027941 */ /* 0x000fea0003800200 */
.L_x_9262:
        /* <DEDUP_REMOVED lines=61> */
.L_x_9260:
[----:B------:R-:W-:Y:S05]  /*50260*/  BSYNC.RECONVERGENT B1 ;  /* 0x0000000000017941 */ /* 0x000fea0003800200 */
.L_x_9259:
        /* <DEDUP_REMOVED lines=26> */
.L_x_9266:
        /* <DEDUP_REMOVED lines=13> */
.L_x_9268:
[----:B------:R-:W-:Y:S05]  /*504e0*/  BSYNC.RECONVERGENT B2 ;  /* 0x0000000000027941 */ /* 0x000fea0003800200 */
.L_x_9267:
        /* <DEDUP_REMOVED lines=61> */
.L_x_9265:
[----:B------:R-:W-:Y:S05]  /*508c0*/  BSYNC.RECONVERGENT B1 ;  /* 0x0000000000017941 */ /* 0x000fea0003800200 */
.L_x_9264:
        /* <DEDUP_REMOVED lines=22> */
.L_x_9271:
        /* <DEDUP_REMOVED lines=13> */
.L_x_9273:
[----:B------:R-:W-:Y:S05]  /*50b00*/  BSYNC.RECONVERGENT B2 ;  /* 0x0000000000027941 */ /* 0x000fea0003800200 */
.L_x_9272:
        /* <DEDUP_REMOVED lines=61> */
.L_x_9270:
[----:B------:R-:W-:Y:S05]  /*50ee0*/  BSYNC.RECONVERGENT B1 ;  /* 0x0000000000017941 */ /* 0x000fea0003800200 */
.L_x_9269:
        /* <DEDUP_REMOVED lines=25> */
.L_x_9276:
        /* <DEDUP_REMOVED lines=13> */
.L_x_9278:
[----:B------:R-:W-:Y:S05]  /*51150*/  BSYNC.RECONVERGENT B2 ;  /* 0x0000000000027941 */ /* 0x000fea0003800200 */
.L_x_9277:
        /* <DEDUP_REMOVED lines=61> */
.L_x_9275:
[----:B------:R-:W-:Y:S05]  /*51530*/  BSYNC.RECONVERGENT B1 ;  /* 0x0000000000017941 */ /* 0x000fea0003800200 */
.L_x_9274:
        /* <DEDUP_REMOVED lines=22> */
.L_x_9281:
        /* <DEDUP_REMOVED lines=13> */
.L_x_9283:
[----:B------:R-:W-:Y:S05]  /*51770*/  BSYNC.RECONVERGENT B2 ;  /* 0x0000000000027941 */ /* 0x000fea0003800200 */
.L_x_9282:
        /* <DEDUP_REMOVED lines=61> */
.L_x_9280:
[----:B------:R-:W-:Y:S05]  /*51b50*/  BSYNC.RECONVERGENT B1 ;  /* 0x0000000000017941 */ /* 0x000fea0003800200 */
.L_x_9279:
        /* <DEDUP_REMOVED lines=26> */
.L_x_9286:
        /* <DEDUP_REMOVED lines=13> */
.L_x_9288:
[----:B------:R-:W-:Y:S05]  /*51dd0*/  BSYNC.RECONVERGENT B2 ;  /* 0x0000000000027941 */ /* 0x000fea0003800200 */
.L_x_9287:
        /* <DEDUP_REMOVED lines=61> */
.L_x_9285:
[----:B------:R-:W-:Y:S05]  /*521b0*/  BSYNC.RECONVERGENT B1 ;  /* 0x0000000000017941 */ /* 0x000fea0003800200 */
.L_x_9284:
        /* <DEDUP_REMOVED lines=20> */
.L_x_9291:
        /* <DEDUP_REMOVED lines=13> */
.L_x_9293:
[----:B------:R-:W-:Y:S05]  /*523d0*/  BSYNC.RECONVERGENT B2 ;  /* 0x0000000000027941 */ /* 0x000fea0003800200 */
.L_x_9292:
        /* <DEDUP_REMOVED lines=61> */
.L_x_9290:
[----:B------:R-:W-:Y:S05]  /*527b0*/  BSYNC.RECONVERGENT B1 ;  /* 0x0000000000017941 */ /* 0x000fea0003800200 */
.L_x_9289:
        /* <DEDUP_REMOVED lines=25> */
.L_x_9296:
        /* <DEDUP_REMOVED lines=13> */
.L_x_9298:
[----:B------:R-:W-:Y:S05]  /*52a20*/  BSYNC.RECONVERGENT B2 ;  /* 0x0000000000027941 */ /* 0x000fea0003800200 */
.L_x_9297:
        /* <DEDUP_REMOVED lines=61> */
.L_x_9295:
[----:B------:R-:W-:Y:S05]  /*52e00*/  BSYNC.RECONVERGENT B1 ;  /* 0x0000000000017941 */ /* 0x000fea0003800200 */
.L_x_9294:
        /* <DEDUP_REMOVED lines=20> */
.L_x_9301:
        /* <DEDUP_REMOVED lines=13> */
.L_x_9303:
[----:B------:R-:W-:Y:S05]  /*53020*/  BSYNC.RECONVERGENT B2 ;  /* 0x0000000000027941 */ /* 0x000fea0003800200 */
.L_x_9302:
        /* <DEDUP_REMOVED lines=61> */
.L_x_9300:
[----:B------:R-:W-:Y:S05]  /*53400*/  BSYNC.RECONVERGENT B1 ;  /* 0x0000000000017941 */ /* 0x000fea0003800200 */
.L_x_9299:
        /* <DEDUP_REMOVED lines=26> */
.L_x_9306:
        /* <DEDUP_REMOVED lines=13> */
.L_x_9308:
[----:B------:R-:W-:Y:S05]  /*53680*/  BSYNC.RECONVERGENT B2 ;  /* 0x0000000000027941 */ /* 0x000fea0003800200 */
.L_x_9307:
        /* <DEDUP_REMOVED lines=61> */
.L_x_9305:
[----:B------:R-:W-:Y:S05]  /*53a60*/  BSYNC.RECONVERGENT B1 ;  /* 0x0000000000017941 */ /* 0x000fea0003800200 */
.L_x_9304:
        /* <DEDUP_REMOVED lines=20> */
.L_x_9311:
        /* <DEDUP_REMOVED lines=13> */
.L_x_9313:
[----:B------:R-:W-:Y:S05]  /*53c80*/  BSYNC.RECONVERGENT B2 ;  /* 0x0000000000027941 */ /* 0x000fea0003800200 */
.L_x_9312:
        /* <DEDUP_REMOVED lines=61> */
.L_x_9310:
[----:B------:R-:W-:Y:S05]  /*54060*/  BSYNC.RECONVERGENT B1 ;  /* 0x0000000000017941 */ /* 0x000fea0003800200 */
.L_x_9309:
[----:B------:R-:W-:Y:S01]  /*54070*/  I2FP.F32.U32 R6, R6 ;  /* 0x0000000600067245 */ /* 0x000fe20000201000 */
[----:B------:R-:W-:Y:S01]  /*54080*/  HADD2.F32 R128, -RZ, R47.H0_H0 ;  /* 0x2000002fff807230 */ /* 0x000fe20000004100 */
[----:B------:R-:W-:Y:S01]  /*54090*/  BSSY.RECONVERGENT B1, `(.L_x_9314) ;  /* 0x0000063000017945 */ /* 0x000fe20003800200 */
[----:B0-----:R-:W-:Y:S01]  /*540a0*/  @P1 HADD2.F32 R199, -RZ, R43.H0_H0 ;  /* 0x2000002bffc71230 */ /* 0x001fe20000004100 */
        /* <DEDUP_REMOVED lines=22> */
.L_x_9316:
        /* <DEDUP_REMOVED lines=13> */
.L_x_9318:
[----:B------:R-:W-:Y:S05]  /*542e0*/  BSYNC.RECONVERGENT B2 ;  /* 0x0000000000027941 */ /* 0x000fea0003800200 */
.L_x_9317:
        /* <DEDUP_REMOVED lines=61> */
.L_x_9315:
[----:B------:R-:W-:Y:S05]  /*546c0*/  BSYNC.RECONVERGENT B1 ;  /* 0x0000000000017941 */ /* 0x000fea0003800200 */
.L_x_9314:
        /* <DEDUP_REMOVED lines=20> */
.L_x_9321:
        /* <DEDUP_REMOVED lines=15> */
.L_x_9323:
[----:B------:R-:W-:Y:S05]  /*54900*/  BSYNC.RECONVERGENT B2 ;  /* 0x0000000000027941 */ /* 0x000fea0003800200 */
.L_x_9322:
        /* <DEDUP_REMOVED lines=61> */
.L_x_9320:
[----:B------:R-:W-:Y:S05]  /*54ce0*/  BSYNC.RECONVERGENT B1 ;  /* 0x0000000000017941 */ /* 0x000fea0003800200 */
.L_x_9319:
        /* <DEDUP_REMOVED lines=18> */
.L_x_9243:
        /* <DEDUP_REMOVED lines=16> */
.L_x_9327:
        /* <DEDUP_REMOVED lines=13> */
.L_x_9329:
[----:B------:R-:W-:Y:S05]  /*54fe0*/  BSYNC.RECONVERGENT B2 ;  /* 0x0000000000027941 */ /* 0x000fea0003800200 */
.L_x_9328:
        /* <DEDUP_REMOVED lines=58> */
[----:B------:R-:W-:Y:S01]  /*55390*/  IMAD.MOV.U32 R139, RZ, RZ, RZ ;  /* 0x000000ffff8b7224 */ /* 0x000fe200078e00ff */
[----:B------:R-:W-:-:S07]  /*553a0*/  LOP3.LUT R7, R7, R200, R199, 0x96, !PT ;  /* 0x000000c807077212 */ /* 0x000fce00078e96c7 */
.L_x_9326:
[----:B------:R-:W-:Y:S05]  /*553b0*/  BSYNC.RECONVERGENT B1 ;  /* 0x0000000000017941 */ /* 0x000fea0003800200 */
.L_x_9325:
[----:B------:R-:W1:Y:S01]  /*553c0*/  LDC R207, c[0x0][0x408] ;  /* 0x00010200ffcf7b82 */ /* 0x000e620000000800 */
[----:B------:R-:W-:Y:S01]  /*553d0*/  HFMA2 R191, -RZ, RZ, 0.1171875, 0 ;  /* 0x2f800000ffbf7431 */ /* 0x000fe200000001ff */
[----:B------:R-:W-:Y:S01]  /*553e0*/  I2FP.F32.U32 R6, R29 ;  /* 0x0000001d00067245 */ /* 0x000fe20000201000 */
[----:B-----5:R-:W-:Y:S01]  /*553f0*/  HADD2.F32 R140, -RZ, R128.H0_H0 ;  /* 0x20000080ff8c7230 */ /* 0x020fe20000004100 */
[----:B------:R-:W-:Y:S01]  /*55400*/  LOP3.LUT R9, R9, 0xffffffef, RZ, 0xc0, !PT ;  /* 0xffffffef09097812 */ /* 0x000fe200078ec0ff */
[----:B------:R-:W-:Y:S03]  /*55410*/  BSSY.RECONVERGENT B1, `(.L_x_9330) ;  /* 0x0000062000017945 */ /* 0x000fe60003800200 */
[----:B------:R-:W2:Y:S01]  /*55420*/  LDC R206, c[0x0][0x404] ;  /* 0x00010100ffce7b82 */ /* 0x000ea20000000800 */
[----:B------:R-:W-:Y:S01]  /*55430*/  FFMA.FTZ R29, R6, R191, 1.1641532182693481445e-10 ;  /* 0x2f000000061d7423 */ /* 0x000fe200000100bf */
[----:B------:R-:W-:-:S02]  /*55440*/  @P1 HADD2.F32 R6, -RZ, R40.H0_H0 ;  /* 0x20000028ff061230 */ /* 0x000fc40000004100 */
[----:B-1----:R-:W-:Y:S02]  /*55450*/  FMUL.FTZ R140, R140, R207 ;  /* 0x000000cf8c8c7220 */ /* 0x002fe40000410000 */
[----:B--2---:R-:W-:-:S04]  /*55460*/  FSETP.GTU.FTZ.AND P2, PT, R29, R206, PT ;  /* 0x000000ce1d00720b */ /* 0x004fc80003f5c000 */
        /* <DEDUP_REMOVED lines=17> */
.L_x_9332:
        /* <DEDUP_REMOVED lines=13> */
.L_x_9334:
[----:B------:R-:W-:Y:S05]  /*55650*/  BSYNC.RECONVERGENT B2 ;  /* 0x0000000000027941 */ /* 0x000fea0003800200 */
.L_x_9333:
        /* <DEDUP_REMOVED lines=61> */
.L_x_9331:
[----:B------:R-:W-:Y:S05]  /*55a30*/  BSYNC.RECONVERGENT B1 ;  /* 0x0000000000017941 */ /* 0x000fea0003800200 */
.L_x_9330:
        /* <DEDUP_REMOVED lines=25> */
.L_x_9337:
        /* <DEDUP_REMOVED lines=13> */
.L_x_9339:
[----:B------:R-:W-:Y:S05]  /*55ca0*/  BSYNC.RECONVERGENT B2 ;  /* 0x0000000000027941 */ /* 0x000fea0003800200 */
.L_x_9338:
        /* <DEDUP_REMOVED lines=61> */
.L_x_9336:
[----:B------:R-:W-:Y:S05]  /*56080*/  BSYNC.RECONVERGENT B1 ;  /* 0x0000000000017941 */ /* 0x000fea0003800200 */
.L_x_9335:
        /* <DEDUP_REMOVED lines=25> */
.L_x_9342:
        /* <DEDUP_REMOVED lines=13> */
.L_x_9344:
[----:B------:R-:W-:Y:S05]  /*562f0*/  BSYNC.RECONVERGENT B2 ;  /* 0x0000000000027941 */ /* 0x000fea0003800200 */
.L_x_9343:
        /* <DEDUP_REMOVED lines=48> */
[----:B------:R-:W-:Y:S01]  /*56600*/  LOP3.LUT R200, R179, R200, R7, 0x96, !PT ;  /* 0x000000c8b3c87212 */ /* 0x000fe200078e9607 */
[----:B------:R-:W-:Y:S01]  /*56610*/  IMAD.MOV.U32 R179, RZ, RZ, RZ ;  /* 0x000000ffffb37224 */ /* 0x000fe200078e00ff */
        /* <DEDUP_REMOVED lines=11> */
.L_x_9341:
[----:B------:R-:W-:Y:S05]  /*566d0*/  BSYNC.RECONVERGENT B1 ;  /* 0x0000000000017941 */ /* 0x000fea0003800200 */
.L_x_9340:
        /* <DEDUP_REMOVED lines=25> */
.L_x_9347:
        /* <DEDUP_REMOVED lines=13> */
.L_x_9349:
[----:B------:R-:W-:Y:S05]  /*56940*/  BSYNC.RECONVERGENT B2 ;  /* 0x0000000000027941 */ /* 0x000fea0003800200 */
.L_x_9348:
        /* <DEDUP_REMOVED lines=61> */
.L_x_9346:
[----:B------:R-:W-:Y:S05]  /*56d20*/  BSYNC.RECONVERGENT B1 ;  /* 0x0000000000017941 */ /* 0x000fea0003800200 */
.L_x_9345:
        /* <DEDUP_REMOVED lines=23> */
.L_x_9352:
        /* <DEDUP_REMOVED lines=13> */
.L_x_9354:
[----:B------:R-:W-:Y:S05]  /*56f70*/  BSYNC.RECONVERGENT B2 ;  /* 0x0000000000027941 */ /* 0x000fea0003800200 */
.L_x_9353:
        /* <DEDUP_REMOVED lines=61> */
.L_x_9351:
[----:B------:R-:W-:Y:S05]  /*57350*/  BSYNC.RECONVERGENT B1 ;  /* 0x0000000000017941 */ /* 0x000fea0003800200 */
.L_x_9350:
[----:B------:R-:W-:Y:S01]  /*57360*/  I2FP.F32.U32 R6, R6 ;  /* 0x0000000600067245 */ /* 0x000fe20000201000 */
[----:B------:R-:W-:Y:S01]  /*57370*/  HADD2.F32 R130, -RZ, R130.H1_H1 ;  /* 0x30000082ff827230 */ /* 0x000fe20000004100 */
[----:B------:R-:W-:Y:S01]  /*57380*/  ISETP.NE.AND P4, PT, R128, 0x1, PT ;  /* 0x000000018000780c */ /* 0x000fe20003f85270 */
[----:B------:R-:W-:Y:S01]  /*57390*/  BSSY.RECONVERGENT B1, `(.L_x_9355) ;  /* 0x000005f000017945 */ /* 0x000fe20003800200 */
[----:B0-----:R-:W-:Y:S02]  /*573a0*/  HFMA2 R198, -RZ, RZ, 0, 1.1920928955078125e-07 ;  /* 0x00000002ffc67431 */ /* 0x001fe400000001ff */
        /* <DEDUP_REMOVED lines=18> */
.L_x_9357:
        /* <DEDUP_REMOVED lines=13> */
.L_x_9359:
[----:B------:R-:W-:Y:S05]  /*575a0*/  BSYNC.RECONVERGENT B2 ;  /* 0x0000000000027941 */ /* 0x000fea0003800200 */
.L_x_9358:
        /* <DEDUP_REMOVED lines=61> */
.L_x_9356:
[----:B------:R-:W-:Y:S05]  /*57980*/  BSYNC.RECONVERGENT B1 ;  /* 0x0000000000017941 */ /* 0x000fea0003800200 */
.L_x_9355:
        /* <DEDUP_REMOVED lines=23> */
.L_x_9362:
        /* <DEDUP_REMOVED lines=13> */
.L_x_9364:
[----:B------:R-:W-:Y:S05]  /*57bd0*/  BSYNC.RECONVERGENT B2 ;  /* 0x0000000000027941 */ /* 0x000fea0003800200 */
.L_x_9363:
        /* <DEDUP_REMOVED lines=61> */
.L_x_9361:
[----:B------:R-:W-:Y:S05]  /*57fb0*/  BSYNC.RECONVERGENT B1 ;  /* 0x0000000000017941 */ /* 0x000fea0003800200 */
.L_x_9360:
        /* <DEDUP_REMOVED lines=14> */
.L_x_9324:
        /* <DEDUP_REMOVED lines=43> */
.L_x_9365:
[----:B------:R-:W-:Y:S01]  /*58350*/  IMAD.MOV.U32 R194, RZ, RZ, R202 ;  /* 0x000000ffffc27224 */ /* 0x000fe200078e00ca */
[----:B------:R-:W-:-:S07]  /*58360*/  IADD3 R195, PT, PT, R195, 0x20, RZ ;  /* 0x00000020c3c37810 */ /* 0x000fce0007ffe0ff */
.L_x_9242:
[----:B------:R-:W-:Y:S05]  /*58370*/  BSYNC.RECONVERGENT B0 ;  /* 0x0000000000007941 */ /* 0x000fea0003800200 */
.L_x_9241:
        /* <DEDUP_REMOVED lines=35> */
.L_x_9371:
        /* <DEDUP_REMOVED lines=13> */
.L_x_9373:
[----:B------:R-:W-:Y:S05]  /*58680*/  BSYNC.RECONVERGENT B2 ;  /* 0x0000000000027941 */ /* 0x000fea0003800200 */
.L_x_9372:
        /* <DEDUP_REMOVED lines=60> */
.L_x_9370:
[----:B------:R-:W-:Y:S05]  /*58a50*/  BSYNC.RECONVERGENT B1 ;  /* 0x0000000000017941 */ /* 0x000fea0003800200 */
.L_x_9369:
        /* <DEDUP_REMOVED lines=25> */
.L_x_9376:
        /* <DEDUP_REMOVED lines=13> */
.L_x_9378:
[----:B------:R-:W-:Y:S05]  /*58cc0*/  BSYNC.RECONVERGENT B2 ;  /* 0x0000000000027941 */ /* 0x000fea0003800200 */
.L_x_9377:
        /* <DEDUP_REMOVED lines=61> */
.L_x_9375:
[----:B------:R-:W-:Y:S05]  /*590a0*/  BSYNC.RECONVERGENT B1 ;  /* 0x0000000000017941 */ /* 0x000fea0003800200 */
.L_x_9374:
        /* <DEDUP_REMOVED lines=25> */
.L_x_9381:
        /* <DEDUP_REMOVED lines=13> */
.L_x_9383:
[----:B------:R-:W-:Y:S05]  /*59310*/  BSYNC.RECONVERGENT B2 ;  /* 0x0000000000027941 */ /* 0x000fea0003800200 */
.L_x_9382:
        /* <DEDUP_REMOVED lines=61> */
.L_x_9380:
[----:B------:R-:W-:Y:S05]  /*596f0*/  BSYNC.RECONVERGENT B1 ;  /* 0x0000000000017941 */ /* 0x000fea0003800200 */
.L_x_9379:
        /* <DEDUP_REMOVED lines=22> */
.L_x_9386:
        /* <DEDUP_REMOVED lines=13> */
.L_x_9388:
[----:B------:R-:W-:Y:S05]  /*59930*/  BSYNC.RECONVERGENT B2 ;  /* 0x0000000000027941 */ /* 0x000fea0003800200 */
.L_x_9387:
        /* <DEDUP_REMOVED lines=61> */
.L_x_9385:
[----:B------:R-:W-:Y:S05]  /*59d10*/  BSYNC.RECONVERGENT B1 ;  /* 0x0000000000017941 */ /* 0x000fea0003800200 */
.L_x_9384:
        /* <DEDUP_REMOVED lines=26> */
.L_x_9391:
        /* <DEDUP_REMOVED lines=13> */
.L_x_9393:
[----:B------:R-:W-:Y:S05]  /*59f90*/  BSYNC.RECONVERGENT B2 ;  /* 0x0000000000027941 */ /* 0x000fea0003800200 */
.L_x_9392:
        /* <DEDUP_REMOVED lines=61> */
.L_x_9390:
[----:B------:R-:W-:Y:S05]  /*5a370*/  BSYNC.RECONVERGENT B1 ;  /* 0x0000000000017941 */ /* 0x000fea0003800200 */
.L_x_9389:
        /* <DEDUP_REMOVED lines=22> */
.L_x_9396:
        /* <DEDUP_REMOVED lines=13> */
.L_x_9398:
[----:B------:R-:W-:Y:S05]  /*5a5b0*/  BSYNC.RECONVERGENT B2 ;  /* 0x0000000000027941 */ /* 0x000fea0003800200 */
.L_x_9397:
        /* <DEDUP_REMOVED lines=61> */
.L_x_9395:
[----:B------:R-:W-:Y:S05]  /*5a990*/  BSYNC.RECONVERGENT B1 ;  /* 0x0000000000017941 */ /* 0x000fea0003800200 */
.L_x_9394:
        /* <DEDUP_REMOVED lines=25> */
.L_x_9401:
        /* <DEDUP_REMOVED lines=13> */
.L_x_9403:
[----:B------:R-:W-:Y:S05]  /*5ac00*/  BSYNC.RECONVERGENT B2 ;  /* 0x0000000000027941 */ /* 0x000fea0003800200 */
.L_x_9402:
        /* <DEDUP_REMOVED lines=61> */
.L_x_9400:
[----:B------:R-:W-:Y:S05]  /*5afe0*/  BSYNC.RECONVERGENT B1 ;  /* 0x0000000000017941 */ /* 0x000fea0003800200 */
.L_x_9399:
        /* <DEDUP_REMOVED lines=22> */
.L_x_9406:
        /* <DEDUP_REMOVED lines=13> */
.L_x_9408:
[----:B------:R-:W-:Y:S05]  /*5b220*/  BSYNC.RECONVERGENT B2 ;  /* 0x0000000000027941 */ /* 0x000fea0003800200 */
.L_x_9407:
        /* <DEDUP_REMOVED lines=61> */
.L_x_9405:
[----:B------:R-:W-:Y:S05]  /*5b600*/  BSYNC.RECONVERGENT B1 ;  /* 0x0000000000017941 */ /* 0x000fea0003800200 */
.L_x_9404:
        /* <DEDUP_REMOVED lines=26> */
.L_x_9411:
        /* <DEDUP_REMOVED lines=13> */
.L_x_9413:
[----:B------:R-:W-:Y:S05]  /*5b880*/  BSYNC.RECONVERGENT B2 ;  /* 0x0000000000027941 */ /* 0x000fea0003800200 */
.L_x_9412:
        /* <DEDUP_REMOVED lines=61> */
.L_x_9410:
[----:B------:R-:W-:Y:S05]  /*5bc60*/  BSYNC.RECONVERGENT B1 ;  /* 0x0000000000017941 */ /* 0x000fea0003800200 */
.L_x_9409:
        /* <DEDUP_REMOVED lines=20> */
.L_x_9416:
        /* <DEDUP_REMOVED lines=13> */
.L_x_9418:
[----:B------:R-:W-:Y:S05]  /*5be80*/  BSYNC.RECONVERGENT B2 ;  /* 0x0000000000027941 */ /* 0x000fea0003800200 */
.L_x_9417:
        /* <DEDUP_REMOVED lines=61> */
.L_x_9415:
[----:B------:R-:W-:Y:S05]  /*5c260*/  BSYNC.RECONVERGENT B1 ;  /* 0x0000000000017941 */ /* 0x000fea0003800200 */
.L_x_9414:
        /* <DEDUP_REMOVED lines=25> */
.L_x_9421:
        /* <DEDUP_REMOVED lines=13> */
.L_x_9423:
[----:B------:R-:W-:Y:S05]  /*5c4d0*/  BSYNC.RECONVERGENT B2 ;  /* 0x0000000000027941 */ /* 0x000fea0003800200 */
.L_x_9422:
        /* <DEDUP_REMOVED lines=61> */
.L_x_9420:
[----:B------:R-:W-:Y:S05]  /*5c8b0*/  BSYNC.RECONVERGENT B1 ;  /* 0x0000000000017941 */ /* 0x000fea0003800200 */
.L_x_9419:
        /* <DEDUP_REMOVED lines=20> */
.L_x_9426:
        /* <DEDUP_REMOVED lines=13> */
.L_x_9428:
[----:B------:R-:W-:Y:S05]  /*5cad0*/  BSYNC.RECONVERGENT B2 ;  /* 0x0000000000027941 */ /* 0x000fea0003800200 */
.L_x_9427:
        /* <DEDUP_REMOVED lines=61> */
.L_x_9425:
[----:B------:R-:W-:Y:S05]  /*5ceb0*/  BSYNC.RECONVERGENT B1 ;  /* 0x0000000000017941 */ /* 0x000fea0003800200 */
.L_x_9424:
        /* <DEDUP_REMOVED lines=26> */
.L_x_9431:
        /* <DEDUP_REMOVED lines=13> */
.L_x_9433:
[----:B------:R-:W-:Y:S05]  /*5d130*/  BSYNC.RECONVERGENT B2 ;  /* 0x0000000000027941 */ /* 0x000fea0003800200 */
.L_x_9432:
        /* <DEDUP_REMOVED lines=61> */
.L_x_9430:
[----:B------:R-:W-:Y:S05]  /*5d510*/  BSYNC.RECONVERGENT B1 ;  /* 0x0000000000017941 */ /* 0x000fea0003800200 */
.L_x_9429:
        /* <DEDUP_REMOVED lines=20> */
.L_x_9436:
        /* <DEDUP_REMOVED lines=13> */
.L_x_9438:
[----:B------:R-:W-:Y:S05]  /*5d730*/  BSYNC.RECONVERGENT B2 ;  /* 0x0000000000027941 */ /* 0x000fea0003800200 */
.L_x_9437:
        /* <DEDUP_REMOVED lines=61> */
.L_x_9435:
[----:B------:R-:W-:Y:S05]  /*5db10*/  BSYNC.RECONVERGENT B1 ;  /* 0x0000000000017941 */ /* 0x000fea0003800200 */
.L_x_9434:
        /* <DEDUP_REMOVED lines=26> */
.L_x_9441:
        /* <DEDUP_REMOVED lines=13> */
.L_x_9443:
[----:B------:R-:W-:Y:S05]  /*5dd90*/  BSYNC.RECONVERGENT B2 ;  /* 0x0000000000027941 */ /* 0x000fea0003800200 */
.L_x_9442:
        /* <DEDUP_REMOVED lines=61> */
.L_x_9440:
[----:B------:R-:W-:Y:S05]  /*5e170*/  BSYNC.RECONVERGENT B1 ;  /* 0x0000000000017941 */ /* 0x000fea0003800200 */
.L_x_9439:
        /* <DEDUP_REMOVED lines=20> */
.L_x_9446:
        /* <DEDUP_REMOVED lines=15> */
.L_x_9448:
[----:B------:R-:W-:Y:S05]  /*5e3b0*/  BSYNC.RECONVERGENT B2 ;  /* 0x0000000000027941 */ /* 0x000fea0003800200 */
.L_x_9447:
        /* <DEDUP_REMOVED lines=61> */
.L_x_9445:
[----:B------:R-:W-:Y:S05]  /*5e790*/  BSYNC.RECONVERGENT B1 ;  /* 0x0000000000017941 */ /* 0x000fea0003800200 */
.L_x_9444:
        /* <DEDUP_REMOVED lines=14> */
[----:B------:R-:W-:Y:S02]  /*5e880*/  MOV R194, R204 ;  /* 0x000000cc00c27202 */ /* 0x000fe40000000f00 */
[----:B------:R-:W-:Y:S02]  /*5e890*/  PRMT R128, R202, 0x5410, R203 ;  /* 0x00005410ca807816 */ /* 0x000fe400000000cb */
[----:B------:R-:W-:-:S04]  /*5e8a0*/  F2FP.F16.F32.PACK_AB R131, RZ, R192 ;  /* 0x000000c0ff83723e */ /* 0x000fc800000000ff */
[----:B------:R-:W-:Y:S01]  /*5e8b0*/  PRMT R131, R205, 0x5410, R131 ;  /* 0x00005410cd837816 */ /* 0x000fe20000000083 */
[----:B------:R-:W-:Y:S06]  /*5e8c0*/  BRA `(.L_x_9449) ;  /* 0x0000003000a87947 */ /* 0x000fec0003800000 */
.L_x_9368:
        /* <DEDUP_REMOVED lines=16> */
.L_x_9452:
        /* <DEDUP_REMOVED lines=13> */
.L_x_9454:
[----:B------:R-:W-:Y:S05]  /*5eaa0*/  BSYNC.RECONVERGENT B2 ;  /* 0x0000000000027941 */ /* 0x000fea0003800200 */
.L_x_9453:
[----:B------:R-:W-:Y:S01]  /*5eab0*/  IMAD.WIDE.U32 R6, R4, -0x326172a9, RZ ;  /* 0xcd9e8d5704067825 */ /* 0x000fe200078e00ff */
[----:B------:R-:W-:Y:S02]  /*5eac0*/  LOP3.LUT R198, R3, R201, R197, 0x96, !PT ;  /* 0x000000c903c67212 */ /* 0x000fe400078e96c5 */
[C---:B------:R-:W-:Y:S01]  /*5ead0*/  IADD3 R141, PT, PT, R197.reuse, -0x4498517b, RZ ;  /* 0xbb67ae85c58d7810 */ /* 0x040fe20007ffe0ff */
[----:B------:R-:W-:Y:S01]  /*5eae0*/  VIADD R161, R197, 0x76cf5d0a ;  /* 0x76cf5d0ac5a17836 */ /* 0x000fe20000000000 */
[----:B------:R-:W-:Y:S01]  /*5eaf0*/  LOP3.LUT R202, R5, R7, R196, 0x96, !PT ;  /* 0x0000000705ca7212 */ /* 0x000fe200078e96c4 */
[----:B------:R-:W-:Y:S01]  /*5eb00*/  IMAD.WIDE.U32 R198, R198, -0x326172a9, RZ ;  /* 0xcd9e8d57c6c67825 */ /* 0x000fe200078e00ff */
[----:B------:R-:W-:-:S03]  /*5eb10*/  MOV R30, R194 ;  /* 0x000000c2001e7202 */ /* 0x000fc60000000f00 */
[----:B------:R-:W-:Y:S02]  /*5eb20*/  VIADD R7, R196, 0x9e3779b9 ;  /* 0x9e3779b9c4077836 */ /* 0x000fe40000000000 */
[----:B------:R-:W-:-:S03]  /*5eb30*/  IMAD.WIDE.U32 R202, R202, -0x2daee0ad, RZ ;  /* 0xd2511f53caca7825 */ /* 0x000fc600078e00ff */
[----:B------:R-:W-:Y:S01]  /*5eb40*/  LOP3.LUT R7, R7, R6, R199, 0x96, !PT ;  /* 0x0000000607077212 */ /* 0x000fe200078e96c7 */
[----:B------:R-:W-:Y:S01]  /*5eb50*/  IMAD.MOV.U32 R142, RZ, RZ, RZ ;  /* 0x000000ffff8e7224 */ /* 0x000fe200078e00ff */
        /* <DEDUP_REMOVED lines=48> */
[----:B------:R-:W-:-:S07]  /*5ee60*/  LOP3.LUT R8, R141, R6, R207, 0x96, !PT ;  /* 0x000000068d087212 */ /* 0x000fce00078e96cf */
.L_x_9451:
[----:B------:R-:W-:Y:S05]  /*5ee70*/  BSYNC.RECONVERGENT B1 ;  /* 0x0000000000017941 */ /* 0x000fea0003800200 */
.L_x_9450:
[----:B------:R-:W1:Y:S01]  /*5ee80*/  LDC R192, c[0x0][0x408] ;  /* 0x00010200ffc07b82 */ /* 0x000e620000000800 */
[----:B------:R-:W-:Y:S01]  /*5ee90*/  HFMA2 R207, -RZ, RZ, 0.1171875, 0 ;  /* 0x2f800000ffcf7431 */ /* 0x000fe200000001ff */
[----:B------:R-:W-:Y:S01]  /*5eea0*/  I2FP.F32.U32 R6, R30 ;  /* 0x0000001e00067245 */ /* 0x000fe20000201000 */
[----:B-----5:R-:W-:Y:S01]  /*5eeb0*/  HADD2.F32 R161, -RZ, R128.H0_H0 ;  /* 0x20000080ffa17230 */ /* 0x020fe20000004100 */
[----:B------:R-:W-:Y:S01]  /*5eec0*/  LOP3.LUT R9, R9, 0xffffffef, RZ, 0xc0, !PT ;  /* 0xffffffef09097812 */ /* 0x000fe200078ec0ff */
[----:B------:R-:W-:Y:S01]  /*5eed0*/  @P1 HADD2.F32 R181, -RZ, R40.H0_H0 ;  /* 0x20000028ffb51230 */ /* 0x000fe20000004100 */
[----:B------:R-:W-:Y:S01]  /*5eee0*/  BSSY.RECONVERGENT B1, `(.L_x_9455) ;  /* 0x0000061000017945 */ /* 0x000fe20003800200 */
[----:B------:R-:W-:Y:S01]  /*5eef0*/  IMAD.MOV.U32 R162, RZ, RZ, 0x2 ;  /* 0x00000002ffa27424 */ /* 0x000fe200078e00ff */
[----:B------:R-:W2:Y:S01]  /*5ef00*/  LDC R194, c[0x0][0x404] ;  /* 0x00010100ffc27b82 */ /* 0x000ea20000000800 */
[----:B------:R-:W-:Y:S01]  /*5ef10*/  FFMA.FTZ R141, R6, R207, 1.1641532182693481445e-10 ;  /* 0x2f000000068d7423 */ /* 0x000fe200000100cf */
[----:B------:R-:W-:Y:S01]  /*5ef20*/  MOV R6, R2 ;  /* 0x0000000200067202 */ /* 0x000fe20000000f00 */
[----:B-1----:R-:W-:-:S03]  /*5ef30*/  FMUL.FTZ R161, R161, R192 ;  /* 0x000000c0a1a17220 */ /* 0x002fc60000410000 */
[----:B--2---:R-:W-:-:S04]  /*5ef40*/  FSETP.GTU.FTZ.AND P2, PT, R141, R194, PT ;  /* 0x000000c28d00720b */ /* 0x004fc80003f5c000 */
        /* <DEDUP_REMOVED lines=15> */
.L_x_9457:
        /* <DEDUP_REMOVED lines=13> */
.L_x_9459:
[----:B------:R-:W-:Y:S05]  /*5f110*/  BSYNC.RECONVERGENT B2 ;  /* 0x0000000000027941 */ /* 0x000fea0003800200 */
.L_x_9458:
        /* <DEDUP_REMOVED lines=61> */
.L_x_9456:
[----:B------:R-:W-:Y:S05]  /*5f4f0*/  BSYNC.RECONVERGENT B1 ;  /* 0x0000000000017941 */ /* 0x000fea0003800200 */
.L_x_9455:
        /* <DEDUP_REMOVED lines=25> */
.L_x_9462:
        /* <DEDUP_REMOVED lines=13> */
.L_x_9464:
[----:B------:R-:W-:Y:S05]  /*5f760*/  BSYNC.RECONVERGENT B2 ;  /* 0x0000000000027941 */ /* 0x000fea0003800200 */
.L_x_9463:
        /* <DEDUP_REMOVED lines=61> */
.L_x_9461:
[----:B------:R-:W-:Y:S05]  /*5fb40*/  BSYNC.RECONVERGENT B1 ;  /* 0x0000000000017941 */ /* 0x000fea0003800200 */
.L_x_9460:
[----:B------:R-:W-:Y:S01]  /*5fb50*/  I2FP.F32.U32 R6, R6 ;  /* 0x0000000600067245 */ /* 0x000fe20000201000 */
[----:B------:R-:W-:Y:S01]  /*5fb60*/  HADD2.F32 R181, -RZ, R129.H0_H0 ;  /* 0x20000081ffb57230 */ /* 0x000fe20000004100 */
[----:B------:R-:W-:Y:S01]  /*5fb70*/  LOP3.LUT R9, R9, 0xfffffffb, RZ, 0xc0, !PT ;  /* 0xfffffffb09097812 */ /* 0x000fe200078ec0ff */
[----:B0-----:R-:W-:Y:S01]  /*5fb80*/  @P1 HADD2.F32 R199, -RZ, R41.H0_H0 ;  /* 0x20000029ffc71230 */ /* 0x001fe20000004100 */
        /* <DEDUP_REMOVED lines=21> */
.L_x_9467:
        /* <DEDUP_REMOVED lines=13> */
.L_x_9469:
[----:B------:R-:W-:Y:S05]  /*5fdb0*/  BSYNC.RECONVERGENT B2 ;  /* 0x0000000000027941 */ /* 0x000fea0003800200 */
.L_x_9468:
        /* <DEDUP_REMOVED lines=61> */
.L_x_9466:
[----:B------:R-:W-:Y:S05]  /*60190*/  BSYNC.RECONVERGENT B1 ;  /* 0x0000000000017941 */ /* 0x000fea0003800200 */
.L_x_9465:
        /* <DEDUP_REMOVED lines=25> */
.L_x_9472:
        /* <DEDUP_REMOVED lines=13> */
.L_x_9474:
[----:B------:R-:W-:Y:S05]  /*60400*/  BSYNC.RECONVERGENT B2 ;  /* 0x0000000000027941 */ /* 0x000fea0003800200 */
.L_x_9473:
        /* <DEDUP_REMOVED lines=61> */
.L_x_9471:
[----:B------:R-:W-:Y:S05]  /*607e0*/  BSYNC.RECONVERGENT B1 ;  /* 0x0000000000017941 */ /* 0x000fea0003800200 */
.L_x_9470:
[----:B------:R-:W-:Y:S01]  /*607f0*/  I2FP.F32.U32 R6, R6 ;  /* 0x0000000600067245 */ /* 0x000fe20000201000 */
[----:B------:R-:W-:Y:S01]  /*60800*/  HADD2.F32 R181, -RZ, R130.H0_H0 ;  /* 0x20000082ffb57230 */ /* 0x000fe20000004100 */
[----:B------:R-:W-:Y:S01]  /*60810*/  ISETP.NE.AND P3, PT, R128, 0x1, PT ;  /* 0x000000018000780c */ /* 0x000fe20003f65270 */
        /* <DEDUP_REMOVED lines=20> */
.L_x_9477:
        /* <DEDUP_REMOVED lines=13> */
.L_x_9479:
[----:B------:R-:W-:Y:S05]  /*60a30*/  BSYNC.RECONVERGENT B2 ;  /* 0x0000000000027941 */ /* 0x000fea0003800200 */
.L_x_9478:
        /* <DEDUP_REMOVED lines=61> */
.L_x_9476:
[----:B------:R-:W-:Y:S05]  /*60e10*/  BSYNC.RECONVERGENT B1 ;  /* 0x0000000000017941 */ /* 0x000fea0003800200 */
.L_x_9475:
        /* <DEDUP_REMOVED lines=23> */
.L_x_9482:
        /* <DEDUP_REMOVED lines=13> */
.L_x_9484:
[----:B------:R-:W-:Y:S05]  /*61060*/  BSYNC.RECONVERGENT B2 ;  /* 0x0000000000027941 */ /* 0x000fea0003800200 */
.L_x_9483:
        /* <DEDUP_REMOVED lines=61> */
.L_x_9481:
[----:B------:R-:W-:Y:S05]  /*61440*/  BSYNC.RECONVERGENT B1 ;  /* 0x0000000000017941 */ /* 0x000fea0003800200 */
.L_x_9480:
        /* <DEDUP_REMOVED lines=23> */
.L_x_9487:
        /* <DEDUP_REMOVED lines=13> */
.L_x_9489:
[----:B------:R-:W-:Y:S05]  /*61690*/  BSYNC.RECONVERGENT B2 ;  /* 0x0000000000027941 */ /* 0x000fea0003800200 */
.L_x_9488:
        /* <DEDUP_REMOVED lines=61> */
.L_x_9486:
[----:B------:R-:W-:Y:S05]  /*61a70*/  BSYNC.RECONVERGENT B1 ;  /* 0x0000000000017941 */ /* 0x000fea0003800200 */
.L_x_9485:
[----:B------:R-:W-:Y:S01]  /*61a80*/  I2FP.F32.U32 R128, R129 ;  /* 0x0000008100807245 */ /* 0x000fe20000201000 */
[----:B------:R-:W-:Y:S01]  /*61a90*/  HADD2.F32 R131, -RZ, R131.H1_H1 ;  /* 0x30000083ff837230 */ /* 0x000fe20000004100 */
[----:B------:R-:W-:Y:S01]  /*61aa0*/  PRMT R130, R208, 0x5410, R130 ;  /* 0x00005410d0827816 */ /* 0x000fe20000000082 */
[----:B------:R-:W-:Y:S02]  /*61ab0*/  @P1 HADD2.F32 R129, -RZ, R43.H1_H1 ;  /* 0x3000002bff811230 */ /* 0x000fe40000004100 */
[----:B------:R-:W-:Y:S01]  /*61ac0*/  FFMA.FTZ R207, R128, R207, 1.1641532182693481445e-10 ;  /* 0x2f00000080cf7423 */ /* 0x000fe200000100cf */
[----:B------:R-:W-:Y:S01]  /*61ad0*/  FMUL.FTZ R131, R131, R192 ;  /* 0x000000c083837220 */ /* 0x000fe20000410000 */
[----:B------:R-:W-:-:S03]  /*61ae0*/  PRMT R128, R202, 0x5410, R203 ;  /* 0x00005410ca807816 */ /* 0x000fc600000000cb */
[----:B------:R-:W-:Y:S02]  /*61af0*/  FSETP.GTU.FTZ.AND P5, PT, R207, R194, PT ;  /* 0x000000c2cf00720b */ /* 0x000fe40003fbc000 */
[----:B------:R-:W-:Y:S02]  /*61b00*/  MOV R194, R206 ;  /* 0x000000ce00c27202 */ /* 0x000fe40000000f00 */
[----:B------:R-:W-:Y:S02]  /*61b10*/  FSEL R192, R131, RZ, !P5 ;  /* 0x000000ff83c07208 */ /* 0x000fe40006800000 */
[----:B------:R-:W-:-:S03]  /*61b20*/  PLOP3.LUT P5, PT, P5, PT, PT, 0x8, 0x80 ;  /* 0x000000000080781c */ /* 0x000fc60002fae170 */
[----:B------:R-:W-:Y:S01]  /*61b30*/  @P1 FADD.FTZ R192, R129, R192 ;  /* 0x000000c081c01221 */ /* 0x000fe20000010000 */
[----:B------:R-:W-:-:S04]  /*61b40*/  PRMT R129, R204, 0x5410, R205 ;  /* 0x00005410cc817816 */ /* 0x000fc800000000cd */
[----:B------:R-:W-:-:S04]  /*61b50*/  F2FP.F16.F32.PACK_AB R131, RZ, R192 ;  /* 0x000000c0ff83723e */ /* 0x000fc800000000ff */
[----:B------:R-:W-:-:S07]  /*61b60*/  PRMT R131, R209, 0x5410, R131 ;  /* 0x00005410d1837816 */ /* 0x000fce0000000083 */
.L_x_9449:
        /* <DEDUP_REMOVED lines=23> */
[----:B--2---:R-:W-:Y:S01]  /*61ce0*/  IMAD.U32 R131, R20, 0x10000, RZ ;  /* 0x0001000014837824 */ /* 0x004fe200078e00ff */
        /* <DEDUP_REMOVED lines=19> */
.L_x_9367:
[----:B------:R-:W-:Y:S05]  /*61e20*/  BSYNC.RECONVERGENT B0 ;  /* 0x0000000000007941 */ /* 0x000fea0003800200 */
.L_x_9366:
        /* <DEDUP_REMOVED lines=113> */
[----:B0-----:R-:W-:Y:S02]  /*62540*/  FADD.FTZ R200, R198, R195 ;  /* 0x000000c3c6c87221 */ /* 0x001fe40000010000 */
[----:B------:R-:W0:Y:S03]  /*62550*/  LDC R195, c[0x0][0x400] ;  /* 0x00010000ffc37b82 */ /* 0x000e260000000800 */
[----:B------:R-:W1:Y:S02]  /*62560*/  SHFL.BFLY PT, R199, R200, 0x10, 0x1f ;  /* 0x0e001f00c8c77f89 */ /* 0x000e6400000e0000 */
[----:B-1----:R-:W-:-:S04]  /*62570*/  FADD.FTZ R128, R200, R199 ;  /* 0x000000c7c8807221 */ /* 0x002fc80000010000 */
[----:B0-----:R-:W-:-:S04]  /*62580*/  FMUL.FTZ R199, R128, R195 ;  /* 0x000000c380c77220 */ /* 0x001fc80000410000 */
        /* <DEDUP_REMOVED lines=36> */
[----:B------:R-:W-:Y:S02]  /*627d0*/  LOP3.LUT P4, RZ, R9, 0x1, RZ, 0xc0, !PT ;  /* 0x0000000109ff7812 */ /* 0x000fe4000788c0ff */
        /* <DEDUP_REMOVED lines=136> */
.L_x_9523:
[----:B------:R-:W-:Y:S01]  /*63060*/  LOP3.LUT P1, RZ, R201, 0x1f, RZ, 0xc0, !PT ;  /* 0x0000001fc9ff7812 */ /* 0x000fe2000782c0ff */
[C---:B------:R-:W-:Y:S01]  /*63070*/  FMUL.FTZ R128, R199.reuse, R199 ;  /* 0x000000c7c7807220 */ /* 0x040fe20000410000 */
[----:B------:R-:W-:Y:S01]  /*63080*/  ISETP.NE.AND P0, PT, RZ, UR10, PT ;  /* 0x0000000aff007c0c */ /* 0x000fe2000bf05270 */
[----:B01----:R-:W-:Y:S01]  /*63090*/  FADD.FTZ R198, R198, R203 ;  /* 0x000000cbc6c67221 */ /* 0x003fe20000010000 */
[----:B------:R-:W-:Y:S02]  /*630a0*/  BSSY.RECONVERGENT B0, `(.L_x_9491) ;  /* 0x000003d000007945 */ /* 0x000fe40003800200 */
[----:B------:R-:W-:Y:S01]  /*630b0*/  FSEL R200, R128, RZ, P0 ;  /* 0x000000ff80c87208 */ /* 0x000fe20000000000 */
[----:B------:R-:W-:Y:S01]  /*630c0*/  FFMA.FTZ R195, R198, R195, UR11 ;  /* 0x0000000bc6c37e23 */ /* 0x000fe200080100c3 */
[----:B------:R-:W-:-:S03]  /*630d0*/  FSEL R201, R199, RZ, !P0 ;  /* 0x000000ffc7c97208 */ /* 0x000fc60004000000 */
[----:B------:R-:W-:Y:S02]  /*630e0*/  FADD.FTZ R195, R195, R200 ;  /* 0x000000c8c3c37221 */ /* 0x000fe40000010000 */
[----:B------:R-:W0:Y:S04]  /*630f0*/  @!P1 LDC.64 R130, c[0x0][0x3c0] ;  /* 0x0000f000ff829b82 */ /* 0x000e280000000a00 */
[----:B------:R-:W1:Y:S04]  /*63100*/  MUFU.RSQ R195, R195 ;  /* 0x000000c300c37308 */ /* 0x000e680000001400 */
[----:B------:R-:W2:Y:S01]  /*63110*/  @!P1 LDC.64 R128, c[0x0][0x3c8] ;  /* 0x0000f200ff809b82 */ /* 0x000ea20000000a00 */
[----:B0-----:R-:W-:-:S05]  /*63120*/  @!P1 IMAD.WIDE R130, R11, 0x4, R130 ;  /* 0x000000040b829825 */ /* 0x001fca00078e0282 */
[----:B------:R0:W-:Y:S01]  /*63130*/  @!P1 STG.E desc[UR6][R130.64], R199 ;  /* 0x000000c782009986 */ /* 0x0001e2000c101906 */
[----:B--2---:R-:W-:-:S05]  /*63140*/  @!P1 IMAD.WIDE R128, R11, 0x4, R128 ;  /* 0x000000040b809825 */ /* 0x004fca00078e0280 */
[----:B-1----:R0:W-:Y:S01]  /*63150*/  @!P1 STG.E desc[UR6][R128.64], R195 ;  /* 0x000000c380009986 */ /* 0x0021e2000c101906 */
[----:B------:R-:W-:Y:S05]  /*63160*/  @!P5 BRA `(.L_x_9492) ;  /* 0x0000000000c0d947 */ /* 0x000fea0003800000 */
[--C-:B------:R-:W-:Y:S01]  /*63170*/  FADD.FTZ R198, R144, -R201.reuse ;  /* 0x800000c990c67221 */ /* 0x100fe20000010000 */
[--C-:B0-----:R-:W-:Y:S01]  /*63180*/  FADD.FTZ R130, R136, -R201.reuse ;  /* 0x800000c988827221 */ /* 0x101fe20000010000 */
[----:B-----5:R-:W-:Y:S02]  /*63190*/  HADD2.F32 R199, -RZ, R109.H0_H0 ;  /* 0x2000006dffc77230 */ /* 0x020fe40000004100 */
[----:B------:R-:W-:Y:S01]  /*631a0*/  FADD.FTZ R200, R164, -R201 ;  /* 0x800000c9a4c87221 */ /* 0x000fe20000010000 */
[----:B------:R-:W-:Y:S02]  /*631b0*/  HADD2.F32 R203, -RZ, R105.H0_H0 ;  /* 0x20000069ffcb7230 */ /* 0x000fe40000004100 */
[C---:B------:R-:W-:Y:S01]  /*631c0*/  FMUL.FTZ R198, R195.reuse, R198 ;  /* 0x000000c6c3c67220 */ /* 0x040fe20000410000 */
[----:B------:R-:W-:Y:S02]  /*631d0*/  HADD2.F32 R205, -RZ, R110.H0_H0 ;  /* 0x2000006effcd7230 */ /* 0x000fe40000004100 */
[----:B------:R-:W-:Y:S01]  /*631e0*/  FMUL.FTZ R130, R195, R130 ;  /* 0x00000082c3827220 */ /* 0x000fe20000410000 */
[----:B------:R-:W-:-:S02]  /*631f0*/  HADD2.F32 R207, -RZ, R106.H0_H0 ;  /* 0x2000006affcf7230 */ /* 0x000fc40000004100 */
[----:B------:R-:W-:Y:S01]  /*63200*/  FMUL.FTZ R202, R195, R200 ;  /* 0x000000c8c3ca7220 */ /* 0x000fe20000410000 */
[----:B------:R-:W-:Y:S02]  /*63210*/  HADD2.F32 R209, -RZ, R111.H0_H0 ;  /* 0x2000006fffd17230 */ /* 0x000fe40000004100 */
[----:B------:R-:W-:Y:S01]  /*63220*/  FFMA.FTZ R200, R130, R199, R203 ;  /* 0x000000c782c87223 */ /* 0x000fe200000100cb */
[----:B------:R-:W-:Y:S02]  /*63230*/  HADD2.F32 R211, -RZ, R107.H0_H0 ;  /* 0x2000006bffd37230 */ /* 0x000fe40000004100 */
[----:B------:R-:W-:Y:S01]  /*63240*/  FFMA.FTZ R207, R198, R205, R207 ;  /* 0x000000cdc6cf7223 */ /* 0x000fe200000100cf */
[----:B------:R-:W-:Y:S01]  /*63250*/  FADD.FTZ R128, R0, -R201 ;  /* 0x800000c900807221 */ /* 0x000fe20000010000 */
[----:B------:R-:W0:Y:S01]  /*63260*/  LDC.64 R198, c[0x0][0x428] ;  /* 0x00010a00ffc67b82 */ /* 0x000e220000000a00 */
[----:B------:R-:W-:Y:S02]  /*63270*/  HADD2.F32 R129, -RZ, R108.H0_H0 ;  /* 0x2000006cff817230 */ /* 0x000fe40000004100 */
[----:B------:R-:W-:Y:S01]  /*63280*/  FFMA.FTZ R206, R202, R209, R211 ;  /* 0x000000d1cace7223 */ /* 0x000fe200000100d3 */
[----:B------:R-:W-:-:S02]  /*63290*/  HADD2.F32 R131, -RZ, R104.H0_H0 ;  /* 0x20000068ff837230 */ /* 0x000fc40000004100 */
[----:B------:R-:W-:Y:S01]  /*632a0*/  FMUL.FTZ R128, R195, R128 ;  /* 0x00000080c3807220 */ /* 0x000fe20000410000 */
[--C-:B------:R-:W-:Y:S01]  /*632b0*/  FADD.FTZ R202, R143, -R201.reuse ;  /* 0x800000c98fca7221 */ /* 0x100fe20000010000 */
[--C-:B------:R-:W-:Y:S01]  /*632c0*/  FADD.FTZ R130, R137, -R201.reuse ;  /* 0x800000c989827221 */ /* 0x100fe20000010000 */
[--C-:B------:R-:W-:Y:S01]  /*632d0*/  FADD.FTZ R204, R163, -R201.reuse ;  /* 0x800000c9a3cc7221 */ /* 0x100fe20000010000 */
[----:B------:R-:W-:Y:S01]  /*632e0*/  FADD.FTZ R208, R183, -R201 ;  /* 0x800000c9b7d07221 */ /* 0x000fe20000010000 */
[----:B------:R-:W-:Y:S01]  /*632f0*/  FFMA.FTZ R128, R128, R129, R131 ;  /* 0x0000008180807223 */ /* 0x000fe20000010083 */
[----:B------:R-:W-:Y:S02]  /*63300*/  HADD2.F32 R203, -RZ, R109.H1_H1 ;  /* 0x3000006dffcb7230 */ /* 0x000fe40000004100 */
[C---:B------:R-:W-:Y:S01]  /*63310*/  FMUL.FTZ R202, R195.reuse, R202 ;  /* 0x000000cac3ca7220 */ /* 0x040fe20000410000 */
[----:B------:R-:W-:Y:S02]  /*63320*/  HADD2.F32 R205, -RZ, R105.H1_H1 ;  /* 0x30000069ffcd7230 */ /* 0x000fe40000004100 */
[----:B------:R-:W-:Y:S01]  /*63330*/  FMUL.FTZ R208, R195, R208 ;  /* 0x000000d0c3d07220 */ /* 0x000fe20000410000 */
[----:B------:R-:W-:-:S02]  /*63340*/  HADD2.F32 R129, -RZ, R108.H1_H1 ;  /* 0x3000006cff817230 */ /* 0x000fc40000004100 */
[C---:B------:R-:W-:Y:S01]  /*63350*/  FMUL.FTZ R204, R195.reuse, R204 ;  /* 0x000000ccc3cc7220 */ /* 0x040fe20000410000 */
[----:B------:R-:W-:Y:S02]  /*63360*/  HADD2.F32 R131, -RZ, R104.H1_H1 ;  /* 0x30000068ff837230 */ /* 0x000fe40000004100 */
[----:B------:R-:W-:Y:S01]  /*63370*/  FMUL.FTZ R130, R195, R130 ;  /* 0x00000082c3827220 */ /* 0x000fe20000410000 */
[----:B------:R-:W-:Y:S02]  /*63380*/  HADD2.F32 R209, -RZ, R110.H1_H1 ;  /* 0x3000006effd17230 */ /* 0x000fe40000004100 */
[----:B------:R-:W-:Y:S01]  /*63390*/  FFMA.FTZ R205, R202, R203, R205 ;  /* 0x000000cbcacd7223 */ /* 0x000fe200000100cd */
[----:B------:R-:W-:Y:S02]  /*633a0*/  HADD2.F32 R211, -RZ, R106.H1_H1 ;  /* 0x3000006affd37230 */ /* 0x000fe40000004100 */
[----:B------:R-:W-:Y:S01]  /*633b0*/  FFMA.FTZ R203, R130, R129, R131 ;  /* 0x0000008182cb7223 */ /* 0x000fe20000010083 */
[----:B------:R-:W-:-:S02]  /*633c0*/  HADD2.F32 R213, -RZ, R111.H1_H1 ;  /* 0x3000006fffd57230 */ /* 0x000fc40000004100 */
[----:B------:R-:W-:Y:S02]  /*633d0*/  HADD2.F32 R215, -RZ, R107.H1_H1 ;  /* 0x3000006bffd77230 */ /* 0x000fe40000004100 */
[----:B------:R-:W-:Y:S01]  /*633e0*/  FFMA.FTZ R204, R204, R209, R211 ;  /* 0x000000d1cccc7223 */ /* 0x000fe200000100d3 */
[----:B------:R-:W-:Y:S01]  /*633f0*/  F2FP.F16.F32.PACK_AB R129, R205, R200 ;  /* 0x000000c8cd81723e */ /* 0x000fe200000000ff */
[----:B0-----:R-:W-:Y:S01]  /*63400*/  IMAD.WIDE.U32 R198, R193, 0x10, R198 ;  /* 0x00000010c1c67825 */ /* 0x001fe200078e00c6 */
[----:B------:R-:W-:-:S03]  /*63410*/  F2FP.F16.F32.PACK_AB R128, R203, R128 ;  /* 0x00000080cb80723e */ /* 0x000fc600000000ff */
[----:B------:R-:W-:Y:S01]  /*63420*/  FFMA.FTZ R213, R208, R213, R215 ;  /* 0x000000d5d0d57223 */ /* 0x000fe200000100d7 */
[----:B------:R-:W-:Y:S02]  /*63430*/  F2FP.F16.F32.PACK_AB R130, R204, R207 ;  /* 0x000000cfcc82723e */ /* 0x000fe400000000ff */
[----:B------:R-:W-:Y:S02]  /*63440*/  IADD3 R193, PT, PT, R193, 0x20, RZ ;  /* 0x00000020c1c17810 */ /* 0x000fe40007ffe0ff */
[----:B------:R-:W-:-:S05]  /*63450*/  F2FP.F16.F32.PACK_AB R131, R213, R206 ;  /* 0x000000ced583723e */ /* 0x000fca00000000ff */
[----:B------:R1:W-:Y:S02]  /*63460*/  STG.E.128 desc[UR6][R198.64], R128 ;  /* 0x00000080c6007986 */ /* 0x0003e4000c101d06 */
.L_x_9492:
[----:B------:R-:W-:Y:S05]  /*63470*/  BSYNC.RECONVERGENT B0 ;  /* 0x0000000000007941 */ /* 0x000fea0003800200 */
.L_x_9491:
[----:B------:R-:W-:Y:S01]  /*63480*/  LOP3.LUT P0, RZ, R9, 0x2000, RZ, 0xc0, !PT ;  /* 0x0000200009ff7812 */ /* 0x000fe2000780c0ff */
[----:B------:R-:W-:-:S12]  /*63490*/  BSSY.RECONVERGENT B0, `(.L_x_9493) ;  /* 0x0000032000007945 */ /* 0x000fd80003800200 */
[----:B------:R-:W-:Y:S05]  /*634a0*/  @!P0 BRA `(.L_x_9494) ;  /* 0x0000000000c08947 */ /* 0x000fea0003800000 */
[--C-:B-1----:R-:W-:Y:S01]  /*634b0*/  FADD.FTZ R198, R146, -R201.reuse ;  /* 0x800000c992c67221 */ /* 0x102fe20000010000 */
        /* <DEDUP_REMOVED lines=43> */
[----:B------:R-:W-:Y:S01]  /*63770*/  F2FP.F16.F32.PACK_AB R130, R204, R207 ;  /* 0x000000cfcc82723e */ /* 0x000fe200000000ff */
[----:B------:R-:W-:-:S03]  /*63780*/  VIADD R193, R193, 0x20 ;  /* 0x00000020c1c17836 */ /* 0x000fc60000000000 */
[----:B------:R-:W-:-:S05]  /*63790*/  F2FP.F16.F32.PACK_AB R131, R213, R206 ;  /* 0x000000ced583723e */ /* 0x000fca00000000ff */
[----:B------:R2:W-:Y:S02]  /*637a0*/  STG.E.128 desc[UR6][R198.64], R128 ;  /* 0x00000080c6007986 */ /* 0x0005e4000c101d06 */
.L_x_9494:
[----:B------:R-:W-:Y:S05]  /*637b0*/  BSYNC.RECONVERGENT B0 ;  /* 0x0000000000007941 */ /* 0x000fea0003800200 */
.L_x_9493:
[----:B------:R-:W-:Y:S01]  /*637c0*/  LOP3.LUT P0, RZ, R9, 0x1000, RZ, 0xc0, !PT ;  /* 0x0000100009ff7812 */ /* 0x000fe2000780c0ff */
[----:B------:R-:W-:-:S12]  /*637d0*/  BSSY.RECONVERGENT B0, `(.L_x_9495) ;  /* 0x0000032000007945 */ /* 0x000fd80003800200 */
[----:B------:R-:W-:Y:S05]  /*637e0*/  @!P0 BRA `(.L_x_9496) ;  /* 0x0000000000c08947 */ /* 0x000fea0003800000 */
[--C-:B-12---:R-:W-:Y:S01]  /*637f0*/  FADD.FTZ R198, R148, -R201.reuse ;  /* 0x800000c994c67221 */ /* 0x106fe20000010000 */
        /* <DEDUP_REMOVED lines=47> */
.L_x_9496:
[----:B------:R-:W-:Y:S05]  /*63af0*/  BSYNC.RECONVERGENT B0 ;  /* 0x0000000000007941 */ /* 0x000fea0003800200 */
.L_x_9495:
[----:B------:R-:W-:Y:S01]  /*63b00*/  LOP3.LUT P0, RZ, R9, 0x800, RZ, 0xc0, !PT ;  /* 0x0000080009ff7812 */ /* 0x000fe2000780c0ff */
[----:B------:R-:W-:-:S12]  /*63b10*/  BSSY.RECONVERGENT B0, `(.L_x_9497) ;  /* 0x0000032000007945 */ /* 0x000fd80003800200 */
[----:B------:R-:W-:Y:S05]  /*63b20*/  @!P0 BRA `(.L_x_9498) ;  /* 0x0000000000c08947 */ /* 0x000fea0003800000 */
[--C-:B-123--:R-:W-:Y:S01]  /*63b30*/  FADD.FTZ R198, R150, -R201.reuse ;  /* 0x800000c996c67221 */ /* 0x10efe20000010000 */
        /* <DEDUP_REMOVED lines=47> */
.L_x_9498:
[----:B------:R-:W-:Y:S05]  /*63e30*/  BSYNC.RECONVERGENT B0 ;  /* 0x0000000000007941 */ /* 0x000fea0003800200 */
.L_x_9497:
[----:B------:R-:W-:Y:S01]  /*63e40*/  LOP3.LUT P0, RZ, R9, 0x400, RZ, 0xc0, !PT ;  /* 0x0000040009ff7812 */ /* 0x000fe2000780c0ff */
[----:B------:R-:W-:-:S12]  /*63e50*/  BSSY.RECONVERGENT B0, `(.L_x_9499) ;  /* 0x0000032000007945 */ /* 0x000fd80003800200 */
[----:B------:R-:W-:Y:S05]  /*63e60*/  @!P0 BRA `(.L_x_9500) ;  /* 0x0000000000c08947 */ /* 0x000fea0003800000 */
[--C-:B-1234-:R-:W-:Y:S01]  /*63e70*/  FADD.FTZ R198, R152, -R201.reuse ;  /* 0x800000c998c67221 */ /* 0x11efe20000010000 */
        /* <DEDUP_REMOVED lines=47> */
.L_x_9500:
[----:B------:R-:W-:Y:S05]  /*64170*/  BSYNC.RECONVERGENT B0 ;  /* 0x0000000000007941 */ /* 0x000fea0003800200 */
.L_x_9499:
[----:B------:R-:W-:Y:S01]  /*64180*/  LOP3.LUT P0, RZ, R9, 0x200, RZ, 0xc0, !PT ;  /* 0x0000020009ff7812 */ /* 0x000fe2000780c0ff */
        /* <DEDUP_REMOVED lines=50> */
.L_x_9502:
[----:B------:R-:W-:Y:S05]  /*644b0*/  BSYNC.RECONVERGENT B0 ;  /* 0x0000000000007941 */ /* 0x000fea0003800200 */
.L_x_9501:
        /* <DEDUP_REMOVED lines=51> */
.L_x_9504:
[----:B------:R-:W-:Y:S05]  /*647f0*/  BSYNC.RECONVERGENT B0 ;  /* 0x0000000000007941 */ /* 0x000fea0003800200 */
.L_x_9503:
        /* <DEDUP_REMOVED lines=51> */
.L_x_9506:
[----:B------:R-:W-:Y:S05]  /*64b30*/  BSYNC.RECONVERGENT B0 ;  /* 0x0000000000007941 */ /* 0x000fea0003800200 */
.L_x_9505:
        /* <DEDUP_REMOVED lines=51> */
.L_x_9508:
[----:B------:R-:W-:Y:S05]  /*64e70*/  BSYNC.RECONVERGENT B0 ;  /* 0x0000000000007941 */ /* 0x000fea0003800200 */
.L_x_9507:
[----:B------:R-:W-:Y:S01]  /*64e80*/  LOP3.LUT P0, RZ, R9, 0x20, RZ, 0xc0, !PT ;  /* 0x0000002009ff7812 */ /* 0x000fe2000780c0ff */
        /* <DEDUP_REMOVED lines=31> */
[----:B------:R-:W-:Y:S02]  /*65080*/  HADD2.F32 R211, -RZ, R55.H0_H0 ;  /* 0x20000037ffd37230 */ /* 0x000fe40000004100 */
[----:B------:R-:W-:Y:S02]  /*65090*/  HADD2.F32 R213, -RZ, R51.H0_H0 ;  /* 0x20000033ffd57230 */ /* 0x000fe40000004100 */
[----:B------:R-:W-:Y:S02]  /*650a0*/  HADD2.F32 R215, -RZ, R55.H1_H1 ;  /* 0x30000037ffd77230 */ /* 0x000fe40000004100 */
[----:B------:R-:W-:Y:S02]  /*650b0*/  HADD2.F32 R217, -RZ, R51.H1_H1 ;  /* 0x30000033ffd97230 */ /* 0x000fe40000004100 */
[----:B------:R-:W-:Y:S01]  /*650c0*/  FFMA.FTZ R208, R208, R211, R213 ;  /* 0x000000d3d0d07223 */ /* 0x000fe200000100d5 */
[----:B------:R-:W-:Y:S02]  /*650d0*/  HADD2.F32 R209, -RZ, R50.H1_H1 ;  /* 0x30000032ffd17230 */ /* 0x000fe40000004100 */
[----:B------:R-:W-:-:S02]  /*650e0*/  HADD2.F32 R205, -RZ, R49.H1_H1 ;  /* 0x30000031ffcd7230 */ /* 0x000fc40000004100 */
[----:B------:R-:W-:Y:S01]  /*650f0*/  FFMA.FTZ R215, R210, R215, R217 ;  /* 0x000000d7d2d77223 */ /* 0x000fe200000100d9 */
[----:B------:R-:W-:Y:S02]  /*65100*/  HADD2.F32 R199, -RZ, R48.H1_H1 ;  /* 0x30000030ffc77230 */ /* 0x000fe40000004100 */
[----:B------:R-:W-:Y:S01]  /*65110*/  FFMA.FTZ R207, R206, R207, R209 ;  /* 0x000000cfcecf7223 */ /* 0x000fe200000100d1 */
[----:B------:R-:W-:Y:S02]  /*65120*/  FFMA.FTZ R202, R202, R203, R205 ;  /* 0x000000cbcaca7223 */ /* 0x000fe400000100cd */
[----:B------:R-:W-:Y:S01]  /*65130*/  FFMA.FTZ R200, R198, R131, R199 ;  /* 0x00000083c6c87223 */ /* 0x000fe200000100c7 */
[----:B0-----:R-:W-:Y:S01]  /*65140*/  IMAD.WIDE.U32 R198, R193, 0x10, R128 ;  /* 0x00000010c1c67825 */ /* 0x001fe200078e0080 */
[----:B------:R-:W-:Y:S02]  /*65150*/  F2FP.F16.F32.PACK_AB R131, R215, R208 ;  /* 0x000000d0d783723e */ /* 0x000fe400000000ff */
[----:B------:R-:W-:-:S02]  /*65160*/  F2FP.F16.F32.PACK_AB R130, R207, R130 ;  /* 0x00000082cf82723e */ /* 0x000fc400000000ff */
[----:B------:R-:W-:Y:S02]  /*65170*/  F2FP.F16.F32.PACK_AB R129, R202, R201 ;  /* 0x000000c9ca81723e */ /* 0x000fe400000000ff */
[----:B------:R-:W-:-:S05]  /*65180*/  F2FP.F16.F32.PACK_AB R128, R200, R195 ;  /* 0x000000c3c880723e */ /* 0x000fca00000000ff */
[----:B------:R0:W-:Y:S02]  /*65190*/  STG.E.128 desc[UR6][R198.64], R128 ;  /* 0x00000080c6007986 */ /* 0x0001e4000c101d06 */
.L_x_9510:
[----:B------:R-:W-:Y:S05]  /*651a0*/  BSYNC.RECONVERGENT B0 ;  /* 0x0000000000007941 */ /* 0x000fea0003800200 */
.L_x_9509:
[----:B01234-:R-:W0:Y:S02]  /*651b0*/  LDC.64 R128, c[0x0][0x380] ;  /* 0x0000e000ff807b82 */ /* 0x01fe240000000a00 */
[----:B0-----:R-:W-:-:S05]  /*651c0*/  IMAD R11, R128, 0x4, R11 ;  /* 0x00000004800b7824 */ /* 0x001fca00078e020b */
[----:B------:R-:W-:-:S13]  /*651d0*/  ISETP.GE.AND P0, PT, R11, R129, PT ;  /* 0x000000810b00720c */ /* 0x000fda0003f06270 */
[----:B------:R-:W-:Y:S05]  /*651e0*/  @!P0 BRA `(.L_x_9511) ;  /* 0xfffff9c000508947 */ /* 0x000fea000383ffff */
[----:B------:R-:W-:Y:S05]  /*651f0*/  EXIT ;  /* 0x000000000000794d */ /* 0x000fea0003800000 */
.L_x_9490:
        /* <DEDUP_REMOVED lines=8> */
.L_x_9513:
[----:B------:R-:W-:Y:S05]  /*65280*/  BSYNC B0 ;  /* 0x0000000000007941 */ /* 0x000fea0003800000 */
.L_x_9512:
[----:B------:R-:W-:Y:S01]  /*65290*/  MOV R128, R203 ;  /* 0x000000cb00807202 */ /* 0x000fe20000000f00 */
[----:B------:R-:W-:Y:S02]  /*652a0*/  HFMA2 R204, -RZ, RZ, 0, 1.1920928955078125e-07 ;  /* 0x00000002ffcc7431 */ /* 0x000fe400000001ff */
[----:B------:R-:W-:Y:S01]  /*652b0*/  IMAD.MOV.U32 R207, RZ, RZ, 0x1f ;  /* 0x0000001fffcf7424 */ /* 0x000fe200078e00ff */
[----:B------:R-:W-:Y:S01]  /*652c0*/  MOV R202, 0xffffffff ;  /* 0xffffffff00ca7802 */ /* 0x000fe20000000f00 */
[----:B------:R-:W-:-:S04]  /*652d0*/  FADD.FTZ R130, R129, R128 ;  /* 0x0000008081827221 */ /* 0x000fc80000010000 */
[----:B------:R-:W-:-:S07]  /*652e0*/  IMAD.MOV.U32 R205, RZ, RZ, R130 ;  /* 0x000000ffffcd7224 */ /* 0x000fce00078e0082 */
[----:B------:R-:W-:Y:S05]  /*652f0*/  WARPSYNC.COLLECTIVE R202, `(.L_x_9514) ;  /* 0x00000000ca087348 */ /* 0x000fea0003c00000 */
[----:B------:R0:W1:Y:S02]  /*65300*/  SHFL.BFLY P6, R203, R205, R204, R207 ;  /* 0x0c0000cccdcb7389 */ /* 0x00006400000c00cf */
[----:B01----:R-:W-:Y:S05]  /*65310*/  ENDCOLLECTIVE ;  /* 0x000000000000791b */ /* 0x003fea0003800000 */
.L_x_9514:
[----:B------:R-:W-:Y:S02]  /*65320*/  IMAD.MOV.U32 R204, RZ, RZ, 0x4 ;  /* 0x00000004ffcc7424 */ /* 0x000fe400078e00ff */
[----:B------:R-:W-:-:S04]  /*65330*/  IMAD.MOV.U32 R131, RZ, RZ, R203 ;  /* 0x000000ffff837224 */ /* 0x000fc800078e00cb */
[----:B------:R-:W-:-:S05]  /*65340*/  FADD.FTZ R131, R130, R131 ;  /* 0x0000008382837221 */ /* 0x000fca0000010000 */
[----:B------:R-:W-:-:S07]  /*65350*/  MOV R205, R131 ;  /* 0x0000008300cd7202 */ /* 0x000fce0000000f00 */
[----:B------:R-:W-:Y:S05]  /*65360*/  WARPSYNC.COLLECTIVE R202, `(.L_x_9515) ;  /* 0x00000000ca087348 */ /* 0x000fea0003c00000 */
[----:B------:R0:W1:Y:S02]  /*65370*/  SHFL.BFLY P6, R203, R205, R204, R207 ;  /* 0x0c0000cccdcb7389 */ /* 0x00006400000c00cf */
[----:B01----:R-:W-:Y:S05]  /*65380*/  ENDCOLLECTIVE ;  /* 0x000000000000791b */ /* 0x003fea0003800000 */
.L_x_9515:
[----:B------:R-:W-:Y:S01]  /*65390*/  HFMA2 R204, -RZ, RZ, 0, 4.76837158203125e-07 ;  /* 0x00000008ffcc7431 */ /* 0x000fe200000001ff */
[----:B------:R-:W-:-:S05]  /*653a0*/  MOV R128, R203 ;  /* 0x000000cb00807202 */ /* 0x000fca0000000f00 */
[----:B------:R-:W-:-:S04]  /*653b0*/  FADD.FTZ R198, R131, R128 ;  /* 0x0000008083c67221 */ /* 0x000fc80000010000 */
[----:B------:R-:W-:-:S07]  /*653c0*/  IMAD.MOV.U32 R205, RZ, RZ, R198 ;  /* 0x000000ffffcd7224 */ /* 0x000fce00078e00c6 */
[----:B------:R-:W-:Y:S05]  /*653d0*/  WARPSYNC.COLLECTIVE R202, `(.L_x_9516) ;  /* 0x00000000ca087348 */ /* 0x000fea0003c00000 */
[----:B------:R0:W1:Y:S02]  /*653e0*/  SHFL.BFLY P6, R203, R205, R204, R207 ;  /* 0x0c0000cccdcb7389 */ /* 0x00006400000c00cf */
[----:B01----:R-:W-:Y:S05]  /*653f0*/  ENDCOLLECTIVE ;  /* 0x000000000000791b */ /* 0x003fea0003800000 */
.L_x_9516:
[----:B------:R-:W-:Y:S02]  /*65400*/  IMAD.MOV.U32 R204, RZ, RZ, 0x10 ;  /* 0x00000010ffcc7424 */ /* 0x000fe400078e00ff */
[----:B------:R-:W-:-:S04]  /*65410*/  IMAD.MOV.U32 R195, RZ, RZ, R203 ;  /* 0x000000ffffc37224 */ /* 0x000fc800078e00cb */
[----:B------:R-:W-:Y:S02]  /*65420*/  FADD.FTZ R200, R198, R195 ;  /* 0x000000c3c6c87221 */ /* 0x000fe40000010000 */
[----:B------:R-:W0:Y:S03]  /*65430*/  LDC R195, c[0x0][0x400] ;  /* 0x00010000ffc37b82 */ /* 0x000e260000000800 */
[----:B------:R-:W-:-:S07]  /*65440*/  MOV R205, R200 ;  /* 0x000000c800cd7202 */ /* 0x000fce0000000f00 */
[----:B0-----:R-:W-:Y:S05]  /*65450*/  WARPSYNC.COLLECTIVE R202, `(.L_x_9517) ;  /* 0x00000000ca087348 */ /* 0x001fea0003c00000 */
[----:B------:R1:W2:Y:S02]  /*65460*/  SHFL.BFLY P6, R203, R205, R204, R207 ;  /* 0x0c0000cccdcb7389 */ /* 0x0002a400000c00cf */
[----:B012---:R-:W-:Y:S05]  /*65470*/  ENDCOLLECTIVE ;  /* 0x000000000000791b */ /* 0x007fea0003800000 */
.L_x_9517:
[----:B------:R-:W-:Y:S01]  /*65480*/  HFMA2 R204, -RZ, RZ, 0, 5.9604644775390625e-08 ;  /* 0x00000001ffcc7431 */ /* 0x000fe200000001ff */
[----:B------:R-:W-:Y:S02]  /*65490*/  MOV R199, R203 ;  /* 0x000000cb00c77202 */ /* 0x000fe40000000f00 */
[----:B------:R-:W-:-:S03]  /*654a0*/  LOP3.LUT P6, RZ, R9, 0x2, RZ, 0xc0, !PT ;  /* 0x0000000209ff7812 */ /* 0x000fc600078cc0ff */
        /* <DEDUP_REMOVED lines=165> */
[----:B------:R-:W-:-:S04]  /*65f00*/  @P6 FFMA.FTZ R128, R130, R130, R129 ;  /* 0x0000008282806223 */ /* 0x000fc80000010081 */
[----:B------:R-:W-:-:S07]  /*65f10*/  IMAD.MOV.U32 R205, RZ, RZ, R128 ;  /* 0x000000ffffcd7224 */ /* 0x000fce00078e0080 */
[----:B------:R-:W-:Y:S05]  /*65f20*/  WARPSYNC.COLLECTIVE R202, `(.L_x_9518) ;  /* 0x00000000ca087348 */ /* 0x000fea0003c00000 */
[----:B------:R0:W1:Y:S02]  /*65f30*/  SHFL.BFLY P6, R203, R205, R204, R207 ;  /* 0x0c0000cccdcb7389 */ /* 0x00006400000c00cf */
[----:B01----:R-:W-:Y:S05]  /*65f40*/  ENDCOLLECTIVE ;  /* 0x000000000000791b */ /* 0x003fea0003800000 */
.L_x_9518:
[----:B------:R-:W-:Y:S02]  /*65f50*/  IMAD.MOV.U32 R204, RZ, RZ, 0x2 ;  /* 0x00000002ffcc7424 */ /* 0x000fe400078e00ff */
[----:B------:R-:W-:-:S04]  /*65f60*/  IMAD.MOV.U32 R129, RZ, RZ, R203 ;  /* 0x000000ffff817224 */ /* 0x000fc800078e00cb */
[----:B------:R-:W-:-:S05]  /*65f70*/  FADD.FTZ R129, R128, R129 ;  /* 0x0000008180817221 */ /* 0x000fca0000010000 */
[----:B------:R-:W-:-:S07]  /*65f80*/  MOV R205, R129 ;  /* 0x0000008100cd7202 */ /* 0x000fce0000000f00 */
[----:B------:R-:W-:Y:S05]  /*65f90*/  WARPSYNC.COLLECTIVE R202, `(.L_x_9519) ;  /* 0x00000000ca087348 */ /* 0x000fea0003c00000 */
[----:B------:R0:W1:Y:S02]  /*65fa0*/  SHFL.BFLY P6, R203, R205, R204, R207 ;  /* 0x0c0000cccdcb7389 */ /* 0x00006400000c00cf */
[----:B01----:R-:W-:Y:S05]  /*65fb0*/  ENDCOLLECTIVE ;  /* 0x000000000000791b */ /* 0x003fea0003800000 */
.L_x_9519:
[----:B------:R-:W-:Y:S01]  /*65fc0*/  HFMA2 R204, -RZ, RZ, 0, 2.384185791015625e-07 ;  /* 0x00000004ffcc7431 */ /* 0x000fe200000001ff */
[----:B------:R-:W-:-:S05]  /*65fd0*/  MOV R130, R203 ;  /* 0x000000cb00827202 */ /* 0x000fca0000000f00 */
[----:B------:R-:W-:-:S04]  /*65fe0*/  FADD.FTZ R130, R129, R130 ;  /* 0x0000008281827221 */ /* 0x000fc80000010000 */
[----:B------:R-:W-:-:S07]  /*65ff0*/  IMAD.MOV.U32 R205, RZ, RZ, R130 ;  /* 0x000000ffffcd7224 */ /* 0x000fce00078e0082 */
[----:B------:R-:W-:Y:S05]  /*66000*/  WARPSYNC.COLLECTIVE R202, `(.L_x_9520) ;  /* 0x00000000ca087348 */ /* 0x000fea0003c00000 */
[----:B------:R0:W1:Y:S02]  /*66010*/  SHFL.BFLY P6, R203, R205, R204, R207 ;  /* 0x0c0000cccdcb7389 */ /* 0x00006400000c00cf */
[----:B01----:R-:W-:Y:S05]  /*66020*/  ENDCOLLECTIVE ;  /* 0x000000000000791b */ /* 0x003fea0003800000 */
.L_x_9520:
[----:B------:R-:W-:Y:S02]  /*66030*/  IMAD.MOV.U32 R204, RZ, RZ, 0x8 ;  /* 0x00000008ffcc7424 */ /* 0x000fe400078e00ff */
[----:B------:R-:W-:-:S04]  /*66040*/  IMAD.MOV.U32 R131, RZ, RZ, R203 ;  /* 0x000000ffff837224 */ /* 0x000fc800078e00cb */
[----:B------:R-:W-:-:S05]  /*66050*/  FADD.FTZ R131, R130, R131 ;  /* 0x0000008382837221 */ /* 0x000fca0000010000 */
[----:B------:R-:W-:-:S07]  /*66060*/  MOV R205, R131 ;  /* 0x0000008300cd7202 */ /* 0x000fce0000000f00 */
[----:B------:R-:W-:Y:S05]  /*66070*/  WARPSYNC.COLLECTIVE R202, `(.L_x_9521) ;  /* 0x00000000ca087348 */ /* 0x000fea0003c00000 */
[----:B------:R0:W1:Y:S02]  /*66080*/  SHFL.BFLY P6, R203, R205, R204, R207 ;  /* 0x0c0000cccdcb7389 */ /* 0x00006400000c00cf */
[----:B01----:R-:W-:Y:S05]  /*66090*/  ENDCOLLECTIVE ;  /* 0x000000000000791b */ /* 0x003fea0003800000 */
.L_x_9521:
[----:B------:R-:W-:Y:S01]  /*660a0*/  HFMA2 R204, -RZ, RZ, 0, 9.5367431640625e-07 ;  /* 0x00000010ffcc7431 */ /* 0x000fe200000001ff */
[----:B------:R-:W-:-:S05]  /*660b0*/  MOV R198, R203 ;  /* 0x000000cb00c67202 */ /* 0x000fca0000000f00 */
[----:B------:R-:W-:-:S04]  /*660c0*/  FADD.FTZ R198, R131, R198 ;  /* 0x000000c683c67221 */ /* 0x000fc80000010000 */
[----:B------:R-:W-:-:S07]  /*660d0*/  IMAD.MOV.U32 R205, RZ, RZ, R198 ;  /* 0x000000ffffcd7224 */ /* 0x000fce00078e00c6 */
[----:B------:R-:W-:Y:S05]  /*660e0*/  WARPSYNC.COLLECTIVE R202, `(.L_x_9522) ;  /* 0x00000000ca087348 */ /* 0x000fea0003c00000 */
[----:B------:R0:W1:Y:S02]  /*660f0*/  SHFL.BFLY P6, R203, R205, R204, R207 ;  /* 0x0c0000cccdcb7389 */ /* 0x00006400000c00cf */
[----:B01----:R-:W-:Y:S05]  /*66100*/  ENDCOLLECTIVE ;  /* 0x000000000000791b */ /* 0x003fea0003800000 */
.L_x_9522:
[----:B------:R-:W-:Y:S05]  /*66110*/  BRA `(.L_x_9523) ;  /* 0xffffffcc00d07947 */ /* 0x000fea000383ffff */
.L_x_9524:
        /* <DEDUP_REMOVED lines=14> */
.L_x_54442:


//--------------------- .text._ZN10layer_norm31ln_parallel_residual_fwd_kernelINS_13Kernel_traitsI6__halfS2_S2_S2_fjLj2560ELj1ELj4ELj1ELj16ENS_18Kernel_traits_baseILj2560ES2_S2_S2_S2_fjLj128EEEEELb1ELb1ELb1EEEvNS_9FwdParamsE --------------------------
	.section	.text._ZN10layer_norm31ln_parallel_residual_fwd_kernelINS_13Kernel_traitsI6__halfS2_S2_S2_fjLj2560ELj1ELj4ELj1ELj16ENS_18Kernel_traits_baseILj2560ES2_S2_S2_S2_fjLj128EEEEELb1ELb1ELb1EEEvNS_9FwdParamsE,"ax",@progbits
	.align	128
        .global         _ZN10layer_norm31ln_parallel_residual_fwd_kernelINS_13Kernel_traitsI6__halfS2_S2_S2_fjLj2560ELj1ELj4ELj1ELj16ENS_18Kernel_traits_baseILj2560ES2_S2_S2_S2_fjLj128EEEEELb1ELb1ELb1EEEvNS_9FwdParamsE
        .type           _ZN10layer_norm31ln_parallel_residual_fwd_kernelINS_13Kernel_traitsI6__halfS2_S2_S2_fjLj2560ELj1ELj4ELj1ELj16ENS_18Kernel_traits_baseILj2560ES2_S2_S2_S2_fjLj128EEEEELb1ELb1ELb1EEEvNS_9FwdParamsE,@function
        .size           _ZN10layer_norm31ln_parallel_residual_fwd_kernelINS_13Kernel_traitsI6__halfS2_S2_S2_fjLj2560ELj1ELj4ELj1ELj16ENS_18Kernel_traits_baseILj2560ES2_S2_S2_S2_fjLj128EEEEELb1ELb1ELb1EEEvNS_9FwdParamsE,(.L_x_54443 - _ZN10layer_norm31ln_parallel_residual_fwd_kernelINS_13Kernel_traitsI6__halfS2_S2_S2_fjLj2560ELj1ELj4ELj1ELj16ENS_18Kernel_traits_baseILj2560ES2_S2_S2_S2_fjLj128EEEEELb1ELb1ELb1EEEvNS_9FwdParamsE)
        .other          _ZN10layer_norm31ln_parallel_residual_fwd_kernelINS_13Kernel_traitsI6__halfS2_S2_S2_fjLj2560ELj1ELj4ELj1ELj16ENS_18Kernel_traits_baseILj2560ES2_S2_S2_S2_fjLj128EEEEELb1ELb1ELb1EEEvNS_9FwdParamsE,@"STO_CUDA_ENTRY STV_DEFAULT"
_ZN10layer_norm31ln_parallel_residual_fwd_kernelINS_13Kernel_traitsI6__halfS2_S2_S2_fjLj2560ELj1ELj4ELj1ELj16ENS_18Kernel_traits_baseILj2560ES2_S2_S2_S2_fjLj128EEEEELb1ELb1ELb1EEEvNS_9FwdParamsE:
.text._ZN10layer_norm31ln_parallel_residual_fwd_kernelINS_13Kernel_traitsI6__halfS2_S2_S2_fjLj2560ELj1ELj4ELj1ELj16ENS_18Kernel_traits_baseILj2560ES2_S2_S2_S2_fjLj128EEEEELb1ELb1ELb1EEEvNS_9FwdParamsE:
[----:B------:R-:W-:Y:S01]  /*0000*/  LDC R1, c[0x0][0x37c] ;  /* 0x0000df00ff017b82 */ /* 0x000fe20000000800 */
[----:B------:R-:W0:Y:S07]  /*0010*/  LDCU.U8 UR4, c[0x0][0x464] ;  /* 0x00008c80ff0477ac */ /* 0x000e2e0008000000 */
[----:B------:R-:W1:Y:S01]  /*0020*/  LDC R178, c[0x0][0x458] ;  /* 0x00011600ffb27b82 */ /* 0x000e620000000800 */
[----:B------:R-:W2:Y:S07]  /*0030*/  LDCU.64 UR6, c[0x0][0x358] ;  /* 0x00006b00ff0677ac */ /* 0x000eae0008000a00 */
[----:B------:R-:W3:Y:S01]  /*0040*/  LDC R179, c[0x0][0x45c] ;  /* 0x00011700ffb37b82 */ /* 0x000ee20000000800 */
[----:B------:R-:W4:Y:S01]  /*0050*/  S2R R19, SR_TID.X ;  /* 0x0000000000137919 */ /* 0x000f220000002100 */
[----:B------:R-:W5:Y:S01]  /*0060*/  LDCU.64 UR8, c[0x0][0x438] ;  /* 0x00008700ff0877ac */ /* 0x000f620008000a00 */
[----:B0-----:R-:W-:Y:S01]  /*0070*/  ISETP.NE.AND P0, PT, RZ, UR4, PT ;  /* 0x00000004ff007c0c */ /* 0x001fe2000bf05270 */
[----:B------:R-:W0:-:S12]  /*0080*/  LDCU.64 UR4, c[0x0][0x450] ;  /* 0x00008a00ff0477ac */ /* 0x000e180008000a00 */
[----:B-1----:R-:W-:Y:S01]  /*0090*/  @P0 IMAD.MOV.U32 R2, RZ, RZ, R178 ;  /* 0x000000ffff020224 */ /* 0x002fe200078e00b2 */
[----:B------:R-:W1:Y:S01]  /*00a0*/  @P0 LDC R5, c[0x0][0x460] ;  /* 0x00011800ff050b82 */ /* 0x000e620000000800 */
[----:B---3--:R-:W-:-:S06]  /*00b0*/  @P0 IMAD.MOV.U32 R3, RZ, RZ, R179 ;  /* 0x000000ffff030224 */ /* 0x008fcc00078e00b3 */
[----:B--2---:R-:W1:Y:S01]  /*00c0*/  @P0 LDG.E.64 R2, desc[UR6][R2.64] ;  /* 0x0000000602020981 */ /* 0x004e62000c1e1b00 */
[----:B0-----:R-:W-:Y:S01]  /*00d0*/  MOV R134, UR4 ;  /* 0x0000000400867c02 */ /* 0x001fe20008000f00 */
[----:B------:R-:W-:-:S06]  /*00e0*/  IMAD.U32 R135, RZ, RZ, UR5 ;  /* 0x00000005ff877e24 */ /* 0x000fcc000f8e00ff */
[----:B------:R-:W2:Y:S01]  /*00f0*/  @P0 LDG.E.64 R134, desc[UR6][R134.64] ;  /* 0x0000000686860981 */ /* 0x000ea2000c1e1b00 */
[----:B------:R-:W0:Y:S01]  /*0100*/  S2UR UR5, SR_CTAID.X ;  /* 0x00000000000579c3 */ /* 0x000e220000002500 */
[----:B-----5:R-:W-:Y:S01]  /*0110*/  UISETP.NE.U32.AND UP0, UPT, UR8, URZ, UPT ;  /* 0x000000ff0800728c */ /* 0x020fe2000bf05070 */
[----:B----4-:R-:W-:-:S03]  /*0120*/  SHF.R.U32.HI R18, RZ, 0x5, R19 ;  /* 0x00000005ff127819 */ /* 0x010fc60000011613 */
[----:B------:R-:W-:-:S03]  /*0130*/  UISETP.NE.AND.EX UP0, UPT, UR9, URZ, UPT, UP0 ;  /* 0x000000ff0900728c */ /* 0x000fc6000bf05300 */
[----:B------:R-:W3:Y:S01]  /*0140*/  LDC R0, c[0x0][0x360] ;  /* 0x0000d800ff007b82 */ /* 0x000ee20000000800 */
[----:B0-----:R-:W-:-:S06]  /*0150*/  USHF.L.U32 UR4, UR5, 0x2, URZ ;  /* 0x0000000205047899 */ /* 0x001fcc00080006ff */
[----:B------:R-:W-:Y:S01]  /*0160*/  LOP3.LUT R18, R18, UR4, RZ, 0xfc, !PT ;  /* 0x0000000412127c12 */ /* 0x000fe2000f8efcff */
[----:B---3--:R-:W-:Y:S01]  /*0170*/  IMAD R13, R0, UR5, R19 ;  /* 0x00000005000d7c24 */ /* 0x008fe2000f8e0213 */
[----:B------:R-:W-:Y:S02]  /*0180*/  LOP3.LUT R19, R19, 0x1f, RZ, 0xc0, !PT ;  /* 0x0000001f13137812 */ /* 0x000fe400078ec0ff */
[----:B-1----:R-:W-:-:S05]  /*0190*/  @P0 IADD3 R178, P1, PT, R2, R5, RZ ;  /* 0x0000000502b20210 */ /* 0x002fca0007f3e0ff */
[----:B------:R-:W-:Y:S01]  /*01a0*/  @P0 IMAD.X R179, RZ, RZ, R3, P1 ;  /* 0x000000ffffb30224 */ /* 0x000fe200008e0603 */
        /* <DEDUP_REMOVED lines=46> */
.L_x_9525:
        /* <DEDUP_REMOVED lines=32> */
.L_x_9526:
[----:B------:R-:W1:Y:S02]  /*0690*/  LDCU UR4, c[0x0][0x384] ;  /* 0x00007080ff0477ac */ /* 0x000e640008000800 */
[----:B-1----:R-:W-:-:S13]  /*06a0*/  ISETP.GE.AND P0, PT, R18, UR4, PT ;  /* 0x0000000412007c0c */ /* 0x002fda000bf06270 */
[----:B------:R-:W-:Y:S05]  /*06b0*/  @P0 EXIT ;  /* 0x000000000000094d */ /* 0x000fea0003800000 */
[----:B0-----:R-:W-:Y:S01]  /*06c0*/  IMAD.HI.U32 R3, R13, -0x326172a9, RZ ;  /* 0xcd9e8d570d037827 */ /* 0x001fe200078e00ff */
[----:B------:R-:W0:Y:S01]  /*06d0*/  LDCU.64 UR4, c[0x0][0x398] ;  /* 0x00007300ff0477ac */ /* 0x000e220008000a00 */
[----:B------:R-:W-:Y:S02]  /*06e0*/  LOP3.LUT R178, R178, 0x3, RZ, 0xc0, !PT ;  /* 0x00000003b2b27812 */ /* 0x000fe400078ec0ff */
[C---:B------:R-:W-:Y:S01]  /*06f0*/  IMAD.HI.U32 R5, R17.reuse, -0x2daee0ad, RZ ;  /* 0xd2511f5311057827 */ /* 0x040fe200078e00ff */
[----:B------:R-:W-:Y:S01]  /*0700*/  LOP3.LUT R3, R14, R3, R134, 0x96, !PT ;  /* 0x000000030e037212 */ /* 0x000fe200078e9686 */
[----:B------:R-:W1:Y:S02]  /*0710*/  LDCU UR11, c[0x0][0x404] ;  /* 0x00008080ff0b77ac */ /* 0x000e640008000800 */
[----:B------:R-:W-:Y:S01]  /*0720*/  IMAD R9, R17, -0x2daee0ad, RZ ;  /* 0xd2511f5311097824 */ /* 0x000fe200078e02ff */
[----:B------:R-:W-:Y:S01]  /*0730*/  LOP3.LUT R5, R5, R135, RZ, 0x3c, !PT ;  /* 0x0000008705057212 */ /* 0x000fe200078e3cff */
[----:B------:R-:W-:Y:S01]  /*0740*/  IMAD R7, R13, -0x326172a9, RZ ;  /* 0xcd9e8d570d077824 */ /* 0x000fe200078e02ff */
[----:B------:R-:W2:Y:S01]  /*0750*/  LDCU UR12, c[0x0][0x408] ;  /* 0x00008100ff0c77ac */ /* 0x000ea20008000800 */
[----:B------:R-:W-:Y:S01]  /*0760*/  IMAD.HI.U32 R2, R3, -0x2daee0ad, RZ ;  /* 0xd2511f5303027827 */ /* 0x000fe200078e00ff */
[----:B------:R-:W3:Y:S03]  /*0770*/  LDCU UR10, c[0x0][0x448] ;  /* 0x00008900ff0a77ac */ /* 0x000ee60008000800 */
[----:B------:R-:W-:Y:S01]  /*0780*/  IMAD.HI.U32 R0, R5, -0x326172a9, RZ ;  /* 0xcd9e8d5705007827 */ /* 0x000fe200078e00ff */
[----:B------:R-:W-:Y:S01]  /*0790*/  LOP3.LUT R2, R8, R9, R2, 0x96, !PT ;  /* 0x0000000908027212 */ /* 0x000fe200078e9602 */
[----:B0-----:R-:W-:-:S02]  /*07a0*/  UISETP.NE.U32.AND UP0, UPT, UR4, URZ, UPT ;  /* 0x000000ff0400728c */ /* 0x001fc4000bf05070 */
[----:B------:R-:W-:Y:S01]  /*07b0*/  IMAD R4, R5, -0x326172a9, RZ ;  /* 0xcd9e8d5705047824 */ /* 0x000fe200078e02ff */
[----:B------:R-:W-:Y:S01]  /*07c0*/  LOP3.LUT R0, R6, R7, R0, 0x96, !PT ;  /* 0x0000000706007212 */ /* 0x000fe200078e9600 */
[----:B------:R-:W-:Y:S01]  /*07d0*/  IMAD R6, R3, -0x2daee0ad, RZ ;  /* 0xd2511f5303067824 */ /* 0x000fe200078e02ff */
[----:B------:R-:W-:Y:S01]  /*07e0*/  UISETP.NE.AND.EX UP0, UPT, UR5, URZ, UPT, UP0 ;  /* 0x000000ff0500728c */ /* 0x000fe2000bf05300 */
[----:B------:R-:W-:Y:S01]  /*07f0*/  IMAD.HI.U32 R3, R2, -0x326172a9, RZ ;  /* 0xcd9e8d5702037827 */ /* 0x000fe200078e00ff */
[----:B------:R-:W0:Y:S03]  /*0800*/  LDCU UR4, c[0x0][0x388] ;  /* 0x00007100ff0477ac */ /* 0x000e260008000800 */
[----:B------:R-:W-:Y:S01]  /*0810*/  IMAD.HI.U32 R5, R0, -0x2daee0ad, RZ ;  /* 0xd2511f5300057827 */ /* 0x000fe200078e00ff */
[----:B------:R-:W-:Y:S01]  /*0820*/  LOP3.LUT R3, R10, R4, R3, 0x96, !PT ;  /* 0x000000040a037212 */ /* 0x000fe200078e9603 */
[----:B------:R-:W4:Y:S01]  /*0830*/  LDCU.U8 UR5, c[0x0][0x410] ;  /* 0x00008200ff0577ac */ /* 0x000f220008000000 */
[----:B------:R-:W-:Y:S01]  /*0840*/  PLOP3.LUT P0, PT, PT, PT, UP0, 0x80, 0x8 ;  /* 0x000000000008781c */ /* 0x000fe20003f0f008 */
[----:B------:R-:W-:Y:S01]  /*0850*/  IMAD R7, R2, -0x326172a9, RZ ;  /* 0xcd9e8d5702077824 */ /* 0x000fe200078e02ff */
[----:B------:R-:W-:Y:S01]  /*0860*/  LOP3.LUT R5, R11, R6, R5, 0x96, !PT ;  /* 0x000000060b057212 */ /* 0x000fe200078e9605 */
[----:B------:R-:W-:-:S02]  /*0870*/  IMAD R9, R0, -0x2daee0ad, RZ ;  /* 0xd2511f5300097824 */ /* 0x000fc400078e02ff */
[----:B------:R-:W-:Y:S02]  /*0880*/  HFMA2 R11, -RZ, RZ, 0, 0 ;  /* 0x00000000ff0b7431 */ /* 0x000fe400000001ff */
[----:B------:R-:W-:Y:S01]  /*0890*/  IMAD.HI.U32 R2, R3, -0x2daee0ad, RZ ;  /* 0xd2511f5303027827 */ /* 0x000fe200078e00ff */
[----:B------:R-:W0:Y:S03]  /*08a0*/  LDCU.64 UR8, c[0x0][0x3a0] ;  /* 0x00007400ff0877ac */ /* 0x000e260008000a00 */
        /* <DEDUP_REMOVED lines=40> */
[----:B01234-:R-:W-:-:S07]  /*0b30*/  IMAD R226, R3, -0x2daee0ad, RZ ;  /* 0xd2511f5303e27824 */ /* 0x01ffce00078e02ff */
.L_x_10758:
[----:B------:R-:W0:Y:S01]  /*0b40*/  LDC.64 R136, c[0x0][0x390] ;  /* 0x0000e400ff887b82 */ /* 0x000e220000000a00 */
[----:B------:R-:W-:Y:S01]  /*0b50*/  IMAD R9, R18, UR4, RZ ;  /* 0x0000000412097c24 */ /* 0x000fe2000f8e02ff */
[----:B------:R-:W-:-:S04]  /*0b60*/  ISETP.NE.U32.AND P1, PT, RZ, UR8, PT ;  /* 0x00000008ff007c0c */ /* 0x000fc8000bf25070 */
[----:B------:R-:W-:Y:S02]  /*0b70*/  SHF.R.S32.HI R10, RZ, 0x1f, R9 ;  /* 0x0000001fff0a7819 */ /* 0x000fe40000011409 */
[----:B---3--:R-:W1:Y:S01]  /*0b80*/  @P0 LDC.64 R28, c[0x0][0x398] ;  /* 0x0000e600ff1c0b82 */ /* 0x008e620000000a00 */
[----:B------:R-:W-:Y:S02]  /*0b90*/  ISETP.NE.AND.EX P1, PT, RZ, UR9, PT, P1 ;  /* 0x00000009ff007c0c */ /* 0x000fe4000bf25310 */
[----:B------:R-:W-:-:S04]  /*0ba0*/  LEA.HI R10, R10, R9, RZ, 0x3 ;  /* 0x000000090a0a7211 */ /* 0x000fc800078f18ff */
[----:B------:R-:W-:Y:S01]  /*0bb0*/  LEA.HI.SX32 R10, R10, R19, 0x1d ;  /* 0x000000130a0a7211 */ /* 0x000fe200078feaff */
[----:B------:R-:W2:Y:S04]  /*0bc0*/  LDC.64 R138, c[0x0][0x398] ;  /* 0x0000e600ff8a7b82 */ /* 0x000ea80000000a00 */
[----:B0-----:R-:W-:-:S04]  /*0bd0*/  IMAD.WIDE.U32 R128, R10, 0x10, R136 ;  /* 0x000000100a807825 */ /* 0x001fc800078e0088 */
[----:B------:R-:W0:Y:S02]  /*0be0*/  @P1 LDC.64 R30, c[0x0][0x3a0] ;  /* 0x0000e800ff1e1b82 */ /* 0x000e240000000a00 */
[----:B-----5:R-:W5:Y:S01]  /*0bf0*/  LDG.E.128 R128, desc[UR6][R128.64] ;  /* 0x0000000680807981 */ /* 0x020f62000c1e1d00 */
[----:B-1----:R-:W-:-:S05]  /*0c00*/  @P0 IMAD.WIDE.U32 R28, R10, 0x10, R28 ;  /* 0x000000100a1c0825 */ /* 0x002fca00078e001c */
[----:B------:R1:W5:Y:S01]  /*0c10*/  @P0 LDG.E.128 R44, desc[UR6][R28.64] ;  /* 0x000000061c2c0981 */ /* 0x000362000c1e1d00 */
[----:B--2---:R-:W-:-:S04]  /*0c20*/  ISETP.NE.U32.AND P0, PT, R138, RZ, PT ;  /* 0x000000ff8a00720c */ /* 0x004fc80003f05070 */
[----:B------:R-:W-:Y:S01]  /*0c30*/  ISETP.NE.AND.EX P0, PT, R139, RZ, PT, P0 ;  /* 0x000000ff8b00720c */ /* 0x000fe20003f05300 */
[----:B0-----:R-:W-:Y:S01]  /*0c40*/  @P1 IMAD.WIDE.U32 R30, R10, 0x10, R30 ;  /* 0x000000100a1e1825 */ /* 0x001fe200078e001e */
[C---:B------:R-:W-:Y:S02]  /*0c50*/  IADD3 R23, PT, PT, R134.reuse, 0x5384540f, RZ ;  /* 0x5384540f86177810 */ /* 0x040fe40007ffe0ff */
[C---:B------:R-:W-:Y:S01]  /*0c60*/  IADD3 R26, PT, PT, R135.reuse, 0x32370b8f, RZ ;  /* 0x32370b8f871a7810 */ /* 0x040fe20007ffe0ff */
[C---:B------:R-:W-:Y:S01]  /*0c70*/  VIADD R21, R134.reuse, 0xdaa66d2b ;  /* 0xdaa66d2b86157836 */ /* 0x040fe20000000000 */
[----:B------:R0:W5:Y:S01]  /*0c80*/  @P1 LDG.E.128 R40, desc[UR6][R30.64] ;  /* 0x000000061e281981 */ /* 0x000162000c1e1d00 */
[C---:B------:R-:W-:Y:S01]  /*0c90*/  VIADD R22, R134.reuse, 0x8ff34781 ;  /* 0x8ff3478186167836 */ /* 0x040fe20000000000 */
[C---:B-1----:R-:W-:Y:S01]  /*0ca0*/  IADD3 R29, PT, PT, R134.reuse, -0x4ab325aa, RZ ;  /* 0xb54cda56861d7810 */ /* 0x042fe20007ffe0ff */
[C---:B------:R-:W-:Y:S01]  /*0cb0*/  VIADD R24, R135.reuse, 0xdb3d7428 ;  /* 0xdb3d742887187836 */ /* 0x040fe20000000000 */
[C---:B------:R-:W-:Y:S01]  /*0cc0*/  IADD3 R32, PT, PT, R134.reuse, -0xe443238, RZ ;  /* 0xf1bbcdc886207810 */ /* 0x040fe20007ffe0ff */
[C---:B------:R-:W-:Y:S01]  /*0cd0*/  VIADD R25, R134.reuse, 0x3c6ef372 ;  /* 0x3c6ef37286197836 */ /* 0x040fe20000000000 */
[C---:B------:R-:W-:Y:S01]  /*0ce0*/  IADD3 R35, PT, PT, R135.reuse, 0x76cf5d0a, RZ ;  /* 0x76cf5d0a87237810 */ /* 0x040fe20007ffe0ff */
[C---:B------:R-:W-:Y:S01]  /*0cf0*/  VIADD R27, R134.reuse, 0x78dde6e4 ;  /* 0x78dde6e4861b7836 */ /* 0x040fe20000000000 */
[----:B------:R-:W-:Y:S01]  /*0d00*/  IADD3 R38, PT, PT, R134, -0x61c88647, RZ ;  /* 0x9e3779b986267810 */ /* 0x000fe20007ffe0ff */
[----:B------:R-:W-:-:S02]  /*0d10*/  VIADD R28, R135, 0x1fd5c5a3 ;  /* 0x1fd5c5a3871c7836 */ /* 0x000fc40000000000 */
[C---:B0-----:R-:W-:Y:S02]  /*0d20*/  VIADD R30, R135.reuse, 0xed9eba14 ;  /* 0xed9eba14871e7836 */ /* 0x041fe40000000000 */
[----:B------:R-:W-:Y:S02]  /*0d30*/  VIADD R31, R134, 0x1715609d ;  /* 0x1715609d861f7836 */ /* 0x000fe40000000000 */
[C---:B------:R-:W-:Y:S02]  /*0d40*/  VIADD R33, R135.reuse, 0x646e171e ;  /* 0x646e171e87217836 */ /* 0x040fe40000000000 */
[C---:B------:R-:W-:Y:S02]  /*0d50*/  VIADD R34, R135.reuse, 0x96a522ad ;  /* 0x96a522ad87227836 */ /* 0x040fe40000000000 */
[C---:B------:R-:W-:Y:S02]  /*0d60*/  VIADD R36, R135.reuse, 0xbb67ae85 ;  /* 0xbb67ae8587247836 */ /* 0x040fe40000000000 */
[----:B------:R-:W-:-:S02]  /*0d70*/  VIADD R37, R135, 0xa9066899 ;  /* 0xa906689987257836 */ /* 0x000fc40000000000 */
[----:B------:R-:W-:Y:S01]  /*0d80*/  IMAD.MOV.U32 R39, RZ, RZ, 0x2f800000 ;  /* 0x2f800000ff277424 */ /* 0x000fe200078e00ff */
        /* <DEDUP_REMOVED lines=17> */
.L_x_9530:
        /* <DEDUP_REMOVED lines=13> */
.L_x_9532:
[----:B------:R-:W-:Y:S05]  /*0f70*/  BSYNC.RECONVERGENT B1 ;  /* 0x0000000000017941 */ /* 0x000fea0003800200 */
.L_x_9531:
[----:B------:R-:W-:Y:S01]  /*0f80*/  IMAD.WIDE.U32 R140, R13, -0x326172a9, RZ ;  /* 0xcd9e8d570d8c7825 */ /* 0x000fe200078e00ff */
[----:B------:R-:W-:-:S03]  /*0f90*/  LOP3.LUT R144, R11, R133, R135, 0x96, !PT ;  /* 0x000000850b907212 */ /* 0x000fc600078e9687 */
[----:B------:R-:W-:Y:S01]  /*0fa0*/  IMAD.MOV.U32 R9, RZ, RZ, R226 ;  /* 0x000000ffff097224 */ /* 0x000fe200078e00e2 */
        /* <DEDUP_REMOVED lines=35> */
[----:B------:R-:W-:Y:S02]  /*11e0*/  MOV R12, R142 ;  /* 0x0000008e000c7202 */ /* 0x000fe40000000f00 */
[----:B------:R-:W-:Y:S01]  /*11f0*/  LOP3.LUT R15, R22, R140, R143, 0x96, !PT ;  /* 0x0000008c160f7212 */ /* 0x000fe200078e968f */
[----:B------:R-:W-:Y:S01]  /*1200*/  IMAD.MOV.U32 R142, RZ, RZ, RZ ;  /* 0x000000ffff8e7224 */ /* 0x000fe200078e00ff */
[----:B------:R-:W-:-:S07]  /*1210*/  LOP3.LUT R16, R34, R132, R151, 0x96, !PT ;  /* 0x0000008422107212 */ /* 0x000fce00078e9697 */
.L_x_9529:
[----:B------:R-:W-:Y:S05]  /*1220*/  BSYNC.RECONVERGENT B0 ;  /* 0x0000000000007941 */ /* 0x000fea0003800200 */
.L_x_9528:
[----:B------:R-:W-:Y:S01]  /*1230*/  I2FP.F32.U32 R140, R9 ;  /* 0x00000009008c7245 */ /* 0x000fe20000201000 */
[----:B-----5:R-:W-:Y:S01]  /*1240*/  HADD2.F32 R9, -RZ, R128.H0_H0 ;  /* 0x20000080ff097230 */ /* 0x020fe20000004100 */
[----:B------:R-:W-:Y:S01]  /*1250*/  MOV R132, UR12 ;  /* 0x0000000c00847c02 */ /* 0x000fe20008000f00 */
[----:B------:R-:W-:Y:S01]  /*1260*/  IMAD.U32 R133, RZ, RZ, UR11 ;  /* 0x0000000bff857e24 */ /* 0x000fe2000f8e00ff */
[----:B------:R-:W-:Y:S01]  /*1270*/  ISETP.NE.AND P2, PT, R142, 0x1, PT ;  /* 0x000000018e00780c */ /* 0x000fe20003f45270 */
[----:B------:R-:W-:Y:S01]  /*1280*/  FFMA.FTZ R140, R140, R39, 1.1641532182693481445e-10 ;  /* 0x2f0000008c8c7423 */ /* 0x000fe20000010027 */
[----:B------:R-:W-:Y:S01]  /*1290*/  BSSY.RECONVERGENT B0, `(.L_x_9533) ;  /* 0x000004d000007945 */ /* 0x000fe20003800200 */
[----:B------:R-:W-:Y:S01]  /*12a0*/  FMUL.FTZ R9, R9, R132 ;  /* 0x0000008409097220 */ /* 0x000fe20000410000 */
[----:B------:R-:W-:Y:S01]  /*12b0*/  IMAD.MOV.U32 R144, RZ, RZ, 0x2 ;  /* 0x00000002ff907424 */ /* 0x000fe200078e00ff */
[----:B------:R-:W-:Y:S02]  /*12c0*/  MOV R141, R12 ;  /* 0x0000000c008d7202 */ /* 0x000fe40000000f00 */
        /* <DEDUP_REMOVED lines=16> */
.L_x_9535:
        /* <DEDUP_REMOVED lines=13> */
.L_x_9537:
[----:B------:R-:W-:Y:S05]  /*14a0*/  BSYNC.RECONVERGENT B1 ;  /* 0x0000000000017941 */ /* 0x000fea0003800200 */
.L_x_9536:
        /* <DEDUP_REMOVED lines=40> */
[----:B------:R-:W-:Y:S01]  /*1730*/  MOV R12, R148 ;  /* 0x00000094000c7202 */ /* 0x000fe20000000f00 */
[----:B------:R-:W-:Y:S01]  /*1740*/  IMAD.MOV.U32 R150, RZ, RZ, R146 ;  /* 0x000000ffff967224 */ /* 0x000fe200078e0092 */
[----:B------:R-:W-:-:S07]  /*1750*/  LOP3.LUT R16, R34, R142, R147, 0x96, !PT ;  /* 0x0000008e22107212 */ /* 0x000fce00078e9693 */
.L_x_9534:
[----:B------:R-:W-:Y:S05]  /*1760*/  BSYNC.RECONVERGENT B0 ;  /* 0x0000000000007941 */ /* 0x000fea0003800200 */
.L_x_9533:
        /* <DEDUP_REMOVED lines=24> */
.L_x_9540:
        /* <DEDUP_REMOVED lines=13> */
.L_x_9542:
[----:B------:R-:W-:Y:S05]  /*19c0*/  BSYNC.RECONVERGENT B1 ;  /* 0x0000000000017941 */ /* 0x000fea0003800200 */
.L_x_9541:
[----:B------:R-:W-:Y:S01]  /*19d0*/  IMAD.WIDE.U32 R146, R13, -0x326172a9, RZ ;  /* 0xcd9e8d570d927825 */ /* 0x000fe200078e00ff */
[----:B------:R-:W-:Y:S02]  /*19e0*/  LOP3.LUT R152, R11, R145, R135, 0x96, !PT ;  /* 0x000000910b987212 */ /* 0x000fe400078e9687 */
[----:B------:R-:W-:Y:S02]  /*19f0*/  MOV R141, R150 ;  /* 0x00000096008d7202 */ /* 0x000fe40000000f00 */
        /* <DEDUP_REMOVED lines=40> */
.L_x_9539:
[----:B------:R-:W-:Y:S05]  /*1c80*/  BSYNC.RECONVERGENT B0 ;  /* 0x0000000000007941 */ /* 0x000fea0003800200 */
.L_x_9538:
        /* <DEDUP_REMOVED lines=24> */
.L_x_9545:
        /* <DEDUP_REMOVED lines=13> */
.L_x_9547:
[----:B------:R-:W-:Y:S05]  /*1ee0*/  BSYNC.RECONVERGENT B1 ;  /* 0x0000000000017941 */ /* 0x000fea0003800200 */
.L_x_9546:
        /* <DEDUP_REMOVED lines=43> */
.L_x_9544:
[----:B------:R-:W-:Y:S05]  /*21a0*/  BSYNC.RECONVERGENT B0 ;  /* 0x0000000000007941 */ /* 0x000fea0003800200 */
.L_x_9543:
        /* <DEDUP_REMOVED lines=23> */
.L_x_9550:
        /* <DEDUP_REMOVED lines=13> */
.L_x_9552:
[----:B------:R-:W-:Y:S05]  /*23f0*/  BSYNC.RECONVERGENT B1 ;  /* 0x0000000000017941 */ /* 0x000fea0003800200 */
.L_x_9551:
        /* <DEDUP_REMOVED lines=43> */
.L_x_9549:
[----:B------:R-:W-:Y:S05]  /*26b0*/  BSYNC.RECONVERGENT B0 ;  /* 0x0000000000007941 */ /* 0x000fea0003800200 */
.L_x_9548:
        /* <DEDUP_REMOVED lines=23> */
.L_x_9555:
        /* <DEDUP_REMOVED lines=13> */
.L_x_9557:
[----:B------:R-:W-:Y:S05]  /*2900*/  BSYNC.RECONVERGENT B1 ;  /* 0x0000000000017941 */ /* 0x000fea0003800200 */
.L_x_9556:
        /* <DEDUP_REMOVED lines=43> */
.L_x_9554:
[----:B------:R-:W-:Y:S05]  /*2bc0*/  BSYNC.RECONVERGENT B0 ;  /* 0x0000000000007941 */ /* 0x000fea0003800200 */
.L_x_9553:
        /* <DEDUP_REMOVED lines=8> */
[----:B------:R-:W-:Y:S01]  /*2c50*/  FSEL R146, R147, RZ, !P0 ;  /* 0x000000ff93927208 */ /* 0x000fe20004000000 */
[----:B------:R-:W-:Y:S01]  /*2c60*/  IMAD.MOV.U32 R147, RZ, RZ, R12 ;  /* 0x000000ffff937224 */ /* 0x000fe200078e000c */
        /* <DEDUP_REMOVED lines=13> */
.L_x_9560:
        /* <DEDUP_REMOVED lines=13> */
.L_x_9562:
[----:B------:R-:W-:Y:S05]  /*2e10*/  BSYNC.RECONVERGENT B1 ;  /* 0x0000000000017941 */ /* 0x000fea0003800200 */
.L_x_9561:
[----:B------:R-:W-:Y:S01]  /*2e20*/  IMAD.WIDE.U32 R156, R13, -0x326172a9, RZ ;  /* 0xcd9e8d570d9c7825 */ /* 0x000fe200078e00ff */
[----:B------:R-:W-:-:S03]  /*2e30*/  LOP3.LUT R162, R11, R153, R135, 0x96, !PT ;  /* 0x000000990ba27212 */ /* 0x000fc600078e9687 */
[----:B------:R-:W-:Y:S01]  /*2e40*/  IMAD.MOV.U32 R147, RZ, RZ, R150 ;  /* 0x000000ffff937224 */ /* 0x000fe200078e0096 */
        /* <DEDUP_REMOVED lines=39> */
[----:B------:R-:W-:-:S07]  /*30c0*/  MOV R150, R160 ;  /* 0x000000a000967202 */ /* 0x000fce0000000f00 */
.L_x_9559:
[----:B------:R-:W-:Y:S05]  /*30d0*/  BSYNC.RECONVERGENT B0 ;  /* 0x0000000000007941 */ /* 0x000fea0003800200 */
.L_x_9558:
        /* <DEDUP_REMOVED lines=23> */
.L_x_9565:
        /* <DEDUP_REMOVED lines=13> */
.L_x_9567:
[----:B------:R-:W-:Y:S05]  /*3320*/  BSYNC.RECONVERGENT B1 ;  /* 0x0000000000017941 */ /* 0x000fea0003800200 */
.L_x_9566:
[----:B------:R-:W-:Y:S01]  /*3330*/  IMAD.WIDE.U32 R156, R13, -0x326172a9, RZ ;  /* 0xcd9e8d570d9c7825 */ /* 0x000fe200078e00ff */
[----:B------:R-:W-:-:S03]  /*3340*/  LOP3.LUT R162, R11, R153, R135, 0x96, !PT ;  /* 0x000000990ba27212 */ /* 0x000fc600078e9687 */
[----:B------:R-:W-:Y:S02]  /*3350*/  HFMA2 R164, -RZ, RZ, 0, 0 ;  /* 0x00000000ffa47431 */ /* 0x000fe400000001ff */
        /* <DEDUP_REMOVED lines=40> */
.L_x_9564:
[----:B------:R-:W-:Y:S05]  /*35e0*/  BSYNC.RECONVERGENT B0 ;  /* 0x0000000000007941 */ /* 0x000fea0003800200 */
.L_x_9563:
        /* <DEDUP_REMOVED lines=15> */
.L_x_9527:
        /* <DEDUP_REMOVED lines=16> */
.L_x_9571:
        /* <DEDUP_REMOVED lines=13> */
.L_x_9573:
[----:B------:R-:W-:Y:S05]  /*38b0*/  BSYNC.RECONVERGENT B1 ;  /* 0x0000000000017941 */ /* 0x000fea0003800200 */
.L_x_9572:
        /* <DEDUP_REMOVED lines=42> */
.L_x_9570:
[----:B------:R-:W-:Y:S05]  /*3b60*/  BSYNC.RECONVERGENT B0 ;  /* 0x0000000000007941 */ /* 0x000fea0003800200 */
.L_x_9569:
[----:B------:R-:W-:Y:S01]  /*3b70*/  I2FP.F32.U32 R0, R0 ;  /* 0x0000000000007245 */ /* 0x000fe20000201000 */
[----:B------:R-:W-:Y:S01]  /*3b80*/  IMAD.U32 R133, RZ, RZ, UR11 ;  /* 0x0000000bff857e24 */ /* 0x000fe2000f8e00ff */
[----:B------:R-:W-:Y:S01]  /*3b90*/  ISETP.NE.AND P2, PT, R2, 0x1, PT ;  /* 0x000000010200780c */ /* 0x000fe20003f45270 */
[----:B-----5:R-:W-:Y:S01]  /*3ba0*/  HADD2.F32 R3, -RZ, R128.H0_H0 ;  /* 0x20000080ff037230 */ /* 0x020fe20000004100 */
[----:B------:R-:W-:Y:S01]  /*3bb0*/  MOV R132, UR12 ;  /* 0x0000000c00847c02 */ /* 0x000fe20008000f00 */
[----:B------:R-:W-:Y:S01]  /*3bc0*/  FFMA.FTZ R0, R0, R39, 1.1641532182693481445e-10 ;  /* 0x2f00000000007423 */ /* 0x000fe20000010027 */
[----:B------:R-:W-:Y:S01]  /*3bd0*/  BSSY.RECONVERGENT B0, `(.L_x_9574) ;  /* 0x000004a000007945 */ /* 0x000fe20003800200 */
[----:B------:R-:W-:Y:S02]  /*3be0*/  IMAD.MOV.U32 R4, RZ, RZ, 0x2 ;  /* 0x00000002ff047424 */ /* 0x000fe400078e00ff */
[----:B------:R-:W-:Y:S01]  /*3bf0*/  FMUL.FTZ R3, R3, R132 ;  /* 0x0000008403037220 */ /* 0x000fe20000410000 */
        /* <DEDUP_REMOVED lines=14> */
.L_x_9576:
        /* <DEDUP_REMOVED lines=13> */
.L_x_9578:
[----:B------:R-:W-:Y:S05]  /*3db0*/  BSYNC.RECONVERGENT B1 ;  /* 0x0000000000017941 */ /* 0x000fea0003800200 */
.L_x_9577:
        /* <DEDUP_REMOVED lines=43> */
.L_x_9575:
[----:B------:R-:W-:Y:S05]  /*4070*/  BSYNC.RECONVERGENT B0 ;  /* 0x0000000000007941 */ /* 0x000fea0003800200 */
.L_x_9574:
        /* <DEDUP_REMOVED lines=10> */
[----:B------:R-:W-:-:S03]  /*4120*/  SEL R8, RZ, 0x1, P0 ;  /* 0x00000001ff087807 */ /* 0x000fc60000000000 */
[----:B------:R-:W-:-:S04]  /*4130*/  FADD.FTZ R0, R140, R3 ;  /* 0x000000038c007221 */ /* 0x000fc80000010000 */
[----:B------:R-:W-:Y:S01]  /*4140*/  @P1 FADD.FTZ R9, R9, R0 ;  /* 0x0000000009091221 */ /* 0x000fe20000010000 */
        /* <DEDUP_REMOVED lines=12> */
.L_x_9581:
        /* <DEDUP_REMOVED lines=13> */
.L_x_9583:
[----:B------:R-:W-:Y:S05]  /*42e0*/  BSYNC.RECONVERGENT B1 ;  /* 0x0000000000017941 */ /* 0x000fea0003800200 */
.L_x_9582:
        /* <DEDUP_REMOVED lines=43> */
.L_x_9580:
[----:B------:R-:W-:Y:S05]  /*45a0*/  BSYNC.RECONVERGENT B0 ;  /* 0x0000000000007941 */ /* 0x000fea0003800200 */
.L_x_9579:
        /* <DEDUP_REMOVED lines=21> */
.L_x_9586:
        /* <DEDUP_REMOVED lines=13> */
.L_x_9588:
[----:B------:R-:W-:Y:S05]  /*47d0*/  BSYNC.RECONVERGENT B1 ;  /* 0x0000000000017941 */ /* 0x000fea0003800200 */
.L_x_9587:
        /* <DEDUP_REMOVED lines=43> */
.L_x_9585:
[----:B------:R-:W-:Y:S05]  /*4a90*/  BSYNC.RECONVERGENT B0 ;  /* 0x0000000000007941 */ /* 0x000fea0003800200 */
.L_x_9584:
        /* <DEDUP_REMOVED lines=11> */
[----:B------:R-:W-:-:S04]  /*4b50*/  FADD.FTZ R0, R128, R3 ;  /* 0x0000000380007221 */ /* 0x000fc80000010000 */
        /* <DEDUP_REMOVED lines=13> */
.L_x_9591:
        /* <DEDUP_REMOVED lines=13> */
.L_x_9593:
[----:B------:R-:W-:Y:S05]  /*4d00*/  BSYNC.RECONVERGENT B1 ;  /* 0x0000000000017941 */ /* 0x000fea0003800200 */
.L_x_9592:
        /* <DEDUP_REMOVED lines=43> */
.L_x_9590:
[----:B------:R-:W-:Y:S05]  /*4fc0*/  BSYNC.RECONVERGENT B0 ;  /* 0x0000000000007941 */ /* 0x000fea0003800200 */
.L_x_9589:
[----:B------:R-:W-:Y:S01]  /*4fd0*/  I2FP.F32.U32 R0, R0 ;  /* 0x0000000000007245 */ /* 0x000fe20000201000 */
[----:B------:R-:W-:Y:S01]  /*4fe0*/  HADD2.F32 R3, -RZ, R129.H0_H0 ;  /* 0x20000081ff037230 */ /* 0x000fe20000004100 */
[----:B------:R-:W-:Y:S01]  /*4ff0*/  ISETP.NE.AND P2, PT, R2, 0x1, PT ;  /* 0x000000010200780c */ /* 0x000fe20003f45270 */
[----:B------:R-:W-:Y:S01]  /*5000*/  BSSY.RECONVERGENT B0, `(.L_x_9594) ;  /* 0x000004b000007945 */ /* 0x000fe20003800200 */
[----:B------:R-:W-:Y:S02]  /*5010*/  IMAD.MOV.U32 R4, RZ, RZ, 0x2 ;  /* 0x00000002ff047424 */ /* 0x000fe400078e00ff */
[----:B------:R-:W-:Y:S01]  /*5020*/  FFMA.FTZ R0, R0, R39, 1.1641532182693481445e-10 ;  /* 0x2f00000000007423 */ /* 0x000fe20000010027 */
[----:B------:R-:W-:-:S04]  /*5030*/  FMUL.FTZ R3, R3, R132 ;  /* 0x0000008403037220 */ /* 0x000fc80000410000 */
[----:B------:R-:W-:Y:S02]  /*5040*/  FSETP.GTU.FTZ.AND P0, PT, R0, R133, PT ;  /* 0x000000850000720b */ /* 0x000fe40003f1c000 */
[----:B------:R-:W-:Y:S02]  /*5050*/  MOV R0, R12 ;  /* 0x0000000c00007202 */ /* 0x000fe40000000f00 */
        /* <DEDUP_REMOVED lines=12> */
.L_x_9596:
        /* <DEDUP_REMOVED lines=13> */
.L_x_9598:
[----:B------:R-:W-:Y:S05]  /*51f0*/  BSYNC.RECONVERGENT B1 ;  /* 0x0000000000017941 */ /* 0x000fea0003800200 */
.L_x_9597:
        /* <DEDUP_REMOVED lines=43> */
.L_x_9595:
[----:B------:R-:W-:Y:S05]  /*54b0*/  BSYNC.RECONVERGENT B0 ;  /* 0x0000000000007941 */ /* 0x000fea0003800200 */
.L_x_9594:
        /* <DEDUP_REMOVED lines=9> */
[----:B------:R-:W-:-:S05]  /*5550*/  FSEL R3, R3, RZ, !P0 ;  /* 0x000000ff03037208 */ /* 0x000fca0004000000 */
[----:B------:R-:W-:Y:S01]  /*5560*/  FADD.FTZ R0, R6, R3 ;  /* 0x0000000306007221 */ /* 0x000fe20000010000 */
[----:B------:R-:W-:-:S03]  /*5570*/  SEL R6, RZ, 0x1, P0 ;  /* 0x00000001ff067807 */ /* 0x000fc60000000000 */
        /* <DEDUP_REMOVED lines=13> */
.L_x_9601:
        /* <DEDUP_REMOVED lines=13> */
.L_x_9603:
[----:B------:R-:W-:Y:S05]  /*5720*/  BSYNC.RECONVERGENT B1 ;  /* 0x0000000000017941 */ /* 0x000fea0003800200 */
.L_x_9602:
        /* <DEDUP_REMOVED lines=43> */
.L_x_9600:
[----:B------:R-:W-:Y:S05]  /*59e0*/  BSYNC.RECONVERGENT B0 ;  /* 0x0000000000007941 */ /* 0x000fea0003800200 */
.L_x_9599:
[----:B------:R-:W-:Y:S01]  /*59f0*/  ISETP.NE.AND P3, PT, R2, 0x1, PT ;  /* 0x000000010200780c */ /* 0x000fe20003f65270 */
[----:B------:R-:W-:Y:S01]  /*5a00*/  HADD2.F32 R129, -RZ, R129.H1_H1 ;  /* 0x30000081ff817230 */ /* 0x000fe20000004100 */
[----:B------:R-:W-:Y:S01]  /*5a10*/  I2FP.F32.U32 R0, R0 ;  /* 0x0000000000007245 */ /* 0x000fe20000201000 */
[----:B------:R-:W-:Y:S01]  /*5a20*/  BSSY.RECONVERGENT B0, `(.L_x_9604) ;  /* 0x000004a000007945 */ /* 0x000fe20003800200 */
[----:B------:R-:W-:Y:S02]  /*5a30*/  IMAD.MOV.U32 R4, RZ, RZ, 0x2 ;  /* 0x00000002ff047424 */ /* 0x000fe400078e00ff */
        /* <DEDUP_REMOVED lines=15> */
.L_x_9606:
        /* <DEDUP_REMOVED lines=13> */
.L_x_9608:
[----:B------:R-:W-:Y:S05]  /*5c00*/  BSYNC.RECONVERGENT B1 ;  /* 0x0000000000017941 */ /* 0x000fea0003800200 */
.L_x_9607:
        /* <DEDUP_REMOVED lines=43> */
.L_x_9605:
[----:B------:R-:W-:Y:S05]  /*5ec0*/  BSYNC.RECONVERGENT B0 ;  /* 0x0000000000007941 */ /* 0x000fea0003800200 */
.L_x_9604:
        /* <DEDUP_REMOVED lines=8> */
[----:B------:R-:W-:Y:S01]  /*5f50*/  FSEL R0, R3, RZ, !P0 ;  /* 0x000000ff03007208 */ /* 0x000fe20004000000 */
[----:B------:R-:W-:Y:S01]  /*5f60*/  @P1 HADD2.F32 R3, -RZ, R41.H1_H1 ;  /* 0x30000029ff031230 */ /* 0x000fe20000004100 */
        /* <DEDUP_REMOVED lines=15> */
.L_x_9611:
        /* <DEDUP_REMOVED lines=13> */
.L_x_9613:
[----:B------:R-:W-:Y:S05]  /*6130*/  BSYNC.RECONVERGENT B1 ;  /* 0x0000000000017941 */ /* 0x000fea0003800200 */
.L_x_9612:
        /* <DEDUP_REMOVED lines=43> */
.L_x_9610:
[----:B------:R-:W-:Y:S05]  /*63f0*/  BSYNC.RECONVERGENT B0 ;  /* 0x0000000000007941 */ /* 0x000fea0003800200 */
.L_x_9609:
        /* <DEDUP_REMOVED lines=20> */
.L_x_9616:
        /* <DEDUP_REMOVED lines=13> */
.L_x_9618:
[----:B------:R-:W-:Y:S05]  /*6610*/  BSYNC.RECONVERGENT B1 ;  /* 0x0000000000017941 */ /* 0x000fea0003800200 */
.L_x_9617:
        /* <DEDUP_REMOVED lines=43> */
.L_x_9615:
[----:B------:R-:W-:Y:S05]  /*68d0*/  BSYNC.RECONVERGENT B0 ;  /* 0x0000000000007941 */ /* 0x000fea0003800200 */
.L_x_9614:
        /* <DEDUP_REMOVED lines=25> */
.L_x_9621:
        /* <DEDUP_REMOVED lines=13> */
.L_x_9623:
[----:B------:R-:W-:Y:S05]  /*6b40*/  BSYNC.RECONVERGENT B1 ;  /* 0x0000000000017941 */ /* 0x000fea0003800200 */
.L_x_9622:
        /* <DEDUP_REMOVED lines=43> */
.L_x_9620:
[----:B------:R-:W-:Y:S05]  /*6e00*/  BSYNC.RECONVERGENT B0 ;  /* 0x0000000000007941 */ /* 0x000fea0003800200 */
.L_x_9619:
        /* <DEDUP_REMOVED lines=20> */
.L_x_9626:
        /* <DEDUP_REMOVED lines=13> */
.L_x_9628:
[----:B------:R-:W-:Y:S05]  /*7020*/  BSYNC.RECONVERGENT B1 ;  /* 0x0000000000017941 */ /* 0x000fea0003800200 */
.L_x_9627:
        /* <DEDUP_REMOVED lines=43> */
.L_x_9625:
[----:B------:R-:W-:Y:S05]  /*72e0*/  BSYNC.RECONVERGENT B0 ;  /* 0x0000000000007941 */ /* 0x000fea0003800200 */
.L_x_9624:
        /* <DEDUP_REMOVED lines=25> */
.L_x_9631:
        /* <DEDUP_REMOVED lines=13> */
.L_x_9633:
[----:B------:R-:W-:Y:S05]  /*7550*/  BSYNC.RECONVERGENT B1 ;  /* 0x0000000000017941 */ /* 0x000fea0003800200 */
.L_x_9632:
        /* <DEDUP_REMOVED lines=43> */
.L_x_9630:
[----:B------:R-:W-:Y:S05]  /*7810*/  BSYNC.RECONVERGENT B0 ;  /* 0x0000000000007941 */ /* 0x000fea0003800200 */
.L_x_9629:
        /* <DEDUP_REMOVED lines=20> */
.L_x_9636:
        /* <DEDUP_REMOVED lines=13> */
.L_x_9638:
[----:B------:R-:W-:Y:S05]  /*7a30*/  BSYNC.RECONVERGENT B1 ;  /* 0x0000000000017941 */ /* 0x000fea0003800200 */
.L_x_9637:
        /* <DEDUP_REMOVED lines=43> */
.L_x_9635:
[----:B------:R-:W-:Y:S05]  /*7cf0*/  BSYNC.RECONVERGENT B0 ;  /* 0x0000000000007941 */ /* 0x000fea0003800200 */
.L_x_9634:
        /* <DEDUP_REMOVED lines=13> */
[----:B------:R-:W-:Y:S01]  /*7dd0*/  @!P1 MOV R147, R0 ;  /* 0x0000000000939202 */ /* 0x000fe20000000f00 */
[----:B------:R-:W-:-:S03]  /*7de0*/  IMAD.MOV.U32 R0, RZ, RZ, R12 ;  /* 0x000000ffff007224 */ /* 0x000fc600078e000c */
        /* <DEDUP_REMOVED lines=10> */
.L_x_9641:
        /* <DEDUP_REMOVED lines=13> */
.L_x_9643:
[----:B------:R-:W-:Y:S05]  /*7f60*/  BSYNC.RECONVERGENT B1 ;  /* 0x0000000000017941 */ /* 0x000fea0003800200 */
.L_x_9642:
        /* <DEDUP_REMOVED lines=43> */
.L_x_9640:
[----:B------:R-:W-:Y:S05]  /*8220*/  BSYNC.RECONVERGENT B0 ;  /* 0x0000000000007941 */ /* 0x000fea0003800200 */
.L_x_9639:
        /* <DEDUP_REMOVED lines=20> */
.L_x_9646:
        /* <DEDUP_REMOVED lines=15> */
.L_x_9648:
[----:B------:R-:W-:Y:S05]  /*8460*/  BSYNC.RECONVERGENT B1 ;  /* 0x0000000000017941 */ /* 0x000fea0003800200 */
.L_x_9647:
        /* <DEDUP_REMOVED lines=43> */
.L_x_9645:
[----:B------:R-:W-:Y:S05]  /*8720*/  BSYNC.RECONVERGENT B0 ;  /* 0x0000000000007941 */ /* 0x000fea0003800200 */
.L_x_9644:
        /* <DEDUP_REMOVED lines=13> */
[----:B------:R-:W-:-:S05]  /*8800*/  @!P1 IMAD.MOV.U32 R148, RZ, RZ, R131 ;  /* 0x000000ffff949224 */ /* 0x000fca00078e0083 */
[----:B------:R-:W-:-:S04]  /*8810*/  F2FP.F16.F32.PACK_AB R131, RZ, R148 ;  /* 0x00000094ff83723e */ /* 0x000fc800000000ff */
[----:B------:R-:W-:-:S07]  /*8820*/  PRMT R131, R151, 0x5410, R131 ;  /* 0x0000541097837816 */ /* 0x000fce0000000083 */
.L_x_9568:
[----:B------:R-:W-:Y:S01]  /*8830*/  SEL R163, RZ, 0x100, !P0 ;  /* 0x00000100ffa37807 */ /* 0x000fe20004000000 */
[----:B------:R-:W0:Y:S01]  /*8840*/  LDC.64 R140, c[0x0][0x3b0] ;  /* 0x0000ec00ff8c7b82 */ /* 0x000e220000000a00 */
[----:B------:R-:W-:Y:S02]  /*8850*/  ISETP.NE.U32.AND P0, PT, R138, RZ, PT ;  /* 0x000000ff8a00720c */ /* 0x000fe40003f05070 */
[----:B------:R-:W-:Y:S02]  /*8860*/  ISETP.NE.AND P6, PT, R154, RZ, PT ;  /* 0x000000ff9a00720c */ /* 0x000fe40003fc5270 */
[----:B------:R-:W-:Y:S02]  /*8870*/  ISETP.NE.AND.EX P0, PT, R139, RZ, PT, P0 ;  /* 0x000000ff8b00720c */ /* 0x000fe40003f05300 */
[----:B------:R-:W-:Y:S01]  /*8880*/  SEL R153, RZ, 0x1000000, !P5 ;  /* 0x01000000ff997807 */ /* 0x000fe20006800000 */
[----:B------:R-:W1:Y:S01]  /*8890*/  LDC.64 R138, c[0x0][0x3a8] ;  /* 0x0000ea00ff8a7b82 */ /* 0x000e620000000a00 */
[----:B------:R-:W-:-:S02]  /*88a0*/  SEL R154, RZ, 0x10000, !P4 ;  /* 0x00010000ff9a7807 */ /* 0x000fc40006000000 */
[----:B------:R-:W-:Y:S02]  /*88b0*/  ISETP.NE.AND P5, PT, R155, RZ, PT ;  /* 0x000000ff9b00720c */ /* 0x000fe40003fa5270 */
[----:B------:R-:W-:Y:S02]  /*88c0*/  ISETP.NE.AND P4, PT, R158, RZ, PT ;  /* 0x000000ff9e00720c */ /* 0x000fe40003f85270 */
[----:B------:R-:W-:Y:S01]  /*88d0*/  SEL R149, RZ, 0x1000000, !P2 ;  /* 0x01000000ff957807 */ /* 0x000fe20005000000 */
[----:B------:R-:W2:Y:S01]  /*88e0*/  @P1 LDC.64 R160, c[0x0][0x3a0] ;  /* 0x0000e800ffa01b82 */ /* 0x000ea20000000a00 */
[----:B------:R-:W-:Y:S02]  /*88f0*/  SEL R152, RZ, 0x10000, !P4 ;  /* 0x00010000ff987807 */ /* 0x000fe40006000000 */
[----:B------:R-:W-:Y:S02]  /*8900*/  SEL R151, RZ, 0x100, !P5 ;  /* 0x00000100ff977807 */ /* 0x000fe40006800000 */
[----:B------:R-:W-:-:S02]  /*8910*/  LOP3.LUT R163, R163, R153, R154, 0xfe, !PT ;  /* 0x00000099a3a37212 */ /* 0x000fc400078efe9a */
[----:B------:R-:W-:Y:S01]  /*8920*/  SEL R162, RZ, 0x1, !P3 ;  /* 0x00000001ffa27807 */ /* 0x000fe20005800000 */
[----:B------:R-:W3:Y:S01]  /*8930*/  @P0 LDC.64 R158, c[0x0][0x398] ;  /* 0x0000e600ff9e0b82 */ /* 0x000ee20000000a00 */
[----:B------:R-:W-:Y:S02]  /*8940*/  LOP3.LUT R151, R151, R149, R152, 0xfe, !PT ;  /* 0x0000009597977212 */ /* 0x000fe400078efe98 */
[----:B------:R-:W-:Y:S02]  /*8950*/  SEL R154, RZ, 0x1, !P6 ;  /* 0x00000001ff9a7807 */ /* 0x000fe40007000000 */
[----:B------:R-:W-:Y:S02]  /*8960*/  LOP3.LUT R163, R163, R162, RZ, 0xfc, !PT ;  /* 0x000000a2a3a37212 */ /* 0x000fe400078efcff */
[----:B------:R-:W-:Y:S01]  /*8970*/  LOP3.LUT R162, R151, R154, RZ, 0xfc, !PT ;  /* 0x0000009a97a27212 */ /* 0x000fe200078efcff */
[C---:B-1----:R-:W-:Y:S01]  /*8980*/  IMAD.WIDE.U32 R152, R10.reuse, 0x10, R138 ;  /* 0x000000100a987825 */ /* 0x042fe200078e008a */
[----:B------:R-:W-:-:S03]  /*8990*/  IADD3 R149, PT, PT, R10, 0x20, RZ ;  /* 0x000000200a957810 */ /* 0x000fc60007ffe0ff */
[----:B0-----:R-:W-:Y:S01]  /*89a0*/  IMAD.WIDE.U32 R154, R10, 0x8, R140 ;  /* 0x000000080a9a7825 */ /* 0x001fe200078e008c */
[----:B------:R0:W-:Y:S03]  /*89b0*/  STG.E.128 desc[UR6][R152.64], R128 ;  /* 0x0000008098007986 */ /* 0x0001e6000c101d06 */
[C---:B------:R-:W-:Y:S01]  /*89c0*/  IMAD.WIDE.U32 R156, R149.reuse, 0x10, R136 ;  /* 0x00000010959c7825 */ /* 0x040fe200078e0088 */
[----:B------:R0:W-:Y:S03]  /*89d0*/  STG.E.64 desc[UR6][R154.64], R162 ;  /* 0x000000a29a007986 */ /* 0x0001e6000c101b06 */
[----:B--2---:R-:W-:-:S04]  /*89e0*/  @P1 IMAD.WIDE.U32 R160, R149, 0x10, R160 ;  /* 0x0000001095a01825 */ /* 0x004fc800078e00a0 */
[----:B---3--:R-:W-:Y:S01]  /*89f0*/  @P0 IMAD.WIDE.U32 R158, R149, 0x10, R158 ;  /* 0x00000010959e0825 */ /* 0x008fe200078e009e */
[----:B------:R-:W-:Y:S06]  /*8a00*/  @!P0 BRA `(.L_x_9649) ;  /* 0x0000000000508947 */ /* 0x000fec0003800000 */
[----:B0-----:R-:W-:Y:S01]  /*8a10*/  IMAD.U32 R129, R2, 0x10000, RZ ;  /* 0x0001000002817824 */ /* 0x001fe200078e00ff */
[----:B------:R-:W0:Y:S01]  /*8a20*/  LDC.64 R154, c[0x0][0x3b8] ;  /* 0x0000ee00ff9a7b82 */ /* 0x000e220000000a00 */
[----:B------:R-:W-:Y:S02]  /*8a30*/  LOP3.LUT R128, R0, 0xffff, RZ, 0xc0, !PT ;  /* 0x0000ffff00807812 */ /* 0x000fe400078ec0ff */
[----:B------:R-:W-:Y:S02]  /*8a40*/  LOP3.LUT R130, R6, 0xff, RZ, 0xc0, !PT ;  /* 0x000000ff06827812 */ /* 0x000fe400078ec0ff */
[----:B------:R-:W-:Y:S02]  /*8a50*/  LOP3.LUT R131, R129, 0xff0000, RZ, 0xc0, !PT ;  /* 0x00ff000081837812 */ /* 0x000fe400078ec0ff */
[----:B------:R-:W-:Y:S02]  /*8a60*/  PRMT R129, R3, 0x7104, RZ ;  /* 0x0000710403817816 */ /* 0x000fe400000000ff */
[----:B------:R-:W-:Y:S01]  /*8a70*/  PRMT R162, R131, 0x4210, R128 ;  /* 0x0000421083a27816 */ /* 0x000fe20000000080 */
[----:B------:R-:W-:Y:S01]  /*8a80*/  IMAD.WIDE.U32 R130, R130, 0x10000, RZ ;  /* 0x0001000082827825 */ /* 0x000fe200078e00ff */
[----:B------:R-:W-:-:S02]  /*8a90*/  LOP3.LUT R128, R5, 0xff, RZ, 0xc0, !PT ;  /* 0x000000ff05807812 */ /* 0x000fc400078ec0ff */
[----:B------:R-:W-:Y:S02]  /*8aa0*/  LOP3.LUT R152, R7, 0xff, RZ, 0xc0, !PT ;  /* 0x000000ff07987812 */ /* 0x000fe400078ec0ff */
[----:B------:R-:W-:Y:S01]  /*8ab0*/  LOP3.LUT R163, R162, 0xff00, R129, 0xf8, !PT ;  /* 0x0000ff00a2a37812 */ /* 0x000fe200078ef881 */
[----:B------:R-:W-:-:S03]  /*8ac0*/  IMAD.WIDE.U32 R128, R128, 0x1000000, RZ ;  /* 0x0100000080807825 */ /* 0x000fc600078e00ff */
[----:B------:R-:W-:Y:S01]  /*8ad0*/  LOP3.LUT R163, R163, 0xff, R4, 0xf8, !PT ;  /* 0x000000ffa3a37812 */ /* 0x000fe200078ef804 */
[----:B------:R-:W-:-:S03]  /*8ae0*/  IMAD.WIDE.U32 R152, R152, 0x100, RZ ;  /* 0x0000010098987825 */ /* 0x000fc600078e00ff */
[----:B------:R-:W-:Y:S02]  /*8af0*/  LOP3.LUT R129, R131, R163, R129, 0xfe, !PT ;  /* 0x000000a383817212 */ /* 0x000fe400078efe81 */
[----:B------:R-:W-:Y:S02]  /*8b00*/  LOP3.LUT R151, R152, R128, R130, 0xfe, !PT ;  /* 0x0000008098977212 */ /* 0x000fe400078efe82 */
[----:B------:R-:W-:Y:S01]  /*8b10*/  LOP3.LUT R131, R129, R153, RZ, 0xfc, !PT ;  /* 0x0000009981837212 */ /* 0x000fe200078efcff */
[----:B0-----:R-:W-:Y:S01]  /*8b20*/  IMAD.WIDE.U32 R128, R10, 0x8, R154 ;  /* 0x000000080a807825 */ /* 0x001fe200078e009a */
[----:B------:R-:W-:-:S05]  /*8b30*/  LOP3.LUT R130, R151, 0xff, R8, 0xf8, !PT ;  /* 0x000000ff97827812 */ /* 0x000fca00078ef808 */
[----:B------:R1:W-:Y:S02]  /*8b40*/  STG.E.64 desc[UR6][R128.64], R130 ;  /* 0x0000008280007986 */ /* 0x0003e4000c101b06 */
.L_x_9649:
[----:B------:R2:W5:Y:S04]  /*8b50*/  @P0 LDG.E.128 R44, desc[UR6][R158.64] ;  /* 0x000000069e2c0981 */ /* 0x000568000c1e1d00 */
[----:B------:R2:W5:Y:S04]  /*8b60*/  @P1 LDG.E.128 R40, desc[UR6][R160.64] ;  /* 0x00000006a0281981 */ /* 0x000568000c1e1d00 */
[----:B01----:R2:W5:Y:S01]  /*8b70*/  LDG.E.128 R128, desc[UR6][R156.64] ;  /* 0x000000069c807981 */ /* 0x003562000c1e1d00 */
[----:B------:R-:W-:Y:S05]  /*8b80*/  @!P0 BRA `(.L_x_9650) ;  /* 0x0000005000588947 */ /* 0x000fea0003800000 */
[----:B------:R-:W-:Y:S01]  /*8b90*/  ISETP.NE.AND P2, PT, R164, 0x1, PT ;  /* 0x00000001a400780c */ /* 0x000fe20003f45270 */
[----:B------:R-:W-:Y:S01]  /*8ba0*/  BSSY.RECONVERGENT B0, `(.L_x_9651) ;  /* 0x0000047000007945 */ /* 0x000fe20003800200 */
[----:B------:R-:W-:Y:S01]  /*8bb0*/  IMAD.MOV.U32 R2, RZ, RZ, 0x2 ;  /* 0x00000002ff027424 */ /* 0x000fe200078e00ff */
[----:B------:R-:W-:Y:S01]  /*8bc0*/  MOV R0, R12 ;  /* 0x0000000c00007202 */ /* 0x000fe20000000f00 */
[----:B--2---:R-:W-:-:S09]  /*8bd0*/  IMAD.MOV.U32 R158, RZ, RZ, R150 ;  /* 0x000000ffff9e7224 */ /* 0x004fd200078e0096 */
        /* <DEDUP_REMOVED lines=11> */
.L_x_9653:
        /* <DEDUP_REMOVED lines=13> */
.L_x_9655:
[----:B------:R-:W-:Y:S05]  /*8d60*/  BSYNC.RECONVERGENT B1 ;  /* 0x0000000000017941 */ /* 0x000fea0003800200 */
.L_x_9654:
        /* <DEDUP_REMOVED lines=41> */
[----:B------:R-:W-:-:S07]  /*9000*/  IMAD.MOV.U32 R2, RZ, RZ, RZ ;  /* 0x000000ffff027224 */ /* 0x000fce00078e00ff */
.L_x_9652:
[----:B------:R-:W-:Y:S05]  /*9010*/  BSYNC.RECONVERGENT B0 ;  /* 0x0000000000007941 */ /* 0x000fea0003800200 */
.L_x_9651:
[----:B------:R-:W-:Y:S01]  /*9020*/  I2FP.F32.U32 R0, R0 ;  /* 0x0000000000007245 */ /* 0x000fe20000201000 */
[----:B-----5:R-:W-:Y:S01]  /*9030*/  HADD2.F32 R3, -RZ, R128.H0_H0 ;  /* 0x20000080ff037230 */ /* 0x020fe20000004100 */
        /* <DEDUP_REMOVED lines=19> */
.L_x_9658:
        /* <DEDUP_REMOVED lines=13> */
.L_x_9660:
[----:B------:R-:W-:Y:S05]  /*9240*/  BSYNC.RECONVERGENT B1 ;  /* 0x0000000000017941 */ /* 0x000fea0003800200 */
.L_x_9659:
        /* <DEDUP_REMOVED lines=43> */
.L_x_9657:
[----:B------:R-:W-:Y:S05]  /*9500*/  BSYNC.RECONVERGENT B0 ;  /* 0x0000000000007941 */ /* 0x000fea0003800200 */
.L_x_9656:
        /* <DEDUP_REMOVED lines=9> */
[----:B------:R-:W-:-:S05]  /*95a0*/  FSEL R3, R3, RZ, !P2 ;  /* 0x000000ff03037208 */ /* 0x000fca0005000000 */
[----:B------:R-:W-:Y:S01]  /*95b0*/  FADD.FTZ R0, R8, R3 ;  /* 0x0000000308007221 */ /* 0x000fe20000010000 */
[----:B------:R-:W-:-:S03]  /*95c0*/  SEL R8, RZ, 0x1, P2 ;  /* 0x00000001ff087807 */ /* 0x000fc60001000000 */
        /* <DEDUP_REMOVED lines=13> */
.L_x_9663:
        /* <DEDUP_REMOVED lines=13> */
.L_x_9665:
[----:B------:R-:W-:Y:S05]  /*9770*/  BSYNC.RECONVERGENT B1 ;  /* 0x0000000000017941 */ /* 0x000fea0003800200 */
.L_x_9664:
        /* <DEDUP_REMOVED lines=43> */
.L_x_9662:
[----:B------:R-:W-:Y:S05]  /*9a30*/  BSYNC.RECONVERGENT B0 ;  /* 0x0000000000007941 */ /* 0x000fea0003800200 */
.L_x_9661:
        /* <DEDUP_REMOVED lines=21> */
.L_x_9668:
        /* <DEDUP_REMOVED lines=13> */
.L_x_9670:
[----:B------:R-:W-:Y:S05]  /*9c60*/  BSYNC.RECONVERGENT B1 ;  /* 0x0000000000017941 */ /* 0x000fea0003800200 */
.L_x_9669:
        /* <DEDUP_REMOVED lines=43> */
.L_x_9667:
[----:B------:R-:W-:Y:S05]  /*9f20*/  BSYNC.RECONVERGENT B0 ;  /* 0x0000000000007941 */ /* 0x000fea0003800200 */
.L_x_9666:
        /* <DEDUP_REMOVED lines=25> */
.L_x_9673:
        /* <DEDUP_REMOVED lines=13> */
.L_x_9675:
[----:B------:R-:W-:Y:S05]  /*a190*/  BSYNC.RECONVERGENT B1 ;  /* 0x0000000000017941 */ /* 0x000fea0003800200 */
.L_x_9674:
        /* <DEDUP_REMOVED lines=43> */
.L_x_9672:
[----:B------:R-:W-:Y:S05]  /*a450*/  BSYNC.RECONVERGENT B0 ;  /* 0x0000000000007941 */ /* 0x000fea0003800200 */
.L_x_9671:
        /* <DEDUP_REMOVED lines=21> */
.L_x_9678:
        /* <DEDUP_REMOVED lines=13> */
.L_x_9680:
[----:B------:R-:W-:Y:S05]  /*a680*/  BSYNC.RECONVERGENT B1 ;  /* 0x0000000000017941 */ /* 0x000fea0003800200 */
.L_x_9679:
        /* <DEDUP_REMOVED lines=43> */
.L_x_9677:
[----:B------:R-:W-:Y:S05]  /*a940*/  BSYNC.RECONVERGENT B0 ;  /* 0x0000000000007941 */ /* 0x000fea0003800200 */
.L_x_9676:
        /* <DEDUP_REMOVED lines=9> */
[----:B------:R-:W-:-:S05]  /*a9e0*/  FSEL R3, R3, RZ, !P2 ;  /* 0x000000ff03037208 */ /* 0x000fca0005000000 */
[----:B------:R-:W-:Y:S01]  /*a9f0*/  FADD.FTZ R0, R6, R3 ;  /* 0x0000000306007221 */ /* 0x000fe20000010000 */
[----:B------:R-:W-:Y:S01]  /*aa00*/  SEL R6, RZ, 0x1, P2 ;  /* 0x00000001ff067807 */ /* 0x000fe20001000000 */
[----:B------:R-:W-:Y:S02]  /*aa10*/  IMAD.MOV.U32 R3, RZ, RZ, 0x2 ;  /* 0x00000002ff037424 */ /* 0x000fe400078e00ff */
        /* <DEDUP_REMOVED lines=12> */
.L_x_9683:
        /* <DEDUP_REMOVED lines=13> */
.L_x_9685:
[----:B------:R-:W-:Y:S05]  /*abb0*/  BSYNC.RECONVERGENT B1 ;  /* 0x0000000000017941 */ /* 0x000fea0003800200 */
.L_x_9684:
        /* <DEDUP_REMOVED lines=43> */
.L_x_9682:
[----:B------:R-:W-:Y:S05]  /*ae70*/  BSYNC.RECONVERGENT B0 ;  /* 0x0000000000007941 */ /* 0x000fea0003800200 */
.L_x_9681:
        /* <DEDUP_REMOVED lines=21> */
.L_x_9688:
        /* <DEDUP_REMOVED lines=13> */
.L_x_9690:
[----:B------:R-:W-:Y:S05]  /*b0a0*/  BSYNC.RECONVERGENT B1 ;  /* 0x0000000000017941 */ /* 0x000fea0003800200 */
.L_x_9689:
        /* <DEDUP_REMOVED lines=43> */
.L_x_9687:
[----:B------:R-:W-:Y:S05]  /*b360*/  BSYNC.RECONVERGENT B0 ;  /* 0x0000000000007941 */ /* 0x000fea0003800200 */
.L_x_9686:
[----:B------:R-:W-:Y:S01]  /*b370*/  I2FP.F32.U32 R2, R2 ;  /* 0x0000000200027245 */ /* 0x000fe20000201000 */
[----:B------:R-:W-:Y:S01]  /*b380*/  HADD2.F32 R3, -RZ, R45.H1_H1 ;  /* 0x3000002dff037230 */ /* 0x000fe20000004100 */
[----:B------:R-:W-:Y:S01]  /*b390*/  BSSY.RECONVERGENT B0, `(.L_x_9691) ;  /* 0x0000050000007945 */ /* 0x000fe20003800200 */
[----:B------:R-:W-:Y:S02]  /*b3a0*/  @P1 HADD2.F32 R153, -RZ, R41.H1_H1 ;  /* 0x30000029ff991230 */ /* 0x000fe40000004100 */
        /* <DEDUP_REMOVED lines=21> */
.L_x_9693:
        /* <DEDUP_REMOVED lines=13> */
.L_x_9695:
[----:B------:R-:W-:Y:S05]  /*b5d0*/  BSYNC.RECONVERGENT B1 ;  /* 0x0000000000017941 */ /* 0x000fea0003800200 */
.L_x_9694:
        /* <DEDUP_REMOVED lines=43> */
.L_x_9692:
[----:B------:R-:W-:Y:S05]  /*b890*/  BSYNC.RECONVERGENT B0 ;  /* 0x0000000000007941 */ /* 0x000fea0003800200 */
.L_x_9691:
        /* <DEDUP_REMOVED lines=20> */
.L_x_9698:
        /* <DEDUP_REMOVED lines=13> */
.L_x_9700:
[----:B------:R-:W-:Y:S05]  /*bab0*/  BSYNC.RECONVERGENT B1 ;  /* 0x0000000000017941 */ /* 0x000fea0003800200 */
.L_x_9699:
        /* <DEDUP_REMOVED lines=43> */
.L_x_9697:
[----:B------:R-:W-:Y:S05]  /*bd70*/  BSYNC.RECONVERGENT B0 ;  /* 0x0000000000007941 */ /* 0x000fea0003800200 */
.L_x_9696:
        /* <DEDUP_REMOVED lines=25> */
.L_x_9703:
        /* <DEDUP_REMOVED lines=13> */
.L_x_9705:
[----:B------:R-:W-:Y:S05]  /*bfe0*/  BSYNC.RECONVERGENT B1 ;  /* 0x0000000000017941 */ /* 0x000fea0003800200 */
.L_x_9704:
        /* <DEDUP_REMOVED lines=38> */
[----:B------:R-:W-:Y:S02]  /*c250*/  LOP3.LUT R15, R22, R156, R165, 0x96, !PT ;  /* 0x0000009c160f7212 */ /* 0x000fe400078e96a5 */
[----:B------:R-:W-:Y:S02]  /*c260*/  MOV R12, R164 ;  /* 0x000000a4000c7202 */ /* 0x000fe40000000f00 */
[----:B------:R-:W-:Y:S01]  /*c270*/  LOP3.LUT R16, R34, R2, R163, 0x96, !PT ;  /* 0x0000000222107212 */ /* 0x000fe200078e96a3 */
[----:B------:R-:W-:Y:S02]  /*c280*/  IMAD.MOV.U32 R2, RZ, RZ, R158 ;  /* 0x000000ffff027224 */ /* 0x000fe400078e009e */
[----:B------:R-:W-:-:S07]  /*c290*/  IMAD.MOV.U32 R158, RZ, RZ, R162 ;  /* 0x000000ffff9e7224 */ /* 0x000fce00078e00a2 */
.L_x_9702:
[----:B------:R-:W-:Y:S05]  /*c2a0*/  BSYNC.RECONVERGENT B0 ;  /* 0x0000000000007941 */ /* 0x000fea0003800200 */
.L_x_9701:
        /* <DEDUP_REMOVED lines=20> */
.L_x_9708:
        /* <DEDUP_REMOVED lines=13> */
.L_x_9710:
[----:B------:R-:W-:Y:S05]  /*c4c0*/  BSYNC.RECONVERGENT B1 ;  /* 0x0000000000017941 */ /* 0x000fea0003800200 */
.L_x_9709:
        /* <DEDUP_REMOVED lines=43> */
.L_x_9707:
[----:B------:R-:W-:Y:S05]  /*c780*/  BSYNC.RECONVERGENT B0 ;  /* 0x0000000000007941 */ /* 0x000fea0003800200 */
.L_x_9706:
        /* <DEDUP_REMOVED lines=25> */
.L_x_9713:
        /* <DEDUP_REMOVED lines=13> */
.L_x_9715:
[----:B------:R-:W-:Y:S05]  /*c9f0*/  BSYNC.RECONVERGENT B1 ;  /* 0x0000000000017941 */ /* 0x000fea0003800200 */
.L_x_9714:
        /* <DEDUP_REMOVED lines=43> */
.L_x_9712:
[----:B------:R-:W-:Y:S05]  /*ccb0*/  BSYNC.RECONVERGENT B0 ;  /* 0x0000000000007941 */ /* 0x000fea0003800200 */
.L_x_9711:
        /* <DEDUP_REMOVED lines=20> */
.L_x_9718:
        /* <DEDUP_REMOVED lines=13> */
.L_x_9720:
[----:B------:R-:W-:Y:S05]  /*ced0*/  BSYNC.RECONVERGENT B1 ;  /* 0x0000000000017941 */ /* 0x000fea0003800200 */
.L_x_9719:
        /* <DEDUP_REMOVED lines=43> */
.L_x_9717:
[----:B------:R-:W-:Y:S05]  /*d190*/  BSYNC.RECONVERGENT B0 ;  /* 0x0000000000007941 */ /* 0x000fea0003800200 */
.L_x_9716:
        /* <DEDUP_REMOVED lines=25> */
.L_x_9723:
        /* <DEDUP_REMOVED lines=13> */
.L_x_9725:
[----:B------:R-:W-:Y:S05]  /*d400*/  BSYNC.RECONVERGENT B1 ;  /* 0x0000000000017941 */ /* 0x000fea0003800200 */
.L_x_9724:
        /* <DEDUP_REMOVED lines=43> */
.L_x_9722:
[----:B------:R-:W-:Y:S05]  /*d6c0*/  BSYNC.RECONVERGENT B0 ;  /* 0x0000000000007941 */ /* 0x000fea0003800200 */
.L_x_9721:
        /* <DEDUP_REMOVED lines=20> */
.L_x_9728:
        /* <DEDUP_REMOVED lines=15> */
.L_x_9730:
[----:B------:R-:W-:Y:S05]  /*d900*/  BSYNC.RECONVERGENT B1 ;  /* 0x0000000000017941 */ /* 0x000fea0003800200 */
.L_x_9729:
        /* <DEDUP_REMOVED lines=40> */
[----:B------:R-:W-:Y:S01]  /*db90*/  LOP3.LUT R15, R22, R164, R173, 0x96, !PT ;  /* 0x000000a4160f7212 */ /* 0x000fe200078e96ad */
[----:B------:R-:W-:Y:S01]  /*dba0*/  IMAD.MOV.U32 R158, RZ, RZ, R166 ;  /* 0x000000ffff9e7224 */ /* 0x000fe200078e00a6 */
[----:B------:R-:W-:-:S07]  /*dbb0*/  LOP3.LUT R16, R34, R162, R167, 0x96, !PT ;  /* 0x000000a222107212 */ /* 0x000fce00078e96a7 */
.L_x_9727:
[----:B------:R-:W-:Y:S05]  /*dbc0*/  BSYNC.RECONVERGENT B0 ;  /* 0x0000000000007941 */ /* 0x000fea0003800200 */
.L_x_9726:
        /* <DEDUP_REMOVED lines=18> */
.L_x_9650:
        /* <DEDUP_REMOVED lines=16> */
.L_x_9734:
        /* <DEDUP_REMOVED lines=13> */
.L_x_9736:
[----:B------:R-:W-:Y:S05]  /*dec0*/  BSYNC.RECONVERGENT B1 ;  /* 0x0000000000017941 */ /* 0x000fea0003800200 */
.L_x_9735:
        /* <DEDUP_REMOVED lines=42> */
.L_x_9733:
[----:B------:R-:W-:Y:S05]  /*e170*/  BSYNC.RECONVERGENT B0 ;  /* 0x0000000000007941 */ /* 0x000fea0003800200 */
.L_x_9732:
[----:B------:R-:W-:Y:S01]  /*e180*/  I2FP.F32.U32 R150, R151 ;  /* 0x0000009700967245 */ /* 0x000fe20000201000 */
[----:B-----5:R-:W-:Y:S01]  /*e190*/  HADD2.F32 R151, -RZ, R128.H0_H0 ;  /* 0x20000080ff977230 */ /* 0x020fe20000004100 */
[----:B------:R-:W-:Y:S01]  /*e1a0*/  ISETP.NE.AND P3, PT, R152, 0x1, PT ;  /* 0x000000019800780c */ /* 0x000fe20003f65270 */
[----:B------:R-:W-:Y:S01]  /*e1b0*/  @P1 HADD2.F32 R153, -RZ, R40.H0_H0 ;  /* 0x20000028ff991230 */ /* 0x000fe20000004100 */
        /* <DEDUP_REMOVED lines=20> */
.L_x_9739:
        /* <DEDUP_REMOVED lines=13> */
.L_x_9741:
[----:B------:R-:W-:Y:S05]  /*e3d0*/  BSYNC.RECONVERGENT B1 ;  /* 0x0000000000017941 */ /* 0x000fea0003800200 */
.L_x_9740:
        /* <DEDUP_REMOVED lines=43> */
.L_x_9738:
[----:B------:R-:W-:Y:S05]  /*e690*/  BSYNC.RECONVERGENT B0 ;  /* 0x0000000000007941 */ /* 0x000fea0003800200 */
.L_x_9737:
        /* <DEDUP_REMOVED lines=24> */
.L_x_9744:
        /* <DEDUP_REMOVED lines=13> */
.L_x_9746:
[----:B------:R-:W-:Y:S05]  /*e8f0*/  BSYNC.RECONVERGENT B1 ;  /* 0x0000000000017941 */ /* 0x000fea0003800200 */
.L_x_9745:
        /* <DEDUP_REMOVED lines=43> */
.L_x_9743:
[----:B------:R-:W-:Y:S05]  /*ebb0*/  BSYNC.RECONVERGENT B0 ;  /* 0x0000000000007941 */ /* 0x000fea0003800200 */
.L_x_9742:
        /* <DEDUP_REMOVED lines=24> */
.L_x_9749:
        /* <DEDUP_REMOVED lines=13> */
.L_x_9751:
[----:B------:R-:W-:Y:S05]  /*ee10*/  BSYNC.RECONVERGENT B1 ;  /* 0x0000000000017941 */ /* 0x000fea0003800200 */
.L_x_9750:
        /* <DEDUP_REMOVED lines=43> */
.L_x_9748:
[----:B------:R-:W-:Y:S05]  /*f0d0*/  BSYNC.RECONVERGENT B0 ;  /* 0x0000000000007941 */ /* 0x000fea0003800200 */
.L_x_9747:
        /* <DEDUP_REMOVED lines=24> */
.L_x_9754:
        /* <DEDUP_REMOVED lines=13> */
.L_x_9756:
[----:B------:R-:W-:Y:S05]  /*f330*/  BSYNC.RECONVERGENT B1 ;  /* 0x0000000000017941 */ /* 0x000fea0003800200 */
.L_x_9755:
        /* <DEDUP_REMOVED lines=43> */
.L_x_9753:
[----:B------:R-:W-:Y:S05]  /*f5f0*/  BSYNC.RECONVERGENT B0 ;  /* 0x0000000000007941 */ /* 0x000fea0003800200 */
.L_x_9752:
        /* <DEDUP_REMOVED lines=9> */
[----:B------:R-:W-:Y:S02]  /*f690*/  MOV R155, R12 ;  /* 0x0000000c009b7202 */ /* 0x000fe40000000f00 */
[----:B------:R-:W-:Y:S01]  /*f6a0*/  PLOP3.LUT P2, PT, P2, PT, PT, 0x8, 0x80 ;  /* 0x000000000080781c */ /* 0x000fe2000174e170 */
        /* <DEDUP_REMOVED lines=12> */
.L_x_9759:
        /* <DEDUP_REMOVED lines=13> */
.L_x_9761:
[----:B------:R-:W-:Y:S05]  /*f840*/  BSYNC.RECONVERGENT B1 ;  /* 0x0000000000017941 */ /* 0x000fea0003800200 */
.L_x_9760:
        /* <DEDUP_REMOVED lines=43> */
.L_x_9758:
[----:B------:R-:W-:Y:S05]  /*fb00*/  BSYNC.RECONVERGENT B0 ;  /* 0x0000000000007941 */ /* 0x000fea0003800200 */
.L_x_9757:
        /* <DEDUP_REMOVED lines=23> */
.L_x_9764:
        /* <DEDUP_REMOVED lines=13> */
.L_x_9766:
[----:B------:R-:W-:Y:S05]  /*fd50*/  BSYNC.RECONVERGENT B1 ;  /* 0x0000000000017941 */ /* 0x000fea0003800200 */
.L_x_9765:
        /* <DEDUP_REMOVED lines=43> */
.L_x_9763:
[----:B------:R-:W-:Y:S05]  /*10010*/  BSYNC.RECONVERGENT B0 ;  /* 0x0000000000007941 */ /* 0x000fea0003800200 */
.L_x_9762:
        /* <DEDUP_REMOVED lines=23> */
.L_x_9769:
        /* <DEDUP_REMOVED lines=13> */
.L_x_9771:
[----:B------:R-:W-:Y:S05]  /*10260*/  BSYNC.RECONVERGENT B1 ;  /* 0x0000000000017941 */ /* 0x000fea0003800200 */
.L_x_9770:
        /* <DEDUP_REMOVED lines=43> */
.L_x_9768:
[----:B------:R-:W-:Y:S05]  /*10520*/  BSYNC.RECONVERGENT B0 ;  /* 0x0000000000007941 */ /* 0x000fea0003800200 */
.L_x_9767:
        /* <DEDUP_REMOVED lines=14> */
.L_x_9731:
[----:B------:R-:W-:Y:S01]  /*10610*/  ISETP.NE.AND P6, PT, R168, RZ, PT ;  /* 0x000000ffa800720c */ /* 0x000fe20003fc5270 */
[----:B------:R-:W0:Y:S01]  /*10620*/  @P0 LDC.64 R164, c[0x0][0x398] ;  /* 0x0000e600ffa40b82 */ /* 0x000e220000000a00 */
[----:B------:R-:W-:Y:S02]  /*10630*/  SEL R168, RZ, 0x1000000, !P5 ;  /* 0x01000000ffa87807 */ /* 0x000fe40006800000 */
[----:B------:R-:W-:Y:S02]  /*10640*/  SEL R167, RZ, 0x10000, !P4 ;  /* 0x00010000ffa77807 */ /* 0x000fe40006000000 */
[----:B------:R-:W-:Y:S02]  /*10650*/  SEL R166, RZ, 0x100, !P3 ;  /* 0x00000100ffa67807 */ /* 0x000fe40005800000 */
[----:B------:R-:W-:Y:S01]  /*10660*/  ISETP.NE.AND P5, PT, R169, RZ, PT ;  /* 0x000000ffa900720c */ /* 0x000fe20003fa5270 */
[----:B------:R-:W1:Y:S01]  /*10670*/  @P1 LDC.64 R160, c[0x0][0x3a0] ;  /* 0x0000e800ffa01b82 */ /* 0x000e620000000a00 */
[----:B------:R-:W-:-:S02]  /*10680*/  ISETP.NE.AND P4, PT, R170, RZ, PT ;  /* 0x000000ffaa00720c */ /* 0x000fc40003f85270 */
[----:B------:R-:W-:Y:S02]  /*10690*/  ISETP.NE.AND P3, PT, R171, RZ, PT ;  /* 0x000000ffab00720c */ /* 0x000fe40003f65270 */
[----:B------:R-:W-:Y:S02]  /*106a0*/  SEL R159, RZ, 0x10000, !P4 ;  /* 0x00010000ff9f7807 */ /* 0x000fe40006000000 */
[----:B------:R-:W-:Y:S02]  /*106b0*/  SEL R163, RZ, 0x1000000, !P3 ;  /* 0x01000000ffa37807 */ /* 0x000fe40005800000 */
[----:B------:R-:W-:Y:S02]  /*106c0*/  SEL R162, RZ, 0x100, !P5 ;  /* 0x00000100ffa27807 */ /* 0x000fe40006800000 */
[----:B------:R-:W-:Y:S01]  /*106d0*/  LOP3.LUT R171, R166, R168, R167, 0xfe, !PT ;  /* 0x000000a8a6ab7212 */ /* 0x000fe200078efea7 */
[----:B------:R-:W-:Y:S01]  /*106e0*/  IMAD.WIDE.U32 R166, R149, 0x10, R138 ;  /* 0x0000001095a67825 */ /* 0x000fe200078e008a */
[----:B------:R-:W-:-:S02]  /*106f0*/  LOP3.LUT R162, R162, R163, R159, 0xfe, !PT ;  /* 0x000000a3a2a27212 */ /* 0x000fc400078efe9f */
[----:B------:R-:W-:Y:S01]  /*10700*/  SEL R170, RZ, 0x1, !P2 ;  /* 0x00000001ffaa7807 */ /* 0x000fe20005000000 */
[----:B------:R-:W-:Y:S01]  /*10710*/  IMAD.WIDE.U32 R168, R149, 0x8, R140 ;  /* 0x0000000895a87825 */ /* 0x000fe200078e008c */
[----:B------:R-:W-:Y:S01]  /*10720*/  SEL R163, RZ, 0x1, !P6 ;  /* 0x00000001ffa37807 */ /* 0x000fe20007000000 */
[----:B------:R2:W-:Y:S01]  /*10730*/  STG.E.128 desc[UR6][R166.64], R128 ;  /* 0x00000080a6007986 */ /* 0x0005e2000c101d06 */
[----:B------:R-:W-:Y:S01]  /*10740*/  LOP3.LUT R171, R171, R170, RZ, 0xfc, !PT ;  /* 0x000000aaabab7212 */ /* 0x000fe200078efcff */
[----:B------:R-:W-:Y:S01]  /*10750*/  VIADD R159, R10, 0x40 ;  /* 0x000000400a9f7836 */ /* 0x000fe20000000000 */
[----:B------:R-:W-:-:S03]  /*10760*/  LOP3.LUT R170, R162, R163, RZ, 0xfc, !PT ;  /* 0x000000a3a2aa7212 */ /* 0x000fc600078efcff */
[C---:B------:R-:W-:Y:S02]  /*10770*/  IMAD.WIDE.U32 R162, R159.reuse, 0x10, R136 ;  /* 0x000000109fa27825 */ /* 0x040fe400078e0088 */
[----:B------:R2:W-:Y:S02]  /*10780*/  STG.E.64 desc[UR6][R168.64], R170 ;  /* 0x000000aaa8007986 */ /* 0x0005e4000c101b06 */
[----:B0-----:R-:W-:-:S04]  /*10790*/  @P0 IMAD.WIDE.U32 R164, R159, 0x10, R164 ;  /* 0x000000109fa40825 */ /* 0x001fc800078e00a4 */
[----:B-1----:R-:W-:Y:S01]  /*107a0*/  @P1 IMAD.WIDE.U32 R160, R159, 0x10, R160 ;  /* 0x000000109fa01825 */ /* 0x002fe200078e00a0 */
[----:B--2---:R-:W-:Y:S06]  /*107b0*/  @!P0 BRA `(.L_x_9772) ;  /* 0x0000000000508947 */ /* 0x004fec0003800000 */
        /* <DEDUP_REMOVED lines=20> */
.L_x_9772:
        /* <DEDUP_REMOVED lines=20> */
.L_x_9776:
        /* <DEDUP_REMOVED lines=13> */
.L_x_9778:
[----:B------:R-:W-:Y:S05]  /*10b10*/  BSYNC.RECONVERGENT B1 ;  /* 0x0000000000017941 */ /* 0x000fea0003800200 */
.L_x_9777:
[----:B------:R-:W-:Y:S01]  /*10b20*/  IMAD.WIDE.U32 R4, R13, -0x326172a9, RZ ;  /* 0xcd9e8d570d047825 */ /* 0x000fe200078e00ff */
[----:B-1----:R-:W-:Y:S02]  /*10b30*/  LOP3.LUT R160, R11, R3, R135, 0x96, !PT ;  /* 0x000000030ba07212 */ /* 0x002fe400078e9687 */
        /* <DEDUP_REMOVED lines=40> */
.L_x_9775:
[----:B------:R-:W-:Y:S05]  /*10dc0*/  BSYNC.RECONVERGENT B0 ;  /* 0x0000000000007941 */ /* 0x000fea0003800200 */
.L_x_9774:
[----:B------:R-:W-:Y:S01]  /*10dd0*/  I2FP.F32.U32 R0, R0 ;  /* 0x0000000000007245 */ /* 0x000fe20000201000 */
[----:B-----5:R-:W-:Y:S01]  /*10de0*/  HADD2.F32 R3, -RZ, R128.H0_H0 ;  /* 0x20000080ff037230 */ /* 0x020fe20000004100 */
        /* <DEDUP_REMOVED lines=19> */
.L_x_9781:
        /* <DEDUP_REMOVED lines=13> */
.L_x_9783:
[----:B------:R-:W-:Y:S05]  /*10ff0*/  BSYNC.RECONVERGENT B1 ;  /* 0x0000000000017941 */ /* 0x000fea0003800200 */
.L_x_9782:
[----:B------:R-:W-:Y:S01]  /*11000*/  IMAD.WIDE.U32 R4, R13, -0x326172a9, RZ ;  /* 0xcd9e8d570d047825 */ /* 0x000fe200078e00ff */
[----:B-1----:R-:W-:-:S03]  /*11010*/  LOP3.LUT R160, R11, R3, R135, 0x96, !PT ;  /* 0x000000030ba07212 */ /* 0x002fc600078e9687 */
        /* <DEDUP_REMOVED lines=41> */
.L_x_9780:
[----:B------:R-:W-:Y:S05]  /*112b0*/  BSYNC.RECONVERGENT B0 ;  /* 0x0000000000007941 */ /* 0x000fea0003800200 */
.L_x_9779:
        /* <DEDUP_REMOVED lines=25> */
.L_x_9786:
        /* <DEDUP_REMOVED lines=13> */
.L_x_9788:
[----:B------:R-:W-:Y:S05]  /*11520*/  BSYNC.RECONVERGENT B1 ;  /* 0x0000000000017941 */ /* 0x000fea0003800200 */
.L_x_9787:
        /* <DEDUP_REMOVED lines=43> */
.L_x_9785:
[----:B------:R-:W-:Y:S05]  /*117e0*/  BSYNC.RECONVERGENT B0 ;  /* 0x0000000000007941 */ /* 0x000fea0003800200 */
.L_x_9784:
        /* <DEDUP_REMOVED lines=21> */
.L_x_9791:
        /* <DEDUP_REMOVED lines=13> */
.L_x_9793:
[----:B------:R-:W-:Y:S05]  /*11a10*/  BSYNC.RECONVERGENT B1 ;  /* 0x0000000000017941 */ /* 0x000fea0003800200 */
.L_x_9792:
        /* <DEDUP_REMOVED lines=43> */
.L_x_9790:
[----:B------:R-:W-:Y:S05]  /*11cd0*/  BSYNC.RECONVERGENT B0 ;  /* 0x0000000000007941 */ /* 0x000fea0003800200 */
.L_x_9789:
        /* <DEDUP_REMOVED lines=12> */
[----:B-1----:R-:W-:Y:S01]  /*11da0*/  @P1 FADD.FTZ R160, R5, R0 ;  /* 0x0000000005a01221 */ /* 0x002fe20000010000 */
        /* <DEDUP_REMOVED lines=12> */
.L_x_9796:
        /* <DEDUP_REMOVED lines=13> */
.L_x_9798:
[----:B------:R-:W-:Y:S05]  /*11f40*/  BSYNC.RECONVERGENT B1 ;  /* 0x0000000000017941 */ /* 0x000fea0003800200 */
.L_x_9797:
        /* <DEDUP_REMOVED lines=43> */
.L_x_9795:
[----:B------:R-:W-:Y:S05]  /*12200*/  BSYNC.RECONVERGENT B0 ;  /* 0x0000000000007941 */ /* 0x000fea0003800200 */
.L_x_9794:
        /* <DEDUP_REMOVED lines=21> */
.L_x_9801:
        /* <DEDUP_REMOVED lines=13> */
.L_x_9803:
[----:B------:R-:W-:Y:S05]  /*12430*/  BSYNC.RECONVERGENT B1 ;  /* 0x0000000000017941 */ /* 0x000fea0003800200 */
.L_x_9802:
        /* <DEDUP_REMOVED lines=43> */
.L_x_9800:
[----:B------:R-:W-:Y:S05]  /*126f0*/  BSYNC.RECONVERGENT B0 ;  /* 0x0000000000007941 */ /* 0x000fea0003800200 */
.L_x_9799:
        /* <DEDUP_REMOVED lines=11> */
[----:B------:R-:W-:Y:S01]  /*127b0*/  HFMA2 R3, -RZ, RZ, 0, 1.1920928955078125e-07 ;  /* 0x00000002ff037431 */ /* 0x000fe200000001ff */
[----:B------:R-:W-:Y:S02]  /*127c0*/  SEL R6, RZ, 0x1, P2 ;  /* 0x00000001ff067807 */ /* 0x000fe40001000000 */
        /* <DEDUP_REMOVED lines=12> */
.L_x_9806:
        /* <DEDUP_REMOVED lines=13> */
.L_x_9808:
[----:B------:R-:W-:Y:S05]  /*12960*/  BSYNC.RECONVERGENT B1 ;  /* 0x0000000000017941 */ /* 0x000fea0003800200 */
.L_x_9807:
        /* <DEDUP_REMOVED lines=43> */
.L_x_9805:
[----:B------:R-:W-:Y:S05]  /*12c20*/  BSYNC.RECONVERGENT B0 ;  /* 0x0000000000007941 */ /* 0x000fea0003800200 */
.L_x_9804:
        /* <DEDUP_REMOVED lines=21> */
.L_x_9811:
        /* <DEDUP_REMOVED lines=13> */
.L_x_9813:
[----:B------:R-:W-:Y:S05]  /*12e50*/  BSYNC.RECONVERGENT B1 ;  /* 0x0000000000017941 */ /* 0x000fea0003800200 */
.L_x_9812:
        /* <DEDUP_REMOVED lines=43> */
.L_x_9810:
[----:B------:R-:W-:Y:S05]  /*13110*/  BSYNC.RECONVERGENT B0 ;  /* 0x0000000000007941 */ /* 0x000fea0003800200 */
.L_x_9809:
        /* <DEDUP_REMOVED lines=9> */
[----:B------:R-:W-:-:S04]  /*131b0*/  FADD.FTZ R2, R164, R3 ;  /* 0x00000003a4027221 */ /* 0x000fc80000010000 */
[--C-:B------:R-:W-:Y:S01]  /*131c0*/  @P1 FADD.FTZ R162, R5, R2.reuse ;  /* 0x0000000205a21221 */ /* 0x100fe20000010000 */
[----:B------:R-:W-:Y:S01]  /*131d0*/  SEL R5, RZ, 0x1, P2 ;  /* 0x00000001ff057807 */ /* 0x000fe20001000000 */
[----:B------:R-:W-:Y:S01]  /*131e0*/  @!P1 IMAD.MOV.U32 R162, RZ, RZ, R2 ;  /* 0x000000ffffa29224 */ /* 0x000fe200078e0002 */
[----:B------:R-:W-:Y:S02]  /*131f0*/  ISETP.NE.AND P2, PT, R4, 0x1, PT ;  /* 0x000000010400780c */ /* 0x000fe40003f45270 */
[----:B------:R-:W-:Y:S02]  /*13200*/  MOV R2, R12 ;  /* 0x0000000c00027202 */ /* 0x000fe40000000f00 */
        /* <DEDUP_REMOVED lines=10> */
.L_x_9816:
        /* <DEDUP_REMOVED lines=13> */
.L_x_9818:
[----:B------:R-:W-:Y:S05]  /*13380*/  BSYNC.RECONVERGENT B1 ;  /* 0x0000000000017941 */ /* 0x000fea0003800200 */
.L_x_9817:
        /* <DEDUP_REMOVED lines=43> */
.L_x_9815:
[----:B------:R-:W-:Y:S05]  /*13640*/  BSYNC.RECONVERGENT B0 ;  /* 0x0000000000007941 */ /* 0x000fea0003800200 */
.L_x_9814:
        /* <DEDUP_REMOVED lines=20> */
.L_x_9821:
        /* <DEDUP_REMOVED lines=13> */
.L_x_9823:
[----:B------:R-:W-:Y:S05]  /*13860*/  BSYNC.RECONVERGENT B1 ;  /* 0x0000000000017941 */ /* 0x000fea0003800200 */
.L_x_9822:
        /* <DEDUP_REMOVED lines=43> */
.L_x_9820:
[----:B------:R-:W-:Y:S05]  /*13b20*/  BSYNC.RECONVERGENT B0 ;  /* 0x0000000000007941 */ /* 0x000fea0003800200 */
.L_x_9819:
[----:B------:R-:W-:Y:S01]  /*13b30*/  I2FP.F32.U32 R2, R2 ;  /* 0x0000000200027245 */ /* 0x000fe20000201000 */
[----:B------:R-:W-:Y:S01]  /*13b40*/  HADD2.F32 R3, -RZ, R46.H0_H0 ;  /* 0x2000002eff037230 */ /* 0x000fe20000004100 */
[----:B------:R-:W-:Y:S01]  /*13b50*/  BSSY.RECONVERGENT B0, `(.L_x_9824) ;  /* 0x0000050000007945 */ /* 0x000fe20003800200 */
[----:B------:R-:W-:Y:S02]  /*13b60*/  IMAD.MOV.U32 R164, RZ, RZ, 0x2 ;  /* 0x00000002ffa47424 */ /* 0x000fe400078e00ff */
[----:B------:R-:W-:Y:S01]  /*13b70*/  FFMA.FTZ R2, R2, R39, 1.1641532182693481445e-10 ;  /* 0x2f00000002027423 */ /* 0x000fe20000010027 */
[----:B------:R-:W-:-:S04]  /*13b80*/  FMUL.FTZ R3, R3, R132 ;  /* 0x0000008403037220 */ /* 0x000fc80000410000 */
[----:B------:R-:W-:-:S04]  /*13b90*/  FSETP.GTU.FTZ.AND P3, PT, R2, R133, PT ;  /* 0x000000850200720b */ /* 0x000fc80003f7c000 */
[----:B------:R-:W-:Y:S01]  /*13ba0*/  FSEL R2, R3, RZ, !P3 ;  /* 0x000000ff03027208 */ /* 0x000fe20005800000 */
[----:B------:R-:W-:Y:S01]  /*13bb0*/  @P1 HADD2.F32 R3, -RZ, R42.H0_H0 ;  /* 0x2000002aff031230 */ /* 0x000fe20000004100 */
        /* <DEDUP_REMOVED lines=16> */
.L_x_9826:
        /* <DEDUP_REMOVED lines=13> */
.L_x_9828:
[----:B------:R-:W-:Y:S05]  /*13d90*/  BSYNC.RECONVERGENT B1 ;  /* 0x0000000000017941 */ /* 0x000fea0003800200 */
.L_x_9827:
        /* <DEDUP_REMOVED lines=41> */
[----:B------:R-:W-:Y:S02]  /*14030*/  IMAD.MOV.U32 R168, RZ, RZ, R164 ;  /* 0x000000ffffa87224 */ /* 0x000fe400078e00a4 */
[----:B------:R-:W-:-:S07]  /*14040*/  IMAD.MOV.U32 R164, RZ, RZ, RZ ;  /* 0x000000ffffa47224 */ /* 0x000fce00078e00ff */
.L_x_9825:
[----:B------:R-:W-:Y:S05]  /*14050*/  BSYNC.RECONVERGENT B0 ;  /* 0x0000000000007941 */ /* 0x000fea0003800200 */
.L_x_9824:
        /* <DEDUP_REMOVED lines=20> */
.L_x_9831:
        /* <DEDUP_REMOVED lines=13> */
.L_x_9833:
[----:B------:R-:W-:Y:S05]  /*14270*/  BSYNC.RECONVERGENT B1 ;  /* 0x0000000000017941 */ /* 0x000fea0003800200 */
.L_x_9832:
        /* <DEDUP_REMOVED lines=43> */
.L_x_9830:
[----:B------:R-:W-:Y:S05]  /*14530*/  BSYNC.RECONVERGENT B0 ;  /* 0x0000000000007941 */ /* 0x000fea0003800200 */
.L_x_9829:
        /* <DEDUP_REMOVED lines=25> */
.L_x_9836:
        /* <DEDUP_REMOVED lines=13> */
.L_x_9838:
[----:B------:R-:W-:Y:S05]  /*147a0*/  BSYNC.RECONVERGENT B1 ;  /* 0x0000000000017941 */ /* 0x000fea0003800200 */
.L_x_9837:
        /* <DEDUP_REMOVED lines=43> */
.L_x_9835:
[----:B------:R-:W-:Y:S05]  /*14a60*/  BSYNC.RECONVERGENT B0 ;  /* 0x0000000000007941 */ /* 0x000fea0003800200 */
.L_x_9834:
        /* <DEDUP_REMOVED lines=20> */
.L_x_9841:
        /* <DEDUP_REMOVED lines=13> */
.L_x_9843:
[----:B------:R-:W-:Y:S05]  /*14c80*/  BSYNC.RECONVERGENT B1 ;  /* 0x0000000000017941 */ /* 0x000fea0003800200 */
.L_x_9842:
        /* <DEDUP_REMOVED lines=43> */
.L_x_9840:
[----:B------:R-:W-:Y:S05]  /*14f40*/  BSYNC.RECONVERGENT B0 ;  /* 0x0000000000007941 */ /* 0x000fea0003800200 */
.L_x_9839:
        /* <DEDUP_REMOVED lines=25> */
.L_x_9846:
        /* <DEDUP_REMOVED lines=13> */
.L_x_9848:
[----:B------:R-:W-:Y:S05]  /*151b0*/  BSYNC.RECONVERGENT B1 ;  /* 0x0000000000017941 */ /* 0x000fea0003800200 */
.L_x_9847:
        /* <DEDUP_REMOVED lines=43> */
.L_x_9845:
[----:B------:R-:W-:Y:S05]  /*15470*/  BSYNC.RECONVERGENT B0 ;  /* 0x0000000000007941 */ /* 0x000fea0003800200 */
.L_x_9844:
        /* <DEDUP_REMOVED lines=20> */
.L_x_9851:
        /* <DEDUP_REMOVED lines=15> */
.L_x_9853:
[----:B------:R-:W-:Y:S05]  /*156b0*/  BSYNC.RECONVERGENT B1 ;  /* 0x0000000000017941 */ /* 0x000fea0003800200 */
.L_x_9852:
        /* <DEDUP_REMOVED lines=37> */
[----:B------:R-:W-:-:S04]  /*15910*/  IMAD.WIDE.U32 R166, R167, -0x326172a9, RZ ;  /* 0xcd9e8d57a7a67825 */ /* 0x000fc800078e00ff */
[----:B------:R-:W-:Y:S01]  /*15920*/  IMAD.WIDE.U32 R130, R130, -0x2daee0ad, RZ ;  /* 0xd2511f5382827825 */ /* 0x000fe200078e00ff */
[----:B------:R-:W-:-:S03]  /*15930*/  LOP3.LUT R15, R22, R172, R167, 0x96, !PT ;  /* 0x000000ac160f7212 */ /* 0x000fc600078e96a7 */
[----:B------:R-:W-:Y:S01]  /*15940*/  IMAD.MOV.U32 R12, RZ, RZ, R166 ;  /* 0x000000ffff0c7224 */ /* 0x000fe200078e00a6 */
[----:B------:R-:W-:Y:S01]  /*15950*/  LOP3.LUT R16, R34, R128, R131, 0x96, !PT ;  /* 0x0000008022107212 */ /* 0x000fe200078e9683 */
[----:B------:R-:W-:-:S07]  /*15960*/  IMAD.MOV.U32 R168, RZ, RZ, R130 ;  /* 0x000000ffffa87224 */ /* 0x000fce00078e0082 */
.L_x_9850:
[----:B------:R-:W-:Y:S05]  /*15970*/  BSYNC.RECONVERGENT B0 ;  /* 0x0000000000007941 */ /* 0x000fea0003800200 */
.L_x_9849:
        /* <DEDUP_REMOVED lines=9> */
[----:B------:R-:W-:-:S04]  /*15a10*/  FADD.FTZ R129, R174, R129 ;  /* 0x00000081ae817221 */ /* 0x000fc80000010000 */
[----:B------:R-:W-:Y:S01]  /*15a20*/  @P1 FADD.FTZ R166, R166, R129 ;  /* 0x00000081a6a61221 */ /* 0x000fe20000010000 */
[----:B------:R-:W-:Y:S02]  /*15a30*/  @!P1 MOV R166, R129 ;  /* 0x0000008100a69202 */ /* 0x000fe40000000f00 */
[----:B------:R-:W-:Y:S02]  /*15a40*/  PRMT R129, R0, 0x5410, R181 ;  /* 0x0000541000817816 */ /* 0x000fe400000000b5 */
[----:B------:R-:W-:Y:S02]  /*15a50*/  F2FP.F16.F32.PACK_AB R131, RZ, R166 ;  /* 0x000000a6ff83723e */ /* 0x000fe400000000ff */
[----:B------:R-:W-:Y:S02]  /*15a60*/  PRMT R0, R128, 0x7610, R0 ;  /* 0x0000761080007816 */ /* 0x000fe40000000000 */
[----:B------:R-:W-:Y:S02]  /*15a70*/  PRMT R128, R169, 0x5410, R180 ;  /* 0x00005410a9807816 */ /* 0x000fe400000000b4 */
[----:B------:R-:W-:Y:S01]  /*15a80*/  PRMT R131, R184, 0x5410, R131 ;  /* 0x00005410b8837816 */ /* 0x000fe20000000083 */
[----:B------:R-:W-:Y:S06]  /*15a90*/  BRA `(.L_x_9854) ;  /* 0x0000002800487947 */ /* 0x000fec0003800000 */
.L_x_9773:
[----:B------:R-:W-:Y:S01]  /*15aa0*/  ISETP.NE.AND P2, PT, R172, 0x1, PT ;  /* 0x00000001ac00780c */ /* 0x000fe20003f45270 */
[----:B------:R-:W-:Y:S01]  /*15ab0*/  BSSY.RECONVERGENT B0, `(.L_x_9855) ;  /* 0x0000047000007945 */ /* 0x000fe20003800200 */
[----:B-1----:R-:W-:Y:S01]  /*15ac0*/  IMAD.MOV.U32 R162, RZ, RZ, 0x2 ;  /* 0x00000002ffa27424 */ /* 0x002fe200078e00ff */
        /* <DEDUP_REMOVED lines=13> */
.L_x_9857:
        /* <DEDUP_REMOVED lines=13> */
.L_x_9859:
[----:B------:R-:W-:Y:S05]  /*15c70*/  BSYNC.RECONVERGENT B1 ;  /* 0x0000000000017941 */ /* 0x000fea0003800200 */
.L_x_9858:
        /* <DEDUP_REMOVED lines=42> */
.L_x_9856:
[----:B------:R-:W-:Y:S05]  /*15f20*/  BSYNC.RECONVERGENT B0 ;  /* 0x0000000000007941 */ /* 0x000fea0003800200 */
.L_x_9855:
[----:B------:R-:W-:Y:S01]  /*15f30*/  I2FP.F32.U32 R158, R160 ;  /* 0x000000a0009e7245 */ /* 0x000fe20000201000 */
[----:B-----5:R-:W-:Y:S01]  /*15f40*/  HADD2.F32 R161, -RZ, R128.H0_H0 ;  /* 0x20000080ffa17230 */ /* 0x020fe20000004100 */
        /* <DEDUP_REMOVED lines=22> */
.L_x_9862:
        /* <DEDUP_REMOVED lines=13> */
.L_x_9864:
[----:B------:R-:W-:Y:S05]  /*16180*/  BSYNC.RECONVERGENT B1 ;  /* 0x0000000000017941 */ /* 0x000fea0003800200 */
.L_x_9863:
        /* <DEDUP_REMOVED lines=43> */
.L_x_9861:
[----:B------:R-:W-:Y:S05]  /*16440*/  BSYNC.RECONVERGENT B0 ;  /* 0x0000000000007941 */ /* 0x000fea0003800200 */
.L_x_9860:
[----:B------:R-:W-:Y:S01]  /*16450*/  I2FP.F32.U32 R160, R160 ;  /* 0x000000a000a07245 */ /* 0x000fe20000201000 */
[----:B------:R-:W-:Y:S01]  /*16460*/  HADD2.F32 R161, -RZ, R128.H1_H1 ;  /* 0x30000080ffa17230 */ /* 0x000fe20000004100 */
[----:B------:R-:W-:Y:S01]  /*16470*/  ISETP.NE.AND P3, PT, R164, 0x1, PT ;  /* 0x00000001a400780c */ /* 0x000fe20003f65270 */
[----:B------:R-:W-:Y:S01]  /*16480*/  @P1 HADD2.F32 R163, -RZ, R40.H1_H1 ;  /* 0x30000028ffa31230 */ /* 0x000fe20000004100 */
[----:B------:R-:W-:Y:S01]  /*16490*/  BSSY.RECONVERGENT B0, `(.L_x_9865) ;  /* 0x000004d000007945 */ /* 0x000fe20003800200 */
[----:B------:R-:W-:Y:S01]  /*164a0*/  FFMA.FTZ R160, R160, R39, 1.1641532182693481445e-10 ;  /* 0x2f000000a0a07423 */ /* 0x000fe20000010027 */
[----:B------:R-:W-:Y:S01]  /*164b0*/  FMUL.FTZ R161, R161, R132 ;  /* 0x00000084a1a17220 */ /* 0x000fe20000410000 */
[----:B------:R-:W-:Y:S02]  /*164c0*/  IMAD.MOV.U32 R162, RZ, RZ, 0x2 ;  /* 0x00000002ffa27424 */ /* 0x000fe400078e00ff */
[----:B------:R-:W-:Y:S01]  /*164d0*/  IMAD.MOV.U32 R128, RZ, RZ, R12 ;  /* 0x000000ffff807224 */ /* 0x000fe200078e000c */
        /* <DEDUP_REMOVED lines=15> */
.L_x_9867:
        /* <DEDUP_REMOVED lines=13> */
.L_x_9869:
[----:B------:R-:W-:Y:S05]  /*166a0*/  BSYNC.RECONVERGENT B1 ;  /* 0x0000000000017941 */ /* 0x000fea0003800200 */
.L_x_9868:
        /* <DEDUP_REMOVED lines=43> */
.L_x_9866:
[----:B------:R-:W-:Y:S05]  /*16960*/  BSYNC.RECONVERGENT B0 ;  /* 0x0000000000007941 */ /* 0x000fea0003800200 */
.L_x_9865:
        /* <DEDUP_REMOVED lines=24> */
.L_x_9872:
        /* <DEDUP_REMOVED lines=13> */
.L_x_9874:
[----:B------:R-:W-:Y:S05]  /*16bc0*/  BSYNC.RECONVERGENT B1 ;  /* 0x0000000000017941 */ /* 0x000fea0003800200 */
.L_x_9873:
        /* <DEDUP_REMOVED lines=43> */
.L_x_9871:
[----:B------:R-:W-:Y:S05]  /*16e80*/  BSYNC.RECONVERGENT B0 ;  /* 0x0000000000007941 */ /* 0x000fea0003800200 */
.L_x_9870:
        /* <DEDUP_REMOVED lines=24> */
.L_x_9877:
        /* <DEDUP_REMOVED lines=13> */
.L_x_9879:
[----:B------:R-:W-:Y:S05]  /*170e0*/  BSYNC.RECONVERGENT B1 ;  /* 0x0000000000017941 */ /* 0x000fea0003800200 */
.L_x_9878:
        /* <DEDUP_REMOVED lines=43> */
.L_x_9876:
[----:B------:R-:W-:Y:S05]  /*173a0*/  BSYNC.RECONVERGENT B0 ;  /* 0x0000000000007941 */ /* 0x000fea0003800200 */
.L_x_9875:
        /* <DEDUP_REMOVED lines=23> */
.L_x_9882:
        /* <DEDUP_REMOVED lines=13> */
.L_x_9884:
[----:B------:R-:W-:Y:S05]  /*175f0*/  BSYNC.RECONVERGENT B1 ;  /* 0x0000000000017941 */ /* 0x000fea0003800200 */
.L_x_9883:
        /* <DEDUP_REMOVED lines=43> */
.L_x_9881:
[----:B------:R-:W-:Y:S05]  /*178b0*/  BSYNC.RECONVERGENT B0 ;  /* 0x0000000000007941 */ /* 0x000fea0003800200 */
.L_x_9880:
        /* <DEDUP_REMOVED lines=23> */
.L_x_9887:
        /* <DEDUP_REMOVED lines=13> */
.L_x_9889:
[----:B------:R-:W-:Y:S05]  /*17b00*/  BSYNC.RECONVERGENT B1 ;  /* 0x0000000000017941 */ /* 0x000fea0003800200 */
.L_x_9888:
        /* <DEDUP_REMOVED lines=43> */
.L_x_9886:
[----:B------:R-:W-:Y:S05]  /*17dc0*/  BSYNC.RECONVERGENT B0 ;  /* 0x0000000000007941 */ /* 0x000fea0003800200 */
.L_x_9885:
        /* <DEDUP_REMOVED lines=23> */
.L_x_9892:
        /* <DEDUP_REMOVED lines=13> */
.L_x_9894:
[----:B------:R-:W-:Y:S05]  /*18010*/  BSYNC.RECONVERGENT B1 ;  /* 0x0000000000017941 */ /* 0x000fea0003800200 */
.L_x_9893:
        /* <DEDUP_REMOVED lines=43> */
.L_x_9891:
[----:B------:R-:W-:Y:S05]  /*182d0*/  BSYNC.RECONVERGENT B0 ;  /* 0x0000000000007941 */ /* 0x000fea0003800200 */
.L_x_9890:
        /* <DEDUP_REMOVED lines=9> */
[----:B------:R-:W-:-:S03]  /*18370*/  PLOP3.LUT P5, PT, P5, PT, PT, 0x8, 0x80 ;  /* 0x000000000080781c */ /* 0x000fc60002fae170 */
[----:B------:R-:W-:Y:S01]  /*18380*/  @P1 FADD.FTZ R166, R129, R166 ;  /* 0x000000a681a61221 */ /* 0x000fe20000010000 */
[----:B------:R-:W-:-:S04]  /*18390*/  PRMT R129, R181, 0x5410, R182 ;  /* 0x00005410b5817816 */ /* 0x000fc800000000b6 */
[----:B------:R-:W-:-:S04]  /*183a0*/  F2FP.F16.F32.PACK_AB R131, RZ, R166 ;  /* 0x000000a6ff83723e */ /* 0x000fc800000000ff */
[----:B------:R-:W-:-:S07]  /*183b0*/  PRMT R131, R184, 0x5410, R131 ;  /* 0x00005410b8837816 */ /* 0x000fce0000000083 */
.L_x_9854:
        /* <DEDUP_REMOVED lines=47> */
.L_x_9895:
[----:B------:R1:W5:Y:S04]  /*186b0*/  @P0 LDG.E.128 R44, desc[UR6][R172.64] ;  /* 0x00000006ac2c0981 */ /* 0x000368000c1e1d00 */
[----:B------:R1:W5:Y:S04]  /*186c0*/  @P1 LDG.E.128 R40, desc[UR6][R174.64] ;  /* 0x00000006ae281981 */ /* 0x000368000c1e1d00 */
[----:B0-----:R1:W5:Y:S01]  /*186d0*/  LDG.E.128 R128, desc[UR6][R170.64] ;  /* 0x00000006aa807981 */ /* 0x001362000c1e1d00 */
        /* <DEDUP_REMOVED lines=17> */
.L_x_9899:
        /* <DEDUP_REMOVED lines=13> */
.L_x_9901:
[----:B------:R-:W-:Y:S05]  /*188c0*/  BSYNC.RECONVERGENT B1 ;  /* 0x0000000000017941 */ /* 0x000fea0003800200 */
.L_x_9900:
        /* <DEDUP_REMOVED lines=42> */
.L_x_9898:
[----:B------:R-:W-:Y:S05]  /*18b70*/  BSYNC.RECONVERGENT B0 ;  /* 0x0000000000007941 */ /* 0x000fea0003800200 */
.L_x_9897:
        /* <DEDUP_REMOVED lines=21> */
.L_x_9904:
        /* <DEDUP_REMOVED lines=13> */
.L_x_9906:
[----:B------:R-:W-:Y:S05]  /*18da0*/  BSYNC.RECONVERGENT B1 ;  /* 0x0000000000017941 */ /* 0x000fea0003800200 */
.L_x_9905:
        /* <DEDUP_REMOVED lines=43> */
.L_x_9903:
[----:B------:R-:W-:Y:S05]  /*19060*/  BSYNC.RECONVERGENT B0 ;  /* 0x0000000000007941 */ /* 0x000fea0003800200 */
.L_x_9902:
        /* <DEDUP_REMOVED lines=25> */
.L_x_9909:
        /* <DEDUP_REMOVED lines=13> */
.L_x_9911:
[----:B------:R-:W-:Y:S05]  /*192d0*/  BSYNC.RECONVERGENT B1 ;  /* 0x0000000000017941 */ /* 0x000fea0003800200 */
.L_x_9910:
        /* <DEDUP_REMOVED lines=43> */
.L_x_9908:
[----:B------:R-:W-:Y:S05]  /*19590*/  BSYNC.RECONVERGENT B0 ;  /* 0x0000000000007941 */ /* 0x000fea0003800200 */
.L_x_9907:
        /* <DEDUP_REMOVED lines=21> */
.L_x_9914:
        /* <DEDUP_REMOVED lines=13> */
.L_x_9916:
[----:B------:R-:W-:Y:S05]  /*197c0*/  BSYNC.RECONVERGENT B1 ;  /* 0x0000000000017941 */ /* 0x000fea0003800200 */
.L_x_9915:
        /* <DEDUP_REMOVED lines=43> */
.L_x_9913:
[----:B------:R-:W-:Y:S05]  /*19a80*/  BSYNC.RECONVERGENT B0 ;  /* 0x0000000000007941 */ /* 0x000fea0003800200 */
.L_x_9912:
        /* <DEDUP_REMOVED lines=25> */
.L_x_9919:
        /* <DEDUP_REMOVED lines=13> */
.L_x_9921:
[----:B------:R-:W-:Y:S05]  /*19cf0*/  BSYNC.RECONVERGENT B1 ;  /* 0x0000000000017941 */ /* 0x000fea0003800200 */
.L_x_9920:
        /* <DEDUP_REMOVED lines=43> */
.L_x_9918:
[----:B------:R-:W-:Y:S05]  /*19fb0*/  BSYNC.RECONVERGENT B0 ;  /* 0x0000000000007941 */ /* 0x000fea0003800200 */
.L_x_9917:
        /* <DEDUP_REMOVED lines=21> */
.L_x_9924:
        /* <DEDUP_REMOVED lines=13> */
.L_x_9926:
[----:B------:R-:W-:Y:S05]  /*1a1e0*/  BSYNC.RECONVERGENT B1 ;  /* 0x0000000000017941 */ /* 0x000fea0003800200 */
.L_x_9925:
        /* <DEDUP_REMOVED lines=43> */
.L_x_9923:
[----:B------:R-:W-:Y:S05]  /*1a4a0*/  BSYNC.RECONVERGENT B0 ;  /* 0x0000000000007941 */ /* 0x000fea0003800200 */
.L_x_9922:
        /* <DEDUP_REMOVED lines=9> */
[----:B------:R-:W-:-:S05]  /*1a540*/  FSEL R3, R3, RZ, !P2 ;  /* 0x000000ff03037208 */ /* 0x000fca0005000000 */
[----:B------:R-:W-:Y:S01]  /*1a550*/  FADD.FTZ R0, R6, R3 ;  /* 0x0000000306007221 */ /* 0x000fe20000010000 */
[----:B------:R-:W-:Y:S01]  /*1a560*/  SEL R6, RZ, 0x1, P2 ;  /* 0x00000001ff067807 */ /* 0x000fe20001000000 */
[----:B------:R-:W-:Y:S02]  /*1a570*/  IMAD.MOV.U32 R3, RZ, RZ, 0x2 ;  /* 0x00000002ff037424 */ /* 0x000fe400078e00ff */
        /* <DEDUP_REMOVED lines=12> */
.L_x_9929:
        /* <DEDUP_REMOVED lines=13> */
.L_x_9931:
[----:B------:R-:W-:Y:S05]  /*1a710*/  BSYNC.RECONVERGENT B1 ;  /* 0x0000000000017941 */ /* 0x000fea0003800200 */
.L_x_9930:
        /* <DEDUP_REMOVED lines=43> */
.L_x_9928:
[----:B------:R-:W-:Y:S05]  /*1a9d0*/  BSYNC.RECONVERGENT B0 ;  /* 0x0000000000007941 */ /* 0x000fea0003800200 */
.L_x_9927:
        /* <DEDUP_REMOVED lines=21> */
.L_x_9934:
        /* <DEDUP_REMOVED lines=13> */
.L_x_9936:
[----:B------:R-:W-:Y:S05]  /*1ac00*/  BSYNC.RECONVERGENT B1 ;  /* 0x0000000000017941 */ /* 0x000fea0003800200 */
.L_x_9935:
        /* <DEDUP_REMOVED lines=43> */
.L_x_9933:
[----:B------:R-:W-:Y:S05]  /*1aec0*/  BSYNC.RECONVERGENT B0 ;  /* 0x0000000000007941 */ /* 0x000fea0003800200 */
.L_x_9932:
[----:B------:R-:W-:Y:S01]  /*1aed0*/  I2FP.F32.U32 R2, R2 ;  /* 0x0000000200027245 */ /* 0x000fe20000201000 */
[----:B------:R-:W-:Y:S01]  /*1aee0*/  HADD2.F32 R3, -RZ, R45.H1_H1 ;  /* 0x3000002dff037230 */ /* 0x000fe20000004100 */
[----:B------:R-:W-:Y:S01]  /*1aef0*/  BSSY.RECONVERGENT B0, `(.L_x_9937) ;  /* 0x0000050000007945 */ /* 0x000fe20003800200 */
[----:B------:R-:W-:Y:S02]  /*1af00*/  IMAD.MOV.U32 R128, RZ, RZ, 0x2 ;  /* 0x00000002ff807424 */ /* 0x000fe400078e00ff */
[----:B------:R-:W-:Y:S01]  /*1af10*/  FFMA.FTZ R2, R2, R39, 1.1641532182693481445e-10 ;  /* 0x2f00000002027423 */ /* 0x000fe20000010027 */
[----:B------:R-:W-:-:S04]  /*1af20*/  FMUL.FTZ R3, R3, R132 ;  /* 0x0000008403037220 */ /* 0x000fc80000410000 */
[----:B------:R-:W-:-:S04]  /*1af30*/  FSETP.GTU.FTZ.AND P2, PT, R2, R133, PT ;  /* 0x000000850200720b */ /* 0x000fc80003f5c000 */
[----:B------:R-:W-:Y:S01]  /*1af40*/  FSEL R2, R3, RZ, !P2 ;  /* 0x000000ff03027208 */ /* 0x000fe20005000000 */
[----:B------:R-:W-:Y:S01]  /*1af50*/  @P1 HADD2.F32 R3, -RZ, R41.H1_H1 ;  /* 0x30000029ff031230 */ /* 0x000fe20000004100 */
        /* <DEDUP_REMOVED lines=16> */
.L_x_9939:
        /* <DEDUP_REMOVED lines=13> */
.L_x_9941:
[----:B------:R-:W-:Y:S05]  /*1b130*/  BSYNC.RECONVERGENT B1 ;  /* 0x0000000000017941 */ /* 0x000fea0003800200 */
.L_x_9940:
        /* <DEDUP_REMOVED lines=43> */
.L_x_9938:
[----:B------:R-:W-:Y:S05]  /*1b3f0*/  BSYNC.RECONVERGENT B0 ;  /* 0x0000000000007941 */ /* 0x000fea0003800200 */
.L_x_9937:
        /* <DEDUP_REMOVED lines=20> */
.L_x_9944:
        /* <DEDUP_REMOVED lines=13> */
.L_x_9946:
[----:B------:R-:W-:Y:S05]  /*1b610*/  BSYNC.RECONVERGENT B1 ;  /* 0x0000000000017941 */ /* 0x000fea0003800200 */
.L_x_9945:
        /* <DEDUP_REMOVED lines=43> */
.L_x_9943:
[----:B------:R-:W-:Y:S05]  /*1b8d0*/  BSYNC.RECONVERGENT B0 ;  /* 0x0000000000007941 */ /* 0x000fea0003800200 */
.L_x_9942:
[----:B------:R-:W-:Y:S01]  /*1b8e0*/  I2FP.F32.U32 R2, R4 ;  /* 0x0000000400027245 */ /* 0x000fe20000201000 */
[----:B------:R-:W-:Y:S01]  /*1b8f0*/  HADD2.F32 R3, -RZ, R46.H0_H0 ;  /* 0x2000002eff037230 */ /* 0x000fe20000004100 */
[----:B------:R-:W-:Y:S01]  /*1b900*/  BSSY.RECONVERGENT B0, `(.L_x_9947) ;  /* 0x0000050000007945 */ /* 0x000fe20003800200 */
[----:B------:R-:W-:Y:S02]  /*1b910*/  HFMA2 R173, -RZ, RZ, 0, 1.1920928955078125e-07 ;  /* 0x00000002ffad7431 */ /* 0x000fe400000001ff */
        /* <DEDUP_REMOVED lines=21> */
.L_x_9949:
        /* <DEDUP_REMOVED lines=13> */
.L_x_9951:
[----:B------:R-:W-:Y:S05]  /*1bb40*/  BSYNC.RECONVERGENT B1 ;  /* 0x0000000000017941 */ /* 0x000fea0003800200 */
.L_x_9950:
        /* <DEDUP_REMOVED lines=43> */
.L_x_9948:
[----:B------:R-:W-:Y:S05]  /*1be00*/  BSYNC.RECONVERGENT B0 ;  /* 0x0000000000007941 */ /* 0x000fea0003800200 */
.L_x_9947:
        /* <DEDUP_REMOVED lines=20> */
.L_x_9954:
        /* <DEDUP_REMOVED lines=13> */
.L_x_9956:
[----:B------:R-:W-:Y:S05]  /*1c020*/  BSYNC.RECONVERGENT B1 ;  /* 0x0000000000017941 */ /* 0x000fea0003800200 */
.L_x_9955:
        /* <DEDUP_REMOVED lines=43> */
.L_x_9953:
[----:B------:R-:W-:Y:S05]  /*1c2e0*/  BSYNC.RECONVERGENT B0 ;  /* 0x0000000000007941 */ /* 0x000fea0003800200 */
.L_x_9952:
        /* <DEDUP_REMOVED lines=25> */
.L_x_9959:
        /* <DEDUP_REMOVED lines=13> */
.L_x_9961:
[----:B------:R-:W-:Y:S05]  /*1c550*/  BSYNC.RECONVERGENT B1 ;  /* 0x0000000000017941 */ /* 0x000fea0003800200 */
.L_x_9960:
        /* <DEDUP_REMOVED lines=43> */
.L_x_9958:
[----:B------:R-:W-:Y:S05]  /*1c810*/  BSYNC.RECONVERGENT B0 ;  /* 0x0000000000007941 */ /* 0x000fea0003800200 */
.L_x_9957:
        /* <DEDUP_REMOVED lines=20> */
.L_x_9964:
        /* <DEDUP_REMOVED lines=13> */
.L_x_9966:
[----:B------:R-:W-:Y:S05]  /*1ca30*/  BSYNC.RECONVERGENT B1 ;  /* 0x0000000000017941 */ /* 0x000fea0003800200 */
.L_x_9965:
        /* <DEDUP_REMOVED lines=43> */
.L_x_9963:
[----:B------:R-:W-:Y:S05]  /*1ccf0*/  BSYNC.RECONVERGENT B0 ;  /* 0x0000000000007941 */ /* 0x000fea0003800200 */
.L_x_9962:
        /* <DEDUP_REMOVED lines=25> */
.L_x_9969:
        /* <DEDUP_REMOVED lines=13> */
.L_x_9971:
[----:B------:R-:W-:Y:S05]  /*1cf60*/  BSYNC.RECONVERGENT B1 ;  /* 0x0000000000017941 */ /* 0x000fea0003800200 */
.L_x_9970:
        /* <DEDUP_REMOVED lines=43> */
.L_x_9968:
[----:B------:R-:W-:Y:S05]  /*1d220*/  BSYNC.RECONVERGENT B0 ;  /* 0x0000000000007941 */ /* 0x000fea0003800200 */
.L_x_9967:
        /* <DEDUP_REMOVED lines=20> */
.L_x_9974:
        /* <DEDUP_REMOVED lines=15> */
.L_x_9976:
[----:B------:R-:W-:Y:S05]  /*1d460*/  BSYNC.RECONVERGENT B1 ;  /* 0x0000000000017941 */ /* 0x000fea0003800200 */
.L_x_9975:
        /* <DEDUP_REMOVED lines=43> */
.L_x_9973:
[----:B------:R-:W-:Y:S05]  /*1d720*/  BSYNC.RECONVERGENT B0 ;  /* 0x0000000000007941 */ /* 0x000fea0003800200 */
.L_x_9972:
        /* <DEDUP_REMOVED lines=10> */
[--C-:B------:R-:W-:Y:S01]  /*1d7d0*/  @P1 FADD.FTZ R176, R176, R129.reuse ;  /* 0x00000081b0b01221 */ /* 0x100fe20000010000 */
[----:B------:R-:W-:Y:S01]  /*1d7e0*/  @!P1 IMAD.MOV.U32 R176, RZ, RZ, R129 ;  /* 0x000000ffffb09224 */ /* 0x000fe200078e0081 */
[----:B------:R-:W-:Y:S02]  /*1d7f0*/  PRMT R129, R0, 0x5410, R189 ;  /* 0x0000541000817816 */ /* 0x000fe400000000bd */
[----:B------:R-:W-:Y:S02]  /*1d800*/  PRMT R0, R128, 0x7610, R0 ;  /* 0x0000761080007816 */ /* 0x000fe40000000000 */
[----:B------:R-:W-:Y:S02]  /*1d810*/  F2FP.F16.F32.PACK_AB R131, RZ, R176 ;  /* 0x000000b0ff83723e */ /* 0x000fe400000000ff */
[----:B------:R-:W-:Y:S02]  /*1d820*/  PRMT R128, R185, 0x5410, R187 ;  /* 0x00005410b9807816 */ /* 0x000fe400000000bb */
[----:B------:R-:W-:Y:S01]  /*1d830*/  PRMT R131, R188, 0x5410, R131 ;  /* 0x00005410bc837816 */ /* 0x000fe20000000083 */
[----:B------:R-:W-:Y:S06]  /*1d840*/  BRA `(.L_x_9977) ;  /* 0x0000002800487947 */ /* 0x000fec0003800000 */
.L_x_9896:
        /* <DEDUP_REMOVED lines=16> */
.L_x_9980:
        /* <DEDUP_REMOVED lines=13> */
.L_x_9982:
[----:B------:R-:W-:Y:S05]  /*1da20*/  BSYNC.RECONVERGENT B1 ;  /* 0x0000000000017941 */ /* 0x000fea0003800200 */
.L_x_9981:
        /* <DEDUP_REMOVED lines=41> */
[----:B------:R-:W-:-:S07]  /*1dcc0*/  HFMA2 R170, -RZ, RZ, 0, 0 ;  /* 0x00000000ffaa7431 */ /* 0x000fce00000001ff */
.L_x_9979:
[----:B------:R-:W-:Y:S05]  /*1dcd0*/  BSYNC.RECONVERGENT B0 ;  /* 0x0000000000007941 */ /* 0x000fea0003800200 */
.L_x_9978:
[----:B------:R-:W-:Y:S01]  /*1dce0*/  I2FP.F32.U32 R168, R169 ;  /* 0x000000a900a87245 */ /* 0x000fe20000201000 */
[----:B-----5:R-:W-:Y:S01]  /*1dcf0*/  HADD2.F32 R169, -RZ, R128.H0_H0 ;  /* 0x20000080ffa97230 */ /* 0x020fe20000004100 */
        /* <DEDUP_REMOVED lines=22> */
.L_x_9985:
        /* <DEDUP_REMOVED lines=13> */
.L_x_9987:
[----:B------:R-:W-:Y:S05]  /*1df30*/  BSYNC.RECONVERGENT B1 ;  /* 0x0000000000017941 */ /* 0x000fea0003800200 */
.L_x_9986:
        /* <DEDUP_REMOVED lines=43> */
.L_x_9984:
[----:B------:R-:W-:Y:S05]  /*1e1f0*/  BSYNC.RECONVERGENT B0 ;  /* 0x0000000000007941 */ /* 0x000fea0003800200 */
.L_x_9983:
        /* <DEDUP_REMOVED lines=24> */
.L_x_9990:
        /* <DEDUP_REMOVED lines=13> */
.L_x_9992:
[----:B------:R-:W-:Y:S05]  /*1e450*/  BSYNC.RECONVERGENT B1 ;  /* 0x0000000000017941 */ /* 0x000fea0003800200 */
.L_x_9991:
        /* <DEDUP_REMOVED lines=43> */
.L_x_9989:
[----:B------:R-:W-:Y:S05]  /*1e710*/  BSYNC.RECONVERGENT B0 ;  /* 0x0000000000007941 */ /* 0x000fea0003800200 */
.L_x_9988:
        /* <DEDUP_REMOVED lines=24> */
.L_x_9995:
        /* <DEDUP_REMOVED lines=13> */
.L_x_9997:
[----:B------:R-:W-:Y:S05]  /*1e970*/  BSYNC.RECONVERGENT B1 ;  /* 0x0000000000017941 */ /* 0x000fea0003800200 */
.L_x_9996:
        /* <DEDUP_REMOVED lines=43> */
.L_x_9994:
[----:B------:R-:W-:Y:S05]  /*1ec30*/  BSYNC.RECONVERGENT B0 ;  /* 0x0000000000007941 */ /* 0x000fea0003800200 */
.L_x_9993:
        /* <DEDUP_REMOVED lines=24> */
.L_x_10000:
        /* <DEDUP_REMOVED lines=13> */
.L_x_10002:
[----:B------:R-:W-:Y:S05]  /*1ee90*/  BSYNC.RECONVERGENT B1 ;  /* 0x0000000000017941 */ /* 0x000fea0003800200 */
.L_x_10001:
        /* <DEDUP_REMOVED lines=43> */
.L_x_9999:
[----:B------:R-:W-:Y:S05]  /*1f150*/  BSYNC.RECONVERGENT B0 ;  /* 0x0000000000007941 */ /* 0x000fea0003800200 */
.L_x_9998:
        /* <DEDUP_REMOVED lines=23> */
.L_x_10005:
        /* <DEDUP_REMOVED lines=13> */
.L_x_10007:
[----:B------:R-:W-:Y:S05]  /*1f3a0*/  BSYNC.RECONVERGENT B1 ;  /* 0x0000000000017941 */ /* 0x000fea0003800200 */
.L_x_10006:
        /* <DEDUP_REMOVED lines=43> */
.L_x_10004:
[----:B------:R-:W-:Y:S05]  /*1f660*/  BSYNC.RECONVERGENT B0 ;  /* 0x0000000000007941 */ /* 0x000fea0003800200 */
.L_x_10003:
        /* <DEDUP_REMOVED lines=23> */
.L_x_10010:
        /* <DEDUP_REMOVED lines=13> */
.L_x_10012:
[----:B------:R-:W-:Y:S05]  /*1f8b0*/  BSYNC.RECONVERGENT B1 ;  /* 0x0000000000017941 */ /* 0x000fea0003800200 */
.L_x_10011:
        /* <DEDUP_REMOVED lines=43> */
.L_x_10009:
[----:B------:R-:W-:Y:S05]  /*1fb70*/  BSYNC.RECONVERGENT B0 ;  /* 0x0000000000007941 */ /* 0x000fea0003800200 */
.L_x_10008:
        /* <DEDUP_REMOVED lines=23> */
.L_x_10015:
        /* <DEDUP_REMOVED lines=13> */
.L_x_10017:
[----:B------:R-:W-:Y:S05]  /*1fdc0*/  BSYNC.RECONVERGENT B1 ;  /* 0x0000000000017941 */ /* 0x000fea0003800200 */
.L_x_10016:
        /* <DEDUP_REMOVED lines=43> */
.L_x_10014:
[----:B------:R-:W-:Y:S05]  /*20080*/  BSYNC.RECONVERGENT B0 ;  /* 0x0000000000007941 */ /* 0x000fea0003800200 */
.L_x_10013:
        /* <DEDUP_REMOVED lines=14> */
.L_x_9977:
[----:B------:R-:W-:Y:S01]  /*20170*/  SEL R181, RZ, 0x1000000, !P5 ;  /* 0x01000000ffb57807 */ /* 0x000fe20006800000 */
[----:B------:R-:W-:Y:S01]  /*20180*/  IMAD.WIDE.U32 R190, R167, 0x10, R138 ;  /* 0x00000010a7be7825 */ /* 0x000fe200078e008a */
[----:B------:R-:W-:Y:S02]  /*20190*/  ISETP.NE.AND P5, PT, R179, RZ, PT ;  /* 0x000000ffb300720c */ /* 0x000fe40003fa5270 */
[----:B------:R-:W-:Y:S02]  /*201a0*/  SEL R179, RZ, 0x10000, !P4 ;  /* 0x00010000ffb37807 */ /* 0x000fe40006000000 */
[----:B------:R-:W-:Y:S01]  /*201b0*/  SEL R182, RZ, 0x100, !P3 ;  /* 0x00000100ffb67807 */ /* 0x000fe20005800000 */
[----:B------:R0:W-:Y:S01]  /*201c0*/  STG.E.128 desc[UR6][R190.64], R128 ;  /* 0x00000080be007986 */ /* 0x0001e2000c101d06 */
[----:B------:R-:W-:Y:S02]  /*201d0*/  ISETP.NE.AND P4, PT, R184, RZ, PT ;  /* 0x000000ffb800720c */ /* 0x000fe40003f85270 */
[----:B------:R-:W-:Y:S01]  /*201e0*/  ISETP.NE.AND P3, PT, R186, RZ, PT ;  /* 0x000000ffba00720c */ /* 0x000fe20003f65270 */
[----:B------:R-:W1:Y:S01]  /*201f0*/  @P1 LDC.64 R184, c[0x0][0x3a0] ;  /* 0x0000e800ffb81b82 */ /* 0x000e620000000a00 */
[----:B------:R-:W-:-:S02]  /*20200*/  ISETP.NE.AND P6, PT, R175, RZ, PT ;  /* 0x000000ffaf00720c */ /* 0x000fc40003fc5270 */
[----:B------:R-:W-:Y:S02]  /*20210*/  SEL R175, RZ, 0x1000000, !P3 ;  /* 0x01000000ffaf7807 */ /* 0x000fe40005800000 */
[----:B------:R-:W-:Y:S02]  /*20220*/  SEL R180, RZ, 0x10000, !P4 ;  /* 0x00010000ffb47807 */ /* 0x000fe40006000000 */
[----:B------:R-:W-:Y:S01]  /*20230*/  SEL R177, RZ, 0x100, !P5 ;  /* 0x00000100ffb17807 */ /* 0x000fe20006800000 */
[----:B------:R-:W2:Y:S01]  /*20240*/  @P0 LDC.64 R186, c[0x0][0x398] ;  /* 0x0000e600ffba0b82 */ /* 0x000ea20000000a00 */
[----:B------:R-:W-:Y:S02]  /*20250*/  LOP3.LUT R182, R182, R181, R179, 0xfe, !PT ;  /* 0x000000b5b6b67212 */ /* 0x000fe400078efeb3 */
[----:B------:R-:W-:Y:S02]  /*20260*/  LOP3.LUT R177, R177, R175, R180, 0xfe, !PT ;  /* 0x000000afb1b17212 */ /* 0x000fe400078efeb4 */
[----:B------:R-:W-:-:S02]  /*20270*/  SEL R181, RZ, 0x1, !P2 ;  /* 0x00000001ffb57807 */ /* 0x000fc40005000000 */
[----:B------:R-:W-:Y:S02]  /*20280*/  SEL R180, RZ, 0x1, !P6 ;  /* 0x00000001ffb47807 */ /* 0x000fe40007000000 */
[----:B------:R-:W-:Y:S01]  /*20290*/  LOP3.LUT R181, R182, R181, RZ, 0xfc, !PT ;  /* 0x000000b5b6b57212 */ /* 0x000fe200078efcff */
[----:B------:R-:W-:Y:S01]  /*202a0*/  IMAD.WIDE.U32 R182, R167, 0x8, R140 ;  /* 0x00000008a7b67825 */ /* 0x000fe200078e008c */
[----:B------:R-:W-:Y:S02]  /*202b0*/  LOP3.LUT R180, R177, R180, RZ, 0xfc, !PT ;  /* 0x000000b4b1b47212 */ /* 0x000fe400078efcff */
[----:B------:R-:W-:-:S03]  /*202c0*/  IADD3 R175, PT, PT, R10, 0x80, RZ ;  /* 0x000000800aaf7810 */ /* 0x000fc60007ffe0ff */
[----:B------:R0:W-:Y:S02]  /*202d0*/  STG.E.64 desc[UR6][R182.64], R180 ;  /* 0x000000b4b6007986 */ /* 0x0001e4000c101b06 */
[----:B------:R-:W-:-:S04]  /*202e0*/  IMAD.WIDE.U32 R188, R175, 0x10, R136 ;  /* 0x00000010afbc7825 */ /* 0x000fc800078e0088 */
[----:B-1----:R-:W-:-:S04]  /*202f0*/  @P1 IMAD.WIDE.U32 R184, R175, 0x10, R184 ;  /* 0x00000010afb81825 */ /* 0x002fc800078e00b8 */
[----:B--2---:R-:W-:Y:S01]  /*20300*/  @P0 IMAD.WIDE.U32 R186, R175, 0x10, R186 ;  /* 0x00000010afba0825 */ /* 0x004fe200078e00ba */
[----:B0-----:R-:W-:Y:S06]  /*20310*/  @!P0 BRA `(.L_x_10018) ;  /* 0x0000000000508947 */ /* 0x001fec0003800000 */
        /* <DEDUP_REMOVED lines=20> */
.L_x_10018:
        /* <DEDUP_REMOVED lines=20> */
.L_x_10022:
        /* <DEDUP_REMOVED lines=13> */
.L_x_10024:
[----:B------:R-:W-:Y:S05]  /*20670*/  BSYNC.RECONVERGENT B1 ;  /* 0x0000000000017941 */ /* 0x000fea0003800200 */
.L_x_10023:
        /* <DEDUP_REMOVED lines=42> */
.L_x_10021:
[----:B------:R-:W-:Y:S05]  /*20920*/  BSYNC.RECONVERGENT B0 ;  /* 0x0000000000007941 */ /* 0x000fea0003800200 */
.L_x_10020:
        /* <DEDUP_REMOVED lines=21> */
.L_x_10027:
        /* <DEDUP_REMOVED lines=13> */
.L_x_10029:
[----:B------:R-:W-:Y:S05]  /*20b50*/  BSYNC.RECONVERGENT B1 ;  /* 0x0000000000017941 */ /* 0x000fea0003800200 */
.L_x_10028:
        /* <DEDUP_REMOVED lines=40> */
[----:B------:R-:W-:Y:S01]  /*20de0*/  MOV R190, R4 ;  /* 0x0000000400be7202 */ /* 0x000fe20000000f00 */
[----:B------:R-:W-:Y:S01]  /*20df0*/  IMAD.MOV.U32 R4, RZ, RZ, RZ ;  /* 0x000000ffff047224 */ /* 0x000fe200078e00ff */
[----:B------:R-:W-:-:S07]  /*20e00*/  LOP3.LUT R16, R34, R2, R5, 0x96, !PT ;  /* 0x0000000222107212 */ /* 0x000fce00078e9605 */
.L_x_10026:
[----:B------:R-:W-:Y:S05]  /*20e10*/  BSYNC.RECONVERGENT B0 ;  /* 0x0000000000007941 */ /* 0x000fea0003800200 */
.L_x_10025:
        /* <DEDUP_REMOVED lines=25> */
.L_x_10032:
        /* <DEDUP_REMOVED lines=13> */
.L_x_10034:
[----:B------:R-:W-:Y:S05]  /*21080*/  BSYNC.RECONVERGENT B1 ;  /* 0x0000000000017941 */ /* 0x000fea0003800200 */
.L_x_10033:
        /* <DEDUP_REMOVED lines=43> */
.L_x_10031:
[----:B------:R-:W-:Y:S05]  /*21340*/  BSYNC.RECONVERGENT B0 ;  /* 0x0000000000007941 */ /* 0x000fea0003800200 */
.L_x_10030:
        /* <DEDUP_REMOVED lines=21> */
.L_x_10037:
        /* <DEDUP_REMOVED lines=13> */
.L_x_10039:
[----:B------:R-:W-:Y:S05]  /*21570*/  BSYNC.RECONVERGENT B1 ;  /* 0x0000000000017941 */ /* 0x000fea0003800200 */
.L_x_10038:
        /* <DEDUP_REMOVED lines=43> */
.L_x_10036:
[----:B------:R-:W-:Y:S05]  /*21830*/  BSYNC.RECONVERGENT B0 ;  /* 0x0000000000007941 */ /* 0x000fea0003800200 */
.L_x_10035:
        /* <DEDUP_REMOVED lines=25> */
.L_x_10042:
        /* <DEDUP_REMOVED lines=13> */
.L_x_10044:
[----:B------:R-:W-:Y:S05]  /*21aa0*/  BSYNC.RECONVERGENT B1 ;  /* 0x0000000000017941 */ /* 0x000fea0003800200 */
.L_x_10043:
        /* <DEDUP_REMOVED lines=43> */
.L_x_10041:
[----:B------:R-:W-:Y:S05]  /*21d60*/  BSYNC.RECONVERGENT B0 ;  /* 0x0000000000007941 */ /* 0x000fea0003800200 */
.L_x_10040:
        /* <DEDUP_REMOVED lines=21> */
.L_x_10047:
        /* <DEDUP_REMOVED lines=13> */
.L_x_10049:
[----:B------:R-:W-:Y:S05]  /*21f90*/  BSYNC.RECONVERGENT B1 ;  /* 0x0000000000017941 */ /* 0x000fea0003800200 */
.L_x_10048:
        /* <DEDUP_REMOVED lines=43> */
.L_x_10046:
[----:B------:R-:W-:Y:S05]  /*22250*/  BSYNC.RECONVERGENT B0 ;  /* 0x0000000000007941 */ /* 0x000fea0003800200 */
.L_x_10045:
        /* <DEDUP_REMOVED lines=10> */
[----:B------:R-:W-:Y:S01]  /*22300*/  SEL R6, RZ, 0x1, P2 ;  /* 0x00000001ff067807 */ /* 0x000fe20001000000 */
[----:B------:R-:W-:Y:S02]  /*22310*/  IMAD.MOV.U32 R3, RZ, RZ, R12 ;  /* 0x000000ffff037224 */ /* 0x000fe400078e000c */
[----:B------:R-:W-:Y:S01]  /*22320*/  @P1 FADD.FTZ R182, R5, R0 ;  /* 0x0000000005b61221 */ /* 0x000fe20000010000 */
[----:B------:R-:W-:Y:S01]  /*22330*/  @!P1 MOV R182, R0 ;  /* 0x0000000000b69202 */ /* 0x000fe20000000f00 */
[----:B------:R-:W-:-:S03]  /*22340*/  IMAD.MOV.U32 R5, RZ, RZ, 0x2 ;  /* 0x00000002ff057424 */ /* 0x000fc600078e00ff */
        /* <DEDUP_REMOVED lines=10> */
.L_x_10052:
        /* <DEDUP_REMOVED lines=13> */
.L_x_10054:
[----:B------:R-:W-:Y:S05]  /*224c0*/  BSYNC.RECONVERGENT B1 ;  /* 0x0000000000017941 */ /* 0x000fea0003800200 */
.L_x_10053:
        /* <DEDUP_REMOVED lines=43> */
.L_x_10051:
[----:B------:R-:W-:Y:S05]  /*22780*/  BSYNC.RECONVERGENT B0 ;  /* 0x0000000000007941 */ /* 0x000fea0003800200 */
.L_x_10050:
        /* <DEDUP_REMOVED lines=21> */
.L_x_10057:
        /* <DEDUP_REMOVED lines=13> */
.L_x_10059:
[----:B------:R-:W-:Y:S05]  /*229b0*/  BSYNC.RECONVERGENT B1 ;  /* 0x0000000000017941 */ /* 0x000fea0003800200 */
.L_x_10058:
        /* <DEDUP_REMOVED lines=43> */
.L_x_10056:
[----:B------:R-:W-:Y:S05]  /*22c70*/  BSYNC.RECONVERGENT B0 ;  /* 0x0000000000007941 */ /* 0x000fea0003800200 */
.L_x_10055:
[----:B------:R-:W-:Y:S01]  /*22c80*/  I2FP.F32.U32 R2, R3 ;  /* 0x0000000300027245 */ /* 0x000fe20000201000 */
[----:B------:R-:W-:Y:S01]  /*22c90*/  HADD2.F32 R3, -RZ, R45.H1_H1 ;  /* 0x3000002dff037230 */ /* 0x000fe20000004100 */
[----:B------:R-:W-:Y:S01]  /*22ca0*/  BSSY.RECONVERGENT B0, `(.L_x_10060) ;  /* 0x0000050000007945 */ /* 0x000fe20003800200 */
[----:B-1----:R-:W-:Y:S02]  /*22cb0*/  @P1 HADD2.F32 R185, -RZ, R41.H1_H1 ;  /* 0x30000029ffb91230 */ /* 0x002fe40000004100 */
        /* <DEDUP_REMOVED lines=21> */
.L_x_10062:
        /* <DEDUP_REMOVED lines=13> */
.L_x_10064:
[----:B------:R-:W-:Y:S05]  /*22ee0*/  BSYNC.RECONVERGENT B1 ;  /* 0x0000000000017941 */ /* 0x000fea0003800200 */
.L_x_10063:
        /* <DEDUP_REMOVED lines=43> */
.L_x_10061:
[----:B------:R-:W-:Y:S05]  /*231a0*/  BSYNC.RECONVERGENT B0 ;  /* 0x0000000000007941 */ /* 0x000fea0003800200 */
.L_x_10060:
        /* <DEDUP_REMOVED lines=20> */
.L_x_10067:
        /* <DEDUP_REMOVED lines=13> */
.L_x_10069:
[----:B------:R-:W-:Y:S05]  /*233c0*/  BSYNC.RECONVERGENT B1 ;  /* 0x0000000000017941 */ /* 0x000fea0003800200 */
.L_x_10068:
        /* <DEDUP_REMOVED lines=43> */
.L_x_10066:
[----:B------:R-:W-:Y:S05]  /*23680*/  BSYNC.RECONVERGENT B0 ;  /* 0x0000000000007941 */ /* 0x000fea0003800200 */
.L_x_10065:
        /* <DEDUP_REMOVED lines=26> */
.L_x_10072:
        /* <DEDUP_REMOVED lines=13> */
.L_x_10074:
[----:B------:R-:W-:Y:S05]  /*23900*/  BSYNC.RECONVERGENT B1 ;  /* 0x0000000000017941 */ /* 0x000fea0003800200 */
.L_x_10073:
        /* <DEDUP_REMOVED lines=43> */
.L_x_10071:
[----:B------:R-:W-:Y:S05]  /*23bc0*/  BSYNC.RECONVERGENT B0 ;  /* 0x0000000000007941 */ /* 0x000fea0003800200 */
.L_x_10070:
        /* <DEDUP_REMOVED lines=20> */
.L_x_10077:
        /* <DEDUP_REMOVED lines=13> */
.L_x_10079:
[----:B------:R-:W-:Y:S05]  /*23de0*/  BSYNC.RECONVERGENT B1 ;  /* 0x0000000000017941 */ /* 0x000fea0003800200 */
.L_x_10078:
        /* <DEDUP_REMOVED lines=43> */
.L_x_10076:
[----:B------:R-:W-:Y:S05]  /*240a0*/  BSYNC.RECONVERGENT B0 ;  /* 0x0000000000007941 */ /* 0x000fea0003800200 */
.L_x_10075:
        /* <DEDUP_REMOVED lines=25> */
.L_x_10082:
        /* <DEDUP_REMOVED lines=13> */
.L_x_10084:
[----:B------:R-:W-:Y:S05]  /*24310*/  BSYNC.RECONVERGENT B1 ;  /* 0x0000000000017941 */ /* 0x000fea0003800200 */
.L_x_10083:
        /* <DEDUP_REMOVED lines=43> */
.L_x_10081:
[----:B------:R-:W-:Y:S05]  /*245d0*/  BSYNC.RECONVERGENT B0 ;  /* 0x0000000000007941 */ /* 0x000fea0003800200 */
.L_x_10080:
        /* <DEDUP_REMOVED lines=20> */
.L_x_10087:
        /* <DEDUP_REMOVED lines=13> */
.L_x_10089:
[----:B------:R-:W-:Y:S05]  /*247f0*/  BSYNC.RECONVERGENT B1 ;  /* 0x0000000000017941 */ /* 0x000fea0003800200 */
.L_x_10088:
        /* <DEDUP_REMOVED lines=43> */
.L_x_10086:
[----:B------:R-:W-:Y:S05]  /*24ab0*/  BSYNC.RECONVERGENT B0 ;  /* 0x0000000000007941 */ /* 0x000fea0003800200 */
.L_x_10085:
        /* <DEDUP_REMOVED lines=26> */
.L_x_10092:
        /* <DEDUP_REMOVED lines=13> */
.L_x_10094:
[----:B------:R-:W-:Y:S05]  /*24d30*/  BSYNC.RECONVERGENT B1 ;  /* 0x0000000000017941 */ /* 0x000fea0003800200 */
.L_x_10093:
        /* <DEDUP_REMOVED lines=43> */
.L_x_10091:
[----:B------:R-:W-:Y:S05]  /*24ff0*/  BSYNC.RECONVERGENT B0 ;  /* 0x0000000000007941 */ /* 0x000fea0003800200 */
.L_x_10090:
        /* <DEDUP_REMOVED lines=20> */
.L_x_10097:
        /* <DEDUP_REMOVED lines=15> */
.L_x_10099:
[----:B------:R-:W-:Y:S05]  /*25230*/  BSYNC.RECONVERGENT B1 ;  /* 0x0000000000017941 */ /* 0x000fea0003800200 */
.L_x_10098:
        /* <DEDUP_REMOVED lines=43> */
.L_x_10096:
[----:B------:R-:W-:Y:S05]  /*254f0*/  BSYNC.RECONVERGENT B0 ;  /* 0x0000000000007941 */ /* 0x000fea0003800200 */
.L_x_10095:
[----:B------:R-:W-:Y:S01]  /*25500*/  I2FP.F32.U32 R128, R129 ;  /* 0x0000008100807245 */ /* 0x000fe20000201000 */
[----:B------:R-:W-:Y:S02]  /*25510*/  HADD2.F32 R129, -RZ, R47.H1_H1 ;  /* 0x3000002fff817230 */ /* 0x000fe40000004100 */
        /* <DEDUP_REMOVED lines=13> */
[----:B------:R-:W-:-:S02]  /*255f0*/  PRMT R128, R194, 0x5410, R196 ;  /* 0x00005410c2807816 */ /* 0x000fc400000000c4 */
[----:B------:R-:W-:Y:S01]  /*25600*/  PRMT R131, R197, 0x5410, R131 ;  /* 0x00005410c5837816 */ /* 0x000fe20000000083 */
[----:B------:R-:W-:Y:S06]  /*25610*/  BRA `(.L_x_10100) ;  /* 0x0000002800487947 */ /* 0x000fec0003800000 */
.L_x_10019:
        /* <DEDUP_REMOVED lines=16> */
.L_x_10103:
[----:B------:R-:W-:Y:S01]  /*25720*/  VIADD R17, R17, 0x1 ;  /* 0x0000000111117836 */ /* 0x000fe20000000000 */
[----:B------:R-:W-:Y:S03]  /*25730*/  BSSY.RECONVERGENT B1, `(.L_x_10104) ;  /* 0x000000c000017945 */ /* 0x000fe60003800200 */
[C---:B-1----:R-:W-:Y:S01]  /*25740*/  IMAD.WIDE.U32 R184, R17.reuse, -0x2daee0ad, RZ ;  /* 0xd2511f5311b87825 */ /* 0x042fe200078e00ff */
        /* <DEDUP_REMOVED lines=10> */
.L_x_10105:
[----:B------:R-:W-:Y:S05]  /*257f0*/  BSYNC.RECONVERGENT B1 ;  /* 0x0000000000017941 */ /* 0x000fea0003800200 */
.L_x_10104:
        /* <DEDUP_REMOVED lines=42> */
.L_x_10102:
[----:B------:R-:W-:Y:S05]  /*25aa0*/  BSYNC.RECONVERGENT B0 ;  /* 0x0000000000007941 */ /* 0x000fea0003800200 */
.L_x_10101:
[----:B------:R-:W-:Y:S01]  /*25ab0*/  I2FP.F32.U32 R178, R177 ;  /* 0x000000b100b27245 */ /* 0x000fe20000201000 */
[----:B-----5:R-:W-:Y:S01]  /*25ac0*/  HADD2.F32 R177, -RZ, R128.H0_H0 ;  /* 0x20000080ffb17230 */ /* 0x020fe20000004100 */
[----:B------:R-:W-:Y:S01]  /*25ad0*/  ISETP.NE.AND P3, PT, R180, 0x1, PT ;  /* 0x00000001b400780c */ /* 0x000fe20003f65270 */
[----:B------:R-:W-:Y:S01]  /*25ae0*/  BSSY.RECONVERGENT B0, `(.L_x_10106) ;  /* 0x000004e000007945 */ /* 0x000fe20003800200 */
[----:B------:R-:W-:Y:S02]  /*25af0*/  HFMA2 R181, -RZ, RZ, 0, 1.1920928955078125e-07 ;  /* 0x00000002ffb57431 */ /* 0x000fe400000001ff */
        /* <DEDUP_REMOVED lines=19> */
.L_x_10108:
[----:B------:R-:W-:Y:S01]  /*25c30*/  IADD3 R17, PT, PT, R17, 0x1, RZ ;  /* 0x0000000111117810 */ /* 0x000fe20007ffe0ff */
[----:B------:R-:W-:Y:S03]  /*25c40*/  BSSY.RECONVERGENT B1, `(.L_x_10109) ;  /* 0x000000c000017945 */ /* 0x000fe60003800200 */
[C---:B------:R-:W-:Y:S01]  /*25c50*/  ISETP.NE.AND P2, PT, R17.reuse, RZ, PT ;  /* 0x000000ff1100720c */ /* 0x040fe20003f45270 */
[----:B-1----:R-:W-:-:S12]  /*25c60*/  IMAD.WIDE.U32 R184, R17, -0x2daee0ad, RZ ;  /* 0xd2511f5311b87825 */ /* 0x002fd800078e00ff */
        /* <DEDUP_REMOVED lines=9> */
.L_x_10110:
[----:B------:R-:W-:Y:S05]  /*25d00*/  BSYNC.RECONVERGENT B1 ;  /* 0x0000000000017941 */ /* 0x000fea0003800200 */
.L_x_10109:
        /* <DEDUP_REMOVED lines=43> */
.L_x_10107:
[----:B------:R-:W-:Y:S05]  /*25fc0*/  BSYNC.RECONVERGENT B0 ;  /* 0x0000000000007941 */ /* 0x000fea0003800200 */
.L_x_10106:
[----:B------:R-:W-:Y:S01]  /*25fd0*/  I2FP.F32.U32 R178, R179 ;  /* 0x000000b300b27245 */ /* 0x000fe20000201000 */
[----:B------:R-:W-:Y:S01]  /*25fe0*/  HADD2.F32 R179, -RZ, R128.H1_H1 ;  /* 0x30000080ffb37230 */ /* 0x000fe20000004100 */
[----:B------:R-:W-:Y:S01]  /*25ff0*/  ISETP.NE.AND P3, PT, R181, 0x1, PT ;  /* 0x00000001b500780c */ /* 0x000fe20003f65270 */
[----:B------:R-:W-:Y:S01]  /*26000*/  @P1 HADD2.F32 R128, -RZ, R40.H1_H1 ;  /* 0x30000028ff801230 */ /* 0x000fe20000004100 */
[----:B------:R-:W-:Y:S01]  /*26010*/  BSSY.RECONVERGENT B0, `(.L_x_10111) ;  /* 0x000004d000007945 */ /* 0x000fe20003800200 */
[----:B------:R-:W-:Y:S01]  /*26020*/  FFMA.FTZ R178, R178, R39, 1.1641532182693481445e-10 ;  /* 0x2f000000b2b27423 */ /* 0x000fe20000010027 */
[----:B------:R-:W-:-:S04]  /*26030*/  FMUL.FTZ R179, R179, R132 ;  /* 0x00000084b3b37220 */ /* 0x000fc80000410000 */
[----:B------:R-:W-:Y:S01]  /*26040*/  FSETP.GTU.FTZ.AND P2, PT, R178, R133, PT ;  /* 0x00000085b200720b */ /* 0x000fe20003f5c000 */
[----:B------:R-:W-:-:S03]  /*26050*/  IMAD.MOV.U32 R178, RZ, RZ, 0x2 ;  /* 0x00000002ffb27424 */ /* 0x000fc600078e00ff */
        /* <DEDUP_REMOVED lines=15> */
.L_x_10113:
        /* <DEDUP_REMOVED lines=13> */
.L_x_10115:
[----:B------:R-:W-:Y:S05]  /*26220*/  BSYNC.RECONVERGENT B1 ;  /* 0x0000000000017941 */ /* 0x000fea0003800200 */
.L_x_10114:
        /* <DEDUP_REMOVED lines=43> */
.L_x_10112:
[----:B------:R-:W-:Y:S05]  /*264e0*/  BSYNC.RECONVERGENT B0 ;  /* 0x0000000000007941 */ /* 0x000fea0003800200 */
.L_x_10111:
        /* <DEDUP_REMOVED lines=10> */
[----:B------:R-:W-:Y:S01]  /*26590*/  IMAD.MOV.U32 R179, RZ, RZ, 0x2 ;  /* 0x00000002ffb37424 */ /* 0x000fe200078e00ff */
        /* <DEDUP_REMOVED lines=13> */
.L_x_10118:
[----:B------:R-:W-:Y:S01]  /*26670*/  VIADD R17, R17, 0x1 ;  /* 0x0000000111117836 */ /* 0x000fe20000000000 */
[----:B------:R-:W-:Y:S03]  /*26680*/  BSSY.RECONVERGENT B1, `(.L_x_10119) ;  /* 0x000000c000017945 */ /* 0x000fe60003800200 */
[C---:B-1----:R-:W-:Y:S01]  /*26690*/  IMAD.WIDE.U32 R186, R17.reuse, -0x2daee0ad, RZ ;  /* 0xd2511f5311ba7825 */ /* 0x042fe200078e00ff */
        /* <DEDUP_REMOVED lines=10> */
.L_x_10120:
[----:B------:R-:W-:Y:S05]  /*26740*/  BSYNC.RECONVERGENT B1 ;  /* 0x0000000000017941 */ /* 0x000fea0003800200 */
.L_x_10119:
        /* <DEDUP_REMOVED lines=43> */
.L_x_10117:
[----:B------:R-:W-:Y:S05]  /*26a00*/  BSYNC.RECONVERGENT B0 ;  /* 0x0000000000007941 */ /* 0x000fea0003800200 */
.L_x_10116:
        /* <DEDUP_REMOVED lines=9> */
[----:B-1----:R-:W-:Y:S01]  /*26aa0*/  FSEL R185, R129, RZ, !P3 ;  /* 0x000000ff81b97208 */ /* 0x002fe20005800000 */
        /* <DEDUP_REMOVED lines=14> */
.L_x_10123:
        /* <DEDUP_REMOVED lines=13> */
.L_x_10125:
[----:B------:R-:W-:Y:S05]  /*26c60*/  BSYNC.RECONVERGENT B1 ;  /* 0x0000000000017941 */ /* 0x000fea0003800200 */
.L_x_10124:
        /* <DEDUP_REMOVED lines=43> */
.L_x_10122:
[----:B------:R-:W-:Y:S05]  /*26f20*/  BSYNC.RECONVERGENT B0 ;  /* 0x0000000000007941 */ /* 0x000fea0003800200 */
.L_x_10121:
        /* <DEDUP_REMOVED lines=23> */
.L_x_10128:
        /* <DEDUP_REMOVED lines=13> */
.L_x_10130:
[----:B------:R-:W-:Y:S05]  /*27170*/  BSYNC.RECONVERGENT B1 ;  /* 0x0000000000017941 */ /* 0x000fea0003800200 */
.L_x_10129:
        /* <DEDUP_REMOVED lines=43> */
.L_x_10127:
[----:B------:R-:W-:Y:S05]  /*27430*/  BSYNC.RECONVERGENT B0 ;  /* 0x0000000000007941 */ /* 0x000fea0003800200 */
.L_x_10126:
        /* <DEDUP_REMOVED lines=23> */
.L_x_10133:
        /* <DEDUP_REMOVED lines=13> */
.L_x_10135:
[----:B------:R-:W-:Y:S05]  /*27680*/  BSYNC.RECONVERGENT B1 ;  /* 0x0000000000017941 */ /* 0x000fea0003800200 */
.L_x_10134:
        /* <DEDUP_REMOVED lines=43> */
.L_x_10132:
[----:B------:R-:W-:Y:S05]  /*27940*/  BSYNC.RECONVERGENT B0 ;  /* 0x0000000000007941 */ /* 0x000fea0003800200 */
.L_x_10131:
        /* <DEDUP_REMOVED lines=23> */
.L_x_10138:
        /* <DEDUP_REMOVED lines=13> */
.L_x_10140:
[----:B------:R-:W-:Y:S05]  /*27b90*/  BSYNC.RECONVERGENT B1 ;  /* 0x0000000000017941 */ /* 0x000fea0003800200 */
.L_x_10139:
        /* <DEDUP_REMOVED lines=43> */
.L_x_10137:
[----:B------:R-:W-:Y:S05]  /*27e50*/  BSYNC.RECONVERGENT B0 ;  /* 0x0000000000007941 */ /* 0x000fea0003800200 */
.L_x_10136:
        /* <DEDUP_REMOVED lines=14> */
.L_x_10100:
[----:B------:R-:W-:Y:S01]  /*27f40*/  SEL R189, RZ, 0x1000000, !P5 ;  /* 0x01000000ffbd7807 */ /* 0x000fe20006800000 */
[----:B------:R-:W-:Y:S01]  /*27f50*/  IMAD.WIDE.U32 R198, R175, 0x10, R138 ;  /* 0x00000010afc67825 */ /* 0x000fe200078e008a */
[----:B------:R-:W-:Y:S02]  /*27f60*/  SEL R181, RZ, 0x10000, !P4 ;  /* 0x00010000ffb57807 */ /* 0x000fe40006000000 */
[----:B------:R-:W-:Y:S02]  /*27f70*/  SEL R196, RZ, 0x100, !P3 ;  /* 0x00000100ffc47807 */ /* 0x000fe40005800000 */
[----:B------:R-:W-:Y:S01]  /*27f80*/  ISETP.NE.AND P5, PT, R192, RZ, PT ;  /* 0x000000ffc000720c */ /* 0x000fe20003fa5270 */
        /* <DEDUP_REMOVED lines=9> */
[----:B------:R-:W-:Y:S01]  /*28020*/  LOP3.LUT R196, R196, R189, R181, 0xfe, !PT ;  /* 0x000000bdc4c47212 */ /* 0x000fe200078efeb5 */
[----:B------:R-:W-:Y:S01]  /*28030*/  VIADD R189, R10, 0xa0 ;  /* 0x000000a00abd7836 */ /* 0x000fe20000000000 */
[----:B------:R-:W-:Y:S02]  /*28040*/  LOP3.LUT R178, R178, R180, R179, 0xfe, !PT ;  /* 0x000000b4b2b27212 */ /* 0x000fe400078efeb3 */
[----:B------:R-:W-:-:S02]  /*28050*/  SEL R181, RZ, 0x1, !P6 ;  /* 0x00000001ffb57807 */ /* 0x000fc40007000000 */
[----:B------:R-:W-:Y:S02]  /*28060*/  SEL R179, RZ, 0x1, !P2 ;  /* 0x00000001ffb37807 */ /* 0x000fe40005000000 */
[----:B------:R-:W-:Y:S01]  /*28070*/  LOP3.LUT R178, R178, R181, RZ, 0xfc, !PT ;  /* 0x000000b5b2b27212 */ /* 0x000fe200078efcff */
[----:B------:R-:W-:Y:S01]  /*28080*/  IMAD.WIDE.U32 R180, R175, 0x8, R140 ;  /* 0x00000008afb47825 */ /* 0x000fe200078e008c */
[----:B------:R-:W-:-:S03]  /*28090*/  LOP3.LUT R179, R196, R179, RZ, 0xfc, !PT ;  /* 0x000000b3c4b37212 */ /* 0x000fc600078efcff */
[C---:B------:R-:W-:Y:S02]  /*280a0*/  IMAD.WIDE.U32 R196, R189.reuse, 0x10, R136 ;  /* 0x00000010bdc47825 */ /* 0x040fe400078e0088 */
[----:B------:R0:W-:Y:S02]  /*280b0*/  STG.E.64 desc[UR6][R180.64], R178 ;  /* 0x000000b2b4007986 */ /* 0x0001e4000c101b06 */
[----:B-1----:R-:W-:-:S04]  /*280c0*/  @P1 IMAD.WIDE.U32 R192, R189, 0x10, R192 ;  /* 0x00000010bdc01825 */ /* 0x002fc800078e00c0 */
[----:B--2---:R-:W-:Y:S01]  /*280d0*/  @P0 IMAD.WIDE.U32 R194, R189, 0x10, R194 ;  /* 0x00000010bdc20825 */ /* 0x004fe200078e00c2 */
[----:B0-----:R-:W-:Y:S06]  /*280e0*/  @!P0 BRA `(.L_x_10141) ;  /* 0x0000000000508947 */ /* 0x001fec0003800000 */
        /* <DEDUP_REMOVED lines=20> */
.L_x_10141:
        /* <DEDUP_REMOVED lines=20> */
.L_x_10145:
        /* <DEDUP_REMOVED lines=13> */
.L_x_10147:
[----:B------:R-:W-:Y:S05]  /*28440*/  BSYNC.RECONVERGENT B1 ;  /* 0x0000000000017941 */ /* 0x000fea0003800200 */
.L_x_10146:
        /* <DEDUP_REMOVED lines=42> */
.L_x_10144:
[----:B------:R-:W-:Y:S05]  /*286f0*/  BSYNC.RECONVERGENT B0 ;  /* 0x0000000000007941 */ /* 0x000fea0003800200 */
.L_x_10143:
[----:B------:R-:W-:Y:S01]  /*28700*/  I2FP.F32.U32 R0, R0 ;  /* 0x0000000000007245 */ /* 0x000fe20000201000 */
[----:B-----5:R-:W-:Y:S01]  /*28710*/  HADD2.F32 R3, -RZ, R128.H0_H0 ;  /* 0x20000080ff037230 */ /* 0x020fe20000004100 */
        /* <DEDUP_REMOVED lines=20> */
.L_x_10150:
        /* <DEDUP_REMOVED lines=13> */
.L_x_10152:
[----:B------:R-:W-:Y:S05]  /*28930*/  BSYNC.RECONVERGENT B1 ;  /* 0x0000000000017941 */ /* 0x000fea0003800200 */
.L_x_10151:
        /* <DEDUP_REMOVED lines=43> */
.L_x_10149:
[----:B------:R-:W-:Y:S05]  /*28bf0*/  BSYNC.RECONVERGENT B0 ;  /* 0x0000000000007941 */ /* 0x000fea0003800200 */
.L_x_10148:
        /* <DEDUP_REMOVED lines=15> */
[----:B-1----:R-:W-:Y:S01]  /*28cf0*/  F2FP.F16.F32.PACK_AB R197, RZ, R190 ;  /* 0x000000beffc5723e */ /* 0x002fe200000000ff */
        /* <DEDUP_REMOVED lines=9> */
.L_x_10155:
        /* <DEDUP_REMOVED lines=13> */
.L_x_10157:
[----:B------:R-:W-:Y:S05]  /*28e60*/  BSYNC.RECONVERGENT B1 ;  /* 0x0000000000017941 */ /* 0x000fea0003800200 */
.L_x_10156:
        /* <DEDUP_REMOVED lines=43> */
.L_x_10154:
[----:B------:R-:W-:Y:S05]  /*29120*/  BSYNC.RECONVERGENT B0 ;  /* 0x0000000000007941 */ /* 0x000fea0003800200 */
.L_x_10153:
        /* <DEDUP_REMOVED lines=22> */
.L_x_10160:
        /* <DEDUP_REMOVED lines=13> */
.L_x_10162:
[----:B------:R-:W-:Y:S05]  /*29360*/  BSYNC.RECONVERGENT B1 ;  /* 0x0000000000017941 */ /* 0x000fea0003800200 */
.L_x_10161:
        /* <DEDUP_REMOVED lines=43> */
.L_x_10159:
[----:B------:R-:W-:Y:S05]  /*29620*/  BSYNC.RECONVERGENT B0 ;  /* 0x0000000000007941 */ /* 0x000fea0003800200 */
.L_x_10158:
        /* <DEDUP_REMOVED lines=25> */
.L_x_10165:
        /* <DEDUP_REMOVED lines=13> */
.L_x_10167:
[----:B------:R-:W-:Y:S05]  /*29890*/  BSYNC.RECONVERGENT B1 ;  /* 0x0000000000017941 */ /* 0x000fea0003800200 */
.L_x_10166:
        /* <DEDUP_REMOVED lines=43> */
.L_x_10164:
[----:B------:R-:W-:Y:S05]  /*29b50*/  BSYNC.RECONVERGENT B0 ;  /* 0x0000000000007941 */ /* 0x000fea0003800200 */
.L_x_10163:
[----:B------:R-:W-:Y:S01]  /*29b60*/  I2FP.F32.U32 R0, R0 ;  /* 0x0000000000007245 */ /* 0x000fe20000201000 */
[----:B------:R-:W-:Y:S01]  /*29b70*/  HADD2.F32 R3, -RZ, R129.H0_H0 ;  /* 0x20000081ff037230 */ /* 0x000fe20000004100 */
        /* <DEDUP_REMOVED lines=20> */
.L_x_10170:
        /* <DEDUP_REMOVED lines=13> */
.L_x_10172:
[----:B------:R-:W-:Y:S05]  /*29d90*/  BSYNC.RECONVERGENT B1 ;  /* 0x0000000000017941 */ /* 0x000fea0003800200 */
.L_x_10171:
        /* <DEDUP_REMOVED lines=43> */
.L_x_10169:
[----:B------:R-:W-:Y:S05]  /*2a050*/  BSYNC.RECONVERGENT B0 ;  /* 0x0000000000007941 */ /* 0x000fea0003800200 */
.L_x_10168:
        /* <DEDUP_REMOVED lines=11> */
[----:B------:R-:W-:Y:S01]  /*2a110*/  SEL R6, RZ, 0x1, P2 ;  /* 0x00000001ff067807 */ /* 0x000fe20001000000 */
[----:B------:R-:W-:Y:S02]  /*2a120*/  IMAD.MOV.U32 R3, RZ, RZ, R12 ;  /* 0x000000ffff037224 */ /* 0x000fe400078e000c */
        /* <DEDUP_REMOVED lines=12> */
.L_x_10175:
        /* <DEDUP_REMOVED lines=13> */
.L_x_10177:
[----:B------:R-:W-:Y:S05]  /*2a2c0*/  BSYNC.RECONVERGENT B1 ;  /* 0x0000000000017941 */ /* 0x000fea0003800200 */
.L_x_10176:
        /* <DEDUP_REMOVED lines=43> */
.L_x_10174:
[----:B------:R-:W-:Y:S05]  /*2a580*/  BSYNC.RECONVERGENT B0 ;  /* 0x0000000000007941 */ /* 0x000fea0003800200 */
.L_x_10173:
        /* <DEDUP_REMOVED lines=22> */
.L_x_10180:
        /* <DEDUP_REMOVED lines=13> */
.L_x_10182:
[----:B------:R-:W-:Y:S05]  /*2a7c0*/  BSYNC.RECONVERGENT B1 ;  /* 0x0000000000017941 */ /* 0x000fea0003800200 */
.L_x_10181:
        /* <DEDUP_REMOVED lines=43> */
.L_x_10179:
[----:B------:R-:W-:Y:S05]  /*2aa80*/  BSYNC.RECONVERGENT B0 ;  /* 0x0000000000007941 */ /* 0x000fea0003800200 */
.L_x_10178:
        /* <DEDUP_REMOVED lines=10> */
[----:B------:R-:W-:-:S03]  /*2ab30*/  MOV R3, R12 ;  /* 0x0000000c00037202 */ /* 0x000fc60000000f00 */
        /* <DEDUP_REMOVED lines=14> */
.L_x_10185:
        /* <DEDUP_REMOVED lines=13> */
.L_x_10187:
[----:B------:R-:W-:Y:S05]  /*2acf0*/  BSYNC.RECONVERGENT B1 ;  /* 0x0000000000017941 */ /* 0x000fea0003800200 */
.L_x_10186:
        /* <DEDUP_REMOVED lines=43> */
.L_x_10184:
[----:B------:R-:W-:Y:S05]  /*2afb0*/  BSYNC.RECONVERGENT B0 ;  /* 0x0000000000007941 */ /* 0x000fea0003800200 */
.L_x_10183:
        /* <DEDUP_REMOVED lines=20> */
.L_x_10190:
        /* <DEDUP_REMOVED lines=13> */
.L_x_10192:
[----:B------:R-:W-:Y:S05]  /*2b1d0*/  BSYNC.RECONVERGENT B1 ;  /* 0x0000000000017941 */ /* 0x000fea0003800200 */
.L_x_10191:
        /* <DEDUP_REMOVED lines=43> */
.L_x_10189:
[----:B------:R-:W-:Y:S05]  /*2b490*/  BSYNC.RECONVERGENT B0 ;  /* 0x0000000000007941 */ /* 0x000fea0003800200 */
.L_x_10188:
        /* <DEDUP_REMOVED lines=26> */
.L_x_10195:
        /* <DEDUP_REMOVED lines=13> */
.L_x_10197:
[----:B------:R-:W-:Y:S05]  /*2b710*/  BSYNC.RECONVERGENT B1 ;  /* 0x0000000000017941 */ /* 0x000fea0003800200 */
.L_x_10196:
        /* <DEDUP_REMOVED lines=43> */
.L_x_10194:
[----:B------:R-:W-:Y:S05]  /*2b9d0*/  BSYNC.RECONVERGENT B0 ;  /* 0x0000000000007941 */ /* 0x000fea0003800200 */
.L_x_10193:
        /* <DEDUP_REMOVED lines=20> */
.L_x_10200:
        /* <DEDUP_REMOVED lines=13> */
.L_x_10202:
[----:B------:R-:W-:Y:S05]  /*2bbf0*/  BSYNC.RECONVERGENT B1 ;  /* 0x0000000000017941 */ /* 0x000fea0003800200 */
.L_x_10201:
        /* <DEDUP_REMOVED lines=43> */
.L_x_10199:
[----:B------:R-:W-:Y:S05]  /*2beb0*/  BSYNC.RECONVERGENT B0 ;  /* 0x0000000000007941 */ /* 0x000fea0003800200 */
.L_x_10198:
        /* <DEDUP_REMOVED lines=25> */
.L_x_10205:
        /* <DEDUP_REMOVED lines=13> */
.L_x_10207:
[----:B------:R-:W-:Y:S05]  /*2c120*/  BSYNC.RECONVERGENT B1 ;  /* 0x0000000000017941 */ /* 0x000fea0003800200 */
.L_x_10206:
        /* <DEDUP_REMOVED lines=43> */
.L_x_10204:
[----:B------:R-:W-:Y:S05]  /*2c3e0*/  BSYNC.RECONVERGENT B0 ;  /* 0x0000000000007941 */ /* 0x000fea0003800200 */
.L_x_10203:
        /* <DEDUP_REMOVED lines=20> */
.L_x_10210:
        /* <DEDUP_REMOVED lines=13> */
.L_x_10212:
[----:B------:R-:W-:Y:S05]  /*2c600*/  BSYNC.RECONVERGENT B1 ;  /* 0x0000000000017941 */ /* 0x000fea0003800200 */
.L_x_10211:
        /* <DEDUP_REMOVED lines=43> */
.L_x_10209:
[----:B------:R-:W-:Y:S05]  /*2c8c0*/  BSYNC.RECONVERGENT B0 ;  /* 0x0000000000007941 */ /* 0x000fea0003800200 */
.L_x_10208:
        /* <DEDUP_REMOVED lines=26> */
.L_x_10215:
        /* <DEDUP_REMOVED lines=13> */
.L_x_10217:
[----:B------:R-:W-:Y:S05]  /*2cb40*/  BSYNC.RECONVERGENT B1 ;  /* 0x0000000000017941 */ /* 0x000fea0003800200 */
.L_x_10216:
        /* <DEDUP_REMOVED lines=43> */
.L_x_10214:
[----:B------:R-:W-:Y:S05]  /*2ce00*/  BSYNC.RECONVERGENT B0 ;  /* 0x0000000000007941 */ /* 0x000fea0003800200 */
.L_x_10213:
        /* <DEDUP_REMOVED lines=20> */
.L_x_10220:
        /* <DEDUP_REMOVED lines=15> */
.L_x_10222:
[----:B------:R-:W-:Y:S05]  /*2d040*/  BSYNC.RECONVERGENT B1 ;  /* 0x0000000000017941 */ /* 0x000fea0003800200 */
.L_x_10221:
        /* <DEDUP_REMOVED lines=43> */
.L_x_10219:
[----:B------:R-:W-:Y:S05]  /*2d300*/  BSYNC.RECONVERGENT B0 ;  /* 0x0000000000007941 */ /* 0x000fea0003800200 */
.L_x_10218:
        /* <DEDUP_REMOVED lines=15> */
[----:B------:R-:W-:-:S02]  /*2d400*/  PRMT R128, R197, 0x5410, R200 ;  /* 0x00005410c5807816 */ /* 0x000fc400000000c8 */
[----:B------:R-:W-:Y:S01]  /*2d410*/  PRMT R131, R201, 0x5410, R131 ;  /* 0x00005410c9837816 */ /* 0x000fe20000000083 */
[----:B------:R-:W-:Y:S06]  /*2d420*/  BRA `(.L_x_10223) ;  /* 0x0000002800587947 */ /* 0x000fec0003800000 */
.L_x_10142:
        /* <DEDUP_REMOVED lines=16> */
.L_x_10226:
        /* <DEDUP_REMOVED lines=13> */
.L_x_10228:
[----:B------:R-:W-:Y:S05]  /*2d600*/  BSYNC.RECONVERGENT B1 ;  /* 0x0000000000017941 */ /* 0x000fea0003800200 */
.L_x_10227:
        /* <DEDUP_REMOVED lines=42> */
.L_x_10225:
[----:B------:R-:W-:Y:S05]  /*2d8b0*/  BSYNC.RECONVERGENT B0 ;  /* 0x0000000000007941 */ /* 0x000fea0003800200 */
.L_x_10224:
[----:B------:R-:W-:Y:S01]  /*2d8c0*/  I2FP.F32.U32 R178, R178 ;  /* 0x000000b200b27245 */ /* 0x000fe20000201000 */
[----:B-----5:R-:W-:Y:S01]  /*2d8d0*/  HADD2.F32 R179, -RZ, R128.H0_H0 ;  /* 0x20000080ffb37230 */ /* 0x020fe20000004100 */
[----:B------:R-:W-:Y:S01]  /*2d8e0*/  ISETP.NE.AND P3, PT, R180, 0x1, PT ;  /* 0x00000001b400780c */ /* 0x000fe20003f65270 */
[----:B------:R-:W-:Y:S01]  /*2d8f0*/  @P1 HADD2.F32 R181, -RZ, R40.H0_H0 ;  /* 0x20000028ffb51230 */ /* 0x000fe20000004100 */
[----:B------:R-:W-:Y:S01]  /*2d900*/  LOP3.LUT R20, R20, 0xffffffef, RZ, 0xc0, !PT ;  /* 0xffffffef14147812 */ /* 0x000fe200078ec0ff */
[----:B------:R-:W-:Y:S01]  /*2d910*/  FFMA.FTZ R178, R178, R39, 1.1641532182693481445e-10 ;  /* 0x2f000000b2b27423 */ /* 0x000fe20000010027 */
[----:B------:R-:W-:Y:S01]  /*2d920*/  FMUL.FTZ R179, R179, R132 ;  /* 0x00000084b3b37220 */ /* 0x000fe20000410000 */
[----:B------:R-:W-:Y:S01]  /*2d930*/  BSSY.RECONVERGENT B0, `(.L_x_10229) ;  /* 0x000004b000007945 */ /* 0x000fe20003800200 */
[----:B------:R-:W-:Y:S02]  /*2d940*/  IMAD.MOV.U32 R191, RZ, RZ, 0x2 ;  /* 0x00000002ffbf7424 */ /* 0x000fe400078e00ff */
[----:B------:R-:W-:-:S04]  /*2d950*/  FSETP.GTU.FTZ.AND P2, PT, R178, R133, PT ;  /* 0x00000085b200720b */ /* 0x000fc80003f5c000 */
[----:B------:R-:W-:Y:S02]  /*2d960*/  FSEL R190, R179, RZ, !P2 ;  /* 0x000000ffb3be7208 */ /* 0x000fe40005000000 */
[----:B------:R-:W-:Y:S02]  /*2d970*/  PLOP3.LUT P2, PT, P2, PT, PT, 0x8, 0x80 ;  /* 0x000000000080781c */ /* 0x000fe4000174e170 */
[----:B------:R-:W-:Y:S01]  /*2d980*/  MOV R179, R12 ;  /* 0x0000000c00b37202 */ /* 0x000fe20000000f00 */
[----:B------:R-:W-:-:S05]  /*2d990*/  @P1 FADD.FTZ R190, R181, R190 ;  /* 0x000000beb5be1221 */ /* 0x000fca0000010000 */
[----:B-1----:R-:W-:-:S05]  /*2d9a0*/  F2FP.F16.F32.PACK_AB R197, RZ, R190 ;  /* 0x000000beffc5723e */ /* 0x002fca00000000ff */
        /* <DEDUP_REMOVED lines=10> */
.L_x_10231:
        /* <DEDUP_REMOVED lines=13> */
.L_x_10233:
[----:B------:R-:W-:Y:S05]  /*2db20*/  BSYNC.RECONVERGENT B1 ;  /* 0x0000000000017941 */ /* 0x000fea0003800200 */
.L_x_10232:
        /* <DEDUP_REMOVED lines=43> */
.L_x_10230:
[----:B------:R-:W-:Y:S05]  /*2dde0*/  BSYNC.RECONVERGENT B0 ;  /* 0x0000000000007941 */ /* 0x000fea0003800200 */
.L_x_10229:
[----:B------:R-:W-:Y:S01]  /*2ddf0*/  I2FP.F32.U32 R178, R179 ;  /* 0x000000b300b27245 */ /* 0x000fe20000201000 */
[----:B------:R-:W-:Y:S01]  /*2de00*/  HADD2.F32 R179, -RZ, R128.H1_H1 ;  /* 0x30000080ffb37230 */ /* 0x000fe20000004100 */
[----:B------:R-:W-:Y:S01]  /*2de10*/  ISETP.NE.AND P3, PT, R191, 0x1, PT ;  /* 0x00000001bf00780c */ /* 0x000fe20003f65270 */
[----:B------:R-:W-:Y:S01]  /*2de20*/  @P1 HADD2.F32 R181, -RZ, R40.H1_H1 ;  /* 0x30000028ffb51230 */ /* 0x000fe20000004100 */
[----:B------:R-:W-:Y:S01]  /*2de30*/  LOP3.LUT R20, R20, 0xfffffff7, RZ, 0xc0, !PT ;  /* 0xfffffff714147812 */ /* 0x000fe200078ec0ff */
[----:B------:R-:W-:Y:S01]  /*2de40*/  FFMA.FTZ R178, R178, R39, 1.1641532182693481445e-10 ;  /* 0x2f000000b2b27423 */ /* 0x000fe20000010027 */
[----:B------:R-:W-:Y:S01]  /*2de50*/  FMUL.FTZ R179, R179, R132 ;  /* 0x00000084b3b37220 */ /* 0x000fe20000410000 */
[----:B------:R-:W-:Y:S01]  /*2de60*/  BSSY.RECONVERGENT B0, `(.L_x_10234) ;  /* 0x000004b000007945 */ /* 0x000fe20003800200 */
[----:B------:R-:W-:Y:S02]  /*2de70*/  IMAD.MOV.U32 R128, RZ, RZ, R12 ;  /* 0x000000ffff807224 */ /* 0x000fe400078e000c */
[----:B------:R-:W-:Y:S01]  /*2de80*/  FSETP.GTU.FTZ.AND P2, PT, R178, R133, PT ;  /* 0x00000085b200720b */ /* 0x000fe20003f5c000 */
[----:B------:R-:W-:-:S03]  /*2de90*/  IMAD.MOV.U32 R178, RZ, RZ, 0x2 ;  /* 0x00000002ffb27424 */ /* 0x000fc600078e00ff */
        /* <DEDUP_REMOVED lines=14> */
.L_x_10236:
        /* <DEDUP_REMOVED lines=13> */
.L_x_10238:
[----:B------:R-:W-:Y:S05]  /*2e050*/  BSYNC.RECONVERGENT B1 ;  /* 0x0000000000017941 */ /* 0x000fea0003800200 */
.L_x_10237:
        /* <DEDUP_REMOVED lines=43> */
.L_x_10235:
[----:B------:R-:W-:Y:S05]  /*2e310*/  BSYNC.RECONVERGENT B0 ;  /* 0x0000000000007941 */ /* 0x000fea0003800200 */
.L_x_10234:
        /* <DEDUP_REMOVED lines=9> */
[----:B------:R-:W-:-:S03]  /*2e3b0*/  @P1 HADD2.F32 R128, -RZ, R41.H0_H0 ;  /* 0x20000029ff801230 */ /* 0x000fc60000004100 */
        /* <DEDUP_REMOVED lines=15> */
.L_x_10241:
        /* <DEDUP_REMOVED lines=13> */
.L_x_10243:
[----:B------:R-:W-:Y:S05]  /*2e580*/  BSYNC.RECONVERGENT B1 ;  /* 0x0000000000017941 */ /* 0x000fea0003800200 */
.L_x_10242:
        /* <DEDUP_REMOVED lines=43> */
.L_x_10240:
[----:B------:R-:W-:Y:S05]  /*2e840*/  BSYNC.RECONVERGENT B0 ;  /* 0x0000000000007941 */ /* 0x000fea0003800200 */
.L_x_10239:
        /* <DEDUP_REMOVED lines=25> */
.L_x_10246:
        /* <DEDUP_REMOVED lines=13> */
.L_x_10248:
[----:B------:R-:W-:Y:S05]  /*2eab0*/  BSYNC.RECONVERGENT B1 ;  /* 0x0000000000017941 */ /* 0x000fea0003800200 */
.L_x_10247:
        /* <DEDUP_REMOVED lines=43> */
.L_x_10245:
[----:B------:R-:W-:Y:S05]  /*2ed70*/  BSYNC.RECONVERGENT B0 ;  /* 0x0000000000007941 */ /* 0x000fea0003800200 */
.L_x_10244:
        /* <DEDUP_REMOVED lines=23> */
.L_x_10251:
        /* <DEDUP_REMOVED lines=13> */
.L_x_10253:
[----:B------:R-:W-:Y:S05]  /*2efc0*/  BSYNC.RECONVERGENT B1 ;  /* 0x0000000000017941 */ /* 0x000fea0003800200 */
.L_x_10252:
        /* <DEDUP_REMOVED lines=43> */
.L_x_10250:
[----:B------:R-:W-:Y:S05]  /*2f280*/  BSYNC.RECONVERGENT B0 ;  /* 0x0000000000007941 */ /* 0x000fea0003800200 */
.L_x_10249:
        /* <DEDUP_REMOVED lines=23> */
.L_x_10256:
        /* <DEDUP_REMOVED lines=13> */
.L_x_10258:
[----:B------:R-:W-:Y:S05]  /*2f4d0*/  BSYNC.RECONVERGENT B1 ;  /* 0x0000000000017941 */ /* 0x000fea0003800200 */
.L_x_10257:
        /* <DEDUP_REMOVED lines=43> */
.L_x_10255:
[----:B------:R-:W-:Y:S05]  /*2f790*/  BSYNC.RECONVERGENT B0 ;  /* 0x0000000000007941 */ /* 0x000fea0003800200 */
.L_x_10254:
        /* <DEDUP_REMOVED lines=23> */
.L_x_10261:
        /* <DEDUP_REMOVED lines=13> */
.L_x_10263:
[----:B------:R-:W-:Y:S05]  /*2f9e0*/  BSYNC.RECONVERGENT B1 ;  /* 0x0000000000017941 */ /* 0x000fea0003800200 */
.L_x_10262:
        /* <DEDUP_REMOVED lines=43> */
.L_x_10260:
[----:B------:R-:W-:Y:S05]  /*2fca0*/  BSYNC.RECONVERGENT B0 ;  /* 0x0000000000007941 */ /* 0x000fea0003800200 */
.L_x_10259:
        /* <DEDUP_REMOVED lines=14> */
.L_x_10223:
[----:B------:R-:W-:Y:S01]  /*2fd90*/  SEL R197, RZ, 0x1000000, !P5 ;  /* 0x01000000ffc57807 */ /* 0x000fe20006800000 */
[----:B------:R-:W-:Y:S01]  /*2fda0*/  IMAD.WIDE.U32 R208, R189, 0x10, R138 ;  /* 0x00000010bdd07825 */ /* 0x000fe200078e008a */
[----:B------:R-:W-:Y:S01]  /*2fdb0*/  SEL R181, RZ, 0x10000, !P4 ;  /* 0x00010000ffb57807 */ /* 0x000fe20006000000 */
[----:B------:R-:W0:Y:S01]  /*2fdc0*/  @P0 LDC.64 R202, c[0x0][0x398] ;  /* 0x0000e600ffca0b82 */ /* 0x000e220000000a00 */
[----:B------:R-:W-:Y:S02]  /*2fdd0*/  SEL R204, RZ, 0x100, !P3 ;  /* 0x00000100ffcc7807 */ /* 0x000fe40005800000 */
[C---:B------:R-:W-:Y:S01]  /*2fde0*/  LOP3.LUT P5, RZ, R20.reuse, 0x8, RZ, 0xc0, !PT ;  /* 0x0000000814ff7812 */ /* 0x040fe200078ac0ff */
[----:B------:R1:W-:Y:S01]  /*2fdf0*/  STG.E.128 desc[UR6][R208.64], R128 ;  /* 0x00000080d0007986 */ /* 0x0003e2000c101d06 */
[C---:B------:R-:W-:Y:S02]  /*2fe00*/  LOP3.LUT P4, RZ, R20.reuse, 0x4, RZ, 0xc0, !PT ;  /* 0x0000000414ff7812 */ /* 0x040fe4000788c0ff */
[C---:B------:R-:W-:Y:S01]  /*2fe10*/  LOP3.LUT P3, RZ, R20.reuse, 0x2, RZ, 0xc0, !PT ;  /* 0x0000000214ff7812 */ /* 0x040fe2000786c0ff */
[----:B------:R-:W2:Y:S01]  /*2fe20*/  @P1 LDC.64 R200, c[0x0][0x3a0] ;  /* 0x0000e800ffc81b82 */ /* 0x000ea20000000a00 */
[----:B------:R-:W-:-:S02]  /*2fe30*/  LOP3.LUT P6, RZ, R20, 0x10, RZ, 0xc0, !PT ;  /* 0x0000001014ff7812 */ /* 0x000fc400078cc0ff */
[----:B------:R-:W-:Y:S02]  /*2fe40*/  SEL R180, RZ, 0x1000000, !P3 ;  /* 0x01000000ffb47807 */ /* 0x000fe40005800000 */
[----:B------:R-:W-:Y:S02]  /*2fe50*/  SEL R179, RZ, 0x10000, !P4 ;  /* 0x00010000ffb37807 */ /* 0x000fe40006000000 */
[----:B------:R-:W-:Y:S02]  /*2fe60*/  SEL R178, RZ, 0x100, !P5 ;  /* 0x00000100ffb27807 */ /* 0x000fe40006800000 */
[----:B------:R-:W-:Y:S01]  /*2fe70*/  LOP3.LUT R204, R204, R197, R181, 0xfe, !PT ;  /* 0x000000c5cccc7212 */ /* 0x000fe200078efeb5 */
[----:B------:R-:W-:Y:S01]  /*2fe80*/  VIADD R197, R10, 0xc0 ;  /* 0x000000c00ac57836 */ /* 0x000fe20000000000 */
[----:B------:R-:W-:Y:S02]  /*2fe90*/  LOP3.LUT R178, R178, R180, R179, 0xfe, !PT ;  /* 0x000000b4b2b27212 */ /* 0x000fe400078efeb3 */
[----:B------:R-:W-:-:S02]  /*2fea0*/  SEL R181, RZ, 0x1, !P6 ;  /* 0x00000001ffb57807 */ /* 0x000fc40007000000 */
[----:B------:R-:W-:Y:S01]  /*2feb0*/  SEL R179, RZ, 0x1, !P2 ;  /* 0x00000001ffb37807 */ /* 0x000fe20005000000 */
[----:B0-----:R-:W-:Y:S01]  /*2fec0*/  @P0 IMAD.WIDE.U32 R202, R197, 0x10, R202 ;  /* 0x00000010c5ca0825 */ /* 0x001fe200078e00ca */
[----:B------:R-:W-:Y:S02]  /*2fed0*/  LOP3.LUT R178, R178, R181, RZ, 0xfc, !PT ;  /* 0x000000b5b2b27212 */ /* 0x000fe400078efcff */
[----:B------:R-:W-:Y:S01]  /*2fee0*/  LOP3.LUT R179, R204, R179, RZ, 0xfc, !PT ;  /* 0x000000b3ccb37212 */ /* 0x000fe200078efcff */
[----:B------:R-:W-:-:S04]  /*2fef0*/  IMAD.WIDE.U32 R180, R189, 0x8, R140 ;  /* 0x00000008bdb47825 */ /* 0x000fc800078e008c */
[C---:B------:R-:W-:Y:S01]  /*2ff00*/  IMAD.WIDE.U32 R204, R197.reuse, 0x10, R136 ;  /* 0x00000010c5cc7825 */ /* 0x040fe200078e0088 */
[----:B------:R1:W-:Y:S03]  /*2ff10*/  STG.E.64 desc[UR6][R180.64], R178 ;  /* 0x000000b2b4007986 */ /* 0x0003e6000c101b06 */
[----:B--2---:R-:W-:Y:S01]  /*2ff20*/  @P1 IMAD.WIDE.U32 R200, R197, 0x10, R200 ;  /* 0x00000010c5c81825 */ /* 0x004fe200078e00c8 */
[----:B------:R-:W-:Y:S06]  /*2ff30*/  @!P0 BRA `(.L_x_10264) ;  /* 0x0000000000508947 */ /* 0x000fec0003800000 */
[----:B-1----:R-:W-:Y:S01]  /*2ff40*/  IMAD.U32 R131, R2, 0x10000, RZ ;  /* 0x0001000002837824 */ /* 0x002fe200078e00ff */
        /* <DEDUP_REMOVED lines=19> */
.L_x_10264:
[----:B------:R2:W5:Y:S04]  /*30080*/  @P0 LDG.E.128 R44, desc[UR6][R202.64] ;  /* 0x00000006ca2c0981 */ /* 0x000568000c1e1d00 */
[----:B------:R2:W5:Y:S04]  /*30090*/  @P1 LDG.E.128 R40, desc[UR6][R200.64] ;  /* 0x00000006c8281981 */ /* 0x000568000c1e1d00 */
[----:B01----:R2:W5:Y:S01]  /*300a0*/  LDG.E.128 R128, desc[UR6][R204.64] ;  /* 0x00000006cc807981 */ /* 0x003562000c1e1d00 */
        /* <DEDUP_REMOVED lines=17> */
.L_x_10268:
        /* <DEDUP_REMOVED lines=13> */
.L_x_10270:
[----:B------:R-:W-:Y:S05]  /*30290*/  BSYNC.RECONVERGENT B1 ;  /* 0x0000000000017941 */ /* 0x000fea0003800200 */
.L_x_10269:
        /* <DEDUP_REMOVED lines=42> */
.L_x_10267:
[----:B------:R-:W-:Y:S05]  /*30540*/  BSYNC.RECONVERGENT B0 ;  /* 0x0000000000007941 */ /* 0x000fea0003800200 */
.L_x_10266:
[----:B------:R-:W-:Y:S01]  /*30550*/  I2FP.F32.U32 R0, R0 ;  /* 0x0000000000007245 */ /* 0x000fe20000201000 */
[----:B-----5:R-:W-:Y:S01]  /*30560*/  HADD2.F32 R3, -RZ, R128.H0_H0 ;  /* 0x20000080ff037230 */ /* 0x020fe20000004100 */
[----:B------:R-:W-:Y:S01]  /*30570*/  ISETP.NE.AND P3, PT, R2, 0x1, PT ;  /* 0x000000010200780c */ /* 0x000fe20003f65270 */
[----:B------:R-:W-:Y:S01]  /*30580*/  BSSY.RECONVERGENT B0, `(.L_x_10271) ;  /* 0x000004c000007945 */ /* 0x000fe20003800200 */
[----:B------:R-:W-:Y:S01]  /*30590*/  LOP3.LUT R20, R20, 0xffffffef, RZ, 0xc0, !PT ;  /* 0xffffffef14147812 */ /* 0x000fe200078ec0ff */
[----:B------:R-:W-:Y:S01]  /*305a0*/  FFMA.FTZ R0, R0, R39, 1.1641532182693481445e-10 ;  /* 0x2f00000000007423 */ /* 0x000fe20000010027 */
[----:B------:R-:W-:-:S04]  /*305b0*/  IMAD.MOV.U32 R4, RZ, RZ, 0x2 ;  /* 0x00000002ff047424 */ /* 0x000fc800078e00ff */
[----:B------:R-:W-:Y:S01]  /*305c0*/  FSETP.GTU.FTZ.AND P2, PT, R0, R133, PT ;  /* 0x000000850000720b */ /* 0x000fe20003f5c000 */
[----:B------:R-:W-:Y:S01]  /*305d0*/  FMUL.FTZ R0, R3, R132 ;  /* 0x0000008403007220 */ /* 0x000fe20000410000 */
[----:B------:R-:W-:Y:S02]  /*305e0*/  IMAD.MOV.U32 R3, RZ, RZ, R12 ;  /* 0x000000ffff037224 */ /* 0x000fe400078e000c */
        /* <DEDUP_REMOVED lines=12> */
.L_x_10273:
        /* <DEDUP_REMOVED lines=13> */
.L_x_10275:
[----:B------:R-:W-:Y:S05]  /*30780*/  BSYNC.RECONVERGENT B1 ;  /* 0x0000000000017941 */ /* 0x000fea0003800200 */
.L_x_10274:
        /* <DEDUP_REMOVED lines=43> */
.L_x_10272:
[----:B------:R-:W-:Y:S05]  /*30a40*/  BSYNC.RECONVERGENT B0 ;  /* 0x0000000000007941 */ /* 0x000fea0003800200 */
.L_x_10271:
        /* <DEDUP_REMOVED lines=8> */
[----:B------:R-:W-:-:S03]  /*30ad0*/  IMAD.MOV.U32 R2, RZ, RZ, 0x2 ;  /* 0x00000002ff027424 */ /* 0x000fc600078e00ff */
        /* <DEDUP_REMOVED lines=16> */
.L_x_10278:
        /* <DEDUP_REMOVED lines=13> */
.L_x_10280:
[----:B------:R-:W-:Y:S05]  /*30cb0*/  BSYNC.RECONVERGENT B1 ;  /* 0x0000000000017941 */ /* 0x000fea0003800200 */
.L_x_10279:
        /* <DEDUP_REMOVED lines=43> */
.L_x_10277:
[----:B------:R-:W-:Y:S05]  /*30f70*/  BSYNC.RECONVERGENT B0 ;  /* 0x0000000000007941 */ /* 0x000fea0003800200 */
.L_x_10276:
[----:B------:R-:W-:Y:S01]  /*30f80*/  I2FP.F32.U32 R0, R0 ;  /* 0x0000000000007245 */ /* 0x000fe20000201000 */
[----:B------:R-:W-:Y:S01]  /*30f90*/  HADD2.F32 R3, -RZ, R128.H1_H1 ;  /* 0x30000080ff037230 */ /* 0x000fe20000004100 */
[----:B------:R-:W-:Y:S01]  /*30fa0*/  ISETP.NE.AND P3, PT, R2, 0x1, PT ;  /* 0x000000010200780c */ /* 0x000fe20003f65270 */
[----:B------:R-:W-:Y:S01]  /*30fb0*/  BSSY.RECONVERGENT B0, `(.L_x_10281) ;  /* 0x000004c000007945 */ /* 0x000fe20003800200 */
[----:B------:R-:W-:Y:S01]  /*30fc0*/  LOP3.LUT R20, R20, 0xfffffff7, RZ, 0xc0, !PT ;  /* 0xfffffff714147812 */ /* 0x000fe200078ec0ff */
[----:B------:R-:W-:Y:S01]  /*30fd0*/  FFMA.FTZ R0, R0, R39, 1.1641532182693481445e-10 ;  /* 0x2f00000000007423 */ /* 0x000fe20000010027 */
[----:B------:R-:W-:-:S04]  /*30fe0*/  HFMA2 R4, -RZ, RZ, 0, 1.1920928955078125e-07 ;  /* 0x00000002ff047431 */ /* 0x000fc800000001ff */
        /* <DEDUP_REMOVED lines=15> */
.L_x_10283:
        /* <DEDUP_REMOVED lines=13> */
.L_x_10285:
[----:B------:R-:W-:Y:S05]  /*311b0*/  BSYNC.RECONVERGENT B1 ;  /* 0x0000000000017941 */ /* 0x000fea0003800200 */
.L_x_10284:
        /* <DEDUP_REMOVED lines=43> */
.L_x_10282:
[----:B------:R-:W-:Y:S05]  /*31470*/  BSYNC.RECONVERGENT B0 ;  /* 0x0000000000007941 */ /* 0x000fea0003800200 */
.L_x_10281:
[----:B------:R-:W-:Y:S01]  /*31480*/  I2FP.F32.U32 R2, R3 ;  /* 0x0000000300027245 */ /* 0x000fe20000201000 */
[----:B------:R-:W-:Y:S01]  /*31490*/  HADD2.F32 R3, -RZ, R44.H1_H1 ;  /* 0x3000002cff037230 */ /* 0x000fe20000004100 */
[----:B------:R-:W-:Y:S01]  /*314a0*/  ISETP.NE.AND P3, PT, R4, 0x1, PT ;  /* 0x000000010400780c */ /* 0x000fe20003f65270 */
[----:B--2---:R-:W-:Y:S01]  /*314b0*/  @P1 HADD2.F32 R201, -RZ, R40.H1_H1 ;  /* 0x30000028ffc91230 */ /* 0x004fe20000004100 */
[----:B------:R-:W-:Y:S01]  /*314c0*/  BSSY.RECONVERGENT B0, `(.L_x_10286) ;  /* 0x000004e000007945 */ /* 0x000fe20003800200 */
[----:B------:R-:W-:Y:S01]  /*314d0*/  FFMA.FTZ R2, R2, R39, 1.1641532182693481445e-10 ;  /* 0x2f00000002027423 */ /* 0x000fe20000010027 */
[----:B------:R-:W-:-:S04]  /*314e0*/  FMUL.FTZ R3, R3, R132 ;  /* 0x0000008403037220 */ /* 0x000fc80000410000 */
[----:B------:R-:W-:Y:S01]  /*314f0*/  FSETP.GTU.FTZ.AND P2, PT, R2, R133, PT ;  /* 0x000000850200720b */ /* 0x000fe20003f5c000 */
[----:B------:R-:W-:-:S03]  /*31500*/  HFMA2 R2, -RZ, RZ, 0, 1.1920928955078125e-07 ;  /* 0x00000002ff027431 */ /* 0x000fc600000001ff */
        /* <DEDUP_REMOVED lines=16> */
.L_x_10288:
        /* <DEDUP_REMOVED lines=13> */
.L_x_10290:
[----:B------:R-:W-:Y:S05]  /*316e0*/  BSYNC.RECONVERGENT B1 ;  /* 0x0000000000017941 */ /* 0x000fea0003800200 */
.L_x_10289:
        /* <DEDUP_REMOVED lines=43> */
.L_x_10287:
[----:B------:R-:W-:Y:S05]  /*319a0*/  BSYNC.RECONVERGENT B0 ;  /* 0x0000000000007941 */ /* 0x000fea0003800200 */
.L_x_10286:
[----:B------:R-:W-:Y:S01]  /*319b0*/  I2FP.F32.U32 R0, R0 ;  /* 0x0000000000007245 */ /* 0x000fe20000201000 */
[----:B------:R-:W-:Y:S01]  /*319c0*/  HADD2.F32 R3, -RZ, R129.H0_H0 ;  /* 0x20000081ff037230 */ /* 0x000fe20000004100 */
[----:B------:R-:W-:Y:S01]  /*319d0*/  ISETP.NE.AND P3, PT, R2, 0x1, PT ;  /* 0x000000010200780c */ /* 0x000fe20003f65270 */
[----:B------:R-:W-:Y:S01]  /*319e0*/  BSSY.RECONVERGENT B0, `(.L_x_10291) ;  /* 0x000004c000007945 */ /* 0x000fe20003800200 */
[----:B------:R-:W-:Y:S01]  /*319f0*/  LOP3.LUT R20, R20, 0xfffffffb, RZ, 0xc0, !PT ;  /* 0xfffffffb14147812 */ /* 0x000fe200078ec0ff */
[----:B------:R-:W-:Y:S01]  /*31a00*/  FFMA.FTZ R0, R0, R39, 1.1641532182693481445e-10 ;  /* 0x2f00000000007423 */ /* 0x000fe20000010027 */
[----:B------:R-:W-:-:S04]  /*31a10*/  IMAD.MOV.U32 R4, RZ, RZ, 0x2 ;  /* 0x00000002ff047424 */ /* 0x000fc800078e00ff */
[----:B------:R-:W-:Y:S01]  /*31a20*/  FSETP.GTU.FTZ.AND P2, PT, R0, R133, PT ;  /* 0x000000850000720b */ /* 0x000fe20003f5c000 */
[----:B------:R-:W-:Y:S01]  /*31a30*/  FMUL.FTZ R0, R3, R132 ;  /* 0x0000008403007220 */ /* 0x000fe20000410000 */
        /* <DEDUP_REMOVED lines=13> */
.L_x_10293:
        /* <DEDUP_REMOVED lines=13> */
.L_x_10295:
[----:B------:R-:W-:Y:S05]  /*31be0*/  BSYNC.RECONVERGENT B1 ;  /* 0x0000000000017941 */ /* 0x000fea0003800200 */
.L_x_10294:
        /* <DEDUP_REMOVED lines=43> */
.L_x_10292:
[----:B------:R-:W-:Y:S05]  /*31ea0*/  BSYNC.RECONVERGENT B0 ;  /* 0x0000000000007941 */ /* 0x000fea0003800200 */
.L_x_10291:
        /* <DEDUP_REMOVED lines=10> */
[----:B------:R-:W-:Y:S01]  /*31f50*/  FADD.FTZ R0, R0, R3 ;  /* 0x0000000300007221 */ /* 0x000fe20000010000 */
[----:B------:R-:W-:-:S03]  /*31f60*/  MOV R3, R12 ;  /* 0x0000000c00037202 */ /* 0x000fc60000000f00 */
[--C-:B------:R-:W-:Y:S01]  /*31f70*/  @P1 FADD.FTZ R200, R5, R0.reuse ;  /* 0x0000000005c81221 */ /* 0x100fe20000010000 */
[----:B------:R-:W-:Y:S02]  /*31f80*/  @!P1 IMAD.MOV.U32 R200, RZ, RZ, R0 ;  /* 0x000000ffffc89224 */ /* 0x000fe400078e0000 */
        /* <DEDUP_REMOVED lines=11> */
.L_x_10298:
        /* <DEDUP_REMOVED lines=13> */
.L_x_10300:
[----:B------:R-:W-:Y:S05]  /*32110*/  BSYNC.RECONVERGENT B1 ;  /* 0x0000000000017941 */ /* 0x000fea0003800200 */
.L_x_10299:
        /* <DEDUP_REMOVED lines=43> */
.L_x_10297:
[----:B------:R-:W-:Y:S05]  /*323d0*/  BSYNC.RECONVERGENT B0 ;  /* 0x0000000000007941 */ /* 0x000fea0003800200 */
.L_x_10296:
        /* <DEDUP_REMOVED lines=22> */
.L_x_10303:
        /* <DEDUP_REMOVED lines=13> */
.L_x_10305:
[----:B------:R-:W-:Y:S05]  /*32610*/  BSYNC.RECONVERGENT B1 ;  /* 0x0000000000017941 */ /* 0x000fea0003800200 */
.L_x_10304:
        /* <DEDUP_REMOVED lines=43> */
.L_x_10302:
[----:B------:R-:W-:Y:S05]  /*328d0*/  BSYNC.RECONVERGENT B0 ;  /* 0x0000000000007941 */ /* 0x000fea0003800200 */
.L_x_10301:
        /* <DEDUP_REMOVED lines=25> */
.L_x_10308:
        /* <DEDUP_REMOVED lines=13> */
.L_x_10310:
[----:B------:R-:W-:Y:S05]  /*32b40*/  BSYNC.RECONVERGENT B1 ;  /* 0x0000000000017941 */ /* 0x000fea0003800200 */
.L_x_10309:
        /* <DEDUP_REMOVED lines=43> */
.L_x_10307:
[----:B------:R-:W-:Y:S05]  /*32e00*/  BSYNC.RECONVERGENT B0 ;  /* 0x0000000000007941 */ /* 0x000fea0003800200 */
.L_x_10306:
        /* <DEDUP_REMOVED lines=20> */
.L_x_10313:
        /* <DEDUP_REMOVED lines=13> */
.L_x_10315:
[----:B------:R-:W-:Y:S05]  /*33020*/  BSYNC.RECONVERGENT B1 ;  /* 0x0000000000017941 */ /* 0x000fea0003800200 */
.L_x_10314:
        /* <DEDUP_REMOVED lines=43> */
.L_x_10312:
[----:B------:R-:W-:Y:S05]  /*332e0*/  BSYNC.RECONVERGENT B0 ;  /* 0x0000000000007941 */ /* 0x000fea0003800200 */
.L_x_10311:
        /* <DEDUP_REMOVED lines=26> */
.L_x_10318:
        /* <DEDUP_REMOVED lines=13> */
.L_x_10320:
[----:B------:R-:W-:Y:S05]  /*33560*/  BSYNC.RECONVERGENT B1 ;  /* 0x0000000000017941 */ /* 0x000fea0003800200 */
.L_x_10319:
        /* <DEDUP_REMOVED lines=43> */
.L_x_10317:
[----:B------:R-:W-:Y:S05]  /*33820*/  BSYNC.RECONVERGENT B0 ;  /* 0x0000000000007941 */ /* 0x000fea0003800200 */
.L_x_10316:
        /* <DEDUP_REMOVED lines=20> */
.L_x_10323:
        /* <DEDUP_REMOVED lines=13> */
.L_x_10325:
[----:B------:R-:W-:Y:S05]  /*33a40*/  BSYNC.RECONVERGENT B1 ;  /* 0x0000000000017941 */ /* 0x000fea0003800200 */
.L_x_10324:
        /* <DEDUP_REMOVED lines=43> */
.L_x_10322:
[----:B------:R-:W-:Y:S05]  /*33d00*/  BSYNC.RECONVERGENT B0 ;  /* 0x0000000000007941 */ /* 0x000fea0003800200 */
.L_x_10321:
        /* <DEDUP_REMOVED lines=25> */
.L_x_10328:
        /* <DEDUP_REMOVED lines=13> */
.L_x_10330:
[----:B------:R-:W-:Y:S05]  /*33f70*/  BSYNC.RECONVERGENT B1 ;  /* 0x0000000000017941 */ /* 0x000fea0003800200 */
.L_x_10329:
        /* <DEDUP_REMOVED lines=43> */
.L_x_10327:
[----:B------:R-:W-:Y:S05]  /*34230*/  BSYNC.RECONVERGENT B0 ;  /* 0x0000000000007941 */ /* 0x000fea0003800200 */
.L_x_10326:
        /* <DEDUP_REMOVED lines=20> */
.L_x_10333:
        /* <DEDUP_REMOVED lines=13> */
.L_x_10335:
[----:B------:R-:W-:Y:S05]  /*34450*/  BSYNC.RECONVERGENT B1 ;  /* 0x0000000000017941 */ /* 0x000fea0003800200 */
.L_x_10334:
        /* <DEDUP_REMOVED lines=43> */
.L_x_10332:
[----:B------:R-:W-:Y:S05]  /*34710*/  BSYNC.RECONVERGENT B0 ;  /* 0x0000000000007941 */ /* 0x000fea0003800200 */
.L_x_10331:
        /* <DEDUP_REMOVED lines=26> */
.L_x_10338:
        /* <DEDUP_REMOVED lines=13> */
.L_x_10340:
[----:B------:R-:W-:Y:S05]  /*34990*/  BSYNC.RECONVERGENT B1 ;  /* 0x0000000000017941 */ /* 0x000fea0003800200 */
.L_x_10339:
        /* <DEDUP_REMOVED lines=43> */
.L_x_10337:
[----:B------:R-:W-:Y:S05]  /*34c50*/  BSYNC.RECONVERGENT B0 ;  /* 0x0000000000007941 */ /* 0x000fea0003800200 */
.L_x_10336:
        /* <DEDUP_REMOVED lines=20> */
.L_x_10343:
        /* <DEDUP_REMOVED lines=15> */
.L_x_10345:
[----:B------:R-:W-:Y:S05]  /*34e90*/  BSYNC.RECONVERGENT B1 ;  /* 0x0000000000017941 */ /* 0x000fea0003800200 */
.L_x_10344:
        /* <DEDUP_REMOVED lines=43> */
.L_x_10342:
[----:B------:R-:W-:Y:S05]  /*35150*/  BSYNC.RECONVERGENT B0 ;  /* 0x0000000000007941 */ /* 0x000fea0003800200 */
.L_x_10341:
        /* <DEDUP_REMOVED lines=18> */
.L_x_10265:
        /* <DEDUP_REMOVED lines=16> */
.L_x_10349:
[----:B------:R-:W-:Y:S01]  /*35380*/  IADD3 R17, PT, PT, R17, 0x1, RZ ;  /* 0x0000000111117810 */ /* 0x000fe20007ffe0ff */
[----:B------:R-:W-:Y:S03]  /*35390*/  BSSY.RECONVERGENT B1, `(.L_x_10350) ;  /* 0x000000c000017945 */ /* 0x000fe60003800200 */
[C---:B------:R-:W-:Y:S01]  /*353a0*/  ISETP.NE.AND P2, PT, R17.reuse, RZ, PT ;  /* 0x000000ff1100720c */ /* 0x040fe20003f45270 */
[----:B--2---:R-:W-:-:S12]  /*353b0*/  IMAD.WIDE.U32 R200, R17, -0x2daee0ad, RZ ;  /* 0xd2511f5311c87825 */ /* 0x004fd800078e00ff */
        /* <DEDUP_REMOVED lines=9> */
.L_x_10351:
[----:B------:R-:W-:Y:S05]  /*35450*/  BSYNC.RECONVERGENT B1 ;  /* 0x0000000000017941 */ /* 0x000fea0003800200 */
.L_x_10350:
        /* <DEDUP_REMOVED lines=40> */
[----:B------:R-:W-:Y:S01]  /*356e0*/  LOP3.LUT R16, R34, R178, R215, 0x96, !PT ;  /* 0x000000b222107212 */ /* 0x000fe200078e96d7 */
[----:B------:R-:W-:-:S07]  /*356f0*/  IMAD.MOV.U32 R178, RZ, RZ, R206 ;  /* 0x000000ffffb27224 */ /* 0x000fce00078e00ce */
.L_x_10348:
[----:B------:R-:W-:Y:S05]  /*35700*/  BSYNC.RECONVERGENT B0 ;  /* 0x0000000000007941 */ /* 0x000fea0003800200 */
.L_x_10347:
        /* <DEDUP_REMOVED lines=8> */
[----:B------:R-:W-:Y:S01]  /*35790*/  FSETP.GTU.FTZ.AND P2, PT, R178, R133, PT ;  /* 0x00000085b200720b */ /* 0x000fe20003f5c000 */
[----:B------:R-:W-:-:S03]  /*357a0*/  @P1 HADD2.F32 R178, -RZ, R40.H0_H0 ;  /* 0x20000028ffb21230 */ /* 0x000fc60000004100 */
[----:B------:R-:W-:Y:S01]  /*357b0*/  FSEL R199, R179, RZ, !P2 ;  /* 0x000000ffb3c77208 */ /* 0x000fe20005000000 */
[----:B------:R-:W-:Y:S01]  /*357c0*/  IMAD.MOV.U32 R179, RZ, RZ, R12 ;  /* 0x000000ffffb37224 */ /* 0x000fe200078e000c */
        /* <DEDUP_REMOVED lines=13> */
.L_x_10354:
[----:B------:R-:W-:Y:S01]  /*358a0*/  VIADD R17, R17, 0x1 ;  /* 0x0000000111117836 */ /* 0x000fe20000000000 */
[----:B------:R-:W-:Y:S03]  /*358b0*/  BSSY.RECONVERGENT B1, `(.L_x_10355) ;  /* 0x000000c000017945 */ /* 0x000fe60003800200 */
[C---:B--2---:R-:W-:Y:S01]  /*358c0*/  IMAD.WIDE.U32 R202, R17.reuse, -0x2daee0ad, RZ ;  /* 0xd2511f5311ca7825 */ /* 0x044fe200078e00ff */
        /* <DEDUP_REMOVED lines=10> */
.L_x_10356:
[----:B------:R-:W-:Y:S05]  /*35970*/  BSYNC.RECONVERGENT B1 ;  /* 0x0000000000017941 */ /* 0x000fea0003800200 */
.L_x_10355:
        /* <DEDUP_REMOVED lines=43> */
.L_x_10353:
[----:B------:R-:W-:Y:S05]  /*35c30*/  BSYNC.RECONVERGENT B0 ;  /* 0x0000000000007941 */ /* 0x000fea0003800200 */
.L_x_10352:
        /* <DEDUP_REMOVED lines=8> */
[----:B------:R-:W-:Y:S01]  /*35cc0*/  FSETP.GTU.FTZ.AND P2, PT, R178, R133, PT ;  /* 0x00000085b200720b */ /* 0x000fe20003f5c000 */
[----:B------:R-:W-:-:S03]  /*35cd0*/  HFMA2 R178, -RZ, RZ, 0, 1.1920928955078125e-07 ;  /* 0x00000002ffb27431 */ /* 0x000fc600000001ff */
[----:B--2---:R-:W-:Y:S02]  /*35ce0*/  FSEL R201, R179, RZ, !P2 ;  /* 0x000000ffb3c97208 */ /* 0x004fe40005000000 */
        /* <DEDUP_REMOVED lines=14> */
.L_x_10359:
        /* <DEDUP_REMOVED lines=13> */
.L_x_10361:
[----:B------:R-:W-:Y:S05]  /*35ea0*/  BSYNC.RECONVERGENT B1 ;  /* 0x0000000000017941 */ /* 0x000fea0003800200 */
.L_x_10360:
        /* <DEDUP_REMOVED lines=43> */
.L_x_10358:
[----:B------:R-:W-:Y:S05]  /*36160*/  BSYNC.RECONVERGENT B0 ;  /* 0x0000000000007941 */ /* 0x000fea0003800200 */
.L_x_10357:
[----:B------:R-:W-:Y:S01]  /*36170*/  I2FP.F32.U32 R128, R128 ;  /* 0x0000008000807245 */ /* 0x000fe20000201000 */
[----:B------:R-:W-:Y:S01]  /*36180*/  HADD2.F32 R179, -RZ, R129.H0_H0 ;  /* 0x20000081ffb37230 */ /* 0x000fe20000004100 */
[----:B------:R-:W-:Y:S01]  /*36190*/  ISETP.NE.AND P3, PT, R178, 0x1, PT ;  /* 0x00000001b200780c */ /* 0x000fe20003f65270 */
[----:B------:R-:W-:Y:S01]  /*361a0*/  @P1 HADD2.F32 R181, -RZ, R41.H0_H0 ;  /* 0x20000029ffb51230 */ /* 0x000fe20000004100 */
[----:B------:R-:W-:Y:S01]  /*361b0*/  LOP3.LUT R20, R20, 0xfffffffb, RZ, 0xc0, !PT ;  /* 0xfffffffb14147812 */ /* 0x000fe200078ec0ff */
[----:B------:R-:W-:Y:S01]  /*361c0*/  FFMA.FTZ R128, R128, R39, 1.1641532182693481445e-10 ;  /* 0x2f00000080807423 */ /* 0x000fe20000010027 */
[----:B------:R-:W-:Y:S01]  /*361d0*/  FMUL.FTZ R179, R179, R132 ;  /* 0x00000084b3b37220 */ /* 0x000fe20000410000 */
[----:B------:R-:W-:Y:S03]  /*361e0*/  BSSY.RECONVERGENT B0, `(.L_x_10362) ;  /* 0x000004b000007945 */ /* 0x000fe60003800200 */
[----:B------:R-:W-:-:S02]  /*361f0*/  FSETP.GTU.FTZ.AND P2, PT, R128, R133, PT ;  /* 0x000000858000720b */ /* 0x000fc40003f5c000 */
[----:B------:R-:W-:Y:S02]  /*36200*/  MOV R128, R12 ;  /* 0x0000000c00807202 */ /* 0x000fe40000000f00 */
[----:B------:R-:W-:Y:S01]  /*36210*/  FSEL R200, R179, RZ, !P2 ;  /* 0x000000ffb3c87208 */ /* 0x000fe20005000000 */
[----:B------:R-:W-:Y:S01]  /*36220*/  IMAD.MOV.U32 R179, RZ, RZ, 0x2 ;  /* 0x00000002ffb37424 */ /* 0x000fe200078e00ff */
        /* <DEDUP_REMOVED lines=13> */
.L_x_10364:
        /* <DEDUP_REMOVED lines=13> */
.L_x_10366:
[----:B------:R-:W-:Y:S05]  /*363d0*/  BSYNC.RECONVERGENT B1 ;  /* 0x0000000000017941 */ /* 0x000fea0003800200 */
.L_x_10365:
        /* <DEDUP_REMOVED lines=43> */
.L_x_10363:
[----:B------:R-:W-:Y:S05]  /*36690*/  BSYNC.RECONVERGENT B0 ;  /* 0x0000000000007941 */ /* 0x000fea0003800200 */
.L_x_10362:
        /* <DEDUP_REMOVED lines=25> */
.L_x_10369:
        /* <DEDUP_REMOVED lines=13> */
.L_x_10371:
[----:B------:R-:W-:Y:S05]  /*36900*/  BSYNC.RECONVERGENT B1 ;  /* 0x0000000000017941 */ /* 0x000fea0003800200 */
.L_x_10370:
        /* <DEDUP_REMOVED lines=43> */
.L_x_10368:
[----:B------:R-:W-:Y:S05]  /*36bc0*/  BSYNC.RECONVERGENT B0 ;  /* 0x0000000000007941 */ /* 0x000fea0003800200 */
.L_x_10367:
        /* <DEDUP_REMOVED lines=23> */
.L_x_10374:
        /* <DEDUP_REMOVED lines=13> */
.L_x_10376:
[----:B------:R-:W-:Y:S05]  /*36e10*/  BSYNC.RECONVERGENT B1 ;  /* 0x0000000000017941 */ /* 0x000fea0003800200 */
.L_x_10375:
        /* <DEDUP_REMOVED lines=43> */
.L_x_10373:
[----:B------:R-:W-:Y:S05]  /*370d0*/  BSYNC.RECONVERGENT B0 ;  /* 0x0000000000007941 */ /* 0x000fea0003800200 */
.L_x_10372:
        /* <DEDUP_REMOVED lines=23> */
.L_x_10379:
        /* <DEDUP_REMOVED lines=13> */
.L_x_10381:
[----:B------:R-:W-:Y:S05]  /*37320*/  BSYNC.RECONVERGENT B1 ;  /* 0x0000000000017941 */ /* 0x000fea0003800200 */
.L_x_10380:
        /* <DEDUP_REMOVED lines=43> */
.L_x_10378:
[----:B------:R-:W-:Y:S05]  /*375e0*/  BSYNC.RECONVERGENT B0 ;  /* 0x0000000000007941 */ /* 0x000fea0003800200 */
.L_x_10377:
        /* <DEDUP_REMOVED lines=23> */
.L_x_10384:
        /* <DEDUP_REMOVED lines=13> */
.L_x_10386:
[----:B------:R-:W-:Y:S05]  /*37830*/  BSYNC.RECONVERGENT B1 ;  /* 0x0000000000017941 */ /* 0x000fea0003800200 */
.L_x_10385:
        /* <DEDUP_REMOVED lines=43> */
.L_x_10383:
[----:B------:R-:W-:Y:S05]  /*37af0*/  BSYNC.RECONVERGENT B0 ;  /* 0x0000000000007941 */ /* 0x000fea0003800200 */
.L_x_10382:
        /* <DEDUP_REMOVED lines=14> */
.L_x_10346:
        /* <DEDUP_REMOVED lines=24> */
[----:B0-----:R-:W-:-:S04]  /*37d60*/  @P0 IMAD.WIDE.U32 R210, R207, 0x10, R210 ;  /* 0x00000010cfd20825 */ /* 0x001fc800078e00d2 */
[----:B--2---:R-:W-:Y:S01]  /*37d70*/  @P1 IMAD.WIDE.U32 R208, R207, 0x10, R208 ;  /* 0x00000010cfd01825 */ /* 0x004fe200078e00d0 */
        /* <DEDUP_REMOVED lines=21> */
.L_x_10387:
        /* <DEDUP_REMOVED lines=20> */
.L_x_10391:
        /* <DEDUP_REMOVED lines=13> */
.L_x_10393:
[----:B------:R-:W-:Y:S05]  /*380e0*/  BSYNC.RECONVERGENT B1 ;  /* 0x0000000000017941 */ /* 0x000fea0003800200 */
.L_x_10392:
        /* <DEDUP_REMOVED lines=42> */
.L_x_10390:
[----:B------:R-:W-:Y:S05]  /*38390*/  BSYNC.RECONVERGENT B0 ;  /* 0x0000000000007941 */ /* 0x000fea0003800200 */
.L_x_10389:
[----:B------:R-:W-:Y:S01]  /*383a0*/  I2FP.F32.U32 R0, R0 ;  /* 0x0000000000007245 */ /* 0x000fe20000201000 */
[----:B-----5:R-:W-:Y:S01]  /*383b0*/  HADD2.F32 R3, -RZ, R128.H0_H0 ;  /* 0x20000080ff037230 */ /* 0x020fe20000004100 */
        /* <DEDUP_REMOVED lines=20> */
.L_x_10396:
        /* <DEDUP_REMOVED lines=13> */
.L_x_10398:
[----:B------:R-:W-:Y:S05]  /*385d0*/  BSYNC.RECONVERGENT B1 ;  /* 0x0000000000017941 */ /* 0x000fea0003800200 */
.L_x_10397:
        /* <DEDUP_REMOVED lines=43> */
.L_x_10395:
[----:B------:R-:W-:Y:S05]  /*38890*/  BSYNC.RECONVERGENT B0 ;  /* 0x0000000000007941 */ /* 0x000fea0003800200 */
.L_x_10394:
        /* <DEDUP_REMOVED lines=12> */
[--C-:B-1----:R-:W-:Y:S01]  /*38960*/  @P1 FADD.FTZ R208, R5, R0.reuse ;  /* 0x0000000005d01221 */ /* 0x102fe20000010000 */
        /* <DEDUP_REMOVED lines=12> */
.L_x_10401:
        /* <DEDUP_REMOVED lines=13> */
.L_x_10403:
[----:B------:R-:W-:Y:S05]  /*38b00*/  BSYNC.RECONVERGENT B1 ;  /* 0x0000000000017941 */ /* 0x000fea0003800200 */
.L_x_10402:
        /* <DEDUP_REMOVED lines=43> */
.L_x_10400:
[----:B------:R-:W-:Y:S05]  /*38dc0*/  BSYNC.RECONVERGENT B0 ;  /* 0x0000000000007941 */ /* 0x000fea0003800200 */
.L_x_10399:
[----:B------:R-:W-:Y:S01]  /*38dd0*/  I2FP.F32.U32 R0, R0 ;  /* 0x0000000000007245 */ /* 0x000fe20000201000 */
[----:B------:R-:W-:Y:S01]  /*38de0*/  HADD2.F32 R3, -RZ, R128.H1_H1 ;  /* 0x30000080ff037230 */ /* 0x000fe20000004100 */
        /* <DEDUP_REMOVED lines=20> */
.L_x_10406:
        /* <DEDUP_REMOVED lines=13> */
.L_x_10408:
[----:B------:R-:W-:Y:S05]  /*39000*/  BSYNC.RECONVERGENT B1 ;  /* 0x0000000000017941 */ /* 0x000fea0003800200 */
.L_x_10407:
        /* <DEDUP_REMOVED lines=43> */
.L_x_10405:
[----:B------:R-:W-:Y:S05]  /*392c0*/  BSYNC.RECONVERGENT B0 ;  /* 0x0000000000007941 */ /* 0x000fea0003800200 */
.L_x_10404:
        /* <DEDUP_REMOVED lines=25> */
.L_x_10411:
        /* <DEDUP_REMOVED lines=13> */
.L_x_10413:
[----:B------:R-:W-:Y:S05]  /*39530*/  BSYNC.RECONVERGENT B1 ;  /* 0x0000000000017941 */ /* 0x000fea0003800200 */
.L_x_10412:
        /* <DEDUP_REMOVED lines=43> */
.L_x_10410:
[----:B------:R-:W-:Y:S05]  /*397f0*/  BSYNC.RECONVERGENT B0 ;  /* 0x0000000000007941 */ /* 0x000fea0003800200 */
.L_x_10409:
        /* <DEDUP_REMOVED lines=22> */
.L_x_10416:
        /* <DEDUP_REMOVED lines=13> */
.L_x_10418:
[----:B------:R-:W-:Y:S05]  /*39a30*/  BSYNC.RECONVERGENT B1 ;  /* 0x0000000000017941 */ /* 0x000fea0003800200 */
.L_x_10417:
        /* <DEDUP_REMOVED lines=43> */
.L_x_10415:
[----:B------:R-:W-:Y:S05]  /*39cf0*/  BSYNC.RECONVERGENT B0 ;  /* 0x0000000000007941 */ /* 0x000fea0003800200 */
.L_x_10414:
        /* <DEDUP_REMOVED lines=25> */
.L_x_10421:
        /* <DEDUP_REMOVED lines=13> */
.L_x_10423:
[----:B------:R-:W-:Y:S05]  /*39f60*/  BSYNC.RECONVERGENT B1 ;  /* 0x0000000000017941 */ /* 0x000fea0003800200 */
.L_x_10422:
        /* <DEDUP_REMOVED lines=43> */
.L_x_10420:
[----:B------:R-:W-:Y:S05]  /*3a220*/  BSYNC.RECONVERGENT B0 ;  /* 0x0000000000007941 */ /* 0x000fea0003800200 */
.L_x_10419:
        /* <DEDUP_REMOVED lines=22> */
.L_x_10426:
        /* <DEDUP_REMOVED lines=13> */
.L_x_10428:
[----:B------:R-:W-:Y:S05]  /*3a460*/  BSYNC.RECONVERGENT B1 ;  /* 0x0000000000017941 */ /* 0x000fea0003800200 */
.L_x_10427:
        /* <DEDUP_REMOVED lines=43> */
.L_x_10425:
[----:B------:R-:W-:Y:S05]  /*3a720*/  BSYNC.RECONVERGENT B0 ;  /* 0x0000000000007941 */ /* 0x000fea0003800200 */
.L_x_10424:
        /* <DEDUP_REMOVED lines=8> */
[----:B------:R-:W-:-:S05]  /*3a7b0*/  FSEL R3, R3, RZ, !P2 ;  /* 0x000000ff03037208 */ /* 0x000fca0005000000 */
[----:B------:R-:W-:Y:S01]  /*3a7c0*/  FADD.FTZ R180, R180, R3 ;  /* 0x00000003b4b47221 */ /* 0x000fe20000010000 */
[----:B------:R-:W-:-:S03]  /*3a7d0*/  IMAD.MOV.U32 R3, RZ, RZ, R12 ;  /* 0x000000ffff037224 */ /* 0x000fc600078e000c */
        /* <DEDUP_REMOVED lines=14> */
.L_x_10431:
        /* <DEDUP_REMOVED lines=13> */
.L_x_10433:
[----:B------:R-:W-:Y:S05]  /*3a990*/  BSYNC.RECONVERGENT B1 ;  /* 0x0000000000017941 */ /* 0x000fea0003800200 */
.L_x_10432:
        /* <DEDUP_REMOVED lines=43> */
.L_x_10430:
[----:B------:R-:W-:Y:S05]  /*3ac50*/  BSYNC.RECONVERGENT B0 ;  /* 0x0000000000007941 */ /* 0x000fea0003800200 */
.L_x_10429:
        /* <DEDUP_REMOVED lines=20> */
.L_x_10436:
        /* <DEDUP_REMOVED lines=13> */
.L_x_10438:
[----:B------:R-:W-:Y:S05]  /*3ae70*/  BSYNC.RECONVERGENT B1 ;  /* 0x0000000000017941 */ /* 0x000fea0003800200 */
.L_x_10437:
        /* <DEDUP_REMOVED lines=43> */
.L_x_10435:
[----:B------:R-:W-:Y:S05]  /*3b130*/  BSYNC.RECONVERGENT B0 ;  /* 0x0000000000007941 */ /* 0x000fea0003800200 */
.L_x_10434:
        /* <DEDUP_REMOVED lines=26> */
.L_x_10441:
        /* <DEDUP_REMOVED lines=13> */
.L_x_10443:
[----:B------:R-:W-:Y:S05]  /*3b3b0*/  BSYNC.RECONVERGENT B1 ;  /* 0x0000000000017941 */ /* 0x000fea0003800200 */
.L_x_10442:
        /* <DEDUP_REMOVED lines=43> */
.L_x_10440:
[----:B------:R-:W-:Y:S05]  /*3b670*/  BSYNC.RECONVERGENT B0 ;  /* 0x0000000000007941 */ /* 0x000fea0003800200 */
.L_x_10439:
        /* <DEDUP_REMOVED lines=20> */
.L_x_10446:
        /* <DEDUP_REMOVED lines=13> */
.L_x_10448:
[----:B------:R-:W-:Y:S05]  /*3b890*/  BSYNC.RECONVERGENT B1 ;  /* 0x0000000000017941 */ /* 0x000fea0003800200 */
.L_x_10447:
        /* <DEDUP_REMOVED lines=43> */
.L_x_10445:
[----:B------:R-:W-:Y:S05]  /*3bb50*/  BSYNC.RECONVERGENT B0 ;  /* 0x0000000000007941 */ /* 0x000fea0003800200 */
.L_x_10444:
        /* <DEDUP_REMOVED lines=25> */
.L_x_10451:
        /* <DEDUP_REMOVED lines=13> */
.L_x_10453:
[----:B------:R-:W-:Y:S05]  /*3bdc0*/  BSYNC.RECONVERGENT B1 ;  /* 0x0000000000017941 */ /* 0x000fea0003800200 */
.L_x_10452:
        /* <DEDUP_REMOVED lines=43> */
.L_x_10450:
[----:B------:R-:W-:Y:S05]  /*3c080*/  BSYNC.RECONVERGENT B0 ;  /* 0x0000000000007941 */ /* 0x000fea0003800200 */
.L_x_10449:
        /* <DEDUP_REMOVED lines=20> */
.L_x_10456:
        /* <DEDUP_REMOVED lines=13> */
.L_x_10458:
[----:B------:R-:W-:Y:S05]  /*3c2a0*/  BSYNC.RECONVERGENT B1 ;  /* 0x0000000000017941 */ /* 0x000fea0003800200 */
.L_x_10457:
        /* <DEDUP_REMOVED lines=43> */
.L_x_10455:
[----:B------:R-:W-:Y:S05]  /*3c560*/  BSYNC.RECONVERGENT B0 ;  /* 0x0000000000007941 */ /* 0x000fea0003800200 */
.L_x_10454:
        /* <DEDUP_REMOVED lines=26> */
.L_x_10461:
        /* <DEDUP_REMOVED lines=13> */
.L_x_10463:
[----:B------:R-:W-:Y:S05]  /*3c7e0*/  BSYNC.RECONVERGENT B1 ;  /* 0x0000000000017941 */ /* 0x000fea0003800200 */
.L_x_10462:
        /* <DEDUP_REMOVED lines=43> */
.L_x_10460:
[----:B------:R-:W-:Y:S05]  /*3caa0*/  BSYNC.RECONVERGENT B0 ;  /* 0x0000000000007941 */ /* 0x000fea0003800200 */
.L_x_10459:
        /* <DEDUP_REMOVED lines=20> */
.L_x_10466:
        /* <DEDUP_REMOVED lines=15> */
.L_x_10468:
[----:B------:R-:W-:Y:S05]  /*3cce0*/  BSYNC.RECONVERGENT B1 ;  /* 0x0000000000017941 */ /* 0x000fea0003800200 */
.L_x_10467:
        /* <DEDUP_REMOVED lines=43> */
.L_x_10465:
[----:B------:R-:W-:Y:S05]  /*3cfa0*/  BSYNC.RECONVERGENT B0 ;  /* 0x0000000000007941 */ /* 0x000fea0003800200 */
.L_x_10464:
        /* <DEDUP_REMOVED lines=18> */
.L_x_10388:
        /* <DEDUP_REMOVED lines=16> */
.L_x_10472:
        /* <DEDUP_REMOVED lines=11> */
[----:B------:R-:W-:-:S04]  /*3d280*/  @P3 IADD3 R12, PT, PT, R11, RZ, RZ ;  /* 0x000000ff0b0c3210 */ /* 0x000fc80007ffe0ff */
[----:B------:R-:W-:-:S07]  /*3d290*/  @!P2 MOV R11, R12 ;  /* 0x0000000c000ba202 */ /* 0x000fce0000000f00 */
.L_x_10474:
[----:B------:R-:W-:Y:S05]  /*3d2a0*/  BSYNC.RECONVERGENT B1 ;  /* 0x0000000000017941 */ /* 0x000fea0003800200 */
.L_x_10473:
        /* <DEDUP_REMOVED lines=42> */
.L_x_10471:
[----:B------:R-:W-:Y:S05]  /*3d550*/  BSYNC.RECONVERGENT B0 ;  /* 0x0000000000007941 */ /* 0x000fea0003800200 */
.L_x_10470:
        /* <DEDUP_REMOVED lines=8> */
[----:B-1----:R-:W-:Y:S02]  /*3d5e0*/  HFMA2 R209, -RZ, RZ, 0, 1.1920928955078125e-07 ;  /* 0x00000002ffd17431 */ /* 0x002fe400000001ff */
[----:B------:R-:W-:-:S04]  /*3d5f0*/  FSETP.GTU.FTZ.AND P2, PT, R178, R133, PT ;  /* 0x00000085b200720b */ /* 0x000fc80003f5c000 */
        /* <DEDUP_REMOVED lines=15> */
.L_x_10477:
        /* <DEDUP_REMOVED lines=13> */
.L_x_10479:
[----:B------:R-:W-:Y:S05]  /*3d7c0*/  BSYNC.RECONVERGENT B1 ;  /* 0x0000000000017941 */ /* 0x000fea0003800200 */
.L_x_10478:
        /* <DEDUP_REMOVED lines=43> */
.L_x_10476:
[----:B------:R-:W-:Y:S05]  /*3da80*/  BSYNC.RECONVERGENT B0 ;  /* 0x0000000000007941 */ /* 0x000fea0003800200 */
.L_x_10475:
        /* <DEDUP_REMOVED lines=8> */
[----:B------:R-:W-:Y:S02]  /*3db10*/  MOV R128, R12 ;  /* 0x0000000c00807202 */ /* 0x000fe40000000f00 */
        /* <DEDUP_REMOVED lines=16> */
.L_x_10482:
        /* <DEDUP_REMOVED lines=13> */
.L_x_10484:
[----:B------:R-:W-:Y:S05]  /*3dcf0*/  BSYNC.RECONVERGENT B1 ;  /* 0x0000000000017941 */ /* 0x000fea0003800200 */
.L_x_10483:
        /* <DEDUP_REMOVED lines=40> */
[----:B------:R-:W-:Y:S01]  /*3df80*/  MOV R218, R178 ;  /* 0x000000b200da7202 */ /* 0x000fe20000000f00 */
[----:B------:R-:W-:Y:S01]  /*3df90*/  IMAD.MOV.U32 R178, RZ, RZ, RZ ;  /* 0x000000ffffb27224 */ /* 0x000fe200078e00ff */
[----:B------:R-:W-:-:S07]  /*3dfa0*/  LOP3.LUT R16, R34, R180, R179, 0x96, !PT ;  /* 0x000000b422107212 */ /* 0x000fce00078e96b3 */
.L_x_10481:
[----:B------:R-:W-:Y:S05]  /*3dfb0*/  BSYNC.RECONVERGENT B0 ;  /* 0x0000000000007941 */ /* 0x000fea0003800200 */
.L_x_10480:
        /* <DEDUP_REMOVED lines=25> */
.L_x_10487:
        /* <DEDUP_REMOVED lines=13> */
.L_x_10489:
[----:B------:R-:W-:Y:S05]  /*3e220*/  BSYNC.RECONVERGENT B1 ;  /* 0x0000000000017941 */ /* 0x000fea0003800200 */
.L_x_10488:
        /* <DEDUP_REMOVED lines=43> */
.L_x_10486:
[----:B------:R-:W-:Y:S05]  /*3e4e0*/  BSYNC.RECONVERGENT B0 ;  /* 0x0000000000007941 */ /* 0x000fea0003800200 */
.L_x_10485:
        /* <DEDUP_REMOVED lines=25> */
.L_x_10492:
        /* <DEDUP_REMOVED lines=13> */
.L_x_10494:
[----:B------:R-:W-:Y:S05]  /*3e750*/  BSYNC.RECONVERGENT B1 ;  /* 0x0000000000017941 */ /* 0x000fea0003800200 */
.L_x_10493:
        /* <DEDUP_REMOVED lines=43> */
.L_x_10491:
[----:B------:R-:W-:Y:S05]  /*3ea10*/  BSYNC.RECONVERGENT B0 ;  /* 0x0000000000007941 */ /* 0x000fea0003800200 */
.L_x_10490:
        /* <DEDUP_REMOVED lines=23> */
.L_x_10497:
        /* <DEDUP_REMOVED lines=13> */
.L_x_10499:
[----:B------:R-:W-:Y:S05]  /*3ec60*/  BSYNC.RECONVERGENT B1 ;  /* 0x0000000000017941 */ /* 0x000fea0003800200 */
.L_x_10498:
        /* <DEDUP_REMOVED lines=43> */
.L_x_10496:
[----:B------:R-:W-:Y:S05]  /*3ef20*/  BSYNC.RECONVERGENT B0 ;  /* 0x0000000000007941 */ /* 0x000fea0003800200 */
.L_x_10495:
        /* <DEDUP_REMOVED lines=23> */
.L_x_10502:
        /* <DEDUP_REMOVED lines=13> */
.L_x_10504:
[----:B------:R-:W-:Y:S05]  /*3f170*/  BSYNC.RECONVERGENT B1 ;  /* 0x0000000000017941 */ /* 0x000fea0003800200 */
.L_x_10503:
        /* <DEDUP_REMOVED lines=43> */
.L_x_10501:
[----:B------:R-:W-:Y:S05]  /*3f430*/  BSYNC.RECONVERGENT B0 ;  /* 0x0000000000007941 */ /* 0x000fea0003800200 */
.L_x_10500:
        /* <DEDUP_REMOVED lines=23> */
.L_x_10507:
        /* <DEDUP_REMOVED lines=13> */
.L_x_10509:
[----:B------:R-:W-:Y:S05]  /*3f680*/  BSYNC.RECONVERGENT B1 ;  /* 0x0000000000017941 */ /* 0x000fea0003800200 */
.L_x_10508:
        /* <DEDUP_REMOVED lines=40> */
[----:B------:R-:W-:Y:S02]  /*3f910*/  LOP3.LUT R16, R34, R178, R129, 0x96, !PT ;  /* 0x000000b222107212 */ /* 0x000fe400078e9681 */
[----:B------:R-:W-:Y:S01]  /*3f920*/  MOV R129, R218 ;  /* 0x000000da00817202 */ /* 0x000fe20000000f00 */
[----:B------:R-:W-:-:S07]  /*3f930*/  IMAD.MOV.U32 R218, RZ, RZ, R128 ;  /* 0x000000ffffda7224 */ /* 0x000fce00078e0080 */
.L_x_10506:
[----:B------:R-:W-:Y:S05]  /*3f940*/  BSYNC.RECONVERGENT B0 ;  /* 0x0000000000007941 */ /* 0x000fea0003800200 */
.L_x_10505:
        /* <DEDUP_REMOVED lines=14> */
.L_x_10469:
        /* <DEDUP_REMOVED lines=27> */
[----:B-1----:R-:W-:Y:S01]  /*3fbe0*/  SHF.L.U32 R131, R2, 0x10, RZ ;  /* 0x0000001002837819 */ /* 0x002fe200000006ff */
        /* <DEDUP_REMOVED lines=19> */
.L_x_10510:
        /* <DEDUP_REMOVED lines=20> */
.L_x_10514:
        /* <DEDUP_REMOVED lines=13> */
.L_x_10516:
[----:B------:R-:W-:Y:S05]  /*3ff30*/  BSYNC.RECONVERGENT B1 ;  /* 0x0000000000017941 */ /* 0x000fea0003800200 */
.L_x_10515:
        /* <DEDUP_REMOVED lines=42> */
.L_x_10513:
[----:B------:R-:W-:Y:S05]  /*401e0*/  BSYNC.RECONVERGENT B0 ;  /* 0x0000000000007941 */ /* 0x000fea0003800200 */
.L_x_10512:
        /* <DEDUP_REMOVED lines=22> */
.L_x_10519:
        /* <DEDUP_REMOVED lines=13> */
.L_x_10521:
[----:B------:R-:W-:Y:S05]  /*40420*/  BSYNC.RECONVERGENT B1 ;  /* 0x0000000000017941 */ /* 0x000fea0003800200 */
.L_x_10520:
        /* <DEDUP_REMOVED lines=43> */
.L_x_10518:
[----:B------:R-:W-:Y:S05]  /*406e0*/  BSYNC.RECONVERGENT B0 ;  /* 0x0000000000007941 */ /* 0x000fea0003800200 */
.L_x_10517:
        /* <DEDUP_REMOVED lines=8> */
[----:B------:R-:W-:Y:S02]  /*40770*/  MOV R2, 0x2 ;  /* 0x0000000200027802 */ /* 0x000fe40000000f00 */
[----:B------:R-:W-:Y:S02]  /*40780*/  FSEL R3, R3, RZ, !P2 ;  /* 0x000000ff03037208 */ /* 0x000fe40005000000 */
[----:B------:R-:W-:-:S03]  /*40790*/  SEL R8, RZ, 0x1, P2 ;  /* 0x00000001ff087807 */ /* 0x000fc60001000000 */
[----:B------:R-:W-:-:S04]  /*407a0*/  FADD.FTZ R0, R0, R3 ;  /* 0x0000000300007221 */ /* 0x000fc80000010000 */
[--C-:B------:R-:W-:Y:S01]  /*407b0*/  @P1 FADD.FTZ R217, R217, R0.reuse ;  /* 0x00000000d9d91221 */ /* 0x100fe20000010000 */
[----:B------:R-:W-:Y:S02]  /*407c0*/  @!P1 IMAD.MOV.U32 R217, RZ, RZ, R0 ;  /* 0x000000ffffd99224 */ /* 0x000fe400078e0000 */
[----:B------:R-:W-:-:S03]  /*407d0*/  IMAD.MOV.U32 R0, RZ, RZ, R12 ;  /* 0x000000ffff007224 */ /* 0x000fc600078e000c */
[----:B--2---:R-:W-:Y:S01]  /*407e0*/  F2FP.F16.F32.PACK_AB R225, RZ, R217 ;  /* 0x000000d9ffe1723e */ /* 0x004fe200000000ff */
        /* <DEDUP_REMOVED lines=9> */
.L_x_10524:
        /* <DEDUP_REMOVED lines=13> */
.L_x_10526:
[----:B------:R-:W-:Y:S05]  /*40950*/  BSYNC.RECONVERGENT B1 ;  /* 0x0000000000017941 */ /* 0x000fea0003800200 */
.L_x_10525:
        /* <DEDUP_REMOVED lines=40> */
[----:B------:R-:W-:Y:S02]  /*40be0*/  HFMA2 R2, -RZ, RZ, 0, 0 ;  /* 0x00000000ff027431 */ /* 0x000fe400000001ff */
[----:B------:R-:W-:Y:S01]  /*40bf0*/  IMAD.MOV.U32 R12, RZ, RZ, R6 ;  /* 0x000000ffff0c7224 */ /* 0x000fe200078e0006 */
[----:B------:R-:W-:-:S07]  /*40c00*/  LOP3.LUT R16, R34, R4, R3, 0x96, !PT ;  /* 0x0000000422107212 */ /* 0x000fce00078e9603 */
.L_x_10523:
[----:B------:R-:W-:Y:S05]  /*40c10*/  BSYNC.RECONVERGENT B0 ;  /* 0x0000000000007941 */ /* 0x000fea0003800200 */
.L_x_10522:
        /* <DEDUP_REMOVED lines=22> */
.L_x_10529:
        /* <DEDUP_REMOVED lines=13> */
.L_x_10531:
[----:B------:R-:W-:Y:S05]  /*40e50*/  BSYNC.RECONVERGENT B1 ;  /* 0x0000000000017941 */ /* 0x000fea0003800200 */
.L_x_10530:
        /* <DEDUP_REMOVED lines=43> */
.L_x_10528:
[----:B------:R-:W-:Y:S05]  /*41110*/  BSYNC.RECONVERGENT B0 ;  /* 0x0000000000007941 */ /* 0x000fea0003800200 */
.L_x_10527:
        /* <DEDUP_REMOVED lines=13> */
[----:B------:R-:W-:Y:S02]  /*411f0*/  @!P1 MOV R218, R0 ;  /* 0x0000000000da9202 */ /* 0x000fe40000000f00 */
        /* <DEDUP_REMOVED lines=11> */
.L_x_10534:
        /* <DEDUP_REMOVED lines=13> */
.L_x_10536:
[----:B------:R-:W-:Y:S05]  /*41380*/  BSYNC.RECONVERGENT B1 ;  /* 0x0000000000017941 */ /* 0x000fea0003800200 */
.L_x_10535:
        /* <DEDUP_REMOVED lines=43> */
.L_x_10533:
[----:B------:R-:W-:Y:S05]  /*41640*/  BSYNC.RECONVERGENT B0 ;  /* 0x0000000000007941 */ /* 0x000fea0003800200 */
.L_x_10532:
[----:B------:R-:W-:Y:S01]  /*41650*/  I2FP.F32.U32 R0, R0 ;  /* 0x0000000000007245 */ /* 0x000fe20000201000 */
[----:B------:R-:W-:Y:S01]  /*41660*/  HADD2.F32 R3, -RZ, R129.H0_H0 ;  /* 0x20000081ff037230 */ /* 0x000fe20000004100 */
        /* <DEDUP_REMOVED lines=20> */
.L_x_10539:
        /* <DEDUP_REMOVED lines=13> */
.L_x_10541:
[----:B------:R-:W-:Y:S05]  /*41880*/  BSYNC.RECONVERGENT B1 ;  /* 0x0000000000017941 */ /* 0x000fea0003800200 */
.L_x_10540:
        /* <DEDUP_REMOVED lines=43> */
.L_x_10538:
[----:B------:R-:W-:Y:S05]  /*41b40*/  BSYNC.RECONVERGENT B0 ;  /* 0x0000000000007941 */ /* 0x000fea0003800200 */
.L_x_10537:
[----:B------:R-:W-:Y:S01]  /*41b50*/  I2FP.F32.U32 R2, R3 ;  /* 0x0000000300027245 */ /* 0x000fe20000201000 */
[----:B------:R-:W-:Y:S01]  /*41b60*/  HADD2.F32 R3, -RZ, R45.H0_H0 ;  /* 0x2000002dff037230 */ /* 0x000fe20000004100 */
[----:B------:R-:W-:Y:S01]  /*41b70*/  ISETP.NE.AND P3, PT, R4, 0x1, PT ;  /* 0x000000010400780c */ /* 0x000fe20003f65270 */
[----:B------:R-:W-:Y:S01]  /*41b80*/  @P1 HADD2.F32 R219, -RZ, R41.H0_H0 ;  /* 0x20000029ffdb1230 */ /* 0x000fe20000004100 */
[----:B------:R-:W-:Y:S01]  /*41b90*/  BSSY.RECONVERGENT B0, `(.L_x_10542) ;  /* 0x000004e000007945 */ /* 0x000fe20003800200 */
[----:B------:R-:W-:Y:S01]  /*41ba0*/  FFMA.FTZ R2, R2, R39, 1.1641532182693481445e-10 ;  /* 0x2f00000002027423 */ /* 0x000fe20000010027 */
[----:B------:R-:W-:Y:S01]  /*41bb0*/  FMUL.FTZ R3, R3, R132 ;  /* 0x0000008403037220 */ /* 0x000fe20000410000 */
[----:B------:R-:W-:-:S03]  /*41bc0*/  MOV R5, 0x2 ;  /* 0x0000000200057802 */ /* 0x000fc60000000f00 */
        /* <DEDUP_REMOVED lines=17> */
.L_x_10544:
        /* <DEDUP_REMOVED lines=13> */
.L_x_10546:
[----:B------:R-:W-:Y:S05]  /*41db0*/  BSYNC.RECONVERGENT B1 ;  /* 0x0000000000017941 */ /* 0x000fea0003800200 */
.L_x_10545:
        /* <DEDUP_REMOVED lines=43> */
.L_x_10543:
[----:B------:R-:W-:Y:S05]  /*42070*/  BSYNC.RECONVERGENT B0 ;  /* 0x0000000000007941 */ /* 0x000fea0003800200 */
.L_x_10542:
        /* <DEDUP_REMOVED lines=22> */
.L_x_10549:
        /* <DEDUP_REMOVED lines=13> */
.L_x_10551:
[----:B------:R-:W-:Y:S05]  /*422b0*/  BSYNC.RECONVERGENT B1 ;  /* 0x0000000000017941 */ /* 0x000fea0003800200 */
.L_x_10550:
        /* <DEDUP_REMOVED lines=43> */
.L_x_10548:
[----:B------:R-:W-:Y:S05]  /*42570*/  BSYNC.RECONVERGENT B0 ;  /* 0x0000000000007941 */ /* 0x000fea0003800200 */
.L_x_10547:
        /* <DEDUP_REMOVED lines=25> */
.L_x_10554:
        /* <DEDUP_REMOVED lines=13> */
.L_x_10556:
[----:B------:R-:W-:Y:S05]  /*427e0*/  BSYNC.RECONVERGENT B1 ;  /* 0x0000000000017941 */ /* 0x000fea0003800200 */
.L_x_10555:
        /* <DEDUP_REMOVED lines=43> */
.L_x_10553:
[----:B------:R-:W-:Y:S05]  /*42aa0*/  BSYNC.RECONVERGENT B0 ;  /* 0x0000000000007941 */ /* 0x000fea0003800200 */
.L_x_10552:
        /* <DEDUP_REMOVED lines=20> */
.L_x_10559:
        /* <DEDUP_REMOVED lines=13> */
.L_x_10561:
[----:B------:R-:W-:Y:S05]  /*42cc0*/  BSYNC.RECONVERGENT B1 ;  /* 0x0000000000017941 */ /* 0x000fea0003800200 */
.L_x_10560:
        /* <DEDUP_REMOVED lines=43> */
.L_x_10558:
[----:B------:R-:W-:Y:S05]  /*42f80*/  BSYNC.RECONVERGENT B0 ;  /* 0x0000000000007941 */ /* 0x000fea0003800200 */
.L_x_10557:
        /* <DEDUP_REMOVED lines=26> */
.L_x_10564:
        /* <DEDUP_REMOVED lines=13> */
.L_x_10566:
[----:B------:R-:W-:Y:S05]  /*43200*/  BSYNC.RECONVERGENT B1 ;  /* 0x0000000000017941 */ /* 0x000fea0003800200 */
.L_x_10565:
        /* <DEDUP_REMOVED lines=43> */
.L_x_10563:
[----:B------:R-:W-:Y:S05]  /*434c0*/  BSYNC.RECONVERGENT B0 ;  /* 0x0000000000007941 */ /* 0x000fea0003800200 */
.L_x_10562:
        /* <DEDUP_REMOVED lines=20> */
.L_x_10569:
        /* <DEDUP_REMOVED lines=13> */
.L_x_10571:
[----:B------:R-:W-:Y:S05]  /*436e0*/  BSYNC.RECONVERGENT B1 ;  /* 0x0000000000017941 */ /* 0x000fea0003800200 */
.L_x_10570:
        /* <DEDUP_REMOVED lines=43> */
.L_x_10568:
[----:B------:R-:W-:Y:S05]  /*439a0*/  BSYNC.RECONVERGENT B0 ;  /* 0x0000000000007941 */ /* 0x000fea0003800200 */
.L_x_10567:
        /* <DEDUP_REMOVED lines=25> */
.L_x_10574:
        /* <DEDUP_REMOVED lines=13> */
.L_x_10576:
[----:B------:R-:W-:Y:S05]  /*43c10*/  BSYNC.RECONVERGENT B1 ;  /* 0x0000000000017941 */ /* 0x000fea0003800200 */
.L_x_10575:
        /* <DEDUP_REMOVED lines=43> */
.L_x_10573:
[----:B------:R-:W-:Y:S05]  /*43ed0*/  BSYNC.RECONVERGENT B0 ;  /* 0x0000000000007941 */ /* 0x000fea0003800200 */
.L_x_10572:
        /* <DEDUP_REMOVED lines=20> */
.L_x_10579:
        /* <DEDUP_REMOVED lines=13> */
.L_x_10581:
[----:B------:R-:W-:Y:S05]  /*440f0*/  BSYNC.RECONVERGENT B1 ;  /* 0x0000000000017941 */ /* 0x000fea0003800200 */
.L_x_10580:
        /* <DEDUP_REMOVED lines=43> */
.L_x_10578:
[----:B------:R-:W-:Y:S05]  /*443b0*/  BSYNC.RECONVERGENT B0 ;  /* 0x0000000000007941 */ /* 0x000fea0003800200 */
.L_x_10577:
        /* <DEDUP_REMOVED lines=26> */
.L_x_10584:
        /* <DEDUP_REMOVED lines=13> */
.L_x_10586:
[----:B------:R-:W-:Y:S05]  /*44630*/  BSYNC.RECONVERGENT B1 ;  /* 0x0000000000017941 */ /* 0x000fea0003800200 */
.L_x_10585:
        /* <DEDUP_REMOVED lines=43> */
.L_x_10583:
[----:B------:R-:W-:Y:S05]  /*448f0*/  BSYNC.RECONVERGENT B0 ;  /* 0x0000000000007941 */ /* 0x000fea0003800200 */
.L_x_10582:
        /* <DEDUP_REMOVED lines=20> */
.L_x_10589:
        /* <DEDUP_REMOVED lines=15> */
.L_x_10591:
[----:B------:R-:W-:Y:S05]  /*44b30*/  BSYNC.RECONVERGENT B1 ;  /* 0x0000000000017941 */ /* 0x000fea0003800200 */
.L_x_10590:
        /* <DEDUP_REMOVED lines=43> */
.L_x_10588:
[----:B------:R-:W-:Y:S05]  /*44df0*/  BSYNC.RECONVERGENT B0 ;  /* 0x0000000000007941 */ /* 0x000fea0003800200 */
.L_x_10587:
        /* <DEDUP_REMOVED lines=18> */
.L_x_10511:
        /* <DEDUP_REMOVED lines=16> */
.L_x_10595:
[----:B------:R-:W-:Y:S01]  /*45020*/  IADD3 R17, PT, PT, R17, 0x1, RZ ;  /* 0x0000000111117810 */ /* 0x000fe20007ffe0ff */
[----:B------:R-:W-:Y:S03]  /*45030*/  BSSY.RECONVERGENT B1, `(.L_x_10596) ;  /* 0x000000c000017945 */ /* 0x000fe60003800200 */
[C---:B------:R-:W-:Y:S01]  /*45040*/  ISETP.NE.AND P2, PT, R17.reuse, RZ, PT ;  /* 0x000000ff1100720c */ /* 0x040fe20003f45270 */
[----:B--2---:R-:W-:-:S12]  /*45050*/  IMAD.WIDE.U32 R220, R17, -0x2daee0ad, RZ ;  /* 0xd2511f5311dc7825 */ /* 0x004fd800078e00ff */
        /* <DEDUP_REMOVED lines=9> */
.L_x_10597:
[----:B------:R-:W-:Y:S05]  /*450f0*/  BSYNC.RECONVERGENT B1 ;  /* 0x0000000000017941 */ /* 0x000fea0003800200 */
.L_x_10596:
        /* <DEDUP_REMOVED lines=42> */
.L_x_10594:
[----:B------:R-:W-:Y:S05]  /*453a0*/  BSYNC.RECONVERGENT B0 ;  /* 0x0000000000007941 */ /* 0x000fea0003800200 */
.L_x_10593:
[----:B------:R-:W-:Y:S01]  /*453b0*/  I2FP.F32.U32 R178, R178 ;  /* 0x000000b200b27245 */ /* 0x000fe20000201000 */
[----:B-----5:R-:W-:Y:S01]  /*453c0*/  HADD2.F32 R179, -RZ, R128.H0_H0 ;  /* 0x20000080ffb37230 */ /* 0x020fe20000004100 */
        /* <DEDUP_REMOVED lines=23> */
.L_x_10600:
        /* <DEDUP_REMOVED lines=13> */
.L_x_10602:
[----:B------:R-:W-:Y:S05]  /*45610*/  BSYNC.RECONVERGENT B1 ;  /* 0x0000000000017941 */ /* 0x000fea0003800200 */
.L_x_10601:
        /* <DEDUP_REMOVED lines=40> */
[----:B------:R-:W-:Y:S02]  /*458a0*/  LOP3.LUT R16, R34, R180, R179, 0x96, !PT ;  /* 0x000000b422107212 */ /* 0x000fe400078e96b3 */
[----:B------:R-:W-:Y:S01]  /*458b0*/  MOV R179, R230 ;  /* 0x000000e600b37202 */ /* 0x000fe20000000f00 */
[----:B------:R-:W-:-:S07]  /*458c0*/  IMAD.MOV.U32 R230, RZ, RZ, R178 ;  /* 0x000000ffffe67224 */ /* 0x000fce00078e00b2 */
.L_x_10599:
[----:B------:R-:W-:Y:S05]  /*458d0*/  BSYNC.RECONVERGENT B0 ;  /* 0x0000000000007941 */ /* 0x000fea0003800200 */
.L_x_10598:
        /* <DEDUP_REMOVED lines=25> */
.L_x_10605:
[----:B------:R-:W-:Y:S01]  /*45a70*/  VIADD R17, R17, 0x1 ;  /* 0x0000000111117836 */ /* 0x000fe20000000000 */
[----:B------:R-:W-:Y:S03]  /*45a80*/  BSSY.RECONVERGENT B1, `(.L_x_10606) ;  /* 0x000000c000017945 */ /* 0x000fe60003800200 */
[C---:B--2---:R-:W-:Y:S01]  /*45a90*/  IMAD.WIDE.U32 R222, R17.reuse, -0x2daee0ad, RZ ;  /* 0xd2511f5311de7825 */ /* 0x044fe200078e00ff */
        /* <DEDUP_REMOVED lines=10> */
.L_x_10607:
[----:B------:R-:W-:Y:S05]  /*45b40*/  BSYNC.RECONVERGENT B1 ;  /* 0x0000000000017941 */ /* 0x000fea0003800200 */
.L_x_10606:
        /* <DEDUP_REMOVED lines=43> */
.L_x_10604:
[----:B------:R-:W-:Y:S05]  /*45e00*/  BSYNC.RECONVERGENT B0 ;  /* 0x0000000000007941 */ /* 0x000fea0003800200 */
.L_x_10603:
[----:B------:R-:W-:Y:S01]  /*45e10*/  I2FP.F32.U32 R128, R128 ;  /* 0x0000008000807245 */ /* 0x000fe20000201000 */
[----:B------:R-:W-:Y:S01]  /*45e20*/  HADD2.F32 R179, -RZ, R129.H0_H0 ;  /* 0x20000081ffb37230 */ /* 0x000fe20000004100 */
[----:B------:R-:W-:Y:S01]  /*45e30*/  ISETP.NE.AND P3, PT, R178, 0x1, PT ;  /* 0x00000001b200780c */ /* 0x000fe20003f65270 */
[----:B------:R-:W-:Y:S01]  /*45e40*/  BSSY.RECONVERGENT B0, `(.L_x_10608) ;  /* 0x000004f000007945 */ /* 0x000fe20003800200 */
[----:B------:R-:W-:Y:S01]  /*45e50*/  LOP3.LUT R20, R20, 0xfffffffb, RZ, 0xc0, !PT ;  /* 0xfffffffb14147812 */ /* 0x000fe200078ec0ff */
[----:B------:R-:W-:Y:S01]  /*45e60*/  FFMA.FTZ R128, R128, R39, 1.1641532182693481445e-10 ;  /* 0x2f00000080807423 */ /* 0x000fe20000010027 */
[----:B------:R-:W-:-:S04]  /*45e70*/  FMUL.FTZ R179, R179, R132 ;  /* 0x00000084b3b37220 */ /* 0x000fc80000410000 */
[----:B------:R-:W-:Y:S01]  /*45e80*/  FSETP.GTU.FTZ.AND P2, PT, R128, R133, PT ;  /* 0x000000858000720b */ /* 0x000fe20003f5c000 */
[----:B------:R-:W-:-:S03]  /*45e90*/  @P1 HADD2.F32 R128, -RZ, R41.H0_H0 ;  /* 0x20000029ff801230 */ /* 0x000fc60000004100 */
[----:B------:R-:W-:Y:S01]  /*45ea0*/  FSEL R219, R179, RZ, !P2 ;  /* 0x000000ffb3db7208 */ /* 0x000fe20005000000 */
[----:B------:R-:W-:Y:S01]  /*45eb0*/  HFMA2 R179, -RZ, RZ, 0, 1.1920928955078125e-07 ;  /* 0x00000002ffb37431 */ /* 0x000fe200000001ff */
        /* <DEDUP_REMOVED lines=14> */
.L_x_10610:
        /* <DEDUP_REMOVED lines=13> */
.L_x_10612:
[----:B------:R-:W-:Y:S05]  /*46070*/  BSYNC.RECONVERGENT B1 ;  /* 0x0000000000017941 */ /* 0x000fea0003800200 */
.L_x_10611:
        /* <DEDUP_REMOVED lines=43> */
.L_x_10609:
[----:B------:R-:W-:Y:S05]  /*46330*/  BSYNC.RECONVERGENT B0 ;  /* 0x0000000000007941 */ /* 0x000fea0003800200 */
.L_x_10608:
        /* <DEDUP_REMOVED lines=10> */
[----:B--2---:R-:W-:Y:S02]  /*463e0*/  FSEL R221, R129, RZ, !P3 ;  /* 0x000000ff81dd7208 */ /* 0x004fe40005800000 */
        /* <DEDUP_REMOVED lines=14> */
.L_x_10615:
        /* <DEDUP_REMOVED lines=13> */
.L_x_10617:
[----:B------:R-:W-:Y:S05]  /*465a0*/  BSYNC.RECONVERGENT B1 ;  /* 0x0000000000017941 */ /* 0x000fea0003800200 */
.L_x_10616:
        /* <DEDUP_REMOVED lines=43> */
.L_x_10614:
[----:B------:R-:W-:Y:S05]  /*46860*/  BSYNC.RECONVERGENT B0 ;  /* 0x0000000000007941 */ /* 0x000fea0003800200 */
.L_x_10613:
        /* <DEDUP_REMOVED lines=23> */
.L_x_10620:
        /* <DEDUP_REMOVED lines=13> */
.L_x_10622:
[----:B------:R-:W-:Y:S05]  /*46ab0*/  BSYNC.RECONVERGENT B1 ;  /* 0x0000000000017941 */ /* 0x000fea0003800200 */
.L_x_10621:
        /* <DEDUP_REMOVED lines=43> */
.L_x_10619:
[----:B------:R-:W-:Y:S05]  /*46d70*/  BSYNC.RECONVERGENT B0 ;  /* 0x0000000000007941 */ /* 0x000fea0003800200 */
.L_x_10618:
        /* <DEDUP_REMOVED lines=23> */
.L_x_10625:
        /* <DEDUP_REMOVED lines=13> */
.L_x_10627:
[----:B------:R-:W-:Y:S05]  /*46fc0*/  BSYNC.RECONVERGENT B1 ;  /* 0x0000000000017941 */ /* 0x000fea0003800200 */
.L_x_10626:
        /* <DEDUP_REMOVED lines=43> */
.L_x_10624:
[----:B------:R-:W-:Y:S05]  /*47280*/  BSYNC.RECONVERGENT B0 ;  /* 0x0000000000007941 */ /* 0x000fea0003800200 */
.L_x_10623:
        /* <DEDUP_REMOVED lines=23> */
.L_x_10630:
        /* <DEDUP_REMOVED lines=13> */
.L_x_10632:
[----:B------:R-:W-:Y:S05]  /*474d0*/  BSYNC.RECONVERGENT B1 ;  /* 0x0000000000017941 */ /* 0x000fea0003800200 */
.L_x_10631:
        /* <DEDUP_REMOVED lines=43> */
.L_x_10629:
[----:B------:R-:W-:Y:S05]  /*47790*/  BSYNC.RECONVERGENT B0 ;  /* 0x0000000000007941 */ /* 0x000fea0003800200 */
.L_x_10628:
        /* <DEDUP_REMOVED lines=14> */
.L_x_10592:
[----:B------:R-:W-:Y:S01]  /*47880*/  SEL R232, RZ, 0x1000000, !P5 ;  /* 0x01000000ffe87807 */ /* 0x000fe20006800000 */
[----:B------:R-:W0:Y:S01]  /*47890*/  @P0 LDC.64 R180, c[0x0][0x398] ;  /* 0x0000e600ffb40b82 */ /* 0x000e220000000a00 */
[----:B------:R-:W-:Y:S02]  /*478a0*/  SEL R229, RZ, 0x10000, !P4 ;  /* 0x00010000ffe57807 */ /* 0x000fe40006000000 */
[----:B------:R-:W-:Y:S02]  /*478b0*/  SEL R228, RZ, 0x100, !P3 ;  /* 0x00000100ffe47807 */ /* 0x000fe40005800000 */
[C---:B------:R-:W-:Y:S02]  /*478c0*/  LOP3.LUT P5, RZ, R20.reuse, 0x8, RZ, 0xc0, !PT ;  /* 0x0000000814ff7812 */ /* 0x040fe400078ac0ff */
[C---:B------:R-:W-:Y:S01]  /*478d0*/  LOP3.LUT P4, RZ, R20.reuse, 0x4, RZ, 0xc0, !PT ;  /* 0x0000000414ff7812 */ /* 0x040fe2000788c0ff */
[----:B------:R-:W1:Y:S01]  /*478e0*/  @P1 LDC.64 R178, c[0x0][0x3a0] ;  /* 0x0000e800ffb21b82 */ /* 0x000e620000000a00 */
[----:B------:R-:W-:-:S02]  /*478f0*/  LOP3.LUT P3, RZ, R20, 0x2, RZ, 0xc0, !PT ;  /* 0x0000000214ff7812 */ /* 0x000fc4000786c0ff */
[----:B------:R-:W-:Y:S02]  /*47900*/  SEL R225, RZ, 0x10000, !P4 ;  /* 0x00010000ffe17807 */ /* 0x000fe40006000000 */
[----:B------:R-:W-:Y:S02]  /*47910*/  SEL R227, RZ, 0x1000000, !P3 ;  /* 0x01000000ffe37807 */ /* 0x000fe40005800000 */
[----:B------:R-:W-:Y:S02]  /*47920*/  SEL R226, RZ, 0x100, !P5 ;  /* 0x00000100ffe27807 */ /* 0x000fe40006800000 */
[----:B------:R-:W-:Y:S02]  /*47930*/  LOP3.LUT P6, RZ, R20, 0x10, RZ, 0xc0, !PT ;  /* 0x0000001014ff7812 */ /* 0x000fe400078cc0ff */
[----:B------:R-:W-:Y:S01]  /*47940*/  LOP3.LUT R228, R228, R232, R229, 0xfe, !PT ;  /* 0x000000e8e4e47212 */ /* 0x000fe200078efee5 */
[----:B------:R-:W-:Y:S01]  /*47950*/  IMAD.WIDE.U32 R232, R215, 0x10, R138 ;  /* 0x00000010d7e87825 */ /* 0x000fe200078e008a */
[----:B------:R-:W-:-:S02]  /*47960*/  LOP3.LUT R226, R226, R227, R225, 0xfe, !PT ;  /* 0x000000e3e2e27212 */ /* 0x000fc400078efee1 */
[----:B------:R-:W-:Y:S01]  /*47970*/  SEL R227, RZ, 0x1, !P2 ;  /* 0x00000001ffe37807 */ /* 0x000fe20005000000 */
[----:B------:R-:W-:Y:S01]  /*47980*/  VIADD R225, R10, 0x120 ;  /* 0x000001200ae17836 */ /* 0x000fe20000000000 */
[----:B------:R-:W-:Y:S01]  /*47990*/  SEL R229, RZ, 0x1, !P6 ;  /* 0x00000001ffe57807 */ /* 0x000fe20007000000 */
[----:B------:R2:W-:Y:S01]  /*479a0*/  STG.E.128 desc[UR6][R232.64], R128 ;  /* 0x00000080e8007986 */ /* 0x0005e2000c101d06 */
[----:B------:R-:W-:Y:S01]  /*479b0*/  LOP3.LUT R227, R228, R227, RZ, 0xfc, !PT ;  /* 0x000000e3e4e37212 */ /* 0x000fe200078efcff */
[----:B------:R-:W-:Y:S01]  /*479c0*/  IMAD.WIDE.U32 R136, R225, 0x10, R136 ;  /* 0x00000010e1887825 */ /* 0x000fe200078e0088 */
[----:B------:R-:W-:-:S03]  /*479d0*/  LOP3.LUT R226, R226, R229, RZ, 0xfc, !PT ;  /* 0x000000e5e2e27212 */ /* 0x000fc600078efcff */
[----:B------:R-:W-:-:S04]  /*479e0*/  IMAD.WIDE.U32 R228, R215, 0x8, R140 ;  /* 0x00000008d7e47825 */ /* 0x000fc800078e008c */
[C---:B0-----:R-:W-:Y:S01]  /*479f0*/  @P0 IMAD.WIDE.U32 R180, R225.reuse, 0x10, R180 ;  /* 0x00000010e1b40825 */ /* 0x041fe200078e00b4 */
[----:B------:R2:W-:Y:S03]  /*47a00*/  STG.E.64 desc[UR6][R228.64], R226 ;  /* 0x000000e2e4007986 */ /* 0x0005e6000c101b06 */
[----:B-1----:R-:W-:Y:S01]  /*47a10*/  @P1 IMAD.WIDE.U32 R178, R225, 0x10, R178 ;  /* 0x00000010e1b21825 */ /* 0x002fe200078e00b2 */
[----:B------:R-:W-:Y:S06]  /*47a20*/  @!P0 BRA `(.L_x_10633) ;  /* 0x0000000000508947 */ /* 0x000fec0003800000 */
[----:B--2---:R-:W-:Y:S01]  /*47a30*/  SHF.L.U32 R131, R2, 0x10, RZ ;  /* 0x0000001002837819 */ /* 0x004fe200000006ff */
        /* <DEDUP_REMOVED lines=19> */
.L_x_10633:
[----:B------:R1:W5:Y:S04]  /*47b70*/  @P0 LDG.E.128 R44, desc[UR6][R180.64] ;  /* 0x00000006b42c0981 */ /* 0x000368000c1e1d00 */
[----:B------:R1:W5:Y:S04]  /*47b80*/  @P1 LDG.E.128 R40, desc[UR6][R178.64] ;  /* 0x00000006b2281981 */ /* 0x000368000c1e1d00 */
[----:B0-2---:R1:W5:Y:S01]  /*47b90*/  LDG.E.128 R128, desc[UR6][R136.64] ;  /* 0x0000000688807981 */ /* 0x005362000c1e1d00 */
        /* <DEDUP_REMOVED lines=17> */
.L_x_10637:
        /* <DEDUP_REMOVED lines=13> */
.L_x_10639:
[----:B------:R-:W-:Y:S05]  /*47d80*/  BSYNC.RECONVERGENT B1 ;  /* 0x0000000000017941 */ /* 0x000fea0003800200 */
.L_x_10638:
[----:B------:R-:W-:Y:S01]  /*47d90*/  IMAD.WIDE.U32 R2, R13, -0x326172a9, RZ ;  /* 0xcd9e8d570d027825 */ /* 0x000fe200078e00ff */
[----:B------:R-:W-:Y:S02]  /*47da0*/  LOP3.LUT R4, R11, R7, R135, 0x96, !PT ;  /* 0x000000070b047212 */ /* 0x000fe400078e9687 */
[----:B------:R-:W-:Y:S02]  /*47db0*/  MOV R0, R230 ;  /* 0x000000e600007202 */ /* 0x000fe40000000f00 */
[----:B-1----:R-:W-:Y:S01]  /*47dc0*/  LOP3.LUT R136, R14, R3, R134, 0x96, !PT ;  /* 0x000000030e887212 */ /* 0x002fe200078e9686 */
        /* <DEDUP_REMOVED lines=38> */
.L_x_10636:
[----:B------:R-:W-:Y:S05]  /*48030*/  BSYNC.RECONVERGENT B0 ;  /* 0x0000000000007941 */ /* 0x000fea0003800200 */
.L_x_10635:
        /* <DEDUP_REMOVED lines=22> */
.L_x_10642:
[----:B------:R-:W-:Y:S01]  /*481a0*/  IADD3 R17, PT, PT, R17, 0x1, RZ ;  /* 0x0000000111117810 */ /* 0x000fe20007ffe0ff */
[----:B------:R-:W-:Y:S03]  /*481b0*/  BSSY.RECONVERGENT B1, `(.L_x_10643) ;  /* 0x000000c000017945 */ /* 0x000fe60003800200 */
[C---:B------:R-:W-:Y:S01]  /*481c0*/  ISETP.NE.AND P2, PT, R17.reuse, RZ, PT ;  /* 0x000000ff1100720c */ /* 0x040fe20003f45270 */
[----:B-1----:R-:W-:-:S12]  /*481d0*/  IMAD.WIDE.U32 R136, R17, -0x2daee0ad, RZ ;  /* 0xd2511f5311887825 */ /* 0x002fd800078e00ff */
        /* <DEDUP_REMOVED lines=9> */
.L_x_10644:
[----:B------:R-:W-:Y:S05]  /*48270*/  BSYNC.RECONVERGENT B1 ;  /* 0x0000000000017941 */ /* 0x000fea0003800200 */
.L_x_10643:
        /* <DEDUP_REMOVED lines=43> */
.L_x_10641:
[----:B------:R-:W-:Y:S05]  /*48530*/  BSYNC.RECONVERGENT B0 ;  /* 0x0000000000007941 */ /* 0x000fea0003800200 */
.L_x_10640:
        /* <DEDUP_REMOVED lines=25> */
.L_x_10647:
        /* <DEDUP_REMOVED lines=13> */
.L_x_10649:
[----:B------:R-:W-:Y:S05]  /*487a0*/  BSYNC.RECONVERGENT B1 ;  /* 0x0000000000017941 */ /* 0x000fea0003800200 */
.L_x_10648:
        /* <DEDUP_REMOVED lines=43> */
.L_x_10646:
[----:B------:R-:W-:Y:S05]  /*48a60*/  BSYNC.RECONVERGENT B0 ;  /* 0x0000000000007941 */ /* 0x000fea0003800200 */
.L_x_10645:
        /* <DEDUP_REMOVED lines=22> */
.L_x_10652:
[----:B------:R-:W-:Y:S01]  /*48bd0*/  VIADD R17, R17, 0x1 ;  /* 0x0000000111117836 */ /* 0x000fe20000000000 */
[----:B------:R-:W-:Y:S03]  /*48be0*/  BSSY.RECONVERGENT B1, `(.L_x_10653) ;  /* 0x000000c000017945 */ /* 0x000fe60003800200 */
[C---:B-1----:R-:W-:Y:S01]  /*48bf0*/  IMAD.WIDE.U32 R136, R17.reuse, -0x2daee0ad, RZ ;  /* 0xd2511f5311887825 */ /* 0x042fe200078e00ff */
        /* <DEDUP_REMOVED lines=10> */
.L_x_10654:
[----:B------:R-:W-:Y:S05]  /*48ca0*/  BSYNC.RECONVERGENT B1 ;  /* 0x0000000000017941 */ /* 0x000fea0003800200 */
.L_x_10653:
        /* <DEDUP_REMOVED lines=43> */
.L_x_10651:
[----:B------:R-:W-:Y:S05]  /*48f60*/  BSYNC.RECONVERGENT B0 ;  /* 0x0000000000007941 */ /* 0x000fea0003800200 */
.L_x_10650:
        /* <DEDUP_REMOVED lines=25> */
.L_x_10657:
        /* <DEDUP_REMOVED lines=13> */
.L_x_10659:
[----:B------:R-:W-:Y:S05]  /*491d0*/  BSYNC.RECONVERGENT B1 ;  /* 0x0000000000017941 */ /* 0x000fea0003800200 */
.L_x_10658:
        /* <DEDUP_REMOVED lines=43> */
.L_x_10656:
[----:B------:R-:W-:Y:S05]  /*49490*/  BSYNC.RECONVERGENT B0 ;  /* 0x0000000000007941 */ /* 0x000fea0003800200 */
.L_x_10655:
        /* <DEDUP_REMOVED lines=22> */
.L_x_10662:
        /* <DEDUP_REMOVED lines=13> */
.L_x_10664:
[----:B------:R-:W-:Y:S05]  /*496d0*/  BSYNC.RECONVERGENT B1 ;  /* 0x0000000000017941 */ /* 0x000fea0003800200 */
.L_x_10663:
        /* <DEDUP_REMOVED lines=43> */
.L_x_10661:
[----:B------:R-:W-:Y:S05]  /*49990*/  BSYNC.RECONVERGENT B0 ;  /* 0x0000000000007941 */ /* 0x000fea0003800200 */
.L_x_10660:
        /* <DEDUP_REMOVED lines=11> */
[----:B------:R-:W-:-:S03]  /*49a50*/  IMAD.MOV.U32 R3, RZ, RZ, R12 ;  /* 0x000000ffff037224 */ /* 0x000fc600078e000c */
[--C-:B------:R-:W-:Y:S01]  /*49a60*/  @P1 FADD.FTZ R228, R5, R0.reuse ;  /* 0x0000000005e41221 */ /* 0x100fe20000010000 */
[----:B------:R-:W-:Y:S01]  /*49a70*/  @!P1 IMAD.MOV.U32 R228, RZ, RZ, R0 ;  /* 0x000000ffffe49224 */ /* 0x000fe200078e0000 */
[----:B------:R-:W-:-:S04]  /*49a80*/  MOV R5, 0x2 ;  /* 0x0000000200057802 */ /* 0x000fc80000000f00 */
        /* <DEDUP_REMOVED lines=10> */
.L_x_10667:
        /* <DEDUP_REMOVED lines=13> */
.L_x_10669:
[----:B------:R-:W-:Y:S05]  /*49c00*/  BSYNC.RECONVERGENT B1 ;  /* 0x0000000000017941 */ /* 0x000fea0003800200 */
.L_x_10668:
        /* <DEDUP_REMOVED lines=43> */
.L_x_10666:
[----:B------:R-:W-:Y:S05]  /*49ec0*/  BSYNC.RECONVERGENT B0 ;  /* 0x0000000000007941 */ /* 0x000fea0003800200 */
.L_x_10665:
        /* <DEDUP_REMOVED lines=10> */
[----:B-1----:R-:W-:Y:S02]  /*49f70*/  FSEL R178, R129, RZ, !P3 ;  /* 0x000000ff81b27208 */ /* 0x002fe40005800000 */
        /* <DEDUP_REMOVED lines=11> */
.L_x_10672:
        /* <DEDUP_REMOVED lines=13> */
.L_x_10674:
[----:B------:R-:W-:Y:S05]  /*4a100*/  BSYNC.RECONVERGENT B1 ;  /* 0x0000000000017941 */ /* 0x000fea0003800200 */
.L_x_10673:
        /* <DEDUP_REMOVED lines=43> */
.L_x_10671:
[----:B------:R-:W-:Y:S05]  /*4a3c0*/  BSYNC.RECONVERGENT B0 ;  /* 0x0000000000007941 */ /* 0x000fea0003800200 */
.L_x_10670:
        /* <DEDUP_REMOVED lines=25> */
.L_x_10677:
        /* <DEDUP_REMOVED lines=13> */
.L_x_10679:
[----:B------:R-:W-:Y:S05]  /*4a630*/  BSYNC.RECONVERGENT B1 ;  /* 0x0000000000017941 */ /* 0x000fea0003800200 */
.L_x_10678:
        /* <DEDUP_REMOVED lines=43> */
.L_x_10676:
[----:B------:R-:W-:Y:S05]  /*4a8f0*/  BSYNC.RECONVERGENT B0 ;  /* 0x0000000000007941 */ /* 0x000fea0003800200 */
.L_x_10675:
        /* <DEDUP_REMOVED lines=20> */
.L_x_10682:
        /* <DEDUP_REMOVED lines=13> */
.L_x_10684:
[----:B------:R-:W-:Y:S05]  /*4ab10*/  BSYNC.RECONVERGENT B1 ;  /* 0x0000000000017941 */ /* 0x000fea0003800200 */
.L_x_10683:
        /* <DEDUP_REMOVED lines=43> */
.L_x_10681:
[----:B------:R-:W-:Y:S05]  /*4add0*/  BSYNC.RECONVERGENT B0 ;  /* 0x0000000000007941 */ /* 0x000fea0003800200 */
.L_x_10680:
        /* <DEDUP_REMOVED lines=26> */
.L_x_10687:
        /* <DEDUP_REMOVED lines=13> */
.L_x_10689:
[----:B------:R-:W-:Y:S05]  /*4b050*/  BSYNC.RECONVERGENT B1 ;  /* 0x0000000000017941 */ /* 0x000fea0003800200 */
.L_x_10688:
        /* <DEDUP_REMOVED lines=43> */
.L_x_10686:
[----:B------:R-:W-:Y:S05]  /*4b310*/  BSYNC.RECONVERGENT B0 ;  /* 0x0000000000007941 */ /* 0x000fea0003800200 */
.L_x_10685:
        /* <DEDUP_REMOVED lines=20> */
.L_x_10692:
        /* <DEDUP_REMOVED lines=13> */
.L_x_10694:
[----:B------:R-:W-:Y:S05]  /*4b530*/  BSYNC.RECONVERGENT B1 ;  /* 0x0000000000017941 */ /* 0x000fea0003800200 */
.L_x_10693:
        /* <DEDUP_REMOVED lines=43> */
.L_x_10691:
[----:B------:R-:W-:Y:S05]  /*4b7f0*/  BSYNC.RECONVERGENT B0 ;  /* 0x0000000000007941 */ /* 0x000fea0003800200 */
.L_x_10690:
        /* <DEDUP_REMOVED lines=25> */
.L_x_10697:
        /* <DEDUP_REMOVED lines=13> */
.L_x_10699:
[----:B------:R-:W-:Y:S05]  /*4ba60*/  BSYNC.RECONVERGENT B1 ;  /* 0x0000000000017941 */ /* 0x000fea0003800200 */
.L_x_10698:
        /* <DEDUP_REMOVED lines=43> */
.L_x_10696:
[----:B------:R-:W-:Y:S05]  /*4bd20*/  BSYNC.RECONVERGENT B0 ;  /* 0x0000000000007941 */ /* 0x000fea0003800200 */
.L_x_10695:
        /* <DEDUP_REMOVED lines=20> */
.L_x_10702:
        /* <DEDUP_REMOVED lines=13> */
.L_x_10704:
[----:B------:R-:W-:Y:S05]  /*4bf40*/  BSYNC.RECONVERGENT B1 ;  /* 0x0000000000017941 */ /* 0x000fea0003800200 */
.L_x_10703:
        /* <DEDUP_REMOVED lines=43> */
.L_x_10701:
[----:B------:R-:W-:Y:S05]  /*4c200*/  BSYNC.RECONVERGENT B0 ;  /* 0x0000000000007941 */ /* 0x000fea0003800200 */
.L_x_10700:
        /* <DEDUP_REMOVED lines=26> */
.L_x_10707:
        /* <DEDUP_REMOVED lines=13> */
.L_x_10709:
[----:B------:R-:W-:Y:S05]  /*4c480*/  BSYNC.RECONVERGENT B1 ;  /* 0x0000000000017941 */ /* 0x000fea0003800200 */
.L_x_10708:
        /* <DEDUP_REMOVED lines=43> */
.L_x_10706:
[----:B------:R-:W-:Y:S05]  /*4c740*/  BSYNC.RECONVERGENT B0 ;  /* 0x0000000000007941 */ /* 0x000fea0003800200 */
.L_x_10705:
        /* <DEDUP_REMOVED lines=20> */
.L_x_10712:
        /* <DEDUP_REMOVED lines=15> */
.L_x_10714:
[----:B------:R-:W-:Y:S05]  /*4c980*/  BSYNC.RECONVERGENT B1 ;  /* 0x0000000000017941 */ /* 0x000fea0003800200 */
.L_x_10713:
        /* <DEDUP_REMOVED lines=37> */
[----:B------:R-:W-:-:S04]  /*4cbe0*/  IMAD.WIDE.U32 R26, R27, -0x326172a9, RZ ;  /* 0xcd9e8d571b1a7825 */ /* 0x000fc800078e00ff */
[----:B------:R-:W-:Y:S01]  /*4cbf0*/  IMAD.WIDE.U32 R24, R24, -0x2daee0ad, RZ ;  /* 0xd2511f5318187825 */ /* 0x000fe200078e00ff */
[----:B------:R-:W-:Y:S02]  /*4cc00*/  LOP3.LUT R15, R22, R30, R27, 0x96, !PT ;  /* 0x0000001e160f7212 */ /* 0x000fe400078e961b */
[----:B------:R-:W-:Y:S02]  /*4cc10*/  MOV R12, R26 ;  /* 0x0000001a000c7202 */ /* 0x000fe40000000f00 */
[----:B------:R-:W-:Y:S02]  /*4cc20*/  LOP3.LUT R16, R34, R28, R25, 0x96, !PT ;  /* 0x0000001c22107212 */ /* 0x000fe400078e9619 */
[----:B------:R-:W-:-:S07]  /*4cc30*/  MOV R226, R24 ;  /* 0x0000001800e27202 */ /* 0x000fce0000000f00 */
.L_x_10711:
[----:B------:R-:W-:Y:S05]  /*4cc40*/  BSYNC.RECONVERGENT B0 ;  /* 0x0000000000007941 */ /* 0x000fea0003800200 */
.L_x_10710:
[----:B------:R-:W-:Y:S01]  /*4cc50*/  I2FP.F32.U32 R22, R129 ;  /* 0x0000008100167245 */ /* 0x000fe20000201000 */
[----:B------:R-:W-:Y:S01]  /*4cc60*/  HADD2.F32 R21, -RZ, R47.H1_H1 ;  /* 0x3000002fff157230 */ /* 0x000fe20000004100 */
[----:B------:R-:W-:Y:S01]  /*4cc70*/  PRMT R25, R0, 0x5410, R236 ;  /* 0x0000541000197816 */ /* 0x000fe200000000ec */
[----:B------:R-:W-:Y:S01]  /*4cc80*/  @P1 HADD2.F32 R24, -RZ, R43.H1_H1 ;  /* 0x3000002bff181230 */ /* 0x000fe20000004100 */
[----:B------:R-:W-:Y:S01]  /*4cc90*/  PRMT R26, R237, 0x5410, R238 ;  /* 0x00005410ed1a7816 */ /* 0x000fe200000000ee */
[----:B------:R-:W-:Y:S01]  /*4cca0*/  FFMA.FTZ R22, R22, R39, 1.1641532182693481445e-10 ;  /* 0x2f00000016167423 */ /* 0x000fe20000010027 */
[----:B------:R-:W-:-:S04]  /*4ccb0*/  FMUL.FTZ R21, R21, R132 ;  /* 0x0000008415157220 */ /* 0x000fc80000410000 */
[----:B------:R-:W-:-:S04]  /*4ccc0*/  FSETP.GTU.FTZ.AND P6, PT, R22, R133, PT ;  /* 0x000000851600720b */ /* 0x000fc80003fdc000 */
[----:B------:R-:W-:-:S05]  /*4ccd0*/  FSEL R22, R21, RZ, !P6 ;  /* 0x000000ff15167208 */ /* 0x000fca0007000000 */
[----:B------:R-:W-:Y:S01]  /*4cce0*/  FADD.FTZ R131, R131, R22 ;  /* 0x0000001683837221 */ /* 0x000fe20000010000 */
[----:B------:R-:W-:-:S03]  /*4ccf0*/  SEL R22, RZ, 0x1, P6 ;  /* 0x00000001ff167807 */ /* 0x000fc60003000000 */
[----:B------:R-:W-:Y:S01]  /*4cd00*/  @P1 FADD.FTZ R21, R24, R131 ;  /* 0x0000008318151221 */ /* 0x000fe20000010000 */
[----:B------:R-:W-:Y:S02]  /*4cd10*/  @!P1 MOV R21, R131 ;  /* 0x0000008300159202 */ /* 0x000fe40000000f00 */
[----:B------:R-:W-:Y:S02]  /*4cd20*/  PRMT R0, R22, 0x7610, R0 ;  /* 0x0000761016007816 */ /* 0x000fe40000000000 */
[----:B------:R-:W-:Y:S02]  /*4cd30*/  F2FP.F16.F32.PACK_AB R27, RZ, R21 ;  /* 0x00000015ff1b723e */ /* 0x000fe400000000ff */
[----:B------:R-:W-:Y:S02]  /*4cd40*/  PRMT R24, R230, 0x5410, R233 ;  /* 0x00005410e6187816 */ /* 0x000fe400000000e9 */
[----:B------:R-:W-:Y:S01]  /*4cd50*/  PRMT R27, R235, 0x5410, R27 ;  /* 0x00005410eb1b7816 */ /* 0x000fe2000000001b */
[----:B------:R-:W-:Y:S06]  /*4cd60*/  BRA `(.L_x_10715) ;  /* 0x0000002800587947 */ /* 0x000fec0003800000 */
.L_x_10634:
        /* <DEDUP_REMOVED lines=16> */
.L_x_10718:
        /* <DEDUP_REMOVED lines=13> */
.L_x_10720:
[----:B------:R-:W-:Y:S05]  /*4cf40*/  BSYNC.RECONVERGENT B1 ;  /* 0x0000000000017941 */ /* 0x000fea0003800200 */
.L_x_10719:
        /* <DEDUP_REMOVED lines=42> */
.L_x_10717:
[----:B------:R-:W-:Y:S05]  /*4d1f0*/  BSYNC.RECONVERGENT B0 ;  /* 0x0000000000007941 */ /* 0x000fea0003800200 */
.L_x_10716:
        /* <DEDUP_REMOVED lines=25> */
.L_x_10723:
        /* <DEDUP_REMOVED lines=13> */
.L_x_10725:
[----:B------:R-:W-:Y:S05]  /*4d460*/  BSYNC.RECONVERGENT B1 ;  /* 0x0000000000017941 */ /* 0x000fea0003800200 */
.L_x_10724:
        /* <DEDUP_REMOVED lines=43> */
.L_x_10722:
[----:B------:R-:W-:Y:S05]  /*4d720*/  BSYNC.RECONVERGENT B0 ;  /* 0x0000000000007941 */ /* 0x000fea0003800200 */
.L_x_10721:
        /* <DEDUP_REMOVED lines=9> */
[----:B------:R-:W-:-:S03]  /*4d7c0*/  IMAD.MOV.U32 R136, RZ, RZ, 0x2 ;  /* 0x00000002ff887424 */ /* 0x000fc600078e00ff */
        /* <DEDUP_REMOVED lines=15> */
.L_x_10728:
        /* <DEDUP_REMOVED lines=13> */
.L_x_10730:
[----:B------:R-:W-:Y:S05]  /*4d990*/  BSYNC.RECONVERGENT B1 ;  /* 0x0000000000017941 */ /* 0x000fea0003800200 */
.L_x_10729:
        /* <DEDUP_REMOVED lines=43> */
.L_x_10727:
[----:B------:R-:W-:Y:S05]  /*4dc50*/  BSYNC.RECONVERGENT B0 ;  /* 0x0000000000007941 */ /* 0x000fea0003800200 */
.L_x_10726:
        /* <DEDUP_REMOVED lines=8> */
[----:B------:R-:W-:Y:S01]  /*4dce0*/  FSETP.GTU.FTZ.AND P2, PT, R128, R133, PT ;  /* 0x000000858000720b */ /* 0x000fe20003f5c000 */
[----:B------:R-:W-:-:S03]  /*4dcf0*/  IMAD.MOV.U32 R128, RZ, RZ, R12 ;  /* 0x000000ffff807224 */ /* 0x000fc600078e000c */
[----:B------:R-:W-:Y:S01]  /*4dd00*/  FSEL R228, R137, RZ, !P2 ;  /* 0x000000ff89e47208 */ /* 0x000fe20005000000 */
[----:B------:R-:W-:Y:S01]  /*4dd10*/  HFMA2 R137, -RZ, RZ, 0, 1.1920928955078125e-07 ;  /* 0x00000002ff897431 */ /* 0x000fe200000001ff */
        /* <DEDUP_REMOVED lines=13> */
.L_x_10733:
        /* <DEDUP_REMOVED lines=13> */
.L_x_10735:
[----:B------:R-:W-:Y:S05]  /*4dec0*/  BSYNC.RECONVERGENT B1 ;  /* 0x0000000000017941 */ /* 0x000fea0003800200 */
.L_x_10734:
        /* <DEDUP_REMOVED lines=43> */
.L_x_10732:
[----:B------:R-:W-:Y:S05]  /*4e180*/  BSYNC.RECONVERGENT B0 ;  /* 0x0000000000007941 */ /* 0x000fea0003800200 */
.L_x_10731:
        /* <DEDUP_REMOVED lines=25> */
.L_x_10738:
        /* <DEDUP_REMOVED lines=13> */
.L_x_10740:
[----:B------:R-:W-:Y:S05]  /*4e3f0*/  BSYNC.RECONVERGENT B1 ;  /* 0x0000000000017941 */ /* 0x000fea0003800200 */
.L_x_10739:
        /* <DEDUP_REMOVED lines=43> */
.L_x_10737:
[----:B------:R-:W-:Y:S05]  /*4e6b0*/  BSYNC.RECONVERGENT B0 ;  /* 0x0000000000007941 */ /* 0x000fea0003800200 */
.L_x_10736:
        /* <DEDUP_REMOVED lines=23> */
.L_x_10743:
        /* <DEDUP_REMOVED lines=13> */
.L_x_10745:
[----:B------:R-:W-:Y:S05]  /*4e900*/  BSYNC.RECONVERGENT B1 ;  /* 0x0000000000017941 */ /* 0x000fea0003800200 */
.L_x_10744:
        /* <DEDUP_REMOVED lines=43> */
.L_x_10742:
[----:B------:R-:W-:Y:S05]  /*4ebc0*/  BSYNC.RECONVERGENT B0 ;  /* 0x0000000000007941 */ /* 0x000fea0003800200 */
.L_x_10741:
        /* <DEDUP_REMOVED lines=23> */
.L_x_10748:
        /* <DEDUP_REMOVED lines=13> */
.L_x_10750:
[----:B------:R-:W-:Y:S05]  /*4ee10*/  BSYNC.RECONVERGENT B1 ;  /* 0x0000000000017941 */ /* 0x000fea0003800200 */
.L_x_10749:
        /* <DEDUP_REMOVED lines=43> */
.L_x_10747:
[----:B------:R-:W-:Y:S05]  /*4f0d0*/  BSYNC.RECONVERGENT B0 ;  /* 0x0000000000007941 */ /* 0x000fea0003800200 */
.L_x_10746:
        /* <DEDUP_REMOVED lines=23> */
.L_x_10753:
        /* <DEDUP_REMOVED lines=13> */
.L_x_10755:
[----:B------:R-:W-:Y:S05]  /*4f320*/  BSYNC.RECONVERGENT B1 ;  /* 0x0000000000017941 */ /* 0x000fea0003800200 */
.L_x_10754:
        /* <DEDUP_REMOVED lines=43> */
.L_x_10752:
[----:B------:R-:W-:Y:S05]  /*4f5e0*/  BSYNC.RECONVERGENT B0 ;  /* 0x0000000000007941 */ /* 0x000fea0003800200 */
.L_x_10751:
        /* <DEDUP_REMOVED lines=8> */
[----:B------:R-:W-:Y:S02]  /*4f670*/  FSEL R21, R131, RZ, !P5 ;  /* 0x000000ff83157208 */ /* 0x000fe40006800000 */
[----:B------:R-:W-:-:S03]  /*4f680*/  PLOP3.LUT P5, PT, P5, PT, PT, 0x8, 0x80 ;  /* 0x000000000080781c */ /* 0x000fc60002fae170 */
[----:B------:R-:W-:Y:S01]  /*4f690*/  @P1 FADD.FTZ R21, R24, R21 ;  /* 0x0000001518151221 */ /* 0x000fe20000010000 */
[----:B------:R-:W-:-:S04]  /*4f6a0*/  PRMT R24, R230, 0x5410, R233 ;  /* 0x00005410e6187816 */ /* 0x000fc800000000e9 */
[----:B------:R-:W-:-:S04]  /*4f6b0*/  F2FP.F16.F32.PACK_AB R27, RZ, R21 ;  /* 0x00000015ff1b723e */ /* 0x000fc800000000ff */
[----:B------:R-:W-:-:S07]  /*4f6c0*/  PRMT R27, R239, 0x5410, R27 ;  /* 0x00005410ef1b7816 */ /* 0x000fce000000001b */
.L_x_10715:
[----:B------:R-:W-:Y:S01]  /*4f6d0*/  FADD.FTZ R29, RZ, R9 ;  /* 0x00000009ff1d7221 */ /* 0x000fe20000010000 */
[----:B------:R-:W-:Y:S01]  /*4f6e0*/  SEL R23, RZ, 0x1000000, !P5 ;  /* 0x01000000ff177807 */ /* 0x000fe20006800000 */
[----:B------:R-:W0:Y:S01]  /*4f6f0*/  S2R R33, SR_TID.X ;  /* 0x0000000000217919 */ /* 0x000e220000002100 */
[----:B------:R-:W-:Y:S01]  /*4f700*/  SEL R22, RZ, 0x10000, !P4 ;  /* 0x00010000ff167807 */ /* 0x000fe20006000000 */
[----:B------:R-:W-:Y:S01]  /*4f710*/  FADD.FTZ R28, R29, R142 ;  /* 0x0000008e1d1c7221 */ /* 0x000fe20000010000 */
[C---:B------:R-:W-:Y:S01]  /*4f720*/  LOP3.LUT P6, RZ, R20.reuse, 0x8, RZ, 0xc0, !PT ;  /* 0x0000000814ff7812 */ /* 0x040fe200078cc0ff */
[----:B------:R-:W-:Y:S01]  /*4f730*/  IMAD.WIDE.U32 R138, R225, 0x10, R138 ;  /* 0x00000010e18a7825 */ /* 0x000fe200078e008a */
[----:B------:R-:W-:-:S03]  /*4f740*/  LOP3.LUT P5, RZ, R20, 0x4, RZ, 0xc0, !PT ;  /* 0x0000000414ff7812 */ /* 0x000fc600078ac0ff */
[----:B------:R-:W-:Y:S01]  /*4f750*/  FADD.FTZ R29, R28, R143 ;  /* 0x0000008f1c1d7221 */ /* 0x000fe20000010000 */
[----:B------:R-:W-:Y:S01]  /*4f760*/  LOP3.LUT P4, RZ, R20, 0x2, RZ, 0xc0, !PT ;  /* 0x0000000214ff7812 */ /* 0x000fe2000788c0ff */
[----:B------:R-:W-:Y:S01]  /*4f770*/  IMAD.WIDE.U32 R140, R225, 0x8, R140 ;  /* 0x00000008e18c7825 */ /* 0x000fe200078e008c */
[----:B------:R-:W-:-:S03]  /*4f780*/  SEL R32, RZ, 0x100, !P3 ;  /* 0x00000100ff207807 */ /* 0x000fc60005800000 */
[----:B------:R-:W-:Y:S01]  /*4f790*/  FADD.FTZ R28, R29, R144 ;  /* 0x000000901d1c7221 */ /* 0x000fe20000010000 */
[----:B------:R-:W-:Y:S01]  /*4f7a0*/  SEL R31, RZ, 0x1000000, !P4 ;  /* 0x01000000ff1f7807 */ /* 0x000fe20006000000 */
[----:B------:R1:W-:Y:S01]  /*4f7b0*/  STG.E.128 desc[UR6][R138.64], R24 ;  /* 0x000000188a007986 */ /* 0x0003e2000c101d06 */
[----:B------:R-:W-:Y:S01]  /*4f7c0*/  SEL R30, RZ, 0x10000, !P5 ;  /* 0x00010000ff1e7807 */ /* 0x000fe20006800000 */
[----:B------:R-:W-:Y:S01]  /*4f7d0*/  FADD.FTZ R29, R28, R145 ;  /* 0x000000911c1d7221 */ /* 0x000fe20000010000 */
[----:B------:R-:W-:Y:S02]  /*4f7e0*/  LOP3.LUT P1, RZ, R20, 0x10, RZ, 0xc0, !PT ;  /* 0x0000001014ff7812 */ /* 0x000fe4000782c0ff */
[----:B------:R-:W-:Y:S01]  /*4f7f0*/  LOP3.LUT R32, R32, R23, R22, 0xfe, !PT ;  /* 0x0000001720207212 */ /* 0x000fe200078efe16 */
[----:B------:R-:W-:Y:S01]  /*4f800*/  FADD.FTZ R28, R29, R146 ;  /* 0x000000921d1c7221 */ /* 0x000fe20000010000 */
[----:B------:R-:W-:-:S03]  /*4f810*/  SEL R23, RZ, 0x1, !P2 ;  /* 0x00000001ff177807 */ /* 0x000fc60005000000 */
[----:B------:R-:W-:Y:S01]  /*4f820*/  FADD.FTZ R29, R28, R147 ;  /* 0x000000931c1d7221 */ /* 0x000fe20000010000 */
[----:B------:R-:W-:-:S03]  /*4f830*/  LOP3.LUT R23, R32, R23, RZ, 0xfc, !PT ;  /* 0x0000001720177212 */ /* 0x000fc600078efcff */
        /* <DEDUP_REMOVED lines=65> */
[----:B------:R-:W-:-:S03]  /*4fc50*/  SEL R29, RZ, 0x100, !P6 ;  /* 0x00000100ff1d7807 */ /* 0x000fc60007000000 */
[----:B------:R-:W-:Y:S01]  /*4fc60*/  FADD.FTZ R28, R28, R227 ;  /* 0x000000e31c1c7221 */ /* 0x000fe20000010000 */
[----:B------:R-:W-:Y:S02]  /*4fc70*/  LOP3.LUT R22, R29, R31, R30, 0xfe, !PT ;  /* 0x0000001f1d167212 */ /* 0x000fe400078efe1e */
[----:B------:R-:W-:Y:S01]  /*4fc80*/  SEL R31, RZ, 0x1, !P1 ;  /* 0x00000001ff1f7807 */ /* 0x000fe20004800000 */
[----:B------:R-:W-:Y:S01]  /*4fc90*/  FADD.FTZ R29, R28, R229 ;  /* 0x000000e51c1d7221 */ /* 0x000fe20000010000 */
[----:B0-----:R-:W-:Y:S02]  /*4fca0*/  LOP3.LUT P1, RZ, R33, 0x1f, RZ, 0xc0, !PT ;  /* 0x0000001f21ff7812 */ /* 0x001fe4000782c0ff */
[----:B------:R-:W-:Y:S01]  /*4fcb0*/  LOP3.LUT R22, R22, R31, RZ, 0xfc, !PT ;  /* 0x0000001f16167212 */ /* 0x000fe200078efcff */
[----:B------:R-:W-:-:S04]  /*4fcc0*/  FADD.FTZ R28, R29, R228 ;  /* 0x000000e41d1c7221 */ /* 0x000fc80000010000 */
[----:B------:R1:W-:Y:S01]  /*4fcd0*/  STG.E.64 desc[UR6][R140.64], R22 ;  /* 0x000000168c007986 */ /* 0x0003e2000c101b06 */
[----:B------:R-:W-:-:S04]  /*4fce0*/  FADD.FTZ R29, R28, R231 ;  /* 0x000000e71c1d7221 */ /* 0x000fc80000010000 */
[----:B------:R-:W-:-:S04]  /*4fcf0*/  FADD.FTZ R29, R29, R232 ;  /* 0x000000e81d1d7221 */ /* 0x000fc80000010000 */
[----:B------:R-:W-:-:S04]  /*4fd00*/  FADD.FTZ R29, R29, R130 ;  /* 0x000000821d1d7221 */ /* 0x000fc80000010000 */
[----:B------:R-:W-:Y:S01]  /*4fd10*/  FADD.FTZ R30, R29, R234 ;  /* 0x000000ea1d1e7221 */ /* 0x000fe20000010000 */
        /* <DEDUP_REMOVED lines=21> */
.L_x_10756:
        /* <DEDUP_REMOVED lines=184> */
.L_x_10770:
[----:B------:R-:W-:Y:S01]  /*509f0*/  FMUL.FTZ R22, R23, R23 ;  /* 0x0000001717167220 */ /* 0x000fe20000410000 */
[----:B------:R-:W-:Y:S01]  /*50a00*/  ISETP.NE.AND P2, PT, RZ, UR5, PT ;  /* 0x00000005ff007c0c */ /* 0x000fe2000bf45270 */
[----:B-1----:R-:W-:Y:S01]  /*50a10*/  FADD.FTZ R25, R28, R29 ;  /* 0x0000001d1c197221 */ /* 0x002fe20000010000 */
[--C-:B------:R-:W-:Y:S02]  /*50a20*/  HADD2.F32 R132, -RZ, R124.reuse.H1_H1 ;  /* 0x3000007cff847230 */ /* 0x100fe40000004100 */
[----:B------:R-:W-:Y:S01]  /*50a30*/  FSEL R29, R22, RZ, P2 ;  /* 0x000000ff161d7208 */ /* 0x000fe20001000000 */
[----:B------:R-:W-:Y:S01]  /*50a40*/  FFMA.FTZ R24, R25, R24, UR10 ;  /* 0x0000000a19187e23 */ /* 0x000fe20008010018 */
[----:B------:R-:W-:Y:S01]  /*50a50*/  FSEL R27, R23, RZ, !P2 ;  /* 0x000000ff171b7208 */ /* 0x000fe20005000000 */
[----:B------:R-:W-:Y:S02]  /*50a60*/  HADD2.F32 R25, -RZ, R124.H0_H0 ;  /* 0x2000007cff197230 */ /* 0x000fe40000004100 */
[----:B------:R-:W-:Y:S01]  /*50a70*/  FADD.FTZ R24, R24, R29 ;  /* 0x0000001d18187221 */ /* 0x000fe20000010000 */
[----:B------:R-:W-:-:S02]  /*50a80*/  HADD2.F32 R22, -RZ, R84.H0_H0 ;  /* 0x20000054ff167230 */ /* 0x000fc40000004100 */
[C---:B------:R-:W-:Y:S01]  /*50a90*/  FADD.FTZ R9, -R27.reuse, R9 ;  /* 0x000000091b097221 */ /* 0x040fe20000010100 */
[C---:B------:R-:W-:Y:S01]  /*50aa0*/  FADD.FTZ R142, -R27.reuse, R142 ;  /* 0x0000008e1b8e7221 */ /* 0x040fe20000010100 */
[----:B------:R-:W1:Y:S01]  /*50ab0*/  MUFU.RSQ R29, R24 ;  /* 0x00000018001d7308 */ /* 0x000e620000001400 */
[C---:B------:R-:W-:Y:S01]  /*50ac0*/  FADD.FTZ R143, -R27.reuse, R143 ;  /* 0x0000008f1b8f7221 */ /* 0x040fe20000010100 */
[----:B------:R-:W-:Y:S02]  /*50ad0*/  HADD2.F32 R136, -RZ, R84.H1_H1 ;  /* 0x30000054ff887230 */ /* 0x000fe40000004100 */
[C---:B------:R-:W-:Y:S01]  /*50ae0*/  FADD.FTZ R146, -R27.reuse, R146 ;  /* 0x000000921b927221 */ /* 0x040fe20000010100 */
[----:B------:R-:W-:Y:S02]  /*50af0*/  HADD2.F32 R138, -RZ, R125.H0_H0 ;  /* 0x2000007dff8a7230 */ /* 0x000fe40000004100 */
[----:B------:R-:W-:Y:S01]  /*50b00*/  FADD.FTZ R147, -R27, R147 ;  /* 0x000000931b937221 */ /* 0x000fe20000010100 */
[----:B------:R-:W-:-:S02]  /*50b10*/  HADD2.F32 R140, -RZ, R85.H0_H0 ;  /* 0x20000055ff8c7230 */ /* 0x000fc40000004100 */
        /* <DEDUP_REMOVED lines=10> */
[C---:B-1----:R-:W-:Y:S01]  /*50bc0*/  FMUL.FTZ R9, R29.reuse, R9 ;  /* 0x000000091d097220 */ /* 0x042fe20000410000 */
[----:B------:R-:W-:Y:S01]  /*50bd0*/  FMUL.FTZ R143, R29, R143 ;  /* 0x0000008f1d8f7220 */ /* 0x000fe20000410000 */
[C---:B------:R-:W-:Y:S01]  /*50be0*/  FADD.FTZ R157, -R27.reuse, R157 ;  /* 0x0000009d1b9d7221 */ /* 0x040fe20000010100 */
[----:B------:R-:W-:Y:S01]  /*50bf0*/  FADD.FTZ R158, -R27, R158 ;  /* 0x0000009e1b9e7221 */ /* 0x000fe20000010100 */
[----:B------:R-:W-:Y:S01]  /*50c00*/  FFMA.FTZ R22, R9, R25, R22 ;  /* 0x0000001909167223 */ /* 0x000fe20000010016 */
[----:B------:R-:W-:Y:S01]  /*50c10*/  FMUL.FTZ R9, R29, R142 ;  /* 0x0000008e1d097220 */ /* 0x000fe20000410000 */
        /* <DEDUP_REMOVED lines=47> */
[C---:B0-----:R-:W-:Y:S01]  /*50f10*/  FADD.FTZ R28, -R27.reuse, R217 ;  /* 0x000000d91b1c7221 */ /* 0x041fe20000010100 */
        /* <DEDUP_REMOVED lines=15> */
[----:B------:R-:W-:Y:S01]  /*51010*/  FFMA.FTZ R9, R9, R132, R136 ;  /* 0x0000008409097223 */ /* 0x000fe20000010088 */
[----:B------:R-:W-:Y:S01]  /*51020*/  FFMA.FTZ R132, R143, R138, R140 ;  /* 0x0000008a8f847223 */ /* 0x000fe2000001008c */
[----:B------:R-:W-:-:S02]  /*51030*/  HADD2.F32 R27, -RZ, R126.H1_H1 ;  /* 0x3000007eff1b7230 */ /* 0x000fc40000004100 */
[C---:B------:R-:W-:Y:S01]  /*51040*/  FMUL.FTZ R136, R29.reuse, R146 ;  /* 0x000000921d887220 */ /* 0x040fe20000410000 */
[----:B------:R-:W-:Y:S02]  /*51050*/  HADD2.F32 R31, -RZ, R86.H1_H1 ;  /* 0x30000056ff1f7230 */ /* 0x000fe40000004100 */
[C---:B------:R-:W-:Y:S01]  /*51060*/  FMUL.FTZ R138, R29.reuse, R147 ;  /* 0x000000931d8a7220 */ /* 0x040fe20000410000 */
[----:B------:R-:W-:Y:S02]  /*51070*/  HADD2.F32 R33, -RZ, R127.H0_H0 ;  /* 0x2000007fff217230 */ /* 0x000fe40000004100 */
[C---:B------:R-:W-:Y:S01]  /*51080*/  FMUL.FTZ R148, R29.reuse, R148 ;  /* 0x000000941d947220 */ /* 0x040fe20000410000 */
[----:B------:R-:W-:Y:S02]  /*51090*/  HADD2.F32 R35, -RZ, R87.H0_H0 ;  /* 0x20000057ff237230 */ /* 0x000fe40000004100 */
[----:B------:R-:W-:Y:S01]  /*510a0*/  FMUL.FTZ R150, R29, R150 ;  /* 0x000000961d967220 */ /* 0x000fe20000410000 */
[----:B------:R-:W-:-:S02]  /*510b0*/  HADD2.F32 R37, -RZ, R127.H1_H1 ;  /* 0x3000007fff257230 */ /* 0x000fc40000004100 */
[----:B------:R-:W-:Y:S01]  /*510c0*/  FFMA.FTZ R136, R136, R27, R31 ;  /* 0x0000001b88887223 */ /* 0x000fe2000001001f */
[----:B------:R-:W-:Y:S02]  /*510d0*/  HADD2.F32 R39, -RZ, R87.H1_H1 ;  /* 0x30000057ff277230 */ /* 0x000fe40000004100 */
[----:B------:R-:W-:Y:S01]  /*510e0*/  FFMA.FTZ R138, R138, R33, R35 ;  /* 0x000000218a8a7223 */ /* 0x000fe20000010023 */
[----:B------:R-:W-:Y:S02]  /*510f0*/  HADD2.F32 R129, -RZ, R120.H0_H0 ;  /* 0x20000078ff817230 */ /* 0x000fe40000004100 */
[----:B------:R-:W-:Y:S01]  /*51100*/  FMUL.FTZ R21, R29, R144 ;  /* 0x000000901d157220 */ /* 0x000fe20000410000 */
[----:B------:R-:W-:Y:S02]  /*51110*/  HADD2.F32 R131, -RZ, R80.H0_H0 ;  /* 0x20000050ff837230 */ /* 0x000fe40000004100 */
[----:B------:R-:W-:Y:S01]  /*51120*/  FFMA.FTZ R31, R148, R37, R39 ;  /* 0x00000025941f7223 */ /* 0x000fe20000010027 */
[----:B------:R-:W-:-:S02]  /*51130*/  HADD2.F32 R33, -RZ, R120.H1_H1 ;  /* 0x30000078ff217230 */ /* 0x000fc40000004100 */
[C---:B------:R-:W-:Y:S01]  /*51140*/  FMUL.FTZ R140, R29.reuse, R151 ;  /* 0x000000971d8c7220 */ /* 0x040fe20000410000 */
[----:B------:R-:W-:Y:S02]  /*51150*/  HADD2.F32 R35, -RZ, R80.H1_H1 ;  /* 0x30000050ff237230 */ /* 0x000fe40000004100 */
[----:B------:R-:W-:Y:S01]  /*51160*/  FFMA.FTZ R27, R150, R129, R131 ;  /* 0x00000081961b7223 */ /* 0x000fe20000010083 */
        /* <DEDUP_REMOVED lines=8> */
[----:B------:R-:W-:Y:S02]  /*511f0*/  HADD2.F32 R144, -RZ, R121.H1_H1 ;  /* 0x30000079ff907230 */ /* 0x000fe40000004100 */
[----:B------:R-:W-:Y:S01]  /*51200*/  FFMA.FTZ R142, R142, R37, R39 ;  /* 0x000000258e8e7223 */ /* 0x000fe20000010027 */
        /* <DEDUP_REMOVED lines=11> */
[----:B------:R-:W-:Y:S01]  /*512c0*/  FMUL.FTZ R158, R29, R158 ;  /* 0x0000009e1d9e7220 */ /* 0x000fe20000410000 */
[----:B------:R-:W-:Y:S02]  /*512d0*/  HADD2.F32 R150, -RZ, R83.H1_H1 ;  /* 0x30000053ff967230 */ /* 0x000fe40000004100 */
[----:B------:R-:W-:Y:S01]  /*512e0*/  FFMA.FTZ R144, R144, R37, R39 ;  /* 0x0000002590907223 */ /* 0x000fe20000010027 */
[----:B------:R-:W-:Y:S02]  /*512f0*/  HADD2.F32 R133, -RZ, R116.H0_H0 ;  /* 0x20000074ff857230 */ /* 0x000fe40000004100 */
[----:B------:R-:W-:Y:S01]  /*51300*/  FFMA.FTZ R146, R146, R129, R131 ;  /* 0x0000008192927223 */ /* 0x000fe20000010083 */
        /* <DEDUP_REMOVED lines=26> */
[----:B------:R-:W-:-:S02]  /*514b0*/  HADD2.F32 R147, -RZ, R112.H0_H0 ;  /* 0x20000070ff937230 */ /* 0x000fc40000004100 */
[C---:B------:R-:W-:Y:S01]  /*514c0*/  FMUL.FTZ R168, R29.reuse, R168 ;  /* 0x000000a81da87220 */ /* 0x040fe20000410000 */
[----:B------:R-:W-:Y:S02]  /*514d0*/  HADD2.F32 R151, -RZ, R72.H0_H0 ;  /* 0x20000048ff977230 */ /* 0x000fe40000004100 */
[----:B------:R-:W-:Y:S01]  /*514e0*/  FMUL.FTZ R166, R29, R166 ;  /* 0x000000a61da67220 */ /* 0x000fe20000410000 */
[----:B------:R-:W-:Y:S02]  /*514f0*/  HADD2.F32 R143, -RZ, R119.H1_H1 ;  /* 0x30000077ff8f7230 */ /* 0x000fe40000004100 */
[----:B------:R-:W-:Y:S01]  /*51500*/  FFMA.FTZ R152, R152, R133, R137 ;  /* 0x0000008598987223 */ /* 0x000fe20000010089 */
[----:B------:R-:W-:Y:S02]  /*51510*/  HADD2.F32 R145, -RZ, R79.H1_H1 ;  /* 0x3000004fff917230 */ /* 0x000fe40000004100 */
[----:B------:R-:W-:Y:S01]  /*51520*/  FFMA.FTZ R154, R154, R139, R141 ;  /* 0x0000008b9a9a7223 */ /* 0x000fe2000001008d */
[----:B------:R-:W-:Y:S01]  /*51530*/  FFMA.FTZ R133, R168, R147, R151 ;  /* 0x00000093a8857223 */ /* 0x000fe20000010097 */
[----:B------:R-:W-:-:S02]  /*51540*/  HADD2.F32 R139, -RZ, R112.H1_H1 ;  /* 0x30000070ff8b7230 */ /* 0x000fc40000004100 */
[C---:B------:R-:W-:Y:S01]  /*51550*/  FMUL.FTZ R156, R29.reuse, R170 ;  /* 0x000000aa1d9c7220 */ /* 0x040fe20000410000 */
[----:B------:R-:W-:Y:S02]  /*51560*/  HADD2.F32 R141, -RZ, R72.H1_H1 ;  /* 0x30000048ff8d7230 */ /* 0x000fe40000004100 */
[----:B------:R-:W-:Y:S01]  /*51570*/  FFMA.FTZ R137, R166, R143, R145 ;  /* 0x0000008fa6897223 */ /* 0x000fe20000010091 */
[----:B------:R-:W-:Y:S02]  /*51580*/  HADD2.F32 R147, -RZ, R113.H1_H1 ;  /* 0x30000071ff937230 */ /* 0x000fe40000004100 */
[C---:B------:R-:W-:Y:S01]  /*51590*/  FMUL.FTZ R172, R29.reuse, R172 ;  /* 0x000000ac1dac7220 */ /* 0x040fe20000410000 */
[----:B------:R-:W-:Y:S02]  /*515a0*/  HADD2.F32 R151, -RZ, R73.H1_H1 ;  /* 0x30000049ff977230 */ /* 0x000fe40000004100 */
[----:B------:R-:W-:Y:S01]  /*515b0*/  FMUL.FTZ R158, R29, R169 ;  /* 0x000000a91d9e7220 */ /* 0x000fe20000410000 */
[----:B------:R-:W-:-:S02]  /*515c0*/  HADD2.F32 R143, -RZ, R113.H0_H0 ;  /* 0x20000071ff8f7230 */ /* 0x000fc40000004100 */
[----:B------:R-:W-:Y:S01]  /*515d0*/  FMUL.FTZ R171, R29, R171 ;  /* 0x000000ab1dab7220 */ /* 0x000fe20000410000 */
[----:B------:R-:W-:Y:S02]  /*515e0*/  HADD2.F32 R145, -RZ, R73.H0_H0 ;  /* 0x20000049ff917230 */ /* 0x000fe40000004100 */
[----:B------:R-:W-:Y:S01]  /*515f0*/  FFMA.FTZ R156, R156, R139, R141 ;  /* 0x0000008b9c9c7223 */ /* 0x000fe2000001008d */
[----:B------:R-:W-:Y:S02]  /*51600*/  HADD2.F32 R160, -RZ, R114.H0_H0 ;  /* 0x20000072ffa07230 */ /* 0x000fe40000004100 */
[----:B------:R-:W-:Y:S01]  /*51610*/  FFMA.FTZ R139, R172, R147, R151 ;  /* 0x00000093ac8b7223 */ /* 0x000fe20000010097 */
[----:B------:R-:W-:Y:S02]  /*51620*/  HADD2.F32 R162, -RZ, R74.H0_H0 ;  /* 0x2000004affa27230 */ /* 0x000fe40000004100 */
[----:B------:R-:W-:Y:S01]  /*51630*/  FFMA.FTZ R158, R158, R143, R145 ;  /* 0x0000008f9e9e7223 */ /* 0x000fe20000010091 */
[----:B------:R-:W-:-:S02]  /*51640*/  HADD2.F32 R147, -RZ, R115.H0_H0 ;  /* 0x20000073ff937230 */ /* 0x000fc40000004100 */
[----:B------:R-:W-:Y:S01]  /*51650*/  FMUL.FTZ R176, R29, R176 ;  /* 0x000000b01db07220 */ /* 0x000fe20000410000 */
[----:B------:R-:W-:Y:S02]  /*51660*/  HADD2.F32 R151, -RZ, R75.H0_H0 ;  /* 0x2000004bff977230 */ /* 0x000fe40000004100 */
[----:B------:R-:W-:Y:S01]  /*51670*/  FFMA.FTZ R141, R171, R160, R162 ;  /* 0x000000a0ab8d7223 */ /* 0x000fe200000100a2 */
[----:B------:R-:W-:Y:S02]  /*51680*/  HADD2.F32 R143, -RZ, R114.H1_H1 ;  /* 0x30000072ff8f7230 */ /* 0x000fe40000004100 */
[C---:B------:R-:W-:Y:S01]  /*51690*/  FMUL.FTZ R162, R29.reuse, R173 ;  /* 0x000000ad1da27220 */ /* 0x040fe20000410000 */
[----:B------:R-:W-:Y:S02]  /*516a0*/  HADD2.F32 R145, -RZ, R74.H1_H1 ;  /* 0x3000004aff917230 */ /* 0x000fe40000004100 */
        /* <DEDUP_REMOVED lines=29> */
[----:B------:R-:W-:Y:S01]  /*51880*/  FFMA.FTZ R157, R163, R174, R176 ;  /* 0x000000aea39d7223 */ /* 0x000fe200000100b0 */
[----:B------:R-:W-:Y:S02]  /*51890*/  HADD2.F32 R161, -RZ, R105.H0_H0 ;  /* 0x20000069ffa17230 */ /* 0x000fe40000004100 */
[C---:B------:R-:W-:Y:S01]  /*518a0*/  FMUL.FTZ R174, R29.reuse, R191 ;  /* 0x000000bf1dae7220 */ /* 0x040fe20000410000 */
[----:B------:R-:W-:Y:S02]  /*518b0*/  HADD2.F32 R163, -RZ, R65.H0_H0 ;  /* 0x20000041ffa37230 */ /* 0x000fe40000004100 */
[----:B------:R-:W-:Y:S01]  /*518c0*/  FMUL.FTZ R185, R29, R185 ;  /* 0x000000b91db97220 */ /* 0x000fe20000410000 */
[----:B------:R-:W-:-:S02]  /*518d0*/  HADD2.F32 R173, -RZ, R67.H1_H1 ;  /* 0x30000043ffad7230 */ /* 0x000fc40000004100 */
[C---:B------:R-:W-:Y:S01]  /*518e0*/  FMUL.FTZ R191, R29.reuse, R202 ;  /* 0x000000ca1dbf7220 */ /* 0x040fe20000410000 */
[----:B------:R-:W-:Y:S02]  /*518f0*/  HADD2.F32 R177, -RZ, R61.H0_H0 ;  /* 0x2000003dffb17230 */ /* 0x000fe40000004100 */
[----:B------:R-:W-:Y:S01]  /*51900*/  FFMA.FTZ R174, R174, R161, R163 ;  /* 0x000000a1aeae7223 */ /* 0x000fe200000100a3 */
[----:B------:R-:W-:Y:S01]  /*51910*/  FFMA.FTZ R161, R194, R169, R171 ;  /* 0x000000a9c2a17223 */ /* 0x000fe200000100ab */
[----:B------:R-:W-:Y:S02]  /*51920*/  HADD2.F32 R169, -RZ, R107.H1_H1 ;  /* 0x3000006bffa97230 */ /* 0x000fe40000004100 */
[C---:B------:R-:W-:Y:S01]  /*51930*/  FMUL.FTZ R194, R29.reuse, R198 ;  /* 0x000000c61dc27220 */ /* 0x040fe20000410000 */
[----:B------:R-:W-:Y:S02]  /*51940*/  HADD2.F32 R145, -RZ, R108.H1_H1 ;  /* 0x3000006cff917230 */ /* 0x000fe40000004100 */
[----:B------:R-:W-:Y:S01]  /*51950*/  FMUL.FTZ R198, R29, R200 ;  /* 0x000000c81dc67220 */ /* 0x000fe20000410000 */
[----:B------:R-:W-:-:S02]  /*51960*/  HADD2.F32 R147, -RZ, R68.H1_H1 ;  /* 0x30000044ff937230 */ /* 0x000fc40000004100 */
        /* <DEDUP_REMOVED lines=19> */
[----:B------:R-:W-:Y:S02]  /*51aa0*/  HADD2.F32 R170, -RZ, R111.H1_H1 ;  /* 0x3000006fffaa7230 */ /* 0x000fe40000004100 */
[----:B------:R-:W-:Y:S01]  /*51ab0*/  FMUL.FTZ R195, R29, R206 ;  /* 0x000000ce1dc37220 */ /* 0x000fe20000410000 */
[----:B------:R-:W-:Y:S02]  /*51ac0*/  HADD2.F32 R172, -RZ, R71.H1_H1 ;  /* 0x30000047ffac7230 */ /* 0x000fe40000004100 */
        /* <DEDUP_REMOVED lines=49> */
[----:B------:R-:W-:-:S02]  /*51de0*/  HADD2.F32 R205, -RZ, R99.H0_H0 ;  /* 0x20000063ffcd7230 */ /* 0x000fc40000004100 */
[----:B------:R-:W-:Y:S01]  /*51df0*/  FFMA.FTZ R196, R196, R145, R147 ;  /* 0x00000091c4c47223 */ /* 0x000fe20000010093 */
[----:B------:R-:W-:Y:S02]  /*51e00*/  HADD2.F32 R173, -RZ, R59.H0_H0 ;  /* 0x2000003bffad7230 */ /* 0x000fe40000004100 */
[----:B------:R-:W-:Y:S01]  /*51e10*/  FFMA.FTZ R179, R179, R172, R176 ;  /* 0x000000acb3b37223 */ /* 0x000fe200000100b0 */
[----:B------:R-:W-:Y:S02]  /*51e20*/  HADD2.F32 R180, -RZ, R98.H0_H0 ;  /* 0x20000062ffb47230 */ /* 0x000fe40000004100 */
[----:B------:R-:W-:Y:S01]  /*51e30*/  FMUL.FTZ R201, R29, R211 ;  /* 0x000000d31dc97220 */ /* 0x000fe20000410000 */
[----:B------:R-:W-:Y:S02]  /*51e40*/  HADD2.F32 R182, -RZ, R58.H0_H0 ;  /* 0x2000003affb67230 */ /* 0x000fe40000004100 */
[----:B------:R-:W-:Y:S01]  /*51e50*/  FFMA.FTZ R205, R26, R205, R173 ;  /* 0x000000cd1acd7223 */ /* 0x000fe200000100ad */
        /* <DEDUP_REMOVED lines=12> */
[----:B------:R-:W-:Y:S01]  /*51f20*/  HADD2.F32 R173, -RZ, R93.H0_H0 ;  /* 0x2000005dffad7230 */ /* 0x000fe20000004100 */
[----:B------:R-:W0:Y:S01]  /*51f30*/  @!P1 LDC.64 R180, c[0x0][0x3c0] ;  /* 0x0000f000ffb49b82 */ /* 0x000e220000000a00 */
        /* <DEDUP_REMOVED lines=9> */
[----:B------:R-:W-:Y:S01]  /*51fd0*/  FMUL.FTZ R218, R29, R222 ;  /* 0x000000de1dda7220 */ /* 0x000fe20000410000 */
[----:B------:R-:W-:Y:S02]  /*51fe0*/  HADD2.F32 R173, -RZ, R95.H0_H0 ;  /* 0x2000005fffad7230 */ /* 0x000fe40000004100 */
[----:B------:R-:W-:Y:S01]  /*51ff0*/  FFMA.FTZ R204, R204, R145, R147 ;  /* 0x00000091cccc7223 */ /* 0x000fe20000010093 */
[----:B------:R-:W-:-:S02]  /*52000*/  HADD2.F32 R177, -RZ, R55.H0_H0 ;  /* 0x20000037ffb17230 */ /* 0x000fc40000004100 */
[----:B------:R-:W-:Y:S01]  /*52010*/  FFMA.FTZ R199, R199, R172, R176 ;  /* 0x000000acc7c77223 */ /* 0x000fe200000100b0 */
[----:B------:R-:W-:Y:S02]  /*52020*/  HADD2.F32 R145, -RZ, R98.H1_H1 ;  /* 0x30000062ff917230 */ /* 0x000fe40000004100 */
[----:B------:R-:W-:Y:S01]  /*52030*/  FMUL.FTZ R28, R29, R28 ;  /* 0x0000001c1d1c7220 */ /* 0x000fe20000410000 */
[----:B------:R-:W-:Y:S02]  /*52040*/  HADD2.F32 R147, -RZ, R58.H1_H1 ;  /* 0x3000003aff937230 */ /* 0x000fe40000004100 */
[----:B------:R-:W-:Y:S01]  /*52050*/  FFMA.FTZ R218, R218, R173, R177 ;  /* 0x000000addada7223 */ /* 0x000fe200000100b1 */
[----:B------:R-:W-:Y:S01]  /*52060*/  HADD2.F32 R203, -RZ, R92.H0_H0 ;  /* 0x2000005cffcb7230 */ /* 0x000fe20000004100 */
[----:B------:R-:W1:Y:S01]  /*52070*/  @!P1 LDC.64 R176, c[0x0][0x3c8] ;  /* 0x0000f200ffb09b82 */ /* 0x000e620000000a00 */
[----:B------:R-:W-:Y:S02]  /*52080*/  HADD2.F32 R183, -RZ, R52.H0_H0 ;  /* 0x20000034ffb77230 */ /* 0x000fe40000004100 */
[----:B------:R-:W-:Y:S01]  /*52090*/  FFMA.FTZ R208, R208, R145, R147 ;  /* 0x00000091d0d07223 */ /* 0x000fe20000010093 */
[----:B------:R-:W-:-:S02]  /*520a0*/  HADD2.F32 R145, -RZ, R92.H1_H1 ;  /* 0x3000005cff917230 */ /* 0x000fc40000004100 */
[C---:B------:R-:W-:Y:S01]  /*520b0*/  FMUL.FTZ R211, R29.reuse, R220 ;  /* 0x000000dc1dd37220 */ /* 0x040fe20000410000 */
[----:B------:R-:W-:Y:S02]  /*520c0*/  HADD2.F32 R147, -RZ, R52.H1_H1 ;  /* 0x30000034ff937230 */ /* 0x000fe40000004100 */
[----:B------:R-:W-:Y:S01]  /*520d0*/  FFMA.FTZ R203, R28, R203, R183 ;  /* 0x000000cb1ccb7223 */ /* 0x000fe200000100b7 */
[----:B------:R-:W-:Y:S01]  /*520e0*/  HADD2.F32 R26, -RZ, R94.H0_H0 ;  /* 0x2000005eff1a7230 */ /* 0x000fe20000004100 */
[----:B------:R-:W2:Y:S01]  /*520f0*/  LDC.64 R172, c[0x0][0x428] ;  /* 0x00010a00ffac7b82 */ /* 0x000ea20000000a00 */
[----:B------:R-:W-:Y:S02]  /*52100*/  HADD2.F32 R28, -RZ, R54.H0_H0 ;  /* 0x20000036ff1c7230 */ /* 0x000fe40000004100 */
[----:B------:R-:W-:Y:S01]  /*52110*/  FFMA.FTZ R212, R212, R145, R147 ;  /* 0x00000091d4d47223 */ /* 0x000fe20000010093 */
        /* <DEDUP_REMOVED lines=8> */
[----:B------:R-:W-:Y:S02]  /*521a0*/  HADD2.F32 R26, -RZ, R95.H1_H1 ;  /* 0x3000005fff1a7230 */ /* 0x000fe40000004100 */
[----:B------:R-:W-:Y:S01]  /*521b0*/  FMUL.FTZ R36, R29, R36 ;  /* 0x000000241d247220 */ /* 0x000fe20000410000 */
[----:B------:R-:W-:-:S02]  /*521c0*/  HADD2.F32 R28, -RZ, R55.H1_H1 ;  /* 0x30000037ff1c7230 */ /* 0x000fc40000004100 */
[----:B------:R-:W-:Y:S01]  /*521d0*/  FFMA.FTZ R216, R34, R145, R147 ;  /* 0x0000009122d87223 */ /* 0x000fe20000010093 */
[----:B0-----:R-:W-:-:S04]  /*521e0*/  @!P1 IMAD.WIDE R236, R18, 0x4, R180 ;  /* 0x0000000412ec9825 */ /* 0x001fc800078e02b4 */
[C---:B------:R-:W-:Y:S01]  /*521f0*/  FMUL.FTZ R130, R29.reuse, R130 ;  /* 0x000000821d827220 */ /* 0x040fe20000410000 */
[----:B------:R-:W-:Y:S01]  /*52200*/  FMUL.FTZ R222, R29, R228 ;  /* 0x000000e41dde7220 */ /* 0x000fe20000410000 */
[----:B------:R-:W-:Y:S01]  /*52210*/  FFMA.FTZ R217, R217, R26, R28 ;  /* 0x0000001ad9d97223 */ /* 0x000fe2000001001c */
[----:B------:R-:W-:Y:S01]  /*52220*/  HADD2.F32 R145, -RZ, R88.H1_H1 ;  /* 0x30000058ff917230 */ /* 0x000fe20000004100 */
[----:B------:R0:W-:Y:S01]  /*52230*/  @!P1 STG.E desc[UR6][R236.64], R23 ;  /* 0x00000017ec009986 */ /* 0x0001e2000c101906 */
[----:B------:R-:W-:Y:S01]  /*52240*/  HADD2.F32 R147, -RZ, R48.H1_H1 ;  /* 0x30000030ff937230 */ /* 0x000fe20000004100 */
[----:B------:R-:W-:Y:S01]  /*52250*/  F2FP.F16.F32.PACK_AB R28, R9, R22 ;  /* 0x00000016091c723e */ /* 0x000fe200000000ff */
        /* <DEDUP_REMOVED lines=8> */
[----:B------:R-:W-:Y:S01]  /*522e0*/  HADD2.F32 R219, -RZ, R89.H1_H1 ;  /* 0x30000059ffdb7230 */ /* 0x000fe20000004100 */
[----:B0-----:R-:W0:Y:S01]  /*522f0*/  LDC.64 R22, c[0x0][0x380] ;  /* 0x0000e000ff167b82 */ /* 0x001e220000000a00 */
[----:B------:R-:W-:Y:S02]  /*52300*/  HADD2.F32 R187, -RZ, R49.H1_H1 ;  /* 0x30000031ffbb7230 */ /* 0x000fe40000004100 */
[----:B------:R-:W-:Y:S01]  /*52310*/  FFMA.FTZ R224, R130, R145, R147 ;  /* 0x0000009182e07223 */ /* 0x000fe20000010093 */
[----:B-1----:R-:W-:-:S04]  /*52320*/  @!P1 IMAD.WIDE R238, R18, 0x4, R176 ;  /* 0x0000000412ee9825 */ /* 0x002fc800078e02b0 */
[C---:B------:R-:W-:Y:S01]  /*52330*/  FMUL.FTZ R228, R29.reuse, R234 ;  /* 0x000000ea1de47220 */ /* 0x040fe20000410000 */
[----:B------:R-:W-:Y:S01]  /*52340*/  FMUL.FTZ R128, R29, R128 ;  /* 0x000000801d807220 */ /* 0x000fe20000410000 */
[----:B------:R-:W-:Y:S01]  /*52350*/  FFMA.FTZ R219, R38, R219, R187 ;  /* 0x000000db26db7223 */ /* 0x000fe200000100bb */
[----:B------:R-:W-:Y:S01]  /*52360*/  HADD2.F32 R24, -RZ, R90.H0_H0 ;  /* 0x2000005aff187230 */ /* 0x000fe20000004100 */
[----:B------:R1:W-:Y:S01]  /*52370*/  @!P1 STG.E desc[UR6][R238.64], R29 ;  /* 0x0000001dee009986 */ /* 0x0003e2000c101906 */
[----:B------:R-:W-:Y:S01]  /*52380*/  HADD2.F32 R26, -RZ, R50.H0_H0 ;  /* 0x20000032ff1a7230 */ /* 0x000fe20000004100 */
[----:B------:R-:W-:Y:S01]  /*52390*/  F2FP.F16.F32.PACK_AB R147, R39, R146 ;  /* 0x000000922793723e */ /* 0x000fe200000000ff */
[----:B------:R-:W-:Y:S01]  /*523a0*/  HADD2.F32 R183, -RZ, R91.H0_H0 ;  /* 0x2000005bffb77230 */ /* 0x000fe20000004100 */
[----:B------:R-:W-:Y:S01]  /*523b0*/  F2FP.F16.F32.PACK_AB R31, R31, R138 ;  /* 0x0000008a1f1f723e */ /* 0x000fe200000000ff */
[----:B------:R-:W-:Y:S01]  /*523c0*/  HADD2.F32 R185, -RZ, R51.H0_H0 ;  /* 0x20000033ffb97230 */ /* 0x000fe20000004100 */
[----:B------:R-:W-:Y:S01]  /*523d0*/  F2FP.F16.F32.PACK_AB R30, R136, R25 ;  /* 0x00000019881e723e */ /* 0x000fe200000000ff */
[----:B------:R-:W-:Y:S01]  /*523e0*/  HADD2.F32 R223, -RZ, R91.H1_H1 ;  /* 0x3000005bffdf7230 */ /* 0x000fe20000004100 */
[----:B------:R-:W-:Y:S01]  /*523f0*/  F2FP.F16.F32.PACK_AB R146, R144, R35 ;  /* 0x000000239092723e */ /* 0x000fe200000000ff */
[----:B------:R-:W-:-:S02]  /*52400*/  HADD2.F32 R187, -RZ, R51.H1_H1 ;  /* 0x30000033ffbb7230 */ /* 0x000fc40000004100 */
[----:B------:R-:W-:Y:S01]  /*52410*/  FFMA.FTZ R221, R221, R24, R26 ;  /* 0x00000018dddd7223 */ /* 0x000fe2000001001a */
[----:B--2---:R-:W-:Y:S01]  /*52420*/  IMAD.WIDE.U32 R176, R10, 0x10, R172 ;  /* 0x000000100ab07825 */ /* 0x004fe200078e00ac */
[----:B-1----:R-:W-:-:S03]  /*52430*/  F2FP.F16.F32.PACK_AB R29, R21, R132 ;  /* 0x00000084151d723e */ /* 0x002fc600000000ff */
[----:B------:R-:W-:Y:S01]  /*52440*/  FFMA.FTZ R228, R228, R183, R185 ;  /* 0x000000b7e4e47223 */ /* 0x000fe200000100b9 */
[----:B------:R-:W-:Y:S01]  /*52450*/  F2FP.F16.F32.PACK_AB R145, R33, R142 ;  /* 0x0000008e2191723e */ /* 0x000fe200000000ff */
[----:B------:R-:W-:Y:S01]  /*52460*/  IMAD.WIDE.U32 R180, R149, 0x10, R172 ;  /* 0x0000001095b47825 */ /* 0x000fe200078e00ac */
[----:B------:R-:W-:-:S03]  /*52470*/  F2FP.F16.F32.PACK_AB R144, R140, R27 ;  /* 0x0000001b8c90723e */ /* 0x000fc600000000ff */
[----:B------:R-:W-:Y:S01]  /*52480*/  FFMA.FTZ R223, R128, R223, R187 ;  /* 0x000000df80df7223 */ /* 0x000fe200000100bb */
[----:B------:R-:W-:Y:S01]  /*52490*/  F2FP.F16.F32.PACK_AB R27, R137, R154 ;  /* 0x0000009a891b723e */ /* 0x000fe200000000ff */
[--C-:B------:R-:W-:Y:S01]  /*524a0*/  IMAD.WIDE.U32 R230, R159, 0x10, R172.reuse ;  /* 0x000000109fe67825 */ /* 0x100fe200078e00ac */
[----:B------:R-:W-:Y:S01]  /*524b0*/  F2FP.F16.F32.PACK_AB R26, R152, R131 ;  /* 0x00000083981a723e */ /* 0x000fe200000000ff */
[----:B------:R-:W-:Y:S01]  /*524c0*/  STG.E.128 desc[UR6][R176.64], R28 ;  /* 0x0000001cb0007986 */ /* 0x000fe2000c101d06 */
[----:B------:R-:W-:Y:S01]  /*524d0*/  F2FP.F16.F32.PACK_AB R25, R129, R150 ;  /* 0x000000968119723e */ /* 0x000fe200000000ff */
[--C-:B------:R-:W-:Y:S01]  /*524e0*/  IMAD.WIDE.U32 R232, R167, 0x10, R172.reuse ;  /* 0x00000010a7e87825 */ /* 0x100fe200078e00ac */
[----:B------:R-:W-:Y:S01]  /*524f0*/  F2FP.F16.F32.PACK_AB R24, R148, R37 ;  /* 0x000000259418723e */ /* 0x000fe200000000ff */
[----:B------:R-:W-:Y:S01]  /*52500*/  STG.E.128 desc[UR6][R180.64], R144 ;  /* 0x00000090b4007986 */ /* 0x000fe2000c101d06 */
[----:B------:R-:W-:Y:S01]  /*52510*/  F2FP.F16.F32.PACK_AB R151, R151, R162 ;  /* 0x000000a29797723e */ /* 0x000fe200000000ff */
[--C-:B------:R-:W-:Y:S01]  /*52520*/  IMAD.WIDE.U32 R234, R175, 0x10, R172.reuse ;  /* 0x00000010afea7825 */ /* 0x100fe200078e00ac */
[----:B------:R-:W-:Y:S01]  /*52530*/  F2FP.F16.F32.PACK_AB R150, R160, R141 ;  /* 0x0000008da096723e */ /* 0x000fe200000000ff */
[----:B------:R1:W-:Y:S01]  /*52540*/  STG.E.128 desc[UR6][R230.64], R24 ;  /* 0x00000018e6007986 */ /* 0x0003e2000c101d06 */
[----:B------:R-:W-:Y:S01]  /*52550*/  F2FP.F16.F32.PACK_AB R149, R139, R158 ;  /* 0x0000009e8b95723e */ /* 0x000fe200000000ff */
[----:B------:R-:W-:Y:S01]  /*52560*/  IMAD.WIDE.U32 R182, R189, 0x10, R172 ;  /* 0x00000010bdb67825 */ /* 0x000fe200078e00ac */
[----:B------:R-:W-:-:S02]  /*52570*/  F2FP.F16.F32.PACK_AB R148, R156, R133 ;  /* 0x000000859c94723e */ /* 0x000fc400000000ff */
[----:B------:R-:W-:Y:S01]  /*52580*/  F2FP.F16.F32.PACK_AB R35, R165, R190 ;  /* 0x000000bea523723e */ /* 0x000fe200000000ff */
[--C-:B------:R-:W-:Y:S01]  /*52590*/  IMAD.WIDE.U32 R184, R197, 0x10, R172.reuse ;  /* 0x00000010c5b87825 */ /* 0x100fe200078e00ac */
[----:B------:R-:W-:Y:S01]  /*525a0*/  F2FP.F16.F32.PACK_AB R34, R168, R155 ;  /* 0x0000009ba822723e */ /* 0x000fe200000000ff */
[----:B------:R-:W-:Y:S01]  /*525b0*/  STG.E.128 desc[UR6][R232.64], R148 ;  /* 0x00000094e8007986 */ /* 0x000fe2000c101d06 */
[----:B------:R-:W-:Y:S01]  /*525c0*/  F2FP.F16.F32.PACK_AB R33, R153, R166 ;  /* 0x000000a69921723e */ /* 0x000fe200000000ff */
[--C-:B------:R-:W-:Y:S01]  /*525d0*/  IMAD.WIDE.U32 R186, R207, 0x10, R172.reuse ;  /* 0x00000010cfba7825 */ /* 0x100fe200078e00ac */
[----:B------:R-:W-:Y:S02]  /*525e0*/  F2FP.F16.F32.PACK_AB R32, R164, R143 ;  /* 0x0000008fa420723e */ /* 0x000fe400000000ff */
[----:B------:R-:W-:Y:S01]  /*525f0*/  F2FP.F16.F32.PACK_AB R39, R194, R171 ;  /* 0x000000abc227723e */ /* 0x000fe200000000ff */
[--C-:B------:R-:W-:Y:S01]  /*52600*/  IMAD.WIDE.U32 R188, R215, 0x10, R172.reuse ;  /* 0x00000010d7bc7825 */ /* 0x100fe200078e00ac */
[----:B------:R-:W-:Y:S01]  /*52610*/  F2FP.F16.F32.PACK_AB R38, R192, R163 ;  /* 0x000000a3c026723e */ /* 0x000fe200000000ff */
[----:B------:R2:W-:Y:S01]  /*52620*/  STG.E.128 desc[UR6][R234.64], R32 ;  /* 0x00000020ea007986 */ /* 0x0005e2000c101d06 */
[----:B------:R-:W-:Y:S01]  /*52630*/  F2FP.F16.F32.PACK_AB R37, R161, R174 ;  /* 0x000000aea125723e */ /* 0x000fe200000000ff */
[----:B------:R-:W-:Y:S01]  /*52640*/  IMAD.WIDE.U32 R172, R225, 0x10, R172 ;  /* 0x00000010e1ac7825 */ /* 0x000fe200078e00ac */
[----:B------:R-:W-:-:S02]  /*52650*/  F2FP.F16.F32.PACK_AB R36, R170, R157 ;  /* 0x0000009daa24723e */ /* 0x000fc400000000ff */
[----:B------:R-:W-:Y:S02]  /*52660*/  F2FP.F16.F32.PACK_AB R131, R195, R202 ;  /* 0x000000cac383723e */ /* 0x000fe400000000ff */
[----:B------:R-:W-:Y:S01]  /*52670*/  F2FP.F16.F32.PACK_AB R130, R200, R191 ;  /* 0x000000bfc882723e */ /* 0x000fe200000000ff */
[----:B------:R3:W-:Y:S01]  /*52680*/  STG.E.128 desc[UR6][R182.64], R36 ;  /* 0x00000024b6007986 */ /* 0x0007e2000c101d06 */
[----:B------:R-:W-:Y:S02]  /*52690*/  F2FP.F16.F32.PACK_AB R129, R179, R198 ;  /* 0x000000c6b381723e */ /* 0x000fe400000000ff */
[----:B------:R-:W-:Y:S02]  /*526a0*/  F2FP.F16.F32.PACK_AB R128, R196, R169 ;  /* 0x000000a9c480723e */ /* 0x000fe400000000ff */
[----:B-1----:R-:W-:Y:S02]  /*526b0*/  F2FP.F16.F32.PACK_AB R27, R210, R205 ;  /* 0x000000cdd21b723e */ /* 0x002fe400000000ff */
[----:B------:R-:W-:Y:S01]  /*526c0*/  F2FP.F16.F32.PACK_AB R26, R208, R201 ;  /* 0x000000c9d01a723e */ /* 0x000fe200000000ff */
[----:B------:R3:W-:Y:S01]  /*526d0*/  STG.E.128 desc[UR6][R184.64], R128 ;  /* 0x00000080b8007986 */ /* 0x0007e2000c101d06 */
[----:B------:R-:W-:-:S02]  /*526e0*/  F2FP.F16.F32.PACK_AB R25, R199, R206 ;  /* 0x000000cec719723e */ /* 0x000fc400000000ff */
[----:B------:R-:W-:Y:S02]  /*526f0*/  F2FP.F16.F32.PACK_AB R24, R204, R193 ;  /* 0x000000c1cc18723e */ /* 0x000fe400000000ff */
[----:B------:R-:W-:Y:S02]  /*52700*/  F2FP.F16.F32.PACK_AB R31, R217, R218 ;  /* 0x000000dad91f723e */ /* 0x000fe400000000ff */
[----:B------:R-:W-:Y:S01]  /*52710*/  F2FP.F16.F32.PACK_AB R30, R216, R211 ;  /* 0x000000d3d81e723e */ /* 0x000fe200000000ff */
[----:B------:R3:W-:Y:S01]  /*52720*/  STG.E.128 desc[UR6][R186.64], R24 ;  /* 0x00000018ba007986 */ /* 0x0007e2000c101d06 */
[----:B------:R-:W-:Y:S02]  /*52730*/  F2FP.F16.F32.PACK_AB R29, R209, R214 ;  /* 0x000000d6d11d723e */ /* 0x000fe400000000ff */
[----:B------:R-:W-:Y:S02]  /*52740*/  F2FP.F16.F32.PACK_AB R28, R212, R203 ;  /* 0x000000cbd41c723e */ /* 0x000fe400000000ff */
[----:B--2---:R-:W-:-:S02]  /*52750*/  F2FP.F16.F32.PACK_AB R35, R223, R228 ;  /* 0x000000e4df23723e */ /* 0x004fc400000000ff */
[----:B------:R-:W-:Y:S01]  /*52760*/  F2FP.F16.F32.PACK_AB R34, R224, R221 ;  /* 0x000000dde022723e */ /* 0x000fe200000000ff */
[----:B------:R3:W-:Y:S01]  /*52770*/  STG.E.128 desc[UR6][R188.64], R28 ;  /* 0x0000001cbc007986 */ /* 0x0007e2000c101d06 */
[----:B------:R-:W-:Y:S02]  /*52780*/  F2FP.F16.F32.PACK_AB R33, R219, R222 ;  /* 0x000000dedb21723e */ /* 0x000fe400000000ff */
[----:B------:R-:W-:Y:S02]  /*52790*/  F2FP.F16.F32.PACK_AB R32, R220, R213 ;  /* 0x000000d5dc20723e */ /* 0x000fe400000000ff */
[----:B0-----:R-:W-:-:S03]  /*527a0*/  LEA R18, R22, R18, 0x2 ;  /* 0x0000001216127211 */ /* 0x001fc600078e10ff */
[----:B------:R3:W-:Y:S01]  /*527b0*/  STG.E.128 desc[UR6][R172.64], R32 ;  /* 0x00000020ac007986 */ /* 0x0007e2000c101d06 */
[----:B------:R-:W-:-:S13]  /*527c0*/  ISETP.GE.AND P1, PT, R18, R23, PT ;  /* 0x000000171200720c */ /* 0x000fda0003f26270 */
[----:B------:R-:W-:Y:S05]  /*527d0*/  @!P1 BRA `(.L_x_10758) ;  /* 0xfffffae000d89947 */ /* 0x000fea000383ffff */
[----:B------:R-:W-:Y:S05]  /*527e0*/  EXIT ;  /* 0x000000000000794d */ /* 0x000fea0003800000 */
.L_x_10757:
[----:B------:R-:W-:Y:S01]  /*527f0*/  HFMA2 R33, -RZ, RZ, 0, 1.847743988037109375e-06 ;  /* 0x0000001fff217431 */ /* 0x000fe200000001ff */
[----:B------:R-:W-:Y:S01]  /*52800*/  BSSY B0, `(.L_x_10759) ;  /* 0x0000006000007945 */ /* 0x000fe20003800000 */
[----:B------:R-:W-:Y:S02]  /*52810*/  IMAD.MOV.U32 R32, RZ, RZ, 0x1 ;  /* 0x00000001ff207424 */ /* 0x000fe400078e00ff */
[----:B------:R-:W-:-:S07]  /*52820*/  IMAD.MOV.U32 R31, RZ, RZ, -0x1 ;  /* 0xffffffffff1f7424 */ /* 0x000fce00078e00ff */
[----:B0-----:R-:W-:Y:S05]  /*52830*/  WARPSYNC.COLLECTIVE R31, `(.L_x_10760) ;  /* 0x000000001f087348 */ /* 0x001fea0003c00000 */
[----:B------:R1:W2:Y:S02]  /*52840*/  SHFL.BFLY P2, R29, R30, R32, R33 ;  /* 0x0c0000201e1d7389 */ /* 0x0002a40000040021 */
[----:B012---:R-:W-:Y:S05]  /*52850*/  ENDCOLLECTIVE ;  /* 0x000000000000791b */ /* 0x007fea0003800000 */
.L_x_10760:
[----:B------:R-:W-:Y:S05]  /*52860*/  BSYNC B0 ;  /* 0x0000000000007941 */ /* 0x000fea0003800000 */
.L_x_10759:
[----:B------:R-:W-:Y:S01]  /*52870*/  MOV R23, R29 ;  /* 0x0000001d00177202 */ /* 0x000fe20000000f00 */
[----:B------:R-:W-:Y:S02]  /*52880*/  HFMA2 R32, -RZ, RZ, 0, 1.1920928955078125e-07 ;  /* 0x00000002ff207431 */ /* 0x000fe400000001ff */
[----:B------:R-:W-:Y:S01]  /*52890*/  IMAD.MOV.U32 R33, RZ, RZ, 0x1f ;  /* 0x0000001fff217424 */ /* 0x000fe200078e00ff */
[----:B------:R-:W-:Y:S01]  /*528a0*/  MOV R31, 0xffffffff ;  /* 0xffffffff001f7802 */ /* 0x000fe20000000f00 */
[----:B------:R-:W0:Y:S01]  /*528b0*/  LDC R24, c[0x0][0x400] ;  /* 0x00010000ff187b82 */ /* 0x000e220000000800 */
[----:B------:R-:W-:-:S04]  /*528c0*/  FADD.FTZ R25, R30, R23 ;  /* 0x000000171e197221 */ /* 0x000fc80000010000 */
[----:B------:R-:W-:-:S07]  /*528d0*/  IMAD.MOV.U32 R30, RZ, RZ, R25 ;  /* 0x000000ffff1e7224 */ /* 0x000fce00078e0019 */
[----:B0-----:R-:W-:Y:S05]  /*528e0*/  WARPSYNC.COLLECTIVE R31, `(.L_x_10761) ;  /* 0x000000001f087348 */ /* 0x001fea0003c00000 */
[----:B------:R1:W2:Y:S02]  /*528f0*/  SHFL.BFLY P2, R29, R30, R32, R33 ;  /* 0x0c0000201e1d7389 */ /* 0x0002a40000040021 */
[----:B012---:R-:W-:Y:S05]  /*52900*/  ENDCOLLECTIVE ;  /* 0x000000000000791b */ /* 0x007fea0003800000 */
.L_x_10761:
[----:B------:R-:W-:Y:S02]  /*52910*/  IMAD.MOV.U32 R32, RZ, RZ, 0x4 ;  /* 0x00000004ff207424 */ /* 0x000fe400078e00ff */
[----:B------:R-:W-:-:S04]  /*52920*/  IMAD.MOV.U32 R22, RZ, RZ, R29 ;  /* 0x000000ffff167224 */ /* 0x000fc800078e001d */
[----:B------:R-:W-:-:S05]  /*52930*/  FADD.FTZ R26, R25, R22 ;  /* 0x00000016191a7221 */ /* 0x000fca0000010000 */
[----:B------:R-:W-:-:S07]  /*52940*/  MOV R30, R26 ;  /* 0x0000001a001e7202 */ /* 0x000fce0000000f00 */
[----:B------:R-:W-:Y:S05]  /*52950*/  WARPSYNC.COLLECTIVE R31, `(.L_x_10762) ;  /* 0x000000001f087348 */ /* 0x000fea0003c00000 */
[----:B------:R0:W1:Y:S02]  /*52960*/  SHFL.BFLY P2, R29, R30, R32, R33 ;  /* 0x0c0000201e1d7389 */ /* 0x0000640000040021 */
[----:B01----:R-:W-:Y:S05]  /*52970*/  ENDCOLLECTIVE ;  /* 0x000000000000791b */ /* 0x003fea0003800000 */
.L_x_10762:
[----:B------:R-:W-:Y:S01]  /*52980*/  HFMA2 R32, -RZ, RZ, 0, 4.76837158203125e-07 ;  /* 0x00000008ff207431 */ /* 0x000fe200000001ff */
[----:B------:R-:W-:-:S05]  /*52990*/  MOV R23, R29 ;  /* 0x0000001d00177202 */ /* 0x000fca0000000f00 */
[----:B------:R-:W-:-:S04]  /*529a0*/  FADD.FTZ R27, R26, R23 ;  /* 0x000000171a1b7221 */ /* 0x000fc80000010000 */
[----:B------:R-:W-:-:S07]  /*529b0*/  IMAD.MOV.U32 R30, RZ, RZ, R27 ;  /* 0x000000ffff1e7224 */ /* 0x000fce00078e001b */
[----:B------:R-:W-:Y:S05]  /*529c0*/  WARPSYNC.COLLECTIVE R31, `(.L_x_10763) ;  /* 0x000000001f087348 */ /* 0x000fea0003c00000 */
[----:B------:R0:W1:Y:S02]  /*529d0*/  SHFL.BFLY P2, R29, R30, R32, R33 ;  /* 0x0c0000201e1d7389 */ /* 0x0000640000040021 */
[----:B01----:R-:W-:Y:S05]  /*529e0*/  ENDCOLLECTIVE ;  /* 0x000000000000791b */ /* 0x003fea0003800000 */
.L_x_10763:
[----:B------:R-:W-:Y:S02]  /*529f0*/  IMAD.MOV.U32 R32, RZ, RZ, 0x10 ;  /* 0x00000010ff207424 */ /* 0x000fe400078e00ff */
[----:B------:R-:W-:-:S04]  /*52a00*/  IMAD.MOV.U32 R22, RZ, RZ, R29 ;  /* 0x000000ffff167224 */ /* 0x000fc800078e001d */
[----:B------:R-:W-:-:S05]  /*52a10*/  FADD.FTZ R28, R27, R22 ;  /* 0x000000161b1c7221 */ /* 0x000fca0000010000 */
[----:B------:R-:W-:-:S07]  /*52a20*/  MOV R30, R28 ;  /* 0x0000001c001e7202 */ /* 0x000fce0000000f00 */
[----:B------:R-:W-:Y:S05]  /*52a30*/  WARPSYNC.COLLECTIVE R31, `(.L_x_10764) ;  /* 0x000000001f087348 */ /* 0x000fea0003c00000 */
[----:B------:R0:W1:Y:S02]  /*52a40*/  SHFL.BFLY P2, R29, R30, R32, R33 ;  /* 0x0c0000201e1d7389 */ /* 0x0000640000040021 */
[----:B01----:R-:W-:Y:S05]  /*52a50*/  ENDCOLLECTIVE ;  /* 0x000000000000791b */ /* 0x003fea0003800000 */
.L_x_10764:
[----:B------:R-:W-:Y:S01]  /*52a60*/  HFMA2 R32, -RZ, RZ, 0, 5.9604644775390625e-08 ;  /* 0x00000001ff207431 */ /* 0x000fe200000001ff */
[----:B------:R-:W-:-:S05]  /*52a70*/  MOV R23, R29 ;  /* 0x0000001d00177202 */ /* 0x000fca0000000f00 */
        /* <DEDUP_REMOVED lines=162> */
[----:B------:R-:W-:-:S07]  /*534a0*/  IMAD.MOV.U32 R30, RZ, RZ, R22 ;  /* 0x000000ffff1e7224 */ /* 0x000fce00078e0016 */
[----:B------:R-:W-:Y:S05]  /*534b0*/  WARPSYNC.COLLECTIVE R31, `(.L_x_10765) ;  /* 0x000000001f087348 */ /* 0x000fea0003c00000 */
[----:B------:R0:W1:Y:S02]  /*534c0*/  SHFL.BFLY P2, R29, R30, R32, R33 ;  /* 0x0c0000201e1d7389 */ /* 0x0000640000040021 */
[----:B01----:R-:W-:Y:S05]  /*534d0*/  ENDCOLLECTIVE ;  /* 0x000000000000791b */ /* 0x003fea0003800000 */
.L_x_10765:
[----:B------:R-:W-:Y:S02]  /*534e0*/  IMAD.MOV.U32 R32, RZ, RZ, 0x2 ;  /* 0x00000002ff207424 */ /* 0x000fe400078e00ff */
[----:B------:R-:W-:-:S04]  /*534f0*/  IMAD.MOV.U32 R25, RZ, RZ, R29 ;  /* 0x000000ffff197224 */ /* 0x000fc800078e001d */
[----:B------:R-:W-:-:S05]  /*53500*/  FADD.FTZ R25, R22, R25 ;  /* 0x0000001916197221 */ /* 0x000fca0000010000 */
[----:B------:R-:W-:-:S07]  /*53510*/  MOV R30, R25 ;  /* 0x00000019001e7202 */ /* 0x000fce0000000f00 */
[----:B------:R-:W-:Y:S05]  /*53520*/  WARPSYNC.COLLECTIVE R31, `(.L_x_10766) ;  /* 0x000000001f087348 */ /* 0x000fea0003c00000 */
[----:B------:R0:W1:Y:S02]  /*53530*/  SHFL.BFLY P2, R29, R30, R32, R33 ;  /* 0x0c0000201e1d7389 */ /* 0x0000640000040021 */
[----:B01----:R-:W-:Y:S05]  /*53540*/  ENDCOLLECTIVE ;  /* 0x000000000000791b */ /* 0x003fea0003800000 */
.L_x_10766:
[----:B------:R-:W-:Y:S01]  /*53550*/  HFMA2 R32, -RZ, RZ, 0, 2.384185791015625e-07 ;  /* 0x00000004ff207431 */ /* 0x000fe200000001ff */
[----:B------:R-:W-:-:S05]  /*53560*/  MOV R26, R29 ;  /* 0x0000001d001a7202 */ /* 0x000fca0000000f00 */
[----:B------:R-:W-:-:S04]  /*53570*/  FADD.FTZ R26, R25, R26 ;  /* 0x0000001a191a7221 */ /* 0x000fc80000010000 */
[----:B------:R-:W-:-:S07]  /*53580*/  IMAD.MOV.U32 R30, RZ, RZ, R26 ;  /* 0x000000ffff1e7224 */ /* 0x000fce00078e001a */
[----:B------:R-:W-:Y:S05]  /*53590*/  WARPSYNC.COLLECTIVE R31, `(.L_x_10767) ;  /* 0x000000001f087348 */ /* 0x000fea0003c00000 */
[----:B------:R0:W1:Y:S02]  /*535a0*/  SHFL.BFLY P2, R29, R30, R32, R33 ;  /* 0x0c0000201e1d7389 */ /* 0x0000640000040021 */
[----:B01----:R-:W-:Y:S05]  /*535b0*/  ENDCOLLECTIVE ;  /* 0x000000000000791b */ /* 0x003fea0003800000 */
.L_x_10767:
[----:B------:R-:W-:Y:S02]  /*535c0*/  IMAD.MOV.U32 R32, RZ, RZ, 0x8 ;  /* 0x00000008ff207424 */ /* 0x000fe400078e00ff */
[----:B------:R-:W-:-:S04]  /*535d0*/  IMAD.MOV.U32 R27, RZ, RZ, R29 ;  /* 0x000000ffff1b7224 */ /* 0x000fc800078e001d */
[----:B------:R-:W-:-:S05]  /*535e0*/  FADD.FTZ R27, R26, R27 ;  /* 0x0000001b1a1b7221 */ /* 0x000fca0000010000 */
[----:B------:R-:W-:-:S07]  /*535f0*/  MOV R30, R27 ;  /* 0x0000001b001e7202 */ /* 0x000fce0000000f00 */
[----:B------:R-:W-:Y:S05]  /*53600*/  WARPSYNC.COLLECTIVE R31, `(.L_x_10768) ;  /* 0x000000001f087348 */ /* 0x000fea0003c00000 */
[----:B------:R0:W1:Y:S02]  /*53610*/  SHFL.BFLY P2, R29, R30, R32, R33 ;  /* 0x0c0000201e1d7389 */ /* 0x0000640000040021 */
[----:B01----:R-:W-:Y:S05]  /*53620*/  ENDCOLLECTIVE ;  /* 0x000000000000791b */ /* 0x003fea0003800000 */
.L_x_10768:
[----:B------:R-:W-:Y:S01]  /*53630*/  HFMA2 R32, -RZ, RZ, 0, 9.5367431640625e-07 ;  /* 0x00000010ff207431 */ /* 0x000fe200000001ff */
[----:B------:R-:W-:-:S05]  /*53640*/  MOV R28, R29 ;  /* 0x0000001d001c7202 */ /* 0x000fca0000000f00 */
[----:B------:R-:W-:-:S04]  /*53650*/  FADD.FTZ R28, R27, R28 ;  /* 0x0000001c1b1c7221 */ /* 0x000fc80000010000 */
[----:B------:R-:W-:-:S07]  /*53660*/  IMAD.MOV.U32 R30, RZ, RZ, R28 ;  /* 0x000000ffff1e7224 */ /* 0x000fce00078e001c */
[----:B------:R-:W-:Y:S05]  /*53670*/  WARPSYNC.COLLECTIVE R31, `(.L_x_10769) ;  /* 0x000000001f087348 */ /* 0x000fea0003c00000 */
[----:B------:R0:W1:Y:S02]  /*53680*/  SHFL.BFLY P2, R29, R30, R32, R33 ;  /* 0x0c0000201e1d7389 */ /* 0x0000640000040021 */
[----:B01----:R-:W-:Y:S05]  /*53690*/  ENDCOLLECTIVE ;  /* 0x000000000000791b */ /* 0x003fea0003800000 */
.L_x_10769:
[----:B------:R-:W-:Y:S05]  /*536a0*/  BRA `(.L_x_10770) ;  /* 0xffffffd000d07947 */ /* 0x000fea000383ffff */
.L_x_10771:
        /* <DEDUP_REMOVED lines=13> */
.L_x_54443:


//--------------------- .text._ZN10layer_norm31ln_parallel_residual_fwd_kernelINS_13Kernel_traitsIf13__nv_bfloat16S2_S2_fjLj2560ELj1ELj4ELj1ELj16ENS_18Kernel_traits_baseILj2560EfS2_S2_S2_fjLj128EEEEELb0ELb0ELb0EEEvNS_9FwdParamsE --------------------------
	.section	.text._ZN10layer_norm31ln_parallel_residual_fwd_kernelINS_13Kernel_traitsIf13__nv_bfloat16S2_S2_fjLj2560ELj1ELj4ELj1ELj16ENS_18Kernel_traits_baseILj2560EfS2_S2_S2_fjLj128EEEEELb0ELb0ELb0EEEvNS_9FwdParamsE,"ax",@progbits
	.align	128
        .global         _ZN10layer_norm31ln_parallel_residual_fwd_kernelINS_13Kernel_traitsIf13__nv_bfloat16S2_S2_fjLj2560ELj1ELj4ELj1ELj16ENS_18Kernel_traits_baseILj2560EfS2_S2_S2_fjLj128EEEEELb0ELb0ELb0EEEvNS_9FwdParamsE
        .type           _ZN10layer_norm31ln_parallel_residual_fwd_kernelINS_13Kernel_traitsIf13__nv_bfloat16S2_S2_fjLj2560ELj1ELj4ELj1ELj16ENS_18Kernel_traits_baseILj2560EfS2_S2_S2_fjLj128EEEEELb0ELb0ELb0EEEvNS_9FwdParamsE,@function
        .size           _ZN10layer_norm31ln_parallel_residual_fwd_kernelINS_13Kernel_traitsIf13__nv_bfloat16S2_S2_fjLj2560ELj1ELj4ELj1ELj16ENS_18Kernel_traits_baseILj2560EfS2_S2_S2_fjLj128EEEEELb0ELb0ELb0EEEvNS_9FwdParamsE,(.L_x_54444 - _ZN10layer_norm31ln_parallel_residual_fwd_kernelINS_13Kernel_traitsIf13__nv_bfloat16S2_S2_fjLj2560ELj1ELj4ELj1ELj16ENS_18Kernel_traits_baseILj2560EfS2_S2_S2_fjLj128EEEEELb0ELb0ELb0EEEvNS_9FwdParamsE)
        .other          _ZN10layer_norm31ln_parallel_residual_fwd_kernelINS_13Kernel_traitsIf13__nv_bfloat16S2_S2_fjLj2560ELj1ELj4ELj1ELj16ENS_18Kernel_traits_baseILj2560EfS2_S2_S2_fjLj128EEEEELb0ELb0ELb0EEEvNS_9FwdParamsE,@"STO_CUDA_ENTRY STV_DEFAULT"
_ZN10layer_norm31ln_parallel_residual_fwd_kernelINS_13Kernel_traitsIf13__nv_bfloat16S2_S2_fjLj2560ELj1ELj4ELj1ELj16ENS_18Kernel_traits_baseILj2560EfS2_S2_S2_fjLj128EEEEELb0ELb0ELb0EEEvNS_9FwdParamsE:
.text._ZN10layer_norm31ln_parallel_residual_fwd_kernelINS_13Kernel_traitsIf13__nv_bfloat16S2_S2_fjLj2560ELj1ELj4ELj1ELj16ENS_18Kernel_traits_baseILj2560EfS2_S2_S2_fjLj128EEEEELb0ELb0ELb0EEEvNS_9FwdParamsE:
        /* <DEDUP_REMOVED lines=12> */
[----:B------:R-:W-:-:S03]  /*00c0*/  LOP3.LUT R3, R12, 0x1f, RZ, 0xc, !PT ;  /* 0x0000001f0c037812 */ /* 0x000fc600078e0cff */
[----:B------:R-:W-:Y:S01]  /*00d0*/  IMAD.MOV.U32 R4, RZ, RZ, R2 ;  /* 0x000000ffff047224 */ /* 0x000fe200078e0002 */
[----:B------:R-:W-:Y:S01]  /*00e0*/  LEA.HI.SX32 R0, R0, R3, 0x1d ;  /* 0x0000000300007211 */ /* 0x000fe200078feaff */
        /* <DEDUP_REMOVED lines=11> */
[----:B------:R-:W4:Y:S04]  /*01a0*/  LDL.64 R36, [R1+0x2a0] ;  /* 0x0002a00001247983 */ /* 0x000f280000100a00 */
[----:B------:R-:W4:Y:S04]  /*01b0*/  LDL.64 R38, [R1+0x2a8] ;  /* 0x0002a80001267983 */ /* 0x000f280000100a00 */
[----:B------:R-:W5:Y:S04]  /*01c0*/  LDL.64 R24, [R1+0x290] ;  /* 0x0002900001187983 */ /* 0x000f680000100a00 */
[----:B------:R-:W5:Y:S01]  /*01d0*/  LDL.64 R26, [R1+0x298] ;  /* 0x00029800011a7983 */ /* 0x000f620000100a00 */
[----:B------:R-:W-:Y:S01]  /*01e0*/  ISETP.GE.U32.AND P5, PT, R0, 0x20, PT ;  /* 0x000000200000780c */ /* 0x000fe20003fa6070 */
[----:B------:R-:W5:Y:S02]  /*01f0*/  LDC.64 R8, c[0x0][0x3d0] ;  /* 0x0000f400ff087b82 */ /* 0x000f640000000a00 */
[----:B------:R-:W5:Y:S04]  /*0200*/  LDL.64 R32, [R1+0x280] ;  /* 0x0002800001207983 */ /* 0x000f680000100a00 */
[----:B------:R-:W5:Y:S04]  /*0210*/  LDL.64 R34, [R1+0x288] ;  /* 0x0002880001227983 */ /* 0x000f680000100a00 */
[----:B------:R-:W5:Y:S04]  /*0220*/  LDL.64 R28, [R1+0x270] ;  /* 0x00027000011c7983 */ /* 0x000f680000100a00 */
[----:B------:R-:W5:Y:S01]  /*0230*/  LDL.64 R30, [R1+0x278] ;  /* 0x00027800011e7983 */ /* 0x000f620000100a00 */
[----:B0-----:R-:W-:Y:S01]  /*0240*/  @P5 IMAD.WIDE.U32 R2, R4, 0x20, R2 ;  /* 0x0000002004025825 */ /* 0x001fe200078e0002 */
[----:B------:R-:W-:Y:S01]  /*0250*/  ISETP.GE.U32.AND P0, PT, R0, 0x40, PT ;  /* 0x000000400000780c */ /* 0x000fe20003f06070 */
[----:B------:R-:W0:Y:S02]  /*0260*/  LDC.64 R10, c[0x0][0x3d8] ;  /* 0x0000f600ff0a7b82 */ /* 0x000e240000000a00 */
[----:B-1----:R-:W-:-:S06]  /*0270*/  @P5 IMAD.WIDE.U32 R6, R4, 0x20, R6 ;  /* 0x0000002004065825 */ /* 0x002fcc00078e0006 */
[----:B------:R-:W1:Y:S08]  /*0280*/  LDC.64 R16, c[0x0][0x3d8] ;  /* 0x0000f600ff107b82 */ /* 0x000e700000000a00 */
[----:B------:R-:W1:Y:S01]  /*0290*/  LDC.64 R14, c[0x0][0x3d0] ;  /* 0x0000f400ff0e7b82 */ /* 0x000e620000000a00 */
[----:B------:R-:W-:-:S07]  /*02a0*/  ISETP.GE.U32.AND P1, PT, R0, 0x60, PT ;  /* 0x000000600000780c */ /* 0x000fce0003f26070 */
[----:B------:R-:W1:Y:S01]  /*02b0*/  LDC.64 R18, c[0x0][0x3d0] ;  /* 0x0000f400ff127b82 */ /* 0x000e620000000a00 */
[----:B--2---:R-:W2:Y:S04]  /*02c0*/  @P5 LDG.E.128 R20, desc[UR6][R2.64+0x10] ;  /* 0x0000100602145981 */ /* 0x004ea8000c1e1d00 */
[----:B---3--:R3:W2:Y:S04]  /*02d0*/  @P5 LDG.E.128 R40, desc[UR6][R2.64] ;  /* 0x0000000602285981 */ /* 0x0086a8000c1e1d00 */
[----:B----4-:R-:W4:Y:S01]  /*02e0*/  @P5 LDG.E.128 R36, desc[UR6][R6.64] ;  /* 0x0000000606245981 */ /* 0x010f22000c1e1d00 */
[----:B------:R-:W-:Y:S01]  /*02f0*/  @P5 LOP3.LUT R4, R4, 0x20, RZ, 0xfc, !PT ;  /* 0x0000002004045812 */ /* 0x000fe200078efcff */
[----:B---3--:R-:W3:Y:S02]  /*0300*/  LDC.64 R2, c[0x0][0x3d8] ;  /* 0x0000f600ff027b82 */ /* 0x008ee40000000a00 */
[----:B-----5:R5:W3:Y:S02]  /*0310*/  @P5 LDG.E.128 R24, desc[UR6][R6.64+0x10] ;  /* 0x0000100606185981 */ /* 0x020ae4000c1e1d00 */
[----:B------:R-:W-:-:S05]  /*0320*/  @P0 IMAD.WIDE.U32 R8, R4, 0x20, R8 ;  /* 0x0000002004080825 */ /* 0x000fca00078e0008 */
[----:B------:R-:W3:Y:S04]  /*0330*/  @P0 LDG.E.128 R32, desc[UR6][R8.64] ;  /* 0x0000000608200981 */ /* 0x000ee8000c1e1d00 */
[----:B--2---:R2:W-:Y:S01]  /*0340*/  @P5 STL.64 [R1+0x2b0], R20 ;  /* 0x0002b01401005387 */ /* 0x0045e20000100a00 */
[----:B0-----:R-:W-:Y:S01]  /*0350*/  @P0 IMAD.WIDE.U32 R10, R4, 0x20, R10 ;  /* 0x00000020040a0825 */ /* 0x001fe200078e000a */
[----:B------:R-:W-:Y:S01]  /*0360*/  ISETP.GE.U32.AND P2, PT, R0, 0x80, PT ;  /* 0x000000800000780c */ /* 0x000fe20003f46070 */
[----:B-----5:R-:W0:Y:S01]  /*0370*/  LDC.64 R6, c[0x0][0x3d0] ;  /* 0x0000f400ff067b82 */ /* 0x020e220000000a00 */
[----:B------:R5:W-:Y:S04]  /*0380*/  @P5 STL.64 [R1+0x2b8], R22 ;  /* 0x0002b81601005387 */ /* 0x000be80000100a00 */
[----:B------:R-:W3:Y:S04]  /*0390*/  LDL.64 R64, [R1+0x250] ;  /* 0x0002500001407983 */ /* 0x000ee80000100a00 */
[----:B------:R-:W3:Y:S01]  /*03a0*/  LDL.64 R66, [R1+0x258] ;  /* 0x0002580001427983 */ /* 0x000ee20000100a00 */
[----:B--2---:R-:W2:Y:S03]  /*03b0*/  LDC.64 R20, c[0x0][0x3d8] ;  /* 0x0000f600ff147b82 */ /* 0x004ea60000000a00 */
[----:B------:R-:W2:Y:S04]  /*03c0*/  LDL.64 R68, [R1+0x260] ;  /* 0x0002600001447983 */ /* 0x000ea80000100a00 */
[----:B------:R-:W2:Y:S04]  /*03d0*/  LDL.64 R70, [R1+0x268] ;  /* 0x0002680001467983 */ /* 0x000ea80000100a00 */
[----:B------:R1:W2:Y:S01]  /*03e0*/  @P0 LDG.E.128 R28, desc[UR6][R8.64+0x10] ;  /* 0x00001006081c0981 */ /* 0x0002a2000c1e1d00 */
[----:B------:R-:W-:Y:S01]  /*03f0*/  @P0 IADD3 R4, PT, PT, R4, 0x20, RZ ;  /* 0x0000002004040810 */ /* 0x000fe20007ffe0ff */
[----:B-----5:R-:W5:Y:S02]  /*0400*/  LDC.64 R22, c[0x0][0x3d0] ;  /* 0x0000f400ff167b82 */ /* 0x020f640000000a00 */
[----:B------:R-:W5:Y:S04]  /*0410*/  LDL.64 R60, [R1+0x240] ;  /* 0x00024000013c7983 */ /* 0x000f680000100a00 */
        /* <DEDUP_REMOVED lines=8> */
[----:B------:R-:W5:Y:S01]  /*04a0*/  LDL.64 R46, [R1+0x208] ;  /* 0x00020800012e7983 */ /* 0x000f620000100a00 */
[----:B-1----:R-:W1:Y:S03]  /*04b0*/  LDC.64 R8, c[0x0][0x3d8] ;  /* 0x0000f600ff087b82 */ /* 0x002e660000000a00 */
[----:B------:R4:W-:Y:S04]  /*04c0*/  @P5 STL.64 [R1+0x2c0], R40 ;  /* 0x0002c02801005387 */ /* 0x0009e80000100a00 */
[----:B------:R0:W-:Y:S04]  /*04d0*/  @P5 STL.64 [R1+0x2c8], R42 ;  /* 0x0002c82a01005387 */ /* 0x0001e80000100a00 */
[----:B----4-:R-:W4:Y:S04]  /*04e0*/  LDL.64 R40, [R1+0x1f0] ;  /* 0x0001f00001287983 */ /* 0x010f280000100a00 */
[----:B0-----:R-:W4:Y:S04]  /*04f0*/  LDL.64 R42, [R1+0x1f8] ;  /* 0x0001f800012a7983 */ /* 0x001f280000100a00 */
[----:B------:R0:W-:Y:S04]  /*0500*/  @P5 STL.64 [R1+0x2a0], R36 ;  /* 0x0002a02401005387 */ /* 0x0001e80000100a00 */
[----:B------:R0:W-:Y:S04]  /*0510*/  @P5 STL.64 [R1+0x2a8], R38 ;  /* 0x0002a82601005387 */ /* 0x0001e80000100a00 */
[----:B0-----:R-:W4:Y:S04]  /*0520*/  LDL.64 R36, [R1+0x1e0] ;  /* 0x0001e00001247983 */ /* 0x001f280000100a00 */
[----:B------:R-:W4:Y:S04]  /*0530*/  LDL.64 R38, [R1+0x1e8] ;  /* 0x0001e80001267983 */ /* 0x000f280000100a00 */
[----:B---3--:R0:W-:Y:S04]  /*0540*/  @P5 STL.64 [R1+0x290], R24 ;  /* 0x0002901801005387 */ /* 0x0081e80000100a00 */
[----:B------:R3:W-:Y:S04]  /*0550*/  @P5 STL.64 [R1+0x298], R26 ;  /* 0x0002981a01005387 */ /* 0x0007e80000100a00 */
[----:B0-----:R-:W4:Y:S04]  /*0560*/  LDL.64 R24, [R1+0x1d0] ;  /* 0x0001d00001187983 */ /* 0x001f280000100a00 */
[----:B---3--:R-:W3:Y:S01]  /*0570*/  LDL.64 R26, [R1+0x1d8] ;  /* 0x0001d800011a7983 */ /* 0x008ee20000100a00 */
[----:B------:R-:W-:-:S04]  /*0580*/  @P1 IMAD.WIDE.U32 R16, R4, 0x20, R16 ;  /* 0x0000002004101825 */ /* 0x000fc800078e0010 */
[----:B------:R-:W-:-:S04]  /*0590*/  @P1 IMAD.WIDE.U32 R14, R4, 0x20, R14 ;  /* 0x00000020040e1825 */ /* 0x000fc800078e000e */
[----:B------:R-:W-:-:S04]  /*05a0*/  @P1 VIADD R4, R4, 0x20 ;  /* 0x0000002004041836 */ /* 0x000fc80000000000 */
[----:B--2---:R-:W-:-:S04]  /*05b0*/  @P2 IMAD.WIDE.U32 R20, R4, 0x20, R20 ;  /* 0x0000002004142825 */ /* 0x004fc800078e0014 */
[C---:B------:R-:W-:Y:S01]  /*05c0*/  @P2 IMAD.WIDE.U32 R18, R4.reuse, 0x20, R18 ;  /* 0x0000002004122825 */ /* 0x040fe200078e0012 */
[----:B------:R0:W-:Y:S04]  /*05d0*/  @P0 STL.64 [R1+0x280], R32 ;  /* 0x0002802001000387 */ /* 0x0001e80000100a00 */
[----:B------:R2:W-:Y:S04]  /*05e0*/  @P0 STL.64 [R1+0x288], R34 ;  /* 0x0002882201000387 */ /* 0x0005e80000100a00 */
[----:B0-----:R-:W3:Y:S04]  /*05f0*/  LDL.64 R32, [R1+0x1c0] ;  /* 0x0001c00001207983 */ /* 0x001ee80000100a00 */
[----:B--2---:R-:W2:Y:S04]  /*0600*/  LDL.64 R34, [R1+0x1c8] ;  /* 0x0001c80001227983 */ /* 0x004ea80000100a00 */
[----:B------:R-:W2:Y:S04]  /*0610*/  @P0 LDG.E.128 R64, desc[UR6][R10.64+0x10] ;  /* 0x000010060a400981 */ /* 0x000ea8000c1e1d00 */
[----:B------:R0:W2:Y:S04]  /*0620*/  @P0 LDG.E.128 R68, desc[UR6][R10.64] ;  /* 0x000000060a440981 */ /* 0x0000a8000c1e1d00 */
[----:B-----5:R-:W5:Y:S04]  /*0630*/  @P1 LDG.E.128 R60, desc[UR6][R14.64] ;  /* 0x000000060e3c1981 */ /* 0x020f68000c1e1d00 */
[----:B------:R1:W5:Y:S04]  /*0640*/  @P1 LDG.E.128 R56, desc[UR6][R14.64+0x10] ;  /* 0x000010060e381981 */ /* 0x000368000c1e1d00 */
[----:B------:R-:W5:Y:S04]  /*0650*/  @P1 LDG.E.128 R52, desc[UR6][R16.64] ;  /* 0x0000000610341981 */ /* 0x000f68000c1e1d00 */
[----:B------:R1:W5:Y:S04]  /*0660*/  @P1 LDG.E.128 R48, desc[UR6][R16.64+0x10] ;  /* 0x0000100610301981 */ /* 0x000368000c1e1d00 */
[----:B----4-:R-:W4:Y:S04]  /*0670*/  @P2 LDG.E.128 R36, desc[UR6][R20.64] ;  /* 0x0000000614242981 */ /* 0x010f28000c1e1d00 */
[----:B---3--:R-:W3:Y:S01]  /*0680*/  @P2 LDG.E.128 R24, desc[UR6][R20.64+0x10] ;  /* 0x0000100614182981 */ /* 0x008ee2000c1e1d00 */
[----:B------:R-:W-:Y:S01]  /*0690*/  @P2 IADD3 R4, PT, PT, R4, 0x20, RZ ;  /* 0x0000002004042810 */ /* 0x000fe20007ffe0ff */
[----:B0-----:R-:W0:Y:S02]  /*06a0*/  LDC.64 R10, c[0x0][0x3d0] ;  /* 0x0000f400ff0a7b82 */ /* 0x001e240000000a00 */
[----:B------:R-:W4:Y:S04]  /*06b0*/  @P2 LDG.E.128 R40, desc[UR6][R18.64+0x10] ;  /* 0x0000100612282981 */ /* 0x000f28000c1e1d00 */
[----:B------:R1:W4:Y:S02]  /*06c0*/  @P2 LDG.E.128 R44, desc[UR6][R18.64] ;  /* 0x00000006122c2981 */ /* 0x000324000c1e1d00 */
[----:B-1----:R-:W1:Y:S02]  /*06d0*/  LDC.64 R14, c[0x0][0x3d8] ;  /* 0x0000f600ff0e7b82 */ /* 0x002e640000000a00 */
[----:B------:R0:W-:Y:S04]  /*06e0*/  @P0 STL.64 [R1+0x270], R28 ;  /* 0x0002701c01000387 */ /* 0x0001e80000100a00 */
[----:B------:R0:W-:Y:S02]  /*06f0*/  @P0 STL.64 [R1+0x278], R30 ;  /* 0x0002781e01000387 */ /* 0x0001e40000100a00 */
[----:B------:R-:W1:Y:S02]  /*0700*/  LDC.64 R16, c[0x0][0x3d8] ;  /* 0x0000f600ff107b82 */ /* 0x000e640000000a00 */
[----:B0-----:R0:W4:Y:S06]  /*0710*/  LDL.64 R28, [R1+0x1b0] ;  /* 0x0001b000011c7983 */ /* 0x00112c0000100a00 */
[----:B------:R-:W0:Y:S01]  /*0720*/  LDC.64 R18, c[0x0][0x3d0] ;  /* 0x0000f400ff127b82 */ /* 0x000e220000000a00 */
[----:B------:R0:W4:Y:S01]  /*0730*/  LDL.64 R30, [R1+0x1b8] ;  /* 0x0001b800011e7983 */ /* 0x0001220000100a00 */
[----:B------:R-:W-:-:S06]  /*0740*/  ISETP.GE.U32.AND P3, PT, R0, 0x100, PT ;  /* 0x000001000000780c */ /* 0x000fcc0003f66070 */
[----:B------:R-:W0:Y:S01]  /*0750*/  LDC.64 R20, c[0x0][0x3d8] ;  /* 0x0000f600ff147b82 */ /* 0x000e220000000a00 */
[----:B--2---:R-:W-:Y:S04]  /*0760*/  @P0 STL.64 [R1+0x250], R64 ;  /* 0x0002504001000387 */ /* 0x004fe80000100a00 */
[----:B------:R-:W-:Y:S04]  /*0770*/  @P0 STL.64 [R1+0x258], R66 ;  /* 0x0002584201000387 */ /* 0x000fe80000100a00 */
[----:B------:R-:W-:Y:S04]  /*0780*/  @P0 STL.64 [R1+0x260], R68 ;  /* 0x0002604401000387 */ /* 0x000fe80000100a00 */
[----:B------:R-:W-:Y:S01]  /*0790*/  @P0 STL.64 [R1+0x268], R70 ;  /* 0x0002684601000387 */ /* 0x000fe20000100a00 */
[----:B------:R-:W-:-:S03]  /*07a0*/  ISETP.GE.U32.AND P0, PT, R0, 0xa0, PT ;  /* 0x000000a00000780c */ /* 0x000fc60003f06070 */
[----:B-----5:R-:W-:Y:S04]  /*07b0*/  @P1 STL.64 [R1+0x210], R48 ;  /* 0x0002103001001387 */ /* 0x020fe80000100a00 */
[----:B------:R-:W-:Y:S04]  /*07c0*/  @P1 STL.64 [R1+0x218], R50 ;  /* 0x0002183201001387 */ /* 0x000fe80000100a00 */
[----:B------:R-:W-:Y:S04]  /*07d0*/  @P1 STL.64 [R1+0x220], R52 ;  /* 0x0002203401001387 */ /* 0x000fe80000100a00 */
[----:B------:R-:W-:Y:S04]  /*07e0*/  @P1 STL.64 [R1+0x228], R54 ;  /* 0x0002283601001387 */ /* 0x000fe80000100a00 */
[----:B------:R-:W-:Y:S04]  /*07f0*/  @P1 STL.64 [R1+0x230], R56 ;  /* 0x0002303801001387 */ /* 0x000fe80000100a00 */
[----:B------:R-:W-:Y:S04]  /*0800*/  @P1 STL.64 [R1+0x238], R58 ;  /* 0x0002383a01001387 */ /* 0x000fe80000100a00 */
[----:B------:R-:W-:Y:S04]  /*0810*/  @P1 STL.64 [R1+0x240], R60 ;  /* 0x0002403c01001387 */ /* 0x000fe80000100a00 */
[----:B------:R-:W-:Y:S01]  /*0820*/  @P1 STL.64 [R1+0x248], R62 ;  /* 0x0002483e01001387 */ /* 0x000fe20000100a00 */
[----:B------:R-:W-:-:S05]  /*0830*/  @P0 IMAD.WIDE.U32 R22, R4, 0x20, R22 ;  /* 0x0000002004160825 */ /* 0x000fca00078e0016 */
[----:B------:R-:W2:Y:S04]  /*0840*/  @P0 LDG.E.128 R32, desc[UR6][R22.64] ;  /* 0x0000000616200981 */ /* 0x000ea8000c1e1d00 */
[----:B---3--:R3:W-:Y:S04]  /*0850*/  @P2 STL.64 [R1+0x1d0], R24 ;  /* 0x0001d01801002387 */ /* 0x0087e80000100a00 */
[----:B------:R-:W-:Y:S04]  /*0860*/  @P2 STL.64 [R1+0x1d8], R26 ;  /* 0x0001d81a01002387 */ /* 0x000fe80000100a00 */
[----:B----4-:R-:W-:Y:S04]  /*0870*/  @P2 STL.64 [R1+0x1e0], R36 ;  /* 0x0001e02401002387 */ /* 0x010fe80000100a00 */
[----:B------:R-:W-:Y:S01]  /*0880*/  @P2 STL.64 [R1+0x1e8], R38 ;  /* 0x0001e82601002387 */ /* 0x000fe20000100a00 */
[----:B------:R-:W-:Y:S01]  /*0890*/  @P0 IMAD.WIDE.U32 R2, R4, 0x20, R2 ;  /* 0x0000002004020825 */ /* 0x000fe200078e0002 */
[----:B------:R-:W-:Y:S01]  /*08a0*/  ISETP.GE.U32.AND P1, PT, R0, 0xc0, PT ;  /* 0x000000c00000780c */ /* 0x000fe20003f26070 */
[----:B---3--:R-:W3:Y:S01]  /*08b0*/  LDC.64 R24, c[0x0][0x3d0] ;  /* 0x0000f400ff187b82 */ /* 0x008ee20000000a00 */
[----:B------:R-:W-:Y:S04]  /*08c0*/  @P2 STL.64 [R1+0x1f0], R40 ;  /* 0x0001f02801002387 */ /* 0x000fe80000100a00 */
[----:B------:R-:W-:Y:S04]  /*08d0*/  @P2 STL.64 [R1+0x1f8], R42 ;  /* 0x0001f82a01002387 */ /* 0x000fe80000100a00 */
[----:B------:R4:W-:Y:S04]  /*08e0*/  @P2 STL.64 [R1+0x200], R44 ;  /* 0x0002002c01002387 */ /* 0x0009e80000100a00 */
[----:B------:R5:W-:Y:S04]  /*08f0*/  @P2 STL.64 [R1+0x208], R46 ;  /* 0x0002082e01002387 */ /* 0x000be80000100a00 */
[----:B------:R0:W3:Y:S04]  /*0900*/  LDL.64 R92, [R1+0x190] ;  /* 0x00019000015c7983 */ /* 0x0000e80000100a00 */
[----:B------:R0:W3:Y:S04]  /*0910*/  LDL.64 R94, [R1+0x198] ;  /* 0x00019800015e7983 */ /* 0x0000e80000100a00 */
[----:B------:R0:W3:Y:S04]  /*0920*/  LDL.64 R96, [R1+0x1a0] ;  /* 0x0001a00001607983 */ /* 0x0000e80000100a00 */
[----:B------:R0:W3:Y:S04]  /*0930*/  LDL.64 R98, [R1+0x1a8] ;  /* 0x0001a80001627983 */ /* 0x0000e80000100a00 */
[----:B------:R-:W3:Y:S04]  /*0940*/  @P0 LDG.E.128 R28, desc[UR6][R22.64+0x10] ;  /* 0x00001006161c0981 */ /* 0x000ee8000c1e1d00 */
        /* <DEDUP_REMOVED lines=22> */
[----:B----4-:R4:W4:Y:S04]  /*0ab0*/  LDL.64 R44, [R1+0xd0] ;  /* 0x0000d000012c7983 */ /* 0x0109280000100a00 */
[----:B-----5:R0:W4:Y:S04]  /*0ac0*/  LDL.64 R46, [R1+0xd8] ;  /* 0x0000d800012e7983 */ /* 0x0201280000100a00 */
[----:B------:R0:W5:Y:S04]  /*0ad0*/  LDL.64 R40, [R1+0xc0] ;  /* 0x0000c00001287983 */ /* 0x0001680000100a00 */
[----:B------:R0:W5:Y:S04]  /*0ae0*/  LDL.64 R42, [R1+0xc8] ;  /* 0x0000c800012a7983 */ /* 0x0001680000100a00 */
[----:B--2---:R2:W-:Y:S04]  /*0af0*/  @P0 STL.64 [R1+0x1c0], R32 ;  /* 0x0001c02001000387 */ /* 0x0045e80000100a00 */
[----:B------:R1:W-:Y:S04]  /*0b00*/  @P0 STL.64 [R1+0x1c8], R34 ;  /* 0x0001c82201000387 */ /* 0x0003e80000100a00 */
[----:B------:R0:W5:Y:S04]  /*0b10*/  LDL.64 R36, [R1+0xb0] ;  /* 0x0000b00001247983 */ /* 0x0001680000100a00 */
[----:B---3--:R-:W3:Y:S04]  /*0b20*/  @P0 LDG.E.128 R92, desc[UR6][R2.64+0x10] ;  /* 0x00001006025c0981 */ /* 0x008ee8000c1e1d00 */
[----:B------:R-:W5:Y:S04]  /*0b30*/  @P0 LDG.E.128 R96, desc[UR6][R2.64] ;  /* 0x0000000602600981 */ /* 0x000f68000c1e1d00 */
[----:B------:R0:W-:Y:S04]  /*0b40*/  @P0 STL.64 [R1+0x1b0], R28 ;  /* 0x0001b01c01000387 */ /* 0x0001e80000100a00 */
[----:B------:R0:W-:Y:S04]  /*0b50*/  @P0 STL.64 [R1+0x1b8], R30 ;  /* 0x0001b81e01000387 */ /* 0x0001e80000100a00 */
[----:B------:R0:W5:Y:S04]  /*0b60*/  LDL.64 R38, [R1+0xb8] ;  /* 0x0000b80001267983 */ /* 0x0001680000100a00 */
[----:B--2---:R2:W2:Y:S04]  /*0b70*/  LDL.64 R32, [R1+0xa0] ;  /* 0x0000a00001207983 */ /* 0x0044a80000100a00 */
[----:B-1----:R1:W2:Y:S04]  /*0b80*/  LDL.64 R34, [R1+0xa8] ;  /* 0x0000a80001227983 */ /* 0x0022a80000100a00 */
[----:B0-----:R1:W2:Y:S04]  /*0b90*/  LDL.64 R28, [R1+0x90] ;  /* 0x00009000011c7983 */ /* 0x0012a80000100a00 */
[----:B------:R1:W2:Y:S01]  /*0ba0*/  LDL.64 R30, [R1+0x98] ;  /* 0x00009800011e7983 */ /* 0x0002a20000100a00 */
[----:B------:R-:W-:Y:S01]  /*0bb0*/  @P0 VIADD R4, R4, 0x20 ;  /* 0x0000002004040836 */ /* 0x000fe20000000000 */
[----:B------:R-:W-:-:S03]  /*0bc0*/  ISETP.GE.U32.AND P2, PT, R0, 0xe0, PT ;  /* 0x000000e00000780c */ /* 0x000fc60003f46070 */
[----:B------:R-:W-:-:S04]  /*0bd0*/  @P1 IMAD.WIDE.U32 R8, R4, 0x20, R8 ;  /* 0x0000002004081825 */ /* 0x000fc800078e0008 */
[C---:B------:R-:W-:Y:S01]  /*0be0*/  @P1 IMAD.WIDE.U32 R6, R4.reuse, 0x20, R6 ;  /* 0x0000002004061825 */ /* 0x040fe200078e0006 */
[----:B------:R-:W2:Y:S01]  /*0bf0*/  @P1 LDG.E.128 R76, desc[UR6][R8.64+0x10] ;  /* 0x00001006084c1981 */ /* 0x000ea2000c1e1d00 */
[----:B------:R-:W-:-:S03]  /*0c00*/  @P1 IADD3 R4, PT, PT, R4, 0x20, RZ ;  /* 0x0000002004041810 */ /* 0x000fc60007ffe0ff */
[----:B------:R-:W2:Y:S04]  /*0c10*/  @P1 LDG.E.128 R80, desc[UR6][R8.64] ;  /* 0x0000000608501981 */ /* 0x000ea8000c1e1d00 */
[----:B------:R-:W2:Y:S01]  /*0c20*/  @P1 LDG.E.128 R84, desc[UR6][R6.64+0x10] ;  /* 0x0000100606541981 */ /* 0x000ea2000c1e1d00 */
[----:B------:R-:W-:-:S03]  /*0c30*/  @P2 IMAD.WIDE.U32 R10, R4, 0x20, R10 ;  /* 0x00000020040a2825 */ /* 0x000fc600078e000a */
[----:B------:R-:W2:Y:S01]  /*0c40*/  @P1 LDG.E.128 R88, desc[UR6][R6.64] ;  /* 0x0000000606581981 */ /* 0x000ea2000c1e1d00 */
[----:B------:R-:W-:-:S03]  /*0c50*/  @P2 IMAD.WIDE.U32 R14, R4, 0x20, R14 ;  /* 0x00000020040e2825 */ /* 0x000fc600078e000e */
[----:B------:R-:W2:Y:S01]  /*0c60*/  @P2 LDG.E.128 R72, desc[UR6][R10.64] ;  /* 0x000000060a482981 */ /* 0x000ea2000c1e1d00 */
[----:B------:R-:W-:-:S03]  /*0c70*/  @P2 VIADD R4, R4, 0x20 ;  /* 0x0000002004042836 */ /* 0x000fc60000000000 */
[----:B------:R-:W2:Y:S01]  /*0c80*/  @P2 LDG.E.128 R68, desc[UR6][R10.64+0x10] ;  /* 0x000010060a442981 */ /* 0x000ea2000c1e1d00 */
[----:B------:R-:W-:-:S03]  /*0c90*/  @P3 IMAD.WIDE.U32 R24, R4, 0x20, R24 ;  /* 0x0000002004183825 */ /* 0x000fc600078e0018 */
[----:B------:R-:W2:Y:S01]  /*0ca0*/  @P2 LDG.E.128 R64, desc[UR6][R14.64] ;  /* 0x000000060e402981 */ /* 0x000ea2000c1e1d00 */
[C---:B------:R-:W-:Y:S01]  /*0cb0*/  @P3 IMAD.WIDE.U32 R16, R4.reuse, 0x20, R16 ;  /* 0x0000002004103825 */ /* 0x040fe200078e0010 */
[----:B------:R-:W-:Y:S02]  /*0cc0*/  @P3 IADD3 R4, PT, PT, R4, 0x20, RZ ;  /* 0x0000002004043810 */ /* 0x000fe40007ffe0ff */
[----:B------:R-:W2:Y:S04]  /*0cd0*/  @P2 LDG.E.128 R60, desc[UR6][R14.64+0x10] ;  /* 0x000010060e3c2981 */ /* 0x000ea8000c1e1d00 */
[----:B------:R-:W2:Y:S04]  /*0ce0*/  @P3 LDG.E.128 R56, desc[UR6][R24.64] ;  /* 0x0000000618383981 */ /* 0x000ea8000c1e1d00 */
[----:B------:R-:W2:Y:S04]  /*0cf0*/  @P3 LDG.E.128 R52, desc[UR6][R24.64+0x10] ;  /* 0x0000100618343981 */ /* 0x000ea8000c1e1d00 */
[----:B------:R-:W2:Y:S04]  /*0d00*/  @P3 LDG.E.128 R48, desc[UR6][R16.64] ;  /* 0x0000000610303981 */ /* 0x000ea8000c1e1d00 */
[----:B----4-:R-:W4:Y:S04]  /*0d10*/  @P3 LDG.E.128 R44, desc[UR6][R16.64+0x10] ;  /* 0x00001006102c3981 */ /* 0x010f28000c1e1d00 */
[----:B---3--:R-:W-:Y:S04]  /*0d20*/  @P0 STL.64 [R1+0x190], R92 ;  /* 0x0001905c01000387 */ /* 0x008fe80000100a00 */
[----:B------:R-:W-:Y:S04]  /*0d30*/  @P0 STL.64 [R1+0x198], R94 ;  /* 0x0001985e01000387 */ /* 0x000fe80000100a00 */
[----:B-----5:R-:W-:Y:S04]  /*0d40*/  @P0 STL.64 [R1+0x1a0], R96 ;  /* 0x0001a06001000387 */ /* 0x020fe80000100a00 */
[----:B------:R0:W-:Y:S01]  /*0d50*/  @P0 STL.64 [R1+0x1a8], R98 ;  /* 0x0001a86201000387 */ /* 0x0001e20000100a00 */
[----:B------:R-:W-:-:S13]  /*0d60*/  ISETP.GE.U32.AND P0, PT, R0, 0x120, PT ;  /* 0x000001200000780c */ /* 0x000fda0003f06070 */
[----:B------:R-:W-:-:S04]  /*0d70*/  @P0 IMAD.WIDE.U32 R18, R4, 0x20, R18 ;  /* 0x0000002004120825 */ /* 0x000fc800078e0012 */
[----:B------:R-:W-:Y:S01]  /*0d80*/  @P0 IMAD.WIDE.U32 R20, R4, 0x20, R20 ;  /* 0x0000002004140825 */ /* 0x000fe200078e0014 */
[----:B------:R-:W3:Y:S04]  /*0d90*/  @P0 LDG.E.128 R40, desc[UR6][R18.64] ;  /* 0x0000000612280981 */ /* 0x000ee8000c1e1d00 */
[----:B------:R-:W5:Y:S04]  /*0da0*/  @P0 LDG.E.128 R36, desc[UR6][R18.64+0x10] ;  /* 0x0000100612240981 */ /* 0x000f68000c1e1d00 */
[----:B--2---:R-:W2:Y:S04]  /*0db0*/  @P0 LDG.E.128 R32, desc[UR6][R20.64] ;  /* 0x0000000614200981 */ /* 0x004ea8000c1e1d00 */
[----:B------:R-:W2:Y:S04]  /*0dc0*/  @P0 LDG.E.128 R28, desc[UR6][R20.64+0x10] ;  /* 0x00001006141c0981 */ /* 0x000ea8000c1e1d00 */
[----:B------:R-:W-:Y:S04]  /*0dd0*/  @P1 STL.64 [R1+0x150], R76 ;  /* 0x0001504c01001387 */ /* 0x000fe80000100a00 */
[----:B------:R-:W-:Y:S04]  /*0de0*/  @P1 STL.64 [R1+0x158], R78 ;  /* 0x0001584e01001387 */ /* 0x000fe80000100a00 */
[----:B------:R-:W-:Y:S04]  /*0df0*/  @P1 STL.64 [R1+0x160], R80 ;  /* 0x0001605001001387 */ /* 0x000fe80000100a00 */
[----:B------:R-:W-:Y:S04]  /*0e00*/  @P1 STL.64 [R1+0x168], R82 ;  /* 0x0001685201001387 */ /* 0x000fe80000100a00 */
[----:B------:R-:W-:Y:S04]  /*0e10*/  @P1 STL.64 [R1+0x170], R84 ;  /* 0x0001705401001387 */ /* 0x000fe80000100a00 */
[----:B------:R-:W-:Y:S04]  /*0e20*/  @P1 STL.64 [R1+0x178], R86 ;  /* 0x0001785601001387 */ /* 0x000fe80000100a00 */
[----:B------:R-:W-:Y:S04]  /*0e30*/  @P1 STL.64 [R1+0x180], R88 ;  /* 0x0001805801001387 */ /* 0x000fe80000100a00 */
[----:B------:R1:W-:Y:S04]  /*0e40*/  @P1 STL.64 [R1+0x188], R90 ;  /* 0x0001885a01001387 */ /* 0x0003e80000100a00 */
[----:B------:R-:W-:Y:S04]  /*0e50*/  STL [R1+0xc], RZ ;  /* 0x00000cff01007387 */ /* 0x000fe80000100800 */
[----:B------:R-:W-:Y:S04]  /*0e60*/  STL [R1+0x8], RZ ;  /* 0x000008ff01007387 */ /* 0x000fe80000100800 */
[----:B------:R-:W-:Y:S04]  /*0e70*/  STL [R1+0x4], RZ ;  /* 0x000004ff01007387 */ /* 0x000fe80000100800 */
[----:B------:R-:W-:Y:S04]  /*0e80*/  STL [R1], RZ ;  /* 0x000000ff01007387 */ /* 0x000fe80000100800 */
[----:B------:R-:W-:Y:S04]  /*0e90*/  @P2 STL.64 [R1+0x140], R72 ;  /* 0x0001404801002387 */ /* 0x000fe80000100a00 */
[----:B------:R1:W-:Y:S04]  /*0ea0*/  @P2 STL.64 [R1+0x148], R74 ;  /* 0x0001484a01002387 */ /* 0x0003e80000100a00 */
[----:B------:R-:W-:Y:S04]  /*0eb0*/  @P2 STL.64 [R1+0x130], R68 ;  /* 0x0001304401002387 */ /* 0x000fe80000100a00 */
[----:B------:R1:W-:Y:S04]  /*0ec0*/  @P2 STL.64 [R1+0x138], R70 ;  /* 0x0001384601002387 */ /* 0x0003e80000100a00 */
[----:B------:R-:W-:Y:S04]  /*0ed0*/  @P2 STL.64 [R1+0x120], R64 ;  /* 0x0001204001002387 */ /* 0x000fe80000100a00 */
[----:B------:R1:W-:Y:S04]  /*0ee0*/  @P2 STL.64 [R1+0x128], R66 ;  /* 0x0001284201002387 */ /* 0x0003e80000100a00 */
        /* <DEDUP_REMOVED lines=8> */
[----:B----4-:R4:W-:Y:S04]  /*0f70*/  @P3 STL.64 [R1+0xd0], R44 ;  /* 0x0000d02c01003387 */ /* 0x0109e80000100a00 */
[----:B------:R4:W-:Y:S01]  /*0f80*/  @P3 STL.64 [R1+0xd8], R46 ;  /* 0x0000d82e01003387 */ /* 0x0009e20000100a00 */
[----:B------:R-:W-:-:S02]  /*0f90*/  ISETP.GE.U32.AND P1, PT, R0, 0x140, PT ;  /* 0x000001400000780c */ /* 0x000fc40003f26070 */
        /* <DEDUP_REMOVED lines=52> */
[----:B0-----:R-:W-:Y:S02]  /*12e0*/  CS2R R98, SRZ ;  /* 0x0000000000627805 */ /* 0x001fe4000001ff00 */
[----:B------:R-:W-:-:S02]  /*12f0*/  CS2R R96, SRZ ;  /* 0x0000000000607805 */ /* 0x000fc4000001ff00 */
[----:B------:R-:W-:Y:S02]  /*1300*/  CS2R R94, SRZ ;  /* 0x00000000005e7805 */ /* 0x000fe4000001ff00 */
[----:B------:R-:W-:Y:S02]  /*1310*/  CS2R R92, SRZ ;  /* 0x00000000005c7805 */ /* 0x000fe4000001ff00 */
[----:B-1----:R-:W-:Y:S02]  /*1320*/  CS2R R90, SRZ ;  /* 0x00000000005a7805 */ /* 0x002fe4000001ff00 */
[----:B------:R-:W-:Y:S02]  /*1330*/  CS2R R88, SRZ ;  /* 0x0000000000587805 */ /* 0x000fe4000001ff00 */
[----:B------:R-:W-:Y:S01]  /*1340*/  CS2R R86, SRZ ;  /* 0x0000000000567805 */ /* 0x000fe2000001ff00 */
[----:B------:R-:W-:Y:S01]  /*1350*/  @P0 VIADD R4, R4, 0x20 ;  /* 0x0000002004040836 */ /* 0x000fe20000000000 */
        /* <DEDUP_REMOVED lines=11> */
[----:B---3--:R4:W-:Y:S04]  /*1410*/  @P0 STL.64 [R1+0xc0], R40 ;  /* 0x0000c02801000387 */ /* 0x0089e80000100a00 */
[----:B------:R4:W-:Y:S04]  /*1420*/  @P0 STL.64 [R1+0xc8], R42 ;  /* 0x0000c82a01000387 */ /* 0x0009e80000100a00 */
[----:B-----5:R4:W-:Y:S04]  /*1430*/  @P0 STL.64 [R1+0xb0], R36 ;  /* 0x0000b02401000387 */ /* 0x0209e80000100a00 */
[----:B------:R4:W-:Y:S04]  /*1440*/  @P0 STL.64 [R1+0xb8], R38 ;  /* 0x0000b82601000387 */ /* 0x0009e80000100a00 */
[----:B--2---:R4:W-:Y:S04]  /*1450*/  @P0 STL.64 [R1+0xa0], R32 ;  /* 0x0000a02001000387 */ /* 0x0049e80000100a00 */
[----:B------:R4:W-:Y:S04]  /*1460*/  @P0 STL.64 [R1+0xa8], R34 ;  /* 0x0000a82201000387 */ /* 0x0009e80000100a00 */
[----:B------:R4:W-:Y:S04]  /*1470*/  @P0 STL.64 [R1+0x90], R28 ;  /* 0x0000901c01000387 */ /* 0x0009e80000100a00 */
[----:B------:R4:W-:Y:S01]  /*1480*/  @P0 STL.64 [R1+0x98], R30 ;  /* 0x0000981e01000387 */ /* 0x0009e20000100a00 */
[----:B------:R-:W-:Y:S05]  /*1490*/  @!P1 BRA `(.L_x_10775) ;  /* 0x000000ac00a49947 */ /* 0x000fea0003800000 */
[----:B------:R-:W0:Y:S08]  /*14a0*/  LDC.64 R6, c[0x0][0x3d8] ;  /* 0x0000f600ff067b82 */ /* 0x000e300000000a00 */
[----:B------:R-:W1:Y:S01]  /*14b0*/  LDC.64 R2, c[0x0][0x3d0] ;  /* 0x0000f400ff027b82 */ /* 0x000e620000000a00 */
[----:B0-----:R-:W-:-:S05]  /*14c0*/  IMAD.WIDE.U32 R6, R4, 0x20, R6 ;  /* 0x0000002004067825 */ /* 0x001fca00078e0006 */
[----:B------:R-:W2:Y:S01]  /*14d0*/  LDG.E.128 R20, desc[UR6][R6.64] ;  /* 0x0000000606147981 */ /* 0x000ea2000c1e1d00 */
[----:B-1----:R-:W-:-:S03]  /*14e0*/  IMAD.WIDE.U32 R2, R4, 0x20, R2 ;  /* 0x0000002004027825 */ /* 0x002fc600078e0002 */
[----:B------:R-:W3:Y:S04]  /*14f0*/  LDG.E.128 R16, desc[UR6][R6.64+0x10] ;  /* 0x0000100606107981 */ /* 0x000ee8000c1e1d00 */
[----:B------:R-:W5:Y:S04]  /*1500*/  LDG.E.128 R8, desc[UR6][R2.64] ;  /* 0x0000000602087981 */ /* 0x000f68000c1e1d00 */
[----:B------:R-:W4:Y:S04]  /*1510*/  LDG.E.128 R4, desc[UR6][R2.64+0x10] ;  /* 0x0000100602047981 */ /* 0x000f28000c1e1d00 */
[----:B------:R0:W-:Y:S04]  /*1520*/  STL [R1+0x4c], RZ ;  /* 0x00004cff01007387 */ /* 0x0001e80000100800 */
        /* <DEDUP_REMOVED lines=10> */
[----:B------:R0:W-:Y:S01]  /*15d0*/  STL [R1], RZ ;  /* 0x000000ff01007387 */ /* 0x0001e20000100800 */
        /* <DEDUP_REMOVED lines=74> */
[----:B-----5:R0:W-:Y:S04]  /*1a80*/  STL.64 [R1+0x80], R8 ;  /* 0x0000800801007387 */ /* 0x0201e80000100a00 */
[----:B------:R0:W-:Y:S04]  /*1a90*/  STL.64 [R1+0x88], R10 ;  /* 0x0000880a01007387 */ /* 0x0001e80000100a00 */
[----:B----4-:R0:W-:Y:S04]  /*1aa0*/  STL.64 [R1+0x70], R4 ;  /* 0x0000700401007387 */ /* 0x0101e80000100a00 */
[----:B------:R0:W-:Y:S04]  /*1ab0*/  STL.64 [R1+0x78], R6 ;  /* 0x0000780601007387 */ /* 0x0001e80000100a00 */
[----:B------:R0:W-:Y:S04]  /*1ac0*/  STL [R1+0x2c], RZ ;  /* 0x00002cff01007387 */ /* 0x0001e80000100800 */
[----:B------:R0:W-:Y:S04]  /*1ad0*/  STL [R1+0x28], RZ ;  /* 0x000028ff01007387 */ /* 0x0001e80000100800 */
[----:B------:R0:W-:Y:S04]  /*1ae0*/  STL [R1+0x24], RZ ;  /* 0x000024ff01007387 */ /* 0x0001e80000100800 */
[----:B------:R0:W-:Y:S04]  /*1af0*/  STL [R1+0x20], RZ ;  /* 0x000020ff01007387 */ /* 0x0001e80000100800 */
[----:B------:R0:W-:Y:S04]  /*1b00*/  STL [R1+0x1c], RZ ;  /* 0x00001cff01007387 */ /* 0x0001e80000100800 */
[----:B------:R0:W-:Y:S04]  /*1b10*/  STL [R1+0x18], RZ ;  /* 0x000018ff01007387 */ /* 0x0001e80000100800 */
[----:B------:R0:W-:Y:S04]  /*1b20*/  STL [R1+0x14], RZ ;  /* 0x000014ff01007387 */ /* 0x0001e80000100800 */
[----:B------:R0:W-:Y:S01]  /*1b30*/  STL [R1+0x10], RZ ;  /* 0x000010ff01007387 */ /* 0x0001e20000100800 */
[----:B------:R-:W-:Y:S05]  /*1b40*/  BRA `(.L_x_10775) ;  /* 0x000000a400f87947 */ /* 0x000fea0003800000 */
.L_x_10774:
        /* <DEDUP_REMOVED lines=9> */
[----:B------:R-:W4:Y:S02]  /*1be0*/  LDC.64 R10, c[0x0][0x3d0] ;  /* 0x0000f400ff0a7b82 */ /* 0x000f240000000a00 */
[----:B------:R-:W4:Y:S02]  /*1bf0*/  LDL R49, [R1+0x2b8] ;  /* 0x0002b80001317983 */ /* 0x000f240000100800 */
[----:B0-----:R-:W-:-:S02]  /*1c00*/  @P5 IMAD.WIDE.U32 R24, R4, 0x20, R8 ;  /* 0x0000002004185825 */ /* 0x001fc400078e0008 */
[----:B------:R-:W4:Y:S02]  /*1c10*/  LDL R48, [R1+0x2bc] ;  /* 0x0002bc0001307983 */ /* 0x000f240000100800 */
[----:B------:R-:W0:Y:S02]  /*1c20*/  @P5 LDC.64 R22, c[0x0][0x440] ;  /* 0x00011000ff165b82 */ /* 0x000e240000000a00 */
        /* <DEDUP_REMOVED lines=26> */
[----:B-1----:R-:W-:Y:S01]  /*1dd0*/  @P5 IMAD.WIDE.U32 R26, R4, 0x20, R16 ;  /* 0x00000020041a5825 */ /* 0x002fe200078e0010 */
[C---:B------:R-:W-:Y:S01]  /*1de0*/  ISETP.GE.U32.AND P1, PT, R0.reuse, 0x40, PT ;  /* 0x000000400000780c */ /* 0x040fe20003f26070 */
[----:B------:R-:W1:Y:S08]  /*1df0*/  LDC.64 R2, c[0x0][0x3d8] ;  /* 0x0000f600ff027b82 */ /* 0x000e700000000a00 */
[----:B------:R-:W1:Y:S01]  /*1e00*/  LDC.64 R14, c[0x0][0x3d0] ;  /* 0x0000f400ff0e7b82 */ /* 0x000e620000000a00 */
[----:B------:R-:W-:-:S07]  /*1e10*/  ISETP.GE.U32.AND P2, PT, R0, 0x60, PT ;  /* 0x000000600000780c */ /* 0x000fce0003f46070 */
[----:B------:R-:W1:Y:S01]  /*1e20*/  LDC.64 R8, c[0x0][0x3d8] ;  /* 0x0000f600ff087b82 */ /* 0x000e620000000a00 */
[----:B--2---:R-:W2:Y:S01]  /*1e30*/  @P5 LDG.E.128 R52, desc[UR6][R24.64] ;  /* 0x0000000618345981 */ /* 0x004ea2000c1e1d00 */
[----:B0-----:R-:W-:-:S06]  /*1e40*/  @P5 IMAD.WIDE.U32 R22, R4, 0x20, R22 ;  /* 0x0000002004165825 */ /* 0x001fcc00078e0016 */
[----:B------:R-:W0:Y:S01]  /*1e50*/  @P1 LDC.64 R6, c[0x0][0x440] ;  /* 0x00011000ff061b82 */ /* 0x000e220000000a00 */
[----:B------:R-:W-:-:S07]  /*1e60*/  ISETP.GE.U32.AND P3, PT, R0, 0x80, PT ;  /* 0x000000800000780c */ /* 0x000fce0003f66070 */
[----:B------:R-:W0:Y:S01]  /*1e70*/  LDC.64 R16, c[0x0][0x3d8] ;  /* 0x0000f600ff107b82 */ /* 0x000e220000000a00 */
[----:B--2---:R3:W-:Y:S04]  /*1e80*/  @P5 STL.64 [R1+0x2c0], R52 ;  /* 0x0002c03401005387 */ /* 0x0047e80000100a00 */
[----:B------:R2:W-:Y:S01]  /*1e90*/  @P5 STL.64 [R1+0x2c8], R54 ;  /* 0x0002c83601005387 */ /* 0x0005e20000100a00 */
[----:B------:R-:W-:-:S03]  /*1ea0*/  @P5 LOP3.LUT R4, R4, 0x20, RZ, 0xfc, !PT ;  /* 0x0000002004045812 */ /* 0x000fc600078efcff */
[----:B------:R-:W5:Y:S01]  /*1eb0*/  @P5 LD.E.128 R64, desc[UR6][R22.64] ;  /* 0x0000000616405980 */ /* 0x000f62000c101d00 */
[----:B---3--:R-:W-:Y:S01]  /*1ec0*/  MOV R52, R51 ;  /* 0x0000003300347202 */ /* 0x008fe20000000f00 */
[----:B----4-:R-:W-:Y:S02]  /*1ed0*/  IMAD.MOV.U32 R53, RZ, RZ, R50 ;  /* 0x000000ffff357224 */ /* 0x010fe400078e0032 */
[----:B------:R3:W5:Y:S01]  /*1ee0*/  @P5 LD.E.128 R68, desc[UR6][R22.64+0x10] ;  /* 0x0000100616445980 */ /* 0x000762000c101d00 */
[----:B--2---:R-:W-:Y:S01]  /*1ef0*/  MOV R54, R49 ;  /* 0x0000003100367202 */ /* 0x004fe20000000f00 */
[----:B------:R-:W-:-:S06]  /*1f00*/  IMAD.MOV.U32 R55, RZ, RZ, R48 ;  /* 0x000000ffff377224 */ /* 0x000fcc00078e0030 */
[----:B------:R-:W2:Y:S01]  /*1f10*/  @P5 LDG.E.128 R52, desc[UR6][R24.64+0x10] ;  /* 0x0000100618345981 */ /* 0x000ea2000c1e1d00 */
        /* <DEDUP_REMOVED lines=18> */
[----:B------:R-:W4:Y:S01]  /*2040*/  LDL R19, [R1+0x268] ;  /* 0x0002680001137983 */ /* 0x000f220000100800 */
[----:B------:R-:W-:Y:S01]  /*2050*/  MOV R31, R21 ;  /* 0x00000015001f7202 */ /* 0x000fe20000000f00 */
[----:B------:R-:W-:-:S02]  /*2060*/  IMAD.MOV.U32 R30, RZ, RZ, R20 ;  /* 0x000000ffff1e7224 */ /* 0x000fc400078e0014 */
[----:B------:R-:W3:Y:S01]  /*2070*/  LDL R18, [R1+0x26c] ;  /* 0x00026c0001127983 */ /* 0x000ee20000100800 */
[----:B------:R-:W-:-:S03]  /*2080*/  MOV R49, R43 ;  /* 0x0000002b00317202 */ /* 0x000fc60000000f00 */
[----:B------:R-:W3:Y:S01]  /*2090*/  LDL R21, [R1+0x260] ;  /* 0x0002600001157983 */ /* 0x000ee20000100800 */
[----:B------:R-:W-:-:S03]  /*20a0*/  IMAD.MOV.U32 R48, RZ, RZ, R42 ;  /* 0x000000ffff307224 */ /* 0x000fc600078e002a */
[----:B------:R-:W3:Y:S04]  /*20b0*/  LDL R20, [R1+0x264] ;  /* 0x0002640001147983 */ /* 0x000ee80000100800 */
[----:B------:R-:W3:Y:S01]  /*20c0*/  @P5 LDG.E.128 R56, desc[UR6][R26.64] ;  /* 0x000000061a385981 */ /* 0x000ee2000c1e1d00 */
[----:B------:R-:W-:Y:S01]  /*20d0*/  MOV R43, R29 ;  /* 0x0000001d002b7202 */ /* 0x000fe20000000f00 */
[----:B------:R-:W-:Y:S02]  /*20e0*/  IMAD.MOV.U32 R42, RZ, RZ, R28 ;  /* 0x000000ffff2a7224 */ /* 0x000fe400078e001c */
[----:B--2---:R2:W-:Y:S04]  /*20f0*/  @P5 STL.64 [R1+0x2b0], R52 ;  /* 0x0002b03401005387 */ /* 0x0045e80000100a00 */
[----:B------:R-:W-:Y:S04]  /*2100*/  @P5 STL.64 [R1+0x2b8], R54 ;  /* 0x0002b83601005387 */ /* 0x000fe80000100a00 */
[----:B------:R-:W3:Y:S04]  /*2110*/  LDL R29, [R1+0x250] ;  /* 0x00025000011d7983 */ /* 0x000ee80000100800 */
[----:B------:R-:W3:Y:S01]  /*2120*/  LDL R28, [R1+0x254] ;  /* 0x00025400011c7983 */ /* 0x000ee20000100800 */
[----:B------:R-:W-:Y:S01]  /*2130*/  MOV R51, R45 ;  /* 0x0000002d00337202 */ /* 0x000fe20000000f00 */
[----:B------:R-:W-:Y:S01]  /*2140*/  IMAD.MOV.U32 R50, RZ, RZ, R44 ;  /* 0x000000ffff327224 */ /* 0x000fe200078e002c */
[----:B--2---:R-:W-:Y:S01]  /*2150*/  MOV R53, R47 ;  /* 0x0000002f00357202 */ /* 0x004fe20000000f00 */
[----:B------:R-:W-:Y:S01]  /*2160*/  IMAD.MOV.U32 R52, RZ, RZ, R46 ;  /* 0x000000ffff347224 */ /* 0x000fe200078e002e */
[----:B------:R-:W-:Y:S01]  /*2170*/  MOV R45, R31 ;  /* 0x0000001f002d7202 */ /* 0x000fe20000000f00 */
[----:B------:R-:W-:Y:S01]  /*2180*/  IMAD.MOV.U32 R44, RZ, RZ, R30 ;  /* 0x000000ffff2c7224 */ /* 0x000fe200078e001e */
[----:B----4-:R-:W-:Y:S01]  /*2190*/  MOV R31, R19 ;  /* 0x00000013001f7202 */ /* 0x010fe20000000f00 */
[----:B------:R-:W-:Y:S01]  /*21a0*/  IMAD.MOV.U32 R46, RZ, RZ, R40 ;  /* 0x000000ffff2e7224 */ /* 0x000fe200078e0028 */
[----:B------:R-:W-:Y:S01]  /*21b0*/  MOV R47, R41 ;  /* 0x00000029002f7202 */ /* 0x000fe20000000f00 */
[----:B------:R-:W2:Y:S01]  /*21c0*/  LDL R19, [R1+0x258] ;  /* 0x0002580001137983 */ /* 0x000ea20000100800 */
[----:B---3--:R-:W-:-:S03]  /*21d0*/  IMAD.MOV.U32 R30, RZ, RZ, R18 ;  /* 0x000000ffff1e7224 */ /* 0x008fc600078e0012 */
[----:B------:R-:W3:Y:S01]  /*21e0*/  LDL R18, [R1+0x25c] ;  /* 0x00025c0001127983 */ /* 0x000ee20000100800 */
[----:B------:R-:W-:Y:S01]  /*21f0*/  MOV R41, R21 ;  /* 0x0000001500297202 */ /* 0x000fe20000000f00 */
[----:B------:R-:W-:Y:S02]  /*2200*/  IMAD.MOV.U32 R40, RZ, RZ, R20 ;  /* 0x000000ffff287224 */ /* 0x000fe400078e0014 */
[----:B-1----:R-:W-:Y:S01]  /*2210*/  @P1 IMAD.WIDE.U32 R24, R4, 0x20, R2 ;  /* 0x0000002004181825 */ /* 0x002fe200078e0002 */
[----:B------:R-:W1:Y:S01]  /*2220*/  @P2 LDC.64 R20, c[0x0][0x440] ;  /* 0x00011000ff142b82 */ /* 0x000e620000000a00 */
[----:B------:R4:W-:Y:S04]  /*2230*/  @P5 STL.64 [R1+0x2a0], R56 ;  /* 0x0002a03801005387 */ /* 0x0009e80000100a00 */
[----:B------:R0:W-:Y:S03]  /*2240*/  @P5 STL.64 [R1+0x2a8], R58 ;  /* 0x0002a83a01005387 */ /* 0x0001e60000100a00 */
[----:B------:R-:W1:Y:S01]  /*2250*/  LDC.64 R2, c[0x0][0x3d0] ;  /* 0x0000f400ff027b82 */ /* 0x000e620000000a00 */
[----:B----4-:R-:W-:Y:S01]  /*2260*/  MOV R56, R53 ;  /* 0x0000003500387202 */ /* 0x010fe20000000f00 */
[----:B------:R-:W-:Y:S01]  /*2270*/  IMAD.MOV.U32 R57, RZ, RZ, R52 ;  /* 0x000000ffff397224 */ /* 0x000fe200078e0034 */
[----:B------:R-:W-:Y:S01]  /*2280*/  MOV R53, R49 ;  /* 0x0000003100357202 */ /* 0x000fe20000000f00 */
[----:B------:R-:W-:Y:S01]  /*2290*/  IMAD.MOV.U32 R52, RZ, RZ, R48 ;  /* 0x000000ffff347224 */ /* 0x000fe200078e0030 */
[----:B------:R-:W-:Y:S01]  /*22a0*/  MOV R49, R45 ;  /* 0x0000002d00317202 */ /* 0x000fe20000000f00 */
[----:B------:R-:W-:Y:S01]  /*22b0*/  IMAD.MOV.U32 R48, RZ, RZ, R44 ;  /* 0x000000ffff307224 */ /* 0x000fe200078e002c */
[----:B------:R-:W-:Y:S01]  /*22c0*/  MOV R45, R41 ;  /* 0x00000029002d7202 */ /* 0x000fe20000000f00 */
[----:B------:R-:W-:Y:S01]  /*22d0*/  IMAD.MOV.U32 R44, RZ, RZ, R40 ;  /* 0x000000ffff2c7224 */ /* 0x000fe200078e0028 */
[----:B------:R-:W-:-:S02]  /*22e0*/  MOV R41, R29 ;  /* 0x0000001d00297202 */ /* 0x000fc40000000f00 */
[----:B------:R-:W4:Y:S01]  /*22f0*/  LDL R29, [R1+0x1f4] ;  /* 0x0001f400011d7983 */ /* 0x000f220000100800 */
[----:B------:R-:W-:-:S03]  /*2300*/  IMAD.MOV.U32 R40, RZ, RZ, R28 ;  /* 0x000000ffff287224 */ /* 0x000fc600078e001c */
[----:B------:R-:W2:Y:S01]  /*2310*/  LDL R28, [R1+0x1f8] ;  /* 0x0001f800011c7983 */ /* 0x000ea20000100800 */
[----:B0-----:R-:W-:Y:S01]  /*2320*/  IMAD.MOV.U32 R59, RZ, RZ, R50 ;  /* 0x000000ffff3b7224 */ /* 0x001fe200078e0032 */
[----:B------:R-:W-:Y:S01]  /*2330*/  MOV R58, R51 ;  /* 0x00000033003a7202 */ /* 0x000fe20000000f00 */
[----:B------:R-:W-:Y:S01]  /*2340*/  IMAD.MOV.U32 R50, RZ, RZ, R46 ;  /* 0x000000ffff327224 */ /* 0x000fe200078e002e */
[----:B------:R-:W-:Y:S01]  /*2350*/  MOV R51, R47 ;  /* 0x0000002f00337202 */ /* 0x000fe20000000f00 */
        /* <DEDUP_REMOVED lines=8> */
[----:B------:R-:W3:Y:S01]  /*23e0*/  @P5 LDG.E.128 R56, desc[UR6][R26.64+0x10] ;  /* 0x000010061a385981 */ /* 0x000ee2000c1e1d00 */
[----:B----4-:R-:W-:Y:S01]  /*23f0*/  MOV R42, R29 ;  /* 0x0000001d002a7202 */ /* 0x010fe20000000f00 */
[----:B--2---:R-:W-:-:S02]  /*2400*/  IMAD.MOV.U32 R41, RZ, RZ, R28 ;  /* 0x000000ffff297224 */ /* 0x004fc400078e001c */
[----:B------:R-:W-:Y:S01]  /*2410*/  @P1 IMAD.WIDE.U32 R28, R4, 0x20, R10 ;  /* 0x00000020041c1825 */ /* 0x000fe200078e000a */
[----:B------:R-:W-:Y:S01]  /*2420*/  MOV R47, R43 ;  /* 0x0000002b002f7202 */ /* 0x000fe20000000f00 */
[----:B------:R-:W0:Y:S03]  /*2430*/  @P3 LDC.64 R10, c[0x0][0x440] ;  /* 0x00011000ff0a3b82 */ /* 0x000e260000000a00 */
[----:B------:R-:W2:Y:S01]  /*2440*/  @P1 LDG.E.128 R60, desc[UR6][R28.64] ;  /* 0x000000061c3c1981 */ /* 0x000ea2000c1e1d00 */
[----:B------:R-:W-:Y:S01]  /*2450*/  MOV R43, R31 ;  /* 0x0000001f002b7202 */ /* 0x000fe20000000f00 */
[----:B---3--:R-:W-:Y:S01]  /*2460*/  IMAD.MOV.U32 R30, RZ, RZ, R18 ;  /* 0x000000ffff1e7224 */ /* 0x008fe200078e0012 */
[----:B------:R-:W-:Y:S01]  /*2470*/  MOV R31, R19 ;  /* 0x00000013001f7202 */ /* 0x000fe20000000f00 */
[----:B------:R-:W3:Y:S04]  /*2480*/  LDL R18, [R1+0x1f0] ;  /* 0x0001f00001127983 */ /* 0x000ee80000100800 */
[----:B------:R-:W4:Y:S01]  /*2490*/  LDL R19, [R1+0x1fc] ;  /* 0x0001fc0001137983 */ /* 0x000f220000100800 */
[----:B------:R-:W-:-:S03]  /*24a0*/  MOV R55, R45 ;  /* 0x0000002d00377202 */ /* 0x000fc60000000f00 */
[----:B------:R1:W-:Y:S01]  /*24b0*/  @P5 STL.64 [R1+0x290], R56 ;  /* 0x0002903801005387 */ /* 0x0003e20000100a00 */
[----:B------:R-:W-:-:S03]  /*24c0*/  IMAD.MOV.U32 R54, RZ, RZ, R44 ;  /* 0x000000ffff367224 */ /* 0x000fc600078e002c */
[----:B------:R1:W-:Y:S04]  /*24d0*/  @P5 STL.64 [R1+0x298], R58 ;  /* 0x0002983a01005387 */ /* 0x0003e80000100a00 */
[----:B------:R-:W3:Y:S01]  /*24e0*/  LDL R45, [R1+0x248] ;  /* 0x00024800012d7983 */ /* 0x000ee20000100800 */
[----:B-1----:R-:W-:Y:S01]  /*24f0*/  MOV R57, R47 ;  /* 0x0000002f00397202 */ /* 0x002fe20000000f00 */
[----:B------:R-:W-:Y:S02]  /*2500*/  IMAD.MOV.U32 R56, RZ, RZ, R46 ;  /* 0x000000ffff387224 */ /* 0x000fe400078e002e */
[----:B------:R-:W4:Y:S01]  /*2510*/  LDL R47, [R1+0x240] ;  /* 0x00024000012f7983 */ /* 0x000f220000100800 */
[----:B------:R-:W-:Y:S01]  /*2520*/  MOV R59, R49 ;  /* 0x00000031003b7202 */ /* 0x000fe20000000f00 */
[----:B------:R-:W-:-:S02]  /*2530*/  IMAD.MOV.U32 R58, RZ, RZ, R48 ;  /* 0x000000ffff3a7224 */ /* 0x000fc400078e0030 */
[----:B------:R-:W3:Y:S04]  /*2540*/  LDL R46, [R1+0x244] ;  /* 0x00024400012e7983 */ /* 0x000ee80000100800 */
[----:B------:R-:W4:Y:S04]  /*2550*/  LDL R44, [R1+0x24c] ;  /* 0x00024c00012c7983 */ /* 0x000f280000100800 */
[----:B--2---:R1:W-:Y:S04]  /*2560*/  @P1 STL.64 [R1+0x280], R60 ;  /* 0x0002803c01001387 */ /* 0x0043e80000100a00 */
[----:B------:R2:W-:Y:S01]  /*2570*/  @P1 STL.64 [R1+0x288], R62 ;  /* 0x0002883e01001387 */ /* 0x0005e20000100a00 */
[----:B-1----:R-:W-:Y:S01]  /*2580*/  IMAD.MOV.U32 R60, RZ, RZ, R59 ;  /* 0x000000ffff3c7224 */ /* 0x002fe200078e003b */
[----:B------:R-:W-:Y:S01]  /*2590*/  MOV R61, R58 ;  /* 0x0000003a003d7202 */ /* 0x000fe20000000f00 */
[----:B--2---:R-:W-:Y:S01]  /*25a0*/  IMAD.MOV.U32 R62, RZ, RZ, R57 ;  /* 0x000000ffff3e7224 */ /* 0x004fe200078e0039 */
[----:B------:R-:W-:-:S06]  /*25b0*/  MOV R63, R56 ;  /* 0x00000038003f7202 */ /* 0x000fcc0000000f00 */
        /* <DEDUP_REMOVED lines=13> */
[----:B---3--:R-:W-:Y:S01]  /*2690*/  MOV R50, R46 ;  /* 0x0000002e00327202 */ /* 0x008fe20000000f00 */
[----:B----4-:R-:W-:Y:S01]  /*26a0*/  IMAD.MOV.U32 R51, RZ, RZ, R47 ;  /* 0x000000ffff337224 */ /* 0x010fe200078e002f */
        /* <DEDUP_REMOVED lines=10> */
[----:B------:R-:W3:Y:S04]  /*2750*/  LDL R35, [R1+0x210] ;  /* 0x0002100001237983 */ /* 0x000ee80000100800 */
[----:B------:R-:W4:Y:S04]  /*2760*/  LDL R34, [R1+0x214] ;  /* 0x0002140001227983 */ /* 0x000f280000100800 */
[----:B------:R-:W4:Y:S04]  /*2770*/  LDL R33, [R1+0x218] ;  /* 0x0002180001217983 */ /* 0x000f280000100800 */
        /* <DEDUP_REMOVED lines=24> */
[----:B---3--:R-:W-:Y:S01]  /*2900*/  IMAD.MOV.U32 R39, RZ, RZ, R35 ;  /* 0x000000ffff277224 */ /* 0x008fe200078e0023 */
[----:B----4-:R-:W-:Y:S01]  /*2910*/  MOV R38, R34 ;  /* 0x0000002200267202 */ /* 0x010fe20000000f00 */
[----:B------:R-:W-:Y:S01]  /*2920*/  IMAD.MOV.U32 R37, RZ, RZ, R33 ;  /* 0x000000ffff257224 */ /* 0x000fe200078e0021 */
[----:B------:R-:W-:Y:S01]  /*2930*/  MOV R36, R32 ;  /* 0x0000002000247202 */ /* 0x000fe20000000f00 */
[----:B------:R-:W3:Y:S04]  /*2940*/  LDL R34, [R1+0x1a8] ;  /* 0x0001a80001227983 */ /* 0x000ee80000100800 */
[----:B------:R-:W4:Y:S04]  /*2950*/  LDL R33, [R1+0x1ac] ;  /* 0x0001ac0001217983 */ /* 0x000f280000100800 */
[----:B------:R-:W4:Y:S04]  /*2960*/  LDL R32, [R1+0x1a0] ;  /* 0x0001a00001207983 */ /* 0x000f280000100800 */
[----:B------:R-:W3:Y:S04]  /*2970*/  LDL R35, [R1+0x1a4] ;  /* 0x0001a40001237983 */ /* 0x000ee80000100800 */
        /* <DEDUP_REMOVED lines=15> */
[----:B------:R-:W-:Y:S01]  /*2a70*/  @P1 IMAD.WIDE.U32 R30, R4, 0x20, R6 ;  /* 0x00000020041e1825 */ /* 0x000fe200078e0006 */
[----:B------:R-:W-:-:S02]  /*2a80*/  MOV R50, R46 ;  /* 0x0000002e00327202 */ /* 0x000fc40000000f00 */
[----:B------:R-:W-:Y:S01]  /*2a90*/  MOV R48, R44 ;  /* 0x0000002c00307202 */ /* 0x000fe20000000f00 */
[----:B------:R-:W-:Y:S01]  /*2aa0*/  IMAD.MOV.U32 R51, RZ, RZ, R47 ;  /* 0x000000ffff337224 */ /* 0x000fe200078e002f */
[----:B------:R-:W-:Y:S01]  /*2ab0*/  @P1 IADD3 R4, PT, PT, R4, 0x20, RZ ;  /* 0x0000002004041810 */ /* 0x000fe20007ffe0ff */
[----:B------:R-:W-:Y:S01]  /*2ac0*/  IMAD.MOV.U32 R49, RZ, RZ, R45 ;  /* 0x000000ffff317224 */ /* 0x000fe200078e002d */
[----:B------:R-:W-:Y:S01]  /*2ad0*/  MOV R46, R38 ;  /* 0x00000026002e7202 */ /* 0x000fe20000000f00 */
[----:B------:R-:W-:Y:S01]  /*2ae0*/  IMAD.MOV.U32 R47, RZ, RZ, R39 ;  /* 0x000000ffff2f7224 */ /* 0x000fe200078e0027 */
[----:B------:R-:W-:Y:S01]  /*2af0*/  MOV R44, R36 ;  /* 0x00000024002c7202 */ /* 0x000fe20000000f00 */
[----:B------:R-:W-:Y:S01]  /*2b00*/  IMAD.MOV.U32 R45, RZ, RZ, R37 ;  /* 0x000000ffff2d7224 */ /* 0x000fe200078e0025 */
[----:B------:R-:W4:Y:S04]  /*2b10*/  LDL R36, [R1+0x15c] ;  /* 0x00015c0001247983 */ /* 0x000f280000100800 */
[----:B------:R-:W4:Y:S04]  /*2b20*/  LDL R37, [R1+0x158] ;  /* 0x0001580001257983 */ /* 0x000f280000100800 */
[----:B------:R-:W4:Y:S04]  /*2b30*/  LDL R39, [R1+0x150] ;  /* 0x0001500001277983 */ /* 0x000f280000100800 */
[----:B------:R-:W4:Y:S01]  /*2b40*/  LDL R38, [R1+0x154] ;  /* 0x0001540001267983 */ /* 0x000f220000100800 */
[----:B------:R-:W-:Y:S01]  /*2b50*/  @P2 IMAD.WIDE.U32 R22, R4, 0x20, R14 ;  /* 0x0000002004162825 */ /* 0x000fe200078e000e */
[----:B------:R-:W-:Y:S01]  /*2b60*/  MOV R40, R19 ;  /* 0x0000001300287202 */ /* 0x000fe20000000f00 */
[----:B------:R-:W1:Y:S01]  /*2b70*/  LDC.64 R14, c[0x0][0x3d8] ;  /* 0x0000f600ff0e7b82 */ /* 0x000e620000000a00 */
[----:B------:R-:W-:Y:S01]  /*2b80*/  ISETP.GE.U32.AND P0, PT, R0, 0xa0, PT ;  /* 0x000000a00000780c */ /* 0x000fe20003f06070 */
[----:B------:R-:W-:Y:S01]  /*2b90*/  IMAD.MOV.U32 R43, RZ, RZ, R18 ;  /* 0x000000ffff2b7224 */ /* 0x000fe200078e0012 */
[----:B------:R-:W5:Y:S01]  /*2ba0*/  @P1 LD.E.128 R72, desc[UR6][R30.64] ;  /* 0x000000061e481980 */ /* 0x000f62000c101d00 */
[----:B------:R-:W-:-:S03]  /*2bb0*/  @P2 IMAD.WIDE.U32 R26, R4, 0x20, R8 ;  /* 0x00000020041a2825 */ /* 0x000fc600078e0008 */
[----:B------:R-:W5:Y:S01]  /*2bc0*/  @P1 LD.E.128 R76, desc[UR6][R30.64+0x10] ;  /* 0x000010061e4c1980 */ /* 0x000f62000c101d00 */
[----:B------:R-:W0:Y:S01]  /*2bd0*/  LDC.64 R18, c[0x0][0x3d0] ;  /* 0x0000f400ff127b82 */ /* 0x000e220000000a00 */
[C---:B------:R-:W-:Y:S02]  /*2be0*/  @P2 IMAD.WIDE.U32 R20, R4.reuse, 0x20, R20 ;  /* 0x0000002004142825 */ /* 0x040fe400078e0014 */
[----:B--2---:R2:W-:Y:S05]  /*2bf0*/  @P1 STL.64 [R1+0x250], R60 ;  /* 0x0002503c01001387 */ /* 0x0045ea0000100a00 */
[----:B------:R-:W1:Y:S01]  /*2c00*/  @P0 LDC.64 R6, c[0x0][0x440] ;  /* 0x00011000ff060b82 */ /* 0x000e620000000a00 */
[----:B------:R3:W-:Y:S01]  /*2c10*/  @P1 STL.64 [R1+0x258], R62 ;  /* 0x0002583e01001387 */ /* 0x0007e20000100a00 */
[----:B------:R-:W-:-:S03]  /*2c20*/  @P2 VIADD R4, R4, 0x20 ;  /* 0x0000002004042836 */ /* 0x000fc60000000000 */
[----:B------:R-:W5:Y:S03]  /*2c30*/  @P2 LD.E.128 R80, desc[UR6][R20.64] ;  /* 0x0000000614502980 */ /* 0x000f66000c101d00 */
[----:B------:R-:W1:Y:S01]  /*2c40*/  LDC.64 R8, c[0x0][0x3d0] ;  /* 0x0000f400ff087b82 */ /* 0x000e620000000a00 */
[----:B--2---:R-:W-:Y:S01]  /*2c50*/  IMAD.MOV.U32 R60, RZ, RZ, R59 ;  /* 0x000000ffff3c7224 */ /* 0x004fe200078e003b */
[----:B------:R-:W-:Y:S01]  /*2c60*/  MOV R61, R58 ;  /* 0x0000003a003d7202 */ /* 0x000fe20000000f00 */
[----:B------:R-:W5:Y:S01]  /*2c70*/  @P2 LD.E.128 R84, desc[UR6][R20.64+0x10] ;  /* 0x0000100614542980 */ /* 0x000f62000c101d00 */
[----:B---3--:R-:W-:Y:S01]  /*2c80*/  IMAD.MOV.U32 R62, RZ, RZ, R57 ;  /* 0x000000ffff3e7224 */ /* 0x008fe200078e0039 */
        /* <DEDUP_REMOVED lines=14> */
[----:B------:R-:W3:Y:S04]  /*2d70*/  LDL R47, [R1+0x200] ;  /* 0x00020000012f7983 */ /* 0x000ee80000100800 */
[----:B------:R-:W4:Y:S04]  /*2d80*/  LDL R46, [R1+0x204] ;  /* 0x00020400012e7983 */ /* 0x000f280000100800 */
[----:B------:R-:W4:Y:S04]  /*2d90*/  LDL R45, [R1+0x208] ;  /* 0x00020800012d7983 */ /* 0x000f280000100800 */
[----:B------:R-:W4:Y:S04]  /*2da0*/  LDL R44, [R1+0x20c] ;  /* 0x00020c00012c7983 */ /* 0x000f280000100800 */
[----:B--2---:R2:W-:Y:S04]  /*2db0*/  @P2 STL.64 [R1+0x240], R60 ;  /* 0x0002403c01002387 */ /* 0x0045e80000100a00 */
[----:B------:R0:W-:Y:S01]  /*2dc0*/  @P2 STL.64 [R1+0x248], R62 ;  /* 0x0002483e01002387 */ /* 0x0001e20000100a00 */
[----:B--2---:R-:W-:Y:S01]  /*2dd0*/  IMAD.MOV.U32 R60, RZ, RZ, R59 ;  /* 0x000000ffff3c7224 */ /* 0x004fe200078e003b */
[----:B------:R-:W-:Y:S01]  /*2de0*/  MOV R61, R58 ;  /* 0x0000003a003d7202 */ /* 0x000fe20000000f00 */
[----:B0-----:R-:W-:Y:S01]  /*2df0*/  IMAD.MOV.U32 R62, RZ, RZ, R57 ;  /* 0x000000ffff3e7224 */ /* 0x001fe200078e0039 */
        /* <DEDUP_REMOVED lines=24> */
[----:B0-----:R-:W-:Y:S01]  /*2f80*/  IMAD.MOV.U32 R60, RZ, RZ, R59 ;  /* 0x000000ffff3c7224 */ /* 0x001fe200078e003b */
        /* <DEDUP_REMOVED lines=50> */
[----:B------:R-:W4:Y:S01]  /*32b0*/  LDL R40, [R1+0x1c0] ;  /* 0x0001c00001287983 */ /* 0x000f220000100800 */
[----:B------:R-:W-:-:S03]  /*32c0*/  @P3 IMAD.WIDE.U32 R18, R4, 0x20, R18 ;  /* 0x0000002004123825 */ /* 0x000fc600078e0012 */
        /* <DEDUP_REMOVED lines=29> */
[----:B0-----:R-:W-:Y:S01]  /*34a0*/  IMAD.MOV.U32 R60, RZ, RZ, R59 ;  /* 0x000000ffff3c7224 */ /* 0x001fe200078e003b */
[----:B------:R-:W-:Y:S01]  /*34b0*/  MOV R61, R58 ;  /* 0x0000003a003d7202 */ /* 0x000fe20000000f00 */
[----:B--2---:R-:W-:Y:S01]  /*34c0*/  IMAD.MOV.U32 R62, RZ, RZ, R57 ;  /* 0x000000ffff3e7224 */ /* 0x004fe200078e0039 */
[----:B------:R-:W-:-:S06]  /*34d0*/  MOV R63, R56 ;  /* 0x00000038003f7202 */ /* 0x000fcc0000000f00 */
[----:B------:R0:W2:Y:S01]  /*34e0*/  @P3 LDG.E.128 R60, desc[UR6][R18.64+0x10] ;  /* 0x00001006123c3981 */ /* 0x0000a2000c1e1d00 */
        /* <DEDUP_REMOVED lines=13> */
[----:B------:R-:W-:Y:S01]  /*35c0*/  MOV R46, R42 ;  /* 0x0000002a002e7202 */ /* 0x000fe20000000f00 */
[----:B----4-:R-:W-:Y:S01]  /*35d0*/  IMAD.MOV.U32 R45, RZ, RZ, R41 ;  /* 0x000000ffff2d7224 */ /* 0x010fe200078e0029 */
[----:B------:R-:W-:Y:S01]  /*35e0*/  MOV R44, R40 ;  /* 0x00000028002c7202 */ /* 0x000fe20000000f00 */
[----:B------:R-:W-:Y:S01]  /*35f0*/  IMAD.MOV.U32 R43, RZ, RZ, R35 ;  /* 0x000000ffff2b7224 */ /* 0x000fe200078e0023 */
[----:B------:R-:W-:Y:S01]  /*3600*/  MOV R42, R34 ;  /* 0x00000022002a7202 */ /* 0x000fe20000000f00 */
[----:B------:R-:W-:Y:S01]  /*3610*/  IMAD.MOV.U32 R41, RZ, RZ, R33 ;  /* 0x000000ffff297224 */ /* 0x000fe200078e0021 */
[----:B------:R-:W-:Y:S01]  /*3620*/  MOV R40, R32 ;  /* 0x0000002000287202 */ /* 0x000fe20000000f00 */
[----:B------:R-:W3:Y:S01]  /*3630*/  LDL R35, [R1+0x194] ;  /* 0x0001940001237983 */ /* 0x000ee20000100800 */
[----:B------:R-:W-:-:S04]  /*3640*/  @P3 IMAD.WIDE.U32 R22, R4, 0x20, R16 ;  /* 0x0000002004163825 */ /* 0x000fc800078e0010 */
[----:B------:R-:W-:Y:S01]  /*3650*/  @P3 IMAD.WIDE.U32 R24, R4, 0x20, R10 ;  /* 0x0000002004183825 */ /* 0x000fe200078e000a */
[----:B------:R-:W4:Y:S01]  /*3660*/  LDL R34, [R1+0x198] ;  /* 0x0001980001227983 */ /* 0x000f220000100800 */
[----:B------:R-:W-:Y:S01]  /*3670*/  ISETP.GE.U32.AND P1, PT, R0, 0xc0, PT ;  /* 0x000000c00000780c */ /* 0x000fe20003f26070 */
[----:B------:R-:W1:Y:S02]  /*3680*/  LDC.64 R10, c[0x0][0x3d8] ;  /* 0x0000f600ff0a7b82 */ /* 0x000e640000000a00 */
[----:B------:R-:W4:Y:S04]  /*3690*/  LDL R33, [R1+0x19c] ;  /* 0x00019c0001217983 */ /* 0x000f280000100800 */
[----:B------:R-:W4:Y:S01]  /*36a0*/  LDL R32, [R1+0x190] ;  /* 0x0001900001207983 */ /* 0x000f220000100800 */
[----:B------:R-:W-:Y:S01]  /*36b0*/  @P3 IADD3 R4, PT, PT, R4, 0x20, RZ ;  /* 0x0000002004043810 */ /* 0x000fe20007ffe0ff */
[----:B0-----:R-:W0:Y:S02]  /*36c0*/  LDC.64 R18, c[0x0][0x3d8] ;  /* 0x0000f600ff127b82 */ /* 0x001e240000000a00 */
[----:B------:R-:W5:Y:S04]  /*36d0*/  @P3 LD.E.128 R88, desc[UR6][R24.64] ;  /* 0x0000000618583980 */ /* 0x000f68000c101d00 */
[----:B------:R-:W5:Y:S01]  /*36e0*/  @P3 LD.E.128 R92, desc[UR6][R24.64+0x10] ;  /* 0x00001006185c3980 */ /* 0x000f62000c101d00 */
[----:B------:R-:W-:Y:S01]  /*36f0*/  ISETP.GE.U32.AND P2, PT, R0, 0xe0, PT ;  /* 0x000000e00000780c */ /* 0x000fe20003f46070 */
[----:B------:R-:W0:Y:S02]  /*3700*/  @P1 LDC.64 R16, c[0x0][0x440] ;  /* 0x00011000ff101b82 */ /* 0x000e240000000a00 */
[----:B--2---:R2:W-:Y:S04]  /*3710*/  @P3 STL.64 [R1+0x1f0], R60 ;  /* 0x0001f03c01003387 */ /* 0x0045e80000100a00 */
[----:B------:R1:W-:Y:S01]  /*3720*/  @P3 STL.64 [R1+0x1f8], R62 ;  /* 0x0001f83e01003387 */ /* 0x0003e20000100a00 */
[----:B--2---:R-:W-:Y:S01]  /*3730*/  IMAD.MOV.U32 R60, RZ, RZ, R59 ;  /* 0x000000ffff3c7224 */ /* 0x004fe200078e003b */
[----:B------:R-:W-:Y:S01]  /*3740*/  MOV R61, R58 ;  /* 0x0000003a003d7202 */ /* 0x000fe20000000f00 */
[----:B-1----:R-:W-:Y:S01]  /*3750*/  IMAD.MOV.U32 R62, RZ, RZ, R57 ;  /* 0x000000ffff3e7224 */ /* 0x002fe200078e0039 */
        /* <DEDUP_REMOVED lines=52> */
[----:B------:R-:W4:Y:S01]  /*3aa0*/  LDL R42, [R1+0xe4] ;  /* 0x0000e400012a7983 */ /* 0x000f220000100800 */
[----:B------:R-:W-:-:S02]  /*3ab0*/  @P0 IMAD.WIDE.U32 R20, R4, 0x20, R2 ;  /* 0x0000002004140825 */ /* 0x000fc400078e0002 */
[----:B------:R-:W1:Y:S01]  /*3ac0*/  LDC.64 R2, c[0x0][0x3d0] ;  /* 0x0000f400ff027b82 */ /* 0x000e620000000a00 */
        /* <DEDUP_REMOVED lines=50> */
[----:B------:R-:W-:Y:S01]  /*3df0*/  @P0 VIADD R4, R4, 0x20 ;  /* 0x0000002004040836 */ /* 0x000fe20000000000 */
[----:B------:R-:W1:Y:S02]  /*3e00*/  @P2 LDC.64 R6, c[0x0][0x440] ;  /* 0x00011000ff062b82 */ /* 0x000e640000000a00 */
[----:B------:R1:W5:Y:S04]  /*3e10*/  @P0 LD.E.128 R96, desc[UR6][R28.64] ;  /* 0x000000061c600980 */ /* 0x000368000c101d00 */
[----:B------:R1:W5:Y:S02]  /*3e20*/  @P0 LD.E.128 R136, desc[UR6][R28.64+0x10] ;  /* 0x000010061c880980 */ /* 0x000364000c101d00 */
[----:B0-----:R-:W0:Y:S02]  /*3e30*/  LDC.64 R20, c[0x0][0x3d0] ;  /* 0x0000f400ff147b82 */ /* 0x001e240000000a00 */
        /* <DEDUP_REMOVED lines=25> */
[----:B-1----:R-:W-:Y:S01]  /*3fd0*/  MOV R60, R59 ;  /* 0x0000003b003c7202 */ /* 0x002fe20000000f00 */
[----:B------:R-:W-:Y:S01]  /*3fe0*/  IMAD.MOV.U32 R61, RZ, RZ, R58 ;  /* 0x000000ffff3d7224 */ /* 0x000fe200078e003a */
        /* <DEDUP_REMOVED lines=12> */
[----:B------:R-:W-:Y:S01]  /*40b0*/  IMAD.MOV.U32 R50, RZ, RZ, R46 ;  /* 0x000000ffff327224 */ /* 0x000fe200078e002e */
[----:B----4-:R-:W-:Y:S01]  /*40c0*/  MOV R49, R45 ;  /* 0x0000002d00317202 */ /* 0x010fe20000000f00 */
[----:B------:R-:W-:Y:S01]  /*40d0*/  IMAD.MOV.U32 R48, RZ, RZ, R44 ;  /* 0x000000ffff307224 */ /* 0x000fe200078e002c */
[----:B------:R-:W-:Y:S01]  /*40e0*/  MOV R47, R39 ;  /* 0x00000027002f7202 */ /* 0x000fe20000000f00 */
[----:B------:R-:W-:Y:S01]  /*40f0*/  IMAD.MOV.U32 R46, RZ, RZ, R38 ;  /* 0x000000ffff2e7224 */ /* 0x000fe200078e0026 */
[----:B------:R-:W-:Y:S01]  /*4100*/  MOV R45, R37 ;  /* 0x00000025002d7202 */ /* 0x000fe20000000f00 */
[----:B------:R-:W-:Y:S01]  /*4110*/  IMAD.MOV.U32 R44, RZ, RZ, R36 ;  /* 0x000000ffff2c7224 */ /* 0x000fe200078e0024 */
[----:B------:R1:W3:Y:S04]  /*4120*/  LDL R37, [R1+0xa4] ;  /* 0x0000a40001257983 */ /* 0x0002e80000100800 */
[----:B------:R1:W3:Y:S04]  /*4130*/  LDL R36, [R1+0xa0] ;  /* 0x0000a00001247983 */ /* 0x0002e80000100800 */
[----:B------:R1:W3:Y:S04]  /*4140*/  LDL R38, [R1+0xa8] ;  /* 0x0000a80001267983 */ /* 0x0002e80000100800 */
[----:B------:R1:W3:Y:S01]  /*4150*/  LDL R39, [R1+0xac] ;  /* 0x0000ac0001277983 */ /* 0x0002e20000100800 */
[----:B------:R-:W-:-:S02]  /*4160*/  @P1 IMAD.WIDE.U32 R24, R4, 0x20, R8 ;  /* 0x0000002004181825 */ /* 0x000fc400078e0008 */
[----:B------:R-:W4:Y:S01]  /*4170*/  @P3 LDC.64 R8, c[0x0][0x440] ;  /* 0x00011000ff083b82 */ /* 0x000f220000000a00 */
[----:B--2---:R2:W-:Y:S04]  /*4180*/  @P0 STL.64 [R1+0x190], R60 ;  /* 0x0001903c01000387 */ /* 0x0045e80000100a00 */
[----:B------:R0:W-:Y:S01]  /*4190*/  @P0 STL.64 [R1+0x198], R62 ;  /* 0x0001983e01000387 */ /* 0x0001e20000100a00 */
[----:B--2---:R-:W-:Y:S01]  /*41a0*/  MOV R60, R59 ;  /* 0x0000003b003c7202 */ /* 0x004fe20000000f00 */
[----:B------:R-:W-:Y:S01]  /*41b0*/  IMAD.MOV.U32 R61, RZ, RZ, R58 ;  /* 0x000000ffff3d7224 */ /* 0x000fe200078e003a */
[----:B0-----:R-:W-:Y:S01]  /*41c0*/  MOV R62, R57 ;  /* 0x00000039003e7202 */ /* 0x001fe20000000f00 */
        /* <DEDUP_REMOVED lines=8> */
[----:B------:R-:W4:Y:S04]  /*4250*/  LDL R45, [R1+0xd8] ;  /* 0x0000d800012d7983 */ /* 0x000f280000100800 */
[----:B------:R-:W3:Y:S01]  /*4260*/  LDL R44, [R1+0xdc] ;  /* 0x0000dc00012c7983 */ /* 0x000ee20000100800 */
[----:B------:R-:W-:Y:S01]  /*4270*/  MOV R59, R55 ;  /* 0x00000037003b7202 */ /* 0x000fe20000000f00 */
[----:B------:R-:W-:Y:S01]  /*4280*/  IMAD.MOV.U32 R58, RZ, RZ, R54 ;  /* 0x000000ffff3a7224 */ /* 0x000fe200078e0036 */
[----:B------:R-:W-:Y:S01]  /*4290*/  MOV R55, R51 ;  /* 0x0000003300377202 */ /* 0x000fe20000000f00 */
[----:B------:R-:W-:Y:S01]  /*42a0*/  IMAD.MOV.U32 R54, RZ, RZ, R50 ;  /* 0x000000ffff367224 */ /* 0x000fe200078e0032 */
[----:B------:R-:W-:Y:S01]  /*42b0*/  MOV R51, R47 ;  /* 0x0000002f00337202 */ /* 0x000fe20000000f00 */
[----:B------:R-:W-:Y:S01]  /*42c0*/  IMAD.MOV.U32 R50, RZ, RZ, R46 ;  /* 0x000000ffff327224 */ /* 0x000fe200078e002e */
[----:B------:R-:W3:Y:S04]  /*42d0*/  LDL R47, [R1+0xd0] ;  /* 0x0000d000012f7983 */ /* 0x000ee80000100800 */
[----:B------:R-:W3:Y:S04]  /*42e0*/  LDL R46, [R1+0xd4] ;  /* 0x0000d400012e7983 */ /* 0x000ee80000100800 */
[----:B--2---:R0:W-:Y:S04]  /*42f0*/  @P1 STL.64 [R1+0x180], R60 ;  /* 0x0001803c01001387 */ /* 0x0041e80000100a00 */
[----:B------:R2:W-:Y:S01]  /*4300*/  @P1 STL.64 [R1+0x188], R62 ;  /* 0x0001883e01001387 */ /* 0x0005e20000100a00 */
[----:B0-----:R-:W-:Y:S01]  /*4310*/  MOV R60, R59 ;  /* 0x0000003b003c7202 */ /* 0x001fe20000000f00 */
        /* <DEDUP_REMOVED lines=8> */
[----:B----4-:R-:W-:Y:S01]  /*43a0*/  MOV R50, R45 ;  /* 0x0000002d00327202 */ /* 0x010fe20000000f00 */
[----:B---3--:R-:W-:Y:S01]  /*43b0*/  IMAD.MOV.U32 R51, RZ, RZ, R44 ;  /* 0x000000ffff337224 */ /* 0x008fe200078e002c */
[----:B------:R-:W-:Y:S01]  /*43c0*/  MOV R45, R41 ;  /* 0x00000029002d7202 */ /* 0x000fe20000000f00 */
[----:B------:R-:W-:Y:S01]  /*43d0*/  IMAD.MOV.U32 R44, RZ, RZ, R40 ;  /* 0x000000ffff2c7224 */ /* 0x000fe200078e0028 */
[----:B------:R-:W-:Y:S01]  /*43e0*/  MOV R41, R33 ;  /* 0x0000002100297202 */ /* 0x000fe20000000f00 */
[----:B------:R-:W-:Y:S01]  /*43f0*/  IMAD.MOV.U32 R40, RZ, RZ, R32 ;  /* 0x000000ffff287224 */ /* 0x000fe200078e0020 */
[----:B------:R-:W3:Y:S04]  /*4400*/  LDL R33, [R1+0x138] ;  /* 0x0001380001217983 */ /* 0x000ee80000100800 */
[----:B------:R-:W4:Y:S01]  /*4410*/  LDL R32, [R1+0x13c] ;  /* 0x00013c0001207983 */ /* 0x000f220000100800 */
        /* <DEDUP_REMOVED lines=10> */
[----:B------:R-:W4:Y:S04]  /*44c0*/  LDL R35, [R1+0x130] ;  /* 0x0001300001237983 */ /* 0x000f280000100800 */
[----:B------:R-:W4:Y:S01]  /*44d0*/  LDL R34, [R1+0x134] ;  /* 0x0001340001227983 */ /* 0x000f220000100800 */
[----:B------:R-:W-:-:S02]  /*44e0*/  @P1 IMAD.WIDE.U32 R30, R4, 0x20, R10 ;  /* 0x00000020041e1825 */ /* 0x000fc400078e000a */
[----:B------:R-:W0:Y:S01]  /*44f0*/  LDC.64 R10, c[0x0][0x3d0] ;  /* 0x0000f400ff0a7b82 */ /* 0x000e220000000a00 */
[----:B--2---:R2:W-:Y:S04]  /*4500*/  @P1 STL.64 [R1+0x170], R60 ;  /* 0x0001703c01001387 */ /* 0x0045e80000100a00 */
[----:B------:R1:W-:Y:S01]  /*4510*/  @P1 STL.64 [R1+0x178], R62 ;  /* 0x0001783e01001387 */ /* 0x0003e20000100a00 */
[----:B--2---:R-:W-:Y:S01]  /*4520*/  MOV R60, R59 ;  /* 0x0000003b003c7202 */ /* 0x004fe20000000f00 */
[----:B------:R-:W-:Y:S01]  /*4530*/  IMAD.MOV.U32 R61, RZ, RZ, R58 ;  /* 0x000000ffff3d7224 */ /* 0x000fe200078e003a */
[----:B-1----:R-:W-:Y:S01]  /*4540*/  MOV R62, R57 ;  /* 0x00000039003e7202 */ /* 0x002fe20000000f00 */
        /* <DEDUP_REMOVED lines=33> */
[----:B---3--:R-:W-:Y:S01]  /*4760*/  IMAD.MOV.U32 R41, RZ, RZ, R33 ;  /* 0x000000ffff297224 */ /* 0x008fe200078e0021 */
[----:B----4-:R-:W-:Y:S01]  /*4770*/  MOV R40, R32 ;  /* 0x0000002000287202 */ /* 0x010fe20000000f00 */
        /* <DEDUP_REMOVED lines=11> */
[----:B------:R-:W-:-:S03]  /*4830*/  MOV R101, R58 ;  /* 0x0000003a00657202 */ /* 0x000fc60000000f00 */
[----:B------:R-:W4:Y:S04]  /*4840*/  LDL R13, [R1+0xf0] ;  /* 0x0000f000010d7983 */ /* 0x000f280000100800 */
[----:B------:R1:W4:Y:S01]  /*4850*/  LDL R58, [R1+0xf8] ;  /* 0x0000f800013a7983 */ /* 0x0003220000100800 */
        /* <DEDUP_REMOVED lines=11> */
[----:B--2---:R2:W-:Y:S04]  /*4910*/  @P1 STL.64 [R1+0x150], R60 ;  /* 0x0001503c01001387 */ /* 0x0045e80000100a00 */
[----:B------:R0:W-:Y:S04]  /*4920*/  @P1 STL.64 [R1+0x158], R62 ;  /* 0x0001583e01001387 */ /* 0x0001e80000100a00 */
[----:B------:R1:W4:Y:S04]  /*4930*/  LDL R59, [R1+0xfc] ;  /* 0x0000fc00013b7983 */ /* 0x0003280000100800 */
[----:B--2---:R1:W2:Y:S04]  /*4940*/  LDL R60, [R1+0x100] ;  /* 0x00010000013c7983 */ /* 0x0042a80000100800 */
[----:B------:R1:W2:Y:S04]  /*4950*/  LDL R61, [R1+0x104] ;  /* 0x00010400013d7983 */ /* 0x0002a80000100800 */
[----:B0-----:R1:W2:Y:S04]  /*4960*/  LDL R62, [R1+0x108] ;  /* 0x00010800013e7983 */ /* 0x0012a80000100800 */
[----:B------:R1:W2:Y:S04]  /*4970*/  LDL R63, [R1+0x10c] ;  /* 0x00010c00013f7983 */ /* 0x0002a80000100800 */
[----:B------:R1:W2:Y:S04]  /*4980*/  LDL R44, [R1+0xc0] ;  /* 0x0000c000012c7983 */ /* 0x0002a80000100800 */
[----:B------:R1:W2:Y:S04]  /*4990*/  LDL R45, [R1+0xc4] ;  /* 0x0000c400012d7983 */ /* 0x0002a80000100800 */
[----:B------:R1:W2:Y:S04]  /*49a0*/  LDL R46, [R1+0xc8] ;  /* 0x0000c800012e7983 */ /* 0x0002a80000100800 */
[----:B------:R1:W2:Y:S01]  /*49b0*/  LDL R47, [R1+0xcc] ;  /* 0x0000cc00012f7983 */ /* 0x0002a20000100800 */
[----:B---3--:R-:W-:-:S03]  /*49c0*/  IMAD.MOV.U32 R106, RZ, RZ, R33 ;  /* 0x000000ffff6a7224 */ /* 0x008fc600078e0021 */
[----:B------:R1:W3:Y:S01]  /*49d0*/  LDL R40, [R1+0xb0] ;  /* 0x0000b00001287983 */ /* 0x0002e20000100800 */
[----:B----4-:R-:W-:-:S03]  /*49e0*/  MOV R107, R32 ;  /* 0x00000020006b7202 */ /* 0x010fc60000000f00 */
[----:B------:R1:W3:Y:S04]  /*49f0*/  LDL R41, [R1+0xb4] ;  /* 0x0000b40001297983 */ /* 0x0002e80000100800 */
[----:B------:R1:W3:Y:S04]  /*4a00*/  LDL R42, [R1+0xb8] ;  /* 0x0000b800012a7983 */ /* 0x0002e80000100800 */
[----:B------:R1:W3:Y:S04]  /*4a10*/  LDL R43, [R1+0xbc] ;  /* 0x0000bc00012b7983 */ /* 0x0002e80000100800 */
[----:B------:R1:W4:Y:S04]  /*4a20*/  LDL R32, [R1+0x90] ;  /* 0x0000900001207983 */ /* 0x0003280000100800 */
[----:B------:R1:W4:Y:S04]  /*4a30*/  LDL R33, [R1+0x94] ;  /* 0x0000940001217983 */ /* 0x0003280000100800 */
[----:B------:R1:W4:Y:S04]  /*4a40*/  LDL R34, [R1+0x98] ;  /* 0x0000980001227983 */ /* 0x0003280000100800 */
[----:B------:R1:W4:Y:S01]  /*4a50*/  LDL R35, [R1+0x9c] ;  /* 0x00009c0001237983 */ /* 0x0003220000100800 */
[C---:B------:R-:W-:Y:S01]  /*4a60*/  @P1 IMAD.WIDE.U32 R26, R4.reuse, 0x20, R16 ;  /* 0x00000020041a1825 */ /* 0x040fe200078e0010 */
[----:B------:R-:W-:Y:S01]  /*4a70*/  @P1 IADD3 R4, PT, PT, R4, 0x20, RZ ;  /* 0x0000002004041810 */ /* 0x000fe20007ffe0ff */
[----:B------:R-:W0:Y:S01]  /*4a80*/  LDC.64 R16, c[0x0][0x3d8] ;  /* 0x0000f600ff107b82 */ /* 0x000e220000000a00 */
[----:B------:R-:W-:Y:S01]  /*4a90*/  ISETP.GE.U32.AND P0, PT, R0, 0x120, PT ;  /* 0x000001200000780c */ /* 0x000fe20003f06070 */
[----:B------:R-:W-:Y:S01]  /*4aa0*/  IMAD.MOV.U32 R102, RZ, RZ, R57 ;  /* 0x000000ffff667224 */ /* 0x000fe200078e0039 */
[----:B------:R-:W-:Y:S01]  /*4ab0*/  MOV R103, R56 ;  /* 0x0000003800677202 */ /* 0x000fe20000000f00 */
[C---:B------:R-:W-:Y:S01]  /*4ac0*/  @P2 IMAD.WIDE.U32 R2, R4.reuse, 0x20, R2 ;  /* 0x0000002004022825 */ /* 0x040fe200078e0002 */
[----:B------:R1:W-:Y:S03]  /*4ad0*/  STL [R1+0xc], RZ ;  /* 0x00000cff01007387 */ /* 0x0003e60000100800 */
[C---:B------:R-:W-:Y:S01]  /*4ae0*/  @P2 IMAD.WIDE.U32 R14, R4.reuse, 0x20, R14 ;  /* 0x00000020040e2825 */ /* 0x040fe200078e000e */
[----:B------:R-:W4:Y:S03]  /*4af0*/  @P2 LDG.E.128 R112, desc[UR6][R2.64] ;  /* 0x0000000602702981 */ /* 0x000f26000c1e1d00 */
[C---:B------:R-:W-:Y:S01]  /*4b00*/  @P2 IMAD.WIDE.U32 R6, R4.reuse, 0x20, R6 ;  /* 0x0000002004062825 */ /* 0x040fe200078e0006 */
[----:B------:R-:W4:Y:S01]  /*4b10*/  @P2 LDG.E.128 R108, desc[UR6][R2.64+0x10] ;  /* 0x00001006026c2981 */ /* 0x000f22000c1e1d00 */
[----:B------:R-:W1:Y:S02]  /*4b20*/  @P0 LDC.64 R22, c[0x0][0x440] ;  /* 0x00011000ff160b82 */ /* 0x000e640000000a00 */
[----:B------:R-:W-:Y:S01]  /*4b30*/  @P2 VIADD R4, R4, 0x20 ;  /* 0x0000002004042836 */ /* 0x000fe20000000000 */
[----:B------:R-:W-:Y:S01]  /*4b40*/  MOV R57, R5 ;  /* 0x0000000500397202 */ /* 0x000fe20000000f00 */
[----:B------:R-:W-:Y:S01]  /*4b50*/  IMAD.MOV.U32 R56, RZ, RZ, R13 ;  /* 0x000000ffff387224 */ /* 0x000fe200078e000d */
[----:B------:R-:W4:Y:S01]  /*4b60*/  @P2 LDG.E.128 R104, desc[UR6][R14.64] ;  /* 0x000000060e682981 */ /* 0x000f22000c1e1d00 */
[----:B------:R-:W-:-:S03]  /*4b70*/  @P3 IMAD.WIDE.U32 R20, R4, 0x20, R20 ;  /* 0x0000002004143825 */ /* 0x000fc600078e0014 */
[----:B------:R-:W4:Y:S01]  /*4b80*/  @P2 LDG.E.128 R100, desc[UR6][R14.64+0x10] ;  /* 0x000010060e642981 */ /* 0x000f22000c1e1d00 */
[----:B------:R-:W-:-:S03]  /*4b90*/  @P3 IMAD.WIDE.U32 R18, R4, 0x20, R18 ;  /* 0x0000002004123825 */ /* 0x000fc600078e0012 */
[----:B------:R0:W5:Y:S01]  /*4ba0*/  @P2 LD.E.128 R148, desc[UR6][R6.64] ;  /* 0x0000000606942980 */ /* 0x000162000c101d00 */
[C---:B------:R-:W-:Y:S01]  /*4bb0*/  @P3 IMAD.WIDE.U32 R8, R4.reuse, 0x20, R8 ;  /* 0x0000002004083825 */ /* 0x040fe200078e0008 */
[----:B------:R-:W-:Y:S02]  /*4bc0*/  @P3 IADD3 R4, PT, PT, R4, 0x20, RZ ;  /* 0x0000002004043810 */ /* 0x000fe40007ffe0ff */
[----:B------:R-:W4:Y:S03]  /*4bd0*/  @P3 LDG.E.128 R52, desc[UR6][R18.64] ;  /* 0x0000000612343981 */ /* 0x000f26000c1e1d00 */
[C---:B------:R-:W-:Y:S01]  /*4be0*/  @P0 IMAD.WIDE.U32 R10, R4.reuse, 0x20, R10 ;  /* 0x00000020040a0825 */ /* 0x040fe200078e000a */
[----:B------:R-:W4:Y:S03]  /*4bf0*/  @P3 LDG.E.128 R48, desc[UR6][R18.64+0x10] ;  /* 0x0000100612303981 */ /* 0x000f26000c1e1d00 */
[C---:B0-----:R-:W-:Y:S01]  /*4c00*/  @P0 IMAD.WIDE.U32 R16, R4.reuse, 0x20, R16 ;  /* 0x0000002004100825 */ /* 0x041fe200078e0010 */
[----:B------:R0:W5:Y:S04]  /*4c10*/  @P2 LD.E.128 R152, desc[UR6][R6.64+0x10] ;  /* 0x0000100606982980 */ /* 0x000168000c101d00 */
[----:B------:R-:W4:Y:S01]  /*4c20*/  @P0 LDG.E.128 R36, desc[UR6][R16.64] ;  /* 0x0000000610240981 */ /* 0x000f22000c1e1d00 */
[----:B-1----:R-:W-:-:S03]  /*4c30*/  @P0 IMAD.WIDE.U32 R22, R4, 0x20, R22 ;  /* 0x0000002004160825 */ /* 0x002fc600078e0016 */
[----:B------:R0:W5:Y:S04]  /*4c40*/  @P3 LD.E.128 R156, desc[UR6][R8.64] ;  /* 0x00000006089c3980 */ /* 0x000168000c101d00 */
[----:B------:R0:W5:Y:S04]  /*4c50*/  @P3 LD.E.128 R160, desc[UR6][R8.64+0x10] ;  /* 0x0000100608a03980 */ /* 0x000168000c101d00 */
[----:B------:R0:W5:Y:S04]  /*4c60*/  @P0 LD.E.128 R164, desc[UR6][R22.64] ;  /* 0x0000000616a40980 */ /* 0x000168000c101d00 */
[----:B------:R0:W5:Y:S04]  /*4c70*/  @P0 LD.E.128 R168, desc[UR6][R22.64+0x10] ;  /* 0x0000100616a80980 */ /* 0x000168000c101d00 */
[----:B------:R0:W5:Y:S04]  /*4c80*/  @P1 LD.E.128 R140, desc[UR6][R26.64] ;  /* 0x000000061a8c1980 */ /* 0x000168000c101d00 */
[----:B------:R0:W5:Y:S04]  /*4c90*/  @P1 LD.E.128 R144, desc[UR6][R26.64+0x10] ;  /* 0x000010061a901980 */ /* 0x000168000c101d00 */
[----:B------:R-:W4:Y:S04]  /*4ca0*/  @P3 LDG.E.128 R56, desc[UR6][R20.64+0x10] ;  /* 0x0000100614383981 */ /* 0x000f28000c1e1d00 */
[----:B--2---:R-:W2:Y:S04]  /*4cb0*/  @P3 LDG.E.128 R60, desc[UR6][R20.64] ;  /* 0x00000006143c3981 */ /* 0x004ea8000c1e1d00 */
[----:B------:R-:W2:Y:S04]  /*4cc0*/  @P0 LDG.E.128 R44, desc[UR6][R10.64] ;  /* 0x000000060a2c0981 */ /* 0x000ea8000c1e1d00 */
[----:B---3--:R-:W3:Y:S04]  /*4cd0*/  @P0 LDG.E.128 R40, desc[UR6][R10.64+0x10] ;  /* 0x000010060a280981 */ /* 0x008ee8000c1e1d00 */
[----:B----4-:R-:W4:Y:S04]  /*4ce0*/  @P0 LDG.E.128 R32, desc[UR6][R16.64+0x10] ;  /* 0x0000100610200981 */ /* 0x010f28000c1e1d00 */
[----:B------:R0:W-:Y:S04]  /*4cf0*/  STL [R1+0x8], RZ ;  /* 0x000008ff01007387 */ /* 0x0001e80000100800 */
[----:B------:R0:W-:Y:S04]  /*4d00*/  STL [R1+0x4], RZ ;  /* 0x000004ff01007387 */ /* 0x0001e80000100800 */
[----:B------:R0:W-:Y:S04]  /*4d10*/  @P2 STL.64 [R1+0x140], R112 ;  /* 0x0001407001002387 */ /* 0x0001e80000100a00 */
[----:B------:R0:W-:Y:S04]  /*4d20*/  @P2 STL.64 [R1+0x148], R114 ;  /* 0x0001487201002387 */ /* 0x0001e80000100a00 */
[----:B------:R0:W-:Y:S04]  /*4d30*/  @P2 STL.64 [R1+0x130], R108 ;  /* 0x0001306c01002387 */ /* 0x0001e80000100a00 */
[----:B------:R0:W-:Y:S04]  /*4d40*/  @P2 STL.64 [R1+0x138], R110 ;  /* 0x0001386e01002387 */ /* 0x0001e80000100a00 */
[----:B------:R0:W-:Y:S04]  /*4d50*/  STL [R1], RZ ;  /* 0x000000ff01007387 */ /* 0x0001e80000100800 */
[----:B------:R0:W-:Y:S04]  /*4d60*/  @P2 STL.64 [R1+0x120], R104 ;  /* 0x0001206801002387 */ /* 0x0001e80000100a00 */
[----:B------:R0:W-:Y:S04]  /*4d70*/  @P2 STL.64 [R1+0x128], R106 ;  /* 0x0001286a01002387 */ /* 0x0001e80000100a00 */
[----:B------:R0:W-:Y:S04]  /*4d80*/  @P2 STL.64 [R1+0x110], R100 ;  /* 0x0001106401002387 */ /* 0x0001e80000100a00 */
        /* <DEDUP_REMOVED lines=37> */
[----:B--2---:R0:W-:Y:S04]  /*4fe0*/  @P3 STL.64 [R1+0x100], R60 ;  /* 0x0001003c01003387 */ /* 0x0041e80000100a00 */
        /* <DEDUP_REMOVED lines=9> */
[----:B---3--:R0:W-:Y:S04]  /*5080*/  @P0 STL.64 [R1+0xb0], R40 ;  /* 0x0000b02801000387 */ /* 0x0081e80000100a00 */
[----:B------:R0:W-:Y:S04]  /*5090*/  @P0 STL.64 [R1+0xb8], R42 ;  /* 0x0000b82a01000387 */ /* 0x0001e80000100a00 */
[----:B------:R0:W-:Y:S04]  /*50a0*/  @P0 STL.64 [R1+0xa0], R36 ;  /* 0x0000a02401000387 */ /* 0x0001e80000100a00 */
[----:B------:R0:W-:Y:S04]  /*50b0*/  @P0 STL.64 [R1+0xa8], R38 ;  /* 0x0000a82601000387 */ /* 0x0001e80000100a00 */
[----:B----4-:R0:W-:Y:S04]  /*50c0*/  @P0 STL.64 [R1+0x90], R32 ;  /* 0x0000902001000387 */ /* 0x0101e80000100a00 */
[----:B------:R0:W-:Y:S01]  /*50d0*/  @P0 STL.64 [R1+0x98], R34 ;  /* 0x0000982201000387 */ /* 0x0001e20000100a00 */
[----:B------:R-:W-:Y:S05]  /*50e0*/  @!P1 BRA `(.L_x_10775) ;  /* 0x0000007000909947 */ /* 0x000fea0003800000 */
[----:B0-----:R-:W0:Y:S08]  /*50f0*/  LDC.64 R6, c[0x0][0x440] ;  /* 0x00011000ff067b82 */ /* 0x001e300000000a00 */
[----:B------:R-:W1:Y:S08]  /*5100*/  LDC.64 R2, c[0x0][0x3d0] ;  /* 0x0000f400ff027b82 */ /* 0x000e700000000a00 */
[----:B------:R-:W2:Y:S01]  /*5110*/  LDC.64 R8, c[0x0][0x3d8] ;  /* 0x0000f600ff087b82 */ /* 0x000ea20000000a00 */
[----:B0-----:R-:W-:-:S05]  /*5120*/  IMAD.WIDE.U32 R6, R4, 0x20, R6 ;  /* 0x0000002004067825 */ /* 0x001fca00078e0006 */
[----:B------:R-:W3:Y:S01]  /*5130*/  LD.E.128 R28, desc[UR6][R6.64] ;  /* 0x00000006061c7980 */ /* 0x000ee2000c101d00 */
[----:B-1----:R-:W-:-:S03]  /*5140*/  IMAD.WIDE.U32 R2, R4, 0x20, R2 ;  /* 0x0000002004027825 */ /* 0x002fc600078e0002 */
[----:B------:R-:W4:Y:S04]  /*5150*/  LD.E.128 R24, desc[UR6][R6.64+0x10] ;  /* 0x0000100606187980 */ /* 0x000f28000c101d00 */
[----:B------:R-:W4:Y:S01]  /*5160*/  LDG.E.128 R20, desc[UR6][R2.64] ;  /* 0x0000000602147981 */ /* 0x000f22000c1e1d00 */
[----:B--2---:R-:W-:-:S03]  /*5170*/  IMAD.WIDE.U32 R4, R4, 0x20, R8 ;  /* 0x0000002004047825 */ /* 0x004fc600078e0008 */
[----:B------:R-:W2:Y:S04]  /*5180*/  LDG.E.128 R16, desc[UR6][R2.64+0x10] ;  /* 0x0000100602107981 */ /* 0x000ea8000c1e1d00 */
[----:B------:R-:W2:Y:S04]  /*5190*/  LDG.E.128 R8, desc[UR6][R4.64] ;  /* 0x0000000604087981 */ /* 0x000ea8000c1e1d00 */
[----:B------:R-:W2:Y:S04]  /*51a0*/  LDG.E.128 R4, desc[UR6][R4.64+0x10] ;  /* 0x0000100604047981 */ /* 0x000ea8000c1e1d00 */
        /* <DEDUP_REMOVED lines=56> */
[----:B------:R1:W-:Y:S04]  /*5530*/  STL.64 [R1+0x50], R4 ;  /* 0x0000500401007387 */ /* 0x0003e80000100a00 */
[----:B------:R1:W-:Y:S01]  /*5540*/  STL.64 [R1+0x58], R6 ;  /* 0x0000580601007387 */ /* 0x0003e20000100a00 */
[----:B------:R-:W-:Y:S05]  /*5550*/  BRA `(.L_x_10775) ;  /* 0x0000006c00747947 */ /* 0x000fea0003800000 */
.L_x_10773:
        /* <DEDUP_REMOVED lines=9> */
[----:B------:R-:W-:-:S03]  /*55f0*/  ISETP.GE.U32.AND P5, PT, R0, 0x20, PT ;  /* 0x000000200000780c */ /* 0x000fc60003fa6070 */
[----:B------:R-:W3:Y:S04]  /*5600*/  LDL R35, [R1+0x2b0] ;  /* 0x0002b00001237983 */ /* 0x000ee80000100800 */
[----:B------:R-:W4:Y:S04]  /*5610*/  LDL R34, [R1+0x2b4] ;  /* 0x0002b40001227983 */ /* 0x000f280000100800 */
[----:B------:R-:W4:Y:S02]  /*5620*/  LDL R33, [R1+0x2b8] ;  /* 0x0002b80001217983 */ /* 0x000f240000100800 */
[----:B0-----:R-:W-:-:S02]  /*5630*/  @P5 IMAD.WIDE.U32 R2, R4, 0x20, R2 ;  /* 0x0000002004025825 */ /* 0x001fc400078e0002 */
        /* <DEDUP_REMOVED lines=27> */
[----:B--2---:R-:W2:Y:S04]  /*57f0*/  @P5 LDG.E.128 R36, desc[UR6][R2.64] ;  /* 0x0000000602245981 */ /* 0x004ea8000c1e1d00 */
[----:B--2---:R3:W-:Y:S04]  /*5800*/  @P5 STL.64 [R1+0x2c0], R36 ;  /* 0x0002c02401005387 */ /* 0x0047e80000100a00 */
[----:B------:R0:W-:Y:S01]  /*5810*/  @P5 STL.64 [R1+0x2c8], R38 ;  /* 0x0002c82601005387 */ /* 0x0001e20000100a00 */
[----:B---3--:R-:W-:Y:S01]  /*5820*/  MOV R36, R35 ;  /* 0x0000002300247202 */ /* 0x008fe20000000f00 */
[----:B----4-:R-:W-:Y:S01]  /*5830*/  IMAD.MOV.U32 R37, RZ, RZ, R34 ;  /* 0x000000ffff257224 */ /* 0x010fe200078e0022 */
[----:B0-----:R-:W-:Y:S01]  /*5840*/  MOV R38, R33 ;  /* 0x0000002100267202 */ /* 0x001fe20000000f00 */
[----:B------:R-:W-:-:S06]  /*5850*/  IMAD.MOV.U32 R39, RZ, RZ, R32 ;  /* 0x000000ffff277224 */ /* 0x000fcc00078e0020 */
[----:B------:R0:W2:Y:S02]  /*5860*/  @P5 LDG.E.128 R36, desc[UR6][R2.64+0x10] ;  /* 0x0000100602245981 */ /* 0x0000a4000c1e1d00 */
[----:B0-----:R-:W0:Y:S01]  /*5870*/  @P5 LDC.64 R2, c[0x0][0x438] ;  /* 0x00010e00ff025b82 */ /* 0x001e220000000a00 */
[----:B------:R-:W-:Y:S01]  /*5880*/  MOV R35, R31 ;  /* 0x0000001f00237202 */ /* 0x000fe20000000f00 */
[----:B0-----:R-:W-:-:S05]  /*5890*/  @P5 IMAD.WIDE.U32 R2, R4, 0x20, R2 ;  /* 0x0000002004025825 */ /* 0x001fca00078e0002 */
[----:B------:R-:W5:Y:S04]  /*58a0*/  @P5 LD.E.128 R172, desc[UR6][R2.64] ;  /* 0x0000000602ac5980 */ /* 0x000f68000c101d00 */
[----:B------:R0:W5:Y:S02]  /*58b0*/  @P5 LD.E.128 R176, desc[UR6][R2.64+0x10] ;  /* 0x0000100602b05980 */ /* 0x000164000c101d00 */
[----:B0-----:R-:W0:Y:S01]  /*58c0*/  LDC.64 R2, c[0x0][0x3d8] ;  /* 0x0000f600ff027b82 */ /* 0x001e220000000a00 */
        /* <DEDUP_REMOVED lines=14> */
[----:B------:R-:W4:Y:S01]  /*59b0*/  LDL R16, [R1+0x27c] ;  /* 0x00027c0001107983 */ /* 0x000f220000100800 */
[----:B0-----:R-:W-:-:S03]  /*59c0*/  @P5 IMAD.WIDE.U32 R2, R4, 0x20, R2 ;  /* 0x0000002004025825 */ /* 0x001fc600078e0002 */
[----:B--2---:R0:W-:Y:S04]  /*59d0*/  @P5 STL.64 [R1+0x2b0], R36 ;  /* 0x0002b02401005387 */ /* 0x0041e80000100a00 */
[----:B------:R1:W-:Y:S01]  /*59e0*/  @P5 STL.64 [R1+0x2b8], R38 ;  /* 0x0002b82601005387 */ /* 0x0003e20000100a00 */
[----:B0-----:R-:W-:Y:S01]  /*59f0*/  MOV R36, R35 ;  /* 0x0000002300247202 */ /* 0x001fe20000000f00 */
        /* <DEDUP_REMOVED lines=12> */
[----:B---3--:R-:W-:Y:S02]  /*5ac0*/  MOV R27, R19 ;  /* 0x00000013001b7202 */ /* 0x008fe40000000f00 */
[----:B------:R-:W3:Y:S01]  /*5ad0*/  LDL R19, [R1+0x220] ;  /* 0x0002200001137983 */ /* 0x000ee20000100800 */
[----:B----4-:R-:W-:-:S03]  /*5ae0*/  IMAD.MOV.U32 R26, RZ, RZ, R18 ;  /* 0x000000ffff1a7224 */ /* 0x010fc600078e0012 */
[----:B------:R-:W4:Y:S01]  /*5af0*/  LDL R18, [R1+0x224] ;  /* 0x0002240001127983 */ /* 0x000f220000100800 */
[----:B------:R-:W-:-:S03]  /*5b00*/  MOV R25, R17 ;  /* 0x0000001100197202 */ /* 0x000fc60000000f00 */
[----:B------:R-:W4:Y:S01]  /*5b10*/  LDL R17, [R1+0x228] ;  /* 0x0002280001117983 */ /* 0x000f220000100800 */
[----:B------:R-:W-:-:S03]  /*5b20*/  IMAD.MOV.U32 R24, RZ, RZ, R16 ;  /* 0x000000ffff187224 */ /* 0x000fc600078e0010 */
[----:B------:R-:W4:Y:S04]  /*5b30*/  LDL R16, [R1+0x22c] ;  /* 0x00022c0001107983 */ /* 0x000f280000100800 */
[----:B--2---:R0:W-:Y:S04]  /*5b40*/  @P5 STL.64 [R1+0x2a0], R36 ;  /* 0x0002a02401005387 */ /* 0x0041e80000100a00 */
[----:B------:R1:W-:Y:S01]  /*5b50*/  @P5 STL.64 [R1+0x2a8], R38 ;  /* 0x0002a82601005387 */ /* 0x0003e20000100a00 */
[----:B0-----:R-:W-:Y:S01]  /*5b60*/  MOV R36, R35 ;  /* 0x0000002300247202 */ /* 0x001fe20000000f00 */
[----:B------:R-:W-:Y:S01]  /*5b70*/  IMAD.MOV.U32 R37, RZ, RZ, R34 ;  /* 0x000000ffff257224 */ /* 0x000fe200078e0022 */
[----:B-1----:R-:W-:Y:S01]  /*5b80*/  MOV R38, R33 ;  /* 0x0000002100267202 */ /* 0x002fe20000000f00 */
[----:B------:R-:W-:-:S06]  /*5b90*/  IMAD.MOV.U32 R39, RZ, RZ, R32 ;  /* 0x000000ffff277224 */ /* 0x000fcc00078e0020 */
[----:B------:R0:W2:Y:S02]  /*5ba0*/  @P5 LDG.E.128 R36, desc[UR6][R2.64+0x10] ;  /* 0x0000100602245981 */ /* 0x0000a4000c1e1d00 */
[----:B0-----:R-:W0:Y:S01]  /*5bb0*/  @P5 LDC.64 R2, c[0x0][0x440] ;  /* 0x00011000ff025b82 */ /* 0x001e220000000a00 */
[----:B------:R-:W-:Y:S01]  /*5bc0*/  ISETP.GE.U32.AND P0, PT, R0, 0x40, PT ;  /* 0x000000400000780c */ /* 0x000fe20003f06070 */
[----:B0-----:R-:W-:-:S05]  /*5bd0*/  @P5 IMAD.WIDE.U32 R2, R4, 0x20, R2 ;  /* 0x0000002004025825 */ /* 0x001fca00078e0002 */
[----:B------:R-:W5:Y:S04]  /*5be0*/  @P5 LD.E.128 R64, desc[UR6][R2.64] ;  /* 0x0000000602405980 */ /* 0x000f68000c101d00 */
[----:B------:R0:W5:Y:S02]  /*5bf0*/  @P5 LD.E.128 R68, desc[UR6][R2.64+0x10] ;  /* 0x0000100602445980 */ /* 0x000164000c101d00 */
[----:B0-----:R-:W0:Y:S01]  /*5c00*/  LDC.64 R2, c[0x0][0x3d0] ;  /* 0x0000f400ff027b82 */ /* 0x001e220000000a00 */
        /* <DEDUP_REMOVED lines=12> */
[----:B------:R-:W-:Y:S01]  /*5cd0*/  @P5 LOP3.LUT R4, R4, 0x20, RZ, 0xfc, !PT ;  /* 0x0000002004045812 */ /* 0x000fe200078efcff */
        /* <DEDUP_REMOVED lines=105> */
[----:B------:R-:W-:Y:S01]  /*6370*/  @P0 IADD3 R4, PT, PT, R4, 0x20, RZ ;  /* 0x0000002004040810 */ /* 0x000fe20007ffe0ff */
        /* <DEDUP_REMOVED lines=30> */
[----:B0-----:R-:W-:Y:S01]  /*6560*/  IMAD.MOV.U32 R36, RZ, RZ, R35 ;  /* 0x000000ffff247224 */ /* 0x001fe200078e0023 */
[----:B------:R-:W-:Y:S01]  /*6570*/  MOV R37, R34 ;  /* 0x0000002200257202 */ /* 0x000fe20000000f00 */
[----:B-1----:R-:W-:Y:S01]  /*6580*/  IMAD.MOV.U32 R38, RZ, RZ, R33 ;  /* 0x000000ffff267224 */ /* 0x002fe200078e0021 */
[----:B------:R-:W-:-:S06]  /*6590*/  MOV R39, R32 ;  /* 0x0000002000277202 */ /* 0x000fcc0000000f00 */
[----:B------:R0:W2:Y:S02]  /*65a0*/  @P1 LDG.E.128 R36, desc[UR6][R2.64+0x10] ;  /* 0x0000100602241981 */ /* 0x0000a4000c1e1d00 */
[----:B0-----:R-:W0:Y:S01]  /*65b0*/  @P1 LDC.64 R2, c[0x0][0x438] ;  /* 0x00010e00ff021b82 */ /* 0x001e220000000a00 */
[----:B------:R-:W-:Y:S02]  /*65c0*/  IMAD.MOV.U32 R35, RZ, RZ, R31 ;  /* 0x000000ffff237224 */ /* 0x000fe400078e001f */
        /* <DEDUP_REMOVED lines=19> */
[----:B0-----:R-:W-:-:S03]  /*6700*/  @P1 IMAD.WIDE.U32 R2, R4, 0x20, R2 ;  /* 0x0000002004021825 */ /* 0x001fc600078e0002 */
[----:B--2---:R0:W-:Y:S04]  /*6710*/  @P1 STL.64 [R1+0x230], R36 ;  /* 0x0002302401001387 */ /* 0x0041e80000100a00 */
[----:B------:R1:W-:Y:S01]  /*6720*/  @P1 STL.64 [R1+0x238], R38 ;  /* 0x0002382601001387 */ /* 0x0003e20000100a00 */
[----:B0-----:R-:W-:Y:S01]  /*6730*/  IMAD.MOV.U32 R36, RZ, RZ, R35 ;  /* 0x000000ffff247224 */ /* 0x001fe200078e0023 */
        /* <DEDUP_REMOVED lines=12> */
[----:B---3--:R-:W-:Y:S02]  /*6800*/  IMAD.MOV.U32 R27, RZ, RZ, R15 ;  /* 0x000000ffff1b7224 */ /* 0x008fe400078e000f */
[----:B------:R-:W3:Y:S01]  /*6810*/  LDL R15, [R1+0x1a0] ;  /* 0x0001a000010f7983 */ /* 0x000ee20000100800 */
[----:B----4-:R-:W-:-:S03]  /*6820*/  MOV R26, R14 ;  /* 0x0000000e001a7202 */ /* 0x010fc60000000f00 */
[----:B------:R-:W4:Y:S01]  /*6830*/  LDL R14, [R1+0x1a4] ;  /* 0x0001a400010e7983 */ /* 0x000f220000100800 */
[----:B------:R-:W-:-:S03]  /*6840*/  IMAD.MOV.U32 R25, RZ, RZ, R13 ;  /* 0x000000ffff197224 */ /* 0x000fc600078e000d */
[----:B------:R-:W4:Y:S01]  /*6850*/  LDL R13, [R1+0x1a8] ;  /* 0x0001a800010d7983 */ /* 0x000f220000100800 */
[----:B------:R-:W-:-:S03]  /*6860*/  MOV R24, R7 ;  /* 0x0000000700187202 */ /* 0x000fc60000000f00 */
        /* <DEDUP_REMOVED lines=9> */
[----:B------:R-:W-:Y:S01]  /*6900*/  ISETP.GE.U32.AND P0, PT, R0, 0x80, PT ;  /* 0x000000800000780c */ /* 0x000fe20003f06070 */
        /* <DEDUP_REMOVED lines=16> */
[----:B------:R-:W3:Y:S01]  /*6a10*/  LDL R11, [R1+0x1d0] ;  /* 0x0001d000010b7983 */ /* 0x000ee20000100800 */
[----:B------:R-:W-:-:S03]  /*6a20*/  @P1 VIADD R4, R4, 0x20 ;  /* 0x0000002004041836 */ /* 0x000fc60000000000 */
        /* <DEDUP_REMOVED lines=288> */
[----:B------:R-:W3:Y:S01]  /*7c30*/  LDL R13, [R1+0xa8] ;  /* 0x0000a800010d7983 */ /* 0x000ee20000100800 */
        /* <DEDUP_REMOVED lines=51> */
[----:B------:R-:W3:Y:S01]  /*7f70*/  LDL R10, [R1+0x98] ;  /* 0x00009800010a7983 */ /* 0x000ee20000100800 */
[----:B------:R-:W-:-:S03]  /*7f80*/  MOV R25, R9 ;  /* 0x0000000900197202 */ /* 0x000fc60000000f00 */
[----:B------:R-:W3:Y:S01]  /*7f90*/  LDL R9, [R1+0x94] ;  /* 0x0000940001097983 */ /* 0x000ee20000100800 */
[----:B------:R-:W-:-:S03]  /*7fa0*/  IMAD.MOV.U32 R24, RZ, RZ, R8 ;  /* 0x000000ffff187224 */ /* 0x000fc600078e0008 */
[----:B------:R-:W3:Y:S04]  /*7fb0*/  LDL R8, [R1+0x90] ;  /* 0x0000900001087983 */ /* 0x000ee80000100800 */
        /* <DEDUP_REMOVED lines=8> */
[----:B------:R-:W-:Y:S01]  /*8040*/  IMAD.MOV.U32 R35, RZ, RZ, R31 ;  /* 0x000000ffff237224 */ /* 0x000fe200078e001f */
        /* <DEDUP_REMOVED lines=19> */
[----:B------:R-:W4:Y:S04]  /*8180*/  LDL R19, [R1+0xd0] ;  /* 0x0000d00001137983 */ /* 0x000f280000100800 */
[----:B------:R-:W3:Y:S04]  /*8190*/  LDL R18, [R1+0xd4] ;  /* 0x0000d40001127983 */ /* 0x000ee80000100800 */
[----:B------:R-:W3:Y:S04]  /*81a0*/  LDL R17, [R1+0xd8] ;  /* 0x0000d80001117983 */ /* 0x000ee80000100800 */
[----:B------:R-:W3:Y:S01]  /*81b0*/  LDL R16, [R1+0xdc] ;  /* 0x0000dc0001107983 */ /* 0x000ee20000100800 */
        /* <DEDUP_REMOVED lines=20> */
[----:B----4-:R-:W-:-:S02]  /*8300*/  IMAD.MOV.U32 R23, RZ, RZ, R19 ;  /* 0x000000ffff177224 */ /* 0x010fc400078e0013 */
[----:B------:R-:W4:Y:S01]  /*8310*/  LDL R19, [R1+0xe0] ;  /* 0x0000e00001137983 */ /* 0x000f220000100800 */
[----:B---3--:R-:W-:-:S03]  /*8320*/  MOV R22, R18 ;  /* 0x0000001200167202 */ /* 0x008fc60000000f00 */
[----:B------:R-:W3:Y:S01]  /*8330*/  LDL R18, [R1+0xe4] ;  /* 0x0000e40001127983 */ /* 0x000ee20000100800 */
[----:B------:R-:W-:-:S03]  /*8340*/  IMAD.MOV.U32 R21, RZ, RZ, R17 ;  /* 0x000000ffff157224 */ /* 0x000fc600078e0011 */
[----:B------:R-:W3:Y:S01]  /*8350*/  LDL R17, [R1+0xe8] ;  /* 0x0000e80001117983 */ /* 0x000ee20000100800 */
[----:B------:R-:W-:-:S03]  /*8360*/  MOV R20, R16 ;  /* 0x0000001000147202 */ /* 0x000fc60000000f00 */
[----:B------:R-:W3:Y:S04]  /*8370*/  LDL R16, [R1+0xec] ;  /* 0x0000ec0001107983 */ /* 0x000ee80000100800 */
[----:B--2---:R0:W-:Y:S04]  /*8380*/  @P1 STL.64 [R1+0x120], R36 ;  /* 0x0001202401001387 */ /* 0x0041e80000100a00 */
[----:B------:R1:W-:Y:S01]  /*8390*/  @P1 STL.64 [R1+0x128], R38 ;  /* 0x0001282601001387 */ /* 0x0003e20000100a00 */
[----:B0-----:R-:W-:Y:S01]  /*83a0*/  IMAD.MOV.U32 R36, RZ, RZ, R35 ;  /* 0x000000ffff247224 */ /* 0x001fe200078e0023 */
[----:B------:R-:W-:Y:S01]  /*83b0*/  MOV R37, R34 ;  /* 0x0000002200257202 */ /* 0x000fe20000000f00 */
[----:B-1----:R-:W-:Y:S01]  /*83c0*/  IMAD.MOV.U32 R38, RZ, RZ, R33 ;  /* 0x000000ffff267224 */ /* 0x002fe200078e0021 */
        /* <DEDUP_REMOVED lines=16> */
[----:B0-----:R-:W0:Y:S01]  /*84d0*/  @P1 LDC.64 R2, c[0x0][0x440] ;  /* 0x00011000ff021b82 */ /* 0x001e220000000a00 */
[----:B----4-:R-:W-:Y:S01]  /*84e0*/  IMAD.MOV.U32 R23, RZ, RZ, R19 ;  /* 0x000000ffff177224 */ /* 0x010fe200078e0013 */
[----:B------:R-:W-:-:S02]  /*84f0*/  MOV R19, R7 ;  /* 0x0000000700137202 */ /* 0x000fc40000000f00 */
[----:B------:R-:W4:Y:S01]  /*8500*/  LDL R7, [R1+0xbc] ;  /* 0x0000bc0001077983 */ /* 0x000f220000100800 */
[----:B---3--:R-:W-:Y:S01]  /*8510*/  MOV R22, R18 ;  /* 0x0000001200167202 */ /* 0x008fe20000000f00 */
[----:B------:R-:W-:Y:S02]  /*8520*/  IMAD.MOV.U32 R18, RZ, RZ, R13 ;  /* 0x000000ffff127224 */ /* 0x000fe400078e000d */
[----:B------:R-:W3:Y:S01]  /*8530*/  LDL R13, [R1+0xb8] ;  /* 0x0000b800010d7983 */ /* 0x000ee20000100800 */
[----:B------:R-:W-:Y:S01]  /*8540*/  IMAD.MOV.U32 R21, RZ, RZ, R17 ;  /* 0x000000ffff157224 */ /* 0x000fe200078e0011 */
[----:B------:R-:W-:Y:S02]  /*8550*/  MOV R17, R14 ;  /* 0x0000000e00117202 */ /* 0x000fe40000000f00 */
[----:B------:R-:W-:Y:S01]  /*8560*/  MOV R20, R16 ;  /* 0x0000001000147202 */ /* 0x000fe20000000f00 */
[----:B------:R-:W-:Y:S01]  /*8570*/  IMAD.MOV.U32 R16, RZ, RZ, R15 ;  /* 0x000000ffff107224 */ /* 0x000fe200078e000f */
[----:B------:R-:W-:Y:S01]  /*8580*/  MOV R14, R5 ;  /* 0x00000005000e7202 */ /* 0x000fe20000000f00 */
[----:B------:R-:W-:Y:S01]  /*8590*/  IMAD.MOV.U32 R15, RZ, RZ, R6 ;  /* 0x000000ffff0f7224 */ /* 0x000fe200078e0006 */
[----:B------:R-:W4:Y:S04]  /*85a0*/  LDL R5, [R1+0xc4] ;  /* 0x0000c40001057983 */ /* 0x000f280000100800 */
[----:B------:R-:W4:Y:S01]  /*85b0*/  LDL R6, [R1+0xc0] ;  /* 0x0000c00001067983 */ /* 0x000f220000100800 */
[----:B0-----:R-:W-:-:S05]  /*85c0*/  @P1 IMAD.WIDE.U32 R2, R4, 0x20, R2 ;  /* 0x0000002004021825 */ /* 0x001fca00078e0002 */
[----:B------:R-:W5:Y:S04]  /*85d0*/  @P1 LD.E.128 R148, desc[UR6][R2.64] ;  /* 0x0000000602941980 */ /* 0x000f68000c101d00 */
[----:B------:R0:W5:Y:S02]  /*85e0*/  @P1 LD.E.128 R152, desc[UR6][R2.64+0x10] ;  /* 0x0000100602981980 */ /* 0x000164000c101d00 */
[----:B0-----:R-:W0:Y:S01]  /*85f0*/  LDC.64 R2, c[0x0][0x3d0] ;  /* 0x0000f400ff027b82 */ /* 0x001e220000000a00 */
[----:B------:R-:W-:Y:S01]  /*8600*/  ISETP.GE.U32.AND P0, PT, R0, 0x100, PT ;  /* 0x000001000000780c */ /* 0x000fe20003f06070 */
[----:B------:R-:W-:Y:S01]  /*8610*/  @P1 VIADD R4, R4, 0x20 ;  /* 0x0000002004041836 */ /* 0x000fe20000000000 */
[----:B------:R-:W-:Y:S01]  /*8620*/  MOV R41, R34 ;  /* 0x0000002200297202 */ /* 0x000fe20000000f00 */
[----:B------:R-:W-:Y:S01]  /*8630*/  IMAD.MOV.U32 R40, RZ, RZ, R35 ;  /* 0x000000ffff287224 */ /* 0x000fe200078e0023 */
[----:B------:R-:W-:Y:S01]  /*8640*/  MOV R43, R32 ;  /* 0x00000020002b7202 */ /* 0x000fe20000000f00 */
[----:B------:R-:W-:Y:S01]  /*8650*/  IMAD.MOV.U32 R42, RZ, RZ, R33 ;  /* 0x000000ffff2a7224 */ /* 0x000fe200078e0021 */
[----:B------:R-:W-:Y:S01]  /*8660*/  MOV R47, R28 ;  /* 0x0000001c002f7202 */ /* 0x000fe20000000f00 */
[----:B------:R-:W-:-:S06]  /*8670*/  IMAD.MOV.U32 R46, RZ, RZ, R29 ;  /* 0x000000ffff2e7224 */ /* 0x000fcc00078e001d */
[----:B0-----:R-:W-:-:S05]  /*8680*/  @P0 IMAD.WIDE.U32 R2, R4, 0x20, R2 ;  /* 0x0000002004020825 */ /* 0x001fca00078e0002 */
[----:B------:R-:W4:Y:S04]  /*8690*/  @P0 LDG.E.128 R44, desc[UR6][R2.64] ;  /* 0x00000006022c0981 */ /* 0x000f28000c1e1d00 */
[----:B------:R0:W4:Y:S02]  /*86a0*/  @P0 LDG.E.128 R40, desc[UR6][R2.64+0x10] ;  /* 0x0000100602280981 */ /* 0x000124000c1e1d00 */
[----:B0-----:R-:W0:Y:S02]  /*86b0*/  @P0 LDC.64 R2, c[0x0][0x438] ;  /* 0x00010e00ff020b82 */ /* 0x001e240000000a00 */
[----:B--2---:R1:W-:Y:S04]  /*86c0*/  @P1 STL.64 [R1+0x110], R36 ;  /* 0x0001102401001387 */ /* 0x0043e80000100a00 */
[----:B------:R2:W-:Y:S04]  /*86d0*/  @P1 STL.64 [R1+0x118], R38 ;  /* 0x0001182601001387 */ /* 0x0005e80000100a00 */
[----:B------:R-:W4:Y:S04]  /*86e0*/  LDL R30, [R1+0xc8] ;  /* 0x0000c800011e7983 */ /* 0x000f280000100800 */
[----:B------:R-:W4:Y:S01]  /*86f0*/  LDL R31, [R1+0xcc] ;  /* 0x0000cc00011f7983 */ /* 0x000f220000100800 */
[----:B-1----:R-:W-:Y:S01]  /*8700*/  IMAD.MOV.U32 R36, RZ, RZ, R23 ;  /* 0x000000ffff247224 */ /* 0x002fe200078e0017 */
[----:B------:R-:W-:Y:S01]  /*8710*/  MOV R37, R22 ;  /* 0x0000001600257202 */ /* 0x000fe20000000f00 */
[----:B--2---:R-:W-:Y:S01]  /*8720*/  IMAD.MOV.U32 R38, RZ, RZ, R21 ;  /* 0x000000ffff267224 */ /* 0x004fe200078e0015 */
[----:B------:R-:W-:Y:S01]  /*8730*/  MOV R39, R20 ;  /* 0x0000001400277202 */ /* 0x000fe20000000f00 */
[----:B------:R-:W2:Y:S04]  /*8740*/  LDL R21, [R1+0x4] ;  /* 0x0000040001157983 */ /* 0x000ea80000100800 */
[----:B------:R-:W2:Y:S04]  /*8750*/  LDL R20, [R1] ;  /* 0x0000000001147983 */ /* 0x000ea80000100800 */
[----:B------:R-:W2:Y:S04]  /*8760*/  LDL R22, [R1+0x8] ;  /* 0x0000080001167983 */ /* 0x000ea80000100800 */
[----:B------:R-:W2:Y:S01]  /*8770*/  LDL R23, [R1+0xc] ;  /* 0x00000c0001177983 */ /* 0x000ea20000100800 */
        /* <DEDUP_REMOVED lines=8> */
[----:B0-----:R-:W-:-:S05]  /*8800*/  @P0 IMAD.WIDE.U32 R2, R4, 0x20, R2 ;  /* 0x0000002004020825 */ /* 0x001fca00078e0002 */
[----:B------:R-:W2:Y:S04]  /*8810*/  @P0 LDG.E.128 R36, desc[UR6][R2.64] ;  /* 0x0000000602240981 */ /* 0x000ea8000c1e1d00 */
[----:B------:R0:W2:Y:S02]  /*8820*/  @P0 LDG.E.128 R32, desc[UR6][R2.64+0x10] ;  /* 0x0000100602200981 */ /* 0x0000a4000c1e1d00 */
[----:B0-----:R-:W0:Y:S01]  /*8830*/  @P0 LDC.64 R2, c[0x0][0x440] ;  /* 0x00011000ff020b82 */ /* 0x001e220000000a00 */
[----:B------:R-:W-:Y:S01]  /*8840*/  ISETP.GE.U32.AND P1, PT, R0, 0x120, PT ;  /* 0x000001200000780c */ /* 0x000fe20003f26070 */
[----:B0-----:R-:W-:-:S05]  /*8850*/  @P0 IMAD.WIDE.U32 R2, R4, 0x20, R2 ;  /* 0x0000002004020825 */ /* 0x001fca00078e0002 */
[----:B------:R-:W5:Y:S04]  /*8860*/  @P0 LD.E.128 R156, desc[UR6][R2.64] ;  /* 0x00000006029c0980 */ /* 0x000f68000c101d00 */
[----:B------:R0:W5:Y:S02]  /*8870*/  @P0 LD.E.128 R160, desc[UR6][R2.64+0x10] ;  /* 0x0000100602a00980 */ /* 0x000164000c101d00 */
[----:B0-----:R-:W0:Y:S01]  /*8880*/  LDC.64 R2, c[0x0][0x3d0] ;  /* 0x0000f400ff027b82 */ /* 0x001e220000000a00 */
[----:B------:R-:W-:Y:S01]  /*8890*/  @P0 IADD3 R4, PT, PT, R4, 0x20, RZ ;  /* 0x0000002004040810 */ /* 0x000fe20007ffe0ff */
[----:B------:R-:W-:Y:S01]  /*88a0*/  IMAD.MOV.U32 R24, RZ, RZ, R15 ;  /* 0x000000ffff187224 */ /* 0x000fe200078e000f */
[----:B------:R-:W-:Y:S01]  /*88b0*/  MOV R25, R14 ;  /* 0x0000000e00197202 */ /* 0x000fe20000000f00 */
[----:B---3--:R-:W-:Y:S01]  /*88c0*/  IMAD.MOV.U32 R26, RZ, RZ, R13 ;  /* 0x000000ffff1a7224 */ /* 0x008fe200078e000d */
[----:B----4-:R-:W-:Y:S01]  /*88d0*/  MOV R27, R7 ;  /* 0x00000007001b7202 */ /* 0x010fe20000000f00 */
[----:B------:R-:W-:Y:S01]  /*88e0*/  IMAD.MOV.U32 R28, RZ, RZ, R6 ;  /* 0x000000ffff1c7224 */ /* 0x000fe200078e0006 */
[----:B------:R-:W-:Y:S01]  /*88f0*/  MOV R29, R5 ;  /* 0x00000005001d7202 */ /* 0x000fe20000000f00 */
[----:B0-----:R-:W-:-:S05]  /*8900*/  @P1 IMAD.WIDE.U32 R2, R4, 0x20, R2 ;  /* 0x0000002004021825 */ /* 0x001fca00078e0002 */
[----:B------:R-:W3:Y:S04]  /*8910*/  @P1 LDG.E.128 R24, desc[UR6][R2.64+0x10] ;  /* 0x0000100602181981 */ /* 0x000ee8000c1e1d00 */
[----:B------:R0:W4:Y:S02]  /*8920*/  @P1 LDG.E.128 R28, desc[UR6][R2.64] ;  /* 0x00000006021c1981 */ /* 0x000124000c1e1d00 */
[----:B0-----:R-:W0:Y:S02]  /*8930*/  @P1 LDC.64 R2, c[0x0][0x438] ;  /* 0x00010e00ff021b82 */ /* 0x001e240000000a00 */
[----:B0-----:R-:W-:-:S05]  /*8940*/  @P1 IMAD.WIDE.U32 R2, R4, 0x20, R2 ;  /* 0x0000002004021825 */ /* 0x001fca00078e0002 */
[----:B------:R-:W5:Y:S04]  /*8950*/  @P1 LD.E.128 R240, desc[UR6][R2.64] ;  /* 0x0000000602f01980 */ /* 0x000f68000c101d00 */
[----:B--2---:R0:W2:Y:S02]  /*8960*/  @P1 LD.E.128 R20, desc[UR6][R2.64+0x10] ;  /* 0x0000100602141980 */ /* 0x0040a4000c101d00 */
[----:B0-----:R-:W0:Y:S02]  /*8970*/  LDC.64 R2, c[0x0][0x3d8] ;  /* 0x0000f600ff027b82 */ /* 0x001e240000000a00 */
[----:B0-----:R-:W-:-:S05]  /*8980*/  @P1 IMAD.WIDE.U32 R2, R4, 0x20, R2 ;  /* 0x0000002004021825 */ /* 0x001fca00078e0002 */
[----:B------:R-:W3:Y:S04]  /*8990*/  @P1 LDG.E.128 R8, desc[UR6][R2.64+0x10] ;  /* 0x0000100602081981 */ /* 0x000ee8000c1e1d00 */
[----:B------:R0:W4:Y:S02]  /*89a0*/  @P1 LDG.E.128 R16, desc[UR6][R2.64] ;  /* 0x0000000602101981 */ /* 0x000124000c1e1d00 */
[----:B0-----:R-:W0:Y:S02]  /*89b0*/  @P1 LDC.64 R2, c[0x0][0x440] ;  /* 0x00011000ff021b82 */ /* 0x001e240000000a00 */
[----:B0-----:R-:W-:-:S05]  /*89c0*/  @P1 IMAD.WIDE.U32 R2, R4, 0x20, R2 ;  /* 0x0000002004021825 */ /* 0x001fca00078e0002 */
[----:B------:R0:W5:Y:S04]  /*89d0*/  @P1 LD.E.128 R164, desc[UR6][R2.64] ;  /* 0x0000000602a41980 */ /* 0x000168000c101d00 */
[----:B------:R0:W5:Y:S04]  /*89e0*/  @P1 LD.E.128 R168, desc[UR6][R2.64+0x10] ;  /* 0x0000100602a81980 */ /* 0x000168000c101d00 */
[----:B------:R0:W-:Y:S04]  /*89f0*/  @P0 STL.64 [R1+0x100], R44 ;  /* 0x0001002c01000387 */ /* 0x0001e80000100a00 */
[----:B------:R0:W-:Y:S04]  /*8a00*/  @P0 STL.64 [R1+0x108], R46 ;  /* 0x0001082e01000387 */ /* 0x0001e80000100a00 */
[----:B------:R0:W-:Y:S04]  /*8a10*/  @P0 STL.64 [R1+0xd0], R32 ;  /* 0x0000d02001000387 */ /* 0x0001e80000100a00 */
[----:B------:R0:W-:Y:S04]  /*8a20*/  @P0 STL.64 [R1+0xf0], R40 ;  /* 0x0000f02801000387 */ /* 0x0001e80000100a00 */
[----:B------:R0:W-:Y:S04]  /*8a30*/  @P0 STL.64 [R1+0xf8], R42 ;  /* 0x0000f82a01000387 */ /* 0x0001e80000100a00 */
[----:B------:R0:W-:Y:S04]  /*8a40*/  @P0 STL.64 [R1+0xd8], R34 ;  /* 0x0000d82201000387 */ /* 0x0001e80000100a00 */
[----:B------:R0:W-:Y:S04]  /*8a50*/  @P0 STL.64 [R1+0xe0], R36 ;  /* 0x0000e02401000387 */ /* 0x0001e80000100a00 */
[----:B------:R0:W-:Y:S01]  /*8a60*/  @P0 STL.64 [R1+0xe8], R38 ;  /* 0x0000e82601000387 */ /* 0x0001e20000100a00 */
[----:B------:R-:W-:Y:S01]  /*8a70*/  ISETP.GE.U32.AND P0, PT, R0, 0x140, PT ;  /* 0x000001400000780c */ /* 0x000fe20003f06070 */
[----:B------:R-:W-:-:S02]  /*8a80*/  @P1 VIADD R4, R4, 0x20 ;  /* 0x0000002004041836 */ /* 0x000fc40000000000 */
[----:B---3--:R0:W-:Y:S04]  /*8a90*/  @P1 STL.64 [R1+0x90], R8 ;  /* 0x0000900801001387 */ /* 0x0081e80000100a00 */
[----:B------:R0:W-:Y:S04]  /*8aa0*/  @P1 STL.64 [R1+0x98], R10 ;  /* 0x0000980a01001387 */ /* 0x0001e80000100a00 */
[----:B----4-:R0:W-:Y:S04]  /*8ab0*/  @P1 STL.64 [R1+0xa0], R16 ;  /* 0x0000a01001001387 */ /* 0x0101e80000100a00 */
[----:B------:R0:W-:Y:S04]  /*8ac0*/  @P1 STL.64 [R1+0xa8], R18 ;  /* 0x0000a81201001387 */ /* 0x0001e80000100a00 */
[----:B--2---:R0:W-:Y:S04]  /*8ad0*/  @P1 STL.64 [R1], R20 ;  /* 0x0000001401001387 */ /* 0x0041e80000100a00 */
[----:B------:R0:W-:Y:S04]  /*8ae0*/  @P1 STL.64 [R1+0x8], R22 ;  /* 0x0000081601001387 */ /* 0x0001e80000100a00 */
[----:B------:R0:W-:Y:S04]  /*8af0*/  @P1 STL.64 [R1+0xb0], R24 ;  /* 0x0000b01801001387 */ /* 0x0001e80000100a00 */
[----:B------:R0:W-:Y:S04]  /*8b00*/  @P1 STL.64 [R1+0xb8], R26 ;  /* 0x0000b81a01001387 */ /* 0x0001e80000100a00 */
[----:B------:R0:W-:Y:S04]  /*8b10*/  @P1 STL.64 [R1+0xc0], R28 ;  /* 0x0000c01c01001387 */ /* 0x0001e80000100a00 */
[----:B------:R0:W-:Y:S01]  /*8b20*/  @P1 STL.64 [R1+0xc8], R30 ;  /* 0x0000c81e01001387 */ /* 0x0001e20000100a00 */
[----:B------:R-:W-:Y:S05]  /*8b30*/  @!P0 BRA `(.L_x_10775) ;  /* 0x0000003400fc8947 */ /* 0x000fea0003800000 */
[----:B0-----:R-:W0:Y:S08]  /*8b40*/  LDC.64 R2, c[0x0][0x440] ;  /* 0x00011000ff027b82 */ /* 0x001e300000000a00 */
[----:B------:R-:W1:Y:S08]  /*8b50*/  LDC.64 R6, c[0x0][0x3d0] ;  /* 0x0000f400ff067b82 */ /* 0x000e700000000a00 */
[----:B------:R-:W2:Y:S08]  /*8b60*/  LDC.64 R8, c[0x0][0x438] ;  /* 0x00010e00ff087b82 */ /* 0x000eb00000000a00 */
[----:B------:R-:W3:Y:S01]  /*8b70*/  LDC.64 R10, c[0x0][0x3d8] ;  /* 0x0000f600ff0a7b82 */ /* 0x000ee20000000a00 */
[----:B0-----:R-:W-:-:S05]  /*8b80*/  IMAD.WIDE.U32 R2, R4, 0x20, R2 ;  /* 0x0000002004027825 */ /* 0x001fca00078e0002 */
[----:B------:R-:W4:Y:S01]  /*8b90*/  LD.E.128 R32, desc[UR6][R2.64+0x10] ;  /* 0x0000100602207980 */ /* 0x000f22000c101d00 */
[----:B-1----:R-:W-:-:S03]  /*8ba0*/  IMAD.WIDE.U32 R6, R4, 0x20, R6 ;  /* 0x0000002004067825 */ /* 0x002fc600078e0006 */
[----:B------:R-:W4:Y:S04]  /*8bb0*/  LD.E.128 R36, desc[UR6][R2.64] ;  /* 0x0000000602247980 */ /* 0x000f28000c101d00 */
[----:B------:R-:W4:Y:S01]  /*8bc0*/  LDG.E.128 R28, desc[UR6][R6.64] ;  /* 0x00000006061c7981 */ /* 0x000f22000c1e1d00 */
[----:B--2---:R-:W-:-:S03]  /*8bd0*/  IMAD.WIDE.U32 R8, R4, 0x20, R8 ;  /* 0x0000002004087825 */ /* 0x004fc600078e0008 */
[----:B------:R-:W2:Y:S04]  /*8be0*/  LDG.E.128 R24, desc[UR6][R6.64+0x10] ;  /* 0x0000100606187981 */ /* 0x000ea8000c1e1d00 */
[----:B------:R-:W4:Y:S01]  /*8bf0*/  LD.E.128 R20, desc[UR6][R8.64] ;  /* 0x0000000608147980 */ /* 0x000f22000c101d00 */
[----:B---3--:R-:W-:-:S03]  /*8c00*/  IMAD.WIDE.U32 R4, R4, 0x20, R10 ;  /* 0x0000002004047825 */ /* 0x008fc600078e000a */
[----:B------:R-:W3:Y:S04]  /*8c10*/  LD.E.128 R16, desc[UR6][R8.64+0x10] ;  /* 0x0000100608107980 */ /* 0x000ee8000c101d00 */
[----:B------:R-:W2:Y:S04]  /*8c20*/  LDG.E.128 R8, desc[UR6][R4.64] ;  /* 0x0000000604087981 */ /* 0x000ea8000c1e1d00 */
[----:B------:R-:W4:Y:S04]  /*8c30*/  LDG.E.128 R4, desc[UR6][R4.64+0x10] ;  /* 0x0000100604047981 */ /* 0x000f28000c1e1d00 */
[----:B----4-:R0:W-:Y:S04]  /*8c40*/  STL.64 [R1+0x50], R4 ;  /* 0x0000500401007387 */ /* 0x0101e80000100a00 */
[----:B------:R0:W-:Y:S04]  /*8c50*/  STL.64 [R1+0x58], R6 ;  /* 0x0000580601007387 */ /* 0x0001e80000100a00 */
[----:B--2---:R0:W-:Y:S04]  /*8c60*/  STL.64 [R1+0x60], R8 ;  /* 0x0000600801007387 */ /* 0x0041e80000100a00 */
[----:B------:R0:W-:Y:S04]  /*8c70*/  STL.64 [R1+0x68], R10 ;  /* 0x0000680a01007387 */ /* 0x0001e80000100a00 */
[----:B---3--:R0:W-:Y:S04]  /*8c80*/  STL.64 [R1+0x40], R16 ;  /* 0x0000401001007387 */ /* 0x0081e80000100a00 */
        /* <DEDUP_REMOVED lines=12> */
.L_x_10776:
        /* <DEDUP_REMOVED lines=9> */
[----:B------:R-:W1:Y:S02]  /*8de0*/  LDC.64 R2, c[0x0][0x3d0] ;  /* 0x0000f400ff027b82 */ /* 0x000e640000000a00 */
[----:B------:R-:W4:Y:S02]  /*8df0*/  LDL R46, [R1+0x2bc] ;  /* 0x0002bc00012e7983 */ /* 0x000f240000100800 */
[----:B0-----:R-:W-:-:S02]  /*8e00*/  @P5 IMAD.WIDE.U32 R14, R4, 0x20, R6 ;  /* 0x00000020040e5825 */ /* 0x001fc400078e0006 */
[----:B------:R-:W3:Y:S02]  /*8e10*/  LDL R49, [R1+0x2b0] ;  /* 0x0002b00001317983 */ /* 0x000ee40000100800 */
        /* <DEDUP_REMOVED lines=28> */
[----:B------:R-:W1:Y:S08]  /*8fe0*/  LDC.64 R10, c[0x0][0x3d8] ;  /* 0x0000f600ff0a7b82 */ /* 0x000e700000000a00 */
[----:B------:R-:W1:Y:S01]  /*8ff0*/  LDC.64 R6, c[0x0][0x3d0] ;  /* 0x0000f400ff067b82 */ /* 0x000e620000000a00 */
[----:B--2---:R-:W2:Y:S01]  /*9000*/  @P5 LDG.E.128 R52, desc[UR6][R14.64] ;  /* 0x000000060e345981 */ /* 0x004ea2000c1e1d00 */
[----:B0-----:R-:W-:-:S06]  /*9010*/  @P5 IMAD.WIDE.U32 R22, R4, 0x20, R16 ;  /* 0x0000002004165825 */ /* 0x001fcc00078e0010 */
[----:B------:R-:W0:Y:S01]  /*9020*/  @P1 LDC.64 R8, c[0x0][0x438] ;  /* 0x00010e00ff081b82 */ /* 0x000e220000000a00 */
[----:B------:R-:W-:Y:S01]  /*9030*/  ISETP.GE.U32.AND P2, PT, R0, 0x60, PT ;  /* 0x000000600000780c */ /* 0x000fe20003f46070 */
[----:B------:R-:W5:Y:S04]  /*9040*/  @P5 LD.E.128 R172, desc[UR6][R22.64] ;  /* 0x0000000616ac5980 */ /* 0x000f68000c101d00 */
[----:B------:R0:W5:Y:S02]  /*9050*/  @P5 LD.E.128 R176, desc[UR6][R22.64+0x10] ;  /* 0x0000100616b05980 */ /* 0x000164000c101d00 */
[----:B------:R-:W0:Y:S02]  /*9060*/  LDC.64 R16, c[0x0][0x3d8] ;  /* 0x0000f600ff107b82 */ /* 0x000e240000000a00 */
[----:B--2---:R3:W-:Y:S04]  /*9070*/  @P5 STL.64 [R1+0x2c0], R52 ;  /* 0x0002c03401005387 */ /* 0x0047e80000100a00 */
[----:B------:R4:W-:Y:S01]  /*9080*/  @P5 STL.64 [R1+0x2c8], R54 ;  /* 0x0002c83601005387 */ /* 0x0009e20000100a00 */
[----:B---3--:R-:W-:Y:S01]  /*9090*/  MOV R52, R49 ;  /* 0x0000003100347202 */ /* 0x008fe20000000f00 */
[----:B------:R-:W-:Y:S01]  /*90a0*/  IMAD.MOV.U32 R53, RZ, RZ, R48 ;  /* 0x000000ffff357224 */ /* 0x000fe200078e0030 */
[----:B----4-:R-:W-:Y:S01]  /*90b0*/  MOV R54, R47 ;  /* 0x0000002f00367202 */ /* 0x010fe20000000f00 */
[----:B------:R-:W-:-:S06]  /*90c0*/  IMAD.MOV.U32 R55, RZ, RZ, R46 ;  /* 0x000000ffff377224 */ /* 0x000fcc00078e002e */
        /* <DEDUP_REMOVED lines=20> */
[----:B------:R-:W-:-:S03]  /*9210*/  MOV R56, R49 ;  /* 0x0000003100387202 */ /* 0x000fc60000000f00 */
[----:B------:R-:W4:Y:S01]  /*9220*/  LDL R20, [R1+0x27c] ;  /* 0x00027c0001147983 */ /* 0x000f220000100800 */
[----:B------:R-:W-:-:S03]  /*9230*/  IMAD.MOV.U32 R57, RZ, RZ, R48 ;  /* 0x000000ffff397224 */ /* 0x000fc600078e0030 */
[----:B------:R-:W4:Y:S01]  /*9240*/  LDL R5, [R1+0xc] ;  /* 0x00000c0001057983 */ /* 0x000f220000100800 */
[----:B------:R-:W-:-:S03]  /*9250*/  MOV R58, R47 ;  /* 0x0000002f003a7202 */ /* 0x000fc60000000f00 */
[----:B------:R-:W4:Y:S01]  /*9260*/  LDL R13, [R1+0x8] ;  /* 0x00000800010d7983 */ /* 0x000f220000100800 */
[----:B------:R-:W-:Y:S01]  /*9270*/  IMAD.MOV.U32 R59, RZ, RZ, R46 ;  /* 0x000000ffff3b7224 */ /* 0x000fe200078e002e */
[----:B------:R-:W-:Y:S01]  /*9280*/  MOV R47, R31 ;  /* 0x0000001f002f7202 */ /* 0x000fe20000000f00 */
[----:B------:R-:W-:Y:S01]  /*9290*/  IMAD.MOV.U32 R46, RZ, RZ, R30 ;  /* 0x000000ffff2e7224 */ /* 0x000fe200078e001e */
[----:B--2---:R2:W-:Y:S02]  /*92a0*/  @P5 STL.64 [R1+0x2b0], R52 ;  /* 0x0002b03401005387 */ /* 0x0045e40000100a00 */
[----:B--2---:R-:W-:Y:S01]  /*92b0*/  MOV R53, R45 ;  /* 0x0000002d00357202 */ /* 0x004fe20000000f00 */
[----:B------:R-:W-:Y:S01]  /*92c0*/  IMAD.MOV.U32 R52, RZ, RZ, R44 ;  /* 0x000000ffff347224 */ /* 0x000fe200078e002c */
[----:B------:R-:W-:Y:S01]  /*92d0*/  MOV R45, R25 ;  /* 0x00000019002d7202 */ /* 0x000fe20000000f00 */
[----:B------:R-:W-:Y:S02]  /*92e0*/  IMAD.MOV.U32 R44, RZ, RZ, R24 ;  /* 0x000000ffff2c7224 */ /* 0x000fe400078e0018 */
[----:B-1----:R-:W-:Y:S01]  /*92f0*/  @P5 IMAD.WIDE.U32 R24, R4, 0x20, R18 ;  /* 0x0000002004185825 */ /* 0x002fe200078e0012 */
[----:B------:R-:W-:Y:S01]  /*9300*/  @P5 STL.64 [R1+0x2b8], R54 ;  /* 0x0002b83601005387 */ /* 0x000fe20000100a00 */
[----:B------:R-:W-:Y:S01]  /*9310*/  MOV R51, R43 ;  /* 0x0000002b00337202 */ /* 0x000fe20000000f00 */
[----:B------:R-:W1:Y:S02]  /*9320*/  LDC.64 R18, c[0x0][0x3d0] ;  /* 0x0000f400ff127b82 */ /* 0x000e640000000a00 */
[----:B------:R-:W2:Y:S04]  /*9330*/  @P5 LDG.E.128 R56, desc[UR6][R24.64] ;  /* 0x0000000618385981 */ /* 0x000ea8000c1e1d00 */
[----:B------:R-:W2:Y:S04]  /*9340*/  LDL R31, [R1+0x268] ;  /* 0x00026800011f7983 */ /* 0x000ea80000100800 */
[----:B------:R-:W2:Y:S01]  /*9350*/  LDL R30, [R1+0x26c] ;  /* 0x00026c00011e7983 */ /* 0x000ea20000100800 */
[----:B------:R-:W-:Y:S01]  /*9360*/  IMAD.MOV.U32 R50, RZ, RZ, R42 ;  /* 0x000000ffff327224 */ /* 0x000fe200078e002a */
[----:B------:R-:W-:Y:S01]  /*9370*/  MOV R49, R41 ;  /* 0x0000002900317202 */ /* 0x000fe20000000f00 */
[----:B------:R-:W-:Y:S01]  /*9380*/  IMAD.MOV.U32 R48, RZ, RZ, R40 ;  /* 0x000000ffff307224 */ /* 0x000fe200078e0028 */
[----:B------:R-:W2:Y:S01]  /*9390*/  LDL R41, [R1+0x260] ;  /* 0x0002600001297983 */ /* 0x000ea20000100800 */
[----:B---3--:R-:W-:Y:S01]  /*93a0*/  MOV R43, R21 ;  /* 0x00000015002b7202 */ /* 0x008fe20000000f00 */
[----:B----4-:R-:W-:-:S02]  /*93b0*/  IMAD.MOV.U32 R42, RZ, RZ, R20 ;  /* 0x000000ffff2a7224 */ /* 0x010fc400078e0014 */
[----:B------:R-:W3:Y:S01]  /*93c0*/  LDL R40, [R1+0x264] ;  /* 0x0002640001287983 */ /* 0x000ee20000100800 */
[----:B------:R-:W-:Y:S01]  /*93d0*/  @P5 LOP3.LUT R4, R4, 0x20, RZ, 0xfc, !PT ;  /* 0x0000002004045812 */ /* 0x000fe200078efcff */
[----:B------:R-:W4:Y:S02]  /*93e0*/  @P2 LDC.64 R20, c[0x0][0x438] ;  /* 0x00010e00ff142b82 */ /* 0x000f240000000a00 */
[----:B--2---:R-:W-:Y:S04]  /*93f0*/  @P5 STL.64 [R1+0x2a0], R56 ;  /* 0x0002a03801005387 */ /* 0x004fe80000100a00 */
[----:B------:R2:W-:Y:S02]  /*9400*/  @P5 STL.64 [R1+0x2a8], R58 ;  /* 0x0002a83a01005387 */ /* 0x0005e40000100a00 */
[----:B--2---:R-:W-:Y:S01]  /*9410*/  MOV R58, R51 ;  /* 0x00000033003a7202 */ /* 0x004fe20000000f00 */
        /* <DEDUP_REMOVED lines=9> */
[----:B------:R-:W2:Y:S04]  /*94b0*/  LDL R27, [R1+0x248] ;  /* 0x00024800011b7983 */ /* 0x000ea80000100800 */
        /* <DEDUP_REMOVED lines=10> */
[----:B------:R-:W-:Y:S01]  /*9560*/  IMAD.MOV.U32 R61, RZ, RZ, R52 ;  /* 0x000000ffff3d7224 */ /* 0x000fe200078e0034 */
[----:B------:R-:W-:Y:S01]  /*9570*/  MOV R55, R45 ;  /* 0x0000002d00377202 */ /* 0x000fe20000000f00 */
[----:B------:R-:W-:Y:S01]  /*9580*/  IMAD.MOV.U32 R54, RZ, RZ, R44 ;  /* 0x000000ffff367224 */ /* 0x000fe200078e002c */
[----:B------:R-:W-:Y:S01]  /*9590*/  MOV R62, R51 ;  /* 0x00000033003e7202 */ /* 0x000fe20000000f00 */
[----:B------:R-:W-:Y:S01]  /*95a0*/  IMAD.MOV.U32 R63, RZ, RZ, R50 ;  /* 0x000000ffff3f7224 */ /* 0x000fe200078e0032 */
[----:B------:R-:W3:Y:S01]  /*95b0*/  @P5 LDG.E.128 R56, desc[UR6][R24.64+0x10] ;  /* 0x0000100618385981 */ /* 0x000ee2000c1e1d00 */
[----:B--2---:R-:W-:Y:S01]  /*95c0*/  MOV R45, R27 ;  /* 0x0000001b002d7202 */ /* 0x004fe20000000f00 */
[----:B----4-:R-:W-:-:S02]  /*95d0*/  IMAD.MOV.U32 R44, RZ, RZ, R26 ;  /* 0x000000ffff2c7224 */ /* 0x010fc400078e001a */
[----:B------:R-:W-:Y:S01]  /*95e0*/  @P1 IMAD.WIDE.U32 R26, R4, 0x20, R2 ;  /* 0x00000020041a1825 */ /* 0x000fe200078e0002 */
[----:B------:R-:W-:Y:S01]  /*95f0*/  MOV R41, R29 ;  /* 0x0000001d00297202 */ /* 0x000fe20000000f00 */
[----:B------:R-:W2:Y:S01]  /*9600*/  LDC.64 R2, c[0x0][0x3d8] ;  /* 0x0000f600ff027b82 */ /* 0x000ea20000000a00 */
[----:B------:R-:W4:Y:S04]  /*9610*/  LDL R29, [R1+0x240] ;  /* 0x00024000011d7983 */ /* 0x000f280000100800 */
[----:B------:R-:W2:Y:S01]  /*9620*/  @P1 LDG.E.128 R60, desc[UR6][R26.64] ;  /* 0x000000061a3c1981 */ /* 0x000ea2000c1e1d00 */
[----:B------:R-:W-:-:S03]  /*9630*/  IMAD.MOV.U32 R40, RZ, RZ, R28 ;  /* 0x000000ffff287224 */ /* 0x000fc600078e001c */
[----:B------:R-:W4:Y:S01]  /*9640*/  LDL R28, [R1+0x244] ;  /* 0x00024400011c7983 */ /* 0x000f220000100800 */
[----:B------:R-:W-:-:S03]  /*9650*/  MOV R53, R43 ;  /* 0x0000002b00357202 */ /* 0x000fc60000000f00 */
[----:B---3--:R3:W-:Y:S01]  /*9660*/  @P5 STL.64 [R1+0x290], R56 ;  /* 0x0002903801005387 */ /* 0x0087e20000100a00 */
[----:B------:R-:W-:Y:S01]  /*9670*/  IMAD.MOV.U32 R52, RZ, RZ, R42 ;  /* 0x000000ffff347224 */ /* 0x000fe200078e002a */
[----:B------:R-:W-:Y:S02]  /*9680*/  MOV R51, R41 ;  /* 0x0000002900337202 */ /* 0x000fe40000000f00 */
[----:B------:R0:W-:Y:S01]  /*9690*/  @P5 STL.64 [R1+0x298], R58 ;  /* 0x0002983a01005387 */ /* 0x0001e20000100a00 */
[----:B------:R-:W-:-:S03]  /*96a0*/  IMAD.MOV.U32 R50, RZ, RZ, R40 ;  /* 0x000000ffff327224 */ /* 0x000fc600078e0028 */
[----:B------:R-:W4:Y:S01]  /*96b0*/  LDL R43, [R1+0x230] ;  /* 0x00023000012b7983 */ /* 0x000f220000100800 */
[----:B---3--:R-:W-:Y:S01]  /*96c0*/  MOV R57, R47 ;  /* 0x0000002f00397202 */ /* 0x008fe20000000f00 */
[----:B------:R-:W-:Y:S02]  /*96d0*/  IMAD.MOV.U32 R56, RZ, RZ, R46 ;  /* 0x000000ffff387224 */ /* 0x000fe400078e002e */
[----:B------:R-:W3:Y:S01]  /*96e0*/  LDL R42, [R1+0x234] ;  /* 0x00023400012a7983 */ /* 0x000ee20000100800 */
[----:B0-----:R-:W-:Y:S01]  /*96f0*/  MOV R59, R49 ;  /* 0x00000031003b7202 */ /* 0x001fe20000000f00 */
[----:B------:R-:W-:Y:S02]  /*9700*/  IMAD.MOV.U32 R58, RZ, RZ, R48 ;  /* 0x000000ffff3a7224 */ /* 0x000fe400078e0030 */
[----:B------:R-:W3:Y:S04]  /*9710*/  LDL R41, [R1+0x238] ;  /* 0x0002380001297983 */ /* 0x000ee80000100800 */
[----:B------:R-:W3:Y:S04]  /*9720*/  LDL R40, [R1+0x23c] ;  /* 0x00023c0001287983 */ /* 0x000ee80000100800 */
[----:B--2---:R0:W-:Y:S04]  /*9730*/  @P1 STL.64 [R1+0x280], R60 ;  /* 0x0002803c01001387 */ /* 0x0041e80000100a00 */
[----:B------:R2:W-:Y:S01]  /*9740*/  @P1 STL.64 [R1+0x288], R62 ;  /* 0x0002883e01001387 */ /* 0x0005e20000100a00 */
[----:B0-----:R-:W-:Y:S01]  /*9750*/  IMAD.MOV.U32 R60, RZ, RZ, R59 ;  /* 0x000000ffff3c7224 */ /* 0x001fe200078e003b */
[----:B------:R-:W-:Y:S01]  /*9760*/  MOV R61, R58 ;  /* 0x0000003a003d7202 */ /* 0x000fe20000000f00 */
[----:B--2---:R-:W-:Y:S01]  /*9770*/  IMAD.MOV.U32 R62, RZ, RZ, R57 ;  /* 0x000000ffff3e7224 */ /* 0x004fe200078e0039 */
[----:B------:R-:W-:-:S06]  /*9780*/  MOV R63, R56 ;  /* 0x00000038003f7202 */ /* 0x000fcc0000000f00 */
[----:B------:R-:W2:Y:S01]  /*9790*/  @P1 LDG.E.128 R60, desc[UR6][R26.64+0x10] ;  /* 0x000010061a3c1981 */ /* 0x000ea2000c1e1d00 */
[----:B------:R-:W-:Y:S01]  /*97a0*/  MOV R49, R31 ;  /* 0x0000001f00317202 */ /* 0x000fe20000000f00 */
[----:B------:R-:W-:Y:S01]  /*97b0*/  IMAD.MOV.U32 R48, RZ, RZ, R30 ;  /* 0x000000ffff307224 */ /* 0x000fe200078e001e */
        /* <DEDUP_REMOVED lines=28> */
[----:B------:R-:W3:Y:S04]  /*9980*/  LDL R33, [R1+0x228] ;  /* 0x0002280001217983 */ /* 0x000ee80000100800 */
[----:B------:R-:W3:Y:S01]  /*9990*/  LDL R32, [R1+0x22c] ;  /* 0x00022c0001207983 */ /* 0x000ee20000100800 */
[----:B------:R-:W-:Y:S01]  /*99a0*/  @P1 IMAD.WIDE.U32 R30, R4, 0x20, R10 ;  /* 0x00000020041e1825 */ /* 0x000fe200078e000a */
[----:B------:R-:W-:Y:S01]  /*99b0*/  ISETP.GE.U32.AND P3, PT, R0, 0x80, PT ;  /* 0x000000800000780c */ /* 0x000fe20003f66070 */
[----:B------:R-:W0:Y:S02]  /*99c0*/  LDC.64 R10, c[0x0][0x3d8] ;  /* 0x0000f600ff0a7b82 */ /* 0x000e240000000a00 */
[C---:B------:R-:W-:Y:S01]  /*99d0*/  @P1 IMAD.WIDE.U32 R28, R4.reuse, 0x20, R8 ;  /* 0x00000020041c1825 */ /* 0x040fe200078e0008 */
[----:B--2---:R2:W-:Y:S09]  /*99e0*/  @P1 STL.64 [R1+0x270], R60 ;  /* 0x0002703c01001387 */ /* 0x0045f20000100a00 */
[----:B------:R-:W0:Y:S01]  /*99f0*/  @P3 LDC.64 R14, c[0x0][0x438] ;  /* 0x00010e00ff0e3b82 */ /* 0x000e220000000a00 */
[----:B------:R1:W-:Y:S01]  /*9a00*/  @P1 STL.64 [R1+0x278], R62 ;  /* 0x0002783e01001387 */ /* 0x0003e20000100a00 */
[----:B------:R-:W-:-:S02]  /*9a10*/  @P1 IADD3 R4, PT, PT, R4, 0x20, RZ ;  /* 0x0000002004041810 */ /* 0x000fc40007ffe0ff */
[----:B------:R-:W-:Y:S01]  /*9a20*/  ISETP.GE.U32.AND P0, PT, R0, 0xa0, PT ;  /* 0x000000a00000780c */ /* 0x000fe20003f06070 */
[----:B------:R-:W5:Y:S01]  /*9a30*/  @P1 LD.E.128 R184, desc[UR6][R28.64] ;  /* 0x000000061cb81980 */ /* 0x000f62000c101d00 */
[----:B--2---:R-:W-:Y:S01]  /*9a40*/  IMAD.MOV.U32 R60, RZ, RZ, R59 ;  /* 0x000000ffff3c7224 */ /* 0x004fe200078e003b */
[----:B------:R-:W-:Y:S02]  /*9a50*/  MOV R61, R58 ;  /* 0x0000003a003d7202 */ /* 0x000fe40000000f00 */
[----:B------:R-:W5:Y:S01]  /*9a60*/  @P1 LD.E.128 R188, desc[UR6][R28.64+0x10] ;  /* 0x000010061cbc1980 */ /* 0x000f62000c101d00 */
[----:B-1----:R-:W-:Y:S01]  /*9a70*/  IMAD.MOV.U32 R62, RZ, RZ, R57 ;  /* 0x000000ffff3e7224 */ /* 0x002fe200078e0039 */
[----:B------:R-:W-:Y:S01]  /*9a80*/  MOV R63, R56 ;  /* 0x00000038003f7202 */ /* 0x000fe20000000f00 */
[C---:B------:R-:W-:Y:S01]  /*9a90*/  @P2 IMAD.WIDE.U32 R22, R4.reuse, 0x20, R6 ;  /* 0x0000002004162825 */ /* 0x040fe200078e0006 */
[----:B------:R-:W-:Y:S01]  /*9aa0*/  MOV R58, R54 ;  /* 0x00000036003a7202 */ /* 0x000fe20000000f00 */
[----:B------:R-:W1:Y:S03]  /*9ab0*/  LDC.64 R6, c[0x0][0x3d0] ;  /* 0x0000f400ff067b82 */ /* 0x000e660000000a00 */
        /* <DEDUP_REMOVED lines=20> */
[----:B------:R-:W3:Y:S01]  /*9c00*/  LDL R35, [R1+0x210] ;  /* 0x0002100001237983 */ /* 0x000ee20000100800 */
[C---:B------:R-:W-:Y:S01]  /*9c10*/  @P2 IMAD.WIDE.U32 R24, R4.reuse, 0x20, R16 ;  /* 0x0000002004182825 */ /* 0x040fe200078e0010 */
[----:B------:R-:W4:Y:S02]  /*9c20*/  @P0 LDC.64 R8, c[0x0][0x438] ;  /* 0x00010e00ff080b82 */ /* 0x000f240000000a00 */
[----:B------:R-:W4:Y:S04]  /*9c30*/  LDL R34, [R1+0x214] ;  /* 0x0002140001227983 */ /* 0x000f280000100800 */
[----:B------:R-:W4:Y:S01]  /*9c40*/  LDL R33, [R1+0x218] ;  /* 0x0002180001217983 */ /* 0x000f220000100800 */
[C---:B------:R-:W-:Y:S01]  /*9c50*/  @P2 IMAD.WIDE.U32 R20, R4.reuse, 0x20, R20 ;  /* 0x0000002004142825 */ /* 0x040fe200078e0014 */
[----:B------:R-:W1:Y:S02]  /*9c60*/  LDC.64 R16, c[0x0][0x3d0] ;  /* 0x0000f400ff107b82 */ /* 0x000e640000000a00 */
[----:B------:R-:W4:Y:S01]  /*9c70*/  LDL R32, [R1+0x21c] ;  /* 0x00021c0001207983 */ /* 0x000f220000100800 */
[----:B------:R-:W-:-:S03]  /*9c80*/  @P2 VIADD R4, R4, 0x20 ;  /* 0x0000002004042836 */ /* 0x000fc60000000000 */
[----:B------:R-:W5:Y:S04]  /*9c90*/  @P2 LD.E.128 R192, desc[UR6][R20.64] ;  /* 0x0000000614c02980 */ /* 0x000f68000c101d00 */
[----:B------:R1:W5:Y:S04]  /*9ca0*/  @P2 LD.E.128 R196, desc[UR6][R20.64+0x10] ;  /* 0x0000100614c42980 */ /* 0x000368000c101d00 */
        /* <DEDUP_REMOVED lines=25> */
[----:B------:R-:W3:Y:S04]  /*9e40*/  LDL R33, [R1] ;  /* 0x0000000001217983 */ /* 0x000ee80000100800 */
[----:B------:R-:W4:Y:S04]  /*9e50*/  LDL R32, [R1+0x4] ;  /* 0x0000040001207983 */ /* 0x000f280000100800 */
        /* <DEDUP_REMOVED lines=75> */
[----:B------:R-:W3:Y:S04]  /*a310*/  LDL R34, [R1+0x194] ;  /* 0x0001940001227983 */ /* 0x000ee80000100800 */
[----:B------:R-:W4:Y:S04]  /*a320*/  LDL R33, [R1+0x198] ;  /* 0x0001980001217983 */ /* 0x000f280000100800 */
[----:B------:R-:W4:Y:S04]  /*a330*/  LDL R32, [R1+0x19c] ;  /* 0x00019c0001207983 */ /* 0x000f280000100800 */
        /* <DEDUP_REMOVED lines=25> */
[----:B------:R-:W3:Y:S04]  /*a4d0*/  LDL R42, [R1+0x1c4] ;  /* 0x0001c400012a7983 */ /* 0x000ee80000100800 */
[----:B------:R-:W3:Y:S04]  /*a4e0*/  LDL R41, [R1+0x1c8] ;  /* 0x0001c80001297983 */ /* 0x000ee80000100800 */
[----:B------:R-:W3:Y:S01]  /*a4f0*/  LDL R40, [R1+0x1cc] ;  /* 0x0001cc0001287983 */ /* 0x000ee20000100800 */
[----:B------:R-:W-:-:S03]  /*a500*/  @P3 IMAD.WIDE.U32 R18, R4, 0x20, R18 ;  /* 0x0000002004123825 */ /* 0x000fc600078e0012 */
        /* <DEDUP_REMOVED lines=55> */
[----:B------:R-:W3:Y:S04]  /*a880*/  LDL R38, [R1+0xa8] ;  /* 0x0000a80001267983 */ /* 0x000ee80000100800 */
[----:B------:R-:W3:Y:S04]  /*a890*/  LDL R39, [R1+0xac] ;  /* 0x0000ac0001277983 */ /* 0x000ee80000100800 */
[----:B------:R-:W3:Y:S01]  /*a8a0*/  LDL R36, [R1+0xa0] ;  /* 0x0000a00001247983 */ /* 0x000ee20000100800 */
[----:B------:R-:W-:-:S04]  /*a8b0*/  @P3 IMAD.WIDE.U32 R26, R4, 0x20, R2 ;  /* 0x00000020041a3825 */ /* 0x000fc800078e0002 */
[----:B------:R-:W-:Y:S01]  /*a8c0*/  @P3 IMAD.WIDE.U32 R22, R4, 0x20, R14 ;  /* 0x0000002004163825 */ /* 0x000fe200078e000e */
[----:B--2---:R0:W-:Y:S01]  /*a8d0*/  @P3 STL.64 [R1+0x1f0], R60 ;  /* 0x0001f03c01003387 */ /* 0x0041e20000100a00 */
[----:B------:R-:W-:Y:S01]  /*a8e0*/  ISETP.GE.U32.AND P1, PT, R0, 0xc0, PT ;  /* 0x000000c00000780c */ /* 0x000fe20003f26070 */
[----:B------:R-:W2:Y:S02]  /*a8f0*/  LDC.64 R2, c[0x0][0x3d0] ;  /* 0x0000f400ff027b82 */ /* 0x000ea40000000a00 */
[----:B------:R4:W-:Y:S01]  /*a900*/  @P3 STL.64 [R1+0x1f8], R62 ;  /* 0x0001f83e01003387 */ /* 0x0009e20000100a00 */
[----:B------:R-:W-:Y:S02]  /*a910*/  @P3 IADD3 R4, PT, PT, R4, 0x20, RZ ;  /* 0x0000002004043810 */ /* 0x000fe40007ffe0ff */
[----:B------:R-:W-:Y:S01]  /*a920*/  ISETP.GE.U32.AND P2, PT, R0, 0xe0, PT ;  /* 0x000000e00000780c */ /* 0x000fe20003f46070 */
[----:B------:R-:W5:Y:S01]  /*a930*/  @P3 LD.E.128 R200, desc[UR6][R22.64] ;  /* 0x0000000616c83980 */ /* 0x000f62000c101d00 */
[----:B0-----:R-:W-:Y:S01]  /*a940*/  IMAD.MOV.U32 R60, RZ, RZ, R59 ;  /* 0x000000ffff3c7224 */ /* 0x001fe200078e003b */
[----:B------:R-:W-:-:S04]  /*a950*/  MOV R61, R58 ;  /* 0x0000003a003d7202 */ /* 0x000fc80000000f00 */
[----:B------:R-:W0:Y:S01]  /*a960*/  @P1 LDC.64 R14, c[0x0][0x438] ;  /* 0x00010e00ff0e1b82 */ /* 0x000e220000000a00 */
[----:B------:R1:W5:Y:S01]  /*a970*/  @P3 LD.E.128 R204, desc[UR6][R22.64+0x10] ;  /* 0x0000100616cc3980 */ /* 0x000362000c101d00 */
[----:B----4-:R-:W-:Y:S01]  /*a980*/  IMAD.MOV.U32 R62, RZ, RZ, R57 ;  /* 0x000000ffff3e7224 */ /* 0x010fe200078e0039 */
[----:B------:R-:W-:-:S06]  /*a990*/  MOV R63, R56 ;  /* 0x00000038003f7202 */ /* 0x000fcc0000000f00 */
[----:B------:R-:W4:Y:S01]  /*a9a0*/  @P3 LDG.E.128 R60, desc[UR6][R26.64] ;  /* 0x000000061a3c3981 */ /* 0x000f22000c1e1d00 */
        /* <DEDUP_REMOVED lines=13> */
[C---:B-1----:R-:W-:Y:S01]  /*aa80*/  @P0 IMAD.WIDE.U32 R20, R4.reuse, 0x20, R6 ;  /* 0x0000002004140825 */ /* 0x042fe200078e0006 */
[----:B------:R-:W1:Y:S02]  /*aa90*/  LDC.64 R22, c[0x0][0x3d8] ;  /* 0x0000f600ff167b82 */ /* 0x000e640000000a00 */
[----:B------:R-:W2:Y:S04]  /*aaa0*/  LDL R46, [R1+0x1a4] ;  /* 0x0001a400012e7983 */ /* 0x000ea80000100800 */
[----:B------:R-:W2:Y:S01]  /*aab0*/  LDL R45, [R1+0x1a8] ;  /* 0x0001a800012d7983 */ /* 0x000ea20000100800 */
[C---:B------:R-:W-:Y:S01]  /*aac0*/  @P0 IMAD.WIDE.U32 R28, R4.reuse, 0x20, R10 ;  /* 0x00000020041c0825 */ /* 0x040fe200078e000a */
[----:B------:R-:W1:Y:S02]  /*aad0*/  LDC.64 R6, c[0x0][0x3d8] ;  /* 0x0000f600ff067b82 */ /* 0x000e640000000a00 */
[----:B------:R-:W2:Y:S01]  /*aae0*/  LDL R44, [R1+0x1ac] ;  /* 0x0001ac00012c7983 */ /* 0x000ea20000100800 */
[----:B------:R-:W-:-:S05]  /*aaf0*/  @P0 IMAD.WIDE.U32 R24, R4, 0x20, R8 ;  /* 0x0000002004180825 */ /* 0x000fca00078e0008 */
[----:B------:R-:W1:Y:S01]  /*ab00*/  @P2 LDC.64 R10, c[0x0][0x438] ;  /* 0x00010e00ff0a2b82 */ /* 0x000e620000000a00 */
[----:B----4-:R4:W-:Y:S01]  /*ab10*/  @P3 STL.64 [R1+0x1e0], R60 ;  /* 0x0001e03c01003387 */ /* 0x0109e20000100a00 */
[----:B------:R-:W-:-:S06]  /*ab20*/  @P0 IADD3 R4, PT, PT, R4, 0x20, RZ ;  /* 0x0000002004040810 */ /* 0x000fcc0007ffe0ff */
[----:B------:R-:W1:Y:S01]  /*ab30*/  LDC.64 R8, c[0x0][0x3d8] ;  /* 0x0000f600ff087b82 */ /* 0x000e620000000a00 */
[----:B------:R0:W-:Y:S04]  /*ab40*/  @P3 STL.64 [R1+0x1e8], R62 ;  /* 0x0001e83e01003387 */ /* 0x0001e80000100a00 */
[----:B------:R-:W5:Y:S01]  /*ab50*/  @P0 LD.E.128 R208, desc[UR6][R24.64] ;  /* 0x0000000618d00980 */ /* 0x000f62000c101d00 */
[----:B----4-:R-:W-:Y:S01]  /*ab60*/  IMAD.MOV.U32 R60, RZ, RZ, R59 ;  /* 0x000000ffff3c7224 */ /* 0x010fe200078e003b */
[----:B------:R-:W-:Y:S02]  /*ab70*/  MOV R61, R58 ;  /* 0x0000003a003d7202 */ /* 0x000fe40000000f00 */
[----:B------:R-:W5:Y:S01]  /*ab80*/  @P0 LD.E.128 R212, desc[UR6][R24.64+0x10] ;  /* 0x0000100618d40980 */ /* 0x000f62000c101d00 */
[----:B0-----:R-:W-:Y:S01]  /*ab90*/  IMAD.MOV.U32 R62, RZ, RZ, R57 ;  /* 0x000000ffff3e7224 */ /* 0x001fe200078e0039 */
        /* <DEDUP_REMOVED lines=11> */
[----:B--2---:R-:W-:Y:S01]  /*ac50*/  MOV R50, R46 ;  /* 0x0000002e00327202 */ /* 0x004fe20000000f00 */
[----:B------:R-:W-:Y:S01]  /*ac60*/  IMAD.MOV.U32 R49, RZ, RZ, R45 ;  /* 0x000000ffff317224 */ /* 0x000fe200078e002d */
[----:B------:R-:W-:Y:S01]  /*ac70*/  MOV R48, R44 ;  /* 0x0000002c00307202 */ /* 0x000fe20000000f00 */
[----:B------:R-:W-:Y:S01]  /*ac80*/  IMAD.MOV.U32 R47, RZ, RZ, R35 ;  /* 0x000000ffff2f7224 */ /* 0x000fe200078e0023 */
[----:B------:R-:W-:Y:S01]  /*ac90*/  MOV R46, R34 ;  /* 0x00000022002e7202 */ /* 0x000fe20000000f00 */
[----:B------:R-:W-:Y:S01]  /*aca0*/  IMAD.MOV.U32 R45, RZ, RZ, R33 ;  /* 0x000000ffff2d7224 */ /* 0x000fe200078e0021 */
[----:B------:R-:W-:Y:S01]  /*acb0*/  MOV R44, R32 ;  /* 0x00000020002c7202 */ /* 0x000fe20000000f00 */
[----:B------:R-:W2:Y:S04]  /*acc0*/  LDL R35, [R1+0xf4] ;  /* 0x0000f40001237983 */ /* 0x000ea80000100800 */
[----:B------:R-:W3:Y:S04]  /*acd0*/  LDL R34, [R1+0xf8] ;  /* 0x0000f80001227983 */ /* 0x000ee80000100800 */
[----:B------:R-:W3:Y:S04]  /*ace0*/  LDL R33, [R1+0xfc] ;  /* 0x0000fc0001217983 */ /* 0x000ee80000100800 */
[----:B------:R-:W3:Y:S04]  /*acf0*/  LDL R32, [R1+0xf0] ;  /* 0x0000f00001207983 */ /* 0x000ee80000100800 */
[----:B----4-:R0:W-:Y:S04]  /*ad00*/  @P3 STL.64 [R1+0x1d0], R60 ;  /* 0x0001d03c01003387 */ /* 0x0101e80000100a00 */
[----:B------:R4:W-:Y:S01]  /*ad10*/  @P3 STL.64 [R1+0x1d8], R62 ;  /* 0x0001d83e01003387 */ /* 0x0009e20000100a00 */
[----:B0-----:R-:W-:Y:S01]  /*ad20*/  IMAD.MOV.U32 R60, RZ, RZ, R59 ;  /* 0x000000ffff3c7224 */ /* 0x001fe200078e003b */
[----:B------:R-:W-:Y:S01]  /*ad30*/  MOV R61, R58 ;  /* 0x0000003a003d7202 */ /* 0x000fe20000000f00 */
        /* <DEDUP_REMOVED lines=15> */
[----:B--2---:R-:W-:Y:S01]  /*ae30*/  IMAD.MOV.U32 R47, RZ, RZ, R35 ;  /* 0x000000ffff2f7224 */ /* 0x004fe200078e0023 */
[----:B---3--:R-:W-:Y:S01]  /*ae40*/  MOV R46, R34 ;  /* 0x00000022002e7202 */ /* 0x008fe20000000f00 */
[----:B------:R-:W-:Y:S01]  /*ae50*/  IMAD.MOV.U32 R45, RZ, RZ, R33 ;  /* 0x000000ffff2d7224 */ /* 0x000fe200078e0021 */
[----:B------:R-:W-:Y:S01]  /*ae60*/  MOV R44, R32 ;  /* 0x00000020002c7202 */ /* 0x000fe20000000f00 */
[----:B------:R-:W2:Y:S04]  /*ae70*/  LDL R35, [R1+0x180] ;  /* 0x0001800001237983 */ /* 0x000ea80000100800 */
[----:B------:R-:W3:Y:S04]  /*ae80*/  LDL R34, [R1+0x184] ;  /* 0x0001840001227983 */ /* 0x000ee80000100800 */
[----:B------:R-:W2:Y:S04]  /*ae90*/  LDL R33, [R1+0x188] ;  /* 0x0001880001217983 */ /* 0x000ea80000100800 */
[----:B------:R-:W2:Y:S04]  /*aea0*/  LDL R32, [R1+0x18c] ;  /* 0x00018c0001207983 */ /* 0x000ea80000100800 */
[----:B----4-:R0:W-:Y:S04]  /*aeb0*/  @P0 STL.64 [R1+0x1c0], R60 ;  /* 0x0001c03c01000387 */ /* 0x0101e80000100a00 */
[----:B------:R4:W-:Y:S01]  /*aec0*/  @P0 STL.64 [R1+0x1c8], R62 ;  /* 0x0001c83e01000387 */ /* 0x0009e20000100a00 */
[----:B0-----:R-:W-:Y:S01]  /*aed0*/  IMAD.MOV.U32 R60, RZ, RZ, R59 ;  /* 0x000000ffff3c7224 */ /* 0x001fe200078e003b */
[----:B------:R-:W-:Y:S01]  /*aee0*/  MOV R61, R58 ;  /* 0x0000003a003d7202 */ /* 0x000fe20000000f00 */
[----:B----4-:R-:W-:Y:S01]  /*aef0*/  IMAD.MOV.U32 R62, RZ, RZ, R57 ;  /* 0x000000ffff3e7224 */ /* 0x010fe200078e0039 */
[----:B------:R-:W-:-:S06]  /*af00*/  MOV R63, R56 ;  /* 0x00000038003f7202 */ /* 0x000fcc0000000f00 */
[----:B------:R0:W4:Y:S01]  /*af10*/  @P0 LDG.E.128 R60, desc[UR6][R20.64+0x10] ;  /* 0x00001006143c0981 */ /* 0x000122000c1e1d00 */
        /* <DEDUP_REMOVED lines=14> */
[----:B------:R-:W2:Y:S01]  /*b000*/  LDL R34, [R1+0x174] ;  /* 0x0001740001227983 */ /* 0x000ea20000100800 */
[----:B------:R-:W-:Y:S01]  /*b010*/  MOV R45, R33 ;  /* 0x00000021002d7202 */ /* 0x000fe20000000f00 */
[----:B------:R-:W-:Y:S01]  /*b020*/  @P1 IMAD.WIDE.U32 R26, R4, 0x20, R16 ;  /* 0x00000020041a1825 */ /* 0x000fe200078e0010 */
[----:B------:R-:W-:Y:S01]  /*b030*/  MOV R44, R32 ;  /* 0x00000020002c7202 */ /* 0x000fe20000000f00 */
[----:B------:R-:W3:Y:S01]  /*b040*/  LDL R35, [R1+0x170] ;  /* 0x0001700001237983 */ /* 0x000ee20000100800 */
[----:B------:R-:W-:Y:S01]  /*b050*/  ISETP.GE.U32.AND P3, PT, R0, 0x100, PT ;  /* 0x000001000000780c */ /* 0x000fe20003f66070 */
[----:B0-----:R-:W0:Y:S02]  /*b060*/  LDC.64 R20, c[0x0][0x3d0] ;  /* 0x0000f400ff147b82 */ /* 0x001e240000000a00 */
[----:B------:R-:W2:Y:S04]  /*b070*/  LDL R33, [R1+0x178] ;  /* 0x0001780001217983 */ /* 0x000ea80000100800 */
[----:B------:R-:W3:Y:S02]  /*b080*/  LDL R32, [R1+0x17c] ;  /* 0x00017c0001207983 */ /* 0x000ee40000100800 */
[----:B------:R-:W0:Y:S01]  /*b090*/  LDC.64 R16, c[0x0][0x3d8] ;  /* 0x0000f600ff107b82 */ /* 0x000e220000000a00 */
[----:B------:R-:W-:-:S04]  /*b0a0*/  @P1 IMAD.WIDE.U32 R30, R4, 0x20, R14 ;  /* 0x00000020041e1825 */ /* 0x000fc800078e000e */
[----:B-1----:R-:W-:-:S03]  /*b0b0*/  @P1 IMAD.WIDE.U32 R24, R4, 0x20, R6 ;  /* 0x0000002004181825 */ /* 0x002fc600078e0006 */
[----:B------:R-:W1:Y:S01]  /*b0c0*/  @P3 LDC.64 R18, c[0x0][0x438] ;  /* 0x00010e00ff123b82 */ /* 0x000e620000000a00 */
[----:B----4-:R4:W-:Y:S07]  /*b0d0*/  @P0 STL.64 [R1+0x1b0], R60 ;  /* 0x0001b03c01000387 */ /* 0x0109ee0000100a00 */
[----:B------:R-:W1:Y:S01]  /*b0e0*/  LDC.64 R14, c[0x0][0x3d0] ;  /* 0x0000f400ff0e7b82 */ /* 0x000e620000000a00 */
[----:B------:R0:W-:Y:S04]  /*b0f0*/  @P0 STL.64 [R1+0x1b8], R62 ;  /* 0x0001b83e01000387 */ /* 0x0001e80000100a00 */
[----:B------:R1:W5:Y:S01]  /*b100*/  @P1 LD.E.128 R216, desc[UR6][R30.64] ;  /* 0x000000061ed81980 */ /* 0x000362000c101d00 */
[----:B----4-:R-:W-:Y:S01]  /*b110*/  IMAD.MOV.U32 R60, RZ, RZ, R59 ;  /* 0x000000ffff3c7224 */ /* 0x010fe200078e003b */
[----:B------:R-:W-:-:S02]  /*b120*/  MOV R61, R58 ;  /* 0x0000003a003d7202 */ /* 0x000fc40000000f00 */
[----:B------:R4:W5:Y:S01]  /*b130*/  @P1 LD.E.128 R220, desc[UR6][R30.64+0x10] ;  /* 0x000010061edc1980 */ /* 0x000962000c101d00 */
[----:B0-----:R-:W-:Y:S01]  /*b140*/  MOV R62, R57 ;  /* 0x00000039003e7202 */ /* 0x001fe20000000f00 */
[----:B------:R-:W-:-:S06]  /*b150*/  IMAD.MOV.U32 R63, RZ, RZ, R56 ;  /* 0x000000ffff3f7224 */ /* 0x000fcc00078e0038 */
[----:B------:R-:W4:Y:S01]  /*b160*/  @P0 LDG.E.128 R60, desc[UR6][R28.64] ;  /* 0x000000061c3c0981 */ /* 0x000f22000c1e1d00 */
[----:B------:R-:W-:Y:S01]  /*b170*/  MOV R59, R55 ;  /* 0x00000037003b7202 */ /* 0x000fe20000000f00 */
[----:B------:R-:W-:Y:S01]  /*b180*/  IMAD.MOV.U32 R57, RZ, RZ, R53 ;  /* 0x000000ffff397224 */ /* 0x000fe200078e0035 */
[----:B------:R-:W-:Y:S01]  /*b190*/  MOV R58, R54 ;  /* 0x00000036003a7202 */ /* 0x000fe20000000f00 */
[----:B------:R-:W-:Y:S01]  /*b1a0*/  IMAD.MOV.U32 R53, RZ, RZ, R50 ;  /* 0x000000ffff357224 */ /* 0x000fe200078e0032 */
[----:B------:R-:W-:Y:S02]  /*b1b0*/  MOV R56, R52 ;  /* 0x0000003400387202 */ /* 0x000fe40000000f00 */
[----:B------:R-:W-:Y:S01]  /*b1c0*/  MOV R54, R51 ;  /* 0x0000003300367202 */ /* 0x000fe20000000f00 */
[----:B------:R-:W-:Y:S01]  /*b1d0*/  IMAD.MOV.U32 R51, RZ, RZ, R47 ;  /* 0x000000ffff337224 */ /* 0x000fe200078e002f */
[----:B------:R-:W-:Y:S02]  /*b1e0*/  MOV R52, R49 ;  /* 0x0000003100347202 */ /* 0x000fe40000000f00 */
[----:B------:R-:W-:Y:S01]  /*b1f0*/  MOV R55, R48 ;  /* 0x0000003000377202 */ /* 0x000fe20000000f00 */
[----:B------:R-:W-:Y:S01]  /*b200*/  IMAD.MOV.U32 R48, RZ, RZ, R44 ;  /* 0x000000ffff307224 */ /* 0x000fe200078e002c */
[----:B------:R-:W-:-:S02]  /*b210*/  MOV R50, R46 ;  /* 0x0000002e00327202 */ /* 0x000fc40000000f00 */
[----:B------:R-:W-:Y:S01]  /*b220*/  MOV R49, R45 ;  /* 0x0000002d00317202 */ /* 0x000fe20000000f00 */
[----:B--2---:R-:W-:Y:S01]  /*b230*/  IMAD.MOV.U32 R45, RZ, RZ, R33 ;  /* 0x000000ffff2d7224 */ /* 0x004fe200078e0021 */
[----:B---3--:R-:W-:Y:S01]  /*b240*/  MOV R47, R35 ;  /* 0x00000023002f7202 */ /* 0x008fe20000000f00 */
[----:B------:R2:W3:Y:S01]  /*b250*/  LDL R33, [R1+0x94] ;  /* 0x0000940001217983 */ /* 0x0004e20000100800 */
[----:B------:R-:W-:Y:S02]  /*b260*/  MOV R46, R34 ;  /* 0x00000022002e7202 */ /* 0x000fe40000000f00 */
[----:B------:R-:W-:Y:S01]  /*b270*/  MOV R44, R32 ;  /* 0x00000020002c7202 */ /* 0x000fe20000000f00 */
[----:B------:R2:W3:Y:S04]  /*b280*/  LDL R34, [R1+0x98] ;  /* 0x0000980001227983 */ /* 0x0004e80000100800 */
[----:B------:R2:W3:Y:S04]  /*b290*/  LDL R32, [R1+0x90] ;  /* 0x0000900001207983 */ /* 0x0004e80000100800 */
[----:B------:R2:W3:Y:S04]  /*b2a0*/  LDL R35, [R1+0x9c] ;  /* 0x00009c0001237983 */ /* 0x0004e80000100800 */
[----:B----4-:R0:W-:Y:S04]  /*b2b0*/  @P0 STL.64 [R1+0x1a0], R60 ;  /* 0x0001a03c01000387 */ /* 0x0101e80000100a00 */
[----:B------:R4:W-:Y:S01]  /*b2c0*/  @P0 STL.64 [R1+0x1a8], R62 ;  /* 0x0001a83e01000387 */ /* 0x0009e20000100a00 */
[----:B0-----:R-:W-:Y:S01]  /*b2d0*/  IMAD.MOV.U32 R60, RZ, RZ, R59 ;  /* 0x000000ffff3c7224 */ /* 0x001fe200078e003b */
[----:B------:R-:W-:-:S02]  /*b2e0*/  MOV R61, R58 ;  /* 0x0000003a003d7202 */ /* 0x000fc40000000f00 */
[----:B----4-:R-:W-:Y:S01]  /*b2f0*/  MOV R62, R57 ;  /* 0x00000039003e7202 */ /* 0x010fe20000000f00 */
[----:B------:R-:W-:-:S06]  /*b300*/  IMAD.MOV.U32 R63, RZ, RZ, R56 ;  /* 0x000000ffff3f7224 */ /* 0x000fcc00078e0038 */
[----:B------:R-:W4:Y:S01]  /*b310*/  @P0 LDG.E.128 R60, desc[UR6][R28.64+0x10] ;  /* 0x000010061c3c0981 */ /* 0x000f22000c1e1d00 */
[----:B------:R-:W-:Y:S01]  /*b320*/  MOV R59, R51 ;  /* 0x00000033003b7202 */ /* 0x000fe20000000f00 */
[----:B------:R-:W-:Y:S01]  /*b330*/  IMAD.MOV.U32 R57, RZ, RZ, R49 ;  /* 0x000000ffff397224 */ /* 0x000fe200078e0031 */
[----:B------:R-:W-:Y:S01]  /*b340*/  MOV R58, R50 ;  /* 0x00000032003a7202 */ /* 0x000fe20000000f00 */
[----:B------:R-:W-:Y:S01]  /*b350*/  IMAD.MOV.U32 R50, RZ, RZ, R46 ;  /* 0x000000ffff327224 */ /* 0x000fe200078e002e */
[----:B------:R-:W-:Y:S01]  /*b360*/  MOV R56, R48 ;  /* 0x0000003000387202 */ /* 0x000fe20000000f00 */
[----:B------:R2:W3:Y:S01]  /*b370*/  LDL R46, [R1+0xb8] ;  /* 0x0000b800012e7983 */ /* 0x0004e20000100800 */
[----:B------:R-:W-:Y:S02]  /*b380*/  MOV R51, R47 ;  /* 0x0000002f00337202 */ /* 0x000fe40000000f00 */
[----:B------:R-:W-:Y:S01]  /*b390*/  MOV R49, R45 ;  /* 0x0000002d00317202 */ /* 0x000fe20000000f00 */
[----:B------:R2:W3:Y:S01]  /*b3a0*/  LDL R47, [R1+0xbc] ;  /* 0x0000bc00012f7983 */ /* 0x0004e20000100800 */
[----:B------:R-:W-:-:S03]  /*b3b0*/  MOV R48, R44 ;  /* 0x0000002c00307202 */ /* 0x000fc60000000f00 */
        /* <DEDUP_REMOVED lines=12> */
[----:B------:R2:W3:Y:S01]  /*b480*/  LDL R49, [R1+0xc4] ;  /* 0x0000c40001317983 */ /* 0x0004e20000100800 */
[----:B------:R-:W-:-:S03]  /*b490*/  MOV R56, R48 ;  /* 0x0000003000387202 */ /* 0x000fc60000000f00 */
[----:B------:R2:W3:Y:S04]  /*b4a0*/  LDL R48, [R1+0xc0] ;  /* 0x0000c00001307983 */ /* 0x0004e80000100800 */
[----:B------:R2:W3:Y:S04]  /*b4b0*/  LDL R50, [R1+0xc8] ;  /* 0x0000c80001327983 */ /* 0x0004e80000100800 */
[----:B------:R2:W3:Y:S04]  /*b4c0*/  LDL R51, [R1+0xcc] ;  /* 0x0000cc0001337983 */ /* 0x0004e80000100800 */
[----:B----4-:R0:W-:Y:S04]  /*b4d0*/  @P1 STL.64 [R1+0x180], R60 ;  /* 0x0001803c01001387 */ /* 0x0101e80000100a00 */
[----:B------:R4:W-:Y:S01]  /*b4e0*/  @P1 STL.64 [R1+0x188], R62 ;  /* 0x0001883e01001387 */ /* 0x0009e20000100a00 */
[----:B0-----:R-:W-:Y:S01]  /*b4f0*/  MOV R60, R59 ;  /* 0x0000003b003c7202 */ /* 0x001fe20000000f00 */
[----:B------:R-:W-:Y:S01]  /*b500*/  IMAD.MOV.U32 R61, RZ, RZ, R58 ;  /* 0x000000ffff3d7224 */ /* 0x000fe200078e003a */
[----:B----4-:R-:W-:-:S02]  /*b510*/  MOV R62, R57 ;  /* 0x00000039003e7202 */ /* 0x010fc40000000f00 */
[----:B------:R-:W-:-:S06]  /*b520*/  MOV R63, R56 ;  /* 0x00000038003f7202 */ /* 0x000fcc0000000f00 */
[----:B------:R-:W4:Y:S01]  /*b530*/  @P1 LDG.E.128 R60, desc[UR6][R26.64+0x10] ;  /* 0x000010061a3c1981 */ /* 0x000f22000c1e1d00 */
[----:B------:R-:W-:Y:S01]  /*b540*/  MOV R57, R53 ;  /* 0x0000003500397202 */ /* 0x000fe20000000f00 */
[----:B------:R-:W-:Y:S02]  /*b550*/  IMAD.MOV.U32 R56, RZ, RZ, R52 ;  /* 0x000000ffff387224 */ /* 0x000fe400078e0034 */
[----:B------:R-:W2:Y:S04]  /*b560*/  LDL R53, [R1+0x128] ;  /* 0x0001280001357983 */ /* 0x000ea80000100800 */
[----:B------:R-:W3:Y:S01]  /*b570*/  LDL R52, [R1+0x12c] ;  /* 0x00012c0001347983 */ /* 0x000ee20000100800 */
[----:B------:R-:W-:Y:S01]  /*b580*/  IMAD.MOV.U32 R59, RZ, RZ, R55 ;  /* 0x000000ffff3b7224 */ /* 0x000fe200078e0037 */
[----:B------:R-:W-:-:S02]  /*b590*/  MOV R58, R54 ;  /* 0x00000036003a7202 */ /* 0x000fc40000000f00 */
[----:B------:R-:W-:Y:S02]  /*b5a0*/  MOV R55, R13 ;  /* 0x0000000d00377202 */ /* 0x000fe40000000f00 */
[----:B------:R-:W-:Y:S01]  /*b5b0*/  MOV R54, R5 ;  /* 0x0000000500367202 */ /* 0x000fe20000000f00 */
[----:B------:R-:W3:Y:S04]  /*b5c0*/  LDL R13, [R1+0x150] ;  /* 0x00015000010d7983 */ /* 0x000ee80000100800 */
[----:B------:R-:W3:Y:S01]  /*b5d0*/  LDL R5, [R1+0x154] ;  /* 0x0001540001057983 */ /* 0x000ee20000100800 */
[----:B------:R-:W-:Y:S02]  /*b5e0*/  MOV R108, R55 ;  /* 0x00000037006c7202 */ /* 0x000fe40000000f00 */
[----:B------:R-:W-:Y:S01]  /*b5f0*/  MOV R109, R54 ;  /* 0x00000036006d7202 */ /* 0x000fe20000000f00 */
[----:B----4-:R0:W-:Y:S04]  /*b600*/  @P1 STL.64 [R1+0x170], R60 ;  /* 0x0001703c01001387 */ /* 0x0101e80000100a00 */
[----:B------:R4:W-:Y:S04]  /*b610*/  @P1 STL.64 [R1+0x178], R62 ;  /* 0x0001783e01001387 */ /* 0x0009e80000100a00 */
[----:B------:R0:W3:Y:S04]  /*b620*/  LDL R122, [R1+0x158] ;  /* 0x00015800017a7983 */ /* 0x0000e80000100800 */
        /* <DEDUP_REMOVED lines=16> */
[----:B------:R1:W3:Y:S01]  /*b730*/  LDL R107, [R1+0x11c] ;  /* 0x00011c00016b7983 */ /* 0x0002e20000100800 */
[----:B0-----:R-:W-:-:S03]  /*b740*/  IMAD.MOV.U32 R60, RZ, RZ, R59 ;  /* 0x000000ffff3c7224 */ /* 0x001fc600078e003b */
[----:B------:R0:W3:Y:S01]  /*b750*/  LDL R100, [R1+0x100] ;  /* 0x0001000001647983 */ /* 0x0000e20000100800 */
[----:B------:R-:W-:-:S03]  /*b760*/  MOV R61, R58 ;  /* 0x0000003a003d7202 */ /* 0x000fc60000000f00 */
[----:B------:R0:W3:Y:S01]  /*b770*/  LDL R101, [R1+0x104] ;  /* 0x0001040001657983 */ /* 0x0000e20000100800 */
[----:B----4-:R-:W-:-:S03]  /*b780*/  MOV R62, R57 ;  /* 0x00000039003e7202 */ /* 0x010fc60000000f00 */
[----:B------:R0:W4:Y:S01]  /*b790*/  LDL R102, [R1+0x108] ;  /* 0x0001080001667983 */ /* 0x0001220000100800 */
[----:B------:R-:W-:-:S03]  /*b7a0*/  IMAD.MOV.U32 R63, RZ, RZ, R56 ;  /* 0x000000ffff3f7224 */ /* 0x000fc600078e0038 */
[----:B------:R0:W4:Y:S01]  /*b7b0*/  LDL R103, [R1+0x10c] ;  /* 0x00010c0001677983 */ /* 0x0001220000100800 */
[----:B--2---:R-:W-:Y:S01]  /*b7c0*/  IMAD.MOV.U32 R110, RZ, RZ, R53 ;  /* 0x000000ffff6e7224 */ /* 0x004fe200078e0035 */
[----:B---3--:R-:W-:Y:S02]  /*b7d0*/  MOV R111, R52 ;  /* 0x00000034006f7202 */ /* 0x008fe40000000f00 */
[----:B------:R0:W2:Y:S04]  /*b7e0*/  LDL R56, [R1+0xe0] ;  /* 0x0000e00001387983 */ /* 0x0000a80000100800 */
[----:B------:R0:W2:Y:S04]  /*b7f0*/  LDL R57, [R1+0xe4] ;  /* 0x0000e40001397983 */ /* 0x0000a80000100800 */
[----:B------:R0:W2:Y:S04]  /*b800*/  LDL R58, [R1+0xe8] ;  /* 0x0000e800013a7983 */ /* 0x0000a80000100800 */
[----:B------:R0:W2:Y:S04]  /*b810*/  LDL R59, [R1+0xec] ;  /* 0x0000ec00013b7983 */ /* 0x0000a80000100800 */
[----:B------:R0:W3:Y:S04]  /*b820*/  LDL R52, [R1+0xd0] ;  /* 0x0000d00001347983 */ /* 0x0000e80000100800 */
[----:B------:R0:W3:Y:S04]  /*b830*/  LDL R53, [R1+0xd4] ;  /* 0x0000d40001357983 */ /* 0x0000e80000100800 */
[----:B------:R0:W3:Y:S04]  /*b840*/  LDL R54, [R1+0xd8] ;  /* 0x0000d80001367983 */ /* 0x0000e80000100800 */
[----:B------:R0:W3:Y:S01]  /*b850*/  LDL R55, [R1+0xdc] ;  /* 0x0000dc0001377983 */ /* 0x0000e20000100800 */
[----:B------:R-:W-:Y:S01]  /*b860*/  ISETP.GE.U32.AND P0, PT, R0, 0x120, PT ;  /* 0x000001200000780c */ /* 0x000fe20003f06070 */
[----:B------:R-:W-:Y:S01]  /*b870*/  IMAD.MOV.U32 R121, RZ, RZ, R5 ;  /* 0x000000ffff797224 */ /* 0x000fe200078e0005 */
[----:B------:R-:W-:-:S02]  /*b880*/  MOV R120, R13 ;  /* 0x0000000d00787202 */ /* 0x000fc40000000f00 */
[----:B------:R-:W-:-:S05]  /*b890*/  @P1 IADD3 R4, PT, PT, R4, 0x20, RZ ;  /* 0x0000002004041810 */ /* 0x000fca0007ffe0ff */
[----:B------:R-:W-:-:S04]  /*b8a0*/  @P2 IMAD.WIDE.U32 R2, R4, 0x20, R2 ;  /* 0x0000002004022825 */ /* 0x000fc800078e0002 */
[----:B------:R-:W0:Y:S01]  /*b8b0*/  @P0 LDC.64 R6, c[0x0][0x438] ;  /* 0x00010e00ff060b82 */ /* 0x000e220000000a00 */
[----:B------:R-:W-:-:S04]  /*b8c0*/  @P2 IMAD.WIDE.U32 R10, R4, 0x20, R10 ;  /* 0x00000020040a2825 */ /* 0x000fc800078e000a */
[C---:B------:R-:W-:Y:S01]  /*b8d0*/  @P2 IMAD.WIDE.U32 R8, R4.reuse, 0x20, R8 ;  /* 0x0000002004082825 */ /* 0x040fe200078e0008 */
[----:B------:R-:W-:Y:S01]  /*b8e0*/  @P2 IADD3 R4, PT, PT, R4, 0x20, RZ ;  /* 0x0000002004042810 */ /* 0x000fe20007ffe0ff */
[----:B------:R0:W5:Y:S04]  /*b8f0*/  @P2 LD.E.128 R224, desc[UR6][R10.64] ;  /* 0x000000060ae02980 */ /* 0x000168000c101d00 */
[C---:B------:R-:W-:Y:S01]  /*b900*/  @P3 IMAD.WIDE.U32 R20, R4.reuse, 0x20, R20 ;  /* 0x0000002004143825 */ /* 0x040fe200078e0014 */
[----:B------:R-:W3:Y:S03]  /*b910*/  @P2 LDG.E.128 R108, desc[UR6][R8.64] ;  /* 0x00000006086c2981 */ /* 0x000ee6000c1e1d00 */
[C---:B-1----:R-:W-:Y:S01]  /*b920*/  @P3 IMAD.WIDE.U32 R18, R4.reuse, 0x20, R18 ;  /* 0x0000002004123825 */ /* 0x042fe200078e0012 */
[----:B------:R-:W3:Y:S03]  /*b930*/  @P3 LDG.E.128 R60, desc[UR6][R20.64+0x10] ;  /* 0x00001006143c3981 */ /* 0x000ee6000c1e1d00 */
[C---:B------:R-:W-:Y:S01]  /*b940*/  @P3 IMAD.WIDE.U32 R16, R4.reuse, 0x20, R16 ;  /* 0x0000002004103825 */ /* 0x040fe200078e0010 */
[----:B------:R1:W5:Y:S03]  /*b950*/  @P2 LD.E.128 R228, desc[UR6][R10.64+0x10] ;  /* 0x000010060ae42980 */ /* 0x000366000c101d00 */
[----:B------:R-:W-:Y:S01]  /*b960*/  @P3 VIADD R4, R4, 0x20 ;  /* 0x0000002004043836 */ /* 0x000fe20000000000 */
[----:B------:R1:W5:Y:S03]  /*b970*/  @P3 LD.E.128 R232, desc[UR6][R18.64] ;  /* 0x0000000612e83980 */ /* 0x000366000c101d00 */
[C---:B------:R-:W-:Y:S01]  /*b980*/  @P0 IMAD.WIDE.U32 R14, R4.reuse, 0x20, R14 ;  /* 0x00000020040e0825 */ /* 0x040fe200078e000e */
[----:B------:R1:W5:Y:S03]  /*b990*/  @P3 LD.E.128 R236, desc[UR6][R18.64+0x10] ;  /* 0x0000100612ec3980 */ /* 0x000366000c101d00 */
[C---:B0-----:R-:W-:Y:S01]  /*b9a0*/  @P0 IMAD.WIDE.U32 R6, R4.reuse, 0x20, R6 ;  /* 0x0000002004060825 */ /* 0x041fe200078e0006 */
[----:B------:R-:W3:Y:S03]  /*b9b0*/  @P0 LDG.E.128 R48, desc[UR6][R14.64] ;  /* 0x000000060e300981 */ /* 0x000ee6000c1e1d00 */
[----:B------:R-:W-:Y:S01]  /*b9c0*/  @P0 IMAD.WIDE.U32 R22, R4, 0x20, R22 ;  /* 0x0000002004160825 */ /* 0x000fe200078e0016 */
[----:B------:R-:W3:Y:S04]  /*b9d0*/  @P0 LDG.E.128 R44, desc[UR6][R14.64+0x10] ;  /* 0x000010060e2c0981 */ /* 0x000ee8000c1e1d00 */
[----:B------:R-:W3:Y:S04]  /*b9e0*/  @P0 LD.E.128 R40, desc[UR6][R6.64+0x10] ;  /* 0x0000100606280980 */ /* 0x000ee8000c101d00 */
[----:B------:R-:W3:Y:S04]  /*b9f0*/  @P0 LDG.E.128 R36, desc[UR6][R22.64] ;  /* 0x0000000616240981 */ /* 0x000ee8000c1e1d00 */
[----:B------:R-:W3:Y:S04]  /*ba00*/  @P0 LDG.E.128 R32, desc[UR6][R22.64+0x10] ;  /* 0x0000100616200981 */ /* 0x000ee8000c1e1d00 */
[----:B------:R1:W5:Y:S04]  /*ba10*/  @P0 LD.E.128 R240, desc[UR6][R6.64] ;  /* 0x0000000606f00980 */ /* 0x000368000c101d00 */
[----:B------:R-:W3:Y:S04]  /*ba20*/  @P1 LDG.E.128 R120, desc[UR6][R24.64+0x10] ;  /* 0x0000100618781981 */ /* 0x000ee8000c1e1d00 */
[----:B------:R-:W3:Y:S04]  /*ba30*/  @P1 LDG.E.128 R124, desc[UR6][R24.64] ;  /* 0x00000006187c1981 */ /* 0x000ee8000c1e1d00 */
[----:B------:R-:W3:Y:S04]  /*ba40*/  @P2 LDG.E.128 R116, desc[UR6][R2.64] ;  /* 0x0000000602742981 */ /* 0x000ee8000c1e1d00 */
[----:B------:R-:W3:Y:S04]  /*ba50*/  @P2 LDG.E.128 R112, desc[UR6][R2.64+0x10] ;  /* 0x0000100602702981 */ /* 0x000ee8000c1e1d00 */
[----:B------:R-:W3:Y:S04]  /*ba60*/  @P2 LDG.E.128 R104, desc[UR6][R8.64+0x10] ;  /* 0x0000100608682981 */ /* 0x000ee8000c1e1d00 */
[----:B----4-:R-:W4:Y:S04]  /*ba70*/  @P3 LDG.E.128 R100, desc[UR6][R20.64] ;  /* 0x0000000614643981 */ /* 0x010f28000c1e1d00 */
[----:B--2---:R-:W2:Y:S04]  /*ba80*/  @P3 LDG.E.128 R56, desc[UR6][R16.64] ;  /* 0x0000000610383981 */ /* 0x004ea8000c1e1d00 */
[----:B---3--:R-:W3:Y:S01]  /*ba90*/  @P3 LDG.E.128 R52, desc[UR6][R16.64+0x10] ;  /* 0x0000100610343981 */ /* 0x008ee2000c1e1d00 */
        /* <DEDUP_REMOVED lines=25> */
[----:B------:R-:W-:Y:S02]  /*bc30*/  @P0 IADD3 R4, PT, PT, R4, 0x20, RZ ;  /* 0x0000002004040810 */ /* 0x000fe40007ffe0ff */
        /* <DEDUP_REMOVED lines=24> */
[----:B------:R1:W-:Y:S04]  /*bdc0*/  @P3 STL.64 [R1+0x108], R102 ;  /* 0x0001086601003387 */ /* 0x0003e80000100a00 */
[----:B------:R1:W-:Y:S04]  /*bdd0*/  @P3 STL.64 [R1+0xf0], R60 ;  /* 0x0000f03c01003387 */ /* 0x0003e80000100a00 */
[----:B------:R1:W-:Y:S04]  /*bde0*/  @P3 STL.64 [R1+0xf8], R62 ;  /* 0x0000f83e01003387 */ /* 0x0003e80000100a00 */
[----:B--2---:R1:W-:Y:S04]  /*bdf0*/  @P3 STL.64 [R1+0xe0], R56 ;  /* 0x0000e03801003387 */ /* 0x0043e80000100a00 */
[----:B------:R1:W-:Y:S04]  /*be00*/  @P3 STL.64 [R1+0xe8], R58 ;  /* 0x0000e83a01003387 */ /* 0x0003e80000100a00 */
[----:B---3--:R1:W-:Y:S04]  /*be10*/  @P3 STL.64 [R1+0xd0], R52 ;  /* 0x0000d03401003387 */ /* 0x0083e80000100a00 */
[----:B------:R1:W-:Y:S04]  /*be20*/  @P3 STL.64 [R1+0xd8], R54 ;  /* 0x0000d83601003387 */ /* 0x0003e80000100a00 */
[----:B------:R1:W-:Y:S04]  /*be30*/  @P0 STL.64 [R1+0xc0], R48 ;  /* 0x0000c03001000387 */ /* 0x0003e80000100a00 */
[----:B------:R1:W-:Y:S04]  /*be40*/  @P0 STL.64 [R1+0xc8], R50 ;  /* 0x0000c83201000387 */ /* 0x0003e80000100a00 */
[----:B------:R1:W-:Y:S04]  /*be50*/  @P0 STL.64 [R1+0xb0], R44 ;  /* 0x0000b02c01000387 */ /* 0x0003e80000100a00 */
[----:B------:R1:W-:Y:S04]  /*be60*/  @P0 STL.64 [R1+0xb8], R46 ;  /* 0x0000b82e01000387 */ /* 0x0003e80000100a00 */
[----:B------:R1:W-:Y:S04]  /*be70*/  @P0 STL.64 [R1], R40 ;  /* 0x0000002801000387 */ /* 0x0003e80000100a00 */
[----:B------:R1:W-:Y:S04]  /*be80*/  @P0 STL.64 [R1+0x8], R42 ;  /* 0x0000082a01000387 */ /* 0x0003e80000100a00 */
[----:B------:R1:W-:Y:S04]  /*be90*/  @P0 STL.64 [R1+0xa0], R36 ;  /* 0x0000a02401000387 */ /* 0x0003e80000100a00 */
[----:B------:R1:W-:Y:S04]  /*bea0*/  @P0 STL.64 [R1+0xa8], R38 ;  /* 0x0000a82601000387 */ /* 0x0003e80000100a00 */
[----:B------:R1:W-:Y:S04]  /*beb0*/  @P0 STL.64 [R1+0x90], R32 ;  /* 0x0000902001000387 */ /* 0x0003e80000100a00 */
[----:B------:R1:W-:Y:S01]  /*bec0*/  @P0 STL.64 [R1+0x98], R34 ;  /* 0x0000982201000387 */ /* 0x0003e20000100a00 */
[----:B------:R-:W-:-:S13]  /*bed0*/  ISETP.GE.U32.AND P1, PT, R0, 0x140, PT ;  /* 0x000001400000780c */ /* 0x000fda0003f26070 */
[----:B-1----:R-:W-:Y:S05]  /*bee0*/  @!P1 BRA `(.L_x_10775) ;  /* 0x0000000400109947 */ /* 0x002fea0003800000 */
        /* <DEDUP_REMOVED lines=10> */
[----:B------:R-:W2:Y:S04]  /*bf90*/  LD.E.128 R8, desc[UR6][R4.64] ;  /* 0x0000000604087980 */ /* 0x000ea8000c101d00 */
[----:B------:R-:W2:Y:S04]  /*bfa0*/  LD.E.128 R4, desc[UR6][R4.64+0x10] ;  /* 0x0000100604047980 */ /* 0x000ea8000c101d00 */
        /* <DEDUP_REMOVED lines=55> */
[----:B------:R0:W-:Y:S02]  /*c320*/  STL.64 [R1+0x48], R6 ;  /* 0x0000480601007387 */ /* 0x0001e40000100a00 */
.L_x_10775:
[----:B------:R-:W-:Y:S05]  /*c330*/  BSYNC.RECONVERGENT B0 ;  /* 0x0000000000007941 */ /* 0x000fea0003800200 */
.L_x_10772:
[----:B------:R-:W2:Y:S01]  /*c340*/  S2UR UR4, SR_CTAID.X ;  /* 0x00000000000479c3 */ /* 0x000ea20000002500 */
[----:B------:R-:W3:Y:S01]  /*c350*/  LDCU UR5, c[0x0][0x384] ;  /* 0x00007080ff0577ac */ /* 0x000ee20008000800 */
[----:B------:R-:W-:Y:S01]  /*c360*/  SHF.R.U32.HI R182, RZ, 0x5, R12 ;  /* 0x00000005ffb67819 */ /* 0x000fe2000001160c */
[----:B--2---:R-:W-:-:S06]  /*c370*/  USHF.L.U32 UR4, UR4, 0x2, URZ ;  /* 0x0000000204047899 */ /* 0x004fcc00080006ff */
[----:B------:R-:W-:-:S04]  /*c380*/  LOP3.LUT R182, R182, UR4, RZ, 0xfc, !PT ;  /* 0x00000004b6b67c12 */ /* 0x000fc8000f8efcff */
[----:B---3--:R-:W-:-:S13]  /*c390*/  ISETP.GE.AND P0, PT, R182, UR5, PT ;  /* 0x00000005b6007c0c */ /* 0x008fda000bf06270 */
[----:B------:R-:W-:Y:S05]  /*c3a0*/  @P0 EXIT ;  /* 0x000000000000094d */ /* 0x000fea0003800000 */
[----:B------:R-:W2:Y:S01]  /*c3b0*/  LDCU.64 UR4, c[0x0][0x3a0] ;  /* 0x00007400ff0477ac */ /* 0x000ea20008000a00 */
[----:B------:R-:W2:Y:S01]  /*c3c0*/  LDCU.64 UR8, c[0x0][0x398] ;  /* 0x00007300ff0877ac */ /* 0x000ea20008000a00 */
[----:B------:R-:W3:Y:S01]  /*c3d0*/  LDCU UR12, c[0x0][0x388] ;  /* 0x00007100ff0c77ac */ /* 0x000ee20008000800 */
[----:B------:R-:W0:Y:S01]  /*c3e0*/  LDCU.U8 UR10, c[0x0][0x410] ;  /* 0x00008200ff0a77ac */ /* 0x000e220008000000 */
[----:B------:R-:W0:Y:S01]  /*c3f0*/  LDCU UR11, c[0x0][0x448] ;  /* 0x00008900ff0b77ac */ /* 0x000e220008000800 */
[----:B------:R-:W0:Y:S01]  /*c400*/  LDCU.64 UR14, c[0x0][0x398] ;  /* 0x00007300ff0e77ac */ /* 0x000e220008000a00 */
[----:B--2---:R-:W-:Y:S01]  /*c410*/  ULOP3.LUT UP0, URZ, UR4, UR8, URZ, 0xfc, !UPT ;  /* 0x0000000804ff7292 */ /* 0x004fe2000f80fcff */
[----:B------:R-:W2:Y:S03]  /*c420*/  LDCU.64 UR16, c[0x0][0x3a0] ;  /* 0x00007400ff1077ac */ /* 0x000ea60008000a00 */
[----:B0--3--:R-:W-:-:S11]  /*c430*/  ULOP3.LUT UP0, URZ, UR5, UR9, URZ, 0xfc, UP0 ;  /* 0x0000000905ff7292 */ /* 0x009fd6000800fcff */
.L_x_10858:
        /* <DEDUP_REMOVED lines=8> */
[----:B-----5:R-:W-:Y:S06]  /*c4c0*/  @!P5 BRA `(.L_x_10778) ;  /* 0x000000080098d947 */ /* 0x020fec0003800000 */
[----:B------:R-:W-:Y:S01]  /*c4d0*/  ISETP.NE.U32.AND P0, PT, RZ, UR14, PT ;  /* 0x0000000eff007c0c */ /* 0x000fe2000bf05070 */
[----:B----4-:R-:W0:Y:S01]  /*c4e0*/  LDC.64 R44, c[0x0][0x390] ;  /* 0x0000e400ff2c7b82 */ /* 0x010e220000000a00 */
[----:B--2---:R-:W-:Y:S02]  /*c4f0*/  ISETP.NE.U32.AND P1, PT, RZ, UR16, PT ;  /* 0x00000010ff007c0c */ /* 0x004fe4000bf25070 */
[----:B------:R-:W-:Y:S02]  /*c500*/  ISETP.NE.AND.EX P0, PT, RZ, UR15, PT, P0 ;  /* 0x0000000fff007c0c */ /* 0x000fe4000bf05300 */
[----:B------:R-:W-:-:S11]  /*c510*/  ISETP.NE.AND.EX P1, PT, RZ, UR17, PT, P1 ;  /* 0x00000011ff007c0c */ /* 0x000fd6000bf25310 */
[----:B-1----:R-:W1:Y:S02]  /*c520*/  @P0 LDC.64 R4, c[0x0][0x398] ;  /* 0x0000e600ff040b82 */ /* 0x002e640000000a00 */
        /* <DEDUP_REMOVED lines=12> */
[----:B0-----:R-:W-:Y:S01]  /*c5f0*/  PRMT R4, R101, 0x7632, R4 ;  /* 0x0000763265047816 */ /* 0x001fe20000000004 */
        /* <DEDUP_REMOVED lines=10> */
[----:B------:R-:W-:Y:S02]  /*c6a0*/  PRMT R6, R103, 0x7632, R6 ;  /* 0x0000763267067816 */ /* 0x000fe40000000006 */
[----:B------:R-:W-:Y:S02]  /*c6b0*/  PRMT R44, R56, 0x7632, R44 ;  /* 0x00007632382c7816 */ /* 0x000fe4000000002c */
[----:B------:R-:W-:Y:S01]  /*c6c0*/  SHF.L.U32 R45, R45, 0x10, RZ ;  /* 0x000000102d2d7819 */ /* 0x000fe200000006ff */
[----:B------:R-:W-:Y:S01]  /*c6d0*/  IMAD.U32 R6, R6, 0x10000, RZ ;  /* 0x0001000006067824 */ /* 0x000fe200078e00ff */
[----:B------:R-:W-:Y:S02]  /*c6e0*/  PRMT R5, R62, 0x7632, R5 ;  /* 0x000076323e057816 */ /* 0x000fe40000000005 */
[----:B------:R-:W-:Y:S01]  /*c6f0*/  SHF.L.U32 R44, R44, 0x10, RZ ;  /* 0x000000102c2c7819 */ /* 0x000fe200000006ff */
[----:B------:R-:W-:Y:S01]  /*c700*/  FADD.FTZ R6, R6, R45 ;  /* 0x0000002d06067221 */ /* 0x000fe20000010000 */
[----:B------:R-:W-:-:S02]  /*c710*/  SHF.L.U32 R5, R5, 0x10, RZ ;  /* 0x0000001005057819 */ /* 0x000fc400000006ff */
[----:B------:R-:W-:Y:S01]  /*c720*/  PRMT R45, R58, 0x7632, R45 ;  /* 0x000076323a2d7816 */ /* 0x000fe2000000002d */
[--C-:B------:R-:W-:Y:S01]  /*c730*/  FADD.FTZ R3, R3, R44.reuse ;  /* 0x0000002c03037221 */ /* 0x100fe20000010000 */
[----:B------:R-:W-:Y:S01]  /*c740*/  PRMT R44, R59, 0x7632, R44 ;  /* 0x000076323b2c7816 */ /* 0x000fe2000000002c */
[----:B------:R-:W-:Y:S01]  /*c750*/  FADD.FTZ R5, R52, R5 ;  /* 0x0000000534057221 */ /* 0x000fe20000010000 */
[----:B------:R-:W-:Y:S02]  /*c760*/  SHF.L.U32 R45, R45, 0x10, RZ ;  /* 0x000000102d2d7819 */ /* 0x000fe400000006ff */
[----:B------:R-:W-:Y:S02]  /*c770*/  PRMT R52, R57, 0x7632, R52 ;  /* 0x0000763239347816 */ /* 0x000fe40000000034 */
[----:B------:R-:W-:Y:S01]  /*c780*/  SHF.L.U32 R44, R44, 0x10, RZ ;  /* 0x000000102c2c7819 */ /* 0x000fe200000006ff */
[----:B------:R-:W-:Y:S01]  /*c790*/  FADD.FTZ R5, R5, R45 ;  /* 0x0000002d05057221 */ /* 0x000fe20000010000 */
[----:B------:R-:W-:Y:S01]  /*c7a0*/  SHF.L.U32 R53, R60, 0x10, RZ ;  /* 0x000000103c357819 */ /* 0x000fe200000006ff */
[----:B------:R-:W-:Y:S01]  /*c7b0*/  IMAD.U32 R52, R52, 0x10000, RZ ;  /* 0x0001000034347824 */ /* 0x000fe200078e00ff */
[----:B------:R-:W-:Y:S01]  /*c7c0*/  SHF.L.U32 R54, R63, 0x10, RZ ;  /* 0x000000103f367819 */ /* 0x000fe200000006ff */
[----:B------:R-:W-:-:S02]  /*c7d0*/  IMAD.U32 R45, R100, 0x10000, RZ ;  /* 0x00010000642d7824 */ /* 0x000fc400078e00ff */
[----:B------:R-:W-:Y:S01]  /*c7e0*/  FADD.FTZ R6, R6, R44 ;  /* 0x0000002c06067221 */ /* 0x000fe20000010000 */
[----:B------:R-:W-:Y:S01]  /*c7f0*/  FADD.FTZ R4, R4, R52 ;  /* 0x0000003404047221 */ /* 0x000fe20000010000 */
[----:B------:R-:W-:Y:S01]  /*c800*/  SHF.L.U32 R44, R101, 0x10, RZ ;  /* 0x00000010652c7819 */ /* 0x000fe200000006ff */
[----:B------:R-:W-:Y:S01]  /*c810*/  FADD.FTZ R45, R45, R53 ;  /* 0x000000352d2d7221 */ /* 0x000fe20000010000 */
[----:B------:R-:W-:Y:S01]  /*c820*/  IMAD.U32 R52, R61, 0x10000, RZ ;  /* 0x000100003d347824 */ /* 0x000fe200078e00ff */
[----:B------:R-:W-:-:S03]  /*c830*/  SHF.L.U32 R53, R103, 0x10, RZ ;  /* 0x0000001067357819 */ /* 0x000fc600000006ff */
[----:B------:R-:W-:Y:S01]  /*c840*/  FADD.FTZ R52, R44, R52 ;  /* 0x000000342c347221 */ /* 0x000fe20000010000 */
[----:B------:R-:W-:Y:S01]  /*c850*/  SHF.L.U32 R44, R102, 0x10, RZ ;  /* 0x00000010662c7819 */ /* 0x000fe200000006ff */
[----:B------:R-:W-:Y:S01]  /*c860*/  FADD.FTZ R53, R53, R54 ;  /* 0x0000003635357221 */ /* 0x000fe20000010000 */
[----:B------:R-:W-:-:S03]  /*c870*/  IMAD.U32 R54, R59, 0x10000, RZ ;  /* 0x000100003b367824 */ /* 0x000fc600078e00ff */
[----:B------:R-:W-:Y:S01]  /*c880*/  FADD.FTZ R44, R44, R55 ;  /* 0x000000372c2c7221 */ /* 0x000fe20000010000 */
[----:B------:R-:W-:Y:S01]  /*c890*/  FADD.FTZ R116, R53, R54 ;  /* 0x0000003635747221 */ /* 0x000fe20000010000 */
[----:B------:R-:W-:Y:S02]  /*c8a0*/  SHF.L.U32 R55, R58, 0x10, RZ ;  /* 0x000000103a377819 */ /* 0x000fe400000006ff */
        /* <DEDUP_REMOVED lines=10> */
.L_x_10780:
[----:B0----5:R-:W-:Y:S02]  /*c950*/  PRMT R4, R100, 0x7632, R4 ;  /* 0x0000763264047816 */ /* 0x021fe40000000004 */
        /* <DEDUP_REMOVED lines=10> */
[----:B------:R-:W-:Y:S02]  /*ca00*/  PRMT R5, R102, 0x7632, R5 ;  /* 0x0000763266057816 */ /* 0x000fe40000000005 */
[----:B------:R-:W-:Y:S01]  /*ca10*/  PRMT R45, R62, 0x7632, R45 ;  /* 0x000076323e2d7816 */ /* 0x000fe2000000002d */
[----:B------:R-:W-:Y:S01]  /*ca20*/  IMAD.U32 R4, R4, 0x10000, RZ ;  /* 0x0001000004047824 */ /* 0x000fe200078e00ff */
        /* <DEDUP_REMOVED lines=23> */
.L_x_10779:
[----:B------:R-:W-:Y:S05]  /*cba0*/  @!P1 BRA `(.L_x_10782) ;  /* 0x0000000000949947 */ /* 0x000fea0003800000 */
[----:B0----5:R-:W-:Y:S01]  /*cbb0*/  PRMT R4, R100, 0x7632, R4 ;  /* 0x0000763264047816 */ /* 0x021fe20000000004 */
[----:B------:R-:W-:Y:S01]  /*cbc0*/  IMAD.U32 R54, R57, 0x10000, RZ ;  /* 0x0001000039367824 */ /* 0x000fe200078e00ff */
        /* <DEDUP_REMOVED lines=26> */
[----:B------:R-:W-:Y:S02]  /*cd70*/  SHF.L.U32 R53, R101, 0x10, RZ ;  /* 0x0000001065357819 */ /* 0x000fe400000006ff */
        /* <DEDUP_REMOVED lines=8> */
.L_x_10782:
[----:B-----5:R-:W-:Y:S01]  /*ce00*/  PRMT R3, R100, 0x7632, R3 ;  /* 0x0000763264037816 */ /* 0x020fe20000000003 */
[----:B------:R-:W-:Y:S01]  /*ce10*/  IMAD.U32 R117, R101, 0x10000, RZ ;  /* 0x0001000065757824 */ /* 0x000fe200078e00ff */
[----:B------:R-:W-:Y:S02]  /*ce20*/  PRMT R6, R103, 0x7632, R6 ;  /* 0x0000763267067816 */ /* 0x000fe40000000006 */
[----:B0-----:R-:W-:Y:S01]  /*ce30*/  PRMT R4, R101, 0x7632, R4 ;  /* 0x0000763265047816 */ /* 0x001fe20000000004 */
[----:B------:R-:W-:Y:S01]  /*ce40*/  IMAD.U32 R3, R3, 0x10000, RZ ;  /* 0x0001000003037824 */ /* 0x000fe200078e00ff */
[----:B------:R-:W-:Y:S01]  /*ce50*/  PRMT R5, R102, 0x7632, R5 ;  /* 0x0000763266057816 */ /* 0x000fe20000000005 */
[----:B------:R-:W-:Y:S01]  /*ce60*/  IMAD.U32 R6, R6, 0x10000, RZ ;  /* 0x0001000006067824 */ /* 0x000fe200078e00ff */
[----:B------:R-:W-:Y:S02]  /*ce70*/  SHF.L.U32 R45, R100, 0x10, RZ ;  /* 0x00000010642d7819 */ /* 0x000fe400000006ff */
[----:B------:R-:W-:-:S02]  /*ce80*/  SHF.L.U32 R44, R102, 0x10, RZ ;  /* 0x00000010662c7819 */ /* 0x000fc400000006ff */
[----:B------:R-:W-:Y:S02]  /*ce90*/  SHF.L.U32 R116, R103, 0x10, RZ ;  /* 0x0000001067747819 */ /* 0x000fe400000006ff */
[----:B------:R-:W-:Y:S02]  /*cea0*/  SHF.L.U32 R4, R4, 0x10, RZ ;  /* 0x0000001004047819 */ /* 0x000fe400000006ff */
[----:B------:R-:W-:-:S07]  /*ceb0*/  SHF.L.U32 R5, R5, 0x10, RZ ;  /* 0x0000001005057819 */ /* 0x000fce00000006ff */
.L_x_10781:
[----:B------:R-:W0:Y:S01]  /*cec0*/  @UP0 LDCU.64 UR4, c[0x0][0x3a8] ;  /* 0x00007500ff0407ac */ /* 0x000e220008000a00 */
[----:B------:R-:W-:Y:S01]  /*ced0*/  PLOP3.LUT P0, PT, PT, PT, UP0, 0x80, 0x8 ;  /* 0x000000000008781c */ /* 0x000fe20003f0f008 */
[----:B------:R-:W-:Y:S01]  /*cee0*/  HFMA2 R100, -RZ, RZ, 0, 9.5367431640625e-07 ;  /* 0x00000010ff647431 */ /* 0x000fe200000001ff */
[----:B------:R-:W-:Y:S02]  /*cef0*/  PLOP3.LUT P1, PT, PT, PT, UP0, 0x80, 0x8 ;  /* 0x000000000008781c */ /* 0x000fe40003f2f008 */
[----:B------:R-:W-:-:S09]  /*cf00*/  IADD3 R180, PT, PT, R2, 0x20, RZ ;  /* 0x0000002002b47810 */ /* 0x000fd20007ffe0ff */
[----:B0-----:R-:W-:-:S05]  /*cf10*/  @P0 IMAD.WIDE.U32 R100, R2, R100, UR4 ;  /* 0x0000000402640e25 */ /* 0x001fca000f8e0064 */
[----:B------:R0:W-:Y:S02]  /*cf20*/  @P1 STG.E.128 desc[UR6][R100.64], R52 ;  /* 0x0000003464001986 */ /* 0x0001e4000c101d06 */
.L_x_10778:
[----:B--2---:R-:W-:Y:S05]  /*cf30*/  BSYNC.RECONVERGENT B0 ;  /* 0x0000000000007941 */ /* 0x004fea0003800200 */
.L_x_10777:
[----:B------:R-:W-:Y:S01]  /*cf40*/  ISETP.GE.U32.AND P0, PT, R0, 0x40, PT ;  /* 0x000000400000780c */ /* 0x000fe20003f06070 */
[----:B------:R-:W-:Y:S01]  /*cf50*/  BSSY.RECONVERGENT B0, `(.L_x_10783) ;  /* 0x00000b0000007945 */ /* 0x000fe20003800200 */
[----:B-1----:R-:W-:-:S11]  /*cf60*/  LOP3.LUT R11, R11, 0xfffffbff, RZ, 0xc0, !PT ;  /* 0xfffffbff0b0b7812 */ /* 0x002fd600078ec0ff */
[----:B------:R-:W-:Y:S01]  /*cf70*/  @P0 LOP3.LUT R11, R11, 0x400, RZ, 0xfc, !PT ;  /* 0x000004000b0b0812 */ /* 0x000fe200078efcff */
[----:B------:R-:W-:Y:S06]  /*cf80*/  @!P0 BRA `(.L_x_10784) ;  /* 0x0000000800b08947 */ /* 0x000fec0003800000 */
[----:B------:R-:W-:Y:S01]  /*cf90*/  ISETP.NE.U32.AND P0, PT, RZ, UR14, PT ;  /* 0x0000000eff007c0c */ /* 0x000fe2000bf05070 */
[----:B----4-:R-:W1:Y:S01]  /*cfa0*/  LDC.64 R46, c[0x0][0x390] ;  /* 0x0000e400ff2e7b82 */ /* 0x010e620000000a00 */
        /* <DEDUP_REMOVED lines=30> */
.L_x_10786:
        /* <DEDUP_REMOVED lines=8> */
[----:B------:R-:W-:Y:S01]  /*d210*/  FADD.FTZ R7, R8, R7 ;  /* 0x0000000708077221 */ /* 0x000fe20000010000 */
[----:B------:R-:W-:Y:S01]  /*d220*/  PRMT R8, R57, 0x7632, R8 ;  /* 0x0000763239087816 */ /* 0x000fe20000000008 */
[----:B------:R-:W-:Y:S01]  /*d230*/  IMAD.U32 R46, R46, 0x10000, RZ ;  /* 0x000100002e2e7824 */ /* 0x000fe200078e00ff */
[----:B------:R-:W-:-:S02]  /*d240*/  PRMT R10, R103, 0x7632, R10 ;  /* 0x00007632670a7816 */ /* 0x000fc4000000000a */
[----:B------:R-:W-:Y:S02]  /*d250*/  PRMT R9, R102, 0x7632, R9 ;  /* 0x0000763266097816 */ /* 0x000fe40000000009 */
[----:B------:R-:W-:Y:S02]  /*d260*/  PRMT R47, R58, 0x7632, R47 ;  /* 0x000076323a2f7816 */ /* 0x000fe4000000002f */
        /* <DEDUP_REMOVED lines=16> */
[----:B------:R-:W-:-:S03]  /*d370*/  F2FP.BF16.F32.PACK_AB R55, R10, R119 ;  /* 0x000000770a37723e */ /* 0x000fc600000010ff */
[----:B------:R-:W-:Y:S01]  /*d380*/  FADD.FTZ R118, R54, R53 ;  /* 0x0000003536767221 */ /* 0x000fe20000010000 */
[----:B------:R-:W-:Y:S01]  /*d390*/  FADD.FTZ R46, R52, R46 ;  /* 0x0000002e342e7221 */ /* 0x000fe20000010000 */
[----:B------:R-:W-:-:S03]  /*d3a0*/  F2FP.BF16.F32.PACK_AB R54, R9, R47 ;  /* 0x0000002f0936723e */ /* 0x000fc600000010ff */
[----:B------:R-:W-:Y:S02]  /*d3b0*/  F2FP.BF16.F32.PACK_AB R53, R8, R118 ;  /* 0x000000760835723e */ /* 0x000fe400000010ff */
[----:B------:R-:W-:Y:S01]  /*d3c0*/  F2FP.BF16.F32.PACK_AB R52, R7, R46 ;  /* 0x0000002e0734723e */ /* 0x000fe200000010ff */
[----:B------:R-:W-:Y:S06]  /*d3d0*/  BRA `(.L_x_10787) ;  /* 0x0000000400807947 */ /* 0x000fec0003800000 */
.L_x_10785:
[----:B------:R-:W-:-:S04]  /*d3e0*/  UISETP.NE.U32.AND UP1, UPT, UR16, URZ, UPT ;  /* 0x000000ff1000728c */ /* 0x000fc8000bf25070 */
[----:B------:R-:W-:-:S09]  /*d3f0*/  UISETP.NE.AND.EX UP1, UPT, UR17, URZ, UPT, UP1 ;  /* 0x000000ff1100728c */ /* 0x000fd2000bf25310 */
[----:B------:R-:W-:Y:S05]  /*d400*/  BRA.U UP1, `(.L_x_10788) ;  /* 0x0000000101947547 */ /* 0x000fea000b800000 */
        /* <DEDUP_REMOVED lines=37> */
.L_x_10788:
[----:B-----5:R-:W-:Y:S01]  /*d660*/  PRMT R7, R100, 0x7632, R7 ;  /* 0x0000763264077816 */ /* 0x020fe20000000007 */
[C---:B------:R-:W-:Y:S01]  /*d670*/  IMAD.U32 R53, R60.reuse, 0x10000, RZ ;  /* 0x000100003c357824 */ /* 0x040fe200078e00ff */
        /* <DEDUP_REMOVED lines=10> */
[----:B------:R-:W-:Y:S01]  /*d720*/  IMAD.U32 R46, R46, 0x10000, RZ ;  /* 0x000100002e2e7824 */ /* 0x000fe200078e00ff */
[----:B------:R-:W-:Y:S01]  /*d730*/  PRMT R47, R63, 0x7632, R47 ;  /* 0x000076323f2f7816 */ /* 0x000fe2000000002f */
[--C-:B------:R-:W-:Y:S01]  /*d740*/  FADD.FTZ R8, R8, R9.reuse ;  /* 0x0000000908087221 */ /* 0x100fe20000010000 */
[----:B------:R-:W-:Y:S01]  /*d750*/  SHF.L.U32 R52, R10, 0x10, RZ ;  /* 0x000000100a347819 */ /* 0x000fe200000006ff */
[----:B------:R-:W-:Y:S01]  /*d760*/  FADD.FTZ R7, R7, R46 ;  /* 0x0000002e07077221 */ /* 0x000fe20000010000 */
[----:B------:R-:W-:Y:S02]  /*d770*/  PRMT R9, R62, 0x7632, R9 ;  /* 0x000076323e097816 */ /* 0x000fe40000000009 */
[----:B------:R-:W-:Y:S02]  /*d780*/  PRMT R10, R103, 0x7632, R10 ;  /* 0x00007632670a7816 */ /* 0x000fe4000000000a */
[----:B------:R-:W-:Y:S01]  /*d790*/  SHF.L.U32 R47, R47, 0x10, RZ ;  /* 0x000000102f2f7819 */ /* 0x000fe200000006ff */
[----:B------:R-:W-:Y:S01]  /*d7a0*/  IMAD.U32 R9, R9, 0x10000, RZ ;  /* 0x0001000009097824 */ /* 0x000fe200078e00ff */
[----:B------:R-:W-:-:S02]  /*d7b0*/  SHF.L.U32 R10, R10, 0x10, RZ ;  /* 0x000000100a0a7819 */ /* 0x000fc400000006ff */
[----:B------:R-:W-:Y:S01]  /*d7c0*/  PRMT R46, R59, 0x7632, R46 ;  /* 0x000076323b2e7816 */ /* 0x000fe2000000002e */
[----:B------:R-:W-:Y:S01]  /*d7d0*/  FADD.FTZ R9, R52, R9 ;  /* 0x0000000934097221 */ /* 0x000fe20000010000 */
[----:B------:R-:W-:Y:S01]  /*d7e0*/  PRMT R52, R57, 0x7632, R52 ;  /* 0x0000763239347816 */ /* 0x000fe20000000034 */
[--C-:B------:R-:W-:Y:S01]  /*d7f0*/  FADD.FTZ R10, R10, R47.reuse ;  /* 0x0000002f0a0a7221 */ /* 0x100fe20000010000 */
[----:B------:R-:W-:Y:S01]  /*d800*/  PRMT R47, R58, 0x7632, R47 ;  /* 0x000076323a2f7816 */ /* 0x000fe2000000002f */
        /* <DEDUP_REMOVED lines=12> */
[----:B------:R-:W-:-:S03]  /*d8d0*/  SHF.L.U32 R55, R62, 0x10, RZ ;  /* 0x000000103e377819 */ /* 0x000fc600000006ff */
[----:B------:R-:W-:Y:S01]  /*d8e0*/  FADD.FTZ R53, R54, R53 ;  /* 0x0000003536357221 */ /* 0x000fe20000010000 */
[----:B------:R-:W-:Y:S01]  /*d8f0*/  FADD.FTZ R52, R52, R47 ;  /* 0x0000002f34347221 */ /* 0x000fe20000010000 */
[----:B------:R-:W-:Y:S02]  /*d900*/  SHF.L.U32 R54, R59, 0x10, RZ ;  /* 0x000000103b367819 */ /* 0x000fe400000006ff */
[----:B------:R-:W-:-:S03]  /*d910*/  SHF.L.U32 R47, R102, 0x10, RZ ;  /* 0x00000010662f7819 */ /* 0x000fc600000006ff */
[----:B------:R-:W-:Y:S01]  /*d920*/  FADD.FTZ R119, R54, R53 ;  /* 0x0000003536777221 */ /* 0x000fe20000010000 */
[----:B------:R-:W-:Y:S01]  /*d930*/  SHF.L.U32 R54, R57, 0x10, RZ ;  /* 0x0000001039367819 */ /* 0x000fe200000006ff */
[----:B------:R-:W-:Y:S01]  /*d940*/  FADD.FTZ R47, R55, R47 ;  /* 0x0000002f372f7221 */ /* 0x000fe20000010000 */
[----:B------:R-:W-:Y:S02]  /*d950*/  IMAD.U32 R55, R58, 0x10000, RZ ;  /* 0x000100003a377824 */ /* 0x000fe400078e00ff */
[----:B------:R-:W-:Y:S02]  /*d960*/  IMAD.U32 R53, R56, 0x10000, RZ ;  /* 0x0001000038357824 */ /* 0x000fe400078e00ff */
[----:B------:R-:W-:Y:S01]  /*d970*/  FADD.FTZ R118, R54, R52 ;  /* 0x0000003436767221 */ /* 0x000fe20000010000 */
[----:B------:R-:W-:Y:S01]  /*d980*/  FADD.FTZ R47, R55, R47 ;  /* 0x0000002f372f7221 */ /* 0x000fe20000010000 */
[----:B------:R-:W-:Y:S01]  /*d990*/  F2FP.BF16.F32.PACK_AB R55, R10, R119 ;  /* 0x000000770a37723e */ /* 0x000fe200000010ff */
[----:B------:R-:W-:-:S02]  /*d9a0*/  FADD.FTZ R46, R53, R46 ;  /* 0x0000002e352e7221 */ /* 0x000fc40000010000 */
[----:B------:R-:W-:Y:S02]  /*d9b0*/  F2FP.BF16.F32.PACK_AB R53, R8, R118 ;  /* 0x000000760835723e */ /* 0x000fe400000010ff */
[----:B------:R-:W-:Y:S02]  /*d9c0*/  F2FP.BF16.F32.PACK_AB R54, R9, R47 ;  /* 0x0000002f0936723e */ /* 0x000fe400000010ff */
[----:B------:R-:W-:-:S07]  /*d9d0*/  F2FP.BF16.F32.PACK_AB R52, R7, R46 ;  /* 0x0000002e0734723e */ /* 0x000fce00000010ff */
.L_x_10787:
[----:B------:R-:W0:Y:S01]  /*d9e0*/  @UP0 LDCU.64 UR4, c[0x0][0x3a8] ;  /* 0x00007500ff0407ac */ /* 0x000e220008000a00 */
[----:B------:R-:W-:Y:S02]  /*d9f0*/  PLOP3.LUT P0, PT, PT, PT, UP0, 0x80, 0x8 ;  /* 0x000000000008781c */ /* 0x000fe40003f0f008 */
[----:B------:R-:W-:Y:S02]  /*da00*/  PLOP3.LUT P1, PT, PT, PT, UP0, 0x80, 0x8 ;  /* 0x000000000008781c */ /* 0x000fe40003f2f008 */
[----:B------:R-:W-:-:S09]  /*da10*/  MOV R100, 0x10 ;  /* 0x0000001000647802 */ /* 0x000fd20000000f00 */
[C---:B0-----:R-:W-:Y:S01]  /*da20*/  @P0 IMAD.WIDE.U32 R100, R180.reuse, R100, UR4 ;  /* 0x00000004b4640e25 */ /* 0x041fe2000f8e0064 */
[----:B------:R-:W-:-:S04]  /*da30*/  IADD3 R180, PT, PT, R180, 0x20, RZ ;  /* 0x00000020b4b47810 */ /* 0x000fc80007ffe0ff */
[----:B------:R1:W-:Y:S03]  /*da40*/  @P1 STG.E.128 desc[UR6][R100.64], R52 ;  /* 0x0000003464001986 */ /* 0x0003e6000c101d06 */
.L_x_10784:
[----:B------:R-:W-:Y:S05]  /*da50*/  BSYNC.RECONVERGENT B0 ;  /* 0x0000000000007941 */ /* 0x000fea0003800200 */
.L_x_10783:
        /* <DEDUP_REMOVED lines=37> */
.L_x_10792:
        /* <DEDUP_REMOVED lines=37> */
.L_x_10791:
        /* <DEDUP_REMOVED lines=40> */
.L_x_10794:
        /* <DEDUP_REMOVED lines=14> */
[----:B------:R-:W-:Y:S01]  /*e260*/  FADD.FTZ R13, R13, R14 ;  /* 0x0000000e0d0d7221 */ /* 0x000fe20000010000 */
        /* <DEDUP_REMOVED lines=41> */
.L_x_10793:
[----:B------:R-:W0:Y:S01]  /*e500*/  @UP0 LDCU.64 UR4, c[0x0][0x3a8] ;  /* 0x00007500ff0407ac */ /* 0x000e220008000a00 */
[----:B------:R-:W-:Y:S01]  /*e510*/  PLOP3.LUT P0, PT, PT, PT, UP0, 0x80, 0x8 ;  /* 0x000000000008781c */ /* 0x000fe20003f0f008 */
[----:B------:R-:W-:Y:S01]  /*e520*/  HFMA2 R100, -RZ, RZ, 0, 9.5367431640625e-07 ;  /* 0x00000010ff647431 */ /* 0x000fe200000001ff */
[----:B------:R-:W-:-:S11]  /*e530*/  PLOP3.LUT P1, PT, PT, PT, UP0, 0x80, 0x8 ;  /* 0x000000000008781c */ /* 0x000fd60003f2f008 */
[C---:B0-----:R-:W-:Y:S01]  /*e540*/  @P0 IMAD.WIDE.U32 R100, R180.reuse, R100, UR4 ;  /* 0x00000004b4640e25 */ /* 0x041fe2000f8e0064 */
[----:B------:R-:W-:-:S04]  /*e550*/  IADD3 R180, PT, PT, R180, 0x20, RZ ;  /* 0x00000020b4b47810 */ /* 0x000fc80007ffe0ff */
[----:B------:R2:W-:Y:S03]  /*e560*/  @P1 STG.E.128 desc[UR6][R100.64], R52 ;  /* 0x0000003464001986 */ /* 0x0005e6000c101d06 */
.L_x_10790:
[----:B------:R-:W-:Y:S05]  /*e570*/  BSYNC.RECONVERGENT B0 ;  /* 0x0000000000007941 */ /* 0x000fea0003800200 */
.L_x_10789:
        /* <DEDUP_REMOVED lines=16> */
[----:B---3--:R-:W-:-:S05]  /*e680*/  IMAD.WIDE.U32 R16, R180, 0x10, R18 ;  /* 0x00000010b4107825 */ /* 0x008fca00078e0012 */
[----:B-12---:R0:W5:Y:S01]  /*e690*/  LDG.E.128 R100, desc[UR6][R16.64] ;  /* 0x0000000610647981 */ /* 0x006162000c1e1d00 */
        /* <DEDUP_REMOVED lines=19> */
.L_x_10798:
        /* <DEDUP_REMOVED lines=37> */
.L_x_10797:
        /* <DEDUP_REMOVED lines=40> */
.L_x_10800:
        /* <DEDUP_REMOVED lines=56> */
.L_x_10799:
[----:B------:R-:W0:Y:S01]  /*f020*/  @UP0 LDCU.64 UR4, c[0x0][0x3a8] ;  /* 0x00007500ff0407ac */ /* 0x000e220008000a00 */
[----:B------:R-:W-:Y:S02]  /*f030*/  PLOP3.LUT P0, PT, PT, PT, UP0, 0x80, 0x8 ;  /* 0x000000000008781c */ /* 0x000fe40003f0f008 */
[----:B------:R-:W-:Y:S02]  /*f040*/  PLOP3.LUT P1, PT, PT, PT, UP0, 0x80, 0x8 ;  /* 0x000000000008781c */ /* 0x000fe40003f2f008 */
[----:B------:R-:W-:-:S09]  /*f050*/  MOV R100, 0x10 ;  /* 0x0000001000647802 */ /* 0x000fd20000000f00 */
[C---:B0-----:R-:W-:Y:S01]  /*f060*/  @P0 IMAD.WIDE.U32 R100, R180.reuse, R100, UR4 ;  /* 0x00000004b4640e25 */ /* 0x041fe2000f8e0064 */
[----:B------:R-:W-:-:S04]  /*f070*/  IADD3 R180, PT, PT, R180, 0x20, RZ ;  /* 0x00000020b4b47810 */ /* 0x000fc80007ffe0ff */
[----:B------:R3:W-:Y:S03]  /*f080*/  @P1 STG.E.128 desc[UR6][R100.64], R52 ;  /* 0x0000003464001986 */ /* 0x0007e6000c101d06 */
.L_x_10796:
[----:B------:R-:W-:Y:S05]  /*f090*/  BSYNC.RECONVERGENT B0 ;  /* 0x0000000000007941 */ /* 0x000fea0003800200 */
.L_x_10795:
        /* <DEDUP_REMOVED lines=17> */
[----:B--23--:R0:W5:Y:S01]  /*f1b0*/  LDG.E.128 R100, desc[UR6][R20.64] ;  /* 0x0000000614647981 */ /* 0x00c162000c1e1d00 */
        /* <DEDUP_REMOVED lines=19> */
.L_x_10804:
        /* <DEDUP_REMOVED lines=27> */
[----:B------:R-:W-:Y:S01]  /*f4a0*/  SHF.L.U32 R52, R100, 0x10, RZ ;  /* 0x0000001064347819 */ /* 0x000fe200000006ff */
[----:B------:R-:W-:Y:S01]  /*f4b0*/  IMAD.U32 R54, R101, 0x10000, RZ ;  /* 0x0001000065367824 */ /* 0x000fe200078e00ff */
[----:B------:R-:W-:-:S03]  /*f4c0*/  SHF.L.U32 R55, R57, 0x10, RZ ;  /* 0x0000001039377819 */ /* 0x000fc600000006ff */
[----:B------:R-:W-:Y:S02]  /*f4d0*/  FADD.FTZ R104, R53, R52 ;  /* 0x0000003435687221 */ /* 0x000fe40000010000 */
[----:B------:R-:W-:Y:S01]  /*f4e0*/  FADD.FTZ R124, R55, R54 ;  /* 0x00000036377c7221 */ /* 0x000fe20000010000 */
[----:B------:R-:W-:Y:S02]  /*f4f0*/  F2FP.BF16.F32.PACK_AB R55, R23, R125 ;  /* 0x0000007d1737723e */ /* 0x000fe400000010ff */
[----:B------:R-:W-:Y:S02]  /*f500*/  F2FP.BF16.F32.PACK_AB R54, R22, R105 ;  /* 0x000000691636723e */ /* 0x000fe400000010ff */
[----:B------:R-:W-:Y:S02]  /*f510*/  F2FP.BF16.F32.PACK_AB R53, R21, R124 ;  /* 0x0000007c1535723e */ /* 0x000fe400000010ff */
[----:B------:R-:W-:Y:S01]  /*f520*/  F2FP.BF16.F32.PACK_AB R52, R20, R104 ;  /* 0x000000681434723e */ /* 0x000fe200000010ff */
[----:B------:R-:W-:Y:S06]  /*f530*/  BRA `(.L_x_10805) ;  /* 0x0000000400807947 */ /* 0x000fec0003800000 */
.L_x_10803:
        /* <DEDUP_REMOVED lines=40> */
.L_x_10806:
[----:B-----5:R-:W-:Y:S01]  /*f7c0*/  PRMT R20, R100, 0x7632, R20 ;  /* 0x0000763264147816 */ /* 0x020fe20000000014 */
[C---:B------:R-:W-:Y:S01]  /*f7d0*/  IMAD.U32 R55, R60.reuse, 0x10000, RZ ;  /* 0x000100003c377824 */ /* 0x040fe200078e00ff */
        /* <DEDUP_REMOVED lines=11> */
[--C-:B------:R-:W-:Y:S01]  /*f890*/  FADD.FTZ R21, R21, R22.reuse ;  /* 0x0000001615157221 */ /* 0x100fe20000010000 */
        /* <DEDUP_REMOVED lines=8> */
[----:B------:R-:W-:Y:S01]  /*f920*/  FADD.FTZ R22, R54, R22 ;  /* 0x0000001636167221 */ /* 0x000fe20000010000 */
[----:B------:R-:W-:-:S02]  /*f930*/  PRMT R52, R59, 0x7632, R52 ;  /* 0x000076323b347816 */ /* 0x000fc40000000034 */
        /* <DEDUP_REMOVED lines=19> */
[----:B------:R-:W-:-:S03]  /*fa70*/  SHF.L.U32 R100, R59, 0x10, RZ ;  /* 0x000000103b647819 */ /* 0x000fc600000006ff */
[----:B------:R-:W-:Y:S01]  /*fa80*/  FADD.FTZ R54, R101, R54 ;  /* 0x0000003665367221 */ /* 0x000fe20000010000 */
[----:B------:R-:W-:Y:S02]  /*fa90*/  IMAD.U32 R101, R58, 0x10000, RZ ;  /* 0x000100003a657824 */ /* 0x000fe400078e00ff */
[----:B------:R-:W-:Y:S01]  /*faa0*/  FADD.FTZ R125, R100, R55 ;  /* 0x00000037647d7221 */ /* 0x000fe20000010000 */
[----:B------:R-:W-:Y:S01]  /*fab0*/  SHF.L.U32 R55, R57, 0x10, RZ ;  /* 0x0000001039377819 */ /* 0x000fe200000006ff */
[----:B------:R-:W-:Y:S01]  /*fac0*/  FADD.FTZ R105, R101, R54 ;  /* 0x0000003665697221 */ /* 0x000fe20000010000 */
[----:B------:R-:W-:-:S03]  /*fad0*/  IMAD.U32 R54, R56, 0x10000, RZ ;  /* 0x0001000038367824 */ /* 0x000fc600078e00ff */
[----:B------:R-:W-:Y:S01]  /*fae0*/  FADD.FTZ R124, R55, R53 ;  /* 0x00000035377c7221 */ /* 0x000fe20000010000 */
[----:B------:R-:W-:Y:S01]  /*faf0*/  F2FP.BF16.F32.PACK_AB R55, R23, R125 ;  /* 0x0000007d1737723e */ /* 0x000fe200000010ff */
[----:B------:R-:W-:Y:S01]  /*fb00*/  FADD.FTZ R104, R54, R52 ;  /* 0x0000003436687221 */ /* 0x000fe20000010000 */
[----:B------:R-:W-:Y:S02]  /*fb10*/  F2FP.BF16.F32.PACK_AB R54, R22, R105 ;  /* 0x000000691636723e */ /* 0x000fe400000010ff */
[----:B------:R-:W-:Y:S02]  /*fb20*/  F2FP.BF16.F32.PACK_AB R53, R21, R124 ;  /* 0x0000007c1535723e */ /* 0x000fe400000010ff */
[----:B------:R-:W-:-:S07]  /*fb30*/  F2FP.BF16.F32.PACK_AB R52, R20, R104 ;  /* 0x000000681434723e */ /* 0x000fce00000010ff */
.L_x_10805:
[----:B------:R-:W0:Y:S01]  /*fb40*/  @UP0 LDCU.64 UR4, c[0x0][0x3a8] ;  /* 0x00007500ff0407ac */ /* 0x000e220008000a00 */
[----:B------:R-:W-:Y:S01]  /*fb50*/  PLOP3.LUT P0, PT, PT, PT, UP0, 0x80, 0x8 ;  /* 0x000000000008781c */ /* 0x000fe20003f0f008 */
[----:B------:R-:W-:Y:S01]  /*fb60*/  HFMA2 R100, -RZ, RZ, 0, 9.5367431640625e-07 ;  /* 0x00000010ff647431 */ /* 0x000fe200000001ff */
[----:B------:R-:W-:-:S11]  /*fb70*/  PLOP3.LUT P1, PT, PT, PT, UP0, 0x80, 0x8 ;  /* 0x000000000008781c */ /* 0x000fd60003f2f008 */
[C---:B0-----:R-:W-:Y:S01]  /*fb80*/  @P0 IMAD.WIDE.U32 R100, R180.reuse, R100, UR4 ;  /* 0x00000004b4640e25 */ /* 0x041fe2000f8e0064 */
[----:B------:R-:W-:-:S04]  /*fb90*/  IADD3 R180, PT, PT, R180, 0x20, RZ ;  /* 0x00000020b4b47810 */ /* 0x000fc80007ffe0ff */
[----:B------:R0:W-:Y:S03]  /*fba0*/  @P1 STG.E.128 desc[UR6][R100.64], R52 ;  /* 0x0000003464001986 */ /* 0x0001e6000c101d06 */
.L_x_10802:
[----:B------:R-:W-:Y:S05]  /*fbb0*/  BSYNC.RECONVERGENT B0 ;  /* 0x0000000000007941 */ /* 0x000fea0003800200 */
.L_x_10801:
        /* <DEDUP_REMOVED lines=37> */
.L_x_10810:
        /* <DEDUP_REMOVED lines=37> */
.L_x_10809:
        /* <DEDUP_REMOVED lines=40> */
.L_x_10812:
        /* <DEDUP_REMOVED lines=56> */
.L_x_10811:
[----:B------:R-:W0:Y:S01]  /*10660*/  @UP0 LDCU.64 UR4, c[0x0][0x3a8] ;  /* 0x00007500ff0407ac */ /* 0x000e220008000a00 */
[----:B------:R-:W-:Y:S02]  /*10670*/  PLOP3.LUT P0, PT, PT, PT, UP0, 0x80, 0x8 ;  /* 0x000000000008781c */ /* 0x000fe40003f0f008 */
[----:B------:R-:W-:Y:S02]  /*10680*/  PLOP3.LUT P1, PT, PT, PT, UP0, 0x80, 0x8 ;  /* 0x000000000008781c */ /* 0x000fe40003f2f008 */
[----:B------:R-:W-:-:S09]  /*10690*/  MOV R100, 0x10 ;  /* 0x0000001000647802 */ /* 0x000fd20000000f00 */
[C---:B0-----:R-:W-:Y:S01]  /*106a0*/  @P0 IMAD.WIDE.U32 R100, R180.reuse, R100, UR4 ;  /* 0x00000004b4640e25 */ /* 0x041fe2000f8e0064 */
[----:B------:R-:W-:-:S04]  /*106b0*/  IADD3 R180, PT, PT, R180, 0x20, RZ ;  /* 0x00000020b4b47810 */ /* 0x000fc80007ffe0ff */
[----:B------:R0:W-:Y:S03]  /*106c0*/  @P1 STG.E.128 desc[UR6][R100.64], R52 ;  /* 0x0000003464001986 */ /* 0x0001e6000c101d06 */
.L_x_10808:
[----:B------:R-:W-:Y:S05]  /*106d0*/  BSYNC.RECONVERGENT B0 ;  /* 0x0000000000007941 */ /* 0x000fea0003800200 */
.L_x_10807:
[----:B------:R-:W-:Y:S01]  /*106e0*/  ISETP.GE.U32.AND P0, PT, R0, 0xe0, PT ;  /* 0x000000e00000780c */ /* 0x000fe20003f06070 */
[----:B------:R-:W-:Y:S01]  /*106f0*/  BSSY.RECONVERGENT B0, `(.L_x_10813) ;  /* 0x00000b0000007945 */ /* 0x000fe20003800200 */
[----:B------:R-:W-:-:S11]  /*10700*/  LOP3.LUT R11, R11, 0xffffff7f, RZ, 0xc0, !PT ;  /* 0xffffff7f0b0b7812 */ /* 0x000fd600078ec0ff */
[----:B------:R-:W-:Y:S01]  /*10710*/  @P0 LOP3.LUT R11, R11, 0x80, RZ, 0xfc, !PT ;  /* 0x000000800b0b0812 */ /* 0x000fe200078efcff */
[----:B------:R-:W-:Y:S06]  /*10720*/  @!P0 BRA `(.L_x_10814) ;  /* 0x0000000800b08947 */ /* 0x000fec0003800000 */
[----:B------:R-:W-:Y:S01]  /*10730*/  ISETP.NE.U32.AND P0, PT, RZ, UR14, PT ;  /* 0x0000000eff007c0c */ /* 0x000fe2000bf05070 */
[----:B----4-:R-:W4:Y:S03]  /*10740*/  LDC.64 R30, c[0x0][0x390] ;  /* 0x0000e400ff1e7b82 */ /* 0x010f260000000a00 */
        /* <DEDUP_REMOVED lines=30> */
.L_x_10816:
        /* <DEDUP_REMOVED lines=37> */
.L_x_10815:
        /* <DEDUP_REMOVED lines=40> */
.L_x_10818:
        /* <DEDUP_REMOVED lines=56> */
.L_x_10817:
[----:B------:R-:W0:Y:S01]  /*11180*/  @UP0 LDCU.64 UR4, c[0x0][0x3a8] ;  /* 0x00007500ff0407ac */ /* 0x000e220008000a00 */
[----:B------:R-:W-:Y:S01]  /*11190*/  PLOP3.LUT P0, PT, PT, PT, UP0, 0x80, 0x8 ;  /* 0x000000000008781c */ /* 0x000fe20003f0f008 */
[----:B------:R-:W-:-:S12]  /*111a0*/  HFMA2 R100, -RZ, RZ, 0, 9.5367431640625e-07 ;  /* 0x00000010ff647431 */ /* 0x000fd800000001ff */
[C---:B0-----:R-:W-:Y:S01]  /*111b0*/  @P0 IMAD.WIDE.U32 R100, R180.reuse, R100, UR4 ;  /* 0x00000004b4640e25 */ /* 0x041fe2000f8e0064 */
[----:B------:R-:W-:Y:S02]  /*111c0*/  PLOP3.LUT P0, PT, PT, PT, UP0, 0x80, 0x8 ;  /* 0x000000000008781c */ /* 0x000fe40003f0f008 */
[----:B------:R-:W-:-:S11]  /*111d0*/  IADD3 R180, PT, PT, R180, 0x20, RZ ;  /* 0x00000020b4b47810 */ /* 0x000fd60007ffe0ff */
[----:B------:R0:W-:Y:S02]  /*111e0*/  @P0 STG.E.128 desc[UR6][R100.64], R52 ;  /* 0x0000003464000986 */ /* 0x0001e4000c101d06 */
.L_x_10814:
[----:B------:R-:W-:Y:S05]  /*111f0*/  BSYNC.RECONVERGENT B0 ;  /* 0x0000000000007941 */ /* 0x000fea0003800200 */
.L_x_10813:
[----:B------:R-:W-:Y:S01]  /*11200*/  ISETP.GE.U32.AND P0, PT, R0, 0x100, PT ;  /* 0x000001000000780c */ /* 0x000fe20003f06070 */
[----:B------:R-:W-:Y:S01]  /*11210*/  BSSY.RECONVERGENT B0, `(.L_x_10819) ;  /* 0x00000b0000007945 */ /* 0x000fe20003800200 */
[----:B------:R-:W-:-:S11]  /*11220*/  LOP3.LUT R11, R11, 0xffffffbf, RZ, 0xc0, !PT ;  /* 0xffffffbf0b0b7812 */ /* 0x000fd600078ec0ff */
[----:B------:R-:W-:Y:S01]  /*11230*/  @P0 LOP3.LUT R11, R11, 0x40, RZ, 0xfc, !PT ;  /* 0x000000400b0b0812 */ /* 0x000fe200078efcff */
[----:B------:R-:W-:Y:S06]  /*11240*/  @!P0 BRA `(.L_x_10820) ;  /* 0x0000000800b08947 */ /* 0x000fec0003800000 */
[----:B------:R-:W-:-:S04]  /*11250*/  ISETP.NE.U32.AND P0, PT, RZ, UR14, PT ;  /* 0x0000000eff007c0c */ /* 0x000fc8000bf05070 */
[----:B------:R-:W-:-:S13]  /*11260*/  ISETP.NE.AND.EX P0, PT, RZ, UR15, PT, P0 ;  /* 0x0000000fff007c0c */ /* 0x000fda000bf05300 */
[----:B----4-:R-:W4:Y:S02]  /*11270*/  @P0 LDC.64 R32, c[0x0][0x398] ;  /* 0x0000e600ff200b82 */ /* 0x010f240000000a00 */
[----:B----4-:R-:W-:-:S05]  /*11280*/  @P0 IMAD.WIDE.U32 R32, R180, 0x10, R32 ;  /* 0x00000010b4200825 */ /* 0x010fca00078e0020 */
[----:B------:R4:W5:Y:S01]  /*11290*/  @P0 LDG.E.128 R60, desc[UR6][R32.64] ;  /* 0x00000006203c0981 */ /* 0x000962000c1e1d00 */
[----:B------:R-:W-:-:S04]  /*112a0*/  ISETP.NE.U32.AND P0, PT, RZ, UR16, PT ;  /* 0x00000010ff007c0c */ /* 0x000fc8000bf05070 */
[----:B------:R-:W-:-:S13]  /*112b0*/  ISETP.NE.AND.EX P0, PT, RZ, UR17, PT, P0 ;  /* 0x00000011ff007c0c */ /* 0x000fda000bf05300 */
[----:B----4-:R-:W4:Y:S02]  /*112c0*/  @P0 LDC.64 R32, c[0x0][0x3a0] ;  /* 0x0000e800ff200b82 */ /* 0x010f240000000a00 */
[----:B----4-:R-:W-:-:S05]  /*112d0*/  @P0 IMAD.WIDE.U32 R32, R180, 0x10, R32 ;  /* 0x00000010b4200825 */ /* 0x010fca00078e0020 */
[----:B------:R4:W5:Y:S02]  /*112e0*/  @P0 LDG.E.128 R56, desc[UR6][R32.64] ;  /* 0x0000000620380981 */ /* 0x000964000c1e1d00 */
[----:B----4-:R-:W4:Y:S02]  /*112f0*/  LDC.64 R32, c[0x0][0x390] ;  /* 0x0000e400ff207b82 */ /* 0x010f240000000a00 */
[----:B----4-:R-:W-:-:S05]  /*11300*/  IMAD.WIDE.U32 R32, R180, 0x10, R32 ;  /* 0x00000010b4207825 */ /* 0x010fca00078e0020 */
[----:B0123--:R0:W5:Y:S01]  /*11310*/  LDG.E.128 R100, desc[UR6][R32.64] ;  /* 0x0000000620647981 */ /* 0x00f162000c1e1d00 */
        /* <DEDUP_REMOVED lines=19> */
.L_x_10822:
        /* <DEDUP_REMOVED lines=37> */
.L_x_10821:
        /* <DEDUP_REMOVED lines=40> */
.L_x_10824:
        /* <DEDUP_REMOVED lines=56> */
.L_x_10823:
[----:B------:R-:W0:Y:S01]  /*11ca0*/  @UP0 LDCU.64 UR4, c[0x0][0x3a8] ;  /* 0x00007500ff0407ac */ /* 0x000e220008000a00 */
[----:B------:R-:W-:Y:S02]  /*11cb0*/  PLOP3.LUT P0, PT, PT, PT, UP0, 0x80, 0x8 ;  /* 0x000000000008781c */ /* 0x000fe40003f0f008 */
[----:B------:R-:W-:-:S11]  /*11cc0*/  MOV R100, 0x10 ;  /* 0x0000001000647802 */ /* 0x000fd60000000f00 */
[C---:B0-----:R-:W-:Y:S01]  /*11cd0*/  @P0 IMAD.WIDE.U32 R100, R180.reuse, R100, UR4 ;  /* 0x00000004b4640e25 */ /* 0x041fe2000f8e0064 */
[----:B------:R-:W-:Y:S02]  /*11ce0*/  PLOP3.LUT P0, PT, PT, PT, UP0, 0x80, 0x8 ;  /* 0x000000000008781c */ /* 0x000fe40003f0f008 */
[----:B------:R-:W-:-:S11]  /*11cf0*/  IADD3 R180, PT, PT, R180, 0x20, RZ ;  /* 0x00000020b4b47810 */ /* 0x000fd60007ffe0ff */
[----:B------:R0:W-:Y:S02]  /*11d00*/  @P0 STG.E.128 desc[UR6][R100.64], R52 ;  /* 0x0000003464000986 */ /* 0x0001e4000c101d06 */
.L_x_10820:
[----:B------:R-:W-:Y:S05]  /*11d10*/  BSYNC.RECONVERGENT B0 ;  /* 0x0000000000007941 */ /* 0x000fea0003800200 */
.L_x_10819:
        /* <DEDUP_REMOVED lines=37> */
.L_x_10828:
        /* <DEDUP_REMOVED lines=37> */
.L_x_10827:
        /* <DEDUP_REMOVED lines=40> */
.L_x_10830:
        /* <DEDUP_REMOVED lines=56> */
.L_x_10829:
[----:B------:R-:W0:Y:S01]  /*127c0*/  @UP0 LDCU.64 UR4, c[0x0][0x3a8] ;  /* 0x00007500ff0407ac */ /* 0x000e220008000a00 */
[----:B------:R-:W-:Y:S01]  /*127d0*/  PLOP3.LUT P0, PT, PT, PT, UP0, 0x80, 0x8 ;  /* 0x000000000008781c */ /* 0x000fe20003f0f008 */
[----:B------:R-:W-:-:S12]  /*127e0*/  HFMA2 R100, -RZ, RZ, 0, 9.5367431640625e-07 ;  /* 0x00000010ff647431 */ /* 0x000fd800000001ff */
[C---:B0-----:R-:W-:Y:S01]  /*127f0*/  @P0 IMAD.WIDE.U32 R100, R180.reuse, R100, UR4 ;  /* 0x00000004b4640e25 */ /* 0x041fe2000f8e0064 */
[----:B------:R-:W-:Y:S02]  /*12800*/  PLOP3.LUT P0, PT, PT, PT, UP0, 0x80, 0x8 ;  /* 0x000000000008781c */ /* 0x000fe40003f0f008 */
[----:B------:R-:W-:-:S11]  /*12810*/  IADD3 R180, PT, PT, R180, 0x20, RZ ;  /* 0x00000020b4b47810 */ /* 0x000fd60007ffe0ff */
[----:B------:R0:W-:Y:S02]  /*12820*/  @P0 STG.E.128 desc[UR6][R100.64], R52 ;  /* 0x0000003464000986 */ /* 0x0001e4000c101d06 */
.L_x_10826:
[----:B------:R-:W-:Y:S05]  /*12830*/  BSYNC.RECONVERGENT B0 ;  /* 0x0000000000007941 */ /* 0x000fea0003800200 */
.L_x_10825:
        /* <DEDUP_REMOVED lines=37> */
.L_x_10834:
        /* <DEDUP_REMOVED lines=37> */
.L_x_10833:
        /* <DEDUP_REMOVED lines=40> */
.L_x_10836:
        /* <DEDUP_REMOVED lines=56> */
.L_x_10835:
[----:B------:R-:W0:Y:S01]  /*132e0*/  @UP0 LDCU.64 UR4, c[0x0][0x3a8] ;  /* 0x00007500ff0407ac */ /* 0x000e220008000a00 */
[----:B------:R-:W-:Y:S02]  /*132f0*/  PLOP3.LUT P0, PT, PT, PT, UP0, 0x80, 0x8 ;  /* 0x000000000008781c */ /* 0x000fe40003f0f008 */
[----:B------:R-:W-:-:S11]  /*13300*/  MOV R100, 0x10 ;  /* 0x0000001000647802 */ /* 0x000fd60000000f00 */
[----:B0-----:R-:W-:Y:S01]  /*13310*/  @P0 IMAD.WIDE.U32 R100, R180, R100, UR4 ;  /* 0x00000004b4640e25 */ /* 0x001fe2000f8e0064 */
[----:B------:R-:W-:-:S13]  /*13320*/  PLOP3.LUT P0, PT, PT, PT, UP0, 0x80, 0x8 ;  /* 0x000000000008781c */ /* 0x000fda0003f0f008 */
[----:B------:R0:W-:Y:S02]  /*13330*/  @P0 STG.E.128 desc[UR6][R100.64], R52 ;  /* 0x0000003464000986 */ /* 0x0001e4000c101d06 */
.L_x_10832:
[----:B------:R-:W-:Y:S05]  /*13340*/  BSYNC.RECONVERGENT B0 ;  /* 0x0000000000007941 */ /* 0x000fea0003800200 */
.L_x_10831:
[----:B0123--:R-:W-:Y:S01]  /*13350*/  FADD.FTZ R100, RZ, R45 ;  /* 0x0000002dff647221 */ /* 0x00ffe20000010000 */
        /* <DEDUP_REMOVED lines=290> */
.L_x_10870:
        /* <DEDUP_REMOVED lines=13> */
[----:B0-----:R-:W0:Y:S01]  /*14650*/  MUFU.RSQ R180, R102 ;  /* 0x0000006600b47308 */ /* 0x001e220000001400 */
[----:B-1----:R-:W-:-:S05]  /*14660*/  @!P1 IMAD.WIDE R100, R182, 0x4, R100 ;  /* 0x00000004b6649825 */ /* 0x002fca00078e0264 */
[----:B0-----:R0:W-:Y:S01]  /*14670*/  @!P1 STG.E desc[UR6][R100.64], R180 ;  /* 0x000000b464009986 */ /* 0x0011e2000c101906 */
[----:B------:R-:W-:Y:S05]  /*14680*/  @!P5 BRA `(.L_x_10839) ;  /* 0x0000000000fcd947 */ /* 0x000fea0003800000 */
[----:B------:R-:W2:Y:S04]  /*14690*/  LDL R244, [R1+0x2c0] ;  /* 0x0002c00001f47983 */ /* 0x000ea80000100800 */
[----:B------:R-:W3:Y:S04]  /*146a0*/  LDL R250, [R1+0x2c4] ;  /* 0x0002c40001fa7983 */ /* 0x000ee80000100800 */
[----:B------:R-:W4:Y:S04]  /*146b0*/  LDL R249, [R1+0x2c8] ;  /* 0x0002c80001f97983 */ /* 0x000f280000100800 */
[----:B------:R-:W4:Y:S04]  /*146c0*/  LDL R245, [R1+0x2cc] ;  /* 0x0002cc0001f57983 */ /* 0x000f280000100800 */
[----:B------:R-:W4:Y:S04]  /*146d0*/  LDL R252, [R1+0x2b0] ;  /* 0x0002b00001fc7983 */ /* 0x000f280000100800 */
[----:B------:R-:W4:Y:S01]  /*146e0*/  LDL R251, [R1+0x2b4] ;  /* 0x0002b40001fb7983 */ /* 0x000f220000100800 */
[--C-:B0-----:R-:W-:Y:S01]  /*146f0*/  FADD.FTZ R100, R45, -R181.reuse ;  /* 0x800000b52d647221 */ /* 0x101fe20000010000 */
[--C-:B------:R-:W-:Y:S01]  /*14700*/  FADD.FTZ R102, R3, -R181.reuse ;  /* 0x800000b503667221 */ /* 0x100fe20000010000 */
[----:B------:R-:W-:-:S02]  /*14710*/  FADD.FTZ R101, R117, -R181 ;  /* 0x800000b575657221 */ /* 0x000fc40000010000 */
[----:B------:R-:W-:Y:S01]  /*14720*/  FMUL.FTZ R247, R180, R100 ;  /* 0x00000064b4f77220 */ /* 0x000fe20000410000 */
[--C-:B------:R-:W-:Y:S01]  /*14730*/  FADD.FTZ R100, R4, -R181.reuse ;  /* 0x800000b504647221 */ /* 0x100fe20000010000 */
[C---:B------:R-:W-:Y:S01]  /*14740*/  FMUL.FTZ R246, R180.reuse, R102 ;  /* 0x00000066b4f67220 */ /* 0x040fe20000410000 */
[C---:B------:R-:W-:Y:S02]  /*14750*/  FMUL.FTZ R248, R180.reuse, R101 ;  /* 0x00000065b4f87220 */ /* 0x040fe40000410000 */
[----:B------:R-:W-:Y:S01]  /*14760*/  FMUL.FTZ R183, R180, R100 ;  /* 0x00000064b4b77220 */ /* 0x000fe20000410000 */
[----:B--2--5:R-:W-:Y:S01]  /*14770*/  FFMA.FTZ R100, R247, R244, R172 ;  /* 0x000000f4f7647223 */ /* 0x024fe200000100ac */
[----:B------:R-:W-:Y:S01]  /*14780*/  FADD.FTZ R244, R6, -R181 ;  /* 0x800000b506f47221 */ /* 0x000fe20000010000 */
[----:B---3--:R-:W-:Y:S01]  /*14790*/  FFMA.FTZ R103, R246, R250, R173 ;  /* 0x000000faf6677223 */ /* 0x008fe200000100ad */
[----:B----4-:R-:W-:-:S04]  /*147a0*/  FFMA.FTZ R101, R248, R249, R174 ;  /* 0x000000f9f8657223 */ /* 0x010fc800000100ae */
[----:B------:R-:W-:Y:S01]  /*147b0*/  F2FP.BF16.F32.PACK_AB R100, R103, R100 ;  /* 0x000000646764723e */ /* 0x000fe200000010ff */
[----:B------:R-:W-:Y:S01]  /*147c0*/  FADD.FTZ R103, R44, -R181 ;  /* 0x800000b52c677221 */ /* 0x000fe20000010000 */
[----:B------:R-:W-:Y:S01]  /*147d0*/  FFMA.FTZ R102, R183, R245, R175 ;  /* 0x000000f5b7667223 */ /* 0x000fe200000100af */
[--C-:B------:R-:W-:Y:S02]  /*147e0*/  FADD.FTZ R245, R116, -R181.reuse ;  /* 0x800000b574f57221 */ /* 0x100fe40000010000 */
[----:B------:R-:W-:Y:S02]  /*147f0*/  FMUL.FTZ R249, R180, R103 ;  /* 0x00000067b4f97220 */ /* 0x000fe40000410000 */
[----:B------:R-:W-:Y:S01]  /*14800*/  F2FP.BF16.F32.PACK_AB R101, R102, R101 ;  /* 0x000000656665723e */ /* 0x000fe200000010ff */
[----:B------:R-:W-:-:S04]  /*14810*/  FADD.FTZ R102, R5, -R181 ;  /* 0x800000b505667221 */ /* 0x000fc80000010000 */
[C---:B------:R-:W-:Y:S01]  /*14820*/  FMUL.FTZ R250, R180.reuse, R102 ;  /* 0x00000066b4fa7220 */ /* 0x040fe20000410000 */
[----:B------:R-:W-:Y:S01]  /*14830*/  FFMA.FTZ R102, R249, R252, R176 ;  /* 0x000000fcf9667223 */ /* 0x000fe200000100b0 */
[----:B------:R-:W-:Y:S02]  /*14840*/  FMUL.FTZ R252, R180, R244 ;  /* 0x000000f4b4fc7220 */ /* 0x000fe40000410000 */
[----:B------:R-:W-:Y:S01]  /*14850*/  FFMA.FTZ R103, R250, R251, R177 ;  /* 0x000000fbfa677223 */ /* 0x000fe200000100b1 */
[----:B------:R-:W-:Y:S01]  /*14860*/  FMUL.FTZ R251, R180, R245 ;  /* 0x000000f5b4fb7220 */ /* 0x000fe20000410000 */
[----:B------:R-:W2:Y:S04]  /*14870*/  LDL R244, [R1+0x2b8] ;  /* 0x0002b80001f47983 */ /* 0x000ea80000100800 */
[----:B------:R-:W3:Y:S01]  /*14880*/  LDL R245, [R1+0x2bc] ;  /* 0x0002bc0001f57983 */ /* 0x000ee20000100800 */
[----:B------:R-:W-:Y:S01]  /*14890*/  F2FP.BF16.F32.PACK_AB R102, R103, R102 ;  /* 0x000000666766723e */ /* 0x000fe200000010ff */
[----:B--2---:R-:W-:Y:S01]  /*148a0*/  FFMA.FTZ R103, R251, R244, R178 ;  /* 0x000000f4fb677223 */ /* 0x004fe200000100b2 */
[----:B---3--:R-:W-:-:S05]  /*148b0*/  FFMA.FTZ R244, R252, R245, R179 ;  /* 0x000000f5fcf47223 */ /* 0x008fca00000100b3 */
[----:B------:R-:W-:Y:S02]  /*148c0*/  F2FP.BF16.F32.PACK_AB R103, R244, R103 ;  /* 0x00000067f467723e */ /* 0x000fe400000010ff */
[----:B------:R-:W0:Y:S02]  /*148d0*/  LDC.64 R244, c[0x0][0x428] ;  /* 0x00010a00fff47b82 */ /* 0x000e240000000a00 */
[----:B0-----:R-:W-:-:S05]  /*148e0*/  IMAD.WIDE.U32 R244, R2, 0x10, R244 ;  /* 0x0000001002f47825 */ /* 0x001fca00078e00f4 */
[----:B------:R0:W-:Y:S04]  /*148f0*/  STG.E.128 desc[UR6][R244.64], R100 ;  /* 0x00000064f4007986 */ /* 0x0001e8000c101d06 */
[----:B0-----:R-:W2:Y:S04]  /*14900*/  LDL R103, [R1+0x298] ;  /* 0x0002980001677983 */ /* 0x001ea80000100800 */
[----:B------:R-:W3:Y:S04]  /*14910*/  LDL R100, [R1+0x29c] ;  /* 0x00029c0001647983 */ /* 0x000ee80000100800 */
[----:B------:R-:W4:Y:S04]  /*14920*/  LDL R101, [R1+0x2a8] ;  /* 0x0002a80001657983 */ /* 0x000f280000100800 */
[----:B------:R-:W4:Y:S04]  /*14930*/  LDL R102, [R1+0x290] ;  /* 0x0002900001667983 */ /* 0x000f280000100800 */
[----:B------:R-:W4:Y:S04]  /*14940*/  LDL R244, [R1+0x294] ;  /* 0x0002940001f47983 */ /* 0x000f280000100800 */
[----:B------:R-:W4:Y:S01]  /*14950*/  LDL R245, [R1+0x2a4] ;  /* 0x0002a40001f57983 */ /* 0x000f220000100800 */
[----:B--2---:R-:W-:-:S03]  /*14960*/  FFMA.FTZ R103, R251, R103, R70 ;  /* 0x00000067fb677223 */ /* 0x004fc60000010046 */
[----:B------:R-:W2:Y:S01]  /*14970*/  LDL R251, [R1+0x2ac] ;  /* 0x0002ac0001fb7983 */ /* 0x000ea20000100800 */
[----:B---3--:R-:W-:-:S03]  /*14980*/  FFMA.FTZ R100, R252, R100, R71 ;  /* 0x00000064fc647223 */ /* 0x008fc60000010047 */
[----:B------:R-:W3:Y:S01]  /*14990*/  LDL R252, [R1+0x2a0] ;  /* 0x0002a00001fc7983 */ /* 0x000ee20000100800 */
[----:B----4-:R-:W-:Y:S01]  /*149a0*/  FFMA.FTZ R101, R248, R101, R66 ;  /* 0x00000065f8657223 */ /* 0x010fe20000010042 */
[----:B------:R-:W-:Y:S02]  /*149b0*/  FFMA.FTZ R102, R249, R102, R68 ;  /* 0x00000066f9667223 */ /* 0x000fe40000010044 */
[----:B------:R-:W0:Y:S01]  /*149c0*/  LDC.64 R248, c[0x0][0x430] ;  /* 0x00010c00fff87b82 */ /* 0x000e220000000a00 */
[----:B------:R-:W-:Y:S01]  /*149d0*/  F2FP.BF16.F32.PACK_AB R103, R100, R103 ;  /* 0x000000676467723e */ /* 0x000fe200000010ff */
[----:B------:R-:W-:Y:S01]  /*149e0*/  FFMA.FTZ R244, R250, R244, R69 ;  /* 0x000000f4faf47223 */ /* 0x000fe20000010045 */
[----:B------:R-:W-:-:S04]  /*149f0*/  FFMA.FTZ R246, R246, R245, R65 ;  /* 0x000000f5f6f67223 */ /* 0x000fc80000010041 */
[----:B------:R-:W-:Y:S01]  /*14a00*/  F2FP.BF16.F32.PACK_AB R102, R244, R102 ;  /* 0x00000066f466723e */ /* 0x000fe200000010ff */
[C---:B0-----:R-:W-:Y:S01]  /*14a10*/  IMAD.WIDE.U32 R244, R2.reuse, 0x10, R248 ;  /* 0x0000001002f47825 */ /* 0x041fe200078e00f8 */
[----:B------:R-:W-:-:S03]  /*14a20*/  IADD3 R2, PT, PT, R2, 0x20, RZ ;  /* 0x0000002002027810 */ /* 0x000fc60007ffe0ff */
[----:B--2---:R-:W-:Y:S01]  /*14a30*/  FFMA.FTZ R183, R183, R251, R67 ;  /* 0x000000fbb7b77223 */ /* 0x004fe20000010043 */
[----:B---3--:R-:W-:-:S04]  /*14a40*/  FFMA.FTZ R100, R247, R252, R64 ;  /* 0x000000fcf7647223 */ /* 0x008fc80000010040 */
[----:B------:R-:W-:Y:S02]  /*14a50*/  F2FP.BF16.F32.PACK_AB R101, R183, R101 ;  /* 0x00000065b765723e */ /* 0x000fe400000010ff */
[----:B------:R-:W-:-:S05]  /*14a60*/  F2FP.BF16.F32.PACK_AB R100, R246, R100 ;  /* 0x00000064f664723e */ /* 0x000fca00000010ff */
[----:B------:R1:W-:Y:S02]  /*14a70*/  STG.E.128 desc[UR6][R244.64], R100 ;  /* 0x00000064f4007986 */ /* 0x0003e4000c101d06 */
.L_x_10839:
[----:B------:R-:W-:Y:S05]  /*14a80*/  BSYNC.RECONVERGENT B0 ;  /* 0x0000000000007941 */ /* 0x000fea0003800200 */
.L_x_10838:
[----:B------:R-:W-:Y:S01]  /*14a90*/  ISETP.GE.U32.AND P0, PT, R0, 0x40, PT ;  /* 0x000000400000780c */ /* 0x000fe20003f06070 */
[----:B------:R-:W-:-:S12]  /*14aa0*/  BSSY.RECONVERGENT B0, `(.L_x_10840) ;  /* 0x0000041000007945 */ /* 0x000fd80003800200 */
[----:B------:R-:W-:Y:S05]  /*14ab0*/  @!P0 BRA `(.L_x_10841) ;  /* 0x0000000000fc8947 */ /* 0x000fea0003800000 */
[----:B------:R-:W2:Y:S04]  /*14ac0*/  LDL R249, [R1+0x280] ;  /* 0x0002800001f97983 */ /* 0x000ea80000100800 */
[----:B-1----:R-:W3:Y:S04]  /*14ad0*/  LDL R103, [R1+0x284] ;  /* 0x0002840001677983 */ /* 0x002ee80000100800 */
        /* <DEDUP_REMOVED lines=8> */
[----:B------:R-:W-:Y:S01]  /*14b60*/  FADD.FTZ R100, R8, -R181 ;  /* 0x800000b508647221 */ /* 0x000fe20000010000 */
[C---:B------:R-:W-:Y:S01]  /*14b70*/  FMUL.FTZ R246, R180.reuse, R102 ;  /* 0x00000066b4f67220 */ /* 0x040fe20000410000 */
[C---:B------:R-:W-:Y:S02]  /*14b80*/  FMUL.FTZ R248, R180.reuse, R101 ;  /* 0x00000065b4f87220 */ /* 0x040fe40000410000 */
[----:B------:R-:W-:Y:S01]  /*14b90*/  FMUL.FTZ R183, R180, R100 ;  /* 0x00000064b4b77220 */ /* 0x000fe20000410000 */
[----:B--2--5:R-:W-:Y:S01]  /*14ba0*/  FFMA.FTZ R100, R247, R249, R184 ;  /* 0x000000f9f7647223 */ /* 0x024fe200000100b8 */
[----:B---3--:R-:W-:Y:S01]  /*14bb0*/  FFMA.FTZ R103, R246, R103, R185 ;  /* 0x00000067f6677223 */ /* 0x008fe200000100b9 */
[----:B----4-:R-:W-:-:S04]  /*14bc0*/  FFMA.FTZ R101, R248, R245, R186 ;  /* 0x000000f5f8657223 */ /* 0x010fc800000100ba */
[----:B------:R-:W-:Y:S01]  /*14bd0*/  F2FP.BF16.F32.PACK_AB R100, R103, R100 ;  /* 0x000000646764723e */ /* 0x000fe200000010ff */
[--C-:B------:R-:W-:Y:S01]  /*14be0*/  FADD.FTZ R103, R47, -R181.reuse ;  /* 0x800000b52f677221 */ /* 0x100fe20000010000 */
[----:B------:R-:W-:Y:S01]  /*14bf0*/  FADD.FTZ R245, R119, -R181 ;  /* 0x800000b577f57221 */ /* 0x000fe20000010000 */
[----:B------:R-:W-:Y:S01]  /*14c00*/  FFMA.FTZ R102, R183, R244, R187 ;  /* 0x000000f4b7667223 */ /* 0x000fe200000100bb */
[----:B------:R-:W-:Y:S01]  /*14c10*/  FADD.FTZ R244, R10, -R181 ;  /* 0x800000b50af47221 */ /* 0x000fe20000010000 */
[----:B------:R-:W-:-:S03]  /*14c20*/  FMUL.FTZ R249, R180, R103 ;  /* 0x00000067b4f97220 */ /* 0x000fc60000410000 */
        /* <DEDUP_REMOVED lines=33> */
[----:B0-----:R-:W-:-:S04]  /*14e40*/  IMAD.WIDE.U32 R244, R2, 0x10, R248 ;  /* 0x0000001002f47825 */ /* 0x001fc800078e00f8 */
[----:B------:R-:W-:Y:S02]  /*14e50*/  VIADD R2, R2, 0x20 ;  /* 0x0000002002027836 */ /* 0x000fe40000000000 */
[----:B--2---:R-:W-:Y:S01]  /*14e60*/  FFMA.FTZ R183, R183, R251, R75 ;  /* 0x000000fbb7b77223 */ /* 0x004fe2000001004b */
[----:B---3--:R-:W-:-:S04]  /*14e70*/  FFMA.FTZ R100, R247, R252, R72 ;  /* 0x000000fcf7647223 */ /* 0x008fc80000010048 */
[----:B------:R-:W-:Y:S02]  /*14e80*/  F2FP.BF16.F32.PACK_AB R101, R183, R101 ;  /* 0x00000065b765723e */ /* 0x000fe400000010ff */
[----:B------:R-:W-:-:S05]  /*14e90*/  F2FP.BF16.F32.PACK_AB R100, R246, R100 ;  /* 0x00000064f664723e */ /* 0x000fca00000010ff */
[----:B------:R2:W-:Y:S02]  /*14ea0*/  STG.E.128 desc[UR6][R244.64], R100 ;  /* 0x00000064f4007986 */ /* 0x0005e4000c101d06 */
.L_x_10841:
[----:B------:R-:W-:Y:S05]  /*14eb0*/  BSYNC.RECONVERGENT B0 ;  /* 0x0000000000007941 */ /* 0x000fea0003800200 */
.L_x_10840:
[----:B------:R-:W-:Y:S01]  /*14ec0*/  ISETP.GE.U32.AND P0, PT, R0, 0x60, PT ;  /* 0x000000600000780c */ /* 0x000fe20003f06070 */
[----:B------:R-:W-:-:S12]  /*14ed0*/  BSSY.RECONVERGENT B0, `(.L_x_10842) ;  /* 0x0000041000007945 */ /* 0x000fd80003800200 */
[----:B------:R-:W-:Y:S05]  /*14ee0*/  @!P0 BRA `(.L_x_10843) ;  /* 0x0000000000fc8947 */ /* 0x000fea0003800000 */
[----:B------:R-:W3:Y:S04]  /*14ef0*/  LDL R249, [R1+0x240] ;  /* 0x0002400001f97983 */ /* 0x000ee80000100800 */
[----:B-12---:R-:W2:Y:S04]  /*14f00*/  LDL R103, [R1+0x244] ;  /* 0x0002440001677983 */ /* 0x006ea80000100800 */
[----:B------:R-:W4:Y:S04]  /*14f10*/  LDL R245, [R1+0x248] ;  /* 0x0002480001f57983 */ /* 0x000f280000100800 */
[----:B------:R-:W4:Y:S04]  /*14f20*/  LDL R244, [R1+0x24c] ;  /* 0x00024c0001f47983 */ /* 0x000f280000100800 */
[----:B------:R-:W4:Y:S04]  /*14f30*/  LDL R252, [R1+0x230] ;  /* 0x0002300001fc7983 */ /* 0x000f280000100800 */
[----:B------:R-:W4:Y:S01]  /*14f40*/  LDL R251, [R1+0x234] ;  /* 0x0002340001fb7983 */ /* 0x000f220000100800 */
[--C-:B0-----:R-:W-:Y:S01]  /*14f50*/  FADD.FTZ R100, R48, -R181.reuse ;  /* 0x800000b530647221 */ /* 0x101fe20000010000 */
[--C-:B------:R-:W-:Y:S01]  /*14f60*/  FADD.FTZ R102, R12, -R181.reuse ;  /* 0x800000b50c667221 */ /* 0x100fe20000010000 */
[----:B------:R-:W-:-:S02]  /*14f70*/  FADD.FTZ R101, R120, -R181 ;  /* 0x800000b578657221 */ /* 0x000fc40000010000 */
[C---:B------:R-:W-:Y:S01]  /*14f80*/  FMUL.FTZ R247, R180.reuse, R100 ;  /* 0x00000064b4f77220 */ /* 0x040fe20000410000 */
[----:B------:R-:W-:Y:S01]  /*14f90*/  FADD.FTZ R100, R13, -R181 ;  /* 0x800000b50d647221 */ /* 0x000fe20000010000 */
[C---:B------:R-:W-:Y:S01]  /*14fa0*/  FMUL.FTZ R246, R180.reuse, R102 ;  /* 0x00000066b4f67220 */ /* 0x040fe20000410000 */
[C---:B------:R-:W-:Y:S02]  /*14fb0*/  FMUL.FTZ R248, R180.reuse, R101 ;  /* 0x00000065b4f87220 */ /* 0x040fe40000410000 */
[----:B------:R-:W-:Y:S01]  /*14fc0*/  FMUL.FTZ R183, R180, R100 ;  /* 0x00000064b4b77220 */ /* 0x000fe20000410000 */
[----:B---3-5:R-:W-:Y:S01]  /*14fd0*/  FFMA.FTZ R100, R247, R249, R192 ;  /* 0x000000f9f7647223 */ /* 0x028fe200000100c0 */
[----:B--2---:R-:W-:Y:S01]  /*14fe0*/  FFMA.FTZ R103, R246, R103, R193 ;  /* 0x00000067f6677223 */ /* 0x004fe200000100c1 */
        /* <DEDUP_REMOVED lines=47> */
.L_x_10843:
[----:B------:R-:W-:Y:S05]  /*152e0*/  BSYNC.RECONVERGENT B0 ;  /* 0x0000000000007941 */ /* 0x000fea0003800200 */
.L_x_10842:
[----:B------:R-:W-:Y:S01]  /*152f0*/  ISETP.GE.U32.AND P0, PT, R0, 0x80, PT ;  /* 0x000000800000780c */ /* 0x000fe20003f06070 */
[----:B------:R-:W-:-:S12]  /*15300*/  BSSY.RECONVERGENT B0, `(.L_x_10844) ;  /* 0x0000041000007945 */ /* 0x000fd80003800200 */
[----:B------:R-:W-:Y:S05]  /*15310*/  @!P0 BRA `(.L_x_10845) ;  /* 0x0000000000fc8947 */ /* 0x000fea0003800000 */
[----:B------:R-:W4:Y:S04]  /*15320*/  LDL R249, [R1+0x200] ;  /* 0x0002000001f97983 */ /* 0x000f280000100800 */
[----:B-123--:R-:W2:Y:S04]  /*15330*/  LDL R103, [R1+0x204] ;  /* 0x0002040001677983 */ /* 0x00eea80000100800 */
[----:B------:R-:W3:Y:S04]  /*15340*/  LDL R245, [R1+0x208] ;  /* 0x0002080001f57983 */ /* 0x000ee80000100800 */
[----:B------:R-:W3:Y:S04]  /*15350*/  LDL R244, [R1+0x20c] ;  /* 0x00020c0001f47983 */ /* 0x000ee80000100800 */
[----:B------:R-:W3:Y:S04]  /*15360*/  LDL R252, [R1+0x1f0] ;  /* 0x0001f00001fc7983 */ /* 0x000ee80000100800 */
[----:B------:R-:W3:Y:S01]  /*15370*/  LDL R251, [R1+0x1f4] ;  /* 0x0001f40001fb7983 */ /* 0x000ee20000100800 */
        /* <DEDUP_REMOVED lines=8> */
[----:B----45:R-:W-:Y:S01]  /*15400*/  FFMA.FTZ R100, R247, R249, R200 ;  /* 0x000000f9f7647223 */ /* 0x030fe200000100c8 */
[----:B--2---:R-:W-:Y:S01]  /*15410*/  FFMA.FTZ R103, R246, R103, R201 ;  /* 0x00000067f6677223 */ /* 0x004fe200000100c9 */
[----:B---3--:R-:W-:-:S04]  /*15420*/  FFMA.FTZ R101, R248, R245, R202 ;  /* 0x000000f5f8657223 */ /* 0x008fc800000100ca */
        /* <DEDUP_REMOVED lines=46> */
.L_x_10845:
[----:B------:R-:W-:Y:S05]  /*15710*/  BSYNC.RECONVERGENT B0 ;  /* 0x0000000000007941 */ /* 0x000fea0003800200 */
.L_x_10844:
[----:B------:R-:W-:Y:S01]  /*15720*/  ISETP.GE.U32.AND P0, PT, R0, 0xa0, PT ;  /* 0x000000a00000780c */ /* 0x000fe20003f06070 */
[----:B------:R-:W-:-:S12]  /*15730*/  BSSY.RECONVERGENT B0, `(.L_x_10846) ;  /* 0x0000041000007945 */ /* 0x000fd80003800200 */
[----:B------:R-:W-:Y:S05]  /*15740*/  @!P0 BRA `(.L_x_10847) ;  /* 0x0000000000fc8947 */ /* 0x000fea0003800000 */
[----:B------:R-:W4:Y:S04]  /*15750*/  LDL R249, [R1+0x1c0] ;  /* 0x0001c00001f97983 */ /* 0x000f280000100800 */
[----:B0123--:R-:W2:Y:S04]  /*15760*/  LDL R103, [R1+0x1c4] ;  /* 0x0001c40001677983 */ /* 0x00fea80000100800 */
[----:B------:R-:W3:Y:S04]  /*15770*/  LDL R245, [R1+0x1c8] ;  /* 0x0001c80001f57983 */ /* 0x000ee80000100800 */
[----:B------:R-:W3:Y:S04]  /*15780*/  LDL R244, [R1+0x1cc] ;  /* 0x0001cc0001f47983 */ /* 0x000ee80000100800 */
[----:B------:R-:W3:Y:S04]  /*15790*/  LDL R252, [R1+0x1b0] ;  /* 0x0001b00001fc7983 */ /* 0x000ee80000100800 */
[----:B------:R-:W3:Y:S01]  /*157a0*/  LDL R251, [R1+0x1b4] ;  /* 0x0001b40001fb7983 */ /* 0x000ee20000100800 */
[--C-:B------:R-:W-:Y:S01]  /*157b0*/  FADD.FTZ R100, R104, -R181.reuse ;  /* 0x800000b568647221 */ /* 0x100fe20000010000 */
        /* <DEDUP_REMOVED lines=56> */
.L_x_10847:
[----:B------:R-:W-:Y:S05]  /*15b40*/  BSYNC.RECONVERGENT B0 ;  /* 0x0000000000007941 */ /* 0x000fea0003800200 */
.L_x_10846:
        /* <DEDUP_REMOVED lines=66> */
.L_x_10849:
[----:B------:R-:W-:Y:S05]  /*15f70*/  BSYNC.RECONVERGENT B0 ;  /* 0x0000000000007941 */ /* 0x000fea0003800200 */
.L_x_10848:
        /* <DEDUP_REMOVED lines=66> */
.L_x_10851:
[----:B------:R-:W-:Y:S05]  /*163a0*/  BSYNC.RECONVERGENT B0 ;  /* 0x0000000000007941 */ /* 0x000fea0003800200 */
.L_x_10850:
        /* <DEDUP_REMOVED lines=66> */
.L_x_10853:
[----:B------:R-:W-:Y:S05]  /*167d0*/  BSYNC.RECONVERGENT B0 ;  /* 0x0000000000007941 */ /* 0x000fea0003800200 */
.L_x_10852:
[----:B------:R-:W-:Y:S01]  /*167e0*/  ISETP.GE.U32.AND P0, PT, R0, 0x120, PT ;  /* 0x000001200000780c */ /* 0x000fe20003f06070 */
[----:B------:R-:W-:-:S12]  /*167f0*/  BSSY.RECONVERGENT B0, `(.L_x_10854) ;  /* 0x0000047000007945 */ /* 0x000fd80003800200 */
[----:B------:R-:W-:Y:S05]  /*16800*/  @!P0 BRA `(.L_x_10855) ;  /* 0x0000000400148947 */ /* 0x000fea0003800000 */
[----:B------:R-:W4:Y:S04]  /*16810*/  LDL R249, [R1+0xc0] ;  /* 0x0000c00001f97983 */ /* 0x000f280000100800 */
[----:B0123--:R-:W2:Y:S04]  /*16820*/  LDL R103, [R1+0xc4] ;  /* 0x0000c40001677983 */ /* 0x00fea80000100800 */
[----:B------:R-:W3:Y:S04]  /*16830*/  LDL R245, [R1+0xc8] ;  /* 0x0000c80001f57983 */ /* 0x000ee80000100800 */
[----:B------:R-:W3:Y:S01]  /*16840*/  LDL R244, [R1+0xcc] ;  /* 0x0000cc0001f47983 */ /* 0x000ee20000100800 */
[--C-:B------:R-:W-:Y:S01]  /*16850*/  FADD.FTZ R100, R112, -R181.reuse ;  /* 0x800000b570647221 */ /* 0x100fe20000010000 */
[--C-:B------:R-:W-:Y:S01]  /*16860*/  FADD.FTZ R102, R36, -R181.reuse ;  /* 0x800000b524667221 */ /* 0x100fe20000010000 */
[--C-:B------:R-:W-:Y:S01]  /*16870*/  FADD.FTZ R101, R132, -R181.reuse ;  /* 0x800000b584657221 */ /* 0x100fe20000010000 */
[----:B------:R-:W3:Y:S01]  /*16880*/  LDL R252, [R1+0x4] ;  /* 0x0000040001fc7983 */ /* 0x000ee20000100800 */
[C---:B------:R-:W-:Y:S01]  /*16890*/  FMUL.FTZ R247, R180.reuse, R100 ;  /* 0x00000064b4f77220 */ /* 0x040fe20000410000 */
[----:B------:R-:W-:Y:S01]  /*168a0*/  FADD.FTZ R100, R37, -R181 ;  /* 0x800000b525647221 */ /* 0x000fe20000010000 */
[C---:B------:R-:W-:Y:S01]  /*168b0*/  FMUL.FTZ R246, R180.reuse, R102 ;  /* 0x00000066b4f67220 */ /* 0x040fe20000410000 */
[C---:B------:R-:W-:Y:S01]  /*168c0*/  FMUL.FTZ R248, R180.reuse, R101 ;  /* 0x00000065b4f87220 */ /* 0x040fe20000410000 */
[----:B------:R-:W3:Y:S01]  /*168d0*/  LDL R251, [R1+0xb4] ;  /* 0x0000b40001fb7983 */ /* 0x000ee20000100800 */
[----:B------:R-:W-:-:S03]  /*168e0*/  FMUL.FTZ R183, R180, R100 ;  /* 0x00000064b4b77220 */ /* 0x000fc60000410000 */
[----:B------:R0:W-:Y:S04]  /*168f0*/  STL [R1+0x2d0], R0 ;  /* 0x0002d00001007387 */ /* 0x0001e80000100800 */
[----:B0-----:R-:W3:Y:S01]  /*16900*/  LDL R0, [R1+0x8] ;  /* 0x0000080001007983 */ /* 0x001ee20000100800 */
[----:B----45:R-:W-:Y:S01]  /*16910*/  FFMA.FTZ R100, R247, R249, R240 ;  /* 0x000000f9f7647223 */ /* 0x030fe200000100f0 */
[----:B--2---:R-:W-:Y:S01]  /*16920*/  FFMA.FTZ R103, R246, R103, R241 ;  /* 0x00000067f6677223 */ /* 0x004fe200000100f1 */
[----:B---3--:R-:W-:Y:S01]  /*16930*/  FFMA.FTZ R101, R248, R245, R242 ;  /* 0x000000f5f8657223 */ /* 0x008fe200000100f2 */
[----:B------:R-:W-:-:S03]  /*16940*/  FFMA.FTZ R102, R183, R244, R243 ;  /* 0x000000f4b7667223 */ /* 0x000fc600000100f3 */
[----:B------:R-:W-:Y:S01]  /*16950*/  F2FP.BF16.F32.PACK_AB R100, R103, R100 ;  /* 0x000000646764723e */ /* 0x000fe200000010ff */
[--C-:B------:R-:W-:Y:S01]  /*16960*/  FADD.FTZ R103, R113, -R181.reuse ;  /* 0x800000b571677221 */ /* 0x100fe20000010000 */
[----:B------:R-:W-:Y:S01]  /*16970*/  F2FP.BF16.F32.PACK_AB R101, R102, R101 ;  /* 0x000000656665723e */ /* 0x000fe200000010ff */
[----:B------:R-:W-:Y:S02]  /*16980*/  FADD.FTZ R102, R38, -R181 ;  /* 0x800000b526667221 */ /* 0x000fe40000010000 */
[C---:B------:R-:W-:Y:S02]  /*16990*/  FMUL.FTZ R249, R180.reuse, R103 ;  /* 0x00000067b4f97220 */ /* 0x040fe40000410000 */
[----:B------:R-:W2:Y:S01]  /*169a0*/  LDL R103, [R1+0xb0] ;  /* 0x0000b00001677983 */ /* 0x000ea20000100800 */
[----:B------:R-:W-:-:S03]  /*169b0*/  FMUL.FTZ R250, R180, R102 ;  /* 0x00000066b4fa7220 */ /* 0x000fc60000410000 */
[----:B------:R-:W2:Y:S01]  /*169c0*/  LDL R102, [R1] ;  /* 0x0000000001667983 */ /* 0x000ea20000100800 */
[--C-:B------:R-:W-:Y:S01]  /*169d0*/  FADD.FTZ R245, R133, -R181.reuse ;  /* 0x800000b585f57221 */ /* 0x100fe20000010000 */
[----:B------:R-:W-:Y:S01]  /*169e0*/  FADD.FTZ R244, R39, -R181 ;  /* 0x800000b527f47221 */ /* 0x000fe20000010000 */
[----:B--2---:R-:W-:Y:S01]  /*169f0*/  FFMA.FTZ R102, R249, R103, R102 ;  /* 0x00000067f9667223 */ /* 0x004fe20000010066 */
[----:B------:R-:W-:Y:S01]  /*16a00*/  FFMA.FTZ R103, R250, R251, R252 ;  /* 0x000000fbfa677223 */ /* 0x000fe200000100fc */
[C---:B------:R-:W-:Y:S01]  /*16a10*/  FMUL.FTZ R251, R180.reuse, R245 ;  /* 0x000000f5b4fb7220 */ /* 0x040fe20000410000 */
[----:B------:R-:W-:Y:S01]  /*16a20*/  FMUL.FTZ R252, R180, R244 ;  /* 0x000000f4b4fc7220 */ /* 0x000fe20000410000 */
[----:B------:R-:W2:Y:S02]  /*16a30*/  LDL R245, [R1+0xbc] ;  /* 0x0000bc0001f57983 */ /* 0x000ea40000100800 */
[----:B------:R-:W-:Y:S02]  /*16a40*/  F2FP.BF16.F32.PACK_AB R102, R103, R102 ;  /* 0x000000666766723e */ /* 0x000fe400000010ff */
[----:B------:R-:W2:Y:S04]  /*16a50*/  LDL R244, [R1+0xc] ;  /* 0x00000c0001f47983 */ /* 0x000ea80000100800 */
[----:B------:R-:W3:Y:S01]  /*16a60*/  LDL R103, [R1+0xb8] ;  /* 0x0000b80001677983 */ /* 0x000ee20000100800 */
[----:B--2---:R-:W-:Y:S01]  /*16a70*/  FFMA.FTZ R244, R252, R245, R244 ;  /* 0x000000f5fcf47223 */ /* 0x004fe200000100f4 */
[----:B---3--:R-:W-:-:S02]  /*16a80*/  FFMA.FTZ R103, R251, R103, R0 ;  /* 0x00000067fb677223 */ /* 0x008fc40000010000 */
[----:B------:R0:W5:Y:S03]  /*16a90*/  LDL.LU R0, [R1+0x2d0] ;  /* 0x0002d00001007983 */ /* 0x0001660000300800 */
[----:B------:R-:W-:Y:S02]  /*16aa0*/  F2FP.BF16.F32.PACK_AB R103, R244, R103 ;  /* 0x00000067f467723e */ /* 0x000fe400000010ff */
[----:B------:R-:W1:Y:S02]  /*16ab0*/  LDC.64 R244, c[0x0][0x428] ;  /* 0x00010a00fff47b82 */ /* 0x000e640000000a00 */
[----:B-1----:R-:W-:-:S05]  /*16ac0*/  IMAD.WIDE.U32 R244, R2, 0x10, R244 ;  /* 0x0000001002f47825 */ /* 0x002fca00078e00f4 */
[----:B------:R1:W-:Y:S04]  /*16ad0*/  STG.E.128 desc[UR6][R244.64], R100 ;  /* 0x00000064f4007986 */ /* 0x0003e8000c101d06 */
[----:B-1----:R-:W2:Y:S04]  /*16ae0*/  LDL R103, [R1+0x98] ;  /* 0x0000980001677983 */ /* 0x002ea80000100800 */
        /* <DEDUP_REMOVED lines=11> */
[----:B------:R-:W1:Y:S01]  /*16ba0*/  LDC.64 R248, c[0x0][0x430] ;  /* 0x00010c00fff87b82 */ /* 0x000e620000000a00 */
[----:B------:R-:W-:Y:S01]  /*16bb0*/  F2FP.BF16.F32.PACK_AB R103, R100, R103 ;  /* 0x000000676467723e */ /* 0x000fe200000010ff */
[----:B------:R-:W-:Y:S01]  /*16bc0*/  FFMA.FTZ R244, R250, R244, R169 ;  /* 0x000000f4faf47223 */ /* 0x000fe200000100a9 */
[----:B------:R-:W-:-:S04]  /*16bd0*/  FFMA.FTZ R246, R246, R245, R165 ;  /* 0x000000f5f6f67223 */ /* 0x000fc800000100a5 */
[----:B------:R-:W-:Y:S01]  /*16be0*/  F2FP.BF16.F32.PACK_AB R102, R244, R102 ;  /* 0x00000066f466723e */ /* 0x000fe200000010ff */
[C---:B-1----:R-:W-:Y:S01]  /*16bf0*/  IMAD.WIDE.U32 R244, R2.reuse, 0x10, R248 ;  /* 0x0000001002f47825 */ /* 0x042fe200078e00f8 */
[----:B------:R-:W-:-:S03]  /*16c00*/  IADD3 R2, PT, PT, R2, 0x20, RZ ;  /* 0x0000002002027810 */ /* 0x000fc60007ffe0ff */
[----:B--2---:R-:W-:Y:S01]  /*16c10*/  FFMA.FTZ R183, R183, R251, R167 ;  /* 0x000000fbb7b77223 */ /* 0x004fe200000100a7 */
[----:B---3--:R-:W-:-:S04]  /*16c20*/  FFMA.FTZ R100, R247, R252, R164 ;  /* 0x000000fcf7647223 */ /* 0x008fc800000100a4 */
[----:B------:R-:W-:Y:S02]  /*16c30*/  F2FP.BF16.F32.PACK_AB R101, R183, R101 ;  /* 0x00000065b765723e */ /* 0x000fe400000010ff */
[----:B------:R-:W-:-:S05]  /*16c40*/  F2FP.BF16.F32.PACK_AB R100, R246, R100 ;  /* 0x00000064f664723e */ /* 0x000fca00000010ff */
[----:B------:R0:W-:Y:S02]  /*16c50*/  STG.E.128 desc[UR6][R244.64], R100 ;  /* 0x00000064f4007986 */ /* 0x0001e4000c101d06 */
.L_x_10855:
[----:B------:R-:W-:Y:S05]  /*16c60*/  BSYNC.RECONVERGENT B0 ;  /* 0x0000000000007941 */ /* 0x000fea0003800200 */
.L_x_10854:
[----:B-----5:R-:W-:Y:S01]  /*16c70*/  ISETP.GE.U32.AND P0, PT, R0, 0x140, PT ;  /* 0x000001400000780c */ /* 0x020fe20003f06070 */
[----:B------:R-:W-:-:S12]  /*16c80*/  BSSY.RECONVERGENT B0, `(.L_x_10856) ;  /* 0x000005e000007945 */ /* 0x000fd80003800200 */
[----:B------:R-:W-:Y:S05]  /*16c90*/  @!P0 BRA `(.L_x_10857) ;  /* 0x0000000400708947 */ /* 0x000fea0003800000 */
[----:B------:R0:W-:Y:S04]  /*16ca0*/  STL [R1+0x2e8], R8 ;  /* 0x0002e80801007387 */ /* 0x0001e80000100800 */
[----:B------:R-:W4:Y:S04]  /*16cb0*/  LDL R252, [R1+0x3c] ;  /* 0x00003c0001fc7983 */ /* 0x000f280000100800 */
[----:B------:R-:W4:Y:S04]  /*16cc0*/  LDL R251, [R1+0x8c] ;  /* 0x00008c0001fb7983 */ /* 0x000f280000100800 */
[----:B0-----:R-:W4:Y:S04]  /*16cd0*/  LDL R8, [R1+0x30] ;  /* 0x0000300001087983 */ /* 0x001f280000100800 */
[----:B------:R0:W-:Y:S01]  /*16ce0*/  STL [R1+0x2e4], R7 ;  /* 0x0002e40701007387 */ /* 0x0001e20000100800 */
[--C-:B-123--:R-:W-:Y:S01]  /*16cf0*/  FADD.FTZ R100, R43, -R181.reuse ;  /* 0x800000b52b647221 */ /* 0x10efe20000010000 */
[--C-:B------:R-:W-:Y:S01]  /*16d00*/  FADD.FTZ R101, R135, -R181.reuse ;  /* 0x800000b587657221 */ /* 0x100fe20000010000 */
[--C-:B------:R-:W-:Y:S01]  /*16d10*/  FADD.FTZ R245, R114, -R181.reuse ;  /* 0x800000b572f57221 */ /* 0x100fe20000010000 */
[--C-:B------:R-:W-:Y:S01]  /*16d20*/  FADD.FTZ R244, R40, -R181.reuse ;  /* 0x800000b528f47221 */ /* 0x100fe20000010000 */
[--C-:B------:R-:W-:Y:S01]  /*16d30*/  FADD.FTZ R246, R134, -R181.reuse ;  /* 0x800000b586f67221 */ /* 0x100fe20000010000 */
[----:B0-----:R-:W2:Y:S04]  /*16d40*/  LDL R7, [R1+0x40] ;  /* 0x0000400001077983 */ /* 0x001ea80000100800 */
[----:B------:R0:W-:Y:S01]  /*16d50*/  STL [R1+0x2e0], R6 ;  /* 0x0002e00601007387 */ /* 0x0001e20000100800 */
[--C-:B------:R-:W-:Y:S01]  /*16d60*/  FADD.FTZ R183, R41, -R181.reuse ;  /* 0x800000b529b77221 */ /* 0x100fe20000010000 */
[--C-:B------:R-:W-:Y:S01]  /*16d70*/  FADD.FTZ R103, R115, -R181.reuse ;  /* 0x800000b573677221 */ /* 0x100fe20000010000 */
[----:B------:R-:W-:Y:S01]  /*16d80*/  FADD.FTZ R102, R42, -R181 ;  /* 0x800000b52a667221 */ /* 0x000fe20000010000 */
[----:B0-----:R-:W3:Y:S04]  /*16d90*/  LDL R6, [R1+0x44] ;  /* 0x0000440001067983 */ /* 0x001ee80000100800 */
[----:B------:R0:W-:Y:S01]  /*16da0*/  STL [R1+0x2dc], R5 ;  /* 0x0002dc0501007387 */ /* 0x0001e20000100800 */
[C---:B------:R-:W-:Y:S01]  /*16db0*/  FMUL.FTZ R245, R180.reuse, R245 ;  /* 0x000000f5b4f57220 */ /* 0x040fe20000410000 */
[C---:B------:R-:W-:Y:S01]  /*16dc0*/  FMUL.FTZ R244, R180.reuse, R244 ;  /* 0x000000f4b4f47220 */ /* 0x040fe20000410000 */
[C---:B------:R-:W-:Y:S01]  /*16dd0*/  FMUL.FTZ R246, R180.reuse, R246 ;  /* 0x000000f6b4f67220 */ /* 0x040fe20000410000 */
[C---:B------:R-:W-:Y:S01]  /*16de0*/  FMUL.FTZ R183, R180.reuse, R183 ;  /* 0x000000b7b4b77220 */ /* 0x040fe20000410000 */
[C---:B------:R-:W-:Y:S01]  /*16df0*/  FMUL.FTZ R247, R180.reuse, R103 ;  /* 0x00000067b4f77220 */ /* 0x040fe20000410000 */
[----:B0-----:R-:W2:Y:S04]  /*16e00*/  LDL R5, [R1+0x88] ;  /* 0x0000880001057983 */ /* 0x001ea80000100800 */
[----:B------:R0:W-:Y:S01]  /*16e10*/  STL [R1+0x2d8], R4 ;  /* 0x0002d80401007387 */ /* 0x0001e20000100800 */
[C---:B------:R-:W-:Y:S01]  /*16e20*/  FMUL.FTZ R248, R180.reuse, R102 ;  /* 0x00000066b4f87220 */ /* 0x040fe20000410000 */
[C---:B------:R-:W-:Y:S01]  /*16e30*/  FMUL.FTZ R249, R180.reuse, R100 ;  /* 0x00000064b4f97220 */ /* 0x040fe20000410000 */
[----:B------:R-:W-:Y:S01]  /*16e40*/  FMUL.FTZ R250, R180, R101 ;  /* 0x00000065b4fa7220 */ /* 0x000fe20000410000 */
[----:B0-----:R-:W2:Y:S04]  /*16e50*/  LDL R4, [R1+0x38] ;  /* 0x0000380001047983 */ /* 0x001ea80000100800 */
[----:B------:R0:W-:Y:S04]  /*16e60*/  STL [R1+0x2d4], R3 ;  /* 0x0002d40301007387 */ /* 0x0001e80000100800 */
[----:B0-----:R-:W3:Y:S04]  /*16e70*/  LDL R3, [R1+0x7c] ;  /* 0x00007c0001037983 */ /* 0x001ee80000100800 */
[----:B------:R0:W-:Y:S04]  /*16e80*/  STL [R1+0x2d0], R0 ;  /* 0x0002d00001007387 */ /* 0x0001e80000100800 */
[----:B------:R-:W4:Y:S04]  /*16e90*/  LDL R100, [R1+0x80] ;  /* 0x0000800001647983 */ /* 0x000f280000100800 */
[----:B------:R-:W2:Y:S04]  /*16ea0*/  LDL R180, [R1+0x34] ;  /* 0x0000340001b47983 */ /* 0x000ea80000100800 */
[----:B------:R-:W2:Y:S04]  /*16eb0*/  LDL R101, [R1+0x84] ;  /* 0x0000840001657983 */ /* 0x000ea80000100800 */
[----:B------:R-:W3:Y:S04]  /*16ec0*/  LDL R102, [R1+0x70] ;  /* 0x0000700001667983 */ /* 0x000ee80000100800 */
[----:B------:R-:W3:Y:S04]  /*16ed0*/  LDL R103, [R1+0x74] ;  /* 0x0000740001677983 */ /* 0x000ee80000100800 */
[----:B0-----:R-:W3:Y:S04]  /*16ee0*/  LDL R0, [R1+0x4c] ;  /* 0x00004c0001007983 */ /* 0x001ee80000100800 */
[----:B------:R-:W3:Y:S01]  /*16ef0*/  LDL R181, [R1+0x78] ;  /* 0x0000780001b57983 */ /* 0x000ee20000100800 */
[----:B----4-:R-:W-:-:S03]  /*16f00*/  FFMA.FTZ R100, R245, R100, R8 ;  /* 0x00000064f5647223 */ /* 0x010fc60000010008 */
[----:B------:R0:W5:Y:S01]  /*16f10*/  LDL.LU R8, [R1+0x2e8] ;  /* 0x0002e80001087983 */ /* 0x0001620000300800 */
[----:B--2---:R-:W-:Y:S01]  /*16f20*/  FFMA.FTZ R101, R244, R101, R180 ;  /* 0x00000065f4657223 */ /* 0x004fe200000100b4 */
[----:B------:R-:W-:Y:S02]  /*16f30*/  FFMA.FTZ R180, R183, R251, R252 ;  /* 0x000000fbb7b47223 */ /* 0x000fe400000100fc */
[----:B------:R-:W2:Y:S02]  /*16f40*/  LDL R252, [R1+0x14] ;  /* 0x0000140001fc7983 */ /* 0x000ea40000100800 */
[----:B------:R-:W-:Y:S01]  /*16f50*/  F2FP.BF16.F32.PACK_AB R100, R101, R100 ;  /* 0x000000646564723e */ /* 0x000fe200000010ff */
[----:B------:R-:W-:Y:S01]  /*16f60*/  FFMA.FTZ R101, R246, R5, R4 ;  /* 0x00000005f6657223 */ /* 0x000fe20000010004 */
[----:B------:R-:W2:Y:S01]  /*16f70*/  LDL R251, [R1+0x64] ;  /* 0x0000640001fb7983 */ /* 0x000ea20000100800 */
[----:B---3--:R-:W-:Y:S01]  /*16f80*/  FFMA.FTZ R102, R247, R102, R7 ;  /* 0x00000066f7667223 */ /* 0x008fe20000010007 */
[----:B------:R-:W-:-:S02]  /*16f90*/  FFMA.FTZ R103, R248, R103, R6 ;  /* 0x00000067f8677223 */ /* 0x000fc40000010006 */
[----:B------:R-:W3:Y:S01]  /*16fa0*/  LDL R5, [R1+0x28] ;  /* 0x0000280001057983 */ /* 0x000ee20000100800 */
[----:B------:R-:W-:-:S03]  /*16fb0*/  F2FP.BF16.F32.PACK_AB R101, R180, R101 ;  /* 0x00000065b465723e */ /* 0x000fc600000010ff */
[----:B------:R-:W4:Y:S04]  /*16fc0*/  LDL R4, [R1+0x2c] ;  /* 0x00002c0001047983 */ /* 0x000f280000100800 */
[----:B------:R0:W5:Y:S04]  /*16fd0*/  LDL.LU R7, [R1+0x2e4] ;  /* 0x0002e40001077983 */ /* 0x0001680000300800 */
[----:B------:R0:W5:Y:S04]  /*16fe0*/  LDL.LU R6, [R1+0x2e0] ;  /* 0x0002e00001067983 */ /* 0x0001680000300800 */
[----:B------:R-:W2:Y:S01]  /*16ff0*/  LDL R180, [R1+0x48] ;  /* 0x0000480001b47983 */ /* 0x000ea20000100800 */
[----:B------:R-:W-:Y:S01]  /*17000*/  F2FP.BF16.F32.PACK_AB R102, R103, R102 ;  /* 0x000000666766723e */ /* 0x000fe200000010ff */
[----:B--2---:R-:W-:Y:S01]  /*17010*/  FFMA.FTZ R103, R250, R181, R180 ;  /* 0x000000b5fa677223 */ /* 0x004fe200000100b4 */
[----:B------:R-:W-:-:S02]  /*17020*/  FFMA.FTZ R180, R249, R3, R0 ;  /* 0x00000003f9b47223 */ /* 0x000fc40000010000 */
[----:B------:R-:W2:Y:S03]  /*17030*/  LDL R3, [R1+0x10] ;  /* 0x0000100001037983 */ /* 0x000ea60000100800 */
[----:B------:R-:W-:Y:S01]  /*17040*/  F2FP.BF16.F32.PACK_AB R103, R180, R103 ;  /* 0x00000067b467723e */ /* 0x000fe200000010ff */
[----:B------:R-:W2:Y:S01]  /*17050*/  LDL R0, [R1+0x18] ;  /* 0x0000180001007983 */ /* 0x000ea20000100800 */
[----:B------:R-:W1:Y:S02]  /*17060*/  LDC.64 R180, c[0x0][0x428] ;  /* 0x00010a00ffb47b82 */ /* 0x000e640000000a00 */
[----:B-1----:R-:W-:-:S05]  /*17070*/  IMAD.WIDE.U32 R180, R2, 0x10, R180 ;  /* 0x0000001002b47825 */ /* 0x002fca00078e00b4 */
[----:B------:R1:W-:Y:S04]  /*17080*/  STG.E.128 desc[UR6][R180.64], R100 ;  /* 0x00000064b4007986 */ /* 0x0003e8000c101d06 */
[----:B-1----:R-:W3:Y:S04]  /*17090*/  LDL R103, [R1+0x58] ;  /* 0x0000580001677983 */ /* 0x002ee80000100800 */
[----:B------:R-:W4:Y:S04]  /*170a0*/  LDL R100, [R1+0x5c] ;  /* 0x00005c0001647983 */ /* 0x000f280000100800 */
[----:B------:R-:W2:Y:S04]  /*170b0*/  LDL R101, [R1+0x68] ;  /* 0x0000680001657983 */ /* 0x000ea80000100800 */
[----:B------:R-:W2:Y:S04]  /*170c0*/  LDL R102, [R1+0x50] ;  /* 0x0000500001667983 */ /* 0x000ea80000100800 */
[----:B------:R-:W2:Y:S04]  /*170d0*/  LDL R180, [R1+0x54] ;  /* 0x0000540001b47983 */ /* 0x000ea80000100800 */
[----:B------:R-:W2:Y:S01]  /*170e0*/  LDL R181, [R1+0x6c] ;  /* 0x00006c0001b57983 */ /* 0x000ea20000100800 */
[----:B---3--:R-:W-:-:S03]  /*170f0*/  FFMA.FTZ R103, R250, R103, R5 ;  /* 0x00000067fa677223 */ /* 0x008fc60000010005 */
[----:B------:R0:W5:Y:S01]  /*17100*/  LDL.LU R5, [R1+0x2dc] ;  /* 0x0002dc0001057983 */ /* 0x0001620000300800 */
[----:B----4-:R-:W-:-:S03]  /*17110*/  FFMA.FTZ R100, R249, R100, R4 ;  /* 0x00000064f9647223 */ /* 0x010fc60000010004 */
[----:B------:R-:W3:Y:S02]  /*17120*/  LDL R250, [R1+0x1c] ;  /* 0x00001c0001fa7983 */ /* 0x000ee40000100800 */
[----:B------:R-:W-:Y:S02]  /*17130*/  F2FP.BF16.F32.PACK_AB R103, R100, R103 ;  /* 0x000000676467723e */ /* 0x000fe400000010ff */
[----:B------:R0:W5:Y:S04]  /*17140*/  LDL.LU R4, [R1+0x2d8] ;  /* 0x0002d80001047983 */ /* 0x0001680000300800 */
[----:B------:R-:W4:Y:S04]  /*17150*/  LDL R100, [R1+0x60] ;  /* 0x0000600001647983 */ /* 0x000f280000100800 */
[----:B------:R-:W3:Y:S01]  /*17160*/  LDL R249, [R1+0x24] ;  /* 0x0000240001f97983 */ /* 0x000ee20000100800 */
[----:B--2---:R-:W-:Y:S01]  /*17170*/  FFMA.FTZ R101, R246, R101, R0 ;  /* 0x00000065f6657223 */ /* 0x004fe20000010000 */
[----:B----4-:R-:W-:-:S02]  /*17180*/  FFMA.FTZ R100, R245, R100, R3 ;  /* 0x00000064f5647223 */ /* 0x010fc40000010003 */
[----:B------:R0:W5:Y:S04]  /*17190*/  LDL.LU R3, [R1+0x2d4] ;  /* 0x0002d40001037983 */ /* 0x0001680000300800 */
[----:B------:R-:W2:Y:S04]  /*171a0*/  LDL R245, [R1+0x20] ;  /* 0x0000200001f57983 */ /* 0x000ea80000100800 */
[----:B------:R0:W5:Y:S01]  /*171b0*/  LDL.LU R0, [R1+0x2d0] ;  /* 0x0002d00001007983 */ /* 0x0001620000300800 */
[----:B---3--:R-:W-:Y:S01]  /*171c0*/  FFMA.FTZ R183, R183, R181, R250 ;  /* 0x000000b5b7b77223 */ /* 0x008fe200000100fa */
[----:B------:R-:W-:-:S02]  /*171d0*/  FFMA.FTZ R181, R244, R251, R252 ;  /* 0x000000fbf4b57223 */ /* 0x000fc400000100fc */
[----:B------:R-:W1:Y:S01]  /*171e0*/  LDC.64 R250, c[0x0][0x430] ;  /* 0x00010c00fffa7b82 */ /* 0x000e620000000a00 */
[----:B------:R-:W-:Y:S01]  /*171f0*/  FFMA.FTZ R180, R248, R180, R249 ;  /* 0x000000b4f8b47223 */ /* 0x000fe200000100f9 */
[----:B------:R-:W-:Y:S02]  /*17200*/  F2FP.BF16.F32.PACK_AB R101, R183, R101 ;  /* 0x00000065b765723e */ /* 0x000fe400000010ff */
[----:B------:R-:W-:Y:S01]  /*17210*/  F2FP.BF16.F32.PACK_AB R100, R181, R100 ;  /* 0x00000064b564723e */ /* 0x000fe200000010ff */
[----:B--2---:R-:W-:-:S05]  /*17220*/  FFMA.FTZ R102, R247, R102, R245 ;  /* 0x00000066f7667223 */ /* 0x004fca00000100f5 */
[----:B------:R-:W-:Y:S01]  /*17230*/  F2FP.BF16.F32.PACK_AB R102, R180, R102 ;  /* 0x00000066b466723e */ /* 0x000fe200000010ff */
[----:B-1----:R-:W-:-:S05]  /*17240*/  IMAD.WIDE.U32 R180, R2, 0x10, R250 ;  /* 0x0000001002b47825 */ /* 0x002fca00078e00fa */
[----:B------:R0:W-:Y:S02]  /*17250*/  STG.E.128 desc[UR6][R180.64], R100 ;  /* 0x00000064b4007986 */ /* 0x0001e4000c101d06 */
.L_x_10857:
[----:B------:R-:W-:Y:S05]  /*17260*/  BSYNC.RECONVERGENT B0 ;  /* 0x0000000000007941 */ /* 0x000fea0003800200 */
.L_x_10856:
[----:B0123--:R-:W0:Y:S02]  /*17270*/  LDC.64 R100, c[0x0][0x380] ;  /* 0x0000e000ff647b82 */ /* 0x00fe240000000a00 */
[----:B0-----:R-:W-:-:S04]  /*17280*/  LEA R182, R100, R182, 0x2 ;  /* 0x000000b664b67211 */ /* 0x001fc800078e10ff */
[----:B------:R-:W-:-:S13]  /*17290*/  ISETP.GE.AND P0, PT, R182, R101, PT ;  /* 0x00000065b600720c */ /* 0x000fda0003f06270 */
[----:B------:R-:W-:Y:S05]  /*172a0*/  @!P0 BRA `(.L_x_10858) ;  /* 0xffffff5000648947 */ /* 0x000fea000383ffff */
[----:B------:R-:W-:Y:S05]  /*172b0*/  EXIT ;  /* 0x000000000000794d */ /* 0x000fea0003800000 */
.L_x_10837:
[----:B------:R-:W-:Y:S01]  /*172c0*/  HFMA2 R102, -RZ, RZ, 0, 5.9604644775390625e-08 ;  /* 0x00000001ff667431 */ /* 0x000fe200000001ff */
[----:B------:R-:W-:Y:S01]  /*172d0*/  BSSY B0, `(.L_x_10859) ;  /* 0x0000007000007945 */ /* 0x000fe20003800000 */
[----:B------:R-:W-:Y:S01]  /*172e0*/  IMAD.MOV.U32 R181, RZ, RZ, R103 ;  /* 0x000000ffffb57224 */ /* 0x000fe200078e0067 */
[----:B------:R-:W-:Y:S01]  /*172f0*/  MOV R101, 0x1f ;  /* 0x0000001f00657802 */ /* 0x000fe20000000f00 */
[----:B------:R-:W-:-:S07]  /*17300*/  IMAD.MOV.U32 R100, RZ, RZ, -0x1 ;  /* 0xffffffffff647424 */ /* 0x000fce00078e00ff */
[----:B----45:R-:W-:Y:S05]  /*17310*/  WARPSYNC.COLLECTIVE R100, `(.L_x_10860) ;  /* 0x0000000064087348 */ /* 0x030fea0003c00000 */
[----:B------:R0:W1:Y:S02]  /*17320*/  SHFL.BFLY P6, R100, R181, R102, R101 ;  /* 0x0c000066b5647389 */ /* 0x00006400000c0065 */
[----:B01--45:R-:W-:Y:S05]  /*17330*/  ENDCOLLECTIVE ;  /* 0x000000000000791b */ /* 0x033fea0003800000 */
.L_x_10860:
[----:B------:R-:W-:Y:S05]  /*17340*/  BSYNC B0 ;  /* 0x0000000000007941 */ /* 0x000fea0003800000 */
.L_x_10859:
        /* <DEDUP_REMOVED lines=9> */
.L_x_10861:
[----:B------:R-:W-:Y:S02]  /*173e0*/  IMAD.MOV.U32 R102, RZ, RZ, 0x4 ;  /* 0x00000004ff667424 */ /* 0x000fe400078e00ff */
[----:B------:R-:W-:Y:S01]  /*173f0*/  FADD.FTZ R103, R103, R100 ;  /* 0x0000006467677221 */ /* 0x000fe20000010000 */
[----:B------:R-:W-:-:S04]  /*17400*/  MOV R100, 0xffffffff ;  /* 0xffffffff00647802 */ /* 0x000fc80000000f00 */
[----:B------:R-:W-:-:S07]  /*17410*/  MOV R181, R103 ;  /* 0x0000006700b57202 */ /* 0x000fce0000000f00 */
[----:B------:R-:W-:Y:S05]  /*17420*/  WARPSYNC.COLLECTIVE R100, `(.L_x_10862) ;  /* 0x0000000064087348 */ /* 0x000fea0003c00000 */
[----:B------:R0:W1:Y:S02]  /*17430*/  SHFL.BFLY P6, R100, R181, R102, R101 ;  /* 0x0c000066b5647389 */ /* 0x00006400000c0065 */
[----:B01----:R-:W-:Y:S05]  /*17440*/  ENDCOLLECTIVE ;  /* 0x000000000000791b */ /* 0x003fea0003800000 */
.L_x_10862:
[----:B------:R-:W-:Y:S02]  /*17450*/  IMAD.MOV.U32 R102, RZ, RZ, 0x8 ;  /* 0x00000008ff667424 */ /* 0x000fe400078e00ff */
[----:B------:R-:W-:Y:S01]  /*17460*/  FADD.FTZ R103, R103, R100 ;  /* 0x0000006467677221 */ /* 0x000fe20000010000 */
[----:B------:R-:W-:-:S04]  /*17470*/  MOV R100, 0xffffffff ;  /* 0xffffffff00647802 */ /* 0x000fc80000000f00 */
[----:B------:R-:W-:-:S07]  /*17480*/  MOV R181, R103 ;  /* 0x0000006700b57202 */ /* 0x000fce0000000f00 */
[----:B------:R-:W-:Y:S05]  /*17490*/  WARPSYNC.COLLECTIVE R100, `(.L_x_10863) ;  /* 0x0000000064087348 */ /* 0x000fea0003c00000 */
[----:B------:R0:W1:Y:S02]  /*174a0*/  SHFL.BFLY P6, R100, R181, R102, R101 ;  /* 0x0c000066b5647389 */ /* 0x00006400000c0065 */
[----:B01----:R-:W-:Y:S05]  /*174b0*/  ENDCOLLECTIVE ;  /* 0x000000000000791b */ /* 0x003fea0003800000 */
.L_x_10863:
[----:B------:R-:W-:Y:S02]  /*174c0*/  IMAD.MOV.U32 R102, RZ, RZ, 0x10 ;  /* 0x00000010ff667424 */ /* 0x000fe400078e00ff */
[----:B------:R-:W-:Y:S01]  /*174d0*/  FADD.FTZ R103, R103, R100 ;  /* 0x0000006467677221 */ /* 0x000fe20000010000 */
[----:B------:R-:W-:-:S04]  /*174e0*/  MOV R100, 0xffffffff ;  /* 0xffffffff00647802 */ /* 0x000fc80000000f00 */
[----:B------:R-:W-:-:S07]  /*174f0*/  MOV R181, R103 ;  /* 0x0000006700b57202 */ /* 0x000fce0000000f00 */
[----:B------:R-:W-:Y:S05]  /*17500*/  WARPSYNC.COLLECTIVE R100, `(.L_x_10864) ;  /* 0x0000000064087348 */ /* 0x000fea0003c00000 */
[----:B------:R0:W1:Y:S02]  /*17510*/  SHFL.BFLY P6, R100, R181, R102, R101 ;  /* 0x0c000066b5647389 */ /* 0x00006400000c0065 */
[----:B01----:R-:W-:Y:S05]  /*17520*/  ENDCOLLECTIVE ;  /* 0x000000000000791b */ /* 0x003fea0003800000 */
.L_x_10864:
        /* <DEDUP_REMOVED lines=174> */
.L_x_10865:
[----:B------:R-:W-:Y:S02]  /*18010*/  HFMA2 R102, -RZ, RZ, 0, 1.1920928955078125e-07 ;  /* 0x00000002ff667431 */ /* 0x000fe400000001ff */
[----:B------:R-:W-:Y:S01]  /*18020*/  FADD.FTZ R180, R180, R100 ;  /* 0x00000064b4b47221 */ /* 0x000fe20000010000 */
[----:B------:R-:W-:-:S03]  /*18030*/  MOV R100, 0xffffffff ;  /* 0xffffffff00647802 */ /* 0x000fc60000000f00 */
[----:B------:R-:W-:-:S07]  /*18040*/  IMAD.MOV.U32 R181, RZ, RZ, R180 ;  /* 0x000000ffffb57224 */ /* 0x000fce00078e00b4 */
[----:B------:R-:W-:Y:S05]  /*18050*/  WARPSYNC.COLLECTIVE R100, `(.L_x_10866) ;  /* 0x0000000064087348 */ /* 0x000fea0003c00000 */
[----:B------:R0:W1:Y:S02]  /*18060*/  SHFL.BFLY P6, R100, R181, R102, R101 ;  /* 0x0c000066b5647389 */ /* 0x00006400000c0065 */
[----:B01----:R-:W-:Y:S05]  /*18070*/  ENDCOLLECTIVE ;  /* 0x000000000000791b */ /* 0x003fea0003800000 */
.L_x_10866:
[----:B------:R-:W-:Y:S02]  /*18080*/  HFMA2 R102, -RZ, RZ, 0, 2.384185791015625e-07 ;  /* 0x00000004ff667431 */ /* 0x000fe400000001ff */
[----:B------:R-:W-:Y:S01]  /*18090*/  FADD.FTZ R180, R180, R100 ;  /* 0x00000064b4b47221 */ /* 0x000fe20000010000 */
[----:B------:R-:W-:-:S03]  /*180a0*/  MOV R100, 0xffffffff ;  /* 0xffffffff00647802 */ /* 0x000fc60000000f00 */
[----:B------:R-:W-:-:S07]  /*180b0*/  IMAD.MOV.U32 R181, RZ, RZ, R180 ;  /* 0x000000ffffb57224 */ /* 0x000fce00078e00b4 */
[----:B------:R-:W-:Y:S05]  /*180c0*/  WARPSYNC.COLLECTIVE R100, `(.L_x_10867) ;  /* 0x0000000064087348 */ /* 0x000fea0003c00000 */
[----:B------:R0:W1:Y:S02]  /*180d0*/  SHFL.BFLY P6, R100, R181, R102, R101 ;  /* 0x0c000066b5647389 */ /* 0x00006400000c0065 */
[----:B01----:R-:W-:Y:S05]  /*180e0*/  ENDCOLLECTIVE ;  /* 0x000000000000791b */ /* 0x003fea0003800000 */
.L_x_10867:
[----:B------:R-:W-:Y:S02]  /*180f0*/  HFMA2 R102, -RZ, RZ, 0, 4.76837158203125e-07 ;  /* 0x00000008ff667431 */ /* 0x000fe400000001ff */
[----:B------:R-:W-:Y:S01]  /*18100*/  FADD.FTZ R180, R180, R100 ;  /* 0x00000064b4b47221 */ /* 0x000fe20000010000 */
[----:B------:R-:W-:-:S03]  /*18110*/  MOV R100, 0xffffffff ;  /* 0xffffffff00647802 */ /* 0x000fc60000000f00 */
[----:B------:R-:W-:-:S07]  /*18120*/  IMAD.MOV.U32 R181, RZ, RZ, R180 ;  /* 0x000000ffffb57224 */ /* 0x000fce00078e00b4 */
[----:B------:R-:W-:Y:S05]  /*18130*/  WARPSYNC.COLLECTIVE R100, `(.L_x_10868) ;  /* 0x0000000064087348 */ /* 0x000fea0003c00000 */
[----:B------:R0:W1:Y:S02]  /*18140*/  SHFL.BFLY P6, R100, R181, R102, R101 ;  /* 0x0c000066b5647389 */ /* 0x00006400000c0065 */
[----:B01----:R-:W-:Y:S05]  /*18150*/  ENDCOLLECTIVE ;  /* 0x000000000000791b */ /* 0x003fea0003800000 */
.L_x_10868:
[----:B------:R-:W-:Y:S02]  /*18160*/  HFMA2 R102, -RZ, RZ, 0, 9.5367431640625e-07 ;  /* 0x00000010ff667431 */ /* 0x000fe400000001ff */
[----:B------:R-:W-:Y:S01]  /*18170*/  FADD.FTZ R180, R180, R100 ;  /* 0x00000064b4b47221 */ /* 0x000fe20000010000 */
[----:B------:R-:W-:-:S03]  /*18180*/  MOV R100, 0xffffffff ;  /* 0xffffffff00647802 */ /* 0x000fc60000000f00 */
[----:B------:R-:W-:-:S07]  /*18190*/  IMAD.MOV.U32 R181, RZ, RZ, R180 ;  /* 0x000000ffffb57224 */ /* 0x000fce00078e00b4 */
[----:B------:R-:W-:Y:S05]  /*181a0*/  WARPSYNC.COLLECTIVE R100, `(.L_x_10869) ;  /* 0x0000000064087348 */ /* 0x000fea0003c00000 */
[----:B------:R0:W1:Y:S02]  /*181b0*/  SHFL.BFLY P6, R100, R181, R102, R101 ;  /* 0x0c000066b5647389 */ /* 0x00006400000c0065 */
[----:B01----:R-:W-:Y:S05]  /*181c0*/  ENDCOLLECTIVE ;  /* 0x000000000000791b */ /* 0x003fea0003800000 */
.L_x_10869:
[----:B------:R-:W-:Y:S05]  /*181d0*/  BRA `(.L_x_10870) ;  /* 0xffffffc000e87947 */ /* 0x000fea000383ffff */
.L_x_10871:
        /* <DEDUP_REMOVED lines=10> */
.L_x_54444:


//--------------------- .text._ZN10layer_norm31ln_parallel_residual_fwd_kernelINS_13Kernel_traitsIf13__nv_bfloat16S2_S2_fjLj2560ELj1ELj4ELj1ELj16ENS_18Kernel_traits_baseILj2560EfS2_S2_S2_fjLj128EEEEELb0ELb0ELb1EEEvNS_9FwdParamsE --------------------------
	.section	.text._ZN10layer_norm31ln_parallel_residual_fwd_kernelINS_13Kernel_traitsIf13__nv_bfloat16S2_S2_fjLj2560ELj1ELj4ELj1ELj16ENS_18Kernel_traits_baseILj2560EfS2_S2_S2_fjLj128EEEEELb0ELb0ELb1EEEvNS_9FwdParamsE,"ax",@progbits
	.align	128
        .global         _ZN10layer_norm31ln_parallel_residual_fwd_kernelINS_13Kernel_traitsIf13__nv_bfloat16S2_S2_fjLj2560ELj1ELj4ELj1ELj16ENS_18Kernel_traits_baseILj2560EfS2_S2_S2_fjLj128EEEEELb0ELb0ELb1EEEvNS_9FwdParamsE
        .type           _ZN10layer_norm31ln_parallel_residual_fwd_kernelINS_13Kernel_traitsIf13__nv_bfloat16S2_S2_fjLj2560ELj1ELj4ELj1ELj16ENS_18Kernel_traits_baseILj2560EfS2_S2_S2_fjLj128EEEEELb0ELb0ELb1EEEvNS_9FwdParamsE,@function
        .size           _ZN10layer_norm31ln_parallel_residual_fwd_kernelINS_13Kernel_traitsIf13__nv_bfloat16S2_S2_fjLj2560ELj1ELj4ELj1ELj16ENS_18Kernel_traits_baseILj2560EfS2_S2_S2_fjLj128EEEEELb0ELb0ELb1EEEvNS_9FwdParamsE,(.L_x_54445 - _ZN10layer_norm31ln_parallel_residual_fwd_kernelINS_13Kernel_traitsIf13__nv_bfloat16S2_S2_fjLj2560ELj1ELj4ELj1ELj16ENS_18Kernel_traits_baseILj2560EfS2_S2_S2_fjLj128EEEEELb0ELb0ELb1EEEvNS_9FwdParamsE)
        .other          _ZN10layer_norm31ln_parallel_residual_fwd_kernelINS_13Kernel_traitsIf13__nv_bfloat16S2_S2_fjLj2560ELj1ELj4ELj1ELj16ENS_18Kernel_traits_baseILj2560EfS2_S2_S2_fjLj128EEEEELb0ELb0ELb1EEEvNS_9FwdParamsE,@"STO_CUDA_ENTRY STV_DEFAULT"
_ZN10layer_norm31ln_parallel_residual_fwd_kernelINS_13Kernel_traitsIf13__nv_bfloat16S2_S2_fjLj2560ELj1ELj4ELj1ELj16ENS_18Kernel_traits_baseILj2560EfS2_S2_S2_fjLj128EEEEELb0ELb0ELb1EEEvNS_9FwdParamsE:
.text._ZN10layer_norm31ln_parallel_residual_fwd_kernelINS_13Kernel_traitsIf13__nv_bfloat16S2_S2_fjLj2560ELj1ELj4ELj1ELj16ENS_18Kernel_traits_baseILj2560EfS2_S2_S2_fjLj128EEEEELb0ELb0ELb1EEEvNS_9FwdParamsE:
        /* <DEDUP_REMOVED lines=13> */
[----:B------:R0:W-:Y:S01]  /*00d0*/  STL [R1+0x2cc], RZ ;  /* 0x0002ccff01007387 */ /* 0x0001e20000100800 */
[----:B------:R-:W1:Y:S03]  /*00e0*/  LDCU.64 UR4, c[0x0][0x440] ;  /* 0x00008800ff0477ac */ /* 0x000e660008000a00 */
[----:B------:R0:W-:Y:S04]  /*00f0*/  STL [R1+0x2c8], RZ ;  /* 0x0002c8ff01007387 */ /* 0x0001e80000100800 */
[----:B------:R0:W-:Y:S04]  /*0100*/  STL [R1+0x2c4], RZ ;  /* 0x0002c4ff01007387 */ /* 0x0001e80000100800 */
[----:B------:R0:W-:Y:S04]  /*0110*/  STL [R1+0x2c0], RZ ;  /* 0x0002c0ff01007387 */ /* 0x0001e80000100800 */
[----:B------:R0:W-:Y:S01]  /*0120*/  STL [R1+0x2bc], RZ ;  /* 0x0002bcff01007387 */ /* 0x0001e20000100800 */
[----:B-1----:R-:W-:-:S03]  /*0130*/  UISETP.NE.U32.AND UP0, UPT, UR4, URZ, UPT ;  /* 0x000000ff0400728c */ /* 0x002fc6000bf05070 */
[----:B------:R0:W-:Y:S01]  /*0140*/  STL [R1+0x2b8], RZ ;  /* 0x0002b8ff01007387 */ /* 0x0001e20000100800 */
[----:B------:R-:W-:-:S03]  /*0150*/  UISETP.NE.AND.EX UP0, UPT, UR5, URZ, UPT, UP0 ;  /* 0x000000ff0500728c */ /* 0x000fc6000bf05300 */
        /* <DEDUP_REMOVED lines=74> */
[----:B------:R-:W-:Y:S05]  /*0600*/  BRA.U UP0, `(.L_x_10873) ;  /* 0x00000009001c7547 */ /* 0x000fea000b800000 */
[----:B------:R-:W1:Y:S08]  /*0610*/  LDC.64 R4, c[0x0][0x3d0] ;  /* 0x0000f400ff047b82 */ /* 0x000e700000000a00 */
[----:B------:R-:W2:Y:S01]  /*0620*/  LDC.64 R6, c[0x0][0x3d8] ;  /* 0x0000f600ff067b82 */ /* 0x000ea20000000a00 */
[----:B-1----:R-:W-:-:S05]  /*0630*/  IMAD.WIDE.U32 R4, R252, 0x20, R4 ;  /* 0x00000020fc047825 */ /* 0x002fca00078e0004 */
[----:B------:R-:W3:Y:S01]  /*0640*/  LDG.E.128 R8, desc[UR6][R4.64] ;  /* 0x0000000604087981 */ /* 0x000ee2000c1e1d00 */
[----:B--2---:R-:W-:-:S03]  /*0650*/  IMAD.WIDE.U32 R6, R252, 0x20, R6 ;  /* 0x00000020fc067825 */ /* 0x004fc600078e0006 */
[----:B------:R-:W2:Y:S04]  /*0660*/  LDG.E.128 R100, desc[UR6][R4.64+0x10] ;  /* 0x0000100604647981 */ /* 0x000ea8000c1e1d00 */
        /* <DEDUP_REMOVED lines=37> */
[----:B---3--:R-:W-:Y:S04]  /*08c0*/  STL.64 [R1+0x180], R8 ;  /* 0x0001800801007387 */ /* 0x008fe80000100a00 */
[----:B------:R3:W-:Y:S04]  /*08d0*/  STL.64 [R1+0x188], R10 ;  /* 0x0001880a01007387 */ /* 0x0007e80000100a00 */
[----:B---3--:R-:W3:Y:S04]  /*08e0*/  LDG.E.128 R8, desc[UR6][R6.64+0x1410] ;  /* 0x0014100606087981 */ /* 0x008ee8000c1e1d00 */
[----:B--2---:R-:W-:Y:S04]  /*08f0*/  STL.64 [R1+0x170], R100 ;  /* 0x0001706401007387 */ /* 0x004fe80000100a00 */
[----:B------:R2:W-:Y:S04]  /*0900*/  STL.64 [R1+0x178], R102 ;  /* 0x0001786601007387 */ /* 0x0005e80000100a00 */
[----:B----4-:R-:W-:Y:S04]  /*0910*/  STL.64 [R1+0x140], R96 ;  /* 0x0001406001007387 */ /* 0x010fe80000100a00 */
[----:B------:R4:W-:Y:S04]  /*0920*/  STL.64 [R1+0x148], R98 ;  /* 0x0001486201007387 */ /* 0x0009e80000100a00 */
[----:B------:R-:W-:Y:S04]  /*0930*/  STL.64 [R1+0x130], R92 ;  /* 0x0001305c01007387 */ /* 0x000fe80000100a00 */
        /* <DEDUP_REMOVED lines=17> */
[----:B------:R-:W-:Y:S04]  /*0a50*/  STL.64 [R1], R56 ;  /* 0x0000003801007387 */ /* 0x000fe80000100a00 */
[----:B------:R1:W-:Y:S04]  /*0a60*/  STL.64 [R1+0x8], R58 ;  /* 0x0000083a01007387 */ /* 0x0003e80000100a00 */
[----:B------:R-:W-:Y:S04]  /*0a70*/  STL.64 [R1+0x160], R52 ;  /* 0x0001603401007387 */ /* 0x000fe80000100a00 */
[----:B------:R1:W-:Y:S04]  /*0a80*/  STL.64 [R1+0x168], R54 ;  /* 0x0001683601007387 */ /* 0x0003e80000100a00 */
[----:B------:R-:W-:Y:S04]  /*0a90*/  STL.64 [R1+0x150], R48 ;  /* 0x0001503001007387 */ /* 0x000fe80000100a00 */
[----:B------:R1:W-:Y:S04]  /*0aa0*/  STL.64 [R1+0x158], R50 ;  /* 0x0001583201007387 */ /* 0x0003e80000100a00 */
[----:B------:R-:W-:Y:S04]  /*0ab0*/  STL.64 [R1+0x120], R44 ;  /* 0x0001202c01007387 */ /* 0x000fe80000100a00 */
        /* <DEDUP_REMOVED lines=27> */
[----:B--2---:R-:W-:Y:S02]  /*0c70*/  CS2R R102, SRZ ;  /* 0x0000000000667805 */ /* 0x004fe4000001ff00 */
[----:B------:R-:W-:Y:S02]  /*0c80*/  CS2R R100, SRZ ;  /* 0x0000000000647805 */ /* 0x000fe4000001ff00 */
[----:B----4-:R-:W-:-:S02]  /*0c90*/  CS2R R98, SRZ ;  /* 0x0000000000627805 */ /* 0x010fc4000001ff00 */
[----:B------:R-:W-:Y:S02]  /*0ca0*/  CS2R R96, SRZ ;  /* 0x0000000000607805 */ /* 0x000fe4000001ff00 */
[----:B0-----:R-:W-:Y:S02]  /*0cb0*/  CS2R R94, SRZ ;  /* 0x00000000005e7805 */ /* 0x001fe4000001ff00 */
[----:B------:R-:W-:Y:S02]  /*0cc0*/  CS2R R92, SRZ ;  /* 0x00000000005c7805 */ /* 0x000fe4000001ff00 */
[----:B-1----:R-:W-:Y:S02]  /*0cd0*/  CS2R R90, SRZ ;  /* 0x00000000005a7805 */ /* 0x002fe4000001ff00 */
        /* <DEDUP_REMOVED lines=24> */
[----:B------:R0:W-:Y:S01]  /*0e60*/  STL.64 [R1+0x18], R10 ;  /* 0x0000180a01007387 */ /* 0x0001e20000100a00 */
[----:B------:R-:W-:Y:S05]  /*0e70*/  BRA `(.L_x_10874) ;  /* 0x0000001c00e47947 */ /* 0x000fea0003800000 */
.L_x_10873:
[----:B------:R-:W1:Y:S01]  /*0e80*/  LDCU.128 UR8, c[0x0][0x3d0] ;  /* 0x00007a00ff0877ac */ /* 0x000e620008000c00 */
[----:B------:R-:W-:-:S04]  /*0e90*/  SHF.L.U32 R4, R0, 0x5, RZ ;  /* 0x0000000500047819 */ /* 0x000fc800000006ff */
[----:B------:R-:W-:-:S04]  /*0ea0*/  LOP3.LUT R4, R4, 0x3e0, RZ, 0xc0, !PT ;  /* 0x000003e004047812 */ /* 0x000fc800078ec0ff */
[C---:B-1----:R-:W-:Y:S02]  /*0eb0*/  IADD3 R6, P1, PT, R4.reuse, UR8, RZ ;  /* 0x0000000804067c10 */ /* 0x042fe4000ff3e0ff */
[C---:B------:R-:W-:Y:S02]  /*0ec0*/  IADD3 R8, P2, PT, R4.reuse, UR10, RZ ;  /* 0x0000000a04087c10 */ /* 0x040fe4000ff5e0ff */
[----:B------:R-:W-:Y:S02]  /*0ed0*/  IADD3.X R7, PT, PT, RZ, UR9, RZ, P1, !PT ;  /* 0x00000009ff077c10 */ /* 0x000fe40008ffe4ff */
[----:B------:R-:W-:Y:S02]  /*0ee0*/  IADD3.X R9, PT, PT, RZ, UR11, RZ, P2, !PT ;  /* 0x0000000bff097c10 */ /* 0x000fe400097fe4ff */
[----:B------:R-:W-:Y:S01]  /*0ef0*/  IADD3 R4, P3, PT, R4, UR4, RZ ;  /* 0x0000000404047c10 */ /* 0x000fe2000ff7e0ff */
[----:B------:R-:W2:Y:S03]  /*0f00*/  LDG.E.128 R12, desc[UR6][R6.64] ;  /* 0x00000006060c7981 */ /* 0x000ea6000c1e1d00 */
[----:B------:R-:W-:Y:S01]  /*0f10*/  IADD3.X R5, PT, PT, RZ, UR5, RZ, P3, !PT ;  /* 0x00000005ff057c10 */ /* 0x000fe20009ffe4ff */
        /* <DEDUP_REMOVED lines=42> */
[----:B--2---:R-:W-:Y:S04]  /*11c0*/  STL.64 [R1+0x180], R12 ;  /* 0x0001800c01007387 */ /* 0x004fe80000100a00 */
[----:B------:R2:W-:Y:S04]  /*11d0*/  STL.64 [R1+0x188], R14 ;  /* 0x0001880e01007387 */ /* 0x0005e80000100a00 */
[----:B---3--:R-:W-:Y:S04]  /*11e0*/  STL.64 [R1+0x170], R104 ;  /* 0x0001706801007387 */ /* 0x008fe80000100a00 */
[----:B------:R-:W-:Y:S04]  /*11f0*/  STL.64 [R1+0x178], R106 ;  /* 0x0001786a01007387 */ /* 0x000fe80000100a00 */
[----:B----4-:R-:W-:Y:S04]  /*1200*/  STL.64 [R1+0x140], R84 ;  /* 0x0001405401007387 */ /* 0x010fe80000100a00 */
[----:B------:R-:W-:Y:S04]  /*1210*/  STL.64 [R1+0x148], R86 ;  /* 0x0001485601007387 */ /* 0x000fe80000100a00 */
[----:B------:R-:W-:Y:S04]  /*1220*/  STL.64 [R1+0x130], R80 ;  /* 0x0001305001007387 */ /* 0x000fe80000100a00 */
[----:B--2---:R-:W2:Y:S04]  /*1230*/  LDG.E.128 R12, desc[UR6][R8.64+0x1410] ;  /* 0x00141006080c7981 */ /* 0x004ea8000c1e1d00 */
[----:B------:R-:W-:Y:S04]  /*1240*/  STL.64 [R1+0x138], R82 ;  /* 0x0001385201007387 */ /* 0x000fe80000100a00 */
        /* <DEDUP_REMOVED lines=26> */
[----:B---3--:R3:W5:Y:S04]  /*13f0*/  LDG.E.128 R44, desc[UR6][R4.64] ;  /* 0x00000006042c7981 */ /* 0x008768000c1e1d00 */
[----:B----4-:R3:W5:Y:S04]  /*1400*/  LDG.E.128 R48, desc[UR6][R4.64+0x10] ;  /* 0x0000100604307981 */ /* 0x010768000c1e1d00 */
[----:B0-----:R3:W5:Y:S04]  /*1410*/  LDG.E.128 R52, desc[UR6][R4.64+0x400] ;  /* 0x0004000604347981 */ /* 0x001768000c1e1d00 */
[----:B-1----:R3:W5:Y:S04]  /*1420*/  LDG.E.128 R56, desc[UR6][R4.64+0x410] ;  /* 0x0004100604387981 */ /* 0x002768000c1e1d00 */
        /* <DEDUP_REMOVED lines=24> */
[----:B--2---:R3:W-:Y:S04]  /*15b0*/  STL.64 [R1+0x10], R12 ;  /* 0x0000100c01007387 */ /* 0x0047e80000100a00 */
[----:B------:R3:W-:Y:S04]  /*15c0*/  STL.64 [R1+0x20], R16 ;  /* 0x0000201001007387 */ /* 0x0007e80000100a00 */
[----:B------:R3:W-:Y:S04]  /*15d0*/  STL.64 [R1+0x28], R18 ;  /* 0x0000281201007387 */ /* 0x0007e80000100a00 */
[----:B------:R3:W-:Y:S01]  /*15e0*/  STL.64 [R1+0x18], R14 ;  /* 0x0000180e01007387 */ /* 0x0007e20000100a00 */
[----:B------:R-:W-:Y:S05]  /*15f0*/  BRA `(.L_x_10874) ;  /* 0x0000001800047947 */ /* 0x000fea0003800000 */
.L_x_10872:
[----:B------:R-:W0:Y:S02]  /*1600*/  LDCU.64 UR4, c[0x0][0x440] ;  /* 0x00008800ff0477ac */ /* 0x000e240008000a00 */
[----:B0-----:R-:W-:-:S04]  /*1610*/  UISETP.NE.U32.AND UP0, UPT, UR4, URZ, UPT ;  /* 0x000000ff0400728c */ /* 0x001fc8000bf05070 */
[----:B------:R-:W-:-:S09]  /*1620*/  UISETP.NE.AND.EX UP0, UPT, UR5, URZ, UPT, UP0 ;  /* 0x000000ff0500728c */ /* 0x000fd2000bf05300 */
[----:B------:R-:W-:Y:S05]  /*1630*/  BRA.U !UP0, `(.L_x_10875) ;  /* 0x0000000908d87547 */ /* 0x000fea000b800000 */
[----:B------:R-:W0:Y:S01]  /*1640*/  LDCU.128 UR12, c[0x0][0x3d0] ;  /* 0x00007a00ff0c77ac */ /* 0x000e220008000c00 */
[----:B------:R-:W-:-:S04]  /*1650*/  SHF.L.U32 R4, R0, 0x5, RZ ;  /* 0x0000000500047819 */ /* 0x000fc800000006ff */
[----:B------:R-:W-:-:S04]  /*1660*/  LOP3.LUT R4, R4, 0x3e0, RZ, 0xc0, !PT ;  /* 0x000003e004047812 */ /* 0x000fc800078ec0ff */
[----:B------:R-:W-:-:S04]  /*1670*/  IADD3 R8, P1, PT, R4, UR8, RZ ;  /* 0x0000000804087c10 */ /* 0x000fc8000ff3e0ff */
[----:B------:R-:W-:Y:S02]  /*1680*/  IADD3.X R9, PT, PT, RZ, UR9, RZ, P1, !PT ;  /* 0x00000009ff097c10 */ /* 0x000fe40008ffe4ff */
[----:B0-----:R-:W-:-:S03]  /*1690*/  IADD3 R10, P2, PT, R4, UR12, RZ ;  /* 0x0000000c040a7c10 */ /* 0x001fc6000ff5e0ff */
[----:B------:R-:W2:Y:S01]  /*16a0*/  LDG.E.128 R132, desc[UR6][R8.64] ;  /* 0x0000000608847981 */ /* 0x000ea2000c1e1d00 */
[C---:B------:R-:W-:Y:S02]  /*16b0*/  IADD3 R6, P3, PT, R4.reuse, UR14, RZ ;  /* 0x0000000e04067c10 */ /* 0x040fe4000ff7e0ff */
[----:B------:R-:W-:Y:S01]  /*16c0*/  IADD3 R4, P4, PT, R4, UR4, RZ ;  /* 0x0000000404047c10 */ /* 0x000fe2000ff9e0ff */
[----:B------:R-:W-:Y:S01]  /*16d0*/  IMAD.X R11, RZ, RZ, UR13, P2 ;  /* 0x0000000dff0b7e24 */ /* 0x000fe200090e06ff */
[----:B------:R-:W3:Y:S01]  /*16e0*/  LDG.E.128 R128, desc[UR6][R8.64+0x10] ;  /* 0x0000100608807981 */ /* 0x000ee2000c1e1d00 */
[----:B------:R-:W-:Y:S02]  /*16f0*/  IADD3.X R7, PT, PT, RZ, UR15, RZ, P3, !PT ;  /* 0x0000000fff077c10 */ /* 0x000fe40009ffe4ff */
[----:B------:R-:W-:Y:S01]  /*1700*/  IADD3.X R5, PT, PT, RZ, UR5, RZ, P4, !PT ;  /* 0x00000005ff057c10 */ /* 0x000fe2000a7fe4ff */
[----:B------:R-:W4:Y:S04]  /*1710*/  LDG.E.128 R52, desc[UR6][R10.64] ;  /* 0x000000060a347981 */ /* 0x000f28000c1e1d00 */
[----:B------:R-:W2:Y:S04]  /*1720*/  LDG.E.128 R56, desc[UR6][R10.64+0x10] ;  /* 0x000010060a387981 */ /* 0x000ea8000c1e1d00 */
[----:B------:R-:W3:Y:S04]  /*1730*/  LDG.E.128 R60, desc[UR6][R10.64+0x400] ;  /* 0x000400060a3c7981 */ /* 0x000ee8000c1e1d00 */
        /* <DEDUP_REMOVED lines=38> */
[----:B----4-:R-:W-:Y:S04]  /*19a0*/  STL.64 [R1+0x180], R52 ;  /* 0x0001803401007387 */ /* 0x010fe80000100a00 */
[----:B------:R0:W-:Y:S04]  /*19b0*/  STL.64 [R1+0x188], R54 ;  /* 0x0001883601007387 */ /* 0x0001e80000100a00 */
[----:B--2---:R-:W-:Y:S04]  /*19c0*/  STL.64 [R1+0x170], R56 ;  /* 0x0001703801007387 */ /* 0x004fe80000100a00 */
[----:B------:R2:W-:Y:S04]  /*19d0*/  STL.64 [R1+0x178], R58 ;  /* 0x0001783a01007387 */ /* 0x0005e80000100a00 */
[----:B0-----:R-:W4:Y:S04]  /*19e0*/  LDG.E.128 R52, desc[UR6][R8.64+0x1410] ;  /* 0x0014100608347981 */ /* 0x001f28000c1e1d00 */
[----:B---3--:R-:W-:Y:S04]  /*19f0*/  STL.64 [R1+0x140], R60 ;  /* 0x0001403c01007387 */ /* 0x008fe80000100a00 */
[----:B--2---:R-:W2:Y:S04]  /*1a00*/  LDG.E.128 R56, desc[UR6][R8.64+0x1800] ;  /* 0x0018000608387981 */ /* 0x004ea8000c1e1d00 */
[----:B------:R0:W-:Y:S04]  /*1a10*/  STL.64 [R1+0x148], R62 ;  /* 0x0001483e01007387 */ /* 0x0001e80000100a00 */
[----:B------:R-:W-:Y:S04]  /*1a20*/  STL.64 [R1+0x130], R64 ;  /* 0x0001304001007387 */ /* 0x000fe80000100a00 */
[----:B------:R3:W-:Y:S04]  /*1a30*/  STL.64 [R1+0x138], R66 ;  /* 0x0001384201007387 */ /* 0x0007e80000100a00 */
[----:B0-----:R-:W2:Y:S04]  /*1a40*/  LDG.E.128 R60, desc[UR6][R8.64+0x1810] ;  /* 0x00181006083c7981 */ /* 0x001ea8000c1e1d00 */
[----:B------:R-:W-:Y:S04]  /*1a50*/  STL.64 [R1+0x100], R68 ;  /* 0x0001004401007387 */ /* 0x000fe80000100a00 */
[----:B---3--:R-:W3:Y:S04]  /*1a60*/  LDG.E.128 R64, desc[UR6][R8.64+0x1c00] ;  /* 0x001c000608407981 */ /* 0x008ee8000c1e1d00 */
[----:B------:R0:W-:Y:S04]  /*1a70*/  STL.64 [R1+0x108], R70 ;  /* 0x0001084601007387 */ /* 0x0001e80000100a00 */
[----:B0-----:R-:W3:Y:S04]  /*1a80*/  LDG.E.128 R68, desc[UR6][R8.64+0x1c10] ;  /* 0x001c100608447981 */ /* 0x001ee8000c1e1d00 */
        /* <DEDUP_REMOVED lines=21> */
[----:B0-----:R-:W3:Y:S04]  /*1be0*/  LDG.E.128 R40, desc[UR6][R6.64+0x410] ;  /* 0x0004100606287981 */ /* 0x001ee8000c1e1d00 */
[----:B------:R0:W-:Y:S04]  /*1bf0*/  STL.64 [R1+0x1b8], R126 ;  /* 0x0001b87e01007387 */ /* 0x0001e80000100a00 */
[----:B------:R-:W-:Y:S04]  /*1c00*/  STL.64 [R1+0x1c0], R120 ;  /* 0x0001c07801007387 */ /* 0x000fe80000100a00 */
[----:B-1----:R-:W3:Y:S04]  /*1c10*/  LDG.E.128 R36, desc[UR6][R6.64+0x800] ;  /* 0x0008000606247981 */ /* 0x002ee8000c1e1d00 */
[----:B------:R-:W-:Y:S04]  /*1c20*/  STL.64 [R1+0x1c8], R122 ;  /* 0x0001c87a01007387 */ /* 0x000fe80000100a00 */
[----:B------:R-:W-:Y:S04]  /*1c30*/  STL.64 [R1+0x1d0], R116 ;  /* 0x0001d07401007387 */ /* 0x000fe80000100a00 */
[----:B------:R-:W3:Y:S04]  /*1c40*/  LDG.E.128 R32, desc[UR6][R6.64+0x810] ;  /* 0x0008100606207981 */ /* 0x000ee8000c1e1d00 */
        /* <DEDUP_REMOVED lines=15> */
[----:B------:R1:W-:Y:S04]  /*1d40*/  STL.64 [R1+0x228], R46 ;  /* 0x0002282e01007387 */ /* 0x0003e80000100a00 */
[----:B------:R-:W3:Y:S04]  /*1d50*/  LDG.E.128 R12, desc[UR6][R6.64+0x1400] ;  /* 0x00140006060c7981 */ /* 0x000ee8000c1e1d00 */
[----:B------:R-:W-:Y:S04]  /*1d60*/  STL.64 [R1+0x230], R48 ;  /* 0x0002303001007387 */ /* 0x000fe80000100a00 */
[----:B------:R1:W-:Y:S04]  /*1d70*/  STL.64 [R1+0x238], R50 ;  /* 0x0002383201007387 */ /* 0x0003e80000100a00 */
[----:B------:R1:W5:Y:S04]  /*1d80*/  LDG.E.128 R132, desc[UR6][R6.64+0x2010] ;  /* 0x0020100606847981 */ /* 0x000368000c1e1d00 */
[----:B------:R2:W5:Y:S04]  /*1d90*/  LDG.E.128 R128, desc[UR6][R6.64+0x2400] ;  /* 0x0024000606807981 */ /* 0x000568000c1e1d00 */
        /* <DEDUP_REMOVED lines=13> */
[----:B-1----:R0:W5:Y:S04]  /*1e70*/  LDG.E.128 R52, desc[UR6][R4.64+0x400] ;  /* 0x0004000604347981 */ /* 0x002168000c1e1d00 */
[----:B------:R-:W-:Y:S04]  /*1e80*/  STL.64 [R1+0x260], R60 ;  /* 0x0002603c01007387 */ /* 0x000fe80000100a00 */
[----:B------:R1:W-:Y:S04]  /*1e90*/  STL.64 [R1+0x268], R62 ;  /* 0x0002683e01007387 */ /* 0x0003e80000100a00 */
[----:B---3--:R-:W-:Y:S04]  /*1ea0*/  STL.64 [R1+0x270], R64 ;  /* 0x0002704001007387 */ /* 0x008fe80000100a00 */
[----:B------:R3:W-:Y:S04]  /*1eb0*/  STL.64 [R1+0x278], R66 ;  /* 0x0002784201007387 */ /* 0x0007e80000100a00 */
[----:B--2---:R0:W5:Y:S04]  /*1ec0*/  LDG.E.128 R56, desc[UR6][R4.64+0x410] ;  /* 0x0004100604387981 */ /* 0x004168000c1e1d00 */
[----:B-1----:R0:W5:Y:S04]  /*1ed0*/  LDG.E.128 R60, desc[UR6][R4.64+0x800] ;  /* 0x00080006043c7981 */ /* 0x002168000c1e1d00 */
        /* <DEDUP_REMOVED lines=17> */
[----:B-1----:R3:W5:Y:S04]  /*1ff0*/  LDG.E.128 R68, desc[UR6][R4.64+0xc00] ;  /* 0x000c000604447981 */ /* 0x002768000c1e1d00 */
[----:B--2---:R3:W5:Y:S04]  /*2000*/  LDG.E.128 R72, desc[UR6][R4.64+0xc10] ;  /* 0x000c100604487981 */ /* 0x004768000c1e1d00 */
[----:B----4-:R3:W5:Y:S04]  /*2010*/  LDG.E.128 R76, desc[UR6][R4.64+0x1000] ;  /* 0x00100006044c7981 */ /* 0x010768000c1e1d00 */
[----:B0-----:R3:W5:Y:S04]  /*2020*/  LDG.E.128 R80, desc[UR6][R4.64+0x1010] ;  /* 0x0010100604507981 */ /* 0x001768000c1e1d00 */
        /* <DEDUP_REMOVED lines=23> */
.L_x_10875:
[----:B------:R-:W0:Y:S01]  /*21a0*/  LDCU.128 UR12, c[0x0][0x3d0] ;  /* 0x00007a00ff0c77ac */ /* 0x000e220008000c00 */
[----:B------:R-:W-:-:S04]  /*21b0*/  SHF.L.U32 R4, R0, 0x5, RZ ;  /* 0x0000000500047819 */ /* 0x000fc800000006ff */
[----:B------:R-:W-:-:S04]  /*21c0*/  LOP3.LUT R8, R4, 0x3e0, RZ, 0xc0, !PT ;  /* 0x000003e004087812 */ /* 0x000fc800078ec0ff */
[----:B------:R-:W-:-:S04]  /*21d0*/  IADD3 R6, P2, PT, R8, UR8, RZ ;  /* 0x0000000808067c10 */ /* 0x000fc8000ff5e0ff */
[----:B------:R-:W-:Y:S02]  /*21e0*/  IADD3.X R7, PT, PT, RZ, UR9, RZ, P2, !PT ;  /* 0x00000009ff077c10 */ /* 0x000fe400097fe4ff */
[----:B0-----:R-:W-:-:S03]  /*21f0*/  IADD3 R4, P1, PT, R8, UR12, RZ ;  /* 0x0000000c08047c10 */ /* 0x001fc6000ff3e0ff */
[----:B------:R-:W2:Y:S01]  /*2200*/  LDG.E.128 R132, desc[UR6][R6.64] ;  /* 0x0000000606847981 */ /* 0x000ea2000c1e1d00 */
[----:B------:R-:W-:Y:S02]  /*2210*/  IADD3 R8, P3, PT, R8, UR14, RZ ;  /* 0x0000000e08087c10 */ /* 0x000fe4000ff7e0ff */
[----:B------:R-:W-:Y:S01]  /*2220*/  IADD3.X R5, PT, PT, RZ, UR13, RZ, P1, !PT ;  /* 0x0000000dff057c10 */ /* 0x000fe20008ffe4ff */
[----:B------:R-:W3:Y:S02]  /*2230*/  LDG.E.128 R128, desc[UR6][R6.64+0x10] ;  /* 0x0000100606807981 */ /* 0x000ee4000c1e1d00 */
[----:B------:R-:W-:Y:S02]  /*2240*/  IMAD.X R9, RZ, RZ, UR15, P3 ;  /* 0x0000000fff097e24 */ /* 0x000fe400098e06ff */
        /* <DEDUP_REMOVED lines=55> */
[----:B------:R-:W-:Y:S04]  /*25c0*/  STL.64 [R1+0xf0], R40 ;  /* 0x0000f02801007387 */ /* 0x000fe80000100a00 */
[----:B------:R1:W-:Y:S04]  /*25d0*/  STL.64 [R1+0xf8], R42 ;  /* 0x0000f82a01007387 */ /* 0x0003e80000100a00 */
[----:B0-----:R-:W3:Y:S04]  /*25e0*/  LDG.E.128 R44, desc[UR6][R8.64+0x400] ;  /* 0x00040006082c7981 */ /* 0x001ee8000c1e1d00 */
[----:B------:R-:W-:Y:S04]  /*25f0*/  STL.64 [R1+0xc0], R36 ;  /* 0x0000c02401007387 */ /* 0x000fe80000100a00 */
[----:B-1----:R-:W3:Y:S04]  /*2600*/  LDG.E.128 R40, desc[UR6][R8.64+0x410] ;  /* 0x0004100608287981 */ /* 0x002ee8000c1e1d00 */
        /* <DEDUP_REMOVED lines=16> */
[----:B------:R-:W-:Y:S04]  /*2710*/  STL.64 [R1], R12 ;  /* 0x0000000c01007387 */ /* 0x000fe80000100a00 */
[----:B-1----:R-:W3:Y:S04]  /*2720*/  LDG.E.128 R16, desc[UR6][R8.64+0x1010] ;  /* 0x0010100608107981 */ /* 0x002ee8000c1e1d00 */
[----:B------:R0:W-:Y:S04]  /*2730*/  STL.64 [R1+0x8], R14 ;  /* 0x0000080e01007387 */ /* 0x0001e80000100a00 */
[----:B------:R-:W3:Y:S04]  /*2740*/  LDG.E.128 R4, desc[UR6][R8.64+0x1410] ;  /* 0x0014100608047981 */ /* 0x000ee8000c1e1d00 */
[----:B0-----:R-:W3:Y:S04]  /*2750*/  LDG.E.128 R12, desc[UR6][R8.64+0x1400] ;  /* 0x00140006080c7981 */ /* 0x001ee8000c1e1d00 */
[----:B------:R-:W-:Y:S04]  /*2760*/  STL.64 [R1+0x190], R132 ;  /* 0x0001908401007387 */ /* 0x000fe80000100a00 */
[----:B------:R0:W-:Y:S04]  /*2770*/  STL.64 [R1+0x198], R134 ;  /* 0x0001988601007387 */ /* 0x0001e80000100a00 */
[----:B------:R-:W-:Y:S04]  /*2780*/  STL.64 [R1+0x1a0], R128 ;  /* 0x0001a08001007387 */ /* 0x000fe80000100a00 */
[----:B------:R1:W-:Y:S04]  /*2790*/  STL.64 [R1+0x1a8], R130 ;  /* 0x0001a88201007387 */ /* 0x0003e80000100a00 */
[----:B------:R-:W-:Y:S04]  /*27a0*/  STL.64 [R1+0x1b0], R124 ;  /* 0x0001b07c01007387 */ /* 0x000fe80000100a00 */
[----:B------:R1:W-:Y:S04]  /*27b0*/  STL.64 [R1+0x1b8], R126 ;  /* 0x0001b87e01007387 */ /* 0x0003e80000100a00 */
[----:B0-----:R0:W5:Y:S04]  /*27c0*/  LDG.E.128 R132, desc[UR6][R8.64+0x2010] ;  /* 0x0020100608847981 */ /* 0x001168000c1e1d00 */
[----:B-1----:R0:W5:Y:S04]  /*27d0*/  LDG.E.128 R128, desc[UR6][R8.64+0x2400] ;  /* 0x0024000608807981 */ /* 0x002168000c1e1d00 */
[----:B------:R0:W5:Y:S04]  /*27e0*/  LDG.E.128 R124, desc[UR6][R8.64+0x2410] ;  /* 0x00241006087c7981 */ /* 0x000168000c1e1d00 */
        /* <DEDUP_REMOVED lines=30> */
[----:B----4-:R-:W-:Y:S04]  /*29d0*/  STL.64 [R1+0x2b0], R60 ;  /* 0x0002b03c01007387 */ /* 0x010fe80000100a00 */
[----:B------:R4:W-:Y:S04]  /*29e0*/  STL.64 [R1+0x2b8], R62 ;  /* 0x0002b83e01007387 */ /* 0x0009e80000100a00 */
[----:B--2---:R-:W-:Y:S04]  /*29f0*/  STL.64 [R1+0x2c0], R56 ;  /* 0x0002c03801007387 */ /* 0x004fe80000100a00 */
[----:B------:R2:W-:Y:S04]  /*2a00*/  STL.64 [R1+0x2c8], R58 ;  /* 0x0002c83a01007387 */ /* 0x0005e80000100a00 */
[----:B------:R-:W-:Y:S04]  /*2a10*/  STL.64 [R1+0x160], R52 ;  /* 0x0001603401007387 */ /* 0x000fe80000100a00 */
[----:B------:R2:W-:Y:S04]  /*2a20*/  STL.64 [R1+0x168], R54 ;  /* 0x0001683601007387 */ /* 0x0005e80000100a00 */
[----:B---3--:R-:W-:Y:S04]  /*2a30*/  STL.64 [R1+0x150], R48 ;  /* 0x0001503001007387 */ /* 0x008fe80000100a00 */
        /* <DEDUP_REMOVED lines=21> */
[----:B-1----:R-:W-:-:S02]  /*2b90*/  CS2R R122, SRZ ;  /* 0x00000000007a7805 */ /* 0x002fc4000001ff00 */
[----:B------:R-:W-:Y:S02]  /*2ba0*/  CS2R R120, SRZ ;  /* 0x0000000000787805 */ /* 0x000fe4000001ff00 */
[----:B0-----:R-:W-:Y:S02]  /*2bb0*/  CS2R R118, SRZ ;  /* 0x0000000000767805 */ /* 0x001fe4000001ff00 */
        /* <DEDUP_REMOVED lines=27> */
[----:B----4-:R-:W-:-:S02]  /*2d70*/  CS2R R62, SRZ ;  /* 0x00000000003e7805 */ /* 0x010fc4000001ff00 */
[----:B------:R-:W-:Y:S02]  /*2d80*/  CS2R R60, SRZ ;  /* 0x00000000003c7805 */ /* 0x000fe4000001ff00 */
[----:B--2---:R-:W-:Y:S02]  /*2d90*/  CS2R R58, SRZ ;  /* 0x00000000003a7805 */ /* 0x004fe4000001ff00 */
[----:B------:R-:W-:Y:S02]  /*2da0*/  CS2R R56, SRZ ;  /* 0x0000000000387805 */ /* 0x000fe4000001ff00 */
[----:B------:R-:W-:Y:S02]  /*2db0*/  CS2R R54, SRZ ;  /* 0x0000000000367805 */ /* 0x000fe4000001ff00 */
[----:B------:R-:W-:Y:S02]  /*2dc0*/  CS2R R52, SRZ ;  /* 0x0000000000347805 */ /* 0x000fe4000001ff00 */
[----:B---3--:R-:W-:-:S02]  /*2dd0*/  CS2R R50, SRZ ;  /* 0x0000000000327805 */ /* 0x008fc4000001ff00 */
[----:B------:R-:W-:Y:S02]  /*2de0*/  CS2R R48, SRZ ;  /* 0x0000000000307805 */ /* 0x000fe4000001ff00 */
[----:B------:R-:W-:Y:S02]  /*2df0*/  CS2R R46, SRZ ;  /* 0x00000000002e7805 */ /* 0x000fe4000001ff00 */
[----:B------:R-:W-:-:S07]  /*2e00*/  CS2R R44, SRZ ;  /* 0x00000000002c7805 */ /* 0x000fce000001ff00 */
.L_x_10874:
[----:B------:R-:W1:Y:S01]  /*2e10*/  S2UR UR4, SR_CTAID.X ;  /* 0x00000000000479c3 */ /* 0x000e620000002500 */
[----:B------:R-:W2:Y:S01]  /*2e20*/  LDCU UR5, c[0x0][0x384] ;  /* 0x00007080ff0577ac */ /* 0x000ea20008000800 */
[----:B------:R-:W-:Y:S01]  /*2e30*/  SHF.R.U32.HI R0, RZ, 0x5, R0 ;  /* 0x00000005ff007819 */ /* 0x000fe20000011600 */
[----:B-1----:R-:W-:-:S06]  /*2e40*/  USHF.L.U32 UR4, UR4, 0x2, URZ ;  /* 0x0000000204047899 */ /* 0x002fcc00080006ff */
[----:B------:R-:W-:-:S04]  /*2e50*/  LOP3.LUT R0, R0, UR4, RZ, 0xfc, !PT ;  /* 0x0000000400007c12 */ /* 0x000fc8000f8efcff */
[----:B--2---:R-:W-:-:S13]  /*2e60*/  ISETP.GE.AND P1, PT, R0, UR5, PT ;  /* 0x0000000500007c0c */ /* 0x004fda000bf26270 */
[----:B------:R-:W-:Y:S05]  /*2e70*/  @P1 EXIT ;  /* 0x000000000000194d */ /* 0x000fea0003800000 */
[----:B------:R-:W-:Y:S01]  /*2e80*/  ISETP.NE.U32.AND P1, PT, R2, RZ, PT ;  /* 0x000000ff0200720c */ /* 0x000fe20003f25070 */
[----:B------:R-:W1:Y:S03]  /*2e90*/  LDCU UR4, c[0x0][0x388] ;  /* 0x00007100ff0477ac */ /* 0x000e660008000800 */
[----:B------:R-:W-:Y:S01]  /*2ea0*/  ISETP.NE.AND.EX P1, PT, R3, RZ, PT, P1 ;  /* 0x000000ff0300720c */ /* 0x000fe20003f25310 */
[----:B------:R-:W2:Y:S01]  /*2eb0*/  LDCU.U8 UR5, c[0x0][0x410] ;  /* 0x00008200ff0577ac */ /* 0x000ea20008000000 */
[----:B------:R-:W-:Y:S01]  /*2ec0*/  MOV R3, R0 ;  /* 0x0000000000037202 */ /* 0x000fe20000000f00 */
[----:B------:R-:W4:Y:S01]  /*2ed0*/  LDCU UR8, c[0x0][0x448] ;  /* 0x00008900ff0877ac */ /* 0x000f220008000800 */
[----:B------:R-:W0:Y:S01]  /*2ee0*/  LDCU.64 UR10, c[0x0][0x3a0] ;  /* 0x00007400ff0a77ac */ /* 0x000e220008000a00 */
[----:B------:R-:W0:Y:S08]  /*2ef0*/  LDCU.64 UR12, c[0x0][0x398] ;  /* 0x00007300ff0c77ac */ /* 0x000e300008000a00 */
.L_x_10917:
[----:B0-----:R-:W-:Y:S01]  /*2f00*/  ISETP.NE.U32.AND P2, PT, RZ, UR10, PT ;  /* 0x0000000aff007c0c */ /* 0x001fe2000bf45070 */
[----:B-1----:R-:W-:Y:S01]  /*2f10*/  IMAD R0, R3, UR4, RZ ;  /* 0x0000000403007c24 */ /* 0x002fe2000f8e02ff */
[----:B------:R-:W0:Y:S02]  /*2f20*/  @P1 LDC.64 R6, c[0x0][0x398] ;  /* 0x0000e600ff061b82 */ /* 0x000e240000000a00 */
[----:B------:R-:W-:Y:S02]  /*2f30*/  ISETP.NE.AND.EX P2, PT, RZ, UR11, PT, P2 ;  /* 0x0000000bff007c0c */ /* 0x000fe4000bf45320 */
[----:B------:R-:W-:-:S04]  /*2f40*/  SHF.R.S32.HI R2, RZ, 0x1f, R0 ;  /* 0x0000001fff027819 */ /* 0x000fc80000011400 */
[----:B------:R-:W1:Y:S01]  /*2f50*/  LDC.64 R200, c[0x0][0x390] ;  /* 0x0000e400ffc87b82 */ /* 0x000e620000000a00 */
[----:B------:R-:W-:-:S04]  /*2f60*/  LEA.HI R0, R2, R0, RZ, 0x3 ;  /* 0x0000000002007211 */ /* 0x000fc800078f18ff */
[----:B------:R-:W-:-:S03]  /*2f70*/  LEA.HI.SX32 R211, R0, R252, 0x1d ;  /* 0x000000fc00d37211 */ /* 0x000fc600078feaff */
[----:B---3--:R-:W3:Y:S02]  /*2f80*/  @P2 LDC.64 R4, c[0x0][0x3a0] ;  /* 0x0000e800ff042b82 */ /* 0x008ee40000000a00 */
[----:B0-----:R-:W-:-:S05]  /*2f90*/  @P1 IMAD.WIDE.U32 R6, R211, 0x10, R6 ;  /* 0x00000010d3061825 */ /* 0x001fca00078e0006 */
[----:B-----5:R-:W5:Y:S01]  /*2fa0*/  @P1 LDG.E.128 R40, desc[UR6][R6.64] ;  /* 0x0000000606281981 */ /* 0x020f62000c1e1d00 */
[----:B---3--:R-:W-:-:S05]  /*2fb0*/  @P2 IMAD.WIDE.U32 R4, R211, 0x10, R4 ;  /* 0x00000010d3042825 */ /* 0x008fca00078e0004 */
[----:B------:R1:W5:Y:S02]  /*2fc0*/  @P2 LDG.E.128 R36, desc[UR6][R4.64] ;  /* 0x0000000604242981 */ /* 0x000364000c1e1d00 */
[----:B-1----:R-:W-:-:S06]  /*2fd0*/  IMAD.WIDE.U32 R4, R211, 0x10, R200 ;  /* 0x00000010d3047825 */ /* 0x002fcc00078e00c8 */
[----:B------:R-:W5:Y:S01]  /*2fe0*/  LDG.E.128 R4, desc[UR6][R4.64] ;  /* 0x0000000604047981 */ /* 0x000f62000c1e1d00 */
[----:B------:R-:W-:-:S04]  /*2ff0*/  UISETP.NE.U32.AND UP0, UPT, UR12, URZ, UPT ;  /* 0x000000ff0c00728c */ /* 0x000fc8000bf05070 */
[----:B------:R-:W-:-:S06]  /*3000*/  UISETP.NE.AND.EX UP0, UPT, UR13, URZ, UPT, UP0 ;  /* 0x000000ff0d00728c */ /* 0x000fcc000bf05300 */
[----:B------:R-:W-:-:S13]  /*3010*/  PLOP3.LUT P1, PT, PT, PT, UP0, 0x80, 0x8 ;  /* 0x000000000008781c */ /* 0x000fda0003f2f008 */
[----:B------:R-:W-:Y:S05]  /*3020*/  @!P1 BRA `(.L_x_10876) ;  /* 0x00000004007c9947 */ /* 0x000fea0003800000 */
[----:B------:R-:W-:Y:S05]  /*3030*/  @!P2 BRA `(.L_x_10877) ;  /* 0x0000000000e4a947 */ /* 0x000fea0003800000 */
        /* <DEDUP_REMOVED lines=8> */
[----:B------:R-:W-:Y:S02]  /*30c0*/  SHF.L.U32 R9, R9, 0x10, RZ ;  /* 0x0000001009097819 */ /* 0x000fe400000006ff */
[----:B------:R-:W-:Y:S02]  /*30d0*/  SHF.L.U32 R8, R2, 0x10, RZ ;  /* 0x0000001002087819 */ /* 0x000fe400000006ff */
[----:B------:R-:W-:Y:S01]  /*30e0*/  PRMT R2, R6, 0x7632, R2 ;  /* 0x0000763206027816 */ /* 0x000fe20000000002 */
[--C-:B------:R-:W-:Y:S01]  /*30f0*/  FADD.FTZ R222, R0, R9.reuse ;  /* 0x0000000900de7221 */ /* 0x100fe20000010000 */
[----:B------:R-:W-:Y:S02]  /*3100*/  PRMT R10, R42, 0x7632, R10 ;  /* 0x000076322a0a7816 */ /* 0x000fe4000000000a */
[----:B------:R-:W-:Y:S02]  /*3110*/  SHF.L.U32 R11, R11, 0x10, RZ ;  /* 0x000000100b0b7819 */ /* 0x000fe400000006ff */
[----:B------:R-:W-:Y:S01]  /*3120*/  PRMT R9, R37, 0x7632, R9 ;  /* 0x0000763225097816 */ /* 0x000fe20000000009 */
[----:B------:R-:W-:Y:S01]  /*3130*/  IMAD.U32 R10, R10, 0x10000, RZ ;  /* 0x000100000a0a7824 */ /* 0x000fe200078e00ff */
[----:B------:R-:W-:Y:S01]  /*3140*/  SHF.L.U32 R2, R2, 0x10, RZ ;  /* 0x0000001002027819 */ /* 0x000fe200000006ff */
[----:B------:R-:W-:Y:S01]  /*3150*/  FADD.FTZ R8, R11, R8 ;  /* 0x000000080b087221 */ /* 0x000fe20000010000 */
[----:B------:R-:W-:-:S02]  /*3160*/  SHF.L.U32 R9, R9, 0x10, RZ ;  /* 0x0000001009097819 */ /* 0x000fc400000006ff */
[----:B------:R-:W-:Y:S01]  /*3170*/  PRMT R0, R7, 0x7632, R0 ;  /* 0x0000763207007816 */ /* 0x000fe20000000000 */
[--C-:B------:R-:W-:Y:S01]  /*3180*/  FADD.FTZ R2, R2, R10.reuse ;  /* 0x0000000a02027221 */ /* 0x100fe20000010000 */
[----:B------:R-:W-:Y:S01]  /*3190*/  PRMT R10, R43, 0x7632, R10 ;  /* 0x000076322b0a7816 */ /* 0x000fe2000000000a */
[--C-:B------:R-:W-:Y:S01]  /*31a0*/  FADD.FTZ R223, R8, R9.reuse ;  /* 0x0000000908df7221 */ /* 0x100fe20000010000 */
[----:B------:R-:W-:Y:S02]  /*31b0*/  PRMT R9, R38, 0x7632, R9 ;  /* 0x0000763226097816 */ /* 0x000fe40000000009 */
[----:B------:R-:W-:Y:S02]  /*31c0*/  SHF.L.U32 R0, R0, 0x10, RZ ;  /* 0x0000001000007819 */ /* 0x000fe400000006ff */
[----:B------:R-:W-:Y:S02]  /*31d0*/  SHF.L.U32 R10, R10, 0x10, RZ ;  /* 0x000000100a0a7819 */ /* 0x000fe400000006ff */
[----:B------:R-:W-:-:S02]  /*31e0*/  PRMT R8, R39, 0x7632, R8 ;  /* 0x0000763227087816 */ /* 0x000fc40000000008 */
[----:B------:R-:W-:Y:S01]  /*31f0*/  SHF.L.U32 R9, R9, 0x10, RZ ;  /* 0x0000001009097819 */ /* 0x000fe200000006ff */
[----:B------:R-:W-:Y:S01]  /*3200*/  FADD.FTZ R0, R0, R10 ;  /* 0x0000000a00007221 */ /* 0x000fe20000010000 */
[----:B------:R-:W-:-:S03]  /*3210*/  SHF.L.U32 R8, R8, 0x10, RZ ;  /* 0x0000001008087819 */ /* 0x000fc600000006ff */
[----:B------:R-:W-:Y:S01]  /*3220*/  FADD.FTZ R218, R2, R9 ;  /* 0x0000000902da7221 */ /* 0x000fe20000010000 */
[----:B------:R-:W-:Y:S01]  /*3230*/  SHF.L.U32 R2, R40, 0x10, RZ ;  /* 0x0000001028027819 */ /* 0x000fe200000006ff */
[----:B------:R-:W-:Y:S01]  /*3240*/  FADD.FTZ R219, R0, R8 ;  /* 0x0000000800db7221 */ /* 0x000fe20000010000 */
[----:B------:R-:W-:Y:S01]  /*3250*/  IMAD.U32 R0, R4, 0x10000, RZ ;  /* 0x0001000004007824 */ /* 0x000fe200078e00ff */
[----:B------:R-:W-:-:S03]  /*3260*/  SHF.L.U32 R4, R41, 0x10, RZ ;  /* 0x0000001029047819 */ /* 0x000fc600000006ff */
[----:B------:R-:W-:Y:S01]  /*3270*/  FADD.FTZ R0, R0, R2 ;  /* 0x0000000200007221 */ /* 0x000fe20000010000 */
[----:B------:R-:W-:Y:S02]  /*3280*/  SHF.L.U32 R2, R5, 0x10, RZ ;  /* 0x0000001005027819 */ /* 0x000fe400000006ff */
[----:B------:R-:W-:-:S03]  /*3290*/  SHF.L.U32 R5, R42, 0x10, RZ ;  /* 0x000000102a057819 */ /* 0x000fc600000006ff */
[----:B------:R-:W-:Y:S01]  /*32a0*/  FADD.FTZ R2, R2, R4 ;  /* 0x0000000402027221 */ /* 0x000fe20000010000 */
[----:B------:R-:W-:Y:S01]  /*32b0*/  SHF.L.U32 R4, R6, 0x10, RZ ;  /* 0x0000001006047819 */ /* 0x000fe200000006ff */
[----:B------:R-:W-:-:S04]  /*32c0*/  IMAD.U32 R6, R43, 0x10000, RZ ;  /* 0x000100002b067824 */ /* 0x000fc800078e00ff */
[----:B------:R-:W-:Y:S01]  /*32d0*/  FADD.FTZ R4, R4, R5 ;  /* 0x0000000504047221 */ /* 0x000fe20000010000 */
[----:B------:R-:W-:-:S05]  /*32e0*/  SHF.L.U32 R5, R7, 0x10, RZ ;  /* 0x0000001007057819 */ /* 0x000fca00000006ff */
[----:B------:R-:W-:Y:S01]  /*32f0*/  FADD.FTZ R5, R5, R6 ;  /* 0x0000000605057221 */ /* 0x000fe20000010000 */
[----:B------:R-:W-:-:S05]  /*3300*/  SHF.L.U32 R6, R37, 0x10, RZ ;  /* 0x0000001025067819 */ /* 0x000fca00000006ff */
[----:B------:R-:W-:Y:S01]  /*3310*/  FADD.FTZ R224, R2, R6 ;  /* 0x0000000602e07221 */ /* 0x000fe20000010000 */
[----:B------:R-:W-:-:S04]  /*3320*/  SHF.L.U32 R2, R38, 0x10, RZ ;  /* 0x0000001026027819 */ /* 0x000fc800000006ff */
[----:B------:R-:W-:Y:S01]  /*3330*/  F2FP.BF16.F32.PACK_AB R33, R223, R224 ;  /* 0x000000e0df21723e */ /* 0x000fe200000010ff */
[----:B------:R-:W-:Y:S01]  /*3340*/  FADD.FTZ R220, R4, R2 ;  /* 0x0000000204dc7221 */ /* 0x000fe20000010000 */
[----:B------:R-:W-:-:S04]  /*3350*/  SHF.L.U32 R2, R39, 0x10, RZ ;  /* 0x0000001027027819 */ /* 0x000fc800000006ff */
[----:B------:R-:W-:Y:S01]  /*3360*/  F2FP.BF16.F32.PACK_AB R34, R218, R220 ;  /* 0x000000dcda22723e */ /* 0x000fe200000010ff */
[----:B------:R-:W-:Y:S01]  /*3370*/  FADD.FTZ R221, R5, R2 ;  /* 0x0000000205dd7221 */ /* 0x000fe20000010000 */
[----:B------:R-:W-:-:S04]  /*3380*/  SHF.L.U32 R2, R36, 0x10, RZ ;  /* 0x0000001024027819 */ /* 0x000fc800000006ff */
[----:B------:R-:W-:Y:S01]  /*3390*/  F2FP.BF16.F32.PACK_AB R35, R219, R221 ;  /* 0x000000dddb23723e */ /* 0x000fe200000010ff */
[----:B------:R-:W-:-:S05]  /*33a0*/  FADD.FTZ R225, R0, R2 ;  /* 0x0000000200e17221 */ /* 0x000fca0000010000 */
[----:B------:R-:W-:Y:S01]  /*33b0*/  F2FP.BF16.F32.PACK_AB R32, R222, R225 ;  /* 0x000000e1de20723e */ /* 0x000fe200000010ff */
[----:B------:R-:W-:Y:S06]  /*33c0*/  BRA `(.L_x_10878) ;  /* 0x00000004005c7947 */ /* 0x000fec0003800000 */
.L_x_10877:
[----:B-----5:R-:W-:Y:S02]  /*33d0*/  PRMT R0, R4, 0x7632, R0 ;  /* 0x0000763204007816 */ /* 0x020fe40000000000 */
[----:B------:R-:W-:Y:S02]  /*33e0*/  PRMT R2, R41, 0x7632, R2 ;  /* 0x0000763229027816 */ /* 0x000fe40000000002 */
[----:B------:R-:W-:Y:S02]  /*33f0*/  SHF.L.U32 R8, R0, 0x10, RZ ;  /* 0x0000001000087819 */ /* 0x000fe400000006ff */
[----:B------:R-:W-:Y:S02]  /*3400*/  PRMT R0, R5, 0x7632, R0 ;  /* 0x0000763205007816 */ /* 0x000fe40000000000 */
[----:B------:R-:W-:Y:S02]  /*3410*/  PRMT R9, R40, 0x7632, R9 ;  /* 0x0000763228097816 */ /* 0x000fe40000000009 */
[----:B------:R-:W-:Y:S01]  /*3420*/  SHF.L.U32 R2, R2, 0x10, RZ ;  /* 0x0000001002027819 */ /* 0x000fe200000006ff */
[----:B------:R-:W-:Y:S01]  /*3430*/  IMAD.U32 R0, R0, 0x10000, RZ ;  /* 0x0001000000007824 */ /* 0x000fe200078e00ff */
[----:B------:R-:W-:-:S03]  /*3440*/  SHF.L.U32 R9, R9, 0x10, RZ ;  /* 0x0000001009097819 */ /* 0x000fc600000006ff */
[----:B------:R-:W-:Y:S01]  /*3450*/  FADD.FTZ R223, R0, R2 ;  /* 0x0000000200df7221 */ /* 0x000fe20000010000 */
[----:B------:R-:W-:Y:S01]  /*3460*/  PRMT R0, R6, 0x7632, R0 ;  /* 0x0000763206007816 */ /* 0x000fe20000000000 */
[----:B------:R-:W-:Y:S01]  /*3470*/  FADD.FTZ R222, R8, R9 ;  /* 0x0000000908de7221 */ /* 0x000fe20000010000 */
[----:B------:R-:W-:Y:S02]  /*3480*/  PRMT R2, R43, 0x7632, R2 ;  /* 0x000076322b027816 */ /* 0x000fe40000000002 */
[----:B------:R-:W-:Y:S02]  /*3490*/  SHF.L.U32 R8, R0, 0x10, RZ ;  /* 0x0000001000087819 */ /* 0x000fe400000006ff */
[----:B------:R-:W-:Y:S02]  /*34a0*/  PRMT R0, R7, 0x7632, R0 ;  /* 0x0000763207007816 */ /* 0x000fe40000000000 */
[----:B------:R-:W-:Y:S02]  /*34b0*/  SHF.L.U32 R2, R2, 0x10, RZ ;  /* 0x0000001002027819 */ /* 0x000fe400000006ff */
[----:B------:R-:W-:-:S02]  /*34c0*/  SHF.L.U32 R0, R0, 0x10, RZ ;  /* 0x0000001000007819 */ /* 0x000fc400000006ff */
[----:B------:R-:W-:-:S03]  /*34d0*/  PRMT R9, R42, 0x7632, R9 ;  /* 0x000076322a097816 */ /* 0x000fc60000000009 */
[----:B------:R-:W-:Y:S01]  /*34e0*/  FADD.FTZ R219, R0, R2 ;  /* 0x0000000200db7221 */ /* 0x000fe20000010000 */
[----:B------:R-:W-:Y:S01]  /*34f0*/  SHF.L.U32 R0, R5, 0x10, RZ ;  /* 0x0000001005007819 */ /* 0x000fe200000006ff */
[----:B------:R-:W-:Y:S01]  /*3500*/  IMAD.U32 R2, R41, 0x10000, RZ ;  /* 0x0001000029027824 */ /* 0x000fe200078e00ff */
[----:B------:R-:W-:-:S03]  /*3510*/  SHF.L.U32 R9, R9, 0x10, RZ ;  /* 0x0000001009097819 */ /* 0x000fc600000006ff */
[----:B------:R-:W-:Y:S01]  /*3520*/  FADD.FTZ R224, R0, R2 ;  /* 0x0000000200e07221 */ /* 0x000fe20000010000 */
[----:B------:R-:W-:Y:S01]  /*3530*/  SHF.L.U32 R0, R6, 0x10, RZ ;  /* 0x0000001006007819 */ /* 0x000fe200000006ff */
[----:B------:R-:W-:Y:S01]  /*3540*/  FADD.FTZ R218, R8, R9 ;  /* 0x0000000908da7221 */ /* 0x000fe20000010000 */
[----:B------:R-:W-:Y:S02]  /*3550*/  SHF.L.U32 R2, R42, 0x10, RZ ;  /* 0x000000102a027819 */ /* 0x000fe400000006ff */
[----:B------:R-:W-:-:S03]  /*3560*/  F2FP.BF16.F32.PACK_AB R33, R223, R224 ;  /* 0x000000e0df21723e */ /* 0x000fc600000010ff */
[----:B------:R-:W-:Y:S01]  /*3570*/  FADD.FTZ R220, R0, R2 ;  /* 0x0000000200dc7221 */ /* 0x000fe20000010000 */
[----:B------:R-:W-:Y:S02]  /*3580*/  SHF.L.U32 R0, R7, 0x10, RZ ;  /* 0x0000001007007819 */ /* 0x000fe400000006ff */
[----:B------:R-:W-:Y:S02]  /*3590*/  SHF.L.U32 R2, R43, 0x10, RZ ;  /* 0x000000102b027819 */ /* 0x000fe400000006ff */
[----:B------:R-:W-:-:S03]  /*35a0*/  F2FP.BF16.F32.PACK_AB R34, R218, R220 ;  /* 0x000000dcda22723e */ /* 0x000fc600000010ff */
[----:B------:R-:W-:Y:S01]  /*35b0*/  FADD.FTZ R221, R0, R2 ;  /* 0x0000000200dd7221 */ /* 0x000fe20000010000 */
[----:B------:R-:W-:Y:S02]  /*35c0*/  SHF.L.U32 R0, R4, 0x10, RZ ;  /* 0x0000001004007819 */ /* 0x000fe400000006ff */
[----:B------:R-:W-:Y:S02]  /*35d0*/  SHF.L.U32 R2, R40, 0x10, RZ ;  /* 0x0000001028027819 */ /* 0x000fe400000006ff */
[----:B------:R-:W-:-:S03]  /*35e0*/  F2FP.BF16.F32.PACK_AB R35, R219, R221 ;  /* 0x000000dddb23723e */ /* 0x000fc600000010ff */
[----:B------:R-:W-:-:S05]  /*35f0*/  FADD.FTZ R225, R0, R2 ;  /* 0x0000000200e17221 */ /* 0x000fca0000010000 */
[----:B------:R-:W-:Y:S01]  /*3600*/  F2FP.BF16.F32.PACK_AB R32, R222, R225 ;  /* 0x000000e1de20723e */ /* 0x000fe200000010ff */
[----:B------:R-:W-:Y:S06]  /*3610*/  BRA `(.L_x_10878) ;  /* 0x0000000000c87947 */ /* 0x000fec0003800000 */
.L_x_10876:
[----:B------:R-:W-:Y:S05]  /*3620*/  @!P2 BRA `(.L_x_10879) ;  /* 0x000000000094a947 */ /* 0x000fea0003800000 */
[----:B-----5:R-:W-:Y:S02]  /*3630*/  PRMT R0, R4, 0x7632, R0 ;  /* 0x0000763204007816 */ /* 0x020fe40000000000 */
[----:B------:R-:W-:Y:S02]  /*3640*/  PRMT R2, R37, 0x7632, R2 ;  /* 0x0000763225027816 */ /* 0x000fe40000000002 */
[----:B------:R-:W-:Y:S01]  /*3650*/  PRMT R9, R36, 0x7632, R9 ;  /* 0x0000763224097816 */ /* 0x000fe20000000009 */
[----:B------:R-:W-:Y:S01]  /*3660*/  IMAD.U32 R8, R0, 0x10000, RZ ;  /* 0x0001000000087824 */ /* 0x000fe200078e00ff */
[----:B------:R-:W-:Y:S02]  /*3670*/  PRMT R0, R5, 0x7632, R0 ;  /* 0x0000763205007816 */ /* 0x000fe40000000000 */
[----:B------:R-:W-:Y:S02]  /*3680*/  SHF.L.U32 R2, R2, 0x10, RZ ;  /* 0x0000001002027819 */ /* 0x000fe400000006ff */
[----:B------:R-:W-:-:S02]  /*3690*/  SHF.L.U32 R0, R0, 0x10, RZ ;  /* 0x0000001000007819 */ /* 0x000fc400000006ff */
[----:B------:R-:W-:-:S03]  /*36a0*/  SHF.L.U32 R9, R9, 0x10, RZ ;  /* 0x0000001009097819 */ /* 0x000fc600000006ff */
[----:B------:R-:W-:Y:S01]  /*36b0*/  FADD.FTZ R223, R0, R2 ;  /* 0x0000000200df7221 */ /* 0x000fe20000010000 */
[----:B------:R-:W-:Y:S01]  /*36c0*/  PRMT R0, R6, 0x7632, R0 ;  /* 0x0000763206007816 */ /* 0x000fe20000000000 */
[--C-:B------:R-:W-:Y:S01]  /*36d0*/  FADD.FTZ R222, R8, R9.reuse ;  /* 0x0000000908de7221 */ /* 0x100fe20000010000 */
[----:B------:R-:W-:Y:S02]  /*36e0*/  PRMT R2, R39, 0x7632, R2 ;  /* 0x0000763227027816 */ /* 0x000fe40000000002 */
[----:B------:R-:W-:Y:S02]  /*36f0*/  SHF.L.U32 R8, R0, 0x10, RZ ;  /* 0x0000001000087819 */ /* 0x000fe400000006ff */
[----:B------:R-:W-:Y:S01]  /*3700*/  PRMT R0, R7, 0x7632, R0 ;  /* 0x0000763207007816 */ /* 0x000fe20000000000 */
[----:B------:R-:W-:Y:S01]  /*3710*/  IMAD.U32 R2, R2, 0x10000, RZ ;  /* 0x0001000002027824 */ /* 0x000fe200078e00ff */
[----:B------:R-:W-:Y:S02]  /*3720*/  PRMT R9, R38, 0x7632, R9 ;  /* 0x0000763226097816 */ /* 0x000fe40000000009 */
[----:B------:R-:W-:-:S02]  /*3730*/  SHF.L.U32 R0, R0, 0x10, RZ ;  /* 0x0000001000007819 */ /* 0x000fc400000006ff */
[----:B------:R-:W-:-:S03]  /*3740*/  SHF.L.U32 R9, R9, 0x10, RZ ;  /* 0x0000001009097819 */ /* 0x000fc600000006ff */
[----:B------:R-:W-:Y:S01]  /*3750*/  FADD.FTZ R219, R0, R2 ;  /* 0x0000000200db7221 */ /* 0x000fe20000010000 */
[----:B------:R-:W-:Y:S01]  /*3760*/  SHF.L.U32 R0, R5, 0x10, RZ ;  /* 0x0000001005007819 */ /* 0x000fe200000006ff */
[----:B------:R-:W-:Y:S01]  /*3770*/  FADD.FTZ R218, R8, R9 ;  /* 0x0000000908da7221 */ /* 0x000fe20000010000 */
[----:B------:R-:W-:-:S05]  /*3780*/  SHF.L.U32 R2, R37, 0x10, RZ ;  /* 0x0000001025027819 */ /* 0x000fca00000006ff */
        /* <DEDUP_REMOVED lines=8> */
[----:B------:R-:W-:Y:S01]  /*3810*/  FADD.FTZ R221, R0, R2 ;  /* 0x0000000200dd7221 */ /* 0x000fe20000010000 */
[----:B------:R-:W-:Y:S01]  /*3820*/  SHF.L.U32 R2, R36, 0x10, RZ ;  /* 0x0000001024027819 */ /* 0x000fe200000006ff */
[----:B------:R-:W-:-:S03]  /*3830*/  IMAD.U32 R0, R4, 0x10000, RZ ;  /* 0x0001000004007824 */ /* 0x000fc600078e00ff */
[----:B------:R-:W-:Y:S01]  /*3840*/  F2FP.BF16.F32.PACK_AB R35, R219, R221 ;  /* 0x000000dddb23723e */ /* 0x000fe200000010ff */
[----:B------:R-:W-:-:S05]  /*3850*/  FADD.FTZ R225, R0, R2 ;  /* 0x0000000200e17221 */ /* 0x000fca0000010000 */
[----:B------:R-:W-:Y:S01]  /*3860*/  F2FP.BF16.F32.PACK_AB R32, R222, R225 ;  /* 0x000000e1de20723e */ /* 0x000fe200000010ff */
[----:B------:R-:W-:Y:S06]  /*3870*/  BRA `(.L_x_10878) ;  /* 0x0000000000307947 */ /* 0x000fec0003800000 */
.L_x_10879:
[C---:B-----5:R-:W-:Y:S02]  /*3880*/  PRMT R0, R4.reuse, 0x7632, R0 ;  /* 0x0000763204007816 */ /* 0x060fe40000000000 */
[----:B------:R-:W-:Y:S02]  /*3890*/  SHF.L.U32 R225, R4, 0x10, RZ ;  /* 0x0000001004e17819 */ /* 0x000fe400000006ff */
[C---:B------:R-:W-:Y:S02]  /*38a0*/  PRMT R2, R5.reuse, 0x7632, R2 ;  /* 0x0000763205027816 */ /* 0x040fe40000000002 */
[----:B------:R-:W-:Y:S02]  /*38b0*/  SHF.L.U32 R224, R5, 0x10, RZ ;  /* 0x0000001005e07819 */ /* 0x000fe400000006ff */
[----:B------:R-:W-:Y:S01]  /*38c0*/  PRMT R4, R6, 0x7632, R4 ;  /* 0x0000763206047816 */ /* 0x000fe20000000004 */
[----:B------:R-:W-:Y:S01]  /*38d0*/  IMAD.U32 R223, R2, 0x10000, RZ ;  /* 0x0001000002df7824 */ /* 0x000fe200078e00ff */
[----:B------:R-:W-:-:S02]  /*38e0*/  PRMT R5, R7, 0x7632, R5 ;  /* 0x0000763207057816 */ /* 0x000fc40000000005 */
[----:B------:R-:W-:Y:S02]  /*38f0*/  SHF.L.U32 R220, R6, 0x10, RZ ;  /* 0x0000001006dc7819 */ /* 0x000fe400000006ff */
[----:B------:R-:W-:Y:S02]  /*3900*/  SHF.L.U32 R221, R7, 0x10, RZ ;  /* 0x0000001007dd7819 */ /* 0x000fe400000006ff */
[----:B------:R-:W-:Y:S02]  /*3910*/  SHF.L.U32 R222, R0, 0x10, RZ ;  /* 0x0000001000de7819 */ /* 0x000fe400000006ff */
[----:B------:R-:W-:Y:S02]  /*3920*/  SHF.L.U32 R218, R4, 0x10, RZ ;  /* 0x0000001004da7819 */ /* 0x000fe400000006ff */
[----:B------:R-:W-:-:S07]  /*3930*/  SHF.L.U32 R219, R5, 0x10, RZ ;  /* 0x0000001005db7819 */ /* 0x000fce00000006ff */
.L_x_10878:
        /* <DEDUP_REMOVED lines=23> */
[----:B------:R-:W-:Y:S02]  /*3ab0*/  PRMT R4, R6, 0x7632, R4 ;  /* 0x0000763206047816 */ /* 0x000fe40000000004 */
[----:B------:R-:W-:-:S02]  /*3ac0*/  PRMT R5, R7, 0x7632, R5 ;  /* 0x0000763207057816 */ /* 0x000fc40000000005 */
[----:B------:R-:W-:Y:S02]  /*3ad0*/  SHF.L.U32 R205, R6, 0x10, RZ ;  /* 0x0000001006cd7819 */ /* 0x000fe400000006ff */
[----:B------:R-:W-:Y:S02]  /*3ae0*/  SHF.L.U32 R214, R0, 0x10, RZ ;  /* 0x0000001000d67819 */ /* 0x000fe400000006ff */
[----:B------:R-:W-:Y:S02]  /*3af0*/  SHF.L.U32 R215, R2, 0x10, RZ ;  /* 0x0000001002d77819 */ /* 0x000fe400000006ff */
[----:B------:R-:W-:Y:S02]  /*3b00*/  SHF.L.U32 R207, R4, 0x10, RZ ;  /* 0x0000001004cf7819 */ /* 0x000fe400000006ff */
[----:B------:R-:W-:Y:S01]  /*3b10*/  SHF.L.U32 R208, R5, 0x10, RZ ;  /* 0x0000001005d07819 */ /* 0x000fe200000006ff */
[----:B------:R-:W-:Y:S06]  /*3b20*/  BRA `(.L_x_10882) ;  /* 0x0000000800147947 */ /* 0x000fec0003800000 */
.L_x_10881:
        /* <DEDUP_REMOVED lines=37> */
.L_x_10880:
[----:B------:R-:W-:-:S04]  /*3d80*/  UISETP.NE.U32.AND UP1, UPT, UR10, URZ, UPT ;  /* 0x000000ff0a00728c */ /* 0x000fc8000bf25070 */
[----:B------:R-:W-:-:S09]  /*3d90*/  UISETP.NE.AND.EX UP1, UPT, UR11, URZ, UPT, UP1 ;  /* 0x000000ff0b00728c */ /* 0x000fd2000bf25310 */
[----:B------:R-:W-:Y:S05]  /*3da0*/  BRA.U UP1, `(.L_x_10883) ;  /* 0x0000000101947547 */ /* 0x000fea000b800000 */
        /* <DEDUP_REMOVED lines=37> */
.L_x_10883:
        /* <DEDUP_REMOVED lines=55> */
[----:B------:R-:W-:-:S07]  /*4370*/  F2FP.BF16.F32.PACK_AB R32, R214, R212 ;  /* 0x000000d4d620723e */ /* 0x000fce00000010ff */
.L_x_10882:
        /* <DEDUP_REMOVED lines=17> */
[----:B------:R-:W-:Y:S02]  /*4490*/  PRMT R2, R5, 0x7632, R2 ;  /* 0x0000763205027816 */ /* 0x000fe40000000002 */
[C---:B------:R-:W-:Y:S02]  /*44a0*/  PRMT R4, R6.reuse, 0x7632, R4 ;  /* 0x0000763206047816 */ /* 0x040fe40000000004 */
[----:B------:R-:W-:Y:S02]  /*44b0*/  PRMT R5, R7, 0x7632, R5 ;  /* 0x0000763207057816 */ /* 0x000fe40000000005 */
[----:B------:R-:W-:-:S02]  /*44c0*/  SHF.L.U32 R187, R6, 0x10, RZ ;  /* 0x0000001006bb7819 */ /* 0x000fc400000006ff */
[----:B------:R-:W-:Y:S02]  /*44d0*/  SHF.L.U32 R188, R7, 0x10, RZ ;  /* 0x0000001007bc7819 */ /* 0x000fe400000006ff */
[----:B------:R-:W-:Y:S02]  /*44e0*/  SHF.L.U32 R195, R0, 0x10, RZ ;  /* 0x0000001000c37819 */ /* 0x000fe400000006ff */
[----:B------:R-:W-:Y:S02]  /*44f0*/  SHF.L.U32 R193, R2, 0x10, RZ ;  /* 0x0000001002c17819 */ /* 0x000fe400000006ff */
[----:B------:R-:W-:Y:S02]  /*4500*/  SHF.L.U32 R189, R4, 0x10, RZ ;  /* 0x0000001004bd7819 */ /* 0x000fe400000006ff */
[----:B------:R-:W-:Y:S01]  /*4510*/  SHF.L.U32 R190, R5, 0x10, RZ ;  /* 0x0000001005be7819 */ /* 0x000fe200000006ff */
[----:B------:R-:W-:Y:S06]  /*4520*/  BRA `(.L_x_10886) ;  /* 0x00000008000c7947 */ /* 0x000fec0003800000 */
.L_x_10885:
        /* <DEDUP_REMOVED lines=37> */
.L_x_10884:
[----:B------:R-:W-:Y:S05]  /*4780*/  BRA.U UP1, `(.L_x_10887) ;  /* 0x0000000101947547 */ /* 0x000fea000b800000 */
[----:B-----5:R-:W-:Y:S02]  /*4790*/  PRMT R0, R4, 0x7632, R0 ;  /* 0x0000763204007816 */ /* 0x020fe40000000000 */
[----:B------:R-:W-:Y:S02]  /*47a0*/  PRMT R2, R41, 0x7632, R2 ;  /* 0x0000763229027816 */ /* 0x000fe40000000002 */
[----:B------:R-:W-:Y:S02]  /*47b0*/  SHF.L.U32 R8, R0, 0x10, RZ ;  /* 0x0000001000087819 */ /* 0x000fe400000006ff */
[----:B------:R-:W-:Y:S02]  /*47c0*/  PRMT R0, R5, 0x7632, R0 ;  /* 0x0000763205007816 */ /* 0x000fe40000000000 */
[----:B------:R-:W-:Y:S02]  /*47d0*/  PRMT R9, R40, 0x7632, R9 ;  /* 0x0000763228097816 */ /* 0x000fe40000000009 */
[----:B------:R-:W-:-:S02]  /*47e0*/  SHF.L.U32 R0, R0, 0x10, RZ ;  /* 0x0000001000007819 */ /* 0x000fc400000006ff */
[----:B------:R-:W-:Y:S02]  /*47f0*/  SHF.L.U32 R2, R2, 0x10, RZ ;  /* 0x0000001002027819 */ /* 0x000fe400000006ff */
        /* <DEDUP_REMOVED lines=14> */
[----:B------:R-:W-:Y:S02]  /*48e0*/  FADD.FTZ R189, R8, R9 ;  /* 0x0000000908bd7221 */ /* 0x000fe40000010000 */
        /* <DEDUP_REMOVED lines=8> */
[----:B------:R-:W-:Y:S01]  /*4970*/  FADD.FTZ R188, R2, R0 ;  /* 0x0000000002bc7221 */ /* 0x000fe20000010000 */
[----:B------:R-:W-:Y:S02]  /*4980*/  SHF.L.U32 R0, R4, 0x10, RZ ;  /* 0x0000001004007819 */ /* 0x000fe400000006ff */
[----:B------:R-:W-:Y:S02]  /*4990*/  SHF.L.U32 R2, R40, 0x10, RZ ;  /* 0x0000001028027819 */ /* 0x000fe400000006ff */
[----:B------:R-:W-:-:S03]  /*49a0*/  F2FP.BF16.F32.PACK_AB R35, R190, R188 ;  /* 0x000000bcbe23723e */ /* 0x000fc600000010ff */
[----:B------:R-:W-:-:S05]  /*49b0*/  FADD.FTZ R196, R2, R0 ;  /* 0x0000000002c47221 */ /* 0x000fca0000010000 */
[----:B------:R-:W-:Y:S01]  /*49c0*/  F2FP.BF16.F32.PACK_AB R32, R195, R196 ;  /* 0x000000c4c320723e */ /* 0x000fe200000010ff */
[----:B------:R-:W-:Y:S06]  /*49d0*/  BRA `(.L_x_10886) ;  /* 0x0000000000e07947 */ /* 0x000fec0003800000 */
.L_x_10887:
        /* <DEDUP_REMOVED lines=11> */
[----:B------:R-:W-:Y:S01]  /*4a90*/  PRMT R2, R6, 0x7632, R2 ;  /* 0x0000763206027816 */ /* 0x000fe20000000002 */
[--C-:B------:R-:W-:Y:S01]  /*4aa0*/  FADD.FTZ R195, R0, R9.reuse ;  /* 0x0000000900c37221 */ /* 0x100fe20000010000 */
[----:B------:R-:W-:Y:S02]  /*4ab0*/  SHF.L.U32 R11, R11, 0x10, RZ ;  /* 0x000000100b0b7819 */ /* 0x000fe400000006ff */
[----:B------:R-:W-:Y:S02]  /*4ac0*/  SHF.L.U32 R2, R2, 0x10, RZ ;  /* 0x0000001002027819 */ /* 0x000fe400000006ff */
[----:B------:R-:W-:Y:S01]  /*4ad0*/  SHF.L.U32 R10, R10, 0x10, RZ ;  /* 0x000000100a0a7819 */ /* 0x000fe200000006ff */
[----:B------:R-:W-:Y:S01]  /*4ae0*/  FADD.FTZ R8, R11, R8 ;  /* 0x000000080b087221 */ /* 0x000fe20000010000 */
[----:B------:R-:W-:-:S02]  /*4af0*/  PRMT R9, R37, 0x7632, R9 ;  /* 0x0000763225097816 */ /* 0x000fc40000000009 */
[----:B------:R-:W-:Y:S01]  /*4b00*/  PRMT R0, R7, 0x7632, R0 ;  /* 0x0000763207007816 */ /* 0x000fe20000000000 */
[--C-:B------:R-:W-:Y:S01]  /*4b10*/  FADD.FTZ R2, R2, R10.reuse ;  /* 0x0000000a02027221 */ /* 0x100fe20000010000 */
[----:B------:R-:W-:Y:S02]  /*4b20*/  SHF.L.U32 R9, R9, 0x10, RZ ;  /* 0x0000001009097819 */ /* 0x000fe400000006ff */
[----:B------:R-:W-:Y:S02]  /*4b30*/  PRMT R10, R43, 0x7632, R10 ;  /* 0x000076322b0a7816 */ /* 0x000fe4000000000a */
[----:B------:R-:W-:Y:S01]  /*4b40*/  SHF.L.U32 R0, R0, 0x10, RZ ;  /* 0x0000001000007819 */ /* 0x000fe200000006ff */
[--C-:B------:R-:W-:Y:S01]  /*4b50*/  FADD.FTZ R193, R8, R9.reuse ;  /* 0x0000000908c17221 */ /* 0x100fe20000010000 */
[----:B------:R-:W-:Y:S02]  /*4b60*/  SHF.L.U32 R10, R10, 0x10, RZ ;  /* 0x000000100a0a7819 */ /* 0x000fe400000006ff */
[----:B------:R-:W-:-:S02]  /*4b70*/  PRMT R9, R38, 0x7632, R9 ;  /* 0x0000763226097816 */ /* 0x000fc40000000009 */
[----:B------:R-:W-:Y:S01]  /*4b80*/  PRMT R8, R39, 0x7632, R8 ;  /* 0x0000763227087816 */ /* 0x000fe20000000008 */
[----:B------:R-:W-:Y:S02]  /*4b90*/  FADD.FTZ R0, R0, R10 ;  /* 0x0000000a00007221 */ /* 0x000fe40000010000 */
[----:B------:R-:W-:Y:S01]  /*4ba0*/  IMAD.U32 R9, R9, 0x10000, RZ ;  /* 0x0001000009097824 */ /* 0x000fe200078e00ff */
[----:B------:R-:W-:-:S03]  /*4bb0*/  SHF.L.U32 R8, R8, 0x10, RZ ;  /* 0x0000001008087819 */ /* 0x000fc600000006ff */
[----:B------:R-:W-:Y:S01]  /*4bc0*/  FADD.FTZ R189, R2, R9 ;  /* 0x0000000902bd7221 */ /* 0x000fe20000010000 */
[----:B------:R-:W-:Y:S01]  /*4bd0*/  SHF.L.U32 R2, R40, 0x10, RZ ;  /* 0x0000001028027819 */ /* 0x000fe200000006ff */
[----:B------:R-:W-:Y:S01]  /*4be0*/  FADD.FTZ R190, R0, R8 ;  /* 0x0000000800be7221 */ /* 0x000fe20000010000 */
[----:B------:R-:W-:Y:S02]  /*4bf0*/  SHF.L.U32 R0, R4, 0x10, RZ ;  /* 0x0000001004007819 */ /* 0x000fe400000006ff */
[----:B------:R-:W-:-:S03]  /*4c00*/  SHF.L.U32 R4, R41, 0x10, RZ ;  /* 0x0000001029047819 */ /* 0x000fc600000006ff */
[----:B------:R-:W-:Y:S01]  /*4c10*/  FADD.FTZ R0, R2, R0 ;  /* 0x0000000002007221 */ /* 0x000fe20000010000 */
[----:B------:R-:W-:Y:S01]  /*4c20*/  SHF.L.U32 R2, R5, 0x10, RZ ;  /* 0x0000001005027819 */ /* 0x000fe200000006ff */
[----:B------:R-:W-:-:S04]  /*4c30*/  IMAD.U32 R5, R42, 0x10000, RZ ;  /* 0x000100002a057824 */ /* 0x000fc800078e00ff */
[----:B------:R-:W-:Y:S01]  /*4c40*/  FADD.FTZ R2, R4, R2 ;  /* 0x0000000204027221 */ /* 0x000fe20000010000 */
[----:B------:R-:W-:Y:S02]  /*4c50*/  SHF.L.U32 R4, R6, 0x10, RZ ;  /* 0x0000001006047819 */ /* 0x000fe400000006ff */
[----:B------:R-:W-:-:S03]  /*4c60*/  SHF.L.U32 R6, R43, 0x10, RZ ;  /* 0x000000102b067819 */ /* 0x000fc600000006ff */
        /* <DEDUP_REMOVED lines=15> */
.L_x_10886:
        /* <DEDUP_REMOVED lines=14> */
[C---:B-----5:R-:W-:Y:S02]  /*4e40*/  PRMT R0, R4.reuse, 0x7632, R0 ;  /* 0x0000763204007816 */ /* 0x060fe40000000000 */
[----:B------:R-:W-:Y:S02]  /*4e50*/  SHF.L.U32 R178, R4, 0x10, RZ ;  /* 0x0000001004b27819 */ /* 0x000fe400000006ff */
[C---:B------:R-:W-:Y:S02]  /*4e60*/  PRMT R4, R5.reuse, 0x7632, R4 ;  /* 0x0000763205047816 */ /* 0x040fe40000000004 */
[----:B------:R-:W-:Y:S02]  /*4e70*/  SHF.L.U32 R164, R5, 0x10, RZ ;  /* 0x0000001005a47819 */ /* 0x000fe400000006ff */
[C---:B------:R-:W-:Y:S02]  /*4e80*/  PRMT R5, R6.reuse, 0x7632, R5 ;  /* 0x0000763206057816 */ /* 0x040fe40000000005 */
[----:B------:R-:W-:-:S02]  /*4e90*/  SHF.L.U32 R165, R6, 0x10, RZ ;  /* 0x0000001006a57819 */ /* 0x000fc400000006ff */
[----:B------:R-:W-:Y:S01]  /*4ea0*/  PRMT R6, R7, 0x7632, R6 ;  /* 0x0000763207067816 */ /* 0x000fe20000000006 */
[----:B------:R-:W-:Y:S01]  /*4eb0*/  IMAD.U32 R171, R5, 0x10000, RZ ;  /* 0x0001000005ab7824 */ /* 0x000fe200078e00ff */
[----:B------:R-:W-:Y:S02]  /*4ec0*/  SHF.L.U32 R177, R7, 0x10, RZ ;  /* 0x0000001007b17819 */ /* 0x000fe400000006ff */
[----:B------:R-:W-:Y:S02]  /*4ed0*/  SHF.L.U32 R176, R0, 0x10, RZ ;  /* 0x0000001000b07819 */ /* 0x000fe400000006ff */
[----:B------:R-:W-:Y:S02]  /*4ee0*/  SHF.L.U32 R166, R4, 0x10, RZ ;  /* 0x0000001004a67819 */ /* 0x000fe400000006ff */
[----:B------:R-:W-:Y:S01]  /*4ef0*/  SHF.L.U32 R167, R6, 0x10, RZ ;  /* 0x0000001006a77819 */ /* 0x000fe200000006ff */
[----:B------:R-:W-:Y:S06]  /*4f00*/  BRA `(.L_x_10890) ;  /* 0x00000008000c7947 */ /* 0x000fec0003800000 */
.L_x_10889:
        /* <DEDUP_REMOVED lines=37> */
.L_x_10888:
[----:B------:R-:W-:Y:S05]  /*5160*/  BRA.U UP1, `(.L_x_10891) ;  /* 0x0000000101947547 */ /* 0x000fea000b800000 */
[----:B-----5:R-:W-:Y:S02]  /*5170*/  PRMT R0, R4, 0x7632, R0 ;  /* 0x0000763204007816 */ /* 0x020fe40000000000 */
        /* <DEDUP_REMOVED lines=17> */
[----:B------:R-:W-:Y:S02]  /*5290*/  SHF.L.U32 R0, R5, 0x10, RZ ;  /* 0x0000001005007819 */ /* 0x000fe400000006ff */
[----:B------:R-:W-:Y:S02]  /*52a0*/  SHF.L.U32 R5, R41, 0x10, RZ ;  /* 0x0000001029057819 */ /* 0x000fe400000006ff */
[----:B------:R-:W-:-:S03]  /*52b0*/  SHF.L.U32 R10, R10, 0x10, RZ ;  /* 0x000000100a0a7819 */ /* 0x000fc600000006ff */
[----:B------:R-:W-:Y:S01]  /*52c0*/  FADD.FTZ R164, R5, R0 ;  /* 0x0000000005a47221 */ /* 0x000fe20000010000 */
[----:B------:R-:W-:Y:S01]  /*52d0*/  SHF.L.U32 R5, R42, 0x10, RZ ;  /* 0x000000102a057819 */ /* 0x000fe200000006ff */
[----:B------:R-:W-:Y:S02]  /*52e0*/  IMAD.U32 R0, R6, 0x10000, RZ ;  /* 0x0001000006007824 */ /* 0x000fe400078e00ff */
[----:B------:R-:W-:Y:S01]  /*52f0*/  FADD.FTZ R171, R9, R10 ;  /* 0x0000000a09ab7221 */ /* 0x000fe20000010000 */
[----:B------:R-:W-:Y:S01]  /*5300*/  F2FP.BF16.F32.PACK_AB R33, R166, R164 ;  /* 0x000000a4a621723e */ /* 0x000fe200000010ff */
        /* <DEDUP_REMOVED lines=11> */
.L_x_10891:
[----:B-----5:R-:W-:Y:S02]  /*53c0*/  PRMT R9, R4, 0x7632, R9 ;  /* 0x0000763204097816 */ /* 0x020fe40000000009 */
[----:B------:R-:W-:Y:S02]  /*53d0*/  PRMT R0, R40, 0x7632, R0 ;  /* 0x0000763228007816 */ /* 0x000fe40000000000 */
[----:B------:R-:W-:Y:S02]  /*53e0*/  SHF.L.U32 R9, R9, 0x10, RZ ;  /* 0x0000001009097819 */ /* 0x000fe400000006ff */
[----:B------:R-:W-:Y:S01]  /*53f0*/  PRMT R10, R36, 0x7632, R10 ;  /* 0x00007632240a7816 */ /* 0x000fe2000000000a */
[----:B------:R-:W-:Y:S01]  /*5400*/  IMAD.U32 R0, R0, 0x10000, RZ ;  /* 0x0001000000007824 */ /* 0x000fe200078e00ff */
[----:B------:R-:W-:Y:S02]  /*5410*/  PRMT R8, R5, 0x7632, R8 ;  /* 0x0000763205087816 */ /* 0x000fe40000000008 */
[----:B------:R-:W-:Y:S01]  /*5420*/  SHF.L.U32 R10, R10, 0x10, RZ ;  /* 0x000000100a0a7819 */ /* 0x000fe200000006ff */
[--C-:B------:R-:W-:Y:S01]  /*5430*/  FADD.FTZ R9, R9, R0.reuse ;  /* 0x0000000009097221 */ /* 0x100fe20000010000 */
[----:B------:R-:W-:-:S02]  /*5440*/  PRMT R0, R41, 0x7632, R0 ;  /* 0x0000763229007816 */ /* 0x000fc40000000000 */
[----:B------:R-:W-:Y:S01]  /*5450*/  SHF.L.U32 R12, R8, 0x10, RZ ;  /* 0x00000010080c7819 */ /* 0x000fe200000006ff */
[--C-:B------:R-:W-:Y:S01]  /*5460*/  FADD.FTZ R176, R9, R10.reuse ;  /* 0x0000000a09b07221 */ /* 0x100fe20000010000 */
[----:B------:R-:W-:Y:S02]  /*5470*/  SHF.L.U32 R8, R0, 0x10, RZ ;  /* 0x0000001000087819 */ /* 0x000fe400000006ff */
[----:B------:R-:W-:Y:S02]  /*5480*/  PRMT R10, R37, 0x7632, R10 ;  /* 0x00007632250a7816 */ /* 0x000fe4000000000a */
[----:B------:R-:W-:Y:S01]  /*5490*/  PRMT R0, R6, 0x7632, R0 ;  /* 0x0000763206007816 */ /* 0x000fe20000000000 */
[----:B------:R-:W-:Y:S01]  /*54a0*/  FADD.FTZ R8, R12, R8 ;  /* 0x000000080c087221 */ /* 0x000fe20000010000 */
[----:B------:R-:W-:Y:S02]  /*54b0*/  SHF.L.U32 R10, R10, 0x10, RZ ;  /* 0x000000100a0a7819 */ /* 0x000fe400000006ff */
[----:B------:R-:W-:-:S02]  /*54c0*/  PRMT R11, R42, 0x7632, R11 ;  /* 0x000076322a0b7816 */ /* 0x000fc4000000000b */
[----:B------:R-:W-:Y:S01]  /*54d0*/  SHF.L.U32 R0, R0, 0x10, RZ ;  /* 0x0000001000007819 */ /* 0x000fe200000006ff */
[--C-:B------:R-:W-:Y:S01]  /*54e0*/  FADD.FTZ R166, R8, R10.reuse ;  /* 0x0000000a08a67221 */ /* 0x100fe20000010000 */
[----:B------:R-:W-:Y:S02]  /*54f0*/  SHF.L.U32 R11, R11, 0x10, RZ ;  /* 0x000000100b0b7819 */ /* 0x000fe400000006ff */
[----:B------:R-:W-:Y:S02]  /*5500*/  PRMT R10, R38, 0x7632, R10 ;  /* 0x00007632260a7816 */ /* 0x000fe4000000000a */
[----:B------:R-:W-:Y:S01]  /*5510*/  PRMT R9, R7, 0x7632, R9 ;  /* 0x0000763207097816 */ /* 0x000fe20000000009 */
[--C-:B------:R-:W-:Y:S01]  /*5520*/  FADD.FTZ R0, R0, R11.reuse ;  /* 0x0000000b00007221 */ /* 0x100fe20000010000 */
[----:B------:R-:W-:Y:S02]  /*5530*/  SHF.L.U32 R10, R10, 0x10, RZ ;  /* 0x000000100a0a7819 */ /* 0x000fe400000006ff */
[----:B------:R-:W-:-:S02]  /*5540*/  PRMT R11, R43, 0x7632, R11 ;  /* 0x000076322b0b7816 */ /* 0x000fc4000000000b */
[----:B------:R-:W-:Y:S01]  /*5550*/  SHF.L.U32 R9, R9, 0x10, RZ ;  /* 0x0000001009097819 */ /* 0x000fe200000006ff */
[----:B------:R-:W-:Y:S01]  /*5560*/  FADD.FTZ R171, R0, R10 ;  /* 0x0000000a00ab7221 */ /* 0x000fe20000010000 */
[----:B------:R-:W-:Y:S01]  /*5570*/  SHF.L.U32 R0, R4, 0x10, RZ ;  /* 0x0000001004007819 */ /* 0x000fe200000006ff */
[----:B------:R-:W-:Y:S01]  /*5580*/  IMAD.U32 R11, R11, 0x10000, RZ ;  /* 0x000100000b0b7824 */ /* 0x000fe200078e00ff */
[----:B------:R-:W-:Y:S02]  /*5590*/  SHF.L.U32 R4, R40, 0x10, RZ ;  /* 0x0000001028047819 */ /* 0x000fe400000006ff */
[----:B------:R-:W-:Y:S01]  /*55a0*/  PRMT R8, R39, 0x7632, R8 ;  /* 0x0000763227087816 */ /* 0x000fe20000000008 */
[----:B------:R-:W-:Y:S02]  /*55b0*/  FADD.FTZ R9, R9, R11 ;  /* 0x0000000b09097221 */ /* 0x000fe40000010000 */
[----:B------:R-:W-:Y:S01]  /*55c0*/  FADD.FTZ R0, R4, R0 ;  /* 0x0000000004007221 */ /* 0x000fe20000010000 */
[----:B------:R-:W-:Y:S01]  /*55d0*/  SHF.L.U32 R4, R5, 0x10, RZ ;  /* 0x0000001005047819 */ /* 0x000fe200000006ff */
[----:B------:R-:W-:Y:S01]  /*55e0*/  IMAD.U32 R5, R41, 0x10000, RZ ;  /* 0x0001000029057824 */ /* 0x000fe200078e00ff */
[----:B------:R-:W-:-:S03]  /*55f0*/  SHF.L.U32 R8, R8, 0x10, RZ ;  /* 0x0000001008087819 */ /* 0x000fc600000006ff */
[----:B------:R-:W-:Y:S01]  /*5600*/  FADD.FTZ R4, R5, R4 ;  /* 0x0000000405047221 */ /* 0x000fe20000010000 */
[----:B------:R-:W-:Y:S01]  /*5610*/  SHF.L.U32 R5, R6, 0x10, RZ ;  /* 0x0000001006057819 */ /* 0x000fe200000006ff */
[----:B------:R-:W-:Y:S01]  /*5620*/  FADD.FTZ R167, R9, R8 ;  /* 0x0000000809a77221 */ /* 0x000fe20000010000 */
[----:B------:R-:W-:-:S05]  /*5630*/  SHF.L.U32 R6, R42, 0x10, RZ ;  /* 0x000000102a067819 */ /* 0x000fca00000006ff */
[----:B------:R-:W-:Y:S01]  /*5640*/  FADD.FTZ R5, R6, R5 ;  /* 0x0000000506057221 */ /* 0x000fe20000010000 */
[----:B------:R-:W-:Y:S02]  /*5650*/  SHF.L.U32 R6, R7, 0x10, RZ ;  /* 0x0000001007067819 */ /* 0x000fe400000006ff */
[----:B------:R-:W-:-:S05]  /*5660*/  SHF.L.U32 R7, R43, 0x10, RZ ;  /* 0x000000102b077819 */ /* 0x000fca00000006ff */
        /* <DEDUP_REMOVED lines=13> */
.L_x_10890:
        /* <DEDUP_REMOVED lines=10> */
[----:B0-----:R-:W-:-:S05]  /*57e0*/  IMAD.WIDE.U32 R4, R0, 0x10, R200 ;  /* 0x0000001000047825 */ /* 0x001fca00078e00c8 */
[----:B------:R0:W5:Y:S01]  /*57f0*/  LDG.E.128 R12, desc[UR6][R4.64] ;  /* 0x00000006040c7981 */ /* 0x000162000c1e1d00 */
[----:B------:R-:W-:Y:S05]  /*5800*/  BRA.U UP0, `(.L_x_10892) ;  /* 0x0000000100cc7547 */ /* 0x000fea000b800000 */
[----:B------:R-:W-:Y:S05]  /*5810*/  BRA.U UP1, `(.L_x_10893) ;  /* 0x0000000101347547 */ /* 0x000fea000b800000 */
[----:B-----5:R-:W-:Y:S02]  /*5820*/  PRMT R7, R12, 0x7632, R7 ;  /* 0x000076320c077816 */ /* 0x020fe40000000007 */
[----:B------:R-:W-:Y:S02]  /*5830*/  PRMT R8, R13, 0x7632, R8 ;  /* 0x000076320d087816 */ /* 0x000fe40000000008 */
[----:B------:R-:W-:Y:S01]  /*5840*/  PRMT R9, R14, 0x7632, R9 ;  /* 0x000076320e097816 */ /* 0x000fe20000000009 */
[----:B------:R-:W-:Y:S01]  /*5850*/  IMAD.U32 R7, R7, 0x10000, RZ ;  /* 0x0001000007077824 */ /* 0x000fe200078e00ff */
[----:B------:R-:W-:Y:S02]  /*5860*/  PRMT R10, R15, 0x7632, R10 ;  /* 0x000076320f0a7816 */ /* 0x000fe4000000000a */
[----:B0-----:R-:W-:Y:S02]  /*5870*/  SHF.L.U32 R4, R12, 0x10, RZ ;  /* 0x000000100c047819 */ /* 0x001fe400000006ff */
[----:B------:R-:W-:-:S02]  /*5880*/  SHF.L.U32 R5, R13, 0x10, RZ ;  /* 0x000000100d057819 */ /* 0x000fc400000006ff */
[----:B------:R-:W-:Y:S02]  /*5890*/  SHF.L.U32 R6, R14, 0x10, RZ ;  /* 0x000000100e067819 */ /* 0x000fe400000006ff */
[----:B------:R-:W-:Y:S02]  /*58a0*/  SHF.L.U32 R11, R15, 0x10, RZ ;  /* 0x000000100f0b7819 */ /* 0x000fe400000006ff */
[----:B------:R-:W-:Y:S02]  /*58b0*/  SHF.L.U32 R8, R8, 0x10, RZ ;  /* 0x0000001008087819 */ /* 0x000fe400000006ff */
[----:B------:R-:W-:Y:S02]  /*58c0*/  SHF.L.U32 R9, R9, 0x10, RZ ;  /* 0x0000001009097819 */ /* 0x000fe400000006ff */
[----:B------:R-:W-:Y:S01]  /*58d0*/  SHF.L.U32 R10, R10, 0x10, RZ ;  /* 0x000000100a0a7819 */ /* 0x000fe200000006ff */
[----:B------:R-:W-:Y:S06]  /*58e0*/  BRA `(.L_x_10894) ;  /* 0x00000008000c7947 */ /* 0x000fec0003800000 */
.L_x_10893:
[----:B-----5:R-:W-:Y:S01]  /*58f0*/  PRMT R7, R12, 0x7632, R7 ;  /* 0x000076320c077816 */ /* 0x020fe20000000007 */
[----:B------:R-:W-:Y:S01]  /*5900*/  IMAD.U32 R11, R38, 0x10000, RZ ;  /* 0x00010000260b7824 */ /* 0x000fe200078e00ff */
[----:B0-----:R-:W-:Y:S02]  /*5910*/  PRMT R4, R36, 0x7632, R4 ;  /* 0x0000763224047816 */ /* 0x001fe40000000004 */
[----:B------:R-:W-:Y:S02]  /*5920*/  SHF.L.U32 R7, R7, 0x10, RZ ;  /* 0x0000001007077819 */ /* 0x000fe400000006ff */
[----:B------:R-:W-:Y:S02]  /*5930*/  SHF.L.U32 R4, R4, 0x10, RZ ;  /* 0x0000001004047819 */ /* 0x000fe400000006ff */
[----:B------:R-:W-:Y:S02]  /*5940*/  PRMT R5, R13, 0x7632, R5 ;  /* 0x000076320d057816 */ /* 0x000fe40000000005 */
[----:B------:R-:W-:Y:S01]  /*5950*/  PRMT R6, R14, 0x7632, R6 ;  /* 0x000076320e067816 */ /* 0x000fe20000000006 */
[--C-:B------:R-:W-:Y:S01]  /*5960*/  FADD.FTZ R7, R7, R4.reuse ;  /* 0x0000000407077221 */ /* 0x100fe20000010000 */
[----:B------:R-:W-:-:S02]  /*5970*/  PRMT R4, R37, 0x7632, R4 ;  /* 0x0000763225047816 */ /* 0x000fc40000000004 */
[----:B------:R-:W-:Y:S02]  /*5980*/  SHF.L.U32 R8, R5, 0x10, RZ ;  /* 0x0000001005087819 */ /* 0x000fe400000006ff */
[----:B------:R-:W-:Y:S01]  /*5990*/  PRMT R9, R38, 0x7632, R9 ;  /* 0x0000763226097816 */ /* 0x000fe20000000009 */
[----:B------:R-:W-:Y:S01]  /*59a0*/  IMAD.U32 R10, R4, 0x10000, RZ ;  /* 0x00010000040a7824 */ /* 0x000fe200078e00ff */
[----:B------:R-:W-:Y:S02]  /*59b0*/  PRMT R4, R15, 0x7632, R4 ;  /* 0x000076320f047816 */ /* 0x000fe40000000004 */
[----:B------:R-:W-:Y:S01]  /*59c0*/  PRMT R5, R39, 0x7632, R5 ;  /* 0x0000763227057816 */ /* 0x000fe20000000005 */
[----:B------:R-:W-:Y:S01]  /*59d0*/  FADD.FTZ R8, R8, R10 ;  /* 0x0000000a08087221 */ /* 0x000fe20000010000 */
[----:B------:R-:W-:Y:S02]  /*59e0*/  SHF.L.U32 R6, R6, 0x10, RZ ;  /* 0x0000001006067819 */ /* 0x000fe400000006ff */
[----:B------:R-:W-:-:S02]  /*59f0*/  SHF.L.U32 R9, R9, 0x10, RZ ;  /* 0x0000001009097819 */ /* 0x000fc400000006ff */
[----:B------:R-:W-:Y:S02]  /*5a00*/  SHF.L.U32 R4, R4, 0x10, RZ ;  /* 0x0000001004047819 */ /* 0x000fe400000006ff */
[----:B------:R-:W-:Y:S01]  /*5a10*/  SHF.L.U32 R5, R5, 0x10, RZ ;  /* 0x0000001005057819 */ /* 0x000fe200000006ff */
[----:B------:R-:W-:Y:S01]  /*5a20*/  FADD.FTZ R9, R6, R9 ;  /* 0x0000000906097221 */ /* 0x000fe20000010000 */
[----:B------:R-:W-:-:S03]  /*5a30*/  SHF.L.U32 R6, R14, 0x10, RZ ;  /* 0x000000100e067819 */ /* 0x000fc600000006ff */
[----:B------:R-:W-:Y:S01]  /*5a40*/  FADD.FTZ R10, R4, R5 ;  /* 0x00000005040a7221 */ /* 0x000fe20000010000 */
[----:B------:R-:W-:Y:S01]  /*5a50*/  SHF.L.U32 R4, R15, 0x10, RZ ;  /* 0x000000100f047819 */ /* 0x000fe200000006ff */
[----:B------:R-:W-:Y:S01]  /*5a60*/  FADD.FTZ R6, R11, R6 ;  /* 0x000000060b067221 */ /* 0x000fe20000010000 */
[----:B------:R-:W-:-:S04]  /*5a70*/  SHF.L.U32 R5, R39, 0x10, RZ ;  /* 0x0000001027057819 */ /* 0x000fc800000006ff */
[----:B------:R-:W-:Y:S01]  /*5a80*/  F2FP.BF16.F32.PACK_AB R34, R9, R6 ;  /* 0x000000060922723e */ /* 0x000fe200000010ff */
[----:B------:R-:W-:Y:S01]  /*5a90*/  FADD.FTZ R11, R5, R4 ;  /* 0x00000004050b7221 */ /* 0x000fe20000010000 */
[----:B------:R-:W-:Y:S02]  /*5aa0*/  SHF.L.U32 R4, R12, 0x10, RZ ;  /* 0x000000100c047819 */ /* 0x000fe400000006ff */
[----:B------:R-:W-:Y:S02]  /*5ab0*/  SHF.L.U32 R5, R13, 0x10, RZ ;  /* 0x000000100d057819 */ /* 0x000fe400000006ff */
[----:B------:R-:W-:Y:S02]  /*5ac0*/  SHF.L.U32 R13, R37, 0x10, RZ ;  /* 0x00000010250d7819 */ /* 0x000fe400000006ff */
[----:B------:R-:W-:Y:S02]  /*5ad0*/  SHF.L.U32 R12, R36, 0x10, RZ ;  /* 0x00000010240c7819 */ /* 0x000fe400000006ff */
[----:B------:R-:W-:Y:S01]  /*5ae0*/  F2FP.BF16.F32.PACK_AB R35, R10, R11 ;  /* 0x0000000b0a23723e */ /* 0x000fe200000010ff */
[----:B------:R-:W-:-:S02]  /*5af0*/  FADD.FTZ R5, R13, R5 ;  /* 0x000000050d057221 */ /* 0x000fc40000010000 */
[----:B------:R-:W-:-:S03]  /*5b00*/  FADD.FTZ R4, R12, R4 ;  /* 0x000000040c047221 */ /* 0x000fc60000010000 */
[----:B------:R-:W-:Y:S02]  /*5b10*/  F2FP.BF16.F32.PACK_AB R33, R8, R5 ;  /* 0x000000050821723e */ /* 0x000fe400000010ff */
[----:B------:R-:W-:Y:S01]  /*5b20*/  F2FP.BF16.F32.PACK_AB R32, R7, R4 ;  /* 0x000000040720723e */ /* 0x000fe200000010ff */
[----:B------:R-:W-:Y:S06]  /*5b30*/  BRA `(.L_x_10894) ;  /* 0x0000000400787947 */ /* 0x000fec0003800000 */
.L_x_10892:
[----:B------:R-:W-:Y:S05]  /*5b40*/  BRA.U UP1, `(.L_x_10895) ;  /* 0x0000000101947547 */ /* 0x000fea000b800000 */
[----:B-----5:R-:W-:Y:S02]  /*5b50*/  PRMT R7, R12, 0x7632, R7 ;  /* 0x000076320c077816 */ /* 0x020fe40000000007 */
[----:B0-----:R-:W-:Y:S02]  /*5b60*/  PRMT R4, R40, 0x7632, R4 ;  /* 0x0000763228047816 */ /* 0x001fe40000000004 */
[----:B------:R-:W-:Y:S02]  /*5b70*/  SHF.L.U32 R7, R7, 0x10, RZ ;  /* 0x0000001007077819 */ /* 0x000fe400000006ff */
[----:B------:R-:W-:Y:S01]  /*5b80*/  PRMT R5, R13, 0x7632, R5 ;  /* 0x000076320d057816 */ /* 0x000fe20000000005 */
[----:B------:R-:W-:Y:S01]  /*5b90*/  IMAD.U32 R4, R4, 0x10000, RZ ;  /* 0x0001000004047824 */ /* 0x000fe200078e00ff */
[----:B------:R-:W-:Y:S02]  /*5ba0*/  PRMT R6, R14, 0x7632, R6 ;  /* 0x000076320e067816 */ /* 0x000fe40000000006 */
[----:B------:R-:W-:Y:S01]  /*5bb0*/  SHF.L.U32 R8, R5, 0x10, RZ ;  /* 0x0000001005087819 */ /* 0x000fe200000006ff */
[--C-:B------:R-:W-:Y:S01]  /*5bc0*/  FADD.FTZ R7, R7, R4.reuse ;  /* 0x0000000407077221 */ /* 0x100fe20000010000 */
[----:B------:R-:W-:-:S02]  /*5bd0*/  PRMT R4, R41, 0x7632, R4 ;  /* 0x0000763229047816 */ /* 0x000fc40000000004 */
[----:B------:R-:W-:Y:S02]  /*5be0*/  PRMT R9, R42, 0x7632, R9 ;  /* 0x000076322a097816 */ /* 0x000fe40000000009 */
[----:B------:R-:W-:Y:S02]  /*5bf0*/  SHF.L.U32 R10, R4, 0x10, RZ ;  /* 0x00000010040a7819 */ /* 0x000fe400000006ff */
        /* <DEDUP_REMOVED lines=8> */
[----:B------:R-:W-:Y:S01]  /*5c80*/  SHF.L.U32 R11, R42, 0x10, RZ ;  /* 0x000000102a0b7819 */ /* 0x000fe200000006ff */
[----:B------:R-:W-:Y:S02]  /*5c90*/  IMAD.U32 R6, R14, 0x10000, RZ ;  /* 0x000100000e067824 */ /* 0x000fe400078e00ff */
[----:B------:R-:W-:Y:S01]  /*5ca0*/  FADD.FTZ R10, R4, R5 ;  /* 0x00000005040a7221 */ /* 0x000fe20000010000 */
[----:B------:R-:W-:Y:S01]  /*5cb0*/  SHF.L.U32 R4, R15, 0x10, RZ ;  /* 0x000000100f047819 */ /* 0x000fe200000006ff */
[----:B------:R-:W-:Y:S01]  /*5cc0*/  FADD.FTZ R6, R11, R6 ;  /* 0x000000060b067221 */ /* 0x000fe20000010000 */
[----:B------:R-:W-:-:S04]  /*5cd0*/  SHF.L.U32 R5, R43, 0x10, RZ ;  /* 0x000000102b057819 */ /* 0x000fc800000006ff */
[----:B------:R-:W-:Y:S01]  /*5ce0*/  F2FP.BF16.F32.PACK_AB R34, R9, R6 ;  /* 0x000000060922723e */ /* 0x000fe200000010ff */
[----:B------:R-:W-:Y:S01]  /*5cf0*/  FADD.FTZ R11, R5, R4 ;  /* 0x00000004050b7221 */ /* 0x000fe20000010000 */
[----:B------:R-:W-:Y:S02]  /*5d00*/  SHF.L.U32 R5, R13, 0x10, RZ ;  /* 0x000000100d057819 */ /* 0x000fe400000006ff */
[----:B------:R-:W-:Y:S01]  /*5d10*/  SHF.L.U32 R4, R12, 0x10, RZ ;  /* 0x000000100c047819 */ /* 0x000fe200000006ff */
[----:B------:R-:W-:Y:S01]  /*5d20*/  IMAD.U32 R12, R40, 0x10000, RZ ;  /* 0x00010000280c7824 */ /* 0x000fe200078e00ff */
[----:B------:R-:W-:Y:S02]  /*5d30*/  SHF.L.U32 R13, R41, 0x10, RZ ;  /* 0x00000010290d7819 */ /* 0x000fe400000006ff */
[----:B------:R-:W-:Y:S01]  /*5d40*/  F2FP.BF16.F32.PACK_AB R35, R10, R11 ;  /* 0x0000000b0a23723e */ /* 0x000fe200000010ff */
[----:B------:R-:W-:Y:S02]  /*5d50*/  FADD.FTZ R4, R12, R4 ;  /* 0x000000040c047221 */ /* 0x000fe40000010000 */
[----:B------:R-:W-:-:S03]  /*5d60*/  FADD.FTZ R5, R13, R5 ;  /* 0x000000050d057221 */ /* 0x000fc60000010000 */
[----:B------:R-:W-:Y:S02]  /*5d70*/  F2FP.BF16.F32.PACK_AB R32, R7, R4 ;  /* 0x000000040720723e */ /* 0x000fe400000010ff */
[----:B------:R-:W-:Y:S01]  /*5d80*/  F2FP.BF16.F32.PACK_AB R33, R8, R5 ;  /* 0x000000050821723e */ /* 0x000fe200000010ff */
[----:B------:R-:W-:Y:S06]  /*5d90*/  BRA `(.L_x_10894) ;  /* 0x0000000000e07947 */ /* 0x000fec0003800000 */
.L_x_10895:
[----:B-----5:R-:W-:Y:S02]  /*5da0*/  PRMT R6, R13, 0x7632, R6 ;  /* 0x000076320d067816 */ /* 0x020fe40000000006 */
[----:B0-----:R-:W-:Y:S02]  /*5db0*/  PRMT R4, R41, 0x7632, R4 ;  /* 0x0000763229047816 */ /* 0x001fe40000000004 */
[----:B------:R-:W-:Y:S02]  /*5dc0*/  PRMT R7, R12, 0x7632, R7 ;  /* 0x000076320c077816 */ /* 0x000fe40000000007 */
[----:B------:R-:W-:Y:S02]  /*5dd0*/  PRMT R5, R40, 0x7632, R5 ;  /* 0x0000763228057816 */ /* 0x000fe40000000005 */
[----:B------:R-:W-:Y:S02]  /*5de0*/  SHF.L.U32 R6, R6, 0x10, RZ ;  /* 0x0000001006067819 */ /* 0x000fe400000006ff */
[----:B------:R-:W-:-:S02]  /*5df0*/  SHF.L.U32 R4, R4, 0x10, RZ ;  /* 0x0000001004047819 */ /* 0x000fc400000006ff */
[----:B------:R-:W-:Y:S02]  /*5e00*/  SHF.L.U32 R7, R7, 0x10, RZ ;  /* 0x0000001007077819 */ /* 0x000fe400000006ff */
[----:B------:R-:W-:Y:S01]  /*5e10*/  SHF.L.U32 R5, R5, 0x10, RZ ;  /* 0x0000001005057819 */ /* 0x000fe200000006ff */
[--C-:B------:R-:W-:Y:S01]  /*5e20*/  FADD.FTZ R6, R6, R4.reuse ;  /* 0x0000000406067221 */ /* 0x100fe20000010000 */
[----:B------:R-:W-:Y:S02]  /*5e30*/  PRMT R4, R42, 0x7632, R4 ;  /* 0x000076322a047816 */ /* 0x000fe40000000004 */
[----:B------:R-:W-:Y:S01]  /*5e40*/  PRMT R8, R36, 0x7632, R8 ;  /* 0x0000763224087816 */ /* 0x000fe20000000008 */
[--C-:B------:R-:W-:Y:S01]  /*5e50*/  FADD.FTZ R7, R7, R5.reuse ;  /* 0x0000000507077221 */ /* 0x100fe20000010000 */
[----:B------:R-:W-:Y:S02]  /*5e60*/  PRMT R5, R14, 0x7632, R5 ;  /* 0x000076320e057816 */ /* 0x000fe40000000005 */
[----:B------:R-:W-:-:S02]  /*5e70*/  SHF.L.U32 R10, R4, 0x10, RZ ;  /* 0x00000010040a7819 */ /* 0x000fc400000006ff */
[----:B------:R-:W-:Y:S02]  /*5e80*/  PRMT R4, R15, 0x7632, R4 ;  /* 0x000076320f047816 */ /* 0x000fe40000000004 */
[----:B------:R-:W-:Y:S02]  /*5e90*/  PRMT R9, R43, 0x7632, R9 ;  /* 0x000076322b097816 */ /* 0x000fe40000000009 */
[----:B------:R-:W-:Y:S01]  /*5ea0*/  SHF.L.U32 R5, R5, 0x10, RZ ;  /* 0x0000001005057819 */ /* 0x000fe200000006ff */
[----:B------:R-:W-:Y:S01]  /*5eb0*/  IMAD.U32 R4, R4, 0x10000, RZ ;  /* 0x0001000004047824 */ /* 0x000fe200078e00ff */
[----:B------:R-:W-:Y:S02]  /*5ec0*/  SHF.L.U32 R8, R8, 0x10, RZ ;  /* 0x0000001008087819 */ /* 0x000fe400000006ff */
[----:B------:R-:W-:Y:S01]  /*5ed0*/  SHF.L.U32 R9, R9, 0x10, RZ ;  /* 0x0000001009097819 */ /* 0x000fe200000006ff */
[--C-:B------:R-:W-:Y:S01]  /*5ee0*/  FADD.FTZ R5, R5, R10.reuse ;  /* 0x0000000a05057221 */ /* 0x100fe20000010000 */
[----:B------:R-:W-:Y:S01]  /*5ef0*/  PRMT R10, R39, 0x7632, R10 ;  /* 0x00007632270a7816 */ /* 0x000fe2000000000a */
[--C-:B------:R-:W-:Y:S01]  /*5f00*/  FADD.FTZ R7, R7, R8.reuse ;  /* 0x0000000807077221 */ /* 0x100fe20000010000 */
[----:B------:R-:W-:Y:S01]  /*5f10*/  PRMT R8, R37, 0x7632, R8 ;  /* 0x0000763225087816 */ /* 0x000fe20000000008 */
[--C-:B------:R-:W-:Y:S01]  /*5f20*/  FADD.FTZ R4, R4, R9.reuse ;  /* 0x0000000904047221 */ /* 0x100fe20000010000 */
[----:B------:R-:W-:-:S02]  /*5f30*/  PRMT R9, R38, 0x7632, R9 ;  /* 0x0000763226097816 */ /* 0x000fc40000000009 */
        /* <DEDUP_REMOVED lines=23> */
[----:B------:R-:W-:-:S03]  /*60b0*/  SHF.L.U32 R13, R37, 0x10, RZ ;  /* 0x00000010250d7819 */ /* 0x000fc600000006ff */
[----:B------:R-:W-:Y:S01]  /*60c0*/  FADD.FTZ R4, R12, R4 ;  /* 0x000000040c047221 */ /* 0x000fe20000010000 */
[----:B------:R-:W-:Y:S01]  /*60d0*/  F2FP.BF16.F32.PACK_AB R35, R10, R11 ;  /* 0x0000000b0a23723e */ /* 0x000fe200000010ff */
[----:B------:R-:W-:Y:S01]  /*60e0*/  FADD.FTZ R5, R13, R5 ;  /* 0x000000050d057221 */ /* 0x000fe20000010000 */
[----:B------:R-:W-:Y:S02]  /*60f0*/  F2FP.BF16.F32.PACK_AB R34, R9, R6 ;  /* 0x000000060922723e */ /* 0x000fe400000010ff */
[----:B------:R-:W-:Y:S02]  /*6100*/  F2FP.BF16.F32.PACK_AB R32, R7, R4 ;  /* 0x000000040720723e */ /* 0x000fe400000010ff */
[----:B------:R-:W-:-:S07]  /*6110*/  F2FP.BF16.F32.PACK_AB R33, R8, R5 ;  /* 0x000000050821723e */ /* 0x000fce00000010ff */
.L_x_10894:
[----:B------:R-:W0:Y:S08]  /*6120*/  @P0 LDC.64 R12, c[0x0][0x3a8] ;  /* 0x0000ea00ff0c0b82 */ /* 0x000e300000000a00 */
[----:B------:R-:W1:Y:S08]  /*6130*/  @P1 LDC.64 R14, c[0x0][0x398] ;  /* 0x0000e600ff0e1b82 */ /* 0x000e700000000a00 */
[----:B------:R-:W3:Y:S01]  /*6140*/  @P2 LDC.64 R16, c[0x0][0x3a0] ;  /* 0x0000e800ff102b82 */ /* 0x000ee20000000a00 */
[----:B0-----:R-:W-:-:S05]  /*6150*/  @P0 IMAD.WIDE.U32 R12, R0, 0x10, R12 ;  /* 0x00000010000c0825 */ /* 0x001fca00078e000c */
[----:B------:R0:W-:Y:S02]  /*6160*/  @P0 STG.E.128 desc[UR6][R12.64], R32 ;  /* 0x000000200c000986 */ /* 0x0001e4000c101d06 */
[----:B0-----:R-:W-:-:S05]  /*6170*/  IADD3 R12, PT, PT, R211, 0xa0, RZ ;  /* 0x000000a0d30c7810 */ /* 0x001fca0007ffe0ff */
[----:B-1----:R-:W-:-:S05]  /*6180*/  @P1 IMAD.WIDE.U32 R14, R12, 0x10, R14 ;  /* 0x000000100c0e1825 */ /* 0x002fca00078e000e */
[----:B------:R3:W5:Y:S02]  /*6190*/  @P1 LDG.E.128 R40, desc[UR6][R14.64] ;  /* 0x000000060e281981 */ /* 0x000764000c1e1d00 */
[----:B---3--:R-:W-:-:S05]  /*61a0*/  @P2 IMAD.WIDE.U32 R14, R12, 0x10, R16 ;  /* 0x000000100c0e2825 */ /* 0x008fca00078e0010 */
[----:B------:R0:W5:Y:S02]  /*61b0*/  @P2 LDG.E.128 R36, desc[UR6][R14.64] ;  /* 0x000000060e242981 */ /* 0x000164000c1e1d00 */
[----:B0-----:R-:W-:-:S05]  /*61c0*/  IMAD.WIDE.U32 R14, R12, 0x10, R200 ;  /* 0x000000100c0e7825 */ /* 0x001fca00078e00c8 */
[----:B------:R0:W5:Y:S01]  /*61d0*/  LDG.E.128 R24, desc[UR6][R14.64] ;  /* 0x000000060e187981 */ /* 0x000162000c1e1d00 */
[----:B------:R-:W-:Y:S05]  /*61e0*/  BRA.U UP0, `(.L_x_10896) ;  /* 0x0000000100cc7547 */ /* 0x000fea000b800000 */
[----:B------:R-:W-:Y:S05]  /*61f0*/  BRA.U UP1, `(.L_x_10897) ;  /* 0x0000000101347547 */ /* 0x000fea000b800000 */
[----:B-----5:R-:W-:Y:S01]  /*6200*/  PRMT R13, R24, 0x7632, R13 ;  /* 0x00007632180d7816 */ /* 0x020fe2000000000d */
[C---:B------:R-:W-:Y:S01]  /*6210*/  IMAD.U32 R18, R26.reuse, 0x10000, RZ ;  /* 0x000100001a127824 */ /* 0x040fe200078e00ff */
[----:B0-----:R-:W-:Y:S02]  /*6220*/  PRMT R14, R25, 0x7632, R14 ;  /* 0x00007632190e7816 */ /* 0x001fe4000000000e */
[----:B------:R-:W-:Y:S02]  /*6230*/  PRMT R15, R26, 0x7632, R15 ;  /* 0x000076321a0f7816 */ /* 0x000fe4000000000f */
[----:B------:R-:W-:Y:S02]  /*6240*/  PRMT R16, R27, 0x7632, R16 ;  /* 0x000076321b107816 */ /* 0x000fe40000000010 */
[----:B------:R-:W-:Y:S02]  /*6250*/  SHF.L.U32 R17, R24, 0x10, RZ ;  /* 0x0000001018117819 */ /* 0x000fe400000006ff */
[----:B------:R-:W-:-:S02]  /*6260*/  SHF.L.U32 R19, R25, 0x10, RZ ;  /* 0x0000001019137819 */ /* 0x000fc400000006ff */
[----:B------:R-:W-:Y:S02]  /*6270*/  SHF.L.U32 R20, R27, 0x10, RZ ;  /* 0x000000101b147819 */ /* 0x000fe400000006ff */
[----:B------:R-:W-:Y:S02]  /*6280*/  SHF.L.U32 R13, R13, 0x10, RZ ;  /* 0x000000100d0d7819 */ /* 0x000fe400000006ff */
[----:B------:R-:W-:Y:S02]  /*6290*/  SHF.L.U32 R14, R14, 0x10, RZ ;  /* 0x000000100e0e7819 */ /* 0x000fe400000006ff */
[----:B------:R-:W-:Y:S02]  /*62a0*/  SHF.L.U32 R15, R15, 0x10, RZ ;  /* 0x000000100f0f7819 */ /* 0x000fe400000006ff */
[----:B------:R-:W-:Y:S01]  /*62b0*/  SHF.L.U32 R16, R16, 0x10, RZ ;  /* 0x0000001010107819 */ /* 0x000fe200000006ff */
[----:B------:R-:W-:Y:S06]  /*62c0*/  BRA `(.L_x_10898) ;  /* 0x00000008000c7947 */ /* 0x000fec0003800000 */
.L_x_10897:
[----:B0----5:R-:W-:Y:S01]  /*62d0*/  PRMT R14, R24, 0x7632, R14 ;  /* 0x00007632180e7816 */ /* 0x021fe2000000000e */
[C---:B------:R-:W-:Y:S01]  /*62e0*/  IMAD.U32 R21, R36.reuse, 0x10000, RZ ;  /* 0x0001000024157824 */ /* 0x040fe200078e00ff */
        /* <DEDUP_REMOVED lines=8> */
[----:B------:R-:W-:Y:S02]  /*6370*/  PRMT R16, R27, 0x7632, R16 ;  /* 0x000076321b107816 */ /* 0x000fe40000000010 */
[----:B------:R-:W-:Y:S02]  /*6380*/  PRMT R17, R39, 0x7632, R17 ;  /* 0x0000763227117816 */ /* 0x000fe40000000011 */
[----:B------:R-:W-:Y:S02]  /*6390*/  SHF.L.U32 R14, R14, 0x10, RZ ;  /* 0x000000100e0e7819 */ /* 0x000fe400000006ff */
[----:B------:R-:W-:Y:S02]  /*63a0*/  SHF.L.U32 R19, R19, 0x10, RZ ;  /* 0x0000001013137819 */ /* 0x000fe400000006ff */
[----:B------:R-:W-:Y:S02]  /*63b0*/  SHF.L.U32 R15, R15, 0x10, RZ ;  /* 0x000000100f0f7819 */ /* 0x000fe400000006ff */
        /* <DEDUP_REMOVED lines=22> */
.L_x_10896:
[----:B------:R-:W-:Y:S05]  /*6520*/  BRA.U UP1, `(.L_x_10899) ;  /* 0x0000000101947547 */ /* 0x000fea000b800000 */
[----:B0----5:R-:W-:Y:S02]  /*6530*/  PRMT R14, R24, 0x7632, R14 ;  /* 0x00007632180e7816 */ /* 0x021fe4000000000e */
        /* <DEDUP_REMOVED lines=8> */
[----:B------:R-:W-:Y:S02]  /*65c0*/  PRMT R16, R27, 0x7632, R16 ;  /* 0x000076321b107816 */ /* 0x000fe40000000010 */
[----:B------:R-:W-:Y:S02]  /*65d0*/  PRMT R17, R43, 0x7632, R17 ;  /* 0x000076322b117816 */ /* 0x000fe40000000011 */
        /* <DEDUP_REMOVED lines=19> */
[----:B------:R-:W-:Y:S02]  /*6710*/  F2FP.BF16.F32.PACK_AB R34, R15, R18 ;  /* 0x000000120f22723e */ /* 0x000fe400000010ff */
[----:B------:R-:W-:Y:S01]  /*6720*/  F2FP.BF16.F32.PACK_AB R35, R16, R20 ;  /* 0x000000141023723e */ /* 0x000fe200000010ff */
[----:B------:R-:W-:Y:S01]  /*6730*/  FADD.FTZ R19, R22, R19 ;  /* 0x0000001316137221 */ /* 0x000fe20000010000 */
[----:B------:R-:W-:-:S04]  /*6740*/  FADD.FTZ R17, R21, R17 ;  /* 0x0000001115117221 */ /* 0x000fc80000010000 */
[----:B------:R-:W-:Y:S02]  /*6750*/  F2FP.BF16.F32.PACK_AB R33, R14, R19 ;  /* 0x000000130e21723e */ /* 0x000fe400000010ff */
[----:B------:R-:W-:Y:S01]  /*6760*/  F2FP.BF16.F32.PACK_AB R32, R13, R17 ;  /* 0x000000110d20723e */ /* 0x000fe200000010ff */
[----:B------:R-:W-:Y:S06]  /*6770*/  BRA `(.L_x_10898) ;  /* 0x0000000000e07947 */ /* 0x000fec0003800000 */
.L_x_10899:
[----:B-----5:R-:W-:Y:S01]  /*6780*/  PRMT R13, R24, 0x7632, R13 ;  /* 0x00007632180d7816 */ /* 0x020fe2000000000d */
[----:B------:R-:W-:Y:S01]  /*6790*/  IMAD.U32 R22, R42, 0x10000, RZ ;  /* 0x000100002a167824 */ /* 0x000fe200078e00ff */
[----:B------:R-:W-:Y:S02]  /*67a0*/  PRMT R16, R40, 0x7632, R16 ;  /* 0x0000763228107816 */ /* 0x000fe40000000010 */
[----:B0-----:R-:W-:Y:S02]  /*67b0*/  PRMT R14, R25, 0x7632, R14 ;  /* 0x00007632190e7816 */ /* 0x001fe4000000000e */
        /* <DEDUP_REMOVED lines=9> */
[----:B------:R-:W-:Y:S01]  /*6850*/  PRMT R15, R42, 0x7632, R15 ;  /* 0x000076322a0f7816 */ /* 0x000fe2000000000f */
[----:B------:R-:W-:Y:S01]  /*6860*/  IMAD.U32 R19, R19, 0x10000, RZ ;  /* 0x0001000013137824 */ /* 0x000fe200078e00ff */
[----:B------:R-:W-:-:S02]  /*6870*/  PRMT R18, R43, 0x7632, R18 ;  /* 0x000076322b127816 */ /* 0x000fc40000000012 */
[----:B------:R-:W-:Y:S02]  /*6880*/  PRMT R17, R36, 0x7632, R17 ;  /* 0x0000763224117816 */ /* 0x000fe40000000011 */
[----:B------:R-:W-:Y:S02]  /*6890*/  SHF.L.U32 R15, R15, 0x10, RZ ;  /* 0x000000100f0f7819 */ /* 0x000fe400000006ff */
[----:B------:R-:W-:Y:S02]  /*68a0*/  SHF.L.U32 R16, R16, 0x10, RZ ;  /* 0x0000001010107819 */ /* 0x000fe400000006ff */
[----:B------:R-:W-:Y:S01]  /*68b0*/  SHF.L.U32 R18, R18, 0x10, RZ ;  /* 0x0000001012127819 */ /* 0x000fe200000006ff */
[----:B------:R-:W-:Y:S01]  /*68c0*/  FADD.FTZ R15, R19, R15 ;  /* 0x0000000f130f7221 */ /* 0x000fe20000010000 */
        /* <DEDUP_REMOVED lines=15> */
[----:B------:R-:W-:-:S02]  /*69c0*/  SHF.L.U32 R18, R41, 0x10, RZ ;  /* 0x0000001029127819 */ /* 0x000fc400000006ff */
        /* <DEDUP_REMOVED lines=18> */
[----:B------:R-:W-:-:S07]  /*6af0*/  F2FP.BF16.F32.PACK_AB R33, R14, R19 ;  /* 0x000000130e21723e */ /* 0x000fce00000010ff */
.L_x_10898:
        /* <DEDUP_REMOVED lines=14> */
[C---:B-----5:R-:W-:Y:S01]  /*6be0*/  PRMT R21, R160.reuse, 0x7632, R21 ;  /* 0x00007632a0157816 */ /* 0x060fe20000000015 */
[----:B------:R-:W-:Y:S01]  /*6bf0*/  IMAD.U32 R27, R160, 0x10000, RZ ;  /* 0x00010000a01b7824 */ /* 0x000fe200078e00ff */
[----:B------:R-:W-:Y:S02]  /*6c00*/  PRMT R30, R163, 0x7632, R30 ;  /* 0x00007632a31e7816 */ /* 0x000fe4000000001e */
[----:B0-----:R-:W-:Y:S02]  /*6c10*/  PRMT R23, R161, 0x7632, R23 ;  /* 0x00007632a1177816 */ /* 0x001fe40000000017 */
[----:B------:R-:W-:Y:S02]  /*6c20*/  PRMT R22, R162, 0x7632, R22 ;  /* 0x00007632a2167816 */ /* 0x000fe40000000016 */
[----:B------:R-:W-:Y:S01]  /*6c30*/  SHF.L.U32 R24, R21, 0x10, RZ ;  /* 0x0000001015187819 */ /* 0x000fe200000006ff */
[----:B------:R-:W-:Y:S01]  /*6c40*/  IMAD.U32 R21, R30, 0x10000, RZ ;  /* 0x000100001e157824 */ /* 0x000fe200078e00ff */
[----:B------:R-:W-:-:S02]  /*6c50*/  SHF.L.U32 R28, R161, 0x10, RZ ;  /* 0x00000010a11c7819 */ /* 0x000fc400000006ff */
[----:B------:R-:W-:Y:S02]  /*6c60*/  SHF.L.U32 R26, R162, 0x10, RZ ;  /* 0x00000010a21a7819 */ /* 0x000fe400000006ff */
[----:B------:R-:W-:Y:S02]  /*6c70*/  SHF.L.U32 R29, R163, 0x10, RZ ;  /* 0x00000010a31d7819 */ /* 0x000fe400000006ff */
[----:B------:R-:W-:Y:S02]  /*6c80*/  SHF.L.U32 R23, R23, 0x10, RZ ;  /* 0x0000001017177819 */ /* 0x000fe400000006ff */
[----:B------:R-:W-:Y:S01]  /*6c90*/  SHF.L.U32 R22, R22, 0x10, RZ ;  /* 0x0000001016167819 */ /* 0x000fe200000006ff */
[----:B------:R-:W-:Y:S06]  /*6ca0*/  BRA `(.L_x_10902) ;  /* 0x00000008000c7947 */ /* 0x000fec0003800000 */
.L_x_10901:
[----:B0----5:R-:W-:Y:S02]  /*6cb0*/  PRMT R22, R160, 0x7632, R22 ;  /* 0x00007632a0167816 */ /* 0x021fe40000000016 */
[----:B------:R-:W-:Y:S02]  /*6cc0*/  PRMT R21, R36, 0x7632, R21 ;  /* 0x0000763224157816 */ /* 0x000fe40000000015 */
[----:B------:R-:W-:Y:S02]  /*6cd0*/  SHF.L.U32 R22, R22, 0x10, RZ ;  /* 0x0000001016167819 */ /* 0x000fe400000006ff */
[----:B------:R-:W-:Y:S02]  /*6ce0*/  SHF.L.U32 R21, R21, 0x10, RZ ;  /* 0x0000001015157819 */ /* 0x000fe400000006ff */
[----:B------:R-:W-:Y:S02]  /*6cf0*/  PRMT R27, R38, 0x7632, R27 ;  /* 0x00007632261b7816 */ /* 0x000fe4000000001b */
[----:B------:R-:W-:Y:S01]  /*6d00*/  PRMT R23, R37, 0x7632, R23 ;  /* 0x0000763225177816 */ /* 0x000fe20000000017 */
[--C-:B------:R-:W-:Y:S01]  /*6d10*/  FADD.FTZ R24, R22, R21.reuse ;  /* 0x0000001516187221 */ /* 0x100fe20000010000 */
[----:B------:R-:W-:-:S02]  /*6d20*/  PRMT R21, R161, 0x7632, R21 ;  /* 0x00007632a1157816 */ /* 0x000fc40000000015 */
[----:B------:R-:W-:Y:S02]  /*6d30*/  PRMT R22, R162, 0x7632, R22 ;  /* 0x00007632a2167816 */ /* 0x000fe40000000016 */
[----:B------:R-:W-:Y:S02]  /*6d40*/  SHF.L.U32 R28, R21, 0x10, RZ ;  /* 0x00000010151c7819 */ /* 0x000fe400000006ff */
        /* <DEDUP_REMOVED lines=27> */
.L_x_10900:
[----:B------:R-:W-:Y:S05]  /*6f00*/  BRA.U UP1, `(.L_x_10903) ;  /* 0x0000000101947547 */ /* 0x000fea000b800000 */
        /* <DEDUP_REMOVED lines=11> */
[----:B------:R-:W-:Y:S01]  /*6fc0*/  PRMT R21, R163, 0x7632, R21 ;  /* 0x00007632a3157816 */ /* 0x000fe20000000015 */
[----:B------:R-:W-:Y:S01]  /*6fd0*/  IMAD.U32 R22, R22, 0x10000, RZ ;  /* 0x0001000016167824 */ /* 0x000fe200078e00ff */
[----:B------:R-:W-:Y:S02]  /*6fe0*/  PRMT R26, R43, 0x7632, R26 ;  /* 0x000076322b1a7816 */ /* 0x000fe4000000001a */
[----:B------:R-:W-:Y:S02]  /*6ff0*/  SHF.L.U32 R23, R23, 0x10, RZ ;  /* 0x0000001017177819 */ /* 0x000fe400000006ff */
        /* <DEDUP_REMOVED lines=22> */
.L_x_10903:
[----:B0----5:R-:W-:Y:S02]  /*7160*/  PRMT R23, R161, 0x7632, R23 ;  /* 0x00007632a1177816 */ /* 0x021fe40000000017 */
[----:B------:R-:W-:Y:S02]  /*7170*/  PRMT R21, R41, 0x7632, R21 ;  /* 0x0000763229157816 */ /* 0x000fe40000000015 */
[----:B------:R-:W-:Y:S01]  /*7180*/  PRMT R22, R160, 0x7632, R22 ;  /* 0x00007632a0167816 */ /* 0x000fe20000000016 */
[----:B------:R-:W-:Y:S01]  /*7190*/  IMAD.U32 R23, R23, 0x10000, RZ ;  /* 0x0001000017177824 */ /* 0x000fe200078e00ff */
[----:B------:R-:W-:Y:S02]  /*71a0*/  SHF.L.U32 R21, R21, 0x10, RZ ;  /* 0x0000001015157819 */ /* 0x000fe400000006ff */
[----:B------:R-:W-:Y:S02]  /*71b0*/  PRMT R24, R40, 0x7632, R24 ;  /* 0x0000763228187816 */ /* 0x000fe40000000018 */
[----:B------:R-:W-:Y:S01]  /*71c0*/  SHF.L.U32 R22, R22, 0x10, RZ ;  /* 0x0000001016167819 */ /* 0x000fe200000006ff */
[----:B------:R-:W-:Y:S01]  /*71d0*/  FADD.FTZ R23, R23, R21 ;  /* 0x0000001517177221 */ /* 0x000fe20000010000 */
[----:B------:R-:W-:-:S02]  /*71e0*/  SHF.L.U32 R24, R24, 0x10, RZ ;  /* 0x0000001018187819 */ /* 0x000fc400000006ff */
[----:B------:R-:W-:Y:S02]  /*71f0*/  PRMT R21, R162, 0x7632, R21 ;  /* 0x00007632a2157816 */ /* 0x000fe40000000015 */
[----:B------:R-:W-:Y:S01]  /*7200*/  PRMT R27, R43, 0x7632, R27 ;  /* 0x000076322b1b7816 */ /* 0x000fe2000000001b */
[----:B------:R-:W-:Y:S01]  /*7210*/  FADD.FTZ R24, R22, R24 ;  /* 0x0000001816187221 */ /* 0x000fe20000010000 */
[----:B------:R-:W-:Y:S02]  /*7220*/  SHF.L.U32 R28, R21, 0x10, RZ ;  /* 0x00000010151c7819 */ /* 0x000fe400000006ff */
[----:B------:R-:W-:Y:S02]  /*7230*/  PRMT R22, R42, 0x7632, R22 ;  /* 0x000076322a167816 */ /* 0x000fe40000000016 */
[----:B------:R-:W-:Y:S02]  /*7240*/  PRMT R21, R163, 0x7632, R21 ;  /* 0x00007632a3157816 */ /* 0x000fe40000000015 */
[----:B------:R-:W-:-:S02]  /*7250*/  PRMT R26, R36, 0x7632, R26 ;  /* 0x00007632241a7816 */ /* 0x000fc4000000001a */
        /* <DEDUP_REMOVED lines=9> */
[----:B------:R-:W-:Y:S01]  /*72f0*/  PRMT R26, R39, 0x7632, R26 ;  /* 0x00007632271a7816 */ /* 0x000fe2000000001a */
        /* <DEDUP_REMOVED lines=24> */
[----:B------:R-:W-:Y:S01]  /*7480*/  F2FP.BF16.F32.PACK_AB R34, R22, R26 ;  /* 0x0000001a1622723e */ /* 0x000fe200000010ff */
[----:B------:R-:W-:Y:S01]  /*7490*/  FADD.FTZ R28, R31, R28 ;  /* 0x0000001c1f1c7221 */ /* 0x000fe20000010000 */
[----:B------:R-:W-:Y:S01]  /*74a0*/  FADD.FTZ R27, R30, R27 ;  /* 0x0000001b1e1b7221 */ /* 0x000fe20000010000 */
[----:B------:R-:W-:-:S03]  /*74b0*/  F2FP.BF16.F32.PACK_AB R35, R21, R29 ;  /* 0x0000001d1523723e */ /* 0x000fc600000010ff */
[----:B------:R-:W-:Y:S02]  /*74c0*/  F2FP.BF16.F32.PACK_AB R33, R23, R28 ;  /* 0x0000001c1721723e */ /* 0x000fe400000010ff */
[----:B------:R-:W-:-:S07]  /*74d0*/  F2FP.BF16.F32.PACK_AB R32, R24, R27 ;  /* 0x0000001b1820723e */ /* 0x000fce00000010ff */
.L_x_10902:
        /* <DEDUP_REMOVED lines=18> */
[----:B------:R-:W-:Y:S01]  /*7600*/  PRMT R161, R162, 0x7632, R161 ;  /* 0x00007632a2a17816 */ /* 0x000fe200000000a1 */
[----:B------:R-:W-:Y:S01]  /*7610*/  IMAD.U32 R168, R160, 0x10000, RZ ;  /* 0x00010000a0a87824 */ /* 0x000fe200078e00ff */
[----:B------:R-:W-:-:S02]  /*7620*/  SHF.L.U32 R173, R162, 0x10, RZ ;  /* 0x00000010a2ad7819 */ /* 0x000fc400000006ff */
[C---:B------:R-:W-:Y:S02]  /*7630*/  PRMT R162, R163.reuse, 0x7632, R162 ;  /* 0x00007632a3a27816 */ /* 0x040fe400000000a2 */
[----:B------:R-:W-:Y:S02]  /*7640*/  SHF.L.U32 R175, R163, 0x10, RZ ;  /* 0x00000010a3af7819 */ /* 0x000fe400000006ff */
[----:B------:R-:W-:Y:S02]  /*7650*/  SHF.L.U32 R31, R31, 0x10, RZ ;  /* 0x000000101f1f7819 */ /* 0x000fe400000006ff */
[----:B------:R-:W-:Y:S02]  /*7660*/  SHF.L.U32 R169, R161, 0x10, RZ ;  /* 0x00000010a1a97819 */ /* 0x000fe400000006ff */
[----:B------:R-:W-:Y:S01]  /*7670*/  SHF.L.U32 R170, R162, 0x10, RZ ;  /* 0x00000010a2aa7819 */ /* 0x000fe200000006ff */
[----:B------:R-:W-:Y:S06]  /*7680*/  BRA `(.L_x_10906) ;  /* 0x00000008000c7947 */ /* 0x000fec0003800000 */
.L_x_10905:
        /* <DEDUP_REMOVED lines=8> */
[----:B------:R-:W-:Y:S01]  /*7710*/  SHF.L.U32 R169, R33, 0x10, RZ ;  /* 0x0000001021a97819 */ /* 0x000fe200000006ff */
[----:B------:R-:W-:Y:S01]  /*7720*/  IMAD.U32 R34, R34, 0x10000, RZ ;  /* 0x0001000022227824 */ /* 0x000fe200078e00ff */
[----:B------:R-:W-:Y:S02]  /*7730*/  SHF.L.U32 R168, R32, 0x10, RZ ;  /* 0x0000001020a87819 */ /* 0x000fe400000006ff */
[----:B------:R-:W-:Y:S02]  /*7740*/  PRMT R35, R38, 0x7632, R35 ;  /* 0x0000763226237816 */ /* 0x000fe40000000023 */
[----:B------:R-:W-:Y:S01]  /*7750*/  PRMT R32, R163, 0x7632, R32 ;  /* 0x00007632a3207816 */ /* 0x000fe20000000020 */
[----:B------:R-:W-:Y:S01]  /*7760*/  FADD.FTZ R168, R169, R168 ;  /* 0x000000a8a9a87221 */ /* 0x000fe20000010000 */
[----:B------:R-:W-:Y:S02]  /*7770*/  PRMT R33, R39, 0x7632, R33 ;  /* 0x0000763227217816 */ /* 0x000fe40000000021 */
[----:B------:R-:W-:-:S02]  /*7780*/  SHF.L.U32 R35, R35, 0x10, RZ ;  /* 0x0000001023237819 */ /* 0x000fc400000006ff */
[----:B------:R-:W-:Y:S02]  /*7790*/  SHF.L.U32 R32, R32, 0x10, RZ ;  /* 0x0000001020207819 */ /* 0x000fe400000006ff */
[----:B------:R-:W-:Y:S01]  /*77a0*/  SHF.L.U32 R33, R33, 0x10, RZ ;  /* 0x0000001021217819 */ /* 0x000fe200000006ff */
[----:B------:R-:W-:Y:S01]  /*77b0*/  FADD.FTZ R169, R34, R35 ;  /* 0x0000002322a97221 */ /* 0x000fe20000010000 */
[----:B------:R-:W-:Y:S01]  /*77c0*/  SHF.L.U32 R35, R38, 0x10, RZ ;  /* 0x0000001026237819 */ /* 0x000fe200000006ff */
[----:B------:R-:W-:Y:S02]  /*77d0*/  IMAD.U32 R34, R39, 0x10000, RZ ;  /* 0x0001000027227824 */ /* 0x000fe400078e00ff */
[----:B------:R-:W-:Y:S01]  /*77e0*/  FADD.FTZ R170, R32, R33 ;  /* 0x0000002120aa7221 */ /* 0x000fe20000010000 */
[----:B------:R-:W-:Y:S02]  /*77f0*/  SHF.L.U32 R32, R162, 0x10, RZ ;  /* 0x00000010a2207819 */ /* 0x000fe400000006ff */
[----:B------:R-:W-:-:S03]  /*7800*/  SHF.L.U32 R33, R163, 0x10, RZ ;  /* 0x00000010a3217819 */ /* 0x000fc600000006ff */
[----:B------:R-:W-:Y:S01]  /*7810*/  FADD.FTZ R173, R35, R32 ;  /* 0x0000002023ad7221 */ /* 0x000fe20000010000 */
[----:B------:R-:W-:Y:S01]  /*7820*/  SHF.L.U32 R32, R160, 0x10, RZ ;  /* 0x00000010a0207819 */ /* 0x000fe200000006ff */
[----:B------:R-:W-:Y:S01]  /*7830*/  FADD.FTZ R175, R34, R33 ;  /* 0x0000002122af7221 */ /* 0x000fe20000010000 */
[----:B------:R-:W-:Y:S02]  /*7840*/  SHF.L.U32 R34, R161, 0x10, RZ ;  /* 0x00000010a1227819 */ /* 0x000fe400000006ff */
        /* <DEDUP_REMOVED lines=9> */
.L_x_10904:
        /* <DEDUP_REMOVED lines=11> */
[----:B------:R-:W-:Y:S02]  /*7990*/  SHF.L.U32 R168, R32, 0x10, RZ ;  /* 0x0000001020a87819 */ /* 0x000fe400000006ff */
[----:B------:R-:W-:Y:S02]  /*79a0*/  PRMT R32, R163, 0x7632, R32 ;  /* 0x00007632a3207816 */ /* 0x000fe40000000020 */
[----:B------:R-:W-:Y:S01]  /*79b0*/  PRMT R33, R43, 0x7632, R33 ;  /* 0x000076322b217816 */ /* 0x000fe20000000021 */
[----:B------:R-:W-:Y:S01]  /*79c0*/  FADD.FTZ R168, R169, R168 ;  /* 0x000000a8a9a87221 */ /* 0x000fe20000010000 */
[----:B------:R-:W-:Y:S02]  /*79d0*/  SHF.L.U32 R34, R34, 0x10, RZ ;  /* 0x0000001022227819 */ /* 0x000fe400000006ff */
        /* <DEDUP_REMOVED lines=8> */
[----:B------:R-:W-:-:S04]  /*7a60*/  IMAD.U32 R33, R163, 0x10000, RZ ;  /* 0x00010000a3217824 */ /* 0x000fc800078e00ff */
[----:B------:R-:W-:Y:S01]  /*7a70*/  FADD.FTZ R173, R35, R32 ;  /* 0x0000002023ad7221 */ /* 0x000fe20000010000 */
[----:B------:R-:W-:Y:S01]  /*7a80*/  FADD.FTZ R175, R34, R33 ;  /* 0x0000002122af7221 */ /* 0x000fe20000010000 */
[----:B------:R-:W-:Y:S02]  /*7a90*/  SHF.L.U32 R32, R160, 0x10, RZ ;  /* 0x00000010a0207819 */ /* 0x000fe400000006ff */
        /* <DEDUP_REMOVED lines=10> */
.L_x_10907:
        /* <DEDUP_REMOVED lines=9> */
[----:B------:R-:W-:Y:S01]  /*7bd0*/  FADD.FTZ R168, R32, R33 ;  /* 0x0000002120a87221 */ /* 0x000fe20000010000 */
[----:B------:R-:W-:Y:S01]  /*7be0*/  PRMT R32, R162, 0x7632, R32 ;  /* 0x00007632a2207816 */ /* 0x000fe20000000020 */
[--C-:B------:R-:W-:Y:S01]  /*7bf0*/  FADD.FTZ R31, R31, R34.reuse ;  /* 0x000000221f1f7221 */ /* 0x100fe20000010000 */
[----:B------:R-:W-:Y:S01]  /*7c00*/  PRMT R34, R42, 0x7632, R34 ;  /* 0x000076322a227816 */ /* 0x000fe20000000022 */
[----:B------:R-:W-:Y:S01]  /*7c10*/  IMAD.U32 R35, R35, 0x10000, RZ ;  /* 0x0001000023237824 */ /* 0x000fe200078e00ff */
[----:B------:R-:W-:Y:S02]  /*7c20*/  SHF.L.U32 R169, R32, 0x10, RZ ;  /* 0x0000001020a97819 */ /* 0x000fe400000006ff */
[----:B------:R-:W-:-:S02]  /*7c30*/  PRMT R32, R163, 0x7632, R32 ;  /* 0x00007632a3207816 */ /* 0x000fc40000000020 */
[----:B------:R-:W-:Y:S02]  /*7c40*/  PRMT R33, R36, 0x7632, R33 ;  /* 0x0000763224217816 */ /* 0x000fe40000000021 */
[----:B------:R-:W-:Y:S02]  /*7c50*/  SHF.L.U32 R34, R34, 0x10, RZ ;  /* 0x0000001022227819 */ /* 0x000fe400000006ff */
[----:B------:R-:W-:Y:S02]  /*7c60*/  SHF.L.U32 R32, R32, 0x10, RZ ;  /* 0x0000001020207819 */ /* 0x000fe400000006ff */
[----:B------:R-:W-:Y:S01]  /*7c70*/  SHF.L.U32 R33, R33, 0x10, RZ ;  /* 0x0000001021217819 */ /* 0x000fe200000006ff */
[----:B------:R-:W-:Y:S01]  /*7c80*/  FADD.FTZ R34, R169, R34 ;  /* 0x00000022a9227221 */ /* 0x000fe20000010000 */
        /* <DEDUP_REMOVED lines=8> */
[----:B------:R-:W-:Y:S02]  /*7d10*/  FADD.FTZ R168, R168, R169 ;  /* 0x000000a9a8a87221 */ /* 0x000fe40000010000 */
        /* <DEDUP_REMOVED lines=26> */
.L_x_10906:
        /* <DEDUP_REMOVED lines=16> */
[----:B------:R-:W-:Y:S02]  /*7fc0*/  SHF.L.U32 R185, R160, 0x10, RZ ;  /* 0x00000010a0b97819 */ /* 0x000fe400000006ff */
[C---:B------:R-:W-:Y:S02]  /*7fd0*/  PRMT R160, R161.reuse, 0x7632, R160 ;  /* 0x00007632a1a07816 */ /* 0x040fe400000000a0 */
[----:B------:R-:W-:Y:S02]  /*7fe0*/  SHF.L.U32 R191, R161, 0x10, RZ ;  /* 0x00000010a1bf7819 */ /* 0x000fe400000006ff */
[C---:B------:R-:W-:Y:S02]  /*7ff0*/  PRMT R161, R162.reuse, 0x7632, R161 ;  /* 0x00007632a2a17816 */ /* 0x040fe400000000a1 */
[----:B------:R-:W-:-:S02]  /*8000*/  SHF.L.U32 R186, R162, 0x10, RZ ;  /* 0x00000010a2ba7819 */ /* 0x000fc400000006ff */
[----:B------:R-:W-:Y:S02]  /*8010*/  PRMT R162, R163, 0x7632, R162 ;  /* 0x00007632a3a27816 */ /* 0x000fe400000000a2 */
[----:B------:R-:W-:Y:S02]  /*8020*/  SHF.L.U32 R184, R181, 0x10, RZ ;  /* 0x00000010b5b87819 */ /* 0x000fe400000006ff */
[----:B------:R-:W-:Y:S02]  /*8030*/  SHF.L.U32 R181, R160, 0x10, RZ ;  /* 0x00000010a0b57819 */ /* 0x000fe400000006ff */
[----:B------:R-:W-:Y:S02]  /*8040*/  SHF.L.U32 R182, R161, 0x10, RZ ;  /* 0x00000010a1b67819 */ /* 0x000fe400000006ff */
[----:B------:R-:W-:Y:S01]  /*8050*/  SHF.L.U32 R183, R162, 0x10, RZ ;  /* 0x00000010a2b77819 */ /* 0x000fe200000006ff */
[----:B------:R-:W-:Y:S06]  /*8060*/  BRA `(.L_x_10910) ;  /* 0x00000008000c7947 */ /* 0x000fec0003800000 */
.L_x_10909:
        /* <DEDUP_REMOVED lines=13> */
[----:B------:R-:W-:Y:S01]  /*8140*/  PRMT R33, R39, 0x7632, R33 ;  /* 0x0000763227217816 */ /* 0x000fe20000000021 */
        /* <DEDUP_REMOVED lines=23> */
.L_x_10908:
[----:B------:R-:W-:Y:S05]  /*82c0*/  BRA.U UP1, `(.L_x_10911) ;  /* 0x0000000101947547 */ /* 0x000fea000b800000 */
[----:B-----5:R-:W-:Y:S02]  /*82d0*/  PRMT R33, R160, 0x7632, R33 ;  /* 0x00007632a0217816 */ /* 0x020fe40000000021 */
[----:B------:R-:W-:Y:S02]  /*82e0*/  PRMT R32, R40, 0x7632, R32 ;  /* 0x0000763228207816 */ /* 0x000fe40000000020 */
[----:B------:R-:W-:Y:S01]  /*82f0*/  PRMT R34, R162, 0x7632, R34 ;  /* 0x00007632a2227816 */ /* 0x000fe20000000022 */
[----:B------:R-:W-:Y:S01]  /*8300*/  IMAD.U32 R33, R33, 0x10000, RZ ;  /* 0x0001000021217824 */ /* 0x000fe200078e00ff */
[----:B------:R-:W-:Y:S02]  /*8310*/  SHF.L.U32 R32, R32, 0x10, RZ ;  /* 0x0000001020207819 */ /* 0x000fe400000006ff */
[----:B------:R-:W-:Y:S02]  /*8320*/  PRMT R35, R42, 0x7632, R35 ;  /* 0x000076322a237816 */ /* 0x000fe40000000023 */
[----:B------:R-:W-:Y:S01]  /*8330*/  SHF.L.U32 R34, R34, 0x10, RZ ;  /* 0x0000001022227819 */ /* 0x000fe200000006ff */
[----:B------:R-:W-:Y:S01]  /*8340*/  FADD.FTZ R184, R33, R32 ;  /* 0x0000002021b87221 */ /* 0x000fe20000010000 */
[----:B------:R-:W-:-:S02]  /*8350*/  PRMT R33, R161, 0x7632, R33 ;  /* 0x00007632a1217816 */ /* 0x000fc40000000021 */
        /* <DEDUP_REMOVED lines=12> */
[----:B------:R-:W-:Y:S02]  /*8420*/  SHF.L.U32 R33, R162, 0x10, RZ ;  /* 0x00000010a2217819 */ /* 0x000fe400000006ff */
[----:B------:R-:W-:Y:S02]  /*8430*/  SHF.L.U32 R32, R163, 0x10, RZ ;  /* 0x00000010a3207819 */ /* 0x000fe400000006ff */
[----:B------:R-:W-:Y:S01]  /*8440*/  SHF.L.U32 R34, R43, 0x10, RZ ;  /* 0x000000102b227819 */ /* 0x000fe200000006ff */
[----:B------:R-:W-:Y:S01]  /*8450*/  FADD.FTZ R186, R35, R33 ;  /* 0x0000002123ba7221 */ /* 0x000fe20000010000 */
[----:B------:R-:W-:Y:S01]  /*8460*/  SHF.L.U32 R33, R40, 0x10, RZ ;  /* 0x0000001028217819 */ /* 0x000fe200000006ff */
[----:B------:R-:W-:-:S02]  /*8470*/  IMAD.U32 R35, R41, 0x10000, RZ ;  /* 0x0001000029237824 */ /* 0x000fc400078e00ff */
[----:B------:R-:W-:Y:S01]  /*8480*/  FADD.FTZ R192, R34, R32 ;  /* 0x0000002022c07221 */ /* 0x000fe20000010000 */
[----:B------:R-:W-:Y:S02]  /*8490*/  SHF.L.U32 R32, R160, 0x10, RZ ;  /* 0x00000010a0207819 */ /* 0x000fe400000006ff */
        /* <DEDUP_REMOVED lines=8> */
.L_x_10911:
[----:B-----5:R-:W-:Y:S02]  /*8520*/  PRMT R34, R161, 0x7632, R34 ;  /* 0x00007632a1227816 */ /* 0x020fe40000000022 */
[----:B------:R-:W-:Y:S02]  /*8530*/  PRMT R32, R41, 0x7632, R32 ;  /* 0x0000763229207816 */ /* 0x000fe40000000020 */
[----:B------:R-:W-:Y:S02]  /*8540*/  SHF.L.U32 R34, R34, 0x10, RZ ;  /* 0x0000001022227819 */ /* 0x000fe400000006ff */
[----:B------:R-:W-:Y:S02]  /*8550*/  SHF.L.U32 R32, R32, 0x10, RZ ;  /* 0x0000001020207819 */ /* 0x000fe400000006ff */
[----:B------:R-:W-:Y:S02]  /*8560*/  PRMT R35, R160, 0x7632, R35 ;  /* 0x00007632a0237816 */ /* 0x000fe40000000023 */
[----:B------:R-:W-:Y:S01]  /*8570*/  PRMT R33, R40, 0x7632, R33 ;  /* 0x0000763228217816 */ /* 0x000fe20000000021 */
[--C-:B------:R-:W-:Y:S01]  /*8580*/  FADD.FTZ R34, R34, R32.reuse ;  /* 0x0000002022227221 */ /* 0x100fe20000010000 */
[----:B------:R-:W-:-:S02]  /*8590*/  PRMT R32, R42, 0x7632, R32 ;  /* 0x000076322a207816 */ /* 0x000fc40000000020 */
[----:B------:R-:W-:Y:S02]  /*85a0*/  SHF.L.U32 R35, R35, 0x10, RZ ;  /* 0x0000001023237819 */ /* 0x000fe400000006ff */
[----:B------:R-:W-:Y:S01]  /*85b0*/  SHF.L.U32 R33, R33, 0x10, RZ ;  /* 0x0000001021217819 */ /* 0x000fe200000006ff */
[----:B------:R-:W-:Y:S01]  /*85c0*/  IMAD.U32 R183, R32, 0x10000, RZ ;  /* 0x0001000020b77824 */ /* 0x000fe200078e00ff */
[----:B------:R-:W-:Y:S02]  /*85d0*/  PRMT R32, R163, 0x7632, R32 ;  /* 0x00007632a3207816 */ /* 0x000fe40000000020 */
[----:B------:R-:W-:Y:S01]  /*85e0*/  PRMT R182, R43, 0x7632, R182 ;  /* 0x000076322bb67816 */ /* 0x000fe200000000b6 */
[----:B------:R-:W-:Y:S01]  /*85f0*/  FADD.FTZ R35, R35, R33 ;  /* 0x0000002123237221 */ /* 0x000fe20000010000 */
[----:B------:R-:W-:Y:S02]  /*8600*/  PRMT R181, R36, 0x7632, R181 ;  /* 0x0000763224b57816 */ /* 0x000fe400000000b5 */
[----:B------:R-:W-:-:S02]  /*8610*/  SHF.L.U32 R32, R32, 0x10, RZ ;  /* 0x0000001020207819 */ /* 0x000fc400000006ff */
[----:B------:R-:W-:Y:S02]  /*8620*/  SHF.L.U32 R182, R182, 0x10, RZ ;  /* 0x00000010b6b67819 */ /* 0x000fe400000006ff */
[----:B------:R-:W-:Y:S02]  /*8630*/  SHF.L.U32 R181, R181, 0x10, RZ ;  /* 0x00000010b5b57819 */ /* 0x000fe400000006ff */
[----:B------:R-:W-:Y:S01]  /*8640*/  PRMT R33, R162, 0x7632, R33 ;  /* 0x00007632a2217816 */ /* 0x000fe20000000021 */
[--C-:B------:R-:W-:Y:S01]  /*8650*/  FADD.FTZ R32, R32, R182.reuse ;  /* 0x000000b620207221 */ /* 0x100fe20000010000 */
[----:B------:R-:W-:Y:S01]  /*8660*/  PRMT R182, R38, 0x7632, R182 ;  /* 0x0000763226b67816 */ /* 0x000fe200000000b6 */
[--C-:B------:R-:W-:Y:S01]  /*8670*/  FADD.FTZ R184, R35, R181.reuse ;  /* 0x000000b523b87221 */ /* 0x100fe20000010000 */
[----:B------:R-:W-:Y:S02]  /*8680*/  SHF.L.U32 R33, R33, 0x10, RZ ;  /* 0x0000001021217819 */ /* 0x000fe400000006ff */
[----:B------:R-:W-:-:S02]  /*8690*/  PRMT R181, R37, 0x7632, R181 ;  /* 0x0000763225b57816 */ /* 0x000fc400000000b5 */
[----:B------:R-:W-:Y:S01]  /*86a0*/  PRMT R35, R39, 0x7632, R35 ;  /* 0x0000763227237816 */ /* 0x000fe20000000023 */
[----:B------:R-:W-:Y:S01]  /*86b0*/  FADD.FTZ R33, R33, R183 ;  /* 0x000000b721217221 */ /* 0x000fe20000010000 */
        /* <DEDUP_REMOVED lines=15> */
[----:B------:R-:W-:-:S02]  /*87b0*/  IMAD.U32 R160, R43, 0x10000, RZ ;  /* 0x000100002ba07824 */ /* 0x000fc400078e00ff */
        /* <DEDUP_REMOVED lines=14> */
.L_x_10910:
        /* <DEDUP_REMOVED lines=19> */
[----:B------:R-:W-:Y:S02]  /*89d0*/  SHF.L.U32 R204, R162, 0x10, RZ ;  /* 0x00000010a2cc7819 */ /* 0x000fe400000006ff */
[----:B------:R-:W-:-:S02]  /*89e0*/  PRMT R162, R163, 0x7632, R162 ;  /* 0x00007632a3a27816 */ /* 0x000fc400000000a2 */
[----:B------:R-:W-:Y:S02]  /*89f0*/  SHF.L.U32 R210, R163, 0x10, RZ ;  /* 0x00000010a3d27819 */ /* 0x000fe400000006ff */
[----:B------:R-:W-:Y:S02]  /*8a00*/  SHF.L.U32 R199, R199, 0x10, RZ ;  /* 0x00000010c7c77819 */ /* 0x000fe400000006ff */
[----:B------:R-:W-:Y:S02]  /*8a10*/  SHF.L.U32 R200, R160, 0x10, RZ ;  /* 0x00000010a0c87819 */ /* 0x000fe400000006ff */
[----:B------:R-:W-:Y:S02]  /*8a20*/  SHF.L.U32 R201, R161, 0x10, RZ ;  /* 0x00000010a1c97819 */ /* 0x000fe400000006ff */
[----:B------:R-:W-:Y:S01]  /*8a30*/  SHF.L.U32 R202, R162, 0x10, RZ ;  /* 0x00000010a2ca7819 */ /* 0x000fe200000006ff */
[----:B------:R-:W-:Y:S06]  /*8a40*/  BRA `(.L_x_10914) ;  /* 0x00000008000c7947 */ /* 0x000fec0003800000 */
.L_x_10913:
        /* <DEDUP_REMOVED lines=37> */
.L_x_10912:
        /* <DEDUP_REMOVED lines=11> */
[----:B------:R-:W-:Y:S02]  /*8d50*/  SHF.L.U32 R200, R33, 0x10, RZ ;  /* 0x0000001021c87819 */ /* 0x000fe400000006ff */
        /* <DEDUP_REMOVED lines=11> */
[----:B------:R-:W-:Y:S02]  /*8e10*/  SHF.L.U32 R32, R162, 0x10, RZ ;  /* 0x00000010a2207819 */ /* 0x000fe400000006ff */
        /* <DEDUP_REMOVED lines=14> */
.L_x_10915:
        /* <DEDUP_REMOVED lines=24> */
[----:B------:R-:W-:Y:S01]  /*9080*/  FADD.FTZ R199, R35, R199 ;  /* 0x000000c723c77221 */ /* 0x000fe20000010000 */
        /* <DEDUP_REMOVED lines=26> */
[----:B------:R-:W-:-:S03]  /*9230*/  F2FP.BF16.F32.PACK_AB R34, R201, R204 ;  /* 0x000000ccc922723e */ /* 0x000fc600000010ff */
[----:B------:R-:W-:Y:S01]  /*9240*/  FADD.FTZ R209, R35, R33 ;  /* 0x0000002123d17221 */ /* 0x000fe20000010000 */
[----:B------:R-:W-:Y:S02]  /*9250*/  F2FP.BF16.F32.PACK_AB R35, R202, R210 ;  /* 0x000000d2ca23723e */ /* 0x000fe400000010ff */
[----:B------:R-:W-:Y:S02]  /*9260*/  F2FP.BF16.F32.PACK_AB R32, R199, R203 ;  /* 0x000000cbc720723e */ /* 0x000fe400000010ff */
[----:B------:R-:W-:-:S07]  /*9270*/  F2FP.BF16.F32.PACK_AB R33, R200, R209 ;  /* 0x000000d1c821723e */ /* 0x000fce00000010ff */
.L_x_10914:
[----:B------:R-:W0:Y:S01]  /*9280*/  @P0 LDC.64 R160, c[0x0][0x3a8] ;  /* 0x0000ea00ffa00b82 */ /* 0x000e220000000a00 */
[----:B------:R-:W-:Y:S01]  /*9290*/  UMOV UR9, 0xffffffff ;  /* 0xffffffff00097882 */ /* 0x000fe20000000000 */
[----:B0-----:R-:W-:-:S05]  /*92a0*/  @P0 IMAD.WIDE.U32 R160, R198, 0x10, R160 ;  /* 0x00000010c6a00825 */ /* 0x001fca00078e00a0 */
[----:B------:R0:W-:Y:S02]  /*92b0*/  @P0 STG.E.128 desc[UR6][R160.64], R32 ;  /* 0x00000020a0000986 */ /* 0x0001e4000c101d06 */
[----:B0-----:R-:W0:Y:S02]  /*92c0*/  S2R R160, SR_TID.X ;  /* 0x0000000000a07919 */ /* 0x001e240000002100 */
[----:B0-----:R-:W-:Y:S01]  /*92d0*/  LOP3.LUT P2, RZ, R160, 0x1f, RZ, 0xc0, !PT ;  /* 0x0000001fa0ff7812 */ /* 0x001fe2000784c0ff */
[----:B------:R-:W-:-:S04]  /*92e0*/  FADD.FTZ R160, RZ, R225 ;  /* 0x000000e1ffa07221 */ /* 0x000fc80000010000 */
        /* <DEDUP_REMOVED lines=261> */
.L_x_10929:
[----:B------:R3:W-:Y:S01]  /*a340*/  STL [R1+0x2d8], R34 ;  /* 0x0002d82201007387 */ /* 0x0007e20000100800 */
[----:B------:R-:W-:Y:S01]  /*a350*/  FMUL.FTZ R162, R160, R160 ;  /* 0x000000a0a0a27220 */ /* 0x000fe20000410000 */
[----:B--2---:R-:W-:Y:S01]  /*a360*/  ISETP.NE.AND P3, PT, RZ, UR5, PT ;  /* 0x00000005ff007c0c */ /* 0x004fe2000bf65270 */
[----:B-1----:R-:W-:Y:S01]  /*a370*/  FADD.FTZ R161, R216, R161 ;  /* 0x000000a1d8a17221 */ /* 0x002fe20000010000 */
[----:B------:R-:W-:Y:S01]  /*a380*/  STL [R1+0x2d4], R33 ;  /* 0x0002d42101007387 */ /* 0x000fe20000100800 */
[----:B------:R-:W1:Y:S01]  /*a390*/  @!P2 LDC.64 R226, c[0x0][0x3c8] ;  /* 0x0000f200ffe2ab82 */ /* 0x000e620000000a00 */
[----:B------:R-:W-:Y:S01]  /*a3a0*/  FSEL R162, R162, RZ, P3 ;  /* 0x000000ffa2a27208 */ /* 0x000fe20001800000 */
[----:B----4-:R-:W-:Y:S01]  /*a3b0*/  FFMA.FTZ R161, R161, R217, UR8 ;  /* 0x00000008a1a17e23 */ /* 0x010fe200080100d9 */
[----:B------:R2:W-:Y:S03]  /*a3c0*/  STL [R1+0x2d0], R32 ;  /* 0x0002d02001007387 */ /* 0x0005e60000100800 */
[----:B------:R-:W-:Y:S01]  /*a3d0*/  FADD.FTZ R161, R161, R162 ;  /* 0x000000a2a1a17221 */ /* 0x000fe20000010000 */
[----:B------:R-:W-:Y:S01]  /*a3e0*/  FSEL R217, R160, RZ, !P3 ;  /* 0x000000ffa0d97208 */ /* 0x000fe20005800000 */
[----:B------:R-:W4:Y:S02]  /*a3f0*/  LDL R252, [R1+0x188] ;  /* 0x0001880001fc7983 */ /* 0x000f240000100800 */
[----:B0-----:R0:W1:Y:S02]  /*a400*/  MUFU.RSQ R216, R161 ;  /* 0x000000a100d87308 */ /* 0x0010640000001400 */
[----:B---3--:R-:W3:Y:S01]  /*a410*/  LDL R34, [R1+0x190] ;  /* 0x0001900001227983 */ /* 0x008ee20000100800 */
[----:B--2---:R-:W2:Y:S01]  /*a420*/  @!P2 LDC.64 R32, c[0x0][0x3c0] ;  /* 0x0000f000ff20ab82 */ /* 0x004ea20000000a00 */
[----:B0-----:R-:W-:Y:S01]  /*a430*/  FADD.FTZ R161, -R217, R222 ;  /* 0x000000ded9a17221 */ /* 0x001fe20000010100 */
[----:B--2---:R-:W-:-:S02]  /*a440*/  @!P2 IMAD.WIDE R162, R3, 0x4, R32 ;  /* 0x0000000403a2a825 */ /* 0x004fc400078e0220 */
[----:B------:R-:W2:Y:S04]  /*a450*/  LDL R33, [R1+0x19c] ;  /* 0x00019c0001217983 */ /* 0x000ea80000100800 */
[----:B------:R1:W-:Y:S04]  /*a460*/  @!P2 STG.E desc[UR6][R162.64], R160 ;  /* 0x000000a0a200a986 */ /* 0x0003e8000c101906 */
[----:B------:R-:W2:Y:S01]  /*a470*/  LDL R32, [R1+0x18c] ;  /* 0x00018c0001207983 */ /* 0x000ea20000100800 */
[----:B-1----:R-:W-:-:S04]  /*a480*/  @!P2 IMAD.WIDE R162, R3, 0x4, R226 ;  /* 0x0000000403a2a825 */ /* 0x002fc800078e02e2 */
[----:B------:R-:W-:Y:S01]  /*a490*/  FADD.FTZ R160, -R217, R225 ;  /* 0x000000e1d9a07221 */ /* 0x000fe20000010100 */
[----:B------:R-:W3:Y:S04]  /*a4a0*/  LDL R227, [R1+0x170] ;  /* 0x0001700001e37983 */ /* 0x000ee80000100800 */
[----:B------:R0:W-:Y:S01]  /*a4b0*/  @!P2 STG.E desc[UR6][R162.64], R216 ;  /* 0x000000d8a200a986 */ /* 0x0001e2000c101906 */
[----:B------:R-:W-:-:S03]  /*a4c0*/  FMUL.FTZ R225, R216, R160 ;  /* 0x000000a0d8e17220 */ /* 0x000fc60000410000 */
[----:B------:R-:W4:Y:S04]  /*a4d0*/  LDL R160, [R1+0x184] ;  /* 0x0001840001a07983 */ /* 0x000f280000100800 */
[----:B------:R-:W3:Y:S01]  /*a4e0*/  LDL R226, [R1+0x174] ;  /* 0x0001740001e27983 */ /* 0x000ee20000100800 */
[C---:B0-----:R-:W-:Y:S01]  /*a4f0*/  FADD.FTZ R163, -R217.reuse, R223 ;  /* 0x000000dfd9a37221 */ /* 0x041fe20000010100 */
[----:B------:R-:W-:Y:S01]  /*a500*/  FADD.FTZ R162, -R217, R224 ;  /* 0x000000e0d9a27221 */ /* 0x000fe20000010100 */
[C---:B------:R-:W-:Y:S02]  /*a510*/  FMUL.FTZ R224, R216.reuse, R161 ;  /* 0x000000a1d8e07220 */ /* 0x040fe40000410000 */
[C---:B------:R-:W-:Y:S01]  /*a520*/  FMUL.FTZ R222, R216.reuse, R163 ;  /* 0x000000a3d8de7220 */ /* 0x040fe20000410000 */
[----:B------:R-:W2:Y:S01]  /*a530*/  LDL R161, [R1+0x198] ;  /* 0x0001980001a17983 */ /* 0x000ea20000100800 */
[----:B------:R-:W-:-:S03]  /*a540*/  FMUL.FTZ R223, R216, R162 ;  /* 0x000000a2d8df7220 */ /* 0x000fc60000410000 */
[----:B------:R-:W4:Y:S04]  /*a550*/  LDL R163, [R1+0x194] ;  /* 0x0001940001a37983 */ /* 0x000f280000100800 */
[----:B------:R-:W3:Y:S01]  /*a560*/  LDL R162, [R1+0x180] ;  /* 0x0001800001a27983 */ /* 0x000ee20000100800 */
[----:B----4-:R-:W-:Y:S01]  /*a570*/  FFMA.FTZ R160, R224, R160, R163 ;  /* 0x000000a0e0a07223 */ /* 0x010fe200000100a3 */
[----:B--2---:R-:W-:Y:S01]  /*a580*/  FFMA.FTZ R163, R223, R252, R161 ;  /* 0x000000fcdfa37223 */ /* 0x004fe200000100a1 */
[----:B------:R-:W-:Y:S01]  /*a590*/  FFMA.FTZ R161, R222, R32, R33 ;  /* 0x00000020dea17223 */ /* 0x000fe20000010021 */
[----:B---3--:R-:W-:Y:S02]  /*a5a0*/  FFMA.FTZ R162, R225, R162, R34 ;  /* 0x000000a2e1a27223 */ /* 0x008fe40000010022 */
[----:B------:R0:W5:Y:S02]  /*a5b0*/  LDL.LU R34, [R1+0x2d8] ;  /* 0x0002d80001227983 */ /* 0x0001640000300800 */
[----:B------:R-:W-:Y:S01]  /*a5c0*/  F2FP.BF16.F32.PACK_AB R161, R161, R163 ;  /* 0x000000a3a1a1723e */ /* 0x000fe200000010ff */
[C---:B------:R-:W-:Y:S01]  /*a5d0*/  FADD.FTZ R163, -R217.reuse, R218 ;  /* 0x000000dad9a37221 */ /* 0x040fe20000010100 */
[----:B------:R-:W-:Y:S01]  /*a5e0*/  F2FP.BF16.F32.PACK_AB R160, R160, R162 ;  /* 0x000000a2a0a0723e */ /* 0x000fe200000010ff */
[C---:B------:R-:W-:Y:S01]  /*a5f0*/  FADD.FTZ R162, -R217.reuse, R220 ;  /* 0x000000dcd9a27221 */ /* 0x040fe20000010100 */
[----:B------:R-:W2:Y:S01]  /*a600*/  LDL R33, [R1+0x1a8] ;  /* 0x0001a80001217983 */ /* 0x000ea20000100800 */
[C---:B------:R-:W-:Y:S01]  /*a610*/  FMUL.FTZ R220, R216.reuse, R163 ;  /* 0x000000a3d8dc7220 */ /* 0x040fe20000410000 */
[C---:B------:R-:W-:Y:S01]  /*a620*/  FADD.FTZ R163, -R217.reuse, R221 ;  /* 0x000000ddd9a37221 */ /* 0x040fe20000010100 */
[----:B------:R-:W-:Y:S01]  /*a630*/  FMUL.FTZ R218, R216, R162 ;  /* 0x000000a2d8da7220 */ /* 0x000fe20000410000 */
[----:B------:R-:W-:Y:S01]  /*a640*/  FADD.FTZ R162, -R217, R219 ;  /* 0x000000dbd9a27221 */ /* 0x000fe20000010100 */
[----:B------:R-:W3:Y:S04]  /*a650*/  LDL R221, [R1+0x1a4] ;  /* 0x0001a40001dd7983 */ /* 0x000ee80000100800 */
[----:B------:R-:W4:Y:S04]  /*a660*/  LDL R219, [R1+0x1a0] ;  /* 0x0001a00001db7983 */ /* 0x000f280000100800 */
[----:B------:R-:W2:Y:S04]  /*a670*/  LDL R252, [R1+0x16c] ;  /* 0x00016c0001fc7983 */ /* 0x000ea80000100800 */
[----:B------:R-:W2:Y:S01]  /*a680*/  LDL R32, [R1+0x164] ;  /* 0x0001640001207983 */ /* 0x000ea20000100800 */
[----:B---3--:R-:W-:Y:S01]  /*a690*/  FFMA.FTZ R226, R220, R226, R221 ;  /* 0x000000e2dce27223 */ /* 0x008fe200000100dd */
[----:B----4-:R-:W-:Y:S01]  /*a6a0*/  FFMA.FTZ R227, R218, R227, R219 ;  /* 0x000000e3dae37223 */ /* 0x010fe200000100db */
[C---:B------:R-:W-:Y:S01]  /*a6b0*/  FMUL.FTZ R221, R216.reuse, R162 ;  /* 0x000000a2d8dd7220 */ /* 0x040fe20000410000 */
[----:B------:R-:W-:-:S02]  /*a6c0*/  FMUL.FTZ R219, R216, R163 ;  /* 0x000000a3d8db7220 */ /* 0x000fc40000410000 */
[----:B------:R-:W3:Y:S01]  /*a6d0*/  LDL R163, [R1+0x17c] ;  /* 0x00017c0001a37983 */ /* 0x000ee20000100800 */
[----:B------:R-:W-:-:S03]  /*a6e0*/  F2FP.BF16.F32.PACK_AB R162, R226, R227 ;  /* 0x000000e3e2a2723e */ /* 0x000fc600000010ff */
[----:B------:R-:W2:Y:S04]  /*a6f0*/  LDL R226, [R1+0x178] ;  /* 0x0001780001e27983 */ /* 0x000ea80000100800 */
[----:B------:R-:W3:Y:S01]  /*a700*/  LDL R227, [R1+0x1ac] ;  /* 0x0001ac0001e37983 */ /* 0x000ee20000100800 */
[----:B--2---:R-:W-:-:S03]  /*a710*/  FFMA.FTZ R226, R219, R226, R33 ;  /* 0x000000e2dbe27223 */ /* 0x004fc60000010021 */
[----:B------:R0:W5:Y:S01]  /*a720*/  LDL.LU R33, [R1+0x2d4] ;  /* 0x0002d40001217983 */ /* 0x0001620000300800 */
[----:B---3--:R-:W-:-:S05]  /*a730*/  FFMA.FTZ R163, R221, R163, R227 ;  /* 0x000000a3dda37223 */ /* 0x008fca00000100e3 */
[----:B------:R-:W-:Y:S02]  /*a740*/  F2FP.BF16.F32.PACK_AB R163, R163, R226 ;  /* 0x000000e2a3a3723e */ /* 0x000fe400000010ff */
[----:B------:R-:W1:Y:S02]  /*a750*/  LDC.64 R226, c[0x0][0x428] ;  /* 0x00010a00ffe27b82 */ /* 0x000e640000000a00 */
[----:B-1----:R-:W-:-:S05]  /*a760*/  IMAD.WIDE.U32 R226, R211, 0x10, R226 ;  /* 0x00000010d3e27825 */ /* 0x002fca00078e00e2 */
[----:B------:R1:W-:Y:S04]  /*a770*/  STG.E.128 desc[UR6][R226.64], R160 ;  /* 0x000000a0e2007986 */ /* 0x0003e8000c101d06 */
[----:B-1----:R-:W2:Y:S01]  /*a780*/  LDL R163, [R1+0x158] ;  /* 0x0001580001a37983 */ /* 0x002ea20000100800 */
[----:B------:R-:W1:Y:S03]  /*a790*/  LDC.64 R226, c[0x0][0x430] ;  /* 0x00010c00ffe27b82 */ /* 0x000e660000000a00 */
[----:B------:R-:W3:Y:S04]  /*a7a0*/  LDL R160, [R1+0x15c] ;  /* 0x00015c0001a07983 */ /* 0x000ee80000100800 */
[----:B------:R-:W4:Y:S04]  /*a7b0*/  LDL R162, [R1+0x150] ;  /* 0x0001500001a27983 */ /* 0x000f280000100800 */
[----:B------:R-:W4:Y:S01]  /*a7c0*/  LDL R161, [R1+0x168] ;  /* 0x0001680001a17983 */ /* 0x000f220000100800 */
[----:B--2---:R-:W-:-:S03]  /*a7d0*/  FFMA.FTZ R163, R219, R163, R50 ;  /* 0x000000a3dba37223 */ /* 0x004fc60000010032 */
[----:B------:R-:W2:Y:S01]  /*a7e0*/  LDL R219, [R1+0x154] ;  /* 0x0001540001db7983 */ /* 0x000ea20000100800 */
[----:B---3--:R-:W-:-:S03]  /*a7f0*/  FFMA.FTZ R160, R221, R160, R51 ;  /* 0x000000a0dda07223 */ /* 0x008fc60000010033 */
[----:B------:R-:W3:Y:S01]  /*a800*/  LDL R221, [R1+0x160] ;  /* 0x0001600001dd7983 */ /* 0x000ee20000100800 */
[----:B----4-:R-:W-:Y:S01]  /*a810*/  FFMA.FTZ R162, R218, R162, R48 ;  /* 0x000000a2daa27223 */ /* 0x010fe20000010030 */
[----:B------:R-:W-:Y:S01]  /*a820*/  F2FP.BF16.F32.PACK_AB R163, R160, R163 ;  /* 0x000000a3a0a3723e */ /* 0x000fe200000010ff */
[----:B------:R-:W-:Y:S02]  /*a830*/  FFMA.FTZ R161, R223, R161, R46 ;  /* 0x000000a1dfa17223 */ /* 0x000fe4000001002e */
[----:B------:R-:W4:Y:S01]  /*a840*/  LDL R223, [R1+0x138] ;  /* 0x0001380001df7983 */ /* 0x000f220000100800 */
[----:B--2---:R-:W-:Y:S01]  /*a850*/  FFMA.FTZ R218, R220, R219, R49 ;  /* 0x000000dbdcda7223 */ /* 0x004fe20000010031 */
[----:B------:R-:W-:Y:S01]  /*a860*/  FFMA.FTZ R219, R222, R252, R47 ;  /* 0x000000fcdedb7223 */ /* 0x000fe2000001002f */
[----:B------:R-:W-:Y:S01]  /*a870*/  FFMA.FTZ R220, R224, R32, R45 ;  /* 0x00000020e0dc7223 */ /* 0x000fe2000001002d */
[----:B------:R-:W2:Y:S01]  /*a880*/  LDL R252, [R1+0x1b4] ;  /* 0x0001b40001fc7983 */ /* 0x000ea20000100800 */
[----:B---3--:R-:W-:Y:S01]  /*a890*/  FFMA.FTZ R160, R225, R221, R44 ;  /* 0x000000dde1a07223 */ /* 0x008fe2000001002c */
[----:B------:R-:W-:-:S02]  /*a8a0*/  F2FP.BF16.F32.PACK_AB R162, R218, R162 ;  /* 0x000000a2daa2723e */ /* 0x000fc400000010ff */
[----:B------:R-:W-:Y:S01]  /*a8b0*/  F2FP.BF16.F32.PACK_AB R161, R219, R161 ;  /* 0x000000a1dba1723e */ /* 0x000fe200000010ff */
[----:B-1----:R-:W-:Y:S01]  /*a8c0*/  IMAD.WIDE.U32 R218, R211, 0x10, R226 ;  /* 0x00000010d3da7825 */ /* 0x002fe200078e00e2 */
[----:B------:R-:W-:Y:S01]  /*a8d0*/  F2FP.BF16.F32.PACK_AB R160, R220, R160 ;  /* 0x000000a0dca0723e */ /* 0x000fe200000010ff */
[----:B------:R-:W3:Y:S04]  /*a8e0*/  LDL R32, [R1+0x1b0] ;  /* 0x0001b00001207983 */ /* 0x000ee80000100800 */
[----:B------:R1:W-:Y:S04]  /*a8f0*/  STG.E.128 desc[UR6][R218.64], R160 ;  /* 0x000000a0da007986 */ /* 0x0003e8000c101d06 */
[----:B------:R-:W4:Y:S04]  /*a900*/  LDL R224, [R1+0x134] ;  /* 0x0001340001e07983 */ /* 0x000f280000100800 */
[----:B------:R-:W4:Y:S04]  /*a910*/  LDL R225, [R1+0x1c8] ;  /* 0x0001c80001e17983 */ /* 0x000f280000100800 */
[----:B------:R-:W4:Y:S04]  /*a920*/  LDL R220, [R1+0x1c4] ;  /* 0x0001c40001dc7983 */ /* 0x000f280000100800 */
[----:B------:R-:W4:Y:S01]  /*a930*/  LDL R222, [R1+0x1cc] ;  /* 0x0001cc0001de7983 */ /* 0x000f220000100800 */
[C---:B-1----:R-:W-:Y:S01]  /*a940*/  FADD.FTZ R161, -R217.reuse, R214 ;  /* 0x000000d6d9a17221 */ /* 0x042fe20000010100 */
[C---:B------:R-:W-:Y:S01]  /*a950*/  FADD.FTZ R162, -R217.reuse, R213 ;  /* 0x000000d5d9a27221 */ /* 0x040fe20000010100 */
[C---:B------:R-:W-:Y:S01]  /*a960*/  FADD.FTZ R160, -R217.reuse, R212 ;  /* 0x000000d4d9a07221 */ /* 0x040fe20000010100 */
[----:B------:R-:W-:Y:S01]  /*a970*/  FADD.FTZ R163, -R217, R215 ;  /* 0x000000d7d9a37221 */ /* 0x000fe20000010100 */
[C---:B------:R-:W-:Y:S01]  /*a980*/  FMUL.FTZ R212, R216.reuse, R161 ;  /* 0x000000a1d8d47220 */ /* 0x040fe20000410000 */
[C---:B------:R-:W-:Y:S01]  /*a990*/  FMUL.FTZ R214, R216.reuse, R162 ;  /* 0x000000a2d8d67220 */ /* 0x040fe20000410000 */
[----:B------:R-:W2:Y:S04]  /*a9a0*/  LDL R161, [R1+0x148] ;  /* 0x0001480001a17983 */ /* 0x000ea80000100800 */
[----:B------:R-:W2:Y:S04]  /*a9b0*/  LDL R162, [R1+0x1b8] ;  /* 0x0001b80001a27983 */ /* 0x000ea80000100800 */
[----:B------:R-:W3:Y:S04]  /*a9c0*/  LDL R218, [R1+0x14c] ;  /* 0x00014c0001da7983 */ /* 0x000ee80000100800 */
[----:B------:R-:W3:Y:S01]  /*a9d0*/  LDL R215, [R1+0x1bc] ;  /* 0x0001bc0001d77983 */ /* 0x000ee20000100800 */
[----:B------:R-:W-:-:S03]  /*a9e0*/  FMUL.FTZ R213, R216, R160 ;  /* 0x000000a0d8d57220 */ /* 0x000fc60000410000 */
[----:B------:R-:W4:Y:S01]  /*a9f0*/  LDL R160, [R1+0x140] ;  /* 0x0001400001a07983 */ /* 0x000f220000100800 */
[----:B------:R-:W-:-:S03]  /*aa00*/  FMUL.FTZ R211, R216, R163 ;  /* 0x000000a3d8d37220 */ /* 0x000fc60000410000 */
[----:B------:R-:W4:Y:S04]  /*aa10*/  LDL R163, [R1+0x144] ;  /* 0x0001440001a37983 */ /* 0x000f280000100800 */
[----:B------:R-:W4:Y:S04]  /*aa20*/  LDL R221, [R1+0x13c] ;  /* 0x00013c0001dd7983 */ /* 0x000f280000100800 */
[----:B------:R-:W4:Y:S01]  /*aa30*/  LDL R219, [R1+0x130] ;  /* 0x0001300001db7983 */ /* 0x000f220000100800 */
[----:B--2---:R-:W-:Y:S01]  /*aa40*/  FFMA.FTZ R161, R214, R161, R162 ;  /* 0x000000a1d6a17223 */ /* 0x004fe200000100a2 */
[----:B---3--:R-:W-:-:S05]  /*aa50*/  FFMA.FTZ R162, R211, R218, R215 ;  /* 0x000000dad3a27223 */ /* 0x008fca00000100d7 */
[----:B------:R-:W-:Y:S01]  /*aa60*/  F2FP.BF16.F32.PACK_AB R161, R162, R161 ;  /* 0x000000a1a2a1723e */ /* 0x000fe200000010ff */
[----:B------:R-:W-:Y:S01]  /*aa70*/  FADD.FTZ R162, -R217, R205 ;  /* 0x000000cdd9a27221 */ /* 0x000fe20000010100 */
[----:B----4-:R-:W-:Y:S02]  /*aa80*/  FFMA.FTZ R160, R213, R160, R32 ;  /* 0x000000a0d5a07223 */ /* 0x010fe40000010020 */
[----:B------:R0:W5:Y:S01]  /*aa90*/  LDL.LU R32, [R1+0x2d0] ;  /* 0x0002d00001207983 */ /* 0x0001620000300800 */
[----:B------:R-:W-:-:S03]  /*aaa0*/  FMUL.FTZ R205, R216, R162 ;  /* 0x000000a2d8cd7220 */ /* 0x000fc60000410000 */
[----:B------:R-:W2:Y:S01]  /*aab0*/  LDL R162, [R1+0x1c0] ;  /* 0x0001c00001a27983 */ /* 0x000ea20000100800 */
[----:B------:R-:W-:Y:S01]  /*aac0*/  FFMA.FTZ R163, R212, R163, R252 ;  /* 0x000000a3d4a37223 */ /* 0x000fe200000100fc */
[----:B------:R-:W-:-:S04]  /*aad0*/  FADD.FTZ R206, -R217, R206 ;  /* 0x000000ced9ce7221 */ /* 0x000fc80000010100 */
[----:B------:R-:W-:Y:S01]  /*aae0*/  F2FP.BF16.F32.PACK_AB R160, R163, R160 ;  /* 0x000000a0a3a0723e */ /* 0x000fe200000010ff */
[C---:B------:R-:W-:Y:S01]  /*aaf0*/  FADD.FTZ R163, -R217.reuse, R207 ;  /* 0x000000cfd9a37221 */ /* 0x040fe20000010100 */
[----:B------:R-:W-:Y:S01]  /*ab00*/  FADD.FTZ R207, -R217, R208 ;  /* 0x000000d0d9cf7221 */ /* 0x000fe20000010100 */
[C---:B------:R-:W-:Y:S02]  /*ab10*/  FMUL.FTZ R218, R216.reuse, R206 ;  /* 0x000000ced8da7220 */ /* 0x040fe40000410000 */
[C---:B------:R-:W-:Y:S01]  /*ab20*/  FMUL.FTZ R208, R216.reuse, R163 ;  /* 0x000000a3d8d07220 */ /* 0x040fe20000410000 */
[----:B------:R-:W-:Y:S01]  /*ab30*/  FMUL.FTZ R215, R216, R207 ;  /* 0x000000cfd8d77220 */ /* 0x000fe20000410000 */
[----:B------:R-:W-:Y:S02]  /*ab40*/  FFMA.FTZ R163, R218, R223, R225 ;  /* 0x000000dfdaa37223 */ /* 0x000fe400000100e1 */
[----:B------:R-:W-:Y:S01]  /*ab50*/  FFMA.FTZ R207, R208, R224, R220 ;  /* 0x000000e0d0cf7223 */ /* 0x000fe200000100dc */
[----:B------:R-:W-:Y:S01]  /*ab60*/  FFMA.FTZ R206, R215, R221, R222 ;  /* 0x000000ddd7ce7223 */ /* 0x000fe200000100de */
[----:B------:R-:W1:Y:S01]  /*ab70*/  LDC.64 R224, c[0x0][0x428] ;  /* 0x00010a00ffe07b82 */ /* 0x000e620000000a00 */
[----:B------:R-:W3:Y:S03]  /*ab80*/  LDL R223, [R1+0x104] ;  /* 0x0001040001df7983 */ /* 0x000ee60000100800 */
[----:B------:R-:W-:Y:S01]  /*ab90*/  F2FP.BF16.F32.PACK_AB R163, R206, R163 ;  /* 0x000000a3cea3723e */ /* 0x000fe200000010ff */
[----:B------:R-:W4:Y:S04]  /*aba0*/  LDL R222, [R1+0x1d8] ;  /* 0x0001d80001de7983 */ /* 0x000f280000100800 */
[----:B------:R-:W4:Y:S04]  /*abb0*/  LDL R221, [R1+0x108] ;  /* 0x0001080001dd7983 */ /* 0x000f280000100800 */
[----:B------:R-:W3:Y:S01]  /*abc0*/  LDL R220, [R1+0x1dc] ;  /* 0x0001dc0001dc7983 */ /* 0x000ee20000100800 */
[----:B--2---:R-:W-:-:S03]  /*abd0*/  FFMA.FTZ R162, R205, R219, R162 ;  /* 0x000000dbcda27223 */ /* 0x004fc600000100a2 */
[----:B------:R-:W3:Y:S02]  /*abe0*/  LDL R219, [R1+0x10c] ;  /* 0x00010c0001db7983 */ /* 0x000ee40000100800 */
[----:B------:R-:W-:Y:S01]  /*abf0*/  F2FP.BF16.F32.PACK_AB R162, R207, R162 ;  /* 0x000000a2cfa2723e */ /* 0x000fe200000010ff */
[----:B-1----:R-:W-:-:S05]  /*ac00*/  IMAD.WIDE.U32 R206, R197, 0x10, R224 ;  /* 0x00000010c5ce7825 */ /* 0x002fca00078e00e0 */
[----:B------:R1:W-:Y:S04]  /*ac10*/  STG.E.128 desc[UR6][R206.64], R160 ;  /* 0x000000a0ce007986 */ /* 0x0003e8000c101d06 */
[----:B-1----:R-:W2:Y:S04]  /*ac20*/  LDL R163, [R1+0x118] ;  /* 0x0001180001a37983 */ /* 0x002ea80000100800 */
[----:B------:R-:W4:Y:S04]  /*ac30*/  LDL R160, [R1+0x11c] ;  /* 0x00011c0001a07983 */ /* 0x000f280000100800 */
[----:B------:R-:W3:Y:S04]  /*ac40*/  LDL R161, [R1+0x128] ;  /* 0x0001280001a17983 */ /* 0x000ee80000100800 */
[----:B------:R-:W3:Y:S04]  /*ac50*/  LDL R162, [R1+0x110] ;  /* 0x0001100001a27983 */ /* 0x000ee80000100800 */
[----:B------:R-:W3:Y:S04]  /*ac60*/  LDL R206, [R1+0x12c] ;  /* 0x00012c0001ce7983 */ /* 0x000ee80000100800 */
[----:B------:R-:W3:Y:S01]  /*ac70*/  LDL R207, [R1+0x124] ;  /* 0x0001240001cf7983 */ /* 0x000ee20000100800 */
[----:B--2---:R-:W-:-:S03]  /*ac80*/  FFMA.FTZ R163, R218, R163, R58 ;  /* 0x000000a3daa37223 */ /* 0x004fc6000001003a */
[----:B------:R-:W2:Y:S01]  /*ac90*/  LDL R218, [R1+0x100] ;  /* 0x0001000001da7983 */ /* 0x000ea20000100800 */
[----:B----4-:R-:W-:-:S03]  /*aca0*/  FFMA.FTZ R160, R215, R160, R59 ;  /* 0x000000a0d7a07223 */ /* 0x010fc6000001003b */
[----:B------:R-:W4:Y:S02]  /*acb0*/  LDL R215, [R1+0x114] ;  /* 0x0001140001d77983 */ /* 0x000f240000100800 */
[----:B------:R-:W-:Y:S02]  /*acc0*/  F2FP.BF16.F32.PACK_AB R163, R160, R163 ;  /* 0x000000a3a0a3723e */ /* 0x000fe400000010ff */
[----:B------:R-:W2:Y:S01]  /*acd0*/  LDL R160, [R1+0x120] ;  /* 0x0001200001a07983 */ /* 0x000ea20000100800 */
[----:B---3--:R-:W-:-:S03]  /*ace0*/  FFMA.FTZ R161, R214, R161, R54 ;  /* 0x000000a1d6a17223 */ /* 0x008fc60000010036 */
[----:B------:R-:W3:Y:S01]  /*acf0*/  LDL R214, [R1+0x1d0] ;  /* 0x0001d00001d67983 */ /* 0x000ee20000100800 */
[----:B------:R-:W-:Y:S01]  /*ad00*/  FFMA.FTZ R162, R205, R162, R56 ;  /* 0x000000a2cda27223 */ /* 0x000fe20000010038 */
[----:B------:R-:W-:Y:S02]  /*ad10*/  FFMA.FTZ R206, R211, R206, R55 ;  /* 0x000000ced3ce7223 */ /* 0x000fe40000010037 */
[----:B------:R-:W3:Y:S01]  /*ad20*/  LDL R211, [R1+0xec] ;  /* 0x0000ec0001d37983 */ /* 0x000ee20000100800 */
[----:B------:R-:W-:Y:S02]  /*ad30*/  FFMA.FTZ R207, R212, R207, R53 ;  /* 0x000000cfd4cf7223 */ /* 0x000fe40000010035 */
[----:B------:R-:W-:Y:S01]  /*ad40*/  F2FP.BF16.F32.PACK_AB R161, R206, R161 ;  /* 0x000000a1cea1723e */ /* 0x000fe200000010ff */
[----:B------:R-:W3:Y:S01]  /*ad50*/  LDL R212, [R1+0xe8] ;  /* 0x0000e80001d47983 */ /* 0x000ee20000100800 */
[----:B--2---:R-:W-:-:S03]  /*ad60*/  FFMA.FTZ R160, R213, R160, R52 ;  /* 0x000000a0d5a07223 */ /* 0x004fc60000010034 */
[----:B------:R-:W2:Y:S01]  /*ad70*/  LDL R213, [R1+0x1d4] ;  /* 0x0001d40001d57983 */ /* 0x000ea20000100800 */
[----:B----4-:R-:W-:Y:S01]  /*ad80*/  FFMA.FTZ R205, R208, R215, R57 ;  /* 0x000000d7d0cd7223 */ /* 0x010fe20000010039 */
[----:B------:R-:W-:Y:S01]  /*ad90*/  F2FP.BF16.F32.PACK_AB R160, R207, R160 ;  /* 0x000000a0cfa0723e */ /* 0x000fe200000010ff */
[----:B------:R-:W-:Y:S01]  /*ada0*/  IMAD.WIDE.U32 R206, R197, 0x10, R226 ;  /* 0x00000010c5ce7825 */ /* 0x000fe200078e00e2 */
[----:B------:R-:W4:Y:S02]  /*adb0*/  LDL R215, [R1+0xd8] ;  /* 0x0000d80001d77983 */ /* 0x000f240000100800 */
[----:B------:R-:W-:Y:S02]  /*adc0*/  F2FP.BF16.F32.PACK_AB R162, R205, R162 ;  /* 0x000000a2cda2723e */ /* 0x000fe400000010ff */
[----:B------:R-:W4:Y:S04]  /*add0*/  LDL R208, [R1+0xe4] ;  /* 0x0000e40001d07983 */ /* 0x000f280000100800 */
[----:B------:R1:W-:Y:S02]  /*ade0*/  STG.E.128 desc[UR6][R206.64], R160 ;  /* 0x000000a0ce007986 */ /* 0x0003e4000c101d06 */
[C---:B-1----:R-:W-:Y:S01]  /*adf0*/  FADD.FTZ R160, -R217.reuse, R196 ;  /* 0x000000c4d9a07221 */ /* 0x042fe20000010100 */
[C---:B------:R-:W-:Y:S01]  /*ae00*/  FADD.FTZ R161, -R217.reuse, R195 ;  /* 0x000000c3d9a17221 */ /* 0x040fe20000010100 */
[C---:B------:R-:W-:Y:S01]  /*ae10*/  FADD.FTZ R162, -R217.reuse, R194 ;  /* 0x000000c2d9a27221 */ /* 0x040fe20000010100 */
[----:B------:R-:W-:Y:S01]  /*ae20*/  FADD.FTZ R163, -R217, R193 ;  /* 0x000000c1d9a37221 */ /* 0x000fe20000010100 */
[C---:B------:R-:W-:Y:S01]  /*ae30*/  FMUL.FTZ R195, R216.reuse, R160 ;  /* 0x000000a0d8c37220 */ /* 0x040fe20000410000 */
[C---:B------:R-:W-:Y:S01]  /*ae40*/  FMUL.FTZ R194, R216.reuse, R161 ;  /* 0x000000a1d8c27220 */ /* 0x040fe20000410000 */
[C---:B------:R-:W-:Y:S01]  /*ae50*/  FMUL.FTZ R196, R216.reuse, R162 ;  /* 0x000000a2d8c47220 */ /* 0x040fe20000410000 */
[----:B------:R-:W-:Y:S01]  /*ae60*/  FMUL.FTZ R193, R216, R163 ;  /* 0x000000a3d8c17220 */ /* 0x000fe20000410000 */
[----:B---3--:R-:W-:Y:S01]  /*ae70*/  FFMA.FTZ R160, R195, R218, R214 ;  /* 0x000000dac3a07223 */ /* 0x008fe200000100d6 */
[----:B------:R-:W3:Y:S01]  /*ae80*/  LDL R207, [R1+0xd0] ;  /* 0x0000d00001cf7983 */ /* 0x000ee20000100800 */
[----:B------:R-:W-:Y:S01]  /*ae90*/  FFMA.FTZ R161, R196, R221, R222 ;  /* 0x000000ddc4a17223 */ /* 0x000fe200000100de */
[----:B------:R-:W-:-:S02]  /*aea0*/  FFMA.FTZ R162, R193, R219, R220 ;  /* 0x000000dbc1a27223 */ /* 0x000fc400000100dc */
[----:B------:R-:W4:Y:S03]  /*aeb0*/  LDL R222, [R1+0xf4] ;  /* 0x0000f40001de7983 */ /* 0x000f260000100800 */
[----:B------:R-:W-:Y:S01]  /*aec0*/  F2FP.BF16.F32.PACK_AB R161, R162, R161 ;  /* 0x000000a1a2a1723e */ /* 0x000fe200000010ff */
[----:B------:R-:W-:Y:S01]  /*aed0*/  FADD.FTZ R162, -R217, R187 ;  /* 0x000000bbd9a27221 */ /* 0x000fe20000010100 */
[----:B------:R-:W3:Y:S03]  /*aee0*/  LDL R221, [R1+0x1e8] ;  /* 0x0001e80001dd7983 */ /* 0x000ee60000100800 */
[----:B------:R-:W-:Y:S01]  /*aef0*/  FMUL.FTZ R187, R216, R162 ;  /* 0x000000a2d8bb7220 */ /* 0x000fe20000410000 */
[----:B------:R-:W3:Y:S04]  /*af00*/  LDL R220, [R1+0xf8] ;  /* 0x0000f80001dc7983 */ /* 0x000ee80000100800 */
[----:B------:R-:W3:Y:S04]  /*af10*/  LDL R162, [R1+0xf0] ;  /* 0x0000f00001a27983 */ /* 0x000ee80000100800 */
[----:B------:R-:W4:Y:S04]  /*af20*/  LDL R219, [R1+0x1ec] ;  /* 0x0001ec0001db7983 */ /* 0x000f280000100800 */
[----:B------:R-:W4:Y:S04]  /*af30*/  LDL R218, [R1+0xfc] ;  /* 0x0000fc0001da7983 */ /* 0x000f280000100800 */
[----:B------:R-:W3:Y:S04]  /*af40*/  LDL R214, [R1+0xdc] ;  /* 0x0000dc0001d67983 */ /* 0x000ee80000100800 */
[----:B------:R-:W3:Y:S01]  /*af50*/  LDL R206, [R1+0xd4] ;  /* 0x0000d40001ce7983 */ /* 0x000ee20000100800 */
[----:B--2---:R-:W-:-:S03]  /*af60*/  FFMA.FTZ R163, R194, R223, R213 ;  /* 0x000000dfc2a37223 */ /* 0x004fc600000100d5 */
[----:B------:R-:W2:Y:S02]  /*af70*/  LDL R223, [R1+0x1e4] ;  /* 0x0001e40001df7983 */ /* 0x000ea40000100800 */
[----:B------:R-:W-:Y:S01]  /*af80*/  F2FP.BF16.F32.PACK_AB R160, R163, R160 ;  /* 0x000000a0a3a0723e */ /* 0x000fe200000010ff */
[C---:B------:R-:W-:Y:S01]  /*af90*/  FADD.FTZ R163, -R217.reuse, R189 ;  /* 0x000000bdd9a37221 */ /* 0x040fe20000010100 */
[C---:B------:R-:W-:Y:S01]  /*afa0*/  FADD.FTZ R189, -R217.reuse, R190 ;  /* 0x000000bed9bd7221 */ /* 0x040fe20000010100 */
[----:B------:R-:W3:Y:S02]  /*afb0*/  LDL R213, [R1+0xe0] ;  /* 0x0000e00001d57983 */ /* 0x000ee40000100800 */
[C---:B------:R-:W-:Y:S02]  /*afc0*/  FMUL.FTZ R190, R216.reuse, R163 ;  /* 0x000000a3d8be7220 */ /* 0x040fe40000410000 */
[----:B------:R-:W3:Y:S01]  /*afd0*/  LDL R163, [R1+0x1e0] ;  /* 0x0001e00001a37983 */ /* 0x000ee20000100800 */
[----:B------:R-:W-:Y:S01]  /*afe0*/  FADD.FTZ R188, -R217, R188 ;  /* 0x000000bcd9bc7221 */ /* 0x000fe20000010100 */
[----:B------:R-:W-:-:S03]  /*aff0*/  FMUL.FTZ R197, R216, R189 ;  /* 0x000000bdd8c57220 */ /* 0x000fc60000410000 */
[----:B------:R-:W-:Y:S01]  /*b000*/  FMUL.FTZ R205, R216, R188 ;  /* 0x000000bcd8cd7220 */ /* 0x000fe20000410000 */
[----:B----4-:R-:W-:Y:S02]  /*b010*/  FFMA.FTZ R188, R197, R218, R219 ;  /* 0x000000dac5bc7223 */ /* 0x010fe400000100db */
[----:B------:R-:W4:Y:S04]  /*b020*/  LDL R219, [R1+0x1f4] ;  /* 0x0001f40001db7983 */ /* 0x000f280000100800 */
[----:B------:R-:W4:Y:S01]  /*b030*/  LDL R218, [R1+0xc4] ;  /* 0x0000c40001da7983 */ /* 0x000f220000100800 */
[----:B--2---:R-:W-:-:S03]  /*b040*/  FFMA.FTZ R189, R190, R222, R223 ;  /* 0x000000debebd7223 */ /* 0x004fc600000100df */
[----:B------:R-:W2:Y:S04]  /*b050*/  LDL R223, [R1+0xbc] ;  /* 0x0000bc0001df7983 */ /* 0x000ea80000100800 */
[----:B------:R-:W2:Y:S01]  /*b060*/  LDL R222, [R1+0x9c] ;  /* 0x00009c0001de7983 */ /* 0x000ea20000100800 */
[----:B---3--:R-:W-:Y:S01]  /*b070*/  FFMA.FTZ R162, R187, R162, R163 ;  /* 0x000000a2bba27223 */ /* 0x008fe200000100a3 */
[----:B------:R-:W-:Y:S02]  /*b080*/  FFMA.FTZ R163, R205, R220, R221 ;  /* 0x000000dccda37223 */ /* 0x000fe400000100dd */
[----:B------:R-:W3:Y:S02]  /*b090*/  LDL R221, [R1+0x1f0] ;  /* 0x0001f00001dd7983 */ /* 0x000ee40000100800 */
[----:B------:R-:W-:-:S02]  /*b0a0*/  F2FP.BF16.F32.PACK_AB R162, R189, R162 ;  /* 0x000000a2bda2723e */ /* 0x000fc400000010ff */
[----:B------:R-:W-:Y:S01]  /*b0b0*/  F2FP.BF16.F32.PACK_AB R163, R188, R163 ;  /* 0x000000a3bca3723e */ /* 0x000fe200000010ff */
[----:B------:R-:W-:Y:S01]  /*b0c0*/  IMAD.WIDE.U32 R188, R179, 0x10, R224 ;  /* 0x00000010b3bc7825 */ /* 0x000fe200078e00e0 */
[----:B------:R-:W3:Y:S04]  /*b0d0*/  LDL R220, [R1+0xc0] ;  /* 0x0000c00001dc7983 */ /* 0x000ee80000100800 */
[----:B------:R1:W-:Y:S02]  /*b0e0*/  STG.E.128 desc[UR6][R188.64], R160 ;  /* 0x000000a0bc007986 */ /* 0x0003e4000c101d06 */
[----:B-1----:R-:W-:Y:S01]  /*b0f0*/  FFMA.FTZ R163, R205, R215, R66 ;  /* 0x000000d7cda37223 */ /* 0x002fe20000010042 */
[----:B------:R-:W-:Y:S01]  /*b100*/  FFMA.FTZ R160, R197, R214, R67 ;  /* 0x000000d6c5a07223 */ /* 0x000fe20000010043 */
[----:B------:R-:W-:Y:S01]  /*b110*/  FFMA.FTZ R161, R196, R212, R62 ;  /* 0x000000d4c4a17223 */ /* 0x000fe2000001003e */
[----:B------:R-:W-:Y:S01]  /*b120*/  FFMA.FTZ R162, R187, R207, R64 ;  /* 0x000000cfbba27223 */ /* 0x000fe20000010040 */
[----:B------:R-:W-:Y:S01]  /*b130*/  FFMA.FTZ R188, R193, R211, R63 ;  /* 0x000000d3c1bc7223 */ /* 0x000fe2000001003f */
[----:B------:R-:W-:Y:S01]  /*b140*/  FFMA.FTZ R189, R194, R208, R61 ;  /* 0x000000d0c2bd7223 */ /* 0x000fe2000001003d */
[----:B------:R-:W-:Y:S01]  /*b150*/  F2FP.BF16.F32.PACK_AB R163, R160, R163 ;  /* 0x000000a3a0a3723e */ /* 0x000fe200000010ff */
        /* <DEDUP_REMOVED lines=10> */
[----:B------:R-:W2:Y:S04]  /*b200*/  LDL R211, [R1+0x200] ;  /* 0x0002000001d37983 */ /* 0x000ea80000100800 */
[----:B------:R-:W2:Y:S04]  /*b210*/  LDL R208, [R1+0xb0] ;  /* 0x0000b00001d07983 */ /* 0x000ea80000100800 */
[----:B------:R-:W2:Y:S04]  /*b220*/  LDL R207, [R1+0x204] ;  /* 0x0002040001cf7983 */ /* 0x000ea80000100800 */
[----:B-1----:R-:W2:Y:S04]  /*b230*/  LDL R189, [R1+0x208] ;  /* 0x0002080001bd7983 */ /* 0x002ea80000100800 */
[----:B------:R-:W2:Y:S04]  /*b240*/  LDL R206, [R1+0xb4] ;  /* 0x0000b40001ce7983 */ /* 0x000ea80000100800 */
        /* <DEDUP_REMOVED lines=9> */
[----:B------:R-:W2:Y:S01]  /*b2e0*/  LDL R195, [R1+0x94] ;  /* 0x0000940001c37983 */ /* 0x000ea20000100800 */
[C---:B------:R-:W-:Y:S01]  /*b2f0*/  FADD.FTZ R161, -R217.reuse, R177 ;  /* 0x000000b1d9a17221 */ /* 0x040fe20000010100 */
[C---:B------:R-:W-:Y:S01]  /*b300*/  FADD.FTZ R160, -R217.reuse, R178 ;  /* 0x000000b2d9a07221 */ /* 0x040fe20000010100 */
[C---:B------:R-:W-:Y:S01]  /*b310*/  FADD.FTZ R162, -R217.reuse, R167 ;  /* 0x000000a7d9a27221 */ /* 0x040fe20000010100 */
[----:B------:R-:W-:Y:S01]  /*b320*/  FADD.FTZ R163, -R217, R176 ;  /* 0x000000b0d9a37221 */ /* 0x000fe20000010100 */
[C---:B------:R-:W-:Y:S01]  /*b330*/  FMUL.FTZ R161, R216.reuse, R161 ;  /* 0x000000a1d8a17220 */ /* 0x040fe20000410000 */
[C---:B------:R-:W-:Y:S01]  /*b340*/  FMUL.FTZ R177, R216.reuse, R160 ;  /* 0x000000a0d8b17220 */ /* 0x040fe20000410000 */
[C---:B------:R-:W-:Y:S01]  /*b350*/  FMUL.FTZ R162, R216.reuse, R162 ;  /* 0x000000a2d8a27220 */ /* 0x040fe20000410000 */
[----:B------:R-:W-:-:S04]  /*b360*/  FMUL.FTZ R176, R216, R163 ;  /* 0x000000a3d8b07220 */ /* 0x000fc80000410000 */
[----:B----4-:R-:W-:Y:S01]  /*b370*/  FFMA.FTZ R167, R176, R218, R219 ;  /* 0x000000dab0a77223 */ /* 0x010fe200000100db */
[C---:B------:R-:W-:Y:S01]  /*b380*/  FADD.FTZ R218, -R217.reuse, R4 ;  /* 0x00000004d9da7221 */ /* 0x040fe20000010100 */
[C---:B------:R-:W-:Y:S01]  /*b390*/  FADD.FTZ R188, -R217.reuse, R26 ;  /* 0x0000001ad9bc7221 */ /* 0x040fe20000010100 */
[C---:B------:R-:W-:Y:S01]  /*b3a0*/  FADD.FTZ R26, -R217.reuse, R21 ;  /* 0x00000015d91a7221 */ /* 0x040fe20000010100 */
[C---:B------:R-:W-:Y:S01]  /*b3b0*/  FADD.FTZ R172, -R217.reuse, R172 ;  /* 0x000000acd9ac7221 */ /* 0x040fe20000010100 */
[C---:B------:R-:W-:Y:S01]  /*b3c0*/  FADD.FTZ R21, -R217.reuse, R185 ;  /* 0x000000b9d9157221 */ /* 0x040fe20000010100 */
[----:B------:R-:W-:Y:S01]  /*b3d0*/  FADD.FTZ R4, -R217, R184 ;  /* 0x000000b8d9047221 */ /* 0x000fe20000010100 */
[----:B------:R-:W4:Y:S04]  /*b3e0*/  LDL R185, [R1+0x50] ;  /* 0x0000500001b97983 */ /* 0x000f280000100800 */
[----:B------:R-:W4:Y:S01]  /*b3f0*/  LDL R219, [R1+0x64] ;  /* 0x0000640001db7983 */ /* 0x000f220000100800 */
[----:B---3--:R-:W-:-:S03]  /*b400*/  FFMA.FTZ R160, R177, R220, R221 ;  /* 0x000000dcb1a07223 */ /* 0x008fc600000100dd */
[----:B------:R-:W3:Y:S02]  /*b410*/  LDL R221, [R1+0x54] ;  /* 0x0000540001dd7983 */ /* 0x000ee40000100800 */
[----:B------:R-:W-:Y:S02]  /*b420*/  F2FP.BF16.F32.PACK_AB R160, R167, R160 ;  /* 0x000000a0a7a0723e */ /* 0x000fe400000010ff */
[----:B------:R-:W4:Y:S01]  /*b430*/  LDL R220, [R1+0x6c] ;  /* 0x00006c0001dc7983 */ /* 0x000f220000100800 */
[C---:B--2---:R-:W-:Y:S01]  /*b440*/  FFMA.FTZ R178, R162.reuse, R223, R194 ;  /* 0x000000dfa2b27223 */ /* 0x044fe200000100c2 */
[----:B------:R-:W-:Y:S01]  /*b450*/  FFMA.FTZ R162, R162, R222, R75 ;  /* 0x000000dea2a27223 */ /* 0x000fe2000001004b */
[C---:B------:R-:W-:Y:S01]  /*b460*/  FFMA.FTZ R163, R161.reuse, R179, R189 ;  /* 0x000000b3a1a37223 */ /* 0x040fe200000100bd */
[----:B------:R-:W-:Y:S01]  /*b470*/  FFMA.FTZ R161, R161, R187, R74 ;  /* 0x000000bba1a17223 */ /* 0x000fe2000001004a */
[----:B------:R-:W-:Y:S01]  /*b480*/  FADD.FTZ R194, -R217, R15 ;  /* 0x0000000fd9c27221 */ /* 0x000fe20000010100 */
[----:B------:R-:W2:Y:S02]  /*b490*/  LDL R223, [R1+0x58] ;  /* 0x0000580001df7983 */ /* 0x000ea40000100800 */
[----:B------:R-:W-:-:S02]  /*b4a0*/  F2FP.BF16.F32.PACK_AB R163, R178, R163 ;  /* 0x000000a3b2a3723e */ /* 0x000fc400000010ff */
[----:B------:R-:W-:Y:S01]  /*b4b0*/  F2FP.BF16.F32.PACK_AB R167, R162, R161 ;  /* 0x000000a1a2a7723e */ /* 0x000fe200000010ff */
[C---:B------:R-:W-:Y:S01]  /*b4c0*/  FADD.FTZ R161, -R217.reuse, R164 ;  /* 0x000000a4d9a17221 */ /* 0x040fe20000010100 */
[C---:B------:R-:W-:Y:S01]  /*b4d0*/  FADD.FTZ R164, -R217.reuse, R165 ;  /* 0x000000a5d9a47221 */ /* 0x040fe20000010100 */
[C---:B------:R-:W-:Y:S01]  /*b4e0*/  FADD.FTZ R178, -R217.reuse, R171 ;  /* 0x000000abd9b27221 */ /* 0x040fe20000010100 */
[----:B------:R-:W-:Y:S01]  /*b4f0*/  FADD.FTZ R162, -R217, R166 ;  /* 0x000000a6d9a27221 */ /* 0x000fe20000010100 */
[----:B------:R-:W2:Y:S01]  /*b500*/  LDL R222, [R1+0x5c] ;  /* 0x00005c0001de7983 */ /* 0x000ea20000100800 */
[C---:B------:R-:W-:Y:S01]  /*b510*/  FMUL.FTZ R171, R216.reuse, R164 ;  /* 0x000000a4d8ab7220 */ /* 0x040fe20000410000 */
[C---:B------:R-:W-:Y:S01]  /*b520*/  FMUL.FTZ R178, R216.reuse, R178 ;  /* 0x000000b2d8b27220 */ /* 0x040fe20000410000 */
[----:B------:R-:W-:Y:S02]  /*b530*/  FMUL.FTZ R165, R216, R162 ;  /* 0x000000a2d8a57220 */ /* 0x000fe40000410000 */
[----:B------:R-:W-:Y:S01]  /*b540*/  FFMA.FTZ R162, R171, R208, R211 ;  /* 0x000000d0aba27223 */ /* 0x000fe200000100d3 */
[----:B------:R-:W-:Y:S01]  /*b550*/  FFMA.FTZ R164, R178, R206, R207 ;  /* 0x000000ceb2a47223 */ /* 0x000fe200000100cf */
[----:B------:R-:W-:Y:S01]  /*b560*/  FMUL.FTZ R166, R216, R161 ;  /* 0x000000a1d8a67220 */ /* 0x000fe20000410000 */
[----:B------:R-:W-:-:S03]  /*b570*/  FFMA.FTZ R179, R165, R212, R213 ;  /* 0x000000d4a5b37223 */ /* 0x000fc600000100d5 */
[----:B------:R-:W-:Y:S01]  /*b580*/  F2FP.BF16.F32.PACK_AB R162, R164, R162 ;  /* 0x000000a2a4a2723e */ /* 0x000fe200000010ff */
[----:B------:R-:W-:Y:S01]  /*b590*/  FFMA.FTZ R164, R177, R205, R68 ;  /* 0x000000cdb1a47223 */ /* 0x000fe20000010044 */
[----:B------:R-:W-:Y:S01]  /*b5a0*/  FFMA.FTZ R177, R166, R197, R70 ;  /* 0x000000c5a6b17223 */ /* 0x000fe20000010046 */
[----:B------:R-:W-:Y:S01]  /*b5b0*/  FFMA.FTZ R165, R165, R193, R71 ;  /* 0x000000c1a5a57223 */ /* 0x000fe20000010047 */
[----:B------:R-:W-:Y:S01]  /*b5c0*/  FFMA.FTZ R176, R176, R190, R69 ;  /* 0x000000beb0b07223 */ /* 0x000fe20000010045 */
[----:B------:R-:W-:-:S03]  /*b5d0*/  FADD.FTZ R213, -R217, R8 ;  /* 0x00000008d9d57221 */ /* 0x000fc60000010100 */
[----:B------:R-:W-:Y:S01]  /*b5e0*/  F2FP.BF16.F32.PACK_AB R165, R165, R177 ;  /* 0x000000b1a5a5723e */ /* 0x000fe200000010ff */
[----:B------:R-:W-:Y:S01]  /*b5f0*/  FFMA.FTZ R161, R166, R214, R215 ;  /* 0x000000d6a6a17223 */ /* 0x000fe200000100d7 */
[----:B------:R-:W-:Y:S01]  /*b600*/  F2FP.BF16.F32.PACK_AB R164, R176, R164 ;  /* 0x000000a4b0a4723e */ /* 0x000fe200000010ff */
[----:B------:R-:W-:-:S04]  /*b610*/  IMAD.WIDE.U32 R176, R2, 0x10, R224 ;  /* 0x0000001002b07825 */ /* 0x000fc800078e00e0 */
[----:B------:R-:W-:Y:S01]  /*b620*/  FFMA.FTZ R166, R171, R196, R72 ;  /* 0x000000c4aba67223 */ /* 0x000fe20000010048 */
[----:B------:R-:W-:Y:S01]  /*b630*/  F2FP.BF16.F32.PACK_AB R161, R179, R161 ;  /* 0x000000a1b3a1723e */ /* 0x000fe200000010ff */
[C---:B------:R-:W-:Y:S01]  /*b640*/  FADD.FTZ R215, -R217.reuse, R7 ;  /* 0x00000007d9d77221 */ /* 0x040fe20000010100 */
[C---:B------:R-:W-:Y:S01]  /*b650*/  FADD.FTZ R214, -R217.reuse, R5 ;  /* 0x00000005d9d67221 */ /* 0x040fe20000010100 */
[----:B------:R-:W-:Y:S01]  /*b660*/  FFMA.FTZ R171, R178, R195, R73 ;  /* 0x000000c3b2ab7223 */ /* 0x000fe20000010049 */
[C---:B------:R-:W-:Y:S01]  /*b670*/  FADD.FTZ R212, -R217.reuse, R6 ;  /* 0x00000006d9d47221 */ /* 0x040fe20000010100 */
[C---:B------:R-:W-:Y:S01]  /*b680*/  FADD.FTZ R211, -R217.reuse, R9 ;  /* 0x00000009d9d37221 */ /* 0x040fe20000010100 */
[C---:B------:R-:W-:Y:S01]  /*b690*/  FADD.FTZ R208, -R217.reuse, R11 ;  /* 0x0000000bd9d07221 */ /* 0x040fe20000010100 */
[----:B------:R-:W-:Y:S01]  /*b6a0*/  FADD.FTZ R207, -R217, R10 ;  /* 0x0000000ad9cf7221 */ /* 0x000fe20000010100 */
[----:B------:R-:W-:Y:S01]  /*b6b0*/  F2FP.BF16.F32.PACK_AB R166, R171, R166 ;  /* 0x000000a6aba6723e */ /* 0x000fe200000010ff */
[C---:B------:R-:W-:Y:S01]  /*b6c0*/  FADD.FTZ R196, -R217.reuse, R14 ;  /* 0x0000000ed9c47221 */ /* 0x040fe20000010100 */
[C---:B------:R-:W-:Y:S01]  /*b6d0*/  FADD.FTZ R187, -R217.reuse, R22 ;  /* 0x00000016d9bb7221 */ /* 0x040fe20000010100 */
[----:B------:R1:W-:Y:S01]  /*b6e0*/  STG.E.128 desc[UR6][R176.64], R160 ;  /* 0x000000a0b0007986 */ /* 0x0003e2000c101d06 */
        /* <DEDUP_REMOVED lines=17> */
[C---:B-1----:R-:W-:Y:S01]  /*b800*/  FMUL.FTZ R162, R216.reuse, R218 ;  /* 0x000000dad8a27220 */ /* 0x042fe20000410000 */
        /* <DEDUP_REMOVED lines=18> */
[----:B------:R-:W4:Y:S01]  /*b930*/  LDL R160, [R1+0x220] ;  /* 0x0002200001a07983 */ /* 0x000f220000100800 */
[C---:B------:R-:W-:Y:S01]  /*b940*/  FMUL.FTZ R181, R216.reuse, R212 ;  /* 0x000000d4d8b57220 */ /* 0x040fe20000410000 */
[C---:B------:R-:W-:Y:S01]  /*b950*/  FMUL.FTZ R182, R216.reuse, R211 ;  /* 0x000000d3d8b67220 */ /* 0x040fe20000410000 */
[C---:B------:R-:W-:Y:S01]  /*b960*/  FMUL.FTZ R183, R216.reuse, R208 ;  /* 0x000000d0d8b77220 */ /* 0x040fe20000410000 */
[----:B------:R-:W4:Y:S01]  /*b970*/  LDL R161, [R1+0x70] ;  /* 0x0000700001a17983 */ /* 0x000f220000100800 */
[----:B------:R-:W-:-:S03]  /*b980*/  FMUL.FTZ R184, R216, R207 ;  /* 0x000000cfd8b87220 */ /* 0x000fc60000410000 */
        /* <DEDUP_REMOVED lines=16> */
[----:B------:R-:W-:-:S04]  /*ba90*/  IMAD.WIDE.U32 R28, R2, 0x10, R226 ;  /* 0x00000010021c7825 */ /* 0x000fc800078e00e2 */
[C---:B------:R-:W-:Y:S01]  /*baa0*/  FMUL.FTZ R200, R216.reuse, R195 ;  /* 0x000000c3d8c87220 */ /* 0x040fe20000410000 */
[C---:B------:R-:W-:Y:S01]  /*bab0*/  FMUL.FTZ R201, R216.reuse, R194 ;  /* 0x000000c2d8c97220 */ /* 0x040fe20000410000 */
[C---:B------:R-:W-:Y:S01]  /*bac0*/  FMUL.FTZ R195, R216.reuse, R14 ;  /* 0x0000000ed8c37220 */ /* 0x040fe20000410000 */
[----:B------:R1:W-:Y:S01]  /*bad0*/  STG.E.128 desc[UR6][R28.64], R164 ;  /* 0x000000a41c007986 */ /* 0x0003e2000c101d06 */
[C---:B------:R-:W-:Y:S01]  /*bae0*/  FMUL.FTZ R194, R216.reuse, R24 ;  /* 0x00000018d8c27220 */ /* 0x040fe20000410000 */
        /* <DEDUP_REMOVED lines=9> */
[C---:B-1----:R-:W-:Y:S01]  /*bb80*/  FMUL.FTZ R164, R216.reuse, R171 ;  /* 0x000000abd8a47220 */ /* 0x042fe20000410000 */
        /* <DEDUP_REMOVED lines=8> */
[----:B------:R-:W-:-:S02]  /*bc10*/  FMUL.FTZ R28, R216, R206 ;  /* 0x000000ced81c7220 */ /* 0x000fc40000410000 */
[----:B------:R-:W2:Y:S01]  /*bc20*/  LDL R206, [R1+0x28] ;  /* 0x0000280001ce7983 */ /* 0x000ea20000100800 */
[----:B------:R-:W-:-:S03]  /*bc30*/  FMUL.FTZ R29, R216, R205 ;  /* 0x000000cdd81d7220 */ /* 0x000fc60000410000 */
[----:B------:R-:W2:Y:S01]  /*bc40*/  LDL R205, [R1+0x2c] ;  /* 0x00002c0001cd7983 */ /* 0x000ea20000100800 */
        /* <DEDUP_REMOVED lines=9> */
[----:B------:R-:W-:Y:S01]  /*bce0*/  FMUL.FTZ R6, R216, R6 ;  /* 0x00000006d8067220 */ /* 0x000fe20000410000 */
[----:B---3--:R-:W-:Y:S01]  /*bcf0*/  FFMA.FTZ R179, R182, R221, R81 ;  /* 0x000000ddb6b37223 */ /* 0x008fe20000010051 */
[C---:B------:R-:W-:Y:S01]  /*bd00*/  FMUL.FTZ R17, R216.reuse, R17 ;  /* 0x00000011d8117220 */ /* 0x040fe20000410000 */
[C---:B------:R-:W-:Y:S01]  /*bd10*/  FMUL.FTZ R18, R216.reuse, R18 ;  /* 0x00000012d8127220 */ /* 0x040fe20000410000 */
[C---:B------:R-:W-:Y:S01]  /*bd20*/  FMUL.FTZ R8, R216.reuse, R8 ;  /* 0x00000008d8087220 */ /* 0x040fe20000410000 */
[C---:B------:R-:W-:Y:S01]  /*bd30*/  FMUL.FTZ R9, R216.reuse, R9 ;  /* 0x00000009d8097220 */ /* 0x040fe20000410000 */
[C---:B------:R-:W-:Y:S01]  /*bd40*/  FMUL.FTZ R10, R216.reuse, R10 ;  /* 0x0000000ad80a7220 */ /* 0x040fe20000410000 */
[----:B------:R-:W-:Y:S01]  /*bd50*/  FMUL.FTZ R11, R216, R11 ;  /* 0x0000000bd80b7220 */ /* 0x000fe20000410000 */
[----:B------:R-:W3:Y:S04]  /*bd60*/  LDL R221, [R1+0x230] ;  /* 0x0002300001dd7983 */ /* 0x000ee80000100800 */
[----:B------:R-:W3:Y:S01]  /*bd70*/  LDL R216, [R1+0x20] ;  /* 0x0000200001d87983 */ /* 0x000ee20000100800 */
[----:B----4-:R-:W-:Y:S01]  /*bd80*/  FFMA.FTZ R22, R181, R161, R160 ;  /* 0x000000a1b5167223 */ /* 0x010fe200000100a0 */
[C---:B--2---:R-:W-:Y:S01]  /*bd90*/  FFMA.FTZ R174, R177.reuse, R218, R215 ;  /* 0x000000dab1ae7223 */ /* 0x044fe200000100d7 */
[----:B------:R-:W-:Y:S01]  /*bda0*/  FFMA.FTZ R21, R176, R214, R213 ;  /* 0x000000d6b0157223 */ /* 0x000fe200000100d5 */
[----:B------:R-:W-:Y:S01]  /*bdb0*/  FFMA.FTZ R177, R177, R220, R79 ;  /* 0x000000dcb1b17223 */ /* 0x000fe2000001004f */
[----:B------:R-:W2:Y:S01]  /*bdc0*/  LDL R214, [R1+0x44] ;  /* 0x0000440001d67983 */ /* 0x000ea20000100800 */
[----:B------:R-:W-:-:S02]  /*bdd0*/  FFMA.FTZ R160, R184, R192, R203 ;  /* 0x000000c0b8a07223 */ /* 0x000fc400000100cb */
[----:B------:R-:W-:Y:S01]  /*bde0*/  F2FP.BF16.F32.PACK_AB R21, R174, R21 ;  /* 0x00000015ae15723e */ /* 0x000fe200000010ff */
[----:B------:R-:W4:Y:S04]  /*bdf0*/  LDL R213, [R1+0x238] ;  /* 0x0002380001d57983 */ /* 0x000f280000100800 */
[----:B------:R-:W3:Y:S01]  /*be00*/  LDL R218, [R1+0x240] ;  /* 0x0002400001da7983 */ /* 0x000ee20000100800 */
[----:B------:R-:W-:-:S03]  /*be10*/  FFMA.FTZ R23, R183, R209, R204 ;  /* 0x000000d1b7177223 */ /* 0x000fc600000100cc */
[----:B------:R-:W3:Y:S01]  /*be20*/  LDL R209, [R1+0x244] ;  /* 0x0002440001d17983 */ /* 0x000ee20000100800 */
[----:B------:R-:W-:Y:S01]  /*be30*/  FFMA.FTZ R161, R182, R210, R217 ;  /* 0x000000d2b6a17223 */ /* 0x000fe200000100d9 */
[----:B------:R-:W-:Y:S02]  /*be40*/  F2FP.BF16.F32.PACK_AB R23, R160, R23 ;  /* 0x00000017a017723e */ /* 0x000fe400000010ff */
[----:B------:R-:W3:Y:S01]  /*be50*/  LDL R210, [R1+0x4c] ;  /* 0x00004c0001d27983 */ /* 0x000ee20000100800 */
[----:B------:R-:W-:Y:S01]  /*be60*/  FFMA.FTZ R178, R163, R212, R211 ;  /* 0x000000d4a3b27223 */ /* 0x000fe200000100d3 */
[----:B------:R-:W-:Y:S01]  /*be70*/  F2FP.BF16.F32.PACK_AB R22, R161, R22 ;  /* 0x00000016a116723e */ /* 0x000fe200000010ff */
[----:B------:R-:W-:Y:S01]  /*be80*/  IMAD.WIDE.U32 R160, R0, 0x10, R224 ;  /* 0x0000001000a07825 */ /* 0x000fe200078e00e0 */
[----:B------:R-:W4:Y:S04]  /*be90*/  LDL R212, [R1+0x48] ;  /* 0x0000480001d47983 */ /* 0x000f280000100800 */
[----:B------:R-:W3:Y:S01]  /*bea0*/  LDL R211, [R1+0x23c] ;  /* 0x00023c0001d37983 */ /* 0x000ee20000100800 */
[----:B------:R-:W-:-:S03]  /*beb0*/  FFMA.FTZ R20, R162, R208, R207 ;  /* 0x000000d0a2147223 */ /* 0x000fc600000100cf */
[----:B------:R-:W2:Y:S01]  /*bec0*/  LDL R217, [R1+0x1c] ;  /* 0x00001c0001d97983 */ /* 0x000ea20000100800 */
[----:B------:R-:W-:Y:S01]  /*bed0*/  FFMA.FTZ R174, R162, R186, R76 ;  /* 0x000000baa2ae7223 */ /* 0x000fe2000001004c */
[----:B------:R-:W-:Y:S01]  /*bee0*/  F2FP.BF16.F32.PACK_AB R20, R178, R20 ;  /* 0x00000014b214723e */ /* 0x000fe200000010ff */
[----:B------:R-:W-:Y:S01]  /*bef0*/  FFMA.FTZ R162, R181, R185, R80 ;  /* 0x000000b9b5a27223 */ /* 0x000fe20000010050 */
[----:B------:R-:W-:Y:S01]  /*bf00*/  FFMA.FTZ R178, R184, R222, R83 ;  /* 0x000000deb8b27223 */ /* 0x000fe20000010053 */
[----:B------:R-:W-:Y:S01]  /*bf10*/  FFMA.FTZ R175, R176, R191, R78 ;  /* 0x000000bfb0af7223 */ /* 0x000fe2000001004e */
[----:B------:R-:W-:Y:S01]  /*bf20*/  FFMA.FTZ R176, R183, R223, R82 ;  /* 0x000000dfb7b07223 */ /* 0x000fe20000010052 */
[----:B------:R-:W-:Y:S01]  /*bf30*/  FFMA.FTZ R181, R163, R219, R77 ;  /* 0x000000dba3b57223 */ /* 0x000fe2000001004d */
[----:B------:R1:W-:Y:S01]  /*bf40*/  STG.E.128 desc[UR6][R160.64], R20 ;  /* 0x00000014a0007986 */ /* 0x0003e2000c101d06 */
[----:B------:R-:W-:Y:S01]  /*bf50*/  F2FP.BF16.F32.PACK_AB R162, R179, R162 ;  /* 0x000000a2b3a2723e */ /* 0x000fe200000010ff */
[--C-:B------:R-:W-:Y:S01]  /*bf60*/  IMAD.WIDE.U32 R184, R25, 0x10, R224.reuse ;  /* 0x0000001019b87825 */ /* 0x100fe200078e00e0 */
[----:B------:R-:W-:Y:S01]  /*bf70*/  F2FP.BF16.F32.PACK_AB R163, R178, R176 ;  /* 0x000000b0b2a3723e */ /* 0x000fe200000010ff */
[----:B------:R-:W3:Y:S02]  /*bf80*/  LDL R223, [R1+0x38] ;  /* 0x0000380001df7983 */ /* 0x000ee40000100800 */
[----:B------:R-:W-:-:S02]  /*bf90*/  IMAD.WIDE.U32 R178, R12, 0x10, R224 ;  /* 0x000000100cb27825 */ /* 0x000fc400078e00e0 */
[----:B------:R-:W3:Y:S02]  /*bfa0*/  LDL R222, [R1+0x18] ;  /* 0x0000180001de7983 */ /* 0x000ee40000100800 */
[--C-:B------:R-:W-:Y:S02]  /*bfb0*/  IMAD.WIDE.U32 R182, R30, 0x10, R224.reuse ;  /* 0x000000101eb67825 */ /* 0x100fe400078e00e0 */
[----:B------:R-:W3:Y:S04]  /*bfc0*/  LDL R219, [R1+0x234] ;  /* 0x0002340001db7983 */ /* 0x000ee80000100800 */
[----:B------:R-:W3:Y:S01]  /*bfd0*/  LDL R207, [R1+0x24c] ;  /* 0x00024c0001cf7983 */ /* 0x000ee20000100800 */
[----:B-1----:R-:W-:Y:S01]  /*bfe0*/  F2FP.BF16.F32.PACK_AB R161, R177, R175 ;  /* 0x000000afb1a1723e */ /* 0x002fe200000010ff */
[--C-:B------:R-:W-:Y:S01]  /*bff0*/  IMAD.WIDE.U32 R176, R180, 0x10, R224.reuse ;  /* 0x00000010b4b07825 */ /* 0x100fe200078e00e0 */
[----:B------:R-:W-:Y:S01]  /*c000*/  F2FP.BF16.F32.PACK_AB R160, R181, R174 ;  /* 0x000000aeb5a0723e */ /* 0x000fe200000010ff */
[----:B------:R-:W3:Y:S02]  /*c010*/  LDL R23, [R1+0x3c] ;  /* 0x00003c0001177983 */ /* 0x000ee40000100800 */
[----:B------:R-:W-:-:S02]  /*c020*/  IMAD.WIDE.U32 R174, R198, 0x10, R224 ;  /* 0x00000010c6ae7825 */ /* 0x000fc400078e00e0 */
[----:B------:R-:W3:Y:S04]  /*c030*/  LDL R224, [R1+0x248] ;  /* 0x0002480001e07983 */ /* 0x000ee80000100800 */
[----:B------:R-:W3:Y:S04]  /*c040*/  LDL R208, [R1+0x34] ;  /* 0x0000340001d07983 */ /* 0x000ee80000100800 */
[----:B------:R-:W3:Y:S04]  /*c050*/  LDL R22, [R1+0x30] ;  /* 0x0000300001167983 */ /* 0x000ee80000100800 */
[----:B------:R-:W3:Y:S04]  /*c060*/  LDL R215, [R1+0x24] ;  /* 0x0000240001d77983 */ /* 0x000ee80000100800 */
[----:B------:R-:W3:Y:S04]  /*c070*/  LDL R204, [R1+0x10] ;  /* 0x0000100001cc7983 */ /* 0x000ee80000100800 */
[----:B------:R-:W3:Y:S04]  /*c080*/  LDL R220, [R1+0x40] ;  /* 0x0000400001dc7983 */ /* 0x000ee80000100800 */
[----:B------:R-:W3:Y:S01]  /*c090*/  LDL R203, [R1+0x14] ;  /* 0x0000140001cb7983 */ /* 0x000ee20000100800 */
[----:B------:R-:W-:-:S04]  /*c0a0*/  IMAD.WIDE.U32 R20, R0, 0x10, R226 ;  /* 0x0000001000147825 */ /* 0x000fc800078e00e2 */
[--C-:B------:R-:W-:Y:S01]  /*c0b0*/  IMAD.WIDE.U32 R186, R12, 0x10, R226.reuse ;  /* 0x000000100cba7825 */ /* 0x100fe200078e00e2 */
[----:B------:R1:W-:Y:S03]  /*c0c0*/  STG.E.128 desc[UR6][R20.64], R160 ;  /* 0x000000a014007986 */ /* 0x0003e6000c101d06 */
[----:B------:R-:W-:-:S04]  /*c0d0*/  IMAD.WIDE.U32 R192, R25, 0x10, R226 ;  /* 0x0000001019c07825 */ /* 0x000fc800078e00e2 */
[--C-:B------:R-:W-:Y:S02]  /*c0e0*/  IMAD.WIDE.U32 R190, R198, 0x10, R226.reuse ;  /* 0x00000010c6be7825 */ /* 0x100fe400078e00e2 */
[----:B------:R-:W3:Y:S02]  /*c0f0*/  LDL R198, [R1+0x26c] ;  /* 0x00026c0001c67983 */ /* 0x000ee40000100800 */
[----:B------:R-:W-:Y:S02]  /*c100*/  IMAD.WIDE.U32 R188, R30, 0x10, R226 ;  /* 0x000000101ebc7825 */ /* 0x000fe400078e00e2 */
[----:B-1----:R-:W3:Y:S04]  /*c110*/  LDL R163, [R1+0x4] ;  /* 0x0000040001a37983 */ /* 0x002ee80000100800 */
[----:B------:R-:W3:Y:S04]  /*c120*/  LDL R161, [R1+0x8] ;  /* 0x0000080001a17983 */ /* 0x000ee80000100800 */
[----:B------:R-:W3:Y:S01]  /*c130*/  LDL R162, [R1+0xc] ;  /* 0x00000c0001a27983 */ /* 0x000ee20000100800 */
[----:B----4-:R-:W-:-:S03]  /*c140*/  FFMA.FTZ R21, R197, R212, R213 ;  /* 0x000000d4c5157223 */ /* 0x010fc600000100d5 */
[----:B------:R-:W4:Y:S04]  /*c150*/  LDL R213, [R1] ;  /* 0x0000000001d57983 */ /* 0x000f280000100800 */
[----:B------:R-:W4:Y:S01]  /*c160*/  LDL R212, [R1+0x254] ;  /* 0x0002540001d47983 */ /* 0x000f220000100800 */
[----:B--2---:R-:W-:Y:S01]  /*c170*/  FFMA.FTZ R25, R202, R217, R91 ;  /* 0x000000d9ca197223 */ /* 0x004fe2000001005b */
[----:B---3--:R-:W-:Y:S01]  /*c180*/  FFMA.FTZ R0, R31, R222, R90 ;  /* 0x000000de1f007223 */ /* 0x008fe2000001005a */
[----:B------:R-:W-:Y:S02]  /*c190*/  FFMA.FTZ R160, R29, R214, R219 ;  /* 0x000000d61da07223 */ /* 0x000fe400000100db */
[----:B------:R-:W2:Y:S01]  /*c1a0*/  LDL R214, [R1+0x250] ;  /* 0x0002500001d67983 */ /* 0x000ea20000100800 */
[----:B------:R-:W-:Y:S01]  /*c1b0*/  FFMA.FTZ R12, R31, R223, R224 ;  /* 0x000000df1f0c7223 */ /* 0x000fe200000100e0 */
[----:B------:R-:W-:-:S02]  /*c1c0*/  FFMA.FTZ R31, R199, R210, R211 ;  /* 0x000000d2c71f7223 */ /* 0x000fc400000100d3 */
[----:B------:R-:W3:Y:S04]  /*c1d0*/  LDL R211, [R1+0x258] ;  /* 0x0002580001d37983 */ /* 0x000ee80000100800 */
[----:B------:R-:W3:Y:S01]  /*c1e0*/  LDL R210, [R1+0x25c] ;  /* 0x00025c0001d27983 */ /* 0x000ee20000100800 */
[----:B------:R-:W-:Y:S01]  /*c1f0*/  F2FP.BF16.F32.PACK_AB R21, R31, R21 ;  /* 0x000000151f15723e */ /* 0x000fe200000010ff */
[----:B------:R-:W-:Y:S01]  /*c200*/  FFMA.FTZ R23, R202, R23, R207 ;  /* 0x00000017ca177223 */ /* 0x000fe200000100cf */
[----:B------:R-:W-:Y:S01]  /*c210*/  F2FP.BF16.F32.PACK_AB R31, R25, R0 ;  /* 0x00000000191f723e */ /* 0x000fe200000010ff */
[----:B------:R-:W-:Y:S01]  /*c220*/  FFMA.FTZ R25, R197, R206, R86 ;  /* 0x000000cec5197223 */ /* 0x000fe20000010056 */
[----:B------:R-:W-:Y:S01]  /*c230*/  FFMA.FTZ R30, R201, R208, R209 ;  /* 0x000000d0c91e7223 */ /* 0x000fe200000100d1 */
[----:B------:R-:W3:Y:S01]  /*c240*/  LDL R207, [R1+0x264] ;  /* 0x0002640001cf7983 */ /* 0x000ee20000100800 */
[----:B------:R-:W-:-:S03]  /*c250*/  FFMA.FTZ R22, R200, R22, R218 ;  /* 0x00000016c8167223 */ /* 0x000fc600000100da */
[----:B------:R-:W3:Y:S04]  /*c260*/  LDL R206, [R1+0x270] ;  /* 0x0002700001ce7983 */ /* 0x000ee80000100800 */
[----:B------:R-:W3:Y:S04]  /*c270*/  LDL R209, [R1+0x260] ;  /* 0x0002600001d17983 */ /* 0x000ee80000100800 */
[----:B------:R-:W3:Y:S01]  /*c280*/  LDL R208, [R1+0x268] ;  /* 0x0002680001d07983 */ /* 0x000ee20000100800 */
[----:B------:R-:W-:Y:S01]  /*c290*/  F2FP.BF16.F32.PACK_AB R23, R23, R12 ;  /* 0x0000000c1717723e */ /* 0x000fe200000010ff */
[----:B------:R-:W-:Y:S01]  /*c2a0*/  FFMA.FTZ R12, R29, R215, R85 ;  /* 0x000000d71d0c7223 */ /* 0x000fe20000010055 */
[----:B------:R-:W-:Y:S01]  /*c2b0*/  F2FP.BF16.F32.PACK_AB R22, R30, R22 ;  /* 0x000000161e16723e */ /* 0x000fe200000010ff */
[----:B------:R-:W-:Y:S01]  /*c2c0*/  FFMA.FTZ R29, R199, R205, R87 ;  /* 0x000000cdc71d7223 */ /* 0x000fe20000010057 */
[----:B------:R-:W-:Y:S01]  /*c2d0*/  FFMA.FTZ R30, R200, R204, R88 ;  /* 0x000000ccc81e7223 */ /* 0x000fe20000010058 */
[----:B------:R-:W3:Y:S04]  /*c2e0*/  LDL R205, [R1+0x278] ;  /* 0x0002780001cd7983 */ /* 0x000ee80000100800 */
[----:B------:R-:W3:Y:S01]  /*c2f0*/  LDL R204, [R1+0x27c] ;  /* 0x00027c0001cc7983 */ /* 0x000ee20000100800 */
[C---:B------:R-:W-:Y:S01]  /*c300*/  FFMA.FTZ R20, R28.reuse, R220, R221 ;  /* 0x000000dc1c147223 */ /* 0x040fe200000100dd */
[----:B------:R-:W-:Y:S01]  /*c310*/  FFMA.FTZ R0, R28, R216, R84 ;  /* 0x000000d81c007223 */ /* 0x000fe20000010054 */
[----:B------:R-:W-:Y:S01]  /*c320*/  FFMA.FTZ R28, R201, R203, R89 ;  /* 0x000000cbc91c7223 */ /* 0x000fe20000010059 */
[----:B------:R-:W3:Y:S04]  /*c330*/  LDL R200, [R1+0x288] ;  /* 0x0002880001c87983 */ /* 0x000ee80000100800 */
[----:B------:R-:W3:Y:S04]  /*c340*/  LDL R203, [R1+0x280] ;  /* 0x0002800001cb7983 */ /* 0x000ee80000100800 */
[----:B------:R-:W3:Y:S04]  /*c350*/  LDL R202, [R1+0x284] ;  /* 0x0002840001ca7983 */ /* 0x000ee80000100800 */
[----:B------:R-:W3:Y:S01]  /*c360*/  LDL R199, [R1+0x28c] ;  /* 0x00028c0001c77983 */ /* 0x000ee20000100800 */
[----:B------:R-:W-:-:S02]  /*c370*/  F2FP.BF16.F32.PACK_AB R20, R160, R20 ;  /* 0x00000014a014723e */ /* 0x000fc400000010ff */
[----:B------:R-:W-:Y:S01]  /*c380*/  F2FP.BF16.F32.PACK_AB R30, R28, R30 ;  /* 0x0000001e1c1e723e */ /* 0x000fe200000010ff */
[----:B------:R-:W3:Y:S01]  /*c390*/  LDL R201, [R1+0x2c0] ;  /* 0x0002c00001c97983 */ /* 0x000ee20000100800 */
[----:B------:R-:W-:Y:S01]  /*c3a0*/  F2FP.BF16.F32.PACK_AB R28, R12, R0 ;  /* 0x000000000c1c723e */ /* 0x000fe200000010ff */
[----:B------:R-:W-:Y:S01]  /*c3b0*/  FFMA.FTZ R0, R165, R246, R94 ;  /* 0x000000f6a5007223 */ /* 0x000fe2000001005e */
[----:B------:R-:W-:Y:S01]  /*c3c0*/  F2FP.BF16.F32.PACK_AB R29, R29, R25 ;  /* 0x000000191d1d723e */ /* 0x000fe200000010ff */
[----:B------:R-:W-:Y:S01]  /*c3d0*/  FFMA.FTZ R12, R167, R240, R96 ;  /* 0x000000f0a70c7223 */ /* 0x000fe20000010060 */
[----:B------:R-:W3:Y:S04]  /*c3e0*/  LDL R197, [R1+0x274] ;  /* 0x0002740001c57983 */ /* 0x000ee80000100800 */
[----:B------:R-:W-:Y:S04]  /*c3f0*/  STG.E.128 desc[UR6][R178.64], R20 ;  /* 0x00000014b2007986 */ /* 0x000fe8000c101d06 */
[----:B------:R1:W-:Y:S04]  /*c400*/  STG.E.128 desc[UR6][R186.64], R28 ;  /* 0x0000001cba007986 */ /* 0x0003e8000c101d06 */
[----:B-1----:R-:W3:Y:S01]  /*c410*/  LDL R30, [R1+0x2cc] ;  /* 0x0002cc00011e7983 */ /* 0x002ee20000100800 */
[----:B----4-:R-:W-:-:S03]  /*c420*/  FFMA.FTZ R163, R168, R163, R212 ;  /* 0x000000a3a8a37223 */ /* 0x010fc600000100d4 */
[----:B------:R-:W4:Y:S01]  /*c430*/  LDL R212, [R1+0x294] ;  /* 0x0002940001d47983 */ /* 0x000f220000100800 */
[----:B--2---:R-:W-:-:S03]  /*c440*/  FFMA.FTZ R160, R164, R213, R214 ;  /* 0x000000d5a4a07223 */ /* 0x004fc600000100d6 */
[----:B------:R-:W2:Y:S02]  /*c450*/  LDL R213, [R1+0x290] ;  /* 0x0002900001d57983 */ /* 0x000ea40000100800 */
[----:B------:R-:W-:Y:S01]  /*c460*/  F2FP.BF16.F32.PACK_AB R160, R163, R160 ;  /* 0x000000a0a3a0723e */ /* 0x000fe200000010ff */
[----:B---3--:R-:W-:Y:S01]  /*c470*/  FFMA.FTZ R161, R165, R161, R211 ;  /* 0x000000a1a5a17223 */ /* 0x008fe200000100d3 */
[----:B------:R-:W-:Y:S01]  /*c480*/  FFMA.FTZ R162, R166, R162, R210 ;  /* 0x000000a2a6a27223 */ /* 0x000fe200000100d2 */
[----:B------:R-:W-:Y:S01]  /*c490*/  FFMA.FTZ R165, R171, R251, R198 ;  /* 0x000000fbaba57223 */ /* 0x000fe200000100c6 */
[----:B------:R-:W-:Y:S01]  /*c4a0*/  FFMA.FTZ R198, R168, R245, R93 ;  /* 0x000000f5a8c67223 */ /* 0x000fe2000001005d */
[----:B------:R-:W3:Y:S02]  /*c4b0*/  LDL R211, [R1+0x2a0] ;  /* 0x0002a00001d37983 */ /* 0x000ee40000100800 */
[----:B------:R-:W-:Y:S01]  /*c4c0*/  F2FP.BF16.F32.PACK_AB R161, R162, R161 ;  /* 0x000000a1a2a1723e */ /* 0x000fe200000010ff */
[----:B------:R-:W-:Y:S01]  /*c4d0*/  FFMA.FTZ R162, R169, R249, R207 ;  /* 0x000000f9a9a27223 */ /* 0x000fe200000100cf */
[----:B------:R-:W3:Y:S01]  /*c4e0*/  LDL R210, [R1+0x2a8] ;  /* 0x0002a80001d27983 */ /* 0x000ee20000100800 */
[----:B------:R-:W-:-:S03]  /*c4f0*/  FFMA.FTZ R168, R196, R236, R206 ;  /* 0x000000ecc4a87223 */ /* 0x000fc600000100ce */
[----:B------:R-:W3:Y:S01]  /*c500*/  LDL R207, [R1+0x2a4] ;  /* 0x0002a40001cf7983 */ /* 0x000ee20000100800 */
[----:B------:R-:W-:-:S03]  /*c510*/  FFMA.FTZ R25, R167, R248, R209 ;  /* 0x000000f8a7197223 */ /* 0x000fc600000100d1 */
[----:B------:R-:W3:Y:S01]  /*c520*/  LDL R206, [R1+0x2ac] ;  /* 0x0002ac0001ce7983 */ /* 0x000ee20000100800 */
[----:B------:R-:W-:-:S03]  /*c530*/  FFMA.FTZ R163, R170, R250, R208 ;  /* 0x000000faaaa37223 */ /* 0x000fc600000100d0 */
[----:B------:R-:W3:Y:S01]  /*c540*/  LDL R209, [R1+0x298] ;  /* 0x0002980001d17983 */ /* 0x000ee20000100800 */
[----:B------:R-:W-:Y:S01]  /*c550*/  FFMA.FTZ R167, R170, R242, R98 ;  /* 0x000000f2aaa77223 */ /* 0x000fe20000010062 */
[----:B------:R-:W-:Y:S02]  /*c560*/  FFMA.FTZ R171, R171, R243, R99 ;  /* 0x000000f3abab7223 */ /* 0x000fe40000010063 */
[----:B------:R-:W3:Y:S01]  /*c570*/  LDL R208, [R1+0x29c] ;  /* 0x00029c0001d07983 */ /* 0x000ee20000100800 */
[----:B------:R-:W-:Y:S01]  /*c580*/  FFMA.FTZ R169, R169, R241, R97 ;  /* 0x000000f1a9a97223 */ /* 0x000fe20000010061 */
[----:B------:R-:W-:Y:S01]  /*c590*/  FFMA.FTZ R170, R166, R247, R95 ;  /* 0x000000f7a6aa7223 */ /* 0x000fe2000001005f */
[----:B------:R-:W-:Y:S01]  /*c5a0*/  F2FP.BF16.F32.PACK_AB R167, R171, R167 ;  /* 0x000000a7aba7723e */ /* 0x000fe200000010ff */
[----:B------:R-:W-:Y:S02]  /*c5b0*/  FFMA.FTZ R171, R19, R239, R204 ;  /* 0x000000ef13ab7223 */ /* 0x000fe400000100cc */
[----:B------:R-:W-:Y:S01]  /*c5c0*/  F2FP.BF16.F32.PACK_AB R166, R169, R12 ;  /* 0x0000000ca9a6723e */ /* 0x000fe200000010ff */
[----:B------:R-:W-:Y:S01]  /*c5d0*/  FFMA.FTZ R169, R26, R238, R205 ;  /* 0x000000ee1aa97223 */ /* 0x000fe200000100cd */
[----:B------:R-:W3:Y:S04]  /*c5e0*/  LDL R204, [R1+0x2b4] ;  /* 0x0002b40001cc7983 */ /* 0x000ee80000100800 */
[----:B------:R-:W3:Y:S01]  /*c5f0*/  LDL R205, [R1+0x2b0] ;  /* 0x0002b00001cd7983 */ /* 0x000ee20000100800 */
[----:B------:R-:W-:-:S02]  /*c600*/  F2FP.BF16.F32.PACK_AB R163, R165, R163 ;  /* 0x000000a3a5a3723e */ /* 0x000fc400000010ff */
[----:B------:R-:W-:Y:S01]  /*c610*/  F2FP.BF16.F32.PACK_AB R165, R170, R0 ;  /* 0x00000000aaa5723e */ /* 0x000fe200000010ff */
[----:B------:R-:W-:Y:S01]  /*c620*/  FFMA.FTZ R0, R27, R234, R200 ;  /* 0x000000ea1b007223 */ /* 0x000fe200000100c8 */
[----:B------:R-:W-:Y:S01]  /*c630*/  F2FP.BF16.F32.PACK_AB R162, R162, R25 ;  /* 0x00000019a2a2723e */ /* 0x000fe200000010ff */
[----:B------:R-:W-:Y:S01]  /*c640*/  FFMA.FTZ R25, R195, R232, R203 ;  /* 0x000000e8c3197223 */ /* 0x000fe200000100cb */
[----:B------:R-:W-:Y:S01]  /*c650*/  FFMA.FTZ R170, R24, R233, R202 ;  /* 0x000000e918aa7223 */ /* 0x000fe200000100ca */
[----:B------:R-:W3:Y:S04]  /*c660*/  LDL R200, [R1+0x2c4] ;  /* 0x0002c40001c87983 */ /* 0x000ee80000100800 */
[----:B------:R-:W3:Y:S04]  /*c670*/  LDL R203, [R1+0x2b8] ;  /* 0x0002b80001cb7983 */ /* 0x000ee80000100800 */
[----:B------:R-:W3:Y:S01]  /*c680*/  LDL R202, [R1+0x2bc] ;  /* 0x0002bc0001ca7983 */ /* 0x000ee20000100800 */
[----:B------:R-:W-:-:S03]  /*c690*/  FFMA.FTZ R12, R172, R235, R199 ;  /* 0x000000ebac0c7223 */ /* 0x000fc600000100c7 */
[----:B------:R-:W3:Y:S01]  /*c6a0*/  LDL R199, [R1+0x2c8] ;  /* 0x0002c80001c77983 */ /* 0x000ee20000100800 */
[----:B------:R-:W-:Y:S01]  /*c6b0*/  F2FP.BF16.F32.PACK_AB R169, R171, R169 ;  /* 0x000000a9aba9723e */ /* 0x000fe200000010ff */
[----:B------:R-:W-:Y:S01]  /*c6c0*/  FFMA.FTZ R21, R26, R230, R102 ;  /* 0x000000e61a157223 */ /* 0x000fe20000010066 */
[----:B------:R-:W-:Y:S01]  /*c6d0*/  F2FP.BF16.F32.PACK_AB R170, R170, R25 ;  /* 0x00000019aaaa723e */ /* 0x000fe200000010ff */
[----:B------:R-:W-:Y:S01]  /*c6e0*/  FFMA.FTZ R23, R27, R142, R106 ;  /* 0x0000008e1b177223 */ /* 0x000fe2000001006a */
[----:B------:R-:W-:Y:S01]  /*c6f0*/  F2FP.BF16.F32.PACK_AB R171, R12, R0 ;  /* 0x000000000cab723e */ /* 0x000fe200000010ff */
[----:B------:R-:W-:Y:S01]  /*c700*/  FFMA.FTZ R20, R172, R143, R107 ;  /* 0x0000008fac147223 */ /* 0x000fe2000001006b */
[----:B------:R-:W-:Y:S01]  /*c710*/  FFMA.FTZ R25, R24, R141, R105 ;  /* 0x0000008d18197223 */ /* 0x000fe20000010069 */
[----:B------:R-:W-:Y:S01]  /*c720*/  FFMA.FTZ R26, R19, R231, R103 ;  /* 0x000000e7131a7223 */ /* 0x000fe20000010067 */
[----:B------:R-:W-:Y:S01]  /*c730*/  FFMA.FTZ R0, R196, R228, R100 ;  /* 0x000000e4c4007223 */ /* 0x000fe20000010064 */
[----:B------:R-:W-:Y:S01]  /*c740*/  FFMA.FTZ R12, R194, R229, R101 ;  /* 0x000000e5c20c7223 */ /* 0x000fe20000010065 */
[----:B------:R-:W-:Y:S01]  /*c750*/  FFMA.FTZ R22, R195, R140, R104 ;  /* 0x0000008cc3167223 */ /* 0x000fe20000010068 */
[----:B------:R-:W-:-:S03]  /*c760*/  F2FP.BF16.F32.PACK_AB R23, R20, R23 ;  /* 0x000000171417723e */ /* 0x000fc600000010ff */
[----:B------:R-:W-:Y:S01]  /*c770*/  F2FP.BF16.F32.PACK_AB R20, R12, R0 ;  /* 0x000000000c14723e */ /* 0x000fe200000010ff */
[----:B------:R-:W-:Y:S01]  /*c780*/  FFMA.FTZ R0, R15, R132, R112 ;  /* 0x000000840f007223 */ /* 0x000fe20000010070 */
[----:B------:R-:W-:Y:S01]  /*c790*/  F2FP.BF16.F32.PACK_AB R21, R26, R21 ;  /* 0x000000151a15723e */ /* 0x000fe200000010ff */
[----:B------:R-:W-:Y:S01]  /*c7a0*/  FFMA.FTZ R12, R17, R134, R114 ;  /* 0x00000086110c7223 */ /* 0x000fe20000010072 */
[----:B------:R-:W-:Y:S01]  /*c7b0*/  F2FP.BF16.F32.PACK_AB R22, R25, R22 ;  /* 0x000000161916723e */ /* 0x000fe200000010ff */
[----:B------:R-:W-:Y:S01]  /*c7c0*/  FFMA.FTZ R164, R164, R244, R92 ;  /* 0x000000f4a4a47223 */ /* 0x000fe2000001005c */
[----:B------:R-:W-:Y:S01]  /*c7d0*/  FFMA.FTZ R197, R194, R237, R197 ;  /* 0x000000edc2c57223 */ /* 0x000fe200000100c5 */
[----:B------:R-:W1:Y:S03]  /*c7e0*/  S2R R252, SR_TID.X ;  /* 0x0000000000fc7919 */ /* 0x000e660000002100 */
[----:B------:R-:W-:-:S02]  /*c7f0*/  F2FP.BF16.F32.PACK_AB R164, R198, R164 ;  /* 0x000000a4c6a4723e */ /* 0x000fc400000010ff */
[----:B------:R-:W-:Y:S01]  /*c800*/  F2FP.BF16.F32.PACK_AB R168, R197, R168 ;  /* 0x000000a8c5a8723e */ /* 0x000fe200000010ff */
[----:B------:R-:W-:Y:S01]  /*c810*/  IMAD.WIDE.U32 R180, R180, 0x10, R226 ;  /* 0x00000010b4b47825 */ /* 0x000fe200078e00e2 */
[----:B------:R0:W-:Y:S04]  /*c820*/  STG.E.128 desc[UR6][R184.64], R160 ;  /* 0x000000a0b8007986 */ /* 0x0001e8000c101d06 */
[----:B------:R0:W-:Y:S04]  /*c830*/  STG.E.128 desc[UR6][R192.64], R164 ;  /* 0x000000a4c0007986 */ /* 0x0001e8000c101d06 */
[----:B------:R0:W-:Y:S04]  /*c840*/  STG.E.128 desc[UR6][R182.64], R168 ;  /* 0x000000a8b6007986 */ /* 0x0001e8000c101d06 */
[----:B------:R0:W-:Y:S01]  /*c850*/  STG.E.128 desc[UR6][R188.64], R20 ;  /* 0x00000014bc007986 */ /* 0x0001e2000c101d06 */
[----:B-1----:R-:W-:Y:S01]  /*c860*/  LOP3.LUT R252, R252, 0x1f, RZ, 0xc0, !PT ;  /* 0x0000001ffcfc7812 */ /* 0x002fe200078ec0ff */
[C---:B----4-:R-:W-:Y:S01]  /*c870*/  FFMA.FTZ R24, R4.reuse, R157, R212 ;  /* 0x0000009d04187223 */ /* 0x050fe200000100d4 */
[----:B------:R-:W-:Y:S01]  /*c880*/  FFMA.FTZ R4, R4, R137, R109 ;  /* 0x0000008904047223 */ /* 0x000fe2000001006d */
[----:B--2---:R-:W-:-:S05]  /*c890*/  FFMA.FTZ R19, R2, R156, R213 ;  /* 0x0000009c02137223 */ /* 0x004fca00000100d5 */
[----:B------:R-:W-:Y:S01]  /*c8a0*/  F2FP.BF16.F32.PACK_AB R24, R24, R19 ;  /* 0x000000131818723e */ /* 0x000fe200000010ff */
[----:B------:R-:W-:Y:S01]  /*c8b0*/  FFMA.FTZ R2, R2, R136, R108 ;  /* 0x0000008802027223 */ /* 0x000fe2000001006c */
[----:B---3--:R-:W-:Y:S01]  /*c8c0*/  FFMA.FTZ R19, R15, R152, R211 ;  /* 0x000000980f137223 */ /* 0x008fe200000100d3 */
[----:B------:R-:W-:Y:S01]  /*c8d0*/  FFMA.FTZ R15, R17, R154, R210 ;  /* 0x0000009a110f7223 */ /* 0x000fe200000100d2 */
[C---:B------:R-:W-:Y:S01]  /*c8e0*/  FFMA.FTZ R26, R16.reuse, R153, R207 ;  /* 0x00000099101a7223 */ /* 0x040fe200000100cf */
[----:B------:R-:W-:Y:S01]  /*c8f0*/  FFMA.FTZ R16, R16, R133, R113 ;  /* 0x0000008510107223 */ /* 0x000fe20000010071 */
[C---:B------:R-:W-:Y:S01]  /*c900*/  FFMA.FTZ R17, R18.reuse, R155, R206 ;  /* 0x0000009b12117223 */ /* 0x040fe200000100ce */
[----:B------:R-:W-:Y:S01]  /*c910*/  FFMA.FTZ R18, R18, R135, R115 ;  /* 0x0000008712127223 */ /* 0x000fe20000010073 */
[----:B------:R-:W-:Y:S01]  /*c920*/  FFMA.FTZ R25, R5, R158, R209 ;  /* 0x0000009e05197223 */ /* 0x000fe200000100d1 */
[----:B------:R-:W-:Y:S01]  /*c930*/  FFMA.FTZ R27, R6, R159, R208 ;  /* 0x0000009f061b7223 */ /* 0x000fe200000100d0 */
[----:B------:R-:W-:-:S02]  /*c940*/  F2FP.BF16.F32.PACK_AB R26, R26, R19 ;  /* 0x000000131a1a723e */ /* 0x000fc400000010ff */
[----:B------:R-:W-:Y:S02]  /*c950*/  F2FP.BF16.F32.PACK_AB R19, R18, R12 ;  /* 0x0000000c1213723e */ /* 0x000fe400000010ff */
[----:B------:R-:W-:Y:S02]  /*c960*/  F2FP.BF16.F32.PACK_AB R25, R27, R25 ;  /* 0x000000191b19723e */ /* 0x000fe400000010ff */
[----:B------:R-:W-:Y:S01]  /*c970*/  F2FP.BF16.F32.PACK_AB R27, R17, R15 ;  /* 0x0000000f111b723e */ /* 0x000fe200000010ff */
[----:B------:R-:W-:Y:S01]  /*c980*/  FFMA.FTZ R17, R5, R138, R110 ;  /* 0x0000008a05117223 */ /* 0x000fe2000001006e */
[----:B------:R-:W-:Y:S01]  /*c990*/  F2FP.BF16.F32.PACK_AB R18, R16, R0 ;  /* 0x000000001012723e */ /* 0x000fe200000010ff */
[----:B------:R-:W-:Y:S01]  /*c9a0*/  FFMA.FTZ R16, R6, R139, R111 ;  /* 0x0000008b06107223 */ /* 0x000fe2000001006f */
[----:B------:R-:W-:Y:S01]  /*c9b0*/  FFMA.FTZ R28, R8, R149, R204 ;  /* 0x00000095081c7223 */ /* 0x000fe200000100cc */
[----:B------:R-:W-:-:S03]  /*c9c0*/  FFMA.FTZ R15, R7, R148, R205 ;  /* 0x00000094070f7223 */ /* 0x000fc600000100cd */
[----:B------:R-:W-:Y:S02]  /*c9d0*/  F2FP.BF16.F32.PACK_AB R17, R16, R17 ;  /* 0x000000111011723e */ /* 0x000fe400000010ff */
[----:B------:R-:W-:Y:S02]  /*c9e0*/  F2FP.BF16.F32.PACK_AB R16, R4, R2 ;  /* 0x000000020410723e */ /* 0x000fe400000010ff */
[----:B------:R-:W-:Y:S02]  /*c9f0*/  F2FP.BF16.F32.PACK_AB R4, R28, R15 ;  /* 0x0000000f1c04723e */ /* 0x000fe400000010ff */
[----:B------:R-:W1:Y:S01]  /*ca00*/  LDC.64 R28, c[0x0][0x380] ;  /* 0x0000e000ff1c7b82 */ /* 0x000e620000000a00 */
[----:B------:R-:W-:Y:S01]  /*ca10*/  FFMA.FTZ R0, R11, R144, R201 ;  /* 0x000000900b007223 */ /* 0x000fe200000100c9 */
[----:B------:R-:W-:Y:S01]  /*ca20*/  FFMA.FTZ R6, R13, R145, R200 ;  /* 0x000000910d067223 */ /* 0x000fe200000100c8 */
[----:B------:R-:W-:Y:S01]  /*ca30*/  FFMA.FTZ R5, R9, R150, R203 ;  /* 0x0000009609057223 */ /* 0x000fe200000100cb */
[----:B------:R-:W-:-:S03]  /*ca40*/  FFMA.FTZ R12, R10, R151, R202 ;  /* 0x000000970a0c7223 */ /* 0x000fc600000100ca */
[----:B------:R-:W-:Y:S01]  /*ca50*/  F2FP.BF16.F32.PACK_AB R6, R6, R0 ;  /* 0x000000000606723e */ /* 0x000fe200000010ff */
[----:B------:R-:W-:Y:S01]  /*ca60*/  FFMA.FTZ R2, R9, R130, R118 ;  /* 0x0000008209027223 */ /* 0x000fe20000010076 */
[----:B------:R-:W-:Y:S01]  /*ca70*/  FFMA.FTZ R0, R7, R128, R116 ;  /* 0x0000008007007223 */ /* 0x000fe20000010074 */
[----:B------:R-:W-:Y:S01]  /*ca80*/  FFMA.FTZ R9, R11, R124, R120 ;  /* 0x0000007c0b097223 */ /* 0x000fe20000010078 */
[----:B------:R-:W-:Y:S01]  /*ca90*/  F2FP.BF16.F32.PACK_AB R5, R12, R5 ;  /* 0x000000050c05723e */ /* 0x000fe200000010ff */
[C---:B------:R-:W-:Y:S01]  /*caa0*/  FFMA.FTZ R7, R14.reuse, R146, R199 ;  /* 0x000000920e077223 */ /* 0x040fe200000100c7 */
[----:B------:R-:W-:Y:S01]  /*cab0*/  FFMA.FTZ R11, R14, R126, R122 ;  /* 0x0000007e0e0b7223 */ /* 0x000fe2000001007a */
[----:B------:R-:W-:Y:S01]  /*cac0*/  FFMA.FTZ R12, R173, R147, R30 ;  /* 0x00000093ad0c7223 */ /* 0x000fe2000001001e */
[----:B------:R-:W-:Y:S01]  /*cad0*/  FFMA.FTZ R13, R13, R125, R121 ;  /* 0x0000007d0d0d7223 */ /* 0x000fe20000010079 */
[----:B------:R-:W-:Y:S01]  /*cae0*/  FFMA.FTZ R14, R173, R127, R123 ;  /* 0x0000007fad0e7223 */ /* 0x000fe2000001007b */
[----:B------:R-:W-:Y:S01]  /*caf0*/  FFMA.FTZ R15, R10, R131, R119 ;  /* 0x000000830a0f7223 */ /* 0x000fe20000010077 */
[----:B------:R-:W-:Y:S01]  /*cb00*/  FFMA.FTZ R8, R8, R129, R117 ;  /* 0x0000008108087223 */ /* 0x000fe20000010075 */
[----:B------:R-:W-:-:S02]  /*cb10*/  F2FP.BF16.F32.PACK_AB R7, R12, R7 ;  /* 0x000000070c07723e */ /* 0x000fc400000010ff */
[----:B------:R-:W-:Y:S02]  /*cb20*/  F2FP.BF16.F32.PACK_AB R10, R13, R9 ;  /* 0x000000090d0a723e */ /* 0x000fe400000010ff */
[----:B------:R-:W-:Y:S02]  /*cb30*/  F2FP.BF16.F32.PACK_AB R11, R14, R11 ;  /* 0x0000000b0e0b723e */ /* 0x000fe400000010ff */
[----:B------:R-:W-:Y:S02]  /*cb40*/  F2FP.BF16.F32.PACK_AB R9, R15, R2 ;  /* 0x000000020f09723e */ /* 0x000fe400000010ff */
[----:B------:R-:W-:Y:S01]  /*cb50*/  F2FP.BF16.F32.PACK_AB R8, R8, R0 ;  /* 0x000000000808723e */ /* 0x000fe200000010ff */
[----:B------:R0:W-:Y:S01]  /*cb60*/  STG.E.128 desc[UR6][R176.64], R24 ;  /* 0x00000018b0007986 */ /* 0x0001e2000c101d06 */
[----:B-1----:R-:W-:-:S03]  /*cb70*/  LEA R3, R28, R3, 0x2 ;  /* 0x000000031c037211 */ /* 0x002fc600078e10ff */
[----:B------:R0:W-:Y:S04]  /*cb80*/  STG.E.128 desc[UR6][R180.64], R16 ;  /* 0x00000010b4007986 */ /* 0x0001e8000c101d06 */
[----:B------:R0:W-:Y:S04]  /*cb90*/  STG.E.128 desc[UR6][R174.64], R4 ;  /* 0x00000004ae007986 */ /* 0x0001e8000c101d06 */
[----:B------:R0:W-:Y:S01]  /*cba0*/  STG.E.128 desc[UR6][R190.64], R8 ;  /* 0x00000008be007986 */ /* 0x0001e2000c101d06 */
[----:B------:R-:W-:-:S13]  /*cbb0*/  ISETP.GE.AND P2, PT, R3, R29, PT ;  /* 0x0000001d0300720c */ /* 0x000fda0003f46270 */
[----:B------:R-:W-:Y:S05]  /*cbc0*/  @!P2 BRA `(.L_x_10917) ;  /* 0xffffff6000cca947 */ /* 0x000fea000383ffff */
[----:B------:R-:W-:Y:S05]  /*cbd0*/  EXIT ;  /* 0x000000000000794d */ /* 0x000fea0003800000 */
.L_x_10916:
[----:B------:R-:W-:Y:S01]  /*cbe0*/  HFMA2 R162, -RZ, RZ, 0, 1.847743988037109375e-06 ;  /* 0x0000001fffa27431 */ /* 0x000fe200000001ff */
[----:B------:R-:W-:Y:S01]  /*cbf0*/  BSSY B0, `(.L_x_10918) ;  /* 0x0000007000007945 */ /* 0x000fe20003800000 */
[----:B------:R-:W-:Y:S01]  /*cc00*/  MOV R226, R160 ;  /* 0x000000a000e27202 */ /* 0x000fe20000000f00 */
[----:B------:R-:W-:Y:S01]  /*cc10*/  IMAD.MOV.U32 R161, RZ, RZ, 0x1 ;  /* 0x00000001ffa17424 */ /* 0x000fe200078e00ff */
[----:B------:R-:W-:-:S07]  /*cc20*/  MOV R163, 0xffffffff ;  /* 0xffffffff00a37802 */ /* 0x000fce0000000f00 */
[----:B--2-4-:R-:W-:Y:S05]  /*cc30*/  WARPSYNC.COLLECTIVE R163, `(.L_x_10919) ;  /* 0x00000000a3087348 */ /* 0x014fea0003c00000 */
[----:B------:R0:W1:Y:S02]  /*cc40*/  SHFL.BFLY P3, R161, R226, R161, R162 ;  /* 0x0c0000a1e2a17389 */ /* 0x00006400000600a2 */
[----:B012-4-:R-:W-:Y:S05]  /*cc50*/  ENDCOLLECTIVE ;  /* 0x000000000000791b */ /* 0x017fea0003800000 */
.L_x_10919:
[----:B------:R-:W-:Y:S05]  /*cc60*/  BSYNC B0 ;  /* 0x0000000000007941 */ /* 0x000fea0003800000 */
.L_x_10918:
        /* <DEDUP_REMOVED lines=9> */
.L_x_10920:
[----:B------:R-:W-:Y:S01]  /*cd00*/  FADD.FTZ R160, R160, R161 ;  /* 0x000000a1a0a07221 */ /* 0x000fe20000010000 */
[----:B------:R-:W-:-:S04]  /*cd10*/  IMAD.MOV.U32 R161, RZ, RZ, 0x4 ;  /* 0x00000004ffa17424 */ /* 0x000fc800078e00ff */
[----:B------:R-:W-:-:S07]  /*cd20*/  MOV R226, R160 ;  /* 0x000000a000e27202 */ /* 0x000fce0000000f00 */
[----:B------:R-:W-:Y:S05]  /*cd30*/  WARPSYNC.COLLECTIVE R163, `(.L_x_10921) ;  /* 0x00000000a3087348 */ /* 0x000fea0003c00000 */
[----:B------:R0:W1:Y:S02]  /*cd40*/  SHFL.BFLY P3, R161, R226, R161, R162 ;  /* 0x0c0000a1e2a17389 */ /* 0x00006400000600a2 */
[----:B01----:R-:W-:Y:S05]  /*cd50*/  ENDCOLLECTIVE ;  /* 0x000000000000791b */ /* 0x003fea0003800000 */
.L_x_10921:
[----:B------:R-:W-:Y:S01]  /*cd60*/  FADD.FTZ R160, R160, R161 ;  /* 0x000000a1a0a07221 */ /* 0x000fe20000010000 */
[----:B------:R-:W-:-:S04]  /*cd70*/  HFMA2 R161, -RZ, RZ, 0, 4.76837158203125e-07 ;  /* 0x00000008ffa17431 */ /* 0x000fc800000001ff */
[----:B------:R-:W-:-:S07]  /*cd80*/  MOV R226, R160 ;  /* 0x000000a000e27202 */ /* 0x000fce0000000f00 */
[----:B------:R-:W-:Y:S05]  /*cd90*/  WARPSYNC.COLLECTIVE R163, `(.L_x_10922) ;  /* 0x00000000a3087348 */ /* 0x000fea0003c00000 */
[----:B------:R0:W1:Y:S02]  /*cda0*/  SHFL.BFLY P3, R161, R226, R161, R162 ;  /* 0x0c0000a1e2a17389 */ /* 0x00006400000600a2 */
[----:B01----:R-:W-:Y:S05]  /*cdb0*/  ENDCOLLECTIVE ;  /* 0x000000000000791b */ /* 0x003fea0003800000 */
.L_x_10922:
[----:B------:R-:W-:Y:S01]  /*cdc0*/  FADD.FTZ R160, R160, R161 ;  /* 0x000000a1a0a07221 */ /* 0x000fe20000010000 */
[----:B------:R-:W-:-:S04]  /*cdd0*/  HFMA2 R161, -RZ, RZ, 0, 9.5367431640625e-07 ;  /* 0x00000010ffa17431 */ /* 0x000fc800000001ff */
[----:B------:R-:W-:-:S07]  /*cde0*/  MOV R226, R160 ;  /* 0x000000a000e27202 */ /* 0x000fce0000000f00 */
[----:B------:R-:W-:Y:S05]  /*cdf0*/  WARPSYNC.COLLECTIVE R163, `(.L_x_10923) ;  /* 0x00000000a3087348 */ /* 0x000fea0003c00000 */
[----:B------:R0:W1:Y:S02]  /*ce00*/  SHFL.BFLY P3, R161, R226, R161, R162 ;  /* 0x0c0000a1e2a17389 */ /* 0x00006400000600a2 */
[----:B01----:R-:W-:Y:S05]  /*ce10*/  ENDCOLLECTIVE ;  /* 0x000000000000791b */ /* 0x003fea0003800000 */
.L_x_10923:
        /* <DEDUP_REMOVED lines=168> */
.L_x_10924:
[----:B------:R-:W-:Y:S01]  /*d8a0*/  FADD.FTZ R216, R216, R161 ;  /* 0x000000a1d8d87221 */ /* 0x000fe20000010000 */
[----:B------:R-:W-:-:S03]  /*d8b0*/  HFMA2 R161, -RZ, RZ, 0, 1.1920928955078125e-07 ;  /* 0x00000002ffa17431 */ /* 0x000fc600000001ff */
[----:B------:R-:W-:-:S07]  /*d8c0*/  IMAD.MOV.U32 R226, RZ, RZ, R216 ;  /* 0x000000ffffe27224 */ /* 0x000fce00078e00d8 */
[----:B------:R-:W-:Y:S05]  /*d8d0*/  WARPSYNC.COLLECTIVE R163, `(.L_x_10925) ;  /* 0x00000000a3087348 */ /* 0x000fea0003c00000 */
[----:B------:R0:W1:Y:S02]  /*d8e0*/  SHFL.BFLY P3, R161, R226, R161, R162 ;  /* 0x0c0000a1e2a17389 */ /* 0x00006400000600a2 */
[----:B01----:R-:W-:Y:S05]  /*d8f0*/  ENDCOLLECTIVE ;  /* 0x000000000000791b */ /* 0x003fea0003800000 */
.L_x_10925:
[----:B------:R-:W-:Y:S01]  /*d900*/  FADD.FTZ R216, R216, R161 ;  /* 0x000000a1d8d87221 */ /* 0x000fe20000010000 */
[----:B------:R-:W-:-:S04]  /*d910*/  HFMA2 R161, -RZ, RZ, 0, 2.384185791015625e-07 ;  /* 0x00000004ffa17431 */ /* 0x000fc800000001ff */
[----:B------:R-:W-:-:S07]  /*d920*/  MOV R226, R216 ;  /* 0x000000d800e27202 */ /* 0x000fce0000000f00 */
[----:B------:R-:W-:Y:S05]  /*d930*/  WARPSYNC.COLLECTIVE R163, `(.L_x_10926) ;  /* 0x00000000a3087348 */ /* 0x000fea0003c00000 */
[----:B------:R0:W1:Y:S02]  /*d940*/  SHFL.BFLY P3, R161, R226, R161, R162 ;  /* 0x0c0000a1e2a17389 */ /* 0x00006400000600a2 */
[----:B01----:R-:W-:Y:S05]  /*d950*/  ENDCOLLECTIVE ;  /* 0x000000000000791b */ /* 0x003fea0003800000 */
.L_x_10926:
[----:B------:R-:W-:Y:S01]  /*d960*/  FADD.FTZ R216, R216, R161 ;  /* 0x000000a1d8d87221 */ /* 0x000fe20000010000 */
[----:B------:R-:W-:-:S04]  /*d970*/  HFMA2 R161, -RZ, RZ, 0, 4.76837158203125e-07 ;  /* 0x00000008ffa17431 */ /* 0x000fc800000001ff */
[----:B------:R-:W-:-:S07]  /*d980*/  MOV R226, R216 ;  /* 0x000000d800e27202 */ /* 0x000fce0000000f00 */
[----:B------:R-:W-:Y:S05]  /*d990*/  WARPSYNC.COLLECTIVE R163, `(.L_x_10927) ;  /* 0x00000000a3087348 */ /* 0x000fea0003c00000 */
[----:B------:R0:W1:Y:S02]  /*d9a0*/  SHFL.BFLY P3, R161, R226, R161, R162 ;  /* 0x0c0000a1e2a17389 */ /* 0x00006400000600a2 */
[----:B01----:R-:W-:Y:S05]  /*d9b0*/  ENDCOLLECTIVE ;  /* 0x000000000000791b */ /* 0x003fea0003800000 */
.L_x_10927:
[----:B------:R-:W-:Y:S01]  /*d9c0*/  FADD.FTZ R216, R216, R161 ;  /* 0x000000a1d8d87221 */ /* 0x000fe20000010000 */
[----:B------:R-:W-:-:S04]  /*d9d0*/  HFMA2 R161, -RZ, RZ, 0, 9.5367431640625e-07 ;  /* 0x00000010ffa17431 */ /* 0x000fc800000001ff */
[----:B------:R-:W-:-:S07]  /*d9e0*/  MOV R226, R216 ;  /* 0x000000d800e27202 */ /* 0x000fce0000000f00 */
[----:B------:R-:W-:Y:S05]  /*d9f0*/  WARPSYNC.COLLECTIVE R163, `(.L_x_10928) ;  /* 0x00000000a3087348 */ /* 0x000fea0003c00000 */
[----:B------:R0:W1:Y:S02]  /*da00*/  SHFL.BFLY P3, R161, R226, R161, R162 ;  /* 0x0c0000a1e2a17389 */ /* 0x00006400000600a2 */
[----:B01----:R-:W-:Y:S05]  /*da10*/  ENDCOLLECTIVE ;  /* 0x000000000000791b */ /* 0x003fea0003800000 */
.L_x_10928:
[----:B------:R-:W-:Y:S05]  /*da20*/  BRA `(.L_x_10929) ;  /* 0xffffffc800447947 */ /* 0x000fea000383ffff */
.L_x_10930:
        /* <DEDUP_REMOVED lines=13> */
.L_x_54445:


//--------------------- .text._ZN10layer_norm31ln_parallel_residual_fwd_kernelINS_13Kernel_traitsIf13__nv_bfloat16S2_S2_fjLj2560ELj1ELj4ELj1ELj16ENS_18Kernel_traits_baseILj2560EfS2_S2_S2_fjLj128EEEEELb0ELb1ELb0EEEvNS_9FwdParamsE --------------------------
	.section	.text._ZN10layer_norm31ln_parallel_residual_fwd_kernelINS_13Kernel_traitsIf13__nv_bfloat16S2_S2_fjLj2560ELj1ELj4ELj1ELj16ENS_18Kernel_traits_baseILj2560EfS2_S2_S2_fjLj128EEEEELb0ELb1ELb0EEEvNS_9FwdParamsE,"ax",@progbits
	.align	128
        .global         _ZN10layer_norm31ln_parallel_residual_fwd_kernelINS_13Kernel_traitsIf13__nv_bfloat16S2_S2_fjLj2560ELj1ELj4ELj1ELj16ENS_18Kernel_traits_baseILj2560EfS2_S2_S2_fjLj128EEEEELb0ELb1ELb0EEEvNS_9FwdParamsE
        .type           _ZN10layer_norm31ln_parallel_residual_fwd_kernelINS_13Kernel_traitsIf13__nv_bfloat16S2_S2_fjLj2560ELj1ELj4ELj1ELj16ENS_18Kernel_traits_baseILj2560EfS2_S2_S2_fjLj128EEEEELb0ELb1ELb0EEEvNS_9FwdParamsE,@function
        .size           _ZN10layer_norm31ln_parallel_residual_fwd_kernelINS_13Kernel_traitsIf13__nv_bfloat16S2_S2_fjLj2560ELj1ELj4ELj1ELj16ENS_18Kernel_traits_baseILj2560EfS2_S2_S2_fjLj128EEEEELb0ELb1ELb0EEEvNS_9FwdParamsE,(.L_x_54446 - _ZN10layer_norm31ln_parallel_residual_fwd_kernelINS_13Kernel_traitsIf13__nv_bfloat16S2_S2_fjLj2560ELj1ELj4ELj1ELj16ENS_18Kernel_traits_baseILj2560EfS2_S2_S2_fjLj128EEEEELb0ELb1ELb0EEEvNS_9FwdParamsE)
        .other          _ZN10layer_norm31ln_parallel_residual_fwd_kernelINS_13Kernel_traitsIf13__nv_bfloat16S2_S2_fjLj2560ELj1ELj4ELj1ELj16ENS_18Kernel_traits_baseILj2560EfS2_S2_S2_fjLj128EEEEELb0ELb1ELb0EEEvNS_9FwdParamsE,@"STO_CUDA_ENTRY STV_DEFAULT"
_ZN10layer_norm31ln_parallel_residual_fwd_kernelINS_13Kernel_traitsIf13__nv_bfloat16S2_S2_fjLj2560ELj1ELj4ELj1ELj16ENS_18Kernel_traits_baseILj2560EfS2_S2_S2_fjLj128EEEEELb0ELb1ELb0EEEvNS_9FwdParamsE:
.text._ZN10layer_norm31ln_parallel_residual_fwd_kernelINS_13Kernel_traitsIf13__nv_bfloat16S2_S2_fjLj2560ELj1ELj4ELj1ELj16ENS_18Kernel_traits_baseILj2560EfS2_S2_S2_fjLj128EEEEELb0ELb1ELb0EEEvNS_9FwdParamsE:
        /* <DEDUP_REMOVED lines=20> */
[----:B------:R-:W2:Y:S04]  /*0140*/  LDL.64 R16, [R1] ;  /* 0x0000000001107983 */ /* 0x000ea80000100a00 */
[----:B------:R-:W2:Y:S04]  /*0150*/  LDL.64 R18, [R1+0x8] ;  /* 0x0000080001127983 */ /* 0x000ea80000100a00 */
[----:B------:R-:W3:Y:S04]  /*0160*/  LDL.64 R20, [R1+0x10] ;  /* 0x0000100001147983 */ /* 0x000ee80000100a00 */
[----:B------:R-:W3:Y:S04]  /*0170*/  LDL.64 R22, [R1+0x18] ;  /* 0x0000180001167983 */ /* 0x000ee80000100a00 */
[----:B------:R-:W4:Y:S04]  /*0180*/  LDL.64 R24, [R1+0x20] ;  /* 0x0000200001187983 */ /* 0x000f280000100a00 */
[----:B------:R-:W4:Y:S01]  /*0190*/  LDL.64 R26, [R1+0x28] ;  /* 0x00002800011a7983 */ /* 0x000f220000100a00 */
[----:B------:R-:W-:-:S02]  /*01a0*/  ISETP.GE.U32.AND P5, PT, R31, 0x20, PT ;  /* 0x000000201f00780c */ /* 0x000fc40003fa6070 */
[C---:B------:R-:W-:Y:S01]  /*01b0*/  ISETP.GE.U32.AND P0, PT, R31.reuse, 0x40, PT ;  /* 0x000000401f00780c */ /* 0x040fe20003f06070 */
[----:B------:R-:W3:Y:S04]  /*01c0*/  LDL.64 R32, [R1+0x30] ;  /* 0x0000300001207983 */ /* 0x000ee80000100a00 */
[----:B------:R-:W3:Y:S06]  /*01d0*/  LDL.64 R34, [R1+0x38] ;  /* 0x0000380001227983 */ /* 0x000eec0000100a00 */
[----:B------:R-:W0:Y:S08]  /*01e0*/  @P5 LDC.64 R2, c[0x0][0x3d0] ;  /* 0x0000f400ff025b82 */ /* 0x000e300000000a00 */
[----:B------:R-:W1:Y:S08]  /*01f0*/  @P5 LDC.64 R4, c[0x0][0x438] ;  /* 0x00010e00ff045b82 */ /* 0x000e700000000a00 */
[----:B------:R-:W1:Y:S01]  /*0200*/  @P0 LDC.64 R6, c[0x0][0x3d0] ;  /* 0x0000f400ff060b82 */ /* 0x000e620000000a00 */
[----:B0-----:R-:W-:Y:S01]  /*0210*/  @P5 IMAD.WIDE.U32 R2, R0, 0x20, R2 ;  /* 0x0000002000025825 */ /* 0x001fe200078e0002 */
[----:B------:R-:W-:-:S06]  /*0220*/  ISETP.GE.U32.AND P6, PT, R31, 0x60, PT ;  /* 0x000000601f00780c */ /* 0x000fcc0003fc6070 */
[----:B------:R-:W0:Y:S01]  /*0230*/  @P0 LDC.64 R8, c[0x0][0x438] ;  /* 0x00010e00ff080b82 */ /* 0x000e220000000a00 */
[C---:B-1----:R-:W-:Y:S01]  /*0240*/  @P5 IMAD.WIDE.U32 R4, R0.reuse, 0x20, R4 ;  /* 0x0000002000045825 */ /* 0x042fe200078e0004 */
[----:B------:R-:W-:Y:S02]  /*0250*/  @P5 LOP3.LUT R0, R0, 0x20, RZ, 0xfc, !PT ;  /* 0x0000002000005812 */ /* 0x000fe400078efcff */
[C---:B------:R-:W-:Y:S02]  /*0260*/  ISETP.GE.U32.AND P4, PT, R31.reuse, 0x80, PT ;  /* 0x000000801f00780c */ /* 0x040fe40003f86070 */
[C---:B------:R-:W-:Y:S02]  /*0270*/  ISETP.GE.U32.AND P3, PT, R31.reuse, 0xa0, PT ;  /* 0x000000a01f00780c */ /* 0x040fe40003f66070 */
[----:B------:R-:W1:Y:S01]  /*0280*/  @P6 LDC.64 R10, c[0x0][0x3d0] ;  /* 0x0000f400ff0a6b82 */ /* 0x000e620000000a00 */
[C---:B------:R-:W-:Y:S01]  /*0290*/  ISETP.GE.U32.AND P2, PT, R31.reuse, 0xc0, PT ;  /* 0x000000c01f00780c */ /* 0x040fe20003f46070 */
[C---:B------:R-:W-:Y:S01]  /*02a0*/  @P0 IMAD.WIDE.U32 R6, R0.reuse, 0x20, R6 ;  /* 0x0000002000060825 */ /* 0x040fe200078e0006 */
[----:B------:R-:W-:Y:S01]  /*02b0*/  ISETP.GE.U32.AND P1, PT, R31, 0xe0, PT ;  /* 0x000000e01f00780c */ /* 0x000fe20003f26070 */
[----:B------:R-:W5:Y:S04]  /*02c0*/  @P5 LD.E.128 R104, desc[UR6][R4.64] ;  /* 0x0000000604685980 */ /* 0x000f68000c101d00 */
[----:B------:R-:W1:Y:S01]  /*02d0*/  @P6 LDC.64 R12, c[0x0][0x438] ;  /* 0x00010e00ff0c6b82 */ /* 0x000e620000000a00 */
[----:B------:R-:W5:Y:S04]  /*02e0*/  @P5 LD.E.128 R100, desc[UR6][R4.64+0x10] ;  /* 0x0000100604645980 */ /* 0x000f68000c101d00 */
[----:B----4-:R-:W4:Y:S03]  /*02f0*/  @P5 LDG.E.128 R24, desc[UR6][R2.64+0x10] ;  /* 0x0000100602185981 */ /* 0x010f26000c1e1d00 */
[----:B------:R-:W1:Y:S01]  /*0300*/  @P4 LDC.64 R14, c[0x0][0x3d0] ;  /* 0x0000f400ff0e4b82 */ /* 0x000e620000000a00 */
[----:B--2---:R-:W2:Y:S04]  /*0310*/  @P0 LDG.E.128 R16, desc[UR6][R6.64+0x10] ;  /* 0x0000100606100981 */ /* 0x004ea8000c1e1d00 */
[----:B---3--:R3:W4:Y:S01]  /*0320*/  @P0 LDG.E.128 R20, desc[UR6][R6.64] ;  /* 0x0000000606140981 */ /* 0x008722000c1e1d00 */
[C---:B0-----:R-:W-:Y:S01]  /*0330*/  @P0 IMAD.WIDE.U32 R8, R0.reuse, 0x20, R8 ;  /* 0x0000002000080825 */ /* 0x041fe200078e0008 */
[----:B------:R-:W-:-:S02]  /*0340*/  @P0 IADD3 R0, PT, PT, R0, 0x20, RZ ;  /* 0x0000002000000810 */ /* 0x000fc40007ffe0ff */
[----:B------:R-:W4:Y:S01]  /*0350*/  @P5 LDG.E.128 R32, desc[UR6][R2.64] ;  /* 0x0000000602205981 */ /* 0x000f22000c1e1d00 */
[----:B---3--:R-:W0:Y:S03]  /*0360*/  @P3 LDC.64 R6, c[0x0][0x3d0] ;  /* 0x0000f400ff063b82 */ /* 0x008e260000000a00 */
[----:B------:R-:W5:Y:S01]  /*0370*/  @P0 LD.E.128 R120, desc[UR6][R8.64] ;  /* 0x0000000608780980 */ /* 0x000f62000c101d00 */
[----:B-1----:R-:W-:-:S03]  /*0380*/  @P6 IMAD.WIDE.U32 R10, R0, 0x20, R10 ;  /* 0x00000020000a6825 */ /* 0x002fc600078e000a */
[----:B------:R1:W5:Y:S01]  /*0390*/  @P0 LD.E.128 R116, desc[UR6][R8.64+0x10] ;  /* 0x0000100608740980 */ /* 0x000362000c101d00 */
[----:B------:R-:W-:-:S03]  /*03a0*/  @P6 IMAD.WIDE.U32 R12, R0, 0x20, R12 ;  /* 0x00000020000c6825 */ /* 0x000fc600078e000c */
[----:B------:R-:W5:Y:S01]  /*03b0*/  @P6 LDG.E.128 R248, desc[UR6][R10.64] ;  /* 0x000000060af86981 */ /* 0x000f62000c1e1d00 */
[----:B------:R-:W-:-:S03]  /*03c0*/  @P6 VIADD R0, R0, 0x20 ;  /* 0x0000002000006836 */ /* 0x000fc60000000000 */
[----:B------:R3:W5:Y:S01]  /*03d0*/  @P6 LDG.E.128 R244, desc[UR6][R10.64+0x10] ;  /* 0x000010060af46981 */ /* 0x000762000c1e1d00 */
[----:B-1----:R-:W1:Y:S03]  /*03e0*/  @P2 LDC.64 R8, c[0x0][0x3d0] ;  /* 0x0000f400ff082b82 */ /* 0x002e660000000a00 */
[----:B------:R-:W5:Y:S04]  /*03f0*/  @P6 LD.E.128 R112, desc[UR6][R12.64] ;  /* 0x000000060c706980 */ /* 0x000f68000c101d00 */
[----:B------:R0:W5:Y:S01]  /*0400*/  @P6 LD.E.128 R108, desc[UR6][R12.64+0x10] ;  /* 0x000010060c6c6980 */ /* 0x000162000c101d00 */
[----:B------:R-:W-:Y:S01]  /*0410*/  ISETP.GE.U32.AND P6, PT, R31, 0x120, PT ;  /* 0x000001201f00780c */ /* 0x000fe20003fc6070 */
[----:B---3--:R-:W3:Y:S01]  /*0420*/  @P1 LDC.64 R10, c[0x0][0x438] ;  /* 0x00010e00ff0a1b82 */ /* 0x008ee20000000a00 */
[----:B------:R-:W-:-:S05]  /*0430*/  @P4 IMAD.WIDE.U32 R14, R0, 0x20, R14 ;  /* 0x00000020000e4825 */ /* 0x000fca00078e000e */
[----:B------:R0:W5:Y:S04]  /*0440*/  @P4 LDG.E.128 R240, desc[UR6][R14.64] ;  /* 0x000000060ef04981 */ /* 0x000168000c1e1d00 */
[----:B------:R0:W5:Y:S02]  /*0450*/  @P4 LDG.E.128 R236, desc[UR6][R14.64+0x10] ;  /* 0x000010060eec4981 */ /* 0x000164000c1e1d00 */
[----:B------:R-:W3:Y:S02]  /*0460*/  @P6 LDC.64 R4, c[0x0][0x3d0] ;  /* 0x0000f400ff046b82 */ /* 0x000ee40000000a00 */
[----:B--2---:R2:W-:Y:S04]  /*0470*/  @P0 STL.64 [R1], R16 ;  /* 0x0000001001000387 */ /* 0x0045e80000100a00 */
[----:B------:R0:W-:Y:S02]  /*0480*/  @P0 STL.64 [R1+0x8], R18 ;  /* 0x0000081201000387 */ /* 0x0001e40000100a00 */
[----:B--2---:R-:W2:Y:S02]  /*0490*/  @P4 LDC.64 R16, c[0x0][0x438] ;  /* 0x00010e00ff104b82 */ /* 0x004ea40000000a00 */
[----:B----4-:R4:W-:Y:S04]  /*04a0*/  @P0 STL.64 [R1+0x10], R20 ;  /* 0x0000101401000387 */ /* 0x0109e80000100a00 */
[----:B------:R1:W-:Y:S02]  /*04b0*/  @P0 STL.64 [R1+0x18], R22 ;  /* 0x0000181601000387 */ /* 0x0003e40000100a00 */
[----:B0-----:R-:W0:Y:S01]  /*04c0*/  @P3 LDC.64 R18, c[0x0][0x438] ;  /* 0x00010e00ff123b82 */ /* 0x001e220000000a00 */
[----:B------:R-:W-:-:S07]  /*04d0*/  ISETP.GE.U32.AND P0, PT, R31, 0x100, PT ;  /* 0x000001001f00780c */ /* 0x000fce0003f06070 */
[----:B----4-:R-:W4:Y:S08]  /*04e0*/  @P2 LDC.64 R20, c[0x0][0x438] ;  /* 0x00010e00ff142b82 */ /* 0x010f300000000a00 */
[----:B-1----:R-:W1:Y:S01]  /*04f0*/  @P1 LDC.64 R22, c[0x0][0x3d0] ;  /* 0x0000f400ff161b82 */ /* 0x002e620000000a00 */
[C---:B--2---:R-:W-:Y:S01]  /*0500*/  @P4 IMAD.WIDE.U32 R16, R0.reuse, 0x20, R16 ;  /* 0x0000002000104825 */ /* 0x044fe200078e0010 */
[----:B------:R-:W-:Y:S01]  /*0510*/  @P4 IADD3 R0, PT, PT, R0, 0x20, RZ ;  /* 0x0000002000004810 */ /* 0x000fe20007ffe0ff */
[----:B------:R2:W-:Y:S05]  /*0520*/  @P5 STL.64 [R1+0x20], R24 ;  /* 0x0000201801005387 */ /* 0x0005ea0000100a00 */
[----:B------:R-:W3:Y:S01]  /*0530*/  @P0 LDC.64 R2, c[0x0][0x3d0] ;  /* 0x0000f400ff020b82 */ /* 0x000ee20000000a00 */
[C---:B------:R-:W-:Y:S01]  /*0540*/  @P3 IMAD.WIDE.U32 R6, R0.reuse, 0x20, R6 ;  /* 0x0000002000063825 */ /* 0x040fe200078e0006 */
[----:B------:R1:W5:Y:S06]  /*0550*/  @P4 LD.E.128 R96, desc[UR6][R16.64] ;  /* 0x0000000610604980 */ /* 0x00036c000c101d00 */
[----:B------:R-:W3:Y:S01]  /*0560*/  @P0 LDC.64 R12, c[0x0][0x438] ;  /* 0x00010e00ff0c0b82 */ /* 0x000ee20000000a00 */
[C---:B0-----:R-:W-:Y:S01]  /*0570*/  @P3 IMAD.WIDE.U32 R18, R0.reuse, 0x20, R18 ;  /* 0x0000002000123825 */ /* 0x041fe200078e0012 */
[----:B------:R-:W-:Y:S01]  /*0580*/  @P3 IADD3 R0, PT, PT, R0, 0x20, RZ ;  /* 0x0000002000003810 */ /* 0x000fe20007ffe0ff */
[----:B------:R0:W5:Y:S05]  /*0590*/  @P4 LD.E.128 R92, desc[UR6][R16.64+0x10] ;  /* 0x00001006105c4980 */ /* 0x00016a000c101d00 */
[----:B--2---:R-:W2:Y:S01]  /*05a0*/  @P6 LDC.64 R24, c[0x0][0x438] ;  /* 0x00010e00ff186b82 */ /* 0x004ea20000000a00 */
[C---:B------:R-:W-:Y:S01]  /*05b0*/  @P2 IMAD.WIDE.U32 R8, R0.reuse, 0x20, R8 ;  /* 0x0000002000082825 */ /* 0x040fe200078e0008 */
[----:B------:R0:W5:Y:S03]  /*05c0*/  @P3 LDG.E.128 R232, desc[UR6][R6.64] ;  /* 0x0000000606e83981 */ /* 0x000166000c1e1d00 */
[C---:B----4-:R-:W-:Y:S01]  /*05d0*/  @P2 IMAD.WIDE.U32 R20, R0.reuse, 0x20, R20 ;  /* 0x0000002000142825 */ /* 0x050fe200078e0014 */
[----:B------:R-:W-:Y:S01]  /*05e0*/  @P2 IADD3 R0, PT, PT, R0, 0x20, RZ ;  /* 0x0000002000002810 */ /* 0x000fe20007ffe0ff */
[----:B------:R0:W5:Y:S04]  /*05f0*/  @P3 LDG.E.128 R228, desc[UR6][R6.64+0x10] ;  /* 0x0000100606e43981 */ /* 0x000168000c1e1d00 */
[C---:B-1----:R-:W-:Y:S01]  /*0600*/  @P1 IMAD.WIDE.U32 R22, R0.reuse, 0x20, R22 ;  /* 0x0000002000161825 */ /* 0x042fe200078e0016 */
[----:B------:R0:W5:Y:S03]  /*0610*/  @P3 LD.E.128 R88, desc[UR6][R18.64] ;  /* 0x0000000612583980 */ /* 0x000166000c101d00 */
[C---:B---3--:R-:W-:Y:S01]  /*0620*/  @P1 IMAD.WIDE.U32 R10, R0.reuse, 0x20, R10 ;  /* 0x00000020000a1825 */ /* 0x048fe200078e000a */
[----:B------:R0:W5:Y:S03]  /*0630*/  @P3 LD.E.128 R84, desc[UR6][R18.64+0x10] ;  /* 0x0000100612543980 */ /* 0x000166000c101d00 */
[----:B------:R-:W-:Y:S01]  /*0640*/  @P1 VIADD R0, R0, 0x20 ;  /* 0x0000002000001836 */ /* 0x000fe20000000000 */
[----:B------:R0:W5:Y:S03]  /*0650*/  @P2 LDG.E.128 R224, desc[UR6][R8.64] ;  /* 0x0000000608e02981 */ /* 0x000166000c1e1d00 */
[C---:B------:R-:W-:Y:S01]  /*0660*/  @P0 IMAD.WIDE.U32 R2, R0.reuse, 0x20, R2 ;  /* 0x0000002000020825 */ /* 0x040fe200078e0002 */
[----:B------:R0:W5:Y:S03]  /*0670*/  @P2 LDG.E.128 R220, desc[UR6][R8.64+0x10] ;  /* 0x0000100608dc2981 */ /* 0x000166000c1e1d00 */
[C---:B------:R-:W-:Y:S01]  /*0680*/  @P0 IMAD.WIDE.U32 R12, R0.reuse, 0x20, R12 ;  /* 0x00000020000c0825 */ /* 0x040fe200078e000c */
[----:B------:R-:W-:Y:S01]  /*0690*/  @P0 IADD3 R0, PT, PT, R0, 0x20, RZ ;  /* 0x0000002000000810 */ /* 0x000fe20007ffe0ff */
[----:B------:R0:W5:Y:S04]  /*06a0*/  @P2 LD.E.128 R80, desc[UR6][R20.64] ;  /* 0x0000000614502980 */ /* 0x000168000c101d00 */
[C---:B------:R-:W-:Y:S01]  /*06b0*/  @P6 IMAD.WIDE.U32 R4, R0.reuse, 0x20, R4 ;  /* 0x0000002000046825 */ /* 0x040fe200078e0004 */
[----:B------:R0:W5:Y:S03]  /*06c0*/  @P2 LD.E.128 R76, desc[UR6][R20.64+0x10] ;  /* 0x00001006144c2980 */ /* 0x000166000c101d00 */
[----:B--2---:R-:W-:Y:S01]  /*06d0*/  @P6 IMAD.WIDE.U32 R24, R0, 0x20, R24 ;  /* 0x0000002000186825 */ /* 0x004fe200078e0018 */
[----:B------:R0:W5:Y:S04]  /*06e0*/  @P1 LDG.E.128 R216, desc[UR6][R22.64] ;  /* 0x0000000616d81981 */ /* 0x000168000c1e1d00 */
[----:B------:R0:W5:Y:S04]  /*06f0*/  @P1 LDG.E.128 R212, desc[UR6][R22.64+0x10] ;  /* 0x0000100616d41981 */ /* 0x000168000c1e1d00 */
[----:B------:R0:W5:Y:S04]  /*0700*/  @P1 LD.E.128 R72, desc[UR6][R10.64] ;  /* 0x000000060a481980 */ /* 0x000168000c101d00 */
[----:B------:R0:W5:Y:S04]  /*0710*/  @P1 LD.E.128 R172, desc[UR6][R10.64+0x10] ;  /* 0x000010060aac1980 */ /* 0x000168000c101d00 */
[----:B------:R0:W5:Y:S04]  /*0720*/  @P6 LDG.E.128 R196, desc[UR6][R4.64] ;  /* 0x0000000604c46981 */ /* 0x000168000c1e1d00 */
[----:B------:R0:W5:Y:S04]  /*0730*/  @P6 LDG.E.128 R192, desc[UR6][R4.64+0x10] ;  /* 0x0000100604c06981 */ /* 0x000168000c1e1d00 */
[----:B------:R0:W5:Y:S04]  /*0740*/  @P6 LD.E.128 R184, desc[UR6][R24.64] ;  /* 0x0000000618b86980 */ /* 0x000168000c101d00 */
[----:B------:R0:W5:Y:S04]  /*0750*/  @P6 LD.E.128 R188, desc[UR6][R24.64+0x10] ;  /* 0x0000100618bc6980 */ /* 0x000168000c101d00 */
[----:B------:R0:W-:Y:S04]  /*0760*/  @P5 STL.64 [R1+0x28], R26 ;  /* 0x0000281a01005387 */ /* 0x0001e80000100a00 */
[----:B------:R0:W-:Y:S04]  /*0770*/  @P5 STL.64 [R1+0x30], R32 ;  /* 0x0000302001005387 */ /* 0x0001e80000100a00 */
[----:B------:R0:W-:Y:S04]  /*0780*/  @P5 STL.64 [R1+0x38], R34 ;  /* 0x0000382201005387 */ /* 0x0001e80000100a00 */
[----:B------:R0:W5:Y:S04]  /*0790*/  @P0 LDG.E.128 R208, desc[UR6][R2.64] ;  /* 0x0000000602d00981 */ /* 0x000168000c1e1d00 */
[----:B------:R0:W5:Y:S04]  /*07a0*/  @P0 LDG.E.128 R204, desc[UR6][R2.64+0x10] ;  /* 0x0000100602cc0981 */ /* 0x000168000c1e1d00 */
[----:B------:R0:W5:Y:S04]  /*07b0*/  @P0 LD.E.128 R176, desc[UR6][R12.64] ;  /* 0x000000060cb00980 */ /* 0x000168000c101d00 */
[----:B------:R0:W5:Y:S01]  /*07c0*/  @P0 LD.E.128 R180, desc[UR6][R12.64+0x10] ;  /* 0x000010060cb40980 */ /* 0x000162000c101d00 */
[----:B------:R-:W-:-:S02]  /*07d0*/  ISETP.GE.U32.AND P0, PT, R31, 0x140, PT ;  /* 0x000001401f00780c */ /* 0x000fc40003f06070 */
[----:B------:R-:W-:-:S11]  /*07e0*/  @P6 IADD3 R0, PT, PT, R0, 0x20, RZ ;  /* 0x0000002000006810 */ /* 0x000fd60007ffe0ff */
[----:B0-----:R-:W-:Y:S05]  /*07f0*/  @!P0 BRA `(.L_x_10933) ;  /* 0x0000000800108947 */ /* 0x001fea0003800000 */
[----:B------:R-:W0:Y:S08]  /*0800*/  LDC.64 R2, c[0x0][0x3d0] ;  /* 0x0000f400ff027b82 */ /* 0x000e300000000a00 */
[----:B------:R-:W1:Y:S01]  /*0810*/  LDC.64 R4, c[0x0][0x438] ;  /* 0x00010e00ff047b82 */ /* 0x000e620000000a00 */
[----:B0-----:R-:W-:-:S05]  /*0820*/  IMAD.WIDE.U32 R2, R0, 0x20, R2 ;  /* 0x0000002000027825 */ /* 0x001fca00078e0002 */
[----:B------:R0:W5:Y:S01]  /*0830*/  LDG.E.128 R68, desc[UR6][R2.64] ;  /* 0x0000000602447981 */ /* 0x000162000c1e1d00 */
[----:B-1----:R-:W-:-:S03]  /*0840*/  IMAD.WIDE.U32 R4, R0, 0x20, R4 ;  /* 0x0000002000047825 */ /* 0x002fc600078e0004 */
[----:B------:R0:W5:Y:S04]  /*0850*/  LDG.E.128 R64, desc[UR6][R2.64+0x10] ;  /* 0x0000100602407981 */ /* 0x000168000c1e1d00 */
[----:B------:R0:W5:Y:S04]  /*0860*/  LD.E.128 R60, desc[UR6][R4.64] ;  /* 0x00000006043c7980 */ /* 0x000168000c101d00 */
[----:B------:R0:W5:Y:S01]  /*0870*/  LD.E.128 R56, desc[UR6][R4.64+0x10] ;  /* 0x0000100604387980 */ /* 0x000162000c101d00 */
[----:B------:R-:W-:Y:S05]  /*0880*/  BRA `(.L_x_10933) ;  /* 0x0000000400ec7947 */ /* 0x000fea0003800000 */
.L_x_10932:
[----:B------:R-:W2:Y:S04]  /*0890*/  LDL R12, [R1] ;  /* 0x00000000010c7983 */ /* 0x000ea80000100800 */
[----:B------:R-:W2:Y:S04]  /*08a0*/  LDL R13, [R1+0x4] ;  /* 0x00000400010d7983 */ /* 0x000ea80000100800 */
[----:B------:R-:W2:Y:S04]  /*08b0*/  LDL R14, [R1+0x8] ;  /* 0x00000800010e7983 */ /* 0x000ea80000100800 */
[----:B------:R-:W2:Y:S04]  /*08c0*/  LDL R15, [R1+0xc] ;  /* 0x00000c00010f7983 */ /* 0x000ea80000100800 */
[----:B------:R-:W3:Y:S04]  /*08d0*/  LDL R16, [R1+0x10] ;  /* 0x0000100001107983 */ /* 0x000ee80000100800 */
[----:B------:R-:W3:Y:S04]  /*08e0*/  LDL R17, [R1+0x14] ;  /* 0x0000140001117983 */ /* 0x000ee80000100800 */
[----:B------:R-:W3:Y:S04]  /*08f0*/  LDL R18, [R1+0x18] ;  /* 0x0000180001127983 */ /* 0x000ee80000100800 */
[----:B------:R-:W3:Y:S01]  /*0900*/  LDL R19, [R1+0x1c] ;  /* 0x00001c0001137983 */ /* 0x000ee20000100800 */
[----:B------:R-:W-:-:S02]  /*0910*/  ISETP.GE.U32.AND P5, PT, R31, 0x20, PT ;  /* 0x000000201f00780c */ /* 0x000fc40003fa6070 */
[----:B------:R-:W-:Y:S01]  /*0920*/  ISETP.GE.U32.AND P1, PT, R31, 0x40, PT ;  /* 0x000000401f00780c */ /* 0x000fe20003f26070 */
[----:B------:R-:W4:Y:S04]  /*0930*/  LDL R24, [R1+0x30] ;  /* 0x0000300001187983 */ /* 0x000f280000100800 */
[----:B------:R-:W4:Y:S04]  /*0940*/  LDL R25, [R1+0x34] ;  /* 0x0000340001197983 */ /* 0x000f280000100800 */
[----:B------:R-:W4:Y:S02]  /*0950*/  LDL R26, [R1+0x38] ;  /* 0x00003800011a7983 */ /* 0x000f240000100800 */
[----:B------:R-:W0:Y:S02]  /*0960*/  @P5 LDC.64 R2, c[0x0][0x3d0] ;  /* 0x0000f400ff025b82 */ /* 0x000e240000000a00 */
[----:B------:R-:W4:Y:S04]  /*0970*/  LDL R27, [R1+0x3c] ;  /* 0x00003c00011b7983 */ /* 0x000f280000100800 */
[----:B------:R-:W4:Y:S02]  /*0980*/  LDL R20, [R1+0x20] ;  /* 0x0000200001147983 */ /* 0x000f240000100800 */
[----:B------:R-:W1:Y:S02]  /*0990*/  @P1 LDC.64 R6, c[0x0][0x3d0] ;  /* 0x0000f400ff061b82 */ /* 0x000e640000000a00 */
[----:B------:R-:W4:Y:S04]  /*09a0*/  LDL R21, [R1+0x24] ;  /* 0x0000240001157983 */ /* 0x000f280000100800 */
[----:B------:R-:W4:Y:S04]  /*09b0*/  LDL R22, [R1+0x28] ;  /* 0x0000280001167983 */ /* 0x000f280000100800 */
[----:B------:R-:W4:Y:S01]  /*09c0*/  LDL R23, [R1+0x2c] ;  /* 0x00002c0001177983 */ /* 0x000f220000100800 */
[C---:B0-----:R-:W-:Y:S01]  /*09d0*/  @P5 IMAD.WIDE.U32 R4, R0.reuse, 0x20, R2 ;  /* 0x0000002000045825 */ /* 0x041fe200078e0002 */
[----:B------:R-:W-:-:S05]  /*09e0*/  @P5 LOP3.LUT R0, R0, 0x20, RZ, 0xfc, !PT ;  /* 0x0000002000005812 */ /* 0x000fca00078efcff */
[----:B-1----:R-:W-:-:S05]  /*09f0*/  @P1 IMAD.WIDE.U32 R6, R0, 0x20, R6 ;  /* 0x0000002000061825 */ /* 0x002fca00078e0006 */
[----:B--2---:R-:W2:Y:S04]  /*0a00*/  @P1 LDG.E.128 R12, desc[UR6][R6.64+0x10] ;  /* 0x00001006060c1981 */ /* 0x004ea8000c1e1d00 */
[----:B---3--:R0:W3:Y:S01]  /*0a10*/  @P1 LDG.E.128 R16, desc[UR6][R6.64] ;  /* 0x0000000606101981 */ /* 0x0080e2000c1e1d00 */
[C---:B------:R-:W-:Y:S02]  /*0a20*/  ISETP.GE.U32.AND P6, PT, R31.reuse, 0x60, PT ;  /* 0x000000601f00780c */ /* 0x040fe40003fc6070 */
[C---:B------:R-:W-:Y:S02]  /*0a30*/  ISETP.GE.U32.AND P4, PT, R31.reuse, 0x80, PT ;  /* 0x000000801f00780c */ /* 0x040fe40003f86070 */
[----:B------:R-:W-:-:S09]  /*0a40*/  ISETP.GE.U32.AND P0, PT, R31, 0xa0, PT ;  /* 0x000000a01f00780c */ /* 0x000fd20003f06070 */
[----:B------:R-:W1:Y:S01]  /*0a50*/  @P6 LDC.64 R8, c[0x0][0x3d0] ;  /* 0x0000f400ff086b82 */ /* 0x000e620000000a00 */
[C---:B------:R-:W-:Y:S01]  /*0a60*/  ISETP.GE.U32.AND P3, PT, R31.reuse, 0xc0, PT ;  /* 0x000000c01f00780c */ /* 0x040fe20003f66070 */
[----:B----4-:R-:W4:Y:S06]  /*0a70*/  @P5 LDG.E.128 R24, desc[UR6][R4.64] ;  /* 0x0000000604185981 */ /* 0x010f2c000c1e1d00 */
[----:B------:R-:W0:Y:S01]  /*0a80*/  @P4 LDC.64 R10, c[0x0][0x3d0] ;  /* 0x0000f400ff0a4b82 */ /* 0x000e220000000a00 */
[----:B------:R-:W-:Y:S02]  /*0a90*/  @P1 IADD3 R0, PT, PT, R0, 0x20, RZ ;  /* 0x0000002000001810 */ /* 0x000fe40007ffe0ff */
[----:B------:R-:W-:-:S05]  /*0aa0*/  ISETP.GE.U32.AND P2, PT, R31, 0xe0, PT ;  /* 0x000000e01f00780c */ /* 0x000fca0003f46070 */
[----:B------:R-:W0:Y:S01]  /*0ab0*/  @P0 LDC.64 R2, c[0x0][0x3d0] ;  /* 0x0000f400ff020b82 */ /* 0x000e220000000a00 */
[----:B------:R-:W4:Y:S01]  /*0ac0*/  @P5 LDG.E.128 R20, desc[UR6][R4.64+0x10] ;  /* 0x0000100604145981 */ /* 0x000f22000c1e1d00 */
[----:B-1----:R-:W-:-:S04]  /*0ad0*/  @P6 IMAD.WIDE.U32 R8, R0, 0x20, R8 ;  /* 0x0000002000086825 */ /* 0x002fc800078e0008 */
[----:B------:R-:W-:Y:S01]  /*0ae0*/  @P6 VIADD R0, R0, 0x20 ;  /* 0x0000002000006836 */ /* 0x000fe20000000000 */
[----:B------:R1:W5:Y:S03]  /*0af0*/  @P6 LDG.E.128 R248, desc[UR6][R8.64] ;  /* 0x0000000608f86981 */ /* 0x000366000c1e1d00 */
[C---:B0-----:R-:W-:Y:S01]  /*0b00*/  @P4 IMAD.WIDE.U32 R10, R0.reuse, 0x20, R10 ;  /* 0x00000020000a4825 */ /* 0x041fe200078e000a */
[----:B------:R1:W5:Y:S01]  /*0b10*/  @P6 LDG.E.128 R244, desc[UR6][R8.64+0x10] ;  /* 0x0000100608f46981 */ /* 0x000362000c1e1d00 */
[C---:B------:R-:W-:Y:S02]  /*0b20*/  ISETP.GE.U32.AND P6, PT, R31.reuse, 0x120, PT ;  /* 0x000001201f00780c */ /* 0x040fe40003fc6070 */
[----:B------:R-:W-:Y:S01]  /*0b30*/  @P4 IADD3 R0, PT, PT, R0, 0x20, RZ ;  /* 0x0000002000004810 */ /* 0x000fe20007ffe0ff */
[----:B------:R1:W5:Y:S04]  /*0b40*/  @P4 LDG.E.128 R240, desc[UR6][R10.64] ;  /* 0x000000060af04981 */ /* 0x000368000c1e1d00 */
[----:B------:R1:W5:Y:S01]  /*0b50*/  @P4 LDG.E.128 R236, desc[UR6][R10.64+0x10] ;  /* 0x000010060aec4981 */ /* 0x000362000c1e1d00 */
[----:B------:R-:W-:Y:S01]  /*0b60*/  ISETP.GE.U32.AND P4, PT, R31, 0x140, PT ;  /* 0x000001401f00780c */ /* 0x000fe20003f86070 */
[C---:B------:R-:W-:Y:S01]  /*0b70*/  @P0 IMAD.WIDE.U32 R6, R0.reuse, 0x20, R2 ;  /* 0x0000002000060825 */ /* 0x040fe200078e0002 */
[----:B------:R-:W-:-:S04]  /*0b80*/  @P0 IADD3 R0, PT, PT, R0, 0x20, RZ ;  /* 0x0000002000000810 */ /* 0x000fc80007ffe0ff */
[----:B------:R1:W5:Y:S04]  /*0b90*/  @P0 LDG.E.128 R232, desc[UR6][R6.64] ;  /* 0x0000000606e80981 */ /* 0x000368000c1e1d00 */
[----:B------:R1:W5:Y:S03]  /*0ba0*/  @P0 LDG.E.128 R228, desc[UR6][R6.64+0x10] ;  /* 0x0000100606e40981 */ /* 0x000366000c1e1d00 */
[----:B------:R-:W0:Y:S01]  /*0bb0*/  @P4 LDC.64 R2, c[0x0][0x3d0] ;  /* 0x0000f400ff024b82 */ /* 0x000e220000000a00 */
[----:B--2---:R2:W-:Y:S04]  /*0bc0*/  @P1 STL.64 [R1], R12 ;  /* 0x0000000c01001387 */ /* 0x0045e80000100a00 */
[----:B------:R1:W-:Y:S03]  /*0bd0*/  @P1 STL.64 [R1+0x8], R14 ;  /* 0x0000080e01001387 */ /* 0x0003e60000100a00 */
[----:B--2---:R-:W2:Y:S01]  /*0be0*/  @P3 LDC.64 R12, c[0x0][0x3d0] ;  /* 0x0000f400ff0c3b82 */ /* 0x004ea20000000a00 */
[----:B---3--:R-:W-:Y:S04]  /*0bf0*/  @P1 STL.64 [R1+0x10], R16 ;  /* 0x0000101001001387 */ /* 0x008fe80000100a00 */
[----:B------:R3:W-:Y:S01]  /*0c00*/  @P1 STL.64 [R1+0x18], R18 ;  /* 0x0000181201001387 */ /* 0x0007e20000100a00 */
[----:B------:R-:W-:-:S02]  /*0c10*/  ISETP.GE.U32.AND P1, PT, R31, 0x100, PT ;  /* 0x000001001f00780c */ /* 0x000fc40003f26070 */
[----:B-1----:R-:W1:Y:S08]  /*0c20*/  @P2 LDC.64 R14, c[0x0][0x3d0] ;  /* 0x0000f400ff0e2b82 */ /* 0x002e700000000a00 */
[----:B---3--:R-:W3:Y:S08]  /*0c30*/  @P6 LDC.64 R18, c[0x0][0x3d0] ;  /* 0x0000f400ff126b82 */ /* 0x008ef00000000a00 */
[----:B------:R-:W0:Y:S01]  /*0c40*/  @P1 LDC.64 R16, c[0x0][0x3d0] ;  /* 0x0000f400ff101b82 */ /* 0x000e220000000a00 */
[C---:B--2---:R-:W-:Y:S01]  /*0c50*/  @P3 IMAD.WIDE.U32 R12, R0.reuse, 0x20, R12 ;  /* 0x00000020000c3825 */ /* 0x044fe200078e000c */
[----:B------:R-:W-:-:S04]  /*0c60*/  @P3 IADD3 R0, PT, PT, R0, 0x20, RZ ;  /* 0x0000002000003810 */ /* 0x000fc80007ffe0ff */
[----:B------:R2:W5:Y:S01]  /*0c70*/  @P3 LDG.E.128 R224, desc[UR6][R12.64] ;  /* 0x000000060ce03981 */ /* 0x000562000c1e1d00 */
[----:B-1----:R-:W-:-:S03]  /*0c80*/  @P2 IMAD.WIDE.U32 R14, R0, 0x20, R14 ;  /* 0x00000020000e2825 */ /* 0x002fc600078e000e */
[----:B------:R2:W5:Y:S01]  /*0c90*/  @P3 LDG.E.128 R220, desc[UR6][R12.64+0x10] ;  /* 0x000010060cdc3981 */ /* 0x000562000c1e1d00 */
[----:B------:R-:W-:-:S03]  /*0ca0*/  @P2 VIADD R0, R0, 0x20 ;  /* 0x0000002000002836 */ /* 0x000fc60000000000 */
[----:B------:R2:W5:Y:S04]  /*0cb0*/  @P2 LDG.E.128 R216, desc[UR6][R14.64] ;  /* 0x000000060ed82981 */ /* 0x000568000c1e1d00 */
[----:B------:R2:W5:Y:S01]  /*0cc0*/  @P2 LDG.E.128 R212, desc[UR6][R14.64+0x10] ;  /* 0x000010060ed42981 */ /* 0x000562000c1e1d00 */
[C---:B0-----:R-:W-:Y:S01]  /*0cd0*/  @P1 IMAD.WIDE.U32 R16, R0.reuse, 0x20, R16 ;  /* 0x0000002000101825 */ /* 0x041fe200078e0010 */
[----:B------:R-:W-:-:S04]  /*0ce0*/  @P1 IADD3 R0, PT, PT, R0, 0x20, RZ ;  /* 0x0000002000001810 */ /* 0x000fc80007ffe0ff */
[----:B------:R2:W5:Y:S01]  /*0cf0*/  @P1 LDG.E.128 R208, desc[UR6][R16.64] ;  /* 0x0000000610d01981 */ /* 0x000562000c1e1d00 */
[C---:B---3--:R-:W-:Y:S01]  /*0d00*/  @P6 IMAD.WIDE.U32 R18, R0.reuse, 0x20, R18 ;  /* 0x0000002000126825 */ /* 0x048fe200078e0012 */
[----:B------:R-:W-:Y:S02]  /*0d10*/  @P6 IADD3 R0, PT, PT, R0, 0x20, RZ ;  /* 0x0000002000006810 */ /* 0x000fe40007ffe0ff */
[----:B------:R2:W5:Y:S03]  /*0d20*/  @P1 LDG.E.128 R204, desc[UR6][R16.64+0x10] ;  /* 0x0000100610cc1981 */ /* 0x000566000c1e1d00 */
[----:B------:R-:W-:Y:S01]  /*0d30*/  @P4 IMAD.WIDE.U32 R2, R0, 0x20, R2 ;  /* 0x0000002000024825 */ /* 0x000fe200078e0002 */
[----:B------:R2:W5:Y:S04]  /*0d40*/  @P6 LDG.E.128 R196, desc[UR6][R18.64] ;  /* 0x0000000612c46981 */ /* 0x000568000c1e1d00 */
[----:B------:R2:W5:Y:S04]  /*0d50*/  @P6 LDG.E.128 R192, desc[UR6][R18.64+0x10] ;  /* 0x0000100612c06981 */ /* 0x000568000c1e1d00 */
[----:B------:R2:W5:Y:S04]  /*0d60*/  @P4 LDG.E.128 R68, desc[UR6][R2.64] ;  /* 0x0000000602444981 */ /* 0x000568000c1e1d00 */
[----:B------:R2:W5:Y:S04]  /*0d70*/  @P4 LDG.E.128 R64, desc[UR6][R2.64+0x10] ;  /* 0x0000100602404981 */ /* 0x000568000c1e1d00 */
[----:B----4-:R2:W-:Y:S04]  /*0d80*/  @P5 STL.64 [R1+0x30], R24 ;  /* 0x0000301801005387 */ /* 0x0105e80000100a00 */
[----:B------:R2:W-:Y:S04]  /*0d90*/  @P5 STL.64 [R1+0x38], R26 ;  /* 0x0000381a01005387 */ /* 0x0005e80000100a00 */
[----:B------:R2:W-:Y:S04]  /*0da0*/  @P5 STL.64 [R1+0x20], R20 ;  /* 0x0000201401005387 */ /* 0x0005e80000100a00 */
[----:B------:R2:W-:Y:S01]  /*0db0*/  @P5 STL.64 [R1+0x28], R22 ;  /* 0x0000281601005387 */ /* 0x0005e20000100a00 */
        /* <DEDUP_REMOVED lines=36> */
[----:B------:R-:W-:-:S02]  /*1000*/  @P4 CS2R R58, SRZ ;  /* 0x00000000003a4805 */ /* 0x000fc4000001ff00 */
[----:B------:R-:W-:Y:S02]  /*1010*/  @P4 CS2R R56, SRZ ;  /* 0x0000000000384805 */ /* 0x000fe4000001ff00 */
[----:B------:R-:W-:Y:S02]  /*1020*/  @P4 CS2R R62, SRZ ;  /* 0x00000000003e4805 */ /* 0x000fe4000001ff00 */
[----:B--2---:R-:W-:-:S07]  /*1030*/  @P4 CS2R R60, SRZ ;  /* 0x00000000003c4805 */ /* 0x004fce000001ff00 */
.L_x_10933:
[----:B------:R-:W-:Y:S05]  /*1040*/  BSYNC.RECONVERGENT B0 ;  /* 0x0000000000007941 */ /* 0x000fea0003800200 */
.L_x_10931:
[----:B------:R-:W1:Y:S02]  /*1050*/  LDCU UR4, c[0x0][0x384] ;  /* 0x00007080ff0477ac */ /* 0x000e640008000800 */
[----:B-1----:R-:W-:-:S13]  /*1060*/  ISETP.GE.AND P0, PT, R30, UR4, PT ;  /* 0x000000041e007c0c */ /* 0x002fda000bf06270 */
[----:B------:R-:W-:Y:S05]  /*1070*/  @P0 EXIT ;  /* 0x000000000000094d */ /* 0x000fea0003800000 */
        /* <DEDUP_REMOVED lines=9> */
.L_x_11015:
        /* <DEDUP_REMOVED lines=24> */
[----:B------:R-:W-:Y:S01]  /*1290*/  PRMT R35, R52, 0x7632, R35 ;  /* 0x0000763234237816 */ /* 0x000fe20000000023 */
[----:B------:R-:W-:Y:S01]  /*12a0*/  IMAD.U32 R129, R49, 0x10000, RZ ;  /* 0x0001000031817824 */ /* 0x000fe200078e00ff */
[----:B0-----:R-:W-:Y:S01]  /*12b0*/  PRMT R27, R125, 0x7632, R27 ;  /* 0x000076327d1b7816 */ /* 0x001fe2000000001b */
[----:B------:R-:W-:Y:S01]  /*12c0*/  IMAD.U32 R28, R28, 0x10000, RZ ;  /* 0x000100001c1c7824 */ /* 0x000fe200078e00ff */
[----:B------:R-:W-:Y:S02]  /*12d0*/  PRMT R26, R53, 0x7632, R26 ;  /* 0x00007632351a7816 */ /* 0x000fe4000000001a */
[----:B------:R-:W-:Y:S02]  /*12e0*/  SHF.L.U32 R35, R35, 0x10, RZ ;  /* 0x0000001023237819 */ /* 0x000fe400000006ff */
[----:B------:R-:W-:-:S02]  /*12f0*/  SHF.L.U32 R27, R27, 0x10, RZ ;  /* 0x000000101b1b7819 */ /* 0x000fc400000006ff */
[----:B------:R-:W-:Y:S01]  /*1300*/  SHF.L.U32 R26, R26, 0x10, RZ ;  /* 0x000000101a1a7819 */ /* 0x000fe200000006ff */
[--C-:B------:R-:W-:Y:S01]  /*1310*/  FADD.FTZ R28, R28, R35.reuse ;  /* 0x000000231c1c7221 */ /* 0x100fe20000010000 */
[----:B------:R-:W-:Y:S02]  /*1320*/  PRMT R44, R54, 0x7632, R44 ;  /* 0x00007632362c7816 */ /* 0x000fe4000000002c */
        /* <DEDUP_REMOVED lines=12> */
[----:B------:R-:W-:-:S03]  /*13f0*/  SHF.L.U32 R44, R44, 0x10, RZ ;  /* 0x000000102c2c7819 */ /* 0x000fc600000006ff */
[----:B------:R-:W-:Y:S02]  /*1400*/  IMAD.U32 R35, R35, 0x10000, RZ ;  /* 0x0001000023237824 */ /* 0x000fe400078e00ff */
[----:B------:R-:W-:Y:S01]  /*1410*/  FADD.FTZ R27, R27, R44 ;  /* 0x0000002c1b1b7221 */ /* 0x000fe20000010000 */
[----:B------:R-:W-:Y:S01]  /*1420*/  SHF.L.U32 R44, R52, 0x10, RZ ;  /* 0x00000010342c7819 */ /* 0x000fe200000006ff */
[----:B------:R-:W-:Y:S01]  /*1430*/  FADD.FTZ R26, R26, R35 ;  /* 0x000000231a1a7221 */ /* 0x000fe20000010000 */
[----:B------:R-:W-:-:S05]  /*1440*/  SHF.L.U32 R35, R124, 0x10, RZ ;  /* 0x000000107c237819 */ /* 0x000fca00000006ff */
[----:B------:R-:W-:Y:S01]  /*1450*/  FADD.FTZ R35, R35, R44 ;  /* 0x0000002c23237221 */ /* 0x000fe20000010000 */
[----:B------:R-:W-:-:S05]  /*1460*/  SHF.L.U32 R44, R125, 0x10, RZ ;  /* 0x000000107d2c7819 */ /* 0x000fca00000006ff */
        /* <DEDUP_REMOVED lines=8> */
[----:B------:R-:W-:-:S03]  /*14f0*/  FADD.FTZ R35, R35, R46 ;  /* 0x0000002e23237221 */ /* 0x000fc60000010000 */
[----:B------:R-:W-:Y:S01]  /*1500*/  F2FP.BF16.F32.PACK_AB R46, R26, R158 ;  /* 0x0000009e1a2e723e */ /* 0x000fe200000010ff */
[----:B------:R-:W-:Y:S01]  /*1510*/  FADD.FTZ R44, R44, R45 ;  /* 0x0000002d2c2c7221 */ /* 0x000fe20000010000 */
[----:B------:R-:W-:-:S04]  /*1520*/  IMAD.U32 R45, R51, 0x10000, RZ ;  /* 0x00010000332d7824 */ /* 0x000fc800078e00ff */
[--C-:B------:R-:W-:Y:S01]  /*1530*/  FADD.FTZ R157, R44, R45.reuse ;  /* 0x0000002d2c9d7221 */ /* 0x100fe20000010000 */
[----:B------:R-:W-:Y:S02]  /*1540*/  PRMT R45, R127, 0x7632, R45 ;  /* 0x000076327f2d7816 */ /* 0x000fe4000000002d */
[----:B------:R-:W-:Y:S02]  /*1550*/  PRMT R44, R55, 0x7632, R44 ;  /* 0x00007632372c7816 */ /* 0x000fe4000000002c */
[----:B------:R-:W-:Y:S02]  /*1560*/  SHF.L.U32 R45, R45, 0x10, RZ ;  /* 0x000000102d2d7819 */ /* 0x000fe400000006ff */
[----:B------:R-:W-:-:S05]  /*1570*/  SHF.L.U32 R44, R44, 0x10, RZ ;  /* 0x000000102c2c7819 */ /* 0x000fca00000006ff */
        /* <DEDUP_REMOVED lines=8> */
.L_x_10937:
[----:B0----5:R-:W-:Y:S02]  /*1600*/  PRMT R27, R124, 0x7632, R27 ;  /* 0x000076327c1b7816 */ /* 0x021fe4000000001b */
[----:B------:R-:W-:Y:S02]  /*1610*/  PRMT R26, R52, 0x7632, R26 ;  /* 0x00007632341a7816 */ /* 0x000fe4000000001a */
[----:B------:R-:W-:Y:S01]  /*1620*/  PRMT R44, R53, 0x7632, R44 ;  /* 0x00007632352c7816 */ /* 0x000fe2000000002c */
[----:B------:R-:W-:Y:S01]  /*1630*/  IMAD.U32 R27, R27, 0x10000, RZ ;  /* 0x000100001b1b7824 */ /* 0x000fe200078e00ff */
[----:B------:R-:W-:Y:S02]  /*1640*/  SHF.L.U32 R26, R26, 0x10, RZ ;  /* 0x000000101a1a7819 */ /* 0x000fe400000006ff */
[----:B------:R-:W-:Y:S02]  /*1650*/  PRMT R35, R54, 0x7632, R35 ;  /* 0x0000763236237816 */ /* 0x000fe40000000023 */
[----:B------:R-:W-:Y:S01]  /*1660*/  SHF.L.U32 R44, R44, 0x10, RZ ;  /* 0x000000102c2c7819 */ /* 0x000fe200000006ff */
[--C-:B------:R-:W-:Y:S01]  /*1670*/  FADD.FTZ R28, R27, R26.reuse ;  /* 0x0000001a1b1c7221 */ /* 0x100fe20000010000 */
[C---:B------:R-:W-:Y:S01]  /*1680*/  PRMT R27, R125.reuse, 0x7632, R27 ;  /* 0x000076327d1b7816 */ /* 0x040fe2000000001b */
[----:B------:R-:W-:Y:S01]  /*1690*/  IMAD.U32 R125, R125, 0x10000, RZ ;  /* 0x000100007d7d7824 */ /* 0x000fe200078e00ff */
        /* <DEDUP_REMOVED lines=12> */
[----:B------:R-:W-:Y:S01]  /*1760*/  IMAD.U32 R44, R127, 0x10000, RZ ;  /* 0x000100007f2c7824 */ /* 0x000fe200078e00ff */
[----:B------:R-:W-:Y:S01]  /*1770*/  SHF.L.U32 R158, R54, 0x10, RZ ;  /* 0x00000010369e7819 */ /* 0x000fe200000006ff */
[----:B------:R-:W-:Y:S02]  /*1780*/  FADD.FTZ R129, R125, R129 ;  /* 0x000000817d817221 */ /* 0x000fe40000010000 */
[--C-:B------:R-:W-:Y:S01]  /*1790*/  FADD.FTZ R157, R44, R45.reuse ;  /* 0x0000002d2c9d7221 */ /* 0x100fe20000010000 */
[----:B------:R-:W-:Y:S01]  /*17a0*/  PRMT R45, R127, 0x7632, R45 ;  /* 0x000076327f2d7816 */ /* 0x000fe2000000002d */
[----:B------:R-:W-:Y:S01]  /*17b0*/  FADD.FTZ R158, R126, R158 ;  /* 0x0000009e7e9e7221 */ /* 0x000fe20000010000 */
[----:B------:R-:W-:Y:S02]  /*17c0*/  PRMT R44, R55, 0x7632, R44 ;  /* 0x00007632372c7816 */ /* 0x000fe4000000002c */
[----:B------:R-:W-:-:S02]  /*17d0*/  SHF.L.U32 R45, R45, 0x10, RZ ;  /* 0x000000102d2d7819 */ /* 0x000fc400000006ff */
[----:B------:R-:W-:Y:S02]  /*17e0*/  SHF.L.U32 R44, R44, 0x10, RZ ;  /* 0x000000102c2c7819 */ /* 0x000fe400000006ff */
[----:B------:R-:W-:-:S03]  /*17f0*/  F2FP.BF16.F32.PACK_AB R46, R26, R158 ;  /* 0x0000009e1a2e723e */ /* 0x000fc600000010ff */
[----:B------:R-:W-:Y:S01]  /*1800*/  FADD.FTZ R159, R45, R44 ;  /* 0x0000002c2d9f7221 */ /* 0x000fe20000010000 */
[----:B------:R-:W-:Y:S02]  /*1810*/  F2FP.BF16.F32.PACK_AB R45, R27, R129 ;  /* 0x000000811b2d723e */ /* 0x000fe400000010ff */
[----:B------:R-:W-:Y:S02]  /*1820*/  F2FP.BF16.F32.PACK_AB R44, R28, R35 ;  /* 0x000000231c2c723e */ /* 0x000fe400000010ff */
[----:B------:R-:W-:Y:S01]  /*1830*/  F2FP.BF16.F32.PACK_AB R47, R159, R157 ;  /* 0x0000009d9f2f723e */ /* 0x000fe200000010ff */
[----:B------:R-:W-:Y:S06]  /*1840*/  BRA `(.L_x_10938) ;  /* 0x0000000000c87947 */ /* 0x000fec0003800000 */
.L_x_10936:
[----:B------:R-:W-:Y:S05]  /*1850*/  @!P1 BRA `(.L_x_10939) ;  /* 0x0000000000949947 */ /* 0x000fea0003800000 */
        /* <DEDUP_REMOVED lines=37> */
.L_x_10939:
[C---:B0----5:R-:W-:Y:S01]  /*1ab0*/  PRMT R26, R124.reuse, 0x7632, R26 ;  /* 0x000076327c1a7816 */ /* 0x061fe2000000001a */
[----:B------:R-:W-:Y:S01]  /*1ac0*/  IMAD.U32 R35, R124, 0x10000, RZ ;  /* 0x000100007c237824 */ /* 0x000fe200078e00ff */
[C---:B------:R-:W-:Y:S02]  /*1ad0*/  PRMT R27, R125.reuse, 0x7632, R27 ;  /* 0x000076327d1b7816 */ /* 0x040fe4000000001b */
[----:B------:R-:W-:Y:S01]  /*1ae0*/  SHF.L.U32 R129, R125, 0x10, RZ ;  /* 0x000000107d817819 */ /* 0x000fe200000006ff */
[----:B------:R-:W-:Y:S01]  /*1af0*/  IMAD.U32 R28, R26, 0x10000, RZ ;  /* 0x000100001a1c7824 */ /* 0x000fe200078e00ff */
[C---:B------:R-:W-:Y:S02]  /*1b00*/  PRMT R124, R126.reuse, 0x7632, R124 ;  /* 0x000076327e7c7816 */ /* 0x040fe4000000007c */
[----:B------:R-:W-:Y:S02]  /*1b10*/  PRMT R125, R127, 0x7632, R125 ;  /* 0x000076327f7d7816 */ /* 0x000fe4000000007d */
[----:B------:R-:W-:-:S02]  /*1b20*/  SHF.L.U32 R158, R126, 0x10, RZ ;  /* 0x000000107e9e7819 */ /* 0x000fc400000006ff */
[----:B------:R-:W-:Y:S02]  /*1b30*/  SHF.L.U32 R157, R127, 0x10, RZ ;  /* 0x000000107f9d7819 */ /* 0x000fe400000006ff */
[----:B------:R-:W-:Y:S02]  /*1b40*/  SHF.L.U32 R27, R27, 0x10, RZ ;  /* 0x000000101b1b7819 */ /* 0x000fe400000006ff */
[----:B------:R-:W-:Y:S02]  /*1b50*/  SHF.L.U32 R26, R124, 0x10, RZ ;  /* 0x000000107c1a7819 */ /* 0x000fe400000006ff */
[----:B------:R-:W-:-:S07]  /*1b60*/  SHF.L.U32 R159, R125, 0x10, RZ ;  /* 0x000000107d9f7819 */ /* 0x000fce00000006ff */
.L_x_10938:
[----:B------:R-:W0:Y:S01]  /*1b70*/  @UP0 LDCU.64 UR4, c[0x0][0x3a8] ;  /* 0x00007500ff0407ac */ /* 0x000e220008000a00 */
[----:B------:R-:W-:Y:S01]  /*1b80*/  PLOP3.LUT P0, PT, PT, PT, UP0, 0x80, 0x8 ;  /* 0x000000000008781c */ /* 0x000fe20003f0f008 */
[----:B------:R-:W-:Y:S01]  /*1b90*/  IMAD.MOV.U32 R124, RZ, RZ, 0x10 ;  /* 0x00000010ff7c7424 */ /* 0x000fe200078e00ff */
[----:B------:R-:W-:Y:S02]  /*1ba0*/  PLOP3.LUT P1, PT, PT, PT, UP0, 0x80, 0x8 ;  /* 0x000000000008781c */ /* 0x000fe40003f2f008 */
[----:B------:R-:W-:-:S09]  /*1bb0*/  IADD3 R168, PT, PT, R29, 0x20, RZ ;  /* 0x000000201da87810 */ /* 0x000fd20007ffe0ff */
[----:B0-----:R-:W-:-:S05]  /*1bc0*/  @P0 IMAD.WIDE.U32 R124, R29, R124, UR4 ;  /* 0x000000041d7c0e25 */ /* 0x001fca000f8e007c */
[----:B------:R0:W-:Y:S02]  /*1bd0*/  @P1 STG.E.128 desc[UR6][R124.64], R44 ;  /* 0x0000002c7c001986 */ /* 0x0001e4000c101d06 */
.L_x_10935:
[----:B-1----:R-:W-:Y:S05]  /*1be0*/  BSYNC.RECONVERGENT B0 ;  /* 0x0000000000007941 */ /* 0x002fea0003800200 */
.L_x_10934:
        /* <DEDUP_REMOVED lines=26> */
[----:B------:R-:W-:Y:S02]  /*1d90*/  SHF.L.U32 R36, R124, 0x10, RZ ;  /* 0x000000107c247819 */ /* 0x000fe400000006ff */
[C---:B------:R-:W-:Y:S02]  /*1da0*/  PRMT R24, R125.reuse, 0x7632, R24 ;  /* 0x000076327d187816 */ /* 0x040fe40000000018 */
[----:B------:R-:W-:Y:S02]  /*1db0*/  SHF.L.U32 R130, R125, 0x10, RZ ;  /* 0x000000107d827819 */ /* 0x000fe400000006ff */
[----:B------:R-:W-:Y:S02]  /*1dc0*/  PRMT R124, R126, 0x7632, R124 ;  /* 0x000076327e7c7816 */ /* 0x000fe4000000007c */
[----:B------:R-:W-:-:S02]  /*1dd0*/  PRMT R125, R127, 0x7632, R125 ;  /* 0x000076327f7d7816 */ /* 0x000fc4000000007d */
[----:B------:R-:W-:Y:S01]  /*1de0*/  SHF.L.U32 R25, R23, 0x10, RZ ;  /* 0x0000001017197819 */ /* 0x000fe200000006ff */
[----:B------:R-:W-:Y:S01]  /*1df0*/  IMAD.U32 R23, R124, 0x10000, RZ ;  /* 0x000100007c177824 */ /* 0x000fe200078e00ff */
[----:B------:R-:W-:Y:S02]  /*1e00*/  SHF.L.U32 R155, R127, 0x10, RZ ;  /* 0x000000107f9b7819 */ /* 0x000fe400000006ff */
[----:B------:R-:W-:Y:S02]  /*1e10*/  SHF.L.U32 R24, R24, 0x10, RZ ;  /* 0x0000001018187819 */ /* 0x000fe400000006ff */
[----:B------:R-:W-:Y:S01]  /*1e20*/  SHF.L.U32 R160, R125, 0x10, RZ ;  /* 0x000000107da07819 */ /* 0x000fe200000006ff */
[----:B------:R-:W-:Y:S06]  /*1e30*/  BRA `(.L_x_10944) ;  /* 0x0000000800147947 */ /* 0x000fec0003800000 */
.L_x_10943:
        /* <DEDUP_REMOVED lines=17> */
[----:B------:R-:W-:-:S04]  /*1f50*/  IMAD.U32 R36, R124, 0x10000, RZ ;  /* 0x000100007c247824 */ /* 0x000fc800078e00ff */
[----:B------:R-:W-:Y:S01]  /*1f60*/  FADD.FTZ R36, R44, R36 ;  /* 0x000000242c247221 */ /* 0x000fe20000010000 */
[----:B------:R-:W-:-:S05]  /*1f70*/  SHF.L.U32 R44, R125, 0x10, RZ ;  /* 0x000000107d2c7819 */ /* 0x000fca00000006ff */
[----:B------:R-:W-:Y:S01]  /*1f80*/  FADD.FTZ R130, R45, R44 ;  /* 0x0000002c2d827221 */ /* 0x000fe20000010000 */
[----:B------:R-:W-:Y:S01]  /*1f90*/  SHF.L.U32 R45, R50, 0x10, RZ ;  /* 0x00000010322d7819 */ /* 0x000fe200000006ff */
[----:B------:R-:W-:-:S04]  /*1fa0*/  IMAD.U32 R44, R126, 0x10000, RZ ;  /* 0x000100007e2c7824 */ /* 0x000fc800078e00ff */
[----:B------:R-:W-:Y:S01]  /*1fb0*/  FADD.FTZ R156, R45, R44 ;  /* 0x0000002c2d9c7221 */ /* 0x000fe20000010000 */
[----:B------:R-:W-:Y:S02]  /*1fc0*/  SHF.L.U32 R44, R127, 0x10, RZ ;  /* 0x000000107f2c7819 */ /* 0x000fe400000006ff */
[----:B------:R-:W-:Y:S02]  /*1fd0*/  SHF.L.U32 R45, R51, 0x10, RZ ;  /* 0x00000010332d7819 */ /* 0x000fe400000006ff */
[----:B------:R-:W-:-:S03]  /*1fe0*/  F2FP.BF16.F32.PACK_AB R46, R23, R156 ;  /* 0x0000009c172e723e */ /* 0x000fc600000010ff */
[--C-:B------:R-:W-:Y:S01]  /*1ff0*/  FADD.FTZ R155, R45, R44.reuse ;  /* 0x0000002c2d9b7221 */ /* 0x100fe20000010000 */
[----:B------:R-:W-:Y:S02]  /*2000*/  PRMT R45, R127, 0x7632, R45 ;  /* 0x000076327f2d7816 */ /* 0x000fe4000000002d */
[----:B------:R-:W-:-:S03]  /*2010*/  PRMT R44, R51, 0x7632, R44 ;  /* 0x00007632332c7816 */ /* 0x000fc6000000002c */
[----:B------:R-:W-:Y:S01]  /*2020*/  IMAD.U32 R45, R45, 0x10000, RZ ;  /* 0x000100002d2d7824 */ /* 0x000fe200078e00ff */
[----:B------:R-:W-:-:S05]  /*2030*/  SHF.L.U32 R44, R44, 0x10, RZ ;  /* 0x000000102c2c7819 */ /* 0x000fca00000006ff */
[----:B------:R-:W-:Y:S01]  /*2040*/  FADD.FTZ R160, R45, R44 ;  /* 0x0000002c2da07221 */ /* 0x000fe20000010000 */
[----:B------:R-:W-:Y:S02]  /*2050*/  F2FP.BF16.F32.PACK_AB R45, R24, R130 ;  /* 0x00000082182d723e */ /* 0x000fe400000010ff */
[----:B------:R-:W-:Y:S02]  /*2060*/  F2FP.BF16.F32.PACK_AB R44, R25, R36 ;  /* 0x00000024192c723e */ /* 0x000fe400000010ff */
[----:B------:R-:W-:Y:S01]  /*2070*/  F2FP.BF16.F32.PACK_AB R47, R160, R155 ;  /* 0x0000009ba02f723e */ /* 0x000fe200000010ff */
[----:B------:R-:W-:Y:S06]  /*2080*/  BRA `(.L_x_10944) ;  /* 0x0000000400807947 */ /* 0x000fec0003800000 */
.L_x_10942:
        /* <DEDUP_REMOVED lines=40> */
.L_x_10945:
        /* <DEDUP_REMOVED lines=18> */
[--C-:B------:R-:W-:Y:S01]  /*2430*/  FADD.FTZ R25, R25, R36.reuse ;  /* 0x0000002419197221 */ /* 0x100fe20000010000 */
[----:B------:R-:W-:Y:S01]  /*2440*/  PRMT R36, R50, 0x7632, R36 ;  /* 0x0000763232247816 */ /* 0x000fe20000000024 */
[--C-:B------:R-:W-:Y:S01]  /*2450*/  FADD.FTZ R23, R23, R44.reuse ;  /* 0x0000002c17177221 */ /* 0x100fe20000010000 */
[----:B------:R-:W-:Y:S02]  /*2460*/  PRMT R44, R49, 0x7632, R44 ;  /* 0x00007632312c7816 */ /* 0x000fe4000000002c */
[----:B------:R-:W-:Y:S02]  /*2470*/  SHF.L.U32 R36, R36, 0x10, RZ ;  /* 0x0000001024247819 */ /* 0x000fe400000006ff */
[----:B------:R-:W-:-:S03]  /*2480*/  SHF.L.U32 R44, R44, 0x10, RZ ;  /* 0x000000102c2c7819 */ /* 0x000fc600000006ff */
[----:B------:R-:W-:Y:S01]  /*2490*/  FADD.FTZ R23, R23, R36 ;  /* 0x0000002417177221 */ /* 0x000fe20000010000 */
[----:B------:R-:W-:Y:S01]  /*24a0*/  SHF.L.U32 R36, R124, 0x10, RZ ;  /* 0x000000107c247819 */ /* 0x000fe200000006ff */
[----:B------:R-:W-:Y:S01]  /*24b0*/  FADD.FTZ R24, R24, R44 ;  /* 0x0000002c18187221 */ /* 0x000fe20000010000 */
[----:B------:R-:W-:-:S04]  /*24c0*/  IMAD.U32 R44, R52, 0x10000, RZ ;  /* 0x00010000342c7824 */ /* 0x000fc800078e00ff */
[----:B------:R-:W-:Y:S01]  /*24d0*/  FADD.FTZ R36, R44, R36 ;  /* 0x000000242c247221 */ /* 0x000fe20000010000 */
[----:B------:R-:W-:-:S05]  /*24e0*/  SHF.L.U32 R44, R125, 0x10, RZ ;  /* 0x000000107d2c7819 */ /* 0x000fca00000006ff */
        /* <DEDUP_REMOVED lines=9> */
[----:B------:R-:W-:Y:S01]  /*2580*/  SHF.L.U32 R45, R55, 0x10, RZ ;  /* 0x00000010372d7819 */ /* 0x000fe200000006ff */
[----:B------:R-:W-:-:S03]  /*2590*/  IMAD.U32 R44, R127, 0x10000, RZ ;  /* 0x000100007f2c7824 */ /* 0x000fc600078e00ff */
[----:B------:R-:W-:Y:S01]  /*25a0*/  F2FP.BF16.F32.PACK_AB R46, R23, R156 ;  /* 0x0000009c172e723e */ /* 0x000fe200000010ff */
[----:B------:R-:W-:Y:S01]  /*25b0*/  FADD.FTZ R44, R45, R44 ;  /* 0x0000002c2d2c7221 */ /* 0x000fe20000010000 */
[----:B------:R-:W-:-:S05]  /*25c0*/  SHF.L.U32 R45, R51, 0x10, RZ ;  /* 0x00000010332d7819 */ /* 0x000fca00000006ff */
[--C-:B------:R-:W-:Y:S01]  /*25d0*/  FADD.FTZ R155, R45, R44.reuse ;  /* 0x0000002c2d9b7221 */ /* 0x100fe20000010000 */
[----:B------:R-:W-:Y:S02]  /*25e0*/  PRMT R45, R127, 0x7632, R45 ;  /* 0x000076327f2d7816 */ /* 0x000fe4000000002d */
        /* <DEDUP_REMOVED lines=9> */
[----:B------:R-:W-:-:S07]  /*2680*/  F2FP.BF16.F32.PACK_AB R47, R160, R155 ;  /* 0x0000009ba02f723e */ /* 0x000fce00000010ff */
.L_x_10944:
[----:B------:R-:W0:Y:S01]  /*2690*/  @UP0 LDCU.64 UR4, c[0x0][0x3a8] ;  /* 0x00007500ff0407ac */ /* 0x000e220008000a00 */
[----:B------:R-:W-:Y:S01]  /*26a0*/  PLOP3.LUT P0, PT, PT, PT, UP0, 0x80, 0x8 ;  /* 0x000000000008781c */ /* 0x000fe20003f0f008 */
[----:B------:R-:W-:Y:S01]  /*26b0*/  HFMA2 R124, -RZ, RZ, 0, 9.5367431640625e-07 ;  /* 0x00000010ff7c7431 */ /* 0x000fe200000001ff */
[----:B------:R-:W-:-:S11]  /*26c0*/  PLOP3.LUT P1, PT, PT, PT, UP0, 0x80, 0x8 ;  /* 0x000000000008781c */ /* 0x000fd60003f2f008 */
[C---:B0-----:R-:W-:Y:S01]  /*26d0*/  @P0 IMAD.WIDE.U32 R124, R168.reuse, R124, UR4 ;  /* 0x00000004a87c0e25 */ /* 0x041fe2000f8e007c */
[----:B------:R-:W-:-:S04]  /*26e0*/  IADD3 R168, PT, PT, R168, 0x20, RZ ;  /* 0x00000020a8a87810 */ /* 0x000fc80007ffe0ff */
[----:B------:R1:W-:Y:S03]  /*26f0*/  @P1 STG.E.128 desc[UR6][R124.64], R44 ;  /* 0x0000002c7c001986 */ /* 0x0003e6000c101d06 */
.L_x_10941:
[----:B------:R-:W-:Y:S05]  /*2700*/  BSYNC.RECONVERGENT B0 ;  /* 0x0000000000007941 */ /* 0x000fea0003800200 */
.L_x_10940:
        /* <DEDUP_REMOVED lines=35> */
[----:B------:R-:W-:Y:S01]  /*2940*/  SHF.L.U32 R161, R125, 0x10, RZ ;  /* 0x000000107da17819 */ /* 0x000fe200000006ff */
[----:B------:R-:W-:Y:S06]  /*2950*/  BRA `(.L_x_10950) ;  /* 0x0000000800147947 */ /* 0x000fec0003800000 */
.L_x_10949:
[----:B-----5:R-:W-:Y:S02]  /*2960*/  PRMT R21, R124, 0x7632, R21 ;  /* 0x000076327c157816 */ /* 0x020fe40000000015 */
[----:B------:R-:W-:Y:S02]  /*2970*/  PRMT R19, R48, 0x7632, R19 ;  /* 0x0000763230137816 */ /* 0x000fe40000000013 */
        /* <DEDUP_REMOVED lines=10> */
[----:B------:R-:W-:Y:S02]  /*2a20*/  SHF.L.U32 R37, R37, 0x10, RZ ;  /* 0x0000001025257819 */ /* 0x000fe400000006ff */
[----:B------:R-:W-:Y:S01]  /*2a30*/  SHF.L.U32 R45, R49, 0x10, RZ ;  /* 0x00000010312d7819 */ /* 0x000fe200000006ff */
[----:B------:R-:W-:Y:S01]  /*2a40*/  FADD.FTZ R20, R20, R44 ;  /* 0x0000002c14147221 */ /* 0x000fe20000010000 */
[----:B------:R-:W-:Y:S01]  /*2a50*/  SHF.L.U32 R44, R48, 0x10, RZ ;  /* 0x00000010302c7819 */ /* 0x000fe200000006ff */
[----:B------:R-:W-:Y:S01]  /*2a60*/  FADD.FTZ R19, R19, R37 ;  /* 0x0000002513137221 */ /* 0x000fe20000010000 */
[----:B------:R-:W-:-:S05]  /*2a70*/  SHF.L.U32 R37, R124, 0x10, RZ ;  /* 0x000000107c257819 */ /* 0x000fca00000006ff */
[----:B------:R-:W-:Y:S01]  /*2a80*/  FADD.FTZ R37, R44, R37 ;  /* 0x000000252c257221 */ /* 0x000fe20000010000 */
[----:B------:R-:W-:-:S04]  /*2a90*/  IMAD.U32 R44, R125, 0x10000, RZ ;  /* 0x000100007d2c7824 */ /* 0x000fc800078e00ff */
[----:B------:R-:W-:Y:S01]  /*2aa0*/  FADD.FTZ R131, R45, R44 ;  /* 0x0000002c2d837221 */ /* 0x000fe20000010000 */
[----:B------:R-:W-:Y:S02]  /*2ab0*/  SHF.L.U32 R44, R126, 0x10, RZ ;  /* 0x000000107e2c7819 */ /* 0x000fe400000006ff */
[----:B------:R-:W-:-:S05]  /*2ac0*/  SHF.L.U32 R45, R50, 0x10, RZ ;  /* 0x00000010322d7819 */ /* 0x000fca00000006ff */
[----:B------:R-:W-:Y:S01]  /*2ad0*/  FADD.FTZ R154, R45, R44 ;  /* 0x0000002c2d9a7221 */ /* 0x000fe20000010000 */
[----:B------:R-:W-:Y:S01]  /*2ae0*/  SHF.L.U32 R45, R51, 0x10, RZ ;  /* 0x00000010332d7819 */ /* 0x000fe200000006ff */
[----:B------:R-:W-:-:S03]  /*2af0*/  IMAD.U32 R44, R127, 0x10000, RZ ;  /* 0x000100007f2c7824 */ /* 0x000fc600078e00ff */
[----:B------:R-:W-:Y:S01]  /*2b00*/  F2FP.BF16.F32.PACK_AB R46, R19, R154 ;  /* 0x0000009a132e723e */ /* 0x000fe200000010ff */
[--C-:B------:R-:W-:Y:S01]  /*2b10*/  FADD.FTZ R153, R45, R44.reuse ;  /* 0x0000002c2d997221 */ /* 0x100fe20000010000 */
[----:B------:R-:W-:Y:S02]  /*2b20*/  PRMT R45, R127, 0x7632, R45 ;  /* 0x000076327f2d7816 */ /* 0x000fe4000000002d */
[----:B------:R-:W-:Y:S02]  /*2b30*/  PRMT R44, R51, 0x7632, R44 ;  /* 0x00007632332c7816 */ /* 0x000fe4000000002c */
[----:B------:R-:W-:Y:S02]  /*2b40*/  SHF.L.U32 R45, R45, 0x10, RZ ;  /* 0x000000102d2d7819 */ /* 0x000fe400000006ff */
[----:B------:R-:W-:-:S05]  /*2b50*/  SHF.L.U32 R44, R44, 0x10, RZ ;  /* 0x000000102c2c7819 */ /* 0x000fca00000006ff */
[----:B------:R-:W-:Y:S01]  /*2b60*/  FADD.FTZ R161, R45, R44 ;  /* 0x0000002c2da17221 */ /* 0x000fe20000010000 */
[----:B------:R-:W-:Y:S02]  /*2b70*/  F2FP.BF16.F32.PACK_AB R45, R20, R131 ;  /* 0x00000083142d723e */ /* 0x000fe400000010ff */
[----:B------:R-:W-:Y:S02]  /*2b80*/  F2FP.BF16.F32.PACK_AB R44, R21, R37 ;  /* 0x00000025152c723e */ /* 0x000fe400000010ff */
[----:B------:R-:W-:Y:S01]  /*2b90*/  F2FP.BF16.F32.PACK_AB R47, R161, R153 ;  /* 0x00000099a12f723e */ /* 0x000fe200000010ff */
[----:B------:R-:W-:Y:S06]  /*2ba0*/  BRA `(.L_x_10950) ;  /* 0x0000000400807947 */ /* 0x000fec0003800000 */
.L_x_10948:
        /* <DEDUP_REMOVED lines=40> */
.L_x_10951:
        /* <DEDUP_REMOVED lines=14> */
[----:B------:R-:W-:Y:S02]  /*2f10*/  SHF.L.U32 R44, R44, 0x10, RZ ;  /* 0x000000102c2c7819 */ /* 0x000fe400000006ff */
[----:B------:R-:W-:Y:S01]  /*2f20*/  SHF.L.U32 R37, R37, 0x10, RZ ;  /* 0x0000001025257819 */ /* 0x000fe200000006ff */
[----:B------:R-:W-:Y:S01]  /*2f30*/  IMAD.U32 R19, R19, 0x10000, RZ ;  /* 0x0001000013137824 */ /* 0x000fe200078e00ff */
[----:B------:R-:W-:-:S03]  /*2f40*/  SHF.L.U32 R46, R54, 0x10, RZ ;  /* 0x00000010362e7819 */ /* 0x000fc600000006ff */
        /* <DEDUP_REMOVED lines=21> */
[----:B------:R-:W-:Y:S02]  /*30a0*/  SHF.L.U32 R44, R127, 0x10, RZ ;  /* 0x000000107f2c7819 */ /* 0x000fe400000006ff */
[----:B------:R-:W-:Y:S02]  /*30b0*/  SHF.L.U32 R45, R55, 0x10, RZ ;  /* 0x00000010372d7819 */ /* 0x000fe400000006ff */
[----:B------:R-:W-:-:S03]  /*30c0*/  F2FP.BF16.F32.PACK_AB R46, R19, R154 ;  /* 0x0000009a132e723e */ /* 0x000fc600000010ff */
        /* <DEDUP_REMOVED lines=14> */
.L_x_10950:
[----:B------:R-:W0:Y:S01]  /*31b0*/  @UP0 LDCU.64 UR4, c[0x0][0x3a8] ;  /* 0x00007500ff0407ac */ /* 0x000e220008000a00 */
[----:B------:R-:W-:Y:S01]  /*31c0*/  PLOP3.LUT P0, PT, PT, PT, UP0, 0x80, 0x8 ;  /* 0x000000000008781c */ /* 0x000fe20003f0f008 */
[----:B------:R-:W-:Y:S01]  /*31d0*/  IMAD.MOV.U32 R124, RZ, RZ, 0x10 ;  /* 0x00000010ff7c7424 */ /* 0x000fe200078e00ff */
[----:B------:R-:W-:-:S11]  /*31e0*/  PLOP3.LUT P1, PT, PT, PT, UP0, 0x80, 0x8 ;  /* 0x000000000008781c */ /* 0x000fd60003f2f008 */
[C---:B0-----:R-:W-:Y:S01]  /*31f0*/  @P0 IMAD.WIDE.U32 R124, R168.reuse, R124, UR4 ;  /* 0x00000004a87c0e25 */ /* 0x041fe2000f8e007c */
[----:B------:R-:W-:-:S04]  /*3200*/  IADD3 R168, PT, PT, R168, 0x20, RZ ;  /* 0x00000020a8a87810 */ /* 0x000fc80007ffe0ff */
[----:B------:R2:W-:Y:S03]  /*3210*/  @P1 STG.E.128 desc[UR6][R124.64], R44 ;  /* 0x0000002c7c001986 */ /* 0x0005e6000c101d06 */
.L_x_10947:
[----:B------:R-:W-:Y:S05]  /*3220*/  BSYNC.RECONVERGENT B0 ;  /* 0x0000000000007941 */ /* 0x000fea0003800200 */
.L_x_10946:
        /* <DEDUP_REMOVED lines=27> */
[----:B------:R-:W-:Y:S02]  /*33e0*/  PRMT R16, R126, 0x7632, R16 ;  /* 0x000076327e107816 */ /* 0x000fe40000000010 */
[----:B------:R-:W-:Y:S02]  /*33f0*/  PRMT R17, R125, 0x7632, R17 ;  /* 0x000076327d117816 */ /* 0x000fe40000000011 */
[----:B------:R-:W-:Y:S01]  /*3400*/  PRMT R124, R127, 0x7632, R124 ;  /* 0x000076327f7c7816 */ /* 0x000fe2000000007c */
[----:B------:R-:W-:Y:S01]  /*3410*/  IMAD.U32 R16, R16, 0x10000, RZ ;  /* 0x0001000010107824 */ /* 0x000fe200078e00ff */
[----:B------:R-:W-:-:S02]  /*3420*/  SHF.L.U32 R132, R125, 0x10, RZ ;  /* 0x000000107d847819 */ /* 0x000fc400000006ff */
[----:B------:R-:W-:Y:S02]  /*3430*/  SHF.L.U32 R151, R127, 0x10, RZ ;  /* 0x000000107f977819 */ /* 0x000fe400000006ff */
[----:B------:R-:W-:Y:S02]  /*3440*/  SHF.L.U32 R18, R18, 0x10, RZ ;  /* 0x0000001012127819 */ /* 0x000fe400000006ff */
[----:B------:R-:W-:Y:S02]  /*3450*/  SHF.L.U32 R17, R17, 0x10, RZ ;  /* 0x0000001011117819 */ /* 0x000fe400000006ff */
[----:B------:R-:W-:Y:S01]  /*3460*/  SHF.L.U32 R162, R124, 0x10, RZ ;  /* 0x000000107ca27819 */ /* 0x000fe200000006ff */
[----:B------:R-:W-:Y:S06]  /*3470*/  BRA `(.L_x_10956) ;  /* 0x0000000800147947 */ /* 0x000fec0003800000 */
.L_x_10955:
        /* <DEDUP_REMOVED lines=37> */
.L_x_10954:
        /* <DEDUP_REMOVED lines=40> */
.L_x_10957:
        /* <DEDUP_REMOVED lines=56> */
.L_x_10956:
[----:B------:R-:W0:Y:S01]  /*3cd0*/  @UP0 LDCU.64 UR4, c[0x0][0x3a8] ;  /* 0x00007500ff0407ac */ /* 0x000e220008000a00 */
[----:B------:R-:W-:Y:S02]  /*3ce0*/  PLOP3.LUT P0, PT, PT, PT, UP0, 0x80, 0x8 ;  /* 0x000000000008781c */ /* 0x000fe40003f0f008 */
[----:B------:R-:W-:Y:S02]  /*3cf0*/  PLOP3.LUT P1, PT, PT, PT, UP0, 0x80, 0x8 ;  /* 0x000000000008781c */ /* 0x000fe40003f2f008 */
[----:B------:R-:W-:-:S09]  /*3d00*/  MOV R124, 0x10 ;  /* 0x00000010007c7802 */ /* 0x000fd20000000f00 */
[C---:B0-----:R-:W-:Y:S01]  /*3d10*/  @P0 IMAD.WIDE.U32 R124, R168.reuse, R124, UR4 ;  /* 0x00000004a87c0e25 */ /* 0x041fe2000f8e007c */
[----:B------:R-:W-:-:S04]  /*3d20*/  IADD3 R168, PT, PT, R168, 0x20, RZ ;  /* 0x00000020a8a87810 */ /* 0x000fc80007ffe0ff */
[----:B------:R3:W-:Y:S03]  /*3d30*/  @P1 STG.E.128 desc[UR6][R124.64], R44 ;  /* 0x0000002c7c001986 */ /* 0x0007e6000c101d06 */
.L_x_10953:
[----:B------:R-:W-:Y:S05]  /*3d40*/  BSYNC.RECONVERGENT B0 ;  /* 0x0000000000007941 */ /* 0x000fea0003800200 */
.L_x_10952:
        /* <DEDUP_REMOVED lines=26> */
[----:B------:R-:W-:Y:S02]  /*3ef0*/  PRMT R14, R125, 0x7632, R14 ;  /* 0x000076327d0e7816 */ /* 0x000fe4000000000e */
[C---:B------:R-:W-:Y:S01]  /*3f00*/  PRMT R13, R126.reuse, 0x7632, R13 ;  /* 0x000076327e0d7816 */ /* 0x040fe2000000000d */
        /* <DEDUP_REMOVED lines=9> */
.L_x_10961:
        /* <DEDUP_REMOVED lines=37> */
.L_x_10960:
        /* <DEDUP_REMOVED lines=40> */
.L_x_10963:
        /* <DEDUP_REMOVED lines=56> */
.L_x_10962:
[----:B------:R-:W0:Y:S01]  /*47f0*/  @UP0 LDCU.64 UR4, c[0x0][0x3a8] ;  /* 0x00007500ff0407ac */ /* 0x000e220008000a00 */
[----:B------:R-:W-:Y:S01]  /*4800*/  PLOP3.LUT P0, PT, PT, PT, UP0, 0x80, 0x8 ;  /* 0x000000000008781c */ /* 0x000fe20003f0f008 */
[----:B------:R-:W-:Y:S01]  /*4810*/  IMAD.MOV.U32 R124, RZ, RZ, 0x10 ;  /* 0x00000010ff7c7424 */ /* 0x000fe200078e00ff */
[----:B------:R-:W-:-:S11]  /*4820*/  PLOP3.LUT P1, PT, PT, PT, UP0, 0x80, 0x8 ;  /* 0x000000000008781c */ /* 0x000fd60003f2f008 */
[C---:B0-----:R-:W-:Y:S01]  /*4830*/  @P0 IMAD.WIDE.U32 R124, R168.reuse, R124, UR4 ;  /* 0x00000004a87c0e25 */ /* 0x041fe2000f8e007c */
[----:B------:R-:W-:-:S04]  /*4840*/  IADD3 R168, PT, PT, R168, 0x20, RZ ;  /* 0x00000020a8a87810 */ /* 0x000fc80007ffe0ff */
[----:B------:R4:W-:Y:S03]  /*4850*/  @P1 STG.E.128 desc[UR6][R124.64], R44 ;  /* 0x0000002c7c001986 */ /* 0x0009e6000c101d06 */
.L_x_10959:
[----:B------:R-:W-:Y:S05]  /*4860*/  BSYNC.RECONVERGENT B0 ;  /* 0x0000000000007941 */ /* 0x000fea0003800200 */
.L_x_10958:
        /* <DEDUP_REMOVED lines=37> */
.L_x_10967:
        /* <DEDUP_REMOVED lines=37> */
.L_x_10966:
        /* <DEDUP_REMOVED lines=40> */
.L_x_10969:
        /* <DEDUP_REMOVED lines=56> */
.L_x_10968:
[----:B------:R-:W0:Y:S01]  /*5310*/  @UP0 LDCU.64 UR4, c[0x0][0x3a8] ;  /* 0x00007500ff0407ac */ /* 0x000e220008000a00 */
[----:B------:R-:W-:Y:S01]  /*5320*/  PLOP3.LUT P0, PT, PT, PT, UP0, 0x80, 0x8 ;  /* 0x000000000008781c */ /* 0x000fe20003f0f008 */
[----:B------:R-:W-:Y:S01]  /*5330*/  HFMA2 R124, -RZ, RZ, 0, 9.5367431640625e-07 ;  /* 0x00000010ff7c7431 */ /* 0x000fe200000001ff */
[----:B------:R-:W-:-:S11]  /*5340*/  PLOP3.LUT P1, PT, PT, PT, UP0, 0x80, 0x8 ;  /* 0x000000000008781c */ /* 0x000fd60003f2f008 */
[C---:B0-----:R-:W-:Y:S01]  /*5350*/  @P0 IMAD.WIDE.U32 R124, R168.reuse, R124, UR4 ;  /* 0x00000004a87c0e25 */ /* 0x041fe2000f8e007c */
[----:B------:R-:W-:-:S04]  /*5360*/  IADD3 R168, PT, PT, R168, 0x20, RZ ;  /* 0x00000020a8a87810 */ /* 0x000fc80007ffe0ff */
[----:B------:R0:W-:Y:S03]  /*5370*/  @P1 STG.E.128 desc[UR6][R124.64], R44 ;  /* 0x0000002c7c001986 */ /* 0x0001e6000c101d06 */
.L_x_10965:
[----:B------:R-:W-:Y:S05]  /*5380*/  BSYNC.RECONVERGENT B0 ;  /* 0x0000000000007941 */ /* 0x000fea0003800200 */
.L_x_10964:
        /* <DEDUP_REMOVED lines=37> */
.L_x_10973:
        /* <DEDUP_REMOVED lines=37> */
.L_x_10972:
        /* <DEDUP_REMOVED lines=40> */
.L_x_10975:
        /* <DEDUP_REMOVED lines=56> */
.L_x_10974:
[----:B------:R-:W0:Y:S01]  /*5e30*/  @UP0 LDCU.64 UR4, c[0x0][0x3a8] ;  /* 0x00007500ff0407ac */ /* 0x000e220008000a00 */
[----:B------:R-:W-:Y:S01]  /*5e40*/  PLOP3.LUT P0, PT, PT, PT, UP0, 0x80, 0x8 ;  /* 0x000000000008781c */ /* 0x000fe20003f0f008 */
[----:B------:R-:W-:-:S12]  /*5e50*/  IMAD.MOV.U32 R124, RZ, RZ, 0x10 ;  /* 0x00000010ff7c7424 */ /* 0x000fd800078e00ff */
[C---:B0-----:R-:W-:Y:S01]  /*5e60*/  @P0 IMAD.WIDE.U32 R124, R168.reuse, R124, UR4 ;  /* 0x00000004a87c0e25 */ /* 0x041fe2000f8e007c */
[----:B------:R-:W-:Y:S02]  /*5e70*/  PLOP3.LUT P0, PT, PT, PT, UP0, 0x80, 0x8 ;  /* 0x000000000008781c */ /* 0x000fe40003f0f008 */
[----:B------:R-:W-:-:S11]  /*5e80*/  IADD3 R168, PT, PT, R168, 0x20, RZ ;  /* 0x00000020a8a87810 */ /* 0x000fd60007ffe0ff */
[----:B------:R0:W-:Y:S02]  /*5e90*/  @P0 STG.E.128 desc[UR6][R124.64], R44 ;  /* 0x0000002c7c000986 */ /* 0x0001e4000c101d06 */
.L_x_10971:
[----:B------:R-:W-:Y:S05]  /*5ea0*/  BSYNC.RECONVERGENT B0 ;  /* 0x0000000000007941 */ /* 0x000fea0003800200 */
.L_x_10970:
        /* <DEDUP_REMOVED lines=37> */
.L_x_10979:
        /* <DEDUP_REMOVED lines=37> */
.L_x_10978:
        /* <DEDUP_REMOVED lines=40> */
.L_x_10981:
        /* <DEDUP_REMOVED lines=56> */
.L_x_10980:
[----:B------:R-:W0:Y:S01]  /*6950*/  @UP0 LDCU.64 UR4, c[0x0][0x3a8] ;  /* 0x00007500ff0407ac */ /* 0x000e220008000a00 */
[----:B------:R-:W-:Y:S02]  /*6960*/  PLOP3.LUT P0, PT, PT, PT, UP0, 0x80, 0x8 ;  /* 0x000000000008781c */ /* 0x000fe40003f0f008 */
[----:B------:R-:W-:-:S11]  /*6970*/  MOV R124, 0x10 ;  /* 0x00000010007c7802 */ /* 0x000fd60000000f00 */
[C---:B0-----:R-:W-:Y:S01]  /*6980*/  @P0 IMAD.WIDE.U32 R124, R168.reuse, R124, UR4 ;  /* 0x00000004a87c0e25 */ /* 0x041fe2000f8e007c */
[----:B------:R-:W-:Y:S02]  /*6990*/  PLOP3.LUT P0, PT, PT, PT, UP0, 0x80, 0x8 ;  /* 0x000000000008781c */ /* 0x000fe40003f0f008 */
[----:B------:R-:W-:-:S11]  /*69a0*/  IADD3 R168, PT, PT, R168, 0x20, RZ ;  /* 0x00000020a8a87810 */ /* 0x000fd60007ffe0ff */
[----:B------:R0:W-:Y:S02]  /*69b0*/  @P0 STG.E.128 desc[UR6][R124.64], R44 ;  /* 0x0000002c7c000986 */ /* 0x0001e4000c101d06 */
.L_x_10977:
[----:B------:R-:W-:Y:S05]  /*69c0*/  BSYNC.RECONVERGENT B0 ;  /* 0x0000000000007941 */ /* 0x000fea0003800200 */
.L_x_10976:
        /* <DEDUP_REMOVED lines=37> */
.L_x_10985:
        /* <DEDUP_REMOVED lines=10> */
[----:B------:R-:W-:Y:S02]  /*6cc0*/  SHF.L.U32 R44, R44, 0x10, RZ ;  /* 0x000000102c2c7819 */ /* 0x000fe400000006ff */
        /* <DEDUP_REMOVED lines=26> */
.L_x_10984:
        /* <DEDUP_REMOVED lines=33> */
[----:B------:R-:W-:-:S03]  /*7080*/  SHF.L.U32 R45, R45, 0x10, RZ ;  /* 0x000000102d2d7819 */ /* 0x000fc600000006ff */
[----:B------:R-:W-:-:S04]  /*7090*/  IMAD.U32 R44, R44, 0x10000, RZ ;  /* 0x000100002c2c7824 */ /* 0x000fc800078e00ff */
[----:B------:R-:W-:Y:S01]  /*70a0*/  FADD.FTZ R167, R45, R44 ;  /* 0x0000002c2da77221 */ /* 0x000fe20000010000 */
[----:B------:R-:W-:Y:S02]  /*70b0*/  F2FP.BF16.F32.PACK_AB R45, R2, R137 ;  /* 0x00000089022d723e */ /* 0x000fe400000010ff */
[----:B------:R-:W-:Y:S02]  /*70c0*/  F2FP.BF16.F32.PACK_AB R44, R3, R43 ;  /* 0x0000002b032c723e */ /* 0x000fe400000010ff */
[----:B------:R-:W-:Y:S01]  /*70d0*/  F2FP.BF16.F32.PACK_AB R47, R167, R141 ;  /* 0x0000008da72f723e */ /* 0x000fe200000010ff */
[----:B------:R-:W-:Y:S06]  /*70e0*/  BRA `(.L_x_10986) ;  /* 0x0000000000e07947 */ /* 0x000fec0003800000 */
.L_x_10987:
[----:B-----5:R-:W-:Y:S01]  /*70f0*/  PRMT R2, R125, 0x7632, R2 ;  /* 0x000076327d027816 */ /* 0x020fe20000000002 */
[----:B------:R-:W-:Y:S01]  /*7100*/  IMAD.U32 R46, R54, 0x10000, RZ ;  /* 0x00010000362e7824 */ /* 0x000fe200078e00ff */
[----:B------:R-:W-:Y:S02]  /*7110*/  PRMT R0, R53, 0x7632, R0 ;  /* 0x0000763235007816 */ /* 0x000fe40000000000 */
        /* <DEDUP_REMOVED lines=12> */
[----:B------:R-:W-:-:S02]  /*71e0*/  SHF.L.U32 R44, R44, 0x10, RZ ;  /* 0x000000102c2c7819 */ /* 0x000fc400000006ff */
[----:B------:R-:W-:Y:S02]  /*71f0*/  SHF.L.U32 R43, R43, 0x10, RZ ;  /* 0x000000102b2b7819 */ /* 0x000fe400000006ff */
        /* <DEDUP_REMOVED lines=39> */
.L_x_10986:
[----:B------:R-:W0:Y:S01]  /*7470*/  @UP0 LDCU.64 UR4, c[0x0][0x3a8] ;  /* 0x00007500ff0407ac */ /* 0x000e220008000a00 */
[----:B------:R-:W-:Y:S01]  /*7480*/  PLOP3.LUT P0, PT, PT, PT, UP0, 0x80, 0x8 ;  /* 0x000000000008781c */ /* 0x000fe20003f0f008 */
[----:B------:R-:W-:-:S12]  /*7490*/  IMAD.MOV.U32 R124, RZ, RZ, 0x10 ;  /* 0x00000010ff7c7424 */ /* 0x000fd800078e00ff */
[C---:B0-----:R-:W-:Y:S01]  /*74a0*/  @P0 IMAD.WIDE.U32 R124, R168.reuse, R124, UR4 ;  /* 0x00000004a87c0e25 */ /* 0x041fe2000f8e007c */
[----:B------:R-:W-:Y:S02]  /*74b0*/  PLOP3.LUT P0, PT, PT, PT, UP0, 0x80, 0x8 ;  /* 0x000000000008781c */ /* 0x000fe40003f0f008 */
[----:B------:R-:W-:-:S11]  /*74c0*/  IADD3 R168, PT, PT, R168, 0x20, RZ ;  /* 0x00000020a8a87810 */ /* 0x000fd60007ffe0ff */
[----:B------:R0:W-:Y:S02]  /*74d0*/  @P0 STG.E.128 desc[UR6][R124.64], R44 ;  /* 0x0000002c7c000986 */ /* 0x0001e4000c101d06 */
.L_x_10983:
[----:B------:R-:W-:Y:S05]  /*74e0*/  BSYNC.RECONVERGENT B0 ;  /* 0x0000000000007941 */ /* 0x000fea0003800200 */
.L_x_10982:
        /* <DEDUP_REMOVED lines=26> */
[----:B------:R-:W-:Y:S02]  /*7690*/  SHF.L.U32 R128, R124, 0x10, RZ ;  /* 0x000000107c807819 */ /* 0x000fe400000006ff */
[----:B------:R-:W-:Y:S02]  /*76a0*/  PRMT R33, R125, 0x7632, R33 ;  /* 0x000076327d217816 */ /* 0x000fe40000000021 */
[----:B------:R-:W-:Y:S02]  /*76b0*/  PRMT R34, R126, 0x7632, R34 ;  /* 0x000076327e227816 */ /* 0x000fe40000000022 */
        /* <DEDUP_REMOVED lines=8> */
.L_x_10991:
        /* <DEDUP_REMOVED lines=37> */
.L_x_10990:
        /* <DEDUP_REMOVED lines=15> */
[----:B------:R-:W-:-:S03]  /*7a80*/  SHF.L.U32 R44, R44, 0x10, RZ ;  /* 0x000000102c2c7819 */ /* 0x000fc600000006ff */
[----:B------:R-:W-:Y:S01]  /*7a90*/  FADD.FTZ R33, R33, R45 ;  /* 0x0000002d21217221 */ /* 0x000fe20000010000 */
[----:B------:R-:W-:Y:S01]  /*7aa0*/  SHF.L.U32 R45, R52, 0x10, RZ ;  /* 0x00000010342d7819 */ /* 0x000fe200000006ff */
[----:B------:R-:W-:Y:S01]  /*7ab0*/  FADD.FTZ R34, R34, R44 ;  /* 0x0000002c22227221 */ /* 0x000fe20000010000 */
[----:B------:R-:W-:-:S05]  /*7ac0*/  SHF.L.U32 R44, R124, 0x10, RZ ;  /* 0x000000107c2c7819 */ /* 0x000fca00000006ff */
[----:B------:R-:W-:Y:S01]  /*7ad0*/  FADD.FTZ R128, R45, R44 ;  /* 0x0000002c2d807221 */ /* 0x000fe20000010000 */
[----:B------:R-:W-:Y:S01]  /*7ae0*/  SHF.L.U32 R44, R125, 0x10, RZ ;  /* 0x000000107d2c7819 */ /* 0x000fe200000006ff */
[----:B------:R-:W-:-:S04]  /*7af0*/  IMAD.U32 R45, R53, 0x10000, RZ ;  /* 0x00010000352d7824 */ /* 0x000fc800078e00ff */
[----:B------:R-:W-:Y:S01]  /*7b00*/  FADD.FTZ R138, R45, R44 ;  /* 0x0000002c2d8a7221 */ /* 0x000fe20000010000 */
[----:B------:R-:W-:Y:S02]  /*7b10*/  SHF.L.U32 R44, R126, 0x10, RZ ;  /* 0x000000107e2c7819 */ /* 0x000fe400000006ff */
[----:B------:R-:W-:-:S05]  /*7b20*/  SHF.L.U32 R45, R54, 0x10, RZ ;  /* 0x00000010362d7819 */ /* 0x000fca00000006ff */
        /* <DEDUP_REMOVED lines=14> */
.L_x_10993:
[----:B-----5:R-:W-:Y:S02]  /*7c10*/  PRMT R32, R124, 0x7632, R32 ;  /* 0x000076327c207816 */ /* 0x020fe40000000020 */
[----:B------:R-:W-:Y:S02]  /*7c20*/  PRMT R44, R52, 0x7632, R44 ;  /* 0x00007632342c7816 */ /* 0x000fe4000000002c */
[----:B------:R-:W-:Y:S02]  /*7c30*/  PRMT R33, R125, 0x7632, R33 ;  /* 0x000076327d217816 */ /* 0x000fe40000000021 */
[----:B------:R-:W-:Y:S02]  /*7c40*/  PRMT R34, R53, 0x7632, R34 ;  /* 0x0000763235227816 */ /* 0x000fe40000000022 */
[----:B------:R-:W-:Y:S02]  /*7c50*/  SHF.L.U32 R32, R32, 0x10, RZ ;  /* 0x0000001020207819 */ /* 0x000fe400000006ff */
        /* <DEDUP_REMOVED lines=10> */
[----:B------:R-:W-:-:S02]  /*7d00*/  SHF.L.U32 R44, R44, 0x10, RZ ;  /* 0x000000102c2c7819 */ /* 0x000fc400000006ff */
[----:B------:R-:W-:Y:S01]  /*7d10*/  SHF.L.U32 R46, R53, 0x10, RZ ;  /* 0x00000010352e7819 */ /* 0x000fe200000006ff */
[--C-:B------:R-:W-:Y:S01]  /*7d20*/  FADD.FTZ R34, R34, R45.reuse ;  /* 0x0000002d22227221 */ /* 0x100fe20000010000 */
[----:B------:R-:W-:Y:S01]  /*7d30*/  PRMT R45, R49, 0x7632, R45 ;  /* 0x00007632312d7816 */ /* 0x000fe2000000002d */
[--C-:B------:R-:W-:Y:S01]  /*7d40*/  FADD.FTZ R32, R32, R44.reuse ;  /* 0x0000002c20207221 */ /* 0x100fe20000010000 */
[----:B------:R-:W-:Y:S02]  /*7d50*/  PRMT R44, R50, 0x7632, R44 ;  /* 0x00007632322c7816 */ /* 0x000fe4000000002c */
[----:B------:R-:W-:Y:S02]  /*7d60*/  SHF.L.U32 R45, R45, 0x10, RZ ;  /* 0x000000102d2d7819 */ /* 0x000fe400000006ff */
[----:B------:R-:W-:Y:S01]  /*7d70*/  SHF.L.U32 R47, R54, 0x10, RZ ;  /* 0x00000010362f7819 */ /* 0x000fe200000006ff */
        /* <DEDUP_REMOVED lines=14> */
[----:B------:R-:W-:Y:S02]  /*7e60*/  SHF.L.U32 R44, R50, 0x10, RZ ;  /* 0x00000010322c7819 */ /* 0x000fe400000006ff */
[----:B------:R-:W-:-:S03]  /*7e70*/  SHF.L.U32 R45, R55, 0x10, RZ ;  /* 0x00000010372d7819 */ /* 0x000fc600000006ff */
[----:B------:R-:W-:Y:S01]  /*7e80*/  FADD.FTZ R140, R44, R46 ;  /* 0x0000002e2c8c7221 */ /* 0x000fe20000010000 */
[----:B------:R-:W-:-:S04]  /*7e90*/  IMAD.U32 R44, R127, 0x10000, RZ ;  /* 0x000100007f2c7824 */ /* 0x000fc800078e00ff */
[----:B------:R-:W-:Y:S01]  /*7ea0*/  FADD.FTZ R44, R45, R44 ;  /* 0x0000002c2d2c7221 */ /* 0x000fe20000010000 */
        /* <DEDUP_REMOVED lines=8> */
[----:B------:R-:W-:-:S05]  /*7f30*/  PRMT R45, R51, 0x7632, R45 ;  /* 0x00007632332d7816 */ /* 0x000fca000000002d */
[----:B------:R-:W-:-:S04]  /*7f40*/  IMAD.U32 R45, R45, 0x10000, RZ ;  /* 0x000100002d2d7824 */ /* 0x000fc800078e00ff */
[----:B------:R-:W-:Y:S01]  /*7f50*/  FADD.FTZ R170, R44, R45 ;  /* 0x0000002d2caa7221 */ /* 0x000fe20000010000 */
[----:B------:R-:W-:Y:S02]  /*7f60*/  F2FP.BF16.F32.PACK_AB R45, R33, R138 ;  /* 0x0000008a212d723e */ /* 0x000fe400000010ff */
[----:B------:R-:W-:Y:S02]  /*7f70*/  F2FP.BF16.F32.PACK_AB R44, R32, R128 ;  /* 0x00000080202c723e */ /* 0x000fe400000010ff */
[----:B------:R-:W-:-:S07]  /*7f80*/  F2FP.BF16.F32.PACK_AB R47, R170, R139 ;  /* 0x0000008baa2f723e */ /* 0x000fce00000010ff */
.L_x_10992:
[----:B------:R-:W0:Y:S01]  /*7f90*/  @UP0 LDCU.64 UR4, c[0x0][0x3a8] ;  /* 0x00007500ff0407ac */ /* 0x000e220008000a00 */
[----:B------:R-:W-:Y:S01]  /*7fa0*/  PLOP3.LUT P0, PT, PT, PT, UP0, 0x80, 0x8 ;  /* 0x000000000008781c */ /* 0x000fe20003f0f008 */
[----:B------:R-:W-:-:S12]  /*7fb0*/  HFMA2 R124, -RZ, RZ, 0, 9.5367431640625e-07 ;  /* 0x00000010ff7c7431 */ /* 0x000fd800000001ff */
[----:B0-----:R-:W-:Y:S01]  /*7fc0*/  @P0 IMAD.WIDE.U32 R124, R168, R124, UR4 ;  /* 0x00000004a87c0e25 */ /* 0x001fe2000f8e007c */
[----:B------:R-:W-:-:S13]  /*7fd0*/  PLOP3.LUT P0, PT, PT, PT, UP0, 0x80, 0x8 ;  /* 0x000000000008781c */ /* 0x000fda0003f0f008 */
[----:B------:R0:W-:Y:S02]  /*7fe0*/  @P0 STG.E.128 desc[UR6][R124.64], R44 ;  /* 0x0000002c7c000986 */ /* 0x0001e4000c101d06 */
.L_x_10989:
[----:B------:R-:W-:Y:S05]  /*7ff0*/  BSYNC.RECONVERGENT B0 ;  /* 0x0000000000007941 */ /* 0x000fea0003800200 */
.L_x_10988:
[----:B01234-:R-:W-:Y:S01]  /*8000*/  FADD.FTZ R124, RZ, R35 ;  /* 0x00000023ff7c7221 */ /* 0x01ffe20000010000 */
        /* <DEDUP_REMOVED lines=290> */
.L_x_11027:
        /* <DEDUP_REMOVED lines=20> */
[----:B0-----:R-:W4:Y:S04]  /*9370*/  LDL R168, [R1+0x3c] ;  /* 0x00003c0001a87983 */ /* 0x001f280000100800 */
[----:B------:R-:W4:Y:S04]  /*9380*/  LDL R252, [R1+0x20] ;  /* 0x0000200001fc7983 */ /* 0x000f280000100800 */
[----:B------:R-:W4:Y:S04]  /*9390*/  LDL R203, [R1+0x24] ;  /* 0x0000240001cb7983 */ /* 0x000f280000100800 */
[----:B------:R-:W4:Y:S04]  /*93a0*/  LDL R201, [R1+0x28] ;  /* 0x0000280001c97983 */ /* 0x000f280000100800 */
[----:B------:R-:W4:Y:S01]  /*93b0*/  LDL R169, [R1+0x2c] ;  /* 0x00002c0001a97983 */ /* 0x000f220000100800 */
[--C-:B-1----:R-:W-:Y:S01]  /*93c0*/  FADD.FTZ R124, R35, -R200.reuse ;  /* 0x800000c8237c7221 */ /* 0x102fe20000010000 */
[----:B------:R-:W-:-:S03]  /*93d0*/  FADD.FTZ R125, R28, -R200 ;  /* 0x800000c81c7d7221 */ /* 0x000fc60000010000 */
[C---:B------:R-:W-:Y:S01]  /*93e0*/  FMUL.FTZ R124, R171.reuse, R124 ;  /* 0x0000007cab7c7220 */ /* 0x040fe20000410000 */
[----:B------:R-:W-:-:S03]  /*93f0*/  FMUL.FTZ R125, R171, R125 ;  /* 0x0000007dab7d7220 */ /* 0x000fc60000410000 */
[----:B--2--5:R-:W-:Y:S02]  /*9400*/  FFMA.FTZ R124, R124, R202, R104 ;  /* 0x000000ca7c7c7223 */ /* 0x024fe40000010068 */
[----:B------:R-:W0:Y:S01]  /*9410*/  S2R R202, SR_TID.X ;  /* 0x0000000000ca7919 */ /* 0x000e220000002100 */
[----:B---3--:R-:W-:Y:S01]  /*9420*/  FFMA.FTZ R125, R125, R126, R105 ;  /* 0x0000007e7d7d7223 */ /* 0x008fe20000010069 */
[----:B------:R-:W-:-:S04]  /*9430*/  FADD.FTZ R126, R129, -R200 ;  /* 0x800000c8817e7221 */ /* 0x000fc80000010000 */
[----:B------:R-:W-:Y:S01]  /*9440*/  F2FP.BF16.F32.PACK_AB R124, R125, R124 ;  /* 0x0000007c7d7c723e */ /* 0x000fe200000010ff */
[----:B------:R-:W-:Y:S01]  /*9450*/  FADD.FTZ R125, R27, -R200 ;  /* 0x800000c81b7d7221 */ /* 0x000fe20000010000 */
[----:B------:R-:W-:-:S03]  /*9460*/  FMUL.FTZ R126, R171, R126 ;  /* 0x0000007eab7e7220 */ /* 0x000fc60000410000 */
[----:B------:R-:W-:Y:S01]  /*9470*/  FMUL.FTZ R125, R171, R125 ;  /* 0x0000007dab7d7220 */ /* 0x000fe20000410000 */
[----:B----4-:R-:W-:Y:S01]  /*9480*/  FFMA.FTZ R126, R126, R127, R106 ;  /* 0x0000007f7e7e7223 */ /* 0x010fe2000001006a */
[--C-:B------:R-:W-:Y:S02]  /*9490*/  FADD.FTZ R127, R158, -R200.reuse ;  /* 0x800000c89e7f7221 */ /* 0x100fe40000010000 */
[----:B------:R-:W-:Y:S01]  /*94a0*/  FFMA.FTZ R125, R125, R168, R107 ;  /* 0x000000a87d7d7223 */ /* 0x000fe2000001006b */
[----:B------:R-:W-:Y:S01]  /*94b0*/  FADD.FTZ R168, R157, -R200 ;  /* 0x800000c89da87221 */ /* 0x000fe20000010000 */
[----:B------:R-:W-:-:S03]  /*94c0*/  FMUL.FTZ R127, R171, R127 ;  /* 0x0000007fab7f7220 */ /* 0x000fc60000410000 */
[----:B------:R-:W-:Y:S01]  /*94d0*/  F2FP.BF16.F32.PACK_AB R125, R125, R126 ;  /* 0x0000007e7d7d723e */ /* 0x000fe200000010ff */
[----:B------:R-:W-:Y:S01]  /*94e0*/  FADD.FTZ R126, R26, -R200 ;  /* 0x800000c81a7e7221 */ /* 0x000fe20000010000 */
[----:B------:R-:W-:Y:S01]  /*94f0*/  FFMA.FTZ R127, R127, R252, R100 ;  /* 0x000000fc7f7f7223 */ /* 0x000fe20000010064 */
[C---:B------:R-:W-:Y:S02]  /*9500*/  FMUL.FTZ R168, R171.reuse, R168 ;  /* 0x000000a8aba87220 */ /* 0x040fe40000410000 */
[----:B------:R-:W-:Y:S02]  /*9510*/  FMUL.FTZ R126, R171, R126 ;  /* 0x0000007eab7e7220 */ /* 0x000fe40000410000 */
[----:B------:R-:W-:Y:S02]  /*9520*/  FFMA.FTZ R168, R168, R201, R102 ;  /* 0x000000c9a8a87223 */ /* 0x000fe40000010066 */
[----:B------:R-:W-:Y:S01]  /*9530*/  FFMA.FTZ R126, R126, R203, R101 ;  /* 0x000000cb7e7e7223 */ /* 0x000fe20000010065 */
[----:B0-----:R-:W-:-:S04]  /*9540*/  LOP3.LUT R202, R202, 0x1f, RZ, 0xc0, !PT ;  /* 0x0000001fcaca7812 */ /* 0x001fc800078ec0ff */
[----:B------:R-:W-:Y:S01]  /*9550*/  F2FP.BF16.F32.PACK_AB R126, R126, R127 ;  /* 0x0000007f7e7e723e */ /* 0x000fe200000010ff */
[----:B------:R-:W-:-:S04]  /*9560*/  FADD.FTZ R127, R159, -R200 ;  /* 0x800000c89f7f7221 */ /* 0x000fc80000010000 */
[----:B------:R-:W-:-:S04]  /*9570*/  FMUL.FTZ R127, R171, R127 ;  /* 0x0000007fab7f7220 */ /* 0x000fc80000410000 */
[----:B------:R-:W-:-:S05]  /*9580*/  FFMA.FTZ R127, R127, R169, R103 ;  /* 0x000000a97f7f7223 */ /* 0x000fca0000010067 */
[----:B------:R-:W-:Y:S02]  /*9590*/  F2FP.BF16.F32.PACK_AB R127, R127, R168 ;  /* 0x000000a87f7f723e */ /* 0x000fe400000010ff */
[----:B------:R-:W0:Y:S02]  /*95a0*/  LDC.64 R168, c[0x0][0x428] ;  /* 0x00010a00ffa87b82 */ /* 0x000e240000000a00 */
[C---:B0-----:R-:W-:Y:S01]  /*95b0*/  IMAD.WIDE.U32 R168, R29.reuse, 0x10, R168 ;  /* 0x000000101da87825 */ /* 0x041fe200078e00a8 */
[----:B------:R-:W-:-:S04]  /*95c0*/  IADD3 R29, PT, PT, R29, 0x20, RZ ;  /* 0x000000201d1d7810 */ /* 0x000fc80007ffe0ff */
[----:B------:R2:W-:Y:S03]  /*95d0*/  STG.E.128 desc[UR6][R168.64], R124 ;  /* 0x0000007ca8007986 */ /* 0x0005e6000c101d06 */
.L_x_10996:
[----:B------:R-:W-:Y:S05]  /*95e0*/  BSYNC.RECONVERGENT B0 ;  /* 0x0000000000007941 */ /* 0x000fea0003800200 */
.L_x_10995:
[----:B------:R-:W-:Y:S01]  /*95f0*/  ISETP.GE.U32.AND P0, PT, R31, 0x40, PT ;  /* 0x000000401f00780c */ /* 0x000fe20003f06070 */
[----:B------:R-:W-:-:S12]  /*9600*/  BSSY.RECONVERGENT B0, `(.L_x_10997) ;  /* 0x000002c000007945 */ /* 0x000fd80003800200 */
[----:B------:R-:W-:Y:S05]  /*9610*/  @!P0 BRA `(.L_x_10998) ;  /* 0x0000000000a88947 */ /* 0x000fea0003800000 */
[----:B------:R-:W3:Y:S04]  /*9620*/  LDL R202, [R1+0x10] ;  /* 0x0000100001ca7983 */ /* 0x000ee80000100800 */
[----:B--2---:R-:W2:Y:S04]  /*9630*/  LDL R126, [R1+0x14] ;  /* 0x00001400017e7983 */ /* 0x004ea80000100800 */
[----:B------:R-:W4:Y:S04]  /*9640*/  LDL R252, [R1+0x18] ;  /* 0x0000180001fc7983 */ /* 0x000f280000100800 */
[----:B------:R-:W4:Y:S04]  /*9650*/  LDL R127, [R1+0x1c] ;  /* 0x00001c00017f7983 */ /* 0x000f280000100800 */
[----:B------:R-:W4:Y:S04]  /*9660*/  LDL R203, [R1] ;  /* 0x0000000001cb7983 */ /* 0x000f280000100800 */
[----:B0-----:R-:W4:Y:S04]  /*9670*/  LDL R168, [R1+0x4] ;  /* 0x0000040001a87983 */ /* 0x001f280000100800 */
[----:B------:R-:W4:Y:S04]  /*9680*/  LDL R201, [R1+0x8] ;  /* 0x0000080001c97983 */ /* 0x000f280000100800 */
[----:B------:R-:W4:Y:S01]  /*9690*/  LDL R169, [R1+0xc] ;  /* 0x00000c0001a97983 */ /* 0x000f220000100800 */
[--C-:B-1----:R-:W-:Y:S01]  /*96a0*/  FADD.FTZ R124, R36, -R200.reuse ;  /* 0x800000c8247c7221 */ /* 0x102fe20000010000 */
[----:B------:R-:W-:-:S03]  /*96b0*/  FADD.FTZ R125, R25, -R200 ;  /* 0x800000c8197d7221 */ /* 0x000fc60000010000 */
[C---:B------:R-:W-:Y:S01]  /*96c0*/  FMUL.FTZ R124, R171.reuse, R124 ;  /* 0x0000007cab7c7220 */ /* 0x040fe20000410000 */
[----:B------:R-:W-:-:S03]  /*96d0*/  FMUL.FTZ R125, R171, R125 ;  /* 0x0000007dab7d7220 */ /* 0x000fc60000410000 */
[----:B---3-5:R-:W-:Y:S02]  /*96e0*/  FFMA.FTZ R124, R124, R202, R120 ;  /* 0x000000ca7c7c7223 */ /* 0x028fe40000010078 */
[----:B------:R-:W0:Y:S01]  /*96f0*/  S2R R202, SR_TID.X ;  /* 0x0000000000ca7919 */ /* 0x000e220000002100 */
[----:B--2---:R-:W-:Y:S01]  /*9700*/  FFMA.FTZ R125, R125, R126, R121 ;  /* 0x0000007e7d7d7223 */ /* 0x004fe20000010079 */
[----:B------:R-:W-:-:S04]  /*9710*/  FADD.FTZ R126, R130, -R200 ;  /* 0x800000c8827e7221 */ /* 0x000fc80000010000 */
[----:B------:R-:W-:Y:S01]  /*9720*/  F2FP.BF16.F32.PACK_AB R124, R125, R124 ;  /* 0x0000007c7d7c723e */ /* 0x000fe200000010ff */
[----:B------:R-:W-:Y:S01]  /*9730*/  FADD.FTZ R125, R24, -R200 ;  /* 0x800000c8187d7221 */ /* 0x000fe20000010000 */
[----:B------:R-:W-:-:S03]  /*9740*/  FMUL.FTZ R126, R171, R126 ;  /* 0x0000007eab7e7220 */ /* 0x000fc60000410000 */
[----:B------:R-:W-:Y:S01]  /*9750*/  FMUL.FTZ R125, R171, R125 ;  /* 0x0000007dab7d7220 */ /* 0x000fe20000410000 */
[----:B----4-:R-:W-:-:S03]  /*9760*/  FFMA.FTZ R126, R126, R252, R122 ;  /* 0x000000fc7e7e7223 */ /* 0x010fc6000001007a */
[----:B------:R-:W-:Y:S01]  /*9770*/  FFMA.FTZ R125, R125, R127, R123 ;  /* 0x0000007f7d7d7223 */ /* 0x000fe2000001007b */
[----:B------:R-:W-:-:S04]  /*9780*/  FADD.FTZ R127, R156, -R200 ;  /* 0x800000c89c7f7221 */ /* 0x000fc80000010000 */
[----:B------:R-:W-:Y:S01]  /*9790*/  F2FP.BF16.F32.PACK_AB R125, R125, R126 ;  /* 0x0000007e7d7d723e */ /* 0x000fe200000010ff */
[----:B------:R-:W-:Y:S01]  /*97a0*/  FADD.FTZ R126, R23, -R200 ;  /* 0x800000c8177e7221 */ /* 0x000fe20000010000 */
[----:B------:R-:W-:-:S03]  /*97b0*/  FMUL.FTZ R127, R171, R127 ;  /* 0x0000007fab7f7220 */ /* 0x000fc60000410000 */
[----:B------:R-:W-:Y:S01]  /*97c0*/  FMUL.FTZ R126, R171, R126 ;  /* 0x0000007eab7e7220 */ /* 0x000fe20000410000 */
[----:B------:R-:W-:-:S03]  /*97d0*/  FFMA.FTZ R127, R127, R203, R116 ;  /* 0x000000cb7f7f7223 */ /* 0x000fc60000010074 */
[----:B------:R-:W-:Y:S01]  /*97e0*/  FFMA.FTZ R126, R126, R168, R117 ;  /* 0x000000a87e7e7223 */ /* 0x000fe20000010075 */
[----:B------:R-:W-:Y:S01]  /*97f0*/  FADD.FTZ R168, R155, -R200 ;  /* 0x800000c89ba87221 */ /* 0x000fe20000010000 */
[----:B0-----:R-:W-:-:S03]  /*9800*/  LOP3.LUT R202, R202, 0x1f, RZ, 0xc0, !PT ;  /* 0x0000001fcaca7812 */ /* 0x001fc600078ec0ff */
[----:B------:R-:W-:Y:S01]  /*9810*/  F2FP.BF16.F32.PACK_AB R126, R126, R127 ;  /* 0x0000007f7e7e723e */ /* 0x000fe200000010ff */
[----:B------:R-:W-:Y:S01]  /*9820*/  FADD.FTZ R127, R160, -R200 ;  /* 0x800000c8a07f7221 */ /* 0x000fe20000010000 */
[----:B------:R-:W-:-:S03]  /*9830*/  FMUL.FTZ R168, R171, R168 ;  /* 0x000000a8aba87220 */ /* 0x000fc60000410000 */
[----:B------:R-:W-:Y:S01]  /*9840*/  FMUL.FTZ R127, R171, R127 ;  /* 0x0000007fab7f7220 */ /* 0x000fe20000410000 */
[----:B------:R-:W-:-:S03]  /*9850*/  FFMA.FTZ R168, R168, R201, R118 ;  /* 0x000000c9a8a87223 */ /* 0x000fc60000010076 */
[----:B------:R-:W-:-:S05]  /*9860*/  FFMA.FTZ R127, R127, R169, R119 ;  /* 0x000000a97f7f7223 */ /* 0x000fca0000010077 */
[----:B------:R-:W-:Y:S02]  /*9870*/  F2FP.BF16.F32.PACK_AB R127, R127, R168 ;  /* 0x000000a87f7f723e */ /* 0x000fe400000010ff */
[----:B------:R-:W0:Y:S02]  /*9880*/  LDC.64 R168, c[0x0][0x428] ;  /* 0x00010a00ffa87b82 */ /* 0x000e240000000a00 */
[C---:B0-----:R-:W-:Y:S01]  /*9890*/  IMAD.WIDE.U32 R168, R29.reuse, 0x10, R168 ;  /* 0x000000101da87825 */ /* 0x041fe200078e00a8 */
[----:B------:R-:W-:-:S04]  /*98a0*/  IADD3 R29, PT, PT, R29, 0x20, RZ ;  /* 0x000000201d1d7810 */ /* 0x000fc80007ffe0ff */
[----:B------:R3:W-:Y:S03]  /*98b0*/  STG.E.128 desc[UR6][R168.64], R124 ;  /* 0x0000007ca8007986 */ /* 0x0007e6000c101d06 */
.L_x_10998:
[----:B------:R-:W-:Y:S05]  /*98c0*/  BSYNC.RECONVERGENT B0 ;  /* 0x0000000000007941 */ /* 0x000fea0003800200 */
.L_x_10997:
[----:B------:R-:W-:Y:S01]  /*98d0*/  ISETP.GE.U32.AND P0, PT, R31, 0x60, PT ;  /* 0x000000601f00780c */ /* 0x000fe20003f06070 */
[----:B------:R-:W-:-:S12]  /*98e0*/  BSSY.RECONVERGENT B0, `(.L_x_10999) ;  /* 0x0000022000007945 */ /* 0x000fd80003800200 */
[----:B------:R-:W-:Y:S05]  /*98f0*/  @!P0 BRA `(.L_x_11000) ;  /* 0x0000000000808947 */ /* 0x000fea0003800000 */
[--C-:B-123--:R-:W-:Y:S01]  /*9900*/  FADD.FTZ R124, R37, -R200.reuse ;  /* 0x800000c8257c7221 */ /* 0x10efe20000010000 */
[--C-:B------:R-:W-:Y:S01]  /*9910*/  FADD.FTZ R125, R21, -R200.reuse ;  /* 0x800000c8157d7221 */ /* 0x100fe20000010000 */
[--C-:B------:R-:W-:Y:S01]  /*9920*/  FADD.FTZ R126, R131, -R200.reuse ;  /* 0x800000c8837e7221 */ /* 0x100fe20000010000 */
[----:B------:R-:W-:Y:S01]  /*9930*/  FADD.FTZ R127, R154, -R200 ;  /* 0x800000c89a7f7221 */ /* 0x000fe20000010000 */
[C---:B------:R-:W-:Y:S01]  /*9940*/  FMUL.FTZ R124, R171.reuse, R124 ;  /* 0x0000007cab7c7220 */ /* 0x040fe20000410000 */
[C---:B------:R-:W-:Y:S01]  /*9950*/  FMUL.FTZ R125, R171.reuse, R125 ;  /* 0x0000007dab7d7220 */ /* 0x040fe20000410000 */
[C---:B------:R-:W-:Y:S01]  /*9960*/  FMUL.FTZ R126, R171.reuse, R126 ;  /* 0x0000007eab7e7220 */ /* 0x040fe20000410000 */
[----:B------:R-:W-:Y:S01]  /*9970*/  FMUL.FTZ R127, R171, R127 ;  /* 0x0000007fab7f7220 */ /* 0x000fe20000410000 */
[----:B-----5:R-:W-:Y:S01]  /*9980*/  FFMA.FTZ R124, R124, R248, R112 ;  /* 0x000000f87c7c7223 */ /* 0x020fe20000010070 */
[----:B------:R-:W-:Y:S01]  /*9990*/  FFMA.FTZ R125, R125, R249, R113 ;  /* 0x000000f97d7d7223 */ /* 0x000fe20000010071 */
[----:B------:R-:W-:Y:S01]  /*99a0*/  FFMA.FTZ R126, R126, R250, R114 ;  /* 0x000000fa7e7e7223 */ /* 0x000fe20000010072 */
[----:B------:R-:W-:Y:S01]  /*99b0*/  FFMA.FTZ R127, R127, R244, R108 ;  /* 0x000000f47f7f7223 */ /* 0x000fe2000001006c */
[----:B0-----:R-:W-:-:S02]  /*99c0*/  FADD.FTZ R168, R153, -R200 ;  /* 0x800000c899a87221 */ /* 0x001fc40000010000 */
[----:B------:R-:W-:Y:S01]  /*99d0*/  F2FP.BF16.F32.PACK_AB R124, R125, R124 ;  /* 0x0000007c7d7c723e */ /* 0x000fe200000010ff */
[----:B------:R-:W-:Y:S01]  /*99e0*/  FADD.FTZ R125, R20, -R200 ;  /* 0x800000c8147d7221 */ /* 0x000fe20000010000 */
[----:B------:R-:W-:-:S03]  /*99f0*/  FMUL.FTZ R168, R171, R168 ;  /* 0x000000a8aba87220 */ /* 0x000fc60000410000 */
[----:B------:R-:W-:Y:S01]  /*9a00*/  FMUL.FTZ R125, R171, R125 ;  /* 0x0000007dab7d7220 */ /* 0x000fe20000410000 */
[----:B------:R-:W-:-:S03]  /*9a10*/  FFMA.FTZ R168, R168, R246, R110 ;  /* 0x000000f6a8a87223 */ /* 0x000fc6000001006e */
[----:B------:R-:W-:-:S05]  /*9a20*/  FFMA.FTZ R125, R125, R251, R115 ;  /* 0x000000fb7d7d7223 */ /* 0x000fca0000010073 */
[----:B------:R-:W-:Y:S01]  /*9a30*/  F2FP.BF16.F32.PACK_AB R125, R125, R126 ;  /* 0x0000007e7d7d723e */ /* 0x000fe200000010ff */
[----:B------:R-:W-:-:S04]  /*9a40*/  FADD.FTZ R126, R19, -R200 ;  /* 0x800000c8137e7221 */ /* 0x000fc80000010000 */
[----:B------:R-:W-:-:S04]  /*9a50*/  FMUL.FTZ R126, R171, R126 ;  /* 0x0000007eab7e7220 */ /* 0x000fc80000410000 */
[----:B------:R-:W-:-:S05]  /*9a60*/  FFMA.FTZ R126, R126, R245, R109 ;  /* 0x000000f57e7e7223 */ /* 0x000fca000001006d */
        /* <DEDUP_REMOVED lines=9> */
.L_x_11000:
[----:B------:R-:W-:Y:S05]  /*9b00*/  BSYNC.RECONVERGENT B0 ;  /* 0x0000000000007941 */ /* 0x000fea0003800200 */
.L_x_10999:
[----:B------:R-:W-:Y:S01]  /*9b10*/  ISETP.GE.U32.AND P0, PT, R31, 0x80, PT ;  /* 0x000000801f00780c */ /* 0x000fe20003f06070 */
[----:B------:R-:W-:-:S12]  /*9b20*/  BSSY.RECONVERGENT B0, `(.L_x_11001) ;  /* 0x0000022000007945 */ /* 0x000fd80003800200 */
[----:B------:R-:W-:Y:S05]  /*9b30*/  @!P0 BRA `(.L_x_11002) ;  /* 0x0000000000808947 */ /* 0x000fea0003800000 */
[--C-:B-1234-:R-:W-:Y:S01]  /*9b40*/  FADD.FTZ R124, R38, -R200.reuse ;  /* 0x800000c8267c7221 */ /* 0x11efe20000010000 */
        /* <DEDUP_REMOVED lines=28> */
[----:B0-----:R-:W-:-:S04]  /*9d10*/  IMAD.WIDE.U32 R168, R29, 0x10, R168 ;  /* 0x000000101da87825 */ /* 0x001fc800078e00a8 */
[----:B------:R-:W-:Y:S01]  /*9d20*/  VIADD R29, R29, 0x20 ;  /* 0x000000201d1d7836 */ /* 0x000fe20000000000 */
[----:B------:R0:W-:Y:S06]  /*9d30*/  STG.E.128 desc[UR6][R168.64], R124 ;  /* 0x0000007ca8007986 */ /* 0x0001ec000c101d06 */
.L_x_11002:
[----:B------:R-:W-:Y:S05]  /*9d40*/  BSYNC.RECONVERGENT B0 ;  /* 0x0000000000007941 */ /* 0x000fea0003800200 */
.L_x_11001:
[----:B------:R-:W-:Y:S01]  /*9d50*/  ISETP.GE.U32.AND P0, PT, R31, 0xa0, PT ;  /* 0x000000a01f00780c */ /* 0x000fe20003f06070 */
[----:B------:R-:W-:-:S12]  /*9d60*/  BSSY.RECONVERGENT B0, `(.L_x_11003) ;  /* 0x0000022000007945 */ /* 0x000fd80003800200 */
[----:B------:R-:W-:Y:S05]  /*9d70*/  @!P0 BRA `(.L_x_11004) ;  /* 0x0000000000808947 */ /* 0x000fea0003800000 */
[--C-:B01234-:R-:W-:Y:S01]  /*9d80*/  FADD.FTZ R124, R39, -R200.reuse ;  /* 0x800000c8277c7221 */ /* 0x11ffe20000010000 */
        /* <DEDUP_REMOVED lines=11> */
[----:B------:R-:W-:-:S02]  /*9e40*/  FADD.FTZ R168, R149, -R200 ;  /* 0x800000c895a87221 */ /* 0x000fc40000010000 */
        /* <DEDUP_REMOVED lines=19> */
.L_x_11004:
[----:B------:R-:W-:Y:S05]  /*9f80*/  BSYNC.RECONVERGENT B0 ;  /* 0x0000000000007941 */ /* 0x000fea0003800200 */
.L_x_11003:
        /* <DEDUP_REMOVED lines=35> */
.L_x_11006:
[----:B------:R-:W-:Y:S05]  /*a1c0*/  BSYNC.RECONVERGENT B0 ;  /* 0x0000000000007941 */ /* 0x000fea0003800200 */
.L_x_11005:
        /* <DEDUP_REMOVED lines=35> */
.L_x_11008:
[----:B------:R-:W-:Y:S05]  /*a400*/  BSYNC.RECONVERGENT B0 ;  /* 0x0000000000007941 */ /* 0x000fea0003800200 */
.L_x_11007:
        /* <DEDUP_REMOVED lines=35> */
.L_x_11010:
[----:B------:R-:W-:Y:S05]  /*a640*/  BSYNC.RECONVERGENT B0 ;  /* 0x0000000000007941 */ /* 0x000fea0003800200 */
.L_x_11009:
        /* <DEDUP_REMOVED lines=35> */
.L_x_11012:
[----:B------:R-:W-:Y:S05]  /*a880*/  BSYNC.RECONVERGENT B0 ;  /* 0x0000000000007941 */ /* 0x000fea0003800200 */
.L_x_11011:
        /* <DEDUP_REMOVED lines=32> */
[----:B0-----:R-:W-:-:S05]  /*aa90*/  IMAD.WIDE.U32 R168, R29, 0x10, R168 ;  /* 0x000000101da87825 */ /* 0x001fca00078e00a8 */
[----:B------:R0:W-:Y:S02]  /*aaa0*/  STG.E.128 desc[UR6][R168.64], R124 ;  /* 0x0000007ca8007986 */ /* 0x0001e4000c101d06 */
.L_x_11014:
[----:B------:R-:W-:Y:S05]  /*aab0*/  BSYNC.RECONVERGENT B0 ;  /* 0x0000000000007941 */ /* 0x000fea0003800200 */
.L_x_11013:
[----:B01234-:R-:W0:Y:S02]  /*aac0*/  LDC.64 R124, c[0x0][0x380] ;  /* 0x0000e000ff7c7b82 */ /* 0x01fe240000000a00 */
[----:B0-----:R-:W-:-:S04]  /*aad0*/  LEA R30, R124, R30, 0x2 ;  /* 0x0000001e7c1e7211 */ /* 0x001fc800078e10ff */
[----:B------:R-:W-:-:S13]  /*aae0*/  ISETP.GE.AND P0, PT, R30, R125, PT ;  /* 0x0000007d1e00720c */ /* 0x000fda0003f06270 */
[----:B------:R-:W-:Y:S05]  /*aaf0*/  @!P0 BRA `(.L_x_11015) ;  /* 0xffffff6400848947 */ /* 0x000fea000383ffff */
[----:B------:R-:W-:Y:S05]  /*ab00*/  EXIT ;  /* 0x000000000000794d */ /* 0x000fea0003800000 */
.L_x_10994:
[----:B------:R-:W-:Y:S01]  /*ab10*/  HFMA2 R126, -RZ, RZ, 0, 5.9604644775390625e-08 ;  /* 0x00000001ff7e7431 */ /* 0x000fe200000001ff */
[----:B------:R-:W-:Y:S01]  /*ab20*/  BSSY B0, `(.L_x_11016) ;  /* 0x0000007000007945 */ /* 0x000fe20003800000 */
[----:B------:R-:W-:Y:S01]  /*ab30*/  MOV R169, R127 ;  /* 0x0000007f00a97202 */ /* 0x000fe20000000f00 */
[----:B------:R-:W-:Y:S01]  /*ab40*/  IMAD.MOV.U32 R124, RZ, RZ, -0x1 ;  /* 0xffffffffff7c7424 */ /* 0x000fe200078e00ff */
[----:B------:R-:W-:-:S07]  /*ab50*/  MOV R125, 0x1f ;  /* 0x0000001f007d7802 */ /* 0x000fce0000000f00 */
[----:B-----5:R-:W-:Y:S05]  /*ab60*/  WARPSYNC.COLLECTIVE R124, `(.L_x_11017) ;  /* 0x000000007c087348 */ /* 0x020fea0003c00000 */
[----:B------:R0:W1:Y:S02]  /*ab70*/  SHFL.BFLY P6, R124, R169, R126, R125 ;  /* 0x0c00007ea97c7389 */ /* 0x00006400000c007d */
[----:B01---5:R-:W-:Y:S05]  /*ab80*/  ENDCOLLECTIVE ;  /* 0x000000000000791b */ /* 0x023fea0003800000 */
.L_x_11017:
[----:B------:R-:W-:Y:S05]  /*ab90*/  BSYNC B0 ;  /* 0x0000000000007941 */ /* 0x000fea0003800000 */
.L_x_11016:
        /* <DEDUP_REMOVED lines=9> */
.L_x_11018:
[----:B------:R-:W-:Y:S02]  /*ac30*/  HFMA2 R126, -RZ, RZ, 0, 2.384185791015625e-07 ;  /* 0x00000004ff7e7431 */ /* 0x000fe400000001ff */
[----:B------:R-:W-:Y:S01]  /*ac40*/  FADD.FTZ R127, R127, R124 ;  /* 0x0000007c7f7f7221 */ /* 0x000fe20000010000 */
[----:B------:R-:W-:-:S03]  /*ac50*/  MOV R124, 0xffffffff ;  /* 0xffffffff007c7802 */ /* 0x000fc60000000f00 */
[----:B------:R-:W-:-:S07]  /*ac60*/  IMAD.MOV.U32 R169, RZ, RZ, R127 ;  /* 0x000000ffffa97224 */ /* 0x000fce00078e007f */
[----:B------:R-:W-:Y:S05]  /*ac70*/  WARPSYNC.COLLECTIVE R124, `(.L_x_11019) ;  /* 0x000000007c087348 */ /* 0x000fea0003c00000 */
[----:B------:R0:W1:Y:S02]  /*ac80*/  SHFL.BFLY P6, R124, R169, R126, R125 ;  /* 0x0c00007ea97c7389 */ /* 0x00006400000c007d */
[----:B01----:R-:W-:Y:S05]  /*ac90*/  ENDCOLLECTIVE ;  /* 0x000000000000791b */ /* 0x003fea0003800000 */
.L_x_11019:
[----:B------:R-:W-:Y:S02]  /*aca0*/  HFMA2 R126, -RZ, RZ, 0, 4.76837158203125e-07 ;  /* 0x00000008ff7e7431 */ /* 0x000fe400000001ff */
[----:B------:R-:W-:Y:S01]  /*acb0*/  FADD.FTZ R127, R127, R124 ;  /* 0x0000007c7f7f7221 */ /* 0x000fe20000010000 */
[----:B------:R-:W-:-:S04]  /*acc0*/  IMAD.MOV.U32 R124, RZ, RZ, -0x1 ;  /* 0xffffffffff7c7424 */ /* 0x000fc800078e00ff */
[----:B------:R-:W-:-:S07]  /*acd0*/  MOV R169, R127 ;  /* 0x0000007f00a97202 */ /* 0x000fce0000000f00 */
[----:B------:R-:W-:Y:S05]  /*ace0*/  WARPSYNC.COLLECTIVE R124, `(.L_x_11020) ;  /* 0x000000007c087348 */ /* 0x000fea0003c00000 */
[----:B------:R0:W1:Y:S02]  /*acf0*/  SHFL.BFLY P6, R124, R169, R126, R125 ;  /* 0x0c00007ea97c7389 */ /* 0x00006400000c007d */
[----:B01----:R-:W-:Y:S05]  /*ad00*/  ENDCOLLECTIVE ;  /* 0x000000000000791b */ /* 0x003fea0003800000 */
.L_x_11020:
[----:B------:R-:W-:Y:S02]  /*ad10*/  HFMA2 R126, -RZ, RZ, 0, 9.5367431640625e-07 ;  /* 0x00000010ff7e7431 */ /* 0x000fe400000001ff */
[----:B------:R-:W-:Y:S01]  /*ad20*/  FADD.FTZ R127, R127, R124 ;  /* 0x0000007c7f7f7221 */ /* 0x000fe20000010000 */
[----:B------:R-:W-:-:S04]  /*ad30*/  MOV R124, 0xffffffff ;  /* 0xffffffff007c7802 */ /* 0x000fc80000000f00 */
[----:B------:R-:W-:-:S07]  /*ad40*/  MOV R169, R127 ;  /* 0x0000007f00a97202 */ /* 0x000fce0000000f00 */
[----:B------:R-:W-:Y:S05]  /*ad50*/  WARPSYNC.COLLECTIVE R124, `(.L_x_11021) ;  /* 0x000000007c087348 */ /* 0x000fea0003c00000 */
[----:B------:R0:W1:Y:S02]  /*ad60*/  SHFL.BFLY P6, R124, R169, R126, R125 ;  /* 0x0c00007ea97c7389 */ /* 0x00006400000c007d */
[----:B01----:R-:W-:Y:S05]  /*ad70*/  ENDCOLLECTIVE ;  /* 0x000000000000791b */ /* 0x003fea0003800000 */
.L_x_11021:
        /* <DEDUP_REMOVED lines=174> */
.L_x_11022:
[----:B------:R-:W-:Y:S02]  /*b860*/  HFMA2 R126, -RZ, RZ, 0, 1.1920928955078125e-07 ;  /* 0x00000002ff7e7431 */ /* 0x000fe400000001ff */
[----:B------:R-:W-:Y:S01]  /*b870*/  FADD.FTZ R168, R168, R124 ;  /* 0x0000007ca8a87221 */ /* 0x000fe20000010000 */
[----:B------:R-:W-:-:S04]  /*b880*/  IMAD.MOV.U32 R124, RZ, RZ, -0x1 ;  /* 0xffffffffff7c7424 */ /* 0x000fc800078e00ff */
[----:B------:R-:W-:-:S07]  /*b890*/  MOV R169, R168 ;  /* 0x000000a800a97202 */ /* 0x000fce0000000f00 */
[----:B------:R-:W-:Y:S05]  /*b8a0*/  WARPSYNC.COLLECTIVE R124, `(.L_x_11023) ;  /* 0x000000007c087348 */ /* 0x000fea0003c00000 */
[----:B------:R0:W1:Y:S02]  /*b8b0*/  SHFL.BFLY P6, R124, R169, R126, R125 ;  /* 0x0c00007ea97c7389 */ /* 0x00006400000c007d */
[----:B01----:R-:W-:Y:S05]  /*b8c0*/  ENDCOLLECTIVE ;  /* 0x000000000000791b */ /* 0x003fea0003800000 */
.L_x_11023:
[----:B------:R-:W-:Y:S02]  /*b8d0*/  HFMA2 R126, -RZ, RZ, 0, 2.384185791015625e-07 ;  /* 0x00000004ff7e7431 */ /* 0x000fe400000001ff */
[----:B------:R-:W-:Y:S01]  /*b8e0*/  FADD.FTZ R168, R168, R124 ;  /* 0x0000007ca8a87221 */ /* 0x000fe20000010000 */
[----:B------:R-:W-:-:S04]  /*b8f0*/  MOV R124, 0xffffffff ;  /* 0xffffffff007c7802 */ /* 0x000fc80000000f00 */
[----:B------:R-:W-:-:S07]  /*b900*/  MOV R169, R168 ;  /* 0x000000a800a97202 */ /* 0x000fce0000000f00 */
[----:B------:R-:W-:Y:S05]  /*b910*/  WARPSYNC.COLLECTIVE R124, `(.L_x_11024) ;  /* 0x000000007c087348 */ /* 0x000fea0003c00000 */
[----:B------:R0:W1:Y:S02]  /*b920*/  SHFL.BFLY P6, R124, R169, R126, R125 ;  /* 0x0c00007ea97c7389 */ /* 0x00006400000c007d */
[----:B01----:R-:W-:Y:S05]  /*b930*/  ENDCOLLECTIVE ;  /* 0x000000000000791b */ /* 0x003fea0003800000 */
.L_x_11024:
[----:B------:R-:W-:Y:S02]  /*b940*/  IMAD.MOV.U32 R126, RZ, RZ, 0x8 ;  /* 0x00000008ff7e7424 */ /* 0x000fe400078e00ff */
[----:B------:R-:W-:Y:S01]  /*b950*/  FADD.FTZ R168, R168, R124 ;  /* 0x0000007ca8a87221 */ /* 0x000fe20000010000 */
[----:B------:R-:W-:-:S04]  /*b960*/  MOV R124, 0xffffffff ;  /* 0xffffffff007c7802 */ /* 0x000fc80000000f00 */
[----:B------:R-:W-:-:S07]  /*b970*/  MOV R169, R168 ;  /* 0x000000a800a97202 */ /* 0x000fce0000000f00 */
[----:B------:R-:W-:Y:S05]  /*b980*/  WARPSYNC.COLLECTIVE R124, `(.L_x_11025) ;  /* 0x000000007c087348 */ /* 0x000fea0003c00000 */
[----:B------:R0:W1:Y:S02]  /*b990*/  SHFL.BFLY P6, R124, R169, R126, R125 ;  /* 0x0c00007ea97c7389 */ /* 0x00006400000c007d */
[----:B01----:R-:W-:Y:S05]  /*b9a0*/  ENDCOLLECTIVE ;  /* 0x000000000000791b */ /* 0x003fea0003800000 */
.L_x_11025:
[----:B------:R-:W-:Y:S02]  /*b9b0*/  HFMA2 R126, -RZ, RZ, 0, 9.5367431640625e-07 ;  /* 0x00000010ff7e7431 */ /* 0x000fe400000001ff */
[----:B------:R-:W-:Y:S01]  /*b9c0*/  FADD.FTZ R168, R168, R124 ;  /* 0x0000007ca8a87221 */ /* 0x000fe20000010000 */
[----:B------:R-:W-:-:S04]  /*b9d0*/  MOV R124, 0xffffffff ;  /* 0xffffffff007c7802 */ /* 0x000fc80000000f00 */
[----:B------:R-:W-:-:S07]  /*b9e0*/  MOV R169, R168 ;  /* 0x000000a800a97202 */ /* 0x000fce0000000f00 */
[----:B------:R-:W-:Y:S05]  /*b9f0*/  WARPSYNC.COLLECTIVE R124, `(.L_x_11026) ;  /* 0x000000007c087348 */ /* 0x000fea0003c00000 */
[----:B------:R0:W1:Y:S02]  /*ba00*/  SHFL.BFLY P6, R124, R169, R126, R125 ;  /* 0x0c00007ea97c7389 */ /* 0x00006400000c007d */
[----:B01----:R-:W-:Y:S05]  /*ba10*/  ENDCOLLECTIVE ;  /* 0x000000000000791b */ /* 0x003fea0003800000 */
.L_x_11026:
[----:B------:R-:W-:Y:S05]  /*ba20*/  BRA `(.L_x_11027) ;  /* 0xffffffd800007947 */ /* 0x000fea000383ffff */
.L_x_11028:
        /* <DEDUP_REMOVED lines=13> */
.L_x_54446:


//--------------------- .text._ZN10layer_norm31ln_parallel_residual_fwd_kernelINS_13Kernel_traitsIf13__nv_bfloat16S2_S2_fjLj2560ELj1ELj4ELj1ELj16ENS_18Kernel_traits_baseILj2560EfS2_S2_S2_fjLj128EEEEELb0ELb1ELb1EEEvNS_9FwdParamsE --------------------------
	.section	.text._ZN10layer_norm31ln_parallel_residual_fwd_kernelINS_13Kernel_traitsIf13__nv_bfloat16S2_S2_fjLj2560ELj1ELj4ELj1ELj16ENS_18Kernel_traits_baseILj2560EfS2_S2_S2_fjLj128EEEEELb0ELb1ELb1EEEvNS_9FwdParamsE,"ax",@progbits
	.align	128
        .global         _ZN10layer_norm31ln_parallel_residual_fwd_kernelINS_13Kernel_traitsIf13__nv_bfloat16S2_S2_fjLj2560ELj1ELj4ELj1ELj16ENS_18Kernel_traits_baseILj2560EfS2_S2_S2_fjLj128EEEEELb0ELb1ELb1EEEvNS_9FwdParamsE
        .type           _ZN10layer_norm31ln_parallel_residual_fwd_kernelINS_13Kernel_traitsIf13__nv_bfloat16S2_S2_fjLj2560ELj1ELj4ELj1ELj16ENS_18Kernel_traits_baseILj2560EfS2_S2_S2_fjLj128EEEEELb0ELb1ELb1EEEvNS_9FwdParamsE,@function
        .size           _ZN10layer_norm31ln_parallel_residual_fwd_kernelINS_13Kernel_traitsIf13__nv_bfloat16S2_S2_fjLj2560ELj1ELj4ELj1ELj16ENS_18Kernel_traits_baseILj2560EfS2_S2_S2_fjLj128EEEEELb0ELb1ELb1EEEvNS_9FwdParamsE,(.L_x_54447 - _ZN10layer_norm31ln_parallel_residual_fwd_kernelINS_13Kernel_traitsIf13__nv_bfloat16S2_S2_fjLj2560ELj1ELj4ELj1ELj16ENS_18Kernel_traits_baseILj2560EfS2_S2_S2_fjLj128EEEEELb0ELb1ELb1EEEvNS_9FwdParamsE)
        .other          _ZN10layer_norm31ln_parallel_residual_fwd_kernelINS_13Kernel_traitsIf13__nv_bfloat16S2_S2_fjLj2560ELj1ELj4ELj1ELj16ENS_18Kernel_traits_baseILj2560EfS2_S2_S2_fjLj128EEEEELb0ELb1ELb1EEEvNS_9FwdParamsE,@"STO_CUDA_ENTRY STV_DEFAULT"
_ZN10layer_norm31ln_parallel_residual_fwd_kernelINS_13Kernel_traitsIf13__nv_bfloat16S2_S2_fjLj2560ELj1ELj4ELj1ELj16ENS_18Kernel_traits_baseILj2560EfS2_S2_S2_fjLj128EEEEELb0ELb1ELb1EEEvNS_9FwdParamsE:
.text._ZN10layer_norm31ln_parallel_residual_fwd_kernelINS_13Kernel_traitsIf13__nv_bfloat16S2_S2_fjLj2560ELj1ELj4ELj1ELj16ENS_18Kernel_traits_baseILj2560EfS2_S2_S2_fjLj128EEEEELb0ELb1ELb1EEEvNS_9FwdParamsE:
[----:B------:R-:W0:Y:S01]  /*0000*/  LDC R1, c[0x0][0x37c] ;  /* 0x0000df00ff017b82 */ /* 0x000e220000000800 */
[----:B------:R-:W1:Y:S01]  /*0010*/  S2R R0, SR_TID.X ;  /* 0x0000000000007919 */ /* 0x000e620000002100 */
[----:B------:R-:W2:Y:S06]  /*0020*/  LDCU.64 UR10, c[0x0][0x438] ;  /* 0x00008700ff0a77ac */ /* 0x000eac0008000a00 */
[----:B------:R-:W3:Y:S01]  /*0030*/  S2UR UR4, SR_CTAID.X ;  /* 0x00000000000479c3 */ /* 0x000ee20000002500 */
[----:B0-----:R-:W-:Y:S01]  /*0040*/  IADD3 R1, PT, PT, R1, -0x50, RZ ;  /* 0xffffffb001017810 */ /* 0x001fe20007ffe0ff */
[----:B------:R-:W0:Y:S01]  /*0050*/  LDCU.64 UR8, c[0x0][0x3a0] ;  /* 0x00007400ff0877ac */ /* 0x000e220008000a00 */
[----:B------:R-:W4:Y:S05]  /*0060*/  LDCU.64 UR6, c[0x0][0x358] ;  /* 0x00006b00ff0677ac */ /* 0x000f2a0008000a00 */
[----:B------:R-:W0:Y:S01]  /*0070*/  LDC.64 R6, c[0x0][0x398] ;  /* 0x0000e600ff067b82 */ /* 0x000e220000000a00 */
[----:B--2---:R-:W-:-:S04]  /*0080*/  UISETP.NE.U32.AND UP0, UPT, UR10, URZ, UPT ;  /* 0x000000ff0a00728c */ /* 0x004fc8000bf05070 */
[----:B------:R-:W-:Y:S02]  /*0090*/  UISETP.NE.AND.EX UP0, UPT, UR11, URZ, UPT, UP0 ;  /* 0x000000ff0b00728c */ /* 0x000fe4000bf05300 */
[----:B---3--:R-:W-:Y:S01]  /*00a0*/  USHF.L.U32 UR4, UR4, 0x2, URZ ;  /* 0x0000000204047899 */ /* 0x008fe200080006ff */
[----:B-1----:R-:W-:Y:S02]  /*00b0*/  SHF.R.U32.HI R12, RZ, 0x5, R0 ;  /* 0x00000005ff0c7819 */ /* 0x002fe40000011600 */
[----:B0-----:R-:W-:Y:S02]  /*00c0*/  LOP3.LUT P0, RZ, R6, UR8, RZ, 0xfc, !PT ;  /* 0x0000000806ff7c12 */ /* 0x001fe4000f80fcff */
[----:B------:R-:W-:Y:S02]  /*00d0*/  LOP3.LUT R8, R0, 0x1f, RZ, 0xc0, !PT ;  /* 0x0000001f00087812 */ /* 0x000fe400078ec0ff */
[----:B------:R-:W-:Y:S02]  /*00e0*/  LOP3.LUT P0, RZ, R7, UR9, RZ, 0xfc, P0 ;  /* 0x0000000907ff7c12 */ /* 0x000fe4000800fcff */
[----:B------:R-:W-:Y:S01]  /*00f0*/  LOP3.LUT R12, R12, UR4, RZ, 0xfc, !PT ;  /* 0x000000040c0c7c12 */ /* 0x000fe2000f8efcff */
[----:B----4-:R-:W-:Y:S10]  /*0100*/  BRA.U !UP0, `(.L_x_11029) ;  /* 0x0000000108dc7547 */ /* 0x010ff4000b800000 */
        /* <DEDUP_REMOVED lines=52> */
[----:B------:R1:W-:Y:S04]  /*0450*/  STL.64 [R1], R8 ;  /* 0x0000000801007387 */ /* 0x0003e80000100a00 */
[----:B------:R1:W-:Y:S01]  /*0460*/  STL.64 [R1+0x8], R10 ;  /* 0x0000080a01007387 */ /* 0x0003e20000100a00 */
[----:B------:R-:W-:Y:S05]  /*0470*/  BRA `(.L_x_11030) ;  /* 0x0000000400207947 */ /* 0x000fea0003800000 */
.L_x_11029:
[----:B------:R-:W0:Y:S02]  /*0480*/  LDC.64 R2, c[0x0][0x3d0] ;  /* 0x0000f400ff027b82 */ /* 0x000e240000000a00 */
[----:B0-----:R-:W-:-:S05]  /*0490*/  IMAD.WIDE.U32 R2, R8, 0x20, R2 ;  /* 0x0000002008027825 */ /* 0x001fca00078e0002 */
[----:B------:R-:W2:Y:S04]  /*04a0*/  LDG.E.128 R28, desc[UR6][R2.64] ;  /* 0x00000006021c7981 */ /* 0x000ea8000c1e1d00 */
        /* <DEDUP_REMOVED lines=68> */
[----:B------:R0:W-:Y:S02]  /*08f0*/  STL.64 [R1+0x8], R10 ;  /* 0x0000080a01007387 */ /* 0x0001e40000100a00 */
.L_x_11030:
[----:B------:R-:W2:Y:S02]  /*0900*/  LDCU UR4, c[0x0][0x384] ;  /* 0x00007080ff0477ac */ /* 0x000ea40008000800 */
[----:B--2---:R-:W-:-:S13]  /*0910*/  ISETP.GE.AND P1, PT, R12, UR4, PT ;  /* 0x000000040c007c0c */ /* 0x004fda000bf26270 */
[----:B------:R-:W-:Y:S05]  /*0920*/  @P1 EXIT ;  /* 0x000000000000194d */ /* 0x000fea0003800000 */
[----:B------:R-:W-:Y:S01]  /*0930*/  ISETP.NE.U32.AND P1, PT, R6, RZ, PT ;  /* 0x000000ff0600720c */ /* 0x000fe20003f25070 */
[----:B------:R-:W2:Y:S03]  /*0940*/  LDCU UR4, c[0x0][0x388] ;  /* 0x00007100ff0477ac */ /* 0x000ea60008000800 */
[----:B------:R-:W-:Y:S01]  /*0950*/  ISETP.NE.AND.EX P1, PT, R7, RZ, PT, P1 ;  /* 0x000000ff0700720c */ /* 0x000fe20003f25310 */
[----:B------:R-:W3:Y:S01]  /*0960*/  LDCU.U8 UR12, c[0x0][0x410] ;  /* 0x00008200ff0c77ac */ /* 0x000ee20008000000 */
[----:B------:R-:W4:Y:S01]  /*0970*/  LDCU UR5, c[0x0][0x448] ;  /* 0x00008900ff0577ac */ /* 0x000f220008000800 */
[----:B------:R-:W0:Y:S01]  /*0980*/  LDCU.64 UR8, c[0x0][0x3a0] ;  /* 0x00007400ff0877ac */ /* 0x000e220008000a00 */
[----:B------:R-:W0:Y:S09]  /*0990*/  LDCU.64 UR10, c[0x0][0x398] ;  /* 0x00007300ff0a77ac */ /* 0x000e320008000a00 */
.L_x_11072:
[----:B0-----:R-:W-:Y:S01]  /*09a0*/  ISETP.NE.U32.AND P2, PT, RZ, UR8, PT ;  /* 0x00000008ff007c0c */ /* 0x001fe2000bf45070 */
[----:B-1----:R-:W0:Y:S01]  /*09b0*/  S2R R11, SR_TID.X ;  /* 0x00000000000b7919 */ /* 0x002e220000002100 */
[----:B------:R-:W1:Y:S01]  /*09c0*/  LDC.64 R234, c[0x0][0x390] ;  /* 0x0000e400ffea7b82 */ /* 0x000e620000000a00 */
[----:B--2---:R-:W-:Y:S01]  /*09d0*/  IMAD R0, R12, UR4, RZ ;  /* 0x000000040c007c24 */ /* 0x004fe2000f8e02ff */
[----:B------:R-:W-:-:S04]  /*09e0*/  ISETP.NE.AND.EX P2, PT, RZ, UR9, PT, P2 ;  /* 0x00000009ff007c0c */ /* 0x000fc8000bf45320 */
[----:B------:R-:W-:Y:S02]  /*09f0*/  SHF.R.S32.HI R7, RZ, 0x1f, R0 ;  /* 0x0000001fff077819 */ /* 0x000fe40000011400 */
[----:B------:R-:W2:Y:S02]  /*0a00*/  @P1 LDC.64 R2, c[0x0][0x398] ;  /* 0x0000e600ff021b82 */ /* 0x000ea40000000a00 */
[----:B------:R-:W-:-:S06]  /*0a10*/  LEA.HI R7, R7, R0, RZ, 0x3 ;  /* 0x0000000007077211 */ /* 0x000fcc00078f18ff */
[----:B------:R-:W3:Y:S01]  /*0a20*/  @P2 LDC.64 R4, c[0x0][0x3a0] ;  /* 0x0000e800ff042b82 */ /* 0x000ee20000000a00 */
[----:B0-----:R-:W-:-:S04]  /*0a30*/  LOP3.LUT R11, R11, 0x1f, RZ, 0xc0, !PT ;  /* 0x0000001f0b0b7812 */ /* 0x001fc800078ec0ff */
[----:B------:R-:W-:-:S05]  /*0a40*/  LEA.HI.SX32 R187, R7, R11, 0x1d ;  /* 0x0000000b07bb7211 */ /* 0x000fca00078feaff */
[----:B---3--:R-:W-:-:S04]  /*0a50*/  @P2 IMAD.WIDE.U32 R4, R187, 0x10, R4 ;  /* 0x00000010bb042825 */ /* 0x008fc800078e0004 */
[C---:B-1----:R-:W-:Y:S01]  /*0a60*/  IMAD.WIDE.U32 R196, R187.reuse, 0x10, R234 ;  /* 0x00000010bbc47825 */ /* 0x042fe200078e00ea */
[----:B------:R-:W3:Y:S01]  /*0a70*/  @P2 LDG.E.128 R36, desc[UR6][R4.64] ;  /* 0x0000000604242981 */ /* 0x000ee2000c1e1d00 */
[----:B------:R-:W-:Y:S02]  /*0a80*/  UISETP.NE.U32.AND UP0, UPT, UR10, URZ, UPT ;  /* 0x000000ff0a00728c */ /* 0x000fe4000bf05070 */
[----:B--2---:R-:W-:Y:S02]  /*0a90*/  @P1 IMAD.WIDE.U32 R2, R187, 0x10, R2 ;  /* 0x00000010bb021825 */ /* 0x004fe400078e0002 */
[----:B-----5:R-:W5:Y:S01]  /*0aa0*/  LDG.E.128 R196, desc[UR6][R196.64] ;  /* 0x00000006c4c47981 */ /* 0x020f62000c1e1d00 */
[----:B------:R-:W-:-:S03]  /*0ab0*/  UISETP.NE.AND.EX UP0, UPT, UR11, URZ, UPT, UP0 ;  /* 0x000000ff0b00728c */ /* 0x000fc6000bf05300 */
[----:B------:R0:W5:Y:S03]  /*0ac0*/  @P1 LDG.E.128 R32, desc[UR6][R2.64] ;  /* 0x0000000602201981 */ /* 0x000166000c1e1d00 */
[----:B------:R-:W-:Y:S02]  /*0ad0*/  PLOP3.LUT P1, PT, PT, PT, UP0, 0x80, 0x8 ;  /* 0x000000000008781c */ /* 0x000fe40003f2f008 */
[----:B---3--:R-:W-:Y:S02]  /*0ae0*/  PRMT R6, R39, 0x7632, R6 ;  /* 0x0000763227067816 */ /* 0x008fe40000000006 */
[----:B------:R-:W-:Y:S02]  /*0af0*/  PRMT R7, R38, 0x7632, R7 ;  /* 0x0000763226077816 */ /* 0x000fe40000000007 */
        /* <DEDUP_REMOVED lines=8> */
[C---:B------:R-:W-:Y:S01]  /*0b80*/  PRMT R9, R196.reuse, 0x7632, R9 ;  /* 0x00007632c4097816 */ /* 0x040fe20000000009 */
[----:B------:R-:W-:Y:S01]  /*0b90*/  IMAD.U32 R14, R33, 0x10000, RZ ;  /* 0x00010000210e7824 */ /* 0x000fe200078e00ff */
[----:B------:R-:W-:Y:S01]  /*0ba0*/  PRMT R17, R199, 0x7632, R17 ;  /* 0x00007632c7117816 */ /* 0x000fe20000000011 */
[----:B------:R-:W-:Y:S01]  /*0bb0*/  IMAD.U32 R5, R5, 0x10000, RZ ;  /* 0x0001000005057824 */ /* 0x000fe200078e00ff */
[----:B------:R-:W-:Y:S02]  /*0bc0*/  SHF.L.U32 R196, R196, 0x10, RZ ;  /* 0x00000010c4c47819 */ /* 0x000fe400000006ff */
[----:B------:R-:W-:Y:S01]  /*0bd0*/  PRMT R10, R197, 0x7632, R10 ;  /* 0x00007632c50a7816 */ /* 0x000fe2000000000a */
[----:B------:R-:W-:Y:S01]  /*0be0*/  IMAD.U32 R17, R17, 0x10000, RZ ;  /* 0x0001000011117824 */ /* 0x000fe200078e00ff */
[----:B------:R-:W-:Y:S02]  /*0bf0*/  SHF.L.U32 R11, R32, 0x10, RZ ;  /* 0x00000010200b7819 */ /* 0x000fe400000006ff */
[----:B------:R-:W-:-:S02]  /*0c00*/  SHF.L.U32 R199, R199, 0x10, RZ ;  /* 0x00000010c7c77819 */ /* 0x000fc400000006ff */
[----:B------:R-:W-:Y:S01]  /*0c10*/  SHF.L.U32 R16, R35, 0x10, RZ ;  /* 0x0000001023107819 */ /* 0x000fe200000006ff */
[----:B------:R-:W-:Y:S01]  /*0c20*/  FADD.FTZ R11, R196, R11 ;  /* 0x0000000bc40b7221 */ /* 0x000fe20000010000 */
        /* <DEDUP_REMOVED lines=36> */
[----:B------:R-:W-:Y:S01]  /*0e70*/  F2FP.BF16.F32.PACK_AB R28, R188, R193 ;  /* 0x000000c1bc1c723e */ /* 0x000fe200000010ff */
[----:B------:R-:W-:Y:S06]  /*0e80*/  BRA `(.L_x_11033) ;  /* 0x00000004003c7947 */ /* 0x000fec0003800000 */
.L_x_11032:
[----:B------:R-:W-:Y:S01]  /*0e90*/  SHF.L.U32 R193, R196, 0x10, RZ ;  /* 0x00000010c4c17819 */ /* 0x000fe200000006ff */
[----:B------:R-:W-:Y:S01]  /*0ea0*/  IMAD.U32 R4, R4, 0x10000, RZ ;  /* 0x0001000004047824 */ /* 0x000fe200078e00ff */
[----:B------:R-:W-:Y:S02]  /*0eb0*/  SHF.L.U32 R6, R32, 0x10, RZ ;  /* 0x0000001020067819 */ /* 0x000fe400000006ff */
[----:B------:R-:W-:Y:S02]  /*0ec0*/  PRMT R5, R196, 0x7632, R5 ;  /* 0x00007632c4057816 */ /* 0x000fe40000000005 */
[----:B------:R-:W-:Y:S01]  /*0ed0*/  PRMT R7, R197, 0x7632, R7 ;  /* 0x00007632c5077816 */ /* 0x000fe20000000007 */
[----:B------:R-:W-:Y:S01]  /*0ee0*/  FADD.FTZ R193, R193, R6 ;  /* 0x00000006c1c17221 */ /* 0x000fe20000010000 */
[----:B------:R-:W-:Y:S02]  /*0ef0*/  PRMT R8, R198, 0x7632, R8 ;  /* 0x00007632c6087816 */ /* 0x000fe40000000008 */
[----:B------:R-:W-:-:S02]  /*0f00*/  PRMT R11, R199, 0x7632, R11 ;  /* 0x00007632c70b7816 */ /* 0x000fc4000000000b */
[----:B------:R-:W-:Y:S02]  /*0f10*/  SHF.L.U32 R191, R198, 0x10, RZ ;  /* 0x00000010c6bf7819 */ /* 0x000fe400000006ff */
[----:B------:R-:W-:Y:S02]  /*0f20*/  SHF.L.U32 R6, R3, 0x10, RZ ;  /* 0x0000001003067819 */ /* 0x000fe400000006ff */
[----:B------:R-:W-:Y:S02]  /*0f30*/  SHF.L.U32 R198, R0, 0x10, RZ ;  /* 0x0000001000c67819 */ /* 0x000fe400000006ff */
[----:B------:R-:W-:Y:S02]  /*0f40*/  SHF.L.U32 R192, R197, 0x10, RZ ;  /* 0x00000010c5c07819 */ /* 0x000fe400000006ff */
[----:B------:R-:W-:Y:S02]  /*0f50*/  SHF.L.U32 R9, R33, 0x10, RZ ;  /* 0x0000001021097819 */ /* 0x000fe400000006ff */
[----:B------:R-:W-:-:S02]  /*0f60*/  SHF.L.U32 R10, R34, 0x10, RZ ;  /* 0x00000010220a7819 */ /* 0x000fc400000006ff */
        /* <DEDUP_REMOVED lines=19> */
.L_x_11031:
[----:B------:R-:W-:Y:S05]  /*10a0*/  @!P2 BRA `(.L_x_11034) ;  /* 0x000000000084a947 */ /* 0x000fea0003800000 */
[----:B------:R-:W-:Y:S01]  /*10b0*/  SHF.L.U32 R2, R36, 0x10, RZ ;  /* 0x0000001024027819 */ /* 0x000fe200000006ff */
[C---:B-----5:R-:W-:Y:S01]  /*10c0*/  IMAD.U32 R193, R196.reuse, 0x10000, RZ ;  /* 0x00010000c4c17824 */ /* 0x060fe200078e00ff */
[----:B------:R-:W-:Y:S01]  /*10d0*/  PRMT R0, R196, 0x7632, R0 ;  /* 0x00007632c4007816 */ /* 0x000fe20000000000 */
[----:B------:R-:W-:Y:S01]  /*10e0*/  IMAD.U32 R7, R7, 0x10000, RZ ;  /* 0x0001000007077824 */ /* 0x000fe200078e00ff */
[----:B------:R-:W-:Y:S01]  /*10f0*/  PRMT R3, R197, 0x7632, R3 ;  /* 0x00007632c5037816 */ /* 0x000fe20000000003 */
[----:B------:R-:W-:Y:S01]  /*1100*/  FADD.FTZ R193, R193, R2 ;  /* 0x00000002c1c17221 */ /* 0x000fe20000010000 */
[----:B------:R-:W-:Y:S02]  /*1110*/  PRMT R4, R198, 0x7632, R4 ;  /* 0x00007632c6047816 */ /* 0x000fe40000000004 */
[----:B------:R-:W-:Y:S02]  /*1120*/  PRMT R11, R199, 0x7632, R11 ;  /* 0x00007632c70b7816 */ /* 0x000fe4000000000b */
[----:B------:R-:W-:-:S02]  /*1130*/  SHF.L.U32 R192, R197, 0x10, RZ ;  /* 0x00000010c5c07819 */ /* 0x000fc400000006ff */
[----:B------:R-:W-:Y:S02]  /*1140*/  SHF.L.U32 R191, R198, 0x10, RZ ;  /* 0x00000010c6bf7819 */ /* 0x000fe400000006ff */
        /* <DEDUP_REMOVED lines=23> */
.L_x_11034:
[C---:B-----5:R-:W-:Y:S01]  /*12c0*/  PRMT R190, R198.reuse, 0x7632, R190 ;  /* 0x00007632c6be7816 */ /* 0x060fe200000000be */
[----:B------:R-:W-:Y:S01]  /*12d0*/  IMAD.U32 R191, R198, 0x10000, RZ ;  /* 0x00010000c6bf7824 */ /* 0x000fe200078e00ff */
[C---:B------:R-:W-:Y:S02]  /*12e0*/  PRMT R188, R196.reuse, 0x7632, R188 ;  /* 0x00007632c4bc7816 */ /* 0x040fe400000000bc */
        /* <DEDUP_REMOVED lines=8> */
[----:B------:R-:W-:-:S07]  /*1370*/  SHF.L.U32 R198, R198, 0x10, RZ ;  /* 0x00000010c6c67819 */ /* 0x000fce00000006ff */
.L_x_11033:
        /* <DEDUP_REMOVED lines=11> */
[----:B------:R-:W0:Y:S01]  /*1430*/  @P2 LDG.E.128 R36, desc[UR6][R14.64] ;  /* 0x000000060e242981 */ /* 0x000e22000c1e1d00 */
[----:B------:R-:W-:-:S04]  /*1440*/  UISETP.NE.U32.AND UP0, UPT, UR10, URZ, UPT ;  /* 0x000000ff0a00728c */ /* 0x000fc8000bf05070 */
[----:B------:R-:W-:Y:S01]  /*1450*/  UISETP.NE.AND.EX UP0, UPT, UR11, URZ, UPT, UP0 ;  /* 0x000000ff0b00728c */ /* 0x000fe2000bf05300 */
[----:B---3--:R-:W-:Y:S02]  /*1460*/  PRMT R0, R35, 0x7632, R0 ;  /* 0x0000763223007816 */ /* 0x008fe40000000000 */
[----:B------:R-:W-:Y:S02]  /*1470*/  PRMT R10, R34, 0x7632, R10 ;  /* 0x00007632220a7816 */ /* 0x000fe4000000000a */
[----:B------:R-:W-:Y:S02]  /*1480*/  PRMT R13, R33, 0x7632, R13 ;  /* 0x00007632210d7816 */ /* 0x000fe4000000000d */
[----:B------:R-:W-:Y:S02]  /*1490*/  PRMT R16, R32, 0x7632, R16 ;  /* 0x0000763220107816 */ /* 0x000fe40000000010 */
[----:B0-----:R-:W-:Y:S02]  /*14a0*/  PRMT R2, R39, 0x7632, R2 ;  /* 0x0000763227027816 */ /* 0x001fe40000000002 */
[----:B------:R-:W-:-:S02]  /*14b0*/  PRMT R3, R38, 0x7632, R3 ;  /* 0x0000763226037816 */ /* 0x000fc40000000003 */
[----:B------:R-:W-:Y:S02]  /*14c0*/  PRMT R8, R37, 0x7632, R8 ;  /* 0x0000763225087816 */ /* 0x000fe40000000008 */
[----:B------:R-:W-:Y:S01]  /*14d0*/  PRMT R9, R36, 0x7632, R9 ;  /* 0x0000763224097816 */ /* 0x000fe20000000009 */
[----:B------:R-:W-:Y:S06]  /*14e0*/  BRA.U UP0, `(.L_x_11035) ;  /* 0x0000000100c47547 */ /* 0x000fec000b800000 */
[----:B------:R-:W-:-:S04]  /*14f0*/  UISETP.NE.U32.AND UP1, UPT, UR8, URZ, UPT ;  /* 0x000000ff0800728c */ /* 0x000fc8000bf25070 */
[----:B------:R-:W-:-:S09]  /*1500*/  UISETP.NE.AND.EX UP1, UPT, UR9, URZ, UPT, UP1 ;  /* 0x000000ff0900728c */ /* 0x000fd2000bf25310 */
[----:B------:R-:W-:Y:S05]  /*1510*/  BRA.U UP1, `(.L_x_11036) ;  /* 0x0000000101347547 */ /* 0x000fea000b800000 */
[----:B-----5:R-:W-:Y:S01]  /*1520*/  PRMT R181, R4, 0x7632, R181 ;  /* 0x0000763204b57816 */ /* 0x020fe200000000b5 */
[C---:B------:R-:W-:Y:S01]  /*1530*/  IMAD.U32 R182, R6.reuse, 0x10000, RZ ;  /* 0x0001000006b67824 */ /* 0x040fe200078e00ff */
[----:B------:R-:W-:Y:S02]  /*1540*/  PRMT R180, R5, 0x7632, R180 ;  /* 0x0000763205b47816 */ /* 0x000fe400000000b4 */
        /* <DEDUP_REMOVED lines=10> */
.L_x_11036:
[C---:B-----5:R-:W-:Y:S02]  /*15f0*/  PRMT R0, R4.reuse, 0x7632, R0 ;  /* 0x0000763204007816 */ /* 0x060fe40000000000 */
[----:B------:R-:W-:Y:S02]  /*1600*/  SHF.L.U32 R4, R4, 0x10, RZ ;  /* 0x0000001004047819 */ /* 0x000fe400000006ff */
[C---:B------:R-:W-:Y:S02]  /*1610*/  PRMT R10, R5.reuse, 0x7632, R10 ;  /* 0x00007632050a7816 */ /* 0x040fe4000000000a */
[----:B------:R-:W-:Y:S01]  /*1620*/  SHF.L.U32 R183, R5, 0x10, RZ ;  /* 0x0000001005b77819 */ /* 0x000fe200000006ff */
[----:B------:R-:W-:Y:S01]  /*1630*/  IMAD.U32 R5, R36, 0x10000, RZ ;  /* 0x0001000024057824 */ /* 0x000fe200078e00ff */
[C---:B------:R-:W-:Y:S02]  /*1640*/  PRMT R13, R6.reuse, 0x7632, R13 ;  /* 0x00007632060d7816 */ /* 0x040fe4000000000d */
[----:B------:R-:W-:Y:S01]  /*1650*/  PRMT R14, R7, 0x7632, R14 ;  /* 0x00007632070e7816 */ /* 0x000fe2000000000e */
[----:B------:R-:W-:Y:S01]  /*1660*/  FADD.FTZ R184, R5, R4 ;  /* 0x0000000405b87221 */ /* 0x000fe20000010000 */
[----:B------:R-:W-:-:S02]  /*1670*/  SHF.L.U32 R182, R6, 0x10, RZ ;  /* 0x0000001006b67819 */ /* 0x000fc400000006ff */
[----:B------:R-:W-:Y:S01]  /*1680*/  SHF.L.U32 R6, R37, 0x10, RZ ;  /* 0x0000001025067819 */ /* 0x000fe200000006ff */
[----:B------:R-:W-:Y:S01]  /*1690*/  IMAD.U32 R185, R14, 0x10000, RZ ;  /* 0x000100000eb97824 */ /* 0x000fe200078e00ff */
[----:B------:R-:W-:Y:S02]  /*16a0*/  SHF.L.U32 R15, R38, 0x10, RZ ;  /* 0x00000010260f7819 */ /* 0x000fe400000006ff */
        /* <DEDUP_REMOVED lines=21> */
.L_x_11035:
[----:B------:R-:W-:-:S04]  /*1800*/  UISETP.NE.U32.AND UP1, UPT, UR8, URZ, UPT ;  /* 0x000000ff0800728c */ /* 0x000fc8000bf25070 */
[----:B------:R-:W-:-:S09]  /*1810*/  UISETP.NE.AND.EX UP1, UPT, UR9, URZ, UPT, UP1 ;  /* 0x000000ff0900728c */ /* 0x000fd2000bf25310 */
        /* <DEDUP_REMOVED lines=27> */
[----:B------:R-:W-:Y:S01]  /*19d0*/  F2FP.BF16.F32.PACK_AB R29, R180, R183 ;  /* 0x000000b7b41d723e */ /* 0x000fe200000010ff */
[----:B------:R-:W-:-:S02]  /*19e0*/  FADD.FTZ R16, R9, R10 ;  /* 0x0000000a09107221 */ /* 0x000fc40000010000 */
[----:B------:R-:W-:Y:S01]  /*19f0*/  FADD.FTZ R181, R2, R181 ;  /* 0x000000b502b57221 */ /* 0x000fe20000010000 */
[----:B------:R-:W-:Y:S02]  /*1a00*/  F2FP.BF16.F32.PACK_AB R31, R185, R186 ;  /* 0x000000bab91f723e */ /* 0x000fe400000010ff */
[----:B------:R-:W-:Y:S02]  /*1a10*/  F2FP.BF16.F32.PACK_AB R30, R16, R182 ;  /* 0x000000b6101e723e */ /* 0x000fe400000010ff */
[----:B------:R-:W-:Y:S01]  /*1a20*/  F2FP.BF16.F32.PACK_AB R28, R181, R184 ;  /* 0x000000b8b51c723e */ /* 0x000fe200000010ff */
[----:B------:R-:W-:Y:S06]  /*1a30*/  BRA `(.L_x_11037) ;  /* 0x0000000000c07947 */ /* 0x000fec0003800000 */
.L_x_11038:
[C---:B-----5:R-:W-:Y:S02]  /*1a40*/  PRMT R14, R4.reuse, 0x7632, R14 ;  /* 0x00007632040e7816 */ /* 0x060fe4000000000e */
[C---:B------:R-:W-:Y:S02]  /*1a50*/  PRMT R15, R5.reuse, 0x7632, R15 ;  /* 0x00007632050f7816 */ /* 0x040fe4000000000f */
[----:B------:R-:W-:Y:S02]  /*1a60*/  SHF.L.U32 R17, R5, 0x10, RZ ;  /* 0x0000001005117819 */ /* 0x000fe400000006ff */
[----:B------:R-:W-:Y:S02]  /*1a70*/  SHF.L.U32 R4, R4, 0x10, RZ ;  /* 0x0000001004047819 */ /* 0x000fe400000006ff */
[----:B------:R-:W-:Y:S02]  /*1a80*/  SHF.L.U32 R5, R32, 0x10, RZ ;  /* 0x0000001020057819 */ /* 0x000fe400000006ff */
[----:B------:R-:W-:-:S02]  /*1a90*/  PRMT R21, R7, 0x7632, R21 ;  /* 0x0000763207157816 */ /* 0x000fc40000000015 */
[----:B------:R-:W-:Y:S01]  /*1aa0*/  SHF.L.U32 R14, R14, 0x10, RZ ;  /* 0x000000100e0e7819 */ /* 0x000fe200000006ff */
[----:B------:R-:W-:Y:S01]  /*1ab0*/  FADD.FTZ R4, R5, R4 ;  /* 0x0000000405047221 */ /* 0x000fe20000010000 */
[----:B------:R-:W-:Y:S02]  /*1ac0*/  SHF.L.U32 R5, R16, 0x10, RZ ;  /* 0x0000001010057819 */ /* 0x000fe400000006ff */
[----:B------:R-:W-:Y:S02]  /*1ad0*/  SHF.L.U32 R7, R7, 0x10, RZ ;  /* 0x0000001007077819 */ /* 0x000fe400000006ff */
[----:B------:R-:W-:Y:S01]  /*1ae0*/  SHF.L.U32 R22, R35, 0x10, RZ ;  /* 0x0000001023167819 */ /* 0x000fe200000006ff */
[----:B------:R-:W-:Y:S01]  /*1af0*/  FADD.FTZ R14, R14, R5 ;  /* 0x000000050e0e7221 */ /* 0x000fe20000010000 */
[----:B------:R-:W-:Y:S01]  /*1b00*/  PRMT R18, R6, 0x7632, R18 ;  /* 0x0000763206127816 */ /* 0x000fe20000000012 */
[----:B------:R-:W-:Y:S01]  /*1b10*/  IMAD.U32 R5, R36, 0x10000, RZ ;  /* 0x0001000024057824 */ /* 0x000fe200078e00ff */
        /* <DEDUP_REMOVED lines=33> */
[----:B------:R-:W-:-:S07]  /*1d30*/  F2FP.BF16.F32.PACK_AB R28, R181, R184 ;  /* 0x000000b8b51c723e */ /* 0x000fce00000010ff */
.L_x_11037:
        /* <DEDUP_REMOVED lines=12> */
[----:B---3--:R-:W-:Y:S02]  /*1e00*/  PRMT R5, R35, 0x7632, R5 ;  /* 0x0000763223057816 */ /* 0x008fe40000000005 */
[----:B------:R-:W-:Y:S02]  /*1e10*/  PRMT R13, R34, 0x7632, R13 ;  /* 0x00007632220d7816 */ /* 0x000fe4000000000d */
[----:B------:R-:W-:Y:S02]  /*1e20*/  PRMT R14, R33, 0x7632, R14 ;  /* 0x00007632210e7816 */ /* 0x000fe4000000000e */
[----:B------:R-:W-:Y:S02]  /*1e30*/  PRMT R15, R32, 0x7632, R15 ;  /* 0x00007632200f7816 */ /* 0x000fe4000000000f */
[----:B--2---:R-:W-:Y:S02]  /*1e40*/  PRMT R0, R39, 0x7632, R0 ;  /* 0x0000763227007816 */ /* 0x004fe40000000000 */
[----:B------:R-:W-:-:S02]  /*1e50*/  PRMT R4, R38, 0x7632, R4 ;  /* 0x0000763226047816 */ /* 0x000fc40000000004 */
[----:B0-----:R-:W-:Y:S02]  /*1e60*/  PRMT R3, R37, 0x7632, R3 ;  /* 0x0000763225037816 */ /* 0x001fe40000000003 */
[----:B------:R-:W-:Y:S01]  /*1e70*/  PRMT R2, R36, 0x7632, R2 ;  /* 0x0000763224027816 */ /* 0x000fe20000000002 */
[----:B------:R-:W-:Y:S06]  /*1e80*/  BRA.U UP0, `(.L_x_11039) ;  /* 0x0000000100bc7547 */ /* 0x000fec000b800000 */
[----:B------:R-:W-:Y:S05]  /*1e90*/  BRA.U UP1, `(.L_x_11040) ;  /* 0x0000000101347547 */ /* 0x000fea000b800000 */
[C---:B-----5:R-:W-:Y:S01]  /*1ea0*/  PRMT R5, R20.reuse, 0x7632, R5 ;  /* 0x0000763214057816 */ /* 0x060fe20000000005 */
[----:B------:R-:W-:Y:S01]  /*1eb0*/  IMAD.U32 R9, R20, 0x10000, RZ ;  /* 0x0001000014097824 */ /* 0x000fe200078e00ff */
[----:B------:R-:W-:Y:S02]  /*1ec0*/  PRMT R4, R21, 0x7632, R4 ;  /* 0x0000763215047816 */ /* 0x000fe40000000004 */
[C---:B------:R-:W-:Y:S02]  /*1ed0*/  PRMT R3, R22.reuse, 0x7632, R3 ;  /* 0x0000763216037816 */ /* 0x040fe40000000003 */
        /* <DEDUP_REMOVED lines=9> */
.L_x_11040:
[----:B-----5:R-:W-:Y:S01]  /*1f70*/  SHF.L.U32 R9, R20, 0x10, RZ ;  /* 0x0000001014097819 */ /* 0x020fe200000006ff */
[----:B------:R-:W-:Y:S01]  /*1f80*/  IMAD.U32 R0, R0, 0x10000, RZ ;  /* 0x0001000000007824 */ /* 0x000fe200078e00ff */
[----:B------:R-:W-:Y:S02]  /*1f90*/  SHF.L.U32 R8, R36, 0x10, RZ ;  /* 0x0000001024087819 */ /* 0x000fe400000006ff */
[C---:B------:R-:W-:Y:S01]  /*1fa0*/  PRMT R14, R21.reuse, 0x7632, R14 ;  /* 0x00007632150e7816 */ /* 0x040fe2000000000e */
[----:B------:R-:W-:Y:S01]  /*1fb0*/  IMAD.U32 R21, R21, 0x10000, RZ ;  /* 0x0001000015157824 */ /* 0x000fe200078e00ff */
[----:B------:R-:W-:Y:S01]  /*1fc0*/  SHF.L.U32 R18, R37, 0x10, RZ ;  /* 0x0000001025127819 */ /* 0x000fe200000006ff */
[----:B------:R-:W-:Y:S01]  /*1fd0*/  FADD.FTZ R9, R8, R9 ;  /* 0x0000000908097221 */ /* 0x000fe20000010000 */
[----:B------:R-:W-:Y:S02]  /*1fe0*/  PRMT R6, R20, 0x7632, R6 ;  /* 0x0000763214067816 */ /* 0x000fe40000000006 */
[----:B------:R-:W-:Y:S01]  /*1ff0*/  PRMT R15, R22, 0x7632, R15 ;  /* 0x00007632160f7816 */ /* 0x000fe2000000000f */
[----:B------:R-:W-:Y:S01]  /*2000*/  FADD.FTZ R8, R18, R21 ;  /* 0x0000001512087221 */ /* 0x000fe20000010000 */
[----:B------:R-:W-:-:S02]  /*2010*/  PRMT R17, R23, 0x7632, R17 ;  /* 0x0000763217117816 */ /* 0x000fc40000000011 */
[----:B------:R-:W-:Y:S02]  /*2020*/  SHF.L.U32 R13, R3, 0x10, RZ ;  /* 0x00000010030d7819 */ /* 0x000fe400000006ff */
[----:B------:R-:W-:Y:S02]  /*2030*/  SHF.L.U32 R5, R2, 0x10, RZ ;  /* 0x0000001002057819 */ /* 0x000fe400000006ff */
[----:B------:R-:W-:Y:S02]  /*2040*/  SHF.L.U32 R3, R4, 0x10, RZ ;  /* 0x0000001004037819 */ /* 0x000fe400000006ff */
[----:B------:R-:W-:Y:S02]  /*2050*/  SHF.L.U32 R23, R23, 0x10, RZ ;  /* 0x0000001017177819 */ /* 0x000fe400000006ff */
[----:B------:R-:W-:Y:S02]  /*2060*/  SHF.L.U32 R2, R39, 0x10, RZ ;  /* 0x0000001027027819 */ /* 0x000fe400000006ff */
        /* <DEDUP_REMOVED lines=9> */
[----:B------:R-:W-:Y:S01]  /*2100*/  FADD.FTZ R2, R17, R0 ;  /* 0x0000000011027221 */ /* 0x000fe20000010000 */
[----:B------:R-:W-:Y:S01]  /*2110*/  FADD.FTZ R3, R18, R3 ;  /* 0x0000000312037221 */ /* 0x000fe20000010000 */
[----:B------:R-:W-:Y:S01]  /*2120*/  F2FP.BF16.F32.PACK_AB R29, R4, R8 ;  /* 0x00000008041d723e */ /* 0x000fe200000010ff */
[----:B------:R-:W-:-:S02]  /*2130*/  FADD.FTZ R5, R14, R5 ;  /* 0x000000050e057221 */ /* 0x000fc40000010000 */
[----:B------:R-:W-:Y:S02]  /*2140*/  F2FP.BF16.F32.PACK_AB R31, R2, R6 ;  /* 0x00000006021f723e */ /* 0x000fe400000010ff */
[----:B------:R-:W-:Y:S02]  /*2150*/  F2FP.BF16.F32.PACK_AB R30, R3, R7 ;  /* 0x00000007031e723e */ /* 0x000fe400000010ff */
[----:B------:R-:W-:Y:S01]  /*2160*/  F2FP.BF16.F32.PACK_AB R28, R5, R9 ;  /* 0x00000009051c723e */ /* 0x000fe200000010ff */
[----:B------:R-:W-:Y:S06]  /*2170*/  BRA `(.L_x_11041) ;  /* 0x0000000400487947 */ /* 0x000fec0003800000 */
.L_x_11039:
[----:B------:R-:W-:Y:S05]  /*2180*/  BRA.U UP1, `(.L_x_11042) ;  /* 0x0000000101847547 */ /* 0x000fea000b800000 */
[----:B-----5:R-:W-:Y:S01]  /*2190*/  SHF.L.U32 R9, R20, 0x10, RZ ;  /* 0x0000001014097819 */ /* 0x020fe200000006ff */
[----:B------:R-:W-:Y:S01]  /*21a0*/  IMAD.U32 R2, R32, 0x10000, RZ ;  /* 0x0001000020027824 */ /* 0x000fe200078e00ff */
[----:B------:R-:W-:Y:S02]  /*21b0*/  SHF.L.U32 R7, R22, 0x10, RZ ;  /* 0x0000001016077819 */ /* 0x000fe400000006ff */
[----:B------:R-:W-:Y:S01]  /*21c0*/  SHF.L.U32 R4, R34, 0x10, RZ ;  /* 0x0000001022047819 */ /* 0x000fe200000006ff */
[----:B------:R-:W-:Y:S01]  /*21d0*/  FADD.FTZ R9, R2, R9 ;  /* 0x0000000902097221 */ /* 0x000fe20000010000 */
[----:B------:R-:W-:Y:S02]  /*21e0*/  SHF.L.U32 R8, R21, 0x10, RZ ;  /* 0x0000001015087819 */ /* 0x000fe400000006ff */
[----:B------:R-:W-:Y:S01]  /*21f0*/  SHF.L.U32 R3, R33, 0x10, RZ ;  /* 0x0000001021037819 */ /* 0x000fe200000006ff */
[----:B------:R-:W-:Y:S01]  /*2200*/  FADD.FTZ R7, R4, R7 ;  /* 0x0000000704077221 */ /* 0x000fe20000010000 */
[----:B------:R-:W-:-:S02]  /*2210*/  PRMT R6, R21, 0x7632, R6 ;  /* 0x0000763215067816 */ /* 0x000fc40000000006 */
[----:B------:R-:W-:Y:S01]  /*2220*/  PRMT R0, R20, 0x7632, R0 ;  /* 0x0000763214007816 */ /* 0x000fe20000000000 */
[----:B------:R-:W-:Y:S01]  /*2230*/  FADD.FTZ R8, R3, R8 ;  /* 0x0000000803087221 */ /* 0x000fe20000010000 */
[----:B------:R-:W-:Y:S02]  /*2240*/  PRMT R17, R22, 0x7632, R17 ;  /* 0x0000763216117816 */ /* 0x000fe40000000011 */
[----:B------:R-:W-:Y:S02]  /*2250*/  PRMT R18, R23, 0x7632, R18 ;  /* 0x0000763217127816 */ /* 0x000fe40000000012 */
[----:B------:R-:W-:Y:S02]  /*2260*/  SHF.L.U32 R2, R5, 0x10, RZ ;  /* 0x0000001005027819 */ /* 0x000fe400000006ff */
[----:B------:R-:W-:Y:S02]  /*2270*/  SHF.L.U32 R4, R14, 0x10, RZ ;  /* 0x000000100e047819 */ /* 0x000fe400000006ff */
[----:B------:R-:W-:-:S02]  /*2280*/  SHF.L.U32 R5, R6, 0x10, RZ ;  /* 0x0000001006057819 */ /* 0x000fc400000006ff */
[----:B------:R-:W-:Y:S02]  /*2290*/  SHF.L.U32 R23, R23, 0x10, RZ ;  /* 0x0000001017177819 */ /* 0x000fe400000006ff */
        /* <DEDUP_REMOVED lines=16> */
.L_x_11042:
[----:B-----5:R-:W-:Y:S01]  /*23a0*/  PRMT R8, R21, 0x7632, R8 ;  /* 0x0000763215087816 */ /* 0x020fe20000000008 */
[----:B------:R-:W-:Y:S01]  /*23b0*/  IMAD.U32 R15, R15, 0x10000, RZ ;  /* 0x000100000f0f7824 */ /* 0x000fe200078e00ff */
[----:B------:R-:W-:Y:S02]  /*23c0*/  PRMT R6, R20, 0x7632, R6 ;  /* 0x0000763214067816 */ /* 0x000fe40000000006 */
[C---:B------:R-:W-:Y:S02]  /*23d0*/  PRMT R18, R22.reuse, 0x7632, R18 ;  /* 0x0000763216127816 */ /* 0x040fe40000000012 */
[----:B------:R-:W-:Y:S02]  /*23e0*/  SHF.L.U32 R22, R22, 0x10, RZ ;  /* 0x0000001016167819 */ /* 0x000fe400000006ff */
[----:B------:R-:W-:Y:S01]  /*23f0*/  SHF.L.U32 R17, R34, 0x10, RZ ;  /* 0x0000001022117819 */ /* 0x000fe200000006ff */
[----:B------:R-:W-:Y:S01]  /*2400*/  IMAD.U32 R18, R18, 0x10000, RZ ;  /* 0x0001000012127824 */ /* 0x000fe200078e00ff */
[----:B------:R-:W-:-:S02]  /*2410*/  SHF.L.U32 R9, R14, 0x10, RZ ;  /* 0x000000100e097819 */ /* 0x000fc400000006ff */
[----:B------:R-:W-:Y:S01]  /*2420*/  SHF.L.U32 R8, R8, 0x10, RZ ;  /* 0x0000001008087819 */ /* 0x000fe200000006ff */
[----:B------:R-:W-:Y:S01]  /*2430*/  FADD.FTZ R22, R17, R22 ;  /* 0x0000001611167221 */ /* 0x000fe20000010000 */
[----:B------:R-:W-:Y:S02]  /*2440*/  SHF.L.U32 R6, R6, 0x10, RZ ;  /* 0x0000001006067819 */ /* 0x000fe400000006ff */
[----:B------:R-:W-:Y:S01]  /*2450*/  PRMT R19, R23, 0x7632, R19 ;  /* 0x0000763217137816 */ /* 0x000fe20000000013 */
[----:B------:R-:W-:Y:S01]  /*2460*/  FADD.FTZ R17, R8, R9 ;  /* 0x0000000908117221 */ /* 0x000fe20000010000 */
        /* <DEDUP_REMOVED lines=27> */
[----:B------:R-:W-:Y:S01]  /*2620*/  FADD.FTZ R6, R13, R20 ;  /* 0x000000140d067221 */ /* 0x000fe20000010000 */
[----:B------:R-:W-:Y:S01]  /*2630*/  FADD.FTZ R2, R14, R19 ;  /* 0x000000130e027221 */ /* 0x000fe20000010000 */
[----:B------:R-:W-:Y:S01]  /*2640*/  FADD.FTZ R5, R0, R15 ;  /* 0x0000000f00057221 */ /* 0x000fe20000010000 */
[----:B------:R-:W-:Y:S01]  /*2650*/  FADD.FTZ R4, R4, R17 ;  /* 0x0000001104047221 */ /* 0x000fe20000010000 */
[----:B------:R-:W-:-:S02]  /*2660*/  F2FP.BF16.F32.PACK_AB R30, R3, R7 ;  /* 0x00000007031e723e */ /* 0x000fc400000010ff */
[----:B------:R-:W-:Y:S02]  /*2670*/  F2FP.BF16.F32.PACK_AB R31, R2, R6 ;  /* 0x00000006021f723e */ /* 0x000fe400000010ff */
[----:B------:R-:W-:Y:S02]  /*2680*/  F2FP.BF16.F32.PACK_AB R29, R4, R8 ;  /* 0x00000008041d723e */ /* 0x000fe400000010ff */
[----:B------:R-:W-:-:S07]  /*2690*/  F2FP.BF16.F32.PACK_AB R28, R5, R9 ;  /* 0x00000009051c723e */ /* 0x000fce00000010ff */
.L_x_11041:
        /* <DEDUP_REMOVED lines=11> */
[----:B------:R0:W5:Y:S01]  /*2750*/  @P1 LDG.E.128 R32, desc[UR6][R26.64] ;  /* 0x000000061a201981 */ /* 0x000162000c1e1d00 */
[----:B---3--:R-:W-:Y:S02]  /*2760*/  PRMT R17, R39, 0x7632, R17 ;  /* 0x0000763227117816 */ /* 0x008fe40000000011 */
[----:B------:R-:W-:Y:S02]  /*2770*/  PRMT R18, R38, 0x7632, R18 ;  /* 0x0000763226127816 */ /* 0x000fe40000000012 */
[----:B------:R-:W-:Y:S02]  /*2780*/  PRMT R24, R37, 0x7632, R24 ;  /* 0x0000763225187816 */ /* 0x000fe40000000018 */
[----:B------:R-:W-:Y:S01]  /*2790*/  PRMT R19, R36, 0x7632, R19 ;  /* 0x0000763224137816 */ /* 0x000fe20000000013 */
[----:B0-----:R-:W-:Y:S06]  /*27a0*/  BRA.U UP0, `(.L_x_11043) ;  /* 0x0000000100bc7547 */ /* 0x001fec000b800000 */
[----:B------:R-:W-:Y:S05]  /*27b0*/  BRA.U UP1, `(.L_x_11044) ;  /* 0x0000000101347547 */ /* 0x000fea000b800000 */
[C---:B-----5:R-:W-:Y:S02]  /*27c0*/  PRMT R17, R20.reuse, 0x7632, R17 ;  /* 0x0000763214117816 */ /* 0x060fe40000000011 */
[----:B------:R-:W-:Y:S02]  /*27d0*/  SHF.L.U32 R13, R20, 0x10, RZ ;  /* 0x00000010140d7819 */ /* 0x000fe400000006ff */
[----:B------:R-:W-:Y:S02]  /*27e0*/  PRMT R18, R23, 0x7632, R18 ;  /* 0x0000763217127816 */ /* 0x000fe40000000012 */
[C---:B------:R-:W-:Y:S02]  /*27f0*/  PRMT R20, R21.reuse, 0x7632, R20 ;  /* 0x0000763215147816 */ /* 0x040fe40000000014 */
[----:B------:R-:W-:Y:S01]  /*2800*/  PRMT R19, R22, 0x7632, R19 ;  /* 0x0000763216137816 */ /* 0x000fe20000000013 */
[----:B------:R-:W-:Y:S01]  /*2810*/  IMAD.U32 R18, R18, 0x10000, RZ ;  /* 0x0001000012127824 */ /* 0x000fe200078e00ff */
[----:B------:R-:W-:-:S02]  /*2820*/  SHF.L.U32 R14, R21, 0x10, RZ ;  /* 0x00000010150e7819 */ /* 0x000fc400000006ff */
[----:B------:R-:W-:Y:S02]  /*2830*/  SHF.L.U32 R15, R22, 0x10, RZ ;  /* 0x00000010160f7819 */ /* 0x000fe400000006ff */
[----:B------:R-:W-:Y:S02]  /*2840*/  SHF.L.U32 R22, R23, 0x10, RZ ;  /* 0x0000001017167819 */ /* 0x000fe400000006ff */
[----:B------:R-:W-:Y:S02]  /*2850*/  SHF.L.U32 R21, R17, 0x10, RZ ;  /* 0x0000001011157819 */ /* 0x000fe400000006ff */
[----:B------:R-:W-:Y:S02]  /*2860*/  SHF.L.U32 R20, R20, 0x10, RZ ;  /* 0x0000001014147819 */ /* 0x000fe400000006ff */
[----:B------:R-:W-:Y:S01]  /*2870*/  SHF.L.U32 R19, R19, 0x10, RZ ;  /* 0x0000001013137819 */ /* 0x000fe200000006ff */
[----:B------:R-:W-:Y:S06]  /*2880*/  BRA `(.L_x_11045) ;  /* 0x0000000400ec7947 */ /* 0x000fec0003800000 */
.L_x_11044:
[C---:B-----5:R-:W-:Y:S02]  /*2890*/  PRMT R25, R20.reuse, 0x7632, R25 ;  /* 0x0000763214197816 */ /* 0x060fe40000000019 */
[----:B------:R-:W-:Y:S02]  /*28a0*/  SHF.L.U32 R13, R20, 0x10, RZ ;  /* 0x00000010140d7819 */ /* 0x000fe400000006ff */
[C---:B------:R-:W-:Y:S02]  /*28b0*/  PRMT R26, R21.reuse, 0x7632, R26 ;  /* 0x00007632151a7816 */ /* 0x040fe4000000001a */
[----:B------:R-:W-:Y:S02]  /*28c0*/  SHF.L.U32 R14, R36, 0x10, RZ ;  /* 0x00000010240e7819 */ /* 0x000fe400000006ff */
[----:B------:R-:W-:Y:S02]  /*28d0*/  SHF.L.U32 R21, R21, 0x10, RZ ;  /* 0x0000001015157819 */ /* 0x000fe400000006ff */
[----:B------:R-:W-:Y:S01]  /*28e0*/  SHF.L.U32 R20, R37, 0x10, RZ ;  /* 0x0000001025147819 */ /* 0x000fe200000006ff */
[----:B------:R-:W-:Y:S01]  /*28f0*/  FADD.FTZ R13, R14, R13 ;  /* 0x0000000d0e0d7221 */ /* 0x000fe20000010000 */
[----:B------:R-:W-:-:S02]  /*2900*/  PRMT R27, R22, 0x7632, R27 ;  /* 0x00007632161b7816 */ /* 0x000fc4000000001b */
[----:B------:R-:W-:Y:S01]  /*2910*/  SHF.L.U32 R15, R22, 0x10, RZ ;  /* 0x00000010160f7819 */ /* 0x000fe200000006ff */
[----:B------:R-:W-:Y:S01]  /*2920*/  FADD.FTZ R14, R20, R21 ;  /* 0x00000015140e7221 */ /* 0x000fe20000010000 */
[----:B------:R-:W-:Y:S01]  /*2930*/  SHF.L.U32 R22, R38, 0x10, RZ ;  /* 0x0000001026167819 */ /* 0x000fe200000006ff */
[----:B------:R-:W-:Y:S01]  /*2940*/  IMAD.U32 R20, R24, 0x10000, RZ ;  /* 0x0001000018147824 */ /* 0x000fe200078e00ff */
[----:B------:R-:W-:Y:S02]  /*2950*/  PRMT R28, R23, 0x7632, R28 ;  /* 0x00007632171c7816 */ /* 0x000fe4000000001c */
[----:B------:R-:W-:Y:S01]  /*2960*/  SHF.L.U32 R21, R19, 0x10, RZ ;  /* 0x0000001013157819 */ /* 0x000fe200000006ff */
[----:B------:R-:W-:Y:S01]  /*2970*/  FADD.FTZ R15, R22, R15 ;  /* 0x0000000f160f7221 */ /* 0x000fe20000010000 */
[----:B------:R-:W-:Y:S02]  /*2980*/  SHF.L.U32 R19, R18, 0x10, RZ ;  /* 0x0000001012137819 */ /* 0x000fe400000006ff */
        /* <DEDUP_REMOVED lines=17> */
.L_x_11043:
[----:B------:R-:W-:Y:S05]  /*2aa0*/  BRA.U UP1, `(.L_x_11046) ;  /* 0x0000000101947547 */ /* 0x000fea000b800000 */
[C---:B-----5:R-:W-:Y:S02]  /*2ab0*/  PRMT R24, R20.reuse, 0x7632, R24 ;  /* 0x0000763214187816 */ /* 0x060fe40000000018 */
[----:B------:R-:W-:Y:S02]  /*2ac0*/  SHF.L.U32 R13, R20, 0x10, RZ ;  /* 0x00000010140d7819 */ /* 0x000fe400000006ff */
[----:B------:R-:W-:Y:S02]  /*2ad0*/  SHF.L.U32 R15, R22, 0x10, RZ ;  /* 0x00000010160f7819 */ /* 0x000fe400000006ff */
[----:B------:R-:W-:Y:S02]  /*2ae0*/  SHF.L.U32 R14, R32, 0x10, RZ ;  /* 0x00000010200e7819 */ /* 0x000fe400000006ff */
[----:B------:R-:W-:Y:S02]  /*2af0*/  SHF.L.U32 R20, R34, 0x10, RZ ;  /* 0x0000001022147819 */ /* 0x000fe400000006ff */
[C---:B------:R-:W-:Y:S01]  /*2b00*/  PRMT R25, R21.reuse, 0x7632, R25 ;  /* 0x0000763215197816 */ /* 0x040fe20000000019 */
[----:B------:R-:W-:Y:S01]  /*2b10*/  IMAD.U32 R21, R21, 0x10000, RZ ;  /* 0x0001000015157824 */ /* 0x000fe200078e00ff */
[----:B------:R-:W-:Y:S01]  /*2b20*/  SHF.L.U32 R18, R33, 0x10, RZ ;  /* 0x0000001021127819 */ /* 0x000fe200000006ff */
        /* <DEDUP_REMOVED lines=9> */
[----:B------:R-:W-:Y:S02]  /*2bc0*/  PRMT R19, R34, 0x7632, R19 ;  /* 0x0000763222137816 */ /* 0x000fe40000000013 */
        /* <DEDUP_REMOVED lines=19> */
.L_x_11046:
[C---:B-----5:R-:W-:Y:S01]  /*2d00*/  PRMT R15, R20.reuse, 0x7632, R15 ;  /* 0x00007632140f7816 */ /* 0x060fe2000000000f */
[----:B------:R-:W-:Y:S01]  /*2d10*/  IMAD.U32 R14, R33, 0x10000, RZ ;  /* 0x00010000210e7824 */ /* 0x000fe200078e00ff */
[----:B------:R-:W-:Y:S02]  /*2d20*/  SHF.L.U32 R20, R20, 0x10, RZ ;  /* 0x0000001014147819 */ /* 0x000fe400000006ff */
[----:B------:R-:W-:Y:S02]  /*2d30*/  SHF.L.U32 R13, R32, 0x10, RZ ;  /* 0x00000010200d7819 */ /* 0x000fe400000006ff */
[C---:B------:R-:W-:Y:S02]  /*2d40*/  PRMT R25, R21.reuse, 0x7632, R25 ;  /* 0x0000763215197816 */ /* 0x040fe40000000019 */
[----:B------:R-:W-:Y:S02]  /*2d50*/  SHF.L.U32 R21, R21, 0x10, RZ ;  /* 0x0000001015157819 */ /* 0x000fe400000006ff */
[----:B------:R-:W-:-:S02]  /*2d60*/  PRMT R27, R22, 0x7632, R27 ;  /* 0x00007632161b7816 */ /* 0x000fc4000000001b */
[----:B------:R-:W-:Y:S01]  /*2d70*/  SHF.L.U32 R28, R22, 0x10, RZ ;  /* 0x00000010161c7819 */ /* 0x000fe200000006ff */
[----:B------:R-:W-:Y:S01]  /*2d80*/  FADD.FTZ R22, R13, R20 ;  /* 0x000000140d167221 */ /* 0x000fe20000010000 */
[----:B------:R-:W-:Y:S01]  /*2d90*/  PRMT R13, R32, 0x7632, R13 ;  /* 0x00007632200d7816 */ /* 0x000fe2000000000d */
[----:B------:R-:W-:Y:S01]  /*2da0*/  FADD.FTZ R26, R14, R21 ;  /* 0x000000150e1a7221 */ /* 0x000fe20000010000 */
[----:B------:R-:W-:Y:S02]  /*2db0*/  SHF.L.U32 R21, R34, 0x10, RZ ;  /* 0x0000001022157819 */ /* 0x000fe400000006ff */
[----:B------:R-:W-:Y:S02]  /*2dc0*/  PRMT R14, R33, 0x7632, R14 ;  /* 0x00007632210e7816 */ /* 0x000fe4000000000e */
[----:B------:R-:W-:Y:S01]  /*2dd0*/  SHF.L.U32 R20, R15, 0x10, RZ ;  /* 0x000000100f147819 */ /* 0x000fe200000006ff */
[----:B------:R-:W-:Y:S01]  /*2de0*/  FADD.FTZ R28, R21, R28 ;  /* 0x0000001c151c7221 */ /* 0x000fe20000010000 */
[----:B------:R-:W-:-:S02]  /*2df0*/  SHF.L.U32 R13, R13, 0x10, RZ ;  /* 0x000000100d0d7819 */ /* 0x000fc400000006ff */
[----:B------:R-:W-:Y:S02]  /*2e00*/  PRMT R29, R23, 0x7632, R29 ;  /* 0x00007632171d7816 */ /* 0x000fe4000000001d */
[----:B------:R-:W-:Y:S01]  /*2e10*/  SHF.L.U32 R25, R25, 0x10, RZ ;  /* 0x0000001019197819 */ /* 0x000fe200000006ff */
[--C-:B------:R-:W-:Y:S01]  /*2e20*/  FADD.FTZ R21, R20, R13.reuse ;  /* 0x0000000d14157221 */ /* 0x100fe20000010000 */
[----:B------:R-:W-:Y:S02]  /*2e30*/  SHF.L.U32 R14, R14, 0x10, RZ ;  /* 0x000000100e0e7819 */ /* 0x000fe400000006ff */
[----:B------:R-:W-:Y:S02]  /*2e40*/  SHF.L.U32 R23, R23, 0x10, RZ ;  /* 0x0000001017177819 */ /* 0x000fe400000006ff */
[----:B------:R-:W-:Y:S01]  /*2e50*/  SHF.L.U32 R30, R35, 0x10, RZ ;  /* 0x00000010231e7819 */ /* 0x000fe200000006ff */
[----:B------:R-:W-:Y:S01]  /*2e60*/  FADD.FTZ R20, R25, R14 ;  /* 0x0000000e19147221 */ /* 0x000fe20000010000 */
[----:B------:R-:W-:-:S02]  /*2e70*/  PRMT R13, R34, 0x7632, R13 ;  /* 0x00007632220d7816 */ /* 0x000fc4000000000d */
[----:B------:R-:W-:Y:S01]  /*2e80*/  PRMT R14, R35, 0x7632, R14 ;  /* 0x00007632230e7816 */ /* 0x000fe2000000000e */
[----:B------:R-:W-:Y:S01]  /*2e90*/  FADD.FTZ R31, R30, R23 ;  /* 0x000000171e1f7221 */ /* 0x000fe20000010000 */
        /* <DEDUP_REMOVED lines=26> */
.L_x_11045:
        /* <DEDUP_REMOVED lines=29> */
[----:B------:R-:W-:Y:S01]  /*3210*/  SHF.L.U32 R27, R25, 0x10, RZ ;  /* 0x00000010191b7819 */ /* 0x000fe200000006ff */
[----:B------:R-:W-:Y:S06]  /*3220*/  BRA `(.L_x_11049) ;  /* 0x0000000400ec7947 */ /* 0x000fec0003800000 */
.L_x_11048:
[C---:B-----5:R-:W-:Y:S01]  /*3230*/  PRMT R28, R24.reuse, 0x7632, R28 ;  /* 0x00007632181c7816 */ /* 0x060fe2000000001c */
[----:B------:R-:W-:Y:S01]  /*3240*/  IMAD.U32 R197, R27, 0x10000, RZ ;  /* 0x000100001bc57824 */ /* 0x000fe200078e00ff */
[----:B------:R-:W-:Y:S02]  /*3250*/  SHF.L.U32 R23, R24, 0x10, RZ ;  /* 0x0000001018177819 */ /* 0x000fe400000006ff */
[----:B------:R-:W-:Y:S02]  /*3260*/  PRMT R29, R25, 0x7632, R29 ;  /* 0x00007632191d7816 */ /* 0x000fe4000000001d */
[C---:B------:R-:W-:Y:S02]  /*3270*/  PRMT R30, R26.reuse, 0x7632, R30 ;  /* 0x000076321a1e7816 */ /* 0x040fe4000000001e */
[----:B------:R-:W-:Y:S02]  /*3280*/  SHF.L.U32 R31, R26, 0x10, RZ ;  /* 0x000000101a1f7819 */ /* 0x000fe400000006ff */
[----:B------:R-:W-:-:S02]  /*3290*/  SHF.L.U32 R24, R36, 0x10, RZ ;  /* 0x0000001024187819 */ /* 0x000fc400000006ff */
[----:B------:R-:W-:Y:S02]  /*32a0*/  SHF.L.U32 R25, R25, 0x10, RZ ;  /* 0x0000001019197819 */ /* 0x000fe400000006ff */
[----:B------:R-:W-:Y:S01]  /*32b0*/  SHF.L.U32 R26, R37, 0x10, RZ ;  /* 0x00000010251a7819 */ /* 0x000fe200000006ff */
[----:B------:R-:W-:Y:S01]  /*32c0*/  FADD.FTZ R23, R24, R23 ;  /* 0x0000001718177221 */ /* 0x000fe20000010000 */
[----:B------:R-:W-:Y:S02]  /*32d0*/  SHF.L.U32 R176, R38, 0x10, RZ ;  /* 0x0000001026b07819 */ /* 0x000fe400000006ff */
        /* <DEDUP_REMOVED lines=22> */
.L_x_11047:
[----:B------:R-:W-:Y:S05]  /*3440*/  BRA.U UP1, `(.L_x_11050) ;  /* 0x0000000101947547 */ /* 0x000fea000b800000 */
[C---:B-----5:R-:W-:Y:S02]  /*3450*/  PRMT R30, R24.reuse, 0x7632, R30 ;  /* 0x00007632181e7816 */ /* 0x060fe4000000001e */
[----:B------:R-:W-:Y:S02]  /*3460*/  SHF.L.U32 R23, R24, 0x10, RZ ;  /* 0x0000001018177819 */ /* 0x000fe400000006ff */
[----:B------:R-:W-:Y:S01]  /*3470*/  PRMT R31, R25, 0x7632, R31 ;  /* 0x00007632191f7816 */ /* 0x000fe2000000001f */
[----:B------:R-:W-:Y:S01]  /*3480*/  IMAD.U32 R30, R30, 0x10000, RZ ;  /* 0x000100001e1e7824 */ /* 0x000fe200078e00ff */
[C---:B------:R-:W-:Y:S02]  /*3490*/  PRMT R177, R26.reuse, 0x7632, R177 ;  /* 0x000076321ab17816 */ /* 0x040fe400000000b1 */
[----:B------:R-:W-:Y:S02]  /*34a0*/  SHF.L.U32 R28, R26, 0x10, RZ ;  /* 0x000000101a1c7819 */ /* 0x000fe400000006ff */
[----:B------:R-:W-:-:S02]  /*34b0*/  SHF.L.U32 R24, R32, 0x10, RZ ;  /* 0x0000001020187819 */ /* 0x000fc400000006ff */
[----:B------:R-:W-:Y:S02]  /*34c0*/  SHF.L.U32 R25, R25, 0x10, RZ ;  /* 0x0000001019197819 */ /* 0x000fe400000006ff */
[----:B------:R-:W-:Y:S01]  /*34d0*/  SHF.L.U32 R26, R33, 0x10, RZ ;  /* 0x00000010211a7819 */ /* 0x000fe200000006ff */
[----:B------:R-:W-:Y:S01]  /*34e0*/  FADD.FTZ R23, R24, R23 ;  /* 0x0000001718177221 */ /* 0x000fe20000010000 */
[----:B------:R-:W-:Y:S02]  /*34f0*/  SHF.L.U32 R29, R34, 0x10, RZ ;  /* 0x00000010221d7819 */ /* 0x000fe400000006ff */
[C---:B------:R-:W-:Y:S01]  /*3500*/  PRMT R178, R27.reuse, 0x7632, R178 ;  /* 0x000076321bb27816 */ /* 0x040fe200000000b2 */
[--C-:B------:R-:W-:Y:S01]  /*3510*/  FADD.FTZ R24, R26, R25.reuse ;  /* 0x000000191a187221 */ /* 0x100fe20000010000 */
[----:B------:R-:W-:Y:S01]  /*3520*/  SHF.L.U32 R197, R27, 0x10, RZ ;  /* 0x000000101bc57819 */ /* 0x000fe200000006ff */
[----:B------:R-:W-:Y:S01]  /*3530*/  FADD.FTZ R26, R29, R28 ;  /* 0x0000001c1d1a7221 */ /* 0x000fe20000010000 */
[----:B------:R-:W-:-:S02]  /*3540*/  PRMT R25, R32, 0x7632, R25 ;  /* 0x0000763220197816 */ /* 0x000fc40000000019 */
[----:B------:R-:W-:Y:S02]  /*3550*/  PRMT R27, R33, 0x7632, R27 ;  /* 0x00007632211b7816 */ /* 0x000fe4000000001b */
[----:B------:R-:W-:Y:S02]  /*3560*/  PRMT R28, R34, 0x7632, R28 ;  /* 0x00007632221c7816 */ /* 0x000fe4000000001c */
[C---:B------:R-:W-:Y:S02]  /*3570*/  PRMT R29, R35.reuse, 0x7632, R29 ;  /* 0x00007632231d7816 */ /* 0x040fe4000000001d */
[----:B------:R-:W-:Y:S02]  /*3580*/  SHF.L.U32 R194, R35, 0x10, RZ ;  /* 0x0000001023c27819 */ /* 0x000fe400000006ff */
[----:B------:R-:W-:Y:S02]  /*3590*/  SHF.L.U32 R176, R31, 0x10, RZ ;  /* 0x000000101fb07819 */ /* 0x000fe400000006ff */
        /* <DEDUP_REMOVED lines=16> */
.L_x_11050:
[C---:B-----5:R-:W-:Y:S02]  /*36a0*/  PRMT R28, R24.reuse, 0x7632, R28 ;  /* 0x00007632181c7816 */ /* 0x060fe4000000001c */
[----:B------:R-:W-:Y:S02]  /*36b0*/  SHF.L.U32 R24, R24, 0x10, RZ ;  /* 0x0000001018187819 */ /* 0x000fe400000006ff */
[----:B------:R-:W-:Y:S02]  /*36c0*/  SHF.L.U32 R23, R32, 0x10, RZ ;  /* 0x0000001020177819 */ /* 0x000fe400000006ff */
[C---:B------:R-:W-:Y:S02]  /*36d0*/  PRMT R31, R26.reuse, 0x7632, R31 ;  /* 0x000076321a1f7816 */ /* 0x040fe4000000001f */
[----:B------:R-:W-:Y:S01]  /*36e0*/  SHF.L.U32 R176, R26, 0x10, RZ ;  /* 0x000000101ab07819 */ /* 0x000fe200000006ff */
[----:B------:R-:W-:Y:S01]  /*36f0*/  FADD.FTZ R26, R23, R24 ;  /* 0x00000018171a7221 */ /* 0x000fe20000010000 */
[C---:B------:R-:W-:Y:S01]  /*3700*/  PRMT R29, R25.reuse, 0x7632, R29 ;  /* 0x00007632191d7816 */ /* 0x040fe2000000001d */
[----:B------:R-:W-:Y:S01]  /*3710*/  IMAD.U32 R25, R25, 0x10000, RZ ;  /* 0x0001000019197824 */ /* 0x000fe200078e00ff */
[----:B------:R-:W-:-:S02]  /*3720*/  SHF.L.U32 R30, R33, 0x10, RZ ;  /* 0x00000010211e7819 */ /* 0x000fc400000006ff */
[----:B------:R-:W-:Y:S02]  /*3730*/  PRMT R23, R32, 0x7632, R23 ;  /* 0x0000763220177816 */ /* 0x000fe40000000017 */
[----:B------:R-:W-:Y:S01]  /*3740*/  PRMT R24, R33, 0x7632, R24 ;  /* 0x0000763221187816 */ /* 0x000fe20000000018 */
[----:B------:R-:W-:Y:S01]  /*3750*/  FADD.FTZ R30, R30, R25 ;  /* 0x000000191e1e7221 */ /* 0x000fe20000010000 */
[----:B------:R-:W-:Y:S01]  /*3760*/  SHF.L.U32 R196, R27, 0x10, RZ ;  /* 0x000000101bc47819 */ /* 0x000fe200000006ff */
[----:B------:R-:W-:Y:S01]  /*3770*/  IMAD.U32 R25, R29, 0x10000, RZ ;  /* 0x000100001d197824 */ /* 0x000fe200078e00ff */
[----:B------:R-:W-:Y:S02]  /*3780*/  SHF.L.U32 R197, R35, 0x10, RZ ;  /* 0x0000001023c57819 */ /* 0x000fe400000006ff */
[----:B------:R-:W-:Y:S02]  /*3790*/  SHF.L.U32 R28, R28, 0x10, RZ ;  /* 0x000000101c1c7819 */ /* 0x000fe400000006ff */
[----:B------:R-:W-:Y:S01]  /*37a0*/  SHF.L.U32 R23, R23, 0x10, RZ ;  /* 0x0000001017177819 */ /* 0x000fe200000006ff */
[----:B------:R-:W-:Y:S01]  /*37b0*/  FADD.FTZ R197, R197, R196 ;  /* 0x000000c4c5c57221 */ /* 0x000fe20000010000 */
[----:B------:R-:W-:-:S02]  /*37c0*/  SHF.L.U32 R24, R24, 0x10, RZ ;  /* 0x0000001018187819 */ /* 0x000fc400000006ff */
[----:B------:R-:W-:Y:S01]  /*37d0*/  PRMT R177, R27, 0x7632, R177 ;  /* 0x000076321bb17816 */ /* 0x000fe200000000b1 */
[--C-:B------:R-:W-:Y:S01]  /*37e0*/  FADD.FTZ R196, R28, R23.reuse ;  /* 0x000000171cc47221 */ /* 0x100fe20000010000 */
[C---:B------:R-:W-:Y:S01]  /*37f0*/  SHF.L.U32 R27, R34.reuse, 0x10, RZ ;  /* 0x00000010221b7819 */ /* 0x040fe200000006ff */
[--C-:B------:R-:W-:Y:S01]  /*3800*/  FADD.FTZ R25, R25, R24.reuse ;  /* 0x0000001819197221 */ /* 0x100fe20000010000 */
        /* <DEDUP_REMOVED lines=29> */
.L_x_11049:
        /* <DEDUP_REMOVED lines=9> */
[----:B------:R1:W5:Y:S01]  /*3a70*/  @P1 LDG.E.128 R32, desc[UR6][R176.64] ;  /* 0x00000006b0201981 */ /* 0x000362000c1e1d00 */
[----:B0-----:R-:W-:-:S06]  /*3a80*/  IMAD.WIDE.U32 R178, R25, 0x10, R234 ;  /* 0x0000001019b27825 */ /* 0x001fcc00078e00ea */
[----:B------:R-:W5:Y:S01]  /*3a90*/  LDG.E.128 R176, desc[UR6][R178.64] ;  /* 0x00000006b2b07981 */ /* 0x000f62000c1e1d00 */
[----:B---3--:R-:W-:Y:S02]  /*3aa0*/  PRMT R203, R39, 0x7632, R203 ;  /* 0x0000763227cb7816 */ /* 0x008fe400000000cb */
[----:B------:R-:W-:Y:S02]  /*3ab0*/  PRMT R204, R38, 0x7632, R204 ;  /* 0x0000763226cc7816 */ /* 0x000fe400000000cc */
[----:B------:R-:W-:Y:S02]  /*3ac0*/  PRMT R205, R37, 0x7632, R205 ;  /* 0x0000763225cd7816 */ /* 0x000fe400000000cd */
[----:B------:R-:W-:Y:S01]  /*3ad0*/  PRMT R206, R36, 0x7632, R206 ;  /* 0x0000763224ce7816 */ /* 0x000fe200000000ce */
[----:B-1----:R-:W-:Y:S06]  /*3ae0*/  BRA.U UP0, `(.L_x_11051) ;  /* 0x0000000100bc7547 */ /* 0x002fec000b800000 */
[----:B------:R-:W-:Y:S05]  /*3af0*/  BRA.U UP1, `(.L_x_11052) ;  /* 0x0000000101347547 */ /* 0x000fea000b800000 */
        /* <DEDUP_REMOVED lines=13> */
.L_x_11052:
[----:B-----5:R-:W-:Y:S02]  /*3bd0*/  PRMT R28, R176, 0x7632, R28 ;  /* 0x00007632b01c7816 */ /* 0x020fe4000000001c */
[----:B------:R-:W-:Y:S02]  /*3be0*/  PRMT R30, R177, 0x7632, R30 ;  /* 0x00007632b11e7816 */ /* 0x000fe4000000001e */
[----:B------:R-:W-:Y:S02]  /*3bf0*/  PRMT R31, R178, 0x7632, R31 ;  /* 0x00007632b21f7816 */ /* 0x000fe4000000001f */
[----:B------:R-:W-:Y:S02]  /*3c00*/  PRMT R208, R179, 0x7632, R208 ;  /* 0x00007632b3d07816 */ /* 0x000fe400000000d0 */
[----:B------:R-:W-:Y:S01]  /*3c10*/  SHF.L.U32 R176, R176, 0x10, RZ ;  /* 0x00000010b0b07819 */ /* 0x000fe200000006ff */
[----:B------:R-:W-:Y:S01]  /*3c20*/  IMAD.U32 R31, R31, 0x10000, RZ ;  /* 0x000100001f1f7824 */ /* 0x000fe200078e00ff */
        /* <DEDUP_REMOVED lines=27> */
.L_x_11051:
[----:B------:R-:W-:Y:S05]  /*3de0*/  BRA.U UP1, `(.L_x_11054) ;  /* 0x0000000101947547 */ /* 0x000fea000b800000 */
[----:B-----5:R-:W-:Y:S02]  /*3df0*/  PRMT R203, R176, 0x7632, R203 ;  /* 0x00007632b0cb7816 */ /* 0x020fe400000000cb */
[C---:B------:R-:W-:Y:S02]  /*3e00*/  PRMT R204, R177.reuse, 0x7632, R204 ;  /* 0x00007632b1cc7816 */ /* 0x040fe400000000cc */
[----:B------:R-:W-:Y:S02]  /*3e10*/  PRMT R205, R178, 0x7632, R205 ;  /* 0x00007632b2cd7816 */ /* 0x000fe400000000cd */
[----:B------:R-:W-:Y:S02]  /*3e20*/  SHF.L.U32 R176, R176, 0x10, RZ ;  /* 0x00000010b0b07819 */ /* 0x000fe400000006ff */
[----:B------:R-:W-:Y:S02]  /*3e30*/  SHF.L.U32 R177, R177, 0x10, RZ ;  /* 0x00000010b1b17819 */ /* 0x000fe400000006ff */
[----:B------:R-:W-:-:S02]  /*3e40*/  SHF.L.U32 R178, R178, 0x10, RZ ;  /* 0x00000010b2b27819 */ /* 0x000fc400000006ff */
[----:B------:R-:W-:Y:S02]  /*3e50*/  SHF.L.U32 R29, R32, 0x10, RZ ;  /* 0x00000010201d7819 */ /* 0x000fe400000006ff */
[----:B------:R-:W-:Y:S02]  /*3e60*/  SHF.L.U32 R28, R33, 0x10, RZ ;  /* 0x00000010211c7819 */ /* 0x000fe400000006ff */
        /* <DEDUP_REMOVED lines=29> */
.L_x_11054:
[----:B-----5:R-:W-:Y:S02]  /*4040*/  PRMT R29, R176, 0x7632, R29 ;  /* 0x00007632b01d7816 */ /* 0x020fe4000000001d */
        /* <DEDUP_REMOVED lines=9> */
[----:B------:R-:W-:Y:S02]  /*40e0*/  PRMT R31, R178, 0x7632, R31 ;  /* 0x00007632b21f7816 */ /* 0x000fe4000000001f */
[----:B------:R-:W-:Y:S01]  /*40f0*/  PRMT R177, R177, 0x7632, R177 ;  /* 0x00007632b1b17816 */ /* 0x000fe200000000b1 */
[--C-:B------:R-:W-:Y:S01]  /*4100*/  FADD.FTZ R211, R29, R28.reuse ;  /* 0x0000001c1dd37221 */ /* 0x100fe20000010000 */
[----:B------:R-:W-:Y:S02]  /*4110*/  PRMT R28, R33, 0x7632, R28 ;  /* 0x00007632211c7816 */ /* 0x000fe4000000001c */
[----:B------:R-:W-:Y:S02]  /*4120*/  PRMT R202, R179, 0x7632, R202 ;  /* 0x00007632b3ca7816 */ /* 0x000fe400000000ca */
[----:B------:R-:W-:Y:S01]  /*4130*/  PRMT R30, R35, 0x7632, R30 ;  /* 0x00007632231e7816 */ /* 0x000fe2000000001e */
[----:B------:R-:W-:Y:S01]  /*4140*/  IMAD.U32 R28, R28, 0x10000, RZ ;  /* 0x000100001c1c7824 */ /* 0x000fe200078e00ff */
        /* <DEDUP_REMOVED lines=35> */
.L_x_11053:
[----:B------:R-:W0:Y:S01]  /*4380*/  @P0 LDC.64 R176, c[0x0][0x3a8] ;  /* 0x0000ea00ffb00b82 */ /* 0x000e220000000a00 */
[----:B------:R-:W-:-:S07]  /*4390*/  IADD3 R207, PT, PT, R187, 0xc0, RZ ;  /* 0x000000c0bbcf7810 */ /* 0x000fce0007ffe0ff */
[----:B------:R-:W1:Y:S08]  /*43a0*/  @P1 LDC.64 R178, c[0x0][0x398] ;  /* 0x0000e600ffb21b82 */ /* 0x000e700000000a00 */
[----:B------:R-:W2:Y:S01]  /*43b0*/  @P2 LDC.64 R204, c[0x0][0x3a0] ;  /* 0x0000e800ffcc2b82 */ /* 0x000ea20000000a00 */
[----:B0-----:R-:W-:-:S05]  /*43c0*/  @P0 IMAD.WIDE.U32 R176, R25, 0x10, R176 ;  /* 0x0000001019b00825 */ /* 0x001fca00078e00b0 */
[----:B------:R1:W-:Y:S02]  /*43d0*/  @P0 STG.E.128 desc[UR6][R176.64], R28 ;  /* 0x0000001cb0000986 */ /* 0x0003e4000c101d06 */
[----:B-1----:R-:W-:-:S04]  /*43e0*/  @P1 IMAD.WIDE.U32 R176, R207, 0x10, R178 ;  /* 0x00000010cfb01825 */ /* 0x002fc800078e00b2 */
[C---:B------:R-:W-:Y:S01]  /*43f0*/  IMAD.WIDE.U32 R178, R207.reuse, 0x10, R234 ;  /* 0x00000010cfb27825 */ /* 0x040fe200078e00ea */
[----:B------:R2:W5:Y:S03]  /*4400*/  @P1 LDG.E.128 R32, desc[UR6][R176.64] ;  /* 0x00000006b0201981 */ /* 0x000566000c1e1d00 */
[----:B--2---:R-:W-:-:S05]  /*4410*/  @P2 IMAD.WIDE.U32 R176, R207, 0x10, R204 ;  /* 0x00000010cfb02825 */ /* 0x004fca00078e00cc */
[----:B------:R0:W5:Y:S04]  /*4420*/  @P2 LDG.E.128 R36, desc[UR6][R176.64] ;  /* 0x00000006b0242981 */ /* 0x000168000c1e1d00 */
[----:B------:R-:W5:Y:S01]  /*4430*/  LDG.E.128 R176, desc[UR6][R178.64] ;  /* 0x00000006b2b07981 */ /* 0x000f62000c1e1d00 */
[----:B0-----:R-:W-:Y:S05]  /*4440*/  BRA.U UP0, `(.L_x_11055) ;  /* 0x0000000100cc7547 */ /* 0x001fea000b800000 */
        /* <DEDUP_REMOVED lines=14> */
.L_x_11056:
        /* <DEDUP_REMOVED lines=11> */
[----:B------:R-:W-:Y:S02]  /*45e0*/  PRMT R29, R38, 0x7632, R29 ;  /* 0x00007632261d7816 */ /* 0x000fe4000000001d */
        /* <DEDUP_REMOVED lines=25> */
.L_x_11055:
        /* <DEDUP_REMOVED lines=10> */
[----:B------:R-:W-:Y:S01]  /*4820*/  PRMT R28, R33, 0x7632, R28 ;  /* 0x00007632211c7816 */ /* 0x000fe2000000001c */
[----:B------:R-:W-:Y:S01]  /*4830*/  IMAD.U32 R177, R177, 0x10000, RZ ;  /* 0x00010000b1b17824 */ /* 0x000fe200078e00ff */
[----:B------:R-:W-:-:S02]  /*4840*/  SHF.L.U32 R205, R29, 0x10, RZ ;  /* 0x000000101dcd7819 */ /* 0x000fc400000006ff */
[----:B------:R-:W-:Y:S02]  /*4850*/  PRMT R29, R34, 0x7632, R29 ;  /* 0x00007632221d7816 */ /* 0x000fe4000000001d */
[----:B------:R-:W-:Y:S02]  /*4860*/  SHF.L.U32 R28, R28, 0x10, RZ ;  /* 0x000000101c1c7819 */ /* 0x000fe400000006ff */
[----:B------:R-:W-:Y:S02]  /*4870*/  SHF.L.U32 R29, R29, 0x10, RZ ;  /* 0x000000101d1d7819 */ /* 0x000fe400000006ff */
        /* <DEDUP_REMOVED lines=22> */
.L_x_11058:
[----:B-----5:R-:W-:Y:S02]  /*49e0*/  PRMT R29, R176, 0x7632, R29 ;  /* 0x00007632b01d7816 */ /* 0x020fe4000000001d */
[----:B------:R-:W-:Y:S02]  /*49f0*/  PRMT R30, R177, 0x7632, R30 ;  /* 0x00007632b11e7816 */ /* 0x000fe4000000001e */
[----:B------:R-:W-:Y:S02]  /*4a00*/  SHF.L.U32 R31, R29, 0x10, RZ ;  /* 0x000000101d1f7819 */ /* 0x000fe400000006ff */
[----:B------:R-:W-:Y:S02]  /*4a10*/  PRMT R29, R33, 0x7632, R29 ;  /* 0x00007632211d7816 */ /* 0x000fe4000000001d */
[----:B------:R-:W-:Y:S02]  /*4a20*/  PRMT R28, R32, 0x7632, R28 ;  /* 0x00007632201c7816 */ /* 0x000fe4000000001c */
[----:B------:R-:W-:-:S02]  /*4a30*/  SHF.L.U32 R30, R30, 0x10, RZ ;  /* 0x000000101e1e7819 */ /* 0x000fc400000006ff */
[----:B------:R-:W-:Y:S02]  /*4a40*/  SHF.L.U32 R29, R29, 0x10, RZ ;  /* 0x000000101d1d7819 */ /* 0x000fe400000006ff */
[----:B------:R-:W-:Y:S02]  /*4a50*/  SHF.L.U32 R28, R28, 0x10, RZ ;  /* 0x000000101c1c7819 */ /* 0x000fe400000006ff */
[----:B------:R-:W-:Y:S01]  /*4a60*/  SHF.L.U32 R176, R176, 0x10, RZ ;  /* 0x00000010b0b07819 */ /* 0x000fe200000006ff */
[--C-:B------:R-:W-:Y:S01]  /*4a70*/  FADD.FTZ R205, R30, R29.reuse ;  /* 0x0000001d1ecd7221 */ /* 0x100fe20000010000 */
[----:B------:R-:W-:Y:S01]  /*4a80*/  PRMT R29, R178, 0x7632, R29 ;  /* 0x00007632b21d7816 */ /* 0x000fe2000000001d */
[--C-:B------:R-:W-:Y:S01]  /*4a90*/  FADD.FTZ R206, R31, R28.reuse ;  /* 0x0000001c1fce7221 */ /* 0x100fe20000010000 */
[----:B------:R-:W-:Y:S02]  /*4aa0*/  PRMT R28, R34, 0x7632, R28 ;  /* 0x00007632221c7816 */ /* 0x000fe4000000001c */
[----:B------:R-:W-:-:S02]  /*4ab0*/  PRMT R31, R179, 0x7632, R31 ;  /* 0x00007632b31f7816 */ /* 0x000fc4000000001f */
[----:B------:R-:W-:Y:S02]  /*4ac0*/  SHF.L.U32 R203, R29, 0x10, RZ ;  /* 0x000000101dcb7819 */ /* 0x000fe400000006ff */
[----:B------:R-:W-:Y:S01]  /*4ad0*/  SHF.L.U32 R30, R28, 0x10, RZ ;  /* 0x000000101c1e7819 */ /* 0x000fe200000006ff */
[----:B------:R-:W-:Y:S01]  /*4ae0*/  IMAD.U32 R204, R31, 0x10000, RZ ;  /* 0x000100001fcc7824 */ /* 0x000fe200078e00ff */
[----:B------:R-:W-:Y:S02]  /*4af0*/  PRMT R29, R35, 0x7632, R29 ;  /* 0x00007632231d7816 */ /* 0x000fe4000000001d */
[----:B------:R-:W-:Y:S01]  /*4b00*/  PRMT R28, R36, 0x7632, R28 ;  /* 0x00007632241c7816 */ /* 0x000fe2000000001c */
[----:B------:R-:W-:Y:S01]  /*4b10*/  FADD.FTZ R30, R203, R30 ;  /* 0x0000001ecb1e7221 */ /* 0x000fe20000010000 */
[----:B------:R-:W-:Y:S02]  /*4b20*/  SHF.L.U32 R31, R29, 0x10, RZ ;  /* 0x000000101d1f7819 */ /* 0x000fe400000006ff */
        /* <DEDUP_REMOVED lines=34> */
[----:B------:R-:W-:-:S07]  /*4d50*/  F2FP.BF16.F32.PACK_AB R28, R206, R214 ;  /* 0x000000d6ce1c723e */ /* 0x000fce00000010ff */
.L_x_11057:
[----:B------:R-:W0:Y:S01]  /*4d60*/  @P0 LDC.64 R176, c[0x0][0x3a8] ;  /* 0x0000ea00ffb00b82 */ /* 0x000e220000000a00 */
[----:B------:R-:W-:-:S07]  /*4d70*/  VIADD R221, R187, 0xe0 ;  /* 0x000000e0bbdd7836 */ /* 0x000fce0000000000 */
        /* <DEDUP_REMOVED lines=12> */
[----:B-----5:R-:W-:Y:S02]  /*4e40*/  PRMT R220, R176, 0x7632, R220 ;  /* 0x00007632b0dc7816 */ /* 0x020fe400000000dc */
        /* <DEDUP_REMOVED lines=9> */
[----:B------:R-:W-:Y:S02]  /*4ee0*/  SHF.L.U32 R218, R218, 0x10, RZ ;  /* 0x00000010dada7819 */ /* 0x000fe400000006ff */
[----:B------:R-:W-:Y:S01]  /*4ef0*/  SHF.L.U32 R217, R217, 0x10, RZ ;  /* 0x00000010d9d97819 */ /* 0x000fe200000006ff */
[----:B------:R-:W-:Y:S06]  /*4f00*/  BRA `(.L_x_11061) ;  /* 0x00000008000c7947 */ /* 0x000fec0003800000 */
.L_x_11060:
[----:B-----5:R-:W-:Y:S02]  /*4f10*/  PRMT R29, R176, 0x7632, R29 ;  /* 0x00007632b01d7816 */ /* 0x020fe4000000001d */
[----:B------:R-:W-:Y:S02]  /*4f20*/  PRMT R28, R36, 0x7632, R28 ;  /* 0x00007632241c7816 */ /* 0x000fe4000000001c */
[----:B------:R-:W-:Y:S01]  /*4f30*/  PRMT R30, R178, 0x7632, R30 ;  /* 0x00007632b21e7816 */ /* 0x000fe2000000001e */
[----:B------:R-:W-:Y:S01]  /*4f40*/  IMAD.U32 R29, R29, 0x10000, RZ ;  /* 0x000100001d1d7824 */ /* 0x000fe200078e00ff */
[----:B------:R-:W-:Y:S02]  /*4f50*/  SHF.L.U32 R28, R28, 0x10, RZ ;  /* 0x000000101c1c7819 */ /* 0x000fe400000006ff */
[----:B------:R-:W-:Y:S02]  /*4f60*/  SHF.L.U32 R218, R30, 0x10, RZ ;  /* 0x000000101eda7819 */ /* 0x000fe400000006ff */
[----:B------:R-:W-:Y:S01]  /*4f70*/  PRMT R31, R179, 0x7632, R31 ;  /* 0x00007632b31f7816 */ /* 0x000fe2000000001f */
[--C-:B------:R-:W-:Y:S01]  /*4f80*/  FADD.FTZ R220, R29, R28.reuse ;  /* 0x0000001c1ddc7221 */ /* 0x100fe20000010000 */
[----:B------:R-:W-:Y:S01]  /*4f90*/  PRMT R29, R177, 0x7632, R29 ;  /* 0x00007632b11d7816 */ /* 0x000fe2000000001d */
[----:B------:R-:W-:Y:S01]  /*4fa0*/  IMAD.U32 R179, R179, 0x10000, RZ ;  /* 0x00010000b3b37824 */ /* 0x000fe200078e00ff */
[----:B------:R-:W-:-:S02]  /*4fb0*/  PRMT R28, R37, 0x7632, R28 ;  /* 0x00007632251c7816 */ /* 0x000fc4000000001c */
[----:B------:R-:W-:Y:S02]  /*4fc0*/  SHF.L.U32 R219, R29, 0x10, RZ ;  /* 0x000000101ddb7819 */ /* 0x000fe400000006ff */
        /* <DEDUP_REMOVED lines=25> */
.L_x_11059:
[----:B------:R-:W-:Y:S05]  /*5160*/  BRA.U UP1, `(.L_x_11062) ;  /* 0x0000000101947547 */ /* 0x000fea000b800000 */
[----:B-----5:R-:W-:Y:S01]  /*5170*/  PRMT R29, R176, 0x7632, R29 ;  /* 0x00007632b01d7816 */ /* 0x020fe2000000001d */
        /* <DEDUP_REMOVED lines=36> */
.L_x_11062:
[----:B-----5:R-:W-:Y:S01]  /*53c0*/  PRMT R28, R176, 0x7632, R28 ;  /* 0x00007632b01c7816 */ /* 0x020fe2000000001c */
[C---:B------:R-:W-:Y:S01]  /*53d0*/  IMAD.U32 R225, R177.reuse, 0x10000, RZ ;  /* 0x00010000b1e17824 */ /* 0x040fe200078e00ff */
[----:B------:R-:W-:Y:S02]  /*53e0*/  PRMT R30, R177, 0x7632, R30 ;  /* 0x00007632b11e7816 */ /* 0x000fe4000000001e */
[----:B------:R-:W-:Y:S02]  /*53f0*/  PRMT R29, R33, 0x7632, R29 ;  /* 0x00007632211d7816 */ /* 0x000fe4000000001d */
[----:B------:R-:W-:Y:S02]  /*5400*/  SHF.L.U32 R31, R28, 0x10, RZ ;  /* 0x000000101c1f7819 */ /* 0x000fe400000006ff */
        /* <DEDUP_REMOVED lines=9> */
[----:B------:R-:W-:Y:S01]  /*54a0*/  PRMT R30, R179, 0x7632, R30 ;  /* 0x00007632b31e7816 */ /* 0x000fe2000000001e */
[----:B------:R-:W-:Y:S01]  /*54b0*/  IMAD.U32 R31, R29, 0x10000, RZ ;  /* 0x000100001d1f7824 */ /* 0x000fe200078e00ff */
[----:B------:R-:W-:-:S02]  /*54c0*/  SHF.L.U32 R218, R28, 0x10, RZ ;  /* 0x000000101cda7819 */ /* 0x000fc400000006ff */
[----:B------:R-:W-:Y:S02]  /*54d0*/  PRMT R29, R35, 0x7632, R29 ;  /* 0x00007632231d7816 */ /* 0x000fe4000000001d */
[----:B------:R-:W-:Y:S01]  /*54e0*/  PRMT R28, R36, 0x7632, R28 ;  /* 0x00007632241c7816 */ /* 0x000fe2000000001c */
[----:B------:R-:W-:Y:S01]  /*54f0*/  FADD.FTZ R218, R31, R218 ;  /* 0x000000da1fda7221 */ /* 0x000fe20000010000 */
[----:B------:R-:W-:Y:S02]  /*5500*/  SHF.L.U32 R217, R29, 0x10, RZ ;  /* 0x000000101dd97819 */ /* 0x000fe400000006ff */
[----:B------:R-:W-:Y:S02]  /*5510*/  SHF.L.U32 R29, R28, 0x10, RZ ;  /* 0x000000101c1d7819 */ /* 0x000fe400000006ff */
[----:B------:R-:W-:Y:S02]  /*5520*/  PRMT R28, R37, 0x7632, R28 ;  /* 0x00007632251c7816 */ /* 0x000fe4000000001c */
[----:B------:R-:W-:Y:S01]  /*5530*/  SHF.L.U32 R30, R30, 0x10, RZ ;  /* 0x000000101e1e7819 */ /* 0x000fe200000006ff */
[----:B------:R-:W-:Y:S01]  /*5540*/  FADD.FTZ R220, R220, R29 ;  /* 0x0000001ddcdc7221 */ /* 0x000fe20000010000 */
[----:B------:R-:W-:-:S02]  /*5550*/  SHF.L.U32 R28, R28, 0x10, RZ ;  /* 0x000000101c1c7819 */ /* 0x000fc400000006ff */
[----:B------:R-:W-:Y:S01]  /*5560*/  PRMT R29, R38, 0x7632, R29 ;  /* 0x00007632261d7816 */ /* 0x000fe2000000001d */
[----:B------:R-:W-:Y:S01]  /*5570*/  FADD.FTZ R217, R30, R217 ;  /* 0x000000d91ed97221 */ /* 0x000fe20000010000 */
        /* <DEDUP_REMOVED lines=16> */
[----:B------:R-:W-:Y:S01]  /*5680*/  FADD.FTZ R225, R30, R225 ;  /* 0x000000e11ee17221 */ /* 0x000fe20000010000 */
[----:B------:R-:W-:Y:S01]  /*5690*/  SHF.L.U32 R222, R38, 0x10, RZ ;  /* 0x0000001026de7819 */ /* 0x000fe200000006ff */
[----:B------:R-:W-:Y:S01]  /*56a0*/  IMAD.U32 R30, R37, 0x10000, RZ ;  /* 0x00010000251e7824 */ /* 0x000fe200078e00ff */
[----:B------:R-:W-:Y:S01]  /*56b0*/  SHF.L.U32 R28, R36, 0x10, RZ ;  /* 0x00000010241c7819 */ /* 0x000fe200000006ff */
[----:B------:R-:W-:Y:S01]  /*56c0*/  FADD.FTZ R29, R29, R178 ;  /* 0x000000b21d1d7221 */ /* 0x000fe20000010000 */
[----:B------:R-:W-:Y:S01]  /*56d0*/  F2FP.BF16.F32.PACK_AB R31, R217, R224 ;  /* 0x000000e0d91f723e */ /* 0x000fe200000010ff */
[----:B------:R-:W-:-:S02]  /*56e0*/  FADD.FTZ R225, R30, R225 ;  /* 0x000000e11ee17221 */ /* 0x000fc40000010000 */
[----:B------:R-:W-:Y:S01]  /*56f0*/  FADD.FTZ R222, R222, R29 ;  /* 0x0000001ddede7221 */ /* 0x000fe20000010000 */
[----:B------:R-:W-:Y:S02]  /*5700*/  FADD.FTZ R223, R28, R223 ;  /* 0x000000df1cdf7221 */ /* 0x000fe40000010000 */
[----:B------:R-:W-:Y:S02]  /*5710*/  F2FP.BF16.F32.PACK_AB R29, R219, R225 ;  /* 0x000000e1db1d723e */ /* 0x000fe400000010ff */
[----:B------:R-:W-:Y:S02]  /*5720*/  F2FP.BF16.F32.PACK_AB R30, R218, R222 ;  /* 0x000000deda1e723e */ /* 0x000fe400000010ff */
[----:B------:R-:W-:-:S07]  /*5730*/  F2FP.BF16.F32.PACK_AB R28, R220, R223 ;  /* 0x000000dfdc1c723e */ /* 0x000fce00000010ff */
.L_x_11061:
        /* <DEDUP_REMOVED lines=20> */
[----:B------:R-:W-:Y:S02]  /*5880*/  PRMT R178, R179, 0x7632, R178 ;  /* 0x00007632b3b27816 */ /* 0x000fe400000000b2 */
[----:B------:R-:W-:Y:S01]  /*5890*/  SHF.L.U32 R228, R226, 0x10, RZ ;  /* 0x00000010e2e47819 */ /* 0x000fe200000006ff */
[----:B------:R-:W-:Y:S01]  /*58a0*/  IMAD.U32 R226, R177, 0x10000, RZ ;  /* 0x00010000b1e27824 */ /* 0x000fe200078e00ff */
[----:B------:R-:W-:Y:S02]  /*58b0*/  SHF.L.U32 R233, R179, 0x10, RZ ;  /* 0x00000010b3e97819 */ /* 0x000fe400000006ff */
[----:B------:R-:W-:Y:S02]  /*58c0*/  SHF.L.U32 R227, R176, 0x10, RZ ;  /* 0x00000010b0e37819 */ /* 0x000fe400000006ff */
[----:B------:R-:W-:Y:S01]  /*58d0*/  SHF.L.U32 R236, R178, 0x10, RZ ;  /* 0x00000010b2ec7819 */ /* 0x000fe200000006ff */
[----:B------:R-:W-:Y:S06]  /*58e0*/  BRA `(.L_x_11065) ;  /* 0x00000008000c7947 */ /* 0x000fec0003800000 */
.L_x_11064:
[----:B-----5:R-:W-:Y:S01]  /*58f0*/  PRMT R29, R176, 0x7632, R29 ;  /* 0x00007632b01d7816 */ /* 0x020fe2000000001d */
[C---:B------:R-:W-:Y:S01]  /*5900*/  IMAD.U32 R230, R36.reuse, 0x10000, RZ ;  /* 0x0001000024e67824 */ /* 0x040fe200078e00ff */
[----:B------:R-:W-:Y:S02]  /*5910*/  PRMT R28, R36, 0x7632, R28 ;  /* 0x00007632241c7816 */ /* 0x000fe4000000001c */
[----:B------:R-:W-:Y:S02]  /*5920*/  SHF.L.U32 R29, R29, 0x10, RZ ;  /* 0x000000101d1d7819 */ /* 0x000fe400000006ff */
[----:B------:R-:W-:Y:S02]  /*5930*/  SHF.L.U32 R28, R28, 0x10, RZ ;  /* 0x000000101c1c7819 */ /* 0x000fe400000006ff */
[----:B------:R-:W-:Y:S02]  /*5940*/  PRMT R226, R178, 0x7632, R226 ;  /* 0x00007632b2e27816 */ /* 0x000fe400000000e2 */
[----:B------:R-:W-:Y:S01]  /*5950*/  SHF.L.U32 R233, R179, 0x10, RZ ;  /* 0x00000010b3e97819 */ /* 0x000fe200000006ff */
[--C-:B------:R-:W-:Y:S01]  /*5960*/  FADD.FTZ R228, R29, R28.reuse ;  /* 0x0000001c1de47221 */ /* 0x100fe20000010000 */
[----:B------:R-:W-:-:S02]  /*5970*/  PRMT R28, R38, 0x7632, R28 ;  /* 0x00007632261c7816 */ /* 0x000fc4000000001c */
[----:B------:R-:W-:Y:S02]  /*5980*/  SHF.L.U32 R226, R226, 0x10, RZ ;  /* 0x00000010e2e27819 */ /* 0x000fe400000006ff */
[----:B------:R-:W-:Y:S02]  /*5990*/  SHF.L.U32 R28, R28, 0x10, RZ ;  /* 0x000000101c1c7819 */ /* 0x000fe400000006ff */
[----:B------:R-:W-:Y:S02]  /*59a0*/  PRMT R227, R177, 0x7632, R227 ;  /* 0x00007632b1e37816 */ /* 0x000fe400000000e3 */
[----:B------:R-:W-:Y:S01]  /*59b0*/  PRMT R29, R37, 0x7632, R29 ;  /* 0x00007632251d7816 */ /* 0x000fe2000000001d */
[----:B------:R-:W-:Y:S01]  /*59c0*/  FADD.FTZ R226, R226, R28 ;  /* 0x0000001ce2e27221 */ /* 0x000fe20000010000 */
[----:B------:R-:W-:Y:S02]  /*59d0*/  SHF.L.U32 R28, R39, 0x10, RZ ;  /* 0x00000010271c7819 */ /* 0x000fe400000006ff */
[----:B------:R-:W-:-:S02]  /*59e0*/  PRMT R179, R179, 0x7632, R179 ;  /* 0x00007632b3b37816 */ /* 0x000fc400000000b3 */
[----:B------:R-:W-:Y:S01]  /*59f0*/  SHF.L.U32 R227, R227, 0x10, RZ ;  /* 0x00000010e3e37819 */ /* 0x000fe200000006ff */
[----:B------:R-:W-:Y:S01]  /*5a00*/  FADD.FTZ R233, R28, R233 ;  /* 0x000000e91ce97221 */ /* 0x000fe20000010000 */
[----:B------:R-:W-:Y:S02]  /*5a10*/  PRMT R28, R39, 0x7632, R28 ;  /* 0x00007632271c7816 */ /* 0x000fe4000000001c */
        /* <DEDUP_REMOVED lines=12> */
[----:B------:R-:W-:-:S03]  /*5ae0*/  F2FP.BF16.F32.PACK_AB R29, R227, R231 ;  /* 0x000000e7e31d723e */ /* 0x000fc600000010ff */
[----:B------:R-:W-:Y:S01]  /*5af0*/  FADD.FTZ R236, R179, R28 ;  /* 0x0000001cb3ec7221 */ /* 0x000fe20000010000 */
[----:B------:R-:W-:Y:S02]  /*5b00*/  F2FP.BF16.F32.PACK_AB R30, R226, R232 ;  /* 0x000000e8e21e723e */ /* 0x000fe400000010ff */
[----:B------:R-:W-:Y:S02]  /*5b10*/  F2FP.BF16.F32.PACK_AB R28, R228, R230 ;  /* 0x000000e6e41c723e */ /* 0x000fe400000010ff */
[----:B------:R-:W-:Y:S01]  /*5b20*/  F2FP.BF16.F32.PACK_AB R31, R236, R233 ;  /* 0x000000e9ec1f723e */ /* 0x000fe200000010ff */
[----:B------:R-:W-:Y:S06]  /*5b30*/  BRA `(.L_x_11065) ;  /* 0x0000000400787947 */ /* 0x000fec0003800000 */
.L_x_11063:
[----:B------:R-:W-:Y:S05]  /*5b40*/  BRA.U UP1, `(.L_x_11066) ;  /* 0x0000000101947547 */ /* 0x000fea000b800000 */
[----:B-----5:R-:W-:Y:S01]  /*5b50*/  PRMT R29, R176, 0x7632, R29 ;  /* 0x00007632b01d7816 */ /* 0x020fe2000000001d */
[----:B------:R-:W-:Y:S01]  /*5b60*/  IMAD.U32 R231, R33, 0x10000, RZ ;  /* 0x0001000021e77824 */ /* 0x000fe200078e00ff */
[----:B------:R-:W-:Y:S02]  /*5b70*/  PRMT R28, R32, 0x7632, R28 ;  /* 0x00007632201c7816 */ /* 0x000fe4000000001c */
[----:B------:R-:W-:Y:S01]  /*5b80*/  PRMT R226, R178, 0x7632, R226 ;  /* 0x00007632b2e27816 */ /* 0x000fe200000000e2 */
[----:B------:R-:W-:Y:S01]  /*5b90*/  IMAD.U32 R29, R29, 0x10000, RZ ;  /* 0x000100001d1d7824 */ /* 0x000fe200078e00ff */
[----:B------:R-:W-:Y:S02]  /*5ba0*/  SHF.L.U32 R28, R28, 0x10, RZ ;  /* 0x000000101c1c7819 */ /* 0x000fe400000006ff */
[----:B------:R-:W-:Y:S02]  /*5bb0*/  SHF.L.U32 R226, R226, 0x10, RZ ;  /* 0x00000010e2e27819 */ /* 0x000fe400000006ff */
        /* <DEDUP_REMOVED lines=30> */
.L_x_11066:
        /* <DEDUP_REMOVED lines=29> */
[----:B------:R-:W-:Y:S01]  /*5f70*/  SHF.L.U32 R28, R33, 0x10, RZ ;  /* 0x00000010211c7819 */ /* 0x000fe200000006ff */
[----:B------:R-:W-:Y:S01]  /*5f80*/  FADD.FTZ R227, R227, R29 ;  /* 0x0000001de3e37221 */ /* 0x000fe20000010000 */
[----:B------:R-:W-:-:S03]  /*5f90*/  SHF.L.U32 R29, R35, 0x10, RZ ;  /* 0x00000010231d7819 */ /* 0x000fc600000006ff */
        /* <DEDUP_REMOVED lines=9> */
[C---:B------:R-:W-:Y:S02]  /*6030*/  SHF.L.U32 R28, R179.reuse, 0x10, RZ ;  /* 0x00000010b31c7819 */ /* 0x040fe400000006ff */
[----:B------:R-:W-:Y:S02]  /*6040*/  PRMT R179, R179, 0x7632, R179 ;  /* 0x00007632b3b37816 */ /* 0x000fe400000000b3 */
[----:B------:R-:W-:Y:S01]  /*6050*/  F2FP.BF16.F32.PACK_AB R30, R226, R232 ;  /* 0x000000e8e21e723e */ /* 0x000fe200000010ff */
[----:B------:R-:W-:Y:S01]  /*6060*/  FADD.FTZ R28, R29, R28 ;  /* 0x0000001c1d1c7221 */ /* 0x000fe20000010000 */
[----:B------:R-:W-:Y:S02]  /*6070*/  SHF.L.U32 R179, R179, 0x10, RZ ;  /* 0x00000010b3b37819 */ /* 0x000fe400000006ff */
[----:B------:R-:W-:Y:S01]  /*6080*/  PRMT R29, R39, 0x7632, R29 ;  /* 0x00007632271d7816 */ /* 0x000fe2000000001d */
[--C-:B------:R-:W-:Y:S01]  /*6090*/  FADD.FTZ R233, R233, R28.reuse ;  /* 0x0000001ce9e97221 */ /* 0x100fe20000010000 */
[----:B------:R-:W-:-:S02]  /*60a0*/  PRMT R28, R35, 0x7632, R28 ;  /* 0x00007632231c7816 */ /* 0x000fc4000000001c */
[----:B------:R-:W-:Y:S02]  /*60b0*/  SHF.L.U32 R29, R29, 0x10, RZ ;  /* 0x000000101d1d7819 */ /* 0x000fe400000006ff */
[----:B------:R-:W-:-:S05]  /*60c0*/  SHF.L.U32 R28, R28, 0x10, RZ ;  /* 0x000000101c1c7819 */ /* 0x000fca00000006ff */
[----:B------:R-:W-:-:S04]  /*60d0*/  FADD.FTZ R28, R179, R28 ;  /* 0x0000001cb31c7221 */ /* 0x000fc80000010000 */
[----:B------:R-:W-:Y:S01]  /*60e0*/  FADD.FTZ R236, R28, R29 ;  /* 0x0000001d1cec7221 */ /* 0x000fe20000010000 */
[----:B------:R-:W-:Y:S02]  /*60f0*/  F2FP.BF16.F32.PACK_AB R29, R227, R231 ;  /* 0x000000e7e31d723e */ /* 0x000fe400000010ff */
[----:B------:R-:W-:Y:S02]  /*6100*/  F2FP.BF16.F32.PACK_AB R28, R228, R230 ;  /* 0x000000e6e41c723e */ /* 0x000fe400000010ff */
[----:B------:R-:W-:-:S07]  /*6110*/  F2FP.BF16.F32.PACK_AB R31, R236, R233 ;  /* 0x000000e9ec1f723e */ /* 0x000fce00000010ff */
.L_x_11065:
        /* <DEDUP_REMOVED lines=16> */
[C---:B------:R-:W-:Y:S01]  /*6220*/  PRMT R176, R177.reuse, 0x7632, R176 ;  /* 0x00007632b1b07816 */ /* 0x040fe200000000b0 */
[----:B------:R-:W-:Y:S01]  /*6230*/  IMAD.U32 R237, R234, 0x10000, RZ ;  /* 0x00010000eaed7824 */ /* 0x000fe200078e00ff */
[----:B------:R-:W-:Y:S02]  /*6240*/  SHF.L.U32 R240, R177, 0x10, RZ ;  /* 0x00000010b1f07819 */ /* 0x000fe400000006ff */
[C---:B------:R-:W-:Y:S02]  /*6250*/  PRMT R177, R178.reuse, 0x7632, R177 ;  /* 0x00007632b2b17816 */ /* 0x040fe400000000b1 */
[----:B------:R-:W-:-:S02]  /*6260*/  SHF.L.U32 R241, R178, 0x10, RZ ;  /* 0x00000010b2f17819 */ /* 0x000fc400000006ff */
[C---:B------:R-:W-:Y:S02]  /*6270*/  PRMT R178, R179.reuse, 0x7632, R178 ;  /* 0x00007632b3b27816 */ /* 0x040fe400000000b2 */
[----:B------:R-:W-:Y:S02]  /*6280*/  SHF.L.U32 R242, R179, 0x10, RZ ;  /* 0x00000010b3f27819 */ /* 0x000fe400000006ff */
[----:B------:R-:W-:Y:S02]  /*6290*/  SHF.L.U32 R234, R176, 0x10, RZ ;  /* 0x00000010b0ea7819 */ /* 0x000fe400000006ff */
[----:B------:R-:W-:Y:S02]  /*62a0*/  SHF.L.U32 R235, R177, 0x10, RZ ;  /* 0x00000010b1eb7819 */ /* 0x000fe400000006ff */
[----:B------:R-:W-:Y:S01]  /*62b0*/  SHF.L.U32 R243, R178, 0x10, RZ ;  /* 0x00000010b2f37819 */ /* 0x000fe200000006ff */
[----:B------:R-:W-:Y:S06]  /*62c0*/  BRA `(.L_x_11069) ;  /* 0x00000008000c7947 */ /* 0x000fec0003800000 */
.L_x_11068:
        /* <DEDUP_REMOVED lines=37> */
.L_x_11067:
        /* <DEDUP_REMOVED lines=11> */
[----:B------:R-:W-:Y:S02]  /*65d0*/  SHF.L.U32 R29, R29, 0x10, RZ ;  /* 0x000000101d1d7819 */ /* 0x000fe400000006ff */
[----:B------:R-:W-:Y:S02]  /*65e0*/  SHF.L.U32 R30, R30, 0x10, RZ ;  /* 0x000000101e1e7819 */ /* 0x000fe400000006ff */
[----:B------:R-:W-:Y:S01]  /*65f0*/  SHF.L.U32 R31, R31, 0x10, RZ ;  /* 0x000000101f1f7819 */ /* 0x000fe200000006ff */
[----:B------:R-:W-:Y:S01]  /*6600*/  FADD.FTZ R235, R28, R29 ;  /* 0x0000001d1ceb7221 */ /* 0x000fe20000010000 */
[----:B------:R-:W-:Y:S01]  /*6610*/  SHF.L.U32 R28, R176, 0x10, RZ ;  /* 0x00000010b01c7819 */ /* 0x000fe200000006ff */
[----:B------:R-:W-:-:S02]  /*6620*/  IMAD.U32 R29, R32, 0x10000, RZ ;  /* 0x00010000201d7824 */ /* 0x000fc400078e00ff */
[----:B------:R-:W-:Y:S02]  /*6630*/  FADD.FTZ R234, R30, R31 ;  /* 0x0000001f1eea7221 */ /* 0x000fe40000010000 */
        /* <DEDUP_REMOVED lines=20> */
.L_x_11070:
[----:B-----5:R-:W-:Y:S02]  /*6780*/  PRMT R30, R176, 0x7632, R30 ;  /* 0x00007632b01e7816 */ /* 0x020fe4000000001e */
[----:B------:R-:W-:Y:S02]  /*6790*/  PRMT R31, R32, 0x7632, R31 ;  /* 0x00007632201f7816 */ /* 0x000fe4000000001f */
[----:B------:R-:W-:Y:S01]  /*67a0*/  PRMT R29, R177, 0x7632, R29 ;  /* 0x00007632b11d7816 */ /* 0x000fe2000000001d */
[----:B------:R-:W-:Y:S01]  /*67b0*/  IMAD.U32 R30, R30, 0x10000, RZ ;  /* 0x000100001e1e7824 */ /* 0x000fe200078e00ff */
[----:B------:R-:W-:Y:S02]  /*67c0*/  SHF.L.U32 R31, R31, 0x10, RZ ;  /* 0x000000101f1f7819 */ /* 0x000fe400000006ff */
[----:B------:R-:W-:Y:S02]  /*67d0*/  PRMT R28, R33, 0x7632, R28 ;  /* 0x00007632211c7816 */ /* 0x000fe4000000001c */
[----:B------:R-:W-:Y:S01]  /*67e0*/  SHF.L.U32 R29, R29, 0x10, RZ ;  /* 0x000000101d1d7819 */ /* 0x000fe200000006ff */
[--C-:B------:R-:W-:Y:S01]  /*67f0*/  FADD.FTZ R30, R30, R31.reuse ;  /* 0x0000001f1e1e7221 */ /* 0x100fe20000010000 */
[----:B------:R-:W-:-:S02]  /*6800*/  PRMT R31, R36, 0x7632, R31 ;  /* 0x00007632241f7816 */ /* 0x000fc4000000001f */
[----:B------:R-:W-:Y:S02]  /*6810*/  SHF.L.U32 R28, R28, 0x10, RZ ;  /* 0x000000101c1c7819 */ /* 0x000fe400000006ff */
[----:B------:R-:W-:Y:S02]  /*6820*/  SHF.L.U32 R31, R31, 0x10, RZ ;  /* 0x000000101f1f7819 */ /* 0x000fe400000006ff */
[----:B------:R-:W-:Y:S01]  /*6830*/  PRMT R234, R34, 0x7632, R234 ;  /* 0x0000763222ea7816 */ /* 0x000fe200000000ea */
[--C-:B------:R-:W-:Y:S01]  /*6840*/  FADD.FTZ R29, R29, R28.reuse ;  /* 0x0000001c1d1d7221 */ /* 0x100fe20000010000 */
[----:B------:R-:W-:Y:S01]  /*6850*/  PRMT R28, R178, 0x7632, R28 ;  /* 0x00007632b21c7816 */ /* 0x000fe2000000001c */
[--C-:B------:R-:W-:Y:S01]  /*6860*/  FADD.FTZ R237, R30, R31.reuse ;  /* 0x0000001f1eed7221 */ /* 0x100fe20000010000 */
[----:B------:R-:W-:Y:S02]  /*6870*/  PRMT R31, R37, 0x7632, R31 ;  /* 0x00007632251f7816 */ /* 0x000fe4000000001f */
[----:B------:R-:W-:-:S02]  /*6880*/  SHF.L.U32 R28, R28, 0x10, RZ ;  /* 0x000000101c1c7819 */ /* 0x000fc400000006ff */
[----:B------:R-:W-:Y:S02]  /*6890*/  SHF.L.U32 R234, R234, 0x10, RZ ;  /* 0x00000010eaea7819 */ /* 0x000fe400000006ff */
[----:B------:R-:W-:Y:S02]  /*68a0*/  PRMT R30, R38, 0x7632, R30 ;  /* 0x00007632261e7816 */ /* 0x000fe4000000001e */
[----:B------:R-:W-:Y:S01]  /*68b0*/  SHF.L.U32 R31, R31, 0x10, RZ ;  /* 0x000000101f1f7819 */ /* 0x000fe200000006ff */
[----:B------:R-:W-:Y:S01]  /*68c0*/  FADD.FTZ R28, R28, R234 ;  /* 0x000000ea1c1c7221 */ /* 0x000fe20000010000 */
[----:B------:R-:W-:-:S03]  /*68d0*/  SHF.L.U32 R30, R30, 0x10, RZ ;  /* 0x000000101e1e7819 */ /* 0x000fc600000006ff */
[----:B------:R-:W-:Y:S01]  /*68e0*/  FADD.FTZ R234, R29, R31 ;  /* 0x0000001f1dea7221 */ /* 0x000fe20000010000 */
[----:B------:R-:W-:Y:S01]  /*68f0*/  SHF.L.U32 R29, R32, 0x10, RZ ;  /* 0x00000010201d7819 */ /* 0x000fe200000006ff */
[----:B------:R-:W-:Y:S01]  /*6900*/  FADD.FTZ R235, R28, R30 ;  /* 0x0000001e1ceb7221 */ /* 0x000fe20000010000 */
[----:B------:R-:W-:Y:S01]  /*6910*/  IMAD.U32 R28, R176, 0x10000, RZ ;  /* 0x00010000b01c7824 */ /* 0x000fe200078e00ff */
[----:B------:R-:W-:Y:S02]  /*6920*/  SHF.L.U32 R30, R33, 0x10, RZ ;  /* 0x00000010211e7819 */ /* 0x000fe400000006ff */
        /* <DEDUP_REMOVED lines=29> */
.L_x_11069:
        /* <DEDUP_REMOVED lines=268> */
.L_x_11084:
[----:B-1----:R-:W-:Y:S01]  /*7bc0*/  FADD.FTZ R176, R179, R176 ;  /* 0x000000b0b3b07221 */ /* 0x002fe20000010000 */
[----:B------:R-:W2:Y:S04]  /*7bd0*/  LDL R178, [R1+0x3c] ;  /* 0x00003c0001b27983 */ /* 0x000ea80000100800 */
[----:B0-----:R-:W3:Y:S01]  /*7be0*/  LDL R179, [R1+0x38] ;  /* 0x0000380001b37983 */ /* 0x001ee20000100800 */
[----:B------:R-:W-:Y:S01]  /*7bf0*/  FMUL.FTZ R177, R247, R247 ;  /* 0x000000f7f7b17220 */ /* 0x000fe20000410000 */
[----:B------:R-:W-:Y:S01]  /*7c00*/  ISETP.NE.AND P3, PT, RZ, UR12, PT ;  /* 0x0000000cff007c0c */ /* 0x000fe2000bf65270 */
[----:B----4-:R-:W-:Y:S01]  /*7c10*/  FFMA.FTZ R176, R176, R244, UR5 ;  /* 0x00000005b0b07e23 */ /* 0x010fe200080100f4 */
[----:B------:R-:W4:Y:S02]  /*7c20*/  LDL R252, [R1+0x4c] ;  /* 0x00004c0001fc7983 */ /* 0x000f240000100800 */
[----:B------:R-:W-:-:S02]  /*7c30*/  FSEL R177, R177, RZ, P3 ;  /* 0x000000ffb1b17208 */ /* 0x000fc40001800000 */
[----:B------:R-:W5:Y:S03]  /*7c40*/  LDL R246, [R1+0x44] ;  /* 0x0000440001f67983 */ /* 0x000f660000100800 */
[----:B------:R-:W-:-:S04]  /*7c50*/  FADD.FTZ R176, R176, R177 ;  /* 0x000000b1b0b07221 */ /* 0x000fc80000010000 */
[----:B------:R0:W1:Y:S01]  /*7c60*/  MUFU.RSQ R244, R176 ;  /* 0x000000b000f47308 */ /* 0x0000620000001400 */
[----:B------:R-:W-:-:S05]  /*7c70*/  FSEL R245, R247, RZ, !P3 ;  /* 0x000000fff7f57208 */ /* 0x000fca0005800000 */
[C---:B------:R-:W-:Y:S02]  /*7c80*/  FADD.FTZ R177, -R245.reuse, R198 ;  /* 0x000000c6f5b17221 */ /* 0x040fe40000010100 */
[----:B------:R-:W5:Y:S01]  /*7c90*/  LDL R198, [R1+0x30] ;  /* 0x0000300001c67983 */ /* 0x000f620000100800 */
[----:B0-----:R-:W-:-:S03]  /*7ca0*/  FADD.FTZ R176, -R245, R199 ;  /* 0x000000c7f5b07221 */ /* 0x001fc60000010100 */
[----:B------:R-:W5:Y:S01]  /*7cb0*/  LDL R199, [R1+0x34] ;  /* 0x0000340001c77983 */ /* 0x000f620000100800 */
[C---:B-1----:R-:W-:Y:S01]  /*7cc0*/  FMUL.FTZ R176, R244.reuse, R176 ;  /* 0x000000b0f4b07220 */ /* 0x042fe20000410000 */
[----:B------:R-:W-:-:S04]  /*7cd0*/  FMUL.FTZ R177, R244, R177 ;  /* 0x000000b1f4b17220 */ /* 0x000fc80000410000 */
[----:B--2---:R-:W-:Y:S01]  /*7ce0*/  FFMA.FTZ R177, R177, R178, R115 ;  /* 0x000000b2b1b17223 */ /* 0x004fe20000010073 */
[----:B---3--:R-:W-:-:S05]  /*7cf0*/  FFMA.FTZ R176, R176, R179, R114 ;  /* 0x000000b3b0b07223 */ /* 0x008fca0000010072 */
[----:B------:R-:W-:Y:S01]  /*7d00*/  F2FP.BF16.F32.PACK_AB R179, R177, R176 ;  /* 0x000000b0b1b3723e */ /* 0x000fe200000010ff */
[C---:B------:R-:W-:Y:S01]  /*7d10*/  FADD.FTZ R177, -R245.reuse, R188 ;  /* 0x000000bcf5b17221 */ /* 0x040fe20000010100 */
[C---:B------:R-:W-:Y:S01]  /*7d20*/  FADD.FTZ R176, -R245.reuse, R193 ;  /* 0x000000c1f5b07221 */ /* 0x040fe20000010100 */
[----:B------:R-:W2:Y:S04]  /*7d30*/  LDL R188, [R1+0x40] ;  /* 0x0000400001bc7983 */ /* 0x000ea80000100800 */
[----:B------:R-:W3:Y:S01]  /*7d40*/  LDL R193, [R1+0x48] ;  /* 0x0000480001c17983 */ /* 0x000ee20000100800 */
[C---:B------:R-:W-:Y:S01]  /*7d50*/  FADD.FTZ R178, -R245.reuse, R192 ;  /* 0x000000c0f5b27221 */ /* 0x040fe20000010100 */
[C---:B------:R-:W-:Y:S01]  /*7d60*/  FADD.FTZ R189, -R245.reuse, R189 ;  /* 0x000000bdf5bd7221 */ /* 0x040fe20000010100 */
[----:B------:R-:W-:Y:S01]  /*7d70*/  FADD.FTZ R191, -R245, R191 ;  /* 0x000000bff5bf7221 */ /* 0x000fe20000010100 */
[C---:B------:R-:W-:Y:S01]  /*7d80*/  FMUL.FTZ R176, R244.reuse, R176 ;  /* 0x000000b0f4b07220 */ /* 0x040fe20000410000 */
[C---:B------:R-:W-:Y:S01]  /*7d90*/  FMUL.FTZ R178, R244.reuse, R178 ;  /* 0x000000b2f4b27220 */ /* 0x040fe20000410000 */
[C---:B------:R-:W-:Y:S01]  /*7da0*/  FMUL.FTZ R189, R244.reuse, R189 ;  /* 0x000000bdf4bd7220 */ /* 0x040fe20000410000 */
[C---:B------:R-:W-:Y:S01]  /*7db0*/  FMUL.FTZ R191, R244.reuse, R191 ;  /* 0x000000bff4bf7220 */ /* 0x040fe20000410000 */
[----:B------:R-:W-:-:S02]  /*7dc0*/  FMUL.FTZ R177, R244, R177 ;  /* 0x000000b1f4b17220 */ /* 0x000fc40000410000 */
[----:B----4-:R-:W-:Y:S01]  /*7dd0*/  FFMA.FTZ R189, R189, R252, R119 ;  /* 0x000000fcbdbd7223 */ /* 0x010fe20000010077 */
[----:B------:R-:W-:Y:S01]  /*7de0*/  FADD.FTZ R190, -R245, R190 ;  /* 0x000000bef5be7221 */ /* 0x000fe20000010100 */
[----:B------:R-:W4:Y:S03]  /*7df0*/  LDL R252, [R1+0x10] ;  /* 0x0000100001fc7983 */ /* 0x000f260000100800 */
[----:B------:R-:W-:-:S04]  /*7e00*/  FMUL.FTZ R190, R244, R190 ;  /* 0x000000bef4be7220 */ /* 0x000fc80000410000 */
[----:B-----5:R-:W-:Y:S02]  /*7e10*/  FFMA.FTZ R190, R190, R199, R113 ;  /* 0x000000c7bebe7223 */ /* 0x020fe40000010071 */
[----:B------:R-:W5:Y:S01]  /*7e20*/  LDL R199, [R1+0x2c] ;  /* 0x00002c0001c77983 */ /* 0x000f620000100800 */
[----:B--2---:R-:W-:Y:S01]  /*7e30*/  FFMA.FTZ R176, R176, R188, R116 ;  /* 0x000000bcb0b07223 */ /* 0x004fe20000010074 */
[----:B---3--:R-:W-:Y:S01]  /*7e40*/  FFMA.FTZ R188, R178, R193, R118 ;  /* 0x000000c1b2bc7223 */ /* 0x008fe20000010076 */
[----:B------:R-:W-:Y:S01]  /*7e50*/  FFMA.FTZ R178, R191, R198, R112 ;  /* 0x000000c6bfb27223 */ /* 0x000fe20000010070 */
[----:B------:R-:W-:Y:S01]  /*7e60*/  FFMA.FTZ R191, R177, R246, R117 ;  /* 0x000000f6b1bf7223 */ /* 0x000fe20000010075 */
[----:B------:R-:W0:Y:S01]  /*7e70*/  LDC.64 R192, c[0x0][0x428] ;  /* 0x00010a00ffc07b82 */ /* 0x000e220000000a00 */
[----:B------:R-:W2:Y:S01]  /*7e80*/  LDL R246, [R1+0x14] ;  /* 0x0000140001f67983 */ /* 0x000ea20000100800 */
[----:B------:R-:W-:-:S03]  /*7e90*/  F2FP.BF16.F32.PACK_AB R177, R189, R188 ;  /* 0x000000bcbdb1723e */ /* 0x000fc600000010ff */
[----:B------:R-:W3:Y:S03]  /*7ea0*/  LDL R198, [R1+0x24] ;  /* 0x0000240001c67983 */ /* 0x000ee60000100800 */
[----:B------:R-:W1:Y:S02]  /*7eb0*/  @!P2 LDC.64 R188, c[0x0][0x3c0] ;  /* 0x0000f000ffbcab82 */ /* 0x000e640000000a00 */
[----:B-1----:R-:W-:-:S05]  /*7ec0*/  @!P2 IMAD.WIDE R188, R12, 0x4, R188 ;  /* 0x000000040cbca825 */ /* 0x002fca00078e02bc */
[----:B------:R1:W-:Y:S02]  /*7ed0*/  @!P2 STG.E desc[UR6][R188.64], R247 ;  /* 0x000000f7bc00a986 */ /* 0x0003e4000c101906 */
[----:B-1----:R-:W1:Y:S02]  /*7ee0*/  @!P2 LDC.64 R188, c[0x0][0x3c8] ;  /* 0x0000f200ffbcab82 */ /* 0x002e640000000a00 */
[----:B------:R-:W4:Y:S01]  /*7ef0*/  LDL R247, [R1+0x1c] ;  /* 0x00001c0001f77983 */ /* 0x000f220000100800 */
[----:B------:R-:W-:Y:S02]  /*7f00*/  F2FP.BF16.F32.PACK_AB R176, R191, R176 ;  /* 0x000000b0bfb0723e */ /* 0x000fe400000010ff */
[----:B------:R-:W-:Y:S01]  /*7f10*/  F2FP.BF16.F32.PACK_AB R178, R190, R178 ;  /* 0x000000b2beb2723e */ /* 0x000fe200000010ff */
[----:B------:R-:W3:Y:S04]  /*7f20*/  LDL R191, [R1+0x20] ;  /* 0x0000200001bf7983 */ /* 0x000ee80000100800 */
[----:B------:R-:W3:Y:S01]  /*7f30*/  LDL R190, [R1+0x28] ;  /* 0x0000280001be7983 */ /* 0x000ee20000100800 */
[----:B-1----:R-:W-:-:S05]  /*7f40*/  @!P2 IMAD.WIDE R188, R12, 0x4, R188 ;  /* 0x000000040cbca825 */ /* 0x002fca00078e02bc */
[----:B------:R0:W-:Y:S02]  /*7f50*/  @!P2 STG.E desc[UR6][R188.64], R244 ;  /* 0x000000f4bc00a986 */ /* 0x0001e4000c101906 */
[----:B0-----:R-:W-:Y:S02]  /*7f60*/  IMAD.WIDE.U32 R188, R187, 0x10, R192 ;  /* 0x00000010bbbc7825 */ /* 0x001fe400078e00c0 */
[----:B------:R-:W2:Y:S04]  /*7f70*/  LDL R187, [R1+0x18] ;  /* 0x0000180001bb7983 */ /* 0x000ea80000100800 */
[----:B------:R0:W-:Y:S01]  /*7f80*/  STG.E.128 desc[UR6][R188.64], R176 ;  /* 0x000000b0bc007986 */ /* 0x0001e2000c101d06 */
[C---:B------:R-:W-:Y:S01]  /*7f90*/  FADD.FTZ R180, -R245.reuse, R180 ;  /* 0x000000b4f5b47221 */ /* 0x040fe20000010100 */
[C---:B------:R-:W-:Y:S01]  /*7fa0*/  FADD.FTZ R182, -R245.reuse, R182 ;  /* 0x000000b6f5b67221 */ /* 0x040fe20000010100 */
[C---:B0-----:R-:W-:Y:S01]  /*7fb0*/  FADD.FTZ R176, -R245.reuse, R186 ;  /* 0x000000baf5b07221 */ /* 0x041fe20000010100 */
[----:B------:R-:W-:-:S03]  /*7fc0*/  FADD.FTZ R177, -R245, R185 ;  /* 0x000000b9f5b17221 */ /* 0x000fc60000010100 */
[C---:B------:R-:W-:Y:S01]  /*7fd0*/  FMUL.FTZ R176, R244.reuse, R176 ;  /* 0x000000b0f4b07220 */ /* 0x040fe20000410000 */
[C---:B------:R-:W-:Y:S01]  /*7fe0*/  FMUL.FTZ R177, R244.reuse, R177 ;  /* 0x000000b1f4b17220 */ /* 0x040fe20000410000 */
[C---:B------:R-:W-:Y:S01]  /*7ff0*/  FADD.FTZ R178, -R245.reuse, R183 ;  /* 0x000000b7f5b27221 */ /* 0x040fe20000010100 */
[C---:B------:R-:W-:Y:S01]  /*8000*/  FADD.FTZ R16, -R245.reuse, R16 ;  /* 0x00000010f5107221 */ /* 0x040fe20000010100 */
[C---:B------:R-:W-:Y:S01]  /*8010*/  FMUL.FTZ R180, R244.reuse, R180 ;  /* 0x000000b4f4b47220 */ /* 0x040fe20000410000 */
[C---:B------:R-:W-:Y:S01]  /*8020*/  FMUL.FTZ R182, R244.reuse, R182 ;  /* 0x000000b6f4b67220 */ /* 0x040fe20000410000 */
[----:B------:R-:W-:Y:S02]  /*8030*/  FMUL.FTZ R178, R244, R178 ;  /* 0x000000b2f4b27220 */ /* 0x000fe40000410000 */
[----:B-----5:R-:W-:Y:S01]  /*8040*/  FFMA.FTZ R180, R180, R199, R111 ;  /* 0x000000c7b4b47223 */ /* 0x020fe2000001006f */
[C---:B------:R-:W-:Y:S01]  /*8050*/  FADD.FTZ R185, -R245.reuse, R8 ;  /* 0x00000008f5b97221 */ /* 0x040fe20000010100 */
[C---:B------:R-:W-:Y:S01]  /*8060*/  FADD.FTZ R8, -R245.reuse, R197 ;  /* 0x000000c5f5087221 */ /* 0x040fe20000010100 */
[C---:B------:R-:W-:Y:S01]  /*8070*/  FADD.FTZ R197, -R245.reuse, R234 ;  /* 0x000000eaf5c57221 */ /* 0x040fe20000010100 */
[----:B------:R-:W-:Y:S01]  /*8080*/  FADD.FTZ R199, -R245, R235 ;  /* 0x000000ebf5c77221 */ /* 0x000fe20000010100 */
[----:B------:R-:W5:Y:S04]  /*8090*/  LDL R234, [R1+0x8] ;  /* 0x0000080001ea7983 */ /* 0x000f680000100800 */
[----:B------:R-:W5:Y:S01]  /*80a0*/  LDL R235, [R1+0x4] ;  /* 0x0000040001eb7983 */ /* 0x000f620000100800 */
[----:B----4-:R-:W-:Y:S01]  /*80b0*/  FFMA.FTZ R177, R177, R247, R107 ;  /* 0x000000f7b1b17223 */ /* 0x010fe2000001006b */
[----:B--2---:R-:W-:-:S05]  /*80c0*/  FFMA.FTZ R176, R176, R187, R106 ;  /* 0x000000bbb0b07223 */ /* 0x004fca000001006a */
[----:B------:R-:W-:Y:S01]  /*80d0*/  F2FP.BF16.F32.PACK_AB R179, R177, R176 ;  /* 0x000000b0b1b3723e */ /* 0x000fe200000010ff */
[C---:B------:R-:W-:Y:S01]  /*80e0*/  FADD.FTZ R176, -R245.reuse, R184 ;  /* 0x000000b8f5b07221 */ /* 0x040fe20000010100 */
[----:B------:R-:W-:Y:S01]  /*80f0*/  FADD.FTZ R177, -R245, R181 ;  /* 0x000000b5f5b17221 */ /* 0x000fe20000010100 */
[C---:B------:R-:W-:Y:S02]  /*8100*/  FMUL.FTZ R181, R244.reuse, R16 ;  /* 0x00000010f4b57220 */ /* 0x040fe40000410000 */
[C---:B------:R-:W-:Y:S01]  /*8110*/  FMUL.FTZ R176, R244.reuse, R176 ;  /* 0x000000b0f4b07220 */ /* 0x040fe20000410000 */
[----:B------:R-:W-:Y:S01]  /*8120*/  FMUL.FTZ R177, R244, R177 ;  /* 0x000000b1f4b17220 */ /* 0x000fe20000410000 */
[----:B------:R-:W-:Y:S02]  /*8130*/  FFMA.FTZ R181, R181, R246, R105 ;  /* 0x000000f6b5b57223 */ /* 0x000fe40000010069 */
[----:B---3--:R-:W-:Y:S01]  /*8140*/  FFMA.FTZ R16, R176, R191, R108 ;  /* 0x000000bfb0107223 */ /* 0x008fe2000001006c */
[----:B------:R-:W-:Y:S01]  /*8150*/  FFMA.FTZ R176, R178, R190, R110 ;  /* 0x000000beb2b07223 */ /* 0x000fe2000001006e */
[----:B------:R-:W-:Y:S01]  /*8160*/  FFMA.FTZ R178, R182, R252, R104 ;  /* 0x000000fcb6b27223 */ /* 0x000fe20000010068 */
[----:B------:R-:W-:-:S03]  /*8170*/  FFMA.FTZ R182, R177, R198, R109 ;  /* 0x000000c6b1b67223 */ /* 0x000fc6000001006d */
[----:B------:R-:W-:Y:S02]  /*8180*/  F2FP.BF16.F32.PACK_AB R177, R180, R176 ;  /* 0x000000b0b4b1723e */ /* 0x000fe400000010ff */
[----:B------:R-:W-:Y:S01]  /*8190*/  F2FP.BF16.F32.PACK_AB R178, R181, R178 ;  /* 0x000000b2b5b2723e */ /* 0x000fe200000010ff */
[----:B------:R-:W-:-:S04]  /*81a0*/  IMAD.WIDE.U32 R180, R11, 0x10, R192 ;  /* 0x000000100bb47825 */ /* 0x000fc800078e00c0 */
[C---:B------:R-:W-:Y:S01]  /*81b0*/  FADD.FTZ R193, -R245.reuse, R15 ;  /* 0x0000000ff5c17221 */ /* 0x040fe20000010100 */
[C---:B------:R-:W-:Y:S01]  /*81c0*/  FADD.FTZ R246, -R245.reuse, R18 ;  /* 0x00000012f5f67221 */ /* 0x040fe20000010100 */
[----:B------:R-:W-:-:S03]  /*81d0*/  FADD.FTZ R18, -R245, R209 ;  /* 0x000000d1f5127221 */ /* 0x000fc60000010100 */
[----:B------:R-:W-:Y:S01]  /*81e0*/  MOV R209, R193 ;  /* 0x000000c100d17202 */ /* 0x000fe20000000f00 */
[C---:B------:R-:W-:Y:S02]  /*81f0*/  FADD.FTZ R193, -R245.reuse, R236 ;  /* 0x000000ecf5c17221 */ /* 0x040fe40000010100 */
[----:B------:R-:W2:Y:S01]  /*8200*/  LDL R236, [R1] ;  /* 0x0000000001ec7983 */ /* 0x000ea20000100800 */
[C---:B------:R-:W-:Y:S01]  /*8210*/  FADD.FTZ R192, -R245.reuse, R20 ;  /* 0x00000014f5c07221 */ /* 0x040fe20000010100 */
[----:B------:R-:W-:-:S04]  /*8220*/  FADD.FTZ R20, -R245, R208 ;  /* 0x000000d0f5147221 */ /* 0x000fc80000010100 */
[----:B------:R-:W-:Y:S01]  /*8230*/  MOV R208, R192 ;  /* 0x000000c000d07202 */ /* 0x000fe20000000f00 */
[C---:B------:R-:W-:Y:S02]  /*8240*/  FADD.FTZ R192, -R245.reuse, R233 ;  /* 0x000000e9f5c07221 */ /* 0x040fe40000010100 */
[----:B------:R-:W3:Y:S01]  /*8250*/  LDL R233, [R1+0xc] ;  /* 0x00000c0001e97983 */ /* 0x000ee20000100800 */
[----:B------:R-:W-:Y:S01]  /*8260*/  F2FP.BF16.F32.PACK_AB R176, R182, R16 ;  /* 0x00000010b6b0723e */ /* 0x000fe200000010ff */
[C---:B------:R-:W-:Y:S01]  /*8270*/  FADD.FTZ R182, -R245.reuse, R9 ;  /* 0x00000009f5b67221 */ /* 0x040fe20000010100 */
[C---:B------:R-:W-:Y:S01]  /*8280*/  FADD.FTZ R186, -R245.reuse, R5 ;  /* 0x00000005f5ba7221 */ /* 0x040fe20000010100 */
[C---:B------:R-:W-:Y:S02]  /*8290*/  FADD.FTZ R190, -R245.reuse, R13 ;  /* 0x0000000df5be7221 */ /* 0x040fe40000010100 */
[----:B------:R0:W-:Y:S01]  /*82a0*/  STG.E.128 desc[UR6][R180.64], R176 ;  /* 0x000000b0b4007986 */ /* 0x0001e2000c101d06 */
[C---:B------:R-:W-:Y:S01]  /*82b0*/  FADD.FTZ R15, -R245.reuse, R210 ;  /* 0x000000d2f50f7221 */ /* 0x040fe20000010100 */
[C---:B------:R-:W-:Y:S01]  /*82c0*/  FADD.FTZ R247, -R245.reuse, R22 ;  /* 0x00000016f5f77221 */ /* 0x040fe20000010100 */
[C---:B------:R-:W-:Y:S01]  /*82d0*/  FADD.FTZ R11, -R245.reuse, R200 ;  /* 0x000000c8f50b7221 */ /* 0x040fe20000010100 */
[----:B------:R-:W-:Y:S01]  /*82e0*/  MOV R210, R186 ;  /* 0x000000ba00d27202 */ /* 0x000fe20000000f00 */
[C---:B------:R-:W-:Y:S01]  /*82f0*/  FADD.FTZ R22, -R245.reuse, R206 ;  /* 0x000000cef5167221 */ /* 0x040fe20000010100 */
[C---:B------:R-:W-:Y:S01]  /*8300*/  FADD.FTZ R186, -R245.reuse, R230 ;  /* 0x000000e6f5ba7221 */ /* 0x040fe20000010100 */
[----:B------:R-:W-:Y:S01]  /*8310*/  MOV R206, R190 ;  /* 0x000000be00ce7202 */ /* 0x000fe20000000f00 */
[C---:B------:R-:W-:Y:S01]  /*8320*/  FADD.FTZ R183, -R245.reuse, R7 ;  /* 0x00000007f5b77221 */ /* 0x040fe20000010100 */
[C---:B------:R-:W-:Y:S01]  /*8330*/  FADD.FTZ R188, -R245.reuse, R6 ;  /* 0x00000006f5bc7221 */ /* 0x040fe20000010100 */
[C---:B------:R-:W-:Y:S01]  /*8340*/  FADD.FTZ R190, -R245.reuse, R232 ;  /* 0x000000e8f5be7221 */ /* 0x040fe20000010100 */
[C---:B------:R-:W-:Y:S01]  /*8350*/  FADD.FTZ R187, -R245.reuse, R3 ;  /* 0x00000003f5bb7221 */ /* 0x040fe20000010100 */
[----:B0-----:R-:W-:Y:S01]  /*8360*/  FADD.FTZ R176, -R245, R215 ;  /* 0x000000d7f5b07221 */ /* 0x001fe20000010100 */
[----:B------:R-:W-:-:S02]  /*8370*/  IMAD.MOV.U32 R215, RZ, RZ, R182 ;  /* 0x000000ffffd77224 */ /* 0x000fc400078e00b6 */
[C---:B------:R-:W-:Y:S02]  /*8380*/  FMUL.FTZ R232, R244.reuse, R11 ;  /* 0x0000000bf4e87220 */ /* 0x040fe40000410000 */
[C---:B------:R-:W-:Y:S01]  /*8390*/  FMUL.FTZ R230, R244.reuse, R215 ;  /* 0x000000d7f4e67220 */ /* 0x040fe20000410000 */
[C---:B------:R-:W-:Y:S01]  /*83a0*/  FADD.FTZ R191, -R245.reuse, R14 ;  /* 0x0000000ef5bf7221 */ /* 0x040fe20000010100 */
[C---:B------:R-:W-:Y:S01]  /*83b0*/  FADD.FTZ R5, -R245.reuse, R195 ;  /* 0x000000c3f5057221 */ /* 0x040fe20000010100 */
        /* <DEDUP_REMOVED lines=9> */
[----:B------:R-:W-:Y:S01]  /*8450*/  MOV R204, R188 ;  /* 0x000000bc00cc7202 */ /* 0x000fe20000000f00 */
[C---:B------:R-:W-:Y:S01]  /*8460*/  FADD.FTZ R16, -R245.reuse, R202 ;  /* 0x000000caf5107221 */ /* 0x040fe20000010100 */
[----:B------:R-:W-:Y:S01]  /*8470*/  MOV R213, R183 ;  /* 0x000000b700d57202 */ /* 0x000fe20000000f00 */
[C---:B------:R-:W-:Y:S01]  /*8480*/  FADD.FTZ R183, -R245.reuse, R218 ;  /* 0x000000daf5b77221 */ /* 0x040fe20000010100 */
[----:B------:R-:W-:Y:S01]  /*8490*/  MOV R212, R187 ;  /* 0x000000bb00d47202 */ /* 0x000fe20000000f00 */
[C---:B------:R-:W-:Y:S01]  /*84a0*/  FADD.FTZ R187, -R245.reuse, R228 ;  /* 0x000000e4f5bb7221 */ /* 0x040fe20000010100 */
[----:B------:R-:W-:Y:S01]  /*84b0*/  MOV R202, R191 ;  /* 0x000000bf00ca7202 */ /* 0x000fe20000000f00 */
[C---:B------:R-:W-:Y:S01]  /*84c0*/  FADD.FTZ R191, -R245.reuse, R226 ;  /* 0x000000e2f5bf7221 */ /* 0x040fe20000010100 */
[C---:B------:R-:W-:Y:S01]  /*84d0*/  FMUL.FTZ R228, R244.reuse, R14 ;  /* 0x0000000ef4e47220 */ /* 0x040fe20000410000 */
[C---:B------:R-:W-:Y:S01]  /*84e0*/  FADD.FTZ R184, -R245.reuse, R4 ;  /* 0x00000004f5b87221 */ /* 0x040fe20000010100 */
[C---:B------:R-:W-:Y:S01]  /*84f0*/  FADD.FTZ R189, -R245.reuse, R2 ;  /* 0x00000002f5bd7221 */ /* 0x040fe20000010100 */
[C---:B------:R-:W-:Y:S01]  /*8500*/  FADD.FTZ R178, -R245.reuse, R223 ;  /* 0x000000dff5b27221 */ /* 0x040fe20000010100 */
[C---:B------:R-:W-:Y:S01]  /*8510*/  FMUL.FTZ R14, R244.reuse, R27 ;  /* 0x0000001bf40e7220 */ /* 0x040fe20000410000 */
[C---:B------:R-:W-:Y:S01]  /*8520*/  FADD.FTZ R4, -R245.reuse, R24 ;  /* 0x00000018f5047221 */ /* 0x040fe20000010100 */
[C---:B------:R-:W-:Y:S01]  /*8530*/  FMUL.FTZ R215, R244.reuse, R204 ;  /* 0x000000ccf4d77220 */ /* 0x040fe20000410000 */
[C---:B------:R-:W-:Y:S01]  /*8540*/  FMUL.FTZ R223, R244.reuse, R206 ;  /* 0x000000cef4df7220 */ /* 0x040fe20000410000 */
[C---:B------:R-:W-:Y:S01]  /*8550*/  FMUL.FTZ R27, R244.reuse, R183 ;  /* 0x000000b7f41b7220 */ /* 0x040fe20000410000 */
[C---:B------:R-:W-:Y:S01]  /*8560*/  FADD.FTZ R24, -R245.reuse, R205 ;  /* 0x000000cdf5187221 */ /* 0x040fe20000010100 */
[C---:B------:R-:W-:Y:S01]  /*8570*/  FMUL.FTZ R206, R244.reuse, R209 ;  /* 0x000000d1f4ce7220 */ /* 0x040fe20000410000 */
[C---:B------:R-:W-:Y:S01]  /*8580*/  FMUL.FTZ R204, R244.reuse, R252 ;  /* 0x000000fcf4cc7220 */ /* 0x040fe20000410000 */
[C---:B------:R-:W-:Y:S01]  /*8590*/  FMUL.FTZ R183, R244.reuse, R187 ;  /* 0x000000bbf4b77220 */ /* 0x040fe20000410000 */
[C---:B------:R-:W-:Y:S01]  /*85a0*/  FADD.FTZ R2, -R245.reuse, R23 ;  /* 0x00000017f5027221 */ /* 0x040fe20000010100 */
[----:B------:R-:W-:Y:S01]  /*85b0*/  MOV R205, R185 ;  /* 0x000000b900cd7202 */ /* 0x000fe20000000f00 */
[C---:B------:R-:W-:Y:S01]  /*85c0*/  FMUL.FTZ R187, R244.reuse, R191 ;  /* 0x000000bff4bb7220 */ /* 0x040fe20000410000 */
[C---:B------:R-:W-:Y:S01]  /*85d0*/  FADD.FTZ R21, -R245.reuse, R21 ;  /* 0x00000015f5157221 */ /* 0x040fe20000010100 */
[C---:B------:R-:W-:Y:S01]  /*85e0*/  FADD.FTZ R13, -R245.reuse, R211 ;  /* 0x000000d3f50d7221 */ /* 0x040fe20000010100 */
[C---:B------:R-:W-:Y:S01]  /*85f0*/  FADD.FTZ R23, -R245.reuse, R216 ;  /* 0x000000d8f5177221 */ /* 0x040fe20000010100 */
[C---:B------:R-:W-:Y:S01]  /*8600*/  FADD.FTZ R185, -R245.reuse, R217 ;  /* 0x000000d9f5b97221 */ /* 0x040fe20000010100 */
[C---:B------:R-:W-:Y:S01]  /*8610*/  FMUL.FTZ R191, R244.reuse, R195 ;  /* 0x000000c3f4bf7220 */ /* 0x040fe20000410000 */
[----:B------:R-:W-:Y:S01]  /*8620*/  FADD.FTZ R7, -R245, R194 ;  /* 0x000000c2f5077221 */ /* 0x000fe20000010100 */
[----:B------:R-:W-:Y:S01]  /*8630*/  MOV R216, R189 ;  /* 0x000000bd00d87202 */ /* 0x000fe20000000f00 */
[C---:B------:R-:W-:Y:S01]  /*8640*/  FMUL.FTZ R217, R244.reuse, R178 ;  /* 0x000000b2f4d97220 */ /* 0x040fe20000410000 */
[----:B------:R-:W-:Y:S01]  /*8650*/  MOV R211, R184 ;  /* 0x000000b800d37202 */ /* 0x000fe20000000f00 */
[----:B------:R-:W-:Y:S01]  /*8660*/  FMUL.FTZ R195, R244, R199 ;  /* 0x000000c7f4c37220 */ /* 0x000fe20000410000 */
[----:B------:R-:W-:Y:S01]  /*8670*/  FFMA.FTZ R178, R206, R168, R88 ;  /* 0x000000a8ceb27223 */ /* 0x000fe20000010058 */
[----:B------:R-:W-:Y:S01]  /*8680*/  FFMA.FTZ R199, R204, R169, R89 ;  /* 0x000000a9ccc77223 */ /* 0x000fe20000010059 */
[----:B------:R-:W-:-:S02]  /*8690*/  IMAD.MOV.U32 R201, RZ, RZ, R21 ;  /* 0x000000ffffc97224 */ /* 0x000fc400078e0015 */
[C---:B------:R-:W-:Y:S01]  /*86a0*/  FMUL.FTZ R9, R244.reuse, R9 ;  /* 0x00000009f4097220 */ /* 0x040fe20000410000 */
[C---:B------:R-:W-:Y:S01]  /*86b0*/  FADD.FTZ R21, -R245.reuse, R214 ;  /* 0x000000d6f5157221 */ /* 0x040fe20000010100 */
[C---:B------:R-:W-:Y:S01]  /*86c0*/  FADD.FTZ R177, -R245.reuse, R203 ;  /* 0x000000cbf5b17221 */ /* 0x040fe20000010100 */
        /* <DEDUP_REMOVED lines=9> */
[C---:B------:R-:W-:Y:S01]  /*8760*/  FADD.FTZ R180, -R245.reuse, R225 ;  /* 0x000000e1f5b47221 */ /* 0x040fe20000010100 */
[----:B------:R-:W-:Y:S01]  /*8770*/  FADD.FTZ R189, -R245, R227 ;  /* 0x000000e3f5bd7221 */ /* 0x000fe20000010100 */
[----:B------:R-:W-:Y:S01]  /*8780*/  F2FP.BF16.F32.PACK_AB R178, R199, R178 ;  /* 0x000000b2c7b2723e */ /* 0x000fe200000010ff */
[C---:B------:R-:W-:Y:S01]  /*8790*/  FADD.FTZ R179, -R245.reuse, R220 ;  /* 0x000000dcf5b37221 */ /* 0x040fe20000010100 */
[----:B------:R-:W-:Y:S01]  /*87a0*/  FADD.FTZ R184, -R245, R224 ;  /* 0x000000e0f5b87221 */ /* 0x000fe20000010100 */
[C---:B------:R-:W-:Y:S01]  /*87b0*/  FMUL.FTZ R227, R244.reuse, R15 ;  /* 0x0000000ff4e37220 */ /* 0x040fe20000410000 */
[C---:B------:R-:W-:Y:S01]  /*87c0*/  FMUL.FTZ R225, R244.reuse, R16 ;  /* 0x00000010f4e17220 */ /* 0x040fe20000410000 */
[----:B------:R-:W-:Y:S01]  /*87d0*/  FFMA.FTZ R199, R9, R163, R83 ;  /* 0x000000a309c77223 */ /* 0x000fe20000010053 */
[C---:B------:R-:W-:Y:S01]  /*87e0*/  FMUL.FTZ R226, R244.reuse, R21 ;  /* 0x00000015f4e27220 */ /* 0x040fe20000410000 */
[C---:B------:R-:W-:Y:S01]  /*87f0*/  FMUL.FTZ R224, R244.reuse, R22 ;  /* 0x00000016f4e07220 */ /* 0x040fe20000410000 */
[C---:B------:R-:W-:Y:S01]  /*8800*/  FMUL.FTZ R220, R244.reuse, R23 ;  /* 0x00000017f4dc7220 */ /* 0x040fe20000410000 */
[C---:B------:R-:W-:Y:S01]  /*8810*/  FMUL.FTZ R15, R244.reuse, R176 ;  /* 0x000000b0f40f7220 */ /* 0x040fe20000410000 */
[----:B------:R-:W-:Y:S01]  /*8820*/  FMUL.FTZ R16, R244, R177 ;  /* 0x000000b1f4107220 */ /* 0x000fe20000410000 */
[----:B------:R-:W-:Y:S01]  /*8830*/  FFMA.FTZ R6, R6, R160, R80 ;  /* 0x000000a006067223 */ /* 0x000fe20000010050 */
[----:B------:R-:W-:Y:S01]  /*8840*/  FFMA.FTZ R8, R8, R162, R82 ;  /* 0x000000a208087223 */ /* 0x000fe20000010052 */
[----:B------:R-:W-:Y:S01]  /*8850*/  FFMA.FTZ R9, R7, R161, R81 ;  /* 0x000000a107097223 */ /* 0x000fe20000010051 */
[----:B------:R-:W-:Y:S01]  /*8860*/  FFMA.FTZ R22, R213, R248, R96 ;  /* 0x000000f8d5167223 */ /* 0x000fe20000010060 */
[----:B------:R-:W-:Y:S01]  /*8870*/  FFMA.FTZ R23, R215, R250, R98 ;  /* 0x000000fad7177223 */ /* 0x000fe20000010062 */
[----:B------:R-:W-:Y:S01]  /*8880*/  FFMA.FTZ R216, R216, R251, R99 ;  /* 0x000000fbd8d87223 */ /* 0x000fe20000010063 */
[----:B------:R-:W-:Y:S01]  /*8890*/  FFMA.FTZ R212, R212, R249, R97 ;  /* 0x000000f9d4d47223 */ /* 0x000fe20000010061 */
[----:B-----5:R-:W-:Y:S01]  /*88a0*/  FFMA.FTZ R177, R210, R235, R101 ;  /* 0x000000ebd2b17223 */ /* 0x020fe20000010065 */
[----:B------:R-:W-:Y:S01]  /*88b0*/  FFMA.FTZ R21, R205, R234, R102 ;  /* 0x000000eacd157223 */ /* 0x000fe20000010066 */
[C---:B------:R-:W-:Y:S01]  /*88c0*/  FADD.FTZ R182, -R245.reuse, R222 ;  /* 0x000000def5b67221 */ /* 0x040fe20000010100 */
[C---:B------:R-:W-:Y:S01]  /*88d0*/  FADD.FTZ R188, -R245.reuse, R231 ;  /* 0x000000e7f5bc7221 */ /* 0x040fe20000010100 */
[C---:B------:R-:W-:Y:S01]  /*88e0*/  FADD.FTZ R3, -R245.reuse, R196 ;  /* 0x000000c4f5037221 */ /* 0x040fe20000010100 */
[C---:B------:R-:W-:Y:S01]  /*88f0*/  FMUL.FTZ R231, R244.reuse, R13 ;  /* 0x0000000df4e77220 */ /* 0x040fe20000410000 */
[----:B------:R-:W-:Y:S01]  /*8900*/  FADD.FTZ R194, -R245, R239 ;  /* 0x000000eff5c27221 */ /* 0x000fe20000010100 */
[C---:B------:R-:W-:Y:S01]  /*8910*/  FMUL.FTZ R13, R244.reuse, R26 ;  /* 0x0000001af40d7220 */ /* 0x040fe20000410000 */
[----:B------:R-:W-:Y:S01]  /*8920*/  F2FP.BF16.F32.PACK_AB R7, R199, R8 ;  /* 0x00000008c707723e */ /* 0x000fe200000010ff */
[----:B------:R-:W-:Y:S01]  /*8930*/  FADD.FTZ R198, -R245, R241 ;  /* 0x000000f1f5c67221 */ /* 0x000fe20000010100 */
[----:B------:R-:W-:Y:S01]  /*8940*/  F2FP.BF16.F32.PACK_AB R6, R9, R6 ;  /* 0x000000060906723e */ /* 0x000fe200000010ff */
[C---:B------:R-:W-:Y:S01]  /*8950*/  FMUL.FTZ R203, R244.reuse, R208 ;  /* 0x000000d0f4cb7220 */ /* 0x040fe20000410000 */
[----:B------:R-:W-:Y:S01]  /*8960*/  FMUL.FTZ R26, R244, R182 ;  /* 0x000000b6f41a7220 */ /* 0x000fe20000410000 */
[----:B------:R-:W-:Y:S01]  /*8970*/  F2FP.BF16.F32.PACK_AB R23, R216, R23 ;  /* 0x00000017d817723e */ /* 0x000fe200000010ff */
[----:B------:R-:W-:Y:S01]  /*8980*/  FMUL.FTZ R201, R244, R201 ;  /* 0x000000c9f4c97220 */ /* 0x000fe20000410000 */
[----:B------:R-:W-:Y:S01]  /*8990*/  F2FP.BF16.F32.PACK_AB R22, R212, R22 ;  /* 0x00000016d416723e */ /* 0x000fe200000010ff */
        /* <DEDUP_REMOVED lines=22> */
[----:B------:R-:W-:Y:S01]  /*8b00*/  FADD.FTZ R181, -R245, R219 ;  /* 0x000000dbf5b57221 */ /* 0x000fe20000010100 */
[----:B------:R-:W-:Y:S01]  /*8b10*/  FMUL.FTZ R219, R244, R19 ;  /* 0x00000013f4db7220 */ /* 0x000fe20000410000 */
[----:B------:R-:W-:-:S02]  /*8b20*/  F2FP.BF16.F32.PACK_AB R179, R198, R179 ;  /* 0x000000b3c6b3723e */ /* 0x000fc400000010ff */
[----:B------:R-:W-:Y:S01]  /*8b30*/  F2FP.BF16.F32.PACK_AB R5, R5, R4 ;  /* 0x000000040505723e */ /* 0x000fe200000010ff */
[C---:B------:R-:W-:Y:S01]  /*8b40*/  FMUL.FTZ R218, R244.reuse, R24 ;  /* 0x00000018f4da7220 */ /* 0x040fe20000410000 */
[----:B------:R-:W-:Y:S01]  /*8b50*/  F2FP.BF16.F32.PACK_AB R4, R3, R2 ;  /* 0x000000020304723e */ /* 0x000fe200000010ff */
[----:B------:R-:W-:Y:S01]  /*8b60*/  FFMA.FTZ R219, R219, R154, R74 ;  /* 0x0000009adbdb7223 */ /* 0x000fe2000001004a */
[C---:B------:R-:W-:Y:S01]  /*8b70*/  FMUL.FTZ R19, R244.reuse, R180 ;  /* 0x000000b4f4137220 */ /* 0x040fe20000410000 */
[C---:B------:R-:W-:Y:S01]  /*8b80*/  FMUL.FTZ R24, R244.reuse, R181 ;  /* 0x000000b5f4187220 */ /* 0x040fe20000410000 */
[C---:B------:R-:W-:Y:S01]  /*8b90*/  FMUL.FTZ R180, R244.reuse, R184 ;  /* 0x000000b8f4b47220 */ /* 0x040fe20000410000 */
[C---:B------:R-:W-:Y:S01]  /*8ba0*/  FMUL.FTZ R181, R244.reuse, R185 ;  /* 0x000000b9f4b57220 */ /* 0x040fe20000410000 */
[C---:B------:R-:W-:Y:S01]  /*8bb0*/  FADD.FTZ R196, -R245.reuse, R240 ;  /* 0x000000f0f5c47221 */ /* 0x040fe20000010100 */
[C---:B------:R-:W-:Y:S01]  /*8bc0*/  FADD.FTZ R200, -R245.reuse, R242 ;  /* 0x000000f2f5c87221 */ /* 0x040fe20000010100 */
[----:B------:R-:W-:Y:S01]  /*8bd0*/  FADD.FTZ R214, -R245, R243 ;  /* 0x000000f3f5d67221 */ /* 0x000fe20000010100 */
[C---:B------:R-:W-:Y:S01]  /*8be0*/  FMUL.FTZ R184, R244.reuse, R188 ;  /* 0x000000bcf4b87220 */ /* 0x040fe20000410000 */
[----:B------:R-:W-:Y:S01]  /*8bf0*/  FMUL.FTZ R185, R244, R189 ;  /* 0x000000bdf4b97220 */ /* 0x000fe20000410000 */
[----:B------:R-:W-:Y:S01]  /*8c00*/  FFMA.FTZ R16, R16, R147, R67 ;  /* 0x0000009310107223 */ /* 0x000fe20000010043 */
        /* <DEDUP_REMOVED lines=28> */
[----:B--2---:R-:W-:-:S02]  /*8dd0*/  FFMA.FTZ R20, R230, R236, R100 ;  /* 0x000000ece6147223 */ /* 0x004fc40000010064 */
[----:B------:R-:W0:Y:S01]  /*8de0*/  LDC.64 R236, c[0x0][0x428] ;  /* 0x00010a00ffec7b82 */ /* 0x000e220000000a00 */
[----:B---3--:R-:W-:Y:S02]  /*8df0*/  FFMA.FTZ R176, R211, R233, R103 ;  /* 0x000000e9d3b07223 */ /* 0x008fe40000010067 */
[----:B------:R-:W-:-:S03]  /*8e00*/  F2FP.BF16.F32.PACK_AB R20, R177, R20 ;  /* 0x00000014b114723e */ /* 0x000fc600000010ff */
[----:B------:R-:W-:Y:S01]  /*8e10*/  F2FP.BF16.F32.PACK_AB R21, R176, R21 ;  /* 0x00000015b015723e */ /* 0x000fe200000010ff */
[----:B------:R-:W-:Y:S01]  /*8e20*/  FFMA.FTZ R176, R223, R172, R92 ;  /* 0x000000acdfb07223 */ /* 0x000fe2000001005c */
[----:B------:R-:W-:Y:S01]  /*8e30*/  F2FP.BF16.F32.PACK_AB R177, R203, R202 ;  /* 0x000000cacbb1723e */ /* 0x000fe200000010ff */
[----:B0-----:R-:W-:-:S04]  /*8e40*/  IMAD.WIDE.U32 R8, R10, 0x10, R236 ;  /* 0x000000100a087825 */ /* 0x001fc800078e00ec */
[----:B------:R-:W-:-:S04]  /*8e50*/  IMAD.WIDE.U32 R204, R0, 0x10, R236 ;  /* 0x0000001000cc7825 */ /* 0x000fc800078e00ec */
[----:B------:R-:W-:Y:S01]  /*8e60*/  FFMA.FTZ R0, R11, R155, R75 ;  /* 0x0000009b0b007223 */ /* 0x000fe2000001004b */
[----:B------:R0:W-:Y:S01]  /*8e70*/  STG.E.128 desc[UR6][R8.64], R20 ;  /* 0x0000001408007986 */ /* 0x0001e2000c101d06 */
[----:B------:R-:W-:Y:S01]  /*8e80*/  FFMA.FTZ R11, R15, R146, R66 ;  /* 0x000000920f0b7223 */ /* 0x000fe20000010042 */
[----:B------:R-:W-:Y:S01]  /*8e90*/  FFMA.FTZ R15, R224, R149, R69 ;  /* 0x00000095e00f7223 */ /* 0x000fe20000010045 */
[----:B------:R-:W-:Y:S01]  /*8ea0*/  F2FP.BF16.F32.PACK_AB R176, R201, R176 ;  /* 0x000000b0c9b0723e */ /* 0x000fe200000010ff */
[----:B------:R-:W-:Y:S01]  /*8eb0*/  FFMA.FTZ R10, R13, R144, R64 ;  /* 0x000000900d0a7223 */ /* 0x000fe20000010040 */
[----:B------:R-:W-:-:S04]  /*8ec0*/  IMAD.WIDE.U32 R208, R17, 0x10, R236 ;  /* 0x0000001011d07825 */ /* 0x000fc800078e00ec */
[----:B------:R-:W-:Y:S01]  /*8ed0*/  FFMA.FTZ R13, R14, R145, R65 ;  /* 0x000000910e0d7223 */ /* 0x000fe20000010041 */
[----:B------:R-:W-:Y:S01]  /*8ee0*/  STG.E.128 desc[UR6][R204.64], R176 ;  /* 0x000000b0cc007986 */ /* 0x000fe2000c101d06 */
[----:B0-----:R-:W-:-:S05]  /*8ef0*/  FFMA.FTZ R8, R226, R148, R68 ;  /* 0x00000094e2087223 */ /* 0x001fca0000010044 */
[----:B------:R-:W-:Y:S02]  /*8f00*/  F2FP.BF16.F32.PACK_AB R8, R15, R8 ;  /* 0x000000080f08723e */ /* 0x000fe400000010ff */
[----:B------:R-:W0:Y:S01]  /*8f10*/  LDC.64 R14, c[0x0][0x380] ;  /* 0x0000e000ff0e7b82 */ /* 0x000e220000000a00 */
[----:B------:R1:W-:Y:S01]  /*8f20*/  STG.E.128 desc[UR6][R208.64], R4 ;  /* 0x00000004d0007986 */ /* 0x0003e2000c101d06 */
[----:B------:R-:W-:Y:S01]  /*8f30*/  FFMA.FTZ R23, R180, R138, R58 ;  /* 0x0000008ab4177223 */ /* 0x000fe2000001003a */
        /* <DEDUP_REMOVED lines=9> */
[----:B-1----:R-:W-:Y:S01]  /*8fd0*/  F2FP.BF16.F32.PACK_AB R7, R0, R219 ;  /* 0x000000db0007723e */ /* 0x002fe200000010ff */
[----:B------:R-:W-:Y:S01]  /*8fe0*/  FFMA.FTZ R0, R181, R139, R59 ;  /* 0x0000008bb5007223 */ /* 0x000fe2000001003b */
[----:B------:R-:W-:Y:S01]  /*8ff0*/  IMAD.WIDE.U32 R2, R25, 0x10, R236 ;  /* 0x0000001019027825 */ /* 0x000fe200078e00ec */
[----:B------:R-:W-:-:S03]  /*9000*/  F2FP.BF16.F32.PACK_AB R6, R222, R225 ;  /* 0x000000e1de06723e */ /* 0x000fc600000010ff */
[----:B------:R-:W-:Y:S01]  /*9010*/  F2FP.BF16.F32.PACK_AB R23, R0, R23 ;  /* 0x000000170017723e */ /* 0x000fe200000010ff */
[----:B------:R-:W-:Y:S01]  /*9020*/  FFMA.FTZ R0, R185, R135, R55 ;  /* 0x00000087b9007223 */ /* 0x000fe20000010037 */
[----:B------:R-:W-:Y:S01]  /*9030*/  F2FP.BF16.F32.PACK_AB R5, R227, R228 ;  /* 0x000000e4e305723e */ /* 0x000fe200000010ff */
[--C-:B------:R-:W-:Y:S01]  /*9040*/  IMAD.WIDE.U32 R198, R207, 0x10, R236.reuse ;  /* 0x00000010cfc67825 */ /* 0x100fe200078e00ec */
[----:B------:R-:W-:Y:S02]  /*9050*/  F2FP.BF16.F32.PACK_AB R4, R231, R232 ;  /* 0x000000e8e704723e */ /* 0x000fe400000010ff */
[----:B------:R-:W-:Y:S01]  /*9060*/  F2FP.BF16.F32.PACK_AB R9, R218, R9 ;  /* 0x00000009da09723e */ /* 0x000fe200000010ff */
[--C-:B------:R-:W-:Y:S01]  /*9070*/  IMAD.WIDE.U32 R200, R221, 0x10, R236.reuse ;  /* 0x00000010ddc87825 */ /* 0x100fe200078e00ec */
[----:B------:R-:W-:Y:S02]  /*9080*/  F2FP.BF16.F32.PACK_AB R22, R27, R22 ;  /* 0x000000161b16723e */ /* 0x000fe400000010ff */
[----:B------:R-:W-:Y:S01]  /*9090*/  F2FP.BF16.F32.PACK_AB R21, R24, R19 ;  /* 0x000000131815723e */ /* 0x000fe200000010ff */
[----:B------:R-:W-:Y:S01]  /*90a0*/  IMAD.WIDE.U32 R202, R229, 0x10, R236 ;  /* 0x00000010e5ca7825 */ /* 0x000fe200078e00ec */
[----:B------:R-:W-:-:S02]  /*90b0*/  F2FP.BF16.F32.PACK_AB R20, R13, R20 ;  /* 0x000000140d14723e */ /* 0x000fc400000010ff */
[----:B------:R-:W-:Y:S01]  /*90c0*/  F2FP.BF16.F32.PACK_AB R19, R189, R188 ;  /* 0x000000bcbd13723e */ /* 0x000fe200000010ff */
[----:B------:R-:W-:Y:S01]  /*90d0*/  IMAD.WIDE.U32 R206, R238, 0x10, R236 ;  /* 0x00000010eece7825 */ /* 0x000fe200078e00ec */
[----:B------:R-:W-:Y:S02]  /*90e0*/  F2FP.BF16.F32.PACK_AB R18, R187, R18 ;  /* 0x00000012bb12723e */ /* 0x000fe400000010ff */
[----:B------:R-:W-:Y:S02]  /*90f0*/  F2FP.BF16.F32.PACK_AB R17, R0, R17 ;  /* 0x000000110011723e */ /* 0x000fe400000010ff */
[----:B------:R-:W-:Y:S01]  /*9100*/  F2FP.BF16.F32.PACK_AB R16, R183, R16 ;  /* 0x00000010b710723e */ /* 0x000fe200000010ff */
[----:B------:R1:W-:Y:S01]  /*9110*/  STG.E.128 desc[UR6][R2.64], R4 ;  /* 0x0000000402007986 */ /* 0x0003e2000c101d06 */
[----:B------:R-:W-:Y:S02]  /*9120*/  F2FP.BF16.F32.PACK_AB R27, R197, R196 ;  /* 0x000000c4c51b723e */ /* 0x000fe400000010ff */
[----:B------:R-:W-:-:S02]  /*9130*/  F2FP.BF16.F32.PACK_AB R26, R195, R194 ;  /* 0x000000c2c31a723e */ /* 0x000fc400000010ff */
        /* <DEDUP_REMOVED lines=10> */
.L_x_11071:
[----:B------:R-:W-:Y:S01]  /*91e0*/  HFMA2 R176, -RZ, RZ, 0, 5.9604644775390625e-08 ;  /* 0x00000001ffb07431 */ /* 0x000fe200000001ff */
[----:B------:R-:W-:Y:S01]  /*91f0*/  BSSY B0, `(.L_x_11073) ;  /* 0x0000007000007945 */ /* 0x000fe20003800000 */
[----:B------:R-:W-:Y:S02]  /*9200*/  MOV R245, R179 ;  /* 0x000000b300f57202 */ /* 0x000fe40000000f00 */
[----:B------:R-:W-:Y:S02]  /*9210*/  MOV R177, 0x1f ;  /* 0x0000001f00b17802 */ /* 0x000fe40000000f00 */
[----:B------:R-:W-:-:S07]  /*9220*/  MOV R178, 0xffffffff ;  /* 0xffffffff00b27802 */ /* 0x000fce0000000f00 */
[----:B----4-:R-:W-:Y:S05]  /*9230*/  WARPSYNC.COLLECTIVE R178, `(.L_x_11074) ;  /* 0x00000000b2087348 */ /* 0x010fea0003c00000 */
[----:B------:R0:W1:Y:S02]  /*9240*/  SHFL.BFLY P3, R176, R245, R176, R177 ;  /* 0x0c0000b0f5b07389 */ /* 0x00006400000600b1 */
[----:B01--4-:R-:W-:Y:S05]  /*9250*/  ENDCOLLECTIVE ;  /* 0x000000000000791b */ /* 0x013fea0003800000 */
.L_x_11074:
[----:B------:R-:W-:Y:S05]  /*9260*/  BSYNC B0 ;  /* 0x0000000000007941 */ /* 0x000fea0003800000 */
.L_x_11073:
[----:B------:R-:W-:Y:S01]  /*9270*/  FADD.FTZ R179, R179, R176 ;  /* 0x000000b0b3b37221 */ /* 0x000fe20000010000 */
[----:B------:R-:W-:Y:S01]  /*9280*/  HFMA2 R176, -RZ, RZ, 0, 1.1920928955078125e-07 ;  /* 0x00000002ffb07431 */ /* 0x000fe200000001ff */
[----:B------:R-:W-:Y:S01]  /*9290*/  MOV R177, 0x1f ;  /* 0x0000001f00b17802 */ /* 0x000fe20000000f00 */
[----:B------:R-:W-:Y:S01]  /*92a0*/  IMAD.MOV.U32 R178, RZ, RZ, -0x1 ;  /* 0xffffffffffb27424 */ /* 0x000fe200078e00ff */
[----:B------:R-:W0:Y:S01]  /*92b0*/  LDC R244, c[0x0][0x400] ;  /* 0x00010000fff47b82 */ /* 0x000e220000000800 */
[----:B------:R-:W-:-:S07]  /*92c0*/  MOV R245, R179 ;  /* 0x000000b300f57202 */ /* 0x000fce0000000f00 */
[----:B0-----:R-:W-:Y:S05]  /*92d0*/  WARPSYNC.COLLECTIVE R178, `(.L_x_11075) ;  /* 0x00000000b2087348 */ /* 0x001fea0003c00000 */
[----:B------:R1:W2:Y:S02]  /*92e0*/  SHFL.BFLY P3, R176, R245, R176, R177 ;  /* 0x0c0000b0f5b07389 */ /* 0x0002a400000600b1 */
[----:B012---:R-:W-:Y:S05]  /*92f0*/  ENDCOLLECTIVE ;  /* 0x000000000000791b */ /* 0x007fea0003800000 */
.L_x_11075:
[----:B------:R-:W-:Y:S01]  /*9300*/  FADD.FTZ R179, R179, R176 ;  /* 0x000000b0b3b37221 */ /* 0x000fe20000010000 */
[----:B------:R-:W-:-:S04]  /*9310*/  HFMA2 R176, -RZ, RZ, 0, 2.384185791015625e-07 ;  /* 0x00000004ffb07431 */ /* 0x000fc800000001ff */
[----:B------:R-:W-:-:S07]  /*9320*/  MOV R245, R179 ;  /* 0x000000b300f57202 */ /* 0x000fce0000000f00 */
[----:B------:R-:W-:Y:S05]  /*9330*/  WARPSYNC.COLLECTIVE R178, `(.L_x_11076) ;  /* 0x00000000b2087348 */ /* 0x000fea0003c00000 */
[----:B------:R0:W1:Y:S02]  /*9340*/  SHFL.BFLY P3, R176, R245, R176, R177 ;  /* 0x0c0000b0f5b07389 */ /* 0x00006400000600b1 */
[----:B01----:R-:W-:Y:S05]  /*9350*/  ENDCOLLECTIVE ;  /* 0x000000000000791b */ /* 0x003fea0003800000 */
.L_x_11076:
[----:B------:R-:W-:Y:S01]  /*9360*/  FADD.FTZ R179, R179, R176 ;  /* 0x000000b0b3b37221 */ /* 0x000fe20000010000 */
[----:B------:R-:W-:-:S04]  /*9370*/  HFMA2 R176, -RZ, RZ, 0, 4.76837158203125e-07 ;  /* 0x00000008ffb07431 */ /* 0x000fc800000001ff */
[----:B------:R-:W-:-:S07]  /*9380*/  MOV R245, R179 ;  /* 0x000000b300f57202 */ /* 0x000fce0000000f00 */
[----:B------:R-:W-:Y:S05]  /*9390*/  WARPSYNC.COLLECTIVE R178, `(.L_x_11077) ;  /* 0x00000000b2087348 */ /* 0x000fea0003c00000 */
[----:B------:R0:W1:Y:S02]  /*93a0*/  SHFL.BFLY P3, R176, R245, R176, R177 ;  /* 0x0c0000b0f5b07389 */ /* 0x00006400000600b1 */
[----:B01----:R-:W-:Y:S05]  /*93b0*/  ENDCOLLECTIVE ;  /* 0x000000000000791b */ /* 0x003fea0003800000 */
.L_x_11077:
[----:B------:R-:W-:Y:S01]  /*93c0*/  FADD.FTZ R179, R179, R176 ;  /* 0x000000b0b3b37221 */ /* 0x000fe20000010000 */
[----:B------:R-:W-:-:S04]  /*93d0*/  HFMA2 R176, -RZ, RZ, 0, 9.5367431640625e-07 ;  /* 0x00000010ffb07431 */ /* 0x000fc800000001ff */
[----:B------:R-:W-:-:S07]  /*93e0*/  MOV R245, R179 ;  /* 0x000000b300f57202 */ /* 0x000fce0000000f00 */
[----:B------:R-:W-:Y:S05]  /*93f0*/  WARPSYNC.COLLECTIVE R178, `(.L_x_11078) ;  /* 0x00000000b2087348 */ /* 0x000fea0003c00000 */
[----:B------:R0:W1:Y:S02]  /*9400*/  SHFL.BFLY P3, R176, R245, R176, R177 ;  /* 0x0c0000b0f5b07389 */ /* 0x00006400000600b1 */
[----:B01----:R-:W-:Y:S05]  /*9410*/  ENDCOLLECTIVE ;  /* 0x000000000000791b */ /* 0x003fea0003800000 */
.L_x_11078:
        /* <DEDUP_REMOVED lines=163> */
[----:B------:R-:W-:-:S04]  /*9e50*/  HFMA2 R176, -RZ, RZ, 0, 5.9604644775390625e-08 ;  /* 0x00000001ffb07431 */ /* 0x000fc800000001ff */
[----:B------:R-:W-:-:S07]  /*9e60*/  MOV R245, R179 ;  /* 0x000000b300f57202 */ /* 0x000fce0000000f00 */
[----:B------:R-:W-:Y:S05]  /*9e70*/  WARPSYNC.COLLECTIVE R178, `(.L_x_11079) ;  /* 0x00000000b2087348 */ /* 0x000fea0003c00000 */
[----:B------:R0:W1:Y:S02]  /*9e80*/  SHFL.BFLY P3, R176, R245, R176, R177 ;  /* 0x0c0000b0f5b07389 */ /* 0x00006400000600b1 */
[----:B01----:R-:W-:Y:S05]  /*9e90*/  ENDCOLLECTIVE ;  /* 0x000000000000791b */ /* 0x003fea0003800000 */
.L_x_11079:
[----:B------:R-:W-:Y:S01]  /*9ea0*/  FADD.FTZ R179, R179, R176 ;  /* 0x000000b0b3b37221 */ /* 0x000fe20000010000 */
[----:B------:R-:W-:-:S04]  /*9eb0*/  HFMA2 R176, -RZ, RZ, 0, 1.1920928955078125e-07 ;  /* 0x00000002ffb07431 */ /* 0x000fc800000001ff */
[----:B------:R-:W-:-:S07]  /*9ec0*/  MOV R245, R179 ;  /* 0x000000b300f57202 */ /* 0x000fce0000000f00 */
[----:B------:R-:W-:Y:S05]  /*9ed0*/  WARPSYNC.COLLECTIVE R178, `(.L_x_11080) ;  /* 0x00000000b2087348 */ /* 0x000fea0003c00000 */
[----:B------:R0:W1:Y:S02]  /*9ee0*/  SHFL.BFLY P3, R176, R245, R176, R177 ;  /* 0x0c0000b0f5b07389 */ /* 0x00006400000600b1 */
[----:B01----:R-:W-:Y:S05]  /*9ef0*/  ENDCOLLECTIVE ;  /* 0x000000000000791b */ /* 0x003fea0003800000 */
.L_x_11080:
[----:B------:R-:W-:Y:S01]  /*9f00*/  FADD.FTZ R179, R179, R176 ;  /* 0x000000b0b3b37221 */ /* 0x000fe20000010000 */
[----:B------:R-:W-:-:S04]  /*9f10*/  HFMA2 R176, -RZ, RZ, 0, 2.384185791015625e-07 ;  /* 0x00000004ffb07431 */ /* 0x000fc800000001ff */
[----:B------:R-:W-:-:S07]  /*9f20*/  MOV R245, R179 ;  /* 0x000000b300f57202 */ /* 0x000fce0000000f00 */
[----:B------:R-:W-:Y:S05]  /*9f30*/  WARPSYNC.COLLECTIVE R178, `(.L_x_11081) ;  /* 0x00000000b2087348 */ /* 0x000fea0003c00000 */
[----:B------:R0:W1:Y:S02]  /*9f40*/  SHFL.BFLY P3, R176, R245, R176, R177 ;  /* 0x0c0000b0f5b07389 */ /* 0x00006400000600b1 */
[----:B01----:R-:W-:Y:S05]  /*9f50*/  ENDCOLLECTIVE ;  /* 0x000000000000791b */ /* 0x003fea0003800000 */
.L_x_11081:
[----:B------:R-:W-:Y:S01]  /*9f60*/  FADD.FTZ R179, R179, R176 ;  /* 0x000000b0b3b37221 */ /* 0x000fe20000010000 */
[----:B------:R-:W-:-:S04]  /*9f70*/  HFMA2 R176, -RZ, RZ, 0, 4.76837158203125e-07 ;  /* 0x00000008ffb07431 */ /* 0x000fc800000001ff */
[----:B------:R-:W-:-:S07]  /*9f80*/  MOV R245, R179 ;  /* 0x000000b300f57202 */ /* 0x000fce0000000f00 */
[----:B------:R-:W-:Y:S05]  /*9f90*/  WARPSYNC.COLLECTIVE R178, `(.L_x_11082) ;  /* 0x00000000b2087348 */ /* 0x000fea0003c00000 */
[----:B------:R0:W1:Y:S02]  /*9fa0*/  SHFL.BFLY P3, R176, R245, R176, R177 ;  /* 0x0c0000b0f5b07389 */ /* 0x00006400000600b1 */
[----:B01----:R-:W-:Y:S05]  /*9fb0*/  ENDCOLLECTIVE ;  /* 0x000000000000791b */ /* 0x003fea0003800000 */
.L_x_11082:
[----:B------:R-:W-:Y:S01]  /*9fc0*/  FADD.FTZ R179, R179, R176 ;  /* 0x000000b0b3b37221 */ /* 0x000fe20000010000 */
[----:B------:R-:W-:-:S04]  /*9fd0*/  HFMA2 R176, -RZ, RZ, 0, 9.5367431640625e-07 ;  /* 0x00000010ffb07431 */ /* 0x000fc800000001ff */
[----:B------:R-:W-:-:S07]  /*9fe0*/  MOV R245, R179 ;  /* 0x000000b300f57202 */ /* 0x000fce0000000f00 */
[----:B------:R-:W-:Y:S05]  /*9ff0*/  WARPSYNC.COLLECTIVE R178, `(.L_x_11083) ;  /* 0x00000000b2087348 */ /* 0x000fea0003c00000 */
[----:B------:R0:W1:Y:S02]  /*a000*/  SHFL.BFLY P3, R176, R245, R176, R177 ;  /* 0x0c0000b0f5b07389 */ /* 0x00006400000600b1 */
[----:B01----:R-:W-:Y:S05]  /*a010*/  ENDCOLLECTIVE ;  /* 0x000000000000791b */ /* 0x003fea0003800000 */
.L_x_11083:
[----:B------:R-:W-:Y:S05]  /*a020*/  BRA `(.L_x_11084) ;  /* 0xffffffd800e47947 */ /* 0x000fea000383ffff */
.L_x_11085:
        /* <DEDUP_REMOVED lines=13> */
.L_x_54447:


//--------------------- .text._ZN10layer_norm31ln_parallel_residual_fwd_kernelINS_13Kernel_traitsIf13__nv_bfloat16S2_S2_fjLj2560ELj1ELj4ELj1ELj16ENS_18Kernel_traits_baseILj2560EfS2_S2_S2_fjLj128EEEEELb1ELb0ELb0EEEvNS_9FwdParamsE --------------------------
	.section	.text._ZN10layer_norm31ln_parallel_residual_fwd_kernelINS_13Kernel_traitsIf13__nv_bfloat16S2_S2_fjLj2560ELj1ELj4ELj1ELj16ENS_18Kernel_traits_baseILj2560EfS2_S2_S2_fjLj128EEEEELb1ELb0ELb0EEEvNS_9FwdParamsE,"ax",@progbits
	.align	128
        .global         _ZN10layer_norm31ln_parallel_residual_fwd_kernelINS_13Kernel_traitsIf13__nv_bfloat16S2_S2_fjLj2560ELj1ELj4ELj1ELj16ENS_18Kernel_traits_baseILj2560EfS2_S2_S2_fjLj128EEEEELb1ELb0ELb0EEEvNS_9FwdParamsE
        .type           _ZN10layer_norm31ln_parallel_residual_fwd_kernelINS_13Kernel_traitsIf13__nv_bfloat16S2_S2_fjLj2560ELj1ELj4ELj1ELj16ENS_18Kernel_traits_baseILj2560EfS2_S2_S2_fjLj128EEEEELb1ELb0ELb0EEEvNS_9FwdParamsE,@function
        .size           _ZN10layer_norm31ln_parallel_residual_fwd_kernelINS_13Kernel_traitsIf13__nv_bfloat16S2_S2_fjLj2560ELj1ELj4ELj1ELj16ENS_18Kernel_traits_baseILj2560EfS2_S2_S2_fjLj128EEEEELb1ELb0ELb0EEEvNS_9FwdParamsE,(.L_x_54448 - _ZN10layer_norm31ln_parallel_residual_fwd_kernelINS_13Kernel_traitsIf13__nv_bfloat16S2_S2_fjLj2560ELj1ELj4ELj1ELj16ENS_18Kernel_traits_baseILj2560EfS2_S2_S2_fjLj128EEEEELb1ELb0ELb0EEEvNS_9FwdParamsE)
        .other          _ZN10layer_norm31ln_parallel_residual_fwd_kernelINS_13Kernel_traitsIf13__nv_bfloat16S2_S2_fjLj2560ELj1ELj4ELj1ELj16ENS_18Kernel_traits_baseILj2560EfS2_S2_S2_fjLj128EEEEELb1ELb0ELb0EEEvNS_9FwdParamsE,@"STO_CUDA_ENTRY STV_DEFAULT"
_ZN10layer_norm31ln_parallel_residual_fwd_kernelINS_13Kernel_traitsIf13__nv_bfloat16S2_S2_fjLj2560ELj1ELj4ELj1ELj16ENS_18Kernel_traits_baseILj2560EfS2_S2_S2_fjLj128EEEEELb1ELb0ELb0EEEvNS_9FwdParamsE:
.text._ZN10layer_norm31ln_parallel_residual_fwd_kernelINS_13Kernel_traitsIf13__nv_bfloat16S2_S2_fjLj2560ELj1ELj4ELj1ELj16ENS_18Kernel_traits_baseILj2560EfS2_S2_S2_fjLj128EEEEELb1ELb0ELb0EEEvNS_9FwdParamsE:
        /* <DEDUP_REMOVED lines=20> */
[----:B------:R-:W-:-:S02]  /*0140*/  SHF.R.S32.HI R0, RZ, 0x1f, R11 ;  /* 0x0000001fff007819 */ /* 0x000fc4000001140b */
[----:B------:R-:W-:Y:S02]  /*0150*/  MOV R6, R4 ;  /* 0x0000000400067202 */ /* 0x000fe40000000f00 */
[----:B------:R-:W-:Y:S01]  /*0160*/  LEA.HI R0, R0, R11, RZ, 0x3 ;  /* 0x0000000b00007211 */ /* 0x000fe200078f18ff */
[----:B0-----:R-:W-:-:S04]  /*0170*/  UISETP.NE.U32.AND UP0, UPT, UR4, URZ, UPT ;  /* 0x000000ff0400728c */ /* 0x001fc8000bf05070 */
[----:B------:R-:W-:Y:S01]  /*0180*/  UISETP.NE.AND.EX UP0, UPT, UR5, URZ, UPT, UP0 ;  /* 0x000000ff0500728c */ /* 0x000fe2000bf05300 */
[----:B--2---:R-:W-:Y:S02]  /*0190*/  @P0 IADD3 R7, P1, PT, R2, R5, RZ ;  /* 0x0000000502070210 */ /* 0x004fe40007f3e0ff */
        /* <DEDUP_REMOVED lines=17> */
[----:B------:R-:W4:Y:S01]  /*02b0*/  LDL.64 R42, [R1+0x4e8] ;  /* 0x0004e800012a7983 */ /* 0x000f220000100a00 */
[----:B------:R-:W-:Y:S01]  /*02c0*/  ISETP.GE.U32.AND P2, PT, R0, 0x20, PT ;  /* 0x000000200000780c */ /* 0x000fe20003f46070 */
[----:B------:R-:W4:Y:S02]  /*02d0*/  LDC.64 R12, c[0x0][0x3d0] ;  /* 0x0000f400ff0c7b82 */ /* 0x000f240000000a00 */
[----:B------:R-:W4:Y:S04]  /*02e0*/  LDL.64 R36, [R1+0x4d0] ;  /* 0x0004d00001247983 */ /* 0x000f280000100a00 */
[----:B------:R-:W4:Y:S04]  /*02f0*/  LDL.64 R38, [R1+0x4d8] ;  /* 0x0004d80001267983 */ /* 0x000f280000100a00 */
[----:B------:R-:W4:Y:S04]  /*0300*/  LDL.64 R32, [R1+0x4c0] ;  /* 0x0004c00001207983 */ /* 0x000f280000100a00 */
[----:B------:R-:W4:Y:S01]  /*0310*/  LDL.64 R34, [R1+0x4c8] ;  /* 0x0004c80001227983 */ /* 0x000f220000100a00 */
[----:B0-----:R-:W-:-:S03]  /*0320*/  @P2 IMAD.WIDE.U32 R10, R6, 0x20, R10 ;  /* 0x00000020060a2825 */ /* 0x001fc600078e000a */
[----:B------:R-:W4:Y:S01]  /*0330*/  LDL.64 R24, [R1+0x4b0] ;  /* 0x0004b00001187983 */ /* 0x000f220000100a00 */
[----:B-1----:R-:W-:-:S03]  /*0340*/  @P2 IMAD.WIDE.U32 R4, R6, 0x20, R4 ;  /* 0x0000002006042825 */ /* 0x002fc600078e0004 */
[----:B------:R-:W4:Y:S01]  /*0350*/  LDL.64 R26, [R1+0x4b8] ;  /* 0x0004b800011a7983 */ /* 0x000f220000100a00 */
[----:B------:R-:W-:Y:S01]  /*0360*/  ISETP.GE.U32.AND P0, PT, R0, 0x40, PT ;  /* 0x000000400000780c */ /* 0x000fe20003f06070 */
[----:B------:R-:W0:Y:S01]  /*0370*/  LDC.64 R14, c[0x0][0x3d8] ;  /* 0x0000f600ff0e7b82 */ /* 0x000e220000000a00 */
[----:B------:R-:W-:Y:S01]  /*0380*/  @P2 LOP3.LUT R6, R6, 0x20, RZ, 0xfc, !PT ;  /* 0x0000002006062812 */ /* 0x000fe200078efcff */
[----:B------:R-:W4:Y:S01]  /*0390*/  LDL.64 R76, [R1+0x4a0] ;  /* 0x0004a000014c7983 */ /* 0x000f220000100a00 */
[----:B------:R-:W-:Y:S02]  /*03a0*/  ISETP.GE.U32.AND P1, PT, R0, 0x60, PT ;  /* 0x000000600000780c */ /* 0x000fe40003f26070 */
[----:B------:R-:W-:Y:S01]  /*03b0*/  LOP3.LUT R3, R3, 0xfffff7ff, RZ, 0xc0, !PT ;  /* 0xfffff7ff03037812 */ /* 0x000fe200078ec0ff */
[----:B------:R-:W4:Y:S02]  /*03c0*/  LDL.64 R78, [R1+0x4a8] ;  /* 0x0004a800014e7983 */ /* 0x000f240000100a00 */
[----:B------:R-:W1:Y:S01]  /*03d0*/  LDC.64 R18, c[0x0][0x3d0] ;  /* 0x0000f400ff127b82 */ /* 0x000e620000000a00 */
[----:B------:R-:W-:Y:S01]  /*03e0*/  @P2 LOP3.LUT R3, R3, 0x800, RZ, 0xfc, !PT ;  /* 0x0000080003032812 */ /* 0x000fe200078efcff */
[----:B------:R-:W4:Y:S04]  /*03f0*/  LDL.64 R72, [R1+0x490] ;  /* 0x0004900001487983 */ /* 0x000f280000100a00 */
[----:B------:R-:W4:Y:S02]  /*0400*/  LDL.64 R74, [R1+0x498] ;  /* 0x00049800014a7983 */ /* 0x000f240000100a00 */
[----:B------:R-:W1:Y:S02]  /*0410*/  LDC.64 R22, c[0x0][0x3d8] ;  /* 0x0000f600ff167b82 */ /* 0x000e640000000a00 */
        /* <DEDUP_REMOVED lines=10> */
[----:B------:R-:W4:Y:S04]  /*04c0*/  LDL.64 R58, [R1+0x458] ;  /* 0x00045800013a7983 */ /* 0x000f280000100a00 */
[----:B------:R-:W4:Y:S04]  /*04d0*/  LDL.64 R52, [R1+0x440] ;  /* 0x0004400001347983 */ /* 0x000f280000100a00 */
[----:B------:R-:W4:Y:S04]  /*04e0*/  LDL.64 R54, [R1+0x448] ;  /* 0x0004480001367983 */ /* 0x000f280000100a00 */
[----:B--2---:R-:W2:Y:S04]  /*04f0*/  @P2 LDG.E.128 R48, desc[UR6][R10.64] ;  /* 0x000000060a302981 */ /* 0x004ea8000c1e1d00 */
[----:B---3--:R3:W2:Y:S04]  /*0500*/  @P2 LDG.E.128 R44, desc[UR6][R10.64+0x10] ;  /* 0x000010060a2c2981 */ /* 0x0086a8000c1e1d00 */
[----:B----4-:R-:W4:Y:S04]  /*0510*/  @P2 LDG.E.128 R40, desc[UR6][R4.64] ;  /* 0x0000000604282981 */ /* 0x010f28000c1e1d00 */
[----:B------:R0:W4:Y:S01]  /*0520*/  @P2 LDG.E.128 R36, desc[UR6][R4.64+0x10] ;  /* 0x0000100604242981 */ /* 0x000122000c1e1d00 */
[----:B---3--:R-:W-:-:S05]  /*0530*/  @P0 IMAD.WIDE.U32 R10, R6, 0x20, R12 ;  /* 0x00000020060a0825 */ /* 0x008fca00078e000c */
[----:B------:R-:W3:Y:S04]  /*0540*/  @P0 LDG.E.128 R32, desc[UR6][R10.64] ;  /* 0x000000060a200981 */ /* 0x000ee8000c1e1d00 */
[----:B--2---:R2:W-:Y:S04]  /*0550*/  @P2 STL.64 [R1+0x500], R48 ;  /* 0x0005003001002387 */ /* 0x0045e80000100a00 */
[----:B------:R1:W-:Y:S01]  /*0560*/  @P2 STL.64 [R1+0x508], R50 ;  /* 0x0005083201002387 */ /* 0x0003e20000100a00 */
[C---:B0-----:R-:W-:Y:S02]  /*0570*/  @P0 IMAD.WIDE.U32 R4, R6.reuse, 0x20, R14 ;  /* 0x0000002006040825 */ /* 0x041fe400078e000e */
[----:B------:R-:W0:Y:S01]  /*0580*/  LDC.64 R14, c[0x0][0x3d0] ;  /* 0x0000f400ff0e7b82 */ /* 0x000e220000000a00 */
[----:B------:R3:W3:Y:S04]  /*0590*/  @P0 LDG.E.128 R24, desc[UR6][R10.64+0x10] ;  /* 0x000010060a180981 */ /* 0x0006e8000c1e1d00 */
[----:B--2---:R-:W2:Y:S04]  /*05a0*/  LDL.64 R48, [R1+0x430] ;  /* 0x0004300001307983 */ /* 0x004ea80000100a00 */
[----:B-1----:R-:W2:Y:S04]  /*05b0*/  LDL.64 R50, [R1+0x438] ;  /* 0x0004380001327983 */ /* 0x002ea80000100a00 */
[----:B------:R1:W-:Y:S04]  /*05c0*/  @P2 STL.64 [R1+0x4f0], R44 ;  /* 0x0004f02c01002387 */ /* 0x0003e80000100a00 */
[----:B------:R4:W-:Y:S01]  /*05d0*/  @P2 STL.64 [R1+0x4f8], R46 ;  /* 0x0004f82e01002387 */ /* 0x0009e20000100a00 */
[----:B------:R-:W-:-:S03]  /*05e0*/  @P0 VIADD R6, R6, 0x20 ;  /* 0x0000002006060836 */ /* 0x000fc60000000000 */
[----:B------:R-:W2:Y:S04]  /*05f0*/  @P0 LDG.E.128 R76, desc[UR6][R4.64] ;  /* 0x00000006044c0981 */ /* 0x000ea8000c1e1d00 */
[----:B-1----:R-:W2:Y:S04]  /*0600*/  LDL.64 R44, [R1+0x420] ;  /* 0x00042000012c7983 */ /* 0x002ea80000100a00 */
[----:B----4-:R-:W4:Y:S04]  /*0610*/  LDL.64 R46, [R1+0x428] ;  /* 0x00042800012e7983 */ /* 0x010f280000100a00 */
[----:B------:R1:W-:Y:S04]  /*0620*/  @P2 STL.64 [R1+0x4e0], R40 ;  /* 0x0004e02801002387 */ /* 0x0003e80000100a00 */
[----:B------:R0:W-:Y:S04]  /*0630*/  @P2 STL.64 [R1+0x4e8], R42 ;  /* 0x0004e82a01002387 */ /* 0x0001e80000100a00 */
[----:B------:R3:W4:Y:S04]  /*0640*/  @P0 LDG.E.128 R72, desc[UR6][R4.64+0x10] ;  /* 0x0000100604480981 */ /* 0x000728000c1e1d00 */
[----:B-1----:R-:W4:Y:S04]  /*0650*/  LDL.64 R40, [R1+0x410] ;  /* 0x0004100001287983 */ /* 0x002f280000100a00 */
[----:B0-----:R-:W4:Y:S04]  /*0660*/  LDL.64 R42, [R1+0x418] ;  /* 0x00041800012a7983 */ /* 0x001f280000100a00 */
[----:B------:R0:W-:Y:S04]  /*0670*/  @P2 STL.64 [R1+0x4d0], R36 ;  /* 0x0004d02401002387 */ /* 0x0001e80000100a00 */
[----:B------:R1:W-:Y:S01]  /*0680*/  @P2 STL.64 [R1+0x4d8], R38 ;  /* 0x0004d82601002387 */ /* 0x0003e20000100a00 */
[----:B------:R-:W-:Y:S01]  /*0690*/  ISETP.GE.U32.AND P2, PT, R0, 0x80, PT ;  /* 0x000000800000780c */ /* 0x000fe20003f46070 */
[----:B------:R-:W-:Y:S01]  /*06a0*/  @P1 IMAD.WIDE.U32 R12, R6, 0x20, R18 ;  /* 0x00000020060c1825 */ /* 0x000fe200078e0012 */
[----:B------:R-:W-:Y:S01]  /*06b0*/  ISETP.GE.U32.AND P3, PT, R0, 0x100, PT ;  /* 0x000001000000780c */ /* 0x000fe20003f66070 */
[----:B------:R-:W4:Y:S02]  /*06c0*/  LDC.64 R18, c[0x0][0x3d0] ;  /* 0x0000f400ff127b82 */ /* 0x000f240000000a00 */
[C---:B---3--:R-:W-:Y:S01]  /*06d0*/  @P1 IMAD.WIDE.U32 R10, R6.reuse, 0x20, R22 ;  /* 0x00000020060a1825 */ /* 0x048fe200078e0016 */
[----:B------:R-:W-:Y:S01]  /*06e0*/  @P1 IADD3 R6, PT, PT, R6, 0x20, RZ ;  /* 0x0000002006061810 */ /* 0x000fe20007ffe0ff */
[----:B------:R-:W3:Y:S04]  /*06f0*/  @P1 LDG.E.128 R64, desc[UR6][R12.64+0x10] ;  /* 0x000010060c401981 */ /* 0x000ee8000c1e1d00 */
[----:B------:R-:W3:Y:S01]  /*0700*/  @P1 LDG.E.128 R56, desc[UR6][R10.64+0x10] ;  /* 0x000010060a381981 */ /* 0x000ee2000c1e1d00 */
[----:B------:R-:W3:Y:S01]  /*0710*/  LDC.64 R22, c[0x0][0x3d0] ;  /* 0x0000f400ff167b82 */ /* 0x000ee20000000a00 */
[----:B------:R-:W-:-:S02]  /*0720*/  @P2 IMAD.WIDE.U32 R4, R6, 0x20, R20 ;  /* 0x0000002006042825 */ /* 0x000fc400078e0014 */
[----:B------:R-:W3:Y:S04]  /*0730*/  @P1 LDG.E.128 R60, desc[UR6][R10.64] ;  /* 0x000000060a3c1981 */ /* 0x000ee8000c1e1d00 */
[----:B------:R-:W3:Y:S01]  /*0740*/  @P2 LDG.E.128 R52, desc[UR6][R4.64] ;  /* 0x0000000604342981 */ /* 0x000ee2000c1e1d00 */
[----:B------:R-:W3:Y:S03]  /*0750*/  LDC.64 R20, c[0x0][0x3d8] ;  /* 0x0000f600ff147b82 */ /* 0x000ee60000000a00 */
[----:B------:R1:W3:Y:S04]  /*0760*/  @P1 LDG.E.128 R68, desc[UR6][R12.64] ;  /* 0x000000060c441981 */ /* 0x0002e8000c1e1d00 */
[----:B0-----:R-:W3:Y:S04]  /*0770*/  LDL.64 R36, [R1+0x400] ;  /* 0x0004000001247983 */ /* 0x001ee80000100a00 */
[----:B-1----:R-:W3:Y:S01]  /*0780*/  LDL.64 R38, [R1+0x408] ;  /* 0x0004080001267983 */ /* 0x002ee20000100a00 */
[----:B------:R-:W0:Y:S03]  /*0790*/  LDC.64 R12, c[0x0][0x3d0] ;  /* 0x0000f400ff0c7b82 */ /* 0x000e260000000a00 */
[----:B------:R1:W-:Y:S04]  /*07a0*/  @P0 STL.64 [R1+0x4c0], R32 ;  /* 0x0004c02001000387 */ /* 0x0003e80000100a00 */
[----:B------:R1:W-:Y:S04]  /*07b0*/  @P0 STL.64 [R1+0x4c8], R34 ;  /* 0x0004c82201000387 */ /* 0x0003e80000100a00 */
[----:B-1----:R-:W3:Y:S04]  /*07c0*/  LDL.64 R32, [R1+0x3f0] ;  /* 0x0003f00001207983 */ /* 0x002ee80000100a00 */
[----:B------:R-:W3:Y:S04]  /*07d0*/  LDL.64 R34, [R1+0x3f8] ;  /* 0x0003f80001227983 */ /* 0x000ee80000100a00 */
[----:B--2---:R1:W2:Y:S02]  /*07e0*/  @P2 LDG.E.128 R48, desc[UR6][R4.64+0x10] ;  /* 0x0000100604302981 */ /* 0x0042a4000c1e1d00 */
[----:B-1----:R-:W-:-:S02]  /*07f0*/  @P2 IMAD.WIDE.U32 R4, R6, 0x20, R16 ;  /* 0x0000002006042825 */ /* 0x002fc400078e0010 */
[----:B------:R1:W-:Y:S01]  /*0800*/  @P0 STL.64 [R1+0x4b0], R24 ;  /* 0x0004b01801000387 */ /* 0x0003e20000100a00 */
[----:B------:R-:W0:Y:S03]  /*0810*/  LDC.64 R16, c[0x0][0x3d0] ;  /* 0x0000f400ff107b82 */ /* 0x000e260000000a00 */
[----:B----4-:R-:W4:Y:S01]  /*0820*/  @P2 LDG.E.128 R44, desc[UR6][R4.64] ;  /* 0x00000006042c2981 */ /* 0x010f22000c1e1d00 */
[----:B------:R-:W-:-:S04]  /*0830*/  @P2 VIADD R6, R6, 0x20 ;  /* 0x0000002006062836 */ /* 0x000fc80000000000 */
[----:B-1----:R-:W1:Y:S01]  /*0840*/  LDC.64 R24, c[0x0][0x3d8] ;  /* 0x0000f600ff187b82 */ /* 0x002e620000000a00 */
[----:B------:R-:W2:Y:S04]  /*0850*/  @P2 LDG.E.128 R40, desc[UR6][R4.64+0x10] ;  /* 0x0000100604282981 */ /* 0x000ea8000c1e1d00 */
[----:B------:R0:W-:Y:S04]  /*0860*/  @P0 STL.64 [R1+0x4b8], R26 ;  /* 0x0004b81a01000387 */ /* 0x0001e80000100a00 */
[----:B------:R-:W-:Y:S04]  /*0870*/  @P0 STL.64 [R1+0x490], R72 ;  /* 0x0004904801000387 */ /* 0x000fe80000100a00 */
[----:B------:R-:W-:Y:S04]  /*0880*/  @P0 STL.64 [R1+0x498], R74 ;  /* 0x0004984a01000387 */ /* 0x000fe80000100a00 */
[----:B------:R1:W-:Y:S01]  /*0890*/  @P0 STL.64 [R1+0x4a0], R76 ;  /* 0x0004a04c01000387 */ /* 0x0003e20000100a00 */
[----:B0-----:R-:W0:Y:S03]  /*08a0*/  LDC.64 R26, c[0x0][0x3d8] ;  /* 0x0000f600ff1a7b82 */ /* 0x001e260000000a00 */
[----:B------:R1:W-:Y:S04]  /*08b0*/  @P0 STL.64 [R1+0x4a8], R78 ;  /* 0x0004a84e01000387 */ /* 0x0003e80000100a00 */
[----:B---3--:R-:W-:Y:S04]  /*08c0*/  @P1 STL.64 [R1+0x450], R56 ;  /* 0x0004503801001387 */ /* 0x008fe80000100a00 */
[----:B------:R-:W-:Y:S04]  /*08d0*/  @P1 STL.64 [R1+0x458], R58 ;  /* 0x0004583a01001387 */ /* 0x000fe80000100a00 */
[----:B------:R-:W-:Y:S04]  /*08e0*/  @P1 STL.64 [R1+0x460], R60 ;  /* 0x0004603c01001387 */ /* 0x000fe80000100a00 */
[----:B------:R-:W-:Y:S04]  /*08f0*/  @P1 STL.64 [R1+0x468], R62 ;  /* 0x0004683e01001387 */ /* 0x000fe80000100a00 */
[----:B------:R-:W-:Y:S04]  /*0900*/  @P1 STL.64 [R1+0x470], R64 ;  /* 0x0004704001001387 */ /* 0x000fe80000100a00 */
[----:B------:R-:W-:Y:S04]  /*0910*/  @P1 STL.64 [R1+0x478], R66 ;  /* 0x0004784201001387 */ /* 0x000fe80000100a00 */
[----:B------:R3:W-:Y:S04]  /*0920*/  @P1 STL.64 [R1+0x480], R68 ;  /* 0x0004804401001387 */ /* 0x0007e80000100a00 */
[----:B------:R3:W-:Y:S01]  /*0930*/  @P1 STL.64 [R1+0x488], R70 ;  /* 0x0004884601001387 */ /* 0x0007e20000100a00 */
[----:B------:R-:W-:-:S13]  /*0940*/  ISETP.GE.U32.AND P0, PT, R0, 0xa0, PT ;  /* 0x000000a00000780c */ /* 0x000fda0003f06070 */
[----:B------:R-:W-:-:S05]  /*0950*/  @P0 IMAD.WIDE.U32 R10, R6, 0x20, R14 ;  /* 0x00000020060a0825 */ /* 0x000fca00078e000e */
[----:B------:R-:W3:Y:S04]  /*0960*/  @P0 LDG.E.128 R36, desc[UR6][R10.64] ;  /* 0x000000060a240981 */ /* 0x000ee8000c1e1d00 */
[----:B------:R-:W3:Y:S04]  /*0970*/  @P0 LDG.E.128 R32, desc[UR6][R10.64+0x10] ;  /* 0x000010060a200981 */ /* 0x000ee8000c1e1d00 */
[----:B--2---:R-:W-:Y:S04]  /*0980*/  @P2 STL.64 [R1+0x410], R40 ;  /* 0x0004102801002387 */ /* 0x004fe80000100a00 */
[----:B------:R-:W-:Y:S04]  /*0990*/  @P2 STL.64 [R1+0x418], R42 ;  /* 0x0004182a01002387 */ /* 0x000fe80000100a00 */
[----:B----4-:R-:W-:Y:S04]  /*09a0*/  @P2 STL.64 [R1+0x420], R44 ;  /* 0x0004202c01002387 */ /* 0x010fe80000100a00 */
[----:B------:R-:W-:Y:S04]  /*09b0*/  @P2 STL.64 [R1+0x428], R46 ;  /* 0x0004282e01002387 */ /* 0x000fe80000100a00 */
[----:B------:R-:W-:Y:S04]  /*09c0*/  @P2 STL.64 [R1+0x430], R48 ;  /* 0x0004303001002387 */ /* 0x000fe80000100a00 */
[----:B------:R-:W-:Y:S04]  /*09d0*/  @P2 STL.64 [R1+0x438], R50 ;  /* 0x0004383201002387 */ /* 0x000fe80000100a00 */
[----:B------:R2:W-:Y:S04]  /*09e0*/  @P2 STL.64 [R1+0x440], R52 ;  /* 0x0004403401002387 */ /* 0x0005e80000100a00 */
[----:B------:R4:W-:Y:S04]  /*09f0*/  @P2 STL.64 [R1+0x448], R54 ;  /* 0x0004483601002387 */ /* 0x0009e80000100a00 */
[----:B------:R-:W4:Y:S04]  /*0a00*/  LDL.64 R96, [R1+0x3d0] ;  /* 0x0003d00001607983 */ /* 0x000f280000100a00 */
        /* <DEDUP_REMOVED lines=10> */
[----:B------:R-:W4:Y:S01]  /*0ab0*/  LDL.64 R94, [R1+0x3c8] ;  /* 0x0003c800015e7983 */ /* 0x000f220000100a00 */
[----:B0-----:R-:W-:Y:S01]  /*0ac0*/  @P0 IMAD.WIDE.U32 R4, R6, 0x20, R26 ;  /* 0x0000002006040825 */ /* 0x001fe200078e001a */
[----:B------:R-:W-:Y:S01]  /*0ad0*/  ISETP.GE.U32.AND P1, PT, R0, 0xc0, PT ;  /* 0x000000c00000780c */ /* 0x000fe20003f26070 */
[----:B------:R-:W0:Y:S01]  /*0ae0*/  LDC.64 R26, c[0x0][0x3d8] ;  /* 0x0000f600ff1a7b82 */ /* 0x000e220000000a00 */
[----:B-1----:R-:W4:Y:S04]  /*0af0*/  LDL.64 R76, [R1+0x380] ;  /* 0x00038000014c7983 */ /* 0x002f280000100a00 */
[----:B------:R-:W4:Y:S04]  /*0b00*/  LDL.64 R78, [R1+0x388] ;  /* 0x00038800014e7983 */ /* 0x000f280000100a00 */
[----:B------:R-:W4:Y:S04]  /*0b10*/  LDL.64 R72, [R1+0x370] ;  /* 0x0003700001487983 */ /* 0x000f280000100a00 */
[----:B------:R-:W4:Y:S04]  /*0b20*/  LDL.64 R74, [R1+0x378] ;  /* 0x00037800014a7983 */ /* 0x000f280000100a00 */
[----:B---3--:R-:W3:Y:S04]  /*0b30*/  LDL.64 R68, [R1+0x360] ;  /* 0x0003600001447983 */ /* 0x008ee80000100a00 */
[----:B------:R-:W3:Y:S04]  /*0b40*/  LDL.64 R70, [R1+0x368] ;  /* 0x0003680001467983 */ /* 0x000ee80000100a00 */
[----:B------:R-:W3:Y:S04]  /*0b50*/  LDL.64 R64, [R1+0x350] ;  /* 0x0003500001407983 */ /* 0x000ee80000100a00 */
[----:B------:R-:W3:Y:S04]  /*0b60*/  LDL.64 R66, [R1+0x358] ;  /* 0x0003580001427983 */ /* 0x000ee80000100a00 */
[----:B------:R-:W3:Y:S04]  /*0b70*/  LDL.64 R60, [R1+0x340] ;  /* 0x00034000013c7983 */ /* 0x000ee80000100a00 */
[----:B------:R-:W3:Y:S04]  /*0b80*/  LDL.64 R62, [R1+0x348] ;  /* 0x00034800013e7983 */ /* 0x000ee80000100a00 */
[----:B------:R-:W3:Y:S04]  /*0b90*/  LDL.64 R56, [R1+0x330] ;  /* 0x0003300001387983 */ /* 0x000ee80000100a00 */
[----:B------:R-:W3:Y:S04]  /*0ba0*/  LDL.64 R58, [R1+0x338] ;  /* 0x00033800013a7983 */ /* 0x000ee80000100a00 */
[----:B--2---:R-:W2:Y:S04]  /*0bb0*/  LDL.64 R52, [R1+0x320] ;  /* 0x0003200001347983 */ /* 0x004ea80000100a00 */
[----:B----4-:R-:W2:Y:S04]  /*0bc0*/  LDL.64 R54, [R1+0x328] ;  /* 0x0003280001367983 */ /* 0x010ea80000100a00 */
[----:B------:R-:W4:Y:S04]  /*0bd0*/  LDL.64 R48, [R1+0x310] ;  /* 0x0003100001307983 */ /* 0x000f280000100a00 */
[----:B------:R-:W4:Y:S04]  /*0be0*/  LDL.64 R50, [R1+0x318] ;  /* 0x0003180001327983 */ /* 0x000f280000100a00 */
[----:B------:R-:W4:Y:S04]  /*0bf0*/  LDL.64 R44, [R1+0x300] ;  /* 0x00030000012c7983 */ /* 0x000f280000100a00 */
[----:B------:R-:W4:Y:S04]  /*0c00*/  LDL.64 R46, [R1+0x308] ;  /* 0x00030800012e7983 */ /* 0x000f280000100a00 */
[----:B------:R1:W-:Y:S04]  /*0c10*/  @P0 STL.64 [R1+0x400], R36 ;  /* 0x0004002401000387 */ /* 0x0003e80000100a00 */
[----:B------:R0:W-:Y:S04]  /*0c20*/  @P0 STL.64 [R1+0x408], R38 ;  /* 0x0004082601000387 */ /* 0x0001e80000100a00 */
[----:B------:R-:W4:Y:S04]  /*0c30*/  LDL.64 R40, [R1+0x2f0] ;  /* 0x0002f00001287983 */ /* 0x000f280000100a00 */
[----:B------:R0:W-:Y:S04]  /*0c40*/  @P0 STL.64 [R1+0x3f0], R32 ;  /* 0x0003f02001000387 */ /* 0x0001e80000100a00 */
[----:B------:R0:W-:Y:S04]  /*0c50*/  @P0 STL.64 [R1+0x3f8], R34 ;  /* 0x0003f82201000387 */ /* 0x0001e80000100a00 */
[----:B------:R-:W4:Y:S04]  /*0c60*/  LDL.64 R42, [R1+0x2f8] ;  /* 0x0002f800012a7983 */ /* 0x000f280000100a00 */
[----:B-1----:R-:W4:Y:S04]  /*0c70*/  LDL.64 R36, [R1+0x2e0] ;  /* 0x0002e00001247983 */ /* 0x002f280000100a00 */
[----:B0-----:R-:W4:Y:S04]  /*0c80*/  LDL.64 R38, [R1+0x2e8] ;  /* 0x0002e80001267983 */ /* 0x001f280000100a00 */
[----:B------:R-:W4:Y:S04]  /*0c90*/  LDL.64 R32, [R1+0x2d0] ;  /* 0x0002d00001207983 */ /* 0x000f280000100a00 */
[----:B------:R-:W4:Y:S04]  /*0ca0*/  LDL.64 R34, [R1+0x2d8] ;  /* 0x0002d80001227983 */ /* 0x000f280000100a00 */
[----:B------:R-:W4:Y:S04]  /*0cb0*/  @P0 LDG.E.128 R96, desc[UR6][R4.64+0x10] ;  /* 0x0000100604600981 */ /* 0x000f28000c1e1d00 */
[----:B------:R0:W4:Y:S01]  /*0cc0*/  @P0 LDG.E.128 R100, desc[UR6][R4.64] ;  /* 0x0000000604640981 */ /* 0x000122000c1e1d00 */
[----:B------:R-:W-:Y:S01]  /*0cd0*/  @P0 VIADD R6, R6, 0x20 ;  /* 0x0000002006060836 */ /* 0x000fe20000000000 */
[----:B------:R-:W-:-:S03]  /*0ce0*/  ISETP.GE.U32.AND P2, PT, R0, 0xe0, PT ;  /* 0x000000e00000780c */ /* 0x000fc60003f46070 */
[----:B------:R-:W-:-:S04]  /*0cf0*/  @P1 IMAD.WIDE.U32 R14, R6, 0x20, R30 ;  /* 0x00000020060e1825 */ /* 0x000fc800078e001e */
[C---:B------:R-:W-:Y:S01]  /*0d00*/  @P1 IMAD.WIDE.U32 R12, R6.reuse, 0x20, R12 ;  /* 0x00000020060c1825 */ /* 0x040fe200078e000c */
[----:B------:R-:W4:Y:S01]  /*0d10*/  @P1 LDG.E.128 R80, desc[UR6][R14.64+0x10] ;  /* 0x000010060e501981 */ /* 0x000f22000c1e1d00 */
[----:B------:R-:W-:-:S03]  /*0d20*/  @P1 IADD3 R6, PT, PT, R6, 0x20, RZ ;  /* 0x0000002006061810 */ /* 0x000fc60007ffe0ff */
[----:B------:R-:W4:Y:S02]  /*0d30*/  @P1 LDG.E.128 R84, desc[UR6][R14.64] ;  /* 0x000000060e541981 */ /* 0x000f24000c1e1d00 */
[C---:B------:R-:W-:Y:S02]  /*0d40*/  @P2 IMAD.WIDE.U32 R10, R6.reuse, 0x20, R16 ;  /* 0x00000020060a2825 */ /* 0x040fe400078e0010 */
[----:B------:R-:W4:Y:S04]  /*0d50*/  @P1 LDG.E.128 R88, desc[UR6][R12.64+0x10] ;  /* 0x000010060c581981 */ /* 0x000f28000c1e1d00 */
[----:B------:R1:W4:Y:S01]  /*0d60*/  @P1 LDG.E.128 R92, desc[UR6][R12.64] ;  /* 0x000000060c5c1981 */ /* 0x000322000c1e1d00 */
[----:B0-----:R-:W-:-:S04]  /*0d70*/  @P2 IMAD.WIDE.U32 R4, R6, 0x20, R24 ;  /* 0x0000002006042825 */ /* 0x001fc800078e0018 */
[----:B------:R-:W-:Y:S01]  /*0d80*/  @P2 VIADD R6, R6, 0x20 ;  /* 0x0000002006062836 */ /* 0x000fe20000000000 */
[----:B------:R-:W4:Y:S03]  /*0d90*/  @P2 LDG.E.128 R76, desc[UR6][R10.64] ;  /* 0x000000060a4c2981 */ /* 0x000f26000c1e1d00 */
[C---:B-1----:R-:W-:Y:S01]  /*0da0*/  @P3 IMAD.WIDE.U32 R12, R6.reuse, 0x20, R22 ;  /* 0x00000020060c3825 */ /* 0x042fe200078e0016 */
[----:B------:R-:W4:Y:S03]  /*0db0*/  @P2 LDG.E.128 R72, desc[UR6][R10.64+0x10] ;  /* 0x000010060a482981 */ /* 0x000f26000c1e1d00 */
[C---:B------:R-:W-:Y:S01]  /*0dc0*/  @P3 IMAD.WIDE.U32 R14, R6.reuse, 0x20, R20 ;  /* 0x00000020060e3825 */ /* 0x040fe200078e0014 */
[----:B---3--:R-:W3:Y:S03]  /*0dd0*/  @P2 LDG.E.128 R68, desc[UR6][R4.64] ;  /* 0x0000000604442981 */ /* 0x008ee6000c1e1d00 */
[----:B------:R-:W-:Y:S01]  /*0de0*/  @P3 VIADD R6, R6, 0x20 ;  /* 0x0000002006063836 */ /* 0x000fe20000000000 */
[----:B------:R0:W3:Y:S04]  /*0df0*/  @P2 LDG.E.128 R64, desc[UR6][R4.64+0x10] ;  /* 0x0000100604402981 */ /* 0x0000e8000c1e1d00 */
[----:B------:R-:W3:Y:S04]  /*0e00*/  @P3 LDG.E.128 R60, desc[UR6][R12.64] ;  /* 0x000000060c3c3981 */ /* 0x000ee8000c1e1d00 */
[----:B------:R-:W3:Y:S04]  /*0e10*/  @P3 LDG.E.128 R56, desc[UR6][R12.64+0x10] ;  /* 0x000010060c383981 */ /* 0x000ee8000c1e1d00 */
[----:B--2---:R-:W2:Y:S04]  /*0e20*/  @P3 LDG.E.128 R52, desc[UR6][R14.64] ;  /* 0x000000060e343981 */ /* 0x004ea8000c1e1d00 */
[----:B----4-:R-:W4:Y:S04]  /*0e30*/  @P3 LDG.E.128 R48, desc[UR6][R14.64+0x10] ;  /* 0x000010060e303981 */ /* 0x010f28000c1e1d00 */
[----:B------:R1:W-:Y:S04]  /*0e40*/  @P0 STL.64 [R1+0x3d0], R96 ;  /* 0x0003d06001000387 */ /* 0x0003e80000100a00 */
[----:B------:R1:W-:Y:S04]  /*0e50*/  @P0 STL.64 [R1+0x3d8], R98 ;  /* 0x0003d86201000387 */ /* 0x0003e80000100a00 */
[----:B------:R1:W-:Y:S04]  /*0e60*/  @P0 STL.64 [R1+0x3e0], R100 ;  /* 0x0003e06401000387 */ /* 0x0003e80000100a00 */
[----:B------:R1:W-:Y:S01]  /*0e70*/  @P0 STL.64 [R1+0x3e8], R102 ;  /* 0x0003e86601000387 */ /* 0x0003e20000100a00 */
[----:B------:R-:W-:-:S13]  /*0e80*/  ISETP.GE.U32.AND P0, PT, R0, 0x120, PT ;  /* 0x000001200000780c */ /* 0x000fda0003f06070 */
[----:B0-----:R-:W-:-:S04]  /*0e90*/  @P0 IMAD.WIDE.U32 R4, R6, 0x20, R18 ;  /* 0x0000002006040825 */ /* 0x001fc800078e0012 */
[----:B------:R-:W-:Y:S01]  /*0ea0*/  @P0 IMAD.WIDE.U32 R10, R6, 0x20, R26 ;  /* 0x00000020060a0825 */ /* 0x000fe200078e001a */
[----:B------:R-:W4:Y:S04]  /*0eb0*/  @P0 LDG.E.128 R44, desc[UR6][R4.64] ;  /* 0x00000006042c0981 */ /* 0x000f28000c1e1d00 */
[----:B------:R-:W4:Y:S04]  /*0ec0*/  @P0 LDG.E.128 R40, desc[UR6][R4.64+0x10] ;  /* 0x0000100604280981 */ /* 0x000f28000c1e1d00 */
[----:B------:R-:W4:Y:S04]  /*0ed0*/  @P0 LDG.E.128 R36, desc[UR6][R10.64] ;  /* 0x000000060a240981 */ /* 0x000f28000c1e1d00 */
[----:B------:R-:W4:Y:S04]  /*0ee0*/  @P0 LDG.E.128 R32, desc[UR6][R10.64+0x10] ;  /* 0x000010060a200981 */ /* 0x000f28000c1e1d00 */
        /* <DEDUP_REMOVED lines=8> */
[----:B------:R1:W-:Y:S04]  /*0f70*/  STL [R1+0x24c], RZ ;  /* 0x00024cff01007387 */ /* 0x0003e80000100800 */
[----:B------:R1:W-:Y:S04]  /*0f80*/  STL [R1+0x248], RZ ;  /* 0x000248ff01007387 */ /* 0x0003e80000100800 */
[----:B------:R1:W-:Y:S04]  /*0f90*/  STL [R1+0x244], RZ ;  /* 0x000244ff01007387 */ /* 0x0003e80000100800 */
[----:B------:R1:W-:Y:S04]  /*0fa0*/  STL [R1+0x240], RZ ;  /* 0x000240ff01007387 */ /* 0x0003e80000100800 */
[----:B------:R1:W-:Y:S04]  /*0fb0*/  STL [R1+0x23c], RZ ;  /* 0x00023cff01007387 */ /* 0x0003e80000100800 */
[----:B------:R1:W-:Y:S04]  /*0fc0*/  STL [R1+0x238], RZ ;  /* 0x000238ff01007387 */ /* 0x0003e80000100800 */
[----:B------:R1:W-:Y:S04]  /*0fd0*/  STL [R1+0x234], RZ ;  /* 0x000234ff01007387 */ /* 0x0003e80000100800 */
[----:B------:R1:W-:Y:S04]  /*0fe0*/  @P2 STL.64 [R1+0x380], R76 ;  /* 0x0003804c01002387 */ /* 0x0003e80000100a00 */
[----:B------:R1:W-:Y:S04]  /*0ff0*/  @P2 STL.64 [R1+0x388], R78 ;  /* 0x0003884e01002387 */ /* 0x0003e80000100a00 */
[----:B------:R1:W-:Y:S04]  /*1000*/  STL [R1+0x230], RZ ;  /* 0x000230ff01007387 */ /* 0x0003e80000100800 */
[----:B------:R1:W-:Y:S04]  /*1010*/  STL [R1+0x22c], RZ ;  /* 0x00022cff01007387 */ /* 0x0003e80000100800 */
[----:B------:R1:W-:Y:S04]  /*1020*/  @P2 STL.64 [R1+0x370], R72 ;  /* 0x0003704801002387 */ /* 0x0003e80000100a00 */
[----:B------:R1:W-:Y:S04]  /*1030*/  @P2 STL.64 [R1+0x378], R74 ;  /* 0x0003784a01002387 */ /* 0x0003e80000100a00 */
[----:B---3--:R1:W-:Y:S04]  /*1040*/  @P2 STL.64 [R1+0x360], R68 ;  /* 0x0003604401002387 */ /* 0x0083e80000100a00 */
[----:B------:R1:W-:Y:S04]  /*1050*/  @P2 STL.64 [R1+0x368], R70 ;  /* 0x0003684601002387 */ /* 0x0003e80000100a00 */
[----:B------:R1:W-:Y:S04]  /*1060*/  STL [R1+0x228], RZ ;  /* 0x000228ff01007387 */ /* 0x0003e80000100800 */
[----:B------:R1:W-:Y:S04]  /*1070*/  @P2 STL.64 [R1+0x350], R64 ;  /* 0x0003504001002387 */ /* 0x0003e80000100a00 */
[----:B------:R1:W-:Y:S04]  /*1080*/  @P2 STL.64 [R1+0x358], R66 ;  /* 0x0003584201002387 */ /* 0x0003e80000100a00 */
[----:B------:R1:W-:Y:S04]  /*1090*/  @P3 STL.64 [R1+0x340], R60 ;  /* 0x0003403c01003387 */ /* 0x0003e80000100a00 */
[----:B------:R1:W-:Y:S04]  /*10a0*/  @P3 STL.64 [R1+0x348], R62 ;  /* 0x0003483e01003387 */ /* 0x0003e80000100a00 */
[----:B------:R1:W-:Y:S04]  /*10b0*/  STL [R1+0x224], RZ ;  /* 0x000224ff01007387 */ /* 0x0003e80000100800 */
[----:B------:R1:W-:Y:S04]  /*10c0*/  @P3 STL.64 [R1+0x330], R56 ;  /* 0x0003303801003387 */ /* 0x0003e80000100a00 */
[----:B------:R1:W-:Y:S04]  /*10d0*/  @P3 STL.64 [R1+0x338], R58 ;  /* 0x0003383a01003387 */ /* 0x0003e80000100a00 */
[----:B------:R1:W-:Y:S04]  /*10e0*/  STL [R1+0x220], RZ ;  /* 0x000220ff01007387 */ /* 0x0003e80000100800 */
[----:B--2---:R1:W-:Y:S04]  /*10f0*/  @P3 STL.64 [R1+0x320], R52 ;  /* 0x0003203401003387 */ /* 0x0043e80000100a00 */
[----:B------:R1:W-:Y:S04]  /*1100*/  @P3 STL.64 [R1+0x328], R54 ;  /* 0x0003283601003387 */ /* 0x0003e80000100a00 */
[----:B------:R1:W-:Y:S04]  /*1110*/  STL [R1+0x21c], RZ ;  /* 0x00021cff01007387 */ /* 0x0003e80000100800 */
[----:B----4-:R1:W-:Y:S04]  /*1120*/  @P3 STL.64 [R1+0x310], R48 ;  /* 0x0003103001003387 */ /* 0x0103e80000100a00 */
[----:B------:R1:W-:Y:S04]  /*1130*/  @P3 STL.64 [R1+0x318], R50 ;  /* 0x0003183201003387 */ /* 0x0003e80000100a00 */
[----:B------:R1:W-:Y:S04]  /*1140*/  @P0 STL.64 [R1+0x300], R44 ;  /* 0x0003002c01000387 */ /* 0x0003e80000100a00 */
        /* <DEDUP_REMOVED lines=138> */
[----:B------:R-:W-:-:S02]  /*19f0*/  ISETP.GE.U32.AND P1, PT, R0, 0x140, PT ;  /* 0x000001400000780c */ /* 0x000fc40003f26070 */
[----:B------:R-:W-:-:S11]  /*1a00*/  @P0 IADD3 R6, PT, PT, R6, 0x20, RZ ;  /* 0x0000002006060810 */ /* 0x000fd60007ffe0ff */
[----:B-1----:R-:W-:Y:S05]  /*1a10*/  @!P1 BRA `(.L_x_11089) ;  /* 0x0000013800749947 */ /* 0x002fea0003800000 */
        /* <DEDUP_REMOVED lines=21> */
[----:B--2---:R0:W-:Y:S04]  /*1b70*/  STL.64 [R1+0x270], R24 ;  /* 0x0002701801007387 */ /* 0x0041e80000100a00 */
[----:B------:R0:W-:Y:S04]  /*1b80*/  STL.64 [R1+0x278], R26 ;  /* 0x0002781a01007387 */ /* 0x0001e80000100a00 */
[----:B------:R0:W-:Y:S04]  /*1b90*/  STL [R1+0x238], RZ ;  /* 0x000238ff01007387 */ /* 0x0001e80000100800 */
[----:B---3--:R0:W-:Y:S04]  /*1ba0*/  STL.64 [R1+0x250], R20 ;  /* 0x0002501401007387 */ /* 0x0081e80000100a00 */
[----:B------:R0:W-:Y:S04]  /*1bb0*/  STL.64 [R1+0x258], R22 ;  /* 0x0002581601007387 */ /* 0x0001e80000100a00 */
[----:B----4-:R0:W-:Y:S04]  /*1bc0*/  STL.64 [R1+0x2b0], R16 ;  /* 0x0002b01001007387 */ /* 0x0101e80000100a00 */
[----:B------:R0:W-:Y:S04]  /*1bd0*/  STL.64 [R1+0x2b8], R18 ;  /* 0x0002b81201007387 */ /* 0x0001e80000100a00 */
[----:B------:R0:W-:Y:S04]  /*1be0*/  STL [R1+0x234], RZ ;  /* 0x000234ff01007387 */ /* 0x0001e80000100800 */
[----:B------:R0:W-:Y:S04]  /*1bf0*/  STL.64 [R1+0x290], R12 ;  /* 0x0002900c01007387 */ /* 0x0001e80000100a00 */
        /* <DEDUP_REMOVED lines=147> */
.L_x_11088:
        /* <DEDUP_REMOVED lines=42> */
[----:B------:R-:W1:Y:S08]  /*27d0*/  LDC.64 R18, c[0x0][0x3d8] ;  /* 0x0000f600ff127b82 */ /* 0x000e700000000a00 */
[----:B------:R-:W1:Y:S08]  /*27e0*/  LDC.64 R20, c[0x0][0x3d0] ;  /* 0x0000f400ff147b82 */ /* 0x000e700000000a00 */
[----:B------:R-:W1:Y:S01]  /*27f0*/  @P1 LDC.64 R16, c[0x0][0x440] ;  /* 0x00011000ff101b82 */ /* 0x000e620000000a00 */
[----:B------:R-:W-:-:S07]  /*2800*/  ISETP.GE.U32.AND P2, PT, R0, 0x60, PT ;  /* 0x000000600000780c */ /* 0x000fce0003f46070 */
[----:B------:R-:W1:Y:S01]  /*2810*/  LDC.64 R26, c[0x0][0x3d8] ;  /* 0x0000f600ff1a7b82 */ /* 0x000e620000000a00 */
[----:B--2---:R-:W2:Y:S04]  /*2820*/  @P0 LDG.E.128 R56, desc[UR6][R12.64] ;  /* 0x000000060c380981 */ /* 0x004ea8000c1e1d00 */
[----:B--2---:R3:W-:Y:S04]  /*2830*/  @P0 STL.64 [R1+0x500], R56 ;  /* 0x0005003801000387 */ /* 0x0047e80000100a00 */
[----:B------:R2:W-:Y:S01]  /*2840*/  @P0 STL.64 [R1+0x508], R58 ;  /* 0x0005083a01000387 */ /* 0x0005e20000100a00 */
[----:B---3--:R-:W-:-:S02]  /*2850*/  IMAD.MOV.U32 R56, RZ, RZ, R55 ;  /* 0x000000ffff387224 */ /* 0x008fc400078e0037 */
[----:B----4-:R-:W-:Y:S01]  /*2860*/  IMAD.MOV.U32 R57, RZ, RZ, R54 ;  /* 0x000000ffff397224 */ /* 0x010fe200078e0036 */
[----:B--2---:R-:W-:Y:S01]  /*2870*/  MOV R58, R53 ;  /* 0x00000035003a7202 */ /* 0x004fe20000000f00 */
        /* <DEDUP_REMOVED lines=8> */
[----:B------:R-:W-:Y:S02]  /*2900*/  IMAD.MOV.U32 R50, RZ, RZ, R46 ;  /* 0x000000ffff327224 */ /* 0x000fe400078e002e */
[----:B------:R-:W-:Y:S01]  /*2910*/  IMAD.MOV.U32 R49, RZ, RZ, R45 ;  /* 0x000000ffff317224 */ /* 0x000fe200078e002d */
[----:B------:R-:W-:Y:S01]  /*2920*/  MOV R45, R39 ;  /* 0x00000027002d7202 */ /* 0x000fe20000000f00 */
[----:B------:R-:W-:-:S02]  /*2930*/  IMAD.MOV.U32 R47, RZ, RZ, R43 ;  /* 0x000000ffff2f7224 */ /* 0x000fc400078e002b */
[----:B------:R-:W-:Y:S01]  /*2940*/  IMAD.MOV.U32 R46, RZ, RZ, R42 ;  /* 0x000000ffff2e7224 */ /* 0x000fe200078e002a */
[----:B------:R-:W-:Y:S01]  /*2950*/  MOV R42, R36 ;  /* 0x00000024002a7202 */ /* 0x000fe20000000f00 */
[----:B------:R-:W-:Y:S02]  /*2960*/  IMAD.MOV.U32 R44, RZ, RZ, R38 ;  /* 0x000000ffff2c7224 */ /* 0x000fe400078e0026 */
[----:B------:R-:W-:Y:S01]  /*2970*/  IMAD.MOV.U32 R43, RZ, RZ, R37 ;  /* 0x000000ffff2b7224 */ /* 0x000fe200078e0025 */
[----:B------:R-:W-:Y:S01]  /*2980*/  MOV R37, R31 ;  /* 0x0000001f00257202 */ /* 0x000fe20000000f00 */
[----:B------:R-:W-:Y:S01]  /*2990*/  IMAD.MOV.U32 R39, RZ, RZ, R35 ;  /* 0x000000ffff277224 */ /* 0x000fe200078e0023 */
[----:B------:R-:W3:Y:S01]  /*29a0*/  LDL R31, [R1+0x4b0] ;  /* 0x0004b000011f7983 */ /* 0x000ee20000100800 */
[----:B------:R-:W-:Y:S01]  /*29b0*/  IMAD.MOV.U32 R38, RZ, RZ, R34 ;  /* 0x000000ffff267224 */ /* 0x000fe200078e0022 */
[----:B------:R-:W-:Y:S01]  /*29c0*/  MOV R34, R24 ;  /* 0x0000001800227202 */ /* 0x000fe20000000f00 */
[----:B------:R-:W-:Y:S01]  /*29d0*/  IMAD.MOV.U32 R36, RZ, RZ, R30 ;  /* 0x000000ffff247224 */ /* 0x000fe200078e001e */
[----:B------:R-:W4:Y:S01]  /*29e0*/  LDL R24, [R1+0x4bc] ;  /* 0x0004bc0001187983 */ /* 0x000f220000100800 */
[----:B------:R-:W-:-:S03]  /*29f0*/  IMAD.MOV.U32 R35, RZ, RZ, R25 ;  /* 0x000000ffff237224 */ /* 0x000fc600078e0019 */
[----:B------:R-:W4:Y:S04]  /*2a00*/  LDL R30, [R1+0x4b4] ;  /* 0x0004b400011e7983 */ /* 0x000f280000100800 */
[----:B------:R-:W4:Y:S04]  /*2a10*/  LDL R25, [R1+0x4b8] ;  /* 0x0004b80001197983 */ /* 0x000f280000100800 */
[----:B--2---:R2:W-:Y:S04]  /*2a20*/  @P0 STL.64 [R1+0x4f0], R56 ;  /* 0x0004f03801000387 */ /* 0x0045e80000100a00 */
[----:B------:R0:W-:Y:S01]  /*2a30*/  @P0 STL.64 [R1+0x4f8], R58 ;  /* 0x0004f83a01000387 */ /* 0x0001e20000100a00 */
[----:B--2---:R-:W-:-:S02]  /*2a40*/  IMAD.MOV.U32 R56, RZ, RZ, R55 ;  /* 0x000000ffff387224 */ /* 0x004fc400078e0037 */
[----:B------:R-:W-:Y:S01]  /*2a50*/  IMAD.MOV.U32 R57, RZ, RZ, R54 ;  /* 0x000000ffff397224 */ /* 0x000fe200078e0036 */
[----:B0-----:R-:W-:Y:S01]  /*2a60*/  MOV R58, R53 ;  /* 0x00000035003a7202 */ /* 0x001fe20000000f00 */
        /* <DEDUP_REMOVED lines=16> */
[----:B---3--:R-:W-:Y:S01]  /*2b70*/  MOV R37, R31 ;  /* 0x0000001f00257202 */ /* 0x008fe20000000f00 */
[----:B------:R-:W-:Y:S01]  /*2b80*/  IMAD.MOV.U32 R39, RZ, RZ, R35 ;  /* 0x000000ffff277224 */ /* 0x000fe200078e0023 */
[----:B------:R-:W3:Y:S01]  /*2b90*/  LDL R31, [R1+0x4a0] ;  /* 0x0004a000011f7983 */ /* 0x000ee20000100800 */
[----:B------:R-:W-:Y:S01]  /*2ba0*/  IMAD.MOV.U32 R38, RZ, RZ, R34 ;  /* 0x000000ffff267224 */ /* 0x000fe200078e0022 */
[----:B----4-:R-:W-:Y:S01]  /*2bb0*/  MOV R34, R24 ;  /* 0x0000001800227202 */ /* 0x010fe20000000f00 */
[----:B------:R-:W-:Y:S01]  /*2bc0*/  IMAD.MOV.U32 R36, RZ, RZ, R30 ;  /* 0x000000ffff247224 */ /* 0x000fe200078e001e */
[----:B------:R-:W4:Y:S01]  /*2bd0*/  LDL R24, [R1+0x4ac] ;  /* 0x0004ac0001187983 */ /* 0x000f220000100800 */
[----:B------:R-:W-:-:S03]  /*2be0*/  IMAD.MOV.U32 R35, RZ, RZ, R25 ;  /* 0x000000ffff237224 */ /* 0x000fc600078e0019 */
[----:B------:R-:W4:Y:S04]  /*2bf0*/  LDL R30, [R1+0x4a4] ;  /* 0x0004a400011e7983 */ /* 0x000f280000100800 */
[----:B------:R-:W4:Y:S04]  /*2c00*/  LDL R25, [R1+0x4a8] ;  /* 0x0004a80001197983 */ /* 0x000f280000100800 */
[----:B--2---:R0:W-:Y:S04]  /*2c10*/  @P0 STL.64 [R1+0x4e0], R56 ;  /* 0x0004e03801000387 */ /* 0x0041e80000100a00 */
[----:B------:R2:W-:Y:S01]  /*2c20*/  @P0 STL.64 [R1+0x4e8], R58 ;  /* 0x0004e83a01000387 */ /* 0x0005e20000100a00 */
[----:B0-----:R-:W-:-:S02]  /*2c30*/  IMAD.MOV.U32 R56, RZ, RZ, R55 ;  /* 0x000000ffff387224 */ /* 0x001fc400078e0037 */
[----:B------:R-:W-:Y:S01]  /*2c40*/  IMAD.MOV.U32 R57, RZ, RZ, R54 ;  /* 0x000000ffff397224 */ /* 0x000fe200078e0036 */
        /* <DEDUP_REMOVED lines=26> */
[----:B------:R-:W4:Y:S01]  /*2df0*/  LDL R25, [R1+0x498] ;  /* 0x0004980001197983 */ /* 0x000f220000100800 */
[----:B------:R-:W-:-:S03]  /*2e00*/  @P0 IMAD.WIDE.U32 R12, R6, 0x20, R4 ;  /* 0x00000020060c0825 */ /* 0x000fc600078e0004 */
[----:B--2---:R0:W-:Y:S01]  /*2e10*/  @P0 STL.64 [R1+0x4d0], R56 ;  /* 0x0004d03801000387 */ /* 0x0041e20000100a00 */
[----:B------:R-:W-:Y:S01]  /*2e20*/  @P0 LOP3.LUT R6, R6, 0x20, RZ, 0xfc, !PT ;  /* 0x0000002006060812 */ /* 0x000fe200078efcff */
[----:B------:R-:W2:Y:S02]  /*2e30*/  @P2 LDC.64 R4, c[0x0][0x440] ;  /* 0x00011000ff042b82 */ /* 0x000ea40000000a00 */
[----:B------:R1:W-:Y:S01]  /*2e40*/  @P0 STL.64 [R1+0x4d8], R58 ;  /* 0x0004d83a01000387 */ /* 0x0003e20000100a00 */
[----:B0-----:R-:W-:Y:S02]  /*2e50*/  IMAD.MOV.U32 R56, RZ, RZ, R55 ;  /* 0x000000ffff387224 */ /* 0x001fe400078e0037 */
[----:B------:R-:W-:Y:S01]  /*2e60*/  IMAD.MOV.U32 R57, RZ, RZ, R54 ;  /* 0x000000ffff397224 */ /* 0x000fe200078e0036 */
[----:B-1----:R-:W-:Y:S01]  /*2e70*/  MOV R58, R53 ;  /* 0x00000035003a7202 */ /* 0x002fe20000000f00 */
[----:B------:R-:W-:-:S06]  /*2e80*/  IMAD.MOV.U32 R59, RZ, RZ, R52 ;  /* 0x000000ffff3b7224 */ /* 0x000fcc00078e0034 */
[----:B------:R-:W2:Y:S01]  /*2e90*/  @P0 LD.E.128 R56, desc[UR6][R12.64] ;  /* 0x000000060c380980 */ /* 0x000ea2000c101d00 */
        /* <DEDUP_REMOVED lines=28> */
[----:B-1----:R-:W-:Y:S01]  /*3060*/  MOV R58, R53 ;  /* 0x00000035003a7202 */ /* 0x002fe20000000f00 */
[----:B------:R-:W-:-:S06]  /*3070*/  IMAD.MOV.U32 R59, RZ, RZ, R52 ;  /* 0x000000ffff3b7224 */ /* 0x000fcc00078e0034 */
[----:B------:R-:W2:Y:S01]  /*3080*/  @P0 LD.E.128 R56, desc[UR6][R12.64+0x10] ;  /* 0x000010060c380980 */ /* 0x000ea2000c101d00 */
[----:B------:R-:W-:Y:S01]  /*3090*/  MOV R54, R50 ;  /* 0x0000003200367202 */ /* 0x000fe20000000f00 */
[----:B------:R-:W-:Y:S02]  /*30a0*/  IMAD.MOV.U32 R53, RZ, RZ, R49 ;  /* 0x000000ffff357224 */ /* 0x000fe400078e0031 */
[----:B------:R-:W-:Y:S02]  /*30b0*/  IMAD.MOV.U32 R55, RZ, RZ, R51 ;  /* 0x000000ffff377224 */ /* 0x000fe400078e0033 */
[----:B------:R-:W-:Y:S01]  /*30c0*/  IMAD.MOV.U32 R52, RZ, RZ, R48 ;  /* 0x000000ffff347224 */ /* 0x000fe200078e0030 */
[----:B------:R-:W-:Y:S01]  /*30d0*/  MOV R62, R53 ;  /* 0x00000035003e7202 */ /* 0x000fe20000000f00 */
[----:B------:R-:W-:Y:S02]  /*30e0*/  IMAD.MOV.U32 R60, RZ, RZ, R55 ;  /* 0x000000ffff3c7224 */ /* 0x000fe400078e0037 */
[----:B------:R-:W-:-:S02]  /*30f0*/  IMAD.MOV.U32 R61, RZ, RZ, R54 ;  /* 0x000000ffff3d7224 */ /* 0x000fc400078e0036 */
[----:B------:R-:W-:Y:S02]  /*3100*/  IMAD.MOV.U32 R63, RZ, RZ, R52 ;  /* 0x000000ffff3f7224 */ /* 0x000fe400078e0034 */
[----:B------:R-:W-:-:S05]  /*3110*/  @P1 IMAD.WIDE.U32 R10, R6, 0x20, R14 ;  /* 0x00000020060a1825 */ /* 0x000fca00078e000e */
[----:B------:R-:W2:Y:S01]  /*3120*/  @P1 LDG.E.128 R60, desc[UR6][R10.64] ;  /* 0x000000060a3c1981 */ /* 0x000ea2000c1e1d00 */
        /* <DEDUP_REMOVED lines=8> */
[----:B------:R-:W-:-:S02]  /*31b0*/  IMAD.MOV.U32 R44, RZ, RZ, R38 ;  /* 0x000000ffff2c7224 */ /* 0x000fc400078e0026 */
[----:B------:R-:W-:Y:S01]  /*31c0*/  IMAD.MOV.U32 R43, RZ, RZ, R37 ;  /* 0x000000ffff2b7224 */ /* 0x000fe200078e0025 */
[----:B---3--:R-:W-:Y:S01]  /*31d0*/  MOV R37, R31 ;  /* 0x0000001f00257202 */ /* 0x008fe20000000f00 */
[----:B------:R-:W-:Y:S01]  /*31e0*/  IMAD.MOV.U32 R38, RZ, RZ, R34 ;  /* 0x000000ffff267224 */ /* 0x000fe200078e0022 */
[----:B----4-:R-:W-:Y:S01]  /*31f0*/  MOV R34, R24 ;  /* 0x0000001800227202 */ /* 0x010fe20000000f00 */
[----:B------:R-:W-:Y:S01]  /*3200*/  IMAD.MOV.U32 R36, RZ, RZ, R30 ;  /* 0x000000ffff247224 */ /* 0x000fe200078e001e */
[----:B------:R-:W3:Y:S01]  /*3210*/  LDL R31, [R1+0x44] ;  /* 0x00004400011f7983 */ /* 0x000ee20000100800 */
[----:B------:R-:W-:Y:S02]  /*3220*/  IMAD.MOV.U32 R39, RZ, RZ, R35 ;  /* 0x000000ffff277224 */ /* 0x000fe400078e0023 */
[----:B------:R-:W-:Y:S01]  /*3230*/  IMAD.MOV.U32 R35, RZ, RZ, R25 ;  /* 0x000000ffff237224 */ /* 0x000fe200078e0019 */
[----:B------:R-:W4:Y:S01]  /*3240*/  LDL R24, [R1+0x40] ;  /* 0x0000400001187983 */ /* 0x000f220000100800 */
[----:B------:R-:W-:-:S02]  /*3250*/  IMAD.MOV.U32 R54, RZ, RZ, R46 ;  /* 0x000000ffff367224 */ /* 0x000fc400078e002e */
[----:B------:R-:W-:Y:S01]  /*3260*/  IMAD.MOV.U32 R53, RZ, RZ, R45 ;  /* 0x000000ffff357224 */ /* 0x000fe200078e002d */
[----:B------:R-:W4:Y:S01]  /*3270*/  LDL R30, [R1+0x48] ;  /* 0x00004800011e7983 */ /* 0x000f220000100800 */
[----:B------:R-:W-:Y:S01]  /*3280*/  IMAD.MOV.U32 R46, RZ, RZ, R37 ;  /* 0x000000ffff2e7224 */ /* 0x000fe200078e0025 */
[----:B------:R-:W-:Y:S02]  /*3290*/  MOV R45, R36 ;  /* 0x00000024002d7202 */ /* 0x000fe40000000f00 */
[----:B------:R-:W4:Y:S04]  /*32a0*/  LDL R25, [R1+0x4c] ;  /* 0x00004c0001197983 */ /* 0x000f280000100800 */
[----:B--2---:R0:W-:Y:S04]  /*32b0*/  @P0 STL.64 [R1+0x20], R56 ;  /* 0x0000203801000387 */ /* 0x0041e80000100a00 */
[----:B------:R1:W-:Y:S04]  /*32c0*/  @P0 STL.64 [R1+0x28], R58 ;  /* 0x0000283a01000387 */ /* 0x0003e80000100a00 */
[----:B------:R-:W2:Y:S04]  /*32d0*/  LDL R36, [R1+0x484] ;  /* 0x0004840001247983 */ /* 0x000ea80000100800 */
[----:B------:R-:W2:Y:S01]  /*32e0*/  LDL R37, [R1+0x480] ;  /* 0x0004800001257983 */ /* 0x000ea20000100800 */
[----:B------:R-:W-:Y:S01]  /*32f0*/  MOV R55, R47 ;  /* 0x0000002f00377202 */ /* 0x000fe20000000f00 */
[----:B0-----:R-:W-:Y:S01]  /*3300*/  IMAD.MOV.U32 R57, RZ, RZ, R49 ;  /* 0x000000ffff397224 */ /* 0x001fe200078e0031 */
[----:B------:R-:W-:Y:S01]  /*3310*/  MOV R52, R44 ;  /* 0x0000002c00347202 */ /* 0x000fe20000000f00 */
[----:B-1----:R-:W-:Y:S01]  /*3320*/  IMAD.MOV.U32 R59, RZ, RZ, R51 ;  /* 0x000000ffff3b7224 */ /* 0x002fe200078e0033 */
[----:B------:R-:W-:Y:S01]  /*3330*/  MOV R58, R50 ;  /* 0x00000032003a7202 */ /* 0x000fe20000000f00 */
[----:B------:R-:W-:-:S02]  /*3340*/  IMAD.MOV.U32 R56, RZ, RZ, R48 ;  /* 0x000000ffff387224 */ /* 0x000fc400078e0030 */
[----:B------:R-:W-:Y:S02]  /*3350*/  IMAD.MOV.U32 R44, RZ, RZ, R35 ;  /* 0x000000ffff2c7224 */ /* 0x000fe400078e0023 */
[----:B------:R-:W-:Y:S01]  /*3360*/  IMAD.MOV.U32 R47, RZ, RZ, R34 ;  /* 0x000000ffff2f7224 */ /* 0x000fe200078e0022 */
[----:B------:R-:W2:Y:S04]  /*3370*/  LDL R35, [R1+0x488] ;  /* 0x0004880001237983 */ /* 0x000ea80000100800 */
[----:B------:R-:W2:Y:S04]  /*3380*/  LDL R34, [R1+0x48c] ;  /* 0x00048c0001227983 */ /* 0x000ea80000100800 */
[----:B------:R0:W-:Y:S04]  /*3390*/  @P1 STL.64 [R1+0x4c0], R60 ;  /* 0x0004c03c01001387 */ /* 0x0001e80000100a00 */
[----:B------:R1:W-:Y:S01]  /*33a0*/  @P1 STL.64 [R1+0x4c8], R62 ;  /* 0x0004c83e01001387 */ /* 0x0003e20000100a00 */
[----:B0-----:R-:W-:Y:S01]  /*33b0*/  IMAD.MOV.U32 R60, RZ, RZ, R59 ;  /* 0x000000ffff3c7224 */ /* 0x001fe200078e003b */
[----:B------:R-:W-:Y:S01]  /*33c0*/  MOV R61, R58 ;  /* 0x0000003a003d7202 */ /* 0x000fe20000000f00 */
[----:B-1----:R-:W-:-:S02]  /*33d0*/  IMAD.MOV.U32 R62, RZ, RZ, R57 ;  /* 0x000000ffff3e7224 */ /* 0x002fc400078e0039 */
[----:B------:R-:W-:-:S06]  /*33e0*/  IMAD.MOV.U32 R63, RZ, RZ, R56 ;  /* 0x000000ffff3f7224 */ /* 0x000fcc00078e0038 */
[----:B------:R-:W2:Y:S01]  /*33f0*/  @P1 LDG.E.128 R60, desc[UR6][R10.64+0x10] ;  /* 0x000010060a3c1981 */ /* 0x000ea2000c1e1d00 */
[----:B------:R-:W-:Y:S02]  /*3400*/  IMAD.MOV.U32 R51, RZ, RZ, R43 ;  /* 0x000000ffff337224 */ /* 0x000fe400078e002b */
        /* <DEDUP_REMOVED lines=10> */
[----:B------:R-:W-:-:S02]  /*34b0*/  IMAD.MOV.U32 R46, RZ, RZ, R42 ;  /* 0x000000ffff2e7224 */ /* 0x000fc400078e002a */
[----:B--2---:R-:W-:Y:S01]  /*34c0*/  IMAD.MOV.U32 R42, RZ, RZ, R36 ;  /* 0x000000ffff2a7224 */ /* 0x004fe200078e0024 */
[----:B------:R-:W-:Y:S02]  /*34d0*/  MOV R36, R32 ;  /* 0x0000002000247202 */ /* 0x000fe40000000f00 */
[----:B------:R-:W2:Y:S01]  /*34e0*/  LDL R32, [R1+0x464] ;  /* 0x0004640001207983 */ /* 0x000ea20000100800 */
[----:B------:R-:W-:Y:S02]  /*34f0*/  IMAD.MOV.U32 R43, RZ, RZ, R37 ;  /* 0x000000ffff2b7224 */ /* 0x000fe400078e0025 */
[----:B------:R-:W-:Y:S02]  /*3500*/  IMAD.MOV.U32 R37, RZ, RZ, R33 ;  /* 0x000000ffff257224 */ /* 0x000fe400078e0021 */
[----:B------:R-:W3:Y:S01]  /*3510*/  LDL R33, [R1+0x460] ;  /* 0x0004600001217983 */ /* 0x000ee20000100800 */
[----:B------:R-:W-:Y:S01]  /*3520*/  MOV R49, R39 ;  /* 0x0000002700317202 */ /* 0x000fe20000000f00 */
[----:B------:R-:W-:-:S02]  /*3530*/  IMAD.MOV.U32 R48, RZ, RZ, R38 ;  /* 0x000000ffff307224 */ /* 0x000fc400078e0026 */
[----:B------:R-:W-:Y:S01]  /*3540*/  IMAD.MOV.U32 R38, RZ, RZ, R25 ;  /* 0x000000ffff267224 */ /* 0x000fe200078e0019 */
[----:B------:R-:W-:Y:S01]  /*3550*/  MOV R56, R52 ;  /* 0x0000003400387202 */ /* 0x000fe20000000f00 */
[----:B------:R-:W-:Y:S01]  /*3560*/  IMAD.MOV.U32 R39, RZ, RZ, R30 ;  /* 0x000000ffff277224 */ /* 0x000fe200078e001e */
[----:B------:R-:W0:Y:S01]  /*3570*/  LDC.64 R24, c[0x0][0x3d0] ;  /* 0x0000f400ff187b82 */ /* 0x000e220000000a00 */
[----:B------:R-:W-:Y:S01]  /*3580*/  IMAD.MOV.U32 R57, RZ, RZ, R53 ;  /* 0x000000ffff397224 */ /* 0x000fe200078e0035 */
[----:B------:R-:W-:Y:S01]  /*3590*/  MOV R53, R49 ;  /* 0x0000003100357202 */ /* 0x000fe20000000f00 */
[----:B------:R-:W-:Y:S02]  /*35a0*/  IMAD.MOV.U32 R52, RZ, RZ, R48 ;  /* 0x000000ffff347224 */ /* 0x000fe400078e0030 */
[----:B------:R-:W-:Y:S02]  /*35b0*/  IMAD.MOV.U32 R49, RZ, RZ, R45 ;  /* 0x000000ffff317224 */ /* 0x000fe400078e002d */
[----:B------:R-:W-:Y:S01]  /*35c0*/  IMAD.MOV.U32 R48, RZ, RZ, R44 ;  /* 0x000000ffff307224 */ /* 0x000fe200078e002c */
[----:B------:R-:W-:Y:S01]  /*35d0*/  MOV R44, R38 ;  /* 0x00000026002c7202 */ /* 0x000fe20000000f00 */
[----:B------:R-:W-:Y:S01]  /*35e0*/  IMAD.MOV.U32 R45, RZ, RZ, R39 ;  /* 0x000000ffff2d7224 */ /* 0x000fe200078e0027 */
[----:B------:R-:W-:Y:S01]  /*35f0*/  MOV R39, R35 ;  /* 0x0000002300277202 */ /* 0x000fe20000000f00 */
[----:B------:R-:W-:Y:S01]  /*3600*/  IMAD.MOV.U32 R38, RZ, RZ, R34 ;  /* 0x000000ffff267224 */ /* 0x000fe200078e0022 */
[----:B------:R-:W-:Y:S01]  /*3610*/  ISETP.GE.U32.AND P3, PT, R0, 0x80, PT ;  /* 0x000000800000780c */ /* 0x000fe20003f66070 */
[----:B------:R-:W-:Y:S01]  /*3620*/  IMAD.MOV.U32 R35, RZ, RZ, R23 ;  /* 0x000000ffff237224 */ /* 0x000fe200078e0017 */
[----:B------:R-:W1:Y:S01]  /*3630*/  LDC.64 R30, c[0x0][0x3d8] ;  /* 0x0000f600ff1e7b82 */ /* 0x000e620000000a00 */
[----:B------:R-:W-:Y:S01]  /*3640*/  IMAD.MOV.U32 R34, RZ, RZ, R22 ;  /* 0x000000ffff227224 */ /* 0x000fe200078e0016 */
[----:B------:R-:W4:Y:S04]  /*3650*/  LDL R23, [R1+0x468] ;  /* 0x0004680001177983 */ /* 0x000f280000100800 */
[----:B------:R-:W4:Y:S01]  /*3660*/  LDL R22, [R1+0x46c] ;  /* 0x00046c0001167983 */ /* 0x000f220000100800 */
[C---:B------:R-:W-:Y:S01]  /*3670*/  @P1 IMAD.WIDE.U32 R14, R6.reuse, 0x20, R18 ;  /* 0x00000020060e1825 */ /* 0x040fe200078e0012 */
[----:B------:R-:W-:Y:S01]  /*3680*/  LOP3.LUT R3, R3, 0xfffff7ff, RZ, 0xc0, !PT ;  /* 0xfffff7ff03037812 */ /* 0x000fe200078ec0ff */
[----:B------:R-:W1:Y:S02]  /*3690*/  LDC.64 R18, c[0x0][0x3d8] ;  /* 0x0000f600ff127b82 */ /* 0x000e640000000a00 */
[----:B------:R-:W-:-:S06]  /*36a0*/  @P1 IMAD.WIDE.U32 R16, R6, 0x20, R16 ;  /* 0x0000002006101825 */ /* 0x000fcc00078e0010 */
[----:B------:R-:W1:Y:S01]  /*36b0*/  @P3 LDC.64 R12, c[0x0][0x440] ;  /* 0x00011000ff0c3b82 */ /* 0x000e620000000a00 */
[----:B------:R0:W-:Y:S04]  /*36c0*/  @P1 STL.64 [R1+0x4b0], R60 ;  /* 0x0004b03c01001387 */ /* 0x0001e80000100a00 */
[----:B------:R0:W-:Y:S02]  /*36d0*/  @P1 STL.64 [R1+0x4b8], R62 ;  /* 0x0004b83e01001387 */ /* 0x0001e40000100a00 */
[----:B0-----:R-:W-:Y:S01]  /*36e0*/  MOV R60, R59 ;  /* 0x0000003b003c7202 */ /* 0x001fe20000000f00 */
[----:B------:R-:W-:Y:S02]  /*36f0*/  IMAD.MOV.U32 R61, RZ, RZ, R58 ;  /* 0x000000ffff3d7224 */ /* 0x000fe400078e003a */
[----:B------:R-:W-:Y:S01]  /*3700*/  IMAD.MOV.U32 R62, RZ, RZ, R57 ;  /* 0x000000ffff3e7224 */ /* 0x000fe200078e0039 */
[----:B------:R-:W-:Y:S01]  /*3710*/  MOV R63, R56 ;  /* 0x00000038003f7202 */ /* 0x000fe20000000f00 */
[----:B------:R-:W-:-:S05]  /*3720*/  IMAD.MOV.U32 R59, RZ, RZ, R55 ;  /* 0x000000ffff3b7224 */ /* 0x000fca00078e0037 */
[----:B------:R-:W4:Y:S01]  /*3730*/  @P1 LDG.E.128 R60, desc[UR6][R14.64] ;  /* 0x000000060e3c1981 */ /* 0x000f22000c1e1d00 */
[----:B------:R-:W-:Y:S01]  /*3740*/  IMAD.MOV.U32 R58, RZ, RZ, R54 ;  /* 0x000000ffff3a7224 */ /* 0x000fe200078e0036 */
[----:B------:R-:W-:Y:S01]  /*3750*/  MOV R54, R50 ;  /* 0x0000003200367202 */ /* 0x000fe20000000f00 */
[----:B------:R-:W-:Y:S01]  /*3760*/  IMAD.MOV.U32 R55, RZ, RZ, R51 ;  /* 0x000000ffff377224 */ /* 0x000fe200078e0033 */
[----:B------:R-:W-:Y:S01]  /*3770*/  MOV R51, R47 ;  /* 0x0000002f00337202 */ /* 0x000fe20000000f00 */
[----:B------:R-:W-:Y:S02]  /*3780*/  IMAD.MOV.U32 R50, RZ, RZ, R46 ;  /* 0x000000ffff327224 */ /* 0x000fe400078e002e */
[----:B------:R-:W-:Y:S02]  /*3790*/  IMAD.MOV.U32 R47, RZ, RZ, R43 ;  /* 0x000000ffff2f7224 */ /* 0x000fe400078e002b */
[----:B------:R-:W-:Y:S01]  /*37a0*/  IMAD.MOV.U32 R46, RZ, RZ, R42 ;  /* 0x000000ffff2e7224 */ /* 0x000fe200078e002a */
[----:B------:R-:W-:Y:S01]  /*37b0*/  MOV R42, R36 ;  /* 0x00000024002a7202 */ /* 0x000fe20000000f00 */
[----:B------:R-:W-:-:S02]  /*37c0*/  IMAD.MOV.U32 R43, RZ, RZ, R37 ;  /* 0x000000ffff2b7224 */ /* 0x000fc400078e0025 */
[----:B--2---:R-:W-:Y:S02]  /*37d0*/  IMAD.MOV.U32 R36, RZ, RZ, R32 ;  /* 0x000000ffff247224 */ /* 0x004fe400078e0020 */
[----:B------:R-:W2:Y:S01]  /*37e0*/  LDL R32, [R1+0x454] ;  /* 0x0004540001207983 */ /* 0x000ea20000100800 */
[----:B---3--:R-:W-:-:S03]  /*37f0*/  MOV R37, R33 ;  /* 0x0000002100257202 */ /* 0x008fc60000000f00 */
[----:B------:R-:W3:Y:S01]  /*3800*/  LDL R33, [R1+0x450] ;  /* 0x0004500001217983 */ /* 0x000ee20000100800 */
[----:B------:R-:W-:Y:S01]  /*3810*/  MOV R57, R53 ;  /* 0x0000003500397202 */ /* 0x000fe20000000f00 */
[----:B------:R-:W-:Y:S02]  /*3820*/  IMAD.MOV.U32 R56, RZ, RZ, R52 ;  /* 0x000000ffff387224 */ /* 0x000fe400078e0034 */
[----:B------:R-:W-:Y:S02]  /*3830*/  IMAD.MOV.U32 R53, RZ, RZ, R49 ;  /* 0x000000ffff357224 */ /* 0x000fe400078e0031 */
[----:B------:R-:W-:Y:S01]  /*3840*/  IMAD.MOV.U32 R52, RZ, RZ, R48 ;  /* 0x000000ffff347224 */ /* 0x000fe200078e0030 */
[----:B------:R-:W-:Y:S01]  /*3850*/  MOV R48, R44 ;  /* 0x0000002c00307202 */ /* 0x000fe20000000f00 */
[----:B------:R-:W-:Y:S01]  /*3860*/  IMAD.MOV.U32 R49, RZ, RZ, R45 ;  /* 0x000000ffff317224 */ /* 0x000fe200078e002d */
[----:B------:R-:W-:Y:S01]  /*3870*/  MOV R45, R39 ;  /* 0x00000027002d7202 */ /* 0x000fe20000000f00 */
[----:B------:R-:W-:-:S02]  /*3880*/  IMAD.MOV.U32 R44, RZ, RZ, R38 ;  /* 0x000000ffff2c7224 */ /* 0x000fc400078e0026 */
[----:B------:R-:W-:Y:S02]  /*3890*/  IMAD.MOV.U32 R39, RZ, RZ, R35 ;  /* 0x000000ffff277224 */ /* 0x000fe400078e0023 */
[----:B------:R-:W-:Y:S02]  /*38a0*/  IMAD.MOV.U32 R38, RZ, RZ, R34 ;  /* 0x000000ffff267224 */ /* 0x000fe400078e0022 */
[----:B----4-:R-:W-:Y:S02]  /*38b0*/  IMAD.MOV.U32 R35, RZ, RZ, R23 ;  /* 0x000000ffff237224 */ /* 0x010fe400078e0017 */
[----:B------:R-:W4:Y:S01]  /*38c0*/  LDL R23, [R1+0x458] ;  /* 0x0004580001177983 */ /* 0x000f220000100800 */
[----:B------:R-:W-:-:S03]  /*38d0*/  MOV R34, R22 ;  /* 0x0000001600227202 */ /* 0x000fc60000000f00 */
[----:B------:R-:W4:Y:S04]  /*38e0*/  LDL R22, [R1+0x45c] ;  /* 0x00045c0001167983 */ /* 0x000f280000100800 */
[----:B------:R0:W-:Y:S04]  /*38f0*/  @P1 STL.64 [R1+0x4a0], R60 ;  /* 0x0004a03c01001387 */ /* 0x0001e80000100a00 */
[----:B------:R1:W-:Y:S01]  /*3900*/  @P1 STL.64 [R1+0x4a8], R62 ;  /* 0x0004a83e01001387 */ /* 0x0003e20000100a00 */
[----:B0-----:R-:W-:Y:S02]  /*3910*/  IMAD.MOV.U32 R60, RZ, RZ, R59 ;  /* 0x000000ffff3c7224 */ /* 0x001fe400078e003b */
[----:B------:R-:W-:Y:S01]  /*3920*/  IMAD.MOV.U32 R61, RZ, RZ, R58 ;  /* 0x000000ffff3d7224 */ /* 0x000fe200078e003a */
[----:B-1----:R-:W-:Y:S01]  /*3930*/  MOV R62, R57 ;  /* 0x00000039003e7202 */ /* 0x002fe20000000f00 */
[----:B------:R-:W-:Y:S01]  /*3940*/  IMAD.MOV.U32 R63, RZ, RZ, R56 ;  /* 0x000000ffff3f7224 */ /* 0x000fe200078e0038 */
[----:B------:R-:W-:Y:S01]  /*3950*/  MOV R58, R54 ;  /* 0x00000036003a7202 */ /* 0x000fe20000000f00 */
[----:B------:R-:W-:-:S02]  /*3960*/  IMAD.MOV.U32 R59, RZ, RZ, R55 ;  /* 0x000000ffff3b7224 */ /* 0x000fc400078e0037 */
[----:B------:R-:W-:Y:S02]  /*3970*/  IMAD.MOV.U32 R57, RZ, RZ, R53 ;  /* 0x000000ffff397224 */ /* 0x000fe400078e0035 */
[----:B------:R-:W-:Y:S01]  /*3980*/  IMAD.MOV.U32 R56, RZ, RZ, R52 ;  /* 0x000000ffff387224 */ /* 0x000fe200078e0034 */
[----:B------:R-:W-:Y:S01]  /*3990*/  MOV R55, R51 ;  /* 0x0000003300377202 */ /* 0x000fe20000000f00 */
[----:B------:R-:W-:Y:S01]  /*39a0*/  IMAD.MOV.U32 R54, RZ, RZ, R50 ;  /* 0x000000ffff367224 */ /* 0x000fe200078e0032 */
[----:B------:R-:W4:Y:S01]  /*39b0*/  @P1 LDG.E.128 R60, desc[UR6][R14.64+0x10] ;  /* 0x000010060e3c1981 */ /* 0x000f22000c1e1d00 */
[----:B------:R-:W-:Y:S01]  /*39c0*/  IMAD.MOV.U32 R51, RZ, RZ, R47 ;  /* 0x000000ffff337224 */ /* 0x000fe200078e002f */
[----:B------:R-:W-:Y:S01]  /*39d0*/  MOV R65, R58 ;  /* 0x0000003a00417202 */ /* 0x000fe20000000f00 */
[----:B------:R-:W-:Y:S01]  /*39e0*/  IMAD.MOV.U32 R50, RZ, RZ, R46 ;  /* 0x000000ffff327224 */ /* 0x000fe200078e002e */
[----:B------:R-:W-:Y:S01]  /*39f0*/  MOV R46, R42 ;  /* 0x0000002a002e7202 */ /* 0x000fe20000000f00 */
[----:B------:R-:W-:-:S02]  /*3a00*/  IMAD.MOV.U32 R64, RZ, RZ, R59 ;  /* 0x000000ffff407224 */ /* 0x000fc400078e003b */
[----:B------:R-:W-:Y:S02]  /*3a10*/  IMAD.MOV.U32 R66, RZ, RZ, R57 ;  /* 0x000000ffff427224 */ /* 0x000fe400078e0039 */
[----:B------:R-:W-:Y:S02]  /*3a20*/  IMAD.MOV.U32 R67, RZ, RZ, R56 ;  /* 0x000000ffff437224 */ /* 0x000fe400078e0038 */
[----:B------:R-:W-:Y:S01]  /*3a30*/  IMAD.MOV.U32 R47, RZ, RZ, R43 ;  /* 0x000000ffff2f7224 */ /* 0x000fe200078e002b */
[----:B------:R-:W-:Y:S01]  /*3a40*/  MOV R43, R37 ;  /* 0x00000025002b7202 */ /* 0x000fe20000000f00 */
[----:B------:R-:W-:Y:S02]  /*3a50*/  IMAD.MOV.U32 R42, RZ, RZ, R36 ;  /* 0x000000ffff2a7224 */ /* 0x000fe400078e0024 */
[----:B------:R-:W4:Y:S01]  /*3a60*/  @P1 LD.E.128 R64, desc[UR6][R16.64] ;  /* 0x0000000610401980 */ /* 0x000f22000c101d00 */
[----:B--2---:R-:W-:-:S03]  /*3a70*/  IMAD.MOV.U32 R36, RZ, RZ, R32 ;  /* 0x000000ffff247224 */ /* 0x004fc600078e0020 */
[----:B------:R-:W2:Y:S01]  /*3a80*/  LDL R32, [R1+0x58] ;  /* 0x0000580001207983 */ /* 0x000ea20000100800 */
[----:B---3--:R-:W-:-:S03]  /*3a90*/  IMAD.MOV.U32 R37, RZ, RZ, R33 ;  /* 0x000000ffff257224 */ /* 0x008fc600078e0021 */
[----:B------:R-:W3:Y:S01]  /*3aa0*/  LDL R33, [R1+0x54] ;  /* 0x0000540001217983 */ /* 0x000ee20000100800 */
[----:B------:R-:W-:Y:S01]  /*3ab0*/  IMAD.MOV.U32 R53, RZ, RZ, R49 ;  /* 0x000000ffff357224 */ /* 0x000fe200078e0031 */
        /* <DEDUP_REMOVED lines=13> */
[----:B----4-:R-:W-:-:S02]  /*3b90*/  MOV R35, R23 ;  /* 0x0000001700237202 */ /* 0x010fc40000000f00 */
[----:B------:R-:W4:Y:S01]  /*3ba0*/  LDL R23, [R1+0x5c] ;  /* 0x00005c0001177983 */ /* 0x000f220000100800 */
[----:B------:R-:W-:-:S03]  /*3bb0*/  IMAD.MOV.U32 R34, RZ, RZ, R22 ;  /* 0x000000ffff227224 */ /* 0x000fc600078e0016 */
[----:B------:R-:W4:Y:S01]  /*3bc0*/  LDL R22, [R1+0x50] ;  /* 0x0000500001167983 */ /* 0x000f220000100800 */
[----:B------:R-:W-:-:S03]  /*3bd0*/  IMAD.MOV.U32 R59, RZ, RZ, R53 ;  /* 0x000000ffff3b7224 */ /* 0x000fc600078e0035 */
[----:B------:R0:W-:Y:S04]  /*3be0*/  @P1 STL.64 [R1+0x490], R60 ;  /* 0x0004903c01001387 */ /* 0x0001e80000100a00 */
[----:B------:R-:W-:Y:S01]  /*3bf0*/  @P1 STL.64 [R1+0x498], R62 ;  /* 0x0004983e01001387 */ /* 0x000fe20000100a00 */
[----:B0-----:R-:W-:Y:S01]  /*3c00*/  MOV R61, R55 ;  /* 0x00000037003d7202 */ /* 0x001fe20000000f00 */
        /* <DEDUP_REMOVED lines=9> */
[----:B--2---:R-:W-:-:S03]  /*3ca0*/  MOV R37, R32 ;  /* 0x0000002000257202 */ /* 0x004fc60000000f00 */
[----:B------:R-:W2:Y:S01]  /*3cb0*/  LDL R32, [R1+0x6c] ;  /* 0x00006c0001207983 */ /* 0x000ea20000100800 */
[----:B---3--:R-:W-:-:S03]  /*3cc0*/  IMAD.MOV.U32 R38, RZ, RZ, R33 ;  /* 0x000000ffff267224 */ /* 0x008fc600078e0021 */
[----:B------:R-:W3:Y:S04]  /*3cd0*/  LDL R33, [R1+0x68] ;  /* 0x0000680001217983 */ /* 0x000ee80000100800 */
[----:B------:R0:W-:Y:S04]  /*3ce0*/  @P1 STL.64 [R1+0x30], R64 ;  /* 0x0000304001001387 */ /* 0x0001e80000100a00 */
[----:B------:R1:W-:Y:S01]  /*3cf0*/  @P1 STL.64 [R1+0x38], R66 ;  /* 0x0000384201001387 */ /* 0x0003e20000100a00 */
[----:B0-----:R-:W-:Y:S01]  /*3d00*/  MOV R64, R61 ;  /* 0x0000003d00407202 */ /* 0x001fe20000000f00 */
[----:B------:R-:W-:-:S02]  /*3d10*/  IMAD.MOV.U32 R65, RZ, RZ, R60 ;  /* 0x000000ffff417224 */ /* 0x000fc400078e003c */
[----:B-1----:R-:W-:Y:S01]  /*3d20*/  IMAD.MOV.U32 R66, RZ, RZ, R59 ;  /* 0x000000ffff427224 */ /* 0x002fe200078e003b */
[----:B------:R-:W-:-:S06]  /*3d30*/  MOV R67, R58 ;  /* 0x0000003a00437202 */ /* 0x000fcc0000000f00 */
[----:B------:R-:W3:Y:S01]  /*3d40*/  @P1 LD.E.128 R64, desc[UR6][R16.64+0x10] ;  /* 0x0000100610401980 */ /* 0x000ee2000c101d00 */
[----:B------:R-:W-:Y:S02]  /*3d50*/  IMAD.MOV.U32 R56, RZ, RZ, R50 ;  /* 0x000000ffff387224 */ /* 0x000fe400078e0032 */
[----:B------:R-:W-:Y:S02]  /*3d60*/  IMAD.MOV.U32 R53, RZ, RZ, R47 ;  /* 0x000000ffff357224 */ /* 0x000fe400078e002f */
[----:B------:R-:W-:Y:S02]  /*3d70*/  IMAD.MOV.U32 R50, RZ, RZ, R44 ;  /* 0x000000ffff327224 */ /* 0x000fe400078e002c */
[----:B------:R-:W-:Y:S01]  /*3d80*/  IMAD.MOV.U32 R47, RZ, RZ, R39 ;  /* 0x000000ffff2f7224 */ /* 0x000fe200078e0027 */
[----:B------:R-:W-:Y:S01]  /*3d90*/  MOV R59, R55 ;  /* 0x00000037003b7202 */ /* 0x000fe20000000f00 */
[----:B------:R-:W-:Y:S02]  /*3da0*/  IMAD.MOV.U32 R44, RZ, RZ, R36 ;  /* 0x000000ffff2c7224 */ /* 0x000fe400078e0024 */
[----:B----4-:R-:W-:-:S02]  /*3db0*/  IMAD.MOV.U32 R36, RZ, RZ, R23 ;  /* 0x000000ffff247224 */ /* 0x010fc400078e0017 */
[----:B------:R-:W-:Y:S02]  /*3dc0*/  IMAD.MOV.U32 R39, RZ, RZ, R22 ;  /* 0x000000ffff277224 */ /* 0x000fe400078e0016 */
[----:B------:R-:W-:Y:S01]  /*3dd0*/  IMAD.MOV.U32 R61, RZ, RZ, R57 ;  /* 0x000000ffff3d7224 */ /* 0x000fe200078e0039 */
[----:B------:R-:W0:Y:S01]  /*3de0*/  LDC.64 R22, c[0x0][0x3d0] ;  /* 0x0000f400ff167b82 */ /* 0x000e220000000a00 */
        /* <DEDUP_REMOVED lines=11> */
[----:B------:R-:W-:Y:S02]  /*3ea0*/  IMAD.MOV.U32 R49, RZ, RZ, R45 ;  /* 0x000000ffff317224 */ /* 0x000fe400078e002d */
[----:B------:R-:W-:Y:S01]  /*3eb0*/  IMAD.MOV.U32 R48, RZ, RZ, R44 ;  /* 0x000000ffff307224 */ /* 0x000fe200078e002c */
[----:B------:R-:W-:Y:S01]  /*3ec0*/  MOV R44, R38 ;  /* 0x00000026002c7202 */ /* 0x000fe20000000f00 */
[----:B------:R-:W-:-:S02]  /*3ed0*/  IMAD.MOV.U32 R46, RZ, RZ, R42 ;  /* 0x000000ffff2e7224 */ /* 0x000fc400078e002a */
[----:B------:R-:W-:Y:S02]  /*3ee0*/  IMAD.MOV.U32 R45, RZ, RZ, R39 ;  /* 0x000000ffff2d7224 */ /* 0x000fe400078e0027 */
[----:B------:R-:W-:Y:S02]  /*3ef0*/  IMAD.MOV.U32 R43, RZ, RZ, R37 ;  /* 0x000000ffff2b7224 */ /* 0x000fe400078e0025 */
[----:B------:R-:W-:Y:S02]  /*3f00*/  IMAD.MOV.U32 R42, RZ, RZ, R36 ;  /* 0x000000ffff2a7224 */ /* 0x000fe400078e0024 */
[----:B------:R-:W-:-:S04]  /*3f10*/  @P1 VIADD R6, R6, 0x20 ;  /* 0x0000002006061836 */ /* 0x000fc80000000000 */
[----:B------:R-:W-:Y:S01]  /*3f20*/  @P2 IMAD.WIDE.U32 R14, R6, 0x20, R20 ;  /* 0x00000020060e2825 */ /* 0x000fe200078e0014 */
[----:B------:R-:W-:Y:S01]  /*3f30*/  @P0 LOP3.LUT R3, R3, 0x800, RZ, 0xfc, !PT ;  /* 0x0000080003030812 */ /* 0x000fe200078efcff */
[----:B------:R-:W1:Y:S01]  /*3f40*/  LDC.64 R20, c[0x0][0x3d0] ;  /* 0x0000f400ff147b82 */ /* 0x000e620000000a00 */
[----:B------:R-:W-:Y:S02]  /*3f50*/  MOV R39, R35 ;  /* 0x0000002300277202 */ /* 0x000fe40000000f00 */
[----:B------:R-:W4:Y:S01]  /*3f60*/  LDL R35, [R1+0x3f0] ;  /* 0x0003f00001237983 */ /* 0x000f220000100800 */
[----:B------:R-:W-:-:S03]  /*3f70*/  IMAD.MOV.U32 R38, RZ, RZ, R34 ;  /* 0x000000ffff267224 */ /* 0x000fc600078e0022 */
[----:B------:R-:W4:Y:S01]  /*3f80*/  LDL R34, [R1+0x3f4] ;  /* 0x0003f40001227983 */ /* 0x000f220000100800 */
[----:B--2---:R-:W-:-:S03]  /*3f90*/  MOV R36, R32 ;  /* 0x0000002000247202 */ /* 0x004fc60000000f00 */
[----:B------:R-:W2:Y:S01]  /*3fa0*/  LDL R32, [R1+0x3fc] ;  /* 0x0003fc0001207983 */ /* 0x000ea20000100800 */
[----:B---3--:R-:W-:-:S03]  /*3fb0*/  IMAD.MOV.U32 R37, RZ, RZ, R33 ;  /* 0x000000ffff257224 */ /* 0x008fc600078e0021 */
[----:B------:R-:W3:Y:S04]  /*3fc0*/  LDL R33, [R1+0x3f8] ;  /* 0x0003f80001217983 */ /* 0x000ee80000100800 */
[----:B------:R0:W-:Y:S04]  /*3fd0*/  @P1 STL.64 [R1+0x40], R64 ;  /* 0x0000404001001387 */ /* 0x0001e80000100a00 */
[----:B------:R1:W-:Y:S01]  /*3fe0*/  @P1 STL.64 [R1+0x48], R66 ;  /* 0x0000484201001387 */ /* 0x0003e20000100a00 */
[----:B0-----:R-:W-:Y:S02]  /*3ff0*/  IMAD.MOV.U32 R64, RZ, RZ, R61 ;  /* 0x000000ffff407224 */ /* 0x001fe400078e003d */
[----:B------:R-:W-:Y:S01]  /*4000*/  IMAD.MOV.U32 R65, RZ, RZ, R60 ;  /* 0x000000ffff417224 */ /* 0x000fe200078e003c */
[----:B-1----:R-:W-:Y:S01]  /*4010*/  MOV R66, R59 ;  /* 0x0000003b00427202 */ /* 0x002fe20000000f00 */
[----:B------:R-:W-:-:S06]  /*4020*/  IMAD.MOV.U32 R67, RZ, RZ, R58 ;  /* 0x000000ffff437224 */ /* 0x000fcc00078e003a */
[----:B------:R-:W4:Y:S01]  /*4030*/  @P2 LDG.E.128 R64, desc[UR6][R14.64] ;  /* 0x000000060e402981 */ /* 0x000f22000c1e1d00 */
        /* <DEDUP_REMOVED lines=16> */
[----:B------:R-:W2:Y:S01]  /*4140*/  LDL R39, [R1+0x444] ;  /* 0x0004440001277983 */ /* 0x000ea20000100800 */
[----:B------:R-:W-:Y:S01]  /*4150*/  IMAD.MOV.U32 R46, RZ, RZ, R42 ;  /* 0x000000ffff2e7224 */ /* 0x000fe200078e002a */
[----:B------:R-:W-:Y:S01]  /*4160*/  MOV R42, R36 ;  /* 0x00000024002a7202 */ /* 0x000fe20000000f00 */
[----:B------:R-:W-:Y:S01]  /*4170*/  IMAD.MOV.U32 R44, RZ, RZ, R38 ;  /* 0x000000ffff2c7224 */ /* 0x000fe200078e0026 */
[----:B------:R-:W3:Y:S01]  /*4180*/  LDL R36, [R1+0x440] ;  /* 0x0004400001247983 */ /* 0x000ee20000100800 */
[----:B------:R-:W-:-:S03]  /*4190*/  IMAD.MOV.U32 R43, RZ, RZ, R37 ;  /* 0x000000ffff2b7224 */ /* 0x000fc600078e0025 */
[----:B------:R-:W3:Y:S04]  /*41a0*/  LDL R38, [R1+0x448] ;  /* 0x0004480001267983 */ /* 0x000ee80000100800 */
[----:B------:R-:W3:Y:S04]  /*41b0*/  LDL R37, [R1+0x44c] ;  /* 0x00044c0001257983 */ /* 0x000ee80000100800 */
[----:B----4-:R0:W-:Y:S04]  /*41c0*/  @P2 STL.64 [R1+0x480], R64 ;  /* 0x0004804001002387 */ /* 0x0101e80000100a00 */
[----:B------:R1:W-:Y:S01]  /*41d0*/  @P2 STL.64 [R1+0x488], R66 ;  /* 0x0004884201002387 */ /* 0x0003e20000100a00 */
[----:B0-----:R-:W-:-:S02]  /*41e0*/  IMAD.MOV.U32 R64, RZ, RZ, R61 ;  /* 0x000000ffff407224 */ /* 0x001fc400078e003d */
        /* <DEDUP_REMOVED lines=18> */
[----:B--2---:R-:W-:Y:S01]  /*4310*/  MOV R45, R39 ;  /* 0x00000027002d7202 */ /* 0x004fe20000000f00 */
[----:B------:R-:W-:Y:S01]  /*4320*/  IMAD.MOV.U32 R47, RZ, RZ, R43 ;  /* 0x000000ffff2f7224 */ /* 0x000fe200078e002b */
[----:B------:R-:W2:Y:S01]  /*4330*/  LDL R39, [R1+0x434] ;  /* 0x0004340001277983 */ /* 0x000ea20000100800 */
[----:B------:R-:W-:Y:S01]  /*4340*/  IMAD.MOV.U32 R46, RZ, RZ, R42 ;  /* 0x000000ffff2e7224 */ /* 0x000fe200078e002a */
[----:B---3--:R-:W-:Y:S01]  /*4350*/  MOV R42, R36 ;  /* 0x00000024002a7202 */ /* 0x008fe20000000f00 */
[----:B------:R-:W-:Y:S01]  /*4360*/  IMAD.MOV.U32 R44, RZ, RZ, R38 ;  /* 0x000000ffff2c7224 */ /* 0x000fe200078e0026 */
[----:B------:R-:W3:Y:S01]  /*4370*/  LDL R36, [R1+0x430] ;  /* 0x0004300001247983 */ /* 0x000ee20000100800 */
[----:B------:R-:W-:-:S03]  /*4380*/  IMAD.MOV.U32 R43, RZ, RZ, R37 ;  /* 0x000000ffff2b7224 */ /* 0x000fc600078e0025 */
[----:B------:R-:W3:Y:S04]  /*4390*/  LDL R38, [R1+0x438] ;  /* 0x0004380001267983 */ /* 0x000ee80000100800 */
[----:B------:R-:W3:Y:S01]  /*43a0*/  LDL R37, [R1+0x43c] ;  /* 0x00043c0001257983 */ /* 0x000ee20000100800 */
[----:B------:R-:W-:Y:S01]  /*43b0*/  @P2 IMAD.WIDE.U32 R10, R6, 0x20, R26 ;  /* 0x00000020060a2825 */ /* 0x000fe200078e001a */
[----:B------:R-:W-:Y:S01]  /*43c0*/  ISETP.GE.U32.AND P0, PT, R0, 0xa0, PT ;  /* 0x000000a00000780c */ /* 0x000fe20003f06070 */
[----:B------:R-:W0:Y:S01]  /*43d0*/  LDC.64 R26, c[0x0][0x3d8] ;  /* 0x0000f600ff1a7b82 */ /* 0x000e220000000a00 */
[----:B----4-:R1:W-:Y:S04]  /*43e0*/  @P2 STL.64 [R1+0x470], R64 ;  /* 0x0004704001002387 */ /* 0x0103e80000100a00 */
[----:B------:R4:W-:Y:S01]  /*43f0*/  @P2 STL.64 [R1+0x478], R66 ;  /* 0x0004784201002387 */ /* 0x0009e20000100a00 */
[----:B-1----:R-:W-:-:S02]  /*4400*/  IMAD.MOV.U32 R64, RZ, RZ, R61 ;  /* 0x000000ffff407224 */ /* 0x002fc400078e003d */
[----:B------:R-:W-:Y:S01]  /*4410*/  IMAD.MOV.U32 R65, RZ, RZ, R60 ;  /* 0x000000ffff417224 */ /* 0x000fe200078e003c */
[----:B----4-:R-:W-:Y:S01]  /*4420*/  MOV R66, R59 ;  /* 0x0000003b00427202 */ /* 0x010fe20000000f00 */
        /* <DEDUP_REMOVED lines=25> */
[----:B------:R-:W3:Y:S04]  /*45c0*/  LDL R37, [R1+0x42c] ;  /* 0x00042c0001257983 */ /* 0x000ee80000100800 */
        /* <DEDUP_REMOVED lines=31> */
[----:B------:R-:W-:Y:S02]  /*47c0*/  @P2 IMAD.WIDE.U32 R14, R6, 0x20, R4 ;  /* 0x00000020060e2825 */ /* 0x000fe400078e0004 */
[----:B------:R-:W1:Y:S01]  /*47d0*/  @P0 LDC.64 R4, c[0x0][0x440] ;  /* 0x00011000ff040b82 */ /* 0x000e620000000a00 */
[----:B----4-:R4:W-:Y:S04]  /*47e0*/  @P2 STL.64 [R1+0x450], R64 ;  /* 0x0004504001002387 */ /* 0x0109e80000100a00 */
[----:B------:R0:W-:Y:S01]  /*47f0*/  @P2 STL.64 [R1+0x458], R66 ;  /* 0x0004584201002387 */ /* 0x0001e20000100a00 */
[----:B----4-:R-:W-:-:S02]  /*4800*/  IMAD.MOV.U32 R64, RZ, RZ, R61 ;  /* 0x000000ffff407224 */ /* 0x010fc400078e003d */
[----:B------:R-:W-:Y:S01]  /*4810*/  IMAD.MOV.U32 R65, RZ, RZ, R60 ;  /* 0x000000ffff417224 */ /* 0x000fe200078e003c */
[----:B0-----:R-:W-:Y:S01]  /*4820*/  MOV R66, R59 ;  /* 0x0000003b00427202 */ /* 0x001fe20000000f00 */
[----:B------:R-:W-:-:S06]  /*4830*/  IMAD.MOV.U32 R67, RZ, RZ, R58 ;  /* 0x000000ffff437224 */ /* 0x000fcc00078e003a */
[----:B------:R-:W4:Y:S01]  /*4840*/  @P2 LD.E.128 R64, desc[UR6][R14.64] ;  /* 0x000000060e402980 */ /* 0x000f22000c101d00 */
        /* <DEDUP_REMOVED lines=10> */
[----:B------:R-:W-:-:S02]  /*48f0*/  IMAD.MOV.U32 R52, RZ, RZ, R49 ;  /* 0x000000ffff347224 */ /* 0x000fc400078e0031 */
[----:B------:R-:W-:Y:S02]  /*4900*/  IMAD.MOV.U32 R51, RZ, RZ, R48 ;  /* 0x000000ffff337224 */ /* 0x000fe400078e0030 */
[----:B------:R-:W-:Y:S01]  /*4910*/  IMAD.MOV.U32 R53, RZ, RZ, R46 ;  /* 0x000000ffff357224 */ /* 0x000fe200078e002e */
[----:B--2---:R-:W-:Y:S01]  /*4920*/  MOV R44, R39 ;  /* 0x00000027002c7202 */ /* 0x004fe20000000f00 */
[----:B------:R-:W-:Y:S01]  /*4930*/  IMAD.MOV.U32 R48, RZ, RZ, R45 ;  /* 0x000000ffff307224 */ /* 0x000fe200078e002d */
[----:B---3--:R-:W-:Y:S01]  /*4940*/  MOV R45, R36 ;  /* 0x00000024002d7202 */ /* 0x008fe20000000f00 */
[----:B------:R-:W-:Y:S01]  /*4950*/  IMAD.MOV.U32 R46, RZ, RZ, R43 ;  /* 0x000000ffff2e7224 */ /* 0x000fe200078e002b */
[----:B------:R-:W2:Y:S01]  /*4960*/  LDL R36, [R1+0x7c] ;  /* 0x00007c0001247983 */ /* 0x000ea20000100800 */
[----:B------:R-:W-:Y:S02]  /*4970*/  IMAD.MOV.U32 R49, RZ, RZ, R42 ;  /* 0x000000ffff317224 */ /* 0x000fe400078e002a */
[----:B------:R-:W-:Y:S01]  /*4980*/  IMAD.MOV.U32 R43, RZ, RZ, R38 ;  /* 0x000000ffff2b7224 */ /* 0x000fe200078e0026 */
[----:B------:R-:W3:Y:S01]  /*4990*/  LDL R39, [R1+0x70] ;  /* 0x0000700001277983 */ /* 0x000ee20000100800 */
[----:B------:R-:W-:-:S03]  /*49a0*/  IMAD.MOV.U32 R42, RZ, RZ, R37 ;  /* 0x000000ffff2a7224 */ /* 0x000fc600078e0025 */
[----:B------:R-:W2:Y:S04]  /*49b0*/  LDL R38, [R1+0x74] ;  /* 0x0000740001267983 */ /* 0x000ea80000100800 */
[----:B------:R-:W3:Y:S04]  /*49c0*/  LDL R37, [R1+0x78] ;  /* 0x0000780001257983 */ /* 0x000ee80000100800 */
[----:B----4-:R0:W-:Y:S04]  /*49d0*/  @P2 STL.64 [R1+0x50], R64 ;  /* 0x0000504001002387 */ /* 0x0101e80000100a00 */
[----:B------:R4:W-:Y:S01]  /*49e0*/  @P2 STL.64 [R1+0x58], R66 ;  /* 0x0000584201002387 */ /* 0x0009e20000100a00 */
[----:B0-----:R-:W-:Y:S01]  /*49f0*/  IMAD.MOV.U32 R64, RZ, RZ, R61 ;  /* 0x000000ffff407224 */ /* 0x001fe200078e003d */
[----:B------:R-:W-:Y:S01]  /*4a00*/  MOV R65, R60 ;  /* 0x0000003c00417202 */ /* 0x000fe20000000f00 */
[----:B----4-:R-:W-:-:S02]  /*4a10*/  IMAD.MOV.U32 R66, RZ, RZ, R59 ;  /* 0x000000ffff427224 */ /* 0x010fc400078e003b */
[----:B------:R-:W-:-:S06]  /*4a20*/  IMAD.MOV.U32 R67, RZ, RZ, R58 ;  /* 0x000000ffff437224 */ /* 0x000fcc00078e003a */
[----:B------:R-:W4:Y:S01]  /*4a30*/  @P2 LD.E.128 R64, desc[UR6][R14.64+0x10] ;  /* 0x000010060e402980 */ /* 0x000f22000c101d00 */
        /* <DEDUP_REMOVED lines=16> */
[----:B---3--:R-:W-:Y:S01]  /*4b40*/  MOV R43, R37 ;  /* 0x00000025002b7202 */ /* 0x008fe20000000f00 */
[----:B------:R-:W-:Y:S01]  /*4b50*/  IMAD.MOV.U32 R45, RZ, RZ, R39 ;  /* 0x000000ffff2d7224 */ /* 0x000fe200078e0027 */
[----:B------:R-:W3:Y:S01]  /*4b60*/  LDL R37, [R1+0x88] ;  /* 0x0000880001257983 */ /* 0x000ee20000100800 */
[----:B--2---:R-:W-:-:S02]  /*4b70*/  IMAD.MOV.U32 R44, RZ, RZ, R38 ;  /* 0x000000ffff2c7224 */ /* 0x004fc400078e0026 */
[----:B------:R-:W-:Y:S01]  /*4b80*/  IMAD.MOV.U32 R42, RZ, RZ, R36 ;  /* 0x000000ffff2a7224 */ /* 0x000fe200078e0024 */
[----:B------:R-:W2:Y:S01]  /*4b90*/  LDL R39, [R1+0x80] ;  /* 0x0000800001277983 */ /* 0x000ea20000100800 */
[----:B------:R-:W-:-:S03]  /*4ba0*/  @P2 VIADD R6, R6, 0x20 ;  /* 0x0000002006062836 */ /* 0x000fc60000000000 */
[----:B------:R-:W2:Y:S04]  /*4bb0*/  LDL R38, [R1+0x84] ;  /* 0x0000840001267983 */ /* 0x000ea80000100800 */
[----:B------:R-:W2:Y:S01]  /*4bc0*/  LDL R36, [R1+0x8c] ;  /* 0x00008c0001247983 */ /* 0x000ea20000100800 */
[----:B------:R-:W-:Y:S01]  /*4bd0*/  @P3 IMAD.WIDE.U32 R16, R6, 0x20, R24 ;  /* 0x0000002006103825 */ /* 0x000fe200078e0018 */
[----:B------:R-:W-:Y:S01]  /*4be0*/  ISETP.GE.U32.AND P1, PT, R0, 0xc0, PT ;  /* 0x000000c00000780c */ /* 0x000fe20003f26070 */
[----:B------:R-:W0:Y:S01]  /*4bf0*/  LDC.64 R24, c[0x0][0x3d8] ;  /* 0x0000f600ff187b82 */ /* 0x000e220000000a00 */
[----:B----4-:R4:W-:Y:S04]  /*4c00*/  @P2 STL.64 [R1+0x60], R64 ;  /* 0x0000604001002387 */ /* 0x0109e80000100a00 */
[----:B------:R1:W-:Y:S01]  /*4c10*/  @P2 STL.64 [R1+0x68], R66 ;  /* 0x0000684201002387 */ /* 0x0003e20000100a00 */
[----:B----4-:R-:W-:Y:S01]  /*4c20*/  IMAD.MOV.U32 R64, RZ, RZ, R61 ;  /* 0x000000ffff407224 */ /* 0x010fe200078e003d */
[----:B------:R-:W-:Y:S01]  /*4c30*/  MOV R65, R60 ;  /* 0x0000003c00417202 */ /* 0x000fe20000000f00 */
[----:B-1----:R-:W-:-:S02]  /*4c40*/  IMAD.MOV.U32 R66, RZ, RZ, R59 ;  /* 0x000000ffff427224 */ /* 0x002fc400078e003b */
[----:B------:R-:W-:-:S06]  /*4c50*/  IMAD.MOV.U32 R67, RZ, RZ, R58 ;  /* 0x000000ffff437224 */ /* 0x000fcc00078e003a */
[----:B------:R-:W4:Y:S01]  /*4c60*/  @P3 LDG.E.128 R64, desc[UR6][R16.64] ;  /* 0x0000000610403981 */ /* 0x000f22000c1e1d00 */
        /* <DEDUP_REMOVED lines=17> */
[----:B--2---:R-:W-:Y:S01]  /*4d80*/  IMAD.MOV.U32 R45, RZ, RZ, R39 ;  /* 0x000000ffff2d7224 */ /* 0x004fe200078e0027 */
[----:B------:R-:W2:Y:S01]  /*4d90*/  LDL R37, [R1+0x408] ;  /* 0x0004080001257983 */ /* 0x000ea20000100800 */
[----:B------:R-:W-:-:S02]  /*4da0*/  IMAD.MOV.U32 R44, RZ, RZ, R38 ;  /* 0x000000ffff2c7224 */ /* 0x000fc400078e0026 */
[----:B------:R-:W-:Y:S01]  /*4db0*/  IMAD.MOV.U32 R42, RZ, RZ, R36 ;  /* 0x000000ffff2a7224 */ /* 0x000fe200078e0024 */
[----:B------:R-:W3:Y:S04]  /*4dc0*/  LDL R39, [R1+0x400] ;  /* 0x0004000001277983 */ /* 0x000ee80000100800 */
[----:B------:R-:W2:Y:S04]  /*4dd0*/  LDL R38, [R1+0x404] ;  /* 0x0004040001267983 */ /* 0x000ea80000100800 */
[----:B------:R-:W3:Y:S04]  /*4de0*/  LDL R36, [R1+0x40c] ;  /* 0x00040c0001247983 */ /* 0x000ee80000100800 */
[----:B----4-:R1:W-:Y:S04]  /*4df0*/  @P3 STL.64 [R1+0x440], R64 ;  /* 0x0004404001003387 */ /* 0x0103e80000100a00 */
[----:B------:R4:W-:Y:S01]  /*4e00*/  @P3 STL.64 [R1+0x448], R66 ;  /* 0x0004484201003387 */ /* 0x0009e20000100a00 */
[----:B-1----:R-:W-:Y:S01]  /*4e10*/  MOV R64, R61 ;  /* 0x0000003d00407202 */ /* 0x002fe20000000f00 */
[----:B------:R-:W-:-:S02]  /*4e20*/  IMAD.MOV.U32 R65, RZ, RZ, R60 ;  /* 0x000000ffff417224 */ /* 0x000fc400078e003c */
[----:B----4-:R-:W-:Y:S01]  /*4e30*/  IMAD.MOV.U32 R66, RZ, RZ, R59 ;  /* 0x000000ffff427224 */ /* 0x010fe200078e003b */
[----:B------:R-:W-:-:S06]  /*4e40*/  MOV R67, R58 ;  /* 0x0000003a00437202 */ /* 0x000fcc0000000f00 */
[----:B------:R-:W4:Y:S01]  /*4e50*/  @P3 LDG.E.128 R64, desc[UR6][R16.64+0x10] ;  /* 0x0000100610403981 */ /* 0x000f22000c1e1d00 */
[----:B------:R-:W-:Y:S01]  /*4e60*/  IMAD.MOV.U32 R61, RZ, RZ, R57 ;  /* 0x000000ffff3d7224 */ /* 0x000fe200078e0039 */
[----:B------:R-:W-:Y:S01]  /*4e70*/  MOV R59, R55 ;  /* 0x00000037003b7202 */ /* 0x000fe20000000f00 */
        /* <DEDUP_REMOVED lines=14> */
[----:B------:R-:W-:Y:S02]  /*4f60*/  IMAD.MOV.U32 R46, RZ, RZ, R42 ;  /* 0x000000ffff2e7224 */ /* 0x000fe400078e002a */
[----:B---3--:R-:W-:Y:S01]  /*4f70*/  IMAD.MOV.U32 R45, RZ, RZ, R39 ;  /* 0x000000ffff2d7224 */ /* 0x008fe200078e0027 */
        /* <DEDUP_REMOVED lines=8> */
[----:B------:R-:W2:Y:S04]  /*5000*/  LDL R34, [R1+0x3a4] ;  /* 0x0003a40001227983 */ /* 0x000ea80000100800 */
[----:B------:R-:W3:Y:S01]  /*5010*/  LDL R33, [R1+0x3a8] ;  /* 0x0003a80001217983 */ /* 0x000ee20000100800 */
[----:B------:R-:W-:-:S04]  /*5020*/  @P3 IMAD.WIDE.U32 R14, R6, 0x20, R30 ;  /* 0x00000020060e3825 */ /* 0x000fc800078e001e */
[----:B------:R-:W-:Y:S01]  /*5030*/  @P3 IMAD.WIDE.U32 R10, R6, 0x20, R12 ;  /* 0x00000020060a3825 */ /* 0x000fe200078e000c */
[----:B------:R-:W-:Y:S01]  /*5040*/  ISETP.GE.U32.AND P2, PT, R0, 0xe0, PT ;  /* 0x000000e00000780c */ /* 0x000fe20003f46070 */
[----:B------:R-:W1:Y:S01]  /*5050*/  LDC.64 R30, c[0x0][0x3d0] ;  /* 0x0000f400ff1e7b82 */ /* 0x000e620000000a00 */
[----:B----4-:R4:W-:Y:S04]  /*5060*/  @P3 STL.64 [R1+0x430], R64 ;  /* 0x0004304001003387 */ /* 0x0109e80000100a00 */
[----:B------:R0:W-:Y:S01]  /*5070*/  @P3 STL.64 [R1+0x438], R66 ;  /* 0x0004384201003387 */ /* 0x0001e20000100a00 */
[----:B----4-:R-:W-:Y:S02]  /*5080*/  IMAD.MOV.U32 R64, RZ, RZ, R61 ;  /* 0x000000ffff407224 */ /* 0x010fe400078e003d */
[----:B------:R-:W-:Y:S01]  /*5090*/  IMAD.MOV.U32 R65, RZ, RZ, R60 ;  /* 0x000000ffff417224 */ /* 0x000fe200078e003c */
[----:B0-----:R-:W-:Y:S01]  /*50a0*/  MOV R66, R59 ;  /* 0x0000003b00427202 */ /* 0x001fe20000000f00 */
        /* <DEDUP_REMOVED lines=30> */
[----:B----4-:R-:W-:Y:S01]  /*5290*/  MOV R66, R59 ;  /* 0x0000003b00427202 */ /* 0x010fe20000000f00 */
[----:B------:R-:W-:-:S06]  /*52a0*/  IMAD.MOV.U32 R67, RZ, RZ, R58 ;  /* 0x000000ffff437224 */ /* 0x000fcc00078e003a */
[----:B------:R0:W4:Y:S01]  /*52b0*/  @P3 LDG.E.128 R64, desc[UR6][R14.64+0x10] ;  /* 0x000010060e403981 */ /* 0x000122000c1e1d00 */
        /* <DEDUP_REMOVED lines=10> */
[----:B0-----:R-:W0:Y:S01]  /*5360*/  @P1 LDC.64 R14, c[0x0][0x440] ;  /* 0x00011000ff0e1b82 */ /* 0x001e220000000a00 */
[----:B------:R-:W-:Y:S01]  /*5370*/  IMAD.MOV.U32 R52, RZ, RZ, R48 ;  /* 0x000000ffff347224 */ /* 0x000fe200078e0030 */
[----:B------:R-:W-:Y:S01]  /*5380*/  MOV R48, R44 ;  /* 0x0000002c00307202 */ /* 0x000fe20000000f00 */
[----:B------:R-:W-:-:S02]  /*5390*/  IMAD.MOV.U32 R50, RZ, RZ, R46 ;  /* 0x000000ffff327224 */ /* 0x000fc400078e002e */
        /* <DEDUP_REMOVED lines=13> */
[----:B----4-:R-:W-:-:S02]  /*5470*/  IMAD.MOV.U32 R64, RZ, RZ, R61 ;  /* 0x000000ffff407224 */ /* 0x010fc400078e003d */
[----:B------:R-:W-:Y:S01]  /*5480*/  IMAD.MOV.U32 R65, RZ, RZ, R60 ;  /* 0x000000ffff417224 */ /* 0x000fe200078e003c */
[----:B-1----:R-:W-:Y:S01]  /*5490*/  MOV R66, R59 ;  /* 0x0000003b00427202 */ /* 0x002fe20000000f00 */
        /* <DEDUP_REMOVED lines=32> */
[----:B------:R1:W4:Y:S01]  /*56a0*/  @P3 LD.E.128 R64, desc[UR6][R10.64+0x10] ;  /* 0x000010060a403980 */ /* 0x000322000c101d00 */
        /* <DEDUP_REMOVED lines=10> */
[----:B-1----:R-:W1:Y:S01]  /*5750*/  @P2 LDC.64 R10, c[0x0][0x440] ;  /* 0x00011000ff0a2b82 */ /* 0x002e620000000a00 */
        /* <DEDUP_REMOVED lines=11> */
[----:B------:R-:W-:Y:S02]  /*5810*/  IMAD.MOV.U32 R43, RZ, RZ, R37 ;  /* 0x000000ffff2b7224 */ /* 0x000fe400078e0025 */
[----:B------:R-:W-:Y:S01]  /*5820*/  @P3 VIADD R6, R6, 0x20 ;  /* 0x0000002006063836 */ /* 0x000fe20000000000 */
[----:B------:R-:W3:Y:S04]  /*5830*/  LDL R38, [R1+0xa4] ;  /* 0x0000a40001267983 */ /* 0x000ee80000100800 */
[----:B------:R-:W3:Y:S01]  /*5840*/  LDL R37, [R1+0xa8] ;  /* 0x0000a80001257983 */ /* 0x000ee20000100800 */
[----:B------:R-:W-:-:S02]  /*5850*/  @P0 IMAD.WIDE.U32 R12, R6, 0x20, R22 ;  /* 0x00000020060c0825 */ /* 0x000fc400078e0016 */
        /* <DEDUP_REMOVED lines=30> */
[----:B------:R-:W2:Y:S04]  /*5a40*/  LDL R38, [R1+0x2f8] ;  /* 0x0002f80001267983 */ /* 0x000ea80000100800 */
[----:B------:R-:W2:Y:S04]  /*5a50*/  LDL R37, [R1+0x2fc] ;  /* 0x0002fc0001257983 */ /* 0x000ea80000100800 */
        /* <DEDUP_REMOVED lines=19> */
[----:B------:R-:W-:Y:S01]  /*5b90*/  IMAD.MOV.U32 R50, RZ, RZ, R46 ;  /* 0x000000ffff327224 */ /* 0x000fe200078e002e */
[----:B---3--:R-:W-:Y:S01]  /*5ba0*/  MOV R44, R36 ;  /* 0x00000024002c7202 */ /* 0x008fe20000000f00 */
[----:B------:R-:W-:Y:S01]  /*5bb0*/  IMAD.MOV.U32 R49, RZ, RZ, R45 ;  /* 0x000000ffff317224 */ /* 0x000fe200078e002d */
[----:B--2---:R-:W-:Y:S01]  /*5bc0*/  MOV R45, R39 ;  /* 0x00000027002d7202 */ /* 0x004fe20000000f00 */
[----:B------:R-:W-:Y:S01]  /*5bd0*/  IMAD.MOV.U32 R47, RZ, RZ, R43 ;  /* 0x000000ffff2f7224 */ /* 0x000fe200078e002b */
[----:B------:R-:W2:Y:S01]  /*5be0*/  LDL R39, [R1+0x3c4] ;  /* 0x0003c40001277983 */ /* 0x000ea20000100800 */
[----:B------:R-:W-:Y:S02]  /*5bf0*/  IMAD.MOV.U32 R46, RZ, RZ, R42 ;  /* 0x000000ffff2e7224 */ /* 0x000fe400078e002a */
[----:B------:R-:W-:Y:S01]  /*5c00*/  IMAD.MOV.U32 R43, RZ, RZ, R38 ;  /* 0x000000ffff2b7224 */ /* 0x000fe200078e0026 */
[----:B------:R-:W3:Y:S01]  /*5c10*/  LDL R36, [R1+0x3c0] ;  /* 0x0003c00001247983 */ /* 0x000ee20000100800 */
[----:B------:R-:W-:-:S03]  /*5c20*/  IMAD.MOV.U32 R42, RZ, RZ, R37 ;  /* 0x000000ffff2a7224 */ /* 0x000fc600078e0025 */
[----:B------:R-:W3:Y:S04]  /*5c30*/  LDL R38, [R1+0x3c8] ;  /* 0x0003c80001267983 */ /* 0x000ee80000100800 */
[----:B------:R-:W2:Y:S01]  /*5c40*/  LDL R37, [R1+0x3cc] ;  /* 0x0003cc0001257983 */ /* 0x000ea20000100800 */
[----:B0-----:R-:W-:-:S04]  /*5c50*/  @P0 IMAD.WIDE.U32 R12, R6, 0x20, R18 ;  /* 0x00000020060c0825 */ /* 0x001fc800078e0012 */
[----:B------:R-:W-:Y:S01]  /*5c60*/  @P0 IMAD.WIDE.U32 R4, R6, 0x20, R4 ;  /* 0x0000002006040825 */ /* 0x000fe200078e0004 */
[----:B------:R-:W-:Y:S01]  /*5c70*/  ISETP.GE.U32.AND P3, PT, R0, 0x100, PT ;  /* 0x000001000000780c */ /* 0x000fe20003f66070 */
[----:B------:R-:W0:Y:S01]  /*5c80*/  LDC.64 R18, c[0x0][0x3d0] ;  /* 0x0000f400ff127b82 */ /* 0x000e220000000a00 */
[----:B----4-:R4:W-:Y:S04]  /*5c90*/  @P0 STL.64 [R1+0x3f0], R64 ;  /* 0x0003f04001000387 */ /* 0x0109e80000100a00 */
[----:B------:R1:W-:Y:S01]  /*5ca0*/  @P0 STL.64 [R1+0x3f8], R66 ;  /* 0x0003f84201000387 */ /* 0x0003e20000100a00 */
[----:B----4-:R-:W-:Y:S02]  /*5cb0*/  IMAD.MOV.U32 R64, RZ, RZ, R61 ;  /* 0x000000ffff407224 */ /* 0x010fe400078e003d */
        /* <DEDUP_REMOVED lines=17> */
[----:B--2---:R-:W-:Y:S01]  /*5dd0*/  MOV R44, R37 ;  /* 0x00000025002c7202 */ /* 0x004fe20000000f00 */
[----:B------:R-:W-:Y:S01]  /*5de0*/  IMAD.MOV.U32 R49, RZ, RZ, R45 ;  /* 0x000000ffff317224 */ /* 0x000fe200078e002d */
[----:B------:R-:W2:Y:S01]  /*5df0*/  LDL R37, [R1+0x3b8] ;  /* 0x0003b80001257983 */ /* 0x000ea20000100800 */
[----:B------:R-:W-:Y:S02]  /*5e00*/  IMAD.MOV.U32 R46, RZ, RZ, R39 ;  /* 0x000000ffff2e7224 */ /* 0x000fe400078e0027 */
[----:B---3--:R-:W-:Y:S01]  /*5e10*/  IMAD.MOV.U32 R45, RZ, RZ, R38 ;  /* 0x000000ffff2d7224 */ /* 0x008fe200078e0026 */
[----:B------:R-:W3:Y:S01]  /*5e20*/  LDL R39, [R1+0x3b0] ;  /* 0x0003b00001277983 */ /* 0x000ee20000100800 */
[----:B------:R-:W-:-:S03]  /*5e30*/  IMAD.MOV.U32 R47, RZ, RZ, R36 ;  /* 0x000000ffff2f7224 */ /* 0x000fc600078e0024 */
[----:B------:R-:W3:Y:S04]  /*5e40*/  LDL R38, [R1+0x3b4] ;  /* 0x0003b40001267983 */ /* 0x000ee80000100800 */
        /* <DEDUP_REMOVED lines=20> */
[----:B--2---:R-:W-:Y:S01]  /*5f90*/  MOV R45, R37 ;  /* 0x00000025002d7202 */ /* 0x004fe20000000f00 */
[----:B---3--:R-:W-:Y:S02]  /*5fa0*/  IMAD.MOV.U32 R47, RZ, RZ, R39 ;  /* 0x000000ffff2f7224 */ /* 0x008fe400078e0027 */
[----:B------:R-:W-:Y:S01]  /*5fb0*/  IMAD.MOV.U32 R46, RZ, RZ, R38 ;  /* 0x000000ffff2e7224 */ /* 0x000fe200078e0026 */
[----:B------:R-:W-:Y:S01]  /*5fc0*/  MOV R38, R34 ;  /* 0x0000002200267202 */ /* 0x000fe20000000f00 */
[----:B------:R-:W-:Y:S01]  /*5fd0*/  IMAD.MOV.U32 R44, RZ, RZ, R36 ;  /* 0x000000ffff2c7224 */ /* 0x000fe200078e0024 */
[----:B------:R-:W2:Y:S01]  /*5fe0*/  LDL R34, [R1+0x394] ;  /* 0x0003940001227983 */ /* 0x000ea20000100800 */
[----:B------:R-:W-:Y:S02]  /*5ff0*/  IMAD.MOV.U32 R39, RZ, RZ, R35 ;  /* 0x000000ffff277224 */ /* 0x000fe400078e0023 */
[----:B------:R-:W-:Y:S01]  /*6000*/  IMAD.MOV.U32 R37, RZ, RZ, R33 ;  /* 0x000000ffff257224 */ /* 0x000fe200078e0021 */
        /* <DEDUP_REMOVED lines=10> */
[----:B------:R-:W4:Y:S01]  /*60b0*/  @P0 LD.E.128 R64, desc[UR6][R4.64] ;  /* 0x0000000604400980 */ /* 0x000f22000c101d00 */
        /* <DEDUP_REMOVED lines=18> */
[----:B---3--:R-:W-:Y:S02]  /*61e0*/  IMAD.MOV.U32 R39, RZ, RZ, R35 ;  /* 0x000000ffff277224 */ /* 0x008fe400078e0023 */
[----:B------:R-:W-:Y:S01]  /*61f0*/  IMAD.MOV.U32 R37, RZ, RZ, R33 ;  /* 0x000000ffff257224 */ /* 0x000fe200078e0021 */
[----:B------:R-:W2:Y:S01]  /*6200*/  LDL R35, [R1+0x12c] ;  /* 0x00012c0001237983 */ /* 0x000ea20000100800 */
[----:B------:R-:W-:-:S03]  /*6210*/  IMAD.MOV.U32 R36, RZ, RZ, R32 ;  /* 0x000000ffff247224 */ /* 0x000fc600078e0020 */
[----:B------:R-:W2:Y:S04]  /*6220*/  LDL R32, [R1+0x120] ;  /* 0x0001200001207983 */ /* 0x000ea80000100800 */
[----:B------:R-:W2:Y:S04]  /*6230*/  LDL R33, [R1+0x124] ;  /* 0x0001240001217983 */ /* 0x000ea80000100800 */
[----:B----4-:R1:W-:Y:S04]  /*6240*/  @P0 STL.64 [R1+0x90], R64 ;  /* 0x0000904001000387 */ /* 0x0103e80000100a00 */
[----:B------:R3:W-:Y:S01]  /*6250*/  @P0 STL.64 [R1+0x98], R66 ;  /* 0x0000984201000387 */ /* 0x0007e20000100a00 */
[----:B-1----:R-:W-:Y:S01]  /*6260*/  MOV R64, R61 ;  /* 0x0000003d00407202 */ /* 0x002fe20000000f00 */
[----:B------:R-:W-:-:S02]  /*6270*/  IMAD.MOV.U32 R65, RZ, RZ, R60 ;  /* 0x000000ffff417224 */ /* 0x000fc400078e003c */
[----:B---3--:R-:W-:Y:S01]  /*6280*/  IMAD.MOV.U32 R66, RZ, RZ, R59 ;  /* 0x000000ffff427224 */ /* 0x008fe200078e003b */
[----:B------:R-:W-:-:S06]  /*6290*/  MOV R67, R58 ;  /* 0x0000003a00437202 */ /* 0x000fcc0000000f00 */
[----:B------:R1:W3:Y:S01]  /*62a0*/  @P0 LD.E.128 R64, desc[UR6][R4.64+0x10] ;  /* 0x0000100604400980 */ /* 0x0002e2000c101d00 */
        /* <DEDUP_REMOVED lines=13> */
[----:B------:R-:W-:Y:S01]  /*6380*/  MOV R45, R37 ;  /* 0x00000025002d7202 */ /* 0x000fe20000000f00 */
[----:B------:R-:W-:Y:S01]  /*6390*/  IMAD.MOV.U32 R47, RZ, RZ, R39 ;  /* 0x000000ffff2f7224 */ /* 0x000fe200078e0027 */
[----:B------:R-:W4:Y:S01]  /*63a0*/  LDL R37, [R1+0x114] ;  /* 0x0001140001257983 */ /* 0x000f220000100800 */
[----:B------:R-:W-:Y:S02]  /*63b0*/  IMAD.MOV.U32 R46, RZ, RZ, R38 ;  /* 0x000000ffff2e7224 */ /* 0x000fe400078e0026 */
[----:B------:R-:W-:Y:S01]  /*63c0*/  IMAD.MOV.U32 R44, RZ, RZ, R36 ;  /* 0x000000ffff2c7224 */ /* 0x000fe200078e0024 */
[----:B------:R-:W4:Y:S01]  /*63d0*/  LDL R38, [R1+0x118] ;  /* 0x0001180001267983 */ /* 0x000f220000100800 */
[----:B------:R-:W-:-:S03]  /*63e0*/  @P0 VIADD R6, R6, 0x20 ;  /* 0x0000002006060836 */ /* 0x000fc60000000000 */
[----:B------:R-:W4:Y:S04]  /*63f0*/  LDL R36, [R1+0x110] ;  /* 0x0001100001247983 */ /* 0x000f280000100800 */
[----:B------:R-:W4:Y:S01]  /*6400*/  LDL R39, [R1+0x11c] ;  /* 0x00011c0001277983 */ /* 0x000f220000100800 */
[----:B------:R-:W-:Y:S02]  /*6410*/  @P1 IMAD.WIDE.U32 R16, R6, 0x20, R20 ;  /* 0x0000002006101825 */ /* 0x000fe400078e0014 */
[----:B------:R-:W2:Y:S01]  /*6420*/  LDC.64 R20, c[0x0][0x3d8] ;  /* 0x0000f600ff147b82 */ /* 0x000ea20000000a00 */
[----:B---3--:R3:W-:Y:S04]  /*6430*/  @P0 STL.64 [R1+0xa0], R64 ;  /* 0x0000a04001000387 */ /* 0x0087e80000100a00 */
[----:B------:R0:W-:Y:S01]  /*6440*/  @P0 STL.64 [R1+0xa8], R66 ;  /* 0x0000a84201000387 */ /* 0x0001e20000100a00 */
[----:B---3--:R-:W-:Y:S01]  /*6450*/  IMAD.MOV.U32 R64, RZ, RZ, R61 ;  /* 0x000000ffff407224 */ /* 0x008fe200078e003d */
[----:B------:R-:W-:Y:S01]  /*6460*/  MOV R65, R60 ;  /* 0x0000003c00417202 */ /* 0x000fe20000000f00 */
[----:B0-----:R-:W-:-:S02]  /*6470*/  IMAD.MOV.U32 R66, RZ, RZ, R59 ;  /* 0x000000ffff427224 */ /* 0x001fc400078e003b */
[----:B------:R-:W-:-:S06]  /*6480*/  IMAD.MOV.U32 R67, RZ, RZ, R58 ;  /* 0x000000ffff437224 */ /* 0x000fcc00078e003a */
[----:B------:R-:W3:Y:S01]  /*6490*/  @P1 LDG.E.128 R64, desc[UR6][R16.64] ;  /* 0x0000000610401981 */ /* 0x000ee2000c1e1d00 */
        /* <DEDUP_REMOVED lines=9> */
[----:B------:R-:W4:Y:S01]  /*6530*/  LDL R46, [R1+0x2e8] ;  /* 0x0002e800012e7983 */ /* 0x000f220000100800 */
[----:B------:R-:W-:-:S02]  /*6540*/  IMAD.MOV.U32 R53, RZ, RZ, R47 ;  /* 0x000000ffff357224 */ /* 0x000fc400078e002f */
[----:B------:R-:W-:Y:S01]  /*6550*/  IMAD.MOV.U32 R51, RZ, RZ, R45 ;  /* 0x000000ffff337224 */ /* 0x000fe200078e002d */
[----:B------:R-:W4:Y:S01]  /*6560*/  LDL R47, [R1+0x2ec] ;  /* 0x0002ec00012f7983 */ /* 0x000f220000100800 */
[----:B------:R-:W-:-:S03]  /*6570*/  IMAD.MOV.U32 R50, RZ, RZ, R44 ;  /* 0x000000ffff327224 */ /* 0x000fc600078e002c */
[----:B------:R-:W4:Y:S04]  /*6580*/  LDL R44, [R1+0x2e0] ;  /* 0x0002e000012c7983 */ /* 0x000f280000100800 */
[----:B------:R-:W4:Y:S04]  /*6590*/  LDL R45, [R1+0x2e4] ;  /* 0x0002e400012d7983 */ /* 0x000f280000100800 */
[----:B---3--:R0:W-:Y:S04]  /*65a0*/  @P1 STL.64 [R1+0x3c0], R64 ;  /* 0x0003c04001001387 */ /* 0x0081e80000100a00 */
[----:B------:R3:W-:Y:S01]  /*65b0*/  @P1 STL.64 [R1+0x3c8], R66 ;  /* 0x0003c84201001387 */ /* 0x0007e20000100a00 */
[----:B0-----:R-:W-:Y:S01]  /*65c0*/  MOV R64, R61 ;  /* 0x0000003d00407202 */ /* 0x001fe20000000f00 */
[----:B------:R-:W-:-:S02]  /*65d0*/  IMAD.MOV.U32 R65, RZ, RZ, R60 ;  /* 0x000000ffff417224 */ /* 0x000fc400078e003c */
[----:B---3--:R-:W-:Y:S01]  /*65e0*/  IMAD.MOV.U32 R66, RZ, RZ, R59 ;  /* 0x000000ffff427224 */ /* 0x008fe200078e003b */
[----:B------:R-:W-:-:S06]  /*65f0*/  MOV R67, R58 ;  /* 0x0000003a00437202 */ /* 0x000fcc0000000f00 */
[----:B------:R-:W3:Y:S01]  /*6600*/  @P1 LDG.E.128 R64, desc[UR6][R16.64+0x10] ;  /* 0x0000100610401981 */ /* 0x000ee2000c1e1d00 */
[----:B------:R-:W-:Y:S01]  /*6610*/  IMAD.MOV.U32 R61, RZ, RZ, R57 ;  /* 0x000000ffff3d7224 */ /* 0x000fe200078e0039 */
[----:B------:R-:W-:Y:S01]  /*6620*/  MOV R59, R55 ;  /* 0x00000037003b7202 */ /* 0x000fe20000000f00 */
[----:B------:R-:W-:Y:S01]  /*6630*/  IMAD.MOV.U32 R60, RZ, RZ, R56 ;  /* 0x000000ffff3c7224 */ /* 0x000fe200078e0038 */
[----:B------:R-:W-:Y:S01]  /*6640*/  MOV R56, R52 ;  /* 0x0000003400387202 */ /* 0x000fe20000000f00 */
[----:B------:R-:W-:Y:S01]  /*6650*/  IMAD.MOV.U32 R58, RZ, RZ, R54 ;  /* 0x000000ffff3a7224 */ /* 0x000fe200078e0036 */
[----:B------:R-:W2:Y:S01]  /*6660*/  LDL R52, [R1+0x104] ;  /* 0x0001040001347983 */ /* 0x000ea20000100800 */
[----:B------:R-:W-:Y:S02]  /*6670*/  IMAD.MOV.U32 R57, RZ, RZ, R53 ;  /* 0x000000ffff397224 */ /* 0x000fe400078e0035 */
[----:B------:R-:W-:Y:S01]  /*6680*/  IMAD.MOV.U32 R55, RZ, RZ, R51 ;  /* 0x000000ffff377224 */ /* 0x000fe200078e0033 */
[----:B------:R-:W4:Y:S01]  /*6690*/  LDL R53, [R1+0x100] ;  /* 0x0001000001357983 */ /* 0x000f220000100800 */
[----:B------:R-:W-:Y:S01]  /*66a0*/  IMAD.MOV.U32 R54, RZ, RZ, R50 ;  /* 0x000000ffff367224 */ /* 0x000fe200078e0032 */
[----:B------:R-:W-:Y:S01]  /*66b0*/  MOV R50, R43 ;  /* 0x0000002b00327202 */ /* 0x000fe20000000f00 */
[----:B------:R-:W-:Y:S01]  /*66c0*/  IMAD.MOV.U32 R51, RZ, RZ, R42 ;  /* 0x000000ffff337224 */ /* 0x000fe200078e002a */
[----:B------:R-:W2:Y:S04]  /*66d0*/  LDL R43, [R1+0x108] ;  /* 0x00010800012b7983 */ /* 0x000ea80000100800 */
[----:B------:R-:W4:Y:S01]  /*66e0*/  LDL R42, [R1+0x10c] ;  /* 0x00010c00012a7983 */ /* 0x000f220000100800 */
[----:B------:R-:W-:Y:S01]  /*66f0*/  @P1 IMAD.WIDE.U32 R12, R6, 0x20, R24 ;  /* 0x00000020060c1825 */ /* 0x000fe200078e0018 */
[----:B------:R-:W-:Y:S01]  /*6700*/  ISETP.GE.U32.AND P0, PT, R0, 0x120, PT ;  /* 0x000001200000780c */ /* 0x000fe20003f06070 */
[----:B------:R-:W0:Y:S01]  /*6710*/  LDC.64 R24, c[0x0][0x3d0] ;  /* 0x0000f400ff187b82 */ /* 0x000e220000000a00 */
[----:B---3--:R3:W-:Y:S04]  /*6720*/  @P1 STL.64 [R1+0x3b0], R64 ;  /* 0x0003b04001001387 */ /* 0x0087e80000100a00 */
[----:B------:R1:W-:Y:S01]  /*6730*/  @P1 STL.64 [R1+0x3b8], R66 ;  /* 0x0003b84201001387 */ /* 0x0003e20000100a00 */
[----:B---3--:R-:W-:Y:S01]  /*6740*/  IMAD.MOV.U32 R64, RZ, RZ, R61 ;  /* 0x000000ffff407224 */ /* 0x008fe200078e003d */
[----:B------:R-:W-:Y:S01]  /*6750*/  MOV R65, R60 ;  /* 0x0000003c00417202 */ /* 0x000fe20000000f00 */
[----:B-1----:R-:W-:-:S02]  /*6760*/  IMAD.MOV.U32 R66, RZ, RZ, R59 ;  /* 0x000000ffff427224 */ /* 0x002fc400078e003b */
[----:B------:R-:W-:-:S06]  /*6770*/  IMAD.MOV.U32 R67, RZ, RZ, R58 ;  /* 0x000000ffff437224 */ /* 0x000fcc00078e003a */
[----:B------:R-:W3:Y:S01]  /*6780*/  @P1 LDG.E.128 R64, desc[UR6][R12.64] ;  /* 0x000000060c401981 */ /* 0x000ee2000c1e1d00 */
[----:B------:R-:W-:Y:S01]  /*6790*/  MOV R61, R57 ;  /* 0x00000039003d7202 */ /* 0x000fe20000000f00 */
[----:B------:R-:W-:Y:S01]  /*67a0*/  IMAD.MOV.U32 R60, RZ, RZ, R56 ;  /* 0x000000ffff3c7224 */ /* 0x000fe200078e0038 */
[----:B------:R-:W-:Y:S01]  /*67b0*/  MOV R58, R54 ;  /* 0x00000036003a7202 */ /* 0x000fe20000000f00 */
[----:B------:R-:W-:Y:S01]  /*67c0*/  IMAD.MOV.U32 R59, RZ, RZ, R55 ;  /* 0x000000ffff3b7224 */ /* 0x000fe200078e0037 */
[----:B--2---:R-:W-:Y:S01]  /*67d0*/  MOV R55, R43 ;  /* 0x0000002b00377202 */ /* 0x004fe20000000f00 */
[----:B----4-:R-:W-:Y:S01]  /*67e0*/  IMAD.MOV.U32 R56, RZ, RZ, R53 ;  /* 0x000000ffff387224 */ /* 0x010fe200078e0035 */
[----:B------:R-:W2:Y:S01]  /*67f0*/  LDL R43, [R1+0x318] ;  /* 0x00031800012b7983 */ /* 0x000ea20000100800 */
[----:B------:R-:W-:Y:S02]  /*6800*/  IMAD.MOV.U32 R57, RZ, RZ, R52 ;  /* 0x000000ffff397224 */ /* 0x000fe400078e0034 */
[----:B------:R-:W-:Y:S01]  /*6810*/  IMAD.MOV.U32 R54, RZ, RZ, R42 ;  /* 0x000000ffff367224 */ /* 0x000fe200078e002a */
[----:B------:R-:W4:Y:S04]  /*6820*/  LDL R53, [R1+0x310] ;  /* 0x0003100001357983 */ /* 0x000f280000100800 */
[----:B------:R-:W2:Y:S04]  /*6830*/  LDL R52, [R1+0x314] ;  /* 0x0003140001347983 */ /* 0x000ea80000100800 */
[----:B------:R-:W2:Y:S04]  /*6840*/  LDL R42, [R1+0x31c] ;  /* 0x00031c00012a7983 */ /* 0x000ea80000100800 */
[----:B---3--:R1:W-:Y:S04]  /*6850*/  @P1 STL.64 [R1+0x3a0], R64 ;  /* 0x0003a04001001387 */ /* 0x0083e80000100a00 */
[----:B------:R3:W-:Y:S01]  /*6860*/  @P1 STL.64 [R1+0x3a8], R66 ;  /* 0x0003a84201001387 */ /* 0x0007e20000100a00 */
[----:B-1----:R-:W-:Y:S01]  /*6870*/  MOV R64, R61 ;  /* 0x0000003d00407202 */ /* 0x002fe20000000f00 */
[----:B------:R-:W-:-:S02]  /*6880*/  IMAD.MOV.U32 R65, RZ, RZ, R60 ;  /* 0x000000ffff417224 */ /* 0x000fc400078e003c */
[----:B---3--:R-:W-:Y:S01]  /*6890*/  IMAD.MOV.U32 R66, RZ, RZ, R59 ;  /* 0x000000ffff427224 */ /* 0x008fe200078e003b */
[----:B------:R-:W-:-:S06]  /*68a0*/  MOV R67, R58 ;  /* 0x0000003a00437202 */ /* 0x000fcc0000000f00 */
[----:B------:R1:W3:Y:S01]  /*68b0*/  @P1 LDG.E.128 R64, desc[UR6][R12.64+0x10] ;  /* 0x000010060c401981 */ /* 0x0002e2000c1e1d00 */
[----:B------:R-:W-:Y:S01]  /*68c0*/  IMAD.MOV.U32 R58, RZ, RZ, R55 ;  /* 0x000000ffff3a7224 */ /* 0x000fe200078e0037 */
[----:B----4-:R-:W-:Y:S01]  /*68d0*/  MOV R61, R53 ;  /* 0x00000035003d7202 */ /* 0x010fe20000000f00 */
[----:B------:R-:W-:Y:S01]  /*68e0*/  IMAD.MOV.U32 R59, RZ, RZ, R54 ;  /* 0x000000ffff3b7224 */ /* 0x000fe200078e0036 */
[----:B--2---:R-:W-:Y:S01]  /*68f0*/  MOV R54, R42 ;  /* 0x0000002a00367202 */ /* 0x004fe20000000f00 */
[----:B------:R-:W-:Y:S01]  /*6900*/  IMAD.MOV.U32 R60, RZ, RZ, R52 ;  /* 0x000000ffff3c7224 */ /* 0x000fe200078e0034 */
[----:B------:R-:W2:Y:S01]  /*6910*/  LDL R42, [R1+0x32c] ;  /* 0x00032c00012a7983 */ /* 0x000ea20000100800 */
[----:B------:R-:W-:Y:S02]  /*6920*/  IMAD.MOV.U32 R55, RZ, RZ, R43 ;  /* 0x000000ffff377224 */ /* 0x000fe400078e002b */
[----:B------:R-:W-:Y:S01]  /*6930*/  IMAD.MOV.U32 R53, RZ, RZ, R41 ;  /* 0x000000ffff357224 */ /* 0x000fe200078e0029 */
[----:B------:R-:W4:Y:S01]  /*6940*/  LDL R43, [R1+0x328] ;  /* 0x00032800012b7983 */ /* 0x000f220000100800 */
[----:B------:R-:W-:Y:S01]  /*6950*/  IMAD.MOV.U32 R52, RZ, RZ, R40 ;  /* 0x000000ffff347224 */ /* 0x000fe200078e0028 */
[----:B-1----:R-:W1:Y:S02]  /*6960*/  @P0 LDC.64 R12, c[0x0][0x440] ;  /* 0x00011000ff0c0b82 */ /* 0x002e640000000a00 */
[----:B------:R-:W2:Y:S04]  /*6970*/  LDL R41, [R1+0x330] ;  /* 0x0003300001297983 */ /* 0x000ea80000100800 */
[----:B------:R-:W2:Y:S01]  /*6980*/  LDL R40, [R1+0x334] ;  /* 0x0003340001287983 */ /* 0x000ea20000100800 */
[----:B------:R-:W-:-:S02]  /*6990*/  IMAD.MOV.U32 R68, RZ, RZ, R53 ;  /* 0x000000ffff447224 */ /* 0x000fc400078e0035 */
[----:B------:R-:W-:Y:S01]  /*69a0*/  IMAD.MOV.U32 R69, RZ, RZ, R52 ;  /* 0x000000ffff457224 */ /* 0x000fe200078e0034 */
[----:B---3--:R3:W-:Y:S04]  /*69b0*/  @P1 STL.64 [R1+0x390], R64 ;  /* 0x0003904001001387 */ /* 0x0087e80000100a00 */
[----:B------:R0:W-:Y:S04]  /*69c0*/  @P1 STL.64 [R1+0x398], R66 ;  /* 0x0003984201001387 */ /* 0x0001e80000100a00 */
        /* <DEDUP_REMOVED lines=38> */
[----:B---3--:R-:W-:Y:S01]  /*6c30*/  MOV R64, R61 ;  /* 0x0000003d00407202 */ /* 0x008fe20000000f00 */
[----:B------:R-:W-:-:S02]  /*6c40*/  IMAD.MOV.U32 R65, RZ, RZ, R60 ;  /* 0x000000ffff417224 */ /* 0x000fc400078e003c */
[----:B------:R-:W3:Y:S04]  /*6c50*/  LDL R60, [R1+0xf0] ;  /* 0x0000f000013c7983 */ /* 0x000ee80000100800 */
[----:B------:R-:W3:Y:S04]  /*6c60*/  LDL R61, [R1+0xf4] ;  /* 0x0000f400013d7983 */ /* 0x000ee80000100800 */
[----:B------:R-:W3:Y:S04]  /*6c70*/  LDL R62, [R1+0xf8] ;  /* 0x0000f800013e7983 */ /* 0x000ee80000100800 */
[----:B------:R-:W3:Y:S01]  /*6c80*/  LDL R63, [R1+0xfc] ;  /* 0x0000fc00013f7983 */ /* 0x000ee20000100800 */
[----:B0-----:R-:W-:Y:S01]  /*6c90*/  IMAD.MOV.U32 R66, RZ, RZ, R55 ;  /* 0x000000ffff427224 */ /* 0x001fe200078e0037 */
[----:B------:R-:W-:-:S02]  /*6ca0*/  MOV R67, R54 ;  /* 0x0000003600437202 */ /* 0x000fc40000000f00 */
[----:B------:R-:W3:Y:S04]  /*6cb0*/  LDL R52, [R1+0x300] ;  /* 0x0003000001347983 */ /* 0x000ee80000100800 */
[----:B------:R-:W3:Y:S04]  /*6cc0*/  LDL R53, [R1+0x304] ;  /* 0x0003040001357983 */ /* 0x000ee80000100800 */
[----:B------:R-:W3:Y:S04]  /*6cd0*/  LDL R54, [R1+0x308] ;  /* 0x0003080001367983 */ /* 0x000ee80000100800 */
[----:B------:R-:W3:Y:S01]  /*6ce0*/  LDL R55, [R1+0x30c] ;  /* 0x00030c0001377983 */ /* 0x000ee20000100800 */
[----:B----4-:R-:W-:Y:S01]  /*6cf0*/  MOV R70, R43 ;  /* 0x0000002b00467202 */ /* 0x010fe20000000f00 */
[----:B--2---:R-:W-:Y:S01]  /*6d00*/  IMAD.MOV.U32 R71, RZ, RZ, R42 ;  /* 0x000000ffff477224 */ /* 0x004fe200078e002a */
[----:B------:R-:W-:Y:S01]  /*6d10*/  MOV R73, R40 ;  /* 0x0000002800497202 */ /* 0x000fe20000000f00 */
[----:B------:R-:W-:Y:S01]  /*6d20*/  IMAD.MOV.U32 R72, RZ, RZ, R41 ;  /* 0x000000ffff487224 */ /* 0x000fe200078e0029 */
[----:B------:R-:W2:Y:S04]  /*6d30*/  LDL R40, [R1+0x2d0] ;  /* 0x0002d00001287983 */ /* 0x000ea80000100800 */
[----:B------:R-:W2:Y:S04]  /*6d40*/  LDL R41, [R1+0x2d4] ;  /* 0x0002d40001297983 */ /* 0x000ea80000100800 */
[----:B------:R-:W2:Y:S04]  /*6d50*/  LDL R42, [R1+0x2d8] ;  /* 0x0002d800012a7983 */ /* 0x000ea80000100800 */
[----:B------:R-:W2:Y:S01]  /*6d60*/  LDL R43, [R1+0x2dc] ;  /* 0x0002dc00012b7983 */ /* 0x000ea20000100800 */
[----:B------:R-:W-:-:S04]  /*6d70*/  @P1 IMAD.WIDE.U32 R16, R6, 0x20, R14 ;  /* 0x0000002006101825 */ /* 0x000fc800078e000e */
[----:B------:R-:W-:-:S04]  /*6d80*/  @P1 VIADD R6, R6, 0x20 ;  /* 0x0000002006061836 */ /* 0x000fc80000000000 */
[----:B------:R-:W-:-:S04]  /*6d90*/  @P2 IMAD.WIDE.U32 R14, R6, 0x20, R30 ;  /* 0x00000020060e2825 */ /* 0x000fc800078e001e */
[C---:B------:R-:W-:Y:S01]  /*6da0*/  @P2 IMAD.WIDE.U32 R10, R6.reuse, 0x20, R10 ;  /* 0x00000020060a2825 */ /* 0x040fe200078e000a */
[----:B------:R-:W4:Y:S04]  /*6db0*/  @P1 LD.E.128 R104, desc[UR6][R16.64+0x10] ;  /* 0x0000100610681980 */ /* 0x000f28000c101d00 */
[----:B------:R0:W4:Y:S02]  /*6dc0*/  @P1 LD.E.128 R108, desc[UR6][R16.64] ;  /* 0x00000006106c1980 */ /* 0x000124000c101d00 */
[C---:B0-----:R-:W-:Y:S02]  /*6dd0*/  @P2 IMAD.WIDE.U32 R16, R6.reuse, 0x20, R26 ;  /* 0x0000002006102825 */ /* 0x041fe400078e001a */
[----:B------:R-:W4:Y:S02]  /*6de0*/  @P2 LDG.E.128 R100, desc[UR6][R14.64] ;  /* 0x000000060e642981 */ /* 0x000f24000c1e1d00 */
[----:B------:R-:W-:-:S02]  /*6df0*/  @P2 VIADD R6, R6, 0x20 ;  /* 0x0000002006062836 */ /* 0x000fc40000000000 */
[----:B------:R0:W4:Y:S04]  /*6e00*/  @P2 LDG.E.128 R96, desc[UR6][R14.64+0x10] ;  /* 0x000010060e602981 */ /* 0x000128000c1e1d00 */
[----:B------:R-:W4:Y:S01]  /*6e10*/  @P2 LDG.E.128 R92, desc[UR6][R16.64] ;  /* 0x00000006105c2981 */ /* 0x000f22000c1e1d00 */
[----:B0-----:R-:W-:-:S03]  /*6e20*/  @P3 IMAD.WIDE.U32 R14, R6, 0x20, R18 ;  /* 0x00000020060e3825 */ /* 0x001fc600078e0012 */
[----:B------:R-:W4:Y:S01]  /*6e30*/  @P2 LDG.E.128 R88, desc[UR6][R16.64+0x10] ;  /* 0x0000100610582981 */ /* 0x000f22000c1e1d00 */
[----:B------:R-:W-:-:S05]  /*6e40*/  @P3 IMAD.WIDE.U32 R4, R6, 0x20, R4 ;  /* 0x0000002006043825 */ /* 0x000fca00078e0004 */
[----:B------:R-:W4:Y:S04]  /*6e50*/  @P3 LD.E.128 R56, desc[UR6][R4.64+0x10] ;  /* 0x0000100604383980 */ /* 0x000f28000c101d00 */
[----:B------:R-:W4:Y:S04]  /*6e60*/  @P2 LD.E.128 R84, desc[UR6][R10.64] ;  /* 0x000000060a542980 */ /* 0x000f28000c101d00 */
[----:B------:R0:W4:Y:S02]  /*6e70*/  @P2 LD.E.128 R80, desc[UR6][R10.64+0x10] ;  /* 0x000010060a502980 */ /* 0x000124000c101d00 */
[----:B0-----:R-:W-:-:S05]  /*6e80*/  @P3 IMAD.WIDE.U32 R10, R6, 0x20, R22 ;  /* 0x00000020060a3825 */ /* 0x001fca00078e0016 */
[----:B------:R-:W4:Y:S04]  /*6e90*/  @P3 LDG.E.128 R68, desc[UR6][R10.64] ;  /* 0x000000060a443981 */ /* 0x000f28000c1e1d00 */
[----:B------:R-:W4:Y:S04]  /*6ea0*/  @P3 LDG.E.128 R76, desc[UR6][R14.64] ;  /* 0x000000060e4c3981 */ /* 0x000f28000c1e1d00 */
[----:B------:R-:W4:Y:S01]  /*6eb0*/  @P3 LDG.E.128 R72, desc[UR6][R14.64+0x10] ;  /* 0x000010060e483981 */ /* 0x000f22000c1e1d00 */
[----:B------:R-:W-:-:S03]  /*6ec0*/  @P3 VIADD R6, R6, 0x20 ;  /* 0x0000002006063836 */ /* 0x000fc60000000000 */
[----:B------:R0:W4:Y:S02]  /*6ed0*/  @P3 LDG.E.128 R64, desc[UR6][R10.64+0x10] ;  /* 0x000010060a403981 */ /* 0x000124000c1e1d00 */
[C---:B0-----:R-:W-:Y:S02]  /*6ee0*/  @P0 IMAD.WIDE.U32 R10, R6.reuse, 0x20, R24 ;  /* 0x00000020060a0825 */ /* 0x041fe400078e0018 */
[----:B---3--:R1:W3:Y:S02]  /*6ef0*/  @P3 LD.E.128 R60, desc[UR6][R4.64] ;  /* 0x00000006043c3980 */ /* 0x0082e4000c101d00 */
[C---:B------:R-:W-:Y:S02]  /*6f00*/  @P0 IMAD.WIDE.U32 R14, R6.reuse, 0x20, R20 ;  /* 0x00000020060e0825 */ /* 0x040fe400078e0014 */
[----:B------:R-:W3:Y:S04]  /*6f10*/  @P0 LDG.E.128 R48, desc[UR6][R10.64+0x10] ;  /* 0x000010060a300981 */ /* 0x000ee8000c1e1d00 */
[----:B------:R-:W3:Y:S01]  /*6f20*/  @P0 LDG.E.128 R44, desc[UR6][R14.64] ;  /* 0x000000060e2c0981 */ /* 0x000ee2000c1e1d00 */
[----:B-1----:R-:W-:-:S05]  /*6f30*/  @P0 IMAD.WIDE.U32 R4, R6, 0x20, R12 ;  /* 0x0000002006040825 */ /* 0x002fca00078e000c */
[----:B------:R-:W3:Y:S04]  /*6f40*/  @P0 LD.E.128 R36, desc[UR6][R4.64] ;  /* 0x0000000604240980 */ /* 0x000ee8000c101d00 */
[----:B------:R-:W3:Y:S04]  /*6f50*/  @P0 LDG.E.128 R52, desc[UR6][R10.64] ;  /* 0x000000060a340981 */ /* 0x000ee8000c1e1d00 */
[----:B------:R-:W3:Y:S04]  /*6f60*/  @P0 LD.E.128 R32, desc[UR6][R4.64+0x10] ;  /* 0x0000100604200980 */ /* 0x000ee8000c101d00 */
[----:B--2---:R-:W2:Y:S04]  /*6f70*/  @P0 LDG.E.128 R40, desc[UR6][R14.64+0x10] ;  /* 0x000010060e280981 */ /* 0x004ea8000c1e1d00 */
[----:B----4-:R1:W-:Y:S04]  /*6f80*/  @P1 STL.64 [R1+0xc0], R104 ;  /* 0x0000c06801001387 */ /* 0x0103e80000100a00 */
[----:B------:R1:W-:Y:S04]  /*6f90*/  @P1 STL.64 [R1+0xb0], R108 ;  /* 0x0000b06c01001387 */ /* 0x0003e80000100a00 */
[----:B------:R1:W-:Y:S04]  /*6fa0*/  @P1 STL.64 [R1+0xb8], R110 ;  /* 0x0000b86e01001387 */ /* 0x0003e80000100a00 */
[----:B------:R1:W-:Y:S04]  /*6fb0*/  @P1 STL.64 [R1+0xc8], R106 ;  /* 0x0000c86a01001387 */ /* 0x0003e80000100a00 */
[----:B------:R1:W-:Y:S04]  /*6fc0*/  STL [R1+0x24c], RZ ;  /* 0x00024cff01007387 */ /* 0x0003e80000100800 */
[----:B------:R1:W-:Y:S04]  /*6fd0*/  STL [R1+0x248], RZ ;  /* 0x000248ff01007387 */ /* 0x0003e80000100800 */
        /* <DEDUP_REMOVED lines=14> */
[----:B------:R1:W-:Y:S04]  /*70c0*/  @P2 STL.64 [R1+0xe0], R80 ;  /* 0x0000e05001002387 */ /* 0x0003e80000100a00 */
[----:B------:R1:W-:Y:S04]  /*70d0*/  @P2 STL.64 [R1+0xe8], R82 ;  /* 0x0000e85201002387 */ /* 0x0003e80000100a00 */
        /* <DEDUP_REMOVED lines=12> */
[----:B---3--:R1:W-:Y:S04]  /*71a0*/  @P3 STL.64 [R1+0xf0], R60 ;  /* 0x0000f03c01003387 */ /* 0x0083e80000100a00 */
        /* <DEDUP_REMOVED lines=13> */
[----:B--2---:R1:W-:Y:S04]  /*7280*/  @P0 STL.64 [R1+0x2d0], R40 ;  /* 0x0002d02801000387 */ /* 0x0043e80000100a00 */
        /* <DEDUP_REMOVED lines=90> */
[----:B---3--:R1:W-:Y:S04]  /*7830*/  STL.64 [R1+0x2c0], R36 ;  /* 0x0002c02401007387 */ /* 0x0083e80000100a00 */
[----:B------:R1:W-:Y:S04]  /*7840*/  STL.64 [R1+0x2c8], R38 ;  /* 0x0002c82601007387 */ /* 0x0003e80000100a00 */
[----:B------:R1:W-:Y:S04]  /*7850*/  STL [R1+0x23c], RZ ;  /* 0x00023cff01007387 */ /* 0x0003e80000100800 */
[----:B----4-:R1:W-:Y:S04]  /*7860*/  STL.64 [R1+0x2a0], R32 ;  /* 0x0002a02001007387 */ /* 0x0103e80000100a00 */
[----:B------:R1:W-:Y:S04]  /*7870*/  STL.64 [R1+0x2a8], R34 ;  /* 0x0002a82201007387 */ /* 0x0003e80000100a00 */
[----:B------:R1:W-:Y:S04]  /*7880*/  STL.64 [R1+0x2b0], R24 ;  /* 0x0002b01801007387 */ /* 0x0003e80000100a00 */
[----:B------:R1:W-:Y:S04]  /*7890*/  STL.64 [R1+0x2b8], R26 ;  /* 0x0002b81a01007387 */ /* 0x0003e80000100a00 */
[----:B------:R1:W-:Y:S04]  /*78a0*/  STL [R1+0x238], RZ ;  /* 0x000238ff01007387 */ /* 0x0003e80000100800 */
[----:B--2---:R1:W-:Y:S04]  /*78b0*/  STL.64 [R1+0x290], R20 ;  /* 0x0002901401007387 */ /* 0x0043e80000100a00 */
[----:B------:R1:W-:Y:S04]  /*78c0*/  STL.64 [R1+0x298], R22 ;  /* 0x0002981601007387 */ /* 0x0003e80000100a00 */
[----:B------:R1:W-:Y:S04]  /*78d0*/  STL.64 [R1+0x270], R16 ;  /* 0x0002701001007387 */ /* 0x0003e80000100a00 */
        /* <DEDUP_REMOVED lines=70> */
.L_x_11087:
        /* <DEDUP_REMOVED lines=44> */
[----:B---3--:R-:W-:-:S02]  /*8000*/  IMAD.MOV.U32 R44, RZ, RZ, R41 ;  /* 0x000000ffff2c7224 */ /* 0x008fc400078e0029 */
[----:B----4-:R-:W-:Y:S01]  /*8010*/  IMAD.MOV.U32 R45, RZ, RZ, R40 ;  /* 0x000000ffff2d7224 */ /* 0x010fe200078e0028 */
[----:B0-----:R-:W-:Y:S01]  /*8020*/  MOV R46, R39 ;  /* 0x00000027002e7202 */ /* 0x001fe20000000f00 */
[----:B------:R-:W-:-:S06]  /*8030*/  IMAD.MOV.U32 R47, RZ, RZ, R38 ;  /* 0x000000ffff2f7224 */ /* 0x000fcc00078e0026 */
[----:B------:R0:W2:Y:S02]  /*8040*/  @P1 LDG.E.128 R44, desc[UR6][R4.64+0x10] ;  /* 0x00001006042c1981 */ /* 0x0000a4000c1e1d00 */
[----:B0-----:R-:W0:Y:S01]  /*8050*/  @P1 LDC.64 R4, c[0x0][0x438] ;  /* 0x00010e00ff041b82 */ /* 0x001e220000000a00 */
        /* <DEDUP_REMOVED lines=22> */
[----:B------:R-:W3:Y:S01]  /*81c0*/  LDL R13, [R1+0x48] ;  /* 0x00004800010d7983 */ /* 0x000ee20000100800 */
[----:B------:R-:W-:Y:S02]  /*81d0*/  IMAD.MOV.U32 R18, RZ, RZ, R14 ;  /* 0x000000ffff127224 */ /* 0x000fe400078e000e */
[----:B------:R-:W-:Y:S01]  /*81e0*/  IMAD.MOV.U32 R16, RZ, RZ, R12 ;  /* 0x000000ffff107224 */ /* 0x000fe200078e000c */
[----:B------:R-:W4:Y:S04]  /*81f0*/  LDL R14, [R1+0x44] ;  /* 0x00004400010e7983 */ /* 0x000f280000100800 */
[----:B------:R-:W3:Y:S04]  /*8200*/  LDL R12, [R1+0x4c] ;  /* 0x00004c00010c7983 */ /* 0x000ee80000100800 */
[----:B------:R-:W3:Y:S01]  /*8210*/  LDL R15, [R1+0x40] ;  /* 0x00004000010f7983 */ /* 0x000ee20000100800 */
[----:B0-----:R-:W-:-:S03]  /*8220*/  @P1 IMAD.WIDE.U32 R4, R6, 0x20, R4 ;  /* 0x0000002006041825 */ /* 0x001fc600078e0004 */
[----:B--2---:R0:W-:Y:S04]  /*8230*/  @P1 STL.64 [R1+0x4f0], R44 ;  /* 0x0004f02c01001387 */ /* 0x0041e80000100a00 */
[----:B------:R1:W-:Y:S01]  /*8240*/  @P1 STL.64 [R1+0x4f8], R46 ;  /* 0x0004f82e01001387 */ /* 0x0003e20000100a00 */
[----:B0-----:R-:W-:Y:S01]  /*8250*/  IMAD.MOV.U32 R44, RZ, RZ, R41 ;  /* 0x000000ffff2c7224 */ /* 0x001fe200078e0029 */
[----:B------:R-:W-:Y:S01]  /*8260*/  MOV R45, R40 ;  /* 0x00000028002d7202 */ /* 0x000fe20000000f00 */
[----:B-1----:R-:W-:Y:S02]  /*8270*/  IMAD.MOV.U32 R46, RZ, RZ, R39 ;  /* 0x000000ffff2e7224 */ /* 0x002fe400078e0027 */
[----:B------:R-:W-:-:S06]  /*8280*/  IMAD.MOV.U32 R47, RZ, RZ, R38 ;  /* 0x000000ffff2f7224 */ /* 0x000fcc00078e0026 */
[----:B------:R-:W2:Y:S01]  /*8290*/  @P1 LD.E.128 R44, desc[UR6][R4.64] ;  /* 0x00000006042c1980 */ /* 0x000ea2000c101d00 */
        /* <DEDUP_REMOVED lines=21> */
[----:B------:R-:W3:Y:S04]  /*83f0*/  LDL R19, [R1+0x4c0] ;  /* 0x0004c00001137983 */ /* 0x000ee80000100800 */
[----:B------:R-:W3:Y:S04]  /*8400*/  LDL R18, [R1+0x4c4] ;  /* 0x0004c40001127983 */ /* 0x000ee80000100800 */
[----:B------:R-:W3:Y:S04]  /*8410*/  LDL R16, [R1+0x4cc] ;  /* 0x0004cc0001107983 */ /* 0x000ee80000100800 */
[----:B--2---:R0:W-:Y:S04]  /*8420*/  @P1 STL.64 [R1+0x130], R44 ;  /* 0x0001302c01001387 */ /* 0x0041e80000100a00 */
[----:B------:R1:W-:Y:S01]  /*8430*/  @P1 STL.64 [R1+0x138], R46 ;  /* 0x0001382e01001387 */ /* 0x0003e20000100a00 */
[----:B0-----:R-:W-:Y:S01]  /*8440*/  IMAD.MOV.U32 R44, RZ, RZ, R41 ;  /* 0x000000ffff2c7224 */ /* 0x001fe200078e0029 */
[----:B------:R-:W-:Y:S01]  /*8450*/  MOV R45, R40 ;  /* 0x00000028002d7202 */ /* 0x000fe20000000f00 */
[----:B-1----:R-:W-:-:S02]  /*8460*/  IMAD.MOV.U32 R46, RZ, RZ, R39 ;  /* 0x000000ffff2e7224 */ /* 0x002fc400078e0027 */
[----:B------:R-:W-:-:S06]  /*8470*/  IMAD.MOV.U32 R47, RZ, RZ, R38 ;  /* 0x000000ffff2f7224 */ /* 0x000fcc00078e0026 */
[----:B------:R0:W2:Y:S02]  /*8480*/  @P1 LD.E.128 R44, desc[UR6][R4.64+0x10] ;  /* 0x00001006042c1980 */ /* 0x0000a4000c101d00 */
[----:B0-----:R-:W0:Y:S01]  /*8490*/  LDC.64 R4, c[0x0][0x3d8] ;  /* 0x0000f600ff047b82 */ /* 0x001e220000000a00 */
        /* <DEDUP_REMOVED lines=16> */
[----:B----4-:R-:W-:Y:S01]  /*85a0*/  MOV R21, R17 ;  /* 0x0000001100157202 */ /* 0x010fe20000000f00 */
[----:B---3--:R-:W-:Y:S01]  /*85b0*/  IMAD.MOV.U32 R23, RZ, RZ, R19 ;  /* 0x000000ffff177224 */ /* 0x008fe200078e0013 */
[----:B------:R-:W3:Y:S01]  /*85c0*/  LDL R17, [R1+0x4b8] ;  /* 0x0004b80001117983 */ /* 0x000ee20000100800 */
[----:B------:R-:W-:-:S02]  /*85d0*/  IMAD.MOV.U32 R22, RZ, RZ, R18 ;  /* 0x000000ffff167224 */ /* 0x000fc400078e0012 */
[----:B------:R-:W-:Y:S01]  /*85e0*/  IMAD.MOV.U32 R20, RZ, RZ, R16 ;  /* 0x000000ffff147224 */ /* 0x000fe200078e0010 */
        /* <DEDUP_REMOVED lines=8> */
[----:B-1----:R-:W-:Y:S02]  /*8670*/  IMAD.MOV.U32 R46, RZ, RZ, R39 ;  /* 0x000000ffff2e7224 */ /* 0x002fe400078e0027 */
[----:B------:R-:W-:-:S06]  /*8680*/  IMAD.MOV.U32 R47, RZ, RZ, R38 ;  /* 0x000000ffff2f7224 */ /* 0x000fcc00078e0026 */
[----:B------:R-:W2:Y:S01]  /*8690*/  @P1 LDG.E.128 R44, desc[UR6][R4.64] ;  /* 0x00000006042c1981 */ /* 0x000ea2000c1e1d00 */
        /* <DEDUP_REMOVED lines=17> */
[----:B----4-:R-:W-:Y:S01]  /*87b0*/  IMAD.MOV.U32 R23, RZ, RZ, R19 ;  /* 0x000000ffff177224 */ /* 0x010fe200078e0013 */
[----:B------:R-:W3:Y:S01]  /*87c0*/  LDL R17, [R1+0x158] ;  /* 0x0001580001117983 */ /* 0x000ee20000100800 */
[----:B------:R-:W-:-:S02]  /*87d0*/  IMAD.MOV.U32 R22, RZ, RZ, R18 ;  /* 0x000000ffff167224 */ /* 0x000fc400078e0012 */
[----:B------:R-:W-:Y:S01]  /*87e0*/  IMAD.MOV.U32 R20, RZ, RZ, R16 ;  /* 0x000000ffff147224 */ /* 0x000fe200078e0010 */
[----:B------:R-:W4:Y:S04]  /*87f0*/  LDL R19, [R1+0x150] ;  /* 0x0001500001137983 */ /* 0x000f280000100800 */
[----:B------:R-:W4:Y:S04]  /*8800*/  LDL R18, [R1+0x154] ;  /* 0x0001540001127983 */ /* 0x000f280000100800 */
[----:B------:R-:W4:Y:S04]  /*8810*/  LDL R16, [R1+0x15c] ;  /* 0x00015c0001107983 */ /* 0x000f280000100800 */
[----:B--2---:R0:W-:Y:S04]  /*8820*/  @P1 STL.64 [R1+0x4e0], R44 ;  /* 0x0004e02c01001387 */ /* 0x0041e80000100a00 */
[----:B------:R1:W-:Y:S01]  /*8830*/  @P1 STL.64 [R1+0x4e8], R46 ;  /* 0x0004e82e01001387 */ /* 0x0003e20000100a00 */
[----:B0-----:R-:W-:Y:S01]  /*8840*/  IMAD.MOV.U32 R44, RZ, RZ, R41 ;  /* 0x000000ffff2c7224 */ /* 0x001fe200078e0029 */
[----:B------:R-:W-:Y:S01]  /*8850*/  MOV R45, R40 ;  /* 0x00000028002d7202 */ /* 0x000fe20000000f00 */
[----:B-1----:R-:W-:-:S02]  /*8860*/  IMAD.MOV.U32 R46, RZ, RZ, R39 ;  /* 0x000000ffff2e7224 */ /* 0x002fc400078e0027 */
[----:B------:R-:W-:-:S06]  /*8870*/  IMAD.MOV.U32 R47, RZ, RZ, R38 ;  /* 0x000000ffff2f7224 */ /* 0x000fcc00078e0026 */
[----:B------:R0:W2:Y:S02]  /*8880*/  @P1 LDG.E.128 R44, desc[UR6][R4.64+0x10] ;  /* 0x00001006042c1981 */ /* 0x0000a4000c1e1d00 */
[----:B0-----:R-:W0:Y:S01]  /*8890*/  @P1 LDC.64 R4, c[0x0][0x440] ;  /* 0x00011000ff041b82 */ /* 0x001e220000000a00 */
        /* <DEDUP_REMOVED lines=64> */
[----:B------:R-:W-:Y:S01]  /*8ca0*/  ISETP.GE.U32.AND P0, PT, R0, 0x40, PT ;  /* 0x000000400000780c */ /* 0x000fe20003f06070 */
        /* <DEDUP_REMOVED lines=15> */
[----:B------:R-:W-:Y:S01]  /*8da0*/  @P1 LOP3.LUT R6, R6, 0x20, RZ, 0xfc, !PT ;  /* 0x0000002006061812 */ /* 0x000fe200078efcff */
        /* <DEDUP_REMOVED lines=66> */
[----:B----4-:R-:W-:-:S02]  /*91d0*/  IMAD.MOV.U32 R23, RZ, RZ, R19 ;  /* 0x000000ffff177224 */ /* 0x010fc400078e0013 */
[----:B------:R-:W-:Y:S01]  /*91e0*/  IMAD.MOV.U32 R22, RZ, RZ, R18 ;  /* 0x000000ffff167224 */ /* 0x000fe200078e0012 */
[----:B------:R-:W-:Y:S01]  /*91f0*/  MOV R18, R14 ;  /* 0x0000000e00127202 */ /* 0x000fe20000000f00 */
[----:B------:R-:W-:Y:S01]  /*9200*/  IMAD.MOV.U32 R20, RZ, RZ, R16 ;  /* 0x000000ffff147224 */ /* 0x000fe200078e0010 */
[----:B------:R-:W3:Y:S01]  /*9210*/  LDL R14, [R1+0x64] ;  /* 0x00006400010e7983 */ /* 0x000ee20000100800 */
[----:B------:R-:W-:Y:S02]  /*9220*/  IMAD.MOV.U32 R19, RZ, RZ, R15 ;  /* 0x000000ffff137224 */ /* 0x000fe400078e000f */
[----:B------:R-:W-:Y:S01]  /*9230*/  IMAD.MOV.U32 R17, RZ, RZ, R13 ;  /* 0x000000ffff117224 */ /* 0x000fe200078e000d */
[----:B------:R-:W4:Y:S01]  /*9240*/  LDL R15, [R1+0x60] ;  /* 0x00006000010f7983 */ /* 0x000f220000100800 */
[----:B------:R-:W-:-:S03]  /*9250*/  IMAD.MOV.U32 R16, RZ, RZ, R12 ;  /* 0x000000ffff107224 */ /* 0x000fc600078e000c */
[----:B------:R-:W3:Y:S04]  /*9260*/  LDL R13, [R1+0x68] ;  /* 0x00006800010d7983 */ /* 0x000ee80000100800 */
[----:B------:R-:W4:Y:S01]  /*9270*/  LDL R12, [R1+0x6c] ;  /* 0x00006c00010c7983 */ /* 0x000f220000100800 */
[----:B0-----:R-:W-:-:S03]  /*9280*/  @P0 IMAD.WIDE.U32 R4, R6, 0x20, R4 ;  /* 0x0000002006040825 */ /* 0x001fc600078e0004 */
[----:B--2---:R0:W-:Y:S04]  /*9290*/  @P0 STL.64 [R1+0x4b0], R44 ;  /* 0x0004b02c01000387 */ /* 0x0041e80000100a00 */
[----:B------:R1:W-:Y:S01]  /*92a0*/  @P0 STL.64 [R1+0x4b8], R46 ;  /* 0x0004b82e01000387 */ /* 0x0003e20000100a00 */
[----:B0-----:R-:W-:Y:S01]  /*92b0*/  MOV R44, R41 ;  /* 0x00000029002c7202 */ /* 0x001fe20000000f00 */
[----:B------:R-:W-:Y:S02]  /*92c0*/  IMAD.MOV.U32 R45, RZ, RZ, R40 ;  /* 0x000000ffff2d7224 */ /* 0x000fe400078e0028 */
[----:B-1----:R-:W-:Y:S01]  /*92d0*/  IMAD.MOV.U32 R46, RZ, RZ, R39 ;  /* 0x000000ffff2e7224 */ /* 0x002fe200078e0027 */
[----:B------:R-:W-:-:S06]  /*92e0*/  MOV R47, R38 ;  /* 0x00000026002f7202 */ /* 0x000fcc0000000f00 */
[----:B------:R-:W2:Y:S01]  /*92f0*/  @P0 LD.E.128 R44, desc[UR6][R4.64] ;  /* 0x00000006042c0980 */ /* 0x000ea2000c101d00 */
        /* <DEDUP_REMOVED lines=22> */
[----:B------:R-:W4:Y:S04]  /*9460*/  LDL R17, [R1+0x488] ;  /* 0x0004880001117983 */ /* 0x000f280000100800 */
[----:B------:R-:W4:Y:S04]  /*9470*/  LDL R16, [R1+0x48c] ;  /* 0x00048c0001107983 */ /* 0x000f280000100800 */
[----:B--2---:R0:W-:Y:S04]  /*9480*/  @P0 STL.64 [R1+0x150], R44 ;  /* 0x0001502c01000387 */ /* 0x0041e80000100a00 */
[----:B------:R1:W-:Y:S01]  /*9490*/  @P0 STL.64 [R1+0x158], R46 ;  /* 0x0001582e01000387 */ /* 0x0003e20000100a00 */
[----:B0-----:R-:W-:Y:S01]  /*94a0*/  MOV R44, R41 ;  /* 0x00000029002c7202 */ /* 0x001fe20000000f00 */
[----:B------:R-:W-:-:S02]  /*94b0*/  IMAD.MOV.U32 R45, RZ, RZ, R40 ;  /* 0x000000ffff2d7224 */ /* 0x000fc400078e0028 */
[----:B-1----:R-:W-:Y:S01]  /*94c0*/  IMAD.MOV.U32 R46, RZ, RZ, R39 ;  /* 0x000000ffff2e7224 */ /* 0x002fe200078e0027 */
[----:B------:R-:W-:-:S06]  /*94d0*/  MOV R47, R38 ;  /* 0x00000026002f7202 */ /* 0x000fcc0000000f00 */
[----:B------:R0:W2:Y:S02]  /*94e0*/  @P0 LD.E.128 R44, desc[UR6][R4.64+0x10] ;  /* 0x00001006042c0980 */ /* 0x0000a4000c101d00 */
[----:B0-----:R-:W0:Y:S01]  /*94f0*/  LDC.64 R4, c[0x0][0x3d8] ;  /* 0x0000f600ff047b82 */ /* 0x001e220000000a00 */
        /* <DEDUP_REMOVED lines=18> */
[----:B----4-:R-:W-:-:S02]  /*9620*/  IMAD.MOV.U32 R23, RZ, RZ, R19 ;  /* 0x000000ffff177224 */ /* 0x010fc400078e0013 */
[----:B------:R-:W-:Y:S01]  /*9630*/  IMAD.MOV.U32 R21, RZ, RZ, R17 ;  /* 0x000000ffff157224 */ /* 0x000fe200078e0011 */
[----:B------:R-:W4:Y:S01]  /*9640*/  LDL R19, [R1+0x470] ;  /* 0x0004700001137983 */ /* 0x000f220000100800 */
[----:B------:R-:W-:-:S03]  /*9650*/  IMAD.MOV.U32 R20, RZ, RZ, R16 ;  /* 0x000000ffff147224 */ /* 0x000fc600078e0010 */
[----:B------:R-:W4:Y:S04]  /*9660*/  LDL R17, [R1+0x478] ;  /* 0x0004780001117983 */ /* 0x000f280000100800 */
        /* <DEDUP_REMOVED lines=8> */
[----:B------:R-:W2:Y:S01]  /*96f0*/  @P0 LDG.E.128 R44, desc[UR6][R4.64] ;  /* 0x00000006042c0981 */ /* 0x000ea2000c1e1d00 */
        /* <DEDUP_REMOVED lines=18> */
[----:B----4-:R-:W-:Y:S02]  /*9820*/  IMAD.MOV.U32 R23, RZ, RZ, R19 ;  /* 0x000000ffff177224 */ /* 0x010fe400078e0013 */
        /* <DEDUP_REMOVED lines=11> */
[----:B------:R0:W2:Y:S02]  /*98e0*/  @P0 LDG.E.128 R44, desc[UR6][R4.64+0x10] ;  /* 0x00001006042c0981 */ /* 0x0000a4000c1e1d00 */
[----:B0-----:R-:W0:Y:S01]  /*98f0*/  @P0 LDC.64 R4, c[0x0][0x440] ;  /* 0x00011000ff040b82 */ /* 0x001e220000000a00 */
        /* <DEDUP_REMOVED lines=62> */
[----:B------:R0:W2:Y:S01]  /*9ce0*/  @P0 LD.E.128 R44, desc[UR6][R4.64+0x10] ;  /* 0x00001006042c0980 */ /* 0x0000a2000c101d00 */
[----:B------:R-:W-:Y:S01]  /*9cf0*/  LOP3.LUT R3, R3, 0xfffff7ff, RZ, 0xc0, !PT ;  /* 0xfffff7ff03037812 */ /* 0x000fe200078ec0ff */
[----:B0-----:R-:W0:Y:S03]  /*9d00*/  LDC.64 R4, c[0x0][0x3d0] ;  /* 0x0000f400ff047b82 */ /* 0x001e260000000a00 */
[----:B------:R-:W-:Y:S02]  /*9d10*/  @P1 LOP3.LUT R3, R3, 0x800, RZ, 0xfc, !PT ;  /* 0x0000080003031812 */ /* 0x000fe400078efcff */
[----:B------:R-:W-:Y:S01]  /*9d20*/  ISETP.GE.U32.AND P1, PT, R0, 0x60, PT ;  /* 0x000000600000780c */ /* 0x000fe20003f26070 */
        /* <DEDUP_REMOVED lines=14> */
[----:B------:R-:W-:Y:S01]  /*9e10*/  @P0 IADD3 R6, PT, PT, R6, 0x20, RZ ;  /* 0x0000002006060810 */ /* 0x000fe20007ffe0ff */
        /* <DEDUP_REMOVED lines=40> */
[----:B------:R-:W3:Y:S04]  /*a0a0*/  LDL R17, [R1+0x58] ;  /* 0x0000580001117983 */ /* 0x000ee80000100800 */
[----:B------:R-:W3:Y:S04]  /*a0b0*/  LDL R16, [R1+0x5c] ;  /* 0x00005c0001107983 */ /* 0x000ee80000100800 */
[----:B--2---:R0:W-:Y:S04]  /*a0c0*/  @P1 STL.64 [R1+0x480], R44 ;  /* 0x0004802c01001387 */ /* 0x0041e80000100a00 */
[----:B------:R1:W-:Y:S01]  /*a0d0*/  @P1 STL.64 [R1+0x488], R46 ;  /* 0x0004882e01001387 */ /* 0x0003e20000100a00 */
[----:B0-----:R-:W-:-:S02]  /*a0e0*/  IMAD.MOV.U32 R44, RZ, RZ, R41 ;  /* 0x000000ffff2c7224 */ /* 0x001fc400078e0029 */
[----:B------:R-:W-:Y:S01]  /*a0f0*/  IMAD.MOV.U32 R45, RZ, RZ, R40 ;  /* 0x000000ffff2d7224 */ /* 0x000fe200078e0028 */
[----:B-1----:R-:W-:Y:S01]  /*a100*/  MOV R46, R39 ;  /* 0x00000027002e7202 */ /* 0x002fe20000000f00 */
        /* <DEDUP_REMOVED lines=17> */
[----:B----4-:R-:W-:Y:S01]  /*a220*/  MOV R23, R19 ;  /* 0x0000001300177202 */ /* 0x010fe20000000f00 */
[----:B------:R-:W-:Y:S02]  /*a230*/  IMAD.MOV.U32 R25, RZ, RZ, R21 ;  /* 0x000000ffff197224 */ /* 0x000fe400078e0015 */
[----:B------:R-:W-:Y:S01]  /*a240*/  IMAD.MOV.U32 R24, RZ, RZ, R20 ;  /* 0x000000ffff187224 */ /* 0x000fe200078e0014 */
[----:B---3--:R-:W-:Y:S01]  /*a250*/  MOV R20, R16 ;  /* 0x0000001000147202 */ /* 0x008fe20000000f00 */
        /* <DEDUP_REMOVED lines=200> */
[----:B------:R-:W4:Y:S01]  /*aee0*/  LDL R19, [R1+0x410] ;  /* 0x0004100001137983 */ /* 0x000f220000100800 */
[----:B------:R-:W-:-:S03]  /*aef0*/  @P1 VIADD R6, R6, 0x20 ;  /* 0x0000002006061836 */ /* 0x000fc60000000000 */
        /* <DEDUP_REMOVED lines=32> */
[----:B------:R-:W3:Y:S04]  /*b100*/  LDL R18, [R1+0x74] ;  /* 0x0000740001127983 */ /* 0x000ee80000100800 */
        /* <DEDUP_REMOVED lines=25> */
[----:B------:R-:W-:-:S02]  /*b2a0*/  IMAD.MOV.U32 R24, RZ, RZ, R20 ;  /* 0x000000ffff187224 */ /* 0x000fc400078e0014 */
[----:B----4-:R-:W-:Y:S01]  /*b2b0*/  IMAD.MOV.U32 R23, RZ, RZ, R19 ;  /* 0x000000ffff177224 */ /* 0x010fe200078e0013 */
        /* <DEDUP_REMOVED lines=48> */
[----:B------:R0:W2:Y:S02]  /*b5c0*/  @P0 LD.E.128 R44, desc[UR6][R4.64+0x10] ;  /* 0x00001006042c0980 */ /* 0x0000a4000c101d00 */
[----:B0-----:R-:W0:Y:S01]  /*b5d0*/  LDC.64 R4, c[0x0][0x3d8] ;  /* 0x0000f600ff047b82 */ /* 0x001e220000000a00 */
        /* <DEDUP_REMOVED lines=150> */
[----:B------:R-:W-:-:S02]  /*bf40*/  IMAD.MOV.U32 R21, RZ, RZ, R17 ;  /* 0x000000ffff157224 */ /* 0x000fc400078e0011 */
[----:B------:R-:W-:Y:S01]  /*bf50*/  @P0 VIADD R6, R6, 0x20 ;  /* 0x0000002006060836 */ /* 0x000fe20000000000 */
        /* <DEDUP_REMOVED lines=33> */
[----:B------:R-:W3:Y:S04]  /*c170*/  LDL R17, [R1+0x98] ;  /* 0x0000980001117983 */ /* 0x000ee80000100800 */
        /* <DEDUP_REMOVED lines=204> */
[----:B------:R-:W-:Y:S01]  /*ce40*/  ISETP.GE.U32.AND P0, PT, R0, 0xc0, PT ;  /* 0x000000c00000780c */ /* 0x000fe20003f06070 */
        /* <DEDUP_REMOVED lines=131> */
[----:B------:R0:W2:Y:S01]  /*d680*/  @P0 LD.E.128 R44, desc[UR6][R4.64+0x10] ;  /* 0x00001006042c0980 */ /* 0x0000a2000c101d00 */
        /* <DEDUP_REMOVED lines=9> */
[----:B0-----:R-:W0:Y:S01]  /*d720*/  LDC.64 R4, c[0x0][0x3d8] ;  /* 0x0000f600ff047b82 */ /* 0x001e220000000a00 */
        /* <DEDUP_REMOVED lines=8> */
[----:B----4-:R-:W-:Y:S01]  /*d7b0*/  IMAD.MOV.U32 R23, RZ, RZ, R19 ;  /* 0x000000ffff177224 */ /* 0x010fe200078e0013 */
[----:B------:R-:W3:Y:S01]  /*d7c0*/  LDL R17, [R1+0x378] ;  /* 0x0003780001117983 */ /* 0x000ee20000100800 */
[----:B------:R-:W-:Y:S02]  /*d7d0*/  IMAD.MOV.U32 R22, RZ, RZ, R18 ;  /* 0x000000ffff167224 */ /* 0x000fe400078e0012 */
        /* <DEDUP_REMOVED lines=42> */
[----:B------:R0:W2:Y:S01]  /*da80*/  @P0 LDG.E.128 R44, desc[UR6][R4.64+0x10] ;  /* 0x00001006042c0981 */ /* 0x0000a2000c1e1d00 */
        /* <DEDUP_REMOVED lines=89> */
[----:B------:R-:W-:Y:S01]  /*e020*/  ISETP.GE.U32.AND P1, PT, R0, 0xe0, PT ;  /* 0x000000e00000780c */ /* 0x000fe20003f26070 */
[----:B------:R-:W-:-:S12]  /*e030*/  @P0 VIADD R6, R6, 0x20 ;  /* 0x0000002006060836 */ /* 0x000fd80000000000 */
[----:B0-----:R-:W-:Y:S01]  /*e040*/  @P1 IMAD.WIDE.U32 R4, R6, 0x20, R4 ;  /* 0x0000002006041825 */ /* 0x001fe200078e0004 */
        /* <DEDUP_REMOVED lines=37> */
[----:B------:R0:W2:Y:S01]  /*e2a0*/  @P1 LDG.E.128 R44, desc[UR6][R4.64+0x10] ;  /* 0x00001006042c1981 */ /* 0x0000a2000c1e1d00 */
        /* <DEDUP_REMOVED lines=17> */
[----:B------:R-:W-:Y:S02]  /*e3c0*/  IMAD.MOV.U32 R24, RZ, RZ, R20 ;  /* 0x000000ffff187224 */ /* 0x000fe400078e0014 */
        /* <DEDUP_REMOVED lines=10> */
[----:B------:R-:W3:Y:S01]  /*e470*/  LDL R13, [R1+0x348] ;  /* 0x00034800010d7983 */ /* 0x000ee20000100800 */
        /* <DEDUP_REMOVED lines=28> */
[----:B---3--:R-:W-:Y:S01]  /*e640*/  MOV R17, R13 ;  /* 0x0000000d00117202 */ /* 0x008fe20000000f00 */
[----:B------:R-:W-:Y:S01]  /*e650*/  IMAD.MOV.U32 R19, RZ, RZ, R15 ;  /* 0x000000ffff137224 */ /* 0x000fe200078e000f */
[----:B------:R-:W3:Y:S01]  /*e660*/  LDL R13, [R1+0x118] ;  /* 0x00011800010d7983 */ /* 0x000ee20000100800 */
[----:B----4-:R-:W-:Y:S02]  /*e670*/  IMAD.MOV.U32 R18, RZ, RZ, R14 ;  /* 0x000000ffff127224 */ /* 0x010fe400078e000e */
[----:B------:R-:W-:Y:S01]  /*e680*/  IMAD.MOV.U32 R16, RZ, RZ, R12 ;  /* 0x000000ffff107224 */ /* 0x000fe200078e000c */
[----:B------:R-:W4:Y:S04]  /*e690*/  LDL R15, [R1+0x110] ;  /* 0x00011000010f7983 */ /* 0x000f280000100800 */
[----:B------:R-:W3:Y:S04]  /*e6a0*/  LDL R14, [R1+0x114] ;  /* 0x00011400010e7983 */ /* 0x000ee80000100800 */
        /* <DEDUP_REMOVED lines=27> */
[----:B---3--:R-:W-:Y:S01]  /*e860*/  MOV R17, R14 ;  /* 0x0000000e00117202 */ /* 0x008fe20000000f00 */
[----:B------:R-:W-:Y:S01]  /*e870*/  IMAD.MOV.U32 R22, RZ, RZ, R18 ;  /* 0x000000ffff167224 */ /* 0x000fe200078e0012 */
[----:B------:R-:W3:Y:S01]  /*e880*/  LDL R14, [R1+0x2e4] ;  /* 0x0002e400010e7983 */ /* 0x000ee20000100800 */
[----:B------:R-:W-:-:S02]  /*e890*/  IMAD.MOV.U32 R20, RZ, RZ, R16 ;  /* 0x000000ffff147224 */ /* 0x000fc400078e0010 */
[----:B----4-:R-:W-:Y:S02]  /*e8a0*/  IMAD.MOV.U32 R16, RZ, RZ, R15 ;  /* 0x000000ffff107224 */ /* 0x010fe400078e000f */
        /* <DEDUP_REMOVED lines=55> */
[----:B------:R-:W-:Y:S01]  /*ec20*/  IMAD.MOV.U32 R32, RZ, RZ, R26 ;  /* 0x000000ffff207224 */ /* 0x000fe200078e001a */
[----:B------:R-:W-:Y:S01]  /*ec30*/  MOV R26, R21 ;  /* 0x00000015001a7202 */ /* 0x000fe20000000f00 */
[----:B------:R-:W-:-:S02]  /*ec40*/  IMAD.MOV.U32 R31, RZ, RZ, R25 ;  /* 0x000000ffff1f7224 */ /* 0x000fc400078e0019 */
        /* <DEDUP_REMOVED lines=32> */
[----:B----4-:R-:W-:Y:S01]  /*ee50*/  IMAD.MOV.U32 R23, RZ, RZ, R15 ;  /* 0x000000ffff177224 */ /* 0x010fe200078e000f */
[----:B------:R-:W3:Y:S01]  /*ee60*/  LDL R13, [R1+0x318] ;  /* 0x00031800010d7983 */ /* 0x000ee20000100800 */
[----:B------:R-:W-:Y:S02]  /*ee70*/  IMAD.MOV.U32 R22, RZ, RZ, R14 ;  /* 0x000000ffff167224 */ /* 0x000fe400078e000e */
[----:B------:R-:W-:Y:S01]  /*ee80*/  IMAD.MOV.U32 R20, RZ, RZ, R12 ;  /* 0x000000ffff147224 */ /* 0x000fe200078e000c */
[----:B------:R-:W4:Y:S04]  /*ee90*/  LDL R15, [R1+0x310] ;  /* 0x00031000010f7983 */ /* 0x000f280000100800 */
        /* <DEDUP_REMOVED lines=20> */
[----:B----4-:R-:W-:Y:S01]  /*efe0*/  MOV R23, R15 ;  /* 0x0000000f00177202 */ /* 0x010fe20000000f00 */
[----:B------:R-:W-:Y:S01]  /*eff0*/  IMAD.MOV.U32 R31, RZ, RZ, R21 ;  /* 0x000000ffff1f7224 */ /* 0x000fe200078e0015 */
[----:B------:R-:W4:Y:S01]  /*f000*/  LDL R15, [R1+0x220] ;  /* 0x00022000010f7983 */ /* 0x000f220000100800 */
[----:B------:R-:W-:Y:S01]  /*f010*/  IMAD.MOV.U32 R30, RZ, RZ, R20 ;  /* 0x000000ffff1e7224 */ /* 0x000fe200078e0014 */
[----:B---3--:R-:W-:Y:S01]  /*f020*/  MOV R20, R12 ;  /* 0x0000000c00147202 */ /* 0x008fe20000000f00 */
[----:B------:R-:W-:Y:S01]  /*f030*/  IMAD.MOV.U32 R22, RZ, RZ, R14 ;  /* 0x000000ffff167224 */ /* 0x000fe200078e000e */
[----:B------:R-:W3:Y:S01]  /*f040*/  LDL R12, [R1+0x22c] ;  /* 0x00022c00010c7983 */ /* 0x000ee20000100800 */
[----:B------:R-:W-:-:S03]  /*f050*/  IMAD.MOV.U32 R21, RZ, RZ, R13 ;  /* 0x000000ffff157224 */ /* 0x000fc600078e000d */
[----:B------:R-:W3:Y:S04]  /*f060*/  LDL R14, [R1+0x224] ;  /* 0x00022400010e7983 */ /* 0x000ee80000100800 */
[----:B------:R-:W3:Y:S01]  /*f070*/  LDL R13, [R1+0x228] ;  /* 0x00022800010d7983 */ /* 0x000ee20000100800 */
[----:B------:R-:W-:Y:S01]  /*f080*/  ISETP.GE.U32.AND P0, PT, R0, 0x100, PT ;  /* 0x000001000000780c */ /* 0x000fe20003f06070 */
[----:B------:R-:W-:-:S12]  /*f090*/  @P1 VIADD R6, R6, 0x20 ;  /* 0x0000002006061836 */ /* 0x000fd80000000000 */
[----:B0-----:R-:W-:Y:S01]  /*f0a0*/  @P0 IMAD.WIDE.U32 R4, R6, 0x20, R4 ;  /* 0x0000002006040825 */ /* 0x001fe200078e0004 */
[----:B--2---:R0:W-:Y:S04]  /*f0b0*/  @P1 STL.64 [R1+0xe0], R44 ;  /* 0x0000e02c01001387 */ /* 0x0041e80000100a00 */
[----:B------:R1:W-:Y:S04]  /*f0c0*/  @P1 STL.64 [R1+0xe8], R46 ;  /* 0x0000e82e01001387 */ /* 0x0003e80000100a00 */
[----:B------:R-:W2:Y:S01]  /*f0d0*/  LDL R70, [R1+0x218] ;  /* 0x0002180001467983 */ /* 0x000ea20000100800 */
[----:B0-----:R-:W-:-:S02]  /*f0e0*/  IMAD.MOV.U32 R44, RZ, RZ, R41 ;  /* 0x000000ffff2c7224 */ /* 0x001fc400078e0029 */
        /* <DEDUP_REMOVED lines=30> */
[----:B------:R-:W-:Y:S02]  /*f2d0*/  IMAD.MOV.U32 R65, RZ, RZ, R22 ;  /* 0x000000ffff417224 */ /* 0x000fe400078e0016 */
[----:B------:R-:W-:Y:S01]  /*f2e0*/  IMAD.MOV.U32 R67, RZ, RZ, R20 ;  /* 0x000000ffff437224 */ /* 0x000fe200078e0014 */
[----:B--2---:R0:W-:Y:S04]  /*f2f0*/  @P0 STL.64 [R1+0x340], R44 ;  /* 0x0003402c01000387 */ /* 0x0041e80000100a00 */
        /* <DEDUP_REMOVED lines=10> */
[----:B0-----:R-:W2:Y:S04]  /*f3a0*/  LDL R44, [R1+0x300] ;  /* 0x00030000012c7983 */ /* 0x001ea80000100800 */
        /* <DEDUP_REMOVED lines=15> */
[----:B----4-:R-:W-:Y:S01]  /*f4a0*/  IMAD.MOV.U32 R72, RZ, RZ, R15 ;  /* 0x000000ffff487224 */ /* 0x010fe200078e000f */
[----:B---3--:R-:W-:Y:S01]  /*f4b0*/  MOV R73, R14 ;  /* 0x0000000e00497202 */ /* 0x008fe20000000f00 */
[----:B------:R-:W-:Y:S01]  /*f4c0*/  IMAD.MOV.U32 R74, RZ, RZ, R13 ;  /* 0x000000ffff4a7224 */ /* 0x000fe200078e000d */
[----:B------:R-:W3:Y:S01]  /*f4d0*/  LDL R14, [R1+0x128] ;  /* 0x00012800010e7983 */ /* 0x000ee20000100800 */
[----:B------:R-:W-:-:S03]  /*f4e0*/  IMAD.MOV.U32 R75, RZ, RZ, R12 ;  /* 0x000000ffff4b7224 */ /* 0x000fc600078e000c */
[----:B------:R-:W3:Y:S04]  /*f4f0*/  LDL R12, [R1+0x120] ;  /* 0x00012000010c7983 */ /* 0x000ee80000100800 */
[----:B------:R-:W3:Y:S04]  /*f500*/  LDL R13, [R1+0x124] ;  /* 0x00012400010d7983 */ /* 0x000ee80000100800 */
[----:B------:R-:W3:Y:S04]  /*f510*/  LDL R15, [R1+0x12c] ;  /* 0x00012c00010f7983 */ /* 0x000ee80000100800 */
[----:B------:R0:W4:Y:S02]  /*f520*/  @P0 LDG.E.128 R72, desc[UR6][R4.64+0x10] ;  /* 0x0000100604480981 */ /* 0x000124000c1e1d00 */
[----:B0-----:R-:W0:Y:S01]  /*f530*/  @P0 LDC.64 R4, c[0x0][0x438] ;  /* 0x00010e00ff040b82 */ /* 0x001e220000000a00 */
[----:B------:R-:W-:Y:S01]  /*f540*/  MOV R68, R11 ;  /* 0x0000000b00447202 */ /* 0x000fe20000000f00 */
[----:B------:R-:W-:-:S02]  /*f550*/  IMAD.MOV.U32 R69, RZ, RZ, R10 ;  /* 0x000000ffff457224 */ /* 0x000fc400078e000a */
[----:B0-----:R-:W-:-:S05]  /*f560*/  @P0 IMAD.WIDE.U32 R4, R6, 0x20, R4 ;  /* 0x0000002006040825 */ /* 0x001fca00078e0004 */
[----:B------:R-:W4:Y:S01]  /*f570*/  @P0 LD.E.128 R64, desc[UR6][R4.64+0x10] ;  /* 0x0000100604400980 */ /* 0x000f22000c101d00 */
[----:B------:R-:W-:Y:S01]  /*f580*/  IMAD.MOV.U32 R58, RZ, RZ, R31 ;  /* 0x000000ffff3a7224 */ /* 0x000fe200078e001f */
[----:B------:R-:W-:Y:S02]  /*f590*/  MOV R59, R30 ;  /* 0x0000001e003b7202 */ /* 0x000fe40000000f00 */
[----:B------:R-:W-:Y:S01]  /*f5a0*/  ISETP.GE.U32.AND P1, PT, R0, 0x120, PT ;  /* 0x000001200000780c */ /* 0x000fe20003f26070 */
[----:B--2---:R0:W2:Y:S02]  /*f5b0*/  @P0 LD.E.128 R68, desc[UR6][R4.64] ;  /* 0x0000000604440980 */ /* 0x0040a4000c101d00 */
[----:B0-----:R-:W0:Y:S02]  /*f5c0*/  LDC.64 R4, c[0x0][0x3d8] ;  /* 0x0000f600ff047b82 */ /* 0x001e240000000a00 */
[----:B0-----:R-:W-:-:S05]  /*f5d0*/  @P0 IMAD.WIDE.U32 R4, R6, 0x20, R4 ;  /* 0x0000002006040825 */ /* 0x001fca00078e0004 */
[----:B------:R-:W2:Y:S04]  /*f5e0*/  @P0 LDG.E.128 R60, desc[UR6][R4.64] ;  /* 0x00000006043c0981 */ /* 0x000ea8000c1e1d00 */
[----:B------:R0:W2:Y:S02]  /*f5f0*/  @P0 LDG.E.128 R56, desc[UR6][R4.64+0x10] ;  /* 0x0000100604380981 */ /* 0x0000a4000c1e1d00 */
[----:B0-----:R-:W0:Y:S02]  /*f600*/  @P0 LDC.64 R4, c[0x0][0x440] ;  /* 0x00011000ff040b82 */ /* 0x001e240000000a00 */
[----:B0-----:R-:W-:-:S05]  /*f610*/  @P0 IMAD.WIDE.U32 R4, R6, 0x20, R4 ;  /* 0x0000002006040825 */ /* 0x001fca00078e0004 */
[----:B------:R-:W2:Y:S04]  /*f620*/  @P0 LD.E.128 R52, desc[UR6][R4.64] ;  /* 0x0000000604340980 */ /* 0x000ea8000c101d00 */
[----:B------:R0:W4:Y:S02]  /*f630*/  @P0 LD.E.128 R48, desc[UR6][R4.64+0x10] ;  /* 0x0000100604300980 */ /* 0x000124000c101d00 */
[----:B0-----:R-:W0:Y:S01]  /*f640*/  LDC.64 R4, c[0x0][0x3d0] ;  /* 0x0000f400ff047b82 */ /* 0x001e220000000a00 */
[----:B------:R-:W-:-:S04]  /*f650*/  @P0 VIADD R6, R6, 0x20 ;  /* 0x0000002006060836 */ /* 0x000fc80000000000 */
[----:B0-----:R-:W-:-:S05]  /*f660*/  @P1 IMAD.WIDE.U32 R4, R6, 0x20, R4 ;  /* 0x0000002006041825 */ /* 0x001fca00078e0004 */
[----:B------:R-:W2:Y:S04]  /*f670*/  @P1 LDG.E.128 R44, desc[UR6][R4.64] ;  /* 0x00000006042c1981 */ /* 0x000ea8000c1e1d00 */
[----:B------:R0:W2:Y:S02]  /*f680*/  @P1 LDG.E.128 R40, desc[UR6][R4.64+0x10] ;  /* 0x0000100604281981 */ /* 0x0000a4000c1e1d00 */
[----:B0-----:R-:W0:Y:S02]  /*f690*/  @P1 LDC.64 R4, c[0x0][0x438] ;  /* 0x00010e00ff041b82 */ /* 0x001e240000000a00 */
[----:B0-----:R-:W-:-:S05]  /*f6a0*/  @P1 IMAD.WIDE.U32 R4, R6, 0x20, R4 ;  /* 0x0000002006041825 */ /* 0x001fca00078e0004 */
[----:B------:R-:W2:Y:S04]  /*f6b0*/  @P1 LD.E.128 R36, desc[UR6][R4.64] ;  /* 0x0000000604241980 */ /* 0x000ea8000c101d00 */
[----:B------:R0:W2:Y:S02]  /*f6c0*/  @P1 LD.E.128 R32, desc[UR6][R4.64+0x10] ;  /* 0x0000100604201980 */ /* 0x0000a4000c101d00 */
[----:B0-----:R-:W0:Y:S02]  /*f6d0*/  LDC.64 R4, c[0x0][0x3d8] ;  /* 0x0000f600ff047b82 */ /* 0x001e240000000a00 */
[----:B0-----:R-:W-:-:S05]  /*f6e0*/  @P1 IMAD.WIDE.U32 R4, R6, 0x20, R4 ;  /* 0x0000002006041825 */ /* 0x001fca00078e0004 */
[----:B------:R-:W2:Y:S04]  /*f6f0*/  @P1 LDG.E.128 R24, desc[UR6][R4.64] ;  /* 0x0000000604181981 */ /* 0x000ea8000c1e1d00 */
[----:B------:R0:W2:Y:S02]  /*f700*/  @P1 LDG.E.128 R20, desc[UR6][R4.64+0x10] ;  /* 0x0000100604141981 */ /* 0x0000a4000c1e1d00 */
[----:B0-----:R-:W0:Y:S02]  /*f710*/  @P1 LDC.64 R4, c[0x0][0x440] ;  /* 0x00011000ff041b82 */ /* 0x001e240000000a00 */
[----:B0-----:R-:W-:-:S05]  /*f720*/  @P1 IMAD.WIDE.U32 R4, R6, 0x20, R4 ;  /* 0x0000002006041825 */ /* 0x001fca00078e0004 */
[----:B---3--:R-:W3:Y:S04]  /*f730*/  @P1 LD.E.128 R12, desc[UR6][R4.64+0x10] ;  /* 0x00001006040c1980 */ /* 0x008ee8000c101d00 */
[----:B------:R-:W3:Y:S01]  /*f740*/  @P1 LD.E.128 R16, desc[UR6][R4.64] ;  /* 0x0000000604101980 */ /* 0x000ee2000c101d00 */
[----:B------:R-:W-:-:S03]  /*f750*/  @P1 IADD3 R6, PT, PT, R6, 0x20, RZ ;  /* 0x0000002006061810 */ /* 0x000fc60007ffe0ff */
[----:B----4-:R4:W-:Y:S04]  /*f760*/  @P0 STL.64 [R1+0x100], R48 ;  /* 0x0001003001000387 */ /* 0x0109e80000100a00 */
[----:B------:R4:W-:Y:S04]  /*f770*/  @P0 STL.64 [R1+0x330], R72 ;  /* 0x0003304801000387 */ /* 0x0009e80000100a00 */
[----:B------:R4:W-:Y:S04]  /*f780*/  @P0 STL.64 [R1+0x338], R74 ;  /* 0x0003384a01000387 */ /* 0x0009e80000100a00 */
[----:B------:R4:W-:Y:S04]  /*f790*/  @P0 STL.64 [R1+0x108], R50 ;  /* 0x0001083201000387 */ /* 0x0009e80000100a00 */
        /* <DEDUP_REMOVED lines=10> */
[----:B------:R-:W-:-:S03]  /*f840*/  ISETP.GE.U32.AND P0, PT, R0, 0x140, PT ;  /* 0x000001400000780c */ /* 0x000fc60003f06070 */
        /* <DEDUP_REMOVED lines=16> */
[----:B------:R-:W-:Y:S05]  /*f950*/  @!P0 BRA `(.L_x_11089) ;  /* 0x0000005800a48947 */ /* 0x000fea0003800000 */
[----:B----4-:R-:W0:Y:S08]  /*f960*/  LDC.64 R12, c[0x0][0x438] ;  /* 0x00010e00ff0c7b82 */ /* 0x010e300000000a00 */
        /* <DEDUP_REMOVED lines=8> */
[----:B--2---:R-:W-:-:S05]  /*f9f0*/  IMAD.WIDE.U32 R10, R6, 0x20, R10 ;  /* 0x00000020060a7825 */ /* 0x004fca00078e000a */
[----:B------:R-:W2:Y:S01]  /*fa00*/  LDG.E.128 R32, desc[UR6][R10.64+0x10] ;  /* 0x000010060a207981 */ /* 0x000ea2000c1e1d00 */
[----:B---3--:R-:W-:-:S03]  /*fa10*/  IMAD.WIDE.U32 R4, R6, 0x20, R4 ;  /* 0x0000002006047825 */ /* 0x008fc600078e0004 */
[----:B------:R-:W3:Y:S04]  /*fa20*/  LDG.E.128 R12, desc[UR6][R14.64+0x10] ;  /* 0x000010060e0c7981 */ /* 0x000ee8000c1e1d00 */
[----:B------:R-:W2:Y:S04]  /*fa30*/  LDG.E.128 R36, desc[UR6][R10.64] ;  /* 0x000000060a247981 */ /* 0x000ea8000c1e1d00 */
[----:B------:R-:W2:Y:S04]  /*fa40*/  LD.E.128 R40, desc[UR6][R4.64+0x10] ;  /* 0x0000100604287980 */ /* 0x000ea8000c101d00 */
[----:B------:R-:W2:Y:S04]  /*fa50*/  LD.E.128 R44, desc[UR6][R4.64] ;  /* 0x00000006042c7980 */ /* 0x000ea8000c101d00 */
        /* <DEDUP_REMOVED lines=17> */
.L_x_11090:
        /* <DEDUP_REMOVED lines=46> */
[----:B--2---:R3:W-:Y:S04]  /*fe50*/  @P0 STL.64 [R1+0x500], R56 ;  /* 0x0005003801000387 */ /* 0x0047e80000100a00 */
[----:B------:R2:W-:Y:S01]  /*fe60*/  @P0 STL.64 [R1+0x508], R58 ;  /* 0x0005083a01000387 */ /* 0x0005e20000100a00 */
[----:B---3--:R-:W-:Y:S02]  /*fe70*/  IMAD.MOV.U32 R56, RZ, RZ, R53 ;  /* 0x000000ffff387224 */ /* 0x008fe400078e0035 */
        /* <DEDUP_REMOVED lines=34> */
[----:B--2---:R-:W-:Y:S01]  /*100a0*/  IMAD.MOV.U32 R56, RZ, RZ, R53 ;  /* 0x000000ffff387224 */ /* 0x004fe200078e0035 */
[----:B------:R-:W-:Y:S01]  /*100b0*/  MOV R57, R52 ;  /* 0x0000003400397202 */ /* 0x000fe20000000f00 */
[----:B-1----:R-:W-:-:S02]  /*100c0*/  IMAD.MOV.U32 R58, RZ, RZ, R51 ;  /* 0x000000ffff3a7224 */ /* 0x002fc400078e0033 */
        /* <DEDUP_REMOVED lines=28> */
[----:B-1----:R-:W-:Y:S01]  /*10290*/  IMAD.MOV.U32 R56, RZ, RZ, R53 ;  /* 0x000000ffff387224 */ /* 0x002fe200078e0035 */
[----:B------:R-:W-:Y:S01]  /*102a0*/  MOV R57, R52 ;  /* 0x0000003400397202 */ /* 0x000fe20000000f00 */
[----:B--2---:R-:W-:-:S02]  /*102b0*/  IMAD.MOV.U32 R58, RZ, RZ, R51 ;  /* 0x000000ffff3a7224 */ /* 0x004fc400078e0033 */
        /* <DEDUP_REMOVED lines=25> */
[----:B------:R-:W3:Y:S01]  /*10450*/  LDL R18, [R1+0x16c] ;  /* 0x00016c0001127983 */ /* 0x000ee20000100800 */
[----:B------:R-:W-:-:S03]  /*10460*/  @P0 IMAD.WIDE.U32 R14, R6, 0x20, R14 ;  /* 0x00000020060e0825 */ /* 0x000fc600078e000e */
[----:B--2---:R1:W-:Y:S04]  /*10470*/  @P0 STL.64 [R1+0x140], R56 ;  /* 0x0001403801000387 */ /* 0x0043e80000100a00 */
[----:B------:R2:W-:Y:S01]  /*10480*/  @P0 STL.64 [R1+0x148], R58 ;  /* 0x0001483a01000387 */ /* 0x0005e20000100a00 */
[----:B-1----:R-:W-:Y:S01]  /*10490*/  IMAD.MOV.U32 R56, RZ, RZ, R53 ;  /* 0x000000ffff387224 */ /* 0x002fe200078e0035 */
[----:B------:R-:W-:Y:S01]  /*104a0*/  MOV R57, R52 ;  /* 0x0000003400397202 */ /* 0x000fe20000000f00 */
[----:B--2---:R-:W-:Y:S02]  /*104b0*/  IMAD.MOV.U32 R58, RZ, RZ, R51 ;  /* 0x000000ffff3a7224 */ /* 0x004fe400078e0033 */
        /* <DEDUP_REMOVED lines=14> */
[----:B------:R-:W2:Y:S01]  /*105a0*/  LDL R26, [R1+0x4a4] ;  /* 0x0004a400011a7983 */ /* 0x000ea20000100800 */
[----:B------:R-:W-:-:S02]  /*105b0*/  IMAD.MOV.U32 R48, RZ, RZ, R42 ;  /* 0x000000ffff307224 */ /* 0x000fc400078e002a */
[----:B------:R-:W-:Y:S02]  /*105c0*/  IMAD.MOV.U32 R41, RZ, RZ, R27 ;  /* 0x000000ffff297224 */ /* 0x000fe400078e001b */
[----:B----4-:R-:W-:Y:S01]  /*105d0*/  IMAD.MOV.U32 R39, RZ, RZ, R25 ;  /* 0x000000ffff277224 */ /* 0x010fe200078e0019 */
[----:B------:R-:W4:Y:S01]  /*105e0*/  LDL R27, [R1+0x4a0] ;  /* 0x0004a000011b7983 */ /* 0x000f220000100800 */
[----:B---3--:R-:W-:-:S03]  /*105f0*/  IMAD.MOV.U32 R38, RZ, RZ, R24 ;  /* 0x000000ffff267224 */ /* 0x008fc600078e0018 */
[----:B------:R-:W3:Y:S04]  /*10600*/  LDL R25, [R1+0x4a8] ;  /* 0x0004a80001197983 */ /* 0x000ee80000100800 */
[----:B------:R-:W4:Y:S01]  /*10610*/  LDL R24, [R1+0x4ac] ;  /* 0x0004ac0001187983 */ /* 0x000f220000100800 */
[----:B------:R-:W-:-:S05]  /*10620*/  @P0 LOP3.LUT R6, R6, 0x20, RZ, 0xfc, !PT ;  /* 0x0000002006060812 */ /* 0x000fca00078efcff */
[----:B------:R-:W-:Y:S01]  /*10630*/  @P1 IMAD.WIDE.U32 R16, R6, 0x20, R16 ;  /* 0x0000002006101825 */ /* 0x000fe200078e0010 */
[----:B--2---:R1:W-:Y:S04]  /*10640*/  @P0 STL.64 [R1+0x4e0], R56 ;  /* 0x0004e03801000387 */ /* 0x0043e80000100a00 */
[----:B------:R2:W-:Y:S01]  /*10650*/  @P0 STL.64 [R1+0x4e8], R58 ;  /* 0x0004e83a01000387 */ /* 0x0005e20000100a00 */
[----:B-1----:R-:W-:Y:S01]  /*10660*/  IMAD.MOV.U32 R56, RZ, RZ, R55 ;  /* 0x000000ffff387224 */ /* 0x002fe200078e0037 */
[----:B------:R-:W-:Y:S01]  /*10670*/  MOV R57, R54 ;  /* 0x0000003600397202 */ /* 0x000fe20000000f00 */
[----:B------:R-:W-:Y:S01]  /*10680*/  IMAD.MOV.U32 R54, RZ, RZ, R50 ;  /* 0x000000ffff367224 */ /* 0x000fe200078e0032 */
[----:B------:R-:W-:Y:S01]  /*10690*/  MOV R55, R51 ;  /* 0x0000003300377202 */ /* 0x000fe20000000f00 */
[----:B--2---:R-:W-:Y:S01]  /*106a0*/  IMAD.MOV.U32 R59, RZ, RZ, R52 ;  /* 0x000000ffff3b7224 */ /* 0x004fe200078e0034 */
[----:B------:R-:W-:Y:S01]  /*106b0*/  MOV R52, R48 ;  /* 0x0000003000347202 */ /* 0x000fe20000000f00 */
[----:B------:R-:W-:-:S02]  /*106c0*/  IMAD.MOV.U32 R58, RZ, RZ, R53 ;  /* 0x000000ffff3a7224 */ /* 0x000fc400078e0035 */
[----:B------:R-:W-:Y:S01]  /*106d0*/  IMAD.MOV.U32 R53, RZ, RZ, R49 ;  /* 0x000000ffff357224 */ /* 0x000fe200078e0031 */
[----:B------:R-:W-:Y:S01]  /*106e0*/  MOV R61, R54 ;  /* 0x00000036003d7202 */ /* 0x000fe20000000f00 */
[----:B------:R-:W-:Y:S02]  /*106f0*/  IMAD.MOV.U32 R60, RZ, RZ, R55 ;  /* 0x000000ffff3c7224 */ /* 0x000fe400078e0037 */
[----:B------:R-:W-:Y:S01]  /*10700*/  IMAD.MOV.U32 R62, RZ, RZ, R53 ;  /* 0x000000ffff3e7224 */ /* 0x000fe200078e0035 */
[----:B------:R-:W2:Y:S01]  /*10710*/  @P0 LDG.E.128 R56, desc[UR6][R14.64+0x10] ;  /* 0x000010060e380981 */ /* 0x000ea2000c1e1d00 */
        /* <DEDUP_REMOVED lines=12> */
[----:B------:R-:W1:Y:S01]  /*107e0*/  LDC.64 R18, c[0x0][0x3d8] ;  /* 0x0000f600ff127b82 */ /* 0x000e620000000a00 */
        /* <DEDUP_REMOVED lines=10> */
[----:B------:R-:W-:Y:S01]  /*10890*/  IMAD.MOV.U32 R38, RZ, RZ, R26 ;  /* 0x000000ffff267224 */ /* 0x000fe200078e001a */
[----:B------:R-:W4:Y:S01]  /*108a0*/  @P2 LDC.64 R12, c[0x0][0x438] ;  /* 0x00010e00ff0c2b82 */ /* 0x000f220000000a00 */
[----:B------:R-:W-:Y:S01]  /*108b0*/  IMAD.MOV.U32 R36, RZ, RZ, R24 ;  /* 0x000000ffff247224 */ /* 0x000fe200078e0018 */
[----:B------:R-:W4:Y:S01]  /*108c0*/  LDL R27, [R1+0x490] ;  /* 0x00049000011b7983 */ /* 0x000f220000100800 */
[----:B------:R-:W-:Y:S01]  /*108d0*/  IMAD.MOV.U32 R55, RZ, RZ, R47 ;  /* 0x000000ffff377224 */ /* 0x000fe200078e002f */
[----:B------:R-:W-:-:S02]  /*108e0*/  MOV R53, R45 ;  /* 0x0000002d00357202 */ /* 0x000fc40000000f00 */
[----:B------:R-:W4:Y:S01]  /*108f0*/  LDL R26, [R1+0x494] ;  /* 0x00049400011a7983 */ /* 0x000f220000100800 */
[----:B------:R-:W-:-:S03]  /*10900*/  IMAD.MOV.U32 R54, RZ, RZ, R46 ;  /* 0x000000ffff367224 */ /* 0x000fc600078e002e */
[----:B------:R-:W4:Y:S01]  /*10910*/  LDL R24, [R1+0x49c] ;  /* 0x00049c0001187983 */ /* 0x000f220000100800 */
[----:B------:R-:W-:Y:S01]  /*10920*/  IMAD.MOV.U32 R52, RZ, RZ, R44 ;  /* 0x000000ffff347224 */ /* 0x000fe200078e002c */
[----:B------:R-:W-:Y:S01]  /*10930*/  MOV R47, R39 ;  /* 0x00000027002f7202 */ /* 0x000fe20000000f00 */
[----:B------:R-:W-:Y:S01]  /*10940*/  IMAD.MOV.U32 R46, RZ, RZ, R38 ;  /* 0x000000ffff2e7224 */ /* 0x000fe200078e0026 */
[----:B------:R-:W-:Y:S01]  /*10950*/  MOV R44, R36 ;  /* 0x00000024002c7202 */ /* 0x000fe20000000f00 */
[----:B------:R-:W-:Y:S01]  /*10960*/  IMAD.MOV.U32 R45, RZ, RZ, R37 ;  /* 0x000000ffff2d7224 */ /* 0x000fe200078e0025 */
[----:B--2---:R2:W-:Y:S04]  /*10970*/  @P0 STL.64 [R1+0x4d0], R56 ;  /* 0x0004d03801000387 */ /* 0x0045e80000100a00 */
[----:B------:R0:W-:Y:S04]  /*10980*/  @P0 STL.64 [R1+0x4d8], R58 ;  /* 0x0004d83a01000387 */ /* 0x0001e80000100a00 */
[----:B------:R-:W4:Y:S01]  /*10990*/  LDL R39, [R1+0x480] ;  /* 0x0004800001277983 */ /* 0x000f220000100800 */
[----:B--2---:R-:W-:Y:S01]  /*109a0*/  IMAD.MOV.U32 R57, RZ, RZ, R49 ;  /* 0x000000ffff397224 */ /* 0x004fe200078e0031 */
[----:B------:R-:W-:-:S02]  /*109b0*/  MOV R56, R48 ;  /* 0x0000003000387202 */ /* 0x000fc40000000f00 */
[----:B------:R-:W2:Y:S01]  /*109c0*/  LDL R38, [R1+0x484] ;  /* 0x0004840001267983 */ /* 0x000ea20000100800 */
[----:B0-----:R-:W-:Y:S01]  /*109d0*/  MOV R59, R51 ;  /* 0x00000033003b7202 */ /* 0x001fe20000000f00 */
[----:B------:R-:W-:Y:S02]  /*109e0*/  IMAD.MOV.U32 R58, RZ, RZ, R50 ;  /* 0x000000ffff3a7224 */ /* 0x000fe400078e0032 */
[----:B------:R-:W2:Y:S04]  /*109f0*/  LDL R37, [R1+0x488] ;  /* 0x0004880001257983 */ /* 0x000ea80000100800 */
[----:B------:R-:W2:Y:S04]  /*10a00*/  LDL R36, [R1+0x48c] ;  /* 0x00048c0001247983 */ /* 0x000ea80000100800 */
[----:B------:R0:W-:Y:S04]  /*10a10*/  @P1 STL.64 [R1+0x4c0], R60 ;  /* 0x0004c03c01001387 */ /* 0x0001e80000100a00 */
[----:B------:R1:W-:Y:S01]  /*10a20*/  @P1 STL.64 [R1+0x4c8], R62 ;  /* 0x0004c83e01001387 */ /* 0x0003e20000100a00 */
[----:B0-----:R-:W-:Y:S01]  /*10a30*/  MOV R60, R59 ;  /* 0x0000003b003c7202 */ /* 0x001fe20000000f00 */
[----:B------:R-:W-:-:S02]  /*10a40*/  IMAD.MOV.U32 R61, RZ, RZ, R58 ;  /* 0x000000ffff3d7224 */ /* 0x000fc400078e003a */
[----:B-1----:R-:W-:Y:S01]  /*10a50*/  IMAD.MOV.U32 R62, RZ, RZ, R57 ;  /* 0x000000ffff3e7224 */ /* 0x002fe200078e0039 */
[----:B------:R-:W-:-:S06]  /*10a60*/  MOV R63, R56 ;  /* 0x00000038003f7202 */ /* 0x000fcc0000000f00 */
[----:B------:R-:W2:Y:S01]  /*10a70*/  @P1 LDG.E.128 R60, desc[UR6][R16.64+0x10] ;  /* 0x00001006103c1981 */ /* 0x000ea2000c1e1d00 */
[----:B------:R-:W-:Y:S01]  /*10a80*/  IMAD.MOV.U32 R51, RZ, RZ, R43 ;  /* 0x000000ffff337224 */ /* 0x000fe200078e002b */
[----:B------:R-:W-:Y:S01]  /*10a90*/  MOV R50, R42 ;  /* 0x0000002a00327202 */ /* 0x000fe20000000f00 */
[----:B------:R-:W-:Y:S02]  /*10aa0*/  IMAD.MOV.U32 R49, RZ, RZ, R41 ;  /* 0x000000ffff317224 */ /* 0x000fe400078e0029 */
[----:B------:R-:W-:Y:S01]  /*10ab0*/  IMAD.MOV.U32 R48, RZ, RZ, R40 ;  /* 0x000000ffff307224 */ /* 0x000fe200078e0028 */
[----:B---3--:R-:W-:Y:S01]  /*10ac0*/  MOV R41, R25 ;  /* 0x0000001900297202 */ /* 0x008fe20000000f00 */
[----:B----4-:R-:W-:Y:S02]  /*10ad0*/  IMAD.MOV.U32 R43, RZ, RZ, R27 ;  /* 0x000000ffff2b7224 */ /* 0x010fe400078e001b */
[----:B------:R-:W-:Y:S01]  /*10ae0*/  IMAD.MOV.U32 R42, RZ, RZ, R26 ;  /* 0x000000ffff2a7224 */ /* 0x000fe200078e001a */
[----:B------:R-:W-:Y:S01]  /*10af0*/  MOV R57, R53 ;  /* 0x0000003500397202 */ /* 0x000fe20000000f00 */
[----:B------:R-:W-:Y:S01]  /*10b00*/  IMAD.MOV.U32 R40, RZ, RZ, R24 ;  /* 0x000000ffff287224 */ /* 0x000fe200078e0018 */
[----:B------:R-:W0:Y:S01]  /*10b10*/  LDC.64 R26, c[0x0][0x3d0] ;  /* 0x0000f400ff1a7b82 */ /* 0x000e220000000a00 */
[----:B------:R-:W-:-:S02]  /*10b20*/  IMAD.MOV.U32 R59, RZ, RZ, R55 ;  /* 0x000000ffff3b7224 */ /* 0x000fc400078e0037 */
[----:B------:R-:W-:Y:S01]  /*10b30*/  IMAD.MOV.U32 R58, RZ, RZ, R54 ;  /* 0x000000ffff3a7224 */ /* 0x000fe200078e0036 */
[----:B------:R-:W-:Y:S01]  /*10b40*/  MOV R54, R50 ;  /* 0x0000003200367202 */ /* 0x000fe20000000f00 */
[----:B------:R-:W-:Y:S02]  /*10b50*/  IMAD.MOV.U32 R56, RZ, RZ, R52 ;  /* 0x000000ffff387224 */ /* 0x000fe400078e0034 */
        /* <DEDUP_REMOVED lines=11> */
[----:B------:R-:W-:Y:S02]  /*10c10*/  IMAD.MOV.U32 R46, RZ, RZ, R42 ;  /* 0x000000ffff2e7224 */ /* 0x000fe400078e002a */
[----:B------:R-:W-:Y:S02]  /*10c20*/  IMAD.MOV.U32 R44, RZ, RZ, R40 ;  /* 0x000000ffff2c7224 */ /* 0x000fe400078e0028 */
[----:B------:R-:W-:Y:S01]  /*10c30*/  @P1 IMAD.WIDE.U32 R14, R6, 0x20, R10 ;  /* 0x00000020060e1825 */ /* 0x000fe200078e000a */
[----:B------:R-:W3:Y:S03]  /*10c40*/  @P3 LDC.64 R4, c[0x0][0x438] ;  /* 0x00010e00ff043b82 */ /* 0x000ee60000000a00 */
[----:B------:R-:W-:Y:S01]  /*10c50*/  IMAD.MOV.U32 R43, RZ, RZ, R39 ;  /* 0x000000ffff2b7224 */ /* 0x000fe200078e0027 */
[----:B------:R-:W-:Y:S01]  /*10c60*/  MOV R39, R35 ;  /* 0x0000002300277202 */ /* 0x000fe20000000f00 */
[----:B------:R-:W-:-:S02]  /*10c70*/  IMAD.MOV.U32 R35, RZ, RZ, R31 ;  /* 0x000000ffff237224 */ /* 0x000fc400078e001f */
[----:B------:R-:W4:Y:S01]  /*10c80*/  LDL R31, [R1+0x170] ;  /* 0x00017000011f7983 */ /* 0x000f220000100800 */
[----:B--2---:R-:W-:Y:S01]  /*10c90*/  MOV R42, R38 ;  /* 0x00000026002a7202 */ /* 0x004fe20000000f00 */
[----:B------:R-:W-:Y:S02]  /*10ca0*/  IMAD.MOV.U32 R38, RZ, RZ, R34 ;  /* 0x000000ffff267224 */ /* 0x000fe400078e0022 */
[----:B------:R-:W-:Y:S02]  /*10cb0*/  IMAD.MOV.U32 R34, RZ, RZ, R30 ;  /* 0x000000ffff227224 */ /* 0x000fe400078e001e */
[----:B------:R-:W-:Y:S01]  /*10cc0*/  IMAD.MOV.U32 R41, RZ, RZ, R37 ;  /* 0x000000ffff297224 */ /* 0x000fe200078e0025 */
[----:B------:R-:W2:Y:S01]  /*10cd0*/  LDL R30, [R1+0x174] ;  /* 0x00017400011e7983 */ /* 0x000ea20000100800 */
[----:B------:R-:W-:Y:S02]  /*10ce0*/  IMAD.MOV.U32 R37, RZ, RZ, R33 ;  /* 0x000000ffff257224 */ /* 0x000fe400078e0021 */
[----:B------:R-:W-:Y:S01]  /*10cf0*/  IMAD.MOV.U32 R40, RZ, RZ, R36 ;  /* 0x000000ffff287224 */ /* 0x000fe200078e0024 */
[----:B------:R-:W-:Y:S01]  /*10d00*/  MOV R36, R32 ;  /* 0x0000002000247202 */ /* 0x000fe20000000f00 */
[----:B------:R-:W3:Y:S04]  /*10d10*/  LDL R33, [R1+0x19c] ;  /* 0x00019c0001217983 */ /* 0x000ee80000100800 */
        /* <DEDUP_REMOVED lines=30> */
[----:B----4-:R-:W-:Y:S02]  /*10f00*/  IMAD.MOV.U32 R39, RZ, RZ, R31 ;  /* 0x000000ffff277224 */ /* 0x010fe400078e001f */
[----:B------:R-:W4:Y:S01]  /*10f10*/  LDL R31, [R1+0x180] ;  /* 0x00018000011f7983 */ /* 0x000f220000100800 */
[----:B--2---:R-:W-:-:S03]  /*10f20*/  IMAD.MOV.U32 R38, RZ, RZ, R30 ;  /* 0x000000ffff267224 */ /* 0x004fc600078e001e */
[----:B------:R-:W2:Y:S01]  /*10f30*/  LDL R30, [R1+0x184] ;  /* 0x00018400011e7983 */ /* 0x000ea20000100800 */
[----:B---3--:R-:W-:-:S03]  /*10f40*/  IMAD.MOV.U32 R34, RZ, RZ, R33 ;  /* 0x000000ffff227224 */ /* 0x008fc600078e0021 */
[----:B------:R-:W3:Y:S01]  /*10f50*/  LDL R33, [R1+0x178] ;  /* 0x0001780001217983 */ /* 0x000ee20000100800 */
[----:B------:R-:W-:-:S03]  /*10f60*/  MOV R37, R32 ;  /* 0x0000002000257202 */ /* 0x000fc60000000f00 */
        /* <DEDUP_REMOVED lines=25> */
[----:B------:R-:W-:Y:S02]  /*11100*/  IMAD.MOV.U32 R43, RZ, RZ, R39 ;  /* 0x000000ffff2b7224 */ /* 0x000fe400078e0027 */
[----:B------:R-:W-:-:S02]  /*11110*/  @P1 IMAD.WIDE.U32 R10, R6, 0x20, R22 ;  /* 0x00000020060a1825 */ /* 0x000fc400078e0016 */
[----:B------:R-:W0:Y:S01]  /*11120*/  LDC.64 R22, c[0x0][0x3d0] ;  /* 0x0000f400ff167b82 */ /* 0x000e220000000a00 */
[----:B----4-:R-:W-:Y:S02]  /*11130*/  MOV R39, R31 ;  /* 0x0000001f00277202 */ /* 0x010fe40000000f00 */
[----:B------:R-:W4:Y:S01]  /*11140*/  LDL R31, [R1+0x460] ;  /* 0x00046000011f7983 */ /* 0x000f220000100800 */
[----:B--2---:R-:W-:-:S03]  /*11150*/  IMAD.MOV.U32 R38, RZ, RZ, R30 ;  /* 0x000000ffff267224 */ /* 0x004fc600078e001e */
[----:B------:R-:W2:Y:S01]  /*11160*/  LDL R30, [R1+0x464] ;  /* 0x00046400011e7983 */ /* 0x000ea20000100800 */
[----:B---3--:R-:W-:-:S03]  /*11170*/  IMAD.MOV.U32 R41, RZ, RZ, R33 ;  /* 0x000000ffff297224 */ /* 0x008fc600078e0021 */
[----:B------:R-:W3:Y:S01]  /*11180*/  LDL R33, [R1+0x188] ;  /* 0x0001880001217983 */ /* 0x000ee20000100800 */
[----:B------:R-:W-:-:S03]  /*11190*/  IMAD.MOV.U32 R40, RZ, RZ, R32 ;  /* 0x000000ffff287224 */ /* 0x000fc600078e0020 */
[----:B------:R-:W3:Y:S04]  /*111a0*/  LDL R32, [R1+0x18c] ;  /* 0x00018c0001207983 */ /* 0x000ee80000100800 */
[----:B------:R1:W-:Y:S04]  /*111b0*/  @P1 STL.64 [R1+0x160], R60 ;  /* 0x0001603c01001387 */ /* 0x0003e80000100a00 */
[----:B------:R0:W-:Y:S01]  /*111c0*/  @P1 STL.64 [R1+0x168], R62 ;  /* 0x0001683e01001387 */ /* 0x0001e20000100a00 */
[----:B-1----:R-:W-:Y:S01]  /*111d0*/  IMAD.MOV.U32 R60, RZ, RZ, R59 ;  /* 0x000000ffff3c7224 */ /* 0x002fe200078e003b */
        /* <DEDUP_REMOVED lines=20> */
[----:B------:R-:W-:-:S02]  /*11320*/  IMAD.MOV.U32 R43, RZ, RZ, R39 ;  /* 0x000000ffff2b7224 */ /* 0x000fc400078e0027 */
[----:B------:R-:W-:Y:S02]  /*11330*/  IMAD.MOV.U32 R42, RZ, RZ, R38 ;  /* 0x000000ffff2a7224 */ /* 0x000fe400078e0026 */
[----:B----4-:R-:W-:Y:S02]  /*11340*/  IMAD.MOV.U32 R39, RZ, RZ, R31 ;  /* 0x000000ffff277224 */ /* 0x010fe400078e001f */
[----:B------:R-:W4:Y:S01]  /*11350*/  LDL R31, [R1+0x450] ;  /* 0x00045000011f7983 */ /* 0x000f220000100800 */
[----:B--2---:R-:W-:-:S03]  /*11360*/  MOV R38, R30 ;  /* 0x0000001e00267202 */ /* 0x004fc60000000f00 */
[----:B------:R-:W2:Y:S01]  /*11370*/  LDL R30, [R1+0x454] ;  /* 0x00045400011e7983 */ /* 0x000ea20000100800 */
[----:B---3--:R-:W-:-:S03]  /*11380*/  MOV R41, R33 ;  /* 0x0000002100297202 */ /* 0x008fc60000000f00 */
[----:B------:R-:W3:Y:S01]  /*11390*/  LDL R33, [R1+0x468] ;  /* 0x0004680001217983 */ /* 0x000ee20000100800 */
[----:B------:R-:W-:-:S03]  /*113a0*/  IMAD.MOV.U32 R40, RZ, RZ, R32 ;  /* 0x000000ffff287224 */ /* 0x000fc600078e0020 */
[----:B------:R-:W3:Y:S04]  /*113b0*/  LDL R32, [R1+0x46c] ;  /* 0x00046c0001207983 */ /* 0x000ee80000100800 */
[----:B------:R0:W-:Y:S04]  /*113c0*/  @P1 STL.64 [R1+0x4a0], R60 ;  /* 0x0004a03c01001387 */ /* 0x0001e80000100a00 */
[----:B------:R1:W-:Y:S01]  /*113d0*/  @P1 STL.64 [R1+0x4a8], R62 ;  /* 0x0004a83e01001387 */ /* 0x0003e20000100a00 */
[----:B0-----:R-:W-:Y:S02]  /*113e0*/  IMAD.MOV.U32 R60, RZ, RZ, R59 ;  /* 0x000000ffff3c7224 */ /* 0x001fe400078e003b */
[----:B------:R-:W-:Y:S01]  /*113f0*/  IMAD.MOV.U32 R61, RZ, RZ, R58 ;  /* 0x000000ffff3d7224 */ /* 0x000fe200078e003a */
[----:B-1----:R-:W-:Y:S01]  /*11400*/  MOV R62, R57 ;  /* 0x00000039003e7202 */ /* 0x002fe20000000f00 */
[----:B------:R-:W-:-:S06]  /*11410*/  IMAD.MOV.U32 R63, RZ, RZ, R56 ;  /* 0x000000ffff3f7224 */ /* 0x000fcc00078e0038 */
[----:B------:R-:W3:Y:S01]  /*11420*/  @P1 LDG.E.128 R60, desc[UR6][R10.64+0x10] ;  /* 0x000010060a3c1981 */ /* 0x000ee2000c1e1d00 */
        /* <DEDUP_REMOVED lines=18> */
[----:B------:R-:W-:-:S04]  /*11550*/  @P1 VIADD R6, R6, 0x20 ;  /* 0x0000002006061836 */ /* 0x000fc80000000000 */
[----:B------:R-:W-:Y:S01]  /*11560*/  @P2 IMAD.WIDE.U32 R16, R6, 0x20, R20 ;  /* 0x0000002006102825 */ /* 0x000fe200078e0014 */
[----:B------:R-:W-:Y:S01]  /*11570*/  LOP3.LUT R3, R3, 0xfffff7ff, RZ, 0xc0, !PT ;  /* 0xfffff7ff03037812 */ /* 0x000fe200078ec0ff */
[----:B------:R-:W0:Y:S02]  /*11580*/  LDC.64 R20, c[0x0][0x3d0] ;  /* 0x0000f400ff147b82 */ /* 0x000e240000000a00 */
[----:B----4-:R-:W-:Y:S02]  /*11590*/  IMAD.MOV.U32 R39, RZ, RZ, R31 ;  /* 0x000000ffff277224 */ /* 0x010fe400078e001f */
[----:B------:R-:W4:Y:S01]  /*115a0*/  LDL R31, [R1+0x3f4] ;  /* 0x0003f400011f7983 */ /* 0x000f220000100800 */
[----:B--2---:R-:W-:-:S03]  /*115b0*/  IMAD.MOV.U32 R38, RZ, RZ, R30 ;  /* 0x000000ffff267224 */ /* 0x004fc600078e001e */
[----:B------:R-:W2:Y:S01]  /*115c0*/  LDL R30, [R1+0x3f8] ;  /* 0x0003f800011e7983 */ /* 0x000ea20000100800 */
[----:B---3--:R-:W-:-:S03]  /*115d0*/  IMAD.MOV.U32 R41, RZ, RZ, R33 ;  /* 0x000000ffff297224 */ /* 0x008fc600078e0021 */
[----:B------:R-:W3:Y:S01]  /*115e0*/  LDL R33, [R1+0x458] ;  /* 0x0004580001217983 */ /* 0x000ee20000100800 */
[----:B------:R-:W-:-:S03]  /*115f0*/  MOV R40, R32 ;  /* 0x0000002000287202 */ /* 0x000fc60000000f00 */
[----:B------:R-:W4:Y:S04]  /*11600*/  LDL R32, [R1+0x45c] ;  /* 0x00045c0001207983 */ /* 0x000f280000100800 */
[----:B------:R1:W-:Y:S04]  /*11610*/  @P1 STL.64 [R1+0x490], R60 ;  /* 0x0004903c01001387 */ /* 0x0003e80000100a00 */
[----:B------:R0:W-:Y:S01]  /*11620*/  @P1 STL.64 [R1+0x498], R62 ;  /* 0x0004983e01001387 */ /* 0x0001e20000100a00 */
[----:B-1----:R-:W-:Y:S01]  /*11630*/  MOV R60, R59 ;  /* 0x0000003b003c7202 */ /* 0x002fe20000000f00 */
[----:B------:R-:W-:-:S02]  /*11640*/  IMAD.MOV.U32 R61, RZ, RZ, R58 ;  /* 0x000000ffff3d7224 */ /* 0x000fc400078e003a */
[----:B0-----:R-:W-:Y:S01]  /*11650*/  IMAD.MOV.U32 R62, RZ, RZ, R57 ;  /* 0x000000ffff3e7224 */ /* 0x001fe200078e0039 */
        /* <DEDUP_REMOVED lines=17> */
[----:B------:R-:W-:Y:S01]  /*11770*/  IMAD.MOV.U32 R46, RZ, RZ, R42 ;  /* 0x000000ffff2e7224 */ /* 0x000fe200078e002a */
[----:B------:R-:W-:Y:S01]  /*11780*/  MOV R42, R38 ;  /* 0x00000026002a7202 */ /* 0x000fe20000000f00 */
[----:B------:R-:W-:Y:S01]  /*11790*/  IMAD.MOV.U32 R43, RZ, RZ, R39 ;  /* 0x000000ffff2b7224 */ /* 0x000fe200078e0027 */
[----:B------:R-:W2:Y:S04]  /*117a0*/  LDL R38, [R1+0x444] ;  /* 0x0004440001267983 */ /* 0x000ea80000100800 */
[----:B------:R-:W2:Y:S01]  /*117b0*/  LDL R39, [R1+0x440] ;  /* 0x0004400001277983 */ /* 0x000ea20000100800 */
[----:B---3--:R-:W-:-:S03]  /*117c0*/  IMAD.MOV.U32 R41, RZ, RZ, R33 ;  /* 0x000000ffff297224 */ /* 0x008fc600078e0021 */
[----:B------:R-:W3:Y:S01]  /*117d0*/  LDL R33, [R1+0x3f0] ;  /* 0x0003f00001217983 */ /* 0x000ee20000100800 */
[----:B----4-:R-:W-:Y:S01]  /*117e0*/  IMAD.MOV.U32 R40, RZ, RZ, R32 ;  /* 0x000000ffff287224 */ /* 0x010fe200078e0020 */
[----:B------:R-:W-:Y:S01]  /*117f0*/  MOV R32, R31 ;  /* 0x0000001f00207202 */ /* 0x000fe20000000f00 */
[----:B--2---:R-:W-:Y:S02]  /*11800*/  IMAD.MOV.U32 R31, RZ, RZ, R30 ;  /* 0x000000ffff1f7224 */ /* 0x004fe400078e001e */
[----:B------:R-:W2:Y:S04]  /*11810*/  LDL R30, [R1+0x3fc] ;  /* 0x0003fc00011e7983 */ /* 0x000ea80000100800 */
[----:B------:R0:W-:Y:S04]  /*11820*/  @P2 STL.64 [R1+0x480], R60 ;  /* 0x0004803c01002387 */ /* 0x0001e80000100a00 */
[----:B------:R1:W-:Y:S01]  /*11830*/  @P2 STL.64 [R1+0x488], R62 ;  /* 0x0004883e01002387 */ /* 0x0003e20000100a00 */
[----:B0-----:R-:W-:Y:S01]  /*11840*/  IMAD.MOV.U32 R60, RZ, RZ, R59 ;  /* 0x000000ffff3c7224 */ /* 0x001fe200078e003b */
        /* <DEDUP_REMOVED lines=22> */
[----:B------:R-:W2:Y:S01]  /*119b0*/  LDL R41, [R1+0x448] ;  /* 0x0004480001297983 */ /* 0x000ea20000100800 */
[----:B------:R-:W-:-:S03]  /*119c0*/  IMAD.MOV.U32 R42, RZ, RZ, R38 ;  /* 0x000000ffff2a7224 */ /* 0x000fc600078e0026 */
[----:B------:R-:W3:Y:S04]  /*119d0*/  LDL R39, [R1+0x430] ;  /* 0x0004300001277983 */ /* 0x000ee80000100800 */
[----:B------:R-:W3:Y:S01]  /*119e0*/  LDL R38, [R1+0x434] ;  /* 0x0004340001267983 */ /* 0x000ee20000100800 */
[----:B------:R-:W-:-:S03]  /*119f0*/  @P2 IMAD.WIDE.U32 R12, R6, 0x20, R12 ;  /* 0x00000020060c2825 */ /* 0x000fc600078e000c */
[----:B----4-:R0:W-:Y:S04]  /*11a00*/  @P2 STL.64 [R1+0x470], R60 ;  /* 0x0004703c01002387 */ /* 0x0101e80000100a00 */
[----:B------:R1:W-:Y:S01]  /*11a10*/  @P2 STL.64 [R1+0x478], R62 ;  /* 0x0004783e01002387 */ /* 0x0003e20000100a00 */
[----:B0-----:R-:W-:Y:S01]  /*11a20*/  MOV R60, R59 ;  /* 0x0000003b003c7202 */ /* 0x001fe20000000f00 */
[----:B------:R-:W-:Y:S02]  /*11a30*/  IMAD.MOV.U32 R61, RZ, RZ, R58 ;  /* 0x000000ffff3d7224 */ /* 0x000fe400078e003a */
[----:B-1----:R-:W-:Y:S01]  /*11a40*/  IMAD.MOV.U32 R62, RZ, RZ, R57 ;  /* 0x000000ffff3e7224 */ /* 0x002fe200078e0039 */
        /* <DEDUP_REMOVED lines=28> */
[----:B-1----:R-:W-:-:S02]  /*11c10*/  IMAD.MOV.U32 R62, RZ, RZ, R57 ;  /* 0x000000ffff3e7224 */ /* 0x002fc400078e0039 */
        /* <DEDUP_REMOVED lines=17> */
[----:B------:R-:W-:Y:S01]  /*11d30*/  IMAD.MOV.U32 R45, RZ, RZ, R41 ;  /* 0x000000ffff2d7224 */ /* 0x000fe200078e0029 */
[----:B------:R-:W-:Y:S01]  /*11d40*/  MOV R41, R35 ;  /* 0x0000002300297202 */ /* 0x000fe20000000f00 */
[----:B------:R-:W-:Y:S01]  /*11d50*/  IMAD.MOV.U32 R43, RZ, RZ, R37 ;  /* 0x000000ffff2b7224 */ /* 0x000fe200078e0025 */
[----:B------:R-:W2:Y:S01]  /*11d60*/  LDL R35, [R1+0x1a8] ;  /* 0x0001a80001237983 */ /* 0x000ea20000100800 */
[----:B------:R-:W-:-:S02]  /*11d70*/  IMAD.MOV.U32 R42, RZ, RZ, R36 ;  /* 0x000000ffff2a7224 */ /* 0x000fc400078e0024 */
[----:B------:R-:W-:Y:S01]  /*11d80*/  IMAD.MOV.U32 R40, RZ, RZ, R34 ;  /* 0x000000ffff287224 */ /* 0x000fe200078e0022 */
[----:B------:R-:W3:Y:S04]  /*11d90*/  LDL R37, [R1+0x1a0] ;  /* 0x0001a00001257983 */ /* 0x000ee80000100800 */
[----:B------:R-:W3:Y:S04]  /*11da0*/  LDL R36, [R1+0x1a4] ;  /* 0x0001a40001247983 */ /* 0x000ee80000100800 */
[----:B------:R-:W3:Y:S01]  /*11db0*/  LDL R34, [R1+0x1ac] ;  /* 0x0001ac0001227983 */ /* 0x000ee20000100800 */
[----:B------:R-:W-:Y:S01]  /*11dc0*/  @P2 IMAD.WIDE.U32 R14, R6, 0x20, R18 ;  /* 0x00000020060e2825 */ /* 0x000fe200078e0012 */
[----:B------:R-:W-:Y:S01]  /*11dd0*/  @P0 LOP3.LUT R3, R3, 0x800, RZ, 0xfc, !PT ;  /* 0x0000080003030812 */ /* 0x000fe200078efcff */
[----:B------:R-:W0:Y:S01]  /*11de0*/  LDC.64 R18, c[0x0][0x3d8] ;  /* 0x0000f600ff127b82 */ /* 0x000e220000000a00 */
[----:B----4-:R1:W-:Y:S04]  /*11df0*/  @P2 STL.64 [R1+0x180], R60 ;  /* 0x0001803c01002387 */ /* 0x0103e80000100a00 */
[----:B------:R4:W-:Y:S01]  /*11e00*/  @P2 STL.64 [R1+0x188], R62 ;  /* 0x0001883e01002387 */ /* 0x0009e20000100a00 */
[----:B-1----:R-:W-:Y:S01]  /*11e10*/  IMAD.MOV.U32 R60, RZ, RZ, R59 ;  /* 0x000000ffff3c7224 */ /* 0x002fe200078e003b */
[----:B------:R-:W-:Y:S01]  /*11e20*/  MOV R61, R58 ;  /* 0x0000003a003d7202 */ /* 0x000fe20000000f00 */
[----:B----4-:R-:W-:-:S02]  /*11e30*/  IMAD.MOV.U32 R62, RZ, RZ, R57 ;  /* 0x000000ffff3e7224 */ /* 0x010fc400078e0039 */
        /* <DEDUP_REMOVED lines=18> */
[----:B--2---:R-:W-:Y:S01]  /*11f60*/  MOV R41, R35 ;  /* 0x0000002300297202 */ /* 0x004fe20000000f00 */
[----:B---3--:R-:W-:Y:S01]  /*11f70*/  IMAD.MOV.U32 R43, RZ, RZ, R37 ;  /* 0x000000ffff2b7224 */ /* 0x008fe200078e0025 */
[----:B------:R-:W2:Y:S01]  /*11f80*/  LDL R35, [R1+0x428] ;  /* 0x0004280001237983 */ /* 0x000ea20000100800 */
[----:B------:R-:W-:-:S02]  /*11f90*/  IMAD.MOV.U32 R42, RZ, RZ, R36 ;  /* 0x000000ffff2a7224 */ /* 0x000fc400078e0024 */
[----:B------:R-:W-:Y:S01]  /*11fa0*/  IMAD.MOV.U32 R40, RZ, RZ, R34 ;  /* 0x000000ffff287224 */ /* 0x000fe200078e0022 */
[----:B------:R-:W3:Y:S04]  /*11fb0*/  LDL R37, [R1+0x420] ;  /* 0x0004200001257983 */ /* 0x000ee80000100800 */
[----:B------:R-:W3:Y:S04]  /*11fc0*/  LDL R36, [R1+0x424] ;  /* 0x0004240001247983 */ /* 0x000ee80000100800 */
[----:B------:R-:W3:Y:S04]  /*11fd0*/  LDL R34, [R1+0x42c] ;  /* 0x00042c0001227983 */ /* 0x000ee80000100800 */
[----:B----4-:R1:W-:Y:S04]  /*11fe0*/  @P2 STL.64 [R1+0x460], R60 ;  /* 0x0004603c01002387 */ /* 0x0103e80000100a00 */
[----:B------:R4:W-:Y:S01]  /*11ff0*/  @P2 STL.64 [R1+0x468], R62 ;  /* 0x0004683e01002387 */ /* 0x0009e20000100a00 */
[----:B-1----:R-:W-:Y:S01]  /*12000*/  IMAD.MOV.U32 R60, RZ, RZ, R59 ;  /* 0x000000ffff3c7224 */ /* 0x002fe200078e003b */
[----:B------:R-:W-:Y:S01]  /*12010*/  MOV R61, R58 ;  /* 0x0000003a003d7202 */ /* 0x000fe20000000f00 */
[----:B----4-:R-:W-:-:S02]  /*12020*/  IMAD.MOV.U32 R62, RZ, RZ, R57 ;  /* 0x000000ffff3e7224 */ /* 0x010fc400078e0039 */
[----:B------:R-:W-:-:S06]  /*12030*/  IMAD.MOV.U32 R63, RZ, RZ, R56 ;  /* 0x000000ffff3f7224 */ /* 0x000fcc00078e0038 */
[----:B------:R1:W4:Y:S01]  /*12040*/  @P2 LDG.E.128 R60, desc[UR6][R14.64+0x10] ;  /* 0x000010060e3c2981 */ /* 0x000322000c1e1d00 */
        /* <DEDUP_REMOVED lines=21> */
[----:B------:R-:W3:Y:S01]  /*121a0*/  LDL R37, [R1+0x410] ;  /* 0x0004100001257983 */ /* 0x000ee20000100800 */
[----:B------:R-:W-:-:S03]  /*121b0*/  @P2 VIADD R6, R6, 0x20 ;  /* 0x0000002006062836 */ /* 0x000fc60000000000 */
[----:B------:R-:W3:Y:S04]  /*121c0*/  LDL R36, [R1+0x414] ;  /* 0x0004140001247983 */ /* 0x000ee80000100800 */
[----:B------:R-:W3:Y:S01]  /*121d0*/  LDL R34, [R1+0x41c] ;  /* 0x00041c0001227983 */ /* 0x000ee20000100800 */
[----:B------:R-:W-:Y:S01]  /*121e0*/  @P3 IMAD.WIDE.U32 R12, R6, 0x20, R26 ;  /* 0x00000020060c3825 */ /* 0x000fe200078e001a */
[----:B------:R-:W-:Y:S01]  /*121f0*/  ISETP.GE.U32.AND P0, PT, R0, 0xa0, PT ;  /* 0x000000a00000780c */ /* 0x000fe20003f06070 */
[----:B------:R-:W0:Y:S02]  /*12200*/  LDC.64 R26, c[0x0][0x3d0] ;  /* 0x0000f400ff1a7b82 */ /* 0x000e240000000a00 */
[----:B-1----:R-:W-:Y:S01]  /*12210*/  @P3 IMAD.WIDE.U32 R14, R6, 0x20, R4 ;  /* 0x00000020060e3825 */ /* 0x002fe200078e0004 */
[----:B----4-:R1:W-:Y:S09]  /*12220*/  @P2 STL.64 [R1+0x450], R60 ;  /* 0x0004503c01002387 */ /* 0x0103f20000100a00 */
[----:B------:R-:W4:Y:S01]  /*12230*/  @P0 LDC.64 R10, c[0x0][0x438] ;  /* 0x00010e00ff0a0b82 */ /* 0x000f220000000a00 */
[----:B------:R0:W-:Y:S01]  /*12240*/  @P2 STL.64 [R1+0x458], R62 ;  /* 0x0004583e01002387 */ /* 0x0001e20000100a00 */
[----:B-1----:R-:W-:Y:S01]  /*12250*/  IMAD.MOV.U32 R60, RZ, RZ, R59 ;  /* 0x000000ffff3c7224 */ /* 0x002fe200078e003b */
[----:B------:R-:W-:Y:S01]  /*12260*/  MOV R61, R58 ;  /* 0x0000003a003d7202 */ /* 0x000fe20000000f00 */
[----:B0-----:R-:W-:-:S02]  /*12270*/  IMAD.MOV.U32 R62, RZ, RZ, R57 ;  /* 0x000000ffff3e7224 */ /* 0x001fc400078e0039 */
        /* <DEDUP_REMOVED lines=28> */
[----:B0-----:R-:W-:Y:S01]  /*12440*/  MOV R60, R59 ;  /* 0x0000003b003c7202 */ /* 0x001fe20000000f00 */
[----:B------:R-:W-:-:S02]  /*12450*/  IMAD.MOV.U32 R61, RZ, RZ, R58 ;  /* 0x000000ffff3d7224 */ /* 0x000fc400078e003a */
[----:B-1----:R-:W-:Y:S01]  /*12460*/  IMAD.MOV.U32 R62, RZ, RZ, R57 ;  /* 0x000000ffff3e7224 */ /* 0x002fe200078e0039 */
        /* <DEDUP_REMOVED lines=47> */
[----:B------:R-:W4:Y:S04]  /*12760*/  LDL R37, [R1+0x1b0] ;  /* 0x0001b00001257983 */ /* 0x000f280000100800 */
[----:B------:R-:W4:Y:S01]  /*12770*/  LDL R36, [R1+0x1b4] ;  /* 0x0001b40001247983 */ /* 0x000f220000100800 */
        /* <DEDUP_REMOVED lines=9> */
[----:B--2---:R-:W-:Y:S02]  /*12810*/  IMAD.MOV.U32 R34, RZ, RZ, R33 ;  /* 0x000000ffff227224 */ /* 0x004fe400078e0021 */
[----:B------:R-:W-:-:S02]  /*12820*/  IMAD.MOV.U32 R41, RZ, RZ, R35 ;  /* 0x000000ffff297224 */ /* 0x000fc400078e0023 */
[----:B---3--:R-:W-:Y:S01]  /*12830*/  IMAD.MOV.U32 R33, RZ, RZ, R32 ;  /* 0x000000ffff217224 */ /* 0x008fe200078e0020 */
[----:B------:R-:W-:Y:S01]  /*12840*/  MOV R32, R31 ;  /* 0x0000001f00207202 */ /* 0x000fe20000000f00 */
[----:B------:R-:W-:Y:S01]  /*12850*/  IMAD.MOV.U32 R35, RZ, RZ, R30 ;  /* 0x000000ffff237224 */ /* 0x000fe200078e001e */
        /* <DEDUP_REMOVED lines=29> */
[----:B------:R-:W-:Y:S02]  /*12a30*/  IMAD.MOV.U32 R40, RZ, RZ, R39 ;  /* 0x000000ffff287224 */ /* 0x000fe400078e0027 */
[----:B------:R-:W-:Y:S01]  /*12a40*/  IMAD.MOV.U32 R41, RZ, RZ, R38 ;  /* 0x000000ffff297224 */ /* 0x000fe200078e0026 */
[----:B---3--:R-:W-:Y:S01]  /*12a50*/  MOV R38, R30 ;  /* 0x0000001e00267202 */ /* 0x008fe20000000f00 */
[----:B--2---:R-:W-:Y:S01]  /*12a60*/  IMAD.MOV.U32 R39, RZ, RZ, R31 ;  /* 0x000000ffff277224 */ /* 0x004fe200078e001f */
[----:B------:R-:W2:Y:S04]  /*12a70*/  LDL R30, [R1+0x1cc] ;  /* 0x0001cc00011e7983 */ /* 0x000ea80000100800 */
[----:B------:R-:W3:Y:S01]  /*12a80*/  LDL R31, [R1+0x1c8] ;  /* 0x0001c800011f7983 */ /* 0x000ee20000100800 */
[----:B------:R-:W-:Y:S01]  /*12a90*/  @P3 IMAD.WIDE.U32 R4, R6, 0x20, R24 ;  /* 0x0000002006043825 */ /* 0x000fe200078e0018 */
[----:B------:R-:W-:Y:S01]  /*12aa0*/  ISETP.GE.U32.AND P1, PT, R0, 0xc0, PT ;  /* 0x000000c00000780c */ /* 0x000fe20003f26070 */
[----:B------:R-:W0:Y:S01]  /*12ab0*/  LDC.64 R24, c[0x0][0x3d8] ;  /* 0x0000f600ff187b82 */ /* 0x000e220000000a00 */
[----:B----4-:R1:W-:Y:S01]  /*12ac0*/  @P3 STL.64 [R1+0x1a0], R60 ;  /* 0x0001a03c01003387 */ /* 0x0103e20000100a00 */
[----:B------:R-:W-:-:S10]  /*12ad0*/  @P3 VIADD R6, R6, 0x20 ;  /* 0x0000002006063836 */ /* 0x000fd40000000000 */
[----:B------:R-:W4:Y:S01]  /*12ae0*/  @P1 LDC.64 R12, c[0x0][0x438] ;  /* 0x00010e00ff0c1b82 */ /* 0x000f220000000a00 */
[----:B------:R0:W-:Y:S01]  /*12af0*/  @P3 STL.64 [R1+0x1a8], R62 ;  /* 0x0001a83e01003387 */ /* 0x0001e20000100a00 */
[----:B-1----:R-:W-:Y:S02]  /*12b00*/  IMAD.MOV.U32 R60, RZ, RZ, R59 ;  /* 0x000000ffff3c7224 */ /* 0x002fe400078e003b */
        /* <DEDUP_REMOVED lines=16> */
[----:B------:R-:W-:-:S02]  /*12c10*/  IMAD.MOV.U32 R57, RZ, RZ, R53 ;  /* 0x000000ffff397224 */ /* 0x000fc400078e0035 */
[----:B------:R-:W-:Y:S01]  /*12c20*/  IMAD.MOV.U32 R56, RZ, RZ, R52 ;  /* 0x000000ffff387224 */ /* 0x000fe200078e0034 */
[----:B------:R-:W-:Y:S01]  /*12c30*/  MOV R52, R48 ;  /* 0x0000003000347202 */ /* 0x000fe20000000f00 */
[----:B------:R-:W-:Y:S01]  /*12c40*/  IMAD.MOV.U32 R53, RZ, RZ, R49 ;  /* 0x000000ffff357224 */ /* 0x000fe200078e0031 */
[----:B------:R-:W-:Y:S01]  /*12c50*/  MOV R49, R45 ;  /* 0x0000002d00317202 */ /* 0x000fe20000000f00 */
[----:B------:R-:W-:Y:S02]  /*12c60*/  IMAD.MOV.U32 R48, RZ, RZ, R44 ;  /* 0x000000ffff307224 */ /* 0x000fe400078e002c */
[----:B------:R-:W-:Y:S02]  /*12c70*/  IMAD.MOV.U32 R45, RZ, RZ, R39 ;  /* 0x000000ffff2d7224 */ /* 0x000fe400078e0027 */
[----:B------:R-:W-:Y:S01]  /*12c80*/  IMAD.MOV.U32 R44, RZ, RZ, R38 ;  /* 0x000000ffff2c7224 */ /* 0x000fe200078e0026 */
[----:B--2---:R-:W-:Y:S01]  /*12c90*/  MOV R38, R30 ;  /* 0x0000001e00267202 */ /* 0x004fe20000000f00 */
[----:B---3--:R-:W-:Y:S01]  /*12ca0*/  IMAD.MOV.U32 R39, RZ, RZ, R31 ;  /* 0x000000ffff277224 */ /* 0x008fe200078e001f */
[----:B------:R-:W2:Y:S04]  /*12cb0*/  LDL R30, [R1+0x3ec] ;  /* 0x0003ec00011e7983 */ /* 0x000ea80000100800 */
        /* <DEDUP_REMOVED lines=31> */
[----:B------:R-:W3:Y:S01]  /*12eb0*/  LDL R31, [R1+0x3d8] ;  /* 0x0003d800011f7983 */ /* 0x000ee20000100800 */
[----:B------:R-:W-:Y:S01]  /*12ec0*/  @P0 IMAD.WIDE.U32 R16, R6, 0x20, R22 ;  /* 0x0000002006100825 */ /* 0x000fe200078e0016 */
[----:B------:R-:W-:Y:S01]  /*12ed0*/  ISETP.GE.U32.AND P2, PT, R0, 0xe0, PT ;  /* 0x000000e00000780c */ /* 0x000fe20003f46070 */
[----:B------:R-:W0:Y:S02]  /*12ee0*/  LDC.64 R22, c[0x0][0x3d8] ;  /* 0x0000f600ff167b82 */ /* 0x000e240000000a00 */
[----:B------:R-:W-:-:S04]  /*12ef0*/  @P0 IMAD.WIDE.U32 R10, R6, 0x20, R10 ;  /* 0x00000020060a0825 */ /* 0x000fc800078e000a */
[----:B------:R-:W-:Y:S02]  /*12f00*/  @P0 IMAD.WIDE.U32 R14, R6, 0x20, R18 ;  /* 0x00000020060e0825 */ /* 0x000fe400078e0012 */
[----:B------:R-:W1:Y:S01]  /*12f10*/  LDC.64 R18, c[0x0][0x3d0] ;  /* 0x0000f400ff127b82 */ /* 0x000e620000000a00 */
[----:B----4-:R4:W-:Y:S07]  /*12f20*/  @P3 STL.64 [R1+0x410], R60 ;  /* 0x0004103c01003387 */ /* 0x0109ee0000100a00 */
[----:B------:R-:W1:Y:S01]  /*12f30*/  @P2 LDC.64 R4, c[0x0][0x438] ;  /* 0x00010e00ff042b82 */ /* 0x000e620000000a00 */
[----:B------:R0:W-:Y:S01]  /*12f40*/  @P3 STL.64 [R1+0x418], R62 ;  /* 0x0004183e01003387 */ /* 0x0001e20000100a00 */
[----:B----4-:R-:W-:-:S02]  /*12f50*/  IMAD.MOV.U32 R60, RZ, RZ, R59 ;  /* 0x000000ffff3c7224 */ /* 0x010fc400078e003b */
        /* <DEDUP_REMOVED lines=32> */
[----:B----4-:R-:W-:Y:S01]  /*13160*/  MOV R62, R57 ;  /* 0x00000039003e7202 */ /* 0x010fe20000000f00 */
[----:B------:R-:W-:Y:S01]  /*13170*/  IMAD.MOV.U32 R63, RZ, RZ, R56 ;  /* 0x000000ffff3f7224 */ /* 0x000fe200078e0038 */
[----:B------:R-:W-:Y:S01]  /*13180*/  MOV R58, R54 ;  /* 0x00000036003a7202 */ /* 0x000fe20000000f00 */
[----:B------:R-:W-:Y:S02]  /*13190*/  IMAD.MOV.U32 R57, RZ, RZ, R53 ;  /* 0x000000ffff397224 */ /* 0x000fe400078e0035 */
[----:B------:R-:W-:Y:S02]  /*131a0*/  IMAD.MOV.U32 R59, RZ, RZ, R55 ;  /* 0x000000ffff3b7224 */ /* 0x000fe400078e0037 */
[----:B------:R-:W-:Y:S01]  /*131b0*/  IMAD.MOV.U32 R56, RZ, RZ, R52 ;  /* 0x000000ffff387224 */ /* 0x000fe200078e0034 */
[----:B------:R-:W4:Y:S01]  /*131c0*/  @P0 LDG.E.128 R60, desc[UR6][R16.64+0x10] ;  /* 0x00001006103c0981 */ /* 0x000f22000c1e1d00 */
[----:B------:R-:W-:Y:S01]  /*131d0*/  MOV R55, R51 ;  /* 0x0000003300377202 */ /* 0x000fe20000000f00 */
[----:B------:R-:W-:Y:S01]  /*131e0*/  IMAD.MOV.U32 R54, RZ, RZ, R50 ;  /* 0x000000ffff367224 */ /* 0x000fe200078e0032 */
[----:B------:R-:W-:Y:S01]  /*131f0*/  MOV R66, R57 ;  /* 0x0000003900427202 */ /* 0x000fe20000000f00 */
[----:B------:R-:W-:-:S02]  /*13200*/  IMAD.MOV.U32 R64, RZ, RZ, R59 ;  /* 0x000000ffff407224 */ /* 0x000fc400078e003b */
[----:B------:R-:W-:Y:S02]  /*13210*/  IMAD.MOV.U32 R65, RZ, RZ, R58 ;  /* 0x000000ffff417224 */ /* 0x000fe400078e003a */
[----:B------:R-:W-:Y:S02]  /*13220*/  IMAD.MOV.U32 R67, RZ, RZ, R56 ;  /* 0x000000ffff437224 */ /* 0x000fe400078e0038 */
[----:B------:R-:W-:Y:S02]  /*13230*/  IMAD.MOV.U32 R51, RZ, RZ, R47 ;  /* 0x000000ffff337224 */ /* 0x000fe400078e002f */
[----:B------:R-:W-:Y:S01]  /*13240*/  IMAD.MOV.U32 R50, RZ, RZ, R46 ;  /* 0x000000ffff327224 */ /* 0x000fe200078e002e */
[----:B------:R-:W-:Y:S01]  /*13250*/  MOV R46, R42 ;  /* 0x0000002a002e7202 */ /* 0x000fe20000000f00 */
[----:B------:R-:W-:Y:S01]  /*13260*/  IMAD.MOV.U32 R47, RZ, RZ, R43 ;  /* 0x000000ffff2f7224 */ /* 0x000fe200078e002b */
[----:B------:R-:W-:Y:S01]  /*13270*/  MOV R43, R37 ;  /* 0x00000025002b7202 */ /* 0x000fe20000000f00 */
[----:B------:R-:W-:Y:S01]  /*13280*/  IMAD.MOV.U32 R42, RZ, RZ, R36 ;  /* 0x000000ffff2a7224 */ /* 0x000fe200078e0024 */
[----:B------:R-:W4:Y:S04]  /*13290*/  LDL R37, [R1+0x3c4] ;  /* 0x0003c40001257983 */ /* 0x000f280000100800 */
[----:B------:R-:W4:Y:S04]  /*132a0*/  LDL R36, [R1+0x3c8] ;  /* 0x0003c80001247983 */ /* 0x000f280000100800 */
[----:B------:R-:W4:Y:S01]  /*132b0*/  @P0 LD.E.128 R64, desc[UR6][R10.64] ;  /* 0x000000060a400980 */ /* 0x000f22000c101d00 */
[----:B------:R-:W-:Y:S01]  /*132c0*/  IMAD.MOV.U32 R53, RZ, RZ, R49 ;  /* 0x000000ffff357224 */ /* 0x000fe200078e0031 */
[----:B------:R-:W-:Y:S01]  /*132d0*/  MOV R52, R48 ;  /* 0x0000003000347202 */ /* 0x000fe20000000f00 */
[----:B------:R-:W-:Y:S01]  /*132e0*/  IMAD.MOV.U32 R48, RZ, RZ, R44 ;  /* 0x000000ffff307224 */ /* 0x000fe200078e002c */
[----:B------:R-:W-:Y:S01]  /*132f0*/  MOV R49, R45 ;  /* 0x0000002d00317202 */ /* 0x000fe20000000f00 */
[----:B------:R-:W-:-:S02]  /*13300*/  IMAD.MOV.U32 R45, RZ, RZ, R39 ;  /* 0x000000ffff2d7224 */ /* 0x000fc400078e0027 */
[----:B------:R-:W-:Y:S01]  /*13310*/  IMAD.MOV.U32 R44, RZ, RZ, R38 ;  /* 0x000000ffff2c7224 */ /* 0x000fe200078e0026 */
[----:B--2---:R-:W-:Y:S01]  /*13320*/  MOV R38, R30 ;  /* 0x0000001e00267202 */ /* 0x004fe20000000f00 */
[----:B---3--:R-:W-:Y:S01]  /*13330*/  IMAD.MOV.U32 R39, RZ, RZ, R31 ;  /* 0x000000ffff277224 */ /* 0x008fe200078e001f */
[----:B------:R-:W2:Y:S04]  /*13340*/  LDL R30, [R1+0x3c0] ;  /* 0x0003c000011e7983 */ /* 0x000ea80000100800 */
[----:B------:R-:W3:Y:S01]  /*13350*/  LDL R31, [R1+0x3cc] ;  /* 0x0003cc00011f7983 */ /* 0x000ee20000100800 */
[----:B------:R-:W-:Y:S01]  /*13360*/  IMAD.MOV.U32 R58, RZ, RZ, R52 ;  /* 0x000000ffff3a7224 */ /* 0x000fe200078e0034 */
[----:B------:R-:W-:Y:S01]  /*13370*/  MOV R57, R51 ;  /* 0x0000003300397202 */ /* 0x000fe20000000f00 */
[----:B------:R-:W-:Y:S01]  /*13380*/  IMAD.MOV.U32 R52, RZ, RZ, R46 ;  /* 0x000000ffff347224 */ /* 0x000fe200078e002e */
[----:B------:R-:W-:Y:S01]  /*13390*/  MOV R51, R45 ;  /* 0x0000002d00337202 */ /* 0x000fe20000000f00 */
[----:B------:R-:W-:Y:S01]  /*133a0*/  IMAD.MOV.U32 R59, RZ, RZ, R53 ;  /* 0x000000ffff3b7224 */ /* 0x000fe200078e0035 */
[----:B----4-:R0:W-:Y:S04]  /*133b0*/  @P0 STL.64 [R1+0x3f0], R60 ;  /* 0x0003f03c01000387 */ /* 0x0101e80000100a00 */
[----:B------:R-:W-:Y:S01]  /*133c0*/  @P0 STL.64 [R1+0x3f8], R62 ;  /* 0x0003f83e01000387 */ /* 0x000fe20000100a00 */
[----:B0-----:R-:W-:Y:S01]  /*133d0*/  IMAD.MOV.U32 R61, RZ, RZ, R55 ;  /* 0x000000ffff3d7224 */ /* 0x001fe200078e0037 */
        /* <DEDUP_REMOVED lines=9> */
[----:B------:R-:W-:-:S03]  /*13470*/  IMAD.MOV.U32 R45, RZ, RZ, R36 ;  /* 0x000000ffff2d7224 */ /* 0x000fc600078e0024 */
[----:B------:R-:W4:Y:S04]  /*13480*/  LDL R38, [R1+0x3b4] ;  /* 0x0003b40001267983 */ /* 0x000f280000100800 */
[----:B------:R-:W4:Y:S04]  /*13490*/  LDL R36, [R1+0x3bc] ;  /* 0x0003bc0001247983 */ /* 0x000f280000100800 */
[----:B------:R-:W4:Y:S04]  /*134a0*/  LDL R39, [R1+0x3b0] ;  /* 0x0003b00001277983 */ /* 0x000f280000100800 */
[----:B------:R0:W-:Y:S04]  /*134b0*/  @P0 STL.64 [R1+0x1b0], R64 ;  /* 0x0001b04001000387 */ /* 0x0001e80000100a00 */
[----:B------:R1:W-:Y:S01]  /*134c0*/  @P0 STL.64 [R1+0x1b8], R66 ;  /* 0x0001b84201000387 */ /* 0x0003e20000100a00 */
[----:B0-----:R-:W-:Y:S01]  /*134d0*/  IMAD.MOV.U32 R64, RZ, RZ, R61 ;  /* 0x000000ffff407224 */ /* 0x001fe200078e003d */
[----:B------:R-:W-:Y:S01]  /*134e0*/  MOV R65, R60 ;  /* 0x0000003c00417202 */ /* 0x000fe20000000f00 */
[----:B-1----:R-:W-:-:S02]  /*134f0*/  IMAD.MOV.U32 R66, RZ, RZ, R59 ;  /* 0x000000ffff427224 */ /* 0x002fc400078e003b */
[----:B------:R-:W-:-:S06]  /*13500*/  IMAD.MOV.U32 R67, RZ, RZ, R58 ;  /* 0x000000ffff437224 */ /* 0x000fcc00078e003a */
[----:B------:R0:W4:Y:S01]  /*13510*/  @P0 LD.E.128 R64, desc[UR6][R10.64+0x10] ;  /* 0x000010060a400980 */ /* 0x000122000c101d00 */
[----:B------:R-:W-:Y:S02]  /*13520*/  IMAD.MOV.U32 R56, RZ, RZ, R50 ;  /* 0x000000ffff387224 */ /* 0x000fe400078e0032 */
[----:B------:R-:W-:Y:S01]  /*13530*/  IMAD.MOV.U32 R53, RZ, RZ, R47 ;  /* 0x000000ffff357224 */ /* 0x000fe200078e002f */
[----:B--2---:R-:W-:Y:S01]  /*13540*/  MOV R47, R30 ;  /* 0x0000001e002f7202 */ /* 0x004fe20000000f00 */
[----:B------:R-:W-:Y:S02]  /*13550*/  IMAD.MOV.U32 R50, RZ, RZ, R44 ;  /* 0x000000ffff327224 */ /* 0x000fe400078e002c */
[----:B---3--:R-:W-:Y:S01]  /*13560*/  IMAD.MOV.U32 R44, RZ, RZ, R31 ;  /* 0x000000ffff2c7224 */ /* 0x008fe200078e001f */
[----:B------:R-:W-:Y:S01]  /*13570*/  MOV R61, R57 ;  /* 0x00000039003d7202 */ /* 0x000fe20000000f00 */
[----:B------:R-:W-:Y:S01]  /*13580*/  IMAD.MOV.U32 R60, RZ, RZ, R56 ;  /* 0x000000ffff3c7224 */ /* 0x000fe200078e0038 */
[----:B------:R-:W-:Y:S01]  /*13590*/  MOV R58, R54 ;  /* 0x00000036003a7202 */ /* 0x000fe20000000f00 */
[----:B------:R-:W-:Y:S01]  /*135a0*/  IMAD.MOV.U32 R59, RZ, RZ, R55 ;  /* 0x000000ffff3b7224 */ /* 0x000fe200078e0037 */
[----:B------:R-:W-:Y:S01]  /*135b0*/  MOV R55, R51 ;  /* 0x0000003300377202 */ /* 0x000fe20000000f00 */
[----:B------:R-:W-:-:S02]  /*135c0*/  IMAD.MOV.U32 R57, RZ, RZ, R53 ;  /* 0x000000ffff397224 */ /* 0x000fc400078e0035 */
[----:B------:R-:W-:Y:S01]  /*135d0*/  @P0 VIADD R6, R6, 0x20 ;  /* 0x0000002006060836 */ /* 0x000fe20000000000 */
[----:B------:R-:W-:Y:S01]  /*135e0*/  ISETP.GE.U32.AND P3, PT, R0, 0x100, PT ;  /* 0x000001000000780c */ /* 0x000fe20003f66070 */
[----:B------:R-:W-:Y:S01]  /*135f0*/  IMAD.MOV.U32 R56, RZ, RZ, R52 ;  /* 0x000000ffff387224 */ /* 0x000fe200078e0034 */
[----:B------:R-:W-:Y:S01]  /*13600*/  MOV R52, R46 ;  /* 0x0000002e00347202 */ /* 0x000fe20000000f00 */
[----:B------:R-:W-:Y:S01]  /*13610*/  IMAD.MOV.U32 R54, RZ, RZ, R50 ;  /* 0x000000ffff367224 */ /* 0x000fe200078e0032 */
[----:B------:R-:W1:Y:S01]  /*13620*/  LDC.64 R30, c[0x0][0x3d8] ;  /* 0x0000f600ff1e7b82 */ /* 0x000e620000000a00 */
[----:B------:R-:W-:Y:S02]  /*13630*/  IMAD.MOV.U32 R53, RZ, RZ, R47 ;  /* 0x000000ffff357224 */ /* 0x000fe400078e002f */
[----:B------:R-:W-:Y:S02]  /*13640*/  IMAD.MOV.U32 R51, RZ, RZ, R45 ;  /* 0x000000ffff337224 */ /* 0x000fe400078e002d */
[----:B------:R-:W-:-:S02]  /*13650*/  IMAD.MOV.U32 R50, RZ, RZ, R44 ;  /* 0x000000ffff327224 */ /* 0x000fc400078e002c */
[----:B------:R-:W-:Y:S02]  /*13660*/  @P1 IMAD.WIDE.U32 R16, R6, 0x20, R12 ;  /* 0x0000002006101825 */ /* 0x000fe400078e000c */
[----:B0-----:R-:W0:Y:S02]  /*13670*/  @P3 LDC.64 R10, c[0x0][0x438] ;  /* 0x00010e00ff0a3b82 */ /* 0x001e240000000a00 */
[----:B----4-:R-:W-:Y:S01]  /*13680*/  IMAD.MOV.U32 R45, RZ, RZ, R37 ;  /* 0x000000ffff2d7224 */ /* 0x010fe200078e0025 */
[----:B------:R-:W-:Y:S02]  /*13690*/  MOV R37, R33 ;  /* 0x0000002100257202 */ /* 0x000fe40000000f00 */
[----:B------:R-:W2:Y:S01]  /*136a0*/  LDL R33, [R1+0x1e8] ;  /* 0x0001e80001217983 */ /* 0x000ea20000100800 */
[----:B------:R-:W-:Y:S02]  /*136b0*/  IMAD.MOV.U32 R46, RZ, RZ, R38 ;  /* 0x000000ffff2e7224 */ /* 0x000fe400078e0026 */
[----:B------:R-:W-:Y:S01]  /*136c0*/  IMAD.MOV.U32 R38, RZ, RZ, R34 ;  /* 0x000000ffff267224 */ /* 0x000fe200078e0022 */
[----:B------:R-:W-:Y:S01]  /*136d0*/  MOV R44, R36 ;  /* 0x00000024002c7202 */ /* 0x000fe20000000f00 */
[----:B------:R-:W-:Y:S01]  /*136e0*/  IMAD.MOV.U32 R36, RZ, RZ, R32 ;  /* 0x000000ffff247224 */ /* 0x000fe200078e0020 */
[----:B------:R-:W3:Y:S01]  /*136f0*/  LDL R34, [R1+0x1e4] ;  /* 0x0001e40001227983 */ /* 0x000ee20000100800 */
[----:B------:R-:W-:Y:S01]  /*13700*/  MOV R47, R39 ;  /* 0x00000027002f7202 */ /* 0x000fe20000000f00 */
[----:B------:R-:W-:-:S02]  /*13710*/  IMAD.MOV.U32 R39, RZ, RZ, R35 ;  /* 0x000000ffff277224 */ /* 0x000fc400078e0023 */
[----:B------:R-:W4:Y:S04]  /*13720*/  LDL R32, [R1+0x1ec] ;  /* 0x0001ec0001207983 */ /* 0x000f280000100800 */
[----:B------:R-:W4:Y:S04]  /*13730*/  LDL R35, [R1+0x1e0] ;  /* 0x0001e00001237983 */ /* 0x000f280000100800 */
[----:B------:R1:W-:Y:S04]  /*13740*/  @P0 STL.64 [R1+0x1c0], R64 ;  /* 0x0001c04001000387 */ /* 0x0003e80000100a00 */
        /* <DEDUP_REMOVED lines=22> */
[----:B--2---:R-:W-:Y:S02]  /*138b0*/  MOV R37, R33 ;  /* 0x0000002100257202 */ /* 0x004fe40000000f00 */
[----:B------:R-:W2:Y:S01]  /*138c0*/  LDL R33, [R1+0x2d4] ;  /* 0x0002d40001217983 */ /* 0x000ea20000100800 */
[----:B---3--:R-:W-:-:S03]  /*138d0*/  IMAD.MOV.U32 R38, RZ, RZ, R34 ;  /* 0x000000ffff267224 */ /* 0x008fc600078e0022 */
[----:B------:R-:W2:Y:S01]  /*138e0*/  LDL R34, [R1+0x2d8] ;  /* 0x0002d80001227983 */ /* 0x000ea20000100800 */
[----:B----4-:R-:W-:-:S03]  /*138f0*/  IMAD.MOV.U32 R36, RZ, RZ, R32 ;  /* 0x000000ffff247224 */ /* 0x010fc600078e0020 */
[----:B------:R-:W2:Y:S01]  /*13900*/  LDL R32, [R1+0x2d0] ;  /* 0x0002d00001207983 */ /* 0x000ea20000100800 */
[----:B------:R-:W-:-:S03]  /*13910*/  IMAD.MOV.U32 R39, RZ, RZ, R35 ;  /* 0x000000ffff277224 */ /* 0x000fc600078e0023 */
[----:B------:R-:W2:Y:S04]  /*13920*/  LDL R35, [R1+0x2dc] ;  /* 0x0002dc0001237983 */ /* 0x000ea80000100800 */
[----:B------:R0:W-:Y:S04]  /*13930*/  @P0 STL.64 [R1+0x3e0], R64 ;  /* 0x0003e04001000387 */ /* 0x0001e80000100a00 */
[----:B------:R1:W-:Y:S01]  /*13940*/  @P0 STL.64 [R1+0x3e8], R66 ;  /* 0x0003e84201000387 */ /* 0x0003e20000100a00 */
[----:B0-----:R-:W-:Y:S01]  /*13950*/  IMAD.MOV.U32 R64, RZ, RZ, R61 ;  /* 0x000000ffff407224 */ /* 0x001fe200078e003d */
[----:B------:R-:W-:Y:S01]  /*13960*/  MOV R65, R60 ;  /* 0x0000003c00417202 */ /* 0x000fe20000000f00 */
[----:B-1----:R-:W-:-:S02]  /*13970*/  IMAD.MOV.U32 R66, RZ, RZ, R59 ;  /* 0x000000ffff427224 */ /* 0x002fc400078e003b */
[----:B------:R-:W-:-:S06]  /*13980*/  IMAD.MOV.U32 R67, RZ, RZ, R58 ;  /* 0x000000ffff437224 */ /* 0x000fcc00078e003a */
[----:B------:R0:W3:Y:S01]  /*13990*/  @P0 LDG.E.128 R64, desc[UR6][R14.64+0x10] ;  /* 0x000010060e400981 */ /* 0x0000e2000c1e1d00 */
        /* <DEDUP_REMOVED lines=17> */
[----:B------:R-:W-:-:S03]  /*13ab0*/  IMAD.MOV.U32 R45, RZ, RZ, R37 ;  /* 0x000000ffff2d7224 */ /* 0x000fc600078e0025 */
[----:B------:R-:W4:Y:S04]  /*13ac0*/  LDL R37, [R1+0x2e4] ;  /* 0x0002e40001257983 */ /* 0x000f280000100800 */
[----:B------:R-:W4:Y:S01]  /*13ad0*/  LDL R38, [R1+0x2e8] ;  /* 0x0002e80001267983 */ /* 0x000f220000100800 */
[----:B0-----:R-:W-:Y:S02]  /*13ae0*/  @P1 IMAD.WIDE.U32 R14, R6, 0x20, R20 ;  /* 0x00000020060e1825 */ /* 0x001fe400078e0014 */
[----:B------:R-:W0:Y:S01]  /*13af0*/  LDC.64 R20, c[0x0][0x3d0] ;  /* 0x0000f400ff147b82 */ /* 0x000e220000000a00 */
[----:B---3--:R1:W-:Y:S04]  /*13b00*/  @P0 STL.64 [R1+0x3d0], R64 ;  /* 0x0003d04001000387 */ /* 0x0083e80000100a00 */
[----:B------:R3:W-:Y:S01]  /*13b10*/  @P0 STL.64 [R1+0x3d8], R66 ;  /* 0x0003d84201000387 */ /* 0x0007e20000100a00 */
[----:B-1----:R-:W-:-:S02]  /*13b20*/  IMAD.MOV.U32 R64, RZ, RZ, R61 ;  /* 0x000000ffff407224 */ /* 0x002fc400078e003d */
[----:B------:R-:W-:Y:S01]  /*13b30*/  IMAD.MOV.U32 R65, RZ, RZ, R60 ;  /* 0x000000ffff417224 */ /* 0x000fe200078e003c */
[----:B---3--:R-:W-:Y:S01]  /*13b40*/  MOV R66, R59 ;  /* 0x0000003b00427202 */ /* 0x008fe20000000f00 */
        /* <DEDUP_REMOVED lines=14> */
[----:B------:R-:W-:Y:S01]  /*13c30*/  IMAD.MOV.U32 R50, RZ, RZ, R44 ;  /* 0x000000ffff327224 */ /* 0x000fe200078e002c */
[----:B------:R-:W2:Y:S04]  /*13c40*/  LDL R46, [R1+0x238] ;  /* 0x00023800012e7983 */ /* 0x000ea80000100800 */
[----:B------:R-:W2:Y:S04]  /*13c50*/  LDL R44, [R1+0x230] ;  /* 0x00023000012c7983 */ /* 0x000ea80000100800 */
[----:B------:R-:W2:Y:S04]  /*13c60*/  LDL R47, [R1+0x23c] ;  /* 0x00023c00012f7983 */ /* 0x000ea80000100800 */
[----:B---3--:R1:W-:Y:S04]  /*13c70*/  @P1 STL.64 [R1+0x3c0], R64 ;  /* 0x0003c04001001387 */ /* 0x0083e80000100a00 */
[----:B------:R3:W-:Y:S01]  /*13c80*/  @P1 STL.64 [R1+0x3c8], R66 ;  /* 0x0003c84201001387 */ /* 0x0007e20000100a00 */
[----:B-1----:R-:W-:Y:S01]  /*13c90*/  IMAD.MOV.U32 R64, RZ, RZ, R61 ;  /* 0x000000ffff407224 */ /* 0x002fe200078e003d */
[----:B------:R-:W-:Y:S01]  /*13ca0*/  MOV R65, R60 ;  /* 0x0000003c00417202 */ /* 0x000fe20000000f00 */
[----:B---3--:R-:W-:-:S02]  /*13cb0*/  IMAD.MOV.U32 R66, RZ, RZ, R59 ;  /* 0x000000ffff427224 */ /* 0x008fc400078e003b */
[----:B------:R-:W-:-:S06]  /*13cc0*/  IMAD.MOV.U32 R67, RZ, RZ, R58 ;  /* 0x000000ffff437224 */ /* 0x000fcc00078e003a */
[----:B------:R-:W3:Y:S01]  /*13cd0*/  @P1 LDG.E.128 R64, desc[UR6][R14.64+0x10] ;  /* 0x000010060e401981 */ /* 0x000ee2000c1e1d00 */
        /* <DEDUP_REMOVED lines=9> */
[----:B------:R-:W-:-:S02]  /*13d70*/  IMAD.MOV.U32 R54, RZ, RZ, R50 ;  /* 0x000000ffff367224 */ /* 0x000fc400078e0032 */
[----:B------:R-:W-:Y:S01]  /*13d80*/  IMAD.MOV.U32 R50, RZ, RZ, R43 ;  /* 0x000000ffff327224 */ /* 0x000fe200078e002b */
[----:B------:R-:W2:Y:S04]  /*13d90*/  LDL R52, [R1+0x314] ;  /* 0x0003140001347983 */ /* 0x000ea80000100800 */
[----:B------:R-:W2:Y:S04]  /*13da0*/  LDL R43, [R1+0x318] ;  /* 0x00031800012b7983 */ /* 0x000ea80000100800 */
[----:B------:R-:W2:Y:S04]  /*13db0*/  LDL R42, [R1+0x31c] ;  /* 0x00031c00012a7983 */ /* 0x000ea80000100800 */
[----:B---3--:R1:W-:Y:S04]  /*13dc0*/  @P1 STL.64 [R1+0x3b0], R64 ;  /* 0x0003b04001001387 */ /* 0x0083e80000100a00 */
[----:B------:R3:W-:Y:S01]  /*13dd0*/  @P1 STL.64 [R1+0x3b8], R66 ;  /* 0x0003b84201001387 */ /* 0x0007e20000100a00 */
[----:B-1----:R-:W-:-:S02]  /*13de0*/  IMAD.MOV.U32 R64, RZ, RZ, R61 ;  /* 0x000000ffff407224 */ /* 0x002fc400078e003d */
[----:B------:R-:W-:Y:S01]  /*13df0*/  IMAD.MOV.U32 R65, RZ, RZ, R60 ;  /* 0x000000ffff417224 */ /* 0x000fe200078e003c */
[----:B---3--:R-:W-:Y:S01]  /*13e00*/  MOV R66, R59 ;  /* 0x0000003b00427202 */ /* 0x008fe20000000f00 */
[----:B------:R-:W-:-:S06]  /*13e10*/  IMAD.MOV.U32 R67, RZ, RZ, R58 ;  /* 0x000000ffff437224 */ /* 0x000fcc00078e003a */
[----:B------:R-:W3:Y:S01]  /*13e20*/  @P1 LD.E.128 R64, desc[UR6][R16.64] ;  /* 0x0000000610401980 */ /* 0x000ee2000c101d00 */
[----:B------:R-:W-:Y:S01]  /*13e30*/  IMAD.MOV.U32 R61, RZ, RZ, R57 ;  /* 0x000000ffff3d7224 */ /* 0x000fe200078e0039 */
[----:B------:R-:W-:Y:S01]  /*13e40*/  MOV R60, R56 ;  /* 0x00000038003c7202 */ /* 0x000fe20000000f00 */
[----:B------:R-:W-:Y:S01]  /*13e50*/  IMAD.MOV.U32 R59, RZ, RZ, R55 ;  /* 0x000000ffff3b7224 */ /* 0x000fe200078e0037 */
[----:B----4-:R-:W-:Y:S01]  /*13e60*/  MOV R56, R53 ;  /* 0x0000003500387202 */ /* 0x010fe20000000f00 */
[----:B------:R-:W-:Y:S01]  /*13e70*/  IMAD.MOV.U32 R58, RZ, RZ, R54 ;  /* 0x000000ffff3a7224 */ /* 0x000fe200078e0036 */
[----:B--2---:R-:W-:Y:S01]  /*13e80*/  MOV R54, R42 ;  /* 0x0000002a00367202 */ /* 0x004fe20000000f00 */
[----:B------:R-:W-:Y:S01]  /*13e90*/  IMAD.MOV.U32 R57, RZ, RZ, R52 ;  /* 0x000000ffff397224 */ /* 0x000fe200078e0034 */
[----:B------:R-:W2:Y:S01]  /*13ea0*/  LDL R53, [R1+0x220] ;  /* 0x0002200001357983 */ /* 0x000ea20000100800 */
[----:B------:R-:W-:-:S03]  /*13eb0*/  IMAD.MOV.U32 R55, RZ, RZ, R43 ;  /* 0x000000ffff377224 */ /* 0x000fc600078e002b */
[----:B------:R-:W4:Y:S04]  /*13ec0*/  LDL R52, [R1+0x224] ;  /* 0x0002240001347983 */ /* 0x000f280000100800 */
        /* <DEDUP_REMOVED lines=8> */
[----:B------:R-:W3:Y:S01]  /*13f50*/  @P1 LD.E.128 R64, desc[UR6][R16.64+0x10] ;  /* 0x0000100610401980 */ /* 0x000ee2000c101d00 */
[----:B------:R-:W-:Y:S01]  /*13f60*/  MOV R58, R55 ;  /* 0x00000037003a7202 */ /* 0x000fe20000000f00 */
[----:B------:R-:W-:Y:S01]  /*13f70*/  IMAD.MOV.U32 R59, RZ, RZ, R54 ;  /* 0x000000ffff3b7224 */ /* 0x000fe200078e0036 */
[----:B----4-:R-:W-:Y:S01]  /*13f80*/  MOV R60, R52 ;  /* 0x00000034003c7202 */ /* 0x010fe20000000f00 */
[----:B--2---:R-:W-:Y:S01]  /*13f90*/  IMAD.MOV.U32 R61, RZ, RZ, R53 ;  /* 0x000000ffff3d7224 */ /* 0x004fe200078e0035 */
[----:B------:R-:W-:Y:S01]  /*13fa0*/  MOV R53, R41 ;  /* 0x0000002900357202 */ /* 0x000fe20000000f00 */
[----:B------:R-:W-:Y:S01]  /*13fb0*/  IMAD.MOV.U32 R55, RZ, RZ, R43 ;  /* 0x000000ffff377224 */ /* 0x000fe200078e002b */
[----:B------:R-:W2:Y:S01]  /*13fc0*/  LDL R41, [R1+0x330] ;  /* 0x0003300001297983 */ /* 0x000ea20000100800 */
[----:B------:R-:W-:Y:S02]  /*13fd0*/  IMAD.MOV.U32 R54, RZ, RZ, R42 ;  /* 0x000000ffff367224 */ /* 0x000fe400078e002a */
[----:B------:R-:W-:Y:S01]  /*13fe0*/  IMAD.MOV.U32 R52, RZ, RZ, R40 ;  /* 0x000000ffff347224 */ /* 0x000fe200078e0028 */
[----:B------:R-:W4:Y:S04]  /*13ff0*/  LDL R43, [R1+0x218] ;  /* 0x00021800012b7983 */ /* 0x000f280000100800 */
[----:B------:R-:W2:Y:S04]  /*14000*/  LDL R42, [R1+0x21c] ;  /* 0x00021c00012a7983 */ /* 0x000ea80000100800 */
[----:B------:R-:W2:Y:S01]  /*14010*/  LDL R40, [R1+0x334] ;  /* 0x0003340001287983 */ /* 0x000ea20000100800 */
[----:B------:R-:W-:Y:S01]  /*14020*/  MOV R68, R53 ;  /* 0x0000003500447202 */ /* 0x000fe20000000f00 */
[----:B------:R-:W-:-:S02]  /*14030*/  IMAD.MOV.U32 R69, RZ, RZ, R52 ;  /* 0x000000ffff457224 */ /* 0x000fc400078e0034 */
        /* <DEDUP_REMOVED lines=40> */
[----:B-1----:R-:W-:Y:S01]  /*142c0*/  IMAD.MOV.U32 R64, RZ, RZ, R61 ;  /* 0x000000ffff407224 */ /* 0x002fe200078e003d */
[----:B------:R-:W-:-:S02]  /*142d0*/  MOV R65, R60 ;  /* 0x0000003c00417202 */ /* 0x000fc40000000f00 */
[----:B------:R-:W2:Y:S04]  /*142e0*/  LDL R60, [R1+0x320] ;  /* 0x00032000013c7983 */ /* 0x000ea80000100800 */
[----:B------:R-:W2:Y:S04]  /*142f0*/  LDL R61, [R1+0x324] ;  /* 0x00032400013d7983 */ /* 0x000ea80000100800 */
[----:B------:R-:W2:Y:S04]  /*14300*/  LDL R62, [R1+0x328] ;  /* 0x00032800013e7983 */ /* 0x000ea80000100800 */
[----:B------:R-:W2:Y:S01]  /*14310*/  LDL R63, [R1+0x32c] ;  /* 0x00032c00013f7983 */ /* 0x000ea20000100800 */
[----:B---3--:R-:W-:-:S02]  /*14320*/  IMAD.MOV.U32 R66, RZ, RZ, R55 ;  /* 0x000000ffff427224 */ /* 0x008fc400078e0037 */
[----:B------:R-:W-:Y:S01]  /*14330*/  IMAD.MOV.U32 R67, RZ, RZ, R54 ;  /* 0x000000ffff437224 */ /* 0x000fe200078e0036 */
[----:B------:R-:W3:Y:S04]  /*14340*/  LDL R52, [R1+0x300] ;  /* 0x0003000001347983 */ /* 0x000ee80000100800 */
[----:B------:R-:W3:Y:S04]  /*14350*/  LDL R53, [R1+0x304] ;  /* 0x0003040001357983 */ /* 0x000ee80000100800 */
[----:B------:R-:W3:Y:S04]  /*14360*/  LDL R54, [R1+0x308] ;  /* 0x0003080001367983 */ /* 0x000ee80000100800 */
[----:B------:R-:W3:Y:S01]  /*14370*/  LDL R55, [R1+0x30c] ;  /* 0x00030c0001377983 */ /* 0x000ee20000100800 */
[----:B----4-:R-:W-:Y:S01]  /*14380*/  IMAD.MOV.U32 R70, RZ, RZ, R43 ;  /* 0x000000ffff467224 */ /* 0x010fe200078e002b */
[----:B--2---:R-:W-:Y:S01]  /*14390*/  MOV R71, R42 ;  /* 0x0000002a00477202 */ /* 0x004fe20000000f00 */
[----:B------:R-:W-:Y:S01]  /*143a0*/  IMAD.MOV.U32 R72, RZ, RZ, R41 ;  /* 0x000000ffff487224 */ /* 0x000fe200078e0029 */
[----:B------:R-:W2:Y:S01]  /*143b0*/  LDL R42, [R1+0x248] ;  /* 0x00024800012a7983 */ /* 0x000ea20000100800 */
[----:B------:R-:W-:-:S03]  /*143c0*/  IMAD.MOV.U32 R73, RZ, RZ, R40 ;  /* 0x000000ffff497224 */ /* 0x000fc600078e0028 */
[----:B------:R-:W2:Y:S04]  /*143d0*/  LDL R40, [R1+0x240] ;  /* 0x0002400001287983 */ /* 0x000ea80000100800 */
[----:B------:R-:W2:Y:S04]  /*143e0*/  LDL R41, [R1+0x244] ;  /* 0x0002440001297983 */ /* 0x000ea80000100800 */
[----:B------:R-:W2:Y:S01]  /*143f0*/  LDL R43, [R1+0x24c] ;  /* 0x00024c00012b7983 */ /* 0x000ea20000100800 */
[----:B------:R-:W-:Y:S01]  /*14400*/  @P1 IMAD.WIDE.U32 R12, R6, 0x20, R22 ;  /* 0x00000020060c1825 */ /* 0x000fe200078e0016 */
[----:B------:R-:W-:Y:S01]  /*14410*/  ISETP.GE.U32.AND P0, PT, R0, 0x120, PT ;  /* 0x000001200000780c */ /* 0x000fe20003f06070 */
[----:B------:R-:W1:Y:S02]  /*14420*/  LDC.64 R22, c[0x0][0x3d8] ;  /* 0x0000f600ff167b82 */ /* 0x000e640000000a00 */
[----:B------:R-:W-:-:S04]  /*14430*/  @P1 VIADD R6, R6, 0x20 ;  /* 0x0000002006061836 */ /* 0x000fc80000000000 */
[----:B------:R-:W-:-:S06]  /*14440*/  @P2 IMAD.WIDE.U32 R16, R6, 0x20, R26 ;  /* 0x0000002006102825 */ /* 0x000fcc00078e001a */
[----:B------:R-:W4:Y:S01]  /*14450*/  @P0 LDC.64 R14, c[0x0][0x438] ;  /* 0x00010e00ff0e0b82 */ /* 0x000f220000000a00 */
[----:B------:R-:W2:Y:S04]  /*14460*/  @P1 LDG.E.128 R104, desc[UR6][R12.64+0x10] ;  /* 0x000010060c681981 */ /* 0x000ea8000c1e1d00 */
[----:B------:R0:W2:Y:S02]  /*14470*/  @P1 LDG.E.128 R108, desc[UR6][R12.64] ;  /* 0x000000060c6c1981 */ /* 0x0000a4000c1e1d00 */
[----:B0-----:R-:W-:-:S05]  /*14480*/  @P2 IMAD.WIDE.U32 R12, R6, 0x20, R4 ;  /* 0x00000020060c2825 */ /* 0x001fca00078e0004 */
[----:B------:R-:W2:Y:S01]  /*14490*/  @P2 LD.E.128 R92, desc[UR6][R12.64] ;  /* 0x000000060c5c2980 */ /* 0x000ea2000c101d00 */
[C---:B------:R-:W-:Y:S01]  /*144a0*/  @P2 IMAD.WIDE.U32 R4, R6.reuse, 0x20, R30 ;  /* 0x0000002006042825 */ /* 0x040fe200078e001e */
[----:B------:R-:W-:Y:S02]  /*144b0*/  @P2 IADD3 R6, PT, PT, R6, 0x20, RZ ;  /* 0x0000002006062810 */ /* 0x000fe40007ffe0ff */
[----:B------:R-:W2:Y:S04]  /*144c0*/  @P2 LDG.E.128 R100, desc[UR6][R16.64] ;  /* 0x0000000610642981 */ /* 0x000ea8000c1e1d00 */
[----:B------:R-:W2:Y:S04]  /*144d0*/  @P2 LDG.E.128 R96, desc[UR6][R16.64+0x10] ;  /* 0x0000100610602981 */ /* 0x000ea8000c1e1d00 */
[----:B------:R0:W2:Y:S02]  /*144e0*/  @P2 LD.E.128 R88, desc[UR6][R12.64+0x10] ;  /* 0x000010060c582980 */ /* 0x0000a4000c101d00 */
[----:B0-----:R-:W-:-:S02]  /*144f0*/  @P3 IMAD.WIDE.U32 R12, R6, 0x20, R18 ;  /* 0x00000020060c3825 */ /* 0x001fc400078e0012 */
[----:B------:R-:W2:Y:S04]  /*14500*/  @P2 LDG.E.128 R84, desc[UR6][R4.64] ;  /* 0x0000000604542981 */ /* 0x000ea8000c1e1d00 */
[----:B------:R0:W2:Y:S02]  /*14510*/  @P2 LDG.E.128 R80, desc[UR6][R4.64+0x10] ;  /* 0x0000100604502981 */ /* 0x0000a4000c1e1d00 */
[C---:B0-----:R-:W-:Y:S02]  /*14520*/  @P3 IMAD.WIDE.U32 R4, R6.reuse, 0x20, R10 ;  /* 0x0000002006043825 */ /* 0x041fe400078e000a */
[----:B------:R-:W2:Y:S02]  /*14530*/  @P3 LDG.E.128 R76, desc[UR6][R12.64] ;  /* 0x000000060c4c3981 */ /* 0x000ea4000c1e1d00 */
[----:B------:R-:W-:-:S02]  /*14540*/  @P3 IMAD.WIDE.U32 R10, R6, 0x20, R24 ;  /* 0x00000020060a3825 */ /* 0x000fc400078e0018 */
[----:B------:R-:W2:Y:S04]  /*14550*/  @P3 LD.E.128 R68, desc[UR6][R4.64] ;  /* 0x0000000604443980 */ /* 0x000ea8000c101d00 */
[----:B------:R-:W2:Y:S01]  /*14560*/  @P3 LDG.E.128 R72, desc[UR6][R12.64+0x10] ;  /* 0x000010060c483981 */ /* 0x000ea2000c1e1d00 */
[----:B------:R-:W-:-:S03]  /*14570*/  @P3 VIADD R6, R6, 0x20 ;  /* 0x0000002006063836 */ /* 0x000fc60000000000 */
[----:B------:R0:W2:Y:S01]  /*14580*/  @P3 LD.E.128 R64, desc[UR6][R4.64+0x10] ;  /* 0x0000100604403980 */ /* 0x0000a2000c101d00 */
[----:B----4-:R-:W-:-:S03]  /*14590*/  @P0 IMAD.WIDE.U32 R14, R6, 0x20, R14 ;  /* 0x00000020060e0825 */ /* 0x010fc600078e000e */
[----:B------:R-:W4:Y:S04]  /*145a0*/  @P3 LDG.E.128 R56, desc[UR6][R10.64+0x10] ;  /* 0x000010060a383981 */ /* 0x000f28000c1e1d00 */
[----:B------:R-:W4:Y:S01]  /*145b0*/  @P0 LD.E.128 R44, desc[UR6][R14.64] ;  /* 0x000000060e2c0980 */ /* 0x000f22000c101d00 */
[----:B0-----:R-:W-:-:S03]  /*145c0*/  @P0 IMAD.WIDE.U32 R4, R6, 0x20, R20 ;  /* 0x0000002006040825 */ /* 0x001fc600078e0014 */
[----:B------:R1:W4:Y:S04]  /*145d0*/  @P3 LDG.E.128 R60, desc[UR6][R10.64] ;  /* 0x000000060a3c3981 */ /* 0x000328000c1e1d00 */
[----:B------:R-:W4:Y:S01]  /*145e0*/  @P0 LDG.E.128 R48, desc[UR6][R4.64+0x10] ;  /* 0x0000100604300981 */ /* 0x000f22000c1e1d00 */
[----:B-1----:R-:W-:-:S05]  /*145f0*/  @P0 IMAD.WIDE.U32 R10, R6, 0x20, R22 ;  /* 0x00000020060a0825 */ /* 0x002fca00078e0016 */
[----:B------:R-:W4:Y:S04]  /*14600*/  @P0 LDG.E.128 R36, desc[UR6][R10.64] ;  /* 0x000000060a240981 */ /* 0x000f28000c1e1d00 */
[----:B---3--:R-:W3:Y:S04]  /*14610*/  @P0 LDG.E.128 R52, desc[UR6][R4.64] ;  /* 0x0000000604340981 */ /* 0x008ee8000c1e1d00 */
[----:B------:R-:W3:Y:S04]  /*14620*/  @P0 LDG.E.128 R32, desc[UR6][R10.64+0x10] ;  /* 0x000010060a200981 */ /* 0x000ee8000c1e1d00 */
[----:B--2---:R-:W2:Y:S04]  /*14630*/  @P0 LD.E.128 R40, desc[UR6][R14.64+0x10] ;  /* 0x000010060e280980 */ /* 0x004ea8000c101d00 */
        /* <DEDUP_REMOVED lines=34> */
[----:B----4-:R0:W-:Y:S04]  /*14860*/  @P3 STL.64 [R1+0x320], R60 ;  /* 0x0003203c01003387 */ /* 0x0101e80000100a00 */
[----:B------:R0:W-:Y:S04]  /*14870*/  @P3 STL.64 [R1+0x328], R62 ;  /* 0x0003283e01003387 */ /* 0x0001e80000100a00 */
[----:B------:R0:W-:Y:S04]  /*14880*/  STL [R1+0x104], RZ ;  /* 0x000104ff01007387 */ /* 0x0001e80000100800 */
        /* <DEDUP_REMOVED lines=75> */
[----:B------:R-:W-:Y:S01]  /*14d40*/  ISETP.GE.U32.AND P1, PT, R0, 0x140, PT ;  /* 0x000001400000780c */ /* 0x000fe20003f26070 */
[----:B------:R-:W-:-:S12]  /*14d50*/  @P0 VIADD R6, R6, 0x20 ;  /* 0x0000002006060836 */ /* 0x000fd80000000000 */
[----:B0-----:R-:W-:Y:S05]  /*14d60*/  @!P1 BRA `(.L_x_11089) ;  /* 0x0000000400a09947 */ /* 0x001fea0003800000 */
        /* <DEDUP_REMOVED lines=103> */
[----:B------:R0:W-:Y:S02]  /*153e0*/  STL [R1+0x10], RZ ;  /* 0x000010ff01007387 */ /* 0x0001e40000100800 */
.L_x_11089:
[----:B------:R-:W-:Y:S05]  /*153f0*/  BSYNC.RECONVERGENT B0 ;  /* 0x0000000000007941 */ /* 0x000fea0003800200 */
.L_x_11086:
[----:B------:R-:W2:Y:S01]  /*15400*/  S2UR UR5, SR_CTAID.X ;  /* 0x00000000000579c3 */ /* 0x000ea20000002500 */
[----:B------:R-:W1:Y:S01]  /*15410*/  LDCU UR8, c[0x0][0x384] ;  /* 0x00007080ff0877ac */ /* 0x000e620008000800 */
[----:B------:R-:W-:Y:S01]  /*15420*/  SHF.R.U32.HI R11, RZ, 0x5, R9 ;  /* 0x00000005ff0b7819 */ /* 0x000fe20000011609 */
[----:B--2---:R-:W-:-:S06]  /*15430*/  USHF.L.U32 UR4, UR5, 0x2, URZ ;  /* 0x0000000205047899 */ /* 0x004fcc00080006ff */
[----:B------:R-:W-:-:S04]  /*15440*/  LOP3.LUT R11, R11, UR4, RZ, 0xfc, !PT ;  /* 0x000000040b0b7c12 */ /* 0x000fc8000f8efcff */
[----:B-1----:R-:W-:-:S13]  /*15450*/  ISETP.GE.AND P0, PT, R11, UR8, PT ;  /* 0x000000080b007c0c */ /* 0x002fda000bf06270 */
[----:B------:R-:W-:Y:S05]  /*15460*/  @P0 EXIT ;  /* 0x000000000000094d */ /* 0x000fea0003800000 */
[----:B------:R-:W1:Y:S01]  /*15470*/  LDC R4, c[0x0][0x360] ;  /* 0x0000d800ff047b82 */ /* 0x000e620000000800 */
[----:B------:R-:W-:Y:S01]  /*15480*/  IMAD.HI.U32 R5, R2, -0x2daee0ad, RZ ;  /* 0xd2511f5302057827 */ /* 0x000fe200078e00ff */
[----:B------:R2:W-:Y:S01]  /*15490*/  STL [R1+0x8], R11 ;  /* 0x0000080b01007387 */ /* 0x0005e20000100800 */
[----:B------:R-:W-:Y:S01]  /*154a0*/  LOP3.LUT R7, R7, 0x3, RZ, 0xc0, !PT ;  /* 0x0000000307077812 */ /* 0x000fe200078ec0ff */
[----:B------:R-:W1:Y:S01]  /*154b0*/  LDCU UR12, c[0x0][0x388] ;  /* 0x00007100ff0c77ac */ /* 0x000e620008000800 */
[----:B0--345:R-:W-:Y:S01]  /*154c0*/  VIADD R13, R29, 0xbb67ae85 ;  /* 0xbb67ae851d0d7836 */ /* 0x039fe20000000000 */
[----:B------:R-:W-:Y:S01]  /*154d0*/  LOP3.LUT R10, R5, R29, RZ, 0x3c, !PT ;  /* 0x0000001d050a7212 */ /* 0x000fe200078e3cff */
[----:B------:R-:W0:Y:S04]  /*154e0*/  LDCU.U8 UR10, c[0x0][0x410] ;  /* 0x00008200ff0a77ac */ /* 0x000e280008000000 */
[----:B------:R-:W-:-:S04]  /*154f0*/  IMAD.HI.U32 R6, R10, -0x326172a9, RZ ;  /* 0xcd9e8d570a067827 */ /* 0x000fc800078e00ff */
[----:B--2---:R-:W-:Y:S01]  /*15500*/  HFMA2 R11, -RZ, RZ, 0, 0 ;  /* 0x00000000ff0b7431 */ /* 0x004fe200000001ff */
[----:B------:R-:W2:Y:S01]  /*15510*/  LDCU UR11, c[0x0][0x448] ;  /* 0x00008900ff0b77ac */ /* 0x000ea20008000800 */
[----:B------:R-:W-:Y:S01]  /*15520*/  IMAD R10, R10, -0x326172a9, RZ ;  /* 0xcd9e8d570a0a7824 */ /* 0x000fe200078e02ff */
[----:B------:R-:W3:Y:S01]  /*15530*/  LDCU.64 UR8, c[0x0][0x3a0] ;  /* 0x00007400ff0877ac */ /* 0x000ee20008000a00 */
[----:B-1----:R-:W-:Y:S01]  /*15540*/  IMAD R4, R4, UR5, R9 ;  /* 0x0000000504047c24 */ /* 0x002fe2000f8e0209 */
[----:B------:R-:W-:Y:S01]  /*15550*/  IADD3 R9, PT, PT, R28, -0x61c88647, RZ ;  /* 0x9e3779b91c097810 */ /* 0x000fe20007ffe0ff */
[----:B------:R-:W1:Y:S02]  /*15560*/  LDCU.64 UR4, c[0x0][0x398] ;  /* 0x00007300ff0477ac */ /* 0x000e640008000a00 */
[----:B------:R-:W-:-:S05]  /*15570*/  IMAD R5, R4, -0x326172a9, RZ ;  /* 0xcd9e8d5704057824 */ /* 0x000fca00078e02ff */
[----:B------:R-:W-:Y:S01]  /*15580*/  LOP3.LUT R6, R9, R5, R6, 0x96, !PT ;  /* 0x0000000509067212 */ /* 0x000fe200078e9606 */
[----:B------:R-:W-:-:S05]  /*15590*/  IMAD.HI.U32 R5, R4, -0x326172a9, RZ ;  /* 0xcd9e8d5704057827 */ /* 0x000fca00078e00ff */
[----:B------:R-:W-:Y:S01]  /*155a0*/  LOP3.LUT R9, R8, R5, R28, 0x96, !PT ;  /* 0x0000000508097212 */ /* 0x000fe200078e961c */
[----:B------:R-:W-:-:S04]  /*155b0*/  IMAD R5, R2, -0x2daee0ad, RZ ;  /* 0xd2511f5302057824 */ /* 0x000fc800078e02ff */
[----:B------:R-:W-:-:S04]  /*155c0*/  IMAD.HI.U32 R12, R9, -0x2daee0ad, RZ ;  /* 0xd2511f53090c7827 */ /* 0x000fc800078e00ff */
[----:B------:R-:W-:Y:S01]  /*155d0*/  IMAD R9, R9, -0x2daee0ad, RZ ;  /* 0xd2511f5309097824 */ /* 0x000fe200078e02ff */
[----:B------:R-:W-:Y:S01]  /*155e0*/  LOP3.LUT R5, R13, R5, R12, 0x96, !PT ;  /* 0x000000050d057212 */ /* 0x000fe200078e960c */
[----:B------:R-:W-:-:S04]  /*155f0*/  VIADD R13, R28, 0x3c6ef372 ;  /* 0x3c6ef3721c0d7836 */ /* 0x000fc80000000000 */
[----:B------:R-:W-:-:S04]  /*15600*/  IMAD.HI.U32 R12, R5, -0x326172a9, RZ ;  /* 0xcd9e8d57050c7827 */ /* 0x000fc800078e00ff */
[----:B------:R-:W-:Y:S01]  /*15610*/  IMAD R5, R5, -0x326172a9, RZ ;  /* 0xcd9e8d5705057824 */ /* 0x000fe200078e02ff */
[----:B------:R-:W-:Y:S01]  /*15620*/  LOP3.LUT R10, R13, R10, R12, 0x96, !PT ;  /* 0x0000000a0d0a7212 */ /* 0x000fe200078e960c */
[----:B------:R-:W-:Y:S01]  /*15630*/  IMAD.HI.U32 R12, R6, -0x2daee0ad, RZ ;  /* 0xd2511f53060c7827 */ /* 0x000fe200078e00ff */
[----:B------:R-:W-:-:S03]  /*15640*/  IADD3 R13, PT, PT, R29, 0x76cf5d0a, RZ ;  /* 0x76cf5d0a1d0d7810 */ /* 0x000fc60007ffe0ff */
[----:B------:R-:W-:Y:S01]  /*15650*/  IMAD R6, R6, -0x2daee0ad, RZ ;  /* 0xd2511f5306067824 */ /* 0x000fe200078e02ff */
[----:B------:R-:W-:Y:S01]  /*15660*/  LOP3.LUT R9, R13, R9, R12, 0x96, !PT ;  /* 0x000000090d097212 */ /* 0x000fe200078e960c */
[----:B------:R-:W-:-:S04]  /*15670*/  VIADD R13, R28, 0xdaa66d2b ;  /* 0xdaa66d2b1c0d7836 */ /* 0x000fc80000000000 */
[----:B------:R-:W-:-:S04]  /*15680*/  IMAD.HI.U32 R12, R9, -0x326172a9, RZ ;  /* 0xcd9e8d57090c7827 */ /* 0x000fc800078e00ff */
[----:B------:R-:W-:Y:S01]  /*15690*/  IMAD R9, R9, -0x326172a9, RZ ;  /* 0xcd9e8d5709097824 */ /* 0x000fe200078e02ff */
[----:B------:R-:W-:Y:S01]  /*156a0*/  LOP3.LUT R5, R13, R5, R12, 0x96, !PT ;  /* 0x000000050d057212 */ /* 0x000fe200078e960c */
[----:B------:R-:W-:-:S04]  /*156b0*/  IMAD.HI.U32 R12, R10, -0x2daee0ad, RZ ;  /* 0xd2511f530a0c7827 */ /* 0x000fc800078e00ff */
[----:B------:R-:W-:Y:S02]  /*156c0*/  VIADD R13, R29, 0x32370b8f ;  /* 0x32370b8f1d0d7836 */ /* 0x000fe40000000000 */
[----:B------:R-:W-:-:S03]  /*156d0*/  IMAD R10, R10, -0x2daee0ad, RZ ;  /* 0xd2511f530a0a7824 */ /* 0x000fc600078e02ff */
[----:B------:R-:W-:Y:S02]  /*156e0*/  LOP3.LUT R6, R13, R6, R12, 0x96, !PT ;  /* 0x000000060d067212 */ /* 0x000fe400078e960c */
[----:B------:R-:W-:-:S03]  /*156f0*/  IADD3 R13, PT, PT, R28, 0x78dde6e4, RZ ;  /* 0x78dde6e41c0d7810 */ /* 0x000fc60007ffe0ff */
[----:B------:R-:W-:-:S04]  /*15700*/  IMAD.HI.U32 R12, R6, -0x326172a9, RZ ;  /* 0xcd9e8d57060c7827 */ /* 0x000fc800078e00ff */
[----:B------:R-:W-:Y:S01]  /*15710*/  IMAD R6, R6, -0x326172a9, RZ ;  /* 0xcd9e8d5706067824 */ /* 0x000fe200078e02ff */
[----:B------:R-:W-:Y:S01]  /*15720*/  LOP3.LUT R9, R13, R9, R12, 0x96, !PT ;  /* 0x000000090d097212 */ /* 0x000fe200078e960c */
[----:B------:R-:W-:-:S04]  /*15730*/  IMAD.HI.U32 R12, R5, -0x2daee0ad, RZ ;  /* 0xd2511f53050c7827 */ /* 0x000fc800078e00ff */
[----:B------:R-:W-:Y:S02]  /*15740*/  VIADD R13, R29, 0xed9eba14 ;  /* 0xed9eba141d0d7836 */ /* 0x000fe40000000000 */
[----:B------:R-:W-:-:S03]  /*15750*/  IMAD R5, R5, -0x2daee0ad, RZ ;  /* 0xd2511f5305057824 */ /* 0x000fc600078e02ff */
[----:B------:R-:W-:Y:S01]  /*15760*/  LOP3.LUT R10, R13, R10, R12, 0x96, !PT ;  /* 0x0000000a0d0a7212 */ /* 0x000fe200078e960c */
[----:B------:R-:W-:-:S04]  /*15770*/  VIADD R13, R28, 0x1715609d ;  /* 0x1715609d1c0d7836 */ /* 0x000fc80000000000 */
[----:B------:R-:W-:-:S04]  /*15780*/  IMAD.HI.U32 R12, R10, -0x326172a9, RZ ;  /* 0xcd9e8d570a0c7827 */ /* 0x000fc800078e00ff */
[----:B------:R-:W-:Y:S01]  /*15790*/  IMAD R10, R10, -0x326172a9, RZ ;  /* 0xcd9e8d570a0a7824 */ /* 0x000fe200078e02ff */
[----:B------:R-:W-:Y:S01]  /*157a0*/  LOP3.LUT R6, R13, R6, R12, 0x96, !PT ;  /* 0x000000060d067212 */ /* 0x000fe200078e960c */
[----:B------:R-:W-:Y:S01]  /*157b0*/  IMAD.HI.U32 R12, R9, -0x2daee0ad, RZ ;  /* 0xd2511f53090c7827 */ /* 0x000fe200078e00ff */
[----:B------:R-:W-:-:S03]  /*157c0*/  IADD3 R13, PT, PT, R29, -0x56f99767, RZ ;  /* 0xa90668991d0d7810 */ /* 0x000fc60007ffe0ff */
        /* <DEDUP_REMOVED lines=26> */
[----:B------:R-:W-:-:S04]  /*15970*/  IMAD.HI.U32 R12, R9, -0x2daee0ad, RZ ;  /* 0xd2511f53090c7827 */ /* 0x000fc800078e00ff */
[----:B------:R-:W-:Y:S02]  /*15980*/  VIADD R13, R29, 0x96a522ad ;  /* 0x96a522ad1d0d7836 */ /* 0x000fe40000000000 */
[----:B------:R-:W-:-:S03]  /*15990*/  IMAD R9, R9, -0x2daee0ad, RZ ;  /* 0xd2511f5309097824 */ /* 0x000fc600078e02ff */
[----:B------:R-:W-:Y:S01]  /*159a0*/  LOP3.LUT R5, R13, R5, R12, 0x96, !PT ;  /* 0x000000050d057212 */ /* 0x000fe200078e960c */
[----:B------:R-:W-:-:S04]  /*159b0*/  IMAD.HI.U32 R12, R10, -0x326172a9, RZ ;  /* 0xcd9e8d570a0c7827 */ /* 0x000fc800078e00ff */
[----:B------:R-:W-:Y:S02]  /*159c0*/  VIADD R13, R28, 0x8ff34781 ;  /* 0x8ff347811c0d7836 */ /* 0x000fe40000000000 */
[----:B------:R-:W-:-:S03]  /*159d0*/  IMAD R10, R10, -0x326172a9, RZ ;  /* 0xcd9e8d570a0a7824 */ /* 0x000fc600078e02ff */
[----:B0123--:R-:W-:-:S07]  /*159e0*/  LOP3.LUT R6, R13, R6, R12, 0x96, !PT ;  /* 0x000000060d067212 */ /* 0x00ffce00078e960c */
.L_x_12361:
[----:B------:R-:W2:Y:S01]  /*159f0*/  LDL R26, [R1+0x8] ;  /* 0x00000800011a7983 */ /* 0x000ea20000100800 */
[----:B-----5:R-:W-:Y:S01]  /*15a00*/  LOP3.LUT P0, RZ, R3, 0x800, RZ, 0xc0, !PT ;  /* 0x0000080003ff7812 */ /* 0x020fe2000780c0ff */
[----:B------:R-:W-:Y:S01]  /*15a10*/  BSSY.RECONVERGENT B0, `(.L_x_11091) ;  /* 0x00009c9000007945 */ /* 0x000fe20003800200 */
[----:B------:R-:W0:Y:S02]  /*15a20*/  S2R R41, SR_TID.X ;  /* 0x0000000000297919 */ /* 0x000e240000002100 */
[----:B0-----:R-:W-:Y:S01]  /*15a30*/  LOP3.LUT R41, R41, 0x1f, RZ, 0xc0, !PT ;  /* 0x0000001f29297812 */ /* 0x001fe200078ec0ff */
[----:B--2---:R-:W-:-:S05]  /*15a40*/  IMAD R26, R26, UR12, RZ ;  /* 0x0000000c1a1a7c24 */ /* 0x004fca000f8e02ff */
        /* <DEDUP_REMOVED lines=37> */
.L_x_11096:
        /* <DEDUP_REMOVED lines=13> */
.L_x_11098:
[----:B------:R-:W-:Y:S05]  /*15d70*/  BSYNC.RECONVERGENT B2 ;  /* 0x0000000000027941 */ /* 0x000fea0003800200 */
.L_x_11097:
        /* <DEDUP_REMOVED lines=44> */
[----:B------:R-:W-:Y:S02]  /*16040*/  VIADD R5, R29, 0x1fd5c5a3 ;  /* 0x1fd5c5a31d057836 */ /* 0x000fe40000000000 */
[----:B------:R-:W-:-:S03]  /*16050*/  IMAD.WIDE.U32 R70, R10, -0x2daee0ad, RZ ;  /* 0xd2511f530a467825 */ /* 0x000fc600078e00ff */
[----:B------:R-:W-:Y:S01]  /*16060*/  LOP3.LUT R6, R5, R6, R45, 0x96, !PT ;  /* 0x0000000605067212 */ /* 0x000fe200078e962d */
[----:B------:R-:W-:-:S04]  /*16070*/  VIADD R5, R28, 0xf1bbcdc8 ;  /* 0xf1bbcdc81c057836 */ /* 0x000fc80000000000 */
[----:B------:R-:W-:-:S05]  /*16080*/  IMAD.WIDE.U32 R6, R6, -0x326172a9, RZ ;  /* 0xcd9e8d5706067825 */ /* 0x000fca00078e00ff */
[----:B------:R-:W-:Y:S02]  /*16090*/  LOP3.LUT R5, R5, R56, R7, 0x96, !PT ;  /* 0x0000003805057212 */ /* 0x000fe400078e9607 */
[----:B------:R-:W-:-:S04]  /*160a0*/  IADD3 R7, PT, PT, R29, -0x24c28bd8, RZ ;  /* 0xdb3d74281d077810 */ /* 0x000fc80007ffe0ff */
[----:B------:R-:W-:Y:S01]  /*160b0*/  LOP3.LUT R7, R7, R44, R71, 0x96, !PT ;  /* 0x0000002c07077212 */ /* 0x000fe200078e9647 */
[----:B------:R-:W-:-:S04]  /*160c0*/  IMAD.WIDE.U32 R44, R5, -0x2daee0ad, RZ ;  /* 0xd2511f53052c7825 */ /* 0x000fc800078e00ff */
[----:B------:R-:W-:-:S04]  /*160d0*/  IMAD.WIDE.U32 R56, R7, -0x326172a9, RZ ;  /* 0xcd9e8d5707387825 */ /* 0x000fc800078e00ff */
[----:B------:R-:W-:Y:S01]  /*160e0*/  VIADD R7, R28, 0x8ff34781 ;  /* 0x8ff347811c077836 */ /* 0x000fe20000000000 */
[----:B------:R-:W-:Y:S01]  /*160f0*/  MOV R10, R56 ;  /* 0x00000038000a7202 */ /* 0x000fe20000000f00 */
[----:B------:R-:W-:Y:S02]  /*16100*/  VIADD R5, R29, 0x96a522ad ;  /* 0x96a522ad1d057836 */ /* 0x000fe40000000000 */
[----:B------:R-:W-:Y:S02]  /*16110*/  IMAD.MOV.U32 R56, RZ, RZ, R44 ;  /* 0x000000ffff387224 */ /* 0x000fe400078e002c */
[----:B------:R-:W-:Y:S01]  /*16120*/  HFMA2 R44, -RZ, RZ, 0, 0 ;  /* 0x00000000ff2c7431 */ /* 0x000fe200000001ff */
[----:B------:R-:W-:Y:S02]  /*16130*/  LOP3.LUT R6, R7, R6, R57, 0x96, !PT ;  /* 0x0000000607067212 */ /* 0x000fe400078e9639 */
[----:B------:R-:W-:-:S07]  /*16140*/  LOP3.LUT R5, R5, R70, R45, 0x96, !PT ;  /* 0x0000004605057212 */ /* 0x000fce00078e962d */
.L_x_11095:
[----:B------:R-:W-:Y:S05]  /*16150*/  BSYNC.RECONVERGENT B1 ;  /* 0x0000000000017941 */ /* 0x000fea0003800200 */
.L_x_11094:
[----:B------:R-:W0:Y:S01]  /*16160*/  LDC R77, c[0x0][0x404] ;  /* 0x00010100ff4d7b82 */ /* 0x000e220000000800 */
[----:B------:R-:W-:Y:S01]  /*16170*/  I2FP.F32.U32 R7, R12 ;  /* 0x0000000c00077245 */ /* 0x000fe20000201000 */
[----:B------:R-:W-:Y:S01]  /*16180*/  IMAD.MOV.U32 R125, RZ, RZ, 0x2f800000 ;  /* 0x2f800000ff7d7424 */ /* 0x000fe200078e00ff */
[----:B------:R-:W-:Y:S01]  /*16190*/  ISETP.NE.AND P3, PT, R44, 0x1, PT ;  /* 0x000000012c00780c */ /* 0x000fe20003f65270 */
[C---:B-----5:R-:W-:Y:S01]  /*161a0*/  IMAD.U32 R9, R40.reuse, 0x10000, RZ ;  /* 0x0001000028097824 */ /* 0x060fe200078e00ff */
[----:B------:R-:W-:Y:S01]  /*161b0*/  LOP3.LUT R3, R3, 0xffffffef, RZ, 0xc0, !PT ;  /* 0xffffffef03037812 */ /* 0x000fe200078ec0ff */
[----:B------:R-:W-:Y:S01]  /*161c0*/  FFMA.FTZ R7, R7, R125, 1.1641532182693481445e-10 ;  /* 0x2f00000007077423 */ /* 0x000fe2000001007d */
[----:B------:R-:W-:Y:S01]  /*161d0*/  BSSY.RECONVERGENT B1, `(.L_x_11099) ;  /* 0x0000061000017945 */ /* 0x000fe20003800200 */
[----:B------:R-:W1:Y:S01]  /*161e0*/  LDC R76, c[0x0][0x408] ;  /* 0x00010200ff4c7b82 */ /* 0x000e620000000800 */
[----:B------:R-:W-:Y:S01]  /*161f0*/  PRMT R12, R40, 0x7632, R12 ;  /* 0x00007632280c7816 */ /* 0x000fe2000000000c */
[----:B------:R-:W-:Y:S01]  /*16200*/  IMAD.MOV.U32 R45, RZ, RZ, 0x2 ;  /* 0x00000002ff2d7424 */ /* 0x000fe200078e00ff */
[----:B0-----:R-:W-:Y:S01]  /*16210*/  FSETP.GTU.FTZ.AND P2, PT, R7, R77, PT ;  /* 0x0000004d0700720b */ /* 0x001fe20003f5c000 */
[----:B-1----:R-:W-:-:S05]  /*16220*/  FMUL.FTZ R7, R9, R76 ;  /* 0x0000004c09077220 */ /* 0x002fca0000410000 */
        /* <DEDUP_REMOVED lines=16> */
.L_x_11101:
        /* <DEDUP_REMOVED lines=13> */
.L_x_11103:
[----:B------:R-:W-:Y:S05]  /*16400*/  BSYNC.RECONVERGENT B2 ;  /* 0x0000000000027941 */ /* 0x000fea0003800200 */
.L_x_11102:
        /* <DEDUP_REMOVED lines=43> */
[----:B------:R-:W-:-:S03]  /*166c0*/  IADD3 R5, PT, PT, R29, 0x1fd5c5a3, RZ ;  /* 0x1fd5c5a31d057810 */ /* 0x000fc60007ffe0ff */
[----:B------:R-:W-:Y:S01]  /*166d0*/  IMAD.WIDE.U32 R72, R10, -0x2daee0ad, RZ ;  /* 0xd2511f530a487825 */ /* 0x000fe200078e00ff */
[----:B------:R-:W-:-:S03]  /*166e0*/  LOP3.LUT R6, R5, R6, R45, 0x96, !PT ;  /* 0x0000000605067212 */ /* 0x000fc600078e962d */
[----:B------:R-:W-:Y:S02]  /*166f0*/  VIADD R5, R28, 0xf1bbcdc8 ;  /* 0xf1bbcdc81c057836 */ /* 0x000fe40000000000 */
[----:B------:R-:W-:-:S05]  /*16700*/  IMAD.WIDE.U32 R6, R6, -0x326172a9, RZ ;  /* 0xcd9e8d5706067825 */ /* 0x000fca00078e00ff */
[----:B------:R-:W-:Y:S01]  /*16710*/  LOP3.LUT R5, R5, R70, R7, 0x96, !PT ;  /* 0x0000004605057212 */ /* 0x000fe200078e9607 */
[----:B------:R-:W-:-:S05]  /*16720*/  VIADD R7, R29, 0xdb3d7428 ;  /* 0xdb3d74281d077836 */ /* 0x000fca0000000000 */
[----:B------:R-:W-:Y:S01]  /*16730*/  LOP3.LUT R7, R7, R44, R73, 0x96, !PT ;  /* 0x0000002c07077212 */ /* 0x000fe200078e9649 */
[----:B------:R-:W-:-:S04]  /*16740*/  IMAD.WIDE.U32 R44, R5, -0x2daee0ad, RZ ;  /* 0xd2511f53052c7825 */ /* 0x000fc800078e00ff */
[----:B------:R-:W-:Y:S01]  /*16750*/  IMAD.WIDE.U32 R70, R7, -0x326172a9, RZ ;  /* 0xcd9e8d5707467825 */ /* 0x000fe200078e00ff */
[----:B------:R-:W-:-:S03]  /*16760*/  IADD3 R7, PT, PT, R28, -0x700cb87f, RZ ;  /* 0x8ff347811c077810 */ /* 0x000fc60007ffe0ff */
[----:B------:R-:W-:Y:S01]  /*16770*/  VIADD R5, R29, 0x96a522ad ;  /* 0x96a522ad1d057836 */ /* 0x000fe20000000000 */
[----:B------:R-:W-:Y:S01]  /*16780*/  LOP3.LUT R6, R7, R6, R71, 0x96, !PT ;  /* 0x0000000607067212 */ /* 0x000fe200078e9647 */
[----:B------:R-:W-:Y:S01]  /*16790*/  IMAD.MOV.U32 R10, RZ, RZ, R70 ;  /* 0x000000ffff0a7224 */ /* 0x000fe200078e0046 */
[----:B------:R-:W-:Y:S01]  /*167a0*/  MOV R7, R56 ;  /* 0x0000003800077202 */ /* 0x000fe20000000f00 */
[----:B------:R-:W-:Y:S01]  /*167b0*/  IMAD.MOV.U32 R56, RZ, RZ, R44 ;  /* 0x000000ffff387224 */ /* 0x000fe200078e002c */
[----:B------:R-:W-:Y:S01]  /*167c0*/  LOP3.LUT R5, R5, R72, R45, 0x96, !PT ;  /* 0x0000004805057212 */ /* 0x000fe200078e962d */
[----:B------:R-:W-:-:S07]  /*167d0*/  IMAD.MOV.U32 R45, RZ, RZ, RZ ;  /* 0x000000ffff2d7224 */ /* 0x000fce00078e00ff */
.L_x_11100:
[----:B------:R-:W-:Y:S05]  /*167e0*/  BSYNC.RECONVERGENT B1 ;  /* 0x0000000000017941 */ /* 0x000fea0003800200 */
.L_x_11099:
        /* <DEDUP_REMOVED lines=26> */
.L_x_11106:
        /* <DEDUP_REMOVED lines=13> */
.L_x_11108:
[----:B------:R-:W-:Y:S05]  /*16a60*/  BSYNC.RECONVERGENT B2 ;  /* 0x0000000000027941 */ /* 0x000fea0003800200 */
.L_x_11107:
        /* <DEDUP_REMOVED lines=55> */
[----:B------:R-:W-:-:S03]  /*16de0*/  VIADD R5, R29, 0x96a522ad ;  /* 0x96a522ad1d057836 */ /* 0x000fc60000000000 */
[----:B------:R-:W-:Y:S01]  /*16df0*/  LOP3.LUT R6, R7, R6, R71, 0x96, !PT ;  /* 0x0000000607067212 */ /* 0x000fe200078e9647 */
[----:B------:R-:W-:Y:S01]  /*16e00*/  IMAD.MOV.U32 R7, RZ, RZ, R56 ;  /* 0x000000ffff077224 */ /* 0x000fe200078e0038 */
[----:B------:R-:W-:Y:S01]  /*16e10*/  LOP3.LUT R5, R5, R72, R45, 0x96, !PT ;  /* 0x0000004805057212 */ /* 0x000fe200078e962d */
[----:B------:R-:W-:Y:S02]  /*16e20*/  IMAD.MOV.U32 R56, RZ, RZ, R44 ;  /* 0x000000ffff387224 */ /* 0x000fe400078e002c */
[----:B------:R-:W-:-:S07]  /*16e30*/  HFMA2 R44, -RZ, RZ, 0, 0 ;  /* 0x00000000ff2c7431 */ /* 0x000fce00000001ff */
.L_x_11105:
[----:B------:R-:W-:Y:S05]  /*16e40*/  BSYNC.RECONVERGENT B1 ;  /* 0x0000000000017941 */ /* 0x000fea0003800200 */
.L_x_11104:
[----:B------:R-:W-:Y:S01]  /*16e50*/  I2FP.F32.U32 R7, R7 ;  /* 0x0000000700077245 */ /* 0x000fe20000201000 */
[----:B------:R-:W-:Y:S01]  /*16e60*/  BSSY.RECONVERGENT B1, `(.L_x_11109) ;  /* 0x0000064000017945 */ /* 0x000fe20003800200 */
[----:B------:R-:W-:Y:S01]  /*16e70*/  ISETP.NE.AND P2, PT, R44, 0x1, PT ;  /* 0x000000012c00780c */ /* 0x000fe20003f45270 */
[----:B------:R-:W-:Y:S01]  /*16e80*/  HFMA2 R45, -RZ, RZ, 0, 1.1920928955078125e-07 ;  /* 0x00000002ff2d7431 */ /* 0x000fe200000001ff */
[----:B------:R-:W-:Y:S01]  /*16e90*/  LOP3.LUT R3, R3, 0xfffffffb, RZ, 0xc0, !PT ;  /* 0xfffffffb03037812 */ /* 0x000fe200078ec0ff */
[----:B------:R-:W-:Y:S01]  /*16ea0*/  FFMA.FTZ R7, R7, R125, 1.1641532182693481445e-10 ;  /* 0x2f00000007077423 */ /* 0x000fe2000001007d */
[----:B------:R-:W-:-:S04]  /*16eb0*/  PRMT R12, R41, 0x7632, R12 ;  /* 0x00007632290c7816 */ /* 0x000fc8000000000c */
[----:B------:R-:W-:Y:S01]  /*16ec0*/  FSETP.GTU.FTZ.AND P3, PT, R7, R77, PT ;  /* 0x0000004d0700720b */ /* 0x000fe20003f7c000 */
[----:B------:R-:W-:-:S04]  /*16ed0*/  IMAD.U32 R7, R41, 0x10000, RZ ;  /* 0x0001000029077824 */ /* 0x000fc800078e00ff */
        /* <DEDUP_REMOVED lines=17> */
.L_x_11111:
        /* <DEDUP_REMOVED lines=13> */
.L_x_11113:
[----:B------:R-:W-:Y:S05]  /*170c0*/  BSYNC.RECONVERGENT B2 ;  /* 0x0000000000027941 */ /* 0x000fea0003800200 */
.L_x_11112:
        /* <DEDUP_REMOVED lines=43> */
[----:B------:R-:W-:Y:S02]  /*17380*/  VIADD R5, R29, 0x1fd5c5a3 ;  /* 0x1fd5c5a31d057836 */ /* 0x000fe40000000000 */
[----:B------:R-:W-:-:S03]  /*17390*/  IMAD.WIDE.U32 R72, R10, -0x2daee0ad, RZ ;  /* 0xd2511f530a487825 */ /* 0x000fc600078e00ff */
[----:B------:R-:W-:Y:S02]  /*173a0*/  LOP3.LUT R6, R5, R6, R45, 0x96, !PT ;  /* 0x0000000605067212 */ /* 0x000fe400078e962d */
[----:B------:R-:W-:-:S03]  /*173b0*/  IADD3 R5, PT, PT, R28, -0xe443238, RZ ;  /* 0xf1bbcdc81c057810 */ /* 0x000fc60007ffe0ff */
[----:B------:R-:W-:-:S05]  /*173c0*/  IMAD.WIDE.U32 R6, R6, -0x326172a9, RZ ;  /* 0xcd9e8d5706067825 */ /* 0x000fca00078e00ff */
[----:B------:R-:W-:Y:S01]  /*173d0*/  LOP3.LUT R5, R5, R70, R7, 0x96, !PT ;  /* 0x0000004605057212 */ /* 0x000fe200078e9607 */
[----:B------:R-:W-:-:S05]  /*173e0*/  VIADD R7, R29, 0xdb3d7428 ;  /* 0xdb3d74281d077836 */ /* 0x000fca0000000000 */
[----:B------:R-:W-:Y:S01]  /*173f0*/  LOP3.LUT R7, R7, R44, R73, 0x96, !PT ;  /* 0x0000002c07077212 */ /* 0x000fe200078e9649 */
[----:B------:R-:W-:Y:S01]  /*17400*/  IMAD.WIDE.U32 R44, R5, -0x2daee0ad, RZ ;  /* 0xd2511f53052c7825 */ /* 0x000fe200078e00ff */
[----:B------:R-:W-:-:S03]  /*17410*/  IADD3 R5, PT, PT, R29, -0x695add53, RZ ;  /* 0x96a522ad1d057810 */ /* 0x000fc60007ffe0ff */
[----:B------:R-:W-:Y:S01]  /*17420*/  IMAD.WIDE.U32 R70, R7, -0x326172a9, RZ ;  /* 0xcd9e8d5707467825 */ /* 0x000fe200078e00ff */
[----:B------:R-:W-:-:S03]  /*17430*/  LOP3.LUT R5, R5, R72, R45, 0x96, !PT ;  /* 0x0000004805057212 */ /* 0x000fc600078e962d */
[----:B------:R-:W-:Y:S02]  /*17440*/  VIADD R7, R28, 0x8ff34781 ;  /* 0x8ff347811c077836 */ /* 0x000fe40000000000 */
[----:B------:R-:W-:Y:S02]  /*17450*/  IMAD.MOV.U32 R10, RZ, RZ, R70 ;  /* 0x000000ffff0a7224 */ /* 0x000fe400078e0046 */
[----:B------:R-:W-:Y:S01]  /*17460*/  IMAD.MOV.U32 R45, RZ, RZ, RZ ;  /* 0x000000ffff2d7224 */ /* 0x000fe200078e00ff */
[----:B------:R-:W-:Y:S01]  /*17470*/  LOP3.LUT R6, R7, R6, R71, 0x96, !PT ;  /* 0x0000000607067212 */ /* 0x000fe200078e9647 */
[----:B------:R-:W-:Y:S01]  /*17480*/  IMAD.MOV.U32 R7, RZ, RZ, R56 ;  /* 0x000000ffff077224 */ /* 0x000fe200078e0038 */
[----:B------:R-:W-:-:S07]  /*17490*/  MOV R56, R44 ;  /* 0x0000002c00387202 */ /* 0x000fce0000000f00 */
.L_x_11110:
[----:B------:R-:W-:Y:S05]  /*174a0*/  BSYNC.RECONVERGENT B1 ;  /* 0x0000000000017941 */ /* 0x000fea0003800200 */
.L_x_11109:
        /* <DEDUP_REMOVED lines=26> */
.L_x_11116:
        /* <DEDUP_REMOVED lines=13> */
.L_x_11118:
[----:B------:R-:W-:Y:S05]  /*17720*/  BSYNC.RECONVERGENT B2 ;  /* 0x0000000000027941 */ /* 0x000fea0003800200 */
.L_x_11117:
        /* <DEDUP_REMOVED lines=61> */
.L_x_11115:
[----:B------:R-:W-:Y:S05]  /*17b00*/  BSYNC.RECONVERGENT B1 ;  /* 0x0000000000017941 */ /* 0x000fea0003800200 */
.L_x_11114:
[----:B------:R-:W-:Y:S01]  /*17b10*/  I2FP.F32.U32 R7, R7 ;  /* 0x0000000700077245 */ /* 0x000fe20000201000 */
[----:B------:R-:W-:Y:S01]  /*17b20*/  BSSY.RECONVERGENT B1, `(.L_x_11119) ;  /* 0x0000062000017945 */ /* 0x000fe20003800200 */
[----:B------:R-:W-:Y:S01]  /*17b30*/  SHF.L.U32 R12, R42, 0x10, RZ ;  /* 0x000000102a0c7819 */ /* 0x000fe200000006ff */
[----:B------:R-:W-:Y:S01]  /*17b40*/  IMAD.MOV.U32 R45, RZ, RZ, 0x2 ;  /* 0x00000002ff2d7424 */ /* 0x000fe200078e00ff */
[----:B------:R-:W-:Y:S01]  /*17b50*/  ISETP.NE.AND P3, PT, R44, 0x1, PT ;  /* 0x000000012c00780c */ /* 0x000fe20003f65270 */
[----:B------:R-:W-:Y:S02]  /*17b60*/  FFMA.FTZ R7, R7, R125, 1.1641532182693481445e-10 ;  /* 0x2f00000007077423 */ /* 0x000fe4000001007d */
[----:B------:R-:W-:-:S03]  /*17b70*/  FMUL.FTZ R12, R12, R76 ;  /* 0x0000004c0c0c7220 */ /* 0x000fc60000410000 */
[----:B------:R-:W-:Y:S01]  /*17b80*/  FSETP.GTU.FTZ.AND P2, PT, R7, R77, PT ;  /* 0x0000004d0700720b */ /* 0x000fe20003f5c000 */
[----:B------:R-:W-:-:S03]  /*17b90*/  @P1 IMAD.U32 R7, R34, 0x10000, RZ ;  /* 0x0001000022071824 */ /* 0x000fc600078e00ff */
[----:B------:R-:W-:Y:S02]  /*17ba0*/  FSEL R85, R12, RZ, !P2 ;  /* 0x000000ff0c557208 */ /* 0x000fe40005000000 */
[----:B------:R-:W-:Y:S02]  /*17bb0*/  PRMT R12, R42, 0x7632, R12 ;  /* 0x000076322a0c7816 */ /* 0x000fe4000000000c */
[----:B------:R-:W-:Y:S01]  /*17bc0*/  PLOP3.LUT P2, PT, P2, PT, PT, 0x8, 0x80 ;  /* 0x000000000080781c */ /* 0x000fe2000174e170 */
        /* <DEDUP_REMOVED lines=12> */
.L_x_11121:
        /* <DEDUP_REMOVED lines=13> */
.L_x_11123:
[----:B------:R-:W-:Y:S05]  /*17d60*/  BSYNC.RECONVERGENT B2 ;  /* 0x0000000000027941 */ /* 0x000fea0003800200 */
.L_x_11122:
        /* <DEDUP_REMOVED lines=57> */
[----:B------:R-:W-:Y:S01]  /*18100*/  HFMA2 R45, -RZ, RZ, 0, 0 ;  /* 0x00000000ff2d7431 */ /* 0x000fe200000001ff */
[----:B------:R-:W-:Y:S01]  /*18110*/  LOP3.LUT R6, R7, R6, R71, 0x96, !PT ;  /* 0x0000000607067212 */ /* 0x000fe200078e9647 */
[----:B------:R-:W-:Y:S02]  /*18120*/  IMAD.MOV.U32 R7, RZ, RZ, R56 ;  /* 0x000000ffff077224 */ /* 0x000fe400078e0038 */
[----:B------:R-:W-:-:S07]  /*18130*/  IMAD.MOV.U32 R56, RZ, RZ, R44 ;  /* 0x000000ffff387224 */ /* 0x000fce00078e002c */
.L_x_11120:
[----:B------:R-:W-:Y:S05]  /*18140*/  BSYNC.RECONVERGENT B1 ;  /* 0x0000000000017941 */ /* 0x000fea0003800200 */
.L_x_11119:
        /* <DEDUP_REMOVED lines=24> */
.L_x_11126:
        /* <DEDUP_REMOVED lines=13> */
.L_x_11128:
[----:B------:R-:W-:Y:S05]  /*183a0*/  BSYNC.RECONVERGENT B2 ;  /* 0x0000000000027941 */ /* 0x000fea0003800200 */
.L_x_11127:
        /* <DEDUP_REMOVED lines=56> */
[----:B------:R-:W-:-:S03]  /*18730*/  IMAD.MOV.U32 R10, RZ, RZ, R72 ;  /* 0x000000ffff0a7224 */ /* 0x000fc600078e0048 */
[----:B------:R-:W-:Y:S01]  /*18740*/  LOP3.LUT R6, R7, R6, R73, 0x96, !PT ;  /* 0x0000000607067212 */ /* 0x000fe200078e9649 */
[----:B------:R-:W-:Y:S01]  /*18750*/  IMAD.MOV.U32 R7, RZ, RZ, R56 ;  /* 0x000000ffff077224 */ /* 0x000fe200078e0038 */
[----:B------:R-:W-:Y:S01]  /*18760*/  MOV R56, R70 ;  /* 0x0000004600387202 */ /* 0x000fe20000000f00 */
[----:B------:R-:W-:-:S07]  /*18770*/  IMAD.MOV.U32 R70, RZ, RZ, RZ ;  /* 0x000000ffff467224 */ /* 0x000fce00078e00ff */
.L_x_11125:
[----:B------:R-:W-:Y:S05]  /*18780*/  BSYNC.RECONVERGENT B1 ;  /* 0x0000000000017941 */ /* 0x000fea0003800200 */
.L_x_11124:
[----:B------:R-:W-:Y:S01]  /*18790*/  I2FP.F32.U32 R7, R7 ;  /* 0x0000000700077245 */ /* 0x000fe20000201000 */
[----:B------:R-:W-:Y:S01]  /*187a0*/  IMAD.U32 R12, R43, 0x10000, RZ ;  /* 0x000100002b0c7824 */ /* 0x000fe200078e00ff */
[----:B------:R-:W-:Y:S01]  /*187b0*/  ISETP.NE.AND P5, PT, R70, 0x1, PT ;  /* 0x000000014600780c */ /* 0x000fe20003fa5270 */
[----:B------:R-:W-:Y:S01]  /*187c0*/  BSSY.RECONVERGENT B1, `(.L_x_11129) ;  /* 0x0000060000017945 */ /* 0x000fe20003800200 */
[----:B------:R-:W-:Y:S02]  /*187d0*/  IMAD.MOV.U32 R71, RZ, RZ, R10 ;  /* 0x000000ffff477224 */ /* 0x000fe400078e000a */
[----:B------:R-:W-:Y:S01]  /*187e0*/  FFMA.FTZ R7, R7, R125, 1.1641532182693481445e-10 ;  /* 0x2f00000007077423 */ /* 0x000fe2000001007d */
[----:B------:R-:W-:-:S04]  /*187f0*/  FMUL.FTZ R12, R12, R76 ;  /* 0x0000004c0c0c7220 */ /* 0x000fc80000410000 */
[----:B------:R-:W-:Y:S02]  /*18800*/  FSETP.GTU.FTZ.AND P4, PT, R7, R77, PT ;  /* 0x0000004d0700720b */ /* 0x000fe40003f9c000 */
[----:B------:R-:W-:Y:S02]  /*18810*/  @P1 SHF.L.U32 R7, R35, 0x10, RZ ;  /* 0x0000001023071819 */ /* 0x000fe400000006ff */
[----:B------:R-:W-:Y:S02]  /*18820*/  FSEL R45, R12, RZ, !P4 ;  /* 0x000000ff0c2d7208 */ /* 0x000fe40006000000 */
[----:B------:R-:W-:Y:S02]  /*18830*/  PRMT R12, R43, 0x7632, R12 ;  /* 0x000076322b0c7816 */ /* 0x000fe4000000000c */
[----:B------:R-:W-:Y:S01]  /*18840*/  PLOP3.LUT P4, PT, P4, PT, PT, 0x8, 0x80 ;  /* 0x000000000080781c */ /* 0x000fe2000278e170 */
        /* <DEDUP_REMOVED lines=12> */
.L_x_11131:
        /* <DEDUP_REMOVED lines=13> */
.L_x_11133:
[----:B------:R-:W-:Y:S05]  /*189e0*/  BSYNC.RECONVERGENT B2 ;  /* 0x0000000000027941 */ /* 0x000fea0003800200 */
.L_x_11132:
        /* <DEDUP_REMOVED lines=52> */
[----:B------:R-:W-:Y:S02]  /*18d30*/  VIADD R5, R29, 0x96a522ad ;  /* 0x96a522ad1d057836 */ /* 0x000fe40000000000 */
[----:B------:R-:W-:Y:S01]  /*18d40*/  IMAD.WIDE.U32 R72, R7, -0x326172a9, RZ ;  /* 0xcd9e8d5707487825 */ /* 0x000fe200078e00ff */
[----:B------:R-:W-:Y:S02]  /*18d50*/  IADD3 R7, PT, PT, R28, -0x700cb87f, RZ ;  /* 0x8ff347811c077810 */ /* 0x000fe40007ffe0ff */
[----:B------:R-:W-:Y:S01]  /*18d60*/  LOP3.LUT R5, R5, R74, R71, 0x96, !PT ;  /* 0x0000004a05057212 */ /* 0x000fe200078e9647 */
[----:B------:R-:W-:Y:S01]  /*18d70*/  IMAD.MOV.U32 R10, RZ, RZ, R72 ;  /* 0x000000ffff0a7224 */ /* 0x000fe200078e0048 */
[----:B------:R-:W-:Y:S01]  /*18d80*/  LOP3.LUT R6, R7, R6, R73, 0x96, !PT ;  /* 0x0000000607067212 */ /* 0x000fe200078e9649 */
[----:B------:R-:W-:Y:S01]  /*18d90*/  IMAD.MOV.U32 R7, RZ, RZ, RZ ;  /* 0x000000ffff077224 */ /* 0x000fe200078e00ff */
[----:B------:R-:W-:Y:S01]  /*18da0*/  MOV R71, R56 ;  /* 0x0000003800477202 */ /* 0x000fe20000000f00 */
[----:B------:R-:W-:-:S07]  /*18db0*/  IMAD.MOV.U32 R56, RZ, RZ, R70 ;  /* 0x000000ffff387224 */ /* 0x000fce00078e0046 */
.L_x_11130:
[----:B------:R-:W-:Y:S05]  /*18dc0*/  BSYNC.RECONVERGENT B1 ;  /* 0x0000000000017941 */ /* 0x000fea0003800200 */
.L_x_11129:
        /* <DEDUP_REMOVED lines=16> */
.L_x_11093:
        /* <DEDUP_REMOVED lines=16> */
.L_x_11137:
        /* <DEDUP_REMOVED lines=13> */
.L_x_11139:
[----:B------:R-:W-:Y:S05]  /*190a0*/  BSYNC.RECONVERGENT B2 ;  /* 0x0000000000027941 */ /* 0x000fea0003800200 */
.L_x_11138:
        /* <DEDUP_REMOVED lines=52> */
[----:B------:R-:W-:Y:S02]  /*193f0*/  VIADD R5, R29, 0x96a522ad ;  /* 0x96a522ad1d057836 */ /* 0x000fe40000000000 */
[----:B------:R-:W-:-:S03]  /*19400*/  IMAD.WIDE.U32 R14, R7, -0x326172a9, RZ ;  /* 0xcd9e8d57070e7825 */ /* 0x000fc600078e00ff */
[----:B------:R-:W-:Y:S01]  /*19410*/  LOP3.LUT R5, R5, R16, R13, 0x96, !PT ;  /* 0x0000001005057212 */ /* 0x000fe200078e960d */
[----:B------:R-:W-:Y:S02]  /*19420*/  VIADD R7, R28, 0x8ff34781 ;  /* 0x8ff347811c077836 */ /* 0x000fe40000000000 */
[----:B------:R-:W-:Y:S02]  /*19430*/  HFMA2 R13, -RZ, RZ, 0, 0 ;  /* 0x00000000ff0d7431 */ /* 0x000fe400000001ff */
[----:B------:R-:W-:Y:S01]  /*19440*/  IMAD.MOV.U32 R56, RZ, RZ, R12 ;  /* 0x000000ffff387224 */ /* 0x000fe200078e000c */
[----:B------:R-:W-:Y:S01]  /*19450*/  MOV R10, R14 ;  /* 0x0000000e000a7202 */ /* 0x000fe20000000f00 */
[----:B------:R-:W-:Y:S01]  /*19460*/  IMAD.MOV.U32 R12, RZ, RZ, R9 ;  /* 0x000000ffff0c7224 */ /* 0x000fe200078e0009 */
[----:B------:R-:W-:-:S07]  /*19470*/  LOP3.LUT R6, R7, R6, R15, 0x96, !PT ;  /* 0x0000000607067212 */ /* 0x000fce00078e960f */
.L_x_11136:
[----:B------:R-:W-:Y:S05]  /*19480*/  BSYNC.RECONVERGENT B1 ;  /* 0x0000000000017941 */ /* 0x000fea0003800200 */
.L_x_11135:
        /* <DEDUP_REMOVED lines=9> */
[C---:B-----5:R-:W-:Y:S02]  /*19520*/  PRMT R20, R40.reuse, 0x7632, R20 ;  /* 0x0000763228147816 */ /* 0x060fe40000000014 */
[----:B0-----:R-:W-:Y:S01]  /*19530*/  FSETP.GTU.FTZ.AND P2, PT, R7, R77, PT ;  /* 0x0000004d0700720b */ /* 0x001fe20003f5c000 */
[----:B------:R-:W-:-:S03]  /*19540*/  IMAD.U32 R7, R40, 0x10000, RZ ;  /* 0x0001000028077824 */ /* 0x000fc600078e00ff */
        /* <DEDUP_REMOVED lines=14> */
.L_x_11142:
        /* <DEDUP_REMOVED lines=13> */
.L_x_11144:
[----:B------:R-:W-:Y:S05]  /*19700*/  BSYNC.RECONVERGENT B2 ;  /* 0x0000000000027941 */ /* 0x000fea0003800200 */
.L_x_11143:
        /* <DEDUP_REMOVED lines=61> */
.L_x_11141:
[----:B------:R-:W-:Y:S05]  /*19ae0*/  BSYNC.RECONVERGENT B1 ;  /* 0x0000000000017941 */ /* 0x000fea0003800200 */
.L_x_11140:
[----:B------:R-:W-:Y:S01]  /*19af0*/  I2FP.F32.U32 R7, R7 ;  /* 0x0000000700077245 */ /* 0x000fe20000201000 */
[----:B------:R-:W-:Y:S01]  /*19b00*/  BSSY.RECONVERGENT B1, `(.L_x_11145) ;  /* 0x0000064000017945 */ /* 0x000fe20003800200 */
[----:B------:R-:W-:Y:S01]  /*19b10*/  ISETP.NE.AND P3, PT, R12, 0x1, PT ;  /* 0x000000010c00780c */ /* 0x000fe20003f65270 */
[----:B------:R-:W-:Y:S02]  /*19b20*/  IMAD.MOV.U32 R14, RZ, RZ, 0x2 ;  /* 0x00000002ff0e7424 */ /* 0x000fe400078e00ff */
        /* <DEDUP_REMOVED lines=9> */
[----:B------:R-:W-:-:S04]  /*19bc0*/  SEL R7, RZ, 0x1, P2 ;  /* 0x00000001ff077807 */ /* 0x000fc80001000000 */
        /* <DEDUP_REMOVED lines=12> */
.L_x_11147:
        /* <DEDUP_REMOVED lines=13> */
.L_x_11149:
[----:B------:R-:W-:Y:S05]  /*19d60*/  BSYNC.RECONVERGENT B2 ;  /* 0x0000000000027941 */ /* 0x000fea0003800200 */
.L_x_11148:
        /* <DEDUP_REMOVED lines=61> */
.L_x_11146:
[----:B------:R-:W-:Y:S05]  /*1a140*/  BSYNC.RECONVERGENT B1 ;  /* 0x0000000000017941 */ /* 0x000fea0003800200 */
.L_x_11145:
[----:B------:R-:W-:Y:S01]  /*1a150*/  I2FP.F32.U32 R7, R7 ;  /* 0x0000000700077245 */ /* 0x000fe20000201000 */
[----:B------:R-:W-:Y:S01]  /*1a160*/  BSSY.RECONVERGENT B1, `(.L_x_11150) ;  /* 0x0000060000017945 */ /* 0x000fe20003800200 */
[----:B------:R-:W-:Y:S01]  /*1a170*/  ISETP.NE.AND P3, PT, R14, 0x1, PT ;  /* 0x000000010e00780c */ /* 0x000fe20003f65270 */
[----:B------:R-:W-:Y:S01]  /*1a180*/  IMAD.MOV.U32 R15, RZ, RZ, 0x2 ;  /* 0x00000002ff0f7424 */ /* 0x000fe200078e00ff */
[----:B------:R-:W-:Y:S01]  /*1a190*/  LOP3.LUT R3, R3, 0xfffffff7, RZ, 0xc0, !PT ;  /* 0xfffffff703037812 */ /* 0x000fe200078ec0ff */
[----:B------:R-:W-:-:S05]  /*1a1a0*/  FFMA.FTZ R7, R7, R125, 1.1641532182693481445e-10 ;  /* 0x2f00000007077423 */ /* 0x000fca000001007d */
[----:B------:R-:W-:Y:S01]  /*1a1b0*/  FSETP.GTU.FTZ.AND P2, PT, R7, R77, PT ;  /* 0x0000004d0700720b */ /* 0x000fe20003f5c000 */
[----:B------:R-:W-:-:S03]  /*1a1c0*/  IMAD.U32 R7, R20, 0x10000, RZ ;  /* 0x0001000014077824 */ /* 0x000fc600078e00ff */
[----:B------:R-:W-:Y:S01]  /*1a1d0*/  PLOP3.LUT P4, PT, P2, PT, PT, 0x8, 0x80 ;  /* 0x000000000080781c */ /* 0x000fe2000178e170 */
[----:B------:R-:W-:-:S05]  /*1a1e0*/  FMUL.FTZ R7, R7, R76 ;  /* 0x0000004c07077220 */ /* 0x000fca0000410000 */
[----:B------:R-:W-:Y:S02]  /*1a1f0*/  FSEL R12, R7, RZ, !P2 ;  /* 0x000000ff070c7208 */ /* 0x000fe40005000000 */
[----:B------:R-:W-:-:S05]  /*1a200*/  MOV R7, R10 ;  /* 0x0000000a00077202 */ /* 0x000fca0000000f00 */
        /* <DEDUP_REMOVED lines=10> */
.L_x_11152:
        /* <DEDUP_REMOVED lines=13> */
.L_x_11154:
[----:B------:R-:W-:Y:S05]  /*1a380*/  BSYNC.RECONVERGENT B2 ;  /* 0x0000000000027941 */ /* 0x000fea0003800200 */
.L_x_11153:
        /* <DEDUP_REMOVED lines=61> */
.L_x_11151:
[----:B------:R-:W-:Y:S05]  /*1a760*/  BSYNC.RECONVERGENT B1 ;  /* 0x0000000000017941 */ /* 0x000fea0003800200 */
.L_x_11150:
[----:B------:R-:W-:Y:S01]  /*1a770*/  I2FP.F32.U32 R14, R7 ;  /* 0x00000007000e7245 */ /* 0x000fe20000201000 */
[----:B------:R-:W-:Y:S01]  /*1a780*/  BSSY.RECONVERGENT B1, `(.L_x_11155) ;  /* 0x0000066000017945 */ /* 0x000fe20003800200 */
[----:B------:R-:W-:Y:S01]  /*1a790*/  PRMT R7, R36, 0x7632, R7 ;  /* 0x0000763224077816 */ /* 0x000fe20000000007 */
[----:B------:R-:W-:Y:S01]  /*1a7a0*/  IMAD.MOV.U32 R16, RZ, RZ, 0x2 ;  /* 0x00000002ff107424 */ /* 0x000fe200078e00ff */
[----:B------:R-:W-:Y:S01]  /*1a7b0*/  ISETP.NE.AND P3, PT, R15, 0x1, PT ;  /* 0x000000010f00780c */ /* 0x000fe20003f65270 */
[----:B------:R-:W-:Y:S02]  /*1a7c0*/  FFMA.FTZ R14, R14, R125, 1.1641532182693481445e-10 ;  /* 0x2f0000000e0e7423 */ /* 0x000fe4000001007d */
[----:B------:R-:W-:-:S03]  /*1a7d0*/  IMAD.U32 R7, R7, 0x10000, RZ ;  /* 0x0001000007077824 */ /* 0x000fc600078e00ff */
[----:B------:R-:W-:Y:S01]  /*1a7e0*/  FSETP.GTU.FTZ.AND P2, PT, R14, R77, PT ;  /* 0x0000004d0e00720b */ /* 0x000fe20003f5c000 */
        /* <DEDUP_REMOVED lines=8> */
[----:B------:R-:W-:Y:S02]  /*1a870*/  F2FP.BF16.F32.PACK_AB R40, RZ, R111 ;  /* 0x0000006fff28723e */ /* 0x000fe400000010ff */
        /* <DEDUP_REMOVED lines=11> */
.L_x_11157:
        /* <DEDUP_REMOVED lines=13> */
.L_x_11159:
[----:B------:R-:W-:Y:S05]  /*1aa00*/  BSYNC.RECONVERGENT B2 ;  /* 0x0000000000027941 */ /* 0x000fea0003800200 */
.L_x_11158:
        /* <DEDUP_REMOVED lines=61> */
.L_x_11156:
[----:B------:R-:W-:Y:S05]  /*1ade0*/  BSYNC.RECONVERGENT B1 ;  /* 0x0000000000017941 */ /* 0x000fea0003800200 */
.L_x_11155:
[----:B------:R-:W-:Y:S01]  /*1adf0*/  I2FP.F32.U32 R7, R7 ;  /* 0x0000000700077245 */ /* 0x000fe20000201000 */
[----:B------:R-:W-:Y:S01]  /*1ae00*/  BSSY.RECONVERGENT B1, `(.L_x_11160) ;  /* 0x0000061000017945 */ /* 0x000fe20003800200 */
[----:B------:R-:W-:Y:S01]  /*1ae10*/  ISETP.NE.AND P2, PT, R16, 0x1, PT ;  /* 0x000000011000780c */ /* 0x000fe20003f45270 */
[----:B------:R-:W-:Y:S01]  /*1ae20*/  IMAD.MOV.U32 R17, RZ, RZ, 0x2 ;  /* 0x00000002ff117424 */ /* 0x000fe200078e00ff */
[----:B------:R-:W-:Y:S01]  /*1ae30*/  LOP3.LUT R3, R3, 0xfffffffb, RZ, 0xc0, !PT ;  /* 0xfffffffb03037812 */ /* 0x000fe200078ec0ff */
[----:B------:R-:W-:Y:S01]  /*1ae40*/  FFMA.FTZ R7, R7, R125, 1.1641532182693481445e-10 ;  /* 0x2f00000007077423 */ /* 0x000fe2000001007d */
[----:B------:R-:W-:-:S04]  /*1ae50*/  PRMT R12, R41, 0x7632, R12 ;  /* 0x00007632290c7816 */ /* 0x000fc8000000000c */
[----:B------:R-:W-:Y:S02]  /*1ae60*/  FSETP.GTU.FTZ.AND P3, PT, R7, R77, PT ;  /* 0x0000004d0700720b */ /* 0x000fe40003f7c000 */
[----:B------:R-:W-:-:S05]  /*1ae70*/  SHF.L.U32 R7, R41, 0x10, RZ ;  /* 0x0000001029077819 */ /* 0x000fca00000006ff */
[----:B------:R-:W-:-:S05]  /*1ae80*/  FMUL.FTZ R7, R7, R76 ;  /* 0x0000004c07077220 */ /* 0x000fca0000410000 */
[----:B------:R-:W-:Y:S01]  /*1ae90*/  FSEL R15, R7, RZ, !P3 ;  /* 0x000000ff070f7208 */ /* 0x000fe20005800000 */
[----:B------:R-:W-:Y:S01]  /*1aea0*/  IMAD.MOV.U32 R7, RZ, RZ, R10 ;  /* 0x000000ffff077224 */ /* 0x000fe200078e000a */
        /* <DEDUP_REMOVED lines=11> */
.L_x_11162:
        /* <DEDUP_REMOVED lines=13> */
.L_x_11164:
[----:B------:R-:W-:Y:S05]  /*1b030*/  BSYNC.RECONVERGENT B2 ;  /* 0x0000000000027941 */ /* 0x000fea0003800200 */
.L_x_11163:
        /* <DEDUP_REMOVED lines=61> */
.L_x_11161:
[----:B------:R-:W-:Y:S05]  /*1b410*/  BSYNC.RECONVERGENT B1 ;  /* 0x0000000000017941 */ /* 0x000fea0003800200 */
.L_x_11160:
[----:B------:R-:W-:Y:S01]  /*1b420*/  I2FP.F32.U32 R7, R7 ;  /* 0x0000000700077245 */ /* 0x000fe20000201000 */
[----:B------:R-:W-:Y:S01]  /*1b430*/  BSSY.RECONVERGENT B1, `(.L_x_11165) ;  /* 0x0000064000017945 */ /* 0x000fe20003800200 */
[----:B------:R-:W-:-:S03]  /*1b440*/  HFMA2 R16, -RZ, RZ, 0, 1.1920928955078125e-07 ;  /* 0x00000002ff107431 */ /* 0x000fc600000001ff */
        /* <DEDUP_REMOVED lines=8> */
[----:B------:R-:W-:Y:S01]  /*1b4d0*/  @!P1 IMAD.MOV.U32 R102, RZ, RZ, R7 ;  /* 0x000000ffff669224 */ /* 0x000fe200078e0007 */
        /* <DEDUP_REMOVED lines=14> */
.L_x_11167:
        /* <DEDUP_REMOVED lines=13> */
.L_x_11169:
[----:B------:R-:W-:Y:S05]  /*1b690*/  BSYNC.RECONVERGENT B2 ;  /* 0x0000000000027941 */ /* 0x000fea0003800200 */
.L_x_11168:
        /* <DEDUP_REMOVED lines=61> */
.L_x_11166:
[----:B------:R-:W-:Y:S05]  /*1ba70*/  BSYNC.RECONVERGENT B1 ;  /* 0x0000000000017941 */ /* 0x000fea0003800200 */
.L_x_11165:
[----:B------:R-:W-:Y:S01]  /*1ba80*/  I2FP.F32.U32 R7, R7 ;  /* 0x0000000700077245 */ /* 0x000fe20000201000 */
[----:B------:R-:W-:Y:S01]  /*1ba90*/  IMAD.U32 R12, R12, 0x10000, RZ ;  /* 0x000100000c0c7824 */ /* 0x000fe200078e00ff */
[----:B------:R-:W-:Y:S01]  /*1baa0*/  LOP3.LUT R3, R3, 0xfffffffd, RZ, 0xc0, !PT ;  /* 0xfffffffd03037812 */ /* 0x000fe200078ec0ff */
[----:B------:R-:W-:Y:S01]  /*1bab0*/  BSSY.RECONVERGENT B1, `(.L_x_11170) ;  /* 0x000005e000017945 */ /* 0x000fe20003800200 */
[----:B------:R-:W-:Y:S02]  /*1bac0*/  HFMA2 R17, -RZ, RZ, 0, 1.1920928955078125e-07 ;  /* 0x00000002ff117431 */ /* 0x000fe400000001ff */
[----:B------:R-:W-:-:S05]  /*1bad0*/  FFMA.FTZ R7, R7, R125, 1.1641532182693481445e-10 ;  /* 0x2f00000007077423 */ /* 0x000fca000001007d */
[----:B------:R-:W-:Y:S01]  /*1bae0*/  FSETP.GTU.FTZ.AND P2, PT, R7, R77, PT ;  /* 0x0000004d0700720b */ /* 0x000fe20003f5c000 */
[----:B------:R-:W-:-:S05]  /*1baf0*/  FMUL.FTZ R7, R12, R76 ;  /* 0x0000004c0c077220 */ /* 0x000fca0000410000 */
        /* <DEDUP_REMOVED lines=14> */
.L_x_11172:
        /* <DEDUP_REMOVED lines=13> */
.L_x_11174:
[----:B------:R-:W-:Y:S05]  /*1bcb0*/  BSYNC.RECONVERGENT B2 ;  /* 0x0000000000027941 */ /* 0x000fea0003800200 */
.L_x_11173:
        /* <DEDUP_REMOVED lines=61> */
.L_x_11171:
[----:B------:R-:W-:Y:S05]  /*1c090*/  BSYNC.RECONVERGENT B1 ;  /* 0x0000000000017941 */ /* 0x000fea0003800200 */
.L_x_11170:
        /* <DEDUP_REMOVED lines=15> */
[----:B------:R-:W-:Y:S01]  /*1c190*/  @!P1 IMAD.MOV.U32 R94, RZ, RZ, R12 ;  /* 0x000000ffff5e9224 */ /* 0x000fe200078e000c */
        /* <DEDUP_REMOVED lines=12> */
.L_x_11177:
        /* <DEDUP_REMOVED lines=13> */
.L_x_11179:
[----:B------:R-:W-:Y:S05]  /*1c330*/  BSYNC.RECONVERGENT B2 ;  /* 0x0000000000027941 */ /* 0x000fea0003800200 */
.L_x_11178:
        /* <DEDUP_REMOVED lines=61> */
.L_x_11176:
[----:B------:R-:W-:Y:S05]  /*1c710*/  BSYNC.RECONVERGENT B1 ;  /* 0x0000000000017941 */ /* 0x000fea0003800200 */
.L_x_11175:
        /* <DEDUP_REMOVED lines=21> */
.L_x_11182:
        /* <DEDUP_REMOVED lines=13> */
.L_x_11184:
[----:B------:R-:W-:Y:S05]  /*1c940*/  BSYNC.RECONVERGENT B2 ;  /* 0x0000000000027941 */ /* 0x000fea0003800200 */
.L_x_11183:
        /* <DEDUP_REMOVED lines=61> */
.L_x_11181:
[----:B------:R-:W-:Y:S05]  /*1cd20*/  BSYNC.RECONVERGENT B1 ;  /* 0x0000000000017941 */ /* 0x000fea0003800200 */
.L_x_11180:
        /* <DEDUP_REMOVED lines=26> */
.L_x_11187:
        /* <DEDUP_REMOVED lines=13> */
.L_x_11189:
[----:B------:R-:W-:Y:S05]  /*1cfa0*/  BSYNC.RECONVERGENT B2 ;  /* 0x0000000000027941 */ /* 0x000fea0003800200 */
.L_x_11188:
        /* <DEDUP_REMOVED lines=61> */
.L_x_11186:
[----:B------:R-:W-:Y:S05]  /*1d380*/  BSYNC.RECONVERGENT B1 ;  /* 0x0000000000017941 */ /* 0x000fea0003800200 */
.L_x_11185:
        /* <DEDUP_REMOVED lines=20> */
.L_x_11192:
        /* <DEDUP_REMOVED lines=13> */
.L_x_11194:
[----:B------:R-:W-:Y:S05]  /*1d5a0*/  BSYNC.RECONVERGENT B2 ;  /* 0x0000000000027941 */ /* 0x000fea0003800200 */
.L_x_11193:
        /* <DEDUP_REMOVED lines=61> */
.L_x_11191:
[----:B------:R-:W-:Y:S05]  /*1d980*/  BSYNC.RECONVERGENT B1 ;  /* 0x0000000000017941 */ /* 0x000fea0003800200 */
.L_x_11190:
        /* <DEDUP_REMOVED lines=12> */
[----:B------:R-:W-:-:S05]  /*1da50*/  @P1 PRMT R18, R34, 0x7632, R18 ;  /* 0x0000763222121816 */ /* 0x000fca0000000012 */
[----:B------:R-:W-:-:S04]  /*1da60*/  @P1 IMAD.U32 R18, R18, 0x10000, RZ ;  /* 0x0001000012121824 */ /* 0x000fc800078e00ff */
[----:B------:R-:W-:Y:S01]  /*1da70*/  @P1 FADD.FTZ R44, R12, R18 ;  /* 0x000000120c2c1221 */ /* 0x000fe20000010000 */
[----:B------:R-:W-:Y:S01]  /*1da80*/  @!P1 IMAD.MOV.U32 R44, RZ, RZ, R12 ;  /* 0x000000ffff2c9224 */ /* 0x000fe200078e000c */
[----:B------:R-:W-:Y:S01]  /*1da90*/  PRMT R18, R7, 0x7610, R18 ;  /* 0x0000761007127816 */ /* 0x000fe20000000012 */
        /* <DEDUP_REMOVED lines=11> */
.L_x_11197:
        /* <DEDUP_REMOVED lines=13> */
.L_x_11199:
[----:B------:R-:W-:Y:S05]  /*1dc20*/  BSYNC.RECONVERGENT B2 ;  /* 0x0000000000027941 */ /* 0x000fea0003800200 */
.L_x_11198:
        /* <DEDUP_REMOVED lines=60> */
[----:B------:R-:W-:-:S07]  /*1dff0*/  MOV R56, R70 ;  /* 0x0000004600387202 */ /* 0x000fce0000000f00 */
.L_x_11196:
[----:B------:R-:W-:Y:S05]  /*1e000*/  BSYNC.RECONVERGENT B1 ;  /* 0x0000000000017941 */ /* 0x000fea0003800200 */
.L_x_11195:
        /* <DEDUP_REMOVED lines=21> */
.L_x_11202:
        /* <DEDUP_REMOVED lines=13> */
.L_x_11204:
[----:B------:R-:W-:Y:S05]  /*1e230*/  BSYNC.RECONVERGENT B2 ;  /* 0x0000000000027941 */ /* 0x000fea0003800200 */
.L_x_11203:
        /* <DEDUP_REMOVED lines=61> */
.L_x_11201:
[----:B------:R-:W-:Y:S05]  /*1e610*/  BSYNC.RECONVERGENT B1 ;  /* 0x0000000000017941 */ /* 0x000fea0003800200 */
.L_x_11200:
        /* <DEDUP_REMOVED lines=26> */
.L_x_11207:
        /* <DEDUP_REMOVED lines=13> */
.L_x_11209:
[----:B------:R-:W-:Y:S05]  /*1e890*/  BSYNC.RECONVERGENT B2 ;  /* 0x0000000000027941 */ /* 0x000fea0003800200 */
.L_x_11208:
        /* <DEDUP_REMOVED lines=61> */
.L_x_11206:
[----:B------:R-:W-:Y:S05]  /*1ec70*/  BSYNC.RECONVERGENT B1 ;  /* 0x0000000000017941 */ /* 0x000fea0003800200 */
.L_x_11205:
[----:B------:R-:W-:Y:S01]  /*1ec80*/  I2FP.F32.U32 R7, R7 ;  /* 0x0000000700077245 */ /* 0x000fe20000201000 */
[----:B------:R-:W-:Y:S01]  /*1ec90*/  IMAD.U32 R12, R12, 0x10000, RZ ;  /* 0x000100000c0c7824 */ /* 0x000fe200078e00ff */
[----:B------:R-:W-:Y:S01]  /*1eca0*/  ISETP.NE.AND P6, PT, R70, 0x1, PT ;  /* 0x000000014600780c */ /* 0x000fe20003fc5270 */
[----:B------:R-:W-:Y:S01]  /*1ecb0*/  BSSY.RECONVERGENT B1, `(.L_x_11210) ;  /* 0x000005f000017945 */ /* 0x000fe20003800200 */
[----:B------:R-:W-:Y:S01]  /*1ecc0*/  MOV R20, R10 ;  /* 0x0000000a00147202 */ /* 0x000fe20000000f00 */
[----:B------:R-:W-:Y:S01]  /*1ecd0*/  FFMA.FTZ R7, R7, R125, 1.1641532182693481445e-10 ;  /* 0x2f00000007077423 */ /* 0x000fe2000001007d */
[----:B------:R-:W-:-:S04]  /*1ece0*/  FMUL.FTZ R12, R12, R76 ;  /* 0x0000004c0c0c7220 */ /* 0x000fc80000410000 */
        /* <DEDUP_REMOVED lines=13> */
.L_x_11212:
        /* <DEDUP_REMOVED lines=16> */
.L_x_11214:
[----:B------:R-:W-:Y:S05]  /*1eec0*/  BSYNC.RECONVERGENT B2 ;  /* 0x0000000000027941 */ /* 0x000fea0003800200 */
.L_x_11213:
        /* <DEDUP_REMOVED lines=57> */
[----:B------:R-:W-:Y:S01]  /*1f260*/  IMAD.MOV.U32 R56, RZ, RZ, R70 ;  /* 0x000000ffff387224 */ /* 0x000fe200078e0046 */
[----:B------:R-:W-:Y:S01]  /*1f270*/  LOP3.LUT R6, R7, R6, R73, 0x96, !PT ;  /* 0x0000000607067212 */ /* 0x000fe200078e9649 */
[----:B------:R-:W-:Y:S01]  /*1f280*/  HFMA2 R7, -RZ, RZ, 0, 0 ;  /* 0x00000000ff077431 */ /* 0x000fe200000001ff */
[----:B------:R-:W-:-:S07]  /*1f290*/  LOP3.LUT R5, R5, R74, R71, 0x96, !PT ;  /* 0x0000004a05057212 */ /* 0x000fce00078e9647 */
.L_x_11211:
[----:B------:R-:W-:Y:S05]  /*1f2a0*/  BSYNC.RECONVERGENT B1 ;  /* 0x0000000000017941 */ /* 0x000fea0003800200 */
.L_x_11210:
[----:B------:R-:W-:Y:S02]  /*1f2b0*/  I2FP.F32.U32 R20, R20 ;  /* 0x0000001400147245 */ /* 0x000fe40000201000 */
[----:B------:R-:W-:Y:S02]  /*1f2c0*/  PRMT R70, R39, 0x7632, R70 ;  /* 0x0000763227467816 */ /* 0x000fe40000000046 */
[----:B------:R-:W-:Y:S01]  /*1f2d0*/  PRMT R42, R42, 0x5410, R69 ;  /* 0x000054102a2a7816 */ /* 0x000fe20000000045 */
[----:B------:R-:W-:Y:S01]  /*1f2e0*/  FFMA.FTZ R20, R20, R125, 1.1641532182693481445e-10 ;  /* 0x2f00000014147423 */ /* 0x000fe2000001007d */
[----:B------:R-:W-:Y:S01]  /*1f2f0*/  PRMT R41, R41, 0x5410, R57 ;  /* 0x0000541029297816 */ /* 0x000fe20000000039 */
[----:B------:R-:W-:Y:S01]  /*1f300*/  IMAD.U32 R70, R70, 0x10000, RZ ;  /* 0x0001000046467824 */ /* 0x000fe200078e00ff */
[----:B------:R-:W-:Y:S02]  /*1f310*/  PRMT R40, R9, 0x5410, R40 ;  /* 0x0000541009287816 */ /* 0x000fe40000000028 */
        /* <DEDUP_REMOVED lines=10> */
[----:B------:R-:W-:-:S07]  /*1f3c0*/  PRMT R43, R43, 0x5410, R70 ;  /* 0x000054102b2b7816 */ /* 0x000fce0000000046 */
.L_x_11134:
[----:B------:R-:W0:Y:S01]  /*1f3d0*/  LDC.64 R70, c[0x0][0x3a8] ;  /* 0x0000ea00ff467b82 */ /* 0x000e220000000a00 */
[C---:B------:R-:W-:Y:S02]  /*1f3e0*/  LOP3.LUT P6, RZ, R3.reuse, 0x8, RZ, 0xc0, !PT ;  /* 0x0000000803ff7812 */ /* 0x040fe400078cc0ff */
[----:B------:R-:W-:Y:S02]  /*1f3f0*/  SEL R9, RZ, 0x1000000, !P5 ;  /* 0x01000000ff097807 */ /* 0x000fe40006800000 */
[C---:B------:R-:W-:Y:S02]  /*1f400*/  LOP3.LUT P5, RZ, R3.reuse, 0x4, RZ, 0xc0, !PT ;  /* 0x0000000403ff7812 */ /* 0x040fe400078ac0ff */
[----:B------:R-:W-:Y:S01]  /*1f410*/  LOP3.LUT P1, RZ, R3, 0x10, RZ, 0xc0, !PT ;  /* 0x0000001003ff7812 */ /* 0x000fe2000782c0ff */
[----:B0-----:R-:W-:-:S05]  /*1f420*/  IMAD.WIDE.U32 R70, R26, 0x10, R70 ;  /* 0x000000101a467825 */ /* 0x001fca00078e0046 */
[----:B------:R0:W-:Y:S02]  /*1f430*/  STG.E.128 desc[UR6][R70.64], R40 ;  /* 0x0000002846007986 */ /* 0x0001e4000c101d06 */
[----:B0-----:R-:W-:Y:S02]  /*1f440*/  SEL R40, RZ, 0x10000, !P4 ;  /* 0x00010000ff287807 */ /* 0x001fe40006000000 */
[----:B------:R-:W-:Y:S02]  /*1f450*/  SEL R41, RZ, 0x100, !P3 ;  /* 0x00000100ff297807 */ /* 0x000fe40005800000 */
[----:B------:R-:W-:Y:S02]  /*1f460*/  LOP3.LUT P4, RZ, R3, 0x2, RZ, 0xc0, !PT ;  /* 0x0000000203ff7812 */ /* 0x000fe4000788c0ff */
[----:B------:R-:W-:Y:S02]  /*1f470*/  LOP3.LUT R40, R41, R9, R40, 0xfe, !PT ;  /* 0x0000000929287212 */ /* 0x000fe400078efe28 */
[----:B------:R-:W-:-:S02]  /*1f480*/  SEL R42, RZ, 0x100, !P6 ;  /* 0x00000100ff2a7807 */ /* 0x000fc40007000000 */
        /* <DEDUP_REMOVED lines=31> */
.L_x_11215:
[----:B------:R-:W-:Y:S01]  /*1f680*/  IMAD.MOV.U32 R9, RZ, RZ, R56 ;  /* 0x000000ffff097224 */ /* 0x000fe200078e0038 */
[----:B------:R-:W-:-:S07]  /*1f690*/  IADD3 R56, PT, PT, R26, 0x20, RZ ;  /* 0x000000201a387810 */ /* 0x000fce0007ffe0ff */
.L_x_11092:
[----:B------:R-:W-:Y:S05]  /*1f6a0*/  BSYNC.RECONVERGENT B0 ;  /* 0x0000000000007941 */ /* 0x000fea0003800200 */
.L_x_11091:
        /* <DEDUP_REMOVED lines=35> */
.L_x_11221:
        /* <DEDUP_REMOVED lines=13> */
.L_x_11223:
[----:B------:R-:W-:Y:S05]  /*1f9b0*/  BSYNC.RECONVERGENT B2 ;  /* 0x0000000000027941 */ /* 0x000fea0003800200 */
.L_x_11222:
[----:B------:R-:W-:Y:S01]  /*1f9c0*/  LOP3.LUT R10, R11, R17, R29, 0x96, !PT ;  /* 0x000000110b0a7212 */ /* 0x000fe200078e961d */
[----:B------:R-:W-:-:S04]  /*1f9d0*/  IMAD.WIDE.U32 R6, R4, -0x326172a9, RZ ;  /* 0xcd9e8d5704067825 */ /* 0x000fc800078e00ff */
        /* <DEDUP_REMOVED lines=52> */
[----:B------:R-:W-:Y:S02]  /*1fd20*/  IADD3 R7, PT, PT, R28, -0x700cb87f, RZ ;  /* 0x8ff347811c077810 */ /* 0x000fe40007ffe0ff */
[----:B------:R-:W-:Y:S01]  /*1fd30*/  MOV R57, R14 ;  /* 0x0000000e00397202 */ /* 0x000fe20000000f00 */
[----:B------:R-:W-:Y:S01]  /*1fd40*/  VIADD R5, R29, 0x96a522ad ;  /* 0x96a522ad1d057836 */ /* 0x000fe20000000000 */
[----:B------:R-:W-:Y:S01]  /*1fd50*/  LOP3.LUT R6, R7, R6, R17, 0x96, !PT ;  /* 0x0000000607067212 */ /* 0x000fe200078e9611 */
[----:B------:R-:W-:Y:S02]  /*1fd60*/  IMAD.MOV.U32 R10, RZ, RZ, R16 ;  /* 0x000000ffff0a7224 */ /* 0x000fe400078e0010 */
[----:B------:R-:W-:Y:S01]  /*1fd70*/  IMAD.MOV.U32 R14, RZ, RZ, R9 ;  /* 0x000000ffff0e7224 */ /* 0x000fe200078e0009 */
[----:B------:R-:W-:-:S07]  /*1fd80*/  LOP3.LUT R5, R5, R18, R15, 0x96, !PT ;  /* 0x0000001205057212 */ /* 0x000fce00078e960f */
.L_x_11220:
[----:B------:R-:W-:Y:S05]  /*1fd90*/  BSYNC.RECONVERGENT B1 ;  /* 0x0000000000017941 */ /* 0x000fea0003800200 */
.L_x_11219:
[----:B------:R-:W0:Y:S01]  /*1fda0*/  LDC R77, c[0x0][0x404] ;  /* 0x00010100ff4d7b82 */ /* 0x000e220000000800 */
[----:B------:R-:W-:Y:S01]  /*1fdb0*/  HFMA2 R125, -RZ, RZ, 0.1171875, 0 ;  /* 0x2f800000ff7d7431 */ /* 0x000fe200000001ff */
[----:B------:R-:W-:Y:S01]  /*1fdc0*/  I2FP.F32.U32 R7, R14 ;  /* 0x0000000e00077245 */ /* 0x000fe20000201000 */
[----:B------:R-:W-:Y:S01]  /*1fdd0*/  BSSY.RECONVERGENT B1, `(.L_x_11224) ;  /* 0x0000062000017945 */ /* 0x000fe20003800200 */
[----:B------:R-:W-:Y:S01]  /*1fde0*/  ISETP.NE.AND P3, PT, R13, 0x1, PT ;  /* 0x000000010d00780c */ /* 0x000fe20003f65270 */
[----:B------:R-:W-:Y:S01]  /*1fdf0*/  IMAD.MOV.U32 R15, RZ, RZ, 0x2 ;  /* 0x00000002ff0f7424 */ /* 0x000fe200078e00ff */
[----:B------:R-:W-:Y:S02]  /*1fe00*/  LOP3.LUT R3, R3, 0xffffffef, RZ, 0xc0, !PT ;  /* 0xffffffef03037812 */ /* 0x000fe400078ec0ff */
[----:B------:R-:W1:Y:S01]  /*1fe10*/  LDC R76, c[0x0][0x408] ;  /* 0x00010200ff4c7b82 */ /* 0x000e620000000800 */
[----:B-----5:R-:W-:Y:S01]  /*1fe20*/  PRMT R20, R40, 0x7632, R20 ;  /* 0x0000763228147816 */ /* 0x020fe20000000014 */
[----:B------:R-:W-:-:S05]  /*1fe30*/  FFMA.FTZ R7, R7, R125, 1.1641532182693481445e-10 ;  /* 0x2f00000007077423 */ /* 0x000fca000001007d */
[----:B0-----:R-:W-:Y:S01]  /*1fe40*/  FSETP.GTU.FTZ.AND P2, PT, R7, R77, PT ;  /* 0x0000004d0700720b */ /* 0x001fe20003f5c000 */
[----:B------:R-:W-:-:S03]  /*1fe50*/  IMAD.U32 R7, R40, 0x10000, RZ ;  /* 0x0001000028077824 */ /* 0x000fc600078e00ff */
[----:B------:R-:W-:Y:S01]  /*1fe60*/  PLOP3.LUT P4, PT, P2, PT, PT, 0x8, 0x80 ;  /* 0x000000000080781c */ /* 0x000fe2000178e170 */
[----:B-1----:R-:W-:-:S05]  /*1fe70*/  FMUL.FTZ R7, R7, R76 ;  /* 0x0000004c07077220 */ /* 0x002fca0000410000 */
        /* <DEDUP_REMOVED lines=12> */
.L_x_11226:
        /* <DEDUP_REMOVED lines=13> */
.L_x_11228:
[----:B------:R-:W-:Y:S05]  /*20010*/  BSYNC.RECONVERGENT B2 ;  /* 0x0000000000027941 */ /* 0x000fea0003800200 */
.L_x_11227:
        /* <DEDUP_REMOVED lines=61> */
.L_x_11225:
[----:B------:R-:W-:Y:S05]  /*203f0*/  BSYNC.RECONVERGENT B1 ;  /* 0x0000000000017941 */ /* 0x000fea0003800200 */
.L_x_11224:
        /* <DEDUP_REMOVED lines=26> */
.L_x_11231:
        /* <DEDUP_REMOVED lines=13> */
.L_x_11233:
[----:B------:R-:W-:Y:S05]  /*20670*/  BSYNC.RECONVERGENT B2 ;  /* 0x0000000000027941 */ /* 0x000fea0003800200 */
.L_x_11232:
        /* <DEDUP_REMOVED lines=61> */
.L_x_11230:
[----:B------:R-:W-:Y:S05]  /*20a50*/  BSYNC.RECONVERGENT B1 ;  /* 0x0000000000017941 */ /* 0x000fea0003800200 */
.L_x_11229:
[----:B------:R-:W-:Y:S01]  /*20a60*/  I2FP.F32.U32 R7, R7 ;  /* 0x0000000700077245 */ /* 0x000fe20000201000 */
[----:B------:R-:W-:Y:S01]  /*20a70*/  BSSY.RECONVERGENT B1, `(.L_x_11234) ;  /* 0x0000060000017945 */ /* 0x000fe20003800200 */
[----:B------:R-:W-:Y:S02]  /*20a80*/  SHF.L.U32 R15, R20, 0x10, RZ ;  /* 0x00000010140f7819 */ /* 0x000fe400000006ff */
[----:B------:R-:W-:Y:S01]  /*20a90*/  ISETP.NE.AND P2, PT, R14, 0x1, PT ;  /* 0x000000010e00780c */ /* 0x000fe20003f45270 */
[----:B------:R-:W-:Y:S01]  /*20aa0*/  FFMA.FTZ R7, R7, R125, 1.1641532182693481445e-10 ;  /* 0x2f00000007077423 */ /* 0x000fe2000001007d */
[----:B------:R-:W-:-:S04]  /*20ab0*/  LOP3.LUT R3, R3, 0xfffffff7, RZ, 0xc0, !PT ;  /* 0xfffffff703037812 */ /* 0x000fc800078ec0ff */
[----:B------:R-:W-:Y:S01]  /*20ac0*/  FSETP.GTU.FTZ.AND P3, PT, R7, R77, PT ;  /* 0x0000004d0700720b */ /* 0x000fe20003f7c000 */
[----:B------:R-:W-:Y:S01]  /*20ad0*/  FMUL.FTZ R7, R15, R76 ;  /* 0x0000004c0f077220 */ /* 0x000fe20000410000 */
[----:B------:R-:W-:-:S04]  /*20ae0*/  IMAD.MOV.U32 R15, RZ, RZ, 0x2 ;  /* 0x00000002ff0f7424 */ /* 0x000fc800078e00ff */
        /* <DEDUP_REMOVED lines=13> */
.L_x_11236:
        /* <DEDUP_REMOVED lines=13> */
.L_x_11238:
[----:B------:R-:W-:Y:S05]  /*20c90*/  BSYNC.RECONVERGENT B2 ;  /* 0x0000000000027941 */ /* 0x000fea0003800200 */
.L_x_11237:
        /* <DEDUP_REMOVED lines=61> */
.L_x_11235:
[----:B------:R-:W-:Y:S05]  /*21070*/  BSYNC.RECONVERGENT B1 ;  /* 0x0000000000017941 */ /* 0x000fea0003800200 */
.L_x_11234:
[----:B------:R-:W-:Y:S01]  /*21080*/  I2FP.F32.U32 R14, R7 ;  /* 0x00000007000e7245 */ /* 0x000fe20000201000 */
[----:B------:R-:W-:Y:S01]  /*21090*/  BSSY.RECONVERGENT B1, `(.L_x_11239) ;  /* 0x0000066000017945 */ /* 0x000fe20003800200 */
[----:B------:R-:W-:Y:S01]  /*210a0*/  PRMT R7, R36, 0x7632, R7 ;  /* 0x0000763224077816 */ /* 0x000fe20000000007 */
[----:B------:R-:W-:Y:S02]  /*210b0*/  HFMA2 R16, -RZ, RZ, 0, 1.1920928955078125e-07 ;  /* 0x00000002ff107431 */ /* 0x000fe400000001ff */
[----:B------:R-:W-:Y:S01]  /*210c0*/  FFMA.FTZ R14, R14, R125, 1.1641532182693481445e-10 ;  /* 0x2f0000000e0e7423 */ /* 0x000fe2000001007d */
[----:B------:R-:W-:-:S04]  /*210d0*/  SHF.L.U32 R7, R7, 0x10, RZ ;  /* 0x0000001007077819 */ /* 0x000fc800000006ff */
[----:B------:R-:W-:Y:S01]  /*210e0*/  FSETP.GTU.FTZ.AND P2, PT, R14, R77, PT ;  /* 0x0000004d0e00720b */ /* 0x000fe20003f5c000 */
[----:B------:R-:W-:Y:S01]  /*210f0*/  FMUL.FTZ R7, R7, R76 ;  /* 0x0000004c07077220 */ /* 0x000fe20000410000 */
[----:B------:R-:W-:-:S04]  /*21100*/  @P1 PRMT R14, R32, 0x7632, R14 ;  /* 0x00007632200e1816 */ /* 0x000fc8000000000e */
[----:B------:R-:W-:Y:S01]  /*21110*/  FSEL R7, R7, RZ, !P2 ;  /* 0x000000ff07077208 */ /* 0x000fe20005000000 */
[----:B------:R-:W-:-:S04]  /*21120*/  @P1 IMAD.U32 R14, R14, 0x10000, RZ ;  /* 0x000100000e0e1824 */ /* 0x000fc800078e00ff */
[----:B------:R-:W-:-:S04]  /*21130*/  FADD.FTZ R7, R20, R7 ;  /* 0x0000000714077221 */ /* 0x000fc80000010000 */
        /* <DEDUP_REMOVED lines=16> */
.L_x_11241:
        /* <DEDUP_REMOVED lines=13> */
.L_x_11243:
[----:B------:R-:W-:Y:S05]  /*21310*/  BSYNC.RECONVERGENT B2 ;  /* 0x0000000000027941 */ /* 0x000fea0003800200 */
.L_x_11242:
        /* <DEDUP_REMOVED lines=61> */
.L_x_11240:
[----:B------:R-:W-:Y:S05]  /*216f0*/  BSYNC.RECONVERGENT B1 ;  /* 0x0000000000017941 */ /* 0x000fea0003800200 */
.L_x_11239:
[----:B------:R-:W-:Y:S01]  /*21700*/  I2FP.F32.U32 R7, R7 ;  /* 0x0000000700077245 */ /* 0x000fe20000201000 */
[----:B------:R-:W-:Y:S01]  /*21710*/  BSSY.RECONVERGENT B1, `(.L_x_11244) ;  /* 0x0000061000017945 */ /* 0x000fe20003800200 */
[----:B------:R-:W-:Y:S01]  /*21720*/  LOP3.LUT R3, R3, 0xfffffffb, RZ, 0xc0, !PT ;  /* 0xfffffffb03037812 */ /* 0x000fe200078ec0ff */
[----:B------:R-:W-:Y:S02]  /*21730*/  HFMA2 R17, -RZ, RZ, 0, 1.1920928955078125e-07 ;  /* 0x00000002ff117431 */ /* 0x000fe400000001ff */
[----:B------:R-:W-:-:S05]  /*21740*/  FFMA.FTZ R7, R7, R125, 1.1641532182693481445e-10 ;  /* 0x2f00000007077423 */ /* 0x000fca000001007d */
[----:B------:R-:W-:Y:S01]  /*21750*/  FSETP.GTU.FTZ.AND P2, PT, R7, R77, PT ;  /* 0x0000004d0700720b */ /* 0x000fe20003f5c000 */
[C---:B------:R-:W-:Y:S01]  /*21760*/  IMAD.U32 R7, R41.reuse, 0x10000, RZ ;  /* 0x0001000029077824 */ /* 0x040fe200078e00ff */
[----:B------:R-:W-:-:S03]  /*21770*/  PRMT R41, R41, 0x7632, R41 ;  /* 0x0000763229297816 */ /* 0x000fc60000000029 */
        /* <DEDUP_REMOVED lines=15> */
.L_x_11246:
        /* <DEDUP_REMOVED lines=13> */
.L_x_11248:
[----:B------:R-:W-:Y:S05]  /*21940*/  BSYNC.RECONVERGENT B2 ;  /* 0x0000000000027941 */ /* 0x000fea0003800200 */
.L_x_11247:
        /* <DEDUP_REMOVED lines=61> */
.L_x_11245:
[----:B------:R-:W-:Y:S05]  /*21d20*/  BSYNC.RECONVERGENT B1 ;  /* 0x0000000000017941 */ /* 0x000fea0003800200 */
.L_x_11244:
        /* <DEDUP_REMOVED lines=26> */
.L_x_11251:
        /* <DEDUP_REMOVED lines=13> */
.L_x_11253:
[----:B------:R-:W-:Y:S05]  /*21fa0*/  BSYNC.RECONVERGENT B2 ;  /* 0x0000000000027941 */ /* 0x000fea0003800200 */
.L_x_11252:
        /* <DEDUP_REMOVED lines=61> */
.L_x_11250:
[----:B------:R-:W-:Y:S05]  /*22380*/  BSYNC.RECONVERGENT B1 ;  /* 0x0000000000017941 */ /* 0x000fea0003800200 */
.L_x_11249:
        /* <DEDUP_REMOVED lines=22> */
.L_x_11256:
        /* <DEDUP_REMOVED lines=13> */
.L_x_11258:
[----:B------:R-:W-:Y:S05]  /*225c0*/  BSYNC.RECONVERGENT B2 ;  /* 0x0000000000027941 */ /* 0x000fea0003800200 */
.L_x_11257:
        /* <DEDUP_REMOVED lines=61> */
.L_x_11255:
[----:B------:R-:W-:Y:S05]  /*229a0*/  BSYNC.RECONVERGENT B1 ;  /* 0x0000000000017941 */ /* 0x000fea0003800200 */
.L_x_11254:
        /* <DEDUP_REMOVED lines=14> */
[----:B------:R-:W-:Y:S01]  /*22a90*/  @!P1 MOV R86, R16 ;  /* 0x0000001000569202 */ /* 0x000fe20000000f00 */
[----:B------:R-:W-:Y:S01]  /*22aa0*/  IMAD.MOV.U32 R18, RZ, RZ, 0x2 ;  /* 0x00000002ff127424 */ /* 0x000fe200078e00ff */
[----:B------:R-:W-:Y:S01]  /*22ab0*/  PRMT R16, R7, 0x7610, R16 ;  /* 0x0000761007107816 */ /* 0x000fe20000000010 */
[----:B------:R-:W-:Y:S01]  /*22ac0*/  IMAD.MOV.U32 R7, RZ, RZ, R10 ;  /* 0x000000ffff077224 */ /* 0x000fe200078e000a */
        /* <DEDUP_REMOVED lines=10> */
.L_x_11261:
        /* <DEDUP_REMOVED lines=13> */
.L_x_11263:
[----:B------:R-:W-:Y:S05]  /*22c40*/  BSYNC.RECONVERGENT B2 ;  /* 0x0000000000027941 */ /* 0x000fea0003800200 */
.L_x_11262:
        /* <DEDUP_REMOVED lines=61> */
.L_x_11260:
[----:B------:R-:W-:Y:S05]  /*23020*/  BSYNC.RECONVERGENT B1 ;  /* 0x0000000000017941 */ /* 0x000fea0003800200 */
.L_x_11259:
        /* <DEDUP_REMOVED lines=21> */
.L_x_11266:
        /* <DEDUP_REMOVED lines=13> */
.L_x_11268:
[----:B------:R-:W-:Y:S05]  /*23250*/  BSYNC.RECONVERGENT B2 ;  /* 0x0000000000027941 */ /* 0x000fea0003800200 */
.L_x_11267:
        /* <DEDUP_REMOVED lines=61> */
.L_x_11265:
[----:B------:R-:W-:Y:S05]  /*23630*/  BSYNC.RECONVERGENT B1 ;  /* 0x0000000000017941 */ /* 0x000fea0003800200 */
.L_x_11264:
        /* <DEDUP_REMOVED lines=26> */
.L_x_11271:
        /* <DEDUP_REMOVED lines=13> */
.L_x_11273:
[----:B------:R-:W-:Y:S05]  /*238b0*/  BSYNC.RECONVERGENT B2 ;  /* 0x0000000000027941 */ /* 0x000fea0003800200 */
.L_x_11272:
        /* <DEDUP_REMOVED lines=61> */
.L_x_11270:
[----:B------:R-:W-:Y:S05]  /*23c90*/  BSYNC.RECONVERGENT B1 ;  /* 0x0000000000017941 */ /* 0x000fea0003800200 */
.L_x_11269:
        /* <DEDUP_REMOVED lines=20> */
.L_x_11276:
        /* <DEDUP_REMOVED lines=13> */
.L_x_11278:
[----:B------:R-:W-:Y:S05]  /*23eb0*/  BSYNC.RECONVERGENT B2 ;  /* 0x0000000000027941 */ /* 0x000fea0003800200 */
.L_x_11277:
        /* <DEDUP_REMOVED lines=61> */
.L_x_11275:
[----:B------:R-:W-:Y:S05]  /*24290*/  BSYNC.RECONVERGENT B1 ;  /* 0x0000000000017941 */ /* 0x000fea0003800200 */
.L_x_11274:
        /* <DEDUP_REMOVED lines=11> */
[----:B------:R-:W-:Y:S01]  /*24350*/  FADD.FTZ R18, R21, R18 ;  /* 0x0000001215127221 */ /* 0x000fe20000010000 */
        /* <DEDUP_REMOVED lines=16> */
.L_x_11281:
        /* <DEDUP_REMOVED lines=13> */
.L_x_11283:
[----:B------:R-:W-:Y:S05]  /*24530*/  BSYNC.RECONVERGENT B2 ;  /* 0x0000000000027941 */ /* 0x000fea0003800200 */
.L_x_11282:
        /* <DEDUP_REMOVED lines=60> */
[----:B------:R-:W-:-:S07]  /*24900*/  IMAD.MOV.U32 R57, RZ, RZ, R70 ;  /* 0x000000ffff397224 */ /* 0x000fce00078e0046 */
.L_x_11280:
[----:B------:R-:W-:Y:S05]  /*24910*/  BSYNC.RECONVERGENT B1 ;  /* 0x0000000000017941 */ /* 0x000fea0003800200 */
.L_x_11279:
        /* <DEDUP_REMOVED lines=21> */
.L_x_11286:
        /* <DEDUP_REMOVED lines=13> */
.L_x_11288:
[----:B------:R-:W-:Y:S05]  /*24b40*/  BSYNC.RECONVERGENT B2 ;  /* 0x0000000000027941 */ /* 0x000fea0003800200 */
.L_x_11287:
        /* <DEDUP_REMOVED lines=61> */
.L_x_11285:
[----:B------:R-:W-:Y:S05]  /*24f20*/  BSYNC.RECONVERGENT B1 ;  /* 0x0000000000017941 */ /* 0x000fea0003800200 */
.L_x_11284:
        /* <DEDUP_REMOVED lines=26> */
.L_x_11291:
        /* <DEDUP_REMOVED lines=13> */
.L_x_11293:
[----:B------:R-:W-:Y:S05]  /*251a0*/  BSYNC.RECONVERGENT B2 ;  /* 0x0000000000027941 */ /* 0x000fea0003800200 */
.L_x_11292:
        /* <DEDUP_REMOVED lines=61> */
.L_x_11290:
[----:B------:R-:W-:Y:S05]  /*25580*/  BSYNC.RECONVERGENT B1 ;  /* 0x0000000000017941 */ /* 0x000fea0003800200 */
.L_x_11289:
        /* <DEDUP_REMOVED lines=20> */
.L_x_11296:
        /* <DEDUP_REMOVED lines=16> */
.L_x_11298:
[----:B------:R-:W-:Y:S05]  /*257d0*/  BSYNC.RECONVERGENT B2 ;  /* 0x0000000000027941 */ /* 0x000fea0003800200 */
.L_x_11297:
        /* <DEDUP_REMOVED lines=61> */
.L_x_11295:
[----:B------:R-:W-:Y:S05]  /*25bb0*/  BSYNC.RECONVERGENT B1 ;  /* 0x0000000000017941 */ /* 0x000fea0003800200 */
.L_x_11294:
        /* <DEDUP_REMOVED lines=8> */
[----:B------:R-:W-:-:S04]  /*25c40*/  PRMT R40, R9, 0x5410, R40 ;  /* 0x0000541009287816 */ /* 0x000fc80000000028 */
[----:B------:R-:W-:Y:S02]  /*25c50*/  FSEL R70, R71, RZ, !P6 ;  /* 0x000000ff47467208 */ /* 0x000fe40007000000 */
[----:B------:R-:W-:-:S03]  /*25c60*/  SEL R71, RZ, 0x1, P6 ;  /* 0x00000001ff477807 */ /* 0x000fc60003000000 */
[----:B------:R-:W-:Y:S01]  /*25c70*/  FADD.FTZ R70, R21, R70 ;  /* 0x0000004615467221 */ /* 0x000fe20000010000 */
[----:B------:R-:W-:Y:S02]  /*25c80*/  @P1 PRMT R21, R35, 0x7632, R21 ;  /* 0x0000763223151816 */ /* 0x000fe40000000015 */
[----:B------:R-:W-:-:S03]  /*25c90*/  PRMT R20, R71, 0x7610, R20 ;  /* 0x0000761047147816 */ /* 0x000fc60000000014 */
[----:B------:R-:W-:-:S04]  /*25ca0*/  @P1 IMAD.U32 R21, R21, 0x10000, RZ ;  /* 0x0001000015151824 */ /* 0x000fc800078e00ff */
[----:B------:R-:W-:Y:S01]  /*25cb0*/  @P1 FADD.FTZ R21, R70, R21 ;  /* 0x0000001546151221 */ /* 0x000fe20000010000 */
[----:B------:R-:W-:-:S05]  /*25cc0*/  @!P1 IMAD.MOV.U32 R21, RZ, RZ, R70 ;  /* 0x000000ffff159224 */ /* 0x000fca00078e0046 */
[----:B------:R-:W-:-:S04]  /*25cd0*/  F2FP.BF16.F32.PACK_AB R70, RZ, R21 ;  /* 0x00000015ff46723e */ /* 0x000fc800000010ff */
[----:B------:R-:W-:Y:S01]  /*25ce0*/  PRMT R43, R43, 0x5410, R70 ;  /* 0x000054102b2b7816 */ /* 0x000fe20000000046 */
[----:B------:R-:W-:Y:S06]  /*25cf0*/  BRA `(.L_x_11299) ;  /* 0x0000003000d07947 */ /* 0x000fec0003800000 */
.L_x_11218:
        /* <DEDUP_REMOVED lines=16> */
.L_x_11302:
        /* <DEDUP_REMOVED lines=13> */
.L_x_11304:
[----:B------:R-:W-:Y:S05]  /*25ed0*/  BSYNC.RECONVERGENT B2 ;  /* 0x0000000000027941 */ /* 0x000fea0003800200 */
.L_x_11303:
        /* <DEDUP_REMOVED lines=58> */
[----:B------:R-:W-:Y:S01]  /*26280*/  IMAD.MOV.U32 R10, RZ, RZ, R70 ;  /* 0x000000ffff0a7224 */ /* 0x000fe200078e0046 */
[----:B------:R-:W-:Y:S01]  /*26290*/  LOP3.LUT R6, R7, R6, R71, 0x96, !PT ;  /* 0x0000000607067212 */ /* 0x000fe200078e9647 */
[----:B------:R-:W-:-:S07]  /*262a0*/  IMAD.MOV.U32 R46, RZ, RZ, RZ ;  /* 0x000000ffff2e7224 */ /* 0x000fce00078e00ff */
.L_x_11301:
[----:B------:R-:W-:Y:S05]  /*262b0*/  BSYNC.RECONVERGENT B1 ;  /* 0x0000000000017941 */ /* 0x000fea0003800200 */
.L_x_11300:
        /* <DEDUP_REMOVED lines=9> */
[----:B------:R-:W-:Y:S01]  /*26350*/  PRMT R21, R40, 0x7632, R21 ;  /* 0x0000763228157816 */ /* 0x000fe20000000015 */
[----:B------:R-:W-:Y:S01]  /*26360*/  IMAD.MOV.U32 R47, RZ, RZ, 0x2 ;  /* 0x00000002ff2f7424 */ /* 0x000fe200078e00ff */
[----:B0-----:R-:W-:Y:S01]  /*26370*/  FSETP.GTU.FTZ.AND P2, PT, R7, R125, PT ;  /* 0x0000007d0700720b */ /* 0x001fe20003f5c000 */
[----:B-1----:R-:W-:-:S05]  /*26380*/  FMUL.FTZ R7, R9, R77 ;  /* 0x0000004d09077220 */ /* 0x002fca0000410000 */
[----:B------:R-:W-:Y:S01]  /*26390*/  FSEL R117, R7, RZ, !P2 ;  /* 0x000000ff07757208 */ /* 0x000fe20005000000 */
[----:B------:R-:W-:Y:S01]  /*263a0*/  @P1 IMAD.U32 R7, R32, 0x10000, RZ ;  /* 0x0001000020071824 */ /* 0x000fe200078e00ff */
        /* <DEDUP_REMOVED lines=14> */
.L_x_11307:
        /* <DEDUP_REMOVED lines=13> */
.L_x_11309:
[----:B------:R-:W-:Y:S05]  /*26560*/  BSYNC.RECONVERGENT B2 ;  /* 0x0000000000027941 */ /* 0x000fea0003800200 */
.L_x_11308:
        /* <DEDUP_REMOVED lines=61> */
.L_x_11306:
[----:B------:R-:W-:Y:S05]  /*26940*/  BSYNC.RECONVERGENT B1 ;  /* 0x0000000000017941 */ /* 0x000fea0003800200 */
.L_x_11305:
[----:B------:R-:W-:Y:S01]  /*26950*/  I2FP.F32.U32 R7, R7 ;  /* 0x0000000700077245 */ /* 0x000fe20000201000 */
[----:B------:R-:W-:Y:S01]  /*26960*/  IMAD.U32 R21, R21, 0x10000, RZ ;  /* 0x0001000015157824 */ /* 0x000fe200078e00ff */
[----:B------:R-:W-:Y:S01]  /*26970*/  ISETP.NE.AND P2, PT, R47, 0x1, PT ;  /* 0x000000012f00780c */ /* 0x000fe20003f45270 */
[----:B------:R-:W-:Y:S01]  /*26980*/  BSSY.RECONVERGENT B1, `(.L_x_11310) ;  /* 0x0000062000017945 */ /* 0x000fe20003800200 */
[----:B------:R-:W-:Y:S01]  /*26990*/  LOP3.LUT R3, R3, 0xfffffff7, RZ, 0xc0, !PT ;  /* 0xfffffff703037812 */ /* 0x000fe200078ec0ff */
[----:B------:R-:W-:Y:S01]  /*269a0*/  FFMA.FTZ R7, R7, R74, 1.1641532182693481445e-10 ;  /* 0x2f00000007077423 */ /* 0x000fe2000001004a */
[----:B------:R-:W-:Y:S01]  /*269b0*/  FMUL.FTZ R21, R21, R77 ;  /* 0x0000004d15157220 */ /* 0x000fe20000410000 */
[----:B------:R-:W-:-:S03]  /*269c0*/  HFMA2 R46, -RZ, RZ, 0, 1.1920928955078125e-07 ;  /* 0x00000002ff2e7431 */ /* 0x000fc600000001ff */
        /* <DEDUP_REMOVED lines=18> */
.L_x_11312:
        /* <DEDUP_REMOVED lines=13> */
.L_x_11314:
[----:B------:R-:W-:Y:S05]  /*26bc0*/  BSYNC.RECONVERGENT B2 ;  /* 0x0000000000027941 */ /* 0x000fea0003800200 */
.L_x_11313:
        /* <DEDUP_REMOVED lines=61> */
.L_x_11311:
[----:B------:R-:W-:Y:S05]  /*26fa0*/  BSYNC.RECONVERGENT B1 ;  /* 0x0000000000017941 */ /* 0x000fea0003800200 */
.L_x_11310:
[----:B------:R-:W-:Y:S01]  /*26fb0*/  I2FP.F32.U32 R7, R7 ;  /* 0x0000000700077245 */ /* 0x000fe20000201000 */
[----:B------:R-:W-:Y:S01]  /*26fc0*/  BSSY.RECONVERGENT B1, `(.L_x_11315) ;  /* 0x0000064000017945 */ /* 0x000fe20003800200 */
[----:B------:R-:W-:Y:S01]  /*26fd0*/  LOP3.LUT R3, R3, 0xfffffffb, RZ, 0xc0, !PT ;  /* 0xfffffffb03037812 */ /* 0x000fe200078ec0ff */
[----:B------:R-:W-:Y:S01]  /*26fe0*/  IMAD.MOV.U32 R47, RZ, RZ, 0x2 ;  /* 0x00000002ff2f7424 */ /* 0x000fe200078e00ff */
[----:B------:R-:W-:Y:S01]  /*26ff0*/  PRMT R21, R41, 0x7632, R21 ;  /* 0x0000763229157816 */ /* 0x000fe20000000015 */
[----:B------:R-:W-:-:S05]  /*27000*/  FFMA.FTZ R7, R7, R74, 1.1641532182693481445e-10 ;  /* 0x2f00000007077423 */ /* 0x000fca000001004a */
[----:B------:R-:W-:Y:S01]  /*27010*/  FSETP.GTU.FTZ.AND P2, PT, R7, R125, PT ;  /* 0x0000007d0700720b */ /* 0x000fe20003f5c000 */
[----:B------:R-:W-:-:S04]  /*27020*/  IMAD.U32 R7, R41, 0x10000, RZ ;  /* 0x0001000029077824 */ /* 0x000fc800078e00ff */
[----:B------:R-:W-:-:S05]  /*27030*/  FMUL.FTZ R7, R7, R77 ;  /* 0x0000004d07077220 */ /* 0x000fca0000410000 */
        /* <DEDUP_REMOVED lines=17> */
.L_x_11317:
        /* <DEDUP_REMOVED lines=13> */
.L_x_11319:
[----:B------:R-:W-:Y:S05]  /*27220*/  BSYNC.RECONVERGENT B2 ;  /* 0x0000000000027941 */ /* 0x000fea0003800200 */
.L_x_11318:
        /* <DEDUP_REMOVED lines=61> */
.L_x_11316:
[----:B------:R-:W-:Y:S05]  /*27600*/  BSYNC.RECONVERGENT B1 ;  /* 0x0000000000017941 */ /* 0x000fea0003800200 */
.L_x_11315:
        /* <DEDUP_REMOVED lines=26> */
.L_x_11322:
        /* <DEDUP_REMOVED lines=13> */
.L_x_11324:
[----:B------:R-:W-:Y:S05]  /*27880*/  BSYNC.RECONVERGENT B2 ;  /* 0x0000000000027941 */ /* 0x000fea0003800200 */
.L_x_11323:
        /* <DEDUP_REMOVED lines=61> */
.L_x_11321:
[----:B------:R-:W-:Y:S05]  /*27c60*/  BSYNC.RECONVERGENT B1 ;  /* 0x0000000000017941 */ /* 0x000fea0003800200 */
.L_x_11320:
        /* <DEDUP_REMOVED lines=8> */
[----:B------:R-:W-:-:S03]  /*27cf0*/  @P1 IMAD.U32 R7, R34, 0x10000, RZ ;  /* 0x0001000022071824 */ /* 0x000fc600078e00ff */
[----:B------:R-:W-:Y:S02]  /*27d00*/  FSEL R65, R21, RZ, !P2 ;  /* 0x000000ff15417208 */ /* 0x000fe40005000000 */
[----:B------:R-:W-:Y:S02]  /*27d10*/  PRMT R21, R42, 0x7632, R21 ;  /* 0x000076322a157816 */ /* 0x000fe40000000015 */
[----:B------:R-:W-:Y:S01]  /*27d20*/  PLOP3.LUT P2, PT, P2, PT, PT, 0x8, 0x80 ;  /* 0x000000000080781c */ /* 0x000fe2000174e170 */
        /* <DEDUP_REMOVED lines=12> */
.L_x_11327:
        /* <DEDUP_REMOVED lines=13> */
.L_x_11329:
[----:B------:R-:W-:Y:S05]  /*27ec0*/  BSYNC.RECONVERGENT B2 ;  /* 0x0000000000027941 */ /* 0x000fea0003800200 */
.L_x_11328:
        /* <DEDUP_REMOVED lines=61> */
.L_x_11326:
[----:B------:R-:W-:Y:S05]  /*282a0*/  BSYNC.RECONVERGENT B1 ;  /* 0x0000000000017941 */ /* 0x000fea0003800200 */
.L_x_11325:
        /* <DEDUP_REMOVED lines=24> */
.L_x_11332:
        /* <DEDUP_REMOVED lines=13> */
.L_x_11334:
[----:B------:R-:W-:Y:S05]  /*28500*/  BSYNC.RECONVERGENT B2 ;  /* 0x0000000000027941 */ /* 0x000fea0003800200 */
.L_x_11333:
        /* <DEDUP_REMOVED lines=61> */
.L_x_11331:
[----:B------:R-:W-:Y:S05]  /*288e0*/  BSYNC.RECONVERGENT B1 ;  /* 0x0000000000017941 */ /* 0x000fea0003800200 */
.L_x_11330:
[----:B------:R-:W-:Y:S01]  /*288f0*/  HFMA2 R21, -RZ, RZ, 0.1171875, 0 ;  /* 0x2f800000ff157431 */ /* 0x000fe200000001ff */
[----:B------:R-:W-:Y:S01]  /*28900*/  I2FP.F32.U32 R7, R7 ;  /* 0x0000000700077245 */ /* 0x000fe20000201000 */
[----:B------:R-:W-:Y:S01]  /*28910*/  BSSY.RECONVERGENT B1, `(.L_x_11335) ;  /* 0x0000062000017945 */ /* 0x000fe20003800200 */
[----:B------:R-:W-:Y:S01]  /*28920*/  ISETP.NE.AND P5, PT, R70, 0x1, PT ;  /* 0x000000014600780c */ /* 0x000fe20003fa5270 */
[----:B------:R-:W-:Y:S02]  /*28930*/  IMAD.MOV.U32 R71, RZ, RZ, R10 ;  /* 0x000000ffff477224 */ /* 0x000fe400078e000a */
[----:B------:R-:W-:Y:S01]  /*28940*/  FFMA.FTZ R7, R7, R21, 1.1641532182693481445e-10 ;  /* 0x2f00000007077423 */ /* 0x000fe20000010015 */
[----:B------:R-:W-:-:S04]  /*28950*/  IMAD.U32 R21, R43, 0x10000, RZ ;  /* 0x000100002b157824 */ /* 0x000fc800078e00ff */
[----:B------:R-:W-:Y:S01]  /*28960*/  FMUL.FTZ R21, R21, R77 ;  /* 0x0000004d15157220 */ /* 0x000fe20000410000 */
[----:B------:R-:W-:Y:S01]  /*28970*/  FSETP.GTU.FTZ.AND P4, PT, R7, R125, PT ;  /* 0x0000007d0700720b */ /* 0x000fe20003f9c000 */
[----:B------:R-:W-:-:S03]  /*28980*/  @P1 IMAD.U32 R7, R35, 0x10000, RZ ;  /* 0x0001000023071824 */ /* 0x000fc600078e00ff */
[----:B------:R-:W-:Y:S02]  /*28990*/  FSEL R47, R21, RZ, !P4 ;  /* 0x000000ff152f7208 */ /* 0x000fe40006000000 */
[----:B------:R-:W-:Y:S02]  /*289a0*/  PRMT R21, R43, 0x7632, R21 ;  /* 0x000076322b157816 */ /* 0x000fe40000000015 */
[----:B------:R-:W-:Y:S01]  /*289b0*/  PLOP3.LUT P4, PT, P4, PT, PT, 0x8, 0x80 ;  /* 0x000000000080781c */ /* 0x000fe2000278e170 */
        /* <DEDUP_REMOVED lines=12> */
.L_x_11337:
        /* <DEDUP_REMOVED lines=13> */
.L_x_11339:
[----:B------:R-:W-:Y:S05]  /*28b50*/  BSYNC.RECONVERGENT B2 ;  /* 0x0000000000027941 */ /* 0x000fea0003800200 */
.L_x_11338:
        /* <DEDUP_REMOVED lines=61> */
.L_x_11336:
[----:B------:R-:W-:Y:S05]  /*28f30*/  BSYNC.RECONVERGENT B1 ;  /* 0x0000000000017941 */ /* 0x000fea0003800200 */
.L_x_11335:
[----:B------:R-:W-:Y:S01]  /*28f40*/  I2FP.F32.U32 R70, R71 ;  /* 0x0000004700467245 */ /* 0x000fe20000201000 */
[----:B------:R-:W-:Y:S01]  /*28f50*/  IMAD.MOV.U32 R72, RZ, RZ, 0x2f800000 ;  /* 0x2f800000ff487424 */ /* 0x000fe200078e00ff */
        /* <DEDUP_REMOVED lines=14> */
.L_x_11299:
        /* <DEDUP_REMOVED lines=43> */
.L_x_11340:
[----:B------:R-:W-:Y:S01]  /*292f0*/  MOV R9, R57 ;  /* 0x0000003900097202 */ /* 0x000fe20000000f00 */
[----:B------:R-:W-:-:S07]  /*29300*/  VIADD R56, R56, 0x20 ;  /* 0x0000002038387836 */ /* 0x000fce0000000000 */
.L_x_11217:
[----:B------:R-:W-:Y:S05]  /*29310*/  BSYNC.RECONVERGENT B0 ;  /* 0x0000000000007941 */ /* 0x000fea0003800200 */
.L_x_11216:
        /* <DEDUP_REMOVED lines=35> */
.L_x_11346:
        /* <DEDUP_REMOVED lines=13> */
.L_x_11348:
[----:B------:R-:W-:Y:S05]  /*29620*/  BSYNC.RECONVERGENT B2 ;  /* 0x0000000000027941 */ /* 0x000fea0003800200 */
.L_x_11347:
        /* <DEDUP_REMOVED lines=59> */
[----:B------:R-:W-:Y:S01]  /*299e0*/  IMAD.MOV.U32 R14, RZ, RZ, R9 ;  /* 0x000000ffff0e7224 */ /* 0x000fe200078e0009 */
[----:B------:R-:W-:-:S07]  /*299f0*/  LOP3.LUT R5, R5, R18, R15, 0x96, !PT ;  /* 0x0000001205057212 */ /* 0x000fce00078e960f */
.L_x_11345:
[----:B------:R-:W-:Y:S05]  /*29a00*/  BSYNC.RECONVERGENT B1 ;  /* 0x0000000000017941 */ /* 0x000fea0003800200 */
.L_x_11344:
        /* <DEDUP_REMOVED lines=9> */
[----:B------:R-:W-:Y:S01]  /*29aa0*/  HFMA2 R15, -RZ, RZ, 0, 1.1920928955078125e-07 ;  /* 0x00000002ff0f7431 */ /* 0x000fe200000001ff */
[----:B------:R-:W-:-:S02]  /*29ab0*/  PRMT R20, R40, 0x7632, R20 ;  /* 0x0000763228147816 */ /* 0x000fc40000000014 */
[----:B0-----:R-:W-:Y:S01]  /*29ac0*/  FSETP.GTU.FTZ.AND P3, PT, R7, R77, PT ;  /* 0x0000004d0700720b */ /* 0x001fe20003f7c000 */
[----:B-1----:R-:W-:-:S05]  /*29ad0*/  FMUL.FTZ R7, R9, R76 ;  /* 0x0000004c09077220 */ /* 0x002fca0000410000 */
        /* <DEDUP_REMOVED lines=13> */
.L_x_11351:
        /* <DEDUP_REMOVED lines=13> */
.L_x_11353:
[----:B------:R-:W-:Y:S05]  /*29c80*/  BSYNC.RECONVERGENT B2 ;  /* 0x0000000000027941 */ /* 0x000fea0003800200 */
.L_x_11352:
        /* <DEDUP_REMOVED lines=61> */
.L_x_11350:
[----:B------:R-:W-:Y:S05]  /*2a060*/  BSYNC.RECONVERGENT B1 ;  /* 0x0000000000017941 */ /* 0x000fea0003800200 */
.L_x_11349:
[----:B------:R-:W-:Y:S01]  /*2a070*/  I2FP.F32.U32 R7, R7 ;  /* 0x0000000700077245 */ /* 0x000fe20000201000 */
[----:B------:R-:W-:Y:S01]  /*2a080*/  BSSY.RECONVERGENT B1, `(.L_x_11354) ;  /* 0x0000064000017945 */ /* 0x000fe20003800200 */
[----:B------:R-:W-:-:S03]  /*2a090*/  IMAD.MOV.U32 R14, RZ, RZ, 0x2 ;  /* 0x00000002ff0e7424 */ /* 0x000fc600078e00ff */
        /* <DEDUP_REMOVED lines=11> */
[----:B------:R-:W-:Y:S02]  /*2a150*/  PRMT R13, R7, 0x7610, R13 ;  /* 0x00007610070d7816 */ /* 0x000fe4000000000d */
[----:B------:R-:W-:Y:S02]  /*2a160*/  F2FP.BF16.F32.PACK_AB R9, RZ, R118 ;  /* 0x00000076ff09723e */ /* 0x000fe400000010ff */
        /* <DEDUP_REMOVED lines=10> */
.L_x_11356:
        /* <DEDUP_REMOVED lines=13> */
.L_x_11358:
[----:B------:R-:W-:Y:S05]  /*2a2e0*/  BSYNC.RECONVERGENT B2 ;  /* 0x0000000000027941 */ /* 0x000fea0003800200 */
.L_x_11357:
        /* <DEDUP_REMOVED lines=61> */
.L_x_11355:
[----:B------:R-:W-:Y:S05]  /*2a6c0*/  BSYNC.RECONVERGENT B1 ;  /* 0x0000000000017941 */ /* 0x000fea0003800200 */
.L_x_11354:
[----:B------:R-:W-:Y:S01]  /*2a6d0*/  I2FP.F32.U32 R7, R7 ;  /* 0x0000000700077245 */ /* 0x000fe20000201000 */
[----:B------:R-:W-:Y:S01]  /*2a6e0*/  IMAD.U32 R15, R20, 0x10000, RZ ;  /* 0x00010000140f7824 */ /* 0x000fe200078e00ff */
[----:B------:R-:W-:Y:S01]  /*2a6f0*/  LOP3.LUT R3, R3, 0xfffffff7, RZ, 0xc0, !PT ;  /* 0xfffffff703037812 */ /* 0x000fe200078ec0ff */
[----:B------:R-:W-:Y:S02]  /*2a700*/  BSSY.RECONVERGENT B1, `(.L_x_11359) ;  /* 0x000005e000017945 */ /* 0x000fe40003800200 */
[----:B------:R-:W-:-:S05]  /*2a710*/  FFMA.FTZ R7, R7, R125, 1.1641532182693481445e-10 ;  /* 0x2f00000007077423 */ /* 0x000fca000001007d */
[----:B------:R-:W-:Y:S01]  /*2a720*/  FSETP.GTU.FTZ.AND P2, PT, R7, R77, PT ;  /* 0x0000004d0700720b */ /* 0x000fe20003f5c000 */
[----:B------:R-:W-:Y:S01]  /*2a730*/  FMUL.FTZ R7, R15, R76 ;  /* 0x0000004c0f077220 */ /* 0x000fe20000410000 */
[----:B------:R-:W-:-:S04]  /*2a740*/  IMAD.MOV.U32 R15, RZ, RZ, 0x2 ;  /* 0x00000002ff0f7424 */ /* 0x000fc800078e00ff */
        /* <DEDUP_REMOVED lines=14> */
.L_x_11361:
        /* <DEDUP_REMOVED lines=13> */
.L_x_11363:
[----:B------:R-:W-:Y:S05]  /*2a900*/  BSYNC.RECONVERGENT B2 ;  /* 0x0000000000027941 */ /* 0x000fea0003800200 */
.L_x_11362:
        /* <DEDUP_REMOVED lines=61> */
.L_x_11360:
[----:B------:R-:W-:Y:S05]  /*2ace0*/  BSYNC.RECONVERGENT B1 ;  /* 0x0000000000017941 */ /* 0x000fea0003800200 */
.L_x_11359:
        /* <DEDUP_REMOVED lines=14> */
[----:B------:R-:W-:Y:S01]  /*2add0*/  @!P1 MOV R107, R14 ;  /* 0x0000000e006b9202 */ /* 0x000fe20000000f00 */
[----:B------:R-:W-:Y:S01]  /*2ade0*/  IMAD.MOV.U32 R16, RZ, RZ, 0x2 ;  /* 0x00000002ff107424 */ /* 0x000fe200078e00ff */
[----:B------:R-:W-:Y:S01]  /*2adf0*/  PRMT R14, R7, 0x7610, R14 ;  /* 0x00007610070e7816 */ /* 0x000fe2000000000e */
[----:B------:R-:W-:Y:S01]  /*2ae00*/  IMAD.MOV.U32 R7, RZ, RZ, R10 ;  /* 0x000000ffff077224 */ /* 0x000fe200078e000a */
        /* <DEDUP_REMOVED lines=10> */
.L_x_11366:
        /* <DEDUP_REMOVED lines=13> */
.L_x_11368:
[----:B------:R-:W-:Y:S05]  /*2af80*/  BSYNC.RECONVERGENT B2 ;  /* 0x0000000000027941 */ /* 0x000fea0003800200 */
.L_x_11367:
        /* <DEDUP_REMOVED lines=61> */
.L_x_11365:
[----:B------:R-:W-:Y:S05]  /*2b360*/  BSYNC.RECONVERGENT B1 ;  /* 0x0000000000017941 */ /* 0x000fea0003800200 */
.L_x_11364:
[----:B------:R-:W-:Y:S01]  /*2b370*/  I2FP.F32.U32 R7, R7 ;  /* 0x0000000700077245 */ /* 0x000fe20000201000 */
[----:B------:R-:W-:Y:S01]  /*2b380*/  BSSY.RECONVERGENT B1, `(.L_x_11369) ;  /* 0x0000061000017945 */ /* 0x000fe20003800200 */
[----:B------:R-:W-:Y:S01]  /*2b390*/  SHF.L.U32 R15, R41, 0x10, RZ ;  /* 0x00000010290f7819 */ /* 0x000fe200000006ff */
[----:B------:R-:W-:Y:S01]  /*2b3a0*/  IMAD.MOV.U32 R17, RZ, RZ, 0x2 ;  /* 0x00000002ff117424 */ /* 0x000fe200078e00ff */
[----:B------:R-:W-:Y:S01]  /*2b3b0*/  LOP3.LUT R3, R3, 0xfffffffb, RZ, 0xc0, !PT ;  /* 0xfffffffb03037812 */ /* 0x000fe200078ec0ff */
[----:B------:R-:W-:Y:S01]  /*2b3c0*/  FFMA.FTZ R7, R7, R125, 1.1641532182693481445e-10 ;  /* 0x2f00000007077423 */ /* 0x000fe2000001007d */
[----:B------:R-:W-:Y:S01]  /*2b3d0*/  PRMT R22, R41, 0x7632, R22 ;  /* 0x0000763229167816 */ /* 0x000fe20000000016 */
[----:B------:R-:W-:-:S03]  /*2b3e0*/  FMUL.FTZ R15, R15, R76 ;  /* 0x0000004c0f0f7220 */ /* 0x000fc60000410000 */
[----:B------:R-:W-:Y:S01]  /*2b3f0*/  FSETP.GTU.FTZ.AND P2, PT, R7, R77, PT ;  /* 0x0000004d0700720b */ /* 0x000fe20003f5c000 */
[----:B------:R-:W-:-:S03]  /*2b400*/  IMAD.MOV.U32 R7, RZ, RZ, R10 ;  /* 0x000000ffff077224 */ /* 0x000fc600078e000a */
        /* <DEDUP_REMOVED lines=13> */
.L_x_11371:
        /* <DEDUP_REMOVED lines=13> */
.L_x_11373:
[----:B------:R-:W-:Y:S05]  /*2b5b0*/  BSYNC.RECONVERGENT B2 ;  /* 0x0000000000027941 */ /* 0x000fea0003800200 */
.L_x_11372:
        /* <DEDUP_REMOVED lines=61> */
.L_x_11370:
[----:B------:R-:W-:Y:S05]  /*2b990*/  BSYNC.RECONVERGENT B1 ;  /* 0x0000000000017941 */ /* 0x000fea0003800200 */
.L_x_11369:
        /* <DEDUP_REMOVED lines=26> */
.L_x_11376:
        /* <DEDUP_REMOVED lines=13> */
.L_x_11378:
[----:B------:R-:W-:Y:S05]  /*2bc10*/  BSYNC.RECONVERGENT B2 ;  /* 0x0000000000027941 */ /* 0x000fea0003800200 */
.L_x_11377:
        /* <DEDUP_REMOVED lines=61> */
.L_x_11375:
[----:B------:R-:W-:Y:S05]  /*2bff0*/  BSYNC.RECONVERGENT B1 ;  /* 0x0000000000017941 */ /* 0x000fea0003800200 */
.L_x_11374:
        /* <DEDUP_REMOVED lines=22> */
.L_x_11381:
        /* <DEDUP_REMOVED lines=13> */
.L_x_11383:
[----:B------:R-:W-:Y:S05]  /*2c230*/  BSYNC.RECONVERGENT B2 ;  /* 0x0000000000027941 */ /* 0x000fea0003800200 */
.L_x_11382:
        /* <DEDUP_REMOVED lines=61> */
.L_x_11380:
[----:B------:R-:W-:Y:S05]  /*2c610*/  BSYNC.RECONVERGENT B1 ;  /* 0x0000000000017941 */ /* 0x000fea0003800200 */
.L_x_11379:
        /* <DEDUP_REMOVED lines=12> */
[----:B------:R-:W-:-:S04]  /*2c6e0*/  FADD.FTZ R16, R22, R16 ;  /* 0x0000001016107221 */ /* 0x000fc80000010000 */
[----:B------:R-:W-:Y:S01]  /*2c6f0*/  @P1 FADD.FTZ R87, R16, R18 ;  /* 0x0000001210571221 */ /* 0x000fe20000010000 */
[--C-:B------:R-:W-:Y:S01]  /*2c700*/  @!P1 IMAD.MOV.U32 R87, RZ, RZ, R16.reuse ;  /* 0x000000ffff579224 */ /* 0x100fe200078e0010 */
[----:B------:R-:W-:Y:S01]  /*2c710*/  PRMT R16, R7, 0x7610, R16 ;  /* 0x0000761007107816 */ /* 0x000fe20000000010 */
[----:B------:R-:W-:Y:S01]  /*2c720*/  IMAD.MOV.U32 R18, RZ, RZ, 0x2 ;  /* 0x00000002ff127424 */ /* 0x000fe200078e00ff */
[----:B------:R-:W-:Y:S02]  /*2c730*/  MOV R7, R10 ;  /* 0x0000000a00077202 */ /* 0x000fe40000000f00 */
        /* <DEDUP_REMOVED lines=10> */
.L_x_11386:
        /* <DEDUP_REMOVED lines=13> */
.L_x_11388:
[----:B------:R-:W-:Y:S05]  /*2c8b0*/  BSYNC.RECONVERGENT B2 ;  /* 0x0000000000027941 */ /* 0x000fea0003800200 */
.L_x_11387:
        /* <DEDUP_REMOVED lines=61> */
.L_x_11385:
[----:B------:R-:W-:Y:S05]  /*2cc90*/  BSYNC.RECONVERGENT B1 ;  /* 0x0000000000017941 */ /* 0x000fea0003800200 */
.L_x_11384:
        /* <DEDUP_REMOVED lines=21> */
.L_x_11391:
        /* <DEDUP_REMOVED lines=13> */
.L_x_11393:
[----:B------:R-:W-:Y:S05]  /*2cec0*/  BSYNC.RECONVERGENT B2 ;  /* 0x0000000000027941 */ /* 0x000fea0003800200 */
.L_x_11392:
        /* <DEDUP_REMOVED lines=61> */
.L_x_11390:
[----:B------:R-:W-:Y:S05]  /*2d2a0*/  BSYNC.RECONVERGENT B1 ;  /* 0x0000000000017941 */ /* 0x000fea0003800200 */
.L_x_11389:
        /* <DEDUP_REMOVED lines=26> */
.L_x_11396:
        /* <DEDUP_REMOVED lines=13> */
.L_x_11398:
[----:B------:R-:W-:Y:S05]  /*2d520*/  BSYNC.RECONVERGENT B2 ;  /* 0x0000000000027941 */ /* 0x000fea0003800200 */
.L_x_11397:
        /* <DEDUP_REMOVED lines=61> */
.L_x_11395:
[----:B------:R-:W-:Y:S05]  /*2d900*/  BSYNC.RECONVERGENT B1 ;  /* 0x0000000000017941 */ /* 0x000fea0003800200 */
.L_x_11394:
        /* <DEDUP_REMOVED lines=20> */
.L_x_11401:
        /* <DEDUP_REMOVED lines=13> */
.L_x_11403:
[----:B------:R-:W-:Y:S05]  /*2db20*/  BSYNC.RECONVERGENT B2 ;  /* 0x0000000000027941 */ /* 0x000fea0003800200 */
.L_x_11402:
        /* <DEDUP_REMOVED lines=61> */
.L_x_11400:
[----:B------:R-:W-:Y:S05]  /*2df00*/  BSYNC.RECONVERGENT B1 ;  /* 0x0000000000017941 */ /* 0x000fea0003800200 */
.L_x_11399:
[----:B------:R-:W-:Y:S01]  /*2df10*/  I2FP.F32.U32 R7, R7 ;  /* 0x0000000700077245 */ /* 0x000fe20000201000 */
[----:B------:R-:W-:Y:S01]  /*2df20*/  BSSY.RECONVERGENT B1, `(.L_x_11404) ;  /* 0x0000066000017945 */ /* 0x000fe20003800200 */
[----:B------:R-:W-:Y:S01]  /*2df30*/  PRMT R18, R38, 0x7632, R18 ;  /* 0x0000763226127816 */ /* 0x000fe20000000012 */
[----:B------:R-:W-:Y:S02]  /*2df40*/  HFMA2 R49, -RZ, RZ, 0, 1.1920928955078125e-07 ;  /* 0x00000002ff317431 */ /* 0x000fe400000001ff */
        /* <DEDUP_REMOVED lines=8> */
[----:B------:R-:W-:-:S05]  /*2dfd0*/  @P1 PRMT R22, R34, 0x7632, R22 ;  /* 0x0000763222161816 */ /* 0x000fca0000000016 */
[----:B------:R-:W-:-:S04]  /*2dfe0*/  @P1 IMAD.U32 R22, R22, 0x10000, RZ ;  /* 0x0001000016161824 */ /* 0x000fc800078e00ff */
[----:B------:R-:W-:Y:S01]  /*2dff0*/  @P1 FADD.FTZ R48, R18, R22 ;  /* 0x0000001612301221 */ /* 0x000fe20000010000 */
        /* <DEDUP_REMOVED lines=13> */
.L_x_11406:
        /* <DEDUP_REMOVED lines=13> */
.L_x_11408:
[----:B------:R-:W-:Y:S05]  /*2e1a0*/  BSYNC.RECONVERGENT B2 ;  /* 0x0000000000027941 */ /* 0x000fea0003800200 */
.L_x_11407:
        /* <DEDUP_REMOVED lines=61> */
.L_x_11405:
[----:B------:R-:W-:Y:S05]  /*2e580*/  BSYNC.RECONVERGENT B1 ;  /* 0x0000000000017941 */ /* 0x000fea0003800200 */
.L_x_11404:
        /* <DEDUP_REMOVED lines=21> */
.L_x_11411:
        /* <DEDUP_REMOVED lines=13> */
.L_x_11413:
[----:B------:R-:W-:Y:S05]  /*2e7b0*/  BSYNC.RECONVERGENT B2 ;  /* 0x0000000000027941 */ /* 0x000fea0003800200 */
.L_x_11412:
        /* <DEDUP_REMOVED lines=61> */
.L_x_11410:
[----:B------:R-:W-:Y:S05]  /*2eb90*/  BSYNC.RECONVERGENT B1 ;  /* 0x0000000000017941 */ /* 0x000fea0003800200 */
.L_x_11409:
        /* <DEDUP_REMOVED lines=26> */
.L_x_11416:
        /* <DEDUP_REMOVED lines=13> */
.L_x_11418:
[----:B------:R-:W-:Y:S05]  /*2ee10*/  BSYNC.RECONVERGENT B2 ;  /* 0x0000000000027941 */ /* 0x000fea0003800200 */
.L_x_11417:
        /* <DEDUP_REMOVED lines=61> */
.L_x_11415:
[----:B------:R-:W-:Y:S05]  /*2f1f0*/  BSYNC.RECONVERGENT B1 ;  /* 0x0000000000017941 */ /* 0x000fea0003800200 */
.L_x_11414:
        /* <DEDUP_REMOVED lines=20> */
.L_x_11421:
        /* <DEDUP_REMOVED lines=16> */
.L_x_11423:
[----:B------:R-:W-:Y:S05]  /*2f440*/  BSYNC.RECONVERGENT B2 ;  /* 0x0000000000027941 */ /* 0x000fea0003800200 */
.L_x_11422:
        /* <DEDUP_REMOVED lines=61> */
.L_x_11420:
[----:B------:R-:W-:Y:S05]  /*2f820*/  BSYNC.RECONVERGENT B1 ;  /* 0x0000000000017941 */ /* 0x000fea0003800200 */
.L_x_11419:
        /* <DEDUP_REMOVED lines=9> */
[----:B------:R-:W-:Y:S02]  /*2f8c0*/  FSEL R70, R71, RZ, !P6 ;  /* 0x000000ff47467208 */ /* 0x000fe40007000000 */
[----:B------:R-:W-:-:S03]  /*2f8d0*/  SEL R71, RZ, 0x1, P6 ;  /* 0x00000001ff477807 */ /* 0x000fc60003000000 */
[----:B------:R-:W-:Y:S01]  /*2f8e0*/  FADD.FTZ R70, R22, R70 ;  /* 0x0000004616467221 */ /* 0x000fe20000010000 */
[----:B------:R-:W-:Y:S02]  /*2f8f0*/  @P1 PRMT R22, R35, 0x7632, R22 ;  /* 0x0000763223161816 */ /* 0x000fe40000000016 */
[----:B------:R-:W-:-:S03]  /*2f900*/  PRMT R20, R71, 0x7610, R20 ;  /* 0x0000761047147816 */ /* 0x000fc60000000014 */
[----:B------:R-:W-:-:S04]  /*2f910*/  @P1 IMAD.U32 R22, R22, 0x10000, RZ ;  /* 0x0001000016161824 */ /* 0x000fc800078e00ff */
[----:B------:R-:W-:Y:S01]  /*2f920*/  @P1 FADD.FTZ R22, R70, R22 ;  /* 0x0000001646161221 */ /* 0x000fe20000010000 */
[----:B------:R-:W-:-:S04]  /*2f930*/  @!P1 MOV R22, R70 ;  /* 0x0000004600169202 */ /* 0x000fc80000000f00 */
[----:B------:R-:W-:-:S04]  /*2f940*/  F2FP.BF16.F32.PACK_AB R70, RZ, R22 ;  /* 0x00000016ff46723e */ /* 0x000fc800000010ff */
[----:B------:R-:W-:Y:S01]  /*2f950*/  PRMT R43, R43, 0x5410, R70 ;  /* 0x000054102b2b7816 */ /* 0x000fe20000000046 */
[----:B------:R-:W-:Y:S06]  /*2f960*/  BRA `(.L_x_11424) ;  /* 0x0000003000d07947 */ /* 0x000fec0003800000 */
.L_x_11343:
        /* <DEDUP_REMOVED lines=16> */
.L_x_11427:
        /* <DEDUP_REMOVED lines=13> */
.L_x_11429:
[----:B------:R-:W-:Y:S05]  /*2fb40*/  BSYNC.RECONVERGENT B2 ;  /* 0x0000000000027941 */ /* 0x000fea0003800200 */
.L_x_11428:
        /* <DEDUP_REMOVED lines=59> */
[----:B------:R-:W-:Y:S01]  /*2ff00*/  IMAD.MOV.U32 R48, RZ, RZ, RZ ;  /* 0x000000ffff307224 */ /* 0x000fe200078e00ff */
[----:B------:R-:W-:-:S07]  /*2ff10*/  LOP3.LUT R5, R5, R72, R49, 0x96, !PT ;  /* 0x0000004805057212 */ /* 0x000fce00078e9631 */
.L_x_11426:
[----:B------:R-:W-:Y:S05]  /*2ff20*/  BSYNC.RECONVERGENT B1 ;  /* 0x0000000000017941 */ /* 0x000fea0003800200 */
.L_x_11425:
[----:B------:R-:W0:Y:S01]  /*2ff30*/  LDC R125, c[0x0][0x404] ;  /* 0x00010100ff7d7b82 */ /* 0x000e220000000800 */
[----:B------:R-:W-:Y:S01]  /*2ff40*/  HFMA2 R74, -RZ, RZ, 0.1171875, 0 ;  /* 0x2f800000ff4a7431 */ /* 0x000fe200000001ff */
[----:B------:R-:W-:Y:S01]  /*2ff50*/  I2FP.F32.U32 R7, R22 ;  /* 0x0000001600077245 */ /* 0x000fe20000201000 */
[----:B-----5:R-:W-:Y:S01]  /*2ff60*/  IMAD.U32 R9, R40, 0x10000, RZ ;  /* 0x0001000028097824 */ /* 0x020fe200078e00ff */
[----:B------:R-:W-:Y:S01]  /*2ff70*/  ISETP.NE.AND P2, PT, R48, 0x1, PT ;  /* 0x000000013000780c */ /* 0x000fe20003f45270 */
[----:B------:R-:W-:Y:S01]  /*2ff80*/  BSSY.RECONVERGENT B1, `(.L_x_11430) ;  /* 0x0000063000017945 */ /* 0x000fe20003800200 */
[----:B------:R-:W-:Y:S01]  /*2ff90*/  LOP3.LUT R3, R3, 0xffffffef, RZ, 0xc0, !PT ;  /* 0xffffffef03037812 */ /* 0x000fe200078ec0ff */
[----:B------:R-:W-:Y:S01]  /*2ffa0*/  HFMA2 R49, -RZ, RZ, 0, 1.1920928955078125e-07 ;  /* 0x00000002ff317431 */ /* 0x000fe200000001ff */
[----:B------:R-:W1:Y:S01]  /*2ffb0*/  LDC R77, c[0x0][0x408] ;  /* 0x00010200ff4d7b82 */ /* 0x000e620000000800 */
[----:B------:R-:W-:Y:S01]  /*2ffc0*/  PRMT R22, R40, 0x7632, R22 ;  /* 0x0000763228167816 */ /* 0x000fe20000000016 */
[----:B------:R-:W-:-:S05]  /*2ffd0*/  FFMA.FTZ R7, R7, R74, 1.1641532182693481445e-10 ;  /* 0x2f00000007077423 */ /* 0x000fca000001004a */
[----:B0-----:R-:W-:Y:S01]  /*2ffe0*/  FSETP.GTU.FTZ.AND P3, PT, R7, R125, PT ;  /* 0x0000007d0700720b */ /* 0x001fe20003f7c000 */
[----:B-1----:R-:W-:-:S05]  /*2fff0*/  FMUL.FTZ R7, R9, R77 ;  /* 0x0000004d09077220 */ /* 0x002fca0000410000 */
        /* <DEDUP_REMOVED lines=16> */
.L_x_11432:
        /* <DEDUP_REMOVED lines=13> */
.L_x_11434:
[----:B------:R-:W-:Y:S05]  /*301d0*/  BSYNC.RECONVERGENT B2 ;  /* 0x0000000000027941 */ /* 0x000fea0003800200 */
.L_x_11433:
        /* <DEDUP_REMOVED lines=61> */
.L_x_11431:
[----:B------:R-:W-:Y:S05]  /*305b0*/  BSYNC.RECONVERGENT B1 ;  /* 0x0000000000017941 */ /* 0x000fea0003800200 */
.L_x_11430:
        /* <DEDUP_REMOVED lines=26> */
.L_x_11437:
        /* <DEDUP_REMOVED lines=13> */
.L_x_11439:
[----:B------:R-:W-:Y:S05]  /*30830*/  BSYNC.RECONVERGENT B2 ;  /* 0x0000000000027941 */ /* 0x000fea0003800200 */
.L_x_11438:
        /* <DEDUP_REMOVED lines=61> */
.L_x_11436:
[----:B------:R-:W-:Y:S05]  /*30c10*/  BSYNC.RECONVERGENT B1 ;  /* 0x0000000000017941 */ /* 0x000fea0003800200 */
.L_x_11435:
[----:B------:R-:W-:Y:S01]  /*30c20*/  I2FP.F32.U32 R7, R7 ;  /* 0x0000000700077245 */ /* 0x000fe20000201000 */
[----:B------:R-:W-:Y:S01]  /*30c30*/  BSSY.RECONVERGENT B1, `(.L_x_11440) ;  /* 0x0000064000017945 */ /* 0x000fe20003800200 */
[----:B------:R-:W-:Y:S01]  /*30c40*/  SHF.L.U32 R22, R41, 0x10, RZ ;  /* 0x0000001029167819 */ /* 0x000fe200000006ff */
[----:B------:R-:W-:Y:S01]  /*30c50*/  IMAD.MOV.U32 R49, RZ, RZ, 0x2 ;  /* 0x00000002ff317424 */ /* 0x000fe200078e00ff */
[----:B------:R-:W-:Y:S01]  /*30c60*/  LOP3.LUT R3, R3, 0xfffffffb, RZ, 0xc0, !PT ;  /* 0xfffffffb03037812 */ /* 0x000fe200078ec0ff */
[----:B------:R-:W-:Y:S02]  /*30c70*/  FFMA.FTZ R7, R7, R74, 1.1641532182693481445e-10 ;  /* 0x2f00000007077423 */ /* 0x000fe4000001004a */
[----:B------:R-:W-:-:S03]  /*30c80*/  FMUL.FTZ R22, R22, R77 ;  /* 0x0000004d16167220 */ /* 0x000fc60000410000 */
[----:B------:R-:W-:Y:S01]  /*30c90*/  FSETP.GTU.FTZ.AND P2, PT, R7, R125, PT ;  /* 0x0000007d0700720b */ /* 0x000fe20003f5c000 */
[----:B------:R-:W-:-:S03]  /*30ca0*/  @P1 IMAD.U32 R7, R33, 0x10000, RZ ;  /* 0x0001000021071824 */ /* 0x000fc600078e00ff */
[----:B------:R-:W-:Y:S02]  /*30cb0*/  FSEL R97, R22, RZ, !P2 ;  /* 0x000000ff16617208 */ /* 0x000fe40005000000 */
[----:B------:R-:W-:Y:S02]  /*30cc0*/  PLOP3.LUT P2, PT, P2, PT, PT, 0x8, 0x80 ;  /* 0x000000000080781c */ /* 0x000fe4000174e170 */
[----:B------:R-:W-:Y:S01]  /*30cd0*/  PRMT R22, R41, 0x7632, R22 ;  /* 0x0000763229167816 */ /* 0x000fe20000000016 */
        /* <DEDUP_REMOVED lines=14> */
.L_x_11442:
        /* <DEDUP_REMOVED lines=13> */
.L_x_11444:
[----:B------:R-:W-:Y:S05]  /*30e90*/  BSYNC.RECONVERGENT B2 ;  /* 0x0000000000027941 */ /* 0x000fea0003800200 */
.L_x_11443:
        /* <DEDUP_REMOVED lines=61> */
.L_x_11441:
[----:B------:R-:W-:Y:S05]  /*31270*/  BSYNC.RECONVERGENT B1 ;  /* 0x0000000000017941 */ /* 0x000fea0003800200 */
.L_x_11440:
        /* <DEDUP_REMOVED lines=26> */
.L_x_11447:
        /* <DEDUP_REMOVED lines=13> */
.L_x_11449:
[----:B------:R-:W-:Y:S05]  /*314f0*/  BSYNC.RECONVERGENT B2 ;  /* 0x0000000000027941 */ /* 0x000fea0003800200 */
.L_x_11448:
        /* <DEDUP_REMOVED lines=61> */
.L_x_11446:
[----:B------:R-:W-:Y:S05]  /*318d0*/  BSYNC.RECONVERGENT B1 ;  /* 0x0000000000017941 */ /* 0x000fea0003800200 */
.L_x_11445:
        /* <DEDUP_REMOVED lines=24> */
.L_x_11452:
        /* <DEDUP_REMOVED lines=13> */
.L_x_11454:
[----:B------:R-:W-:Y:S05]  /*31b30*/  BSYNC.RECONVERGENT B2 ;  /* 0x0000000000027941 */ /* 0x000fea0003800200 */
.L_x_11453:
        /* <DEDUP_REMOVED lines=61> */
.L_x_11451:
[----:B------:R-:W-:Y:S05]  /*31f10*/  BSYNC.RECONVERGENT B1 ;  /* 0x0000000000017941 */ /* 0x000fea0003800200 */
.L_x_11450:
        /* <DEDUP_REMOVED lines=24> */
.L_x_11457:
        /* <DEDUP_REMOVED lines=13> */
.L_x_11459:
[----:B------:R-:W-:Y:S05]  /*32170*/  BSYNC.RECONVERGENT B2 ;  /* 0x0000000000027941 */ /* 0x000fea0003800200 */
.L_x_11458:
        /* <DEDUP_REMOVED lines=61> */
.L_x_11456:
[----:B------:R-:W-:Y:S05]  /*32550*/  BSYNC.RECONVERGENT B1 ;  /* 0x0000000000017941 */ /* 0x000fea0003800200 */
.L_x_11455:
[----:B------:R-:W-:Y:S01]  /*32560*/  I2FP.F32.U32 R7, R7 ;  /* 0x0000000700077245 */ /* 0x000fe20000201000 */
[----:B------:R-:W-:Y:S01]  /*32570*/  IMAD.MOV.U32 R22, RZ, RZ, 0x2f800000 ;  /* 0x2f800000ff167424 */ /* 0x000fe200078e00ff */
[----:B------:R-:W-:Y:S01]  /*32580*/  ISETP.NE.AND P5, PT, R70, 0x1, PT ;  /* 0x000000014600780c */ /* 0x000fe20003fa5270 */
[----:B------:R-:W-:Y:S01]  /*32590*/  BSSY.RECONVERGENT B1, `(.L_x_11460) ;  /* 0x0000061000017945 */ /* 0x000fe20003800200 */
[----:B------:R-:W-:Y:S02]  /*325a0*/  IMAD.MOV.U32 R71, RZ, RZ, R10 ;  /* 0x000000ffff477224 */ /* 0x000fe400078e000a */
[----:B------:R-:W-:Y:S01]  /*325b0*/  FFMA.FTZ R7, R7, R22, 1.1641532182693481445e-10 ;  /* 0x2f00000007077423 */ /* 0x000fe20000010016 */
[----:B------:R-:W-:-:S04]  /*325c0*/  IMAD.U32 R22, R43, 0x10000, RZ ;  /* 0x000100002b167824 */ /* 0x000fc800078e00ff */
[----:B------:R-:W-:Y:S01]  /*325d0*/  FMUL.FTZ R22, R22, R77 ;  /* 0x0000004d16167220 */ /* 0x000fe20000410000 */
        /* <DEDUP_REMOVED lines=17> */
.L_x_11462:
        /* <DEDUP_REMOVED lines=13> */
.L_x_11464:
[----:B------:R-:W-:Y:S05]  /*327c0*/  BSYNC.RECONVERGENT B2 ;  /* 0x0000000000027941 */ /* 0x000fea0003800200 */
.L_x_11463:
        /* <DEDUP_REMOVED lines=61> */
.L_x_11461:
[----:B------:R-:W-:Y:S05]  /*32ba0*/  BSYNC.RECONVERGENT B1 ;  /* 0x0000000000017941 */ /* 0x000fea0003800200 */
.L_x_11460:
[----:B------:R-:W-:Y:S01]  /*32bb0*/  HFMA2 R72, -RZ, RZ, 0.1171875, 0 ;  /* 0x2f800000ff487431 */ /* 0x000fe200000001ff */
[----:B------:R-:W-:Y:S01]  /*32bc0*/  I2FP.F32.U32 R70, R71 ;  /* 0x0000004700467245 */ /* 0x000fe20000201000 */
[----:B------:R-:W-:Y:S01]  /*32bd0*/  IMAD.U32 R22, R22, 0x10000, RZ ;  /* 0x0001000016167824 */ /* 0x000fe200078e00ff */
[----:B------:R-:W-:Y:S02]  /*32be0*/  @P1 PRMT R71, R35, 0x7632, R71 ;  /* 0x0000763223471816 */ /* 0x000fe40000000047 */
[----:B------:R-:W-:Y:S01]  /*32bf0*/  PRMT R42, R42, 0x5410, R76 ;  /* 0x000054102a2a7816 */ /* 0x000fe2000000004c */
[----:B------:R-:W-:Y:S01]  /*32c00*/  FMUL.FTZ R22, R22, R77 ;  /* 0x0000004d16167220 */ /* 0x000fe20000410000 */
[----:B------:R-:W-:Y:S01]  /*32c10*/  PRMT R41, R41, 0x5410, R69 ;  /* 0x0000541029297816 */ /* 0x000fe20000000045 */
[----:B------:R-:W-:Y:S01]  /*32c20*/  @P1 IMAD.U32 R71, R71, 0x10000, RZ ;  /* 0x0001000047471824 */ /* 0x000fe200078e00ff */
[----:B------:R-:W-:Y:S01]  /*32c30*/  PRMT R40, R9, 0x5410, R40 ;  /* 0x0000541009287816 */ /* 0x000fe20000000028 */
[----:B------:R-:W-:-:S05]  /*32c40*/  FFMA.FTZ R70, R70, R72, 1.1641532182693481445e-10 ;  /* 0x2f00000046467423 */ /* 0x000fca0000010048 */
[----:B------:R-:W-:-:S04]  /*32c50*/  FSETP.GTU.FTZ.AND P5, PT, R70, R125, PT ;  /* 0x0000007d4600720b */ /* 0x000fc80003fbc000 */
[----:B------:R-:W-:Y:S02]  /*32c60*/  FSEL R22, R22, RZ, !P5 ;  /* 0x000000ff16167208 */ /* 0x000fe40006800000 */
[----:B------:R-:W-:-:S03]  /*32c70*/  PLOP3.LUT P5, PT, P5, PT, PT, 0x8, 0x80 ;  /* 0x000000000080781c */ /* 0x000fc60002fae170 */
[----:B------:R-:W-:-:S05]  /*32c80*/  @P1 FADD.FTZ R22, R71, R22 ;  /* 0x0000001647161221 */ /* 0x000fca0000010000 */
[----:B------:R-:W-:-:S04]  /*32c90*/  F2FP.BF16.F32.PACK_AB R70, RZ, R22 ;  /* 0x00000016ff46723e */ /* 0x000fc800000010ff */
[----:B------:R-:W-:-:S07]  /*32ca0*/  PRMT R43, R43, 0x5410, R70 ;  /* 0x000054102b2b7816 */ /* 0x000fce0000000046 */
.L_x_11424:
        /* <DEDUP_REMOVED lines=43> */
.L_x_11465:
[----:B------:R-:W-:Y:S02]  /*32f60*/  IMAD.MOV.U32 R9, RZ, RZ, R57 ;  /* 0x000000ffff097224 */ /* 0x000fe400078e0039 */
[----:B------:R-:W-:-:S07]  /*32f70*/  VIADD R56, R56, 0x20 ;  /* 0x0000002038387836 */ /* 0x000fce0000000000 */
.L_x_11342:
[----:B------:R-:W-:Y:S05]  /*32f80*/  BSYNC.RECONVERGENT B0 ;  /* 0x0000000000007941 */ /* 0x000fea0003800200 */
.L_x_11341:
        /* <DEDUP_REMOVED lines=35> */
.L_x_11471:
        /* <DEDUP_REMOVED lines=13> */
.L_x_11473:
[----:B------:R-:W-:Y:S05]  /*33290*/  BSYNC.RECONVERGENT B2 ;  /* 0x0000000000027941 */ /* 0x000fea0003800200 */
.L_x_11472:
        /* <DEDUP_REMOVED lines=60> */
[----:B------:R-:W-:-:S07]  /*33660*/  LOP3.LUT R6, R7, R6, R17, 0x96, !PT ;  /* 0x0000000607067212 */ /* 0x000fce00078e9611 */
.L_x_11470:
[----:B------:R-:W-:Y:S05]  /*33670*/  BSYNC.RECONVERGENT B1 ;  /* 0x0000000000017941 */ /* 0x000fea0003800200 */
.L_x_11469:
[----:B------:R-:W0:Y:S01]  /*33680*/  LDC R77, c[0x0][0x404] ;  /* 0x00010100ff4d7b82 */ /* 0x000e220000000800 */
[----:B------:R-:W-:Y:S01]  /*33690*/  I2FP.F32.U32 R7, R14 ;  /* 0x0000000e00077245 */ /* 0x000fe20000201000 */
[----:B------:R-:W-:Y:S01]  /*336a0*/  IMAD.MOV.U32 R125, RZ, RZ, 0x2f800000 ;  /* 0x2f800000ff7d7424 */ /* 0x000fe200078e00ff */
[C---:B-----5:R-:W-:Y:S01]  /*336b0*/  SHF.L.U32 R9, R40.reuse, 0x10, RZ ;  /* 0x0000001028097819 */ /* 0x060fe200000006ff */
[----:B------:R-:W-:Y:S01]  /*336c0*/  BSSY.RECONVERGENT B1, `(.L_x_11474) ;  /* 0x0000061000017945 */ /* 0x000fe20003800200 */
[----:B------:R-:W-:Y:S01]  /*336d0*/  LOP3.LUT R3, R3, 0xffffffef, RZ, 0xc0, !PT ;  /* 0xffffffef03037812 */ /* 0x000fe200078ec0ff */
[----:B------:R-:W-:Y:S01]  /*336e0*/  FFMA.FTZ R7, R7, R125, 1.1641532182693481445e-10 ;  /* 0x2f00000007077423 */ /* 0x000fe2000001007d */
[----:B------:R-:W-:Y:S01]  /*336f0*/  PRMT R20, R40, 0x7632, R20 ;  /* 0x0000763228147816 */ /* 0x000fe20000000014 */
[----:B------:R-:W1:Y:S01]  /*33700*/  LDC R76, c[0x0][0x408] ;  /* 0x00010200ff4c7b82 */ /* 0x000e620000000800 */
[----:B------:R-:W-:Y:S02]  /*33710*/  IMAD.MOV.U32 R15, RZ, RZ, 0x2 ;  /* 0x00000002ff0f7424 */ /* 0x000fe400078e00ff */
[----:B0-----:R-:W-:Y:S01]  /*33720*/  FSETP.GTU.FTZ.AND P2, PT, R7, R77, PT ;  /* 0x0000004d0700720b */ /* 0x001fe20003f5c000 */
[----:B-1----:R-:W-:-:S05]  /*33730*/  FMUL.FTZ R7, R9, R76 ;  /* 0x0000004c09077220 */ /* 0x002fca0000410000 */
        /* <DEDUP_REMOVED lines=14> */
.L_x_11476:
        /* <DEDUP_REMOVED lines=13> */
.L_x_11478:
[----:B------:R-:W-:Y:S05]  /*338f0*/  BSYNC.RECONVERGENT B2 ;  /* 0x0000000000027941 */ /* 0x000fea0003800200 */
.L_x_11477:
        /* <DEDUP_REMOVED lines=61> */
.L_x_11475:
[----:B------:R-:W-:Y:S05]  /*33cd0*/  BSYNC.RECONVERGENT B1 ;  /* 0x0000000000017941 */ /* 0x000fea0003800200 */
.L_x_11474:
[----:B------:R-:W-:Y:S01]  /*33ce0*/  I2FP.F32.U32 R7, R7 ;  /* 0x0000000700077245 */ /* 0x000fe20000201000 */
[----:B------:R-:W-:Y:S01]  /*33cf0*/  BSSY.RECONVERGENT B1, `(.L_x_11479) ;  /* 0x0000064000017945 */ /* 0x000fe20003800200 */
[----:B------:R-:W-:Y:S01]  /*33d00*/  SHF.L.U32 R13, R36, 0x10, RZ ;  /* 0x00000010240d7819 */ /* 0x000fe200000006ff */
[----:B------:R-:W-:Y:S02]  /*33d10*/  HFMA2 R14, -RZ, RZ, 0, 1.1920928955078125e-07 ;  /* 0x00000002ff0e7431 */ /* 0x000fe400000001ff */
        /* <DEDUP_REMOVED lines=22> */
.L_x_11481:
        /* <DEDUP_REMOVED lines=13> */
.L_x_11483:
[----:B------:R-:W-:Y:S05]  /*33f50*/  BSYNC.RECONVERGENT B2 ;  /* 0x0000000000027941 */ /* 0x000fea0003800200 */
.L_x_11482:
        /* <DEDUP_REMOVED lines=61> */
.L_x_11480:
[----:B------:R-:W-:Y:S05]  /*34330*/  BSYNC.RECONVERGENT B1 ;  /* 0x0000000000017941 */ /* 0x000fea0003800200 */
.L_x_11479:
        /* <DEDUP_REMOVED lines=22> */
.L_x_11486:
        /* <DEDUP_REMOVED lines=13> */
.L_x_11488:
[----:B------:R-:W-:Y:S05]  /*34570*/  BSYNC.RECONVERGENT B2 ;  /* 0x0000000000027941 */ /* 0x000fea0003800200 */
.L_x_11487:
        /* <DEDUP_REMOVED lines=48> */
[----:B------:R-:W-:Y:S02]  /*34880*/  LOP3.LUT R5, R5, R16, R7, 0x96, !PT ;  /* 0x0000001005057212 */ /* 0x000fe400078e9607 */
[----:B------:R-:W-:-:S04]  /*34890*/  IADD3 R7, PT, PT, R29, -0x24c28bd8, RZ ;  /* 0xdb3d74281d077810 */ /* 0x000fc80007ffe0ff */
[----:B------:R-:W-:Y:S01]  /*348a0*/  LOP3.LUT R7, R7, R14, R19, 0x96, !PT ;  /* 0x0000000e07077212 */ /* 0x000fe200078e9613 */
[----:B------:R-:W-:Y:S01]  /*348b0*/  IMAD.WIDE.U32 R14, R5, -0x2daee0ad, RZ ;  /* 0xd2511f53050e7825 */ /* 0x000fe200078e00ff */
[----:B------:R-:W-:-:S03]  /*348c0*/  IADD3 R5, PT, PT, R29, -0x695add53, RZ ;  /* 0x96a522ad1d057810 */ /* 0x000fc60007ffe0ff */
[----:B------:R-:W-:Y:S01]  /*348d0*/  IMAD.WIDE.U32 R16, R7, -0x326172a9, RZ ;  /* 0xcd9e8d5707107825 */ /* 0x000fe200078e00ff */
[----:B------:R-:W-:-:S03]  /*348e0*/  LOP3.LUT R5, R5, R18, R15, 0x96, !PT ;  /* 0x0000001205057212 */ /* 0x000fc600078e960f */
[----:B------:R-:W-:Y:S02]  /*348f0*/  HFMA2 R15, -RZ, RZ, 0, 0 ;  /* 0x00000000ff0f7431 */ /* 0x000fe400000001ff */
[----:B------:R-:W-:Y:S02]  /*34900*/  VIADD R7, R28, 0x8ff34781 ;  /* 0x8ff347811c077836 */ /* 0x000fe40000000000 */
[----:B------:R-:W-:-:S03]  /*34910*/  IMAD.MOV.U32 R10, RZ, RZ, R16 ;  /* 0x000000ffff0a7224 */ /* 0x000fc600078e0010 */
[----:B------:R-:W-:Y:S02]  /*34920*/  LOP3.LUT R6, R7, R6, R17, 0x96, !PT ;  /* 0x0000000607067212 */ /* 0x000fe400078e9611 */
[----:B------:R-:W-:Y:S01]  /*34930*/  MOV R7, R57 ;  /* 0x0000003900077202 */ /* 0x000fe20000000f00 */
[----:B------:R-:W-:-:S07]  /*34940*/  IMAD.MOV.U32 R57, RZ, RZ, R14 ;  /* 0x000000ffff397224 */ /* 0x000fce00078e000e */
.L_x_11485:
[----:B------:R-:W-:Y:S05]  /*34950*/  BSYNC.RECONVERGENT B1 ;  /* 0x0000000000017941 */ /* 0x000fea0003800200 */
.L_x_11484:
        /* <DEDUP_REMOVED lines=14> */
[--C-:B------:R-:W-:Y:S01]  /*34a40*/  @!P1 IMAD.MOV.U32 R108, RZ, RZ, R14.reuse ;  /* 0x000000ffff6c9224 */ /* 0x100fe200078e000e */
        /* <DEDUP_REMOVED lines=13> */
.L_x_11491:
        /* <DEDUP_REMOVED lines=13> */
.L_x_11493:
[----:B------:R-:W-:Y:S05]  /*34bf0*/  BSYNC.RECONVERGENT B2 ;  /* 0x0000000000027941 */ /* 0x000fea0003800200 */
.L_x_11492:
        /* <DEDUP_REMOVED lines=55> */
[----:B------:R-:W-:Y:S02]  /*34f70*/  VIADD R7, R28, 0x8ff34781 ;  /* 0x8ff347811c077836 */ /* 0x000fe40000000000 */
[----:B------:R-:W-:-:S03]  /*34f80*/  IMAD.MOV.U32 R10, RZ, RZ, R18 ;  /* 0x000000ffff0a7224 */ /* 0x000fc600078e0012 */
[----:B------:R-:W-:Y:S02]  /*34f90*/  LOP3.LUT R6, R7, R6, R19, 0x96, !PT ;  /* 0x0000000607067212 */ /* 0x000fe400078e9613 */
[----:B------:R-:W-:Y:S01]  /*34fa0*/  MOV R7, R57 ;  /* 0x0000003900077202 */ /* 0x000fe20000000f00 */
[----:B------:R-:W-:Y:S02]  /*34fb0*/  IMAD.MOV.U32 R57, RZ, RZ, R16 ;  /* 0x000000ffff397224 */ /* 0x000fe400078e0010 */
[----:B------:R-:W-:-:S07]  /*34fc0*/  HFMA2 R16, -RZ, RZ, 0, 0 ;  /* 0x00000000ff107431 */ /* 0x000fce00000001ff */
.L_x_11490:
[----:B------:R-:W-:Y:S05]  /*34fd0*/  BSYNC.RECONVERGENT B1 ;  /* 0x0000000000017941 */ /* 0x000fea0003800200 */
.L_x_11489:
        /* <DEDUP_REMOVED lines=23> */
.L_x_11496:
        /* <DEDUP_REMOVED lines=13> */
.L_x_11498:
[----:B------:R-:W-:Y:S05]  /*35220*/  BSYNC.RECONVERGENT B2 ;  /* 0x0000000000027941 */ /* 0x000fea0003800200 */
.L_x_11497:
        /* <DEDUP_REMOVED lines=61> */
.L_x_11495:
[----:B------:R-:W-:Y:S05]  /*35600*/  BSYNC.RECONVERGENT B1 ;  /* 0x0000000000017941 */ /* 0x000fea0003800200 */
.L_x_11494:
        /* <DEDUP_REMOVED lines=26> */
.L_x_11501:
        /* <DEDUP_REMOVED lines=13> */
.L_x_11503:
[----:B------:R-:W-:Y:S05]  /*35880*/  BSYNC.RECONVERGENT B2 ;  /* 0x0000000000027941 */ /* 0x000fea0003800200 */
.L_x_11502:
        /* <DEDUP_REMOVED lines=61> */
.L_x_11500:
[----:B------:R-:W-:Y:S05]  /*35c60*/  BSYNC.RECONVERGENT B1 ;  /* 0x0000000000017941 */ /* 0x000fea0003800200 */
.L_x_11499:
        /* <DEDUP_REMOVED lines=22> */
.L_x_11506:
        /* <DEDUP_REMOVED lines=13> */
.L_x_11508:
[----:B------:R-:W-:Y:S05]  /*35ea0*/  BSYNC.RECONVERGENT B2 ;  /* 0x0000000000027941 */ /* 0x000fea0003800200 */
.L_x_11507:
        /* <DEDUP_REMOVED lines=61> */
.L_x_11505:
[----:B------:R-:W-:Y:S05]  /*36280*/  BSYNC.RECONVERGENT B1 ;  /* 0x0000000000017941 */ /* 0x000fea0003800200 */
.L_x_11504:
        /* <DEDUP_REMOVED lines=16> */
[----:B------:R-:W-:Y:S01]  /*36390*/  IMAD.MOV.U32 R7, RZ, RZ, R10 ;  /* 0x000000ffff077224 */ /* 0x000fe200078e000a */
[----:B------:R-:W-:Y:S02]  /*363a0*/  MOV R18, 0x2 ;  /* 0x0000000200127802 */ /* 0x000fe40000000f00 */
        /* <DEDUP_REMOVED lines=10> */
.L_x_11511:
        /* <DEDUP_REMOVED lines=13> */
.L_x_11513:
[----:B------:R-:W-:Y:S05]  /*36520*/  BSYNC.RECONVERGENT B2 ;  /* 0x0000000000027941 */ /* 0x000fea0003800200 */
.L_x_11512:
        /* <DEDUP_REMOVED lines=61> */
.L_x_11510:
[----:B------:R-:W-:Y:S05]  /*36900*/  BSYNC.RECONVERGENT B1 ;  /* 0x0000000000017941 */ /* 0x000fea0003800200 */
.L_x_11509:
        /* <DEDUP_REMOVED lines=21> */
.L_x_11516:
        /* <DEDUP_REMOVED lines=13> */
.L_x_11518:
[----:B------:R-:W-:Y:S05]  /*36b30*/  BSYNC.RECONVERGENT B2 ;  /* 0x0000000000027941 */ /* 0x000fea0003800200 */
.L_x_11517:
        /* <DEDUP_REMOVED lines=61> */
.L_x_11515:
[----:B------:R-:W-:Y:S05]  /*36f10*/  BSYNC.RECONVERGENT B1 ;  /* 0x0000000000017941 */ /* 0x000fea0003800200 */
.L_x_11514:
        /* <DEDUP_REMOVED lines=26> */
.L_x_11521:
        /* <DEDUP_REMOVED lines=13> */
.L_x_11523:
[----:B------:R-:W-:Y:S05]  /*37190*/  BSYNC.RECONVERGENT B2 ;  /* 0x0000000000027941 */ /* 0x000fea0003800200 */
.L_x_11522:
        /* <DEDUP_REMOVED lines=61> */
.L_x_11520:
[----:B------:R-:W-:Y:S05]  /*37570*/  BSYNC.RECONVERGENT B1 ;  /* 0x0000000000017941 */ /* 0x000fea0003800200 */
.L_x_11519:
        /* <DEDUP_REMOVED lines=20> */
.L_x_11526:
        /* <DEDUP_REMOVED lines=13> */
.L_x_11528:
[----:B------:R-:W-:Y:S05]  /*37790*/  BSYNC.RECONVERGENT B2 ;  /* 0x0000000000027941 */ /* 0x000fea0003800200 */
.L_x_11527:
        /* <DEDUP_REMOVED lines=61> */
.L_x_11525:
[----:B------:R-:W-:Y:S05]  /*37b70*/  BSYNC.RECONVERGENT B1 ;  /* 0x0000000000017941 */ /* 0x000fea0003800200 */
.L_x_11524:
[----:B------:R-:W-:Y:S01]  /*37b80*/  I2FP.F32.U32 R7, R7 ;  /* 0x0000000700077245 */ /* 0x000fe20000201000 */
[----:B------:R-:W-:Y:S01]  /*37b90*/  BSSY.RECONVERGENT B1, `(.L_x_11529) ;  /* 0x0000066000017945 */ /* 0x000fe20003800200 */
[----:B------:R-:W-:Y:S02]  /*37ba0*/  PRMT R18, R38, 0x7632, R18 ;  /* 0x0000763226127816 */ /* 0x000fe40000000012 */
[----:B------:R-:W-:Y:S01]  /*37bb0*/  MOV R51, 0x2 ;  /* 0x0000000200337802 */ /* 0x000fe20000000f00 */
        /* <DEDUP_REMOVED lines=24> */
.L_x_11531:
        /* <DEDUP_REMOVED lines=13> */
.L_x_11533:
[----:B------:R-:W-:Y:S05]  /*37e10*/  BSYNC.RECONVERGENT B2 ;  /* 0x0000000000027941 */ /* 0x000fea0003800200 */
.L_x_11532:
        /* <DEDUP_REMOVED lines=60> */
[----:B------:R-:W-:-:S07]  /*381e0*/  IMAD.MOV.U32 R57, RZ, RZ, R70 ;  /* 0x000000ffff397224 */ /* 0x000fce00078e0046 */
.L_x_11530:
[----:B------:R-:W-:Y:S05]  /*381f0*/  BSYNC.RECONVERGENT B1 ;  /* 0x0000000000017941 */ /* 0x000fea0003800200 */
.L_x_11529:
        /* <DEDUP_REMOVED lines=21> */
.L_x_11536:
        /* <DEDUP_REMOVED lines=13> */
.L_x_11538:
[----:B------:R-:W-:Y:S05]  /*38420*/  BSYNC.RECONVERGENT B2 ;  /* 0x0000000000027941 */ /* 0x000fea0003800200 */
.L_x_11537:
        /* <DEDUP_REMOVED lines=61> */
.L_x_11535:
[----:B------:R-:W-:Y:S05]  /*38800*/  BSYNC.RECONVERGENT B1 ;  /* 0x0000000000017941 */ /* 0x000fea0003800200 */
.L_x_11534:
        /* <DEDUP_REMOVED lines=26> */
.L_x_11541:
        /* <DEDUP_REMOVED lines=13> */
.L_x_11543:
[----:B------:R-:W-:Y:S05]  /*38a80*/  BSYNC.RECONVERGENT B2 ;  /* 0x0000000000027941 */ /* 0x000fea0003800200 */
.L_x_11542:
        /* <DEDUP_REMOVED lines=61> */
.L_x_11540:
[----:B------:R-:W-:Y:S05]  /*38e60*/  BSYNC.RECONVERGENT B1 ;  /* 0x0000000000017941 */ /* 0x000fea0003800200 */
.L_x_11539:
[----:B------:R-:W-:Y:S01]  /*38e70*/  I2FP.F32.U32 R7, R7 ;  /* 0x0000000700077245 */ /* 0x000fe20000201000 */
[----:B------:R-:W-:Y:S01]  /*38e80*/  IMAD.U32 R23, R23, 0x10000, RZ ;  /* 0x0001000017177824 */ /* 0x000fe200078e00ff */
[----:B------:R-:W-:Y:S01]  /*38e90*/  ISETP.NE.AND P6, PT, R70, 0x1, PT ;  /* 0x000000014600780c */ /* 0x000fe20003fc5270 */
[----:B------:R-:W-:Y:S01]  /*38ea0*/  BSSY.RECONVERGENT B1, `(.L_x_11544) ;  /* 0x000005f000017945 */ /* 0x000fe20003800200 */
[----:B------:R-:W-:Y:S02]  /*38eb0*/  IMAD.MOV.U32 R71, RZ, RZ, R10 ;  /* 0x000000ffff477224 */ /* 0x000fe400078e000a */
[----:B------:R-:W-:Y:S01]  /*38ec0*/  FFMA.FTZ R7, R7, R125, 1.1641532182693481445e-10 ;  /* 0x2f00000007077423 */ /* 0x000fe2000001007d */
[----:B------:R-:W-:-:S04]  /*38ed0*/  FMUL.FTZ R23, R23, R76 ;  /* 0x0000004c17177220 */ /* 0x000fc80000410000 */
        /* <DEDUP_REMOVED lines=13> */
.L_x_11546:
        /* <DEDUP_REMOVED lines=16> */
.L_x_11548:
[----:B------:R-:W-:Y:S05]  /*390b0*/  BSYNC.RECONVERGENT B2 ;  /* 0x0000000000027941 */ /* 0x000fea0003800200 */
.L_x_11547:
        /* <DEDUP_REMOVED lines=59> */
[----:B------:R-:W-:Y:S01]  /*39470*/  LOP3.LUT R6, R7, R6, R73, 0x96, !PT ;  /* 0x0000000607067212 */ /* 0x000fe200078e9649 */
[----:B------:R-:W-:-:S07]  /*39480*/  HFMA2 R7, -RZ, RZ, 0, 0 ;  /* 0x00000000ff077431 */ /* 0x000fce00000001ff */
.L_x_11545:
[----:B------:R-:W-:Y:S05]  /*39490*/  BSYNC.RECONVERGENT B1 ;  /* 0x0000000000017941 */ /* 0x000fea0003800200 */
.L_x_11544:
        /* <DEDUP_REMOVED lines=13> */
[----:B------:R-:W-:Y:S02]  /*39570*/  PRMT R20, R71, 0x7610, R20 ;  /* 0x0000761047147816 */ /* 0x000fe40000000014 */
[----:B------:R-:W-:-:S05]  /*39580*/  @P1 SHF.L.U32 R23, R23, 0x10, RZ ;  /* 0x0000001017171819 */ /* 0x000fca00000006ff */
[----:B------:R-:W-:Y:S01]  /*39590*/  @P1 FADD.FTZ R23, R70, R23 ;  /* 0x0000001746171221 */ /* 0x000fe20000010000 */
[----:B------:R-:W-:-:S05]  /*395a0*/  @!P1 IMAD.MOV.U32 R23, RZ, RZ, R70 ;  /* 0x000000ffff179224 */ /* 0x000fca00078e0046 */
[----:B------:R-:W-:-:S04]  /*395b0*/  F2FP.BF16.F32.PACK_AB R70, RZ, R23 ;  /* 0x00000017ff46723e */ /* 0x000fc800000010ff */
[----:B------:R-:W-:Y:S01]  /*395c0*/  PRMT R43, R43, 0x5410, R70 ;  /* 0x000054102b2b7816 */ /* 0x000fe20000000046 */
[----:B------:R-:W-:Y:S06]  /*395d0*/  BRA `(.L_x_11549) ;  /* 0x0000003000d07947 */ /* 0x000fec0003800000 */
.L_x_11468:
        /* <DEDUP_REMOVED lines=10> */
[-C--:B------:R-:W-:Y:S01]  /*39680*/  @!P2 MOV R57, R9.reuse ;  /* 0x000000090039a202 */ /* 0x080fe20000000f00 */
[----:B------:R-:W-:Y:S01]  /*39690*/  @!P2 IMAD.MOV.U32 R23, RZ, RZ, R5 ;  /* 0x000000ffff17a224 */ /* 0x000fe200078e0005 */
[----:B------:R-:W-:Y:S01]  /*396a0*/  @P2 IADD3 R50, PT, PT, R7, 0x1, RZ ;  /* 0x0000000107322810 */ /* 0x000fe20007ffe0ff */
[----:B------:R-:W-:Y:S01]  /*396b0*/  @P2 IMAD.MOV.U32 R23, RZ, RZ, R6 ;  /* 0x000000ffff172224 */ /* 0x000fe200078e0006 */
[----:B------:R-:W-:Y:S01]  /*396c0*/  @P2 MOV R57, R9 ;  /* 0x0000000900392202 */ /* 0x000fe20000000f00 */
[----:B------:R-:W-:Y:S06]  /*396d0*/  BRA `(.L_x_11551) ;  /* 0x00000004002c7947 */ /* 0x000fec0003800000 */
.L_x_11552:
        /* <DEDUP_REMOVED lines=13> */
.L_x_11554:
[----:B------:R-:W-:Y:S05]  /*397b0*/  BSYNC.RECONVERGENT B2 ;  /* 0x0000000000027941 */ /* 0x000fea0003800200 */
.L_x_11553:
        /* <DEDUP_REMOVED lines=59> */
[----:B------:R-:W-:Y:S01]  /*39b70*/  IMAD.MOV.U32 R50, RZ, RZ, RZ ;  /* 0x000000ffff327224 */ /* 0x000fe200078e00ff */
[----:B------:R-:W-:-:S07]  /*39b80*/  LOP3.LUT R5, R5, R72, R51, 0x96, !PT ;  /* 0x0000004805057212 */ /* 0x000fce00078e9633 */
.L_x_11551:
[----:B------:R-:W-:Y:S05]  /*39b90*/  BSYNC.RECONVERGENT B1 ;  /* 0x0000000000017941 */ /* 0x000fea0003800200 */
.L_x_11550:
[----:B------:R-:W0:Y:S01]  /*39ba0*/  LDC R125, c[0x0][0x404] ;  /* 0x00010100ff7d7b82 */ /* 0x000e220000000800 */
[----:B------:R-:W-:Y:S01]  /*39bb0*/  HFMA2 R74, -RZ, RZ, 0.1171875, 0 ;  /* 0x2f800000ff4a7431 */ /* 0x000fe200000001ff */
[----:B------:R-:W-:Y:S01]  /*39bc0*/  I2FP.F32.U32 R7, R23 ;  /* 0x0000001700077245 */ /* 0x000fe20000201000 */
[C---:B-----5:R-:W-:Y:S01]  /*39bd0*/  IMAD.U32 R9, R40.reuse, 0x10000, RZ ;  /* 0x0001000028097824 */ /* 0x060fe200078e00ff */
[----:B------:R-:W-:Y:S01]  /*39be0*/  LOP3.LUT R3, R3, 0xffffffef, RZ, 0xc0, !PT ;  /* 0xffffffef03037812 */ /* 0x000fe200078ec0ff */
[----:B------:R-:W-:Y:S01]  /*39bf0*/  BSSY.RECONVERGENT B1, `(.L_x_11555) ;  /* 0x0000063000017945 */ /* 0x000fe20003800200 */
[----:B------:R-:W-:Y:S01]  /*39c00*/  PRMT R23, R40, 0x7632, R23 ;  /* 0x0000763228177816 */ /* 0x000fe20000000017 */
[----:B------:R-:W-:Y:S01]  /*39c10*/  IMAD.MOV.U32 R51, RZ, RZ, 0x2 ;  /* 0x00000002ff337424 */ /* 0x000fe200078e00ff */
[----:B------:R-:W1:Y:S01]  /*39c20*/  LDC R77, c[0x0][0x408] ;  /* 0x00010200ff4d7b82 */ /* 0x000e620000000800 */
[----:B------:R-:W-:-:S05]  /*39c30*/  FFMA.FTZ R7, R7, R74, 1.1641532182693481445e-10 ;  /* 0x2f00000007077423 */ /* 0x000fca000001004a */
[----:B0-----:R-:W-:Y:S01]  /*39c40*/  FSETP.GTU.FTZ.AND P2, PT, R7, R125, PT ;  /* 0x0000007d0700720b */ /* 0x001fe20003f5c000 */
[----:B-1----:R-:W-:-:S05]  /*39c50*/  FMUL.FTZ R7, R9, R77 ;  /* 0x0000004d09077220 */ /* 0x002fca0000410000 */
        /* <DEDUP_REMOVED lines=17> */
.L_x_11557:
        /* <DEDUP_REMOVED lines=13> */
.L_x_11559:
[----:B------:R-:W-:Y:S05]  /*39e40*/  BSYNC.RECONVERGENT B2 ;  /* 0x0000000000027941 */ /* 0x000fea0003800200 */
.L_x_11558:
        /* <DEDUP_REMOVED lines=57> */
[----:B------:R-:W-:Y:S02]  /*3a1e0*/  MOV R10, R70 ;  /* 0x00000046000a7202 */ /* 0x000fe40000000f00 */
[----:B------:R-:W-:Y:S01]  /*3a1f0*/  LOP3.LUT R5, R5, R72, R51, 0x96, !PT ;  /* 0x0000004805057212 */ /* 0x000fe200078e9633 */
[----:B------:R-:W-:Y:S01]  /*3a200*/  IMAD.MOV.U32 R51, RZ, RZ, RZ ;  /* 0x000000ffff337224 */ /* 0x000fe200078e00ff */
[----:B------:R-:W-:-:S07]  /*3a210*/  MOV R57, R50 ;  /* 0x0000003200397202 */ /* 0x000fce0000000f00 */
.L_x_11556:
[----:B------:R-:W-:Y:S05]  /*3a220*/  BSYNC.RECONVERGENT B1 ;  /* 0x0000000000017941 */ /* 0x000fea0003800200 */
.L_x_11555:
        /* <DEDUP_REMOVED lines=26> */
.L_x_11562:
        /* <DEDUP_REMOVED lines=13> */
.L_x_11564:
[----:B------:R-:W-:Y:S05]  /*3a4a0*/  BSYNC.RECONVERGENT B2 ;  /* 0x0000000000027941 */ /* 0x000fea0003800200 */
.L_x_11563:
        /* <DEDUP_REMOVED lines=61> */
.L_x_11561:
[----:B------:R-:W-:Y:S05]  /*3a880*/  BSYNC.RECONVERGENT B1 ;  /* 0x0000000000017941 */ /* 0x000fea0003800200 */
.L_x_11560:
        /* <DEDUP_REMOVED lines=26> */
.L_x_11567:
        /* <DEDUP_REMOVED lines=13> */
.L_x_11569:
[----:B------:R-:W-:Y:S05]  /*3ab00*/  BSYNC.RECONVERGENT B2 ;  /* 0x0000000000027941 */ /* 0x000fea0003800200 */
.L_x_11568:
        /* <DEDUP_REMOVED lines=61> */
.L_x_11566:
[----:B------:R-:W-:Y:S05]  /*3aee0*/  BSYNC.RECONVERGENT B1 ;  /* 0x0000000000017941 */ /* 0x000fea0003800200 */
.L_x_11565:
        /* <DEDUP_REMOVED lines=26> */
.L_x_11572:
        /* <DEDUP_REMOVED lines=13> */
.L_x_11574:
[----:B------:R-:W-:Y:S05]  /*3b160*/  BSYNC.RECONVERGENT B2 ;  /* 0x0000000000027941 */ /* 0x000fea0003800200 */
.L_x_11573:
        /* <DEDUP_REMOVED lines=61> */
.L_x_11571:
[----:B------:R-:W-:Y:S05]  /*3b540*/  BSYNC.RECONVERGENT B1 ;  /* 0x0000000000017941 */ /* 0x000fea0003800200 */
.L_x_11570:
        /* <DEDUP_REMOVED lines=24> */
.L_x_11577:
        /* <DEDUP_REMOVED lines=13> */
.L_x_11579:
[----:B------:R-:W-:Y:S05]  /*3b7a0*/  BSYNC.RECONVERGENT B2 ;  /* 0x0000000000027941 */ /* 0x000fea0003800200 */
.L_x_11578:
        /* <DEDUP_REMOVED lines=61> */
.L_x_11576:
[----:B------:R-:W-:Y:S05]  /*3bb80*/  BSYNC.RECONVERGENT B1 ;  /* 0x0000000000017941 */ /* 0x000fea0003800200 */
.L_x_11575:
        /* <DEDUP_REMOVED lines=24> */
.L_x_11582:
        /* <DEDUP_REMOVED lines=13> */
.L_x_11584:
[----:B------:R-:W-:Y:S05]  /*3bde0*/  BSYNC.RECONVERGENT B2 ;  /* 0x0000000000027941 */ /* 0x000fea0003800200 */
.L_x_11583:
        /* <DEDUP_REMOVED lines=61> */
.L_x_11581:
[----:B------:R-:W-:Y:S05]  /*3c1c0*/  BSYNC.RECONVERGENT B1 ;  /* 0x0000000000017941 */ /* 0x000fea0003800200 */
.L_x_11580:
[----:B------:R-:W-:Y:S01]  /*3c1d0*/  I2FP.F32.U32 R7, R7 ;  /* 0x0000000700077245 */ /* 0x000fe20000201000 */
[----:B------:R-:W-:Y:S01]  /*3c1e0*/  IMAD.MOV.U32 R23, RZ, RZ, 0x2f800000 ;  /* 0x2f800000ff177424 */ /* 0x000fe200078e00ff */
[----:B------:R-:W-:Y:S01]  /*3c1f0*/  ISETP.NE.AND P5, PT, R70, 0x1, PT ;  /* 0x000000014600780c */ /* 0x000fe20003fa5270 */
[----:B------:R-:W-:Y:S01]  /*3c200*/  BSSY.RECONVERGENT B1, `(.L_x_11585) ;  /* 0x0000061000017945 */ /* 0x000fe20003800200 */
[----:B------:R-:W-:Y:S02]  /*3c210*/  IMAD.MOV.U32 R71, RZ, RZ, R10 ;  /* 0x000000ffff477224 */ /* 0x000fe400078e000a */
[----:B------:R-:W-:Y:S01]  /*3c220*/  FFMA.FTZ R7, R7, R23, 1.1641532182693481445e-10 ;  /* 0x2f00000007077423 */ /* 0x000fe20000010017 */
[----:B------:R-:W-:-:S04]  /*3c230*/  SHF.L.U32 R23, R43, 0x10, RZ ;  /* 0x000000102b177819 */ /* 0x000fc800000006ff */
[----:B------:R-:W-:Y:S01]  /*3c240*/  FSETP.GTU.FTZ.AND P4, PT, R7, R125, PT ;  /* 0x0000007d0700720b */ /* 0x000fe20003f9c000 */
[----:B------:R-:W-:Y:S01]  /*3c250*/  FMUL.FTZ R23, R23, R77 ;  /* 0x0000004d17177220 */ /* 0x000fe20000410000 */
[----:B------:R-:W-:-:S04]  /*3c260*/  @P1 IMAD.U32 R7, R35, 0x10000, RZ ;  /* 0x0001000023071824 */ /* 0x000fc800078e00ff */
        /* <DEDUP_REMOVED lines=15> */
.L_x_11587:
        /* <DEDUP_REMOVED lines=13> */
.L_x_11589:
[----:B------:R-:W-:Y:S05]  /*3c430*/  BSYNC.RECONVERGENT B2 ;  /* 0x0000000000027941 */ /* 0x000fea0003800200 */
.L_x_11588:
        /* <DEDUP_REMOVED lines=61> */
.L_x_11586:
[----:B------:R-:W-:Y:S05]  /*3c810*/  BSYNC.RECONVERGENT B1 ;  /* 0x0000000000017941 */ /* 0x000fea0003800200 */
.L_x_11585:
        /* <DEDUP_REMOVED lines=16> */
.L_x_11549:
        /* <DEDUP_REMOVED lines=43> */
.L_x_11590:
[----:B------:R-:W-:Y:S01]  /*3cbd0*/  IMAD.MOV.U32 R9, RZ, RZ, R57 ;  /* 0x000000ffff097224 */ /* 0x000fe200078e0039 */
[----:B------:R-:W-:-:S07]  /*3cbe0*/  IADD3 R56, PT, PT, R56, 0x20, RZ ;  /* 0x0000002038387810 */ /* 0x000fce0007ffe0ff */
.L_x_11467:
[----:B------:R-:W-:Y:S05]  /*3cbf0*/  BSYNC.RECONVERGENT B0 ;  /* 0x0000000000007941 */ /* 0x000fea0003800200 */
.L_x_11466:
        /* <DEDUP_REMOVED lines=35> */
.L_x_11596:
        /* <DEDUP_REMOVED lines=13> */
.L_x_11598:
[----:B------:R-:W-:Y:S05]  /*3cf00*/  BSYNC.RECONVERGENT B2 ;  /* 0x0000000000027941 */ /* 0x000fea0003800200 */
.L_x_11597:
        /* <DEDUP_REMOVED lines=55> */
[----:B------:R-:W-:Y:S02]  /*3d280*/  MOV R57, R14 ;  /* 0x0000000e00397202 */ /* 0x000fe40000000f00 */
[----:B------:R-:W-:Y:S01]  /*3d290*/  LOP3.LUT R5, R5, R18, R15, 0x96, !PT ;  /* 0x0000001205057212 */ /* 0x000fe200078e960f */
[----:B------:R-:W-:Y:S02]  /*3d2a0*/  VIADD R7, R28, 0x8ff34781 ;  /* 0x8ff347811c077836 */ /* 0x000fe40000000000 */
[----:B------:R-:W-:Y:S02]  /*3d2b0*/  IMAD.MOV.U32 R10, RZ, RZ, R16 ;  /* 0x000000ffff0a7224 */ /* 0x000fe400078e0010 */
[----:B------:R-:W-:Y:S01]  /*3d2c0*/  IMAD.MOV.U32 R14, RZ, RZ, R9 ;  /* 0x000000ffff0e7224 */ /* 0x000fe200078e0009 */
[----:B------:R-:W-:-:S07]  /*3d2d0*/  LOP3.LUT R6, R7, R6, R17, 0x96, !PT ;  /* 0x0000000607067212 */ /* 0x000fce00078e9611 */
.L_x_11595:
[----:B------:R-:W-:Y:S05]  /*3d2e0*/  BSYNC.RECONVERGENT B1 ;  /* 0x0000000000017941 */ /* 0x000fea0003800200 */
.L_x_11594:
        /* <DEDUP_REMOVED lines=10> */
[----:B0-----:R-:W-:Y:S01]  /*3d390*/  FMUL.FTZ R9, R9, R76 ;  /* 0x0000004c09097220 */ /* 0x001fe20000410000 */
[----:B-1----:R-:W-:-:S02]  /*3d3a0*/  FSETP.GTU.FTZ.AND P2, PT, R7, R77, PT ;  /* 0x0000004d0700720b */ /* 0x002fc40003f5c000 */
[----:B------:R-:W-:Y:S02]  /*3d3b0*/  MOV R7, R10 ;  /* 0x0000000a00077202 */ /* 0x000fe40000000f00 */
        /* <DEDUP_REMOVED lines=13> */
.L_x_11601:
        /* <DEDUP_REMOVED lines=13> */
.L_x_11603:
[----:B------:R-:W-:Y:S05]  /*3d560*/  BSYNC.RECONVERGENT B2 ;  /* 0x0000000000027941 */ /* 0x000fea0003800200 */
.L_x_11602:
        /* <DEDUP_REMOVED lines=61> */
.L_x_11600:
[----:B------:R-:W-:Y:S05]  /*3d940*/  BSYNC.RECONVERGENT B1 ;  /* 0x0000000000017941 */ /* 0x000fea0003800200 */
.L_x_11599:
        /* <DEDUP_REMOVED lines=26> */
.L_x_11606:
        /* <DEDUP_REMOVED lines=13> */
.L_x_11608:
[----:B------:R-:W-:Y:S05]  /*3dbc0*/  BSYNC.RECONVERGENT B2 ;  /* 0x0000000000027941 */ /* 0x000fea0003800200 */
.L_x_11607:
        /* <DEDUP_REMOVED lines=59> */
[----:B------:R-:W-:Y:S02]  /*3df80*/  LOP3.LUT R5, R5, R18, R15, 0x96, !PT ;  /* 0x0000001205057212 */ /* 0x000fe400078e960f */
[----:B------:R-:W-:-:S07]  /*3df90*/  MOV R10, R16 ;  /* 0x00000010000a7202 */ /* 0x000fce0000000f00 */
.L_x_11605:
[----:B------:R-:W-:Y:S05]  /*3dfa0*/  BSYNC.RECONVERGENT B1 ;  /* 0x0000000000017941 */ /* 0x000fea0003800200 */
.L_x_11604:
        /* <DEDUP_REMOVED lines=22> */
.L_x_11611:
        /* <DEDUP_REMOVED lines=13> */
.L_x_11613:
[----:B------:R-:W-:Y:S05]  /*3e1e0*/  BSYNC.RECONVERGENT B2 ;  /* 0x0000000000027941 */ /* 0x000fea0003800200 */
.L_x_11612:
        /* <DEDUP_REMOVED lines=61> */
.L_x_11610:
[----:B------:R-:W-:Y:S05]  /*3e5c0*/  BSYNC.RECONVERGENT B1 ;  /* 0x0000000000017941 */ /* 0x000fea0003800200 */
.L_x_11609:
        /* <DEDUP_REMOVED lines=28> */
.L_x_11616:
        /* <DEDUP_REMOVED lines=13> */
.L_x_11618:
[----:B------:R-:W-:Y:S05]  /*3e860*/  BSYNC.RECONVERGENT B2 ;  /* 0x0000000000027941 */ /* 0x000fea0003800200 */
.L_x_11617:
        /* <DEDUP_REMOVED lines=61> */
.L_x_11615:
[----:B------:R-:W-:Y:S05]  /*3ec40*/  BSYNC.RECONVERGENT B1 ;  /* 0x0000000000017941 */ /* 0x000fea0003800200 */
.L_x_11614:
        /* <DEDUP_REMOVED lines=8> */
[----:B------:R-:W-:Y:S02]  /*3ecd0*/  FSETP.GTU.FTZ.AND P2, PT, R7, R77, PT ;  /* 0x0000004d0700720b */ /* 0x000fe40003f5c000 */
        /* <DEDUP_REMOVED lines=14> */
.L_x_11621:
        /* <DEDUP_REMOVED lines=13> */
.L_x_11623:
[----:B------:R-:W-:Y:S05]  /*3ee90*/  BSYNC.RECONVERGENT B2 ;  /* 0x0000000000027941 */ /* 0x000fea0003800200 */
.L_x_11622:
        /* <DEDUP_REMOVED lines=61> */
.L_x_11620:
[----:B------:R-:W-:Y:S05]  /*3f270*/  BSYNC.RECONVERGENT B1 ;  /* 0x0000000000017941 */ /* 0x000fea0003800200 */
.L_x_11619:
        /* <DEDUP_REMOVED lines=26> */
.L_x_11626:
        /* <DEDUP_REMOVED lines=13> */
.L_x_11628:
[----:B------:R-:W-:Y:S05]  /*3f4f0*/  BSYNC.RECONVERGENT B2 ;  /* 0x0000000000027941 */ /* 0x000fea0003800200 */
.L_x_11627:
        /* <DEDUP_REMOVED lines=61> */
.L_x_11625:
[----:B------:R-:W-:Y:S05]  /*3f8d0*/  BSYNC.RECONVERGENT B1 ;  /* 0x0000000000017941 */ /* 0x000fea0003800200 */
.L_x_11624:
        /* <DEDUP_REMOVED lines=22> */
.L_x_11631:
        /* <DEDUP_REMOVED lines=13> */
.L_x_11633:
[----:B------:R-:W-:Y:S05]  /*3fb10*/  BSYNC.RECONVERGENT B2 ;  /* 0x0000000000027941 */ /* 0x000fea0003800200 */
.L_x_11632:
        /* <DEDUP_REMOVED lines=61> */
.L_x_11630:
[----:B------:R-:W-:Y:S05]  /*3fef0*/  BSYNC.RECONVERGENT B1 ;  /* 0x0000000000017941 */ /* 0x000fea0003800200 */
.L_x_11629:
        /* <DEDUP_REMOVED lines=28> */
.L_x_11636:
        /* <DEDUP_REMOVED lines=13> */
.L_x_11638:
[----:B------:R-:W-:Y:S05]  /*40190*/  BSYNC.RECONVERGENT B2 ;  /* 0x0000000000027941 */ /* 0x000fea0003800200 */
.L_x_11637:
        /* <DEDUP_REMOVED lines=61> */
.L_x_11635:
[----:B------:R-:W-:Y:S05]  /*40570*/  BSYNC.RECONVERGENT B1 ;  /* 0x0000000000017941 */ /* 0x000fea0003800200 */
.L_x_11634:
        /* <DEDUP_REMOVED lines=21> */
.L_x_11641:
        /* <DEDUP_REMOVED lines=13> */
.L_x_11643:
[----:B------:R-:W-:Y:S05]  /*407a0*/  BSYNC.RECONVERGENT B2 ;  /* 0x0000000000027941 */ /* 0x000fea0003800200 */
.L_x_11642:
        /* <DEDUP_REMOVED lines=61> */
.L_x_11640:
[----:B------:R-:W-:Y:S05]  /*40b80*/  BSYNC.RECONVERGENT B1 ;  /* 0x0000000000017941 */ /* 0x000fea0003800200 */
.L_x_11639:
        /* <DEDUP_REMOVED lines=26> */
.L_x_11646:
        /* <DEDUP_REMOVED lines=13> */
.L_x_11648:
[----:B------:R-:W-:Y:S05]  /*40e00*/  BSYNC.RECONVERGENT B2 ;  /* 0x0000000000027941 */ /* 0x000fea0003800200 */
.L_x_11647:
        /* <DEDUP_REMOVED lines=61> */
.L_x_11645:
[----:B------:R-:W-:Y:S05]  /*411e0*/  BSYNC.RECONVERGENT B1 ;  /* 0x0000000000017941 */ /* 0x000fea0003800200 */
.L_x_11644:
        /* <DEDUP_REMOVED lines=20> */
.L_x_11651:
        /* <DEDUP_REMOVED lines=13> */
.L_x_11653:
[----:B------:R-:W-:Y:S05]  /*41400*/  BSYNC.RECONVERGENT B2 ;  /* 0x0000000000027941 */ /* 0x000fea0003800200 */
.L_x_11652:
        /* <DEDUP_REMOVED lines=61> */
.L_x_11650:
[----:B------:R-:W-:Y:S05]  /*417e0*/  BSYNC.RECONVERGENT B1 ;  /* 0x0000000000017941 */ /* 0x000fea0003800200 */
.L_x_11649:
[----:B------:R-:W-:Y:S01]  /*417f0*/  I2FP.F32.U32 R7, R7 ;  /* 0x0000000700077245 */ /* 0x000fe20000201000 */
[----:B------:R-:W-:Y:S01]  /*41800*/  BSSY.RECONVERGENT B1, `(.L_x_11654) ;  /* 0x0000066000017945 */ /* 0x000fe20003800200 */
[----:B------:R-:W-:Y:S01]  /*41810*/  PRMT R18, R38, 0x7632, R18 ;  /* 0x0000763226127816 */ /* 0x000fe20000000012 */
[----:B------:R-:W-:Y:S02]  /*41820*/  IMAD.MOV.U32 R53, RZ, RZ, 0x2 ;  /* 0x00000002ff357424 */ /* 0x000fe400078e00ff */
        /* <DEDUP_REMOVED lines=24> */
.L_x_11656:
        /* <DEDUP_REMOVED lines=13> */
.L_x_11658:
[----:B------:R-:W-:Y:S05]  /*41a80*/  BSYNC.RECONVERGENT B2 ;  /* 0x0000000000027941 */ /* 0x000fea0003800200 */
.L_x_11657:
        /* <DEDUP_REMOVED lines=59> */
[----:B------:R-:W-:Y:S02]  /*41e40*/  LOP3.LUT R5, R5, R74, R71, 0x96, !PT ;  /* 0x0000004a05057212 */ /* 0x000fe400078e9647 */
[----:B------:R-:W-:-:S07]  /*41e50*/  MOV R57, R70 ;  /* 0x0000004600397202 */ /* 0x000fce0000000f00 */
.L_x_11655:
[----:B------:R-:W-:Y:S05]  /*41e60*/  BSYNC.RECONVERGENT B1 ;  /* 0x0000000000017941 */ /* 0x000fea0003800200 */
.L_x_11654:
[----:B------:R-:W-:Y:S01]  /*41e70*/  I2FP.F32.U32 R7, R7 ;  /* 0x0000000700077245 */ /* 0x000fe20000201000 */
[----:B------:R-:W-:Y:S01]  /*41e80*/  BSSY.RECONVERGENT B1, `(.L_x_11659) ;  /* 0x000005f000017945 */ /* 0x000fe20003800200 */
[----:B------:R-:W-:Y:S01]  /*41e90*/  ISETP.NE.AND P5, PT, R53, 0x1, PT ;  /* 0x000000013500780c */ /* 0x000fe20003fa5270 */
[----:B------:R-:W-:Y:S01]  /*41ea0*/  IMAD.MOV.U32 R71, RZ, RZ, 0x2 ;  /* 0x00000002ff477424 */ /* 0x000fe200078e00ff */
[----:B------:R-:W-:Y:S01]  /*41eb0*/  SHF.L.U32 R19, R43, 0x10, RZ ;  /* 0x000000102b137819 */ /* 0x000fe200000006ff */
        /* <DEDUP_REMOVED lines=16> */
.L_x_11661:
        /* <DEDUP_REMOVED lines=13> */
.L_x_11663:
[----:B------:R-:W-:Y:S05]  /*42090*/  BSYNC.RECONVERGENT B2 ;  /* 0x0000000000027941 */ /* 0x000fea0003800200 */
.L_x_11662:
        /* <DEDUP_REMOVED lines=61> */
.L_x_11660:
[----:B------:R-:W-:Y:S05]  /*42470*/  BSYNC.RECONVERGENT B1 ;  /* 0x0000000000017941 */ /* 0x000fea0003800200 */
.L_x_11659:
        /* <DEDUP_REMOVED lines=26> */
.L_x_11666:
        /* <DEDUP_REMOVED lines=13> */
.L_x_11668:
[----:B------:R-:W-:Y:S05]  /*426f0*/  BSYNC.RECONVERGENT B2 ;  /* 0x0000000000027941 */ /* 0x000fea0003800200 */
.L_x_11667:
        /* <DEDUP_REMOVED lines=61> */
.L_x_11665:
[----:B------:R-:W-:Y:S05]  /*42ad0*/  BSYNC.RECONVERGENT B1 ;  /* 0x0000000000017941 */ /* 0x000fea0003800200 */
.L_x_11664:
        /* <DEDUP_REMOVED lines=20> */
.L_x_11671:
        /* <DEDUP_REMOVED lines=16> */
.L_x_11673:
[----:B------:R-:W-:Y:S05]  /*42d20*/  BSYNC.RECONVERGENT B2 ;  /* 0x0000000000027941 */ /* 0x000fea0003800200 */
.L_x_11672:
        /* <DEDUP_REMOVED lines=59> */
[----:B------:R-:W-:Y:S02]  /*430e0*/  MOV R10, R72 ;  /* 0x00000048000a7202 */ /* 0x000fe40000000f00 */
[----:B------:R-:W-:-:S07]  /*430f0*/  MOV R57, R70 ;  /* 0x0000004600397202 */ /* 0x000fce0000000f00 */
.L_x_11670:
[----:B------:R-:W-:Y:S05]  /*43100*/  BSYNC.RECONVERGENT B1 ;  /* 0x0000000000017941 */ /* 0x000fea0003800200 */
.L_x_11669:
        /* <DEDUP_REMOVED lines=20> */
.L_x_11593:
        /* <DEDUP_REMOVED lines=16> */
.L_x_11677:
        /* <DEDUP_REMOVED lines=13> */
.L_x_11679:
[----:B------:R-:W-:Y:S05]  /*43420*/  BSYNC.RECONVERGENT B2 ;  /* 0x0000000000027941 */ /* 0x000fea0003800200 */
.L_x_11678:
        /* <DEDUP_REMOVED lines=55> */
[----:B------:R-:W-:-:S03]  /*437a0*/  MOV R57, R52 ;  /* 0x0000003400397202 */ /* 0x000fc60000000f00 */
[----:B------:R-:W-:Y:S01]  /*437b0*/  HFMA2 R52, -RZ, RZ, 0, 0 ;  /* 0x00000000ff347431 */ /* 0x000fe200000001ff */
[----:B------:R-:W-:Y:S01]  /*437c0*/  LOP3.LUT R5, R5, R72, R53, 0x96, !PT ;  /* 0x0000004805057212 */ /* 0x000fe200078e9635 */
[----:B------:R-:W-:Y:S02]  /*437d0*/  VIADD R7, R28, 0x8ff34781 ;  /* 0x8ff347811c077836 */ /* 0x000fe40000000000 */
[----:B------:R-:W-:-:S03]  /*437e0*/  IMAD.MOV.U32 R10, RZ, RZ, R70 ;  /* 0x000000ffff0a7224 */ /* 0x000fc600078e0046 */
[----:B------:R-:W-:-:S07]  /*437f0*/  LOP3.LUT R6, R7, R6, R71, 0x96, !PT ;  /* 0x0000000607067212 */ /* 0x000fce00078e9647 */
.L_x_11676:
[----:B------:R-:W-:Y:S05]  /*43800*/  BSYNC.RECONVERGENT B1 ;  /* 0x0000000000017941 */ /* 0x000fea0003800200 */
.L_x_11675:
[----:B------:R-:W0:Y:S01]  /*43810*/  LDC R77, c[0x0][0x408] ;  /* 0x00010200ff4d7b82 */ /* 0x000e220000000800 */
[----:B------:R-:W-:Y:S01]  /*43820*/  I2FP.F32.U32 R7, R24 ;  /* 0x0000001800077245 */ /* 0x000fe20000201000 */
[----:B------:R-:W-:Y:S01]  /*43830*/  IMAD.MOV.U32 R74, RZ, RZ, 0x2f800000 ;  /* 0x2f800000ff4a7424 */ /* 0x000fe200078e00ff */
[C---:B-----5:R-:W-:Y:S01]  /*43840*/  SHF.L.U32 R9, R40.reuse, 0x10, RZ ;  /* 0x0000001028097819 */ /* 0x060fe200000006ff */
[----:B------:R-:W-:Y:S01]  /*43850*/  BSSY.RECONVERGENT B1, `(.L_x_11680) ;  /* 0x0000064000017945 */ /* 0x000fe20003800200 */
[----:B------:R-:W-:Y:S01]  /*43860*/  LOP3.LUT R3, R3, 0xffffffef, RZ, 0xc0, !PT ;  /* 0xffffffef03037812 */ /* 0x000fe200078ec0ff */
[----:B------:R-:W-:Y:S01]  /*43870*/  FFMA.FTZ R7, R7, R74, 1.1641532182693481445e-10 ;  /* 0x2f00000007077423 */ /* 0x000fe2000001004a */
[----:B------:R-:W-:Y:S01]  /*43880*/  HFMA2 R53, -RZ, RZ, 0, 1.1920928955078125e-07 ;  /* 0x00000002ff357431 */ /* 0x000fe200000001ff */
[----:B------:R-:W1:Y:S01]  /*43890*/  LDC R125, c[0x0][0x404] ;  /* 0x00010100ff7d7b82 */ /* 0x000e620000000800 */
[----:B------:R-:W-:Y:S01]  /*438a0*/  PRMT R24, R40, 0x7632, R24 ;  /* 0x0000763228187816 */ /* 0x000fe20000000018 */
[----:B0-----:R-:W-:Y:S01]  /*438b0*/  FMUL.FTZ R9, R9, R77 ;  /* 0x0000004d09097220 */ /* 0x001fe20000410000 */
[----:B-1----:R-:W-:Y:S01]  /*438c0*/  FSETP.GTU.FTZ.AND P2, PT, R7, R125, PT ;  /* 0x0000007d0700720b */ /* 0x002fe20003f5c000 */
[----:B------:R-:W-:-:S03]  /*438d0*/  @P1 IMAD.U32 R7, R32, 0x10000, RZ ;  /* 0x0001000020071824 */ /* 0x000fc600078e00ff */
        /* <DEDUP_REMOVED lines=16> */
.L_x_11682:
        /* <DEDUP_REMOVED lines=13> */
.L_x_11684:
[----:B------:R-:W-:Y:S05]  /*43ab0*/  BSYNC.RECONVERGENT B2 ;  /* 0x0000000000027941 */ /* 0x000fea0003800200 */
.L_x_11683:
        /* <DEDUP_REMOVED lines=61> */
.L_x_11681:
[----:B------:R-:W-:Y:S05]  /*43e90*/  BSYNC.RECONVERGENT B1 ;  /* 0x0000000000017941 */ /* 0x000fea0003800200 */
.L_x_11680:
        /* <DEDUP_REMOVED lines=26> */
.L_x_11687:
        /* <DEDUP_REMOVED lines=13> */
.L_x_11689:
[----:B------:R-:W-:Y:S05]  /*44110*/  BSYNC.RECONVERGENT B2 ;  /* 0x0000000000027941 */ /* 0x000fea0003800200 */
.L_x_11688:
        /* <DEDUP_REMOVED lines=61> */
.L_x_11686:
[----:B------:R-:W-:Y:S05]  /*444f0*/  BSYNC.RECONVERGENT B1 ;  /* 0x0000000000017941 */ /* 0x000fea0003800200 */
.L_x_11685:
[----:B------:R-:W-:Y:S01]  /*44500*/  I2FP.F32.U32 R7, R7 ;  /* 0x0000000700077245 */ /* 0x000fe20000201000 */
[----:B------:R-:W-:Y:S01]  /*44510*/  BSSY.RECONVERGENT B1, `(.L_x_11690) ;  /* 0x0000064000017945 */ /* 0x000fe20003800200 */
[----:B------:R-:W-:Y:S01]  /*44520*/  SHF.L.U32 R24, R41, 0x10, RZ ;  /* 0x0000001029187819 */ /* 0x000fe200000006ff */
[----:B------:R-:W-:Y:S01]  /*44530*/  HFMA2 R53, -RZ, RZ, 0, 1.1920928955078125e-07 ;  /* 0x00000002ff357431 */ /* 0x000fe200000001ff */
        /* <DEDUP_REMOVED lines=22> */
.L_x_11692:
        /* <DEDUP_REMOVED lines=13> */
.L_x_11694:
[----:B------:R-:W-:Y:S05]  /*44770*/  BSYNC.RECONVERGENT B2 ;  /* 0x0000000000027941 */ /* 0x000fea0003800200 */
.L_x_11693:
        /* <DEDUP_REMOVED lines=61> */
.L_x_11691:
[----:B------:R-:W-:Y:S05]  /*44b50*/  BSYNC.RECONVERGENT B1 ;  /* 0x0000000000017941 */ /* 0x000fea0003800200 */
.L_x_11690:
        /* <DEDUP_REMOVED lines=26> */
.L_x_11697:
        /* <DEDUP_REMOVED lines=13> */
.L_x_11699:
[----:B------:R-:W-:Y:S05]  /*44dd0*/  BSYNC.RECONVERGENT B2 ;  /* 0x0000000000027941 */ /* 0x000fea0003800200 */
.L_x_11698:
        /* <DEDUP_REMOVED lines=61> */
.L_x_11696:
[----:B------:R-:W-:Y:S05]  /*451b0*/  BSYNC.RECONVERGENT B1 ;  /* 0x0000000000017941 */ /* 0x000fea0003800200 */
.L_x_11695:
[----:B------:R-:W-:Y:S01]  /*451c0*/  I2FP.F32.U32 R7, R7 ;  /* 0x0000000700077245 */ /* 0x000fe20000201000 */
[----:B------:R-:W-:Y:S01]  /*451d0*/  BSSY.RECONVERGENT B1, `(.L_x_11700) ;  /* 0x0000062000017945 */ /* 0x000fe20003800200 */
[----:B------:R-:W-:Y:S01]  /*451e0*/  SHF.L.U32 R24, R42, 0x10, RZ ;  /* 0x000000102a187819 */ /* 0x000fe200000006ff */
[----:B------:R-:W-:Y:S01]  /*451f0*/  HFMA2 R53, -RZ, RZ, 0, 1.1920928955078125e-07 ;  /* 0x00000002ff357431 */ /* 0x000fe200000001ff */
        /* <DEDUP_REMOVED lines=20> */
.L_x_11702:
        /* <DEDUP_REMOVED lines=13> */
.L_x_11704:
[----:B------:R-:W-:Y:S05]  /*45410*/  BSYNC.RECONVERGENT B2 ;  /* 0x0000000000027941 */ /* 0x000fea0003800200 */
.L_x_11703:
        /* <DEDUP_REMOVED lines=61> */
.L_x_11701:
[----:B------:R-:W-:Y:S05]  /*457f0*/  BSYNC.RECONVERGENT B1 ;  /* 0x0000000000017941 */ /* 0x000fea0003800200 */
.L_x_11700:
        /* <DEDUP_REMOVED lines=24> */
.L_x_11707:
        /* <DEDUP_REMOVED lines=13> */
.L_x_11709:
[----:B------:R-:W-:Y:S05]  /*45a50*/  BSYNC.RECONVERGENT B2 ;  /* 0x0000000000027941 */ /* 0x000fea0003800200 */
.L_x_11708:
        /* <DEDUP_REMOVED lines=61> */
.L_x_11706:
[----:B------:R-:W-:Y:S05]  /*45e30*/  BSYNC.RECONVERGENT B1 ;  /* 0x0000000000017941 */ /* 0x000fea0003800200 */
.L_x_11705:
[----:B------:R-:W-:Y:S01]  /*45e40*/  HFMA2 R24, -RZ, RZ, 0.1171875, 0 ;  /* 0x2f800000ff187431 */ /* 0x000fe200000001ff */
[----:B------:R-:W-:Y:S01]  /*45e50*/  I2FP.F32.U32 R7, R7 ;  /* 0x0000000700077245 */ /* 0x000fe20000201000 */
[----:B------:R-:W-:Y:S01]  /*45e60*/  BSSY.RECONVERGENT B1, `(.L_x_11710) ;  /* 0x0000062000017945 */ /* 0x000fe20003800200 */
[----:B------:R-:W-:Y:S02]  /*45e70*/  ISETP.NE.AND P5, PT, R70, 0x1, PT ;  /* 0x000000014600780c */ /* 0x000fe40003fa5270 */
[----:B------:R-:W-:Y:S01]  /*45e80*/  MOV R71, R10 ;  /* 0x0000000a00477202 */ /* 0x000fe20000000f00 */
        /* <DEDUP_REMOVED lines=20> */
.L_x_11712:
        /* <DEDUP_REMOVED lines=13> */
.L_x_11714:
[----:B------:R-:W-:Y:S05]  /*460a0*/  BSYNC.RECONVERGENT B2 ;  /* 0x0000000000027941 */ /* 0x000fea0003800200 */
.L_x_11713:
        /* <DEDUP_REMOVED lines=61> */
.L_x_11711:
[----:B------:R-:W-:Y:S05]  /*46480*/  BSYNC.RECONVERGENT B1 ;  /* 0x0000000000017941 */ /* 0x000fea0003800200 */
.L_x_11710:
[----:B------:R-:W-:Y:S01]  /*46490*/  HFMA2 R72, -RZ, RZ, 0.1171875, 0 ;  /* 0x2f800000ff487431 */ /* 0x000fe200000001ff */
[----:B------:R-:W-:Y:S01]  /*464a0*/  I2FP.F32.U32 R70, R71 ;  /* 0x0000004700467245 */ /* 0x000fe20000201000 */
[----:B------:R-:W-:Y:S01]  /*464b0*/  IMAD.U32 R24, R24, 0x10000, RZ ;  /* 0x0001000018187824 */ /* 0x000fe200078e00ff */
[----:B------:R-:W-:Y:S02]  /*464c0*/  @P1 PRMT R71, R35, 0x7632, R71 ;  /* 0x0000763223471816 */ /* 0x000fe40000000047 */
[----:B------:R-:W-:Y:S01]  /*464d0*/  PRMT R42, R42, 0x5410, R76 ;  /* 0x000054102a2a7816 */ /* 0x000fe2000000004c */
[----:B------:R-:W-:Y:S01]  /*464e0*/  FMUL.FTZ R24, R24, R77 ;  /* 0x0000004d18187220 */ /* 0x000fe20000410000 */
[----:B------:R-:W-:Y:S02]  /*464f0*/  @P1 SHF.L.U32 R71, R71, 0x10, RZ ;  /* 0x0000001047471819 */ /* 0x000fe400000006ff */
[----:B------:R-:W-:Y:S01]  /*46500*/  PRMT R41, R41, 0x5410, R69 ;  /* 0x0000541029297816 */ /* 0x000fe20000000045 */
[----:B------:R-:W-:Y:S01]  /*46510*/  FFMA.FTZ R70, R70, R72, 1.1641532182693481445e-10 ;  /* 0x2f00000046467423 */ /* 0x000fe20000010048 */
[----:B------:R-:W-:-:S04]  /*46520*/  PRMT R40, R9, 0x5410, R40 ;  /* 0x0000541009287816 */ /* 0x000fc80000000028 */
[----:B------:R-:W-:-:S04]  /*46530*/  FSETP.GTU.FTZ.AND P5, PT, R70, R125, PT ;  /* 0x0000007d4600720b */ /* 0x000fc80003fbc000 */
[----:B------:R-:W-:Y:S02]  /*46540*/  FSEL R24, R24, RZ, !P5 ;  /* 0x000000ff18187208 */ /* 0x000fe40006800000 */
[----:B------:R-:W-:-:S03]  /*46550*/  PLOP3.LUT P5, PT, P5, PT, PT, 0x8, 0x80 ;  /* 0x000000000080781c */ /* 0x000fc60002fae170 */
[----:B------:R-:W-:-:S05]  /*46560*/  @P1 FADD.FTZ R24, R71, R24 ;  /* 0x0000001847181221 */ /* 0x000fca0000010000 */
[----:B------:R-:W-:-:S04]  /*46570*/  F2FP.BF16.F32.PACK_AB R70, RZ, R24 ;  /* 0x00000018ff46723e */ /* 0x000fc800000010ff */
[----:B------:R-:W-:-:S07]  /*46580*/  PRMT R43, R43, 0x5410, R70 ;  /* 0x000054102b2b7816 */ /* 0x000fce0000000046 */
.L_x_11674:
        /* <DEDUP_REMOVED lines=43> */
.L_x_11715:
[----:B------:R-:W-:Y:S01]  /*46840*/  MOV R9, R57 ;  /* 0x0000003900097202 */ /* 0x000fe20000000f00 */
[----:B------:R-:W-:-:S07]  /*46850*/  VIADD R56, R56, 0x20 ;  /* 0x0000002038387836 */ /* 0x000fce0000000000 */
.L_x_11592:
[----:B------:R-:W-:Y:S05]  /*46860*/  BSYNC.RECONVERGENT B0 ;  /* 0x0000000000007941 */ /* 0x000fea0003800200 */
.L_x_11591:
        /* <DEDUP_REMOVED lines=35> */
.L_x_11721:
        /* <DEDUP_REMOVED lines=13> */
.L_x_11723:
[----:B------:R-:W-:Y:S05]  /*46b70*/  BSYNC.RECONVERGENT B2 ;  /* 0x0000000000027941 */ /* 0x000fea0003800200 */
.L_x_11722:
        /* <DEDUP_REMOVED lines=61> */
.L_x_11720:
[----:B------:R-:W-:Y:S05]  /*46f50*/  BSYNC.RECONVERGENT B1 ;  /* 0x0000000000017941 */ /* 0x000fea0003800200 */
.L_x_11719:
[----:B------:R-:W0:Y:S01]  /*46f60*/  LDC R76, c[0x0][0x408] ;  /* 0x00010200ff4c7b82 */ /* 0x000e220000000800 */
[----:B------:R-:W-:Y:S01]  /*46f70*/  HFMA2 R125, -RZ, RZ, 0.1171875, 0 ;  /* 0x2f800000ff7d7431 */ /* 0x000fe200000001ff */
[----:B------:R-:W-:Y:S01]  /*46f80*/  I2FP.F32.U32 R7, R14 ;  /* 0x0000000e00077245 */ /* 0x000fe20000201000 */
[C---:B-----5:R-:W-:Y:S01]  /*46f90*/  IMAD.U32 R9, R40.reuse, 0x10000, RZ ;  /* 0x0001000028097824 */ /* 0x060fe200078e00ff */
[----:B------:R-:W-:Y:S01]  /*46fa0*/  LOP3.LUT R3, R3, 0xffffffef, RZ, 0xc0, !PT ;  /* 0xffffffef03037812 */ /* 0x000fe200078ec0ff */
[----:B------:R-:W-:Y:S01]  /*46fb0*/  BSSY.RECONVERGENT B1, `(.L_x_11724) ;  /* 0x0000060000017945 */ /* 0x000fe20003800200 */
[----:B------:R-:W-:Y:S01]  /*46fc0*/  HFMA2 R15, -RZ, RZ, 0, 1.1920928955078125e-07 ;  /* 0x00000002ff0f7431 */ /* 0x000fe200000001ff */
[----:B------:R-:W-:Y:S01]  /*46fd0*/  PRMT R20, R40, 0x7632, R20 ;  /* 0x0000763228147816 */ /* 0x000fe20000000014 */
[----:B------:R-:W1:Y:S01]  /*46fe0*/  LDC R77, c[0x0][0x404] ;  /* 0x00010100ff4d7b82 */ /* 0x000e620000000800 */
[----:B------:R-:W-:Y:S01]  /*46ff0*/  FFMA.FTZ R7, R7, R125, 1.1641532182693481445e-10 ;  /* 0x2f00000007077423 */ /* 0x000fe2000001007d */
[----:B0-----:R-:W-:-:S04]  /*47000*/  FMUL.FTZ R9, R9, R76 ;  /* 0x0000004c09097220 */ /* 0x001fc80000410000 */
[----:B-1----:R-:W-:Y:S01]  /*47010*/  FSETP.GTU.FTZ.AND P2, PT, R7, R77, PT ;  /* 0x0000004d0700720b */ /* 0x002fe20003f5c000 */
        /* <DEDUP_REMOVED lines=14> */
.L_x_11726:
        /* <DEDUP_REMOVED lines=13> */
.L_x_11728:
[----:B------:R-:W-:Y:S05]  /*471d0*/  BSYNC.RECONVERGENT B2 ;  /* 0x0000000000027941 */ /* 0x000fea0003800200 */
.L_x_11727:
        /* <DEDUP_REMOVED lines=61> */
.L_x_11725:
[----:B------:R-:W-:Y:S05]  /*475b0*/  BSYNC.RECONVERGENT B1 ;  /* 0x0000000000017941 */ /* 0x000fea0003800200 */
.L_x_11724:
        /* <DEDUP_REMOVED lines=26> */
.L_x_11731:
        /* <DEDUP_REMOVED lines=13> */
.L_x_11733:
[----:B------:R-:W-:Y:S05]  /*47830*/  BSYNC.RECONVERGENT B2 ;  /* 0x0000000000027941 */ /* 0x000fea0003800200 */
.L_x_11732:
        /* <DEDUP_REMOVED lines=61> */
.L_x_11730:
[----:B------:R-:W-:Y:S05]  /*47c10*/  BSYNC.RECONVERGENT B1 ;  /* 0x0000000000017941 */ /* 0x000fea0003800200 */
.L_x_11729:
        /* <DEDUP_REMOVED lines=22> */
.L_x_11736:
        /* <DEDUP_REMOVED lines=13> */
.L_x_11738:
[----:B------:R-:W-:Y:S05]  /*47e50*/  BSYNC.RECONVERGENT B2 ;  /* 0x0000000000027941 */ /* 0x000fea0003800200 */
.L_x_11737:
        /* <DEDUP_REMOVED lines=61> */
.L_x_11735:
[----:B------:R-:W-:Y:S05]  /*48230*/  BSYNC.RECONVERGENT B1 ;  /* 0x0000000000017941 */ /* 0x000fea0003800200 */
.L_x_11734:
        /* <DEDUP_REMOVED lines=28> */
.L_x_11741:
        /* <DEDUP_REMOVED lines=13> */
.L_x_11743:
[----:B------:R-:W-:Y:S05]  /*484d0*/  BSYNC.RECONVERGENT B2 ;  /* 0x0000000000027941 */ /* 0x000fea0003800200 */
.L_x_11742:
        /* <DEDUP_REMOVED lines=61> */
.L_x_11740:
[----:B------:R-:W-:Y:S05]  /*488b0*/  BSYNC.RECONVERGENT B1 ;  /* 0x0000000000017941 */ /* 0x000fea0003800200 */
.L_x_11739:
        /* <DEDUP_REMOVED lines=23> */
.L_x_11746:
        /* <DEDUP_REMOVED lines=13> */
.L_x_11748:
[----:B------:R-:W-:Y:S05]  /*48b00*/  BSYNC.RECONVERGENT B2 ;  /* 0x0000000000027941 */ /* 0x000fea0003800200 */
.L_x_11747:
        /* <DEDUP_REMOVED lines=61> */
.L_x_11745:
[----:B------:R-:W-:Y:S05]  /*48ee0*/  BSYNC.RECONVERGENT B1 ;  /* 0x0000000000017941 */ /* 0x000fea0003800200 */
.L_x_11744:
        /* <DEDUP_REMOVED lines=26> */
.L_x_11751:
        /* <DEDUP_REMOVED lines=13> */
.L_x_11753:
[----:B------:R-:W-:Y:S05]  /*49160*/  BSYNC.RECONVERGENT B2 ;  /* 0x0000000000027941 */ /* 0x000fea0003800200 */
.L_x_11752:
        /* <DEDUP_REMOVED lines=61> */
.L_x_11750:
[----:B------:R-:W-:Y:S05]  /*49540*/  BSYNC.RECONVERGENT B1 ;  /* 0x0000000000017941 */ /* 0x000fea0003800200 */
.L_x_11749:
        /* <DEDUP_REMOVED lines=22> */
.L_x_11756:
        /* <DEDUP_REMOVED lines=13> */
.L_x_11758:
[----:B------:R-:W-:Y:S05]  /*49780*/  BSYNC.RECONVERGENT B2 ;  /* 0x0000000000027941 */ /* 0x000fea0003800200 */
.L_x_11757:
        /* <DEDUP_REMOVED lines=61> */
.L_x_11755:
[----:B------:R-:W-:Y:S05]  /*49b60*/  BSYNC.RECONVERGENT B1 ;  /* 0x0000000000017941 */ /* 0x000fea0003800200 */
.L_x_11754:
        /* <DEDUP_REMOVED lines=28> */
.L_x_11761:
        /* <DEDUP_REMOVED lines=13> */
.L_x_11763:
[----:B------:R-:W-:Y:S05]  /*49e00*/  BSYNC.RECONVERGENT B2 ;  /* 0x0000000000027941 */ /* 0x000fea0003800200 */
.L_x_11762:
        /* <DEDUP_REMOVED lines=61> */
.L_x_11760:
[----:B------:R-:W-:Y:S05]  /*4a1e0*/  BSYNC.RECONVERGENT B1 ;  /* 0x0000000000017941 */ /* 0x000fea0003800200 */
.L_x_11759:
        /* <DEDUP_REMOVED lines=21> */
.L_x_11766:
        /* <DEDUP_REMOVED lines=13> */
.L_x_11768:
[----:B------:R-:W-:Y:S05]  /*4a410*/  BSYNC.RECONVERGENT B2 ;  /* 0x0000000000027941 */ /* 0x000fea0003800200 */
.L_x_11767:
        /* <DEDUP_REMOVED lines=61> */
.L_x_11765:
[----:B------:R-:W-:Y:S05]  /*4a7f0*/  BSYNC.RECONVERGENT B1 ;  /* 0x0000000000017941 */ /* 0x000fea0003800200 */
.L_x_11764:
        /* <DEDUP_REMOVED lines=26> */
.L_x_11771:
        /* <DEDUP_REMOVED lines=13> */
.L_x_11773:
[----:B------:R-:W-:Y:S05]  /*4aa70*/  BSYNC.RECONVERGENT B2 ;  /* 0x0000000000027941 */ /* 0x000fea0003800200 */
.L_x_11772:
        /* <DEDUP_REMOVED lines=61> */
.L_x_11770:
[----:B------:R-:W-:Y:S05]  /*4ae50*/  BSYNC.RECONVERGENT B1 ;  /* 0x0000000000017941 */ /* 0x000fea0003800200 */
.L_x_11769:
        /* <DEDUP_REMOVED lines=20> */
.L_x_11776:
        /* <DEDUP_REMOVED lines=13> */
.L_x_11778:
[----:B------:R-:W-:Y:S05]  /*4b070*/  BSYNC.RECONVERGENT B2 ;  /* 0x0000000000027941 */ /* 0x000fea0003800200 */
.L_x_11777:
        /* <DEDUP_REMOVED lines=61> */
.L_x_11775:
[----:B------:R-:W-:Y:S05]  /*4b450*/  BSYNC.RECONVERGENT B1 ;  /* 0x0000000000017941 */ /* 0x000fea0003800200 */
.L_x_11774:
        /* <DEDUP_REMOVED lines=28> */
.L_x_11781:
        /* <DEDUP_REMOVED lines=13> */
.L_x_11783:
[----:B------:R-:W-:Y:S05]  /*4b6f0*/  BSYNC.RECONVERGENT B2 ;  /* 0x0000000000027941 */ /* 0x000fea0003800200 */
.L_x_11782:
        /* <DEDUP_REMOVED lines=61> */
.L_x_11780:
[----:B------:R-:W-:Y:S05]  /*4bad0*/  BSYNC.RECONVERGENT B1 ;  /* 0x0000000000017941 */ /* 0x000fea0003800200 */
.L_x_11779:
        /* <DEDUP_REMOVED lines=21> */
.L_x_11786:
        /* <DEDUP_REMOVED lines=13> */
.L_x_11788:
[----:B------:R-:W-:Y:S05]  /*4bd00*/  BSYNC.RECONVERGENT B2 ;  /* 0x0000000000027941 */ /* 0x000fea0003800200 */
.L_x_11787:
        /* <DEDUP_REMOVED lines=61> */
.L_x_11785:
[----:B------:R-:W-:Y:S05]  /*4c0e0*/  BSYNC.RECONVERGENT B1 ;  /* 0x0000000000017941 */ /* 0x000fea0003800200 */
.L_x_11784:
        /* <DEDUP_REMOVED lines=26> */
.L_x_11791:
        /* <DEDUP_REMOVED lines=13> */
.L_x_11793:
[----:B------:R-:W-:Y:S05]  /*4c360*/  BSYNC.RECONVERGENT B2 ;  /* 0x0000000000027941 */ /* 0x000fea0003800200 */
.L_x_11792:
        /* <DEDUP_REMOVED lines=61> */
.L_x_11790:
[----:B------:R-:W-:Y:S05]  /*4c740*/  BSYNC.RECONVERGENT B1 ;  /* 0x0000000000017941 */ /* 0x000fea0003800200 */
.L_x_11789:
        /* <DEDUP_REMOVED lines=20> */
.L_x_11796:
        /* <DEDUP_REMOVED lines=16> */
.L_x_11798:
[----:B------:R-:W-:Y:S05]  /*4c990*/  BSYNC.RECONVERGENT B2 ;  /* 0x0000000000027941 */ /* 0x000fea0003800200 */
.L_x_11797:
        /* <DEDUP_REMOVED lines=61> */
.L_x_11795:
[----:B------:R-:W-:Y:S05]  /*4cd70*/  BSYNC.RECONVERGENT B1 ;  /* 0x0000000000017941 */ /* 0x000fea0003800200 */
.L_x_11794:
        /* <DEDUP_REMOVED lines=20> */
.L_x_11718:
        /* <DEDUP_REMOVED lines=16> */
.L_x_11802:
        /* <DEDUP_REMOVED lines=13> */
.L_x_11804:
[----:B------:R-:W-:Y:S05]  /*4d090*/  BSYNC.RECONVERGENT B2 ;  /* 0x0000000000027941 */ /* 0x000fea0003800200 */
.L_x_11803:
        /* <DEDUP_REMOVED lines=61> */
.L_x_11801:
[----:B------:R-:W-:Y:S05]  /*4d470*/  BSYNC.RECONVERGENT B1 ;  /* 0x0000000000017941 */ /* 0x000fea0003800200 */
.L_x_11800:
        /* <DEDUP_REMOVED lines=9> */
[----:B------:R-:W-:Y:S01]  /*4d510*/  FFMA.FTZ R7, R7, R74, 1.1641532182693481445e-10 ;  /* 0x2f00000007077423 */ /* 0x000fe2000001004a */
[----:B0-----:R-:W-:-:S04]  /*4d520*/  FMUL.FTZ R9, R9, R77 ;  /* 0x0000004d09097220 */ /* 0x001fc80000410000 */
[----:B-1----:R-:W-:Y:S02]  /*4d530*/  FSETP.GTU.FTZ.AND P2, PT, R7, R125, PT ;  /* 0x0000007d0700720b */ /* 0x002fe40003f5c000 */
[----:B------:R-:W-:Y:S02]  /*4d540*/  @P1 SHF.L.U32 R7, R32, 0x10, RZ ;  /* 0x0000001020071819 */ /* 0x000fe400000006ff */
        /* <DEDUP_REMOVED lines=16> */
.L_x_11807:
        /* <DEDUP_REMOVED lines=13> */
.L_x_11809:
[----:B------:R-:W-:Y:S05]  /*4d720*/  BSYNC.RECONVERGENT B2 ;  /* 0x0000000000027941 */ /* 0x000fea0003800200 */
.L_x_11808:
        /* <DEDUP_REMOVED lines=61> */
.L_x_11806:
[----:B------:R-:W-:Y:S05]  /*4db00*/  BSYNC.RECONVERGENT B1 ;  /* 0x0000000000017941 */ /* 0x000fea0003800200 */
.L_x_11805:
        /* <DEDUP_REMOVED lines=26> */
.L_x_11812:
        /* <DEDUP_REMOVED lines=13> */
.L_x_11814:
[----:B------:R-:W-:Y:S05]  /*4dd80*/  BSYNC.RECONVERGENT B2 ;  /* 0x0000000000027941 */ /* 0x000fea0003800200 */
.L_x_11813:
        /* <DEDUP_REMOVED lines=61> */
.L_x_11811:
[----:B------:R-:W-:Y:S05]  /*4e160*/  BSYNC.RECONVERGENT B1 ;  /* 0x0000000000017941 */ /* 0x000fea0003800200 */
.L_x_11810:
        /* <DEDUP_REMOVED lines=26> */
.L_x_11817:
        /* <DEDUP_REMOVED lines=13> */
.L_x_11819:
[----:B------:R-:W-:Y:S05]  /*4e3e0*/  BSYNC.RECONVERGENT B2 ;  /* 0x0000000000027941 */ /* 0x000fea0003800200 */
.L_x_11818:
        /* <DEDUP_REMOVED lines=61> */
.L_x_11816:
[----:B------:R-:W-:Y:S05]  /*4e7c0*/  BSYNC.RECONVERGENT B1 ;  /* 0x0000000000017941 */ /* 0x000fea0003800200 */
.L_x_11815:
        /* <DEDUP_REMOVED lines=26> */
.L_x_11822:
        /* <DEDUP_REMOVED lines=13> */
.L_x_11824:
[----:B------:R-:W-:Y:S05]  /*4ea40*/  BSYNC.RECONVERGENT B2 ;  /* 0x0000000000027941 */ /* 0x000fea0003800200 */
.L_x_11823:
        /* <DEDUP_REMOVED lines=61> */
.L_x_11821:
[----:B------:R-:W-:Y:S05]  /*4ee20*/  BSYNC.RECONVERGENT B1 ;  /* 0x0000000000017941 */ /* 0x000fea0003800200 */
.L_x_11820:
        /* <DEDUP_REMOVED lines=24> */
.L_x_11827:
        /* <DEDUP_REMOVED lines=13> */
.L_x_11829:
[----:B------:R-:W-:Y:S05]  /*4f080*/  BSYNC.RECONVERGENT B2 ;  /* 0x0000000000027941 */ /* 0x000fea0003800200 */
.L_x_11828:
        /* <DEDUP_REMOVED lines=61> */
.L_x_11826:
[----:B------:R-:W-:Y:S05]  /*4f460*/  BSYNC.RECONVERGENT B1 ;  /* 0x0000000000017941 */ /* 0x000fea0003800200 */
.L_x_11825:
        /* <DEDUP_REMOVED lines=24> */
.L_x_11832:
        /* <DEDUP_REMOVED lines=13> */
.L_x_11834:
[----:B------:R-:W-:Y:S05]  /*4f6c0*/  BSYNC.RECONVERGENT B2 ;  /* 0x0000000000027941 */ /* 0x000fea0003800200 */
.L_x_11833:
        /* <DEDUP_REMOVED lines=61> */
.L_x_11831:
[----:B------:R-:W-:Y:S05]  /*4faa0*/  BSYNC.RECONVERGENT B1 ;  /* 0x0000000000017941 */ /* 0x000fea0003800200 */
.L_x_11830:
        /* <DEDUP_REMOVED lines=25> */
.L_x_11837:
        /* <DEDUP_REMOVED lines=13> */
.L_x_11839:
[----:B------:R-:W-:Y:S05]  /*4fd10*/  BSYNC.RECONVERGENT B2 ;  /* 0x0000000000027941 */ /* 0x000fea0003800200 */
.L_x_11838:
        /* <DEDUP_REMOVED lines=61> */
.L_x_11836:
[----:B------:R-:W-:Y:S05]  /*500f0*/  BSYNC.RECONVERGENT B1 ;  /* 0x0000000000017941 */ /* 0x000fea0003800200 */
.L_x_11835:
        /* <DEDUP_REMOVED lines=16> */
.L_x_11799:
        /* <DEDUP_REMOVED lines=15> */
[----:B------:R-:W-:-:S02]  /*502f0*/  LOP3.LUT R41, R41, R42, RZ, 0xfc, !PT ;  /* 0x0000002a29297212 */ /* 0x000fc400078efcff */
[----:B------:R-:W-:Y:S02]  /*50300*/  LOP3.LUT R9, R43, R9, R40, 0xfe, !PT ;  /* 0x000000092b097212 */ /* 0x000fe400078efe28 */
[----:B------:R-:W0:Y:S01]  /*50310*/  LDC.64 R42, c[0x0][0x3b0] ;  /* 0x0000ec00ff2a7b82 */ /* 0x000e220000000a00 */
        /* <DEDUP_REMOVED lines=25> */
.L_x_11840:
[----:B------:R-:W-:Y:S01]  /*504b0*/  IMAD.MOV.U32 R9, RZ, RZ, R57 ;  /* 0x000000ffff097224 */ /* 0x000fe200078e0039 */
[----:B------:R-:W-:-:S07]  /*504c0*/  IADD3 R56, PT, PT, R56, 0x20, RZ ;  /* 0x0000002038387810 */ /* 0x000fce0007ffe0ff */
.L_x_11717:
[----:B------:R-:W-:Y:S05]  /*504d0*/  BSYNC.RECONVERGENT B0 ;  /* 0x0000000000007941 */ /* 0x000fea0003800200 */
.L_x_11716:
        /* <DEDUP_REMOVED lines=35> */
.L_x_11846:
        /* <DEDUP_REMOVED lines=13> */
.L_x_11848:
[----:B------:R-:W-:Y:S05]  /*507e0*/  BSYNC.RECONVERGENT B2 ;  /* 0x0000000000027941 */ /* 0x000fea0003800200 */
.L_x_11847:
        /* <DEDUP_REMOVED lines=61> */
.L_x_11845:
[----:B------:R-:W-:Y:S05]  /*50bc0*/  BSYNC.RECONVERGENT B1 ;  /* 0x0000000000017941 */ /* 0x000fea0003800200 */
.L_x_11844:
        /* <DEDUP_REMOVED lines=26> */
.L_x_11851:
        /* <DEDUP_REMOVED lines=13> */
.L_x_11853:
[----:B------:R-:W-:Y:S05]  /*50e40*/  BSYNC.RECONVERGENT B2 ;  /* 0x0000000000027941 */ /* 0x000fea0003800200 */
.L_x_11852:
        /* <DEDUP_REMOVED lines=61> */
.L_x_11850:
[----:B------:R-:W-:Y:S05]  /*51220*/  BSYNC.RECONVERGENT B1 ;  /* 0x0000000000017941 */ /* 0x000fea0003800200 */
.L_x_11849:
        /* <DEDUP_REMOVED lines=26> */
.L_x_11856:
        /* <DEDUP_REMOVED lines=13> */
.L_x_11858:
[----:B------:R-:W-:Y:S05]  /*514a0*/  BSYNC.RECONVERGENT B2 ;  /* 0x0000000000027941 */ /* 0x000fea0003800200 */
.L_x_11857:
        /* <DEDUP_REMOVED lines=61> */
.L_x_11855:
[----:B------:R-:W-:Y:S05]  /*51880*/  BSYNC.RECONVERGENT B1 ;  /* 0x0000000000017941 */ /* 0x000fea0003800200 */
.L_x_11854:
        /* <DEDUP_REMOVED lines=22> */
.L_x_11861:
        /* <DEDUP_REMOVED lines=13> */
.L_x_11863:
[----:B------:R-:W-:Y:S05]  /*51ac0*/  BSYNC.RECONVERGENT B2 ;  /* 0x0000000000027941 */ /* 0x000fea0003800200 */
.L_x_11862:
        /* <DEDUP_REMOVED lines=61> */
.L_x_11860:
[----:B------:R-:W-:Y:S05]  /*51ea0*/  BSYNC.RECONVERGENT B1 ;  /* 0x0000000000017941 */ /* 0x000fea0003800200 */
.L_x_11859:
        /* <DEDUP_REMOVED lines=28> */
.L_x_11866:
        /* <DEDUP_REMOVED lines=13> */
.L_x_11868:
[----:B------:R-:W-:Y:S05]  /*52140*/  BSYNC.RECONVERGENT B2 ;  /* 0x0000000000027941 */ /* 0x000fea0003800200 */
.L_x_11867:
        /* <DEDUP_REMOVED lines=61> */
.L_x_11865:
[----:B------:R-:W-:Y:S05]  /*52520*/  BSYNC.RECONVERGENT B1 ;  /* 0x0000000000017941 */ /* 0x000fea0003800200 */
.L_x_11864:
        /* <DEDUP_REMOVED lines=23> */
.L_x_11871:
        /* <DEDUP_REMOVED lines=13> */
.L_x_11873:
[----:B------:R-:W-:Y:S05]  /*52770*/  BSYNC.RECONVERGENT B2 ;  /* 0x0000000000027941 */ /* 0x000fea0003800200 */
.L_x_11872:
        /* <DEDUP_REMOVED lines=61> */
.L_x_11870:
[----:B------:R-:W-:Y:S05]  /*52b50*/  BSYNC.RECONVERGENT B1 ;  /* 0x0000000000017941 */ /* 0x000fea0003800200 */
.L_x_11869:
        /* <DEDUP_REMOVED lines=26> */
.L_x_11876:
        /* <DEDUP_REMOVED lines=13> */
.L_x_11878:
[----:B------:R-:W-:Y:S05]  /*52dd0*/  BSYNC.RECONVERGENT B2 ;  /* 0x0000000000027941 */ /* 0x000fea0003800200 */
.L_x_11877:
        /* <DEDUP_REMOVED lines=61> */
.L_x_11875:
[----:B------:R-:W-:Y:S05]  /*531b0*/  BSYNC.RECONVERGENT B1 ;  /* 0x0000000000017941 */ /* 0x000fea0003800200 */
.L_x_11874:
        /* <DEDUP_REMOVED lines=22> */
.L_x_11881:
        /* <DEDUP_REMOVED lines=13> */
.L_x_11883:
[----:B------:R-:W-:Y:S05]  /*533f0*/  BSYNC.RECONVERGENT B2 ;  /* 0x0000000000027941 */ /* 0x000fea0003800200 */
.L_x_11882:
        /* <DEDUP_REMOVED lines=61> */
.L_x_11880:
[----:B------:R-:W-:Y:S05]  /*537d0*/  BSYNC.RECONVERGENT B1 ;  /* 0x0000000000017941 */ /* 0x000fea0003800200 */
.L_x_11879:
        /* <DEDUP_REMOVED lines=28> */
.L_x_11886:
        /* <DEDUP_REMOVED lines=13> */
.L_x_11888:
[----:B------:R-:W-:Y:S05]  /*53a70*/  BSYNC.RECONVERGENT B2 ;  /* 0x0000000000027941 */ /* 0x000fea0003800200 */
.L_x_11887:
        /* <DEDUP_REMOVED lines=61> */
.L_x_11885:
[----:B------:R-:W-:Y:S05]  /*53e50*/  BSYNC.RECONVERGENT B1 ;  /* 0x0000000000017941 */ /* 0x000fea0003800200 */
.L_x_11884:
        /* <DEDUP_REMOVED lines=21> */
.L_x_11891:
        /* <DEDUP_REMOVED lines=13> */
.L_x_11893:
[----:B------:R-:W-:Y:S05]  /*54080*/  BSYNC.RECONVERGENT B2 ;  /* 0x0000000000027941 */ /* 0x000fea0003800200 */
.L_x_11892:
        /* <DEDUP_REMOVED lines=61> */
.L_x_11890:
[----:B------:R-:W-:Y:S05]  /*54460*/  BSYNC.RECONVERGENT B1 ;  /* 0x0000000000017941 */ /* 0x000fea0003800200 */
.L_x_11889:
        /* <DEDUP_REMOVED lines=26> */
.L_x_11896:
        /* <DEDUP_REMOVED lines=13> */
.L_x_11898:
[----:B------:R-:W-:Y:S05]  /*546e0*/  BSYNC.RECONVERGENT B2 ;  /* 0x0000000000027941 */ /* 0x000fea0003800200 */
.L_x_11897:
        /* <DEDUP_REMOVED lines=61> */
.L_x_11895:
[----:B------:R-:W-:Y:S05]  /*54ac0*/  BSYNC.RECONVERGENT B1 ;  /* 0x0000000000017941 */ /* 0x000fea0003800200 */
.L_x_11894:
        /* <DEDUP_REMOVED lines=20> */
.L_x_11901:
        /* <DEDUP_REMOVED lines=13> */
.L_x_11903:
[----:B------:R-:W-:Y:S05]  /*54ce0*/  BSYNC.RECONVERGENT B2 ;  /* 0x0000000000027941 */ /* 0x000fea0003800200 */
.L_x_11902:
        /* <DEDUP_REMOVED lines=61> */
.L_x_11900:
[----:B------:R-:W-:Y:S05]  /*550c0*/  BSYNC.RECONVERGENT B1 ;  /* 0x0000000000017941 */ /* 0x000fea0003800200 */
.L_x_11899:
        /* <DEDUP_REMOVED lines=28> */
.L_x_11906:
        /* <DEDUP_REMOVED lines=13> */
.L_x_11908:
[----:B------:R-:W-:Y:S05]  /*55360*/  BSYNC.RECONVERGENT B2 ;  /* 0x0000000000027941 */ /* 0x000fea0003800200 */
.L_x_11907:
        /* <DEDUP_REMOVED lines=61> */
.L_x_11905:
[----:B------:R-:W-:Y:S05]  /*55740*/  BSYNC.RECONVERGENT B1 ;  /* 0x0000000000017941 */ /* 0x000fea0003800200 */
.L_x_11904:
        /* <DEDUP_REMOVED lines=21> */
.L_x_11911:
        /* <DEDUP_REMOVED lines=13> */
.L_x_11913:
[----:B------:R-:W-:Y:S05]  /*55970*/  BSYNC.RECONVERGENT B2 ;  /* 0x0000000000027941 */ /* 0x000fea0003800200 */
.L_x_11912:
        /* <DEDUP_REMOVED lines=61> */
.L_x_11910:
[----:B------:R-:W-:Y:S05]  /*55d50*/  BSYNC.RECONVERGENT B1 ;  /* 0x0000000000017941 */ /* 0x000fea0003800200 */
.L_x_11909:
        /* <DEDUP_REMOVED lines=26> */
.L_x_11916:
        /* <DEDUP_REMOVED lines=13> */
.L_x_11918:
[----:B------:R-:W-:Y:S05]  /*55fd0*/  BSYNC.RECONVERGENT B2 ;  /* 0x0000000000027941 */ /* 0x000fea0003800200 */
.L_x_11917:
        /* <DEDUP_REMOVED lines=61> */
.L_x_11915:
[----:B------:R-:W-:Y:S05]  /*563b0*/  BSYNC.RECONVERGENT B1 ;  /* 0x0000000000017941 */ /* 0x000fea0003800200 */
.L_x_11914:
        /* <DEDUP_REMOVED lines=20> */
.L_x_11921:
        /* <DEDUP_REMOVED lines=16> */
.L_x_11923:
[----:B------:R-:W-:Y:S05]  /*56600*/  BSYNC.RECONVERGENT B2 ;  /* 0x0000000000027941 */ /* 0x000fea0003800200 */
.L_x_11922:
        /* <DEDUP_REMOVED lines=61> */
.L_x_11920:
[----:B------:R-:W-:Y:S05]  /*569e0*/  BSYNC.RECONVERGENT B1 ;  /* 0x0000000000017941 */ /* 0x000fea0003800200 */
.L_x_11919:
        /* <DEDUP_REMOVED lines=20> */
.L_x_11843:
        /* <DEDUP_REMOVED lines=16> */
.L_x_11927:
        /* <DEDUP_REMOVED lines=13> */
.L_x_11929:
[----:B------:R-:W-:Y:S05]  /*56d00*/  BSYNC.RECONVERGENT B2 ;  /* 0x0000000000027941 */ /* 0x000fea0003800200 */
.L_x_11928:
        /* <DEDUP_REMOVED lines=61> */
.L_x_11926:
[----:B------:R-:W-:Y:S05]  /*570e0*/  BSYNC.RECONVERGENT B1 ;  /* 0x0000000000017941 */ /* 0x000fea0003800200 */
.L_x_11925:
        /* <DEDUP_REMOVED lines=29> */
.L_x_11932:
        /* <DEDUP_REMOVED lines=13> */
.L_x_11934:
[----:B------:R-:W-:Y:S05]  /*57390*/  BSYNC.RECONVERGENT B2 ;  /* 0x0000000000027941 */ /* 0x000fea0003800200 */
.L_x_11933:
        /* <DEDUP_REMOVED lines=61> */
.L_x_11931:
[----:B------:R-:W-:Y:S05]  /*57770*/  BSYNC.RECONVERGENT B1 ;  /* 0x0000000000017941 */ /* 0x000fea0003800200 */
.L_x_11930:
        /* <DEDUP_REMOVED lines=26> */
.L_x_11937:
        /* <DEDUP_REMOVED lines=13> */
.L_x_11939:
[----:B------:R-:W-:Y:S05]  /*579f0*/  BSYNC.RECONVERGENT B2 ;  /* 0x0000000000027941 */ /* 0x000fea0003800200 */
.L_x_11938:
        /* <DEDUP_REMOVED lines=61> */
.L_x_11936:
[----:B------:R-:W-:Y:S05]  /*57dd0*/  BSYNC.RECONVERGENT B1 ;  /* 0x0000000000017941 */ /* 0x000fea0003800200 */
.L_x_11935:
        /* <DEDUP_REMOVED lines=26> */
.L_x_11942:
        /* <DEDUP_REMOVED lines=13> */
.L_x_11944:
[----:B------:R-:W-:Y:S05]  /*58050*/  BSYNC.RECONVERGENT B2 ;  /* 0x0000000000027941 */ /* 0x000fea0003800200 */
.L_x_11943:
        /* <DEDUP_REMOVED lines=61> */
.L_x_11941:
[----:B------:R-:W-:Y:S05]  /*58430*/  BSYNC.RECONVERGENT B1 ;  /* 0x0000000000017941 */ /* 0x000fea0003800200 */
.L_x_11940:
        /* <DEDUP_REMOVED lines=26> */
.L_x_11947:
        /* <DEDUP_REMOVED lines=13> */
.L_x_11949:
[----:B------:R-:W-:Y:S05]  /*586b0*/  BSYNC.RECONVERGENT B2 ;  /* 0x0000000000027941 */ /* 0x000fea0003800200 */
.L_x_11948:
        /* <DEDUP_REMOVED lines=61> */
.L_x_11946:
[----:B------:R-:W-:Y:S05]  /*58a90*/  BSYNC.RECONVERGENT B1 ;  /* 0x0000000000017941 */ /* 0x000fea0003800200 */
.L_x_11945:
        /* <DEDUP_REMOVED lines=24> */
.L_x_11952:
        /* <DEDUP_REMOVED lines=13> */
.L_x_11954:
[----:B------:R-:W-:Y:S05]  /*58cf0*/  BSYNC.RECONVERGENT B2 ;  /* 0x0000000000027941 */ /* 0x000fea0003800200 */
.L_x_11953:
        /* <DEDUP_REMOVED lines=61> */
.L_x_11951:
[----:B------:R-:W-:Y:S05]  /*590d0*/  BSYNC.RECONVERGENT B1 ;  /* 0x0000000000017941 */ /* 0x000fea0003800200 */
.L_x_11950:
        /* <DEDUP_REMOVED lines=24> */
.L_x_11957:
        /* <DEDUP_REMOVED lines=13> */
.L_x_11959:
[----:B------:R-:W-:Y:S05]  /*59330*/  BSYNC.RECONVERGENT B2 ;  /* 0x0000000000027941 */ /* 0x000fea0003800200 */
.L_x_11958:
        /* <DEDUP_REMOVED lines=61> */
.L_x_11956:
[----:B------:R-:W-:Y:S05]  /*59710*/  BSYNC.RECONVERGENT B1 ;  /* 0x0000000000017941 */ /* 0x000fea0003800200 */
.L_x_11955:
        /* <DEDUP_REMOVED lines=25> */
.L_x_11962:
        /* <DEDUP_REMOVED lines=13> */
.L_x_11964:
[----:B------:R-:W-:Y:S05]  /*59980*/  BSYNC.RECONVERGENT B2 ;  /* 0x0000000000027941 */ /* 0x000fea0003800200 */
.L_x_11963:
        /* <DEDUP_REMOVED lines=61> */
.L_x_11961:
[----:B------:R-:W-:Y:S05]  /*59d60*/  BSYNC.RECONVERGENT B1 ;  /* 0x0000000000017941 */ /* 0x000fea0003800200 */
.L_x_11960:
        /* <DEDUP_REMOVED lines=16> */
.L_x_11924:
        /* <DEDUP_REMOVED lines=43> */
.L_x_11965:
[----:B------:R-:W-:Y:S01]  /*5a120*/  MOV R9, R57 ;  /* 0x0000003900097202 */ /* 0x000fe20000000f00 */
[----:B------:R-:W-:-:S07]  /*5a130*/  VIADD R56, R56, 0x20 ;  /* 0x0000002038387836 */ /* 0x000fce0000000000 */
.L_x_11842:
[----:B------:R-:W-:Y:S05]  /*5a140*/  BSYNC.RECONVERGENT B0 ;  /* 0x0000000000007941 */ /* 0x000fea0003800200 */
.L_x_11841:
        /* <DEDUP_REMOVED lines=35> */
.L_x_11971:
        /* <DEDUP_REMOVED lines=13> */
.L_x_11973:
[----:B------:R-:W-:Y:S05]  /*5a450*/  BSYNC.RECONVERGENT B2 ;  /* 0x0000000000027941 */ /* 0x000fea0003800200 */
.L_x_11972:
        /* <DEDUP_REMOVED lines=61> */
.L_x_11970:
[----:B------:R-:W-:Y:S05]  /*5a830*/  BSYNC.RECONVERGENT B1 ;  /* 0x0000000000017941 */ /* 0x000fea0003800200 */
.L_x_11969:
        /* <DEDUP_REMOVED lines=26> */
.L_x_11976:
        /* <DEDUP_REMOVED lines=13> */
.L_x_11978:
[----:B------:R-:W-:Y:S05]  /*5aab0*/  BSYNC.RECONVERGENT B2 ;  /* 0x0000000000027941 */ /* 0x000fea0003800200 */
.L_x_11977:
        /* <DEDUP_REMOVED lines=61> */
.L_x_11975:
[----:B------:R-:W-:Y:S05]  /*5ae90*/  BSYNC.RECONVERGENT B1 ;  /* 0x0000000000017941 */ /* 0x000fea0003800200 */
.L_x_11974:
        /* <DEDUP_REMOVED lines=26> */
.L_x_11981:
        /* <DEDUP_REMOVED lines=13> */
.L_x_11983:
[----:B------:R-:W-:Y:S05]  /*5b110*/  BSYNC.RECONVERGENT B2 ;  /* 0x0000000000027941 */ /* 0x000fea0003800200 */
.L_x_11982:
        /* <DEDUP_REMOVED lines=61> */
.L_x_11980:
[----:B------:R-:W-:Y:S05]  /*5b4f0*/  BSYNC.RECONVERGENT B1 ;  /* 0x0000000000017941 */ /* 0x000fea0003800200 */
.L_x_11979:
        /* <DEDUP_REMOVED lines=22> */
.L_x_11986:
        /* <DEDUP_REMOVED lines=13> */
.L_x_11988:
[----:B------:R-:W-:Y:S05]  /*5b730*/  BSYNC.RECONVERGENT B2 ;  /* 0x0000000000027941 */ /* 0x000fea0003800200 */
.L_x_11987:
        /* <DEDUP_REMOVED lines=61> */
.L_x_11985:
[----:B------:R-:W-:Y:S05]  /*5bb10*/  BSYNC.RECONVERGENT B1 ;  /* 0x0000000000017941 */ /* 0x000fea0003800200 */
.L_x_11984:
        /* <DEDUP_REMOVED lines=28> */
.L_x_11991:
        /* <DEDUP_REMOVED lines=13> */
.L_x_11993:
[----:B------:R-:W-:Y:S05]  /*5bdb0*/  BSYNC.RECONVERGENT B2 ;  /* 0x0000000000027941 */ /* 0x000fea0003800200 */
.L_x_11992:
        /* <DEDUP_REMOVED lines=61> */
.L_x_11990:
[----:B------:R-:W-:Y:S05]  /*5c190*/  BSYNC.RECONVERGENT B1 ;  /* 0x0000000000017941 */ /* 0x000fea0003800200 */
.L_x_11989:
        /* <DEDUP_REMOVED lines=23> */
.L_x_11996:
        /* <DEDUP_REMOVED lines=13> */
.L_x_11998:
[----:B------:R-:W-:Y:S05]  /*5c3e0*/  BSYNC.RECONVERGENT B2 ;  /* 0x0000000000027941 */ /* 0x000fea0003800200 */
.L_x_11997:
        /* <DEDUP_REMOVED lines=61> */
.L_x_11995:
[----:B------:R-:W-:Y:S05]  /*5c7c0*/  BSYNC.RECONVERGENT B1 ;  /* 0x0000000000017941 */ /* 0x000fea0003800200 */
.L_x_11994:
        /* <DEDUP_REMOVED lines=26> */
.L_x_12001:
        /* <DEDUP_REMOVED lines=13> */
.L_x_12003:
[----:B------:R-:W-:Y:S05]  /*5ca40*/  BSYNC.RECONVERGENT B2 ;  /* 0x0000000000027941 */ /* 0x000fea0003800200 */
.L_x_12002:
        /* <DEDUP_REMOVED lines=61> */
.L_x_12000:
[----:B------:R-:W-:Y:S05]  /*5ce20*/  BSYNC.RECONVERGENT B1 ;  /* 0x0000000000017941 */ /* 0x000fea0003800200 */
.L_x_11999:
        /* <DEDUP_REMOVED lines=22> */
.L_x_12006:
        /* <DEDUP_REMOVED lines=13> */
.L_x_12008:
[----:B------:R-:W-:Y:S05]  /*5d060*/  BSYNC.RECONVERGENT B2 ;  /* 0x0000000000027941 */ /* 0x000fea0003800200 */
.L_x_12007:
        /* <DEDUP_REMOVED lines=61> */
.L_x_12005:
[----:B------:R-:W-:Y:S05]  /*5d440*/  BSYNC.RECONVERGENT B1 ;  /* 0x0000000000017941 */ /* 0x000fea0003800200 */
.L_x_12004:
        /* <DEDUP_REMOVED lines=28> */
.L_x_12011:
        /* <DEDUP_REMOVED lines=13> */
.L_x_12013:
[----:B------:R-:W-:Y:S05]  /*5d6e0*/  BSYNC.RECONVERGENT B2 ;  /* 0x0000000000027941 */ /* 0x000fea0003800200 */
.L_x_12012:
        /* <DEDUP_REMOVED lines=61> */
.L_x_12010:
[----:B------:R-:W-:Y:S05]  /*5dac0*/  BSYNC.RECONVERGENT B1 ;  /* 0x0000000000017941 */ /* 0x000fea0003800200 */
.L_x_12009:
        /* <DEDUP_REMOVED lines=21> */
.L_x_12016:
        /* <DEDUP_REMOVED lines=13> */
.L_x_12018:
[----:B------:R-:W-:Y:S05]  /*5dcf0*/  BSYNC.RECONVERGENT B2 ;  /* 0x0000000000027941 */ /* 0x000fea0003800200 */
.L_x_12017:
        /* <DEDUP_REMOVED lines=61> */
.L_x_12015:
[----:B------:R-:W-:Y:S05]  /*5e0d0*/  BSYNC.RECONVERGENT B1 ;  /* 0x0000000000017941 */ /* 0x000fea0003800200 */
.L_x_12014:
        /* <DEDUP_REMOVED lines=26> */
.L_x_12021:
        /* <DEDUP_REMOVED lines=13> */
.L_x_12023:
[----:B------:R-:W-:Y:S05]  /*5e350*/  BSYNC.RECONVERGENT B2 ;  /* 0x0000000000027941 */ /* 0x000fea0003800200 */
.L_x_12022:
        /* <DEDUP_REMOVED lines=61> */
.L_x_12020:
[----:B------:R-:W-:Y:S05]  /*5e730*/  BSYNC.RECONVERGENT B1 ;  /* 0x0000000000017941 */ /* 0x000fea0003800200 */
.L_x_12019:
        /* <DEDUP_REMOVED lines=20> */
.L_x_12026:
        /* <DEDUP_REMOVED lines=13> */
.L_x_12028:
[----:B------:R-:W-:Y:S05]  /*5e950*/  BSYNC.RECONVERGENT B2 ;  /* 0x0000000000027941 */ /* 0x000fea0003800200 */
.L_x_12027:
        /* <DEDUP_REMOVED lines=61> */
.L_x_12025:
[----:B------:R-:W-:Y:S05]  /*5ed30*/  BSYNC.RECONVERGENT B1 ;  /* 0x0000000000017941 */ /* 0x000fea0003800200 */
.L_x_12024:
        /* <DEDUP_REMOVED lines=28> */
.L_x_12031:
        /* <DEDUP_REMOVED lines=13> */
.L_x_12033:
[----:B------:R-:W-:Y:S05]  /*5efd0*/  BSYNC.RECONVERGENT B2 ;  /* 0x0000000000027941 */ /* 0x000fea0003800200 */
.L_x_12032:
        /* <DEDUP_REMOVED lines=61> */
.L_x_12030:
[----:B------:R-:W-:Y:S05]  /*5f3b0*/  BSYNC.RECONVERGENT B1 ;  /* 0x0000000000017941 */ /* 0x000fea0003800200 */
.L_x_12029:
        /* <DEDUP_REMOVED lines=21> */
.L_x_12036:
        /* <DEDUP_REMOVED lines=13> */
.L_x_12038:
[----:B------:R-:W-:Y:S05]  /*5f5e0*/  BSYNC.RECONVERGENT B2 ;  /* 0x0000000000027941 */ /* 0x000fea0003800200 */
.L_x_12037:
        /* <DEDUP_REMOVED lines=61> */
.L_x_12035:
[----:B------:R-:W-:Y:S05]  /*5f9c0*/  BSYNC.RECONVERGENT B1 ;  /* 0x0000000000017941 */ /* 0x000fea0003800200 */
.L_x_12034:
        /* <DEDUP_REMOVED lines=26> */
.L_x_12041:
        /* <DEDUP_REMOVED lines=13> */
.L_x_12043:
[----:B------:R-:W-:Y:S05]  /*5fc40*/  BSYNC.RECONVERGENT B2 ;  /* 0x0000000000027941 */ /* 0x000fea0003800200 */
.L_x_12042:
        /* <DEDUP_REMOVED lines=61> */
.L_x_12040:
[----:B------:R-:W-:Y:S05]  /*60020*/  BSYNC.RECONVERGENT B1 ;  /* 0x0000000000017941 */ /* 0x000fea0003800200 */
.L_x_12039:
        /* <DEDUP_REMOVED lines=20> */
.L_x_12046:
        /* <DEDUP_REMOVED lines=16> */
.L_x_12048:
[----:B------:R-:W-:Y:S05]  /*60270*/  BSYNC.RECONVERGENT B2 ;  /* 0x0000000000027941 */ /* 0x000fea0003800200 */
.L_x_12047:
        /* <DEDUP_REMOVED lines=61> */
.L_x_12045:
[----:B------:R-:W-:Y:S05]  /*60650*/  BSYNC.RECONVERGENT B1 ;  /* 0x0000000000017941 */ /* 0x000fea0003800200 */
.L_x_12044:
        /* <DEDUP_REMOVED lines=20> */
.L_x_11968:
        /* <DEDUP_REMOVED lines=16> */
.L_x_12052:
        /* <DEDUP_REMOVED lines=13> */
.L_x_12054:
[----:B------:R-:W-:Y:S05]  /*60970*/  BSYNC.RECONVERGENT B2 ;  /* 0x0000000000027941 */ /* 0x000fea0003800200 */
.L_x_12053:
        /* <DEDUP_REMOVED lines=61> */
.L_x_12051:
[----:B------:R-:W-:Y:S05]  /*60d50*/  BSYNC.RECONVERGENT B1 ;  /* 0x0000000000017941 */ /* 0x000fea0003800200 */
.L_x_12050:
        /* <DEDUP_REMOVED lines=29> */
.L_x_12057:
        /* <DEDUP_REMOVED lines=13> */
.L_x_12059:
[----:B------:R-:W-:Y:S05]  /*61000*/  BSYNC.RECONVERGENT B2 ;  /* 0x0000000000027941 */ /* 0x000fea0003800200 */
.L_x_12058:
        /* <DEDUP_REMOVED lines=61> */
.L_x_12056:
[----:B------:R-:W-:Y:S05]  /*613e0*/  BSYNC.RECONVERGENT B1 ;  /* 0x0000000000017941 */ /* 0x000fea0003800200 */
.L_x_12055:
        /* <DEDUP_REMOVED lines=26> */
.L_x_12062:
        /* <DEDUP_REMOVED lines=13> */
.L_x_12064:
[----:B------:R-:W-:Y:S05]  /*61660*/  BSYNC.RECONVERGENT B2 ;  /* 0x0000000000027941 */ /* 0x000fea0003800200 */
.L_x_12063:
        /* <DEDUP_REMOVED lines=61> */
.L_x_12061:
[----:B------:R-:W-:Y:S05]  /*61a40*/  BSYNC.RECONVERGENT B1 ;  /* 0x0000000000017941 */ /* 0x000fea0003800200 */
.L_x_12060:
        /* <DEDUP_REMOVED lines=26> */
.L_x_12067:
        /* <DEDUP_REMOVED lines=13> */
.L_x_12069:
[----:B------:R-:W-:Y:S05]  /*61cc0*/  BSYNC.RECONVERGENT B2 ;  /* 0x0000000000027941 */ /* 0x000fea0003800200 */
.L_x_12068:
        /* <DEDUP_REMOVED lines=61> */
.L_x_12066:
[----:B------:R-:W-:Y:S05]  /*620a0*/  BSYNC.RECONVERGENT B1 ;  /* 0x0000000000017941 */ /* 0x000fea0003800200 */
.L_x_12065:
        /* <DEDUP_REMOVED lines=26> */
.L_x_12072:
        /* <DEDUP_REMOVED lines=13> */
.L_x_12074:
[----:B------:R-:W-:Y:S05]  /*62320*/  BSYNC.RECONVERGENT B2 ;  /* 0x0000000000027941 */ /* 0x000fea0003800200 */
.L_x_12073:
        /* <DEDUP_REMOVED lines=61> */
.L_x_12071:
[----:B------:R-:W-:Y:S05]  /*62700*/  BSYNC.RECONVERGENT B1 ;  /* 0x0000000000017941 */ /* 0x000fea0003800200 */
.L_x_12070:
        /* <DEDUP_REMOVED lines=24> */
.L_x_12077:
        /* <DEDUP_REMOVED lines=13> */
.L_x_12079:
[----:B------:R-:W-:Y:S05]  /*62960*/  BSYNC.RECONVERGENT B2 ;  /* 0x0000000000027941 */ /* 0x000fea0003800200 */
.L_x_12078:
        /* <DEDUP_REMOVED lines=61> */
.L_x_12076:
[----:B------:R-:W-:Y:S05]  /*62d40*/  BSYNC.RECONVERGENT B1 ;  /* 0x0000000000017941 */ /* 0x000fea0003800200 */
.L_x_12075:
        /* <DEDUP_REMOVED lines=24> */
.L_x_12082:
        /* <DEDUP_REMOVED lines=13> */
.L_x_12084:
[----:B------:R-:W-:Y:S05]  /*62fa0*/  BSYNC.RECONVERGENT B2 ;  /* 0x0000000000027941 */ /* 0x000fea0003800200 */
.L_x_12083:
        /* <DEDUP_REMOVED lines=61> */
.L_x_12081:
[----:B------:R-:W-:Y:S05]  /*63380*/  BSYNC.RECONVERGENT B1 ;  /* 0x0000000000017941 */ /* 0x000fea0003800200 */
.L_x_12080:
        /* <DEDUP_REMOVED lines=25> */
.L_x_12087:
        /* <DEDUP_REMOVED lines=13> */
.L_x_12089:
[----:B------:R-:W-:Y:S05]  /*635f0*/  BSYNC.RECONVERGENT B2 ;  /* 0x0000000000027941 */ /* 0x000fea0003800200 */
.L_x_12088:
        /* <DEDUP_REMOVED lines=61> */
.L_x_12086:
[----:B------:R-:W-:Y:S05]  /*639d0*/  BSYNC.RECONVERGENT B1 ;  /* 0x0000000000017941 */ /* 0x000fea0003800200 */
.L_x_12085:
        /* <DEDUP_REMOVED lines=16> */
.L_x_12049:
        /* <DEDUP_REMOVED lines=43> */
.L_x_12090:
[----:B------:R-:W-:Y:S01]  /*63d90*/  IMAD.MOV.U32 R9, RZ, RZ, R57 ;  /* 0x000000ffff097224 */ /* 0x000fe200078e0039 */
[----:B------:R-:W-:-:S07]  /*63da0*/  IADD3 R56, PT, PT, R56, 0x20, RZ ;  /* 0x0000002038387810 */ /* 0x000fce0007ffe0ff */
.L_x_11967:
[----:B------:R-:W-:Y:S05]  /*63db0*/  BSYNC.RECONVERGENT B0 ;  /* 0x0000000000007941 */ /* 0x000fea0003800200 */
.L_x_11966:
        /* <DEDUP_REMOVED lines=35> */
.L_x_12096:
        /* <DEDUP_REMOVED lines=13> */
.L_x_12098:
[----:B------:R-:W-:Y:S05]  /*640c0*/  BSYNC.RECONVERGENT B2 ;  /* 0x0000000000027941 */ /* 0x000fea0003800200 */
.L_x_12097:
        /* <DEDUP_REMOVED lines=61> */
.L_x_12095:
[----:B------:R-:W-:Y:S05]  /*644a0*/  BSYNC.RECONVERGENT B1 ;  /* 0x0000000000017941 */ /* 0x000fea0003800200 */
.L_x_12094:
        /* <DEDUP_REMOVED lines=26> */
.L_x_12101:
        /* <DEDUP_REMOVED lines=13> */
.L_x_12103:
[----:B------:R-:W-:Y:S05]  /*64720*/  BSYNC.RECONVERGENT B2 ;  /* 0x0000000000027941 */ /* 0x000fea0003800200 */
.L_x_12102:
        /* <DEDUP_REMOVED lines=61> */
.L_x_12100:
[----:B------:R-:W-:Y:S05]  /*64b00*/  BSYNC.RECONVERGENT B1 ;  /* 0x0000000000017941 */ /* 0x000fea0003800200 */
.L_x_12099:
        /* <DEDUP_REMOVED lines=26> */
.L_x_12106:
        /* <DEDUP_REMOVED lines=13> */
.L_x_12108:
[----:B------:R-:W-:Y:S05]  /*64d80*/  BSYNC.RECONVERGENT B2 ;  /* 0x0000000000027941 */ /* 0x000fea0003800200 */
.L_x_12107:
        /* <DEDUP_REMOVED lines=61> */
.L_x_12105:
[----:B------:R-:W-:Y:S05]  /*65160*/  BSYNC.RECONVERGENT B1 ;  /* 0x0000000000017941 */ /* 0x000fea0003800200 */
.L_x_12104:
        /* <DEDUP_REMOVED lines=22> */
.L_x_12111:
        /* <DEDUP_REMOVED lines=13> */
.L_x_12113:
[----:B------:R-:W-:Y:S05]  /*653a0*/  BSYNC.RECONVERGENT B2 ;  /* 0x0000000000027941 */ /* 0x000fea0003800200 */
.L_x_12112:
        /* <DEDUP_REMOVED lines=61> */
.L_x_12110:
[----:B------:R-:W-:Y:S05]  /*65780*/  BSYNC.RECONVERGENT B1 ;  /* 0x0000000000017941 */ /* 0x000fea0003800200 */
.L_x_12109:
        /* <DEDUP_REMOVED lines=28> */
.L_x_12116:
        /* <DEDUP_REMOVED lines=13> */
.L_x_12118:
[----:B------:R-:W-:Y:S05]  /*65a20*/  BSYNC.RECONVERGENT B2 ;  /* 0x0000000000027941 */ /* 0x000fea0003800200 */
.L_x_12117:
        /* <DEDUP_REMOVED lines=61> */
.L_x_12115:
[----:B------:R-:W-:Y:S05]  /*65e00*/  BSYNC.RECONVERGENT B1 ;  /* 0x0000000000017941 */ /* 0x000fea0003800200 */
.L_x_12114:
        /* <DEDUP_REMOVED lines=23> */
.L_x_12121:
        /* <DEDUP_REMOVED lines=13> */
.L_x_12123:
[----:B------:R-:W-:Y:S05]  /*66050*/  BSYNC.RECONVERGENT B2 ;  /* 0x0000000000027941 */ /* 0x000fea0003800200 */
.L_x_12122:
        /* <DEDUP_REMOVED lines=61> */
.L_x_12120:
[----:B------:R-:W-:Y:S05]  /*66430*/  BSYNC.RECONVERGENT B1 ;  /* 0x0000000000017941 */ /* 0x000fea0003800200 */
.L_x_12119:
        /* <DEDUP_REMOVED lines=26> */
.L_x_12126:
        /* <DEDUP_REMOVED lines=13> */
.L_x_12128:
[----:B------:R-:W-:Y:S05]  /*666b0*/  BSYNC.RECONVERGENT B2 ;  /* 0x0000000000027941 */ /* 0x000fea0003800200 */
.L_x_12127:
        /* <DEDUP_REMOVED lines=61> */
.L_x_12125:
[----:B------:R-:W-:Y:S05]  /*66a90*/  BSYNC.RECONVERGENT B1 ;  /* 0x0000000000017941 */ /* 0x000fea0003800200 */
.L_x_12124:
        /* <DEDUP_REMOVED lines=22> */
.L_x_12131:
        /* <DEDUP_REMOVED lines=13> */
.L_x_12133:
[----:B------:R-:W-:Y:S05]  /*66cd0*/  BSYNC.RECONVERGENT B2 ;  /* 0x0000000000027941 */ /* 0x000fea0003800200 */
.L_x_12132:
        /* <DEDUP_REMOVED lines=61> */
.L_x_12130:
[----:B------:R-:W-:Y:S05]  /*670b0*/  BSYNC.RECONVERGENT B1 ;  /* 0x0000000000017941 */ /* 0x000fea0003800200 */
.L_x_12129:
        /* <DEDUP_REMOVED lines=28> */
.L_x_12136:
        /* <DEDUP_REMOVED lines=13> */
.L_x_12138:
[----:B------:R-:W-:Y:S05]  /*67350*/  BSYNC.RECONVERGENT B2 ;  /* 0x0000000000027941 */ /* 0x000fea0003800200 */
.L_x_12137:
        /* <DEDUP_REMOVED lines=61> */
.L_x_12135:
[----:B------:R-:W-:Y:S05]  /*67730*/  BSYNC.RECONVERGENT B1 ;  /* 0x0000000000017941 */ /* 0x000fea0003800200 */
.L_x_12134:
        /* <DEDUP_REMOVED lines=21> */
.L_x_12141:
        /* <DEDUP_REMOVED lines=13> */
.L_x_12143:
[----:B------:R-:W-:Y:S05]  /*67960*/  BSYNC.RECONVERGENT B2 ;  /* 0x0000000000027941 */ /* 0x000fea0003800200 */
.L_x_12142:
        /* <DEDUP_REMOVED lines=61> */
.L_x_12140:
[----:B------:R-:W-:Y:S05]  /*67d40*/  BSYNC.RECONVERGENT B1 ;  /* 0x0000000000017941 */ /* 0x000fea0003800200 */
.L_x_12139:
        /* <DEDUP_REMOVED lines=26> */
.L_x_12146:
        /* <DEDUP_REMOVED lines=13> */
.L_x_12148:
[----:B------:R-:W-:Y:S05]  /*67fc0*/  BSYNC.RECONVERGENT B2 ;  /* 0x0000000000027941 */ /* 0x000fea0003800200 */
.L_x_12147:
        /* <DEDUP_REMOVED lines=61> */
.L_x_12145:
[----:B------:R-:W-:Y:S05]  /*683a0*/  BSYNC.RECONVERGENT B1 ;  /* 0x0000000000017941 */ /* 0x000fea0003800200 */
.L_x_12144:
        /* <DEDUP_REMOVED lines=20> */
.L_x_12151:
        /* <DEDUP_REMOVED lines=13> */
.L_x_12153:
[----:B------:R-:W-:Y:S05]  /*685c0*/  BSYNC.RECONVERGENT B2 ;  /* 0x0000000000027941 */ /* 0x000fea0003800200 */
.L_x_12152:
        /* <DEDUP_REMOVED lines=61> */
.L_x_12150:
[----:B------:R-:W-:Y:S05]  /*689a0*/  BSYNC.RECONVERGENT B1 ;  /* 0x0000000000017941 */ /* 0x000fea0003800200 */
.L_x_12149:
        /* <DEDUP_REMOVED lines=28> */
.L_x_12156:
        /* <DEDUP_REMOVED lines=13> */
.L_x_12158:
[----:B------:R-:W-:Y:S05]  /*68c40*/  BSYNC.RECONVERGENT B2 ;  /* 0x0000000000027941 */ /* 0x000fea0003800200 */
.L_x_12157:
        /* <DEDUP_REMOVED lines=61> */
.L_x_12155:
[----:B------:R-:W-:Y:S05]  /*69020*/  BSYNC.RECONVERGENT B1 ;  /* 0x0000000000017941 */ /* 0x000fea0003800200 */
.L_x_12154:
        /* <DEDUP_REMOVED lines=21> */
.L_x_12161:
        /* <DEDUP_REMOVED lines=13> */
.L_x_12163:
[----:B------:R-:W-:Y:S05]  /*69250*/  BSYNC.RECONVERGENT B2 ;  /* 0x0000000000027941 */ /* 0x000fea0003800200 */
.L_x_12162:
        /* <DEDUP_REMOVED lines=61> */
.L_x_12160:
[----:B------:R-:W-:Y:S05]  /*69630*/  BSYNC.RECONVERGENT B1 ;  /* 0x0000000000017941 */ /* 0x000fea0003800200 */
.L_x_12159:
        /* <DEDUP_REMOVED lines=26> */
.L_x_12166:
        /* <DEDUP_REMOVED lines=13> */
.L_x_12168:
[----:B------:R-:W-:Y:S05]  /*698b0*/  BSYNC.RECONVERGENT B2 ;  /* 0x0000000000027941 */ /* 0x000fea0003800200 */
.L_x_12167:
        /* <DEDUP_REMOVED lines=61> */
.L_x_12165:
[----:B------:R-:W-:Y:S05]  /*69c90*/  BSYNC.RECONVERGENT B1 ;  /* 0x0000000000017941 */ /* 0x000fea0003800200 */
.L_x_12164:
        /* <DEDUP_REMOVED lines=20> */
.L_x_12171:
        /* <DEDUP_REMOVED lines=16> */
.L_x_12173:
[----:B------:R-:W-:Y:S05]  /*69ee0*/  BSYNC.RECONVERGENT B2 ;  /* 0x0000000000027941 */ /* 0x000fea0003800200 */
.L_x_12172:
        /* <DEDUP_REMOVED lines=61> */
.L_x_12170:
[----:B------:R-:W-:Y:S05]  /*6a2c0*/  BSYNC.RECONVERGENT B1 ;  /* 0x0000000000017941 */ /* 0x000fea0003800200 */
.L_x_12169:
        /* <DEDUP_REMOVED lines=20> */
.L_x_12093:
        /* <DEDUP_REMOVED lines=16> */
.L_x_12177:
        /* <DEDUP_REMOVED lines=13> */
.L_x_12179:
[----:B------:R-:W-:Y:S05]  /*6a5e0*/  BSYNC.RECONVERGENT B2 ;  /* 0x0000000000027941 */ /* 0x000fea0003800200 */
.L_x_12178:
        /* <DEDUP_REMOVED lines=59> */
[----:B------:R-:W-:-:S03]  /*6a9a0*/  IMAD.MOV.U32 R10, RZ, RZ, R72 ;  /* 0x000000ffff0a7224 */ /* 0x000fc600078e0048 */
[----:B------:R-:W-:-:S07]  /*6a9b0*/  LOP3.LUT R6, R7, R6, R73, 0x96, !PT ;  /* 0x0000000607067212 */ /* 0x000fce00078e9649 */
.L_x_12176:
[----:B------:R-:W-:Y:S05]  /*6a9c0*/  BSYNC.RECONVERGENT B1 ;  /* 0x0000000000017941 */ /* 0x000fea0003800200 */
.L_x_12175:
        /* <DEDUP_REMOVED lines=29> */
.L_x_12182:
        /* <DEDUP_REMOVED lines=13> */
.L_x_12184:
[----:B------:R-:W-:Y:S05]  /*6ac70*/  BSYNC.RECONVERGENT B2 ;  /* 0x0000000000027941 */ /* 0x000fea0003800200 */
.L_x_12183:
        /* <DEDUP_REMOVED lines=61> */
.L_x_12181:
[----:B------:R-:W-:Y:S05]  /*6b050*/  BSYNC.RECONVERGENT B1 ;  /* 0x0000000000017941 */ /* 0x000fea0003800200 */
.L_x_12180:
        /* <DEDUP_REMOVED lines=26> */
.L_x_12187:
        /* <DEDUP_REMOVED lines=13> */
.L_x_12189:
[----:B------:R-:W-:Y:S05]  /*6b2d0*/  BSYNC.RECONVERGENT B2 ;  /* 0x0000000000027941 */ /* 0x000fea0003800200 */
.L_x_12188:
        /* <DEDUP_REMOVED lines=61> */
.L_x_12186:
[----:B------:R-:W-:Y:S05]  /*6b6b0*/  BSYNC.RECONVERGENT B1 ;  /* 0x0000000000017941 */ /* 0x000fea0003800200 */
.L_x_12185:
        /* <DEDUP_REMOVED lines=26> */
.L_x_12192:
        /* <DEDUP_REMOVED lines=13> */
.L_x_12194:
[----:B------:R-:W-:Y:S05]  /*6b930*/  BSYNC.RECONVERGENT B2 ;  /* 0x0000000000027941 */ /* 0x000fea0003800200 */
.L_x_12193:
        /* <DEDUP_REMOVED lines=61> */
.L_x_12191:
[----:B------:R-:W-:Y:S05]  /*6bd10*/  BSYNC.RECONVERGENT B1 ;  /* 0x0000000000017941 */ /* 0x000fea0003800200 */
.L_x_12190:
        /* <DEDUP_REMOVED lines=26> */
.L_x_12197:
        /* <DEDUP_REMOVED lines=13> */
.L_x_12199:
[----:B------:R-:W-:Y:S05]  /*6bf90*/  BSYNC.RECONVERGENT B2 ;  /* 0x0000000000027941 */ /* 0x000fea0003800200 */
.L_x_12198:
        /* <DEDUP_REMOVED lines=61> */
.L_x_12196:
[----:B------:R-:W-:Y:S05]  /*6c370*/  BSYNC.RECONVERGENT B1 ;  /* 0x0000000000017941 */ /* 0x000fea0003800200 */
.L_x_12195:
        /* <DEDUP_REMOVED lines=24> */
.L_x_12202:
        /* <DEDUP_REMOVED lines=13> */
.L_x_12204:
[----:B------:R-:W-:Y:S05]  /*6c5d0*/  BSYNC.RECONVERGENT B2 ;  /* 0x0000000000027941 */ /* 0x000fea0003800200 */
.L_x_12203:
        /* <DEDUP_REMOVED lines=61> */
.L_x_12201:
[----:B------:R-:W-:Y:S05]  /*6c9b0*/  BSYNC.RECONVERGENT B1 ;  /* 0x0000000000017941 */ /* 0x000fea0003800200 */
.L_x_12200:
[----:B------:R-:W-:Y:S01]  /*6c9c0*/  I2FP.F32.U32 R7, R7 ;  /* 0x0000000700077245 */ /* 0x000fe20000201000 */
[----:B------:R-:W-:Y:S01]  /*6c9d0*/  IMAD.MOV.U32 R62, RZ, RZ, 0x2f800000 ;  /* 0x2f800000ff3e7424 */ /* 0x000fe200078e00ff */
[----:B------:R-:W-:Y:S01]  /*6c9e0*/  SHF.L.U32 R31, R31, 0x10, RZ ;  /* 0x000000101f1f7819 */ /* 0x000fe200000006ff */
[----:B------:R-:W-:Y:S01]  /*6c9f0*/  BSSY.RECONVERGENT B1, `(.L_x_12205) ;  /* 0x0000061000017945 */ /* 0x000fe20003800200 */
[----:B------:R-:W-:Y:S01]  /*6ca00*/  ISETP.NE.AND P4, PT, R64, 0x1, PT ;  /* 0x000000014000780c */ /* 0x000fe20003f85270 */
[----:B------:R-:W-:Y:S01]  /*6ca10*/  FFMA.FTZ R7, R7, R62, 1.1641532182693481445e-10 ;  /* 0x2f00000007077423 */ /* 0x000fe2000001003e */
[----:B------:R-:W-:Y:S02]  /*6ca20*/  HFMA2 R70, -RZ, RZ, 0, 1.1920928955078125e-07 ;  /* 0x00000002ff467431 */ /* 0x000fe400000001ff */
[----:B------:R-:W-:Y:S02]  /*6ca30*/  FMUL.FTZ R31, R31, R77 ;  /* 0x0000004d1f1f7220 */ /* 0x000fe40000410000 */
[----:B------:R-:W-:-:S02]  /*6ca40*/  FSETP.GTU.FTZ.AND P3, PT, R7, R125, PT ;  /* 0x0000007d0700720b */ /* 0x000fc40003f7c000 */
        /* <DEDUP_REMOVED lines=16> */
.L_x_12207:
        /* <DEDUP_REMOVED lines=13> */
.L_x_12209:
[----:B------:R-:W-:Y:S05]  /*6cc20*/  BSYNC.RECONVERGENT B2 ;  /* 0x0000000000027941 */ /* 0x000fea0003800200 */
.L_x_12208:
        /* <DEDUP_REMOVED lines=61> */
.L_x_12206:
[----:B------:R-:W-:Y:S05]  /*6d000*/  BSYNC.RECONVERGENT B1 ;  /* 0x0000000000017941 */ /* 0x000fea0003800200 */
.L_x_12205:
        /* <DEDUP_REMOVED lines=25> */
.L_x_12212:
        /* <DEDUP_REMOVED lines=13> */
.L_x_12214:
[----:B------:R-:W-:Y:S05]  /*6d270*/  BSYNC.RECONVERGENT B2 ;  /* 0x0000000000027941 */ /* 0x000fea0003800200 */
.L_x_12213:
        /* <DEDUP_REMOVED lines=61> */
.L_x_12211:
[----:B------:R-:W-:Y:S05]  /*6d650*/  BSYNC.RECONVERGENT B1 ;  /* 0x0000000000017941 */ /* 0x000fea0003800200 */
.L_x_12210:
        /* <DEDUP_REMOVED lines=16> */
.L_x_12174:
        /* <DEDUP_REMOVED lines=43> */
.L_x_12215:
[----:B------:R-:W-:Y:S01]  /*6da10*/  IMAD.MOV.U32 R9, RZ, RZ, R57 ;  /* 0x000000ffff097224 */ /* 0x000fe200078e0039 */
[----:B------:R-:W-:-:S07]  /*6da20*/  IADD3 R56, PT, PT, R56, 0x20, RZ ;  /* 0x0000002038387810 */ /* 0x000fce0007ffe0ff */
.L_x_12092:
[----:B------:R-:W-:Y:S05]  /*6da30*/  BSYNC.RECONVERGENT B0 ;  /* 0x0000000000007941 */ /* 0x000fea0003800200 */
.L_x_12091:
        /* <DEDUP_REMOVED lines=35> */
.L_x_12221:
        /* <DEDUP_REMOVED lines=13> */
.L_x_12223:
[----:B------:R-:W-:Y:S05]  /*6dd40*/  BSYNC.RECONVERGENT B2 ;  /* 0x0000000000027941 */ /* 0x000fea0003800200 */
.L_x_12222:
        /* <DEDUP_REMOVED lines=61> */
.L_x_12220:
[----:B------:R-:W-:Y:S05]  /*6e120*/  BSYNC.RECONVERGENT B1 ;  /* 0x0000000000017941 */ /* 0x000fea0003800200 */
.L_x_12219:
        /* <DEDUP_REMOVED lines=26> */
.L_x_12226:
        /* <DEDUP_REMOVED lines=13> */
.L_x_12228:
[----:B------:R-:W-:Y:S05]  /*6e3a0*/  BSYNC.RECONVERGENT B2 ;  /* 0x0000000000027941 */ /* 0x000fea0003800200 */
.L_x_12227:
        /* <DEDUP_REMOVED lines=61> */
.L_x_12225:
[----:B------:R-:W-:Y:S05]  /*6e780*/  BSYNC.RECONVERGENT B1 ;  /* 0x0000000000017941 */ /* 0x000fea0003800200 */
.L_x_12224:
        /* <DEDUP_REMOVED lines=15> */
[----:B------:R-:W-:Y:S01]  /*6e880*/  F2FP.BF16.F32.PACK_AB R40, RZ, R16 ;  /* 0x00000010ff28723e */ /* 0x000fe200000010ff */
[----:B------:R0:W-:Y:S01]  /*6e890*/  STL [R1], R16 ;  /* 0x0000001001007387 */ /* 0x0001e20000100800 */
        /* <DEDUP_REMOVED lines=10> */
.L_x_12231:
        /* <DEDUP_REMOVED lines=13> */
.L_x_12233:
[----:B------:R-:W-:Y:S05]  /*6ea10*/  BSYNC.RECONVERGENT B2 ;  /* 0x0000000000027941 */ /* 0x000fea0003800200 */
.L_x_12232:
        /* <DEDUP_REMOVED lines=61> */
.L_x_12230:
[----:B------:R-:W-:Y:S05]  /*6edf0*/  BSYNC.RECONVERGENT B1 ;  /* 0x0000000000017941 */ /* 0x000fea0003800200 */
.L_x_12229:
[----:B------:R-:W-:Y:S01]  /*6ee00*/  I2FP.F32.U32 R7, R7 ;  /* 0x0000000700077245 */ /* 0x000fe20000201000 */
[----:B------:R-:W-:Y:S01]  /*6ee10*/  BSSY.RECONVERGENT B1, `(.L_x_12234) ;  /* 0x0000060000017945 */ /* 0x000fe20003800200 */
[----:B------:R-:W-:Y:S01]  /*6ee20*/  SHF.L.U32 R9, R9, 0x10, RZ ;  /* 0x0000001009097819 */ /* 0x000fe200000006ff */
[----:B0-----:R-:W-:Y:S01]  /*6ee30*/  IMAD.MOV.U32 R16, RZ, RZ, 0x2 ;  /* 0x00000002ff107424 */ /* 0x001fe200078e00ff */
[----:B------:R-:W-:Y:S01]  /*6ee40*/  LOP3.LUT R3, R3, 0xfffffff7, RZ, 0xc0, !PT ;  /* 0xfffffff703037812 */ /* 0x000fe200078ec0ff */
[----:B------:R-:W-:Y:S02]  /*6ee50*/  FFMA.FTZ R7, R7, R125, 1.1641532182693481445e-10 ;  /* 0x2f00000007077423 */ /* 0x000fe4000001007d */
        /* <DEDUP_REMOVED lines=16> */
.L_x_12236:
        /* <DEDUP_REMOVED lines=13> */
.L_x_12238:
[----:B------:R-:W-:Y:S05]  /*6f030*/  BSYNC.RECONVERGENT B2 ;  /* 0x0000000000027941 */ /* 0x000fea0003800200 */
.L_x_12237:
        /* <DEDUP_REMOVED lines=61> */
.L_x_12235:
[----:B------:R-:W-:Y:S05]  /*6f410*/  BSYNC.RECONVERGENT B1 ;  /* 0x0000000000017941 */ /* 0x000fea0003800200 */
.L_x_12234:
        /* <DEDUP_REMOVED lines=28> */
.L_x_12241:
        /* <DEDUP_REMOVED lines=13> */
.L_x_12243:
[----:B------:R-:W-:Y:S05]  /*6f6b0*/  BSYNC.RECONVERGENT B2 ;  /* 0x0000000000027941 */ /* 0x000fea0003800200 */
.L_x_12242:
        /* <DEDUP_REMOVED lines=61> */
.L_x_12240:
[----:B------:R-:W-:Y:S05]  /*6fa90*/  BSYNC.RECONVERGENT B1 ;  /* 0x0000000000017941 */ /* 0x000fea0003800200 */
.L_x_12239:
        /* <DEDUP_REMOVED lines=23> */
.L_x_12246:
        /* <DEDUP_REMOVED lines=13> */
.L_x_12248:
[----:B------:R-:W-:Y:S05]  /*6fce0*/  BSYNC.RECONVERGENT B2 ;  /* 0x0000000000027941 */ /* 0x000fea0003800200 */
.L_x_12247:
        /* <DEDUP_REMOVED lines=61> */
.L_x_12245:
[----:B------:R-:W-:Y:S05]  /*700c0*/  BSYNC.RECONVERGENT B1 ;  /* 0x0000000000017941 */ /* 0x000fea0003800200 */
.L_x_12244:
        /* <DEDUP_REMOVED lines=26> */
.L_x_12251:
        /* <DEDUP_REMOVED lines=13> */
.L_x_12253:
[----:B------:R-:W-:Y:S05]  /*70340*/  BSYNC.RECONVERGENT B2 ;  /* 0x0000000000027941 */ /* 0x000fea0003800200 */
.L_x_12252:
        /* <DEDUP_REMOVED lines=61> */
.L_x_12250:
[----:B------:R-:W-:Y:S05]  /*70720*/  BSYNC.RECONVERGENT B1 ;  /* 0x0000000000017941 */ /* 0x000fea0003800200 */
.L_x_12249:
        /* <DEDUP_REMOVED lines=22> */
.L_x_12256:
        /* <DEDUP_REMOVED lines=13> */
.L_x_12258:
[----:B------:R-:W-:Y:S05]  /*70960*/  BSYNC.RECONVERGENT B2 ;  /* 0x0000000000027941 */ /* 0x000fea0003800200 */
.L_x_12257:
        /* <DEDUP_REMOVED lines=61> */
.L_x_12255:
[----:B------:R-:W-:Y:S05]  /*70d40*/  BSYNC.RECONVERGENT B1 ;  /* 0x0000000000017941 */ /* 0x000fea0003800200 */
.L_x_12254:
        /* <DEDUP_REMOVED lines=28> */
.L_x_12261:
        /* <DEDUP_REMOVED lines=13> */
.L_x_12263:
[----:B------:R-:W-:Y:S05]  /*70fe0*/  BSYNC.RECONVERGENT B2 ;  /* 0x0000000000027941 */ /* 0x000fea0003800200 */
.L_x_12262:
        /* <DEDUP_REMOVED lines=61> */
.L_x_12260:
[----:B------:R-:W-:Y:S05]  /*713c0*/  BSYNC.RECONVERGENT B1 ;  /* 0x0000000000017941 */ /* 0x000fea0003800200 */
.L_x_12259:
        /* <DEDUP_REMOVED lines=21> */
.L_x_12266:
        /* <DEDUP_REMOVED lines=13> */
.L_x_12268:
[----:B------:R-:W-:Y:S05]  /*715f0*/  BSYNC.RECONVERGENT B2 ;  /* 0x0000000000027941 */ /* 0x000fea0003800200 */
.L_x_12267:
        /* <DEDUP_REMOVED lines=61> */
.L_x_12265:
[----:B------:R-:W-:Y:S05]  /*719d0*/  BSYNC.RECONVERGENT B1 ;  /* 0x0000000000017941 */ /* 0x000fea0003800200 */
.L_x_12264:
        /* <DEDUP_REMOVED lines=26> */
.L_x_12271:
        /* <DEDUP_REMOVED lines=13> */
.L_x_12273:
[----:B------:R-:W-:Y:S05]  /*71c50*/  BSYNC.RECONVERGENT B2 ;  /* 0x0000000000027941 */ /* 0x000fea0003800200 */
.L_x_12272:
        /* <DEDUP_REMOVED lines=61> */
.L_x_12270:
[----:B------:R-:W-:Y:S05]  /*72030*/  BSYNC.RECONVERGENT B1 ;  /* 0x0000000000017941 */ /* 0x000fea0003800200 */
.L_x_12269:
        /* <DEDUP_REMOVED lines=20> */
.L_x_12276:
        /* <DEDUP_REMOVED lines=13> */
.L_x_12278:
[----:B------:R-:W-:Y:S05]  /*72250*/  BSYNC.RECONVERGENT B2 ;  /* 0x0000000000027941 */ /* 0x000fea0003800200 */
.L_x_12277:
        /* <DEDUP_REMOVED lines=61> */
.L_x_12275:
[----:B------:R-:W-:Y:S05]  /*72630*/  BSYNC.RECONVERGENT B1 ;  /* 0x0000000000017941 */ /* 0x000fea0003800200 */
.L_x_12274:
        /* <DEDUP_REMOVED lines=28> */
.L_x_12281:
        /* <DEDUP_REMOVED lines=13> */
.L_x_12283:
[----:B------:R-:W-:Y:S05]  /*728d0*/  BSYNC.RECONVERGENT B2 ;  /* 0x0000000000027941 */ /* 0x000fea0003800200 */
.L_x_12282:
        /* <DEDUP_REMOVED lines=61> */
.L_x_12280:
[----:B------:R-:W-:Y:S05]  /*72cb0*/  BSYNC.RECONVERGENT B1 ;  /* 0x0000000000017941 */ /* 0x000fea0003800200 */
.L_x_12279:
        /* <DEDUP_REMOVED lines=21> */
.L_x_12286:
        /* <DEDUP_REMOVED lines=13> */
.L_x_12288:
[----:B------:R-:W-:Y:S05]  /*72ee0*/  BSYNC.RECONVERGENT B2 ;  /* 0x0000000000027941 */ /* 0x000fea0003800200 */
.L_x_12287:
        /* <DEDUP_REMOVED lines=61> */
.L_x_12285:
[----:B------:R-:W-:Y:S05]  /*732c0*/  BSYNC.RECONVERGENT B1 ;  /* 0x0000000000017941 */ /* 0x000fea0003800200 */
.L_x_12284:
        /* <DEDUP_REMOVED lines=26> */
.L_x_12291:
        /* <DEDUP_REMOVED lines=13> */
.L_x_12293:
[----:B------:R-:W-:Y:S05]  /*73540*/  BSYNC.RECONVERGENT B2 ;  /* 0x0000000000027941 */ /* 0x000fea0003800200 */
.L_x_12292:
        /* <DEDUP_REMOVED lines=61> */
.L_x_12290:
[----:B------:R-:W-:Y:S05]  /*73920*/  BSYNC.RECONVERGENT B1 ;  /* 0x0000000000017941 */ /* 0x000fea0003800200 */
.L_x_12289:
        /* <DEDUP_REMOVED lines=20> */
.L_x_12296:
        /* <DEDUP_REMOVED lines=16> */
.L_x_12298:
[----:B------:R-:W-:Y:S05]  /*73b70*/  BSYNC.RECONVERGENT B2 ;  /* 0x0000000000027941 */ /* 0x000fea0003800200 */
.L_x_12297:
        /* <DEDUP_REMOVED lines=61> */
.L_x_12295:
[----:B------:R-:W-:Y:S05]  /*73f50*/  BSYNC.RECONVERGENT B1 ;  /* 0x0000000000017941 */ /* 0x000fea0003800200 */
.L_x_12294:
[----:B------:R-:W-:Y:S02]  /*73f60*/  I2FP.F32.U32 R70, R71 ;  /* 0x0000004700467245 */ /* 0x000fe40000201000 */
[----:B------:R-:W-:Y:S02]  /*73f70*/  PRMT R71, R39, 0x7632, R71 ;  /* 0x0000763227477816 */ /* 0x000fe40000000047 */
[----:B------:R-:W-:Y:S01]  /*73f80*/  PRMT R41, R9, 0x5410, R41 ;  /* 0x0000541009297816 */ /* 0x000fe20000000029 */
[----:B------:R-:W-:Y:S01]  /*73f90*/  FFMA.FTZ R70, R70, R125, 1.1641532182693481445e-10 ;  /* 0x2f00000046467423 */ /* 0x000fe2000001007d */
[----:B------:R-:W-:Y:S01]  /*73fa0*/  SHF.L.U32 R71, R71, 0x10, RZ ;  /* 0x0000001047477819 */ /* 0x000fe200000006ff */
[----:B------:R-:W-:Y:S01]  /*73fb0*/  IMAD.MOV.U32 R9, RZ, RZ, R20 ;  /* 0x000000ffff097224 */ /* 0x000fe200078e0014 */
        /* <DEDUP_REMOVED lines=15> */
.L_x_12218:
        /* <DEDUP_REMOVED lines=16> */
.L_x_12302:
        /* <DEDUP_REMOVED lines=13> */
.L_x_12304:
[----:B------:R-:W-:Y:S05]  /*74280*/  BSYNC.RECONVERGENT B2 ;  /* 0x0000000000027941 */ /* 0x000fea0003800200 */
.L_x_12303:
        /* <DEDUP_REMOVED lines=58> */
[----:B------:R-:W-:Y:S02]  /*74630*/  LOP3.LUT R6, R7, R6, R71, 0x96, !PT ;  /* 0x0000000607067212 */ /* 0x000fe400078e9647 */
[----:B------:R-:W-:Y:S02]  /*74640*/  MOV R10, R70 ;  /* 0x00000046000a7202 */ /* 0x000fe40000000f00 */
[----:B------:R-:W-:-:S07]  /*74650*/  MOV R68, R9 ;  /* 0x0000000900447202 */ /* 0x000fce0000000f00 */
.L_x_12301:
[----:B------:R-:W-:Y:S05]  /*74660*/  BSYNC.RECONVERGENT B1 ;  /* 0x0000000000017941 */ /* 0x000fea0003800200 */
.L_x_12300:
[----:B------:R-:W0:Y:S01]  /*74670*/  LDC R63, c[0x0][0x408] ;  /* 0x00010200ff3f7b82 */ /* 0x000e220000000800 */
[----:B------:R-:W-:Y:S01]  /*74680*/  HFMA2 R79, -RZ, RZ, 0.1171875, 0 ;  /* 0x2f800000ff4f7431 */ /* 0x000fe200000001ff */
[----:B------:R-:W-:Y:S01]  /*74690*/  I2FP.F32.U32 R7, R68 ;  /* 0x0000004400077245 */ /* 0x000fe20000201000 */
[----:B-----5:R-:W-:Y:S01]  /*746a0*/  IMAD.U32 R9, R40, 0x10000, RZ ;  /* 0x0001000028097824 */ /* 0x020fe200078e00ff */
[----:B------:R-:W-:Y:S01]  /*746b0*/  LOP3.LUT R3, R3, 0xffffffef, RZ, 0xc0, !PT ;  /* 0xffffffef03037812 */ /* 0x000fe200078ec0ff */
[----:B------:R-:W-:Y:S01]  /*746c0*/  BSSY.RECONVERGENT B1, `(.L_x_12305) ;  /* 0x0000064000017945 */ /* 0x000fe20003800200 */
[----:B------:R-:W-:Y:S02]  /*746d0*/  IMAD.MOV.U32 R68, RZ, RZ, 0x2 ;  /* 0x00000002ff447424 */ /* 0x000fe400078e00ff */
        /* <DEDUP_REMOVED lines=9> */
[----:B------:R-:W-:-:S04]  /*74770*/  MOV R7, R10 ;  /* 0x0000000a00077202 */ /* 0x000fc80000000f00 */
[----:B------:R0:W-:Y:S01]  /*74780*/  STL [R1], R70 ;  /* 0x0000004601007387 */ /* 0x0001e20000100800 */
[----:B------:R-:W-:-:S04]  /*74790*/  F2FP.BF16.F32.PACK_AB R40, RZ, R70 ;  /* 0x00000046ff28723e */ /* 0x000fc800000010ff */
[----:B------:R-:W-:Y:S02]  /*747a0*/  @P2 LOP3.LUT R3, R3, 0x10, RZ, 0xfc, !PT ;  /* 0x0000001003032812 */ /* 0x000fe400078efcff */
[----:B------:R-:W-:-:S13]  /*747b0*/  ISETP.NE.AND P2, PT, R57, 0x1, PT ;  /* 0x000000013900780c */ /* 0x000fda0003f45270 */
[----:B0-----:R-:W-:Y:S05]  /*747c0*/  @!P2 BRA `(.L_x_12306) ;  /* 0x00000004004ca947 */ /* 0x001fea0003800000 */
        /* <DEDUP_REMOVED lines=8> */
.L_x_12307:
        /* <DEDUP_REMOVED lines=13> */
.L_x_12309:
[----:B------:R-:W-:Y:S05]  /*74920*/  BSYNC.RECONVERGENT B2 ;  /* 0x0000000000027941 */ /* 0x000fea0003800200 */
.L_x_12308:
        /* <DEDUP_REMOVED lines=61> */
.L_x_12306:
[----:B------:R-:W-:Y:S05]  /*74d00*/  BSYNC.RECONVERGENT B1 ;  /* 0x0000000000017941 */ /* 0x000fea0003800200 */
.L_x_12305:
        /* <DEDUP_REMOVED lines=26> */
.L_x_12312:
        /* <DEDUP_REMOVED lines=13> */
.L_x_12314:
[----:B------:R-:W-:Y:S05]  /*74f80*/  BSYNC.RECONVERGENT B2 ;  /* 0x0000000000027941 */ /* 0x000fea0003800200 */
.L_x_12313:
        /* <DEDUP_REMOVED lines=61> */
.L_x_12311:
[----:B------:R-:W-:Y:S05]  /*75360*/  BSYNC.RECONVERGENT B1 ;  /* 0x0000000000017941 */ /* 0x000fea0003800200 */
.L_x_12310:
        /* <DEDUP_REMOVED lines=26> */
.L_x_12317:
        /* <DEDUP_REMOVED lines=13> */
.L_x_12319:
[----:B------:R-:W-:Y:S05]  /*755e0*/  BSYNC.RECONVERGENT B2 ;  /* 0x0000000000027941 */ /* 0x000fea0003800200 */
.L_x_12318:
        /* <DEDUP_REMOVED lines=61> */
.L_x_12316:
[----:B------:R-:W-:Y:S05]  /*759c0*/  BSYNC.RECONVERGENT B1 ;  /* 0x0000000000017941 */ /* 0x000fea0003800200 */
.L_x_12315:
        /* <DEDUP_REMOVED lines=26> */
.L_x_12322:
        /* <DEDUP_REMOVED lines=13> */
.L_x_12324:
[----:B------:R-:W-:Y:S05]  /*75c40*/  BSYNC.RECONVERGENT B2 ;  /* 0x0000000000027941 */ /* 0x000fea0003800200 */
.L_x_12323:
        /* <DEDUP_REMOVED lines=61> */
.L_x_12321:
[----:B------:R-:W-:Y:S05]  /*76020*/  BSYNC.RECONVERGENT B1 ;  /* 0x0000000000017941 */ /* 0x000fea0003800200 */
.L_x_12320:
        /* <DEDUP_REMOVED lines=24> */
.L_x_12327:
        /* <DEDUP_REMOVED lines=13> */
.L_x_12329:
[----:B------:R-:W-:Y:S05]  /*76280*/  BSYNC.RECONVERGENT B2 ;  /* 0x0000000000027941 */ /* 0x000fea0003800200 */
.L_x_12328:
        /* <DEDUP_REMOVED lines=61> */
.L_x_12326:
[----:B------:R-:W-:Y:S05]  /*76660*/  BSYNC.RECONVERGENT B1 ;  /* 0x0000000000017941 */ /* 0x000fea0003800200 */
.L_x_12325:
        /* <DEDUP_REMOVED lines=24> */
.L_x_12332:
        /* <DEDUP_REMOVED lines=13> */
.L_x_12334:
[----:B------:R-:W-:Y:S05]  /*768c0*/  BSYNC.RECONVERGENT B2 ;  /* 0x0000000000027941 */ /* 0x000fea0003800200 */
.L_x_12333:
        /* <DEDUP_REMOVED lines=61> */
.L_x_12331:
[----:B------:R-:W-:Y:S05]  /*76ca0*/  BSYNC.RECONVERGENT B1 ;  /* 0x0000000000017941 */ /* 0x000fea0003800200 */
.L_x_12330:
        /* <DEDUP_REMOVED lines=25> */
.L_x_12337:
        /* <DEDUP_REMOVED lines=13> */
.L_x_12339:
[----:B------:R-:W-:Y:S05]  /*76f10*/  BSYNC.RECONVERGENT B2 ;  /* 0x0000000000027941 */ /* 0x000fea0003800200 */
.L_x_12338:
        /* <DEDUP_REMOVED lines=61> */
.L_x_12336:
[----:B------:R-:W-:Y:S05]  /*772f0*/  BSYNC.RECONVERGENT B1 ;  /* 0x0000000000017941 */ /* 0x000fea0003800200 */
.L_x_12335:
[----:B------:R-:W-:Y:S01]  /*77300*/  I2FP.F32.U32 R72, R73 ;  /* 0x0000004900487245 */ /* 0x000fe20000201000 */
[----:B------:R-:W-:Y:S01]  /*77310*/  IMAD.MOV.U32 R74, RZ, RZ, 0x2f800000 ;  /* 0x2f800000ff4a7424 */ /* 0x000fe200078e00ff */
        /* <DEDUP_REMOVED lines=11> */
[----:B------:R-:W-:Y:S01]  /*773d0*/  @P1 FADD.FTZ R63, R9, R63 ;  /* 0x0000003f093f1221 */ /* 0x000fe20000010000 */
[----:B------:R-:W-:-:S04]  /*773e0*/  MOV R9, R69 ;  /* 0x0000004500097202 */ /* 0x000fc80000000f00 */
[----:B------:R-:W-:-:S04]  /*773f0*/  F2FP.BF16.F32.PACK_AB R72, RZ, R63 ;  /* 0x0000003fff48723e */ /* 0x000fc800000010ff */
[----:B------:R-:W-:-:S07]  /*77400*/  PRMT R43, R43, 0x5410, R72 ;  /* 0x000054102b2b7816 */ /* 0x000fce0000000048 */
.L_x_12299:
[----:B------:R-:W0:Y:S01]  /*77410*/  LDC.64 R70, c[0x0][0x3a8] ;  /* 0x0000ea00ff467b82 */ /* 0x000e220000000a00 */
[----:B------:R-:W-:Y:S02]  /*77420*/  SEL R57, RZ, 0x100, !P3 ;  /* 0x00000100ff397807 */ /* 0x000fe40005800000 */
[C---:B------:R-:W-:Y:S02]  /*77430*/  LOP3.LUT P6, RZ, R3.reuse, 0x8, RZ, 0xc0, !PT ;  /* 0x0000000803ff7812 */ /* 0x040fe400078cc0ff */
[----:B------:R-:W-:Y:S01]  /*77440*/  LOP3.LUT P1, RZ, R3, 0x10, RZ, 0xc0, !PT ;  /* 0x0000001003ff7812 */ /* 0x000fe2000782c0ff */
[----:B0-----:R-:W-:-:S05]  /*77450*/  IMAD.WIDE.U32 R70, R56, 0x10, R70 ;  /* 0x0000001038467825 */ /* 0x001fca00078e0046 */
[----:B------:R0:W-:Y:S02]  /*77460*/  STG.E.128 desc[UR6][R70.64], R40 ;  /* 0x0000002846007986 */ /* 0x0001e4000c101d06 */
[----:B0-----:R-:W0:Y:S01]  /*77470*/  LDC.64 R70, c[0x0][0x3b0] ;  /* 0x0000ec00ff467b82 */ /* 0x001e220000000a00 */
[----:B------:R-:W-:Y:S02]  /*77480*/  SEL R41, RZ, 0x1000000, !P5 ;  /* 0x01000000ff297807 */ /* 0x000fe40006800000 */
[----:B------:R-:W-:Y:S02]  /*77490*/  SEL R43, RZ, 0x10000, !P4 ;  /* 0x00010000ff2b7807 */ /* 0x000fe40006000000 */
[C---:B------:R-:W-:Y:S02]  /*774a0*/  LOP3.LUT P5, RZ, R3.reuse, 0x4, RZ, 0xc0, !PT ;  /* 0x0000000403ff7812 */ /* 0x040fe400078ac0ff */
[----:B------:R-:W-:Y:S02]  /*774b0*/  LOP3.LUT P4, RZ, R3, 0x2, RZ, 0xc0, !PT ;  /* 0x0000000203ff7812 */ /* 0x000fe4000788c0ff */
[----:B------:R-:W-:-:S02]  /*774c0*/  LOP3.LUT R41, R57, R41, R43, 0xfe, !PT ;  /* 0x0000002939297212 */ /* 0x000fc400078efe2b */
[----:B------:R-:W-:Y:S02]  /*774d0*/  SEL R40, RZ, 0x1000000, !P4 ;  /* 0x01000000ff287807 */ /* 0x000fe40006000000 */
[----:B------:R-:W-:Y:S02]  /*774e0*/  SEL R42, RZ, 0x10000, !P5 ;  /* 0x00010000ff2a7807 */ /* 0x000fe40006800000 */
[----:B------:R-:W-:Y:S02]  /*774f0*/  SEL R57, RZ, 0x100, !P6 ;  /* 0x00000100ff397807 */ /* 0x000fe40007000000 */
[----:B------:R-:W-:Y:S02]  /*77500*/  SEL R43, RZ, 0x1, !P2 ;  /* 0x00000001ff2b7807 */ /* 0x000fe40005000000 */
[----:B------:R-:W-:Y:S02]  /*77510*/  LOP3.LUT R40, R57, R40, R42, 0xfe, !PT ;  /* 0x0000002839287212 */ /* 0x000fe400078efe2a */
[----:B------:R-:W-:-:S02]  /*77520*/  SEL R42, RZ, 0x1, !P1 ;  /* 0x00000001ff2a7807 */ /* 0x000fc40004800000 */
        /* <DEDUP_REMOVED lines=25> */
.L_x_12217:
[----:B------:R-:W-:Y:S05]  /*776c0*/  BSYNC.RECONVERGENT B0 ;  /* 0x0000000000007941 */ /* 0x000fea0003800200 */
.L_x_12216:
[----:B------:R-:W4:Y:S01]  /*776d0*/  LDL R71, [R1] ;  /* 0x0000000001477983 */ /* 0x000f220000100800 */
[----:B0123--:R-:W-:Y:S01]  /*776e0*/  FADD.FTZ R40, RZ, R116 ;  /* 0x00000074ff287221 */ /* 0x00ffe20000010000 */
[C---:B------:R-:W-:Y:S01]  /*776f0*/  ISETP.GE.U32.AND P5, PT, R0.reuse, 0x20, PT ;  /* 0x000000200000780c */ /* 0x040fe20003fa6070 */
[----:B------:R-:W-:Y:S01]  /*77700*/  UMOV UR13, 0xffffffff ;  /* 0xffffffff000d7882 */ /* 0x000fe20000000000 */
[C---:B------:R-:W-:Y:S01]  /*77710*/  ISETP.GT.U32.AND P4, PT, R0.reuse, 0x3f, PT ;  /* 0x0000003f0000780c */ /* 0x040fe20003f84070 */
[----:B------:R-:W-:Y:S01]  /*77720*/  FADD.FTZ R40, R111, R40 ;  /* 0x000000286f287221 */ /* 0x000fe20000010000 */
[C---:B------:R-:W-:Y:S01]  /*77730*/  ISETP.GT.U32.AND P3, PT, R0.reuse, 0x5f, PT ;  /* 0x0000005f0000780c */ /* 0x040fe20003f64070 */
[----:B------:R-:W0:Y:S01]  /*77740*/  S2R R70, SR_TID.X ;  /* 0x0000000000467919 */ /* 0x000e220000002100 */
[----:B------:R-:W-:Y:S01]  /*77750*/  ISETP.GT.U32.AND P2, PT, R0, 0x7f, PT ;  /* 0x0000007f0000780c */ /* 0x000fe20003f44070 */
[----:B------:R-:W-:Y:S01]  /*77760*/  FADD.FTZ R40, R102, R40 ;  /* 0x0000002866287221 */ /* 0x000fe20000010000 */
[----:B------:R-:W-:-:S02]  /*77770*/  ISETP.GT.U32.AND P1, PT, R0, 0x9f, PT ;  /* 0x0000009f0000780c */ /* 0x000fc40003f24070 */
[----:B------:R-:W-:Y:S01]  /*77780*/  ISETP.GT.U32.AND P0, PT, R0, 0xbf, PT ;  /* 0x000000bf0000780c */ /* 0x000fe20003f04070 */
[----:B------:R-:W-:Y:S01]  /*77790*/  FADD.FTZ R40, R94, R40 ;  /* 0x000000285e287221 */ /* 0x000fe20000010000 */
[----:B------:R-:W-:Y:S02]  /*777a0*/  ISETP.GT.U32.AND P6, PT, R0, 0xdf, PT ;  /* 0x000000df0000780c */ /* 0x000fe40003fc4070 */
        /* <DEDUP_REMOVED lines=79> */
[----:B----4-:R-:W-:-:S04]  /*77ca0*/  FADD.FTZ R40, R71, R43 ;  /* 0x0000002b47287221 */ /* 0x010fc80000010000 */
[----:B------:R-:W-:-:S06]  /*77cb0*/  FADD.FTZ R40, R115, R40 ;  /* 0x0000002873287221 */ /* 0x000fcc0000010000 */
[----:B------:R-:W-:Y:S01]  /*77cc0*/  @P6 LOP3.LUT R3, R3, 0x8, RZ, 0xfc, !PT ;  /* 0x0000000803036812 */ /* 0x000fe200078efcff */
[----:B------:R-:W-:-:S03]  /*77cd0*/  FADD.FTZ R40, R105, R40 ;  /* 0x0000002869287221 */ /* 0x000fc60000010000 */
[----:B------:R-:W-:Y:S01]  /*77ce0*/  LOP3.LUT R3, R3, 0xffffffef, RZ, 0xc0, !PT ;  /* 0xffffffef03037812 */ /* 0x000fe200078ec0ff */
[----:B------:R-:W-:-:S04]  /*77cf0*/  FADD.FTZ R40, R95, R40 ;  /* 0x000000285f287221 */ /* 0x000fc80000010000 */
        /* <DEDUP_REMOVED lines=193> */
.L_x_12373:
[----:B------:R-:W2:Y:S01]  /*78910*/  LDL R57, [R1+0x8] ;  /* 0x0000080001397983 */ /* 0x000ea20000100800 */
[----:B------:R-:W-:Y:S01]  /*78920*/  LOP3.LUT P1, RZ, R70, 0x1f, RZ, 0xc0, !PT ;  /* 0x0000001f46ff7812 */ /* 0x000fe2000782c0ff */
[----:B-1----:R-:W-:Y:S01]  /*78930*/  FADD.FTZ R40, R56, R40 ;  /* 0x0000002838287221 */ /* 0x002fe20000010000 */
[----:B------:R-:W-:Y:S01]  /*78940*/  ISETP.NE.AND P0, PT, RZ, UR10, PT ;  /* 0x0000000aff007c0c */ /* 0x000fe2000bf05270 */
[----:B------:R-:W-:Y:S02]  /*78950*/  BSSY.RECONVERGENT B0, `(.L_x_12341) ;  /* 0x0000067000007945 */ /* 0x000fe40003800200 */
[----:B------:R-:W-:-:S08]  /*78960*/  FFMA.FTZ R42, R40, R69, UR11 ;  /* 0x0000000b282a7e23 */ /* 0x000fd00008010045 */
[----:B------:R-:W2:Y:S02]  /*78970*/  @!P1 LDC.64 R40, c[0x0][0x3c0] ;  /* 0x0000f000ff289b82 */ /* 0x000ea40000000a00 */
[----:B--2---:R-:W-:-:S05]  /*78980*/  @!P1 IMAD.WIDE R40, R57, 0x4, R40 ;  /* 0x0000000439289825 */ /* 0x004fca00078e0228 */
[----:B------:R1:W-:Y:S02]  /*78990*/  @!P1 STG.E desc[UR6][R40.64], R43 ;  /* 0x0000002b28009986 */ /* 0x0003e4000c101906 */
[----:B-1----:R-:W-:-:S05]  /*789a0*/  FMUL.FTZ R40, R43, R43 ;  /* 0x0000002b2b287220 */ /* 0x002fca0000410000 */
[----:B------:R-:W-:-:S05]  /*789b0*/  FSEL R40, R40, RZ, P0 ;  /* 0x000000ff28287208 */ /* 0x000fca0000000000 */
[----:B------:R-:W-:Y:S02]  /*789c0*/  FADD.FTZ R42, R42, R40 ;  /* 0x000000282a2a7221 */ /* 0x000fe40000010000 */
[----:B------:R-:W1:Y:S02]  /*789d0*/  @!P1 LDC.64 R40, c[0x0][0x3c8] ;  /* 0x0000f200ff289b82 */ /* 0x000e640000000a00 */
[----:B0-----:R-:W0:Y:S01]  /*789e0*/  MUFU.RSQ R56, R42 ;  /* 0x0000002a00387308 */ /* 0x001e220000001400 */
[----:B-1----:R-:W-:Y:S01]  /*789f0*/  @!P1 IMAD.WIDE R40, R57, 0x4, R40 ;  /* 0x0000000439289825 */ /* 0x002fe200078e0228 */
[----:B------:R-:W-:-:S04]  /*78a00*/  FSEL R57, R43, RZ, !P0 ;  /* 0x000000ff2b397208 */ /* 0x000fc80004000000 */
[----:B0-----:R0:W-:Y:S01]  /*78a10*/  @!P1 STG.E desc[UR6][R40.64], R56 ;  /* 0x0000003828009986 */ /* 0x0011e2000c101906 */
[----:B------:R-:W-:Y:S05]  /*78a20*/  @!P5 BRA `(.L_x_12342) ;  /* 0x000000040064d947 */ /* 0x000fea0003800000 */
[----:B------:R-:W2:Y:S04]  /*78a30*/  LDL R43, [R1+0x134] ;  /* 0x00013400012b7983 */ /* 0x000ea80000100800 */
[----:B------:R-:W2:Y:S04]  /*78a40*/  LDL R125, [R1+0x504] ;  /* 0x00050400017d7983 */ /* 0x000ea80000100800 */
[----:B------:R-:W3:Y:S04]  /*78a50*/  LDL R77, [R1+0x138] ;  /* 0x00013800014d7983 */ /* 0x000ee80000100800 */
[----:B------:R-:W3:Y:S04]  /*78a60*/  LDL R70, [R1+0x508] ;  /* 0x0005080001467983 */ /* 0x000ee80000100800 */
[----:B------:R-:W4:Y:S04]  /*78a70*/  LDL R76, [R1+0x13c] ;  /* 0x00013c00014c7983 */ /* 0x000f280000100800 */
[----:B------:R-:W4:Y:S04]  /*78a80*/  LDL R75, [R1+0x50c] ;  /* 0x00050c00014b7983 */ /* 0x000f280000100800 */
[----:B------:R-:W4:Y:S01]  /*78a90*/  LDL R71, [R1+0x4f4] ;  /* 0x0004f40001477983 */ /* 0x000f220000100800 */
[----:B------:R-:W-:-:S03]  /*78aa0*/  FADD.FTZ R42, R111, -R57 ;  /* 0x800000396f2a7221 */ /* 0x000fc60000010000 */
[----:B------:R1:W-:Y:S01]  /*78ab0*/  STL [R1+0x520], R5 ;  /* 0x0005200501007387 */ /* 0x0003e20000100800 */
[----:B0-----:R-:W-:Y:S01]  /*78ac0*/  FADD.FTZ R41, R102, -R57 ;  /* 0x8000003966297221 */ /* 0x001fe20000010000 */
[C---:B------:R-:W-:Y:S02]  /*78ad0*/  FMUL.FTZ R72, R56.reuse, R42 ;  /* 0x0000002a38487220 */ /* 0x040fe40000410000 */
[----:B-1----:R-:W4:Y:S04]  /*78ae0*/  LDL R5, [R1+0x4fc] ;  /* 0x0004fc0001057983 */ /* 0x002f280000100800 */
[----:B------:R0:W-:Y:S01]  /*78af0*/  STL [R1+0x51c], R4 ;  /* 0x00051c0401007387 */ /* 0x0001e20000100800 */
[----:B------:R-:W-:-:S03]  /*78b00*/  FMUL.FTZ R74, R56, R41 ;  /* 0x00000029384a7220 */ /* 0x000fc60000410000 */
[----:B0-----:R-:W4:Y:S04]  /*78b10*/  LDL R4, [R1+0x14c] ;  /* 0x00014c0001047983 */ /* 0x001f280000100800 */
[----:B------:R0:W-:Y:S04]  /*78b20*/  STL [R1+0x518], R3 ;  /* 0x0005180301007387 */ /* 0x0001e80000100800 */
[----:B0-----:R-:W4:Y:S04]  /*78b30*/  LDL R3, [R1+0x4f8] ;  /* 0x0004f80001037983 */ /* 0x001f280000100800 */
[----:B------:R0:W-:Y:S04]  /*78b40*/  STL [R1+0x514], R2 ;  /* 0x0005140201007387 */ /* 0x0001e80000100800 */
[----:B0-----:R-:W4:Y:S04]  /*78b50*/  LDL R2, [R1+0x148] ;  /* 0x0001480001027983 */ /* 0x001f280000100800 */
[----:B------:R0:W-:Y:S04]  /*78b60*/  STL [R1+0x510], R0 ;  /* 0x0005100001007387 */ /* 0x0001e80000100800 */
[----:B------:R-:W3:Y:S04]  /*78b70*/  LDL R42, [R1+0x500] ;  /* 0x00050000012a7983 */ /* 0x000ee80000100800 */
[----:B------:R-:W3:Y:S01]  /*78b80*/  LDL R41, [R1+0x130] ;  /* 0x0001300001297983 */ /* 0x000ee20000100800 */
[----:B------:R-:W-:-:S03]  /*78b90*/  FADD.FTZ R40, R116, -R57 ;  /* 0x8000003974287221 */ /* 0x000fc60000010000 */
[----:B0-----:R-:W4:Y:S01]  /*78ba0*/  LDL R0, [R1+0x144] ;  /* 0x0001440001007983 */ /* 0x001f220000100800 */
[----:B------:R-:W-:Y:S01]  /*78bb0*/  FMUL.FTZ R73, R56, R40 ;  /* 0x0000002838497220 */ /* 0x000fe20000410000 */
[----:B------:R-:W-:-:S04]  /*78bc0*/  FADD.FTZ R40, R94, -R57 ;  /* 0x800000395e287221 */ /* 0x000fc80000010000 */
[----:B------:R-:W-:Y:S01]  /*78bd0*/  FMUL.FTZ R69, R56, R40 ;  /* 0x0000002838457220 */ /* 0x000fe20000410000 */
[----:B--2---:R-:W-:Y:S01]  /*78be0*/  FFMA.FTZ R43, R72, R125, R43 ;  /* 0x0000007d482b7223 */ /* 0x004fe2000001002b */
[----:B---3--:R-:W-:Y:S01]  /*78bf0*/  FFMA.FTZ R40, R73, R42, R41 ;  /* 0x0000002a49287223 */ /* 0x008fe20000010029 */
[----:B------:R-:W-:Y:S01]  /*78c00*/  FFMA.FTZ R41, R74, R70, R77 ;  /* 0x000000464a297223 */ /* 0x000fe2000001004d */
[----:B------:R-:W-:-:S03]  /*78c10*/  FADD.FTZ R70, R44, -R57 ;  /* 0x800000392c467221 */ /* 0x000fc60000010000 */
[----:B------:R-:W-:Y:S01]  /*78c20*/  F2FP.BF16.F32.PACK_AB R40, R43, R40 ;  /* 0x000000282b28723e */ /* 0x000fe200000010ff */
[--C-:B------:R-:W-:Y:S01]  /*78c30*/  FADD.FTZ R43, R45, -R57.reuse ;  /* 0x800000392d2b7221 */ /* 0x100fe20000010000 */
[----:B----4-:R-:W-:Y:S01]  /*78c40*/  FFMA.FTZ R42, R69, R75, R76 ;  /* 0x0000004b452a7223 */ /* 0x010fe2000001004c */
[C---:B------:R-:W-:Y:S02]  /*78c50*/  FMUL.FTZ R76, R56.reuse, R70 ;  /* 0x00000046384c7220 */ /* 0x040fe40000410000 */
[----:B------:R-:W-:Y:S01]  /*78c60*/  FMUL.FTZ R77, R56, R43 ;  /* 0x0000002b384d7220 */ /* 0x000fe20000410000 */
[----:B------:R-:W2:Y:S04]  /*78c70*/  LDL R70, [R1+0x4f0] ;  /* 0x0004f00001467983 */ /* 0x000ea80000100800 */
[----:B------:R-:W2:Y:S01]  /*78c80*/  LDL R43, [R1+0x140] ;  /* 0x00014000012b7983 */ /* 0x000ea20000100800 */
[----:B------:R-:W-:Y:S01]  /*78c90*/  F2FP.BF16.F32.PACK_AB R41, R42, R41 ;  /* 0x000000292a29723e */ /* 0x000fe200000010ff */
[----:B------:R-:W-:-:S04]  /*78ca0*/  FADD.FTZ R42, R85, -R57 ;  /* 0x80000039552a7221 */ /* 0x000fc80000010000 */
[----:B------:R-:W-:Y:S01]  /*78cb0*/  FMUL.FTZ R75, R56, R42 ;  /* 0x0000002a384b7220 */ /* 0x000fe20000410000 */
[----:B------:R-:W-:-:S04]  /*78cc0*/  FADD.FTZ R42, R12, -R57 ;  /* 0x800000390c2a7221 */ /* 0x000fc80000010000 */
[----:B------:R-:W-:Y:S01]  /*78cd0*/  FMUL.FTZ R125, R56, R42 ;  /* 0x0000002a387d7220 */ /* 0x000fe20000410000 */
[----:B------:R-:W-:Y:S02]  /*78ce0*/  FFMA.FTZ R71, R76, R71, R0 ;  /* 0x000000474c477223 */ /* 0x000fe40000010000 */
[----:B------:R-:W3:Y:S01]  /*78cf0*/  LDL R0, [R1+0x20] ;  /* 0x0000200001007983 */ /* 0x000ee20000100800 */
[----:B--2---:R-:W-:Y:S01]  /*78d00*/  FFMA.FTZ R42, R75, R70, R43 ;  /* 0x000000464b2a7223 */ /* 0x004fe2000001002b */
[----:B------:R-:W-:Y:S01]  /*78d10*/  FFMA.FTZ R43, R77, R3, R2 ;  /* 0x000000034d2b7223 */ /* 0x000fe20000010002 */
[----:B------:R-:W-:Y:S01]  /*78d20*/  FFMA.FTZ R70, R125, R5, R4 ;  /* 0x000000057d467223 */ /* 0x000fe20000010004 */
[----:B------:R-:W2:Y:S02]  /*78d30*/  LDL R3, [R1+0x10] ;  /* 0x0000100001037983 */ /* 0x000ea40000100800 */
[----:B------:R-:W-:Y:S02]  /*78d40*/  F2FP.BF16.F32.PACK_AB R42, R71, R42 ;  /* 0x0000002a472a723e */ /* 0x000fe400000010ff */
[----:B------:R-:W-:Y:S01]  /*78d50*/  F2FP.BF16.F32.PACK_AB R43, R70, R43 ;  /* 0x0000002b462b723e */ /* 0x000fe200000010ff */
[----:B------:R-:W4:Y:S01]  /*78d60*/  LDL R5, [R1+0x28] ;  /* 0x0000280001057983 */ /* 0x000f220000100800 */
[----:B------:R-:W0:Y:S03]  /*78d70*/  LDC.64 R70, c[0x0][0x428] ;  /* 0x00010a00ff467b82 */ /* 0x000e260000000a00 */
[----:B------:R-:W3:Y:S04]  /*78d80*/  LDL R4, [R1+0x2c] ;  /* 0x00002c0001047983 */ /* 0x000ee80000100800 */
[----:B------:R-:W2:Y:S01]  /*78d90*/  LDL R2, [R1+0x18] ;  /* 0x0000180001027983 */ /* 0x000ea20000100800 */
[----:B0-----:R-:W-:-:S05]  /*78da0*/  IMAD.WIDE.U32 R70, R26, 0x10, R70 ;  /* 0x000000101a467825 */ /* 0x001fca00078e0046 */
[----:B------:R0:W-:Y:S04]  /*78db0*/  STG.E.128 desc[UR6][R70.64], R40 ;  /* 0x0000002846007986 */ /* 0x0001e8000c101d06 */
[----:B0-----:R-:W4:Y:S04]  /*78dc0*/  LDL R43, [R1+0x4d8] ;  /* 0x0004d800012b7983 */ /* 0x001f280000100800 */
[----:B------:R-:W3:Y:S04]  /*78dd0*/  LDL R40, [R1+0x4dc] ;  /* 0x0004dc0001287983 */ /* 0x000ee80000100800 */
[----:B------:R-:W2:Y:S04]  /*78de0*/  LDL R41, [R1+0x4e8] ;  /* 0x0004e80001297983 */ /* 0x000ea80000100800 */
[----:B------:R-:W2:Y:S04]  /*78df0*/  LDL R42, [R1+0x4d0] ;  /* 0x0004d000012a7983 */ /* 0x000ea80000100800 */
[----:B------:R-:W2:Y:S04]  /*78e00*/  LDL R70, [R1+0x4d4] ;  /* 0x0004d40001467983 */ /* 0x000ea80000100800 */
[----:B------:R-:W2:Y:S01]  /*78e10*/  LDL R71, [R1+0x4e4] ;  /* 0x0004e40001477983 */ /* 0x000ea20000100800 */
[----:B----4-:R-:W-:-:S03]  /*78e20*/  FFMA.FTZ R43, R77, R43, R5 ;  /* 0x0000002b4d2b7223 */ /* 0x010fc60000010005 */
[----:B------:R1:W5:Y:S01]  /*78e30*/  LDL.LU R5, [R1+0x520] ;  /* 0x0005200001057983 */ /* 0x0003620000300800 */
[----:B---3--:R-:W-:-:S03]  /*78e40*/  FFMA.FTZ R40, R125, R40, R4 ;  /* 0x000000287d287223 */ /* 0x008fc60000010004 */
[----:B------:R-:W3:Y:S02]  /*78e50*/  LDL R77, [R1+0x14] ;  /* 0x00001400014d7983 */ /* 0x000ee40000100800 */
[----:B------:R-:W-:Y:S02]  /*78e60*/  F2FP.BF16.F32.PACK_AB R43, R40, R43 ;  /* 0x0000002b282b723e */ /* 0x000fe400000010ff */
[----:B------:R1:W5:Y:S04]  /*78e70*/  LDL.LU R4, [R1+0x51c] ;  /* 0x00051c0001047983 */ /* 0x0003680000300800 */
[----:B------:R-:W4:Y:S01]  /*78e80*/  LDL R40, [R1+0x4e0] ;  /* 0x0004e00001287983 */ /* 0x000f220000100800 */
[----:B--2---:R-:W-:-:S03]  /*78e90*/  FFMA.FTZ R41, R74, R41, R2 ;  /* 0x000000294a297223 */ /* 0x004fc60000010002 */
[----:B------:R-:W2:Y:S01]  /*78ea0*/  LDL R125, [R1+0x4ec] ;  /* 0x0004ec00017d7983 */ /* 0x000ea20000100800 */
[----:B------:R-:W-:Y:S01]  /*78eb0*/  FFMA.FTZ R42, R75, R42, R0 ;  /* 0x0000002a4b2a7223 */ /* 0x000fe20000010000 */
[----:B----4-:R-:W-:Y:S02]  /*78ec0*/  FFMA.FTZ R40, R73, R40, R3 ;  /* 0x0000002849287223 */ /* 0x010fe40000010003 */
[----:B------:R1:W5:Y:S04]  /*78ed0*/  LDL.LU R3, [R1+0x518] ;  /* 0x0005180001037983 */ /* 0x0003680000300800 */
[----:B------:R-:W2:Y:S04]  /*78ee0*/  LDL R73, [R1+0x1c] ;  /* 0x00001c0001497983 */ /* 0x000ea80000100800 */
[----:B------:R1:W5:Y:S04]  /*78ef0*/  LDL.LU R2, [R1+0x514] ;  /* 0x0005140001027983 */ /* 0x0003680000300800 */
[----:B------:R-:W4:Y:S04]  /*78f00*/  LDL R74, [R1+0x24] ;  /* 0x00002400014a7983 */ /* 0x000f280000100800 */
[----:B------:R1:W5:Y:S01]  /*78f10*/  LDL.LU R0, [R1+0x510] ;  /* 0x0005100001007983 */ /* 0x0003620000300800 */
[----:B---3--:R-:W-:-:S05]  /*78f20*/  FFMA.FTZ R71, R72, R71, R77 ;  /* 0x0000004748477223 */ /* 0x008fca000001004d */
[----:B------:R-:W-:Y:S01]  /*78f30*/  F2FP.BF16.F32.PACK_AB R40, R71, R40 ;  /* 0x000000284728723e */ /* 0x000fe200000010ff */
[----:B----4-:R-:W-:Y:S02]  /*78f40*/  FFMA.FTZ R70, R76, R70, R74 ;  /* 0x000000464c467223 */ /* 0x010fe4000001004a */
[----:B------:R-:W0:Y:S01]  /*78f50*/  LDC.64 R74, c[0x0][0x430] ;  /* 0x00010c00ff4a7b82 */ /* 0x000e220000000a00 */
[----:B--2---:R-:W-:Y:S02]  /*78f60*/  FFMA.FTZ R69, R69, R125, R73 ;  /* 0x0000007d45457223 */ /* 0x004fe40000010049 */
[----:B------:R-:W-:-:S03]  /*78f70*/  F2FP.BF16.F32.PACK_AB R42, R70, R42 ;  /* 0x0000002a462a723e */ /* 0x000fc600000010ff */
[----:B------:R-:W-:Y:S01]  /*78f80*/  F2FP.BF16.F32.PACK_AB R41, R69, R41 ;  /* 0x000000294529723e */ /* 0x000fe200000010ff */
[----:B0-----:R-:W-:-:S05]  /*78f90*/  IMAD.WIDE.U32 R70, R26, 0x10, R74 ;  /* 0x000000101a467825 */ /* 0x001fca00078e004a */
[----:B------:R1:W-:Y:S01]  /*78fa0*/  STG.E.128 desc[UR6][R70.64], R40 ;  /* 0x0000002846007986 */ /* 0x0003e2000c101d06 */
[----:B------:R-:W-:-:S07]  /*78fb0*/  IADD3 R26, PT, PT, R26, 0x20, RZ ;  /* 0x000000201a1a7810 */ /* 0x000fce0007ffe0ff */
.L_x_12342:
[----:B------:R-:W-:Y:S05]  /*78fc0*/  BSYNC.RECONVERGENT B0 ;  /* 0x0000000000007941 */ /* 0x000fea0003800200 */
.L_x_12341:
[----:B-----5:R-:W-:Y:S01]  /*78fd0*/  LOP3.LUT P0, RZ, R3, 0x4000, RZ, 0xc0, !PT ;  /* 0x0000400003ff7812 */ /* 0x020fe2000780c0ff */
[----:B------:R-:W-:-:S12]  /*78fe0*/  BSSY.RECONVERGENT B0, `(.L_x_12343) ;  /* 0x000005b000007945 */ /* 0x000fd80003800200 */
[----:B------:R-:W-:Y:S05]  /*78ff0*/  @!P0 BRA `(.L_x_12344) ;  /* 0x0000000400648947 */ /* 0x000fea0003800000 */
[----:B------:R-:W2:Y:S04]  /*79000*/  LDL R125, [R1+0x154] ;  /* 0x00015400017d7983 */ /* 0x000ea80000100800 */
[----:B-1----:R-:W2:Y:S04]  /*79010*/  LDL R43, [R1+0x4c4] ;  /* 0x0004c400012b7983 */ /* 0x002ea80000100800 */
[----:B------:R-:W3:Y:S04]  /*79020*/  LDL R77, [R1+0x158] ;  /* 0x00015800014d7983 */ /* 0x000ee80000100800 */
[----:B------:R-:W3:Y:S04]  /*79030*/  LDL R76, [R1+0x4c8] ;  /* 0x0004c800014c7983 */ /* 0x000ee80000100800 */
[----:B------:R-:W4:Y:S04]  /*79040*/  LDL R75, [R1+0x15c] ;  /* 0x00015c00014b7983 */ /* 0x000f280000100800 */
[----:B------:R-:W4:Y:S04]  /*79050*/  LDL R70, [R1+0x4cc] ;  /* 0x0004cc0001467983 */ /* 0x000f280000100800 */
[----:B------:R-:W3:Y:S01]  /*79060*/  LDL R71, [R1+0x4b4] ;  /* 0x0004b40001477983 */ /* 0x000ee20000100800 */
[----:B------:R-:W-:-:S03]  /*79070*/  FADD.FTZ R42, R106, -R57 ;  /* 0x800000396a2a7221 */ /* 0x000fc60000010000 */
[----:B------:R1:W-:Y:S01]  /*79080*/  STL [R1+0x520], R5 ;  /* 0x0005200501007387 */ /* 0x0003e20000100800 */
[----:B0-----:R-:W-:Y:S01]  /*79090*/  FADD.FTZ R41, R96, -R57 ;  /* 0x8000003960297221 */ /* 0x001fe20000010000 */
[C---:B------:R-:W-:Y:S02]  /*790a0*/  FMUL.FTZ R72, R56.reuse, R42 ;  /* 0x0000002a38487220 */ /* 0x040fe40000410000 */
[----:B-1----:R-:W3:Y:S04]  /*790b0*/  LDL R5, [R1+0x4bc] ;  /* 0x0004bc0001057983 */ /* 0x002ee80000100800 */
[----:B------:R0:W-:Y:S01]  /*790c0*/  STL [R1+0x51c], R4 ;  /* 0x00051c0401007387 */ /* 0x0001e20000100800 */
[----:B------:R-:W-:-:S03]  /*790d0*/  FMUL.FTZ R74, R56, R41 ;  /* 0x00000029384a7220 */ /* 0x000fc60000410000 */
[----:B0-----:R-:W3:Y:S04]  /*790e0*/  LDL R4, [R1+0x16c] ;  /* 0x00016c0001047983 */ /* 0x001ee80000100800 */
[----:B------:R0:W-:Y:S04]  /*790f0*/  STL [R1+0x518], R3 ;  /* 0x0005180301007387 */ /* 0x0001e80000100800 */
[----:B0-----:R-:W3:Y:S04]  /*79100*/  LDL R3, [R1+0x4b8] ;  /* 0x0004b80001037983 */ /* 0x001ee80000100800 */
[----:B------:R0:W-:Y:S04]  /*79110*/  STL [R1+0x514], R2 ;  /* 0x0005140201007387 */ /* 0x0001e80000100800 */
[----:B0-----:R-:W3:Y:S04]  /*79120*/  LDL R2, [R1+0x168] ;  /* 0x0001680001027983 */ /* 0x001ee80000100800 */
[----:B------:R0:W-:Y:S04]  /*79130*/  STL [R1+0x510], R0 ;  /* 0x0005100001007387 */ /* 0x0001e80000100800 */
[----:B------:R-:W4:Y:S04]  /*79140*/  LDL R42, [R1+0x4c0] ;  /* 0x0004c000012a7983 */ /* 0x000f280000100800 */
[----:B------:R-:W4:Y:S01]  /*79150*/  LDL R41, [R1+0x150] ;  /* 0x0001500001297983 */ /* 0x000f220000100800 */
[----:B------:R-:W-:-:S03]  /*79160*/  FADD.FTZ R40, R117, -R57 ;  /* 0x8000003975287221 */ /* 0x000fc60000010000 */
[----:B0-----:R-:W3:Y:S01]  /*79170*/  LDL R0, [R1+0x164] ;  /* 0x0001640001007983 */ /* 0x001ee20000100800 */
[----:B------:R-:W-:Y:S01]  /*79180*/  FMUL.FTZ R73, R56, R40 ;  /* 0x0000002838497220 */ /* 0x000fe20000410000 */
[----:B------:R-:W-:-:S04]  /*79190*/  FADD.FTZ R40, R86, -R57 ;  /* 0x8000003956287221 */ /* 0x000fc80000010000 */
[----:B------:R-:W-:Y:S01]  /*791a0*/  FMUL.FTZ R69, R56, R40 ;  /* 0x0000002838457220 */ /* 0x000fe20000410000 */
[----:B--2---:R-:W-:Y:S01]  /*791b0*/  FFMA.FTZ R43, R72, R43, R125 ;  /* 0x0000002b482b7223 */ /* 0x004fe2000001007d */
[----:B----4-:R-:W-:Y:S02]  /*791c0*/  FFMA.FTZ R40, R73, R42, R41 ;  /* 0x0000002a49287223 */ /* 0x010fe40000010029 */
[----:B------:R-:W-:Y:S01]  /*791d0*/  FFMA.FTZ R42, R69, R70, R75 ;  /* 0x00000046452a7223 */ /* 0x000fe2000001004b */
[--C-:B------:R-:W-:Y:S02]  /*791e0*/  FADD.FTZ R70, R46, -R57.reuse ;  /* 0x800000392e467221 */ /* 0x100fe40000010000 */
[----:B------:R-:W-:Y:S01]  /*791f0*/  F2FP.BF16.F32.PACK_AB R40, R43, R40 ;  /* 0x000000282b28723e */ /* 0x000fe200000010ff */
[----:B------:R-:W-:Y:S01]  /*79200*/  FADD.FTZ R43, R47, -R57 ;  /* 0x800000392f2b7221 */ /* 0x000fe20000010000 */
[----:B---3--:R-:W-:Y:S01]  /*79210*/  FFMA.FTZ R41, R74, R76, R77 ;  /* 0x0000004c4a297223 */ /* 0x008fe2000001004d */
[----:B------:R-:W-:-:S02]  /*79220*/  FMUL.FTZ R76, R56, R70 ;  /* 0x00000046384c7220 */ /* 0x000fc40000410000 */
        /* <DEDUP_REMOVED lines=47> */
[----:B------:R-:W1:Y:S01]  /*79520*/  LDC.64 R74, c[0x0][0x430] ;  /* 0x00010c00ff4a7b82 */ /* 0x000e620000000a00 */
[----:B--2---:R-:W-:Y:S02]  /*79530*/  FFMA.FTZ R69, R69, R125, R73 ;  /* 0x0000007d45457223 */ /* 0x004fe40000010049 */
[----:B------:R-:W-:-:S03]  /*79540*/  F2FP.BF16.F32.PACK_AB R42, R70, R42 ;  /* 0x0000002a462a723e */ /* 0x000fc600000010ff */
[----:B------:R-:W-:Y:S01]  /*79550*/  F2FP.BF16.F32.PACK_AB R41, R69, R41 ;  /* 0x000000294529723e */ /* 0x000fe200000010ff */
[----:B-1----:R-:W-:-:S05]  /*79560*/  IMAD.WIDE.U32 R70, R26, 0x10, R74 ;  /* 0x000000101a467825 */ /* 0x002fca00078e004a */
[----:B------:R0:W-:Y:S01]  /*79570*/  STG.E.128 desc[UR6][R70.64], R40 ;  /* 0x0000002846007986 */ /* 0x0001e2000c101d06 */
[----:B------:R-:W-:-:S07]  /*79580*/  VIADD R26, R26, 0x20 ;  /* 0x000000201a1a7836 */ /* 0x000fce0000000000 */
.L_x_12344:
[----:B------:R-:W-:Y:S05]  /*79590*/  BSYNC.RECONVERGENT B0 ;  /* 0x0000000000007941 */ /* 0x000fea0003800200 */
.L_x_12343:
[----:B-----5:R-:W-:Y:S01]  /*795a0*/  LOP3.LUT P0, RZ, R3, 0x2000, RZ, 0xc0, !PT ;  /* 0x0000200003ff7812 */ /* 0x020fe2000780c0ff */
[----:B------:R-:W-:-:S12]  /*795b0*/  BSSY.RECONVERGENT B0, `(.L_x_12345) ;  /* 0x000005b000007945 */ /* 0x000fd80003800200 */
[----:B------:R-:W-:Y:S05]  /*795c0*/  @!P0 BRA `(.L_x_12346) ;  /* 0x0000000400648947 */ /* 0x000fea0003800000 */
[----:B------:R-:W2:Y:S04]  /*795d0*/  LDL R125, [R1+0x174] ;  /* 0x00017400017d7983 */ /* 0x000ea80000100800 */
[----:B01----:R-:W2:Y:S04]  /*795e0*/  LDL R43, [R1+0x484] ;  /* 0x00048400012b7983 */ /* 0x003ea80000100800 */
[----:B------:R-:W3:Y:S04]  /*795f0*/  LDL R77, [R1+0x178] ;  /* 0x00017800014d7983 */ /* 0x000ee80000100800 */
[----:B------:R-:W3:Y:S04]  /*79600*/  LDL R76, [R1+0x488] ;  /* 0x00048800014c7983 */ /* 0x000ee80000100800 */
[----:B------:R-:W4:Y:S04]  /*79610*/  LDL R75, [R1+0x17c] ;  /* 0x00017c00014b7983 */ /* 0x000f280000100800 */
[----:B------:R-:W4:Y:S04]  /*79620*/  LDL R70, [R1+0x48c] ;  /* 0x00048c0001467983 */ /* 0x000f280000100800 */
[----:B------:R-:W3:Y:S01]  /*79630*/  LDL R71, [R1+0x474] ;  /* 0x0004740001477983 */ /* 0x000ee20000100800 */
[----:B------:R-:W-:-:S03]  /*79640*/  FADD.FTZ R42, R107, -R57 ;  /* 0x800000396b2a7221 */ /* 0x000fc60000010000 */
[----:B------:R0:W-:Y:S01]  /*79650*/  STL [R1+0x520], R5 ;  /* 0x0005200501007387 */ /* 0x0001e20000100800 */
[----:B------:R-:W-:Y:S01]  /*79660*/  FADD.FTZ R41, R97, -R57 ;  /* 0x8000003961297221 */ /* 0x000fe20000010000 */
[C---:B------:R-:W-:Y:S02]  /*79670*/  FMUL.FTZ R72, R56.reuse, R42 ;  /* 0x0000002a38487220 */ /* 0x040fe40000410000 */
[----:B0-----:R-:W3:Y:S04]  /*79680*/  LDL R5, [R1+0x47c] ;  /* 0x00047c0001057983 */ /* 0x001ee80000100800 */
        /* <DEDUP_REMOVED lines=76> */
[----:B------:R-:W-:-:S07]  /*79b50*/  IADD3 R26, PT, PT, R26, 0x20, RZ ;  /* 0x000000201a1a7810 */ /* 0x000fce0007ffe0ff */
.L_x_12346:
[----:B------:R-:W-:Y:S05]  /*79b60*/  BSYNC.RECONVERGENT B0 ;  /* 0x0000000000007941 */ /* 0x000fea0003800200 */
.L_x_12345:
        /* <DEDUP_REMOVED lines=92> */
.L_x_12348:
[----:B------:R-:W-:Y:S05]  /*7a130*/  BSYNC.RECONVERGENT B0 ;  /* 0x0000000000007941 */ /* 0x000fea0003800200 */
.L_x_12347:
        /* <DEDUP_REMOVED lines=92> */
.L_x_12350:
[----:B------:R-:W-:Y:S05]  /*7a700*/  BSYNC.RECONVERGENT B0 ;  /* 0x0000000000007941 */ /* 0x000fea0003800200 */
.L_x_12349:
        /* <DEDUP_REMOVED lines=92> */
.L_x_12352:
[----:B------:R-:W-:Y:S05]  /*7acd0*/  BSYNC.RECONVERGENT B0 ;  /* 0x0000000000007941 */ /* 0x000fea0003800200 */
.L_x_12351:
        /* <DEDUP_REMOVED lines=92> */
.L_x_12354:
[----:B------:R-:W-:Y:S05]  /*7b2a0*/  BSYNC.RECONVERGENT B0 ;  /* 0x0000000000007941 */ /* 0x000fea0003800200 */
.L_x_12353:
        /* <DEDUP_REMOVED lines=92> */
.L_x_12356:
[----:B------:R-:W-:Y:S05]  /*7b870*/  BSYNC.RECONVERGENT B0 ;  /* 0x0000000000007941 */ /* 0x000fea0003800200 */
.L_x_12355:
        /* <DEDUP_REMOVED lines=92> */
.L_x_12358:
[----:B------:R-:W-:Y:S05]  /*7be40*/  BSYNC.RECONVERGENT B0 ;  /* 0x0000000000007941 */ /* 0x000fea0003800200 */
.L_x_12357:
[----:B-----5:R-:W-:Y:S01]  /*7be50*/  LOP3.LUT P0, RZ, R3, 0x20, RZ, 0xc0, !PT ;  /* 0x0000002003ff7812 */ /* 0x020fe2000780c0ff */
[----:B------:R-:W-:-:S12]  /*7be60*/  BSSY.RECONVERGENT B0, `(.L_x_12359) ;  /* 0x000005d000007945 */ /* 0x000fd80003800200 */
[----:B------:R-:W-:Y:S05]  /*7be70*/  @!P0 BRA `(.L_x_12360) ;  /* 0x00000004006c8947 */ /* 0x000fea0003800000 */
[----:B01----:R-:W2:Y:S01]  /*7be80*/  LDL R40, [R1] ;  /* 0x0000000001287983 */ /* 0x003ea20000100800 */
[--C-:B------:R-:W-:Y:S01]  /*7be90*/  FADD.FTZ R43, R84, -R57.reuse ;  /* 0x80000039542b7221 */ /* 0x100fe20000010000 */
[--C-:B------:R-:W-:Y:S01]  /*7bea0*/  FADD.FTZ R42, R79, -R57.reuse ;  /* 0x800000394f2a7221 */ /* 0x100fe20000010000 */
[----:B------:R-:W-:Y:S01]  /*7beb0*/  FADD.FTZ R41, R68, -R57 ;  /* 0x8000003944297221 */ /* 0x000fe20000010000 */
[----:B------:R-:W3:Y:S04]  /*7bec0*/  LDL R77, [R1+0x2bc] ;  /* 0x0002bc00014d7983 */ /* 0x000ee80000100800 */
[----:B------:R-:W-:Y:S04]  /*7bed0*/  STL [R1+0x524], R6 ;  /* 0x0005240601007387 */ /* 0x000fe80000100800 */
[----:B------:R-:W-:Y:S01]  /*7bee0*/  STL [R1+0x520], R5 ;  /* 0x0005200501007387 */ /* 0x000fe20000100800 */
[----:B------:R-:W-:-:S03]  /*7bef0*/  FMUL.FTZ R73, R56, R43 ;  /* 0x0000002b38497220 */ /* 0x000fc60000410000 */
[----:B------:R0:W-:Y:S01]  /*7bf00*/  STL [R1+0x51c], R4 ;  /* 0x00051c0401007387 */ /* 0x0001e20000100800 */
[C---:B------:R-:W-:Y:S01]  /*7bf10*/  FMUL.FTZ R74, R56.reuse, R42 ;  /* 0x0000002a384a7220 */ /* 0x040fe20000410000 */
[----:B------:R-:W-:Y:S02]  /*7bf20*/  FMUL.FTZ R76, R56, R41 ;  /* 0x00000029384c7220 */ /* 0x000fe40000410000 */
[----:B------:R1:W-:Y:S04]  /*7bf30*/  STL [R1+0x518], R3 ;  /* 0x0005180301007387 */ /* 0x0003e80000100800 */
[----:B------:R4:W-:Y:S04]  /*7bf40*/  STL [R1+0x514], R2 ;  /* 0x0005140201007387 */ /* 0x0009e80000100800 */
[----:B------:R4:W-:Y:S04]  /*7bf50*/  STL [R1+0x510], R0 ;  /* 0x0005100001007387 */ /* 0x0009e80000100800 */
[----:B------:R-:W3:Y:S04]  /*7bf60*/  LDL R43, [R1+0x2b4] ;  /* 0x0002b400012b7983 */ /* 0x000ee80000100800 */
[----:B------:R-:W3:Y:S04]  /*7bf70*/  LDL R42, [R1+0x284] ;  /* 0x00028400012a7983 */ /* 0x000ee80000100800 */
[----:B------:R-:W3:Y:S04]  /*7bf80*/  LDL R41, [R1+0x280] ;  /* 0x0002800001297983 */ /* 0x000ee80000100800 */
[----:B------:R-:W3:Y:S04]  /*7bf90*/  LDL R125, [R1+0x288] ;  /* 0x00028800017d7983 */ /* 0x000ee80000100800 */
[----:B0-----:R-:W3:Y:S04]  /*7bfa0*/  LDL R4, [R1+0x2b8] ;  /* 0x0002b80001047983 */ /* 0x001ee80000100800 */
[----:B-1----:R-:W3:Y:S01]  /*7bfb0*/  LDL R3, [R1+0x28c] ;  /* 0x00028c0001037983 */ /* 0x002ee20000100800 */
[--C-:B------:R-:W-:Y:S01]  /*7bfc0*/  FADD.FTZ R70, R115, -R57.reuse ;  /* 0x8000003973467221 */ /* 0x100fe20000010000 */
[--C-:B------:R-:W-:Y:S01]  /*7bfd0*/  FADD.FTZ R72, R105, -R57.reuse ;  /* 0x8000003969487221 */ /* 0x100fe20000010000 */
[--C-:B------:R-:W-:Y:S01]  /*7bfe0*/  FADD.FTZ R69, R95, -R57.reuse ;  /* 0x800000395f457221 */ /* 0x100fe20000010000 */
[----:B------:R-:W3:Y:S01]  /*7bff0*/  LDL R6, [R1+0x260] ;  /* 0x0002600001067983 */ /* 0x000ee20000100800 */
[--C-:B--2---:R-:W-:Y:S01]  /*7c000*/  FADD.FTZ R71, R40, -R57.reuse ;  /* 0x8000003928477221 */ /* 0x104fe20000010000 */
[----:B------:R-:W-:Y:S01]  /*7c010*/  FADD.FTZ R40, R63, -R57 ;  /* 0x800000393f287221 */ /* 0x000fe20000010000 */
[C---:B------:R-:W-:Y:S01]  /*7c020*/  FMUL.FTZ R70, R56.reuse, R70 ;  /* 0x0000004638467220 */ /* 0x040fe20000410000 */
[C---:B------:R-:W-:Y:S01]  /*7c030*/  FMUL.FTZ R72, R56.reuse, R72 ;  /* 0x0000004838487220 */ /* 0x040fe20000410000 */
[C---:B------:R-:W-:Y:S01]  /*7c040*/  FMUL.FTZ R71, R56.reuse, R71 ;  /* 0x0000004738477220 */ /* 0x040fe20000410000 */
[C---:B------:R-:W-:Y:S01]  /*7c050*/  FMUL.FTZ R75, R56.reuse, R40 ;  /* 0x00000028384b7220 */ /* 0x040fe20000410000 */
[----:B------:R-:W-:Y:S01]  /*7c060*/  FMUL.FTZ R69, R56, R69 ;  /* 0x0000004538457220 */ /* 0x000fe20000410000 */
[----:B------:R-:W2:Y:S04]  /*7c070*/  LDL R40, [R1+0x2b0] ;  /* 0x0002b00001287983 */ /* 0x000ea80000100800 */
[----:B------:R-:W2:Y:S04]  /*7c080*/  LDL R56, [R1+0x298] ;  /* 0x0002980001387983 */ /* 0x000ea80000100800 */
[----:B------:R-:W2:Y:S04]  /*7c090*/  LDL R5, [R1+0x264] ;  /* 0x0002640001057983 */ /* 0x000ea80000100800 */
[----:B----4-:R-:W4:Y:S04]  /*7c0a0*/  LDL R2, [R1+0x26c] ;  /* 0x00026c0001027983 */ /* 0x010f280000100800 */
[----:B------:R-:W4:Y:S04]  /*7c0b0*/  LDL R0, [R1+0x29c] ;  /* 0x00029c0001007983 */ /* 0x000f280000100800 */
[----:B------:R-:W4:Y:S01]  /*7c0c0*/  LDL R57, [R1+0x294] ;  /* 0x0002940001397983 */ /* 0x000f220000100800 */
[----:B---3--:R-:W-:Y:S01]  /*7c0d0*/  FFMA.FTZ R43, R70, R43, R42 ;  /* 0x0000002b462b7223 */ /* 0x008fe2000001002a */
[----:B------:R-:W-:-:S02]  /*7c0e0*/  FFMA.FTZ R42, R69, R77, R3 ;  /* 0x0000004d452a7223 */ /* 0x000fc40000010003 */
[----:B------:R-:W3:Y:S04]  /*7c0f0*/  LDL R3, [R1+0x2ac] ;  /* 0x0002ac0001037983 */ /* 0x000ee80000100800 */
[----:B------:R-:W3:Y:S01]  /*7c100*/  LDL R77, [R1+0x274] ;  /* 0x00027400014d7983 */ /* 0x000ee20000100800 */
[----:B--2---:R-:W-:Y:S01]  /*7c110*/  FFMA.FTZ R40, R71, R40, R41 ;  /* 0x0000002847287223 */ /* 0x004fe20000010029 */
[----:B------:R-:W-:Y:S02]  /*7c120*/  FFMA.FTZ R41, R72, R4, R125 ;  /* 0x0000000448297223 */ /* 0x000fe4000001007d */
[----:B------:R-:W2:Y:S02]  /*7c130*/  LDL R4, [R1+0x2a8] ;  /* 0x0002a80001047983 */ /* 0x000ea40000100800 */
[----:B------:R-:W-:-:S02]  /*7c140*/  F2FP.BF16.F32.PACK_AB R40, R43, R40 ;  /* 0x000000282b28723e */ /* 0x000fc400000010ff */
[----:B------:R-:W3:Y:S01]  /*7c150*/  LDL R43, [R1+0x268] ;  /* 0x00026800012b7983 */ /* 0x000ee20000100800 */
[----:B------:R-:W-:-:S03]  /*7c160*/  F2FP.BF16.F32.PACK_AB R41, R42, R41 ;  /* 0x000000292a29723e */ /* 0x000fc600000010ff */
[----:B------:R-:W2:Y:S04]  /*7c170*/  LDL R42, [R1+0x290] ;  /* 0x00029000012a7983 */ /* 0x000ea80000100800 */
[----:B------:R-:W2:Y:S01]  /*7c180*/  LDL R125, [R1+0x2c4] ;  /* 0x0002c400017d7983 */ /* 0x000ea20000100800 */
[----:B----4-:R-:W-:Y:S01]  /*7c190*/  FFMA.FTZ R57, R74, R57, R5 ;  /* 0x000000394a397223 */ /* 0x010fe20000010005 */
[----:B---3--:R-:W-:Y:S01]  /*7c1a0*/  FFMA.FTZ R43, R76, R56, R43 ;  /* 0x000000384c2b7223 */ /* 0x008fe2000001002b */
[----:B------:R-:W-:Y:S01]  /*7c1b0*/  FFMA.FTZ R56, R75, R0, R2 ;  /* 0x000000004b387223 */ /* 0x000fe20000010002 */
[----:B--2---:R-:W-:-:S04]  /*7c1c0*/  FFMA.FTZ R42, R73, R42, R6 ;  /* 0x0000002a492a7223 */ /* 0x004fc80000010006 */
[----:B------:R-:W-:Y:S01]  /*7c1d0*/  F2FP.BF16.F32.PACK_AB R43, R56, R43 ;  /* 0x0000002b382b723e */ /* 0x000fe200000010ff */
[----:B------:R2:W5:Y:S01]  /*7c1e0*/  LDL.LU R6, [R1+0x524] ;  /* 0x0005240001067983 */ /* 0x0005620000300800 */
[----:B------:R-:W-:Y:S02]  /*7c1f0*/  F2FP.BF16.F32.PACK_AB R42, R57, R42 ;  /* 0x0000002a392a723e */ /* 0x000fe400000010ff */
[----:B------:R-:W0:Y:S01]  /*7c200*/  LDC.64 R56, c[0x0][0x428] ;  /* 0x00010a00ff387b82 */ /* 0x000e220000000a00 */
[----:B------:R2:W5:Y:S04]  /*7c210*/  LDL.LU R5, [R1+0x520] ;  /* 0x0005200001057983 */ /* 0x0005680000300800 */
[----:B------:R-:W3:Y:S04]  /*7c220*/  LDL R2, [R1+0x2c0] ;  /* 0x0002c00001027983 */ /* 0x000ee80000100800 */
[----:B------:R-:W4:Y:S01]  /*7c230*/  LDL R0, [R1+0x2c8] ;  /* 0x0002c80001007983 */ /* 0x000f220000100800 */
        /* <DEDUP_REMOVED lines=9> */
[----:B------:R2:W5:Y:S01]  /*7c2d0*/  LDL.LU R4, [R1+0x51c] ;  /* 0x00051c0001047983 */ /* 0x0005620000300800 */
[----:B---3--:R-:W-:-:S03]  /*7c2e0*/  FFMA.FTZ R40, R75, R40, R3 ;  /* 0x000000284b287223 */ /* 0x008fc60000010003 */
[----:B------:R-:W3:Y:S02]  /*7c2f0*/  LDL R76, [R1+0x2cc] ;  /* 0x0002cc00014c7983 */ /* 0x000ee40000100800 */
[----:B------:R-:W-:Y:S02]  /*7c300*/  F2FP.BF16.F32.PACK_AB R43, R40, R43 ;  /* 0x0000002b282b723e */ /* 0x000fe400000010ff */
[----:B------:R2:W5:Y:S04]  /*7c310*/  LDL.LU R3, [R1+0x518] ;  /* 0x0005180001037983 */ /* 0x0005680000300800 */
[----:B------:R-:W2:Y:S04]  /*7c320*/  LDL R40, [R1+0x270] ;  /* 0x0002700001287983 */ /* 0x000ea80000100800 */
[----:B------:R-:W3:Y:S01]  /*7c330*/  LDL R75, [R1+0x2a4] ;  /* 0x0002a400014b7983 */ /* 0x000ee20000100800 */
[----:B----4-:R-:W-:Y:S01]  /*7c340*/  FFMA.FTZ R41, R72, R41, R0 ;  /* 0x0000002948297223 */ /* 0x010fe20000010000 */
[----:B------:R-:W-:Y:S01]  /*7c350*/  FFMA.FTZ R70, R70, R77, R125 ;  /* 0x0000004d46467223 */ /* 0x000fe2000001007d */
[----:B--2---:R-:W-:-:S02]  /*7c360*/  FFMA.FTZ R40, R71, R40, R2 ;  /* 0x0000002847287223 */ /* 0x004fc40000010002 */
[----:B------:R2:W5:Y:S04]  /*7c370*/  LDL.LU R2, [R1+0x514] ;  /* 0x0005140001027983 */ /* 0x0005680000300800 */
[----:B------:R-:W4:Y:S04]  /*7c380*/  LDL R71, [R1+0x2a0] ;  /* 0x0002a00001477983 */ /* 0x000f280000100800 */
[----:B------:R2:W5:Y:S01]  /*7c390*/  LDL.LU R0, [R1+0x510] ;  /* 0x0005100001007983 */ /* 0x0005620000300800 */
[----:B---3--:R-:W-:Y:S02]  /*7c3a0*/  FFMA.FTZ R57, R69, R57, R76 ;  /* 0x0000003945397223 */ /* 0x008fe4000001004c */
[----:B------:R-:W0:Y:S01]  /*7c3b0*/  LDC.64 R76, c[0x0][0x430] ;  /* 0x00010c00ff4c7b82 */ /* 0x000e220000000a00 */
[----:B------:R-:W-:Y:S01]  /*7c3c0*/  FFMA.FTZ R56, R74, R56, R75 ;  /* 0x000000384a387223 */ /* 0x000fe2000001004b */
[----:B------:R-:W-:-:S02]  /*7c3d0*/  F2FP.BF16.F32.PACK_AB R40, R70, R40 ;  /* 0x000000284628723e */ /* 0x000fc400000010ff */
[----:B------:R-:W-:Y:S01]  /*7c3e0*/  F2FP.BF16.F32.PACK_AB R41, R57, R41 ;  /* 0x000000293929723e */ /* 0x000fe200000010ff */
[----:B----4-:R-:W-:-:S05]  /*7c3f0*/  FFMA.FTZ R42, R73, R42, R71 ;  /* 0x0000002a492a7223 */ /* 0x010fca0000010047 */
[----:B------:R-:W-:Y:S01]  /*7c400*/  F2FP.BF16.F32.PACK_AB R42, R56, R42 ;  /* 0x0000002a382a723e */ /* 0x000fe200000010ff */
[----:B0-----:R-:W-:-:S05]  /*7c410*/  IMAD.WIDE.U32 R56, R26, 0x10, R76 ;  /* 0x000000101a387825 */ /* 0x001fca00078e004c */
[----:B------:R2:W-:Y:S02]  /*7c420*/  STG.E.128 desc[UR6][R56.64], R40 ;  /* 0x0000002838007986 */ /* 0x0005e4000c101d06 */
.L_x_12360:
[----:B------:R-:W-:Y:S05]  /*7c430*/  BSYNC.RECONVERGENT B0 ;  /* 0x0000000000007941 */ /* 0x000fea0003800200 */
.L_x_12359:
[----:B------:R-:W3:Y:S01]  /*7c440*/  LDL.LU R26, [R1+0x8] ;  /* 0x00000800011a7983 */ /* 0x000ee20000300800 */
[----:B012---:R-:W3:Y:S02]  /*7c450*/  LDC.64 R40, c[0x0][0x380] ;  /* 0x0000e000ff287b82 */ /* 0x007ee40000000a00 */
[----:B---3--:R-:W-:-:S05]  /*7c460*/  IMAD R26, R40, 0x4, R26 ;  /* 0x00000004281a7824 */ /* 0x008fca00078e021a */
[----:B------:R0:W-:Y:S01]  /*7c470*/  STL [R1+0x8], R26 ;  /* 0x0000081a01007387 */ /* 0x0001e20000100800 */
[----:B------:R-:W-:-:S13]  /*7c480*/  ISETP.GE.AND P0, PT, R26, R41, PT ;  /* 0x000000291a00720c */ /* 0x000fda0003f06270 */
[----:B0-----:R-:W-:Y:S05]  /*7c490*/  @!P0 BRA `(.L_x_12361) ;  /* 0xfffff99400548947 */ /* 0x001fea000383ffff */
[----:B------:R-:W-:Y:S05]  /*7c4a0*/  EXIT ;  /* 0x000000000000794d */ /* 0x000fea0003800000 */
.L_x_12340:
        /* <DEDUP_REMOVED lines=8> */
.L_x_12363:
[----:B------:R-:W-:Y:S05]  /*7c530*/  BSYNC B0 ;  /* 0x0000000000007941 */ /* 0x000fea0003800000 */
.L_x_12362:
        /* <DEDUP_REMOVED lines=9> */
.L_x_12364:
[----:B------:R-:W-:Y:S02]  /*7c5d0*/  IMAD.MOV.U32 R42, RZ, RZ, 0x4 ;  /* 0x00000004ff2a7424 */ /* 0x000fe400078e00ff */
[----:B------:R-:W-:Y:S01]  /*7c5e0*/  FADD.FTZ R43, R43, R40 ;  /* 0x000000282b2b7221 */ /* 0x000fe20000010000 */
[----:B------:R-:W-:-:S04]  /*7c5f0*/  MOV R40, 0xffffffff ;  /* 0xffffffff00287802 */ /* 0x000fc80000000f00 */
[----:B------:R-:W-:-:S07]  /*7c600*/  MOV R57, R43 ;  /* 0x0000002b00397202 */ /* 0x000fce0000000f00 */
[----:B------:R-:W-:Y:S05]  /*7c610*/  WARPSYNC.COLLECTIVE R40, `(.L_x_12365) ;  /* 0x0000000028087348 */ /* 0x000fea0003c00000 */
[----:B------:R0:W1:Y:S02]  /*7c620*/  SHFL.BFLY P6, R40, R57, R42, R41 ;  /* 0x0c00002a39287389 */ /* 0x00006400000c0029 */
[----:B01----:R-:W-:Y:S05]  /*7c630*/  ENDCOLLECTIVE ;  /* 0x000000000000791b */ /* 0x003fea0003800000 */
.L_x_12365:
[----:B------:R-:W-:Y:S02]  /*7c640*/  HFMA2 R42, -RZ, RZ, 0, 4.76837158203125e-07 ;  /* 0x00000008ff2a7431 */ /* 0x000fe400000001ff */
[----:B------:R-:W-:Y:S01]  /*7c650*/  FADD.FTZ R43, R43, R40 ;  /* 0x000000282b2b7221 */ /* 0x000fe20000010000 */
[----:B------:R-:W-:-:S03]  /*7c660*/  IMAD.MOV.U32 R40, RZ, RZ, -0x1 ;  /* 0xffffffffff287424 */ /* 0x000fc600078e00ff */
[----:B------:R-:W-:-:S07]  /*7c670*/  IMAD.MOV.U32 R57, RZ, RZ, R43 ;  /* 0x000000ffff397224 */ /* 0x000fce00078e002b */
[----:B------:R-:W-:Y:S05]  /*7c680*/  WARPSYNC.COLLECTIVE R40, `(.L_x_12366) ;  /* 0x0000000028087348 */ /* 0x000fea0003c00000 */
[----:B------:R0:W1:Y:S02]  /*7c690*/  SHFL.BFLY P6, R40, R57, R42, R41 ;  /* 0x0c00002a39287389 */ /* 0x00006400000c0029 */
[----:B01----:R-:W-:Y:S05]  /*7c6a0*/  ENDCOLLECTIVE ;  /* 0x000000000000791b */ /* 0x003fea0003800000 */
.L_x_12366:
[----:B------:R-:W-:Y:S02]  /*7c6b0*/  IMAD.MOV.U32 R42, RZ, RZ, 0x10 ;  /* 0x00000010ff2a7424 */ /* 0x000fe400078e00ff */
[----:B------:R-:W-:Y:S01]  /*7c6c0*/  FADD.FTZ R43, R43, R40 ;  /* 0x000000282b2b7221 */ /* 0x000fe20000010000 */
[----:B------:R-:W-:-:S04]  /*7c6d0*/  MOV R40, 0xffffffff ;  /* 0xffffffff00287802 */ /* 0x000fc80000000f00 */
[----:B------:R-:W-:-:S07]  /*7c6e0*/  MOV R57, R43 ;  /* 0x0000002b00397202 */ /* 0x000fce0000000f00 */
[----:B------:R-:W-:Y:S05]  /*7c6f0*/  WARPSYNC.COLLECTIVE R40, `(.L_x_12367) ;  /* 0x0000000028087348 */ /* 0x000fea0003c00000 */
[----:B------:R0:W1:Y:S02]  /*7c700*/  SHFL.BFLY P6, R40, R57, R42, R41 ;  /* 0x0c00002a39287389 */ /* 0x00006400000c0029 */
[----:B01----:R-:W-:Y:S05]  /*7c710*/  ENDCOLLECTIVE ;  /* 0x000000000000791b */ /* 0x003fea0003800000 */
.L_x_12367:
        /* <DEDUP_REMOVED lines=174> */
.L_x_12368:
[----:B------:R-:W-:Y:S02]  /*7d200*/  HFMA2 R42, -RZ, RZ, 0, 1.1920928955078125e-07 ;  /* 0x00000002ff2a7431 */ /* 0x000fe400000001ff */
[----:B------:R-:W-:Y:S01]  /*7d210*/  FADD.FTZ R56, R56, R40 ;  /* 0x0000002838387221 */ /* 0x000fe20000010000 */
[----:B------:R-:W-:-:S03]  /*7d220*/  IMAD.MOV.U32 R40, RZ, RZ, -0x1 ;  /* 0xffffffffff287424 */ /* 0x000fc600078e00ff */
[----:B------:R-:W-:-:S07]  /*7d230*/  IMAD.MOV.U32 R57, RZ, RZ, R56 ;  /* 0x000000ffff397224 */ /* 0x000fce00078e0038 */
[----:B------:R-:W-:Y:S05]  /*7d240*/  WARPSYNC.COLLECTIVE R40, `(.L_x_12369) ;  /* 0x0000000028087348 */ /* 0x000fea0003c00000 */
[----:B------:R0:W1:Y:S02]  /*7d250*/  SHFL.BFLY P6, R40, R57, R42, R41 ;  /* 0x0c00002a39287389 */ /* 0x00006400000c0029 */
[----:B01----:R-:W-:Y:S05]  /*7d260*/  ENDCOLLECTIVE ;  /* 0x000000000000791b */ /* 0x003fea0003800000 */
.L_x_12369:
[----:B------:R-:W-:Y:S02]  /*7d270*/  IMAD.MOV.U32 R42, RZ, RZ, 0x4 ;  /* 0x00000004ff2a7424 */ /* 0x000fe400078e00ff */
[----:B------:R-:W-:Y:S01]  /*7d280*/  FADD.FTZ R56, R56, R40 ;  /* 0x0000002838387221 */ /* 0x000fe20000010000 */
[----:B------:R-:W-:-:S04]  /*7d290*/  MOV R40, 0xffffffff ;  /* 0xffffffff00287802 */ /* 0x000fc80000000f00 */
[----:B------:R-:W-:-:S07]  /*7d2a0*/  MOV R57, R56 ;  /* 0x0000003800397202 */ /* 0x000fce0000000f00 */
[----:B------:R-:W-:Y:S05]  /*7d2b0*/  WARPSYNC.COLLECTIVE R40, `(.L_x_12370) ;  /* 0x0000000028087348 */ /* 0x000fea0003c00000 */
[----:B------:R0:W1:Y:S02]  /*7d2c0*/  SHFL.BFLY P6, R40, R57, R42, R41 ;  /* 0x0c00002a39287389 */ /* 0x00006400000c0029 */
[----:B01----:R-:W-:Y:S05]  /*7d2d0*/  ENDCOLLECTIVE ;  /* 0x000000000000791b */ /* 0x003fea0003800000 */
.L_x_12370:
[----:B------:R-:W-:Y:S02]  /*7d2e0*/  HFMA2 R42, -RZ, RZ, 0, 4.76837158203125e-07 ;  /* 0x00000008ff2a7431 */ /* 0x000fe400000001ff */
[----:B------:R-:W-:Y:S01]  /*7d2f0*/  FADD.FTZ R56, R56, R40 ;  /* 0x0000002838387221 */ /* 0x000fe20000010000 */
[----:B------:R-:W-:-:S03]  /*7d300*/  IMAD.MOV.U32 R40, RZ, RZ, -0x1 ;  /* 0xffffffffff287424 */ /* 0x000fc600078e00ff */
[----:B------:R-:W-:-:S07]  /*7d310*/  IMAD.MOV.U32 R57, RZ, RZ, R56 ;  /* 0x000000ffff397224 */ /* 0x000fce00078e0038 */
[----:B------:R-:W-:Y:S05]  /*7d320*/  WARPSYNC.COLLECTIVE R40, `(.L_x_12371) ;  /* 0x0000000028087348 */ /* 0x000fea0003c00000 */
[----:B------:R0:W1:Y:S02]  /*7d330*/  SHFL.BFLY P6, R40, R57, R42, R41 ;  /* 0x0c00002a39287389 */ /* 0x00006400000c0029 */
[----:B01----:R-:W-:Y:S05]  /*7d340*/  ENDCOLLECTIVE ;  /* 0x000000000000791b */ /* 0x003fea0003800000 */
.L_x_12371:
[----:B------:R-:W-:Y:S02]  /*7d350*/  IMAD.MOV.U32 R42, RZ, RZ, 0x10 ;  /* 0x00000010ff2a7424 */ /* 0x000fe400078e00ff */
[----:B------:R-:W-:Y:S01]  /*7d360*/  FADD.FTZ R56, R56, R40 ;  /* 0x0000002838387221 */ /* 0x000fe20000010000 */
[----:B------:R-:W-:-:S04]  /*7d370*/  MOV R40, 0xffffffff ;  /* 0xffffffff00287802 */ /* 0x000fc80000000f00 */
[----:B------:R-:W-:-:S07]  /*7d380*/  MOV R57, R56 ;  /* 0x0000003800397202 */ /* 0x000fce0000000f00 */
[----:B------:R-:W-:Y:S05]  /*7d390*/  WARPSYNC.COLLECTIVE R40, `(.L_x_12372) ;  /* 0x0000000028087348 */ /* 0x000fea0003c00000 */
[----:B------:R0:W1:Y:S02]  /*7d3a0*/  SHFL.BFLY P6, R40, R57, R42, R41 ;  /* 0x0c00002a39287389 */ /* 0x00006400000c0029 */
[----:B01----:R-:W-:Y:S05]  /*7d3b0*/  ENDCOLLECTIVE ;  /* 0x000000000000791b */ /* 0x003fea0003800000 */
.L_x_12372:
[----:B------:R-:W-:Y:S05]  /*7d3c0*/  BRA `(.L_x_12373) ;  /* 0xffffffb400507947 */ /* 0x000fea000383ffff */
.L_x_12374:
        /* <DEDUP_REMOVED lines=11> */
.L_x_54448:


//--------------------- .text._ZN10layer_norm31ln_parallel_residual_fwd_kernelINS_13Kernel_traitsIf13__nv_bfloat16S2_S2_fjLj2560ELj1ELj4ELj1ELj16ENS_18Kernel_traits_baseILj2560EfS2_S2_S2_fjLj128EEEEELb1ELb0ELb1EEEvNS_9FwdParamsE --------------------------
	.section	.text._ZN10layer_norm31ln_parallel_residual_fwd_kernelINS_13Kernel_traitsIf13__nv_bfloat16S2_S2_fjLj2560ELj1ELj4ELj1ELj16ENS_18Kernel_traits_baseILj2560EfS2_S2_S2_fjLj128EEEEELb1ELb0ELb1EEEvNS_9FwdParamsE,"ax",@progbits
	.align	128
        .global         _ZN10layer_norm31ln_parallel_residual_fwd_kernelINS_13Kernel_traitsIf13__nv_bfloat16S2_S2_fjLj2560ELj1ELj4ELj1ELj16ENS_18Kernel_traits_baseILj2560EfS2_S2_S2_fjLj128EEEEELb1ELb0ELb1EEEvNS_9FwdParamsE
        .type           _ZN10layer_norm31ln_parallel_residual_fwd_kernelINS_13Kernel_traitsIf13__nv_bfloat16S2_S2_fjLj2560ELj1ELj4ELj1ELj16ENS_18Kernel_traits_baseILj2560EfS2_S2_S2_fjLj128EEEEELb1ELb0ELb1EEEvNS_9FwdParamsE,@function
        .size           _ZN10layer_norm31ln_parallel_residual_fwd_kernelINS_13Kernel_traitsIf13__nv_bfloat16S2_S2_fjLj2560ELj1ELj4ELj1ELj16ENS_18Kernel_traits_baseILj2560EfS2_S2_S2_fjLj128EEEEELb1ELb0ELb1EEEvNS_9FwdParamsE,(.L_x_54449 - _ZN10layer_norm31ln_parallel_residual_fwd_kernelINS_13Kernel_traitsIf13__nv_bfloat16S2_S2_fjLj2560ELj1ELj4ELj1ELj16ENS_18Kernel_traits_baseILj2560EfS2_S2_S2_fjLj128EEEEELb1ELb0ELb1EEEvNS_9FwdParamsE)
        .other          _ZN10layer_norm31ln_parallel_residual_fwd_kernelINS_13Kernel_traitsIf13__nv_bfloat16S2_S2_fjLj2560ELj1ELj4ELj1ELj16ENS_18Kernel_traits_baseILj2560EfS2_S2_S2_fjLj128EEEEELb1ELb0ELb1EEEvNS_9FwdParamsE,@"STO_CUDA_ENTRY STV_DEFAULT"
_ZN10layer_norm31ln_parallel_residual_fwd_kernelINS_13Kernel_traitsIf13__nv_bfloat16S2_S2_fjLj2560ELj1ELj4ELj1ELj16ENS_18Kernel_traits_baseILj2560EfS2_S2_S2_fjLj128EEEEELb1ELb0ELb1EEEvNS_9FwdParamsE:
.text._ZN10layer_norm31ln_parallel_residual_fwd_kernelINS_13Kernel_traitsIf13__nv_bfloat16S2_S2_fjLj2560ELj1ELj4ELj1ELj16ENS_18Kernel_traits_baseILj2560EfS2_S2_S2_fjLj128EEEEELb1ELb0ELb1EEEvNS_9FwdParamsE:
[----:B------:R-:W0:Y:S01]  /*0000*/  LDC R1, c[0x0][0x37c] ;  /* 0x0000df00ff017b82 */ /* 0x000e220000000800 */
[----:B------:R-:W1:Y:S01]  /*0010*/  LDCU.U8 UR4, c[0x0][0x464] ;  /* 0x00008c80ff0477ac */ /* 0x000e620008000000 */
[----:B0-----:R-:W-:Y:S01]  /*0020*/  VIADD R1, R1, 0xfffffab8 ;  /* 0xfffffab801017836 */ /* 0x001fe20000000000 */
[----:B------:R-:W0:Y:S01]  /*0030*/  LDCU.64 UR8, c[0x0][0x358] ;  /* 0x00006b00ff0877ac */ /* 0x000e220008000a00 */
[----:B------:R-:W2:Y:S01]  /*0040*/  LDCU.64 UR10, c[0x0][0x450] ;  /* 0x00008a00ff0a77ac */ /* 0x000ea20008000a00 */
[----:B------:R-:W3:Y:S01]  /*0050*/  S2R R6, SR_TID.X ;  /* 0x0000000000067919 */ /* 0x000ee20000002100 */
[----:B------:R-:W4:Y:S01]  /*0060*/  LDCU.64 UR14, c[0x0][0x438] ;  /* 0x00008700ff0e77ac */ /* 0x000f220008000a00 */
[----:B-1----:R-:W-:Y:S01]  /*0070*/  UISETP.NE.AND UP0, UPT, UR4, URZ, UPT ;  /* 0x000000ff0400728c */ /* 0x002fe2000bf05270 */
[----:B------:R-:W1:Y:S05]  /*0080*/  LDCU.64 UR4, c[0x0][0x458] ;  /* 0x00008b00ff0477ac */ /* 0x000e6a0008000a00 */
[----:B------:R-:W-:-:S02]  /*0090*/  PLOP3.LUT P0, PT, PT, PT, UP0, 0x80, 0x8 ;  /* 0x000000000008781c */ /* 0x000fc40003f0f008 */
[----:B--2---:R-:W-:Y:S01]  /*00a0*/  MOV R2, UR10 ;  /* 0x0000000a00027c02 */ /* 0x004fe20008000f00 */
[----:B------:R-:W-:Y:S02]  /*00b0*/  IMAD.U32 R3, RZ, RZ, UR11 ;  /* 0x0000000bff037e24 */ /* 0x000fe4000f8e00ff */
[----:B------:R-:W2:Y:S08]  /*00c0*/  @UP0 LDCU UR12, c[0x0][0x460] ;  /* 0x00008c00ff0c07ac */ /* 0x000eb00008000800 */
[----:B0-----:R-:W5:Y:S01]  /*00d0*/  @P0 LDG.E.64 R2, desc[UR8][R2.64] ;  /* 0x0000000802020981 */ /* 0x001f62000c1e1b00 */
[----:B-1----:R-:W-:Y:S01]  /*00e0*/  @UP0 UMOV UR6, UR4 ;  /* 0x0000000400060c82 */ /* 0x002fe20008000000 */
[----:B------:R-:W-:Y:S01]  /*00f0*/  @UP0 UMOV UR7, UR5 ;  /* 0x0000000500070c82 */ /* 0x000fe20008000000 */
[----:B------:R-:W-:-:S02]  /*0100*/  IMAD.U32 R4, RZ, RZ, UR6 ;  /* 0x00000006ff047e24 */ /* 0x000fc4000f8e00ff */
[----:B------:R-:W-:-:S06]  /*0110*/  IMAD.U32 R5, RZ, RZ, UR7 ;  /* 0x00000007ff057e24 */ /* 0x000fcc000f8e00ff */
[----:B------:R-:W4:Y:S01]  /*0120*/  @P0 LDG.E.64 R4, desc[UR8][R4.64] ;  /* 0x0000000804040981 */ /* 0x000f22000c1e1b00 */
[----:B---3--:R-:W-:Y:S02]  /*0130*/  LOP3.LUT R0, R6, 0x1f, RZ, 0xc0, !PT ;  /* 0x0000001f06007812 */ /* 0x008fe400078ec0ff */
[----:B----4-:R-:W-:Y:S02]  /*0140*/  @P0 R2UR UR6, R4 ;  /* 0x00000000040602ca */ /* 0x010fe400000e0000 */
[----:B------:R-:W-:-:S11]  /*0150*/  @P0 R2UR UR7, R5 ;  /* 0x00000000050702ca */ /* 0x000fd600000e0000 */
[----:B--2---:R-:W-:-:S04]  /*0160*/  @UP0 UIADD3 UR4, UP1, UPT, UR6, UR12, URZ ;  /* 0x0000000c06040290 */ /* 0x004fc8000ff3e0ff */
[----:B------:R-:W-:Y:S02]  /*0170*/  @UP0 UIADD3.X UR5, UPT, UPT, URZ, UR7, URZ, UP1, !UPT ;  /* 0x00000007ff050290 */ /* 0x000fe40008ffe4ff */
[----:B------:R-:W-:Y:S01]  /*0180*/  UISETP.NE.U32.AND UP0, UPT, UR14, URZ, UPT ;  /* 0x000000ff0e00728c */ /* 0x000fe2000bf05070 */
[----:B-----5:R-:W-:-:S03]  /*0190*/  @P0 R2UR UR10, R2 ;  /* 0x00000000020a02ca */ /* 0x020fc600000e0000 */
[----:B------:R-:W-:Y:S01]  /*01a0*/  UISETP.NE.AND.EX UP0, UPT, UR15, URZ, UPT, UP0 ;  /* 0x000000ff0f00728c */ /* 0x000fe2000bf05300 */
[----:B------:R-:W-:Y:S01]  /*01b0*/  @P0 R2UR UR11, R3 ;  /* 0x00000000030b02ca */ /* 0x000fe200000e0000 */
[----:B------:R-:W-:Y:S02]  /*01c0*/  USHF.R.U64 UR6, UR4, 0x2, UR5 ;  /* 0x0000000204067899 */ /* 0x000fe40008001205 */
[----:B------:R-:W-:-:S04]  /*01d0*/  USHF.R.U32.HI UR5, URZ, 0x2, UR5 ;  /* 0x00000002ff057899 */ /* 0x000fc80008011605 */
[----:B------:R-:W-:Y:S01]  /*01e0*/  IMAD.U32 R7, RZ, RZ, UR6 ;  /* 0x00000006ff077e24 */ /* 0x000fe2000f8e00ff */
[----:B------:R-:W-:Y:S07]  /*01f0*/  BRA.U UP0, `(.L_x_12375) ;  /* 0x0000001d007c7547 */ /* 0x000fee000b800000 */
        /* <DEDUP_REMOVED lines=117> */
[----:B---3--:R-:W-:Y:S04]  /*0950*/  STL.64 [R1+0x3c8], R48 ;  /* 0x0003c83001007387 */ /* 0x008fe80000100a00 */
[----:B------:R1:W-:Y:S04]  /*0960*/  STL.64 [R1+0x3d0], R50 ;  /* 0x0003d03201007387 */ /* 0x0003e80000100a00 */
[----:B--2---:R-:W-:Y:S04]  /*0970*/  STL.64 [R1+0x3b8], R44 ;  /* 0x0003b82c01007387 */ /* 0x004fe80000100a00 */
[----:B------:R2:W-:Y:S04]  /*0980*/  STL.64 [R1+0x3c0], R46 ;  /* 0x0003c02e01007387 */ /* 0x0005e80000100a00 */
[----:B----4-:R-:W-:Y:S04]  /*0990*/  STL.64 [R1+0x388], R40 ;  /* 0x0003882801007387 */ /* 0x010fe80000100a00 */
[----:B------:R-:W-:Y:S04]  /*09a0*/  STL.64 [R1+0x390], R42 ;  /* 0x0003902a01007387 */ /* 0x000fe80000100a00 */
[----:B-----5:R-:W-:Y:S04]  /*09b0*/  STL.64 [R1+0x378], R36 ;  /* 0x0003782401007387 */ /* 0x020fe80000100a00 */
[----:B------:R-:W-:Y:S04]  /*09c0*/  STL.64 [R1+0x380], R38 ;  /* 0x0003802601007387 */ /* 0x000fe80000100a00 */
[----:B------:R-:W-:Y:S04]  /*09d0*/  STL.64 [R1+0x348], R32 ;  /* 0x0003482001007387 */ /* 0x000fe80000100a00 */
[----:B------:R-:W-:Y:S04]  /*09e0*/  STL.64 [R1+0x350], R34 ;  /* 0x0003502201007387 */ /* 0x000fe80000100a00 */
[----:B------:R-:W-:Y:S04]  /*09f0*/  STL.64 [R1+0x338], R28 ;  /* 0x0003381c01007387 */ /* 0x000fe80000100a00 */
[----:B------:R-:W-:Y:S04]  /*0a00*/  STL.64 [R1+0x340], R30 ;  /* 0x0003401e01007387 */ /* 0x000fe80000100a00 */
[----:B------:R-:W-:Y:S04]  /*0a10*/  STL.64 [R1+0x308], R24 ;  /* 0x0003081801007387 */ /* 0x000fe80000100a00 */
[----:B------:R3:W-:Y:S04]  /*0a20*/  STL.64 [R1+0x310], R26 ;  /* 0x0003101a01007387 */ /* 0x0007e80000100a00 */
[----:B-1----:R-:W4:Y:S04]  /*0a30*/  LDG.E.128 R48, desc[UR8][R2.64+0x1010] ;  /* 0x0010100802307981 */ /* 0x002f28000c1e1d00 */
[----:B--2---:R-:W2:Y:S04]  /*0a40*/  LDG.E.128 R44, desc[UR8][R2.64+0x1400] ;  /* 0x00140008022c7981 */ /* 0x004ea8000c1e1d00 */
[----:B---3--:R-:W3:Y:S04]  /*0a50*/  LDG.E.128 R24, desc[UR8][R2.64+0x1c10] ;  /* 0x001c100802187981 */ /* 0x008ee8000c1e1d00 */
[----:B------:R-:W5:Y:S04]  /*0a60*/  LDG.E.128 R40, desc[UR8][R2.64+0x1410] ;  /* 0x0014100802287981 */ /* 0x000f68000c1e1d00 */
[----:B------:R-:W5:Y:S04]  /*0a70*/  LDG.E.128 R36, desc[UR8][R2.64+0x1800] ;  /* 0x0018000802247981 */ /* 0x000f68000c1e1d00 */
[----:B------:R-:W5:Y:S04]  /*0a80*/  LDG.E.128 R32, desc[UR8][R2.64+0x1810] ;  /* 0x0018100802207981 */ /* 0x000f68000c1e1d00 */
[----:B------:R-:W5:Y:S04]  /*0a90*/  LDG.E.128 R28, desc[UR8][R2.64+0x1c00] ;  /* 0x001c0008021c7981 */ /* 0x000f68000c1e1d00 */
[----:B------:R-:W-:Y:S04]  /*0aa0*/  STL.64 [R1+0x2f8], R20 ;  /* 0x0002f81401007387 */ /* 0x000fe80000100a00 */
[----:B------:R1:W-:Y:S04]  /*0ab0*/  STL.64 [R1+0x300], R22 ;  /* 0x0003001601007387 */ /* 0x0003e80000100a00 */
[----:B------:R-:W-:Y:S04]  /*0ac0*/  STL.64 [R1+0x2c8], R16 ;  /* 0x0002c81001007387 */ /* 0x000fe80000100a00 */
[----:B------:R0:W-:Y:S04]  /*0ad0*/  STL.64 [R1+0x2d0], R18 ;  /* 0x0002d01201007387 */ /* 0x0001e80000100a00 */
[----:B-1----:R-:W5:Y:S04]  /*0ae0*/  LDG.E.128 R20, desc[UR8][R2.64+0x2000] ;  /* 0x0020000802147981 */ /* 0x002f68000c1e1d00 */
[----:B------:R-:W-:Y:S04]  /*0af0*/  STL.64 [R1+0x2b8], R12 ;  /* 0x0002b80c01007387 */ /* 0x000fe80000100a00 */
[----:B0-----:R-:W5:Y:S04]  /*0b00*/  LDG.E.128 R16, desc[UR8][R2.64+0x2010] ;  /* 0x0020100802107981 */ /* 0x001f68000c1e1d00 */
[----:B------:R0:W-:Y:S04]  /*0b10*/  STL.64 [R1+0x2c0], R14 ;  /* 0x0002c00e01007387 */ /* 0x0001e80000100a00 */
[----:B------:R-:W-:Y:S04]  /*0b20*/  STL.64 [R1+0x288], R8 ;  /* 0x0002880801007387 */ /* 0x000fe80000100a00 */
[----:B------:R1:W-:Y:S04]  /*0b30*/  STL.64 [R1+0x290], R10 ;  /* 0x0002900a01007387 */ /* 0x0003e80000100a00 */
[----:B0-----:R-:W5:Y:S04]  /*0b40*/  LDG.E.128 R12, desc[UR8][R2.64+0x2400] ;  /* 0x00240008020c7981 */ /* 0x001f68000c1e1d00 */
[----:B-1----:R-:W5:Y:S04]  /*0b50*/  LDG.E.128 R8, desc[UR8][R2.64+0x2410] ;  /* 0x0024100802087981 */ /* 0x002f68000c1e1d00 */
[----:B---3--:R0:W-:Y:S04]  /*0b60*/  STL.64 [R1+0x1d8], R24 ;  /* 0x0001d81801007387 */ /* 0x0081e80000100a00 */
[----:B------:R0:W-:Y:S04]  /*0b70*/  STL.64 [R1+0x1e0], R26 ;  /* 0x0001e01a01007387 */ /* 0x0001e80000100a00 */
[----:B------:R0:W-:Y:S04]  /*0b80*/  STL.64 [R1+0x278], R120 ;  /* 0x0002787801007387 */ /* 0x0001e80000100a00 */
[----:B------:R0:W-:Y:S04]  /*0b90*/  STL.64 [R1+0x280], R122 ;  /* 0x0002807a01007387 */ /* 0x0001e80000100a00 */
[----:B------:R0:W-:Y:S04]  /*0ba0*/  STL.64 [R1+0x248], R116 ;  /* 0x0002487401007387 */ /* 0x0001e80000100a00 */
[----:B------:R0:W-:Y:S04]  /*0bb0*/  STL.64 [R1+0x250], R118 ;  /* 0x0002507601007387 */ /* 0x0001e80000100a00 */
[----:B------:R0:W-:Y:S04]  /*0bc0*/  STL [R1+0x154], RZ ;  /* 0x000154ff01007387 */ /* 0x0001e80000100800 */
        /* <DEDUP_REMOVED lines=40> */
[----:B----4-:R0:W-:Y:S04]  /*0e50*/  STL.64 [R1+0x298], R48 ;  /* 0x0002983001007387 */ /* 0x0101e80000100a00 */
[----:B------:R0:W-:Y:S04]  /*0e60*/  STL.64 [R1+0x2a0], R50 ;  /* 0x0002a03201007387 */ /* 0x0001e80000100a00 */
[----:B--2---:R0:W-:Y:S04]  /*0e70*/  STL.64 [R1+0x268], R44 ;  /* 0x0002682c01007387 */ /* 0x0041e80000100a00 */
[----:B------:R0:W-:Y:S04]  /*0e80*/  STL.64 [R1+0x270], R46 ;  /* 0x0002702e01007387 */ /* 0x0001e80000100a00 */
[----:B------:R0:W-:Y:S04]  /*0e90*/  STL [R1+0x130], RZ ;  /* 0x000130ff01007387 */ /* 0x0001e80000100800 */
[----:B-----5:R0:W-:Y:S04]  /*0ea0*/  STL.64 [R1+0x258], R40 ;  /* 0x0002582801007387 */ /* 0x0201e80000100a00 */
        /* <DEDUP_REMOVED lines=9> */
[----:B------:R0:W-:Y:S04]  /*0f40*/  STL [R1+0x124], RZ ;  /* 0x000124ff01007387 */ /* 0x0001e80000100800 */
        /* <DEDUP_REMOVED lines=76> */
.L_x_12376:
[----:B------:R-:W1:Y:S01]  /*1410*/  LDCU.128 UR12, c[0x0][0x3d0] ;  /* 0x00007a00ff0c77ac */ /* 0x000e620008000c00 */
[----:B------:R-:W-:-:S05]  /*1420*/  IMAD.SHL.U32 R0, R6, 0x20, RZ ;  /* 0x0000002006007824 */ /* 0x000fca00078e00ff */
[----:B------:R-:W-:-:S04]  /*1430*/  LOP3.LUT R0, R0, 0x3e0, RZ, 0xc0, !PT ;  /* 0x000003e000007812 */ /* 0x000fc800078ec0ff */
[----:B------:R-:W-:-:S05]  /*1440*/  IADD3 R2, P2, PT, R0, UR6, RZ ;  /* 0x0000000600027c10 */ /* 0x000fca000ff5e0ff */
[----:B------:R-:W-:Y:S01]  /*1450*/  IMAD.X R3, RZ, RZ, UR7, P2 ;  /* 0x00000007ff037e24 */ /* 0x000fe200090e06ff */
[C---:B-1----:R-:W-:Y:S02]  /*1460*/  IADD3 R8, P0, PT, R0.reuse, UR12, RZ ;  /* 0x0000000c00087c10 */ /* 0x042fe4000ff1e0ff */
[----:B------:R-:W-:Y:S02]  /*1470*/  IADD3 R4, P1, PT, R0, UR14, RZ ;  /* 0x0000000e00047c10 */ /* 0x000fe4000ff3e0ff */
[----:B------:R-:W-:-:S03]  /*1480*/  IADD3.X R9, PT, PT, RZ, UR13, RZ, P0, !PT ;  /* 0x0000000dff097c10 */ /* 0x000fc600087fe4ff */
[----:B------:R-:W-:Y:S02]  /*1490*/  IMAD.X R5, RZ, RZ, UR15, P1 ;  /* 0x0000000fff057e24 */ /* 0x000fe400088e06ff */
[----:B------:R-:W2:Y:S04]  /*14a0*/  LDG.E.128 R16, desc[UR8][R8.64] ;  /* 0x0000000808107981 */ /* 0x000ea8000c1e1d00 */
[----:B------:R-:W3:Y:S04]  /*14b0*/  LDG.E.128 R12, desc[UR8][R8.64+0x10] ;  /* 0x00001008080c7981 */ /* 0x000ee8000c1e1d00 */
        /* <DEDUP_REMOVED lines=27> */
[----:B--2---:R-:W-:Y:S04]  /*1670*/  STL.64 [R1+0x3c8], R16 ;  /* 0x0003c81001007387 */ /* 0x004fe80000100a00 */
[----:B------:R1:W-:Y:S04]  /*1680*/  STL.64 [R1+0x3d0], R18 ;  /* 0x0003d01201007387 */ /* 0x0003e80000100a00 */
[----:B---3--:R-:W-:Y:S04]  /*1690*/  STL.64 [R1+0x3b8], R12 ;  /* 0x0003b80c01007387 */ /* 0x008fe80000100a00 */
[----:B------:R2:W-:Y:S04]  /*16a0*/  STL.64 [R1+0x3c0], R14 ;  /* 0x0003c00e01007387 */ /* 0x0005e80000100a00 */
[----:B-1----:R-:W3:Y:S04]  /*16b0*/  LDG.E.128 R16, desc[UR8][R4.64+0x1000] ;  /* 0x0010000804107981 */ /* 0x002ee8000c1e1d00 */
[----:B--2---:R-:W2:Y:S04]  /*16c0*/  LDG.E.128 R12, desc[UR8][R4.64+0x1010] ;  /* 0x00101008040c7981 */ /* 0x004ea8000c1e1d00 */
[----:B----4-:R-:W-:Y:S04]  /*16d0*/  STL.64 [R1+0x388], R120 ;  /* 0x0003887801007387 */ /* 0x010fe80000100a00 */
[----:B------:R1:W-:Y:S04]  /*16e0*/  STL.64 [R1+0x390], R122 ;  /* 0x0003907a01007387 */ /* 0x0003e80000100a00 */
[----:B-----5:R-:W-:Y:S04]  /*16f0*/  STL.64 [R1+0x378], R116 ;  /* 0x0003787401007387 */ /* 0x020fe80000100a00 */
        /* <DEDUP_REMOVED lines=49> */
[----:B-1----:R-:W2:Y:S04]  /*1a10*/  LDG.E.128 R120, desc[UR8][R4.64+0x1410] ;  /* 0x0014100804787981 */ /* 0x002ea8000c1e1d00 */
[----:B----4-:R-:W4:Y:S04]  /*1a20*/  LDG.E.128 R116, desc[UR8][R4.64+0x1800] ;  /* 0x0018000804747981 */ /* 0x010f28000c1e1d00 */
[----:B-----5:R-:W5:Y:S04]  /*1a30*/  LDG.E.128 R112, desc[UR8][R4.64+0x1810] ;  /* 0x0018100804707981 */ /* 0x020f68000c1e1d00 */
[----:B0-----:R-:W5:Y:S04]  /*1a40*/  LDG.E.128 R108, desc[UR8][R4.64+0x1c00] ;  /* 0x001c0008046c7981 */ /* 0x001f68000c1e1d00 */
        /* <DEDUP_REMOVED lines=17> */
[----:B------:R-:W-:Y:S04]  /*1b60*/  STL.64 [R1+0x2b0], R18 ;  /* 0x0002b01201007387 */ /* 0x000fe80000100a00 */
[----:B--2---:R-:W-:Y:S04]  /*1b70*/  STL.64 [R1+0x298], R12 ;  /* 0x0002980c01007387 */ /* 0x004fe80000100a00 */
[----:B------:R0:W-:Y:S04]  /*1b80*/  STL.64 [R1+0x2a0], R14 ;  /* 0x0002a00e01007387 */ /* 0x0001e80000100a00 */
[----:B------:R-:W-:Y:S04]  /*1b90*/  STL.64 [R1+0x268], R8 ;  /* 0x0002680801007387 */ /* 0x000fe80000100a00 */
[----:B------:R1:W-:Y:S04]  /*1ba0*/  STL.64 [R1+0x270], R10 ;  /* 0x0002700a01007387 */ /* 0x0003e80000100a00 */
[----:B0-----:R-:W2:Y:S04]  /*1bb0*/  LDG.E.128 R12, desc[UR8][R2.64+0x2400] ;  /* 0x00240008020c7981 */ /* 0x001ea8000c1e1d00 */
[----:B------:R-:W3:Y:S04]  /*1bc0*/  LDG.E.128 R16, desc[UR8][R2.64+0x2010] ;  /* 0x0020100802107981 */ /* 0x000ee8000c1e1d00 */
[----:B-1----:R-:W4:Y:S04]  /*1bd0*/  LDG.E.128 R8, desc[UR8][R2.64+0x2410] ;  /* 0x0024100802087981 */ /* 0x002f28000c1e1d00 */
[----:B------:R-:W3:Y:S04]  /*1be0*/  LDG.E.128 R40, desc[UR8][R2.64+0x1410] ;  /* 0x0014100802287981 */ /* 0x000ee8000c1e1d00 */
[----:B------:R-:W3:Y:S04]  /*1bf0*/  LDG.E.128 R60, desc[UR8][R2.64+0xc00] ;  /* 0x000c0008023c7981 */ /* 0x000ee8000c1e1d00 */
[----:B------:R-:W3:Y:S04]  /*1c00*/  LDG.E.128 R56, desc[UR8][R2.64+0xc10] ;  /* 0x000c100802387981 */ /* 0x000ee8000c1e1d00 */
[----:B------:R-:W3:Y:S04]  /*1c10*/  LDG.E.128 R44, desc[UR8][R2.64+0x1400] ;  /* 0x00140008022c7981 */ /* 0x000ee8000c1e1d00 */
[----:B------:R-:W3:Y:S04]  /*1c20*/  LDG.E.128 R52, desc[UR8][R2.64+0x1000] ;  /* 0x0010000802347981 */ /* 0x000ee8000c1e1d00 */
[----:B------:R-:W3:Y:S04]  /*1c30*/  LDG.E.128 R48, desc[UR8][R2.64+0x1010] ;  /* 0x0010100802307981 */ /* 0x000ee8000c1e1d00 */
        /* <DEDUP_REMOVED lines=8> */
[----:B-----5:R1:W-:Y:S04]  /*1cc0*/  STL.64 [R1+0x218], R112 ;  /* 0x0002187001007387 */ /* 0x0203e80000100a00 */
        /* <DEDUP_REMOVED lines=50> */
.L_x_12375:
[----:B------:R-:W0:Y:S02]  /*1ff0*/  LDCU.64 UR6, c[0x0][0x440] ;  /* 0x00008800ff0677ac */ /* 0x000e240008000a00 */
[----:B0-----:R-:W-:-:S04]  /*2000*/  UISETP.NE.U32.AND UP0, UPT, UR6, URZ, UPT ;  /* 0x000000ff0600728c */ /* 0x001fc8000bf05070 */
[----:B------:R-:W-:-:S09]  /*2010*/  UISETP.NE.AND.EX UP0, UPT, UR7, URZ, UPT, UP0 ;  /* 0x000000ff0700728c */ /* 0x000fd2000bf05300 */
[----:B------:R-:W-:Y:S05]  /*2020*/  BRA.U !UP0, `(.L_x_12378) ;  /* 0x0000000d08f07547 */ /* 0x000fea000b800000 */
[----:B------:R-:W0:Y:S01]  /*2030*/  LDCU.128 UR16, c[0x0][0x3d0] ;  /* 0x00007a00ff1077ac */ /* 0x000e220008000c00 */
[----:B------:R-:W-:-:S05]  /*2040*/  IMAD.SHL.U32 R0, R6, 0x20, RZ ;  /* 0x0000002006007824 */ /* 0x000fca00078e00ff */
[----:B------:R-:W-:-:S04]  /*2050*/  LOP3.LUT R0, R0, 0x3e0, RZ, 0xc0, !PT ;  /* 0x000003e000007812 */ /* 0x000fc800078ec0ff */
[C---:B------:R-:W-:Y:S02]  /*2060*/  IADD3 R8, P0, PT, R0.reuse, UR14, RZ ;  /* 0x0000000e00087c10 */ /* 0x040fe4000ff1e0ff */
[----:B------:R-:W-:-:S03]  /*2070*/  IADD3 R2, P3, PT, R0, UR6, RZ ;  /* 0x0000000600027c10 */ /* 0x000fc6000ff7e0ff */
[----:B------:R-:W-:Y:S02]  /*2080*/  IMAD.X R9, RZ, RZ, UR15, P0 ;  /* 0x0000000fff097e24 */ /* 0x000fe400080e06ff */
[----:B------:R-:W-:Y:S01]  /*2090*/  IMAD.X R3, RZ, RZ, UR7, P3 ;  /* 0x00000007ff037e24 */ /* 0x000fe200098e06ff */
[C---:B0-----:R-:W-:Y:S02]  /*20a0*/  IADD3 R10, P1, PT, R0.reuse, UR16, RZ ;  /* 0x00000010000a7c10 */ /* 0x041fe4000ff3e0ff */
[----:B------:R-:W2:Y:S01]  /*20b0*/  LDG.E.128 R16, desc[UR8][R8.64] ;  /* 0x0000000808107981 */ /* 0x000ea2000c1e1d00 */
[----:B------:R-:W-:Y:S02]  /*20c0*/  IADD3 R4, P2, PT, R0, UR18, RZ ;  /* 0x0000001200047c10 */ /* 0x000fe4000ff5e0ff */
[----:B------:R-:W-:Y:S01]  /*20d0*/  IADD3.X R11, PT, PT, RZ, UR17, RZ, P1, !PT ;  /* 0x00000011ff0b7c10 */ /* 0x000fe20008ffe4ff */
[----:B------:R-:W3:Y:S02]  /*20e0*/  LDG.E.128 R12, desc[UR8][R8.64+0x10] ;  /* 0x00001008080c7981 */ /* 0x000ee4000c1e1d00 */
[----:B------:R-:W-:-:S02]  /*20f0*/  IMAD.X R5, RZ, RZ, UR19, P2 ;  /* 0x00000013ff057e24 */ /* 0x000fc400090e06ff */
[----:B------:R-:W4:Y:S04]  /*2100*/  LDG.E.128 R96, desc[UR8][R10.64] ;  /* 0x000000080a607981 */ /* 0x000f28000c1e1d00 */
[----:B------:R-:W5:Y:S04]  /*2110*/  LDG.E.128 R92, desc[UR8][R10.64+0x10] ;  /* 0x000010080a5c7981 */ /* 0x000f68000c1e1d00 */
        /* <DEDUP_REMOVED lines=24> */
[----:B----4-:R-:W-:Y:S04]  /*22a0*/  STL.64 [R1+0x3c8], R96 ;  /* 0x0003c86001007387 */ /* 0x010fe80000100a00 */
[----:B------:R0:W-:Y:S04]  /*22b0*/  STL.64 [R1+0x3d0], R98 ;  /* 0x0003d06201007387 */ /* 0x0001e80000100a00 */
[----:B-----5:R-:W-:Y:S04]  /*22c0*/  STL.64 [R1+0x3b8], R92 ;  /* 0x0003b85c01007387 */ /* 0x020fe80000100a00 */
[----:B------:R1:W-:Y:S04]  /*22d0*/  STL.64 [R1+0x3c0], R94 ;  /* 0x0003c05e01007387 */ /* 0x0003e80000100a00 */
[----:B0-----:R-:W4:Y:S04]  /*22e0*/  LDG.E.128 R96, desc[UR8][R8.64+0x1000] ;  /* 0x0010000808607981 */ /* 0x001f28000c1e1d00 */
[----:B--2---:R-:W-:Y:S04]  /*22f0*/  STL.64 [R1+0x388], R88 ;  /* 0x0003885801007387 */ /* 0x004fe80000100a00 */
[----:B-1----:R-:W2:Y:S04]  /*2300*/  LDG.E.128 R92, desc[UR8][R8.64+0x1010] ;  /* 0x00101008085c7981 */ /* 0x002ea8000c1e1d00 */
[----:B------:R0:W-:Y:S04]  /*2310*/  STL.64 [R1+0x390], R90 ;  /* 0x0003905a01007387 */ /* 0x0001e80000100a00 */
[----:B---3--:R-:W-:Y:S04]  /*2320*/  STL.64 [R1+0x378], R84 ;  /* 0x0003785401007387 */ /* 0x008fe80000100a00 */
[----:B------:R1:W-:Y:S04]  /*2330*/  STL.64 [R1+0x380], R86 ;  /* 0x0003805601007387 */ /* 0x0003e80000100a00 */
[----:B0-----:R-:W3:Y:S04]  /*2340*/  LDG.E.128 R88, desc[UR8][R8.64+0x1400] ;  /* 0x0014000808587981 */ /* 0x001ee8000c1e1d00 */
[----:B------:R-:W-:Y:S04]  /*2350*/  STL.64 [R1+0x348], R80 ;  /* 0x0003485001007387 */ /* 0x000fe80000100a00 */
[----:B-1----:R-:W5:Y:S04]  /*2360*/  LDG.E.128 R84, desc[UR8][R8.64+0x1410] ;  /* 0x0014100808547981 */ /* 0x002f68000c1e1d00 */
[----:B------:R0:W-:Y:S04]  /*2370*/  STL.64 [R1+0x350], R82 ;  /* 0x0003505201007387 */ /* 0x0001e80000100a00 */
[----:B------:R-:W-:Y:S04]  /*2380*/  STL.64 [R1+0x338], R76 ;  /* 0x0003384c01007387 */ /* 0x000fe80000100a00 */
[----:B------:R1:W-:Y:S04]  /*2390*/  STL.64 [R1+0x340], R78 ;  /* 0x0003404e01007387 */ /* 0x0003e80000100a00 */
[----:B0-----:R-:W5:Y:S04]  /*23a0*/  LDG.E.128 R80, desc[UR8][R8.64+0x1800] ;  /* 0x0018000808507981 */ /* 0x001f68000c1e1d00 */
        /* <DEDUP_REMOVED lines=48> */
[----:B------:R-:W5:Y:S04]  /*26b0*/  LDG.E.128 R8, desc[UR8][R4.64+0x1400] ;  /* 0x0014000804087981 */ /* 0x000f68000c1e1d00 */
[----:B-1----:R-:W5:Y:S04]  /*26c0*/  LDG.E.128 R12, desc[UR8][R4.64+0x1010] ;  /* 0x00101008040c7981 */ /* 0x002f68000c1e1d00 */
        /* <DEDUP_REMOVED lines=16> */
[----:B0-----:R-:W2:Y:S04]  /*27d0*/  LDG.E.128 R120, desc[UR8][R4.64+0x1410] ;  /* 0x0014100804787981 */ /* 0x001ea8000c1e1d00 */
[----:B-1----:R-:W2:Y:S04]  /*27e0*/  LDG.E.128 R116, desc[UR8][R4.64+0x1800] ;  /* 0x0018000804747981 */ /* 0x002ea8000c1e1d00 */
[----:B---3--:R-:W-:Y:S04]  /*27f0*/  STL.64 [R1+0x490], R88 ;  /* 0x0004905801007387 */ /* 0x008fe80000100a00 */
[----:B------:R0:W-:Y:S04]  /*2800*/  STL.64 [R1+0x498], R90 ;  /* 0x0004985a01007387 */ /* 0x0001e80000100a00 */
[----:B-----5:R-:W-:Y:S04]  /*2810*/  STL.64 [R1+0x4a0], R84 ;  /* 0x0004a05401007387 */ /* 0x020fe80000100a00 */
[----:B------:R1:W-:Y:S04]  /*2820*/  STL.64 [R1+0x4a8], R86 ;  /* 0x0004a85601007387 */ /* 0x0003e80000100a00 */
[----:B------:R-:W3:Y:S04]  /*2830*/  LDG.E.128 R112, desc[UR8][R4.64+0x1810] ;  /* 0x0018100804707981 */ /* 0x000ee8000c1e1d00 */
[----:B------:R-:W5:Y:S04]  /*2840*/  LDG.E.128 R108, desc[UR8][R4.64+0x1c00] ;  /* 0x001c0008046c7981 */ /* 0x000f68000c1e1d00 */
[----:B------:R-:W-:Y:S04]  /*2850*/  STL.64 [R1+0x4b0], R80 ;  /* 0x0004b05001007387 */ /* 0x000fe80000100a00 */
[----:B------:R1:W-:Y:S04]  /*2860*/  STL.64 [R1+0x4b8], R82 ;  /* 0x0004b85201007387 */ /* 0x0003e80000100a00 */
[----:B------:R-:W-:Y:S04]  /*2870*/  STL.64 [R1+0x4c0], R76 ;  /* 0x0004c04c01007387 */ /* 0x000fe80000100a00 */
[----:B------:R1:W-:Y:S04]  /*2880*/  STL.64 [R1+0x4c8], R78 ;  /* 0x0004c84e01007387 */ /* 0x0003e80000100a00 */
[----:B------:R-:W5:Y:S04]  /*2890*/  LDG.E.128 R104, desc[UR8][R4.64+0x1c10] ;  /* 0x001c100804687981 */ /* 0x000f68000c1e1d00 */
[----:B------:R-:W5:Y:S04]  /*28a0*/  LDG.E.128 R100, desc[UR8][R4.64+0x2000] ;  /* 0x0020000804647981 */ /* 0x000f68000c1e1d00 */
[----:B------:R-:W-:Y:S04]  /*28b0*/  STL.64 [R1+0x4d0], R72 ;  /* 0x0004d04801007387 */ /* 0x000fe80000100a00 */
[----:B------:R1:W-:Y:S04]  /*28c0*/  STL.64 [R1+0x4d8], R74 ;  /* 0x0004d84a01007387 */ /* 0x0003e80000100a00 */
[----:B------:R-:W-:Y:S04]  /*28d0*/  STL.64 [R1+0x4e0], R68 ;  /* 0x0004e04401007387 */ /* 0x000fe80000100a00 */
[----:B------:R1:W-:Y:S04]  /*28e0*/  STL.64 [R1+0x4e8], R70 ;  /* 0x0004e84601007387 */ /* 0x0003e80000100a00 */
[----:B----4-:R-:W4:Y:S04]  /*28f0*/  LDG.E.128 R96, desc[UR8][R4.64+0x2010] ;  /* 0x0020100804607981 */ /* 0x010f28000c1e1d00 */
[----:B--2---:R-:W2:Y:S04]  /*2900*/  LDG.E.128 R92, desc[UR8][R4.64+0x2400] ;  /* 0x00240008045c7981 */ /* 0x004ea8000c1e1d00 */
[----:B------:R-:W-:Y:S04]  /*2910*/  STL.64 [R1+0x4f0], R64 ;  /* 0x0004f04001007387 */ /* 0x000fe80000100a00 */
[----:B------:R1:W-:Y:S04]  /*2920*/  STL.64 [R1+0x4f8], R66 ;  /* 0x0004f84201007387 */ /* 0x0003e80000100a00 */
[----:B------:R-:W-:Y:S04]  /*2930*/  STL.64 [R1+0x500], R60 ;  /* 0x0005003c01007387 */ /* 0x000fe80000100a00 */
[----:B------:R-:W-:Y:S04]  /*2940*/  STL.64 [R1+0x508], R62 ;  /* 0x0005083e01007387 */ /* 0x000fe80000100a00 */
[----:B0-----:R-:W2:Y:S04]  /*2950*/  LDG.E.128 R88, desc[UR8][R4.64+0x2410] ;  /* 0x0024100804587981 */ /* 0x001ea8000c1e1d00 */
[----:B-1----:R-:W2:Y:S04]  /*2960*/  LDG.E.128 R84, desc[UR8][R2.64] ;  /* 0x0000000802547981 */ /* 0x002ea8000c1e1d00 */
[----:B------:R-:W-:Y:S04]  /*2970*/  STL.64 [R1+0x510], R56 ;  /* 0x0005103801007387 */ /* 0x000fe80000100a00 */
[----:B------:R-:W-:Y:S04]  /*2980*/  STL.64 [R1+0x518], R58 ;  /* 0x0005183a01007387 */ /* 0x000fe80000100a00 */
[----:B------:R-:W-:Y:S04]  /*2990*/  STL.64 [R1+0x470], R52 ;  /* 0x0004703401007387 */ /* 0x000fe80000100a00 */
[----:B------:R-:W-:Y:S04]  /*29a0*/  STL.64 [R1+0x478], R54 ;  /* 0x0004783601007387 */ /* 0x000fe80000100a00 */
[----:B------:R-:W2:Y:S04]  /*29b0*/  LDG.E.128 R80, desc[UR8][R2.64+0x10] ;  /* 0x0000100802507981 */ /* 0x000ea8000c1e1d00 */
[----:B------:R-:W2:Y:S04]  /*29c0*/  LDG.E.128 R76, desc[UR8][R2.64+0x400] ;  /* 0x00040008024c7981 */ /* 0x000ea8000c1e1d00 */
[----:B------:R-:W-:Y:S04]  /*29d0*/  STL.64 [R1+0x3a8], R48 ;  /* 0x0003a83001007387 */ /* 0x000fe80000100a00 */
[----:B------:R-:W-:Y:S04]  /*29e0*/  STL.64 [R1+0x3b0], R50 ;  /* 0x0003b03201007387 */ /* 0x000fe80000100a00 */
[----:B------:R-:W-:Y:S04]  /*29f0*/  STL.64 [R1+0x398], R44 ;  /* 0x0003982c01007387 */ /* 0x000fe80000100a00 */
[----:B------:R-:W-:Y:S04]  /*2a00*/  STL.64 [R1+0x3a0], R46 ;  /* 0x0003a02e01007387 */ /* 0x000fe80000100a00 */
[----:B------:R-:W2:Y:S04]  /*2a10*/  LDG.E.128 R72, desc[UR8][R2.64+0x410] ;  /* 0x0004100802487981 */ /* 0x000ea8000c1e1d00 */
[----:B------:R-:W2:Y:S04]  /*2a20*/  LDG.E.128 R68, desc[UR8][R2.64+0x800] ;  /* 0x0008000802447981 */ /* 0x000ea8000c1e1d00 */
[----:B------:R-:W-:Y:S04]  /*2a30*/  STL.64 [R1+0x368], R40 ;  /* 0x0003682801007387 */ /* 0x000fe80000100a00 */
[----:B------:R0:W-:Y:S04]  /*2a40*/  STL.64 [R1+0x370], R42 ;  /* 0x0003702a01007387 */ /* 0x0001e80000100a00 */
[----:B------:R-:W-:Y:S04]  /*2a50*/  STL.64 [R1+0x358], R36 ;  /* 0x0003582401007387 */ /* 0x000fe80000100a00 */
[----:B------:R-:W-:Y:S04]  /*2a60*/  STL.64 [R1+0x360], R38 ;  /* 0x0003602601007387 */ /* 0x000fe80000100a00 */
[----:B------:R-:W2:Y:S04]  /*2a70*/  LDG.E.128 R64, desc[UR8][R2.64+0x810] ;  /* 0x0008100802407981 */ /* 0x000ea8000c1e1d00 */
[----:B0-----:R-:W2:Y:S04]  /*2a80*/  LDG.E.128 R40, desc[UR8][R2.64+0x1410] ;  /* 0x0014100802287981 */ /* 0x001ea8000c1e1d00 */
[----:B------:R-:W-:Y:S04]  /*2a90*/  STL.64 [R1+0x328], R32 ;  /* 0x0003282001007387 */ /* 0x000fe80000100a00 */
[----:B------:R0:W-:Y:S04]  /*2aa0*/  STL.64 [R1+0x330], R34 ;  /* 0x0003302201007387 */ /* 0x0001e80000100a00 */
[----:B------:R-:W-:Y:S04]  /*2ab0*/  STL.64 [R1+0x318], R28 ;  /* 0x0003181c01007387 */ /* 0x000fe80000100a00 */
[----:B------:R-:W-:Y:S04]  /*2ac0*/  STL.64 [R1+0x320], R30 ;  /* 0x0003201e01007387 */ /* 0x000fe80000100a00 */
[----:B0-----:R-:W2:Y:S04]  /*2ad0*/  LDG.E.128 R32, desc[UR8][R2.64+0x1810] ;  /* 0x0018100802207981 */ /* 0x001ea8000c1e1d00 */
[----:B------:R-:W2:Y:S04]  /*2ae0*/  LDG.E.128 R36, desc[UR8][R2.64+0x1800] ;  /* 0x0018000802247981 */ /* 0x000ea8000c1e1d00 */
[----:B------:R-:W-:Y:S04]  /*2af0*/  STL.64 [R1+0x2e8], R24 ;  /* 0x0002e81801007387 */ /* 0x000fe80000100a00 */
[----:B------:R0:W-:Y:S04]  /*2b00*/  STL.64 [R1+0x2f0], R26 ;  /* 0x0002f01a01007387 */ /* 0x0001e80000100a00 */
[----:B------:R-:W-:Y:S04]  /*2b10*/  STL.64 [R1+0x2d8], R20 ;  /* 0x0002d81401007387 */ /* 0x000fe80000100a00 */
[----:B------:R-:W-:Y:S04]  /*2b20*/  STL.64 [R1+0x2e0], R22 ;  /* 0x0002e01601007387 */ /* 0x000fe80000100a00 */
[----:B0-----:R-:W2:Y:S04]  /*2b30*/  LDG.E.128 R24, desc[UR8][R2.64+0x1c10] ;  /* 0x001c100802187981 */ /* 0x001ea8000c1e1d00 */
[----:B------:R-:W2:Y:S04]  /*2b40*/  LDG.E.128 R28, desc[UR8][R2.64+0x1c00] ;  /* 0x001c0008021c7981 */ /* 0x000ea8000c1e1d00 */
[----:B------:R-:W-:Y:S04]  /*2b50*/  STL.64 [R1+0x2a8], R16 ;  /* 0x0002a81001007387 */ /* 0x000fe80000100a00 */
[----:B------:R-:W-:Y:S04]  /*2b60*/  STL.64 [R1+0x2b0], R18 ;  /* 0x0002b01201007387 */ /* 0x000fe80000100a00 */
[----:B------:R-:W-:Y:S04]  /*2b70*/  STL.64 [R1+0x298], R12 ;  /* 0x0002980c01007387 */ /* 0x000fe80000100a00 */
[----:B------:R0:W-:Y:S04]  /*2b80*/  STL.64 [R1+0x2a0], R14 ;  /* 0x0002a00e01007387 */ /* 0x0001e80000100a00 */
[----:B------:R-:W-:Y:S04]  /*2b90*/  STL.64 [R1+0x268], R8 ;  /* 0x0002680801007387 */ /* 0x000fe80000100a00 */
[----:B------:R1:W-:Y:S04]  /*2ba0*/  STL.64 [R1+0x270], R10 ;  /* 0x0002700a01007387 */ /* 0x0003e80000100a00 */
[----:B0-----:R-:W3:Y:S04]  /*2bb0*/  LDG.E.128 R12, desc[UR8][R2.64+0x2400] ;  /* 0x00240008020c7981 */ /* 0x001ee8000c1e1d00 */
[----:B------:R-:W5:Y:S04]  /*2bc0*/  LDG.E.128 R16, desc[UR8][R2.64+0x2010] ;  /* 0x0020100802107981 */ /* 0x000f68000c1e1d00 */
[----:B-1----:R-:W4:Y:S04]  /*2bd0*/  LDG.E.128 R8, desc[UR8][R2.64+0x2410] ;  /* 0x0024100802087981 */ /* 0x002f28000c1e1d00 */
[----:B------:R-:W2:Y:S04]  /*2be0*/  LDG.E.128 R20, desc[UR8][R2.64+0x2000] ;  /* 0x0020000802147981 */ /* 0x000ea8000c1e1d00 */
[----:B------:R-:W2:Y:S04]  /*2bf0*/  LDG.E.128 R60, desc[UR8][R2.64+0xc00] ;  /* 0x000c0008023c7981 */ /* 0x000ea8000c1e1d00 */
[----:B------:R-:W2:Y:S04]  /*2c00*/  LDG.E.128 R56, desc[UR8][R2.64+0xc10] ;  /* 0x000c100802387981 */ /* 0x000ea8000c1e1d00 */
[----:B------:R-:W2:Y:S04]  /*2c10*/  LDG.E.128 R44, desc[UR8][R2.64+0x1400] ;  /* 0x00140008022c7981 */ /* 0x000ea8000c1e1d00 */
[----:B------:R-:W2:Y:S04]  /*2c20*/  LDG.E.128 R52, desc[UR8][R2.64+0x1000] ;  /* 0x0010000802347981 */ /* 0x000ea8000c1e1d00 */
[----:B------:R-:W2:Y:S04]  /*2c30*/  LDG.E.128 R48, desc[UR8][R2.64+0x1010] ;  /* 0x0010100802307981 */ /* 0x000ea8000c1e1d00 */
[----:B----4-:R4:W-:Y:S04]  /*2c40*/  STL.64 [R1+0x148], R8 ;  /* 0x0001480801007387 */ /* 0x0109e80000100a00 */
[----:B------:R4:W-:Y:S04]  /*2c50*/  STL.64 [R1+0x150], R10 ;  /* 0x0001500a01007387 */ /* 0x0009e80000100a00 */
[----:B------:R4:W-:Y:S04]  /*2c60*/  STL.64 [R1+0x258], R120 ;  /* 0x0002587801007387 */ /* 0x0009e80000100a00 */
[----:B------:R4:W-:Y:S04]  /*2c70*/  STL.64 [R1+0x260], R122 ;  /* 0x0002607a01007387 */ /* 0x0009e80000100a00 */
[----:B---3--:R4:W-:Y:S04]  /*2c80*/  STL.64 [R1+0x138], R12 ;  /* 0x0001380c01007387 */ /* 0x0089e80000100a00 */
[----:B------:R4:W-:Y:S04]  /*2c90*/  STL.64 [R1+0x228], R116 ;  /* 0x0002287401007387 */ /* 0x0009e80000100a00 */
[----:B------:R4:W-:Y:S04]  /*2ca0*/  STL.64 [R1+0x230], R118 ;  /* 0x0002307601007387 */ /* 0x0009e80000100a00 */
[----:B------:R4:W-:Y:S04]  /*2cb0*/  STL.64 [R1+0x140], R14 ;  /* 0x0001400e01007387 */ /* 0x0009e80000100a00 */
[----:B------:R4:W-:Y:S04]  /*2cc0*/  STL.64 [R1+0x218], R112 ;  /* 0x0002187001007387 */ /* 0x0009e80000100a00 */
[----:B------:R4:W-:Y:S04]  /*2cd0*/  STL.64 [R1+0x220], R114 ;  /* 0x0002207201007387 */ /* 0x0009e80000100a00 */
[----:B-----5:R4:W-:Y:S04]  /*2ce0*/  STL.64 [R1+0x128], R16 ;  /* 0x0001281001007387 */ /* 0x0209e80000100a00 */
        /* <DEDUP_REMOVED lines=48> */
.L_x_12378:
[----:B------:R-:W0:Y:S01]  /*2ff0*/  LDCU.128 UR16, c[0x0][0x3d0] ;  /* 0x00007a00ff1077ac */ /* 0x000e220008000c00 */
[----:B------:R-:W-:-:S04]  /*3000*/  SHF.L.U32 R0, R6, 0x5, RZ ;  /* 0x0000000506007819 */ /* 0x000fc800000006ff */
[----:B------:R-:W-:-:S04]  /*3010*/  LOP3.LUT R0, R0, 0x3e0, RZ, 0xc0, !PT ;  /* 0x000003e000007812 */ /* 0x000fc800078ec0ff */
[----:B------:R-:W-:-:S05]  /*3020*/  IADD3 R4, P1, PT, R0, UR14, RZ ;  /* 0x0000000e00047c10 */ /* 0x000fca000ff3e0ff */
[----:B------:R-:W-:Y:S01]  /*3030*/  IMAD.X R5, RZ, RZ, UR15, P1 ;  /* 0x0000000fff057e24 */ /* 0x000fe200088e06ff */
[----:B0-----:R-:W-:-:S04]  /*3040*/  IADD3 R8, P0, PT, R0, UR16, RZ ;  /* 0x0000001000087c10 */ /* 0x001fc8000ff1e0ff */
[----:B------:R-:W2:Y:S01]  /*3050*/  LDG.E.128 R48, desc[UR8][R4.64] ;  /* 0x0000000804307981 */ /* 0x000ea2000c1e1d00 */
[----:B------:R-:W-:Y:S01]  /*3060*/  IADD3 R2, P2, PT, R0, UR18, RZ ;  /* 0x0000001200027c10 */ /* 0x000fe2000ff5e0ff */
[----:B------:R-:W-:Y:S02]  /*3070*/  IMAD.X R9, RZ, RZ, UR17, P0 ;  /* 0x00000011ff097e24 */ /* 0x000fe400080e06ff */
[----:B------:R-:W3:Y:S02]  /*3080*/  LDG.E.128 R44, desc[UR8][R4.64+0x10] ;  /* 0x00001008042c7981 */ /* 0x000ee4000c1e1d00 */
[----:B------:R-:W-:Y:S02]  /*3090*/  IMAD.X R3, RZ, RZ, UR19, P2 ;  /* 0x00000013ff037e24 */ /* 0x000fe400090e06ff */
        /* <DEDUP_REMOVED lines=32> */
[----:B-1----:R-:W5:Y:S04]  /*32a0*/  LDG.E.128 R12, desc[UR8][R4.64+0x1010] ;  /* 0x00101008040c7981 */ /* 0x002f68000c1e1d00 */
[----:B--2---:R-:W-:Y:S04]  /*32b0*/  STL.64 [R1+0x388], R120 ;  /* 0x0003887801007387 */ /* 0x004fe80000100a00 */
[----:B------:R0:W-:Y:S04]  /*32c0*/  STL.64 [R1+0x390], R122 ;  /* 0x0003907a01007387 */ /* 0x0001e80000100a00 */
[----:B---3--:R-:W-:Y:S04]  /*32d0*/  STL.64 [R1+0x378], R116 ;  /* 0x0003787401007387 */ /* 0x008fe80000100a00 */
        /* <DEDUP_REMOVED lines=47> */
[----:B0-----:R-:W3:Y:S04]  /*35d0*/  LDG.E.128 R120, desc[UR8][R4.64+0x1410] ;  /* 0x0014100804787981 */ /* 0x001ee8000c1e1d00 */
[----:B-1----:R-:W3:Y:S04]  /*35e0*/  LDG.E.128 R116, desc[UR8][R4.64+0x1800] ;  /* 0x0018000804747981 */ /* 0x002ee8000c1e1d00 */
[----:B--2---:R-:W2:Y:S04]  /*35f0*/  LDG.E.128 R24, desc[UR8][R2.64+0x1c10] ;  /* 0x001c100802187981 */ /* 0x004ea8000c1e1d00 */
        /* <DEDUP_REMOVED lines=22> */
[----:B------:R-:W-:Y:S04]  /*3760*/  STL.64 [R1+0x450], R20 ;  /* 0x0004501401007387 */ /* 0x000fe80000100a00 */
[----:B------:R0:W-:Y:S04]  /*3770*/  STL.64 [R1+0x458], R22 ;  /* 0x0004581601007387 */ /* 0x0001e80000100a00 */
[----:B----4-:R-:W-:Y:S04]  /*3780*/  STL.64 [R1+0x460], R16 ;  /* 0x0004601001007387 */ /* 0x010fe80000100a00 */
[----:B------:R1:W-:Y:S04]  /*3790*/  STL.64 [R1+0x468], R18 ;  /* 0x0004681201007387 */ /* 0x0003e80000100a00 */
[----:B0-----:R-:W4:Y:S04]  /*37a0*/  LDG.E.128 R20, desc[UR8][R2.64+0x2000] ;  /* 0x0020000802147981 */ /* 0x001f28000c1e1d00 */
[----:B-----5:R-:W-:Y:S04]  /*37b0*/  STL.64 [R1+0x480], R12 ;  /* 0x0004800c01007387 */ /* 0x020fe80000100a00 */
[----:B-1----:R-:W5:Y:S04]  /*37c0*/  LDG.E.128 R16, desc[UR8][R2.64+0x2010] ;  /* 0x0020100802107981 */ /* 0x002f68000c1e1d00 */
[----:B------:R0:W-:Y:S04]  /*37d0*/  STL.64 [R1+0x488], R14 ;  /* 0x0004880e01007387 */ /* 0x0001e80000100a00 */
[----:B------:R-:W-:Y:S04]  /*37e0*/  STL.64 [R1+0x490], R8 ;  /* 0x0004900801007387 */ /* 0x000fe80000100a00 */
[----:B------:R1:W-:Y:S04]  /*37f0*/  STL.64 [R1+0x498], R10 ;  /* 0x0004980a01007387 */ /* 0x0003e80000100a00 */
[----:B0-----:R-:W5:Y:S04]  /*3800*/  LDG.E.128 R12, desc[UR8][R2.64+0x2400] ;  /* 0x00240008020c7981 */ /* 0x001f68000c1e1d00 */
[----:B-1----:R-:W5:Y:S04]  /*3810*/  LDG.E.128 R8, desc[UR8][R2.64+0x2410] ;  /* 0x0024100802087981 */ /* 0x002f68000c1e1d00 */
[----:B--2---:R2:W-:Y:S04]  /*3820*/  STL.64 [R1+0x1d8], R24 ;  /* 0x0001d81801007387 */ /* 0x0045e80000100a00 */
[----:B------:R2:W-:Y:S04]  /*3830*/  STL.64 [R1+0x1e0], R26 ;  /* 0x0001e01a01007387 */ /* 0x0005e80000100a00 */
[----:B---3--:R2:W-:Y:S04]  /*3840*/  STL.64 [R1+0x4a0], R120 ;  /* 0x0004a07801007387 */ /* 0x0085e80000100a00 */
        /* <DEDUP_REMOVED lines=60> */
[----:B----4-:R2:W-:Y:S04]  /*3c10*/  STL.64 [R1+0x1a8], R20 ;  /* 0x0001a81401007387 */ /* 0x0105e80000100a00 */
        /* <DEDUP_REMOVED lines=74> */
.L_x_12377:
[----:B------:R-:W3:Y:S01]  /*40c0*/  S2UR UR7, SR_CTAID.X ;  /* 0x00000000000779c3 */ /* 0x000ee20000002500 */
[----:B------:R-:W5:Y:S01]  /*40d0*/  LDCU UR12, c[0x0][0x384] ;  /* 0x00007080ff0c77ac */ /* 0x000f620008000800 */
[----:B------:R-:W-:Y:S01]  /*40e0*/  SHF.R.U32.HI R4, RZ, 0x5, R6 ;  /* 0x00000005ff047819 */ /* 0x000fe20000011606 */
[----:B---3--:R-:W-:-:S06]  /*40f0*/  USHF.L.U32 UR6, UR7, 0x2, URZ ;  /* 0x0000000207067899 */ /* 0x008fcc00080006ff */
[----:B------:R-:W-:-:S04]  /*4100*/  LOP3.LUT R4, R4, UR6, RZ, 0xfc, !PT ;  /* 0x0000000604047c12 */ /* 0x000fc8000f8efcff */
[----:B-----5:R-:W-:-:S13]  /*4110*/  ISETP.GE.AND P0, PT, R4, UR12, PT ;  /* 0x0000000c04007c0c */ /* 0x020fda000bf06270 */
[----:B------:R-:W-:Y:S05]  /*4120*/  @P0 EXIT ;  /* 0x000000000000094d */ /* 0x000fea0003800000 */
[----:B------:R-:W3:Y:S01]  /*4130*/  LDC R0, c[0x0][0x360] ;  /* 0x0000d800ff007b82 */ /* 0x000ee20000000800 */
[----:B------:R-:W-:Y:S01]  /*4140*/  IMAD.HI.U32 R2, R7, -0x2daee0ad, RZ ;  /* 0xd2511f5307027827 */ /* 0x000fe200078e00ff */
[----:B------:R-:W-:Y:S01]  /*4150*/  MOV R3, UR10 ;  /* 0x0000000a00037c02 */ /* 0x000fe20008000f00 */
[----:B------:R-:W-:Y:S01]  /*4160*/  UIADD3 UR6, UPT, UPT, UR10, -0x61c88647, URZ ;  /* 0x9e3779b90a067890 */ /* 0x000fe2000fffe0ff */
[----:B------:R5:W-:Y:S01]  /*4170*/  STL [R1+0x14], R4 ;  /* 0x0000140401007387 */ /* 0x000be20000100800 */
[----:B------:R-:W5:Y:S01]  /*4180*/  LDCU.64 UR12, c[0x0][0x398] ;  /* 0x00007300ff0c77ac */ /* 0x000f620008000a00 */
[----:B------:R-:W-:Y:S01]  /*4190*/  LOP3.LUT R2, R2, UR11, RZ, 0x3c, !PT ;  /* 0x0000000b02027c12 */ /* 0x000fe2000f8e3cff */
[----:B------:R-:W-:Y:S02]  /*41a0*/  UIADD3 UR16, UPT, UPT, UR11, -0x695add53, URZ ;  /* 0x96a522ad0b107890 */ /* 0x000fe4000fffe0ff */
[----:B------:R-:W-:Y:S02]  /*41b0*/  UIADD3 UR17, UPT, UPT, UR10, -0x700cb87f, URZ ;  /* 0x8ff347810a117890 */ /* 0x000fe4000fffe0ff */
[----:B------:R-:W-:Y:S01]  /*41c0*/  ULOP3.LUT UR4, UR4, 0x3, URZ, 0xc0, !UPT ;  /* 0x0000000304047892 */ /* 0x000fe2000f8ec0ff */
[----:B------:R-:W3:Y:S05]  /*41d0*/  LDCU UR14, c[0x0][0x388] ;  /* 0x00007100ff0e77ac */ /* 0x000eea0008000800 */
[----:B012-4-:R-:W-:Y:S01]  /*41e0*/  IMAD.U32 R72, RZ, RZ, UR4 ;  /* 0x00000004ff487e24 */ /* 0x017fe2000f8e00ff */
[----:B------:R-:W0:Y:S01]  /*41f0*/  LDCU.U8 UR15, c[0x0][0x410] ;  /* 0x00008200ff0f77ac */ /* 0x000e220008000000 */
[----:B---3--:R-:W-:Y:S01]  /*4200*/  IMAD R6, R0, UR7, R6 ;  /* 0x0000000700067c24 */ /* 0x008fe2000f8e0206 */
[----:B------:R-:W-:-:S02]  /*4210*/  UIADD3 UR7, UPT, UPT, UR11, -0x24c28bd8, URZ ;  /* 0xdb3d74280b077890 */ /* 0x000fc4000fffe0ff */
[----:B-----5:R-:W-:Y:S01]  /*4220*/  UISETP.NE.U32.AND UP0, UPT, UR12, URZ, UPT ;  /* 0x000000ff0c00728c */ /* 0x020fe2000bf05070 */
[C---:B------:R-:W-:Y:S01]  /*4230*/  IMAD.HI.U32 R0, R6.reuse, -0x326172a9, RZ ;  /* 0xcd9e8d5706007827 */ /* 0x040fe200078e00ff */
[----:B------:R-:W1:Y:S03]  /*4240*/  LDCU UR12, c[0x0][0x404] ;  /* 0x00008080ff0c77ac */ /* 0x000e660008000800 */
[----:B------:R-:W-:Y:S01]  /*4250*/  IMAD R5, R6, -0x326172a9, RZ ;  /* 0xcd9e8d5706057824 */ /* 0x000fe200078e02ff */
[----:B------:R-:W-:Y:S01]  /*4260*/  LOP3.LUT R0, R0, UR5, R3, 0x96, !PT ;  /* 0x0000000500007c12 */ /* 0x000fe2000f8e9603 */
[----:B------:R-:W-:Y:S01]  /*4270*/  IMAD.HI.U32 R3, R2, -0x326172a9, RZ ;  /* 0xcd9e8d5702037827 */ /* 0x000fe200078e00ff */
[----:B------:R-:W-:Y:S01]  /*4280*/  UISETP.NE.AND.EX UP0, UPT, UR13, URZ, UPT, UP0 ;  /* 0x000000ff0d00728c */ /* 0x000fe2000bf05300 */
[----:B------:R-:W2:Y:S02]  /*4290*/  LDCU UR13, c[0x0][0x408] ;  /* 0x00008100ff0d77ac */ /* 0x000ea40008000800 */
[----:B------:R-:W-:Y:S01]  /*42a0*/  IMAD.HI.U32 R8, R0, -0x2daee0ad, RZ ;  /* 0xd2511f5300087827 */ /* 0x000fe200078e00ff */
[----:B------:R-:W-:Y:S01]  /*42b0*/  LOP3.LUT R3, R5, UR6, R3, 0x96, !PT ;  /* 0x0000000605037c12 */ /* 0x000fe2000f8e9603 */
[----:B------:R-:W-:-:S02]  /*42c0*/  UIADD3 UR6, UPT, UPT, UR11, -0x4498517b, URZ ;  /* 0xbb67ae850b067890 */ /* 0x000fc4000fffe0ff */
[----:B------:R-:W-:Y:S01]  /*42d0*/  IMAD R5, R7, -0x2daee0ad, RZ ;  /* 0xd2511f5307057824 */ /* 0x000fe200078e02ff */
[----:B------:R-:W-:Y:S01]  /*42e0*/  PLOP3.LUT P0, PT, PT, PT, UP0, 0x80, 0x8 ;  /* 0x000000000008781c */ /* 0x000fe20003f0f008 */
[----:B------:R-:W-:Y:S02]  /*42f0*/  IMAD R2, R2, -0x326172a9, RZ ;  /* 0xcd9e8d5702027824 */ /* 0x000fe400078e02ff */
[----:B------:R-:W-:Y:S01]  /*4300*/  IMAD R0, R0, -0x2daee0ad, RZ ;  /* 0xd2511f5300007824 */ /* 0x000fe200078e02ff */
[----:B------:R-:W-:Y:S01]  /*4310*/  LOP3.LUT R5, R5, UR6, R8, 0x96, !PT ;  /* 0x0000000605057c12 */ /* 0x000fe2000f8e9608 */
[----:B------:R-:W-:-:S04]  /*4320*/  UIADD3 UR6, UPT, UPT, UR10, 0x3c6ef372, URZ ;  /* 0x3c6ef3720a067890 */ /* 0x000fc8000fffe0ff */
[----:B------:R-:W-:-:S04]  /*4330*/  IMAD.HI.U32 R8, R5, -0x326172a9, RZ ;  /* 0xcd9e8d5705087827 */ /* 0x000fc800078e00ff */
[----:B------:R-:W-:Y:S01]  /*4340*/  IMAD R5, R5, -0x326172a9, RZ ;  /* 0xcd9e8d5705057824 */ /* 0x000fe200078e02ff */
[----:B------:R-:W-:Y:S01]  /*4350*/  LOP3.LUT R2, R2, UR6, R8, 0x96, !PT ;  /* 0x0000000602027c12 */ /* 0x000fe2000f8e9608 */
[----:B------:R-:W-:Y:S01]  /*4360*/  UIADD3 UR6, UPT, UPT, UR11, 0x76cf5d0a, URZ ;  /* 0x76cf5d0a0b067890 */ /* 0x000fe2000fffe0ff */
[----:B------:R-:W-:-:S04]  /*4370*/  IMAD.HI.U32 R8, R3, -0x2daee0ad, RZ ;  /* 0xd2511f5303087827 */ /* 0x000fc800078e00ff */
[----:B------:R-:W-:Y:S01]  /*4380*/  IMAD R3, R3, -0x2daee0ad, RZ ;  /* 0xd2511f5303037824 */ /* 0x000fe200078e02ff */
[----:B------:R-:W-:Y:S01]  /*4390*/  LOP3.LUT R0, R0, UR6, R8, 0x96, !PT ;  /* 0x0000000600007c12 */ /* 0x000fe2000f8e9608 */
[----:B------:R-:W-:-:S04]  /*43a0*/  UIADD3 UR6, UPT, UPT, UR10, -0x255992d5, URZ ;  /* 0xdaa66d2b0a067890 */ /* 0x000fc8000fffe0ff */
[----:B------:R-:W-:-:S04]  /*43b0*/  IMAD.HI.U32 R8, R0, -0x326172a9, RZ ;  /* 0xcd9e8d5700087827 */ /* 0x000fc800078e00ff */
[----:B------:R-:W-:Y:S01]  /*43c0*/  IMAD R0, R0, -0x326172a9, RZ ;  /* 0xcd9e8d5700007824 */ /* 0x000fe200078e02ff */
[----:B------:R-:W-:Y:S01]  /*43d0*/  LOP3.LUT R5, R5, UR6, R8, 0x96, !PT ;  /* 0x0000000605057c12 */ /* 0x000fe2000f8e9608 */
[----:B------:R-:W-:Y:S01]  /*43e0*/  UIADD3 UR6, UPT, UPT, UR11, 0x32370b8f, URZ ;  /* 0x32370b8f0b067890 */ /* 0x000fe2000fffe0ff */
[----:B------:R-:W-:-:S04]  /*43f0*/  IMAD.HI.U32 R8, R2, -0x2daee0ad, RZ ;  /* 0xd2511f5302087827 */ /* 0x000fc800078e00ff */
[----:B------:R-:W-:Y:S01]  /*4400*/  IMAD R2, R2, -0x2daee0ad, RZ ;  /* 0xd2511f5302027824 */ /* 0x000fe200078e02ff */
[----:B------:R-:W-:Y:S01]  /*4410*/  LOP3.LUT R3, R3, UR6, R8, 0x96, !PT ;  /* 0x0000000603037c12 */ /* 0x000fe2000f8e9608 */
[----:B------:R-:W-:-:S04]  /*4420*/  UIADD3 UR6, UPT, UPT, UR10, 0x78dde6e4, URZ ;  /* 0x78dde6e40a067890 */ /* 0x000fc8000fffe0ff */
[----:B------:R-:W-:-:S04]  /*4430*/  IMAD.HI.U32 R8, R3, -0x326172a9, RZ ;  /* 0xcd9e8d5703087827 */ /* 0x000fc800078e00ff */
[----:B------:R-:W-:Y:S01]  /*4440*/  IMAD R3, R3, -0x326172a9, RZ ;  /* 0xcd9e8d5703037824 */ /* 0x000fe200078e02ff */
[----:B------:R-:W-:Y:S01]  /*4450*/  LOP3.LUT R0, R0, UR6, R8, 0x96, !PT ;  /* 0x0000000600007c12 */ /* 0x000fe2000f8e9608 */
[----:B------:R-:W-:Y:S01]  /*4460*/  UIADD3 UR6, UPT, UPT, UR11, -0x126145ec, URZ ;  /* 0xed9eba140b067890 */ /* 0x000fe2000fffe0ff */
        /* <DEDUP_REMOVED lines=31> */
[----:B------:R-:W-:-:S04]  /*4660*/  IMAD.HI.U32 R8, R5, -0x2daee0ad, RZ ;  /* 0xd2511f5305087827 */ /* 0x000fc800078e00ff */
[----:B------:R-:W-:Y:S01]  /*4670*/  IMAD R5, R5, -0x2daee0ad, RZ ;  /* 0xd2511f5305057824 */ /* 0x000fe200078e02ff */
[----:B------:R-:W-:Y:S01]  /*4680*/  LOP3.LUT R2, R2, UR7, R8, 0x96, !PT ;  /* 0x0000000702027c12 */ /* 0x000fe2000f8e9608 */
[----:B------:R-:W-:Y:S01]  /*4690*/  IMAD.HI.U32 R8, R0, -0x2daee0ad, RZ ;  /* 0xd2511f5300087827 */ /* 0x000fe200078e00ff */
[----:B------:R-:W3:Y:S03]  /*46a0*/  LDCU.64 UR6, c[0x0][0x3a0] ;  /* 0x00007400ff0677ac */ /* 0x000ee60008000a00 */
[C---:B------:R-:W-:Y:S01]  /*46b0*/  IMAD R4, R2.reuse, -0x326172a9, RZ ;  /* 0xcd9e8d5702047824 */ /* 0x040fe200078e02ff */
[----:B------:R-:W-:Y:S01]  /*46c0*/  LOP3.LUT R5, R5, UR16, R8, 0x96, !PT ;  /* 0x0000001005057c12 */ /* 0x000fe2000f8e9608 */
[----:B------:R-:W-:Y:S01]  /*46d0*/  IMAD.HI.U32 R8, R2, -0x326172a9, RZ ;  /* 0xcd9e8d5702087827 */ /* 0x000fe200078e00ff */
[----:B------:R-:W4:Y:S03]  /*46e0*/  LDCU UR16, c[0x0][0x448] ;  /* 0x00008900ff1077ac */ /* 0x000f260008000800 */
[----:B------:R-:W-:Y:S01]  /*46f0*/  IMAD R57, R0, -0x2daee0ad, RZ ;  /* 0xd2511f5300397824 */ /* 0x000fe200078e02ff */
[----:B------:R-:W-:Y:S01]  /*4700*/  LOP3.LUT R3, R3, UR17, R8, 0x96, !PT ;  /* 0x0000001103037c12 */ /* 0x000fe2000f8e9608 */
[----:B------:R-:W-:-:S02]  /*4710*/  IMAD.U32 R2, RZ, RZ, UR5 ;  /* 0x00000005ff027e24 */ /* 0x000fc4000f8e00ff */
[----:B012---:R-:W-:-:S07]  /*4720*/  IMAD.MOV.U32 R0, RZ, RZ, RZ ;  /* 0x000000ffff007224 */ /* 0x007fce00078e00ff */
.L_x_13610:
[----:B------:R-:W2:Y:S01]  /*4730*/  LDL R17, [R1+0x14] ;  /* 0x0000140001117983 */ /* 0x000ea20000100800 */
[----:B---3--:R-:W-:Y:S01]  /*4740*/  ISETP.NE.U32.AND P1, PT, RZ, UR6, PT ;  /* 0x00000006ff007c0c */ /* 0x008fe2000bf25070 */
[----:B-1----:R-:W0:Y:S01]  /*4750*/  @P0 LDC.64 R20, c[0x0][0x398] ;  /* 0x0000e600ff140b82 */ /* 0x002e220000000a00 */
[----:B------:R-:W1:Y:S02]  /*4760*/  S2R R22, SR_TID.X ;  /* 0x0000000000167919 */ /* 0x000e640000002100 */
[----:B------:R-:W-:-:S05]  /*4770*/  ISETP.NE.AND.EX P1, PT, RZ, UR7, PT, P1 ;  /* 0x00000007ff007c0c */ /* 0x000fca000bf25310 */
[----:B------:R-:W3:Y:S08]  /*4780*/  LDC.64 R76, c[0x0][0x390] ;  /* 0x0000e400ff4c7b82 */ /* 0x000ef00000000a00 */
[----:B------:R-:W4:Y:S01]  /*4790*/  LDC.64 R24, c[0x0][0x398] ;  /* 0x0000e600ff187b82 */ /* 0x000f220000000a00 */
[----:B-1----:R-:W-:Y:S01]  /*47a0*/  LOP3.LUT R22, R22, 0x1f, RZ, 0xc0, !PT ;  /* 0x0000001f16167812 */ /* 0x002fe200078ec0ff */
[----:B--2---:R-:W-:-:S05]  /*47b0*/  IMAD R17, R17, UR14, RZ ;  /* 0x0000000e11117c24 */ /* 0x004fca000f8e02ff */
[----:B------:R-:W-:-:S04]  /*47c0*/  SHF.R.S32.HI R18, RZ, 0x1f, R17 ;  /* 0x0000001fff127819 */ /* 0x000fc80000011411 */
[----:B------:R-:W-:Y:S02]  /*47d0*/  LEA.HI R17, R18, R17, RZ, 0x3 ;  /* 0x0000001112117211 */ /* 0x000fe400078f18ff */
[----:B------:R-:W1:Y:S02]  /*47e0*/  @P1 LDC.64 R18, c[0x0][0x3a0] ;  /* 0x0000e800ff121b82 */ /* 0x000e640000000a00 */
[----:B------:R-:W-:-:S05]  /*47f0*/  LEA.HI.SX32 R40, R17, R22, 0x1d ;  /* 0x0000001611287211 */ /* 0x000fca00078feaff */
[----:B0-----:R-:W-:-:S05]  /*4800*/  @P0 IMAD.WIDE.U32 R20, R40, 0x10, R20 ;  /* 0x0000001028140825 */ /* 0x001fca00078e0014 */
[----:B-----5:R-:W5:Y:S01]  /*4810*/  @P0 LDG.E.128 R32, desc[UR8][R20.64] ;  /* 0x0000000814200981 */ /* 0x020f62000c1e1d00 */
[----:B-1----:R-:W-:-:S05]  /*4820*/  @P1 IMAD.WIDE.U32 R18, R40, 0x10, R18 ;  /* 0x0000001028121825 */ /* 0x002fca00078e0012 */
[----:B------:R3:W5:Y:S02]  /*4830*/  @P1 LDG.E.128 R28, desc[UR8][R18.64] ;  /* 0x00000008121c1981 */ /* 0x000764000c1e1d00 */
[----:B---3--:R-:W-:-:S05]  /*4840*/  IMAD.WIDE.U32 R18, R40, 0x10, R76 ;  /* 0x0000001028127825 */ /* 0x008fca00078e004c */
[----:B------:R0:W5:Y:S01]  /*4850*/  LDG.E.128 R20, desc[UR8][R18.64] ;  /* 0x0000000812147981 */ /* 0x000162000c1e1d00 */
[----:B----4-:R-:W-:Y:S01]  /*4860*/  ISETP.NE.U32.AND P0, PT, R24, RZ, PT ;  /* 0x000000ff1800720c */ /* 0x010fe20003f05070 */
[----:B------:R-:W-:-:S03]  /*4870*/  HFMA2 R73, -RZ, RZ, 0.1171875, 0 ;  /* 0x2f800000ff497431 */ /* 0x000fc600000001ff */
[----:B------:R-:W-:-:S13]  /*4880*/  ISETP.NE.AND.EX P0, PT, R25, RZ, PT, P0 ;  /* 0x000000ff1900720c */ /* 0x000fda0003f05300 */
[----:B0-----:R-:W-:Y:S05]  /*4890*/  @P0 BRA `(.L_x_12379) ;  /* 0x0000003000bc0947 */ /* 0x001fea0003800000 */
        /* <DEDUP_REMOVED lines=16> */
.L_x_12382:
        /* <DEDUP_REMOVED lines=12> */
.L_x_12384:
[----:B------:R-:W-:Y:S05]  /*4a60*/  BSYNC.RECONVERGENT B1 ;  /* 0x0000000000017941 */ /* 0x000fea0003800200 */
.L_x_12383:
        /* <DEDUP_REMOVED lines=38> */
[----:B------:R-:W-:-:S04]  /*4cd0*/  IMAD.WIDE.U32 R26, R17, -0x326172a9, RZ ;  /* 0xcd9e8d57111a7825 */ /* 0x000fc800078e00ff */
[----:B------:R-:W-:Y:S01]  /*4ce0*/  IMAD.MOV.U32 R17, RZ, RZ, R57 ;  /* 0x000000ffff117224 */ /* 0x000fe200078e0039 */
        /* <DEDUP_REMOVED lines=19> */
[----:B------:R-:W-:Y:S02]  /*4e20*/  IMAD.MOV.U32 R4, RZ, RZ, R26 ;  /* 0x000000ffff047224 */ /* 0x000fe400078e001a */
[----:B------:R-:W-:-:S07]  /*4e30*/  IMAD.MOV.U32 R27, RZ, RZ, RZ ;  /* 0x000000ffff1b7224 */ /* 0x000fce00078e00ff */
.L_x_12381:
[----:B------:R-:W-:Y:S05]  /*4e40*/  BSYNC.RECONVERGENT B0 ;  /* 0x0000000000007941 */ /* 0x000fea0003800200 */
.L_x_12380:
[----:B------:R-:W-:Y:S01]  /*4e50*/  I2FP.F32.U32 R17, R17 ;  /* 0x0000001100117245 */ /* 0x000fe20000201000 */
[----:B-----5:R-:W-:Y:S01]  /*4e60*/  IMAD.U32 R19, R20, 0x10000, RZ ;  /* 0x0001000014137824 */ /* 0x020fe200078e00ff */
[----:B------:R-:W-:Y:S01]  /*4e70*/  MOV R68, UR12 ;  /* 0x0000000c00447c02 */ /* 0x000fe20008000f00 */
[----:B------:R-:W-:Y:S01]  /*4e80*/  IMAD.U32 R69, RZ, RZ, UR13 ;  /* 0x0000000dff457e24 */ /* 0x000fe2000f8e00ff */
[----:B------:R-:W-:Y:S01]  /*4e90*/  ISETP.NE.AND P2, PT, R27, 0x1, PT ;  /* 0x000000011b00780c */ /* 0x000fe20003f45270 */
[----:B------:R-:W-:Y:S01]  /*4ea0*/  FFMA.FTZ R17, R17, R73, 1.1641532182693481445e-10 ;  /* 0x2f00000011117423 */ /* 0x000fe20000010049 */
[----:B------:R-:W-:Y:S01]  /*4eb0*/  LOP3.LUT R8, R8, 0xfffffff7, RZ, 0xc0, !PT ;  /* 0xfffffff708087812 */ /* 0x000fe200078ec0ff */
[----:B------:R-:W-:Y:S01]  /*4ec0*/  FMUL.FTZ R19, R19, R69 ;  /* 0x0000004513137220 */ /* 0x000fe20000410000 */
[----:B------:R-:W-:Y:S01]  /*4ed0*/  BSSY.RECONVERGENT B0, `(.L_x_12385) ;  /* 0x000005f000007945 */ /* 0x000fe20003800200 */
[----:B------:R-:W-:Y:S01]  /*4ee0*/  HFMA2 R26, -RZ, RZ, 0, 1.1920928955078125e-07 ;  /* 0x00000002ff1a7431 */ /* 0x000fe200000001ff */
        /* <DEDUP_REMOVED lines=18> */
.L_x_12387:
        /* <DEDUP_REMOVED lines=12> */
.L_x_12389:
[----:B------:R-:W-:Y:S05]  /*50d0*/  BSYNC.RECONVERGENT B1 ;  /* 0x0000000000017941 */ /* 0x000fea0003800200 */
.L_x_12388:
        /* <DEDUP_REMOVED lines=60> */
[----:B------:R-:W-:Y:S02]  /*54a0*/  IMAD.MOV.U32 R4, RZ, RZ, R26 ;  /* 0x000000ffff047224 */ /* 0x000fe400078e001a */
[----:B------:R-:W-:-:S07]  /*54b0*/  HFMA2 R26, -RZ, RZ, 0, 0 ;  /* 0x00000000ff1a7431 */ /* 0x000fce00000001ff */
.L_x_12386:
[----:B------:R-:W-:Y:S05]  /*54c0*/  BSYNC.RECONVERGENT B0 ;  /* 0x0000000000007941 */ /* 0x000fea0003800200 */
.L_x_12385:
        /* <DEDUP_REMOVED lines=10> */
[----:B------:R-:W-:Y:S01]  /*5570*/  FSEL R67, R20, RZ, !P0 ;  /* 0x000000ff14437208 */ /* 0x000fe20004000000 */
[----:B------:R-:W-:Y:S01]  /*5580*/  @P1 IMAD.U32 R19, R19, 0x10000, RZ ;  /* 0x0001000013131824 */ /* 0x000fe200078e00ff */
[----:B------:R-:W-:Y:S02]  /*5590*/  PLOP3.LUT P0, PT, P0, PT, PT, 0x8, 0x80 ;  /* 0x000000000080781c */ /* 0x000fe4000070e170 */
[----:B------:R-:W-:Y:S01]  /*55a0*/  MOV R20, R4 ;  /* 0x0000000400147202 */ /* 0x000fe20000000f00 */
        /* <DEDUP_REMOVED lines=12> */
.L_x_12392:
        /* <DEDUP_REMOVED lines=12> */
.L_x_12394:
[----:B------:R-:W-:Y:S05]  /*5730*/  BSYNC.RECONVERGENT B1 ;  /* 0x0000000000017941 */ /* 0x000fea0003800200 */
.L_x_12393:
        /* <DEDUP_REMOVED lines=38> */
[----:B------:R-:W-:Y:S01]  /*59a0*/  IMAD.WIDE.U32 R36, R20, -0x326172a9, RZ ;  /* 0xcd9e8d5714247825 */ /* 0x000fe200078e00ff */
[----:B------:R-:W-:-:S04]  /*59b0*/  MOV R20, R18 ;  /* 0x0000001200147202 */ /* 0x000fc80000000f00 */
        /* <DEDUP_REMOVED lines=21> */
[----:B------:R-:W-:-:S07]  /*5b10*/  IMAD.MOV.U32 R27, RZ, RZ, RZ ;  /* 0x000000ffff1b7224 */ /* 0x000fce00078e00ff */
.L_x_12391:
[----:B------:R-:W-:Y:S05]  /*5b20*/  BSYNC.RECONVERGENT B0 ;  /* 0x0000000000007941 */ /* 0x000fea0003800200 */
.L_x_12390:
        /* <DEDUP_REMOVED lines=24> */
.L_x_12397:
        /* <DEDUP_REMOVED lines=12> */
.L_x_12399:
[----:B------:R-:W-:Y:S05]  /*5d70*/  BSYNC.RECONVERGENT B1 ;  /* 0x0000000000017941 */ /* 0x000fea0003800200 */
.L_x_12398:
        /* <DEDUP_REMOVED lines=58> */
[----:B------:R-:W-:-:S05]  /*6120*/  IMAD.WIDE.U32 R26, R3, -0x326172a9, RZ ;  /* 0xcd9e8d57031a7825 */ /* 0x000fca00078e00ff */
[----:B------:R-:W-:Y:S01]  /*6130*/  LOP3.LUT R3, R4, UR4, R27, 0x96, !PT ;  /* 0x0000000404037c12 */ /* 0x000fe2000f8e961b */
[----:B------:R-:W-:Y:S02]  /*6140*/  IMAD.MOV.U32 R4, RZ, RZ, R26 ;  /* 0x000000ffff047224 */ /* 0x000fe400078e001a */
[----:B------:R-:W-:-:S07]  /*6150*/  IMAD.MOV.U32 R26, RZ, RZ, RZ ;  /* 0x000000ffff1a7224 */ /* 0x000fce00078e00ff */
.L_x_12396:
[----:B------:R-:W-:Y:S05]  /*6160*/  BSYNC.RECONVERGENT B0 ;  /* 0x0000000000007941 */ /* 0x000fea0003800200 */
.L_x_12395:
[----:B------:R-:W-:Y:S01]  /*6170*/  I2FP.F32.U32 R27, R36 ;  /* 0x00000024001b7245 */ /* 0x000fe20000201000 */
[----:B------:R-:W-:Y:S01]  /*6180*/  IMAD.U32 R21, R21, 0x10000, RZ ;  /* 0x0001000015157824 */ /* 0x000fe200078e00ff */
[----:B------:R-:W-:Y:S01]  /*6190*/  ISETP.NE.AND P3, PT, R26, 0x1, PT ;  /* 0x000000011a00780c */ /* 0x000fe20003f65270 */
[----:B------:R-:W-:Y:S01]  /*61a0*/  BSSY.RECONVERGENT B0, `(.L_x_12400) ;  /* 0x0000060000007945 */ /* 0x000fe20003800200 */
[----:B------:R-:W-:Y:S02]  /*61b0*/  IMAD.MOV.U32 R37, RZ, RZ, 0x2 ;  /* 0x00000002ff257424 */ /* 0x000fe400078e00ff */
[----:B------:R-:W-:Y:S01]  /*61c0*/  FFMA.FTZ R27, R27, R73, 1.1641532182693481445e-10 ;  /* 0x2f0000001b1b7423 */ /* 0x000fe20000010049 */
[----:B------:R-:W-:-:S04]  /*61d0*/  IMAD.MOV.U32 R36, RZ, RZ, R4 ;  /* 0x000000ffff247224 */ /* 0x000fc800078e0004 */
[----:B------:R-:W-:Y:S01]  /*61e0*/  FSETP.GTU.FTZ.AND P2, PT, R27, R68, PT ;  /* 0x000000441b00720b */ /* 0x000fe20003f5c000 */
[----:B------:R-:W-:Y:S01]  /*61f0*/  FMUL.FTZ R27, R21, R69 ;  /* 0x00000045151b7220 */ /* 0x000fe20000410000 */
[----:B------:R-:W-:-:S04]  /*6200*/  @P1 PRMT R21, R29, 0x7632, R21 ;  /* 0x000076321d151816 */ /* 0x000fc80000000015 */
        /* <DEDUP_REMOVED lines=14> */
.L_x_12402:
        /* <DEDUP_REMOVED lines=12> */
.L_x_12404:
[----:B------:R-:W-:Y:S05]  /*63b0*/  BSYNC.RECONVERGENT B1 ;  /* 0x0000000000017941 */ /* 0x000fea0003800200 */
.L_x_12403:
        /* <DEDUP_REMOVED lines=62> */
.L_x_12401:
[----:B------:R-:W-:Y:S05]  /*67a0*/  BSYNC.RECONVERGENT B0 ;  /* 0x0000000000007941 */ /* 0x000fea0003800200 */
.L_x_12400:
        /* <DEDUP_REMOVED lines=26> */
.L_x_12407:
        /* <DEDUP_REMOVED lines=12> */
.L_x_12409:
[----:B------:R-:W-:Y:S05]  /*6a10*/  BSYNC.RECONVERGENT B1 ;  /* 0x0000000000017941 */ /* 0x000fea0003800200 */
.L_x_12408:
        /* <DEDUP_REMOVED lines=62> */
.L_x_12406:
[----:B------:R-:W-:Y:S05]  /*6e00*/  BSYNC.RECONVERGENT B0 ;  /* 0x0000000000007941 */ /* 0x000fea0003800200 */
.L_x_12405:
        /* <DEDUP_REMOVED lines=24> */
.L_x_12412:
        /* <DEDUP_REMOVED lines=12> */
.L_x_12414:
[----:B------:R-:W-:Y:S05]  /*7050*/  BSYNC.RECONVERGENT B1 ;  /* 0x0000000000017941 */ /* 0x000fea0003800200 */
.L_x_12413:
        /* <DEDUP_REMOVED lines=62> */
.L_x_12411:
[----:B------:R-:W-:Y:S05]  /*7440*/  BSYNC.RECONVERGENT B0 ;  /* 0x0000000000007941 */ /* 0x000fea0003800200 */
.L_x_12410:
[----:B------:R-:W-:Y:S01]  /*7450*/  I2FP.F32.U32 R27, R27 ;  /* 0x0000001b001b7245 */ /* 0x000fe20000201000 */
[----:B------:R-:W-:Y:S01]  /*7460*/  BSSY.RECONVERGENT B0, `(.L_x_12415) ;  /* 0x0000062000007945 */ /* 0x000fe20003800200 */
[----:B------:R-:W-:Y:S01]  /*7470*/  SHF.L.U32 R36, R23, 0x10, RZ ;  /* 0x0000001017247819 */ /* 0x000fe200000006ff */
[----:B------:R-:W-:Y:S01]  /*7480*/  IMAD.MOV.U32 R38, RZ, RZ, R4 ;  /* 0x000000ffff267224 */ /* 0x000fe200078e0004 */
[----:B------:R-:W-:Y:S01]  /*7490*/  ISETP.NE.AND P5, PT, R37, 0x1, PT ;  /* 0x000000012500780c */ /* 0x000fe20003fa5270 */
[----:B------:R-:W-:Y:S02]  /*74a0*/  FFMA.FTZ R27, R27, R73, 1.1641532182693481445e-10 ;  /* 0x2f0000001b1b7423 */ /* 0x000fe40000010049 */
[----:B------:R-:W-:-:S03]  /*74b0*/  FMUL.FTZ R36, R36, R69 ;  /* 0x0000004524247220 */ /* 0x000fc60000410000 */
[----:B------:R-:W-:Y:S01]  /*74c0*/  FSETP.GTU.FTZ.AND P4, PT, R27, R68, PT ;  /* 0x000000441b00720b */ /* 0x000fe20003f9c000 */
[----:B------:R-:W-:-:S03]  /*74d0*/  @P1 IMAD.U32 R27, R31, 0x10000, RZ ;  /* 0x000100001f1b1824 */ /* 0x000fc600078e00ff */
[----:B------:R-:W-:Y:S01]  /*74e0*/  FSEL R43, R36, RZ, !P4 ;  /* 0x000000ff242b7208 */ /* 0x000fe20006000000 */
[----:B------:R-:W-:Y:S01]  /*74f0*/  IMAD.MOV.U32 R36, RZ, RZ, 0x2 ;  /* 0x00000002ff247424 */ /* 0x000fe200078e00ff */
        /* <DEDUP_REMOVED lines=13> */
.L_x_12417:
        /* <DEDUP_REMOVED lines=12> */
.L_x_12419:
[----:B------:R-:W-:Y:S05]  /*7690*/  BSYNC.RECONVERGENT B1 ;  /* 0x0000000000017941 */ /* 0x000fea0003800200 */
.L_x_12418:
        /* <DEDUP_REMOVED lines=62> */
.L_x_12416:
[----:B------:R-:W-:Y:S05]  /*7a80*/  BSYNC.RECONVERGENT B0 ;  /* 0x0000000000007941 */ /* 0x000fea0003800200 */
.L_x_12415:
[----:B------:R-:W-:Y:S01]  /*7a90*/  I2FP.F32.U32 R37, R38 ;  /* 0x0000002600257245 */ /* 0x000fe20000201000 */
[----:B------:R-:W-:Y:S01]  /*7aa0*/  IMAD.U32 R27, R27, 0x10000, RZ ;  /* 0x000100001b1b7824 */ /* 0x000fe200078e00ff */
[----:B------:R-:W-:Y:S02]  /*7ab0*/  PRMT R21, R20, 0x5410, R21 ;  /* 0x0000541014157816 */ /* 0x000fe40000000015 */
[----:B------:R-:W-:Y:S01]  /*7ac0*/  PRMT R22, R26, 0x5410, R22 ;  /* 0x000054101a167816 */ /* 0x000fe20000000016 */
[----:B------:R-:W-:Y:S01]  /*7ad0*/  FFMA.FTZ R37, R37, R73, 1.1641532182693481445e-10 ;  /* 0x2f00000025257423 */ /* 0x000fe20000010049 */
[----:B------:R-:W-:-:S04]  /*7ae0*/  PRMT R20, R17, 0x5410, R19 ;  /* 0x0000541011147816 */ /* 0x000fc80000000013 */
[----:B------:R-:W-:Y:S01]  /*7af0*/  FSETP.GTU.FTZ.AND P5, PT, R37, R68, PT ;  /* 0x000000442500720b */ /* 0x000fe20003fbc000 */
[----:B------:R-:W-:Y:S01]  /*7b00*/  FMUL.FTZ R37, R27, R69 ;  /* 0x000000451b257220 */ /* 0x000fe20000410000 */
[----:B------:R-:W-:-:S04]  /*7b10*/  @P1 PRMT R27, R31, 0x7632, R27 ;  /* 0x000076321f1b1816 */ /* 0x000fc8000000001b */
[----:B------:R-:W-:Y:S02]  /*7b20*/  @P1 SHF.L.U32 R27, R27, 0x10, RZ ;  /* 0x000000101b1b1819 */ /* 0x000fe400000006ff */
[----:B------:R-:W-:Y:S02]  /*7b30*/  FSEL R65, R37, RZ, !P5 ;  /* 0x000000ff25417208 */ /* 0x000fe40006800000 */
[----:B------:R-:W-:-:S03]  /*7b40*/  PLOP3.LUT P5, PT, P5, PT, PT, 0x8, 0x80 ;  /* 0x000000000080781c */ /* 0x000fc60002fae170 */
[----:B------:R-:W-:-:S05]  /*7b50*/  @P1 FADD.FTZ R65, R65, R27 ;  /* 0x0000001b41411221 */ /* 0x000fca0000010000 */
[----:B------:R-:W-:-:S04]  /*7b60*/  F2FP.BF16.F32.PACK_AB R27, RZ, R65 ;  /* 0x00000041ff1b723e */ /* 0x000fc800000010ff */
[----:B------:R-:W-:Y:S01]  /*7b70*/  PRMT R23, R23, 0x5410, R27 ;  /* 0x0000541017177816 */ /* 0x000fe2000000001b */
[----:B------:R-:W-:Y:S06]  /*7b80*/  BRA `(.L_x_12420) ;  /* 0x00000064001c7947 */ /* 0x000fec0003800000 */
.L_x_12379:
        /* <DEDUP_REMOVED lines=16> */
.L_x_12423:
        /* <DEDUP_REMOVED lines=12> */
.L_x_12425:
[----:B------:R-:W-:Y:S05]  /*7d50*/  BSYNC.RECONVERGENT B1 ;  /* 0x0000000000017941 */ /* 0x000fea0003800200 */
.L_x_12424:
        /* <DEDUP_REMOVED lines=52> */
[----:B------:R-:W-:Y:S01]  /*80a0*/  HFMA2 R13, -RZ, RZ, 0, 0 ;  /* 0x00000000ff0d7431 */ /* 0x000fe200000001ff */
        /* <DEDUP_REMOVED lines=8> */
[----:B------:R-:W-:-:S07]  /*8130*/  IMAD.MOV.U32 R4, RZ, RZ, R10 ;  /* 0x000000ffff047224 */ /* 0x000fce00078e000a */
.L_x_12422:
[----:B------:R-:W-:Y:S05]  /*8140*/  BSYNC.RECONVERGENT B0 ;  /* 0x0000000000007941 */ /* 0x000fea0003800200 */
.L_x_12421:
[----:B------:R-:W-:Y:S01]  /*8150*/  I2FP.F32.U32 R9, R9 ;  /* 0x0000000900097245 */ /* 0x000fe20000201000 */
[----:B------:R-:W-:Y:S01]  /*8160*/  IMAD.U32 R68, RZ, RZ, UR12 ;  /* 0x0000000cff447e24 */ /* 0x000fe2000f8e00ff */
[----:B------:R-:W-:Y:S01]  /*8170*/  ISETP.NE.AND P2, PT, R13, 0x1, PT ;  /* 0x000000010d00780c */ /* 0x000fe20003f45270 */
[----:B------:R-:W-:Y:S01]  /*8180*/  IMAD.U32 R69, RZ, RZ, UR13 ;  /* 0x0000000dff457e24 */ /* 0x000fe2000f8e00ff */
[----:B------:R-:W-:Y:S01]  /*8190*/  LOP3.LUT R8, R8, 0xfffffff7, RZ, 0xc0, !PT ;  /* 0xfffffff708087812 */ /* 0x000fe200078ec0ff */
[----:B------:R-:W-:Y:S01]  /*81a0*/  FFMA.FTZ R9, R9, R73, 1.1641532182693481445e-10 ;  /* 0x2f00000009097423 */ /* 0x000fe20000010049 */
[----:B------:R-:W-:Y:S01]  /*81b0*/  BSSY.RECONVERGENT B0, `(.L_x_12426) ;  /* 0x000005e000007945 */ /* 0x000fe20003800200 */
[----:B------:R-:W-:Y:S01]  /*81c0*/  HFMA2 R12, -RZ, RZ, 0, 1.1920928955078125e-07 ;  /* 0x00000002ff0c7431 */ /* 0x000fe200000001ff */
[C---:B-----5:R-:W-:Y:S01]  /*81d0*/  PRMT R10, R20.reuse, 0x7632, R10 ;  /* 0x00007632140a7816 */ /* 0x060fe2000000000a */
        /* <DEDUP_REMOVED lines=16> */
.L_x_12428:
        /* <DEDUP_REMOVED lines=12> */
.L_x_12430:
[----:B------:R-:W-:Y:S05]  /*83a0*/  BSYNC.RECONVERGENT B1 ;  /* 0x0000000000017941 */ /* 0x000fea0003800200 */
.L_x_12429:
        /* <DEDUP_REMOVED lines=62> */
.L_x_12427:
[----:B------:R-:W-:Y:S05]  /*8790*/  BSYNC.RECONVERGENT B0 ;  /* 0x0000000000007941 */ /* 0x000fea0003800200 */
.L_x_12426:
[----:B------:R-:W-:Y:S01]  /*87a0*/  I2FP.F32.U32 R11, R11 ;  /* 0x0000000b000b7245 */ /* 0x000fe20000201000 */
[----:B------:R-:W-:Y:S01]  /*87b0*/  BSSY.RECONVERGENT B0, `(.L_x_12431) ;  /* 0x0000063000007945 */ /* 0x000fe20003800200 */
[----:B------:R-:W-:Y:S02]  /*87c0*/  ISETP.NE.AND P2, PT, R12, 0x1, PT ;  /* 0x000000010c00780c */ /* 0x000fe40003f45270 */
[----:B------:R-:W-:Y:S01]  /*87d0*/  MOV R13, 0x2 ;  /* 0x00000002000d7802 */ /* 0x000fe20000000f00 */
[----:B------:R-:W-:-:S05]  /*87e0*/  FFMA.FTZ R11, R11, R73, 1.1641532182693481445e-10 ;  /* 0x2f0000000b0b7423 */ /* 0x000fca0000010049 */
[----:B------:R-:W-:Y:S01]  /*87f0*/  FSETP.GTU.FTZ.AND P0, PT, R11, R68, PT ;  /* 0x000000440b00720b */ /* 0x000fe20003f1c000 */
[----:B------:R-:W-:-:S04]  /*8800*/  IMAD.U32 R11, R32, 0x10000, RZ ;  /* 0x00010000200b7824 */ /* 0x000fc800078e00ff */
[----:B------:R-:W-:-:S05]  /*8810*/  FMUL.FTZ R11, R11, R69 ;  /* 0x000000450b0b7220 */ /* 0x000fca0000410000 */
[----:B------:R-:W-:-:S05]  /*8820*/  FSEL R11, R11, RZ, !P0 ;  /* 0x000000ff0b0b7208 */ /* 0x000fca0004000000 */
[----:B------:R-:W-:Y:S01]  /*8830*/  FADD.FTZ R9, R9, R11 ;  /* 0x0000000b09097221 */ /* 0x000fe20000010000 */
[----:B------:R-:W-:-:S04]  /*8840*/  @P1 IMAD.U32 R11, R28, 0x10000, RZ ;  /* 0x000100001c0b1824 */ /* 0x000fc800078e00ff */
        /* <DEDUP_REMOVED lines=14> */
.L_x_12433:
        /* <DEDUP_REMOVED lines=12> */
.L_x_12435:
[----:B------:R-:W-:Y:S05]  /*89f0*/  BSYNC.RECONVERGENT B1 ;  /* 0x0000000000017941 */ /* 0x000fea0003800200 */
.L_x_12434:
        /* <DEDUP_REMOVED lines=60> */
[----:B------:R-:W-:Y:S02]  /*8dc0*/  HFMA2 R13, -RZ, RZ, 0, 0 ;  /* 0x00000000ff0d7431 */ /* 0x000fe400000001ff */
[----:B------:R-:W-:-:S07]  /*8dd0*/  IMAD.MOV.U32 R4, RZ, RZ, R12 ;  /* 0x000000ffff047224 */ /* 0x000fce00078e000c */
.L_x_12432:
[----:B------:R-:W-:Y:S05]  /*8de0*/  BSYNC.RECONVERGENT B0 ;  /* 0x0000000000007941 */ /* 0x000fea0003800200 */
.L_x_12431:
        /* <DEDUP_REMOVED lines=22> */
.L_x_12438:
        /* <DEDUP_REMOVED lines=12> */
.L_x_12440:
[----:B------:R-:W-:Y:S05]  /*9010*/  BSYNC.RECONVERGENT B1 ;  /* 0x0000000000017941 */ /* 0x000fea0003800200 */
.L_x_12439:
        /* <DEDUP_REMOVED lines=58> */
[----:B------:R-:W-:-:S05]  /*93c0*/  IMAD.WIDE.U32 R12, R3, -0x326172a9, RZ ;  /* 0xcd9e8d57030c7825 */ /* 0x000fca00078e00ff */
[----:B------:R-:W-:Y:S01]  /*93d0*/  LOP3.LUT R3, R4, UR4, R13, 0x96, !PT ;  /* 0x0000000404037c12 */ /* 0x000fe2000f8e960d */
[----:B------:R-:W-:Y:S02]  /*93e0*/  IMAD.MOV.U32 R4, RZ, RZ, R12 ;  /* 0x000000ffff047224 */ /* 0x000fe400078e000c */
[----:B------:R-:W-:-:S07]  /*93f0*/  IMAD.MOV.U32 R12, RZ, RZ, RZ ;  /* 0x000000ffff0c7224 */ /* 0x000fce00078e00ff */
.L_x_12437:
[----:B------:R-:W-:Y:S05]  /*9400*/  BSYNC.RECONVERGENT B0 ;  /* 0x0000000000007941 */ /* 0x000fea0003800200 */
.L_x_12436:
        /* <DEDUP_REMOVED lines=27> */
.L_x_12443:
        /* <DEDUP_REMOVED lines=12> */
.L_x_12445:
[----:B------:R-:W-:Y:S05]  /*9680*/  BSYNC.RECONVERGENT B1 ;  /* 0x0000000000017941 */ /* 0x000fea0003800200 */
.L_x_12444:
        /* <DEDUP_REMOVED lines=61> */
[----:B------:R-:W-:-:S07]  /*9a60*/  IMAD.MOV.U32 R4, RZ, RZ, R12 ;  /* 0x000000ffff047224 */ /* 0x000fce00078e000c */
.L_x_12442:
[----:B------:R-:W-:Y:S05]  /*9a70*/  BSYNC.RECONVERGENT B0 ;  /* 0x0000000000007941 */ /* 0x000fea0003800200 */
.L_x_12441:
        /* <DEDUP_REMOVED lines=8> */
[----:B------:R-:W-:-:S03]  /*9b00*/  IMAD.U32 R11, R21, 0x10000, RZ ;  /* 0x00010000150b7824 */ /* 0x000fc600078e00ff */
[----:B------:R-:W-:Y:S01]  /*9b10*/  PLOP3.LUT P0, PT, P2, PT, PT, 0x8, 0x80 ;  /* 0x000000000080781c */ /* 0x000fe2000170e170 */
[----:B------:R-:W-:-:S05]  /*9b20*/  FMUL.FTZ R11, R11, R69 ;  /* 0x000000450b0b7220 */ /* 0x000fca0000410000 */
[----:B------:R-:W-:Y:S01]  /*9b30*/  FSEL R11, R11, RZ, !P2 ;  /* 0x000000ff0b0b7208 */ /* 0x000fe20005000000 */
        /* <DEDUP_REMOVED lines=9> */
.L_x_12448:
        /* <DEDUP_REMOVED lines=12> */
.L_x_12450:
[----:B------:R-:W-:Y:S05]  /*9c90*/  BSYNC.RECONVERGENT B1 ;  /* 0x0000000000017941 */ /* 0x000fea0003800200 */
.L_x_12449:
        /* <DEDUP_REMOVED lines=62> */
.L_x_12447:
[----:B------:R-:W-:Y:S05]  /*a080*/  BSYNC.RECONVERGENT B0 ;  /* 0x0000000000007941 */ /* 0x000fea0003800200 */
.L_x_12446:
        /* <DEDUP_REMOVED lines=25> */
.L_x_12453:
        /* <DEDUP_REMOVED lines=12> */
.L_x_12455:
[----:B------:R-:W-:Y:S05]  /*a2e0*/  BSYNC.RECONVERGENT B1 ;  /* 0x0000000000017941 */ /* 0x000fea0003800200 */
.L_x_12454:
        /* <DEDUP_REMOVED lines=62> */
.L_x_12452:
[----:B------:R-:W-:Y:S05]  /*a6d0*/  BSYNC.RECONVERGENT B0 ;  /* 0x0000000000007941 */ /* 0x000fea0003800200 */
.L_x_12451:
[----:B------:R-:W-:Y:S01]  /*a6e0*/  ISETP.NE.AND P4, PT, R15, 0x1, PT ;  /* 0x000000010f00780c */ /* 0x000fe20003f85270 */
[----:B------:R-:W-:Y:S01]  /*a6f0*/  IMAD.U32 R12, R12, 0x10000, RZ ;  /* 0x000100000c0c7824 */ /* 0x000fe200078e00ff */
        /* <DEDUP_REMOVED lines=18> */
.L_x_12458:
        /* <DEDUP_REMOVED lines=12> */
.L_x_12460:
[----:B------:R-:W-:Y:S05]  /*a8e0*/  BSYNC.RECONVERGENT B1 ;  /* 0x0000000000017941 */ /* 0x000fea0003800200 */
.L_x_12459:
        /* <DEDUP_REMOVED lines=62> */
.L_x_12457:
[----:B------:R-:W-:Y:S05]  /*acd0*/  BSYNC.RECONVERGENT B0 ;  /* 0x0000000000007941 */ /* 0x000fea0003800200 */
.L_x_12456:
        /* <DEDUP_REMOVED lines=27> */
.L_x_12463:
        /* <DEDUP_REMOVED lines=12> */
.L_x_12465:
[----:B------:R-:W-:Y:S05]  /*af50*/  BSYNC.RECONVERGENT B1 ;  /* 0x0000000000017941 */ /* 0x000fea0003800200 */
.L_x_12464:
        /* <DEDUP_REMOVED lines=59> */
[----:B------:R-:W-:Y:S01]  /*b310*/  IMAD.MOV.U32 R26, RZ, RZ, RZ ;  /* 0x000000ffff1a7224 */ /* 0x000fe200078e00ff */
[----:B------:R-:W-:Y:S01]  /*b320*/  LOP3.LUT R3, R4, UR4, R15, 0x96, !PT ;  /* 0x0000000404037c12 */ /* 0x000fe2000f8e960f */
[----:B------:R-:W-:-:S07]  /*b330*/  IMAD.MOV.U32 R4, RZ, RZ, R14 ;  /* 0x000000ffff047224 */ /* 0x000fce00078e000e */
.L_x_12462:
[----:B------:R-:W-:Y:S05]  /*b340*/  BSYNC.RECONVERGENT B0 ;  /* 0x0000000000007941 */ /* 0x000fea0003800200 */
.L_x_12461:
[----:B------:R-:W-:Y:S01]  /*b350*/  I2FP.F32.U32 R13, R13 ;  /* 0x0000000d000d7245 */ /* 0x000fe20000201000 */
[----:B------:R-:W-:Y:S01]  /*b360*/  BSSY.RECONVERGENT B0, `(.L_x_12466) ;  /* 0x0000061000007945 */ /* 0x000fe20003800200 */
[----:B------:R-:W-:Y:S01]  /*b370*/  ISETP.NE.AND P3, PT, R26, 0x1, PT ;  /* 0x000000011a00780c */ /* 0x000fe20003f65270 */
[----:B------:R-:W-:Y:S01]  /*b380*/  HFMA2 R16, -RZ, RZ, 0, 1.1920928955078125e-07 ;  /* 0x00000002ff107431 */ /* 0x000fe200000001ff */
[----:B------:R-:W-:Y:S01]  /*b390*/  LOP3.LUT R8, R8, 0xfffffffb, RZ, 0xc0, !PT ;  /* 0xfffffffb08087812 */ /* 0x000fe200078ec0ff */
[----:B------:R-:W-:Y:S01]  /*b3a0*/  FFMA.FTZ R13, R13, R73, 1.1641532182693481445e-10 ;  /* 0x2f0000000d0d7423 */ /* 0x000fe20000010049 */
[----:B------:R-:W-:Y:S01]  /*b3b0*/  PRMT R14, R22, 0x7632, R14 ;  /* 0x00007632160e7816 */ /* 0x000fe2000000000e */
[----:B------:R-:W-:-:S03]  /*b3c0*/  IMAD.MOV.U32 R15, RZ, RZ, R4 ;  /* 0x000000ffff0f7224 */ /* 0x000fc600078e0004 */
[----:B------:R-:W-:Y:S01]  /*b3d0*/  FSETP.GTU.FTZ.AND P4, PT, R13, R68, PT ;  /* 0x000000440d00720b */ /* 0x000fe20003f9c000 */
[----:B------:R-:W-:-:S04]  /*b3e0*/  IMAD.U32 R13, R22, 0x10000, RZ ;  /* 0x00010000160d7824 */ /* 0x000fc800078e00ff */
        /* <DEDUP_REMOVED lines=13> */
.L_x_12468:
        /* <DEDUP_REMOVED lines=12> */
.L_x_12470:
[----:B------:R-:W-:Y:S05]  /*b580*/  BSYNC.RECONVERGENT B1 ;  /* 0x0000000000017941 */ /* 0x000fea0003800200 */
.L_x_12469:
        /* <DEDUP_REMOVED lines=62> */
.L_x_12467:
[----:B------:R-:W-:Y:S05]  /*b970*/  BSYNC.RECONVERGENT B0 ;  /* 0x0000000000007941 */ /* 0x000fea0003800200 */
.L_x_12466:
[----:B------:R-:W-:Y:S01]  /*b980*/  I2FP.F32.U32 R15, R15 ;  /* 0x0000000f000f7245 */ /* 0x000fe20000201000 */
[----:B------:R-:W-:Y:S01]  /*b990*/  BSSY.RECONVERGENT B0, `(.L_x_12471) ;  /* 0x0000063000007945 */ /* 0x000fe20003800200 */
[----:B------:R-:W-:-:S03]  /*b9a0*/  MOV R26, 0x2 ;  /* 0x00000002001a7802 */ /* 0x000fc60000000f00 */
        /* <DEDUP_REMOVED lines=22> */
.L_x_12473:
        /* <DEDUP_REMOVED lines=12> */
.L_x_12475:
[----:B------:R-:W-:Y:S05]  /*bbd0*/  BSYNC.RECONVERGENT B1 ;  /* 0x0000000000017941 */ /* 0x000fea0003800200 */
.L_x_12474:
        /* <DEDUP_REMOVED lines=62> */
.L_x_12472:
[----:B------:R-:W-:Y:S05]  /*bfc0*/  BSYNC.RECONVERGENT B0 ;  /* 0x0000000000007941 */ /* 0x000fea0003800200 */
.L_x_12471:
        /* <DEDUP_REMOVED lines=20> */
.L_x_12478:
        /* <DEDUP_REMOVED lines=12> */
.L_x_12480:
[----:B------:R-:W-:Y:S05]  /*c1d0*/  BSYNC.RECONVERGENT B1 ;  /* 0x0000000000017941 */ /* 0x000fea0003800200 */
.L_x_12479:
        /* <DEDUP_REMOVED lines=62> */
.L_x_12477:
[----:B------:R-:W-:Y:S05]  /*c5c0*/  BSYNC.RECONVERGENT B0 ;  /* 0x0000000000007941 */ /* 0x000fea0003800200 */
.L_x_12476:
        /* <DEDUP_REMOVED lines=27> */
.L_x_12483:
        /* <DEDUP_REMOVED lines=12> */
.L_x_12485:
[----:B------:R-:W-:Y:S05]  /*c840*/  BSYNC.RECONVERGENT B1 ;  /* 0x0000000000017941 */ /* 0x000fea0003800200 */
.L_x_12484:
        /* <DEDUP_REMOVED lines=62> */
.L_x_12482:
[----:B------:R-:W-:Y:S05]  /*cc30*/  BSYNC.RECONVERGENT B0 ;  /* 0x0000000000007941 */ /* 0x000fea0003800200 */
.L_x_12481:
        /* <DEDUP_REMOVED lines=21> */
.L_x_12488:
        /* <DEDUP_REMOVED lines=12> */
.L_x_12490:
[----:B------:R-:W-:Y:S05]  /*ce50*/  BSYNC.RECONVERGENT B1 ;  /* 0x0000000000017941 */ /* 0x000fea0003800200 */
.L_x_12489:
        /* <DEDUP_REMOVED lines=62> */
.L_x_12487:
[----:B------:R-:W-:Y:S05]  /*d240*/  BSYNC.RECONVERGENT B0 ;  /* 0x0000000000007941 */ /* 0x000fea0003800200 */
.L_x_12486:
        /* <DEDUP_REMOVED lines=26> */
.L_x_12493:
        /* <DEDUP_REMOVED lines=12> */
.L_x_12495:
[----:B------:R-:W-:Y:S05]  /*d4b0*/  BSYNC.RECONVERGENT B1 ;  /* 0x0000000000017941 */ /* 0x000fea0003800200 */
.L_x_12494:
        /* <DEDUP_REMOVED lines=62> */
.L_x_12492:
[----:B------:R-:W-:Y:S05]  /*d8a0*/  BSYNC.RECONVERGENT B0 ;  /* 0x0000000000007941 */ /* 0x000fea0003800200 */
.L_x_12491:
        /* <DEDUP_REMOVED lines=20> */
.L_x_12498:
        /* <DEDUP_REMOVED lines=15> */
.L_x_12500:
[----:B------:R-:W-:Y:S05]  /*dae0*/  BSYNC.RECONVERGENT B1 ;  /* 0x0000000000017941 */ /* 0x000fea0003800200 */
.L_x_12499:
        /* <DEDUP_REMOVED lines=62> */
.L_x_12497:
[----:B------:R-:W-:Y:S05]  /*ded0*/  BSYNC.RECONVERGENT B0 ;  /* 0x0000000000007941 */ /* 0x000fea0003800200 */
.L_x_12496:
        /* <DEDUP_REMOVED lines=16> */
[----:B------:R-:W-:-:S04]  /*dfe0*/  F2FP.BF16.F32.PACK_AB R27, RZ, R65 ;  /* 0x00000041ff1b723e */ /* 0x000fc800000010ff */
[----:B------:R-:W-:-:S07]  /*dff0*/  PRMT R23, R23, 0x5410, R27 ;  /* 0x0000541017177816 */ /* 0x000fce000000001b */
.L_x_12420:
[----:B------:R-:W0:Y:S01]  /*e000*/  LDC.64 R88, c[0x0][0x3a8] ;  /* 0x0000ea00ff587b82 */ /* 0x000e220000000a00 */
[----:B------:R-:W-:Y:S02]  /*e010*/  SEL R17, RZ, 0x1000000, !P5 ;  /* 0x01000000ff117807 */ /* 0x000fe40006800000 */
[----:B------:R-:W-:Y:S02]  /*e020*/  SEL R19, RZ, 0x10000, !P4 ;  /* 0x00010000ff137807 */ /* 0x000fe40006000000 */
[----:B------:R-:W-:Y:S02]  /*e030*/  SEL R37, RZ, 0x100, !P3 ;  /* 0x00000100ff257807 */ /* 0x000fe40005800000 */
[----:B------:R-:W-:Y:S01]  /*e040*/  LOP3.LUT P4, RZ, R8, 0x2, RZ, 0xc0, !PT ;  /* 0x0000000208ff7812 */ /* 0x000fe2000788c0ff */
[----:B------:R-:W1:Y:S01]  /*e050*/  LDC.64 R80, c[0x0][0x3b0] ;  /* 0x0000ec00ff507b82 */ /* 0x000e620000000a00 */
[----:B------:R-:W-:Y:S02]  /*e060*/  LOP3.LUT R19, R37, R17, R19, 0xfe, !PT ;  /* 0x0000001125137212 */ /* 0x000fe400078efe13 */
[----:B------:R-:W-:-:S02]  /*e070*/  SEL R17, RZ, 0x1000000, !P2 ;  /* 0x01000000ff117807 */ /* 0x000fc40005000000 */
[C---:B------:R-:W-:Y:S02]  /*e080*/  LOP3.LUT P5, RZ, R8.reuse, 0x4, RZ, 0xc0, !PT ;  /* 0x0000000408ff7812 */ /* 0x040fe400078ac0ff */
[----:B------:R-:W-:Y:S02]  /*e090*/  LOP3.LUT P6, RZ, R8, 0x8, RZ, 0xc0, !PT ;  /* 0x0000000808ff7812 */ /* 0x000fe400078cc0ff */
[----:B------:R-:W-:Y:S01]  /*e0a0*/  ISETP.NE.U32.AND P3, PT, R24, RZ, PT ;  /* 0x000000ff1800720c */ /* 0x000fe20003f65070 */
[----:B0-----:R-:W-:-:S05]  /*e0b0*/  IMAD.WIDE.U32 R26, R40, 0x10, R88 ;  /* 0x00000010281a7825 */ /* 0x001fca00078e0058 */
[----:B------:R0:W-:Y:S02]  /*e0c0*/  STG.E.128 desc[UR8][R26.64], R20 ;  /* 0x000000141a007986 */ /* 0x0001e4000c101d08 */
[----:B0-----:R-:W-:Y:S01]  /*e0d0*/  SEL R20, RZ, 0x10000, !P0 ;  /* 0x00010000ff147807 */ /* 0x001fe20004000000 */
[----:B-1----:R-:W-:Y:S01]  /*e0e0*/  IMAD.WIDE.U32 R22, R40, 0x8, R80 ;  /* 0x0000000828167825 */ /* 0x002fe200078e0050 */
[----:B------:R-:W-:Y:S02]  /*e0f0*/  SEL R21, RZ, 0x100, !P4 ;  /* 0x00000100ff157807 */ /* 0x000fe40006000000 */
[----:B------:R-:W-:Y:S02]  /*e100*/  ISETP.NE.AND.EX P0, PT, R25, RZ, PT, P3 ;  /* 0x000000ff1900720c */ /* 0x000fe40003f05330 */
[----:B------:R-:W-:Y:S02]  /*e110*/  LOP3.LUT R17, R21, R17, R20, 0xfe, !PT ;  /* 0x0000001115117212 */ /* 0x000fe400078efe14 */
[----:B------:R-:W-:-:S04]  /*e120*/  SEL R20, RZ, 0x1, !P5 ;  /* 0x00000001ff147807 */ /* 0x000fc80006800000 */
[----:B------:R-:W-:Y:S02]  /*e130*/  LOP3.LUT R21, R19, R20, RZ, 0xfc, !PT ;  /* 0x0000001413157212 */ /* 0x000fe400078efcff */
[----:B------:R-:W-:-:S04]  /*e140*/  SEL R19, RZ, 0x1, !P6 ;  /* 0x00000001ff137807 */ /* 0x000fc80007000000 */
        /* <DEDUP_REMOVED lines=23> */
.L_x_12501:
[----:B01----:R-:W0:Y:S01]  /*e2c0*/  @P1 LDC.64 R20, c[0x0][0x3a0] ;  /* 0x0000e800ff141b82 */ /* 0x003e220000000a00 */
[----:B------:R-:W-:-:S05]  /*e2d0*/  VIADD R38, R40, 0x20 ;  /* 0x0000002028267836 */ /* 0x000fca0000000000 */
[----:B------:R1:W-:Y:S02]  /*e2e0*/  STL [R1+0x4], R38 ;  /* 0x0000042601007387 */ /* 0x0003e40000100800 */
[----:B------:R-:W2:Y:S01]  /*e2f0*/  @P0 LDC.64 R22, c[0x0][0x398] ;  /* 0x0000e600ff160b82 */ /* 0x000ea20000000a00 */
[----:B0-----:R-:W-:-:S05]  /*e300*/  @P1 IMAD.WIDE.U32 R20, R38, 0x10, R20 ;  /* 0x0000001026141825 */ /* 0x001fca00078e0014 */
[----:B------:R0:W5:Y:S01]  /*e310*/  @P1 LDG.E.128 R28, desc[UR8][R20.64] ;  /* 0x00000008141c1981 */ /* 0x000162000c1e1d00 */
[----:B--2---:R-:W-:-:S05]  /*e320*/  @P0 IMAD.WIDE.U32 R22, R38, 0x10, R22 ;  /* 0x0000001026160825 */ /* 0x004fca00078e0016 */
        /* <DEDUP_REMOVED lines=20> */
.L_x_12505:
        /* <DEDUP_REMOVED lines=12> */
.L_x_12507:
[----:B------:R-:W-:Y:S05]  /*e530*/  BSYNC.RECONVERGENT B1 ;  /* 0x0000000000017941 */ /* 0x000fea0003800200 */
.L_x_12506:
        /* <DEDUP_REMOVED lines=62> */
.L_x_12504:
[----:B------:R-:W-:Y:S05]  /*e920*/  BSYNC.RECONVERGENT B0 ;  /* 0x0000000000007941 */ /* 0x000fea0003800200 */
.L_x_12503:
        /* <DEDUP_REMOVED lines=23> */
.L_x_12510:
        /* <DEDUP_REMOVED lines=12> */
.L_x_12512:
[----:B------:R-:W-:Y:S05]  /*eb60*/  BSYNC.RECONVERGENT B1 ;  /* 0x0000000000017941 */ /* 0x000fea0003800200 */
.L_x_12511:
        /* <DEDUP_REMOVED lines=60> */
[----:B------:R-:W-:Y:S01]  /*ef30*/  MOV R4, R12 ;  /* 0x0000000c00047202 */ /* 0x000fe20000000f00 */
[----:B------:R-:W-:-:S07]  /*ef40*/  IMAD.MOV.U32 R12, RZ, RZ, RZ ;  /* 0x000000ffff0c7224 */ /* 0x000fce00078e00ff */
.L_x_12509:
[----:B------:R-:W-:Y:S05]  /*ef50*/  BSYNC.RECONVERGENT B0 ;  /* 0x0000000000007941 */ /* 0x000fea0003800200 */
.L_x_12508:
        /* <DEDUP_REMOVED lines=25> */
.L_x_12515:
        /* <DEDUP_REMOVED lines=12> */
.L_x_12517:
[----:B------:R-:W-:Y:S05]  /*f1b0*/  BSYNC.RECONVERGENT B1 ;  /* 0x0000000000017941 */ /* 0x000fea0003800200 */
.L_x_12516:
        /* <DEDUP_REMOVED lines=62> */
.L_x_12514:
[----:B------:R-:W-:Y:S05]  /*f5a0*/  BSYNC.RECONVERGENT B0 ;  /* 0x0000000000007941 */ /* 0x000fea0003800200 */
.L_x_12513:
        /* <DEDUP_REMOVED lines=22> */
.L_x_12520:
        /* <DEDUP_REMOVED lines=12> */
.L_x_12522:
[----:B------:R-:W-:Y:S05]  /*f7d0*/  BSYNC.RECONVERGENT B1 ;  /* 0x0000000000017941 */ /* 0x000fea0003800200 */
.L_x_12521:
        /* <DEDUP_REMOVED lines=62> */
.L_x_12519:
[----:B------:R-:W-:Y:S05]  /*fbc0*/  BSYNC.RECONVERGENT B0 ;  /* 0x0000000000007941 */ /* 0x000fea0003800200 */
.L_x_12518:
[----:B------:R-:W-:Y:S01]  /*fbd0*/  I2FP.F32.U32 R11, R11 ;  /* 0x0000000b000b7245 */ /* 0x000fe20000201000 */
[----:B------:R-:W-:Y:S01]  /*fbe0*/  BSSY.RECONVERGENT B0, `(.L_x_12523) ;  /* 0x0000065000007945 */ /* 0x000fe20003800200 */
[----:B------:R-:W-:Y:S01]  /*fbf0*/  ISETP.NE.AND P3, PT, R12, 0x1, PT ;  /* 0x000000010c00780c */ /* 0x000fe20003f65270 */
[----:B------:R-:W-:Y:S02]  /*fc00*/  IMAD.MOV.U32 R15, RZ, RZ, 0x2 ;  /* 0x00000002ff0f7424 */ /* 0x000fe400078e00ff */
        /* <DEDUP_REMOVED lines=23> */
.L_x_12525:
        /* <DEDUP_REMOVED lines=12> */
.L_x_12527:
[----:B------:R-:W-:Y:S05]  /*fe40*/  BSYNC.RECONVERGENT B1 ;  /* 0x0000000000017941 */ /* 0x000fea0003800200 */
.L_x_12526:
        /* <DEDUP_REMOVED lines=62> */
.L_x_12524:
[----:B------:R-:W-:Y:S05]  /*10230*/  BSYNC.RECONVERGENT B0 ;  /* 0x0000000000007941 */ /* 0x000fea0003800200 */
.L_x_12523:
        /* <DEDUP_REMOVED lines=23> */
.L_x_12530:
        /* <DEDUP_REMOVED lines=12> */
.L_x_12532:
[----:B------:R-:W-:Y:S05]  /*10470*/  BSYNC.RECONVERGENT B1 ;  /* 0x0000000000017941 */ /* 0x000fea0003800200 */
.L_x_12531:
        /* <DEDUP_REMOVED lines=62> */
.L_x_12529:
[----:B------:R-:W-:Y:S05]  /*10860*/  BSYNC.RECONVERGENT B0 ;  /* 0x0000000000007941 */ /* 0x000fea0003800200 */
.L_x_12528:
        /* <DEDUP_REMOVED lines=25> */
.L_x_12535:
        /* <DEDUP_REMOVED lines=12> */
.L_x_12537:
[----:B------:R-:W-:Y:S05]  /*10ac0*/  BSYNC.RECONVERGENT B1 ;  /* 0x0000000000017941 */ /* 0x000fea0003800200 */
.L_x_12536:
        /* <DEDUP_REMOVED lines=62> */
.L_x_12534:
[----:B------:R-:W-:Y:S05]  /*10eb0*/  BSYNC.RECONVERGENT B0 ;  /* 0x0000000000007941 */ /* 0x000fea0003800200 */
.L_x_12533:
        /* <DEDUP_REMOVED lines=22> */
.L_x_12540:
        /* <DEDUP_REMOVED lines=12> */
.L_x_12542:
[----:B------:R-:W-:Y:S05]  /*110e0*/  BSYNC.RECONVERGENT B1 ;  /* 0x0000000000017941 */ /* 0x000fea0003800200 */
.L_x_12541:
        /* <DEDUP_REMOVED lines=62> */
.L_x_12539:
[----:B------:R-:W-:Y:S05]  /*114d0*/  BSYNC.RECONVERGENT B0 ;  /* 0x0000000000007941 */ /* 0x000fea0003800200 */
.L_x_12538:
[----:B------:R-:W-:Y:S01]  /*114e0*/  I2FP.F32.U32 R13, R13 ;  /* 0x0000000d000d7245 */ /* 0x000fe20000201000 */
[----:B------:R-:W-:Y:S01]  /*114f0*/  BSSY.RECONVERGENT B0, `(.L_x_12543) ;  /* 0x0000065000007945 */ /* 0x000fe20003800200 */
[----:B------:R-:W-:-:S03]  /*11500*/  IMAD.MOV.U32 R20, RZ, RZ, 0x2 ;  /* 0x00000002ff147424 */ /* 0x000fc600078e00ff */
        /* <DEDUP_REMOVED lines=13> */
[----:B------:R-:W-:Y:S02]  /*115e0*/  F2FP.BF16.F32.PACK_AB R21, RZ, R79 ;  /* 0x0000004fff15723e */ /* 0x000fe400000010ff */
[----:B------:R-:W-:-:S09]  /*115f0*/  MOV R13, R4 ;  /* 0x00000004000d7202 */ /* 0x000fd20000000f00 */
        /* <DEDUP_REMOVED lines=9> */
.L_x_12545:
        /* <DEDUP_REMOVED lines=12> */
.L_x_12547:
[----:B------:R-:W-:Y:S05]  /*11750*/  BSYNC.RECONVERGENT B1 ;  /* 0x0000000000017941 */ /* 0x000fea0003800200 */
.L_x_12546:
        /* <DEDUP_REMOVED lines=62> */
.L_x_12544:
[----:B------:R-:W-:Y:S05]  /*11b40*/  BSYNC.RECONVERGENT B0 ;  /* 0x0000000000007941 */ /* 0x000fea0003800200 */
.L_x_12543:
        /* <DEDUP_REMOVED lines=21> */
.L_x_12550:
        /* <DEDUP_REMOVED lines=12> */
.L_x_12552:
[----:B------:R-:W-:Y:S05]  /*11d60*/  BSYNC.RECONVERGENT B1 ;  /* 0x0000000000017941 */ /* 0x000fea0003800200 */
.L_x_12551:
        /* <DEDUP_REMOVED lines=62> */
.L_x_12549:
[----:B------:R-:W-:Y:S05]  /*12150*/  BSYNC.RECONVERGENT B0 ;  /* 0x0000000000007941 */ /* 0x000fea0003800200 */
.L_x_12548:
        /* <DEDUP_REMOVED lines=26> */
.L_x_12555:
        /* <DEDUP_REMOVED lines=12> */
.L_x_12557:
[----:B------:R-:W-:Y:S05]  /*123c0*/  BSYNC.RECONVERGENT B1 ;  /* 0x0000000000017941 */ /* 0x000fea0003800200 */
.L_x_12556:
        /* <DEDUP_REMOVED lines=62> */
.L_x_12554:
[----:B------:R-:W-:Y:S05]  /*127b0*/  BSYNC.RECONVERGENT B0 ;  /* 0x0000000000007941 */ /* 0x000fea0003800200 */
.L_x_12553:
        /* <DEDUP_REMOVED lines=20> */
.L_x_12560:
        /* <DEDUP_REMOVED lines=12> */
.L_x_12562:
[----:B------:R-:W-:Y:S05]  /*129c0*/  BSYNC.RECONVERGENT B1 ;  /* 0x0000000000017941 */ /* 0x000fea0003800200 */
.L_x_12561:
        /* <DEDUP_REMOVED lines=62> */
.L_x_12559:
[----:B------:R-:W-:Y:S05]  /*12db0*/  BSYNC.RECONVERGENT B0 ;  /* 0x0000000000007941 */ /* 0x000fea0003800200 */
.L_x_12558:
        /* <DEDUP_REMOVED lines=27> */
.L_x_12565:
        /* <DEDUP_REMOVED lines=12> */
.L_x_12567:
[----:B------:R-:W-:Y:S05]  /*13030*/  BSYNC.RECONVERGENT B1 ;  /* 0x0000000000017941 */ /* 0x000fea0003800200 */
.L_x_12566:
        /* <DEDUP_REMOVED lines=62> */
.L_x_12564:
[----:B------:R-:W-:Y:S05]  /*13420*/  BSYNC.RECONVERGENT B0 ;  /* 0x0000000000007941 */ /* 0x000fea0003800200 */
.L_x_12563:
        /* <DEDUP_REMOVED lines=21> */
.L_x_12570:
        /* <DEDUP_REMOVED lines=12> */
.L_x_12572:
[----:B------:R-:W-:Y:S05]  /*13640*/  BSYNC.RECONVERGENT B1 ;  /* 0x0000000000017941 */ /* 0x000fea0003800200 */
.L_x_12571:
        /* <DEDUP_REMOVED lines=62> */
.L_x_12569:
[----:B------:R-:W-:Y:S05]  /*13a30*/  BSYNC.RECONVERGENT B0 ;  /* 0x0000000000007941 */ /* 0x000fea0003800200 */
.L_x_12568:
[----:B------:R-:W-:Y:S01]  /*13a40*/  I2FP.F32.U32 R23, R23 ;  /* 0x0000001700177245 */ /* 0x000fe20000201000 */
[----:B------:R-:W-:Y:S01]  /*13a50*/  IMAD.U32 R25, R35, 0x10000, RZ ;  /* 0x0001000023197824 */ /* 0x000fe200078e00ff */
        /* <DEDUP_REMOVED lines=24> */
.L_x_12575:
        /* <DEDUP_REMOVED lines=12> */
.L_x_12577:
[----:B------:R-:W-:Y:S05]  /*13ca0*/  BSYNC.RECONVERGENT B1 ;  /* 0x0000000000017941 */ /* 0x000fea0003800200 */
.L_x_12576:
        /* <DEDUP_REMOVED lines=62> */
.L_x_12574:
[----:B------:R-:W-:Y:S05]  /*14090*/  BSYNC.RECONVERGENT B0 ;  /* 0x0000000000007941 */ /* 0x000fea0003800200 */
.L_x_12573:
[----:B------:R-:W-:Y:S01]  /*140a0*/  I2FP.F32.U32 R24, R26 ;  /* 0x0000001a00187245 */ /* 0x000fe20000201000 */
[----:B------:R-:W-:Y:S01]  /*140b0*/  BSSY.RECONVERGENT B0, `(.L_x_12578) ;  /* 0x0000061000007945 */ /* 0x000fe20003800200 */
[----:B------:R-:W-:Y:S02]  /*140c0*/  ISETP.NE.AND P6, PT, R25, 0x1, PT ;  /* 0x000000011900780c */ /* 0x000fe40003fc5270 */
[----:B------:R-:W-:Y:S01]  /*140d0*/  MOV R26, R4 ;  /* 0x00000004001a7202 */ /* 0x000fe20000000f00 */
[----:B------:R-:W-:-:S05]  /*140e0*/  FFMA.FTZ R24, R24, R73, 1.1641532182693481445e-10 ;  /* 0x2f00000018187423 */ /* 0x000fca0000010049 */
        /* <DEDUP_REMOVED lines=15> */
.L_x_12580:
        /* <DEDUP_REMOVED lines=15> */
.L_x_12582:
[----:B------:R-:W-:Y:S05]  /*142d0*/  BSYNC.RECONVERGENT B1 ;  /* 0x0000000000017941 */ /* 0x000fea0003800200 */
.L_x_12581:
        /* <DEDUP_REMOVED lines=60> */
[----:B------:R-:W-:Y:S02]  /*146a0*/  IMAD.MOV.U32 R4, RZ, RZ, R24 ;  /* 0x000000ffff047224 */ /* 0x000fe400078e0018 */
[----:B------:R-:W-:-:S07]  /*146b0*/  IMAD.MOV.U32 R24, RZ, RZ, RZ ;  /* 0x000000ffff187224 */ /* 0x000fce00078e00ff */
.L_x_12579:
[----:B------:R-:W-:Y:S05]  /*146c0*/  BSYNC.RECONVERGENT B0 ;  /* 0x0000000000007941 */ /* 0x000fea0003800200 */
.L_x_12578:
[----:B------:R-:W-:Y:S02]  /*146d0*/  I2FP.F32.U32 R25, R26 ;  /* 0x0000001a00197245 */ /* 0x000fe40000201000 */
[----:B------:R-:W-:Y:S02]  /*146e0*/  @P1 PRMT R26, R31, 0x7632, R26 ;  /* 0x000076321f1a1816 */ /* 0x000fe4000000001a */
[----:B------:R-:W-:Y:S01]  /*146f0*/  PRMT R22, R22, 0x5410, R20 ;  /* 0x0000541016167816 */ /* 0x000fe20000000014 */
[----:B------:R-:W-:Y:S01]  /*14700*/  FFMA.FTZ R25, R25, R73, 1.1641532182693481445e-10 ;  /* 0x2f00000019197423 */ /* 0x000fe20000010049 */
[----:B------:R-:W-:Y:S01]  /*14710*/  PRMT R21, R16, 0x5410, R21 ;  /* 0x0000541010157816 */ /* 0x000fe20000000015 */
[----:B------:R-:W-:Y:S01]  /*14720*/  @P1 IMAD.U32 R26, R26, 0x10000, RZ ;  /* 0x000100001a1a1824 */ /* 0x000fe200078e00ff */
[----:B------:R-:W-:Y:S02]  /*14730*/  PRMT R20, R18, 0x5410, R19 ;  /* 0x0000541012147816 */ /* 0x000fe40000000013 */
[----:B------:R-:W-:-:S02]  /*14740*/  FSETP.GTU.FTZ.AND P6, PT, R25, R68, PT ;  /* 0x000000441900720b */ /* 0x000fc40003fdc000 */
[----:B------:R-:W-:-:S04]  /*14750*/  PRMT R25, R35, 0x7632, R25 ;  /* 0x0000763223197816 */ /* 0x000fc80000000019 */
[----:B------:R-:W-:-:S05]  /*14760*/  SHF.L.U32 R25, R25, 0x10, RZ ;  /* 0x0000001019197819 */ /* 0x000fca00000006ff */
[----:B------:R-:W-:-:S05]  /*14770*/  FMUL.FTZ R25, R25, R69 ;  /* 0x0000004519197220 */ /* 0x000fca0000410000 */
[----:B------:R-:W-:-:S05]  /*14780*/  FSEL R25, R25, RZ, !P6 ;  /* 0x000000ff19197208 */ /* 0x000fca0007000000 */
[----:B------:R-:W-:-:S04]  /*14790*/  FADD.FTZ R25, R36, R25 ;  /* 0x0000001924197221 */ /* 0x000fc80000010000 */
[----:B------:R-:W-:Y:S01]  /*147a0*/  @P1 FADD.FTZ R78, R25, R26 ;  /* 0x0000001a194e1221 */ /* 0x000fe20000010000 */
[----:B------:R-:W-:Y:S01]  /*147b0*/  @!P1 IMAD.MOV.U32 R78, RZ, RZ, R25 ;  /* 0x000000ffff4e9224 */ /* 0x000fe200078e0019 */
[----:B------:R-:W-:-:S04]  /*147c0*/  SEL R26, RZ, 0x1, P6 ;  /* 0x00000001ff1a7807 */ /* 0x000fc80003000000 */
[----:B------:R-:W-:Y:S02]  /*147d0*/  F2FP.BF16.F32.PACK_AB R25, RZ, R78 ;  /* 0x0000004eff19723e */ /* 0x000fe400000010ff */
[----:B------:R-:W-:Y:S02]  /*147e0*/  PRMT R16, R26, 0x7610, R16 ;  /* 0x000076101a107816 */ /* 0x000fe40000000010 */
[----:B------:R-:W-:Y:S01]  /*147f0*/  PRMT R23, R23, 0x5410, R25 ;  /* 0x0000541017177816 */ /* 0x000fe20000000019 */
[----:B------:R-:W-:Y:S06]  /*14800*/  BRA `(.L_x_12583) ;  /* 0x0000003000bc7947 */ /* 0x000fec0003800000 */
.L_x_12502:
        /* <DEDUP_REMOVED lines=16> */
.L_x_12586:
        /* <DEDUP_REMOVED lines=12> */
.L_x_12588:
[----:B------:R-:W-:Y:S05]  /*149d0*/  BSYNC.RECONVERGENT B1 ;  /* 0x0000000000017941 */ /* 0x000fea0003800200 */
.L_x_12587:
        /* <DEDUP_REMOVED lines=62> */
.L_x_12585:
[----:B------:R-:W-:Y:S05]  /*14dc0*/  BSYNC.RECONVERGENT B0 ;  /* 0x0000000000007941 */ /* 0x000fea0003800200 */
.L_x_12584:
[----:B------:R-:W-:Y:S01]  /*14dd0*/  I2FP.F32.U32 R18, R19 ;  /* 0x0000001300127245 */ /* 0x000fe20000201000 */
[----:B------:R-:W-:Y:S01]  /*14de0*/  BSSY.RECONVERGENT B0, `(.L_x_12589) ;  /* 0x0000064000007945 */ /* 0x000fe20003800200 */
[----:B------:R-:W-:Y:S01]  /*14df0*/  ISETP.NE.AND P3, PT, R25, 0x1, PT ;  /* 0x000000011900780c */ /* 0x000fe20003f65270 */
[----:B------:R-:W-:Y:S01]  /*14e00*/  IMAD.MOV.U32 R24, RZ, RZ, 0x2 ;  /* 0x00000002ff187424 */ /* 0x000fe200078e00ff */
[----:B------:R-:W-:Y:S01]  /*14e10*/  LOP3.LUT R8, R8, 0xffffffef, RZ, 0xc0, !PT ;  /* 0xffffffef08087812 */ /* 0x000fe200078ec0ff */
[----:B------:R-:W-:Y:S01]  /*14e20*/  FFMA.FTZ R18, R18, R73, 1.1641532182693481445e-10 ;  /* 0x2f00000012127423 */ /* 0x000fe20000010049 */
[----:B-----5:R-:W-:-:S04]  /*14e30*/  PRMT R19, R20, 0x7632, R19 ;  /* 0x0000763214137816 */ /* 0x020fc80000000013 */
[----:B------:R-:W-:Y:S01]  /*14e40*/  FSETP.GTU.FTZ.AND P2, PT, R18, R68, PT ;  /* 0x000000441200720b */ /* 0x000fe20003f5c000 */
[----:B------:R-:W-:Y:S02]  /*14e50*/  IMAD.U32 R18, R20, 0x10000, RZ ;  /* 0x0001000014127824 */ /* 0x000fe400078e00ff */
[----:B------:R-:W-:Y:S02]  /*14e60*/  IMAD.MOV.U32 R20, RZ, RZ, R4 ;  /* 0x000000ffff147224 */ /* 0x000fe400078e0004 */
[----:B------:R-:W-:-:S05]  /*14e70*/  FMUL.FTZ R18, R18, R69 ;  /* 0x0000004512127220 */ /* 0x000fca0000410000 */
        /* <DEDUP_REMOVED lines=15> */
.L_x_12591:
        /* <DEDUP_REMOVED lines=12> */
.L_x_12593:
[----:B------:R-:W-:Y:S05]  /*15030*/  BSYNC.RECONVERGENT B1 ;  /* 0x0000000000017941 */ /* 0x000fea0003800200 */
.L_x_12592:
        /* <DEDUP_REMOVED lines=62> */
.L_x_12590:
[----:B------:R-:W-:Y:S05]  /*15420*/  BSYNC.RECONVERGENT B0 ;  /* 0x0000000000007941 */ /* 0x000fea0003800200 */
.L_x_12589:
        /* <DEDUP_REMOVED lines=12> */
[----:B------:R-:W-:Y:S01]  /*154f0*/  PLOP3.LUT P2, PT, P2, PT, PT, 0x8, 0x80 ;  /* 0x000000000080781c */ /* 0x000fe2000174e170 */
[----:B------:R-:W-:Y:S02]  /*15500*/  IMAD.MOV.U32 R20, RZ, RZ, R4 ;  /* 0x000000ffff147224 */ /* 0x000fe400078e0004 */
        /* <DEDUP_REMOVED lines=12> */
.L_x_12596:
        /* <DEDUP_REMOVED lines=12> */
.L_x_12598:
[----:B------:R-:W-:Y:S05]  /*15690*/  BSYNC.RECONVERGENT B1 ;  /* 0x0000000000017941 */ /* 0x000fea0003800200 */
.L_x_12597:
        /* <DEDUP_REMOVED lines=62> */
.L_x_12595:
[----:B------:R-:W-:Y:S05]  /*15a80*/  BSYNC.RECONVERGENT B0 ;  /* 0x0000000000007941 */ /* 0x000fea0003800200 */
.L_x_12594:
        /* <DEDUP_REMOVED lines=26> */
.L_x_12601:
        /* <DEDUP_REMOVED lines=12> */
.L_x_12603:
[----:B------:R-:W-:Y:S05]  /*15cf0*/  BSYNC.RECONVERGENT B1 ;  /* 0x0000000000017941 */ /* 0x000fea0003800200 */
.L_x_12602:
        /* <DEDUP_REMOVED lines=62> */
.L_x_12600:
[----:B------:R-:W-:Y:S05]  /*160e0*/  BSYNC.RECONVERGENT B0 ;  /* 0x0000000000007941 */ /* 0x000fea0003800200 */
.L_x_12599:
        /* <DEDUP_REMOVED lines=9> */
[----:B------:R-:W-:-:S04]  /*16180*/  @P1 PRMT R21, R29, 0x7632, R21 ;  /* 0x000076321d151816 */ /* 0x000fc80000000015 */
[----:B------:R-:W-:Y:S01]  /*16190*/  FSEL R79, R25, RZ, !P3 ;  /* 0x000000ff194f7208 */ /* 0x000fe20005800000 */
[----:B------:R-:W-:Y:S01]  /*161a0*/  @P1 IMAD.U32 R21, R21, 0x10000, RZ ;  /* 0x0001000015151824 */ /* 0x000fe200078e00ff */
[----:B------:R-:W-:Y:S01]  /*161b0*/  PLOP3.LUT P3, PT, P3, PT, PT, 0x8, 0x80 ;  /* 0x000000000080781c */ /* 0x000fe20001f6e170 */
[----:B------:R-:W-:Y:S02]  /*161c0*/  IMAD.MOV.U32 R25, RZ, RZ, 0x2 ;  /* 0x00000002ff197424 */ /* 0x000fe400078e00ff */
        /* <DEDUP_REMOVED lines=12> */
.L_x_12606:
        /* <DEDUP_REMOVED lines=12> */
.L_x_12608:
[----:B------:R-:W-:Y:S05]  /*16350*/  BSYNC.RECONVERGENT B1 ;  /* 0x0000000000017941 */ /* 0x000fea0003800200 */
.L_x_12607:
        /* <DEDUP_REMOVED lines=62> */
.L_x_12605:
[----:B------:R-:W-:Y:S05]  /*16740*/  BSYNC.RECONVERGENT B0 ;  /* 0x0000000000007941 */ /* 0x000fea0003800200 */
.L_x_12604:
        /* <DEDUP_REMOVED lines=24> */
.L_x_12611:
        /* <DEDUP_REMOVED lines=12> */
.L_x_12613:
[----:B------:R-:W-:Y:S05]  /*16990*/  BSYNC.RECONVERGENT B1 ;  /* 0x0000000000017941 */ /* 0x000fea0003800200 */
.L_x_12612:
        /* <DEDUP_REMOVED lines=60> */
[----:B------:R-:W-:Y:S01]  /*16d60*/  MOV R4, R24 ;  /* 0x0000001800047202 */ /* 0x000fe20000000f00 */
[----:B------:R-:W-:-:S07]  /*16d70*/  IMAD.MOV.U32 R24, RZ, RZ, RZ ;  /* 0x000000ffff187224 */ /* 0x000fce00078e00ff */
.L_x_12610:
[----:B------:R-:W-:Y:S05]  /*16d80*/  BSYNC.RECONVERGENT B0 ;  /* 0x0000000000007941 */ /* 0x000fea0003800200 */
.L_x_12609:
[----:B------:R-:W-:Y:S01]  /*16d90*/  I2FP.F32.U32 R25, R26 ;  /* 0x0000001a00197245 */ /* 0x000fe20000201000 */
[----:B------:R-:W-:Y:S01]  /*16da0*/  IMAD.U32 R26, R36, 0x10000, RZ ;  /* 0x00010000241a7824 */ /* 0x000fe200078e00ff */
[----:B------:R-:W-:Y:S01]  /*16db0*/  ISETP.NE.AND P4, PT, R24, 0x1, PT ;  /* 0x000000011800780c */ /* 0x000fe20003f85270 */
[----:B------:R-:W-:Y:S02]  /*16dc0*/  BSSY.RECONVERGENT B0, `(.L_x_12614) ;  /* 0x0000060000007945 */ /* 0x000fe40003800200 */
        /* <DEDUP_REMOVED lines=20> */
.L_x_12616:
        /* <DEDUP_REMOVED lines=12> */
.L_x_12618:
[----:B------:R-:W-:Y:S05]  /*16fd0*/  BSYNC.RECONVERGENT B1 ;  /* 0x0000000000017941 */ /* 0x000fea0003800200 */
.L_x_12617:
        /* <DEDUP_REMOVED lines=60> */
[----:B------:R-:W-:Y:S02]  /*173a0*/  HFMA2 R25, -RZ, RZ, 0, 0 ;  /* 0x00000000ff197431 */ /* 0x000fe400000001ff */
[----:B------:R-:W-:-:S07]  /*173b0*/  IMAD.MOV.U32 R4, RZ, RZ, R24 ;  /* 0x000000ffff047224 */ /* 0x000fce00078e0018 */
.L_x_12615:
[----:B------:R-:W-:Y:S05]  /*173c0*/  BSYNC.RECONVERGENT B0 ;  /* 0x0000000000007941 */ /* 0x000fea0003800200 */
.L_x_12614:
[----:B------:R-:W-:Y:S01]  /*173d0*/  I2FP.F32.U32 R24, R26 ;  /* 0x0000001a00187245 */ /* 0x000fe20000201000 */
[----:B------:R-:W-:Y:S01]  /*173e0*/  IMAD.U32 R26, R23, 0x10000, RZ ;  /* 0x00010000171a7824 */ /* 0x000fe200078e00ff */
[----:B------:R-:W-:Y:S01]  /*173f0*/  ISETP.NE.AND P5, PT, R25, 0x1, PT ;  /* 0x000000011900780c */ /* 0x000fe20003fa5270 */
[----:B------:R-:W-:Y:S01]  /*17400*/  BSSY.RECONVERGENT B0, `(.L_x_12619) ;  /* 0x0000060000007945 */ /* 0x000fe20003800200 */
[----:B------:R-:W-:Y:S01]  /*17410*/  PRMT R37, R23, 0x7632, R37 ;  /* 0x0000763217257816 */ /* 0x000fe20000000025 */
[----:B------:R-:W-:Y:S01]  /*17420*/  FFMA.FTZ R24, R24, R73, 1.1641532182693481445e-10 ;  /* 0x2f00000018187423 */ /* 0x000fe20000010049 */
[----:B------:R-:W-:-:S04]  /*17430*/  FMUL.FTZ R26, R26, R69 ;  /* 0x000000451a1a7220 */ /* 0x000fc80000410000 */
        /* <DEDUP_REMOVED lines=17> */
.L_x_12621:
        /* <DEDUP_REMOVED lines=12> */
.L_x_12623:
[----:B------:R-:W-:Y:S05]  /*17610*/  BSYNC.RECONVERGENT B1 ;  /* 0x0000000000017941 */ /* 0x000fea0003800200 */
.L_x_12622:
        /* <DEDUP_REMOVED lines=62> */
.L_x_12620:
[----:B------:R-:W-:Y:S05]  /*17a00*/  BSYNC.RECONVERGENT B0 ;  /* 0x0000000000007941 */ /* 0x000fea0003800200 */
.L_x_12619:
        /* <DEDUP_REMOVED lines=15> */
.L_x_12583:
        /* <DEDUP_REMOVED lines=41> */
.L_x_12624:
        /* <DEDUP_REMOVED lines=8> */
[----:B0-----:R-:W-:-:S05]  /*17e10*/  IMAD.WIDE.U32 R18, R38, 0x10, R76 ;  /* 0x0000001026127825 */ /* 0x001fca00078e004c */
[----:B------:R1:W5:Y:S01]  /*17e20*/  LDG.E.128 R20, desc[UR8][R18.64] ;  /* 0x0000000812147981 */ /* 0x000362000c1e1d00 */
[----:B------:R-:W-:Y:S05]  /*17e30*/  @!P0 BRA `(.L_x_12625) ;  /* 0x0000006400288947 */ /* 0x000fea0003800000 */
[----:B------:R-:W-:Y:S01]  /*17e40*/  ISETP.NE.AND P2, PT, R24, 0x1, PT ;  /* 0x000000011800780c */ /* 0x000fe20003f45270 */
[----:B------:R-:W-:Y:S01]  /*17e50*/  BSSY.RECONVERGENT B0, `(.L_x_12626) ;  /* 0x000005a000007945 */ /* 0x000fe20003800200 */
[----:B------:R-:W-:Y:S02]  /*17e60*/  HFMA2 R12, -RZ, RZ, 0, 1.1920928955078125e-07 ;  /* 0x00000002ff0c7431 */ /* 0x000fe400000001ff */
[----:B------:R-:W-:Y:S02]  /*17e70*/  IMAD.MOV.U32 R9, RZ, RZ, R4 ;  /* 0x000000ffff097224 */ /* 0x000fe400078e0004 */
[----:B-1----:R-:W-:-:S07]  /*17e80*/  IMAD.MOV.U32 R18, RZ, RZ, R17 ;  /* 0x000000ffff127224 */ /* 0x002fce00078e0011 */
        /* <DEDUP_REMOVED lines=11> */
.L_x_12628:
        /* <DEDUP_REMOVED lines=12> */
.L_x_12630:
[----:B------:R-:W-:Y:S05]  /*18000*/  BSYNC.RECONVERGENT B1 ;  /* 0x0000000000017941 */ /* 0x000fea0003800200 */
.L_x_12629:
        /* <DEDUP_REMOVED lines=62> */
.L_x_12627:
[----:B------:R-:W-:Y:S05]  /*183f0*/  BSYNC.RECONVERGENT B0 ;  /* 0x0000000000007941 */ /* 0x000fea0003800200 */
.L_x_12626:
        /* <DEDUP_REMOVED lines=23> */
.L_x_12633:
        /* <DEDUP_REMOVED lines=12> */
.L_x_12635:
[----:B------:R-:W-:Y:S05]  /*18630*/  BSYNC.RECONVERGENT B1 ;  /* 0x0000000000017941 */ /* 0x000fea0003800200 */
.L_x_12634:
        /* <DEDUP_REMOVED lines=62> */
.L_x_12632:
[----:B------:R-:W-:Y:S05]  /*18a20*/  BSYNC.RECONVERGENT B0 ;  /* 0x0000000000007941 */ /* 0x000fea0003800200 */
.L_x_12631:
        /* <DEDUP_REMOVED lines=25> */
.L_x_12638:
        /* <DEDUP_REMOVED lines=12> */
.L_x_12640:
[----:B------:R-:W-:Y:S05]  /*18c80*/  BSYNC.RECONVERGENT B1 ;  /* 0x0000000000017941 */ /* 0x000fea0003800200 */
.L_x_12639:
        /* <DEDUP_REMOVED lines=62> */
.L_x_12637:
[----:B------:R-:W-:Y:S05]  /*19070*/  BSYNC.RECONVERGENT B0 ;  /* 0x0000000000007941 */ /* 0x000fea0003800200 */
.L_x_12636:
        /* <DEDUP_REMOVED lines=22> */
.L_x_12643:
        /* <DEDUP_REMOVED lines=12> */
.L_x_12645:
[----:B------:R-:W-:Y:S05]  /*192a0*/  BSYNC.RECONVERGENT B1 ;  /* 0x0000000000017941 */ /* 0x000fea0003800200 */
.L_x_12644:
        /* <DEDUP_REMOVED lines=62> */
.L_x_12642:
[----:B------:R-:W-:Y:S05]  /*19690*/  BSYNC.RECONVERGENT B0 ;  /* 0x0000000000007941 */ /* 0x000fea0003800200 */
.L_x_12641:
        /* <DEDUP_REMOVED lines=27> */
.L_x_12648:
        /* <DEDUP_REMOVED lines=12> */
.L_x_12650:
[----:B------:R-:W-:Y:S05]  /*19910*/  BSYNC.RECONVERGENT B1 ;  /* 0x0000000000017941 */ /* 0x000fea0003800200 */
.L_x_12649:
        /* <DEDUP_REMOVED lines=62> */
.L_x_12647:
[----:B------:R-:W-:Y:S05]  /*19d00*/  BSYNC.RECONVERGENT B0 ;  /* 0x0000000000007941 */ /* 0x000fea0003800200 */
.L_x_12646:
        /* <DEDUP_REMOVED lines=9> */
[----:B------:R-:W-:Y:S02]  /*19da0*/  PLOP3.LUT P4, PT, P2, PT, PT, 0x8, 0x80 ;  /* 0x000000000080781c */ /* 0x000fe4000178e170 */
[----:B------:R-:W-:Y:S01]  /*19db0*/  PRMT R21, R21, 0x7632, R21 ;  /* 0x0000763215157816 */ /* 0x000fe20000000015 */
        /* <DEDUP_REMOVED lines=12> */
.L_x_12653:
        /* <DEDUP_REMOVED lines=12> */
.L_x_12655:
[----:B------:R-:W-:Y:S05]  /*19f40*/  BSYNC.RECONVERGENT B1 ;  /* 0x0000000000017941 */ /* 0x000fea0003800200 */
.L_x_12654:
        /* <DEDUP_REMOVED lines=62> */
.L_x_12652:
[----:B------:R-:W-:Y:S05]  /*1a330*/  BSYNC.RECONVERGENT B0 ;  /* 0x0000000000007941 */ /* 0x000fea0003800200 */
.L_x_12651:
[----:B------:R-:W-:Y:S01]  /*1a340*/  I2FP.F32.U32 R12, R14 ;  /* 0x0000000e000c7245 */ /* 0x000fe20000201000 */
[----:B------:R-:W-:Y:S01]  /*1a350*/  BSSY.RECONVERGENT B0, `(.L_x_12656) ;  /* 0x0000063000007945 */ /* 0x000fe20003800200 */
[----:B------:R-:W-:Y:S01]  /*1a360*/  ISETP.NE.AND P3, PT, R13, 0x1, PT ;  /* 0x000000010d00780c */ /* 0x000fe20003f65270 */
[----:B------:R-:W-:Y:S02]  /*1a370*/  IMAD.MOV.U32 R14, RZ, RZ, R4 ;  /* 0x000000ffff0e7224 */ /* 0x000fe400078e0004 */
        /* <DEDUP_REMOVED lines=21> */
.L_x_12658:
        /* <DEDUP_REMOVED lines=12> */
.L_x_12660:
[----:B------:R-:W-:Y:S05]  /*1a590*/  BSYNC.RECONVERGENT B1 ;  /* 0x0000000000017941 */ /* 0x000fea0003800200 */
.L_x_12659:
        /* <DEDUP_REMOVED lines=62> */
.L_x_12657:
[----:B------:R-:W-:Y:S05]  /*1a980*/  BSYNC.RECONVERGENT B0 ;  /* 0x0000000000007941 */ /* 0x000fea0003800200 */
.L_x_12656:
        /* <DEDUP_REMOVED lines=8> */
[----:B------:R-:W-:-:S04]  /*1aa10*/  FSETP.GTU.FTZ.AND P3, PT, R13, R68, PT ;  /* 0x000000440d00720b */ /* 0x000fc80003f7c000 */
        /* <DEDUP_REMOVED lines=13> */
.L_x_12663:
        /* <DEDUP_REMOVED lines=12> */
.L_x_12665:
[----:B------:R-:W-:Y:S05]  /*1abb0*/  BSYNC.RECONVERGENT B1 ;  /* 0x0000000000017941 */ /* 0x000fea0003800200 */
.L_x_12664:
        /* <DEDUP_REMOVED lines=61> */
[----:B------:R-:W-:-:S07]  /*1af90*/  IMAD.MOV.U32 R4, RZ, RZ, R12 ;  /* 0x000000ffff047224 */ /* 0x000fce00078e000c */
.L_x_12662:
[----:B------:R-:W-:Y:S05]  /*1afa0*/  BSYNC.RECONVERGENT B0 ;  /* 0x0000000000007941 */ /* 0x000fea0003800200 */
.L_x_12661:
[----:B------:R-:W-:Y:S01]  /*1afb0*/  I2FP.F32.U32 R13, R14 ;  /* 0x0000000e000d7245 */ /* 0x000fe20000201000 */
[----:B------:R-:W-:Y:S01]  /*1afc0*/  BSSY.RECONVERGENT B0, `(.L_x_12666) ;  /* 0x0000065000007945 */ /* 0x000fe20003800200 */
[----:B------:R-:W-:Y:S01]  /*1afd0*/  PRMT R12, R33, 0x7632, R12 ;  /* 0x00007632210c7816 */ /* 0x000fe2000000000c */
[----:B------:R-:W-:Y:S02]  /*1afe0*/  IMAD.MOV.U32 R14, RZ, RZ, 0x2 ;  /* 0x00000002ff0e7424 */ /* 0x000fe400078e00ff */
        /* <DEDUP_REMOVED lines=23> */
.L_x_12668:
        /* <DEDUP_REMOVED lines=12> */
.L_x_12670:
[----:B------:R-:W-:Y:S05]  /*1b220*/  BSYNC.RECONVERGENT B1 ;  /* 0x0000000000017941 */ /* 0x000fea0003800200 */
.L_x_12669:
        /* <DEDUP_REMOVED lines=62> */
.L_x_12667:
[----:B------:R-:W-:Y:S05]  /*1b610*/  BSYNC.RECONVERGENT B0 ;  /* 0x0000000000007941 */ /* 0x000fea0003800200 */
.L_x_12666:
        /* <DEDUP_REMOVED lines=21> */
.L_x_12673:
        /* <DEDUP_REMOVED lines=12> */
.L_x_12675:
[----:B------:R-:W-:Y:S05]  /*1b830*/  BSYNC.RECONVERGENT B1 ;  /* 0x0000000000017941 */ /* 0x000fea0003800200 */
.L_x_12674:
        /* <DEDUP_REMOVED lines=62> */
.L_x_12672:
[----:B------:R-:W-:Y:S05]  /*1bc20*/  BSYNC.RECONVERGENT B0 ;  /* 0x0000000000007941 */ /* 0x000fea0003800200 */
.L_x_12671:
        /* <DEDUP_REMOVED lines=15> */
[----:B------:R-:W-:Y:S01]  /*1bd20*/  IMAD.MOV.U32 R14, RZ, RZ, 0x2 ;  /* 0x00000002ff0e7424 */ /* 0x000fe200078e00ff */
        /* <DEDUP_REMOVED lines=10> */
.L_x_12678:
        /* <DEDUP_REMOVED lines=12> */
.L_x_12680:
[----:B------:R-:W-:Y:S05]  /*1be90*/  BSYNC.RECONVERGENT B1 ;  /* 0x0000000000017941 */ /* 0x000fea0003800200 */
.L_x_12679:
        /* <DEDUP_REMOVED lines=62> */
.L_x_12677:
[----:B------:R-:W-:Y:S05]  /*1c280*/  BSYNC.RECONVERGENT B0 ;  /* 0x0000000000007941 */ /* 0x000fea0003800200 */
.L_x_12676:
        /* <DEDUP_REMOVED lines=20> */
.L_x_12683:
        /* <DEDUP_REMOVED lines=12> */
.L_x_12685:
[----:B------:R-:W-:Y:S05]  /*1c490*/  BSYNC.RECONVERGENT B1 ;  /* 0x0000000000017941 */ /* 0x000fea0003800200 */
.L_x_12684:
        /* <DEDUP_REMOVED lines=62> */
.L_x_12682:
[----:B------:R-:W-:Y:S05]  /*1c880*/  BSYNC.RECONVERGENT B0 ;  /* 0x0000000000007941 */ /* 0x000fea0003800200 */
.L_x_12681:
        /* <DEDUP_REMOVED lines=27> */
.L_x_12688:
        /* <DEDUP_REMOVED lines=12> */
.L_x_12690:
[----:B------:R-:W-:Y:S05]  /*1cb00*/  BSYNC.RECONVERGENT B1 ;  /* 0x0000000000017941 */ /* 0x000fea0003800200 */
.L_x_12689:
        /* <DEDUP_REMOVED lines=62> */
.L_x_12687:
[----:B------:R-:W-:Y:S05]  /*1cef0*/  BSYNC.RECONVERGENT B0 ;  /* 0x0000000000007941 */ /* 0x000fea0003800200 */
.L_x_12686:
[----:B------:R-:W-:Y:S01]  /*1cf00*/  I2FP.F32.U32 R15, R15 ;  /* 0x0000000f000f7245 */ /* 0x000fe20000201000 */
[----:B------:R-:W-:Y:S01]  /*1cf10*/  BSSY.RECONVERGENT B0, `(.L_x_12691) ;  /* 0x000005f000007945 */ /* 0x000fe20003800200 */
[----:B------:R-:W-:Y:S02]  /*1cf20*/  ISETP.NE.AND P5, PT, R24, 0x1, PT ;  /* 0x000000011800780c */ /* 0x000fe40003fa5270 */
[----:B------:R-:W-:Y:S01]  /*1cf30*/  SHF.L.U32 R25, R23, 0x10, RZ ;  /* 0x0000001017197819 */ /* 0x000fe200000006ff */
[----:B------:R-:W-:Y:S01]  /*1cf40*/  FFMA.FTZ R15, R15, R73, 1.1641532182693481445e-10 ;  /* 0x2f0000000f0f7423 */ /* 0x000fe20000010049 */
[----:B------:R-:W-:-:S03]  /*1cf50*/  PRMT R36, R23, 0x7632, R36 ;  /* 0x0000763217247816 */ /* 0x000fc60000000024 */
        /* <DEDUP_REMOVED lines=15> */
.L_x_12693:
        /* <DEDUP_REMOVED lines=12> */
.L_x_12695:
[----:B------:R-:W-:Y:S05]  /*1d110*/  BSYNC.RECONVERGENT B1 ;  /* 0x0000000000017941 */ /* 0x000fea0003800200 */
.L_x_12694:
        /* <DEDUP_REMOVED lines=62> */
.L_x_12692:
[----:B------:R-:W-:Y:S05]  /*1d500*/  BSYNC.RECONVERGENT B0 ;  /* 0x0000000000007941 */ /* 0x000fea0003800200 */
.L_x_12691:
        /* <DEDUP_REMOVED lines=26> */
.L_x_12698:
        /* <DEDUP_REMOVED lines=12> */
.L_x_12700:
[----:B------:R-:W-:Y:S05]  /*1d770*/  BSYNC.RECONVERGENT B1 ;  /* 0x0000000000017941 */ /* 0x000fea0003800200 */
.L_x_12699:
        /* <DEDUP_REMOVED lines=62> */
.L_x_12697:
[----:B------:R-:W-:Y:S05]  /*1db60*/  BSYNC.RECONVERGENT B0 ;  /* 0x0000000000007941 */ /* 0x000fea0003800200 */
.L_x_12696:
        /* <DEDUP_REMOVED lines=20> */
.L_x_12703:
        /* <DEDUP_REMOVED lines=15> */
.L_x_12705:
[----:B------:R-:W-:Y:S05]  /*1dda0*/  BSYNC.RECONVERGENT B1 ;  /* 0x0000000000017941 */ /* 0x000fea0003800200 */
.L_x_12704:
        /* <DEDUP_REMOVED lines=60> */
[----:B------:R-:W-:Y:S01]  /*1e170*/  LOP3.LUT R3, R4, UR4, R25, 0x96, !PT ;  /* 0x0000000404037c12 */ /* 0x000fe2000f8e9619 */
[----:B------:R-:W-:-:S07]  /*1e180*/  IMAD.MOV.U32 R4, RZ, RZ, R24 ;  /* 0x000000ffff047224 */ /* 0x000fce00078e0018 */
.L_x_12702:
[----:B------:R-:W-:Y:S05]  /*1e190*/  BSYNC.RECONVERGENT B0 ;  /* 0x0000000000007941 */ /* 0x000fea0003800200 */
.L_x_12701:
        /* <DEDUP_REMOVED lines=20> */
.L_x_12625:
        /* <DEDUP_REMOVED lines=16> */
.L_x_12709:
        /* <DEDUP_REMOVED lines=12> */
.L_x_12711:
[----:B------:R-:W-:Y:S05]  /*1e4a0*/  BSYNC.RECONVERGENT B1 ;  /* 0x0000000000017941 */ /* 0x000fea0003800200 */
.L_x_12710:
        /* <DEDUP_REMOVED lines=60> */
[----:B------:R-:W-:-:S07]  /*1e870*/  IMAD.MOV.U32 R4, RZ, RZ, R24 ;  /* 0x000000ffff047224 */ /* 0x000fce00078e0018 */
.L_x_12708:
[----:B------:R-:W-:Y:S05]  /*1e880*/  BSYNC.RECONVERGENT B0 ;  /* 0x0000000000007941 */ /* 0x000fea0003800200 */
.L_x_12707:
[----:B------:R-:W-:Y:S01]  /*1e890*/  I2FP.F32.U32 R17, R19 ;  /* 0x0000001300117245 */ /* 0x000fe20000201000 */
[----:B------:R-:W-:Y:S01]  /*1e8a0*/  BSSY.RECONVERGENT B0, `(.L_x_12712) ;  /* 0x0000064000007945 */ /* 0x000fe20003800200 */
[----:B------:R-:W-:Y:S01]  /*1e8b0*/  ISETP.NE.AND P3, PT, R26, 0x1, PT ;  /* 0x000000011a00780c */ /* 0x000fe20003f65270 */
[----:B------:R-:W-:Y:S01]  /*1e8c0*/  HFMA2 R25, -RZ, RZ, 0, 1.1920928955078125e-07 ;  /* 0x00000002ff197431 */ /* 0x000fe200000001ff */
[----:B------:R-:W-:Y:S01]  /*1e8d0*/  LOP3.LUT R8, R8, 0xffffffef, RZ, 0xc0, !PT ;  /* 0xffffffef08087812 */ /* 0x000fe200078ec0ff */
[----:B------:R-:W-:Y:S01]  /*1e8e0*/  FFMA.FTZ R17, R17, R73, 1.1641532182693481445e-10 ;  /* 0x2f00000011117423 */ /* 0x000fe20000010049 */
[----:B-----5:R-:W-:-:S04]  /*1e8f0*/  PRMT R19, R20, 0x7632, R19 ;  /* 0x0000763214137816 */ /* 0x020fc80000000013 */
[----:B------:R-:W-:Y:S01]  /*1e900*/  FSETP.GTU.FTZ.AND P2, PT, R17, R68, PT ;  /* 0x000000441100720b */ /* 0x000fe20003f5c000 */
[----:B------:R-:W-:Y:S02]  /*1e910*/  IMAD.U32 R17, R20, 0x10000, RZ ;  /* 0x0001000014117824 */ /* 0x000fe400078e00ff */
[----:B------:R-:W-:Y:S02]  /*1e920*/  IMAD.MOV.U32 R20, RZ, RZ, R4 ;  /* 0x000000ffff147224 */ /* 0x000fe400078e0004 */
        /* <DEDUP_REMOVED lines=16> */
.L_x_12714:
        /* <DEDUP_REMOVED lines=12> */
.L_x_12716:
[----:B------:R-:W-:Y:S05]  /*1eaf0*/  BSYNC.RECONVERGENT B1 ;  /* 0x0000000000017941 */ /* 0x000fea0003800200 */
.L_x_12715:
        /* <DEDUP_REMOVED lines=62> */
.L_x_12713:
[----:B------:R-:W-:Y:S05]  /*1eee0*/  BSYNC.RECONVERGENT B0 ;  /* 0x0000000000007941 */ /* 0x000fea0003800200 */
.L_x_12712:
        /* <DEDUP_REMOVED lines=26> */
.L_x_12719:
        /* <DEDUP_REMOVED lines=12> */
.L_x_12721:
[----:B------:R-:W-:Y:S05]  /*1f150*/  BSYNC.RECONVERGENT B1 ;  /* 0x0000000000017941 */ /* 0x000fea0003800200 */
.L_x_12720:
        /* <DEDUP_REMOVED lines=62> */
.L_x_12718:
[----:B------:R-:W-:Y:S05]  /*1f540*/  BSYNC.RECONVERGENT B0 ;  /* 0x0000000000007941 */ /* 0x000fea0003800200 */
.L_x_12717:
        /* <DEDUP_REMOVED lines=26> */
.L_x_12724:
        /* <DEDUP_REMOVED lines=12> */
.L_x_12726:
[----:B------:R-:W-:Y:S05]  /*1f7b0*/  BSYNC.RECONVERGENT B1 ;  /* 0x0000000000017941 */ /* 0x000fea0003800200 */
.L_x_12725:
        /* <DEDUP_REMOVED lines=62> */
.L_x_12723:
[----:B------:R-:W-:Y:S05]  /*1fba0*/  BSYNC.RECONVERGENT B0 ;  /* 0x0000000000007941 */ /* 0x000fea0003800200 */
.L_x_12722:
[----:B------:R-:W-:Y:S01]  /*1fbb0*/  I2FP.F32.U32 R24, R26 ;  /* 0x0000001a00187245 */ /* 0x000fe20000201000 */
[----:B------:R-:W-:Y:S01]  /*1fbc0*/  IMAD.U32 R21, R21, 0x10000, RZ ;  /* 0x0001000015157824 */ /* 0x000fe200078e00ff */
[----:B------:R-:W-:Y:S01]  /*1fbd0*/  ISETP.NE.AND P2, PT, R25, 0x1, PT ;  /* 0x000000011900780c */ /* 0x000fe20003f45270 */
[----:B------:R-:W-:Y:S01]  /*1fbe0*/  BSSY.RECONVERGENT B0, `(.L_x_12727) ;  /* 0x0000062000007945 */ /* 0x000fe20003800200 */
[----:B------:R-:W-:Y:S01]  /*1fbf0*/  LOP3.LUT R8, R8, 0xfffffffd, RZ, 0xc0, !PT ;  /* 0xfffffffd08087812 */ /* 0x000fe200078ec0ff */
[----:B------:R-:W-:Y:S01]  /*1fc00*/  FFMA.FTZ R24, R24, R73, 1.1641532182693481445e-10 ;  /* 0x2f00000018187423 */ /* 0x000fe20000010049 */
[----:B------:R-:W-:-:S04]  /*1fc10*/  IMAD.MOV.U32 R26, RZ, RZ, R4 ;  /* 0x000000ffff1a7224 */ /* 0x000fc800078e0004 */
[----:B------:R-:W-:Y:S01]  /*1fc20*/  FSETP.GTU.FTZ.AND P3, PT, R24, R68, PT ;  /* 0x000000441800720b */ /* 0x000fe20003f7c000 */
[----:B------:R-:W-:Y:S01]  /*1fc30*/  FMUL.FTZ R24, R21, R69 ;  /* 0x0000004515187220 */ /* 0x000fe20000410000 */
[----:B------:R-:W-:-:S04]  /*1fc40*/  @P1 PRMT R21, R29, 0x7632, R21 ;  /* 0x000076321d151816 */ /* 0x000fc80000000015 */
[----:B------:R-:W-:Y:S01]  /*1fc50*/  FSEL R95, R24, RZ, !P3 ;  /* 0x000000ff185f7208 */ /* 0x000fe20005800000 */
[----:B------:R-:W-:Y:S01]  /*1fc60*/  IMAD.MOV.U32 R24, RZ, RZ, 0x2 ;  /* 0x00000002ff187424 */ /* 0x000fe200078e00ff */
        /* <DEDUP_REMOVED lines=14> */
.L_x_12729:
        /* <DEDUP_REMOVED lines=12> */
.L_x_12731:
[----:B------:R-:W-:Y:S05]  /*1fe10*/  BSYNC.RECONVERGENT B1 ;  /* 0x0000000000017941 */ /* 0x000fea0003800200 */
.L_x_12730:
        /* <DEDUP_REMOVED lines=62> */
.L_x_12728:
[----:B------:R-:W-:Y:S05]  /*20200*/  BSYNC.RECONVERGENT B0 ;  /* 0x0000000000007941 */ /* 0x000fea0003800200 */
.L_x_12727:
        /* <DEDUP_REMOVED lines=24> */
.L_x_12734:
        /* <DEDUP_REMOVED lines=12> */
.L_x_12736:
[----:B------:R-:W-:Y:S05]  /*20450*/  BSYNC.RECONVERGENT B1 ;  /* 0x0000000000017941 */ /* 0x000fea0003800200 */
.L_x_12735:
        /* <DEDUP_REMOVED lines=61> */
[----:B------:R-:W-:-:S07]  /*20830*/  IMAD.MOV.U32 R4, RZ, RZ, R24 ;  /* 0x000000ffff047224 */ /* 0x000fce00078e0018 */
.L_x_12733:
[----:B------:R-:W-:Y:S05]  /*20840*/  BSYNC.RECONVERGENT B0 ;  /* 0x0000000000007941 */ /* 0x000fea0003800200 */
.L_x_12732:
        /* <DEDUP_REMOVED lines=24> */
.L_x_12739:
        /* <DEDUP_REMOVED lines=12> */
.L_x_12741:
[----:B------:R-:W-:Y:S05]  /*20a90*/  BSYNC.RECONVERGENT B1 ;  /* 0x0000000000017941 */ /* 0x000fea0003800200 */
.L_x_12740:
        /* <DEDUP_REMOVED lines=62> */
.L_x_12738:
[----:B------:R-:W-:Y:S05]  /*20e80*/  BSYNC.RECONVERGENT B0 ;  /* 0x0000000000007941 */ /* 0x000fea0003800200 */
.L_x_12737:
        /* <DEDUP_REMOVED lines=24> */
.L_x_12744:
        /* <DEDUP_REMOVED lines=12> */
.L_x_12746:
[----:B------:R-:W-:Y:S05]  /*210d0*/  BSYNC.RECONVERGENT B1 ;  /* 0x0000000000017941 */ /* 0x000fea0003800200 */
.L_x_12745:
        /* <DEDUP_REMOVED lines=62> */
.L_x_12743:
[----:B------:R-:W-:Y:S05]  /*214c0*/  BSYNC.RECONVERGENT B0 ;  /* 0x0000000000007941 */ /* 0x000fea0003800200 */
.L_x_12742:
        /* <DEDUP_REMOVED lines=14> */
[----:B------:R-:W-:-:S07]  /*215b0*/  PRMT R23, R23, 0x5410, R25 ;  /* 0x0000541017177816 */ /* 0x000fce0000000019 */
.L_x_12706:
        /* <DEDUP_REMOVED lines=41> */
.L_x_12747:
        /* <DEDUP_REMOVED lines=27> */
.L_x_12751:
        /* <DEDUP_REMOVED lines=12> */
.L_x_12753:
[----:B------:R-:W-:Y:S05]  /*21ac0*/  BSYNC.RECONVERGENT B1 ;  /* 0x0000000000017941 */ /* 0x000fea0003800200 */
.L_x_12752:
        /* <DEDUP_REMOVED lines=62> */
.L_x_12750:
[----:B------:R-:W-:Y:S05]  /*21eb0*/  BSYNC.RECONVERGENT B0 ;  /* 0x0000000000007941 */ /* 0x000fea0003800200 */
.L_x_12749:
        /* <DEDUP_REMOVED lines=23> */
.L_x_12756:
        /* <DEDUP_REMOVED lines=12> */
.L_x_12758:
[----:B------:R-:W-:Y:S05]  /*220f0*/  BSYNC.RECONVERGENT B1 ;  /* 0x0000000000017941 */ /* 0x000fea0003800200 */
.L_x_12757:
        /* <DEDUP_REMOVED lines=62> */
.L_x_12755:
[----:B------:R-:W-:Y:S05]  /*224e0*/  BSYNC.RECONVERGENT B0 ;  /* 0x0000000000007941 */ /* 0x000fea0003800200 */
.L_x_12754:
        /* <DEDUP_REMOVED lines=25> */
.L_x_12761:
        /* <DEDUP_REMOVED lines=12> */
.L_x_12763:
[----:B------:R-:W-:Y:S05]  /*22740*/  BSYNC.RECONVERGENT B1 ;  /* 0x0000000000017941 */ /* 0x000fea0003800200 */
.L_x_12762:
        /* <DEDUP_REMOVED lines=60> */
[----:B------:R-:W-:Y:S02]  /*22b10*/  IMAD.MOV.U32 R4, RZ, RZ, R10 ;  /* 0x000000ffff047224 */ /* 0x000fe400078e000a */
[----:B------:R-:W-:-:S07]  /*22b20*/  HFMA2 R10, -RZ, RZ, 0, 0 ;  /* 0x00000000ff0a7431 */ /* 0x000fce00000001ff */
.L_x_12760:
[----:B------:R-:W-:Y:S05]  /*22b30*/  BSYNC.RECONVERGENT B0 ;  /* 0x0000000000007941 */ /* 0x000fea0003800200 */
.L_x_12759:
        /* <DEDUP_REMOVED lines=22> */
.L_x_12766:
        /* <DEDUP_REMOVED lines=12> */
.L_x_12768:
[----:B------:R-:W-:Y:S05]  /*22d60*/  BSYNC.RECONVERGENT B1 ;  /* 0x0000000000017941 */ /* 0x000fea0003800200 */
.L_x_12767:
        /* <DEDUP_REMOVED lines=61> */
[----:B------:R-:W-:-:S07]  /*23140*/  IMAD.MOV.U32 R4, RZ, RZ, R10 ;  /* 0x000000ffff047224 */ /* 0x000fce00078e000a */
.L_x_12765:
[----:B------:R-:W-:Y:S05]  /*23150*/  BSYNC.RECONVERGENT B0 ;  /* 0x0000000000007941 */ /* 0x000fea0003800200 */
.L_x_12764:
        /* <DEDUP_REMOVED lines=27> */
.L_x_12771:
        /* <DEDUP_REMOVED lines=12> */
.L_x_12773:
[----:B------:R-:W-:Y:S05]  /*233d0*/  BSYNC.RECONVERGENT B1 ;  /* 0x0000000000017941 */ /* 0x000fea0003800200 */
.L_x_12772:
        /* <DEDUP_REMOVED lines=62> */
.L_x_12770:
[----:B------:R-:W-:Y:S05]  /*237c0*/  BSYNC.RECONVERGENT B0 ;  /* 0x0000000000007941 */ /* 0x000fea0003800200 */
.L_x_12769:
        /* <DEDUP_REMOVED lines=23> */
.L_x_12776:
        /* <DEDUP_REMOVED lines=12> */
.L_x_12778:
[----:B------:R-:W-:Y:S05]  /*23a00*/  BSYNC.RECONVERGENT B1 ;  /* 0x0000000000017941 */ /* 0x000fea0003800200 */
.L_x_12777:
        /* <DEDUP_REMOVED lines=62> */
.L_x_12775:
[----:B------:R-:W-:Y:S05]  /*23df0*/  BSYNC.RECONVERGENT B0 ;  /* 0x0000000000007941 */ /* 0x000fea0003800200 */
.L_x_12774:
        /* <DEDUP_REMOVED lines=25> */
.L_x_12781:
        /* <DEDUP_REMOVED lines=12> */
.L_x_12783:
[----:B------:R-:W-:Y:S05]  /*24050*/  BSYNC.RECONVERGENT B1 ;  /* 0x0000000000017941 */ /* 0x000fea0003800200 */
.L_x_12782:
        /* <DEDUP_REMOVED lines=62> */
.L_x_12780:
[----:B------:R-:W-:Y:S05]  /*24440*/  BSYNC.RECONVERGENT B0 ;  /* 0x0000000000007941 */ /* 0x000fea0003800200 */
.L_x_12779:
        /* <DEDUP_REMOVED lines=22> */
.L_x_12786:
        /* <DEDUP_REMOVED lines=12> */
.L_x_12788:
[----:B------:R-:W-:Y:S05]  /*24670*/  BSYNC.RECONVERGENT B1 ;  /* 0x0000000000017941 */ /* 0x000fea0003800200 */
.L_x_12787:
        /* <DEDUP_REMOVED lines=62> */
.L_x_12785:
[----:B------:R-:W-:Y:S05]  /*24a60*/  BSYNC.RECONVERGENT B0 ;  /* 0x0000000000007941 */ /* 0x000fea0003800200 */
.L_x_12784:
[----:B------:R-:W-:Y:S01]  /*24a70*/  I2FP.F32.U32 R13, R14 ;  /* 0x0000000e000d7245 */ /* 0x000fe20000201000 */
[----:B------:R-:W-:Y:S01]  /*24a80*/  BSSY.RECONVERGENT B0, `(.L_x_12789) ;  /* 0x0000065000007945 */ /* 0x000fe20003800200 */
[----:B------:R-:W-:Y:S01]  /*24a90*/  PRMT R12, R33, 0x7632, R12 ;  /* 0x00007632210c7816 */ /* 0x000fe2000000000c */
[----:B------:R-:W-:Y:S02]  /*24aa0*/  IMAD.MOV.U32 R14, RZ, RZ, 0x2 ;  /* 0x00000002ff0e7424 */ /* 0x000fe400078e00ff */
        /* <DEDUP_REMOVED lines=23> */
.L_x_12791:
        /* <DEDUP_REMOVED lines=12> */
.L_x_12793:
[----:B------:R-:W-:Y:S05]  /*24ce0*/  BSYNC.RECONVERGENT B1 ;  /* 0x0000000000017941 */ /* 0x000fea0003800200 */
.L_x_12792:
        /* <DEDUP_REMOVED lines=62> */
.L_x_12790:
[----:B------:R-:W-:Y:S05]  /*250d0*/  BSYNC.RECONVERGENT B0 ;  /* 0x0000000000007941 */ /* 0x000fea0003800200 */
.L_x_12789:
        /* <DEDUP_REMOVED lines=21> */
.L_x_12796:
        /* <DEDUP_REMOVED lines=12> */
.L_x_12798:
[----:B------:R-:W-:Y:S05]  /*252f0*/  BSYNC.RECONVERGENT B1 ;  /* 0x0000000000017941 */ /* 0x000fea0003800200 */
.L_x_12797:
        /* <DEDUP_REMOVED lines=62> */
.L_x_12795:
[----:B------:R-:W-:Y:S05]  /*256e0*/  BSYNC.RECONVERGENT B0 ;  /* 0x0000000000007941 */ /* 0x000fea0003800200 */
.L_x_12794:
        /* <DEDUP_REMOVED lines=14> */
[----:B------:R-:W-:Y:S02]  /*257d0*/  PRMT R13, R14, 0x7610, R13 ;  /* 0x000076100e0d7816 */ /* 0x000fe4000000000d */
        /* <DEDUP_REMOVED lines=11> */
.L_x_12801:
        /* <DEDUP_REMOVED lines=12> */
.L_x_12803:
[----:B------:R-:W-:Y:S05]  /*25950*/  BSYNC.RECONVERGENT B1 ;  /* 0x0000000000017941 */ /* 0x000fea0003800200 */
.L_x_12802:
        /* <DEDUP_REMOVED lines=62> */
.L_x_12800:
[----:B------:R-:W-:Y:S05]  /*25d40*/  BSYNC.RECONVERGENT B0 ;  /* 0x0000000000007941 */ /* 0x000fea0003800200 */
.L_x_12799:
        /* <DEDUP_REMOVED lines=20> */
.L_x_12806:
        /* <DEDUP_REMOVED lines=12> */
.L_x_12808:
[----:B------:R-:W-:Y:S05]  /*25f50*/  BSYNC.RECONVERGENT B1 ;  /* 0x0000000000017941 */ /* 0x000fea0003800200 */
.L_x_12807:
        /* <DEDUP_REMOVED lines=62> */
.L_x_12805:
[----:B------:R-:W-:Y:S05]  /*26340*/  BSYNC.RECONVERGENT B0 ;  /* 0x0000000000007941 */ /* 0x000fea0003800200 */
.L_x_12804:
        /* <DEDUP_REMOVED lines=27> */
.L_x_12811:
        /* <DEDUP_REMOVED lines=12> */
.L_x_12813:
[----:B------:R-:W-:Y:S05]  /*265c0*/  BSYNC.RECONVERGENT B1 ;  /* 0x0000000000017941 */ /* 0x000fea0003800200 */
.L_x_12812:
        /* <DEDUP_REMOVED lines=62> */
.L_x_12810:
[----:B------:R-:W-:Y:S05]  /*269b0*/  BSYNC.RECONVERGENT B0 ;  /* 0x0000000000007941 */ /* 0x000fea0003800200 */
.L_x_12809:
        /* <DEDUP_REMOVED lines=21> */
.L_x_12816:
        /* <DEDUP_REMOVED lines=12> */
.L_x_12818:
[----:B------:R-:W-:Y:S05]  /*26bd0*/  BSYNC.RECONVERGENT B1 ;  /* 0x0000000000017941 */ /* 0x000fea0003800200 */
.L_x_12817:
        /* <DEDUP_REMOVED lines=62> */
.L_x_12815:
[----:B------:R-:W-:Y:S05]  /*26fc0*/  BSYNC.RECONVERGENT B0 ;  /* 0x0000000000007941 */ /* 0x000fea0003800200 */
.L_x_12814:
        /* <DEDUP_REMOVED lines=26> */
.L_x_12821:
        /* <DEDUP_REMOVED lines=12> */
.L_x_12823:
[----:B------:R-:W-:Y:S05]  /*27230*/  BSYNC.RECONVERGENT B1 ;  /* 0x0000000000017941 */ /* 0x000fea0003800200 */
.L_x_12822:
        /* <DEDUP_REMOVED lines=62> */
.L_x_12820:
[----:B------:R-:W-:Y:S05]  /*27620*/  BSYNC.RECONVERGENT B0 ;  /* 0x0000000000007941 */ /* 0x000fea0003800200 */
.L_x_12819:
        /* <DEDUP_REMOVED lines=20> */
.L_x_12826:
        /* <DEDUP_REMOVED lines=15> */
.L_x_12828:
[----:B------:R-:W-:Y:S05]  /*27860*/  BSYNC.RECONVERGENT B1 ;  /* 0x0000000000017941 */ /* 0x000fea0003800200 */
.L_x_12827:
        /* <DEDUP_REMOVED lines=62> */
.L_x_12825:
[----:B------:R-:W-:Y:S05]  /*27c50*/  BSYNC.RECONVERGENT B0 ;  /* 0x0000000000007941 */ /* 0x000fea0003800200 */
.L_x_12824:
[----:B------:R-:W-:Y:S02]  /*27c60*/  I2FP.F32.U32 R24, R26 ;  /* 0x0000001a00187245 */ /* 0x000fe40000201000 */
[----:B------:R-:W-:Y:S02]  /*27c70*/  @P1 PRMT R26, R31, 0x7632, R26 ;  /* 0x000076321f1a1816 */ /* 0x000fe4000000001a */
[----:B------:R-:W-:Y:S01]  /*27c80*/  PRMT R22, R22, 0x5410, R20 ;  /* 0x0000541016167816 */ /* 0x000fe20000000014 */
[----:B------:R-:W-:Y:S01]  /*27c90*/  FFMA.FTZ R24, R24, R73, 1.1641532182693481445e-10 ;  /* 0x2f00000018187423 */ /* 0x000fe20000010049 */
[----:B------:R-:W-:Y:S02]  /*27ca0*/  @P1 SHF.L.U32 R26, R26, 0x10, RZ ;  /* 0x000000101a1a1819 */ /* 0x000fe400000006ff */
[----:B------:R-:W-:Y:S02]  /*27cb0*/  PRMT R21, R16, 0x5410, R21 ;  /* 0x0000541010157816 */ /* 0x000fe40000000015 */
[----:B------:R-:W-:-:S02]  /*27cc0*/  FSETP.GTU.FTZ.AND P6, PT, R24, R68, PT ;  /* 0x000000441800720b */ /* 0x000fc40003fdc000 */
[----:B------:R-:W-:Y:S02]  /*27cd0*/  PRMT R24, R35, 0x7632, R24 ;  /* 0x0000763223187816 */ /* 0x000fe40000000018 */
[----:B------:R-:W-:-:S03]  /*27ce0*/  PRMT R20, R18, 0x5410, R19 ;  /* 0x0000541012147816 */ /* 0x000fc60000000013 */
[----:B------:R-:W-:-:S04]  /*27cf0*/  IMAD.U32 R24, R24, 0x10000, RZ ;  /* 0x0001000018187824 */ /* 0x000fc800078e00ff */
        /* <DEDUP_REMOVED lines=10> */
.L_x_12748:
        /* <DEDUP_REMOVED lines=16> */
.L_x_12832:
        /* <DEDUP_REMOVED lines=12> */
.L_x_12834:
[----:B------:R-:W-:Y:S05]  /*27f60*/  BSYNC.RECONVERGENT B1 ;  /* 0x0000000000017941 */ /* 0x000fea0003800200 */
.L_x_12833:
        /* <DEDUP_REMOVED lines=62> */
.L_x_12831:
[----:B------:R-:W-:Y:S05]  /*28350*/  BSYNC.RECONVERGENT B0 ;  /* 0x0000000000007941 */ /* 0x000fea0003800200 */
.L_x_12830:
        /* <DEDUP_REMOVED lines=8> */
[----:B------:R-:W-:Y:S02]  /*283e0*/  SHF.L.U32 R18, R20, 0x10, RZ ;  /* 0x0000001014127819 */ /* 0x000fe400000006ff */
[----:B------:R-:W-:-:S03]  /*283f0*/  MOV R20, R4 ;  /* 0x0000000400147202 */ /* 0x000fc60000000f00 */
        /* <DEDUP_REMOVED lines=16> */
.L_x_12837:
        /* <DEDUP_REMOVED lines=12> */
.L_x_12839:
[----:B------:R-:W-:Y:S05]  /*285c0*/  BSYNC.RECONVERGENT B1 ;  /* 0x0000000000017941 */ /* 0x000fea0003800200 */
.L_x_12838:
        /* <DEDUP_REMOVED lines=62> */
.L_x_12836:
[----:B------:R-:W-:Y:S05]  /*289b0*/  BSYNC.RECONVERGENT B0 ;  /* 0x0000000000007941 */ /* 0x000fea0003800200 */
.L_x_12835:
        /* <DEDUP_REMOVED lines=26> */
.L_x_12842:
        /* <DEDUP_REMOVED lines=12> */
.L_x_12844:
[----:B------:R-:W-:Y:S05]  /*28c20*/  BSYNC.RECONVERGENT B1 ;  /* 0x0000000000017941 */ /* 0x000fea0003800200 */
.L_x_12843:
        /* <DEDUP_REMOVED lines=62> */
.L_x_12841:
[----:B------:R-:W-:Y:S05]  /*29010*/  BSYNC.RECONVERGENT B0 ;  /* 0x0000000000007941 */ /* 0x000fea0003800200 */
.L_x_12840:
        /* <DEDUP_REMOVED lines=8> */
[C---:B------:R-:W-:Y:S01]  /*290a0*/  IMAD.U32 R20, R21.reuse, 0x10000, RZ ;  /* 0x0001000015147824 */ /* 0x040fe200078e00ff */
[----:B------:R-:W-:-:S03]  /*290b0*/  PRMT R21, R21, 0x7632, R21 ;  /* 0x0000763215157816 */ /* 0x000fc60000000015 */
        /* <DEDUP_REMOVED lines=16> */
.L_x_12847:
        /* <DEDUP_REMOVED lines=12> */
.L_x_12849:
[----:B------:R-:W-:Y:S05]  /*29280*/  BSYNC.RECONVERGENT B1 ;  /* 0x0000000000017941 */ /* 0x000fea0003800200 */
.L_x_12848:
        /* <DEDUP_REMOVED lines=62> */
.L_x_12846:
[----:B------:R-:W-:Y:S05]  /*29670*/  BSYNC.RECONVERGENT B0 ;  /* 0x0000000000007941 */ /* 0x000fea0003800200 */
.L_x_12845:
[----:B------:R-:W-:Y:S01]  /*29680*/  I2FP.F32.U32 R24, R26 ;  /* 0x0000001a00187245 */ /* 0x000fe20000201000 */
[----:B------:R-:W-:Y:S01]  /*29690*/  BSSY.RECONVERGENT B0, `(.L_x_12850) ;  /* 0x0000064000007945 */ /* 0x000fe20003800200 */
[----:B------:R-:W-:Y:S02]  /*296a0*/  SHF.L.U32 R21, R21, 0x10, RZ ;  /* 0x0000001015157819 */ /* 0x000fe400000006ff */
        /* <DEDUP_REMOVED lines=23> */
.L_x_12852:
        /* <DEDUP_REMOVED lines=12> */
.L_x_12854:
[----:B------:R-:W-:Y:S05]  /*298e0*/  BSYNC.RECONVERGENT B1 ;  /* 0x0000000000017941 */ /* 0x000fea0003800200 */
.L_x_12853:
        /* <DEDUP_REMOVED lines=61> */
[----:B------:R-:W-:-:S07]  /*29cc0*/  HFMA2 R24, -RZ, RZ, 0, 0 ;  /* 0x00000000ff187431 */ /* 0x000fce00000001ff */
.L_x_12851:
[----:B------:R-:W-:Y:S05]  /*29cd0*/  BSYNC.RECONVERGENT B0 ;  /* 0x0000000000007941 */ /* 0x000fea0003800200 */
.L_x_12850:
        /* <DEDUP_REMOVED lines=24> */
.L_x_12857:
        /* <DEDUP_REMOVED lines=12> */
.L_x_12859:
[----:B------:R-:W-:Y:S05]  /*29f20*/  BSYNC.RECONVERGENT B1 ;  /* 0x0000000000017941 */ /* 0x000fea0003800200 */
.L_x_12858:
        /* <DEDUP_REMOVED lines=62> */
.L_x_12856:
[----:B------:R-:W-:Y:S05]  /*2a310*/  BSYNC.RECONVERGENT B0 ;  /* 0x0000000000007941 */ /* 0x000fea0003800200 */
.L_x_12855:
        /* <DEDUP_REMOVED lines=24> */
.L_x_12862:
        /* <DEDUP_REMOVED lines=12> */
.L_x_12864:
[----:B------:R-:W-:Y:S05]  /*2a560*/  BSYNC.RECONVERGENT B1 ;  /* 0x0000000000017941 */ /* 0x000fea0003800200 */
.L_x_12863:
        /* <DEDUP_REMOVED lines=62> */
.L_x_12861:
[----:B------:R-:W-:Y:S05]  /*2a950*/  BSYNC.RECONVERGENT B0 ;  /* 0x0000000000007941 */ /* 0x000fea0003800200 */
.L_x_12860:
        /* <DEDUP_REMOVED lines=24> */
.L_x_12867:
        /* <DEDUP_REMOVED lines=12> */
.L_x_12869:
[----:B------:R-:W-:Y:S05]  /*2aba0*/  BSYNC.RECONVERGENT B1 ;  /* 0x0000000000017941 */ /* 0x000fea0003800200 */
.L_x_12868:
        /* <DEDUP_REMOVED lines=39> */
[----:B------:R-:W-:Y:S01]  /*2ae20*/  HFMA2 R25, -RZ, RZ, 0, 0 ;  /* 0x00000000ff197431 */ /* 0x000fe200000001ff */
        /* <DEDUP_REMOVED lines=22> */
.L_x_12866:
[----:B------:R-:W-:Y:S05]  /*2af90*/  BSYNC.RECONVERGENT B0 ;  /* 0x0000000000007941 */ /* 0x000fea0003800200 */
.L_x_12865:
        /* <DEDUP_REMOVED lines=15> */
.L_x_12829:
        /* <DEDUP_REMOVED lines=41> */
.L_x_12870:
        /* <DEDUP_REMOVED lines=27> */
.L_x_12874:
        /* <DEDUP_REMOVED lines=12> */
.L_x_12876:
[----:B------:R-:W-:Y:S05]  /*2b590*/  BSYNC.RECONVERGENT B1 ;  /* 0x0000000000017941 */ /* 0x000fea0003800200 */
.L_x_12875:
        /* <DEDUP_REMOVED lines=61> */
[----:B------:R-:W-:-:S07]  /*2b970*/  HFMA2 R10, -RZ, RZ, 0, 0 ;  /* 0x00000000ff0a7431 */ /* 0x000fce00000001ff */
.L_x_12873:
[----:B------:R-:W-:Y:S05]  /*2b980*/  BSYNC.RECONVERGENT B0 ;  /* 0x0000000000007941 */ /* 0x000fea0003800200 */
.L_x_12872:
[----:B------:R-:W-:Y:S01]  /*2b990*/  I2FP.F32.U32 R9, R9 ;  /* 0x0000000900097245 */ /* 0x000fe20000201000 */
[----:B------:R-:W-:Y:S01]  /*2b9a0*/  BSSY.RECONVERGENT B0, `(.L_x_12877) ;  /* 0x0000061000007945 */ /* 0x000fe20003800200 */
[----:B------:R-:W-:Y:S01]  /*2b9b0*/  ISETP.NE.AND P3, PT, R10, 0x1, PT ;  /* 0x000000010a00780c */ /* 0x000fe20003f65270 */
[----:B------:R-:W-:Y:S01]  /*2b9c0*/  IMAD.MOV.U32 R11, RZ, RZ, 0x2 ;  /* 0x00000002ff0b7424 */ /* 0x000fe200078e00ff */
[----:B------:R-:W-:Y:S01]  /*2b9d0*/  LOP3.LUT R8, R8, 0xffffffef, RZ, 0xc0, !PT ;  /* 0xffffffef08087812 */ /* 0x000fe200078ec0ff */
[----:B------:R-:W-:Y:S01]  /*2b9e0*/  FFMA.FTZ R9, R9, R73, 1.1641532182693481445e-10 ;  /* 0x2f00000009097423 */ /* 0x000fe20000010049 */
[C---:B-----5:R-:W-:Y:S02]  /*2b9f0*/  PRMT R14, R20.reuse, 0x7632, R14 ;  /* 0x00007632140e7816 */ /* 0x060fe4000000000e */
        /* <DEDUP_REMOVED lines=16> */
.L_x_12879:
        /* <DEDUP_REMOVED lines=12> */
.L_x_12881:
[----:B------:R-:W-:Y:S05]  /*2bbc0*/  BSYNC.RECONVERGENT B1 ;  /* 0x0000000000017941 */ /* 0x000fea0003800200 */
.L_x_12880:
        /* <DEDUP_REMOVED lines=60> */
[----:B------:R-:W-:Y:S02]  /*2bf90*/  HFMA2 R11, -RZ, RZ, 0, 0 ;  /* 0x00000000ff0b7431 */ /* 0x000fe400000001ff */
[----:B------:R-:W-:-:S07]  /*2bfa0*/  IMAD.MOV.U32 R4, RZ, RZ, R10 ;  /* 0x000000ffff047224 */ /* 0x000fce00078e000a */
.L_x_12878:
[----:B------:R-:W-:Y:S05]  /*2bfb0*/  BSYNC.RECONVERGENT B0 ;  /* 0x0000000000007941 */ /* 0x000fea0003800200 */
.L_x_12877:
        /* <DEDUP_REMOVED lines=25> */
.L_x_12884:
        /* <DEDUP_REMOVED lines=12> */
.L_x_12886:
[----:B------:R-:W-:Y:S05]  /*2c210*/  BSYNC.RECONVERGENT B1 ;  /* 0x0000000000017941 */ /* 0x000fea0003800200 */
.L_x_12885:
        /* <DEDUP_REMOVED lines=62> */
.L_x_12883:
[----:B------:R-:W-:Y:S05]  /*2c600*/  BSYNC.RECONVERGENT B0 ;  /* 0x0000000000007941 */ /* 0x000fea0003800200 */
.L_x_12882:
        /* <DEDUP_REMOVED lines=22> */
.L_x_12889:
        /* <DEDUP_REMOVED lines=12> */
.L_x_12891:
[----:B------:R-:W-:Y:S05]  /*2c830*/  BSYNC.RECONVERGENT B1 ;  /* 0x0000000000017941 */ /* 0x000fea0003800200 */
.L_x_12890:
        /* <DEDUP_REMOVED lines=62> */
.L_x_12888:
[----:B------:R-:W-:Y:S05]  /*2cc20*/  BSYNC.RECONVERGENT B0 ;  /* 0x0000000000007941 */ /* 0x000fea0003800200 */
.L_x_12887:
[----:B------:R-:W-:Y:S01]  /*2cc30*/  I2FP.F32.U32 R11, R12 ;  /* 0x0000000c000b7245 */ /* 0x000fe20000201000 */
[----:B------:R-:W-:Y:S01]  /*2cc40*/  BSSY.RECONVERGENT B0, `(.L_x_12892) ;  /* 0x0000065000007945 */ /* 0x000fe20003800200 */
[----:B------:R-:W-:Y:S01]  /*2cc50*/  PRMT R10, R32, 0x7632, R10 ;  /* 0x00007632200a7816 */ /* 0x000fe2000000000a */
[----:B------:R-:W-:Y:S01]  /*2cc60*/  HFMA2 R12, -RZ, RZ, 0, 1.1920928955078125e-07 ;  /* 0x00000002ff0c7431 */ /* 0x000fe200000001ff */
[----:B------:R-:W-:Y:S01]  /*2cc70*/  ISETP.NE.AND P3, PT, R13, 0x1, PT ;  /* 0x000000010d00780c */ /* 0x000fe20003f65270 */
        /* <DEDUP_REMOVED lines=22> */
.L_x_12894:
        /* <DEDUP_REMOVED lines=12> */
.L_x_12896:
[----:B------:R-:W-:Y:S05]  /*2cea0*/  BSYNC.RECONVERGENT B1 ;  /* 0x0000000000017941 */ /* 0x000fea0003800200 */
.L_x_12895:
        /* <DEDUP_REMOVED lines=62> */
.L_x_12893:
[----:B------:R-:W-:Y:S05]  /*2d290*/  BSYNC.RECONVERGENT B0 ;  /* 0x0000000000007941 */ /* 0x000fea0003800200 */
.L_x_12892:
        /* <DEDUP_REMOVED lines=23> */
.L_x_12899:
        /* <DEDUP_REMOVED lines=12> */
.L_x_12901:
[----:B------:R-:W-:Y:S05]  /*2d4d0*/  BSYNC.RECONVERGENT B1 ;  /* 0x0000000000017941 */ /* 0x000fea0003800200 */
.L_x_12900:
        /* <DEDUP_REMOVED lines=62> */
.L_x_12898:
[----:B------:R-:W-:Y:S05]  /*2d8c0*/  BSYNC.RECONVERGENT B0 ;  /* 0x0000000000007941 */ /* 0x000fea0003800200 */
.L_x_12897:
        /* <DEDUP_REMOVED lines=25> */
.L_x_12904:
        /* <DEDUP_REMOVED lines=12> */
.L_x_12906:
[----:B------:R-:W-:Y:S05]  /*2db20*/  BSYNC.RECONVERGENT B1 ;  /* 0x0000000000017941 */ /* 0x000fea0003800200 */
.L_x_12905:
        /* <DEDUP_REMOVED lines=62> */
.L_x_12903:
[----:B------:R-:W-:Y:S05]  /*2df10*/  BSYNC.RECONVERGENT B0 ;  /* 0x0000000000007941 */ /* 0x000fea0003800200 */
.L_x_12902:
        /* <DEDUP_REMOVED lines=22> */
.L_x_12909:
        /* <DEDUP_REMOVED lines=12> */
.L_x_12911:
[----:B------:R-:W-:Y:S05]  /*2e140*/  BSYNC.RECONVERGENT B1 ;  /* 0x0000000000017941 */ /* 0x000fea0003800200 */
.L_x_12910:
        /* <DEDUP_REMOVED lines=62> */
.L_x_12908:
[----:B------:R-:W-:Y:S05]  /*2e530*/  BSYNC.RECONVERGENT B0 ;  /* 0x0000000000007941 */ /* 0x000fea0003800200 */
.L_x_12907:
        /* <DEDUP_REMOVED lines=9> */
[----:B------:R-:W-:Y:S01]  /*2e5d0*/  FSEL R12, R12, RZ, !P2 ;  /* 0x000000ff0c0c7208 */ /* 0x000fe20005000000 */
[----:B------:R-:W-:-:S04]  /*2e5e0*/  @P1 IMAD.U32 R13, R13, 0x10000, RZ ;  /* 0x000100000d0d1824 */ /* 0x000fc800078e00ff */
[----:B------:R-:W-:-:S04]  /*2e5f0*/  FADD.FTZ R12, R20, R12 ;  /* 0x0000000c140c7221 */ /* 0x000fc80000010000 */
        /* <DEDUP_REMOVED lines=15> */
.L_x_12914:
        /* <DEDUP_REMOVED lines=12> */
.L_x_12916:
[----:B------:R-:W-:Y:S05]  /*2e7b0*/  BSYNC.RECONVERGENT B1 ;  /* 0x0000000000017941 */ /* 0x000fea0003800200 */
.L_x_12915:
        /* <DEDUP_REMOVED lines=62> */
.L_x_12913:
[----:B------:R-:W-:Y:S05]  /*2eba0*/  BSYNC.RECONVERGENT B0 ;  /* 0x0000000000007941 */ /* 0x000fea0003800200 */
.L_x_12912:
        /* <DEDUP_REMOVED lines=21> */
.L_x_12919:
        /* <DEDUP_REMOVED lines=12> */
.L_x_12921:
[----:B------:R-:W-:Y:S05]  /*2edc0*/  BSYNC.RECONVERGENT B1 ;  /* 0x0000000000017941 */ /* 0x000fea0003800200 */
.L_x_12920:
        /* <DEDUP_REMOVED lines=62> */
.L_x_12918:
[----:B------:R-:W-:Y:S05]  /*2f1b0*/  BSYNC.RECONVERGENT B0 ;  /* 0x0000000000007941 */ /* 0x000fea0003800200 */
.L_x_12917:
[----:B------:R-:W-:Y:S01]  /*2f1c0*/  I2FP.F32.U32 R14, R22 ;  /* 0x00000016000e7245 */ /* 0x000fe20000201000 */
[----:B------:R-:W-:Y:S01]  /*2f1d0*/  BSSY.RECONVERGENT B0, `(.L_x_12922) ;  /* 0x0000064000007945 */ /* 0x000fe20003800200 */
[----:B------:R-:W-:Y:S01]  /*2f1e0*/  SHF.L.U32 R22, R34, 0x10, RZ ;  /* 0x0000001022167819 */ /* 0x000fe200000006ff */
[----:B------:R-:W-:Y:S02]  /*2f1f0*/  IMAD.MOV.U32 R24, RZ, RZ, R4 ;  /* 0x000000ffff187224 */ /* 0x000fe400078e0004 */
        /* <DEDUP_REMOVED lines=22> */
.L_x_12924:
        /* <DEDUP_REMOVED lines=12> */
.L_x_12926:
[----:B------:R-:W-:Y:S05]  /*2f420*/  BSYNC.RECONVERGENT B1 ;  /* 0x0000000000017941 */ /* 0x000fea0003800200 */
.L_x_12925:
        /* <DEDUP_REMOVED lines=62> */
.L_x_12923:
[----:B------:R-:W-:Y:S05]  /*2f810*/  BSYNC.RECONVERGENT B0 ;  /* 0x0000000000007941 */ /* 0x000fea0003800200 */
.L_x_12922:
        /* <DEDUP_REMOVED lines=20> */
.L_x_12929:
        /* <DEDUP_REMOVED lines=12> */
.L_x_12931:
[----:B------:R-:W-:Y:S05]  /*2fa20*/  BSYNC.RECONVERGENT B1 ;  /* 0x0000000000017941 */ /* 0x000fea0003800200 */
.L_x_12930:
        /* <DEDUP_REMOVED lines=62> */
.L_x_12928:
[----:B------:R-:W-:Y:S05]  /*2fe10*/  BSYNC.RECONVERGENT B0 ;  /* 0x0000000000007941 */ /* 0x000fea0003800200 */
.L_x_12927:
        /* <DEDUP_REMOVED lines=27> */
.L_x_12934:
        /* <DEDUP_REMOVED lines=12> */
.L_x_12936:
[----:B------:R-:W-:Y:S05]  /*30090*/  BSYNC.RECONVERGENT B1 ;  /* 0x0000000000017941 */ /* 0x000fea0003800200 */
.L_x_12935:
        /* <DEDUP_REMOVED lines=62> */
.L_x_12933:
[----:B------:R-:W-:Y:S05]  /*30480*/  BSYNC.RECONVERGENT B0 ;  /* 0x0000000000007941 */ /* 0x000fea0003800200 */
.L_x_12932:
[----:B------:R-:W-:Y:S01]  /*30490*/  I2FP.F32.U32 R15, R15 ;  /* 0x0000000f000f7245 */ /* 0x000fe20000201000 */
[C---:B------:R-:W-:Y:S01]  /*304a0*/  IMAD.U32 R25, R23.reuse, 0x10000, RZ ;  /* 0x0001000017197824 */ /* 0x040fe200078e00ff */
        /* <DEDUP_REMOVED lines=19> */
.L_x_12939:
        /* <DEDUP_REMOVED lines=12> */
.L_x_12941:
[----:B------:R-:W-:Y:S05]  /*306a0*/  BSYNC.RECONVERGENT B1 ;  /* 0x0000000000017941 */ /* 0x000fea0003800200 */
.L_x_12940:
        /* <DEDUP_REMOVED lines=62> */
.L_x_12938:
[----:B------:R-:W-:Y:S05]  /*30a90*/  BSYNC.RECONVERGENT B0 ;  /* 0x0000000000007941 */ /* 0x000fea0003800200 */
.L_x_12937:
        /* <DEDUP_REMOVED lines=26> */
.L_x_12944:
        /* <DEDUP_REMOVED lines=12> */
.L_x_12946:
[----:B------:R-:W-:Y:S05]  /*30d00*/  BSYNC.RECONVERGENT B1 ;  /* 0x0000000000017941 */ /* 0x000fea0003800200 */
.L_x_12945:
        /* <DEDUP_REMOVED lines=62> */
.L_x_12943:
[----:B------:R-:W-:Y:S05]  /*310f0*/  BSYNC.RECONVERGENT B0 ;  /* 0x0000000000007941 */ /* 0x000fea0003800200 */
.L_x_12942:
        /* <DEDUP_REMOVED lines=20> */
.L_x_12949:
        /* <DEDUP_REMOVED lines=15> */
.L_x_12951:
[----:B------:R-:W-:Y:S05]  /*31330*/  BSYNC.RECONVERGENT B1 ;  /* 0x0000000000017941 */ /* 0x000fea0003800200 */
.L_x_12950:
        /* <DEDUP_REMOVED lines=62> */
.L_x_12948:
[----:B------:R-:W-:Y:S05]  /*31720*/  BSYNC.RECONVERGENT B0 ;  /* 0x0000000000007941 */ /* 0x000fea0003800200 */
.L_x_12947:
        /* <DEDUP_REMOVED lines=20> */
.L_x_12871:
[----:B------:R-:W-:Y:S01]  /*31870*/  ISETP.NE.AND P2, PT, R25, 0x1, PT ;  /* 0x000000011900780c */ /* 0x000fe20003f45270 */
[----:B------:R-:W-:Y:S01]  /*31880*/  BSSY.RECONVERGENT B0, `(.L_x_12953) ;  /* 0x0000059000007945 */ /* 0x000fe20003800200 */
[----:B------:R-:W-:Y:S02]  /*31890*/  HFMA2 R24, -RZ, RZ, 0, 1.1920928955078125e-07 ;  /* 0x00000002ff187431 */ /* 0x000fe400000001ff */
[----:B-1----:R-:W-:Y:S02]  /*318a0*/  IMAD.MOV.U32 R19, RZ, RZ, R4 ;  /* 0x000000ffff137224 */ /* 0x002fe400078e0004 */
        /* <DEDUP_REMOVED lines=12> */
.L_x_12955:
        /* <DEDUP_REMOVED lines=12> */
.L_x_12957:
[----:B------:R-:W-:Y:S05]  /*31a30*/  BSYNC.RECONVERGENT B1 ;  /* 0x0000000000017941 */ /* 0x000fea0003800200 */
.L_x_12956:
        /* <DEDUP_REMOVED lines=59> */
[----:B------:R-:W-:Y:S02]  /*31df0*/  IMAD.MOV.U32 R4, RZ, RZ, R24 ;  /* 0x000000ffff047224 */ /* 0x000fe400078e0018 */
[----:B------:R-:W-:-:S07]  /*31e00*/  HFMA2 R24, -RZ, RZ, 0, 0 ;  /* 0x00000000ff187431 */ /* 0x000fce00000001ff */
.L_x_12954:
[----:B------:R-:W-:Y:S05]  /*31e10*/  BSYNC.RECONVERGENT B0 ;  /* 0x0000000000007941 */ /* 0x000fea0003800200 */
.L_x_12953:
        /* <DEDUP_REMOVED lines=26> */
.L_x_12960:
        /* <DEDUP_REMOVED lines=12> */
.L_x_12962:
[----:B------:R-:W-:Y:S05]  /*32080*/  BSYNC.RECONVERGENT B1 ;  /* 0x0000000000017941 */ /* 0x000fea0003800200 */
.L_x_12961:
        /* <DEDUP_REMOVED lines=62> */
.L_x_12959:
[----:B------:R-:W-:Y:S05]  /*32470*/  BSYNC.RECONVERGENT B0 ;  /* 0x0000000000007941 */ /* 0x000fea0003800200 */
.L_x_12958:
        /* <DEDUP_REMOVED lines=11> */
[----:B------:R-:W-:Y:S01]  /*32530*/  IMAD.MOV.U32 R20, RZ, RZ, R4 ;  /* 0x000000ffff147224 */ /* 0x000fe200078e0004 */
        /* <DEDUP_REMOVED lines=14> */
.L_x_12965:
        /* <DEDUP_REMOVED lines=12> */
.L_x_12967:
[----:B------:R-:W-:Y:S05]  /*326e0*/  BSYNC.RECONVERGENT B1 ;  /* 0x0000000000017941 */ /* 0x000fea0003800200 */
.L_x_12966:
        /* <DEDUP_REMOVED lines=62> */
.L_x_12964:
[----:B------:R-:W-:Y:S05]  /*32ad0*/  BSYNC.RECONVERGENT B0 ;  /* 0x0000000000007941 */ /* 0x000fea0003800200 */
.L_x_12963:
[----:B------:R-:W-:Y:S01]  /*32ae0*/  I2FP.F32.U32 R20, R20 ;  /* 0x0000001400147245 */ /* 0x000fe20000201000 */
[----:B------:R-:W-:Y:S01]  /*32af0*/  BSSY.RECONVERGENT B0, `(.L_x_12968) ;  /* 0x0000064000007945 */ /* 0x000fe20003800200 */
[----:B------:R-:W-:Y:S01]  /*32b00*/  ISETP.NE.AND P3, PT, R24, 0x1, PT ;  /* 0x000000011800780c */ /* 0x000fe20003f65270 */
[----:B------:R-:W-:Y:S01]  /*32b10*/  IMAD.MOV.U32 R25, RZ, RZ, 0x2 ;  /* 0x00000002ff197424 */ /* 0x000fe200078e00ff */
[----:B------:R-:W-:Y:S01]  /*32b20*/  LOP3.LUT R8, R8, 0xfffffffb, RZ, 0xc0, !PT ;  /* 0xfffffffb08087812 */ /* 0x000fe200078ec0ff */
[----:B------:R-:W-:Y:S01]  /*32b30*/  FFMA.FTZ R20, R20, R73, 1.1641532182693481445e-10 ;  /* 0x2f00000014147423 */ /* 0x000fe20000010049 */
[----:B------:R-:W-:-:S04]  /*32b40*/  MOV R26, R4 ;  /* 0x00000004001a7202 */ /* 0x000fc80000000f00 */
        /* <DEDUP_REMOVED lines=19> */
.L_x_12970:
        /* <DEDUP_REMOVED lines=12> */
.L_x_12972:
[----:B------:R-:W-:Y:S05]  /*32d40*/  BSYNC.RECONVERGENT B1 ;  /* 0x0000000000017941 */ /* 0x000fea0003800200 */
.L_x_12971:
        /* <DEDUP_REMOVED lines=62> */
.L_x_12969:
[----:B------:R-:W-:Y:S05]  /*33130*/  BSYNC.RECONVERGENT B0 ;  /* 0x0000000000007941 */ /* 0x000fea0003800200 */
.L_x_12968:
        /* <DEDUP_REMOVED lines=11> */
[----:B------:R-:W-:Y:S01]  /*331f0*/  @P1 IMAD.U32 R21, R21, 0x10000, RZ ;  /* 0x0001000015151824 */ /* 0x000fe200078e00ff */
[----:B------:R-:W-:Y:S01]  /*33200*/  PLOP3.LUT P3, PT, P3, PT, PT, 0x8, 0x80 ;  /* 0x000000000080781c */ /* 0x000fe20001f6e170 */
[----:B------:R-:W-:Y:S02]  /*33210*/  HFMA2 R24, -RZ, RZ, 0, 1.1920928955078125e-07 ;  /* 0x00000002ff187431 */ /* 0x000fe400000001ff */
        /* <DEDUP_REMOVED lines=12> */
.L_x_12975:
        /* <DEDUP_REMOVED lines=12> */
.L_x_12977:
[----:B------:R-:W-:Y:S05]  /*333a0*/  BSYNC.RECONVERGENT B1 ;  /* 0x0000000000017941 */ /* 0x000fea0003800200 */
.L_x_12976:
        /* <DEDUP_REMOVED lines=62> */
.L_x_12974:
[----:B------:R-:W-:Y:S05]  /*33790*/  BSYNC.RECONVERGENT B0 ;  /* 0x0000000000007941 */ /* 0x000fea0003800200 */
.L_x_12973:
        /* <DEDUP_REMOVED lines=24> */
.L_x_12980:
        /* <DEDUP_REMOVED lines=12> */
.L_x_12982:
[----:B------:R-:W-:Y:S05]  /*339e0*/  BSYNC.RECONVERGENT B1 ;  /* 0x0000000000017941 */ /* 0x000fea0003800200 */
.L_x_12981:
        /* <DEDUP_REMOVED lines=62> */
.L_x_12979:
[----:B------:R-:W-:Y:S05]  /*33dd0*/  BSYNC.RECONVERGENT B0 ;  /* 0x0000000000007941 */ /* 0x000fea0003800200 */
.L_x_12978:
        /* <DEDUP_REMOVED lines=24> */
.L_x_12985:
        /* <DEDUP_REMOVED lines=12> */
.L_x_12987:
[----:B------:R-:W-:Y:S05]  /*34020*/  BSYNC.RECONVERGENT B1 ;  /* 0x0000000000017941 */ /* 0x000fea0003800200 */
.L_x_12986:
        /* <DEDUP_REMOVED lines=62> */
.L_x_12984:
[----:B------:R-:W-:Y:S05]  /*34410*/  BSYNC.RECONVERGENT B0 ;  /* 0x0000000000007941 */ /* 0x000fea0003800200 */
.L_x_12983:
        /* <DEDUP_REMOVED lines=8> */
[----:B------:R-:W-:-:S03]  /*344a0*/  @P1 IMAD.U32 R25, R31, 0x10000, RZ ;  /* 0x000100001f191824 */ /* 0x000fc600078e00ff */
[----:B------:R-:W-:Y:S01]  /*344b0*/  FSEL R117, R26, RZ, !P4 ;  /* 0x000000ff1a757208 */ /* 0x000fe20006000000 */
[----:B------:R-:W-:Y:S01]  /*344c0*/  HFMA2 R26, -RZ, RZ, 0, 1.1920928955078125e-07 ;  /* 0x00000002ff1a7431 */ /* 0x000fe200000001ff */
        /* <DEDUP_REMOVED lines=13> */
.L_x_12990:
        /* <DEDUP_REMOVED lines=12> */
.L_x_12992:
[----:B------:R-:W-:Y:S05]  /*34660*/  BSYNC.RECONVERGENT B1 ;  /* 0x0000000000017941 */ /* 0x000fea0003800200 */
.L_x_12991:
        /* <DEDUP_REMOVED lines=62> */
.L_x_12989:
[----:B------:R-:W-:Y:S05]  /*34a50*/  BSYNC.RECONVERGENT B0 ;  /* 0x0000000000007941 */ /* 0x000fea0003800200 */
.L_x_12988:
        /* <DEDUP_REMOVED lines=15> */
.L_x_12952:
        /* <DEDUP_REMOVED lines=41> */
.L_x_12993:
[----:B01----:R-:W0:Y:S01]  /*34de0*/  @P1 LDC.64 R20, c[0x0][0x3a0] ;  /* 0x0000e800ff141b82 */ /* 0x003e220000000a00 */
[----:B------:R-:W-:-:S05]  /*34df0*/  VIADD R38, R40, 0xa0 ;  /* 0x000000a028267836 */ /* 0x000fca0000000000 */
[----:B------:R1:W-:Y:S02]  /*34e00*/  STL [R1], R38 ;  /* 0x0000002601007387 */ /* 0x0003e40000100800 */
        /* <DEDUP_REMOVED lines=24> */
.L_x_12997:
        /* <DEDUP_REMOVED lines=12> */
.L_x_12999:
[----:B------:R-:W-:Y:S05]  /*35050*/  BSYNC.RECONVERGENT B1 ;  /* 0x0000000000017941 */ /* 0x000fea0003800200 */
.L_x_12998:
        /* <DEDUP_REMOVED lines=62> */
.L_x_12996:
[----:B------:R-:W-:Y:S05]  /*35440*/  BSYNC.RECONVERGENT B0 ;  /* 0x0000000000007941 */ /* 0x000fea0003800200 */
.L_x_12995:
        /* <DEDUP_REMOVED lines=23> */
.L_x_13002:
        /* <DEDUP_REMOVED lines=12> */
.L_x_13004:
[----:B------:R-:W-:Y:S05]  /*35680*/  BSYNC.RECONVERGENT B1 ;  /* 0x0000000000017941 */ /* 0x000fea0003800200 */
.L_x_13003:
        /* <DEDUP_REMOVED lines=62> */
.L_x_13001:
[----:B------:R-:W-:Y:S05]  /*35a70*/  BSYNC.RECONVERGENT B0 ;  /* 0x0000000000007941 */ /* 0x000fea0003800200 */
.L_x_13000:
        /* <DEDUP_REMOVED lines=25> */
.L_x_13007:
        /* <DEDUP_REMOVED lines=12> */
.L_x_13009:
[----:B------:R-:W-:Y:S05]  /*35cd0*/  BSYNC.RECONVERGENT B1 ;  /* 0x0000000000017941 */ /* 0x000fea0003800200 */
.L_x_13008:
        /* <DEDUP_REMOVED lines=62> */
.L_x_13006:
[----:B------:R-:W-:Y:S05]  /*360c0*/  BSYNC.RECONVERGENT B0 ;  /* 0x0000000000007941 */ /* 0x000fea0003800200 */
.L_x_13005:
        /* <DEDUP_REMOVED lines=22> */
.L_x_13012:
        /* <DEDUP_REMOVED lines=12> */
.L_x_13014:
[----:B------:R-:W-:Y:S05]  /*362f0*/  BSYNC.RECONVERGENT B1 ;  /* 0x0000000000017941 */ /* 0x000fea0003800200 */
.L_x_13013:
        /* <DEDUP_REMOVED lines=62> */
.L_x_13011:
[----:B------:R-:W-:Y:S05]  /*366e0*/  BSYNC.RECONVERGENT B0 ;  /* 0x0000000000007941 */ /* 0x000fea0003800200 */
.L_x_13010:
        /* <DEDUP_REMOVED lines=27> */
.L_x_13017:
        /* <DEDUP_REMOVED lines=12> */
.L_x_13019:
[----:B------:R-:W-:Y:S05]  /*36960*/  BSYNC.RECONVERGENT B1 ;  /* 0x0000000000017941 */ /* 0x000fea0003800200 */
.L_x_13018:
        /* <DEDUP_REMOVED lines=62> */
.L_x_13016:
[----:B------:R-:W-:Y:S05]  /*36d50*/  BSYNC.RECONVERGENT B0 ;  /* 0x0000000000007941 */ /* 0x000fea0003800200 */
.L_x_13015:
        /* <DEDUP_REMOVED lines=23> */
.L_x_13022:
        /* <DEDUP_REMOVED lines=12> */
.L_x_13024:
[----:B------:R-:W-:Y:S05]  /*36f90*/  BSYNC.RECONVERGENT B1 ;  /* 0x0000000000017941 */ /* 0x000fea0003800200 */
.L_x_13023:
        /* <DEDUP_REMOVED lines=62> */
.L_x_13021:
[----:B------:R-:W-:Y:S05]  /*37380*/  BSYNC.RECONVERGENT B0 ;  /* 0x0000000000007941 */ /* 0x000fea0003800200 */
.L_x_13020:
        /* <DEDUP_REMOVED lines=25> */
.L_x_13027:
        /* <DEDUP_REMOVED lines=12> */
.L_x_13029:
[----:B------:R-:W-:Y:S05]  /*375e0*/  BSYNC.RECONVERGENT B1 ;  /* 0x0000000000017941 */ /* 0x000fea0003800200 */
.L_x_13028:
        /* <DEDUP_REMOVED lines=62> */
.L_x_13026:
[----:B------:R-:W-:Y:S05]  /*379d0*/  BSYNC.RECONVERGENT B0 ;  /* 0x0000000000007941 */ /* 0x000fea0003800200 */
.L_x_13025:
        /* <DEDUP_REMOVED lines=22> */
.L_x_13032:
        /* <DEDUP_REMOVED lines=12> */
.L_x_13034:
[----:B------:R-:W-:Y:S05]  /*37c00*/  BSYNC.RECONVERGENT B1 ;  /* 0x0000000000017941 */ /* 0x000fea0003800200 */
.L_x_13033:
        /* <DEDUP_REMOVED lines=62> */
.L_x_13031:
[----:B------:R-:W-:Y:S05]  /*37ff0*/  BSYNC.RECONVERGENT B0 ;  /* 0x0000000000007941 */ /* 0x000fea0003800200 */
.L_x_13030:
        /* <DEDUP_REMOVED lines=27> */
.L_x_13037:
        /* <DEDUP_REMOVED lines=12> */
.L_x_13039:
[----:B------:R-:W-:Y:S05]  /*38270*/  BSYNC.RECONVERGENT B1 ;  /* 0x0000000000017941 */ /* 0x000fea0003800200 */
.L_x_13038:
        /* <DEDUP_REMOVED lines=62> */
.L_x_13036:
[----:B------:R-:W-:Y:S05]  /*38660*/  BSYNC.RECONVERGENT B0 ;  /* 0x0000000000007941 */ /* 0x000fea0003800200 */
.L_x_13035:
        /* <DEDUP_REMOVED lines=21> */
.L_x_13042:
        /* <DEDUP_REMOVED lines=12> */
.L_x_13044:
[----:B------:R-:W-:Y:S05]  /*38880*/  BSYNC.RECONVERGENT B1 ;  /* 0x0000000000017941 */ /* 0x000fea0003800200 */
.L_x_13043:
        /* <DEDUP_REMOVED lines=62> */
.L_x_13041:
[----:B------:R-:W-:Y:S05]  /*38c70*/  BSYNC.RECONVERGENT B0 ;  /* 0x0000000000007941 */ /* 0x000fea0003800200 */
.L_x_13040:
        /* <DEDUP_REMOVED lines=26> */
.L_x_13047:
        /* <DEDUP_REMOVED lines=12> */
.L_x_13049:
[----:B------:R-:W-:Y:S05]  /*38ee0*/  BSYNC.RECONVERGENT B1 ;  /* 0x0000000000017941 */ /* 0x000fea0003800200 */
.L_x_13048:
        /* <DEDUP_REMOVED lines=62> */
.L_x_13046:
[----:B------:R-:W-:Y:S05]  /*392d0*/  BSYNC.RECONVERGENT B0 ;  /* 0x0000000000007941 */ /* 0x000fea0003800200 */
.L_x_13045:
        /* <DEDUP_REMOVED lines=20> */
.L_x_13052:
        /* <DEDUP_REMOVED lines=12> */
.L_x_13054:
[----:B------:R-:W-:Y:S05]  /*394e0*/  BSYNC.RECONVERGENT B1 ;  /* 0x0000000000017941 */ /* 0x000fea0003800200 */
.L_x_13053:
        /* <DEDUP_REMOVED lines=62> */
.L_x_13051:
[----:B------:R-:W-:Y:S05]  /*398d0*/  BSYNC.RECONVERGENT B0 ;  /* 0x0000000000007941 */ /* 0x000fea0003800200 */
.L_x_13050:
        /* <DEDUP_REMOVED lines=27> */
.L_x_13057:
        /* <DEDUP_REMOVED lines=12> */
.L_x_13059:
[----:B------:R-:W-:Y:S05]  /*39b50*/  BSYNC.RECONVERGENT B1 ;  /* 0x0000000000017941 */ /* 0x000fea0003800200 */
.L_x_13058:
        /* <DEDUP_REMOVED lines=62> */
.L_x_13056:
[----:B------:R-:W-:Y:S05]  /*39f40*/  BSYNC.RECONVERGENT B0 ;  /* 0x0000000000007941 */ /* 0x000fea0003800200 */
.L_x_13055:
        /* <DEDUP_REMOVED lines=21> */
.L_x_13062:
        /* <DEDUP_REMOVED lines=12> */
.L_x_13064:
[----:B------:R-:W-:Y:S05]  /*3a160*/  BSYNC.RECONVERGENT B1 ;  /* 0x0000000000017941 */ /* 0x000fea0003800200 */
.L_x_13063:
        /* <DEDUP_REMOVED lines=62> */
.L_x_13061:
[----:B------:R-:W-:Y:S05]  /*3a550*/  BSYNC.RECONVERGENT B0 ;  /* 0x0000000000007941 */ /* 0x000fea0003800200 */
.L_x_13060:
[----:B------:R-:W-:Y:S01]  /*3a560*/  I2FP.F32.U32 R23, R23 ;  /* 0x0000001700177245 */ /* 0x000fe20000201000 */
[----:B------:R-:W-:Y:S01]  /*3a570*/  IMAD.U32 R24, R35, 0x10000, RZ ;  /* 0x0001000023187824 */ /* 0x000fe200078e00ff */
        /* <DEDUP_REMOVED lines=24> */
.L_x_13067:
        /* <DEDUP_REMOVED lines=12> */
.L_x_13069:
[----:B------:R-:W-:Y:S05]  /*3a7c0*/  BSYNC.RECONVERGENT B1 ;  /* 0x0000000000017941 */ /* 0x000fea0003800200 */
.L_x_13068:
        /* <DEDUP_REMOVED lines=62> */
.L_x_13066:
[----:B------:R-:W-:Y:S05]  /*3abb0*/  BSYNC.RECONVERGENT B0 ;  /* 0x0000000000007941 */ /* 0x000fea0003800200 */
.L_x_13065:
        /* <DEDUP_REMOVED lines=20> */
.L_x_13072:
        /* <DEDUP_REMOVED lines=15> */
.L_x_13074:
[----:B------:R-:W-:Y:S05]  /*3adf0*/  BSYNC.RECONVERGENT B1 ;  /* 0x0000000000017941 */ /* 0x000fea0003800200 */
.L_x_13073:
        /* <DEDUP_REMOVED lines=62> */
.L_x_13071:
[----:B------:R-:W-:Y:S05]  /*3b1e0*/  BSYNC.RECONVERGENT B0 ;  /* 0x0000000000007941 */ /* 0x000fea0003800200 */
.L_x_13070:
        /* <DEDUP_REMOVED lines=8> */
[----:B------:R-:W-:-:S05]  /*3b270*/  PRMT R24, R35, 0x7632, R24 ;  /* 0x0000763223187816 */ /* 0x000fca0000000018 */
[----:B------:R-:W-:-:S04]  /*3b280*/  IMAD.U32 R24, R24, 0x10000, RZ ;  /* 0x0001000018187824 */ /* 0x000fc800078e00ff */
[----:B------:R-:W-:-:S05]  /*3b290*/  FMUL.FTZ R24, R24, R69 ;  /* 0x0000004518187220 */ /* 0x000fca0000410000 */
[----:B------:R-:W-:-:S05]  /*3b2a0*/  FSEL R24, R24, RZ, !P6 ;  /* 0x000000ff18187208 */ /* 0x000fca0007000000 */
[----:B------:R-:W-:-:S04]  /*3b2b0*/  FADD.FTZ R24, R37, R24 ;  /* 0x0000001825187221 */ /* 0x000fc80000010000 */
[----:B------:R-:W-:Y:S01]  /*3b2c0*/  @P1 FADD.FTZ R74, R24, R25 ;  /* 0x00000019184a1221 */ /* 0x000fe20000010000 */
[----:B------:R-:W-:Y:S02]  /*3b2d0*/  @!P1 MOV R74, R24 ;  /* 0x00000018004a9202 */ /* 0x000fe40000000f00 */
[----:B------:R-:W-:Y:S02]  /*3b2e0*/  SEL R25, RZ, 0x1, P6 ;  /* 0x00000001ff197807 */ /* 0x000fe40003000000 */
[----:B------:R-:W-:Y:S02]  /*3b2f0*/  F2FP.BF16.F32.PACK_AB R24, RZ, R74 ;  /* 0x0000004aff18723e */ /* 0x000fe400000010ff */
[----:B------:R-:W-:Y:S02]  /*3b300*/  PRMT R16, R25, 0x7610, R16 ;  /* 0x0000761019107816 */ /* 0x000fe40000000010 */
[----:B------:R-:W-:Y:S01]  /*3b310*/  PRMT R23, R23, 0x5410, R24 ;  /* 0x0000541017177816 */ /* 0x000fe20000000018 */
[----:B------:R-:W-:Y:S06]  /*3b320*/  BRA `(.L_x_13075) ;  /* 0x0000003000bc7947 */ /* 0x000fec0003800000 */
.L_x_12994:
        /* <DEDUP_REMOVED lines=16> */
.L_x_13078:
        /* <DEDUP_REMOVED lines=12> */
.L_x_13080:
[----:B------:R-:W-:Y:S05]  /*3b4f0*/  BSYNC.RECONVERGENT B1 ;  /* 0x0000000000017941 */ /* 0x000fea0003800200 */
.L_x_13079:
        /* <DEDUP_REMOVED lines=62> */
.L_x_13077:
[----:B------:R-:W-:Y:S05]  /*3b8e0*/  BSYNC.RECONVERGENT B0 ;  /* 0x0000000000007941 */ /* 0x000fea0003800200 */
.L_x_13076:
        /* <DEDUP_REMOVED lines=26> */
.L_x_13083:
        /* <DEDUP_REMOVED lines=12> */
.L_x_13085:
[----:B------:R-:W-:Y:S05]  /*3bb50*/  BSYNC.RECONVERGENT B1 ;  /* 0x0000000000017941 */ /* 0x000fea0003800200 */
.L_x_13084:
        /* <DEDUP_REMOVED lines=62> */
.L_x_13082:
[----:B------:R-:W-:Y:S05]  /*3bf40*/  BSYNC.RECONVERGENT B0 ;  /* 0x0000000000007941 */ /* 0x000fea0003800200 */
.L_x_13081:
        /* <DEDUP_REMOVED lines=26> */
.L_x_13088:
        /* <DEDUP_REMOVED lines=12> */
.L_x_13090:
[----:B------:R-:W-:Y:S05]  /*3c1b0*/  BSYNC.RECONVERGENT B1 ;  /* 0x0000000000017941 */ /* 0x000fea0003800200 */
.L_x_13089:
        /* <DEDUP_REMOVED lines=62> */
.L_x_13087:
[----:B------:R-:W-:Y:S05]  /*3c5a0*/  BSYNC.RECONVERGENT B0 ;  /* 0x0000000000007941 */ /* 0x000fea0003800200 */
.L_x_13086:
        /* <DEDUP_REMOVED lines=26> */
.L_x_13093:
        /* <DEDUP_REMOVED lines=12> */
.L_x_13095:
[----:B------:R-:W-:Y:S05]  /*3c810*/  BSYNC.RECONVERGENT B1 ;  /* 0x0000000000017941 */ /* 0x000fea0003800200 */
.L_x_13094:
        /* <DEDUP_REMOVED lines=62> */
.L_x_13092:
[----:B------:R-:W-:Y:S05]  /*3cc00*/  BSYNC.RECONVERGENT B0 ;  /* 0x0000000000007941 */ /* 0x000fea0003800200 */
.L_x_13091:
        /* <DEDUP_REMOVED lines=26> */
.L_x_13098:
        /* <DEDUP_REMOVED lines=12> */
.L_x_13100:
[----:B------:R-:W-:Y:S05]  /*3ce70*/  BSYNC.RECONVERGENT B1 ;  /* 0x0000000000017941 */ /* 0x000fea0003800200 */
.L_x_13099:
        /* <DEDUP_REMOVED lines=62> */
.L_x_13097:
[----:B------:R-:W-:Y:S05]  /*3d260*/  BSYNC.RECONVERGENT B0 ;  /* 0x0000000000007941 */ /* 0x000fea0003800200 */
.L_x_13096:
        /* <DEDUP_REMOVED lines=24> */
.L_x_13103:
        /* <DEDUP_REMOVED lines=12> */
.L_x_13105:
[----:B------:R-:W-:Y:S05]  /*3d4b0*/  BSYNC.RECONVERGENT B1 ;  /* 0x0000000000017941 */ /* 0x000fea0003800200 */
.L_x_13104:
        /* <DEDUP_REMOVED lines=62> */
.L_x_13102:
[----:B------:R-:W-:Y:S05]  /*3d8a0*/  BSYNC.RECONVERGENT B0 ;  /* 0x0000000000007941 */ /* 0x000fea0003800200 */
.L_x_13101:
        /* <DEDUP_REMOVED lines=24> */
.L_x_13108:
        /* <DEDUP_REMOVED lines=12> */
.L_x_13110:
[----:B------:R-:W-:Y:S05]  /*3daf0*/  BSYNC.RECONVERGENT B1 ;  /* 0x0000000000017941 */ /* 0x000fea0003800200 */
.L_x_13109:
        /* <DEDUP_REMOVED lines=62> */
.L_x_13107:
[----:B------:R-:W-:Y:S05]  /*3dee0*/  BSYNC.RECONVERGENT B0 ;  /* 0x0000000000007941 */ /* 0x000fea0003800200 */
.L_x_13106:
        /* <DEDUP_REMOVED lines=24> */
.L_x_13113:
        /* <DEDUP_REMOVED lines=12> */
.L_x_13115:
[----:B------:R-:W-:Y:S05]  /*3e130*/  BSYNC.RECONVERGENT B1 ;  /* 0x0000000000017941 */ /* 0x000fea0003800200 */
.L_x_13114:
        /* <DEDUP_REMOVED lines=59> */
[----:B------:R-:W-:Y:S01]  /*3e4f0*/  HFMA2 R36, -RZ, RZ, 0, 0 ;  /* 0x00000000ff247431 */ /* 0x000fe200000001ff */
[----:B------:R-:W-:Y:S01]  /*3e500*/  LOP3.LUT R3, R4, UR4, R27, 0x96, !PT ;  /* 0x0000000404037c12 */ /* 0x000fe2000f8e961b */
[----:B------:R-:W-:-:S07]  /*3e510*/  IMAD.MOV.U32 R4, RZ, RZ, R26 ;  /* 0x000000ffff047224 */ /* 0x000fce00078e001a */
.L_x_13112:
[----:B------:R-:W-:Y:S05]  /*3e520*/  BSYNC.RECONVERGENT B0 ;  /* 0x0000000000007941 */ /* 0x000fea0003800200 */
.L_x_13111:
        /* <DEDUP_REMOVED lines=9> */
[----:B------:R-:W-:Y:S01]  /*3e5c0*/  FSEL R74, R26, RZ, !P5 ;  /* 0x000000ff1a4a7208 */ /* 0x000fe20006800000 */
[----:B------:R-:W-:Y:S01]  /*3e5d0*/  @P1 IMAD.U32 R25, R25, 0x10000, RZ ;  /* 0x0001000019191824 */ /* 0x000fe200078e00ff */
[----:B------:R-:W-:-:S03]  /*3e5e0*/  PLOP3.LUT P5, PT, P5, PT, PT, 0x8, 0x80 ;  /* 0x000000000080781c */ /* 0x000fc60002fae170 */
[----:B------:R-:W-:-:S05]  /*3e5f0*/  @P1 FADD.FTZ R74, R74, R25 ;  /* 0x000000194a4a1221 */ /* 0x000fca0000010000 */
[----:B------:R-:W-:-:S04]  /*3e600*/  F2FP.BF16.F32.PACK_AB R25, RZ, R74 ;  /* 0x0000004aff19723e */ /* 0x000fc800000010ff */
[----:B------:R-:W-:-:S07]  /*3e610*/  PRMT R23, R23, 0x5410, R25 ;  /* 0x0000541017177816 */ /* 0x000fce0000000019 */
.L_x_13075:
        /* <DEDUP_REMOVED lines=41> */
.L_x_13116:
        /* <DEDUP_REMOVED lines=26> */
.L_x_13120:
        /* <DEDUP_REMOVED lines=12> */
.L_x_13122:
[----:B------:R-:W-:Y:S05]  /*3eb10*/  BSYNC.RECONVERGENT B1 ;  /* 0x0000000000017941 */ /* 0x000fea0003800200 */
.L_x_13121:
        /* <DEDUP_REMOVED lines=62> */
.L_x_13119:
[----:B------:R-:W-:Y:S05]  /*3ef00*/  BSYNC.RECONVERGENT B0 ;  /* 0x0000000000007941 */ /* 0x000fea0003800200 */
.L_x_13118:
        /* <DEDUP_REMOVED lines=23> */
.L_x_13125:
        /* <DEDUP_REMOVED lines=12> */
.L_x_13127:
[----:B------:R-:W-:Y:S05]  /*3f140*/  BSYNC.RECONVERGENT B1 ;  /* 0x0000000000017941 */ /* 0x000fea0003800200 */
.L_x_13126:
        /* <DEDUP_REMOVED lines=62> */
.L_x_13124:
[----:B------:R-:W-:Y:S05]  /*3f530*/  BSYNC.RECONVERGENT B0 ;  /* 0x0000000000007941 */ /* 0x000fea0003800200 */
.L_x_13123:
        /* <DEDUP_REMOVED lines=25> */
.L_x_13130:
        /* <DEDUP_REMOVED lines=12> */
.L_x_13132:
[----:B------:R-:W-:Y:S05]  /*3f790*/  BSYNC.RECONVERGENT B1 ;  /* 0x0000000000017941 */ /* 0x000fea0003800200 */
.L_x_13131:
        /* <DEDUP_REMOVED lines=62> */
.L_x_13129:
[----:B------:R-:W-:Y:S05]  /*3fb80*/  BSYNC.RECONVERGENT B0 ;  /* 0x0000000000007941 */ /* 0x000fea0003800200 */
.L_x_13128:
        /* <DEDUP_REMOVED lines=22> */
.L_x_13135:
        /* <DEDUP_REMOVED lines=12> */
.L_x_13137:
[----:B------:R-:W-:Y:S05]  /*3fdb0*/  BSYNC.RECONVERGENT B1 ;  /* 0x0000000000017941 */ /* 0x000fea0003800200 */
.L_x_13136:
        /* <DEDUP_REMOVED lines=62> */
.L_x_13134:
[----:B------:R-:W-:Y:S05]  /*401a0*/  BSYNC.RECONVERGENT B0 ;  /* 0x0000000000007941 */ /* 0x000fea0003800200 */
.L_x_13133:
        /* <DEDUP_REMOVED lines=13> */
[----:B-1----:R-:W-:Y:S01]  /*40280*/  @P1 FADD.FTZ R18, R10, R11 ;  /* 0x0000000b0a121221 */ /* 0x002fe20000010000 */
        /* <DEDUP_REMOVED lines=13> */
.L_x_13140:
        /* <DEDUP_REMOVED lines=12> */
.L_x_13142:
[----:B------:R-:W-:Y:S05]  /*40420*/  BSYNC.RECONVERGENT B1 ;  /* 0x0000000000017941 */ /* 0x000fea0003800200 */
.L_x_13141:
        /* <DEDUP_REMOVED lines=62> */
.L_x_13139:
[----:B------:R-:W-:Y:S05]  /*40810*/  BSYNC.RECONVERGENT B0 ;  /* 0x0000000000007941 */ /* 0x000fea0003800200 */
.L_x_13138:
        /* <DEDUP_REMOVED lines=23> */
.L_x_13145:
        /* <DEDUP_REMOVED lines=12> */
.L_x_13147:
[----:B------:R-:W-:Y:S05]  /*40a50*/  BSYNC.RECONVERGENT B1 ;  /* 0x0000000000017941 */ /* 0x000fea0003800200 */
.L_x_13146:
        /* <DEDUP_REMOVED lines=62> */
.L_x_13144:
[----:B------:R-:W-:Y:S05]  /*40e40*/  BSYNC.RECONVERGENT B0 ;  /* 0x0000000000007941 */ /* 0x000fea0003800200 */
.L_x_13143:
        /* <DEDUP_REMOVED lines=25> */
.L_x_13150:
        /* <DEDUP_REMOVED lines=12> */
.L_x_13152:
[----:B------:R-:W-:Y:S05]  /*410a0*/  BSYNC.RECONVERGENT B1 ;  /* 0x0000000000017941 */ /* 0x000fea0003800200 */
.L_x_13151:
        /* <DEDUP_REMOVED lines=62> */
.L_x_13149:
[----:B------:R-:W-:Y:S05]  /*41490*/  BSYNC.RECONVERGENT B0 ;  /* 0x0000000000007941 */ /* 0x000fea0003800200 */
.L_x_13148:
        /* <DEDUP_REMOVED lines=22> */
.L_x_13155:
        /* <DEDUP_REMOVED lines=12> */
.L_x_13157:
[----:B------:R-:W-:Y:S05]  /*416c0*/  BSYNC.RECONVERGENT B1 ;  /* 0x0000000000017941 */ /* 0x000fea0003800200 */
.L_x_13156:
        /* <DEDUP_REMOVED lines=62> */
.L_x_13154:
[----:B------:R-:W-:Y:S05]  /*41ab0*/  BSYNC.RECONVERGENT B0 ;  /* 0x0000000000007941 */ /* 0x000fea0003800200 */
.L_x_13153:
        /* <DEDUP_REMOVED lines=27> */
.L_x_13160:
        /* <DEDUP_REMOVED lines=12> */
.L_x_13162:
[----:B------:R-:W-:Y:S05]  /*41d30*/  BSYNC.RECONVERGENT B1 ;  /* 0x0000000000017941 */ /* 0x000fea0003800200 */
.L_x_13161:
        /* <DEDUP_REMOVED lines=62> */
.L_x_13159:
[----:B------:R-:W-:Y:S05]  /*42120*/  BSYNC.RECONVERGENT B0 ;  /* 0x0000000000007941 */ /* 0x000fea0003800200 */
.L_x_13158:
        /* <DEDUP_REMOVED lines=21> */
.L_x_13165:
        /* <DEDUP_REMOVED lines=12> */
.L_x_13167:
[----:B------:R-:W-:Y:S05]  /*42340*/  BSYNC.RECONVERGENT B1 ;  /* 0x0000000000017941 */ /* 0x000fea0003800200 */
.L_x_13166:
        /* <DEDUP_REMOVED lines=62> */
.L_x_13164:
[----:B------:R-:W-:Y:S05]  /*42730*/  BSYNC.RECONVERGENT B0 ;  /* 0x0000000000007941 */ /* 0x000fea0003800200 */
.L_x_13163:
        /* <DEDUP_REMOVED lines=26> */
.L_x_13170:
        /* <DEDUP_REMOVED lines=12> */
.L_x_13172:
[----:B------:R-:W-:Y:S05]  /*429a0*/  BSYNC.RECONVERGENT B1 ;  /* 0x0000000000017941 */ /* 0x000fea0003800200 */
.L_x_13171:
        /* <DEDUP_REMOVED lines=62> */
.L_x_13169:
[----:B------:R-:W-:Y:S05]  /*42d90*/  BSYNC.RECONVERGENT B0 ;  /* 0x0000000000007941 */ /* 0x000fea0003800200 */
.L_x_13168:
        /* <DEDUP_REMOVED lines=20> */
.L_x_13175:
        /* <DEDUP_REMOVED lines=12> */
.L_x_13177:
[----:B------:R-:W-:Y:S05]  /*42fa0*/  BSYNC.RECONVERGENT B1 ;  /* 0x0000000000017941 */ /* 0x000fea0003800200 */
.L_x_13176:
        /* <DEDUP_REMOVED lines=62> */
.L_x_13174:
[----:B------:R-:W-:Y:S05]  /*43390*/  BSYNC.RECONVERGENT B0 ;  /* 0x0000000000007941 */ /* 0x000fea0003800200 */
.L_x_13173:
        /* <DEDUP_REMOVED lines=12> */
[----:B------:R-:W-:Y:S01]  /*43460*/  FADD.FTZ R15, R24, R15 ;  /* 0x0000000f180f7221 */ /* 0x000fe20000010000 */
[----:B------:R-:W-:-:S03]  /*43470*/  IMAD.MOV.U32 R24, RZ, RZ, 0x2 ;  /* 0x00000002ff187424 */ /* 0x000fc600078e00ff */
        /* <DEDUP_REMOVED lines=13> */
.L_x_13180:
        /* <DEDUP_REMOVED lines=12> */
.L_x_13182:
[----:B------:R-:W-:Y:S05]  /*43610*/  BSYNC.RECONVERGENT B1 ;  /* 0x0000000000017941 */ /* 0x000fea0003800200 */
.L_x_13181:
        /* <DEDUP_REMOVED lines=62> */
.L_x_13179:
[----:B------:R-:W-:Y:S05]  /*43a00*/  BSYNC.RECONVERGENT B0 ;  /* 0x0000000000007941 */ /* 0x000fea0003800200 */
.L_x_13178:
        /* <DEDUP_REMOVED lines=21> */
.L_x_13185:
        /* <DEDUP_REMOVED lines=12> */
.L_x_13187:
[----:B------:R-:W-:Y:S05]  /*43c20*/  BSYNC.RECONVERGENT B1 ;  /* 0x0000000000017941 */ /* 0x000fea0003800200 */
.L_x_13186:
        /* <DEDUP_REMOVED lines=62> */
.L_x_13184:
[----:B------:R-:W-:Y:S05]  /*44010*/  BSYNC.RECONVERGENT B0 ;  /* 0x0000000000007941 */ /* 0x000fea0003800200 */
.L_x_13183:
        /* <DEDUP_REMOVED lines=26> */
.L_x_13190:
        /* <DEDUP_REMOVED lines=12> */
.L_x_13192:
[----:B------:R-:W-:Y:S05]  /*44280*/  BSYNC.RECONVERGENT B1 ;  /* 0x0000000000017941 */ /* 0x000fea0003800200 */
.L_x_13191:
        /* <DEDUP_REMOVED lines=62> */
.L_x_13189:
[----:B------:R-:W-:Y:S05]  /*44670*/  BSYNC.RECONVERGENT B0 ;  /* 0x0000000000007941 */ /* 0x000fea0003800200 */
.L_x_13188:
        /* <DEDUP_REMOVED lines=20> */
.L_x_13195:
        /* <DEDUP_REMOVED lines=15> */
.L_x_13197:
[----:B------:R-:W-:Y:S05]  /*448b0*/  BSYNC.RECONVERGENT B1 ;  /* 0x0000000000017941 */ /* 0x000fea0003800200 */
.L_x_13196:
        /* <DEDUP_REMOVED lines=62> */
.L_x_13194:
[----:B------:R-:W-:Y:S05]  /*44ca0*/  BSYNC.RECONVERGENT B0 ;  /* 0x0000000000007941 */ /* 0x000fea0003800200 */
.L_x_13193:
        /* <DEDUP_REMOVED lines=20> */
.L_x_13117:
        /* <DEDUP_REMOVED lines=16> */
.L_x_13201:
        /* <DEDUP_REMOVED lines=12> */
.L_x_13203:
[----:B------:R-:W-:Y:S05]  /*44fb0*/  BSYNC.RECONVERGENT B1 ;  /* 0x0000000000017941 */ /* 0x000fea0003800200 */
.L_x_13202:
        /* <DEDUP_REMOVED lines=62> */
.L_x_13200:
[----:B------:R-:W-:Y:S05]  /*453a0*/  BSYNC.RECONVERGENT B0 ;  /* 0x0000000000007941 */ /* 0x000fea0003800200 */
.L_x_13199:
[----:B------:R-:W-:Y:S01]  /*453b0*/  I2FP.F32.U32 R17, R19 ;  /* 0x0000001300117245 */ /* 0x000fe20000201000 */
[----:B------:R-:W-:Y:S01]  /*453c0*/  BSSY.RECONVERGENT B0, `(.L_x_13204) ;  /* 0x0000064000007945 */ /* 0x000fe20003800200 */
[----:B------:R-:W-:Y:S01]  /*453d0*/  ISETP.NE.AND P3, PT, R18, 0x1, PT ;  /* 0x000000011200780c */ /* 0x000fe20003f65270 */
[----:B------:R-:W-:Y:S01]  /*453e0*/  IMAD.MOV.U32 R21, RZ, RZ, 0x2 ;  /* 0x00000002ff157424 */ /* 0x000fe200078e00ff */
[----:B-----5:R-:W-:Y:S01]  /*453f0*/  @P1 SHF.L.U32 R19, R28, 0x10, RZ ;  /* 0x000000101c131819 */ /* 0x020fe200000006ff */
[----:B------:R-:W-:Y:S01]  /*45400*/  FFMA.FTZ R17, R17, R73, 1.1641532182693481445e-10 ;  /* 0x2f00000011117423 */ /* 0x000fe20000010049 */
[----:B------:R-:W-:Y:S01]  /*45410*/  LOP3.LUT R8, R8, 0xffffffef, RZ, 0xc0, !PT ;  /* 0xffffffef08087812 */ /* 0x000fe200078ec0ff */
[----:B------:R-:W-:Y:S01]  /*45420*/  IMAD.MOV.U32 R20, RZ, RZ, R4 ;  /* 0x000000ffff147224 */ /* 0x000fe200078e0004 */
[C---:B------:R-:W-:Y:S02]  /*45430*/  PRMT R22, R24.reuse, 0x7632, R22 ;  /* 0x0000763218167816 */ /* 0x040fe40000000016 */
        /* <DEDUP_REMOVED lines=17> */
.L_x_13206:
        /* <DEDUP_REMOVED lines=12> */
.L_x_13208:
[----:B------:R-:W-:Y:S05]  /*45610*/  BSYNC.RECONVERGENT B1 ;  /* 0x0000000000017941 */ /* 0x000fea0003800200 */
.L_x_13207:
        /* <DEDUP_REMOVED lines=62> */
.L_x_13205:
[----:B------:R-:W-:Y:S05]  /*45a00*/  BSYNC.RECONVERGENT B0 ;  /* 0x0000000000007941 */ /* 0x000fea0003800200 */
.L_x_13204:
[----:B------:R-:W-:Y:S01]  /*45a10*/  I2FP.F32.U32 R18, R20 ;  /* 0x0000001400127245 */ /* 0x000fe20000201000 */
[----:B------:R-:W-:Y:S01]  /*45a20*/  BSSY.RECONVERGENT B0, `(.L_x_13209) ;  /* 0x0000064000007945 */ /* 0x000fe20003800200 */
[----:B------:R-:W-:Y:S01]  /*45a30*/  SHF.L.U32 R19, R22, 0x10, RZ ;  /* 0x0000001016137819 */ /* 0x000fe200000006ff */
[----:B------:R-:W-:Y:S01]  /*45a40*/  IMAD.MOV.U32 R20, RZ, RZ, 0x2 ;  /* 0x00000002ff147424 */ /* 0x000fe200078e00ff */
        /* <DEDUP_REMOVED lines=22> */
.L_x_13211:
        /* <DEDUP_REMOVED lines=12> */
.L_x_13213:
[----:B------:R-:W-:Y:S05]  /*45c70*/  BSYNC.RECONVERGENT B1 ;  /* 0x0000000000017941 */ /* 0x000fea0003800200 */
.L_x_13212:
        /* <DEDUP_REMOVED lines=62> */
.L_x_13210:
[----:B------:R-:W-:Y:S05]  /*46060*/  BSYNC.RECONVERGENT B0 ;  /* 0x0000000000007941 */ /* 0x000fea0003800200 */
.L_x_13209:
        /* <DEDUP_REMOVED lines=26> */
.L_x_13216:
        /* <DEDUP_REMOVED lines=12> */
.L_x_13218:
[----:B------:R-:W-:Y:S05]  /*462d0*/  BSYNC.RECONVERGENT B1 ;  /* 0x0000000000017941 */ /* 0x000fea0003800200 */
.L_x_13217:
        /* <DEDUP_REMOVED lines=62> */
.L_x_13215:
[----:B------:R-:W-:Y:S05]  /*466c0*/  BSYNC.RECONVERGENT B0 ;  /* 0x0000000000007941 */ /* 0x000fea0003800200 */
.L_x_13214:
        /* <DEDUP_REMOVED lines=26> */
.L_x_13221:
        /* <DEDUP_REMOVED lines=12> */
.L_x_13223:
[----:B------:R-:W-:Y:S05]  /*46930*/  BSYNC.RECONVERGENT B1 ;  /* 0x0000000000017941 */ /* 0x000fea0003800200 */
.L_x_13222:
        /* <DEDUP_REMOVED lines=62> */
.L_x_13220:
[----:B------:R-:W-:Y:S05]  /*46d20*/  BSYNC.RECONVERGENT B0 ;  /* 0x0000000000007941 */ /* 0x000fea0003800200 */
.L_x_13219:
[----:B------:R-:W-:Y:S01]  /*46d30*/  I2FP.F32.U32 R21, R21 ;  /* 0x0000001500157245 */ /* 0x000fe20000201000 */
[----:B------:R-:W-:Y:S01]  /*46d40*/  @P1 IMAD.U32 R23, R30, 0x10000, RZ ;  /* 0x000100001e171824 */ /* 0x000fe200078e00ff */
[----:B------:R-:W-:Y:S01]  /*46d50*/  ISETP.NE.AND P3, PT, R22, 0x1, PT ;  /* 0x000000011600780c */ /* 0x000fe20003f65270 */
[----:B------:R-:W-:Y:S01]  /*46d60*/  BSSY.RECONVERGENT B0, `(.L_x_13224) ;  /* 0x0000060000007945 */ /* 0x000fe20003800200 */
[----:B------:R-:W-:Y:S01]  /*46d70*/  PRMT R24, R26, 0x7632, R24 ;  /* 0x000076321a187816 */ /* 0x000fe20000000018 */
[----:B------:R-:W-:Y:S01]  /*46d80*/  FFMA.FTZ R21, R21, R73, 1.1641532182693481445e-10 ;  /* 0x2f00000015157423 */ /* 0x000fe20000010049 */
[----:B------:R-:W-:Y:S01]  /*46d90*/  IMAD.MOV.U32 R45, RZ, RZ, 0x2 ;  /* 0x00000002ff2d7424 */ /* 0x000fe200078e00ff */
[----:B------:R-:W-:-:S03]  /*46da0*/  MOV R38, R4 ;  /* 0x0000000400267202 */ /* 0x000fc60000000f00 */
[----:B------:R-:W-:Y:S02]  /*46db0*/  FSETP.GTU.FTZ.AND P2, PT, R21, R68, PT ;  /* 0x000000441500720b */ /* 0x000fe40003f5c000 */
        /* <DEDUP_REMOVED lines=15> */
.L_x_13226:
        /* <DEDUP_REMOVED lines=12> */
.L_x_13228:
[----:B------:R-:W-:Y:S05]  /*46f70*/  BSYNC.RECONVERGENT B1 ;  /* 0x0000000000017941 */ /* 0x000fea0003800200 */
.L_x_13227:
        /* <DEDUP_REMOVED lines=62> */
.L_x_13225:
[----:B------:R-:W-:Y:S05]  /*47360*/  BSYNC.RECONVERGENT B0 ;  /* 0x0000000000007941 */ /* 0x000fea0003800200 */
.L_x_13224:
        /* <DEDUP_REMOVED lines=24> */
.L_x_13231:
        /* <DEDUP_REMOVED lines=12> */
.L_x_13233:
[----:B------:R-:W-:Y:S05]  /*475b0*/  BSYNC.RECONVERGENT B1 ;  /* 0x0000000000017941 */ /* 0x000fea0003800200 */
.L_x_13232:
        /* <DEDUP_REMOVED lines=62> */
.L_x_13230:
[----:B------:R-:W-:Y:S05]  /*479a0*/  BSYNC.RECONVERGENT B0 ;  /* 0x0000000000007941 */ /* 0x000fea0003800200 */
.L_x_13229:
        /* <DEDUP_REMOVED lines=24> */
.L_x_13236:
        /* <DEDUP_REMOVED lines=12> */
.L_x_13238:
[----:B------:R-:W-:Y:S05]  /*47bf0*/  BSYNC.RECONVERGENT B1 ;  /* 0x0000000000017941 */ /* 0x000fea0003800200 */
.L_x_13237:
        /* <DEDUP_REMOVED lines=39> */
[----:B------:R-:W-:Y:S01]  /*47e70*/  IMAD.MOV.U32 R45, RZ, RZ, RZ ;  /* 0x000000ffff2d7224 */ /* 0x000fe200078e00ff */
        /* <DEDUP_REMOVED lines=22> */
.L_x_13235:
[----:B------:R-:W-:Y:S05]  /*47fe0*/  BSYNC.RECONVERGENT B0 ;  /* 0x0000000000007941 */ /* 0x000fea0003800200 */
.L_x_13234:
        /* <DEDUP_REMOVED lines=15> */
.L_x_13198:
        /* <DEDUP_REMOVED lines=41> */
.L_x_13239:
        /* <DEDUP_REMOVED lines=26> */
.L_x_13243:
        /* <DEDUP_REMOVED lines=12> */
.L_x_13245:
[----:B------:R-:W-:Y:S05]  /*485d0*/  BSYNC.RECONVERGENT B1 ;  /* 0x0000000000017941 */ /* 0x000fea0003800200 */
.L_x_13244:
        /* <DEDUP_REMOVED lines=62> */
.L_x_13242:
[----:B------:R-:W-:Y:S05]  /*489c0*/  BSYNC.RECONVERGENT B0 ;  /* 0x0000000000007941 */ /* 0x000fea0003800200 */
.L_x_13241:
        /* <DEDUP_REMOVED lines=23> */
.L_x_13248:
        /* <DEDUP_REMOVED lines=12> */
.L_x_13250:
[----:B------:R-:W-:Y:S05]  /*48c00*/  BSYNC.RECONVERGENT B1 ;  /* 0x0000000000017941 */ /* 0x000fea0003800200 */
.L_x_13249:
        /* <DEDUP_REMOVED lines=62> */
.L_x_13247:
[----:B------:R-:W-:Y:S05]  /*48ff0*/  BSYNC.RECONVERGENT B0 ;  /* 0x0000000000007941 */ /* 0x000fea0003800200 */
.L_x_13246:
        /* <DEDUP_REMOVED lines=15> */
[----:B-1----:R-:W-:Y:S01]  /*490f0*/  F2FP.BF16.F32.PACK_AB R36, RZ, R25 ;  /* 0x00000019ff24723e */ /* 0x002fe200000010ff */
        /* <DEDUP_REMOVED lines=9> */
.L_x_13253:
        /* <DEDUP_REMOVED lines=12> */
.L_x_13255:
[----:B------:R-:W-:Y:S05]  /*49250*/  BSYNC.RECONVERGENT B1 ;  /* 0x0000000000017941 */ /* 0x000fea0003800200 */
.L_x_13254:
        /* <DEDUP_REMOVED lines=62> */
.L_x_13252:
[----:B------:R-:W-:Y:S05]  /*49640*/  BSYNC.RECONVERGENT B0 ;  /* 0x0000000000007941 */ /* 0x000fea0003800200 */
.L_x_13251:
        /* <DEDUP_REMOVED lines=22> */
.L_x_13258:
        /* <DEDUP_REMOVED lines=12> */
.L_x_13260:
[----:B------:R-:W-:Y:S05]  /*49870*/  BSYNC.RECONVERGENT B1 ;  /* 0x0000000000017941 */ /* 0x000fea0003800200 */
.L_x_13259:
        /* <DEDUP_REMOVED lines=62> */
.L_x_13257:
[----:B------:R-:W-:Y:S05]  /*49c60*/  BSYNC.RECONVERGENT B0 ;  /* 0x0000000000007941 */ /* 0x000fea0003800200 */
.L_x_13256:
        /* <DEDUP_REMOVED lines=27> */
.L_x_13263:
        /* <DEDUP_REMOVED lines=12> */
.L_x_13265:
[----:B------:R-:W-:Y:S05]  /*49ee0*/  BSYNC.RECONVERGENT B1 ;  /* 0x0000000000017941 */ /* 0x000fea0003800200 */
.L_x_13264:
        /* <DEDUP_REMOVED lines=62> */
.L_x_13262:
[----:B------:R-:W-:Y:S05]  /*4a2d0*/  BSYNC.RECONVERGENT B0 ;  /* 0x0000000000007941 */ /* 0x000fea0003800200 */
.L_x_13261:
        /* <DEDUP_REMOVED lines=23> */
.L_x_13268:
        /* <DEDUP_REMOVED lines=12> */
.L_x_13270:
[----:B------:R-:W-:Y:S05]  /*4a510*/  BSYNC.RECONVERGENT B1 ;  /* 0x0000000000017941 */ /* 0x000fea0003800200 */
.L_x_13269:
        /* <DEDUP_REMOVED lines=62> */
.L_x_13267:
[----:B------:R-:W-:Y:S05]  /*4a900*/  BSYNC.RECONVERGENT B0 ;  /* 0x0000000000007941 */ /* 0x000fea0003800200 */
.L_x_13266:
        /* <DEDUP_REMOVED lines=25> */
.L_x_13273:
        /* <DEDUP_REMOVED lines=12> */
.L_x_13275:
[----:B------:R-:W-:Y:S05]  /*4ab60*/  BSYNC.RECONVERGENT B1 ;  /* 0x0000000000017941 */ /* 0x000fea0003800200 */
.L_x_13274:
        /* <DEDUP_REMOVED lines=62> */
.L_x_13272:
[----:B------:R-:W-:Y:S05]  /*4af50*/  BSYNC.RECONVERGENT B0 ;  /* 0x0000000000007941 */ /* 0x000fea0003800200 */
.L_x_13271:
        /* <DEDUP_REMOVED lines=22> */
.L_x_13278:
        /* <DEDUP_REMOVED lines=12> */
.L_x_13280:
[----:B------:R-:W-:Y:S05]  /*4b180*/  BSYNC.RECONVERGENT B1 ;  /* 0x0000000000017941 */ /* 0x000fea0003800200 */
.L_x_13279:
        /* <DEDUP_REMOVED lines=62> */
.L_x_13277:
[----:B------:R-:W-:Y:S05]  /*4b570*/  BSYNC.RECONVERGENT B0 ;  /* 0x0000000000007941 */ /* 0x000fea0003800200 */
.L_x_13276:
        /* <DEDUP_REMOVED lines=27> */
.L_x_13283:
        /* <DEDUP_REMOVED lines=12> */
.L_x_13285:
[----:B------:R-:W-:Y:S05]  /*4b7f0*/  BSYNC.RECONVERGENT B1 ;  /* 0x0000000000017941 */ /* 0x000fea0003800200 */
.L_x_13284:
        /* <DEDUP_REMOVED lines=62> */
.L_x_13282:
[----:B------:R-:W-:Y:S05]  /*4bbe0*/  BSYNC.RECONVERGENT B0 ;  /* 0x0000000000007941 */ /* 0x000fea0003800200 */
.L_x_13281:
        /* <DEDUP_REMOVED lines=21> */
.L_x_13288:
        /* <DEDUP_REMOVED lines=12> */
.L_x_13290:
[----:B------:R-:W-:Y:S05]  /*4be00*/  BSYNC.RECONVERGENT B1 ;  /* 0x0000000000017941 */ /* 0x000fea0003800200 */
.L_x_13289:
        /* <DEDUP_REMOVED lines=62> */
.L_x_13287:
[----:B------:R-:W-:Y:S05]  /*4c1f0*/  BSYNC.RECONVERGENT B0 ;  /* 0x0000000000007941 */ /* 0x000fea0003800200 */
.L_x_13286:
        /* <DEDUP_REMOVED lines=26> */
.L_x_13293:
        /* <DEDUP_REMOVED lines=12> */
.L_x_13295:
[----:B------:R-:W-:Y:S05]  /*4c460*/  BSYNC.RECONVERGENT B1 ;  /* 0x0000000000017941 */ /* 0x000fea0003800200 */
.L_x_13294:
        /* <DEDUP_REMOVED lines=62> */
.L_x_13292:
[----:B------:R-:W-:Y:S05]  /*4c850*/  BSYNC.RECONVERGENT B0 ;  /* 0x0000000000007941 */ /* 0x000fea0003800200 */
.L_x_13291:
        /* <DEDUP_REMOVED lines=20> */
.L_x_13298:
        /* <DEDUP_REMOVED lines=12> */
.L_x_13300:
[----:B------:R-:W-:Y:S05]  /*4ca60*/  BSYNC.RECONVERGENT B1 ;  /* 0x0000000000017941 */ /* 0x000fea0003800200 */
.L_x_13299:
        /* <DEDUP_REMOVED lines=62> */
.L_x_13297:
[----:B------:R-:W-:Y:S05]  /*4ce50*/  BSYNC.RECONVERGENT B0 ;  /* 0x0000000000007941 */ /* 0x000fea0003800200 */
.L_x_13296:
[----:B------:R-:W-:Y:S01]  /*4ce60*/  I2FP.F32.U32 R15, R46 ;  /* 0x0000002e000f7245 */ /* 0x000fe20000201000 */
[----:B------:R-:W-:Y:S01]  /*4ce70*/  BSSY.RECONVERGENT B0, `(.L_x_13301) ;  /* 0x0000065000007945 */ /* 0x000fe20003800200 */
[----:B------:R-:W-:Y:S01]  /*4ce80*/  PRMT R14, R34, 0x7632, R14 ;  /* 0x00007632220e7816 */ /* 0x000fe2000000000e */
[----:B------:R-:W-:Y:S01]  /*4ce90*/  IMAD.MOV.U32 R47, RZ, RZ, 0x2 ;  /* 0x00000002ff2f7424 */ /* 0x000fe200078e00ff */
        /* <DEDUP_REMOVED lines=23> */
.L_x_13303:
        /* <DEDUP_REMOVED lines=12> */
.L_x_13305:
[----:B------:R-:W-:Y:S05]  /*4d0d0*/  BSYNC.RECONVERGENT B1 ;  /* 0x0000000000017941 */ /* 0x000fea0003800200 */
.L_x_13304:
        /* <DEDUP_REMOVED lines=62> */
.L_x_13302:
[----:B------:R-:W-:Y:S05]  /*4d4c0*/  BSYNC.RECONVERGENT B0 ;  /* 0x0000000000007941 */ /* 0x000fea0003800200 */
.L_x_13301:
        /* <DEDUP_REMOVED lines=21> */
.L_x_13308:
        /* <DEDUP_REMOVED lines=12> */
.L_x_13310:
[----:B------:R-:W-:Y:S05]  /*4d6e0*/  BSYNC.RECONVERGENT B1 ;  /* 0x0000000000017941 */ /* 0x000fea0003800200 */
.L_x_13309:
        /* <DEDUP_REMOVED lines=62> */
.L_x_13307:
[----:B------:R-:W-:Y:S05]  /*4dad0*/  BSYNC.RECONVERGENT B0 ;  /* 0x0000000000007941 */ /* 0x000fea0003800200 */
.L_x_13306:
        /* <DEDUP_REMOVED lines=26> */
.L_x_13313:
        /* <DEDUP_REMOVED lines=12> */
.L_x_13315:
[----:B------:R-:W-:Y:S05]  /*4dd40*/  BSYNC.RECONVERGENT B1 ;  /* 0x0000000000017941 */ /* 0x000fea0003800200 */
.L_x_13314:
        /* <DEDUP_REMOVED lines=62> */
.L_x_13312:
[----:B------:R-:W-:Y:S05]  /*4e130*/  BSYNC.RECONVERGENT B0 ;  /* 0x0000000000007941 */ /* 0x000fea0003800200 */
.L_x_13311:
        /* <DEDUP_REMOVED lines=20> */
.L_x_13318:
        /* <DEDUP_REMOVED lines=15> */
.L_x_13320:
[----:B------:R-:W-:Y:S05]  /*4e370*/  BSYNC.RECONVERGENT B1 ;  /* 0x0000000000017941 */ /* 0x000fea0003800200 */
.L_x_13319:
        /* <DEDUP_REMOVED lines=62> */
.L_x_13317:
[----:B------:R-:W-:Y:S05]  /*4e760*/  BSYNC.RECONVERGENT B0 ;  /* 0x0000000000007941 */ /* 0x000fea0003800200 */
.L_x_13316:
        /* <DEDUP_REMOVED lines=20> */
.L_x_13240:
        /* <DEDUP_REMOVED lines=16> */
.L_x_13324:
        /* <DEDUP_REMOVED lines=12> */
.L_x_13326:
[----:B------:R-:W-:Y:S05]  /*4ea70*/  BSYNC.RECONVERGENT B1 ;  /* 0x0000000000017941 */ /* 0x000fea0003800200 */
.L_x_13325:
        /* <DEDUP_REMOVED lines=62> */
.L_x_13323:
[----:B------:R-:W-:Y:S05]  /*4ee60*/  BSYNC.RECONVERGENT B0 ;  /* 0x0000000000007941 */ /* 0x000fea0003800200 */
.L_x_13322:
        /* <DEDUP_REMOVED lines=26> */
.L_x_13329:
        /* <DEDUP_REMOVED lines=12> */
.L_x_13331:
[----:B------:R-:W-:Y:S05]  /*4f0d0*/  BSYNC.RECONVERGENT B1 ;  /* 0x0000000000017941 */ /* 0x000fea0003800200 */
.L_x_13330:
        /* <DEDUP_REMOVED lines=62> */
.L_x_13328:
[----:B------:R-:W-:Y:S05]  /*4f4c0*/  BSYNC.RECONVERGENT B0 ;  /* 0x0000000000007941 */ /* 0x000fea0003800200 */
.L_x_13327:
        /* <DEDUP_REMOVED lines=26> */
.L_x_13334:
        /* <DEDUP_REMOVED lines=12> */
.L_x_13336:
[----:B------:R-:W-:Y:S05]  /*4f730*/  BSYNC.RECONVERGENT B1 ;  /* 0x0000000000017941 */ /* 0x000fea0003800200 */
.L_x_13335:
        /* <DEDUP_REMOVED lines=62> */
.L_x_13333:
[----:B------:R-:W-:Y:S05]  /*4fb20*/  BSYNC.RECONVERGENT B0 ;  /* 0x0000000000007941 */ /* 0x000fea0003800200 */
.L_x_13332:
        /* <DEDUP_REMOVED lines=26> */
.L_x_13339:
        /* <DEDUP_REMOVED lines=12> */
.L_x_13341:
[----:B------:R-:W-:Y:S05]  /*4fd90*/  BSYNC.RECONVERGENT B1 ;  /* 0x0000000000017941 */ /* 0x000fea0003800200 */
.L_x_13340:
        /* <DEDUP_REMOVED lines=62> */
.L_x_13338:
[----:B------:R-:W-:Y:S05]  /*50180*/  BSYNC.RECONVERGENT B0 ;  /* 0x0000000000007941 */ /* 0x000fea0003800200 */
.L_x_13337:
        /* <DEDUP_REMOVED lines=26> */
.L_x_13344:
        /* <DEDUP_REMOVED lines=12> */
.L_x_13346:
[----:B------:R-:W-:Y:S05]  /*503f0*/  BSYNC.RECONVERGENT B1 ;  /* 0x0000000000017941 */ /* 0x000fea0003800200 */
.L_x_13345:
        /* <DEDUP_REMOVED lines=62> */
.L_x_13343:
[----:B------:R-:W-:Y:S05]  /*507e0*/  BSYNC.RECONVERGENT B0 ;  /* 0x0000000000007941 */ /* 0x000fea0003800200 */
.L_x_13342:
[----:B------:R-:W-:Y:S01]  /*507f0*/  I2FP.F32.U32 R45, R45 ;  /* 0x0000002d002d7245 */ /* 0x000fe20000201000 */
[----:B------:R-:W-:Y:S01]  /*50800*/  BSSY.RECONVERGENT B0, `(.L_x_13347) ;  /* 0x0000062000007945 */ /* 0x000fe20003800200 */
[----:B------:R-:W-:Y:S01]  /*50810*/  ISETP.NE.AND P3, PT, R46, 0x1, PT ;  /* 0x000000012e00780c */ /* 0x000fe20003f65270 */
[----:B------:R-:W-:Y:S01]  /*50820*/  IMAD.MOV.U32 R53, RZ, RZ, 0x2 ;  /* 0x00000002ff357424 */ /* 0x000fe200078e00ff */
[----:B------:R-:W-:Y:S01]  /*50830*/  @P1 SHF.L.U32 R47, R30, 0x10, RZ ;  /* 0x000000101e2f1819 */ /* 0x000fe200000006ff */
[----:B------:R-:W-:Y:S01]  /*50840*/  FFMA.FTZ R45, R45, R73, 1.1641532182693481445e-10 ;  /* 0x2f0000002d2d7423 */ /* 0x000fe20000010049 */
[----:B------:R-:W-:Y:S01]  /*50850*/  PRMT R48, R38, 0x7632, R48 ;  /* 0x0000763226307816 */ /* 0x000fe20000000030 */
[----:B------:R-:W-:-:S03]  /*50860*/  IMAD.MOV.U32 R52, RZ, RZ, R4 ;  /* 0x000000ffff347224 */ /* 0x000fc600078e0004 */
[----:B------:R-:W-:Y:S01]  /*50870*/  FSETP.GTU.FTZ.AND P2, PT, R45, R68, PT ;  /* 0x000000442d00720b */ /* 0x000fe20003f5c000 */
[----:B------:R-:W-:-:S04]  /*50880*/  IMAD.U32 R45, R38, 0x10000, RZ ;  /* 0x00010000262d7824 */ /* 0x000fc800078e00ff */
        /* <DEDUP_REMOVED lines=14> */
.L_x_13349:
        /* <DEDUP_REMOVED lines=12> */
.L_x_13351:
[----:B------:R-:W-:Y:S05]  /*50a30*/  BSYNC.RECONVERGENT B1 ;  /* 0x0000000000017941 */ /* 0x000fea0003800200 */
.L_x_13350:
        /* <DEDUP_REMOVED lines=62> */
.L_x_13348:
[----:B------:R-:W-:Y:S05]  /*50e20*/  BSYNC.RECONVERGENT B0 ;  /* 0x0000000000007941 */ /* 0x000fea0003800200 */
.L_x_13347:
        /* <DEDUP_REMOVED lines=24> */
.L_x_13354:
        /* <DEDUP_REMOVED lines=12> */
.L_x_13356:
[----:B------:R-:W-:Y:S05]  /*51070*/  BSYNC.RECONVERGENT B1 ;  /* 0x0000000000017941 */ /* 0x000fea0003800200 */
.L_x_13355:
        /* <DEDUP_REMOVED lines=62> */
.L_x_13353:
[----:B------:R-:W-:Y:S05]  /*51460*/  BSYNC.RECONVERGENT B0 ;  /* 0x0000000000007941 */ /* 0x000fea0003800200 */
.L_x_13352:
        /* <DEDUP_REMOVED lines=24> */
.L_x_13359:
        /* <DEDUP_REMOVED lines=12> */
.L_x_13361:
[----:B------:R-:W-:Y:S05]  /*516b0*/  BSYNC.RECONVERGENT B1 ;  /* 0x0000000000017941 */ /* 0x000fea0003800200 */
.L_x_13360:
        /* <DEDUP_REMOVED lines=62> */
.L_x_13358:
[----:B------:R-:W-:Y:S05]  /*51aa0*/  BSYNC.RECONVERGENT B0 ;  /* 0x0000000000007941 */ /* 0x000fea0003800200 */
.L_x_13357:
        /* <DEDUP_REMOVED lines=15> */
.L_x_13321:
        /* <DEDUP_REMOVED lines=41> */
.L_x_13362:
        /* <DEDUP_REMOVED lines=26> */
.L_x_13366:
        /* <DEDUP_REMOVED lines=12> */
.L_x_13368:
[----:B------:R-:W-:Y:S05]  /*52090*/  BSYNC.RECONVERGENT B1 ;  /* 0x0000000000017941 */ /* 0x000fea0003800200 */
.L_x_13367:
        /* <DEDUP_REMOVED lines=62> */
.L_x_13365:
[----:B------:R-:W-:Y:S05]  /*52480*/  BSYNC.RECONVERGENT B0 ;  /* 0x0000000000007941 */ /* 0x000fea0003800200 */
.L_x_13364:
        /* <DEDUP_REMOVED lines=23> */
.L_x_13371:
        /* <DEDUP_REMOVED lines=12> */
.L_x_13373:
[----:B------:R-:W-:Y:S05]  /*526c0*/  BSYNC.RECONVERGENT B1 ;  /* 0x0000000000017941 */ /* 0x000fea0003800200 */
.L_x_13372:
        /* <DEDUP_REMOVED lines=62> */
.L_x_13370:
[----:B------:R-:W-:Y:S05]  /*52ab0*/  BSYNC.RECONVERGENT B0 ;  /* 0x0000000000007941 */ /* 0x000fea0003800200 */
.L_x_13369:
        /* <DEDUP_REMOVED lines=25> */
.L_x_13376:
        /* <DEDUP_REMOVED lines=12> */
.L_x_13378:
[----:B------:R-:W-:Y:S05]  /*52d10*/  BSYNC.RECONVERGENT B1 ;  /* 0x0000000000017941 */ /* 0x000fea0003800200 */
.L_x_13377:
        /* <DEDUP_REMOVED lines=62> */
.L_x_13375:
[----:B------:R-:W-:Y:S05]  /*53100*/  BSYNC.RECONVERGENT B0 ;  /* 0x0000000000007941 */ /* 0x000fea0003800200 */
.L_x_13374:
        /* <DEDUP_REMOVED lines=22> */
.L_x_13381:
        /* <DEDUP_REMOVED lines=12> */
.L_x_13383:
[----:B------:R-:W-:Y:S05]  /*53330*/  BSYNC.RECONVERGENT B1 ;  /* 0x0000000000017941 */ /* 0x000fea0003800200 */
.L_x_13382:
        /* <DEDUP_REMOVED lines=62> */
.L_x_13380:
[----:B------:R-:W-:Y:S05]  /*53720*/  BSYNC.RECONVERGENT B0 ;  /* 0x0000000000007941 */ /* 0x000fea0003800200 */
.L_x_13379:
        /* <DEDUP_REMOVED lines=27> */
.L_x_13386:
        /* <DEDUP_REMOVED lines=12> */
.L_x_13388:
[----:B------:R-:W-:Y:S05]  /*539a0*/  BSYNC.RECONVERGENT B1 ;  /* 0x0000000000017941 */ /* 0x000fea0003800200 */
.L_x_13387:
        /* <DEDUP_REMOVED lines=62> */
.L_x_13385:
[----:B------:R-:W-:Y:S05]  /*53d90*/  BSYNC.RECONVERGENT B0 ;  /* 0x0000000000007941 */ /* 0x000fea0003800200 */
.L_x_13384:
        /* <DEDUP_REMOVED lines=23> */
.L_x_13391:
        /* <DEDUP_REMOVED lines=12> */
.L_x_13393:
[----:B------:R-:W-:Y:S05]  /*53fd0*/  BSYNC.RECONVERGENT B1 ;  /* 0x0000000000017941 */ /* 0x000fea0003800200 */
.L_x_13392:
        /* <DEDUP_REMOVED lines=62> */
.L_x_13390:
[----:B------:R-:W-:Y:S05]  /*543c0*/  BSYNC.RECONVERGENT B0 ;  /* 0x0000000000007941 */ /* 0x000fea0003800200 */
.L_x_13389:
        /* <DEDUP_REMOVED lines=25> */
.L_x_13396:
        /* <DEDUP_REMOVED lines=12> */
.L_x_13398:
[----:B------:R-:W-:Y:S05]  /*54620*/  BSYNC.RECONVERGENT B1 ;  /* 0x0000000000017941 */ /* 0x000fea0003800200 */
.L_x_13397:
        /* <DEDUP_REMOVED lines=62> */
.L_x_13395:
[----:B------:R-:W-:Y:S05]  /*54a10*/  BSYNC.RECONVERGENT B0 ;  /* 0x0000000000007941 */ /* 0x000fea0003800200 */
.L_x_13394:
        /* <DEDUP_REMOVED lines=22> */
.L_x_13401:
        /* <DEDUP_REMOVED lines=12> */
.L_x_13403:
[----:B------:R-:W-:Y:S05]  /*54c40*/  BSYNC.RECONVERGENT B1 ;  /* 0x0000000000017941 */ /* 0x000fea0003800200 */
.L_x_13402:
        /* <DEDUP_REMOVED lines=62> */
.L_x_13400:
[----:B------:R-:W-:Y:S05]  /*55030*/  BSYNC.RECONVERGENT B0 ;  /* 0x0000000000007941 */ /* 0x000fea0003800200 */
.L_x_13399:
        /* <DEDUP_REMOVED lines=27> */
.L_x_13406:
        /* <DEDUP_REMOVED lines=12> */
.L_x_13408:
[----:B------:R-:W-:Y:S05]  /*552b0*/  BSYNC.RECONVERGENT B1 ;  /* 0x0000000000017941 */ /* 0x000fea0003800200 */
.L_x_13407:
        /* <DEDUP_REMOVED lines=62> */
.L_x_13405:
[----:B------:R-:W-:Y:S05]  /*556a0*/  BSYNC.RECONVERGENT B0 ;  /* 0x0000000000007941 */ /* 0x000fea0003800200 */
.L_x_13404:
        /* <DEDUP_REMOVED lines=21> */
.L_x_13411:
        /* <DEDUP_REMOVED lines=12> */
.L_x_13413:
[----:B------:R-:W-:Y:S05]  /*558c0*/  BSYNC.RECONVERGENT B1 ;  /* 0x0000000000017941 */ /* 0x000fea0003800200 */
.L_x_13412:
        /* <DEDUP_REMOVED lines=62> */
.L_x_13410:
[----:B------:R-:W-:Y:S05]  /*55cb0*/  BSYNC.RECONVERGENT B0 ;  /* 0x0000000000007941 */ /* 0x000fea0003800200 */
.L_x_13409:
        /* <DEDUP_REMOVED lines=26> */
.L_x_13416:
        /* <DEDUP_REMOVED lines=12> */
.L_x_13418:
[----:B------:R-:W-:Y:S05]  /*55f20*/  BSYNC.RECONVERGENT B1 ;  /* 0x0000000000017941 */ /* 0x000fea0003800200 */
.L_x_13417:
        /* <DEDUP_REMOVED lines=62> */
.L_x_13415:
[----:B------:R-:W-:Y:S05]  /*56310*/  BSYNC.RECONVERGENT B0 ;  /* 0x0000000000007941 */ /* 0x000fea0003800200 */
.L_x_13414:
        /* <DEDUP_REMOVED lines=20> */
.L_x_13421:
        /* <DEDUP_REMOVED lines=12> */
.L_x_13423:
[----:B------:R-:W-:Y:S05]  /*56520*/  BSYNC.RECONVERGENT B1 ;  /* 0x0000000000017941 */ /* 0x000fea0003800200 */
.L_x_13422:
        /* <DEDUP_REMOVED lines=62> */
.L_x_13420:
[----:B------:R-:W-:Y:S05]  /*56910*/  BSYNC.RECONVERGENT B0 ;  /* 0x0000000000007941 */ /* 0x000fea0003800200 */
.L_x_13419:
[----:B------:R-:W-:Y:S01]  /*56920*/  I2FP.F32.U32 R14, R36 ;  /* 0x00000024000e7245 */ /* 0x000fe20000201000 */
[----:B------:R-:W-:Y:S01]  /*56930*/  BSSY.RECONVERGENT B0, `(.L_x_13424) ;  /* 0x0000065000007945 */ /* 0x000fe20003800200 */
[----:B------:R-:W-:Y:S01]  /*56940*/  PRMT R15, R34, 0x7632, R15 ;  /* 0x00007632220f7816 */ /* 0x000fe2000000000f */
[----:B------:R-:W-:Y:S01]  /*56950*/  HFMA2 R55, -RZ, RZ, 0, 1.1920928955078125e-07 ;  /* 0x00000002ff377431 */ /* 0x000fe200000001ff */
        /* <DEDUP_REMOVED lines=23> */
.L_x_13426:
        /* <DEDUP_REMOVED lines=12> */
.L_x_13428:
[----:B------:R-:W-:Y:S05]  /*56b90*/  BSYNC.RECONVERGENT B1 ;  /* 0x0000000000017941 */ /* 0x000fea0003800200 */
.L_x_13427:
        /* <DEDUP_REMOVED lines=62> */
.L_x_13425:
[----:B------:R-:W-:Y:S05]  /*56f80*/  BSYNC.RECONVERGENT B0 ;  /* 0x0000000000007941 */ /* 0x000fea0003800200 */
.L_x_13424:
[----:B------:R-:W-:Y:S01]  /*56f90*/  I2FP.F32.U32 R15, R15 ;  /* 0x0000000f000f7245 */ /* 0x000fe20000201000 */
[----:B------:R-:W-:Y:S01]  /*56fa0*/  IMAD.U32 R56, R39, 0x10000, RZ ;  /* 0x0001000027387824 */ /* 0x000fe200078e00ff */
        /* <DEDUP_REMOVED lines=19> */
.L_x_13431:
        /* <DEDUP_REMOVED lines=12> */
.L_x_13433:
[----:B------:R-:W-:Y:S05]  /*571a0*/  BSYNC.RECONVERGENT B1 ;  /* 0x0000000000017941 */ /* 0x000fea0003800200 */
.L_x_13432:
        /* <DEDUP_REMOVED lines=62> */
.L_x_13430:
[----:B------:R-:W-:Y:S05]  /*57590*/  BSYNC.RECONVERGENT B0 ;  /* 0x0000000000007941 */ /* 0x000fea0003800200 */
.L_x_13429:
        /* <DEDUP_REMOVED lines=26> */
.L_x_13436:
        /* <DEDUP_REMOVED lines=12> */
.L_x_13438:
[----:B------:R-:W-:Y:S05]  /*57800*/  BSYNC.RECONVERGENT B1 ;  /* 0x0000000000017941 */ /* 0x000fea0003800200 */
.L_x_13437:
        /* <DEDUP_REMOVED lines=62> */
.L_x_13435:
[----:B------:R-:W-:Y:S05]  /*57bf0*/  BSYNC.RECONVERGENT B0 ;  /* 0x0000000000007941 */ /* 0x000fea0003800200 */
.L_x_13434:
        /* <DEDUP_REMOVED lines=20> */
.L_x_13441:
        /* <DEDUP_REMOVED lines=15> */
.L_x_13443:
[----:B------:R-:W-:Y:S05]  /*57e30*/  BSYNC.RECONVERGENT B1 ;  /* 0x0000000000017941 */ /* 0x000fea0003800200 */
.L_x_13442:
        /* <DEDUP_REMOVED lines=62> */
.L_x_13440:
[----:B------:R-:W-:Y:S05]  /*58220*/  BSYNC.RECONVERGENT B0 ;  /* 0x0000000000007941 */ /* 0x000fea0003800200 */
.L_x_13439:
        /* <DEDUP_REMOVED lines=15> */
[--C-:B------:R-:W-:Y:S02]  /*58320*/  PRMT R37, R59, 0x5410, R16.reuse ;  /* 0x000054103b257816 */ /* 0x100fe40000000010 */
[----:B------:R-:W-:Y:S02]  /*58330*/  F2FP.BF16.F32.PACK_AB R57, RZ, R56 ;  /* 0x00000038ff39723e */ /* 0x000fe400000010ff */
[----:B------:R-:W-:Y:S02]  /*58340*/  PRMT R16, R60, 0x7610, R16 ;  /* 0x000076103c107816 */ /* 0x000fe40000000010 */
[----:B------:R-:W-:Y:S01]  /*58350*/  PRMT R39, R39, 0x5410, R57 ;  /* 0x0000541027277816 */ /* 0x000fe20000000039 */
[----:B------:R-:W-:Y:S06]  /*58360*/  BRA `(.L_x_13444) ;  /* 0x0000003000bc7947 */ /* 0x000fec0003800000 */
.L_x_13363:
        /* <DEDUP_REMOVED lines=16> */
.L_x_13447:
        /* <DEDUP_REMOVED lines=12> */
.L_x_13449:
[----:B------:R-:W-:Y:S05]  /*58530*/  BSYNC.RECONVERGENT B1 ;  /* 0x0000000000017941 */ /* 0x000fea0003800200 */
.L_x_13448:
        /* <DEDUP_REMOVED lines=62> */
.L_x_13446:
[----:B------:R-:W-:Y:S05]  /*58920*/  BSYNC.RECONVERGENT B0 ;  /* 0x0000000000007941 */ /* 0x000fea0003800200 */
.L_x_13445:
[----:B------:R-:W-:Y:S01]  /*58930*/  I2FP.F32.U32 R49, R51 ;  /* 0x0000003300317245 */ /* 0x000fe20000201000 */
[----:B-----5:R-:W-:Y:S01]  /*58940*/  @P1 IMAD.U32 R51, R28, 0x10000, RZ ;  /* 0x000100001c331824 */ /* 0x020fe200078e00ff */
[----:B------:R-:W-:Y:S01]  /*58950*/  ISETP.NE.AND P3, PT, R50, 0x1, PT ;  /* 0x000000013200780c */ /* 0x000fe20003f65270 */
[----:B------:R-:W-:Y:S01]  /*58960*/  BSSY.RECONVERGENT B0, `(.L_x_13450) ;  /* 0x0000062000007945 */ /* 0x000fe20003800200 */
[----:B------:R-:W-:Y:S01]  /*58970*/  LOP3.LUT R8, R8, 0xffffffef, RZ, 0xc0, !PT ;  /* 0xffffffef08087812 */ /* 0x000fe200078ec0ff */
[----:B------:R-:W-:Y:S01]  /*58980*/  FFMA.FTZ R49, R49, R73, 1.1641532182693481445e-10 ;  /* 0x2f00000031317423 */ /* 0x000fe20000010049 */
[----:B------:R-:W-:-:S04]  /*58990*/  MOV R52, R4 ;  /* 0x0000000400347202 */ /* 0x000fc80000000f00 */
        /* <DEDUP_REMOVED lines=19> */
.L_x_13452:
        /* <DEDUP_REMOVED lines=12> */
.L_x_13454:
[----:B------:R-:W-:Y:S05]  /*58b90*/  BSYNC.RECONVERGENT B1 ;  /* 0x0000000000017941 */ /* 0x000fea0003800200 */
.L_x_13453:
        /* <DEDUP_REMOVED lines=62> */
.L_x_13451:
[----:B------:R-:W-:Y:S05]  /*58f80*/  BSYNC.RECONVERGENT B0 ;  /* 0x0000000000007941 */ /* 0x000fea0003800200 */
.L_x_13450:
        /* <DEDUP_REMOVED lines=26> */
.L_x_13457:
        /* <DEDUP_REMOVED lines=12> */
.L_x_13459:
[----:B------:R-:W-:Y:S05]  /*591f0*/  BSYNC.RECONVERGENT B1 ;  /* 0x0000000000017941 */ /* 0x000fea0003800200 */
.L_x_13458:
        /* <DEDUP_REMOVED lines=62> */
.L_x_13456:
[----:B------:R-:W-:Y:S05]  /*595e0*/  BSYNC.RECONVERGENT B0 ;  /* 0x0000000000007941 */ /* 0x000fea0003800200 */
.L_x_13455:
        /* <DEDUP_REMOVED lines=26> */
.L_x_13462:
        /* <DEDUP_REMOVED lines=12> */
.L_x_13464:
[----:B------:R-:W-:Y:S05]  /*59850*/  BSYNC.RECONVERGENT B1 ;  /* 0x0000000000017941 */ /* 0x000fea0003800200 */
.L_x_13463:
        /* <DEDUP_REMOVED lines=62> */
.L_x_13461:
[----:B------:R-:W-:Y:S05]  /*59c40*/  BSYNC.RECONVERGENT B0 ;  /* 0x0000000000007941 */ /* 0x000fea0003800200 */
.L_x_13460:
        /* <DEDUP_REMOVED lines=26> */
.L_x_13467:
        /* <DEDUP_REMOVED lines=12> */
.L_x_13469:
[----:B------:R-:W-:Y:S05]  /*59eb0*/  BSYNC.RECONVERGENT B1 ;  /* 0x0000000000017941 */ /* 0x000fea0003800200 */
.L_x_13468:
        /* <DEDUP_REMOVED lines=62> */
.L_x_13466:
[----:B------:R-:W-:Y:S05]  /*5a2a0*/  BSYNC.RECONVERGENT B0 ;  /* 0x0000000000007941 */ /* 0x000fea0003800200 */
.L_x_13465:
[----:B------:R-:W-:Y:S01]  /*5a2b0*/  I2FP.F32.U32 R53, R53 ;  /* 0x0000003500357245 */ /* 0x000fe20000201000 */
[----:B------:R-:W-:Y:S01]  /*5a2c0*/  @P1 IMAD.U32 R55, R30, 0x10000, RZ ;  /* 0x000100001e371824 */ /* 0x000fe200078e00ff */
[----:B------:R-:W-:Y:S01]  /*5a2d0*/  ISETP.NE.AND P3, PT, R54, 0x1, PT ;  /* 0x000000013600780c */ /* 0x000fe20003f65270 */
[----:B------:R-:W-:Y:S01]  /*5a2e0*/  BSSY.RECONVERGENT B0, `(.L_x_13470) ;  /* 0x0000060000007945 */ /* 0x000fe20003800200 */
[----:B------:R-:W-:Y:S02]  /*5a2f0*/  HFMA2 R57, -RZ, RZ, 0, 1.1920928955078125e-07 ;  /* 0x00000002ff397431 */ /* 0x000fe400000001ff */
        /* <DEDUP_REMOVED lines=19> */
.L_x_13472:
        /* <DEDUP_REMOVED lines=12> */
.L_x_13474:
[----:B------:R-:W-:Y:S05]  /*5a4f0*/  BSYNC.RECONVERGENT B1 ;  /* 0x0000000000017941 */ /* 0x000fea0003800200 */
.L_x_13473:
        /* <DEDUP_REMOVED lines=62> */
.L_x_13471:
[----:B------:R-:W-:Y:S05]  /*5a8e0*/  BSYNC.RECONVERGENT B0 ;  /* 0x0000000000007941 */ /* 0x000fea0003800200 */
.L_x_13470:
[----:B------:R-:W-:Y:S01]  /*5a8f0*/  I2FP.F32.U32 R54, R56 ;  /* 0x0000003800367245 */ /* 0x000fe20000201000 */
[----:B------:R-:W-:Y:S01]  /*5a900*/  IMAD.U32 R55, R59, 0x10000, RZ ;  /* 0x000100003b377824 */ /* 0x000fe200078e00ff */
[----:B------:R-:W-:Y:S01]  /*5a910*/  ISETP.NE.AND P4, PT, R57, 0x1, PT ;  /* 0x000000013900780c */ /* 0x000fe20003f85270 */
[----:B------:R-:W-:Y:S02]  /*5a920*/  BSSY.RECONVERGENT B0, `(.L_x_13475) ;  /* 0x0000060000007945 */ /* 0x000fe40003800200 */
        /* <DEDUP_REMOVED lines=20> */
.L_x_13477:
        /* <DEDUP_REMOVED lines=12> */
.L_x_13479:
[----:B------:R-:W-:Y:S05]  /*5ab30*/  BSYNC.RECONVERGENT B1 ;  /* 0x0000000000017941 */ /* 0x000fea0003800200 */
.L_x_13478:
        /* <DEDUP_REMOVED lines=62> */
.L_x_13476:
[----:B------:R-:W-:Y:S05]  /*5af20*/  BSYNC.RECONVERGENT B0 ;  /* 0x0000000000007941 */ /* 0x000fea0003800200 */
.L_x_13475:
        /* <DEDUP_REMOVED lines=8> */
[----:B------:R-:W-:-:S04]  /*5afb0*/  FSETP.GTU.FTZ.AND P4, PT, R55, R68, PT ;  /* 0x000000443700720b */ /* 0x000fc80003f9c000 */
        /* <DEDUP_REMOVED lines=15> */
.L_x_13482:
        /* <DEDUP_REMOVED lines=12> */
.L_x_13484:
[----:B------:R-:W-:Y:S05]  /*5b170*/  BSYNC.RECONVERGENT B1 ;  /* 0x0000000000017941 */ /* 0x000fea0003800200 */
.L_x_13483:
        /* <DEDUP_REMOVED lines=60> */
[----:B------:R-:W-:Y:S01]  /*5b540*/  IMAD.MOV.U32 R58, RZ, RZ, R56 ;  /* 0x000000ffff3a7224 */ /* 0x000fe200078e0038 */
[----:B------:R-:W-:-:S07]  /*5b550*/  MOV R4, R60 ;  /* 0x0000003c00047202 */ /* 0x000fce0000000f00 */
.L_x_13481:
[----:B------:R-:W-:Y:S05]  /*5b560*/  BSYNC.RECONVERGENT B0 ;  /* 0x0000000000007941 */ /* 0x000fea0003800200 */
.L_x_13480:
[----:B------:R-:W-:Y:S02]  /*5b570*/  I2FP.F32.U32 R56, R57 ;  /* 0x0000003900387245 */ /* 0x000fe40000201000 */
[----:B------:R-:W-:Y:S02]  /*5b580*/  @P1 PRMT R57, R31, 0x7632, R57 ;  /* 0x000076321f391816 */ /* 0x000fe40000000039 */
[----:B------:R-:W-:Y:S01]  /*5b590*/  PRMT R37, R36, 0x5410, R37 ;  /* 0x0000541024257816 */ /* 0x000fe20000000025 */
[----:B------:R-:W-:Y:S01]  /*5b5a0*/  FFMA.FTZ R56, R56, R73, 1.1641532182693481445e-10 ;  /* 0x2f00000038387423 */ /* 0x000fe20000010049 */
[----:B------:R-:W-:Y:S01]  /*5b5b0*/  PRMT R38, R38, 0x5410, R59 ;  /* 0x0000541026267816 */ /* 0x000fe2000000003b */
[----:B------:R-:W-:Y:S01]  /*5b5c0*/  @P1 IMAD.U32 R57, R57, 0x10000, RZ ;  /* 0x0001000039391824 */ /* 0x000fe200078e00ff */
[----:B------:R-:W-:Y:S02]  /*5b5d0*/  PRMT R36, R63, 0x5410, R62 ;  /* 0x000054103f247816 */ /* 0x000fe4000000003e */
[----:B------:R-:W-:Y:S01]  /*5b5e0*/  FSETP.GTU.FTZ.AND P5, PT, R56, R68, PT ;  /* 0x000000443800720b */ /* 0x000fe20003fbc000 */
[----:B------:R-:W-:-:S04]  /*5b5f0*/  IMAD.U32 R56, R72, 0x10000, RZ ;  /* 0x0001000048387824 */ /* 0x000fc800078e00ff */
[----:B------:R-:W-:-:S05]  /*5b600*/  FMUL.FTZ R56, R56, R69 ;  /* 0x0000004538387220 */ /* 0x000fca0000410000 */
[----:B------:R-:W-:Y:S02]  /*5b610*/  FSEL R56, R56, RZ, !P5 ;  /* 0x000000ff38387208 */ /* 0x000fe40006800000 */
[----:B------:R-:W-:-:S03]  /*5b620*/  PLOP3.LUT P5, PT, P5, PT, PT, 0x8, 0x80 ;  /* 0x000000000080781c */ /* 0x000fc60002fae170 */
[----:B------:R-:W-:-:S05]  /*5b630*/  @P1 FADD.FTZ R56, R56, R57 ;  /* 0x0000003938381221 */ /* 0x000fca0000010000 */
[----:B------:R-:W-:-:S04]  /*5b640*/  F2FP.BF16.F32.PACK_AB R57, RZ, R56 ;  /* 0x00000038ff39723e */ /* 0x000fc800000010ff */
[----:B------:R-:W-:-:S07]  /*5b650*/  PRMT R39, R39, 0x5410, R57 ;  /* 0x0000541027277816 */ /* 0x000fce0000000039 */
.L_x_13444:
        /* <DEDUP_REMOVED lines=41> */
.L_x_13485:
        /* <DEDUP_REMOVED lines=26> */
.L_x_13489:
        /* <DEDUP_REMOVED lines=12> */
.L_x_13491:
[----:B------:R-:W-:Y:S05]  /*5bb50*/  BSYNC.RECONVERGENT B1 ;  /* 0x0000000000017941 */ /* 0x000fea0003800200 */
.L_x_13490:
        /* <DEDUP_REMOVED lines=62> */
.L_x_13488:
[----:B------:R-:W-:Y:S05]  /*5bf40*/  BSYNC.RECONVERGENT B0 ;  /* 0x0000000000007941 */ /* 0x000fea0003800200 */
.L_x_13487:
        /* <DEDUP_REMOVED lines=23> */
.L_x_13494:
        /* <DEDUP_REMOVED lines=12> */
.L_x_13496:
[----:B------:R-:W-:Y:S05]  /*5c180*/  BSYNC.RECONVERGENT B1 ;  /* 0x0000000000017941 */ /* 0x000fea0003800200 */
.L_x_13495:
        /* <DEDUP_REMOVED lines=62> */
.L_x_13493:
[----:B------:R-:W-:Y:S05]  /*5c570*/  BSYNC.RECONVERGENT B0 ;  /* 0x0000000000007941 */ /* 0x000fea0003800200 */
.L_x_13492:
        /* <DEDUP_REMOVED lines=25> */
.L_x_13499:
        /* <DEDUP_REMOVED lines=12> */
.L_x_13501:
[----:B------:R-:W-:Y:S05]  /*5c7d0*/  BSYNC.RECONVERGENT B1 ;  /* 0x0000000000017941 */ /* 0x000fea0003800200 */
.L_x_13500:
        /* <DEDUP_REMOVED lines=62> */
.L_x_13498:
[----:B------:R-:W-:Y:S05]  /*5cbc0*/  BSYNC.RECONVERGENT B0 ;  /* 0x0000000000007941 */ /* 0x000fea0003800200 */
.L_x_13497:
        /* <DEDUP_REMOVED lines=22> */
.L_x_13504:
        /* <DEDUP_REMOVED lines=12> */
.L_x_13506:
[----:B------:R-:W-:Y:S05]  /*5cdf0*/  BSYNC.RECONVERGENT B1 ;  /* 0x0000000000017941 */ /* 0x000fea0003800200 */
.L_x_13505:
        /* <DEDUP_REMOVED lines=62> */
.L_x_13503:
[----:B------:R-:W-:Y:S05]  /*5d1e0*/  BSYNC.RECONVERGENT B0 ;  /* 0x0000000000007941 */ /* 0x000fea0003800200 */
.L_x_13502:
        /* <DEDUP_REMOVED lines=27> */
.L_x_13509:
        /* <DEDUP_REMOVED lines=12> */
.L_x_13511:
[----:B------:R-:W-:Y:S05]  /*5d460*/  BSYNC.RECONVERGENT B1 ;  /* 0x0000000000017941 */ /* 0x000fea0003800200 */
.L_x_13510:
        /* <DEDUP_REMOVED lines=62> */
.L_x_13508:
[----:B------:R-:W-:Y:S05]  /*5d850*/  BSYNC.RECONVERGENT B0 ;  /* 0x0000000000007941 */ /* 0x000fea0003800200 */
.L_x_13507:
        /* <DEDUP_REMOVED lines=23> */
.L_x_13514:
        /* <DEDUP_REMOVED lines=12> */
.L_x_13516:
[----:B------:R-:W-:Y:S05]  /*5da90*/  BSYNC.RECONVERGENT B1 ;  /* 0x0000000000017941 */ /* 0x000fea0003800200 */
.L_x_13515:
        /* <DEDUP_REMOVED lines=62> */
.L_x_13513:
[----:B------:R-:W-:Y:S05]  /*5de80*/  BSYNC.RECONVERGENT B0 ;  /* 0x0000000000007941 */ /* 0x000fea0003800200 */
.L_x_13512:
        /* <DEDUP_REMOVED lines=25> */
.L_x_13519:
        /* <DEDUP_REMOVED lines=12> */
.L_x_13521:
[----:B------:R-:W-:Y:S05]  /*5e0e0*/  BSYNC.RECONVERGENT B1 ;  /* 0x0000000000017941 */ /* 0x000fea0003800200 */
.L_x_13520:
        /* <DEDUP_REMOVED lines=62> */
.L_x_13518:
[----:B------:R-:W-:Y:S05]  /*5e4d0*/  BSYNC.RECONVERGENT B0 ;  /* 0x0000000000007941 */ /* 0x000fea0003800200 */
.L_x_13517:
        /* <DEDUP_REMOVED lines=22> */
.L_x_13524:
        /* <DEDUP_REMOVED lines=12> */
.L_x_13526:
[----:B------:R-:W-:Y:S05]  /*5e700*/  BSYNC.RECONVERGENT B1 ;  /* 0x0000000000017941 */ /* 0x000fea0003800200 */
.L_x_13525:
        /* <DEDUP_REMOVED lines=62> */
.L_x_13523:
[----:B------:R-:W-:Y:S05]  /*5eaf0*/  BSYNC.RECONVERGENT B0 ;  /* 0x0000000000007941 */ /* 0x000fea0003800200 */
.L_x_13522:
        /* <DEDUP_REMOVED lines=27> */
.L_x_13529:
        /* <DEDUP_REMOVED lines=12> */
.L_x_13531:
[----:B------:R-:W-:Y:S05]  /*5ed70*/  BSYNC.RECONVERGENT B1 ;  /* 0x0000000000017941 */ /* 0x000fea0003800200 */
.L_x_13530:
        /* <DEDUP_REMOVED lines=62> */
.L_x_13528:
[----:B------:R-:W-:Y:S05]  /*5f160*/  BSYNC.RECONVERGENT B0 ;  /* 0x0000000000007941 */ /* 0x000fea0003800200 */
.L_x_13527:
        /* <DEDUP_REMOVED lines=21> */
.L_x_13534:
        /* <DEDUP_REMOVED lines=12> */
.L_x_13536:
[----:B------:R-:W-:Y:S05]  /*5f380*/  BSYNC.RECONVERGENT B1 ;  /* 0x0000000000017941 */ /* 0x000fea0003800200 */
.L_x_13535:
        /* <DEDUP_REMOVED lines=60> */
[----:B------:R-:W-:Y:S02]  /*5f750*/  IMAD.MOV.U32 R4, RZ, RZ, R36 ;  /* 0x000000ffff047224 */ /* 0x000fe400078e0024 */
[----:B------:R-:W-:-:S07]  /*5f760*/  IMAD.MOV.U32 R36, RZ, RZ, RZ ;  /* 0x000000ffff247224 */ /* 0x000fce00078e00ff */
.L_x_13533:
[----:B------:R-:W-:Y:S05]  /*5f770*/  BSYNC.RECONVERGENT B0 ;  /* 0x0000000000007941 */ /* 0x000fea0003800200 */
.L_x_13532:
        /* <DEDUP_REMOVED lines=26> */
.L_x_13539:
        /* <DEDUP_REMOVED lines=12> */
.L_x_13541:
[----:B------:R-:W-:Y:S05]  /*5f9e0*/  BSYNC.RECONVERGENT B1 ;  /* 0x0000000000017941 */ /* 0x000fea0003800200 */
.L_x_13540:
        /* <DEDUP_REMOVED lines=60> */
[----:B------:R-:W-:Y:S01]  /*5fdb0*/  MOV R57, R14 ;  /* 0x0000000e00397202 */ /* 0x000fe20000000f00 */
[----:B------:R-:W-:-:S07]  /*5fdc0*/  IMAD.MOV.U32 R14, RZ, RZ, RZ ;  /* 0x000000ffff0e7224 */ /* 0x000fce00078e00ff */
.L_x_13538:
[----:B------:R-:W-:Y:S05]  /*5fdd0*/  BSYNC.RECONVERGENT B0 ;  /* 0x0000000000007941 */ /* 0x000fea0003800200 */
.L_x_13537:
        /* <DEDUP_REMOVED lines=20> */
.L_x_13544:
        /* <DEDUP_REMOVED lines=12> */
.L_x_13546:
[----:B------:R-:W-:Y:S05]  /*5ffe0*/  BSYNC.RECONVERGENT B1 ;  /* 0x0000000000017941 */ /* 0x000fea0003800200 */
.L_x_13545:
        /* <DEDUP_REMOVED lines=62> */
.L_x_13543:
[----:B------:R-:W-:Y:S05]  /*603d0*/  BSYNC.RECONVERGENT B0 ;  /* 0x0000000000007941 */ /* 0x000fea0003800200 */
.L_x_13542:
        /* <DEDUP_REMOVED lines=27> */
.L_x_13549:
        /* <DEDUP_REMOVED lines=12> */
.L_x_13551:
[----:B------:R-:W-:Y:S05]  /*60650*/  BSYNC.RECONVERGENT B1 ;  /* 0x0000000000017941 */ /* 0x000fea0003800200 */
.L_x_13550:
        /* <DEDUP_REMOVED lines=60> */
[----:B------:R-:W-:Y:S02]  /*60a20*/  LOP3.LUT R3, R4, UR4, R73, 0x96, !PT ;  /* 0x0000000404037c12 */ /* 0x000fe4000f8e9649 */
[----:B------:R-:W-:-:S07]  /*60a30*/  MOV R4, R72 ;  /* 0x0000004800047202 */ /* 0x000fce0000000f00 */
.L_x_13548:
[----:B------:R-:W-:Y:S05]  /*60a40*/  BSYNC.RECONVERGENT B0 ;  /* 0x0000000000007941 */ /* 0x000fea0003800200 */
.L_x_13547:
[----:B------:R-:W-:Y:S01]  /*60a50*/  I2FP.F32.U32 R15, R15 ;  /* 0x0000000f000f7245 */ /* 0x000fe20000201000 */
[----:B------:R-:W-:Y:S01]  /*60a60*/  IMAD.MOV.U32 R77, RZ, RZ, 0x2f800000 ;  /* 0x2f800000ff4d7424 */ /* 0x000fe200078e00ff */
[----:B------:R-:W-:Y:S01]  /*60a70*/  ISETP.NE.AND P5, PT, R36, 0x1, PT ;  /* 0x000000012400780c */ /* 0x000fe20003fa5270 */
[----:B------:R-:W-:Y:S01]  /*60a80*/  IMAD.U32 R37, R39, 0x10000, RZ ;  /* 0x0001000027257824 */ /* 0x000fe200078e00ff */
[----:B------:R-:W-:Y:S01]  /*60a90*/  BSSY.RECONVERGENT B0, `(.L_x_13552) ;  /* 0x000005d000007945 */ /* 0x000fe20003800200 */
[----:B------:R-:W-:Y:S01]  /*60aa0*/  FFMA.FTZ R15, R15, R77, 1.1641532182693481445e-10 ;  /* 0x2f0000000f0f7423 */ /* 0x000fe2000001004d */
[----:B------:R-:W-:Y:S02]  /*60ab0*/  HFMA2 R38, -RZ, RZ, 0, 1.1920928955078125e-07 ;  /* 0x00000002ff267431 */ /* 0x000fe400000001ff */
[----:B------:R-:W-:Y:S01]  /*60ac0*/  FMUL.FTZ R37, R37, R69 ;  /* 0x0000004525257220 */ /* 0x000fe20000410000 */
[----:B------:R-:W-:Y:S02]  /*60ad0*/  PRMT R16, R39, 0x7632, R16 ;  /* 0x0000763227107816 */ /* 0x000fe40000000010 */
        /* <DEDUP_REMOVED lines=13> */
.L_x_13554:
        /* <DEDUP_REMOVED lines=12> */
.L_x_13556:
[----:B------:R-:W-:Y:S05]  /*60c70*/  BSYNC.RECONVERGENT B1 ;  /* 0x0000000000017941 */ /* 0x000fea0003800200 */
.L_x_13555:
        /* <DEDUP_REMOVED lines=62> */
.L_x_13553:
[----:B------:R-:W-:Y:S05]  /*61060*/  BSYNC.RECONVERGENT B0 ;  /* 0x0000000000007941 */ /* 0x000fea0003800200 */
.L_x_13552:
        /* <DEDUP_REMOVED lines=26> */
.L_x_13559:
        /* <DEDUP_REMOVED lines=12> */
.L_x_13561:
[----:B------:R-:W-:Y:S05]  /*612d0*/  BSYNC.RECONVERGENT B1 ;  /* 0x0000000000017941 */ /* 0x000fea0003800200 */
.L_x_13560:
        /* <DEDUP_REMOVED lines=58> */
[----:B------:R-:W-:Y:S01]  /*61680*/  HFMA2 R37, -RZ, RZ, 0, 0 ;  /* 0x00000000ff257431 */ /* 0x000fe200000001ff */
[----:B------:R-:W-:Y:S01]  /*61690*/  MOV R4, R36 ;  /* 0x0000002400047202 */ /* 0x000fe20000000f00 */
[----:B------:R-:W-:Y:S02]  /*616a0*/  IMAD.MOV.U32 R36, RZ, RZ, R57 ;  /* 0x000000ffff247224 */ /* 0x000fe400078e0039 */
[----:B------:R-:W-:-:S07]  /*616b0*/  IMAD.MOV.U32 R57, RZ, RZ, R38 ;  /* 0x000000ffff397224 */ /* 0x000fce00078e0026 */
.L_x_13558:
[----:B------:R-:W-:Y:S05]  /*616c0*/  BSYNC.RECONVERGENT B0 ;  /* 0x0000000000007941 */ /* 0x000fea0003800200 */
.L_x_13557:
        /* <DEDUP_REMOVED lines=20> */
.L_x_13564:
        /* <DEDUP_REMOVED lines=15> */
.L_x_13566:
[----:B------:R-:W-:Y:S05]  /*61900*/  BSYNC.RECONVERGENT B1 ;  /* 0x0000000000017941 */ /* 0x000fea0003800200 */
.L_x_13565:
        /* <DEDUP_REMOVED lines=14> */
[----:B------:R-:W-:Y:S01]  /*619f0*/  UIADD3 UR4, UPT, UPT, UR10, 0x3c6ef372, URZ ;  /* 0x3c6ef3720a047890 */ /* 0x000fe2000fffe0ff */
[----:B------:R-:W-:-:S05]  /*61a00*/  HFMA2 R72, -RZ, RZ, 0, 0 ;  /* 0x00000000ff487431 */ /* 0x000fca00000001ff */
        /* <DEDUP_REMOVED lines=42> */
[----:B------:R-:W-:Y:S02]  /*61cb0*/  LOP3.LUT R3, R4, UR4, R37, 0x96, !PT ;  /* 0x0000000404037c12 */ /* 0x000fe4000f8e9625 */
[----:B------:R-:W-:Y:S01]  /*61cc0*/  MOV R4, R36 ;  /* 0x0000002400047202 */ /* 0x000fe20000000f00 */
[----:B------:R-:W-:Y:S02]  /*61cd0*/  IMAD.MOV.U32 R36, RZ, RZ, R57 ;  /* 0x000000ffff247224 */ /* 0x000fe400078e0039 */
[----:B------:R-:W-:-:S07]  /*61ce0*/  IMAD.MOV.U32 R57, RZ, RZ, R38 ;  /* 0x000000ffff397224 */ /* 0x000fce00078e0026 */
.L_x_13563:
[----:B------:R-:W-:Y:S05]  /*61cf0*/  BSYNC.RECONVERGENT B0 ;  /* 0x0000000000007941 */ /* 0x000fea0003800200 */
.L_x_13562:
        /* <DEDUP_REMOVED lines=8> */
[----:B------:R-:W-:Y:S01]  /*61d80*/  FSEL R37, R37, RZ, !P6 ;  /* 0x000000ff25257208 */ /* 0x000fe20007000000 */
[----:B------:R-:W-:-:S04]  /*61d90*/  @P1 IMAD.U32 R36, R36, 0x10000, RZ ;  /* 0x0001000024241824 */ /* 0x000fc800078e00ff */
[----:B------:R-:W-:Y:S01]  /*61da0*/  FADD.FTZ R16, R16, R37 ;  /* 0x0000002510107221 */ /* 0x000fe20000010000 */
[----:B------:R-:W-:-:S03]  /*61db0*/  PRMT R37, R89, 0x5410, R88 ;  /* 0x0000541059257816 */ /* 0x000fc60000000058 */
[----:B------:R-:W-:Y:S01]  /*61dc0*/  @P1 FADD.FTZ R73, R16, R36 ;  /* 0x0000002410491221 */ /* 0x000fe20000010000 */
[----:B------:R-:W-:Y:S02]  /*61dd0*/  @!P1 MOV R73, R16 ;  /* 0x0000001000499202 */ /* 0x000fe40000000f00 */
[----:B------:R-:W-:Y:S02]  /*61de0*/  SEL R16, RZ, 0x1, P6 ;  /* 0x00000001ff107807 */ /* 0x000fe40003000000 */
[----:B------:R-:W-:Y:S02]  /*61df0*/  F2FP.BF16.F32.PACK_AB R39, RZ, R73 ;  /* 0x00000049ff27723e */ /* 0x000fe400000010ff */
[----:B------:R-:W-:Y:S02]  /*61e00*/  PRMT R36, R93, 0x5410, R90 ;  /* 0x000054105d247816 */ /* 0x000fe4000000005a */
[----:B------:R-:W-:Y:S01]  /*61e10*/  PRMT R39, R76, 0x5410, R39 ;  /* 0x000054104c277816 */ /* 0x000fe20000000027 */
[----:B------:R-:W-:Y:S06]  /*61e20*/  BRA `(.L_x_13567) ;  /* 0x0000003000c87947 */ /* 0x000fec0003800000 */
.L_x_13486:
        /* <DEDUP_REMOVED lines=16> */
.L_x_13570:
        /* <DEDUP_REMOVED lines=12> */
.L_x_13572:
[----:B------:R-:W-:Y:S05]  /*61ff0*/  BSYNC.RECONVERGENT B1 ;  /* 0x0000000000017941 */ /* 0x000fea0003800200 */
.L_x_13571:
        /* <DEDUP_REMOVED lines=62> */
.L_x_13569:
[----:B------:R-:W-:Y:S05]  /*623e0*/  BSYNC.RECONVERGENT B0 ;  /* 0x0000000000007941 */ /* 0x000fea0003800200 */
.L_x_13568:
[----:B------:R-:W-:Y:S01]  /*623f0*/  HFMA2 R90, -RZ, RZ, 0.1171875, 0 ;  /* 0x2f800000ff5a7431 */ /* 0x000fe200000001ff */
[----:B------:R-:W-:Y:S01]  /*62400*/  I2FP.F32.U32 R58, R60 ;  /* 0x0000003c003a7245 */ /* 0x000fe20000201000 */
[----:B-----5:R-:W-:Y:S01]  /*62410*/  @P1 IMAD.U32 R60, R28, 0x10000, RZ ;  /* 0x000100001c3c1824 */ /* 0x020fe200078e00ff */
[----:B------:R-:W-:Y:S01]  /*62420*/  ISETP.NE.AND P3, PT, R59, 0x1, PT ;  /* 0x000000013b00780c */ /* 0x000fe20003f65270 */
[----:B------:R-:W-:Y:S01]  /*62430*/  BSSY.RECONVERGENT B0, `(.L_x_13573) ;  /* 0x0000062000007945 */ /* 0x000fe20003800200 */
[----:B------:R-:W-:Y:S01]  /*62440*/  LOP3.LUT R8, R8, 0xffffffef, RZ, 0xc0, !PT ;  /* 0xffffffef08087812 */ /* 0x000fe200078ec0ff */
[----:B------:R-:W-:Y:S02]  /*62450*/  IMAD.MOV.U32 R61, RZ, RZ, R4 ;  /* 0x000000ffff3d7224 */ /* 0x000fe400078e0004 */
        /* <DEDUP_REMOVED lines=20> */
.L_x_13575:
        /* <DEDUP_REMOVED lines=12> */
.L_x_13577:
[----:B------:R-:W-:Y:S05]  /*62660*/  BSYNC.RECONVERGENT B1 ;  /* 0x0000000000017941 */ /* 0x000fea0003800200 */
.L_x_13576:
        /* <DEDUP_REMOVED lines=62> */
.L_x_13574:
[----:B------:R-:W-:Y:S05]  /*62a50*/  BSYNC.RECONVERGENT B0 ;  /* 0x0000000000007941 */ /* 0x000fea0003800200 */
.L_x_13573:
        /* <DEDUP_REMOVED lines=26> */
.L_x_13580:
        /* <DEDUP_REMOVED lines=12> */
.L_x_13582:
[----:B------:R-:W-:Y:S05]  /*62cc0*/  BSYNC.RECONVERGENT B1 ;  /* 0x0000000000017941 */ /* 0x000fea0003800200 */
.L_x_13581:
        /* <DEDUP_REMOVED lines=62> */
.L_x_13579:
[----:B------:R-:W-:Y:S05]  /*630b0*/  BSYNC.RECONVERGENT B0 ;  /* 0x0000000000007941 */ /* 0x000fea0003800200 */
.L_x_13578:
[----:B------:R-:W-:Y:S01]  /*630c0*/  I2FP.F32.U32 R36, R36 ;  /* 0x0000002400247245 */ /* 0x000fe20000201000 */
[----:B------:R-:W-:Y:S01]  /*630d0*/  BSSY.RECONVERGENT B0, `(.L_x_13583) ;  /* 0x0000064000007945 */ /* 0x000fe20003800200 */
[----:B------:R-:W-:Y:S02]  /*630e0*/  ISETP.NE.AND P3, PT, R62, 0x1, PT ;  /* 0x000000013e00780c */ /* 0x000fe40003f65270 */
[----:B------:R-:W-:Y:S01]  /*630f0*/  LOP3.LUT R8, R8, 0xfffffffb, RZ, 0xc0, !PT ;  /* 0xfffffffb08087812 */ /* 0x000fe200078ec0ff */
[----:B------:R-:W-:Y:S01]  /*63100*/  FFMA.FTZ R36, R36, R90, 1.1641532182693481445e-10 ;  /* 0x2f00000024247423 */ /* 0x000fe2000001005a */
[----:B------:R-:W-:-:S04]  /*63110*/  PRMT R61, R37, 0x7632, R61 ;  /* 0x00007632253d7816 */ /* 0x000fc8000000003d */
[----:B------:R-:W-:Y:S02]  /*63120*/  FSETP.GTU.FTZ.AND P2, PT, R36, R68, PT ;  /* 0x000000442400720b */ /* 0x000fe40003f5c000 */
[----:B------:R-:W-:Y:S02]  /*63130*/  SHF.L.U32 R36, R37, 0x10, RZ ;  /* 0x0000001025247819 */ /* 0x000fe400000006ff */
[----:B------:R-:W-:-:S03]  /*63140*/  MOV R37, R4 ;  /* 0x0000000400257202 */ /* 0x000fc60000000f00 */
[----:B------:R-:W-:-:S05]  /*63150*/  FMUL.FTZ R36, R36, R69 ;  /* 0x0000004524247220 */ /* 0x000fca0000410000 */
        /* <DEDUP_REMOVED lines=16> */
.L_x_13585:
        /* <DEDUP_REMOVED lines=12> */
.L_x_13587:
[----:B------:R-:W-:Y:S05]  /*63320*/  BSYNC.RECONVERGENT B1 ;  /* 0x0000000000017941 */ /* 0x000fea0003800200 */
.L_x_13586:
        /* <DEDUP_REMOVED lines=60> */
[----:B------:R-:W-:Y:S01]  /*636f0*/  HFMA2 R36, -RZ, RZ, 0, 0 ;  /* 0x00000000ff247431 */ /* 0x000fe200000001ff */
[----:B------:R-:W-:-:S07]  /*63700*/  MOV R4, R62 ;  /* 0x0000003e00047202 */ /* 0x000fce0000000f00 */
.L_x_13584:
[----:B------:R-:W-:Y:S05]  /*63710*/  BSYNC.RECONVERGENT B0 ;  /* 0x0000000000007941 */ /* 0x000fea0003800200 */
.L_x_13583:
        /* <DEDUP_REMOVED lines=26> */
.L_x_13590:
        /* <DEDUP_REMOVED lines=12> */
.L_x_13592:
[----:B------:R-:W-:Y:S05]  /*63980*/  BSYNC.RECONVERGENT B1 ;  /* 0x0000000000017941 */ /* 0x000fea0003800200 */
.L_x_13591:
        /* <DEDUP_REMOVED lines=59> */
[----:B------:R-:W-:Y:S02]  /*63d40*/  IMAD.MOV.U32 R4, RZ, RZ, R62 ;  /* 0x000000ffff047224 */ /* 0x000fe400078e003e */
[----:B------:R-:W-:Y:S01]  /*63d50*/  IMAD.MOV.U32 R62, RZ, RZ, R57 ;  /* 0x000000ffff3e7224 */ /* 0x000fe200078e0039 */
[----:B------:R-:W-:-:S07]  /*63d60*/  MOV R57, R36 ;  /* 0x0000002400397202 */ /* 0x000fce0000000f00 */
.L_x_13589:
[----:B------:R-:W-:Y:S05]  /*63d70*/  BSYNC.RECONVERGENT B0 ;  /* 0x0000000000007941 */ /* 0x000fea0003800200 */
.L_x_13588:
        /* <DEDUP_REMOVED lines=24> */
.L_x_13595:
        /* <DEDUP_REMOVED lines=12> */
.L_x_13597:
[----:B------:R-:W-:Y:S05]  /*63fc0*/  BSYNC.RECONVERGENT B1 ;  /* 0x0000000000017941 */ /* 0x000fea0003800200 */
.L_x_13596:
[----:B------:R-:W-:Y:S01]  /*63fd0*/  IMAD.WIDE.U32 R4, R7, -0x2daee0ad, RZ ;  /* 0xd2511f5307047825 */ /* 0x000fe200078e00ff */
[----:B------:R-:W-:-:S03]  /*63fe0*/  UIADD3 UR4, UPT, UPT, UR10, -0x61c88647, URZ ;  /* 0x9e3779b90a047890 */ /* 0x000fc6000fffe0ff */
[----:B------:R-:W-:Y:S01]  /*63ff0*/  IMAD.WIDE.U32 R36, R6, -0x326172a9, RZ ;  /* 0xcd9e8d5706247825 */ /* 0x000fe200078e00ff */
[----:B------:R-:W-:-:S03]  /*64000*/  LOP3.LUT R3, R0, UR11, R5, 0x96, !PT ;  /* 0x0000000b00037c12 */ /* 0x000fc6000f8e9605 */
[----:B------:R-:W-:Y:S01]  /*64010*/  IMAD.MOV.U32 R64, RZ, RZ, RZ ;  /* 0x000000ffff407224 */ /* 0x000fe200078e00ff */
        /* <DEDUP_REMOVED lines=54> */
[----:B------:R-:W-:Y:S01]  /*64380*/  IMAD.MOV.U32 R4, RZ, RZ, R36 ;  /* 0x000000ffff047224 */ /* 0x000fe200078e0024 */
[----:B------:R-:W-:Y:S01]  /*64390*/  MOV R36, R57 ;  /* 0x0000003900247202 */ /* 0x000fe20000000f00 */
[----:B------:R-:W-:-:S07]  /*643a0*/  IMAD.MOV.U32 R57, RZ, RZ, R72 ;  /* 0x000000ffff397224 */ /* 0x000fce00078e0048 */
.L_x_13594:
[----:B------:R-:W-:Y:S05]  /*643b0*/  BSYNC.RECONVERGENT B0 ;  /* 0x0000000000007941 */ /* 0x000fea0003800200 */
.L_x_13593:
[----:B------:R-:W-:Y:S01]  /*643c0*/  I2FP.F32.U32 R37, R36 ;  /* 0x0000002400257245 */ /* 0x000fe20000201000 */
[----:B------:R-:W-:Y:S01]  /*643d0*/  BSSY.RECONVERGENT B0, `(.L_x_13598) ;  /* 0x0000062000007945 */ /* 0x000fe20003800200 */
[----:B------:R-:W-:Y:S02]  /*643e0*/  SHF.L.U32 R38, R38, 0x10, RZ ;  /* 0x0000001026267819 */ /* 0x000fe400000006ff */
[----:B------:R-:W-:Y:S01]  /*643f0*/  ISETP.NE.AND P4, PT, R64, 0x1, PT ;  /* 0x000000014000780c */ /* 0x000fe20003f85270 */
[----:B------:R-:W-:Y:S01]  /*64400*/  FFMA.FTZ R37, R37, R90, 1.1641532182693481445e-10 ;  /* 0x2f00000025257423 */ /* 0x000fe2000001005a */
[----:B------:R-:W-:Y:S01]  /*64410*/  @P1 PRMT R36, R30, 0x7632, R36 ;  /* 0x000076321e241816 */ /* 0x000fe20000000024 */
[----:B------:R-:W-:-:S03]  /*64420*/  FMUL.FTZ R38, R38, R69 ;  /* 0x0000004526267220 */ /* 0x000fc60000410000 */
[----:B------:R-:W-:Y:S01]  /*64430*/  FSETP.GTU.FTZ.AND P3, PT, R37, R68, PT ;  /* 0x000000442500720b */ /* 0x000fe20003f7c000 */
[----:B------:R-:W-:Y:S02]  /*64440*/  @P1 IMAD.U32 R36, R36, 0x10000, RZ ;  /* 0x0001000024241824 */ /* 0x000fe400078e00ff */
[----:B------:R-:W-:Y:S01]  /*64450*/  IMAD.MOV.U32 R37, RZ, RZ, 0x2 ;  /* 0x00000002ff257424 */ /* 0x000fe200078e00ff */
        /* <DEDUP_REMOVED lines=14> */
.L_x_13600:
        /* <DEDUP_REMOVED lines=12> */
.L_x_13602:
[----:B------:R-:W-:Y:S05]  /*64600*/  BSYNC.RECONVERGENT B1 ;  /* 0x0000000000017941 */ /* 0x000fea0003800200 */
.L_x_13601:
        /* <DEDUP_REMOVED lines=62> */
.L_x_13599:
[----:B------:R-:W-:Y:S05]  /*649f0*/  BSYNC.RECONVERGENT B0 ;  /* 0x0000000000007941 */ /* 0x000fea0003800200 */
.L_x_13598:
[----:B------:R-:W-:Y:S01]  /*64a00*/  I2FP.F32.U32 R36, R36 ;  /* 0x0000002400247245 */ /* 0x000fe20000201000 */
[----:B------:R-:W-:Y:S01]  /*64a10*/  IMAD.MOV.U32 R38, RZ, RZ, 0x2f800000 ;  /* 0x2f800000ff267424 */ /* 0x000fe200078e00ff */
[----:B------:R-:W-:Y:S01]  /*64a20*/  ISETP.NE.AND P5, PT, R37, 0x1, PT ;  /* 0x000000012500780c */ /* 0x000fe20003fa5270 */
[----:B------:R-:W-:Y:S01]  /*64a30*/  BSSY.RECONVERGENT B0, `(.L_x_13603) ;  /* 0x0000061000007945 */ /* 0x000fe20003800200 */
[C---:B------:R-:W-:Y:S01]  /*64a40*/  PRMT R90, R39.reuse, 0x7632, R90 ;  /* 0x00007632275a7816 */ /* 0x040fe2000000005a */
[----:B------:R-:W-:Y:S01]  /*64a50*/  FFMA.FTZ R36, R36, R38, 1.1641532182693481445e-10 ;  /* 0x2f00000024247423 */ /* 0x000fe20000010026 */
[----:B------:R-:W-:Y:S02]  /*64a60*/  IMAD.U32 R38, R39, 0x10000, RZ ;  /* 0x0001000027267824 */ /* 0x000fe400078e00ff */
[----:B------:R-:W-:Y:S02]  /*64a70*/  IMAD.MOV.U32 R72, RZ, RZ, 0x2 ;  /* 0x00000002ff487424 */ /* 0x000fe400078e00ff */
[----:B------:R-:W-:Y:S01]  /*64a80*/  FMUL.FTZ R38, R38, R69 ;  /* 0x0000004526267220 */ /* 0x000fe20000410000 */
[----:B------:R-:W-:-:S02]  /*64a90*/  FSETP.GTU.FTZ.AND P4, PT, R36, R68, PT ;  /* 0x000000442400720b */ /* 0x000fc40003f9c000 */
        /* <DEDUP_REMOVED lines=15> */
.L_x_13605:
        /* <DEDUP_REMOVED lines=12> */
.L_x_13607:
[----:B------:R-:W-:Y:S05]  /*64c50*/  BSYNC.RECONVERGENT B1 ;  /* 0x0000000000017941 */ /* 0x000fea0003800200 */
.L_x_13606:
        /* <DEDUP_REMOVED lines=16> */
[----:B------:R-:W-:Y:S01]  /*64d60*/  UIADD3 UR4, UPT, UPT, UR11, 0x32370b8f, URZ ;  /* 0x32370b8f0b047890 */ /* 0x000fe2000fffe0ff */
[----:B------:R-:W-:-:S04]  /*64d70*/  IMAD.WIDE.U32 R38, R3, -0x326172a9, RZ ;  /* 0xcd9e8d5703267825 */ /* 0x000fc800078e00ff */
[----:B------:R-:W-:-:S05]  /*64d80*/  IMAD.WIDE.U32 R72, R5, -0x2daee0ad, RZ ;  /* 0xd2511f5305487825 */ /* 0x000fca00078e00ff */
[----:B------:R-:W-:Y:S01]  /*64d90*/  LOP3.LUT R36, R36, UR4, R73, 0x96, !PT ;  /* 0x0000000424247c12 */ /* 0x000fe2000f8e9649 */
[----:B------:R-:W-:-:S04]  /*64da0*/  UIADD3 UR4, UPT, UPT, UR10, -0x255992d5, URZ ;  /* 0xdaa66d2b0a047890 */ /* 0x000fc8000fffe0ff */
[----:B------:R-:W-:Y:S02]  /*64db0*/  IMAD.WIDE.U32 R36, R36, -0x326172a9, RZ ;  /* 0xcd9e8d5724247825 */ /* 0x000fe400078e00ff */
[----:B------:R-:W-:Y:S01]  /*64dc0*/  LOP3.LUT R3, R4, UR4, R39, 0x96, !PT ;  /* 0x0000000404037c12 */ /* 0x000fe2000f8e9627 */
[----:B------:R-:W-:-:S04]  /*64dd0*/  UIADD3 UR4, UPT, UPT, UR11, -0x126145ec, URZ ;  /* 0xed9eba140b047890 */ /* 0x000fc8000fffe0ff */
[----:B------:R-:W-:-:S05]  /*64de0*/  IMAD.WIDE.U32 R4, R3, -0x2daee0ad, RZ ;  /* 0xd2511f5303047825 */ /* 0x000fca00078e00ff */
[----:B------:R-:W-:Y:S01]  /*64df0*/  LOP3.LUT R3, R72, UR4, R5, 0x96, !PT ;  /* 0x0000000448037c12 */ /* 0x000fe2000f8e9605 */
[----:B------:R-:W-:-:S06]  /*64e00*/  UIADD3 UR4, UPT, UPT, UR10, 0x78dde6e4, URZ ;  /* 0x78dde6e40a047890 */ /* 0x000fcc000fffe0ff */
        /* <DEDUP_REMOVED lines=26> */
[----:B------:R-:W-:-:S04]  /*64fb0*/  IMAD.WIDE.U32 R36, R3, -0x326172a9, RZ ;  /* 0xcd9e8d5703247825 */ /* 0x000fc800078e00ff */
[----:B------:R-:W-:-:S05]  /*64fc0*/  IMAD.WIDE.U32 R72, R5, -0x2daee0ad, RZ ;  /* 0xd2511f5305487825 */ /* 0x000fca00078e00ff */
[----:B------:R-:W-:Y:S01]  /*64fd0*/  LOP3.LUT R5, R38, UR4, R73, 0x96, !PT ;  /* 0x0000000426057c12 */ /* 0x000fe2000f8e9649 */
[----:B------:R-:W-:-:S06]  /*64fe0*/  UIADD3 UR4, UPT, UPT, UR10, -0x700cb87f, URZ ;  /* 0x8ff347810a047890 */ /* 0x000fcc000fffe0ff */
[----:B------:R-:W-:Y:S01]  /*64ff0*/  LOP3.LUT R3, R4, UR4, R37, 0x96, !PT ;  /* 0x0000000404037c12 */ /* 0x000fe2000f8e9625 */
[----:B------:R-:W-:Y:S01]  /*65000*/  IMAD.MOV.U32 R4, RZ, RZ, R36 ;  /* 0x000000ffff047224 */ /* 0x000fe200078e0024 */
[----:B------:R-:W-:Y:S01]  /*65010*/  MOV R36, R57 ;  /* 0x0000003900247202 */ /* 0x000fe20000000f00 */
[----:B------:R-:W-:Y:S02]  /*65020*/  IMAD.MOV.U32 R57, RZ, RZ, R72 ;  /* 0x000000ffff397224 */ /* 0x000fe400078e0048 */
[----:B------:R-:W-:-:S07]  /*65030*/  IMAD.MOV.U32 R72, RZ, RZ, RZ ;  /* 0x000000ffff487224 */ /* 0x000fce00078e00ff */
.L_x_13604:
[----:B------:R-:W-:Y:S05]  /*65040*/  BSYNC.RECONVERGENT B0 ;  /* 0x0000000000007941 */ /* 0x000fea0003800200 */
.L_x_13603:
[----:B------:R-:W-:Y:S01]  /*65050*/  HFMA2 R38, -RZ, RZ, 0.1171875, 0 ;  /* 0x2f800000ff267431 */ /* 0x000fe200000001ff */
[----:B------:R-:W-:Y:S01]  /*65060*/  I2FP.F32.U32 R36, R36 ;  /* 0x0000002400247245 */ /* 0x000fe20000201000 */
[----:B------:R-:W-:-:S04]  /*65070*/  IMAD.U32 R37, R90, 0x10000, RZ ;  /* 0x000100005a257824 */ /* 0x000fc800078e00ff */
[----:B------:R-:W-:Y:S01]  /*65080*/  FFMA.FTZ R36, R36, R38, 1.1641532182693481445e-10 ;  /* 0x2f00000024247423 */ /* 0x000fe20000010026 */
[----:B------:R-:W-:Y:S01]  /*65090*/  FMUL.FTZ R38, R37, R69 ;  /* 0x0000004525267220 */ /* 0x000fe20000410000 */
[----:B------:R-:W-:-:S03]  /*650a0*/  @P1 PRMT R37, R31, 0x7632, R37 ;  /* 0x000076321f251816 */ /* 0x000fc60000000025 */
[----:B------:R-:W-:Y:S02]  /*650b0*/  FSETP.GTU.FTZ.AND P5, PT, R36, R68, PT ;  /* 0x000000442400720b */ /* 0x000fe40003fbc000 */
[----:B------:R-:W-:Y:S01]  /*650c0*/  @P1 IMAD.U32 R37, R37, 0x10000, RZ ;  /* 0x0001000025251824 */ /* 0x000fe200078e00ff */
        /* <DEDUP_REMOVED lines=8> */
.L_x_13567:
        /* <DEDUP_REMOVED lines=43> */
.L_x_13608:
        /* <DEDUP_REMOVED lines=265> */
.L_x_13622:
[----:B------:R-:W2:Y:S04]  /*66490*/  LDL R93, [R1+0x3c8] ;  /* 0x0003c800015d7983 */ /* 0x000ea80000100800 */
[----:B------:R-:W3:Y:S04]  /*664a0*/  LDL R90, [R1+0x3dc] ;  /* 0x0003dc00015a7983 */ /* 0x000ee80000100800 */
[----:B------:R-:W3:Y:S04]  /*664b0*/  LDL R89, [R1+0x3cc] ;  /* 0x0003cc0001597983 */ /* 0x000ee80000100800 */
[----:B------:R-:W4:Y:S04]  /*664c0*/  LDL R88, [R1+0x3e0] ;  /* 0x0003e00001587983 */ /* 0x000f280000100800 */
[----:B------:R-:W4:Y:S04]  /*664d0*/  LDL R84, [R1+0x3d0] ;  /* 0x0003d00001547983 */ /* 0x000f280000100800 */
[----:B------:R-:W2:Y:S04]  /*664e0*/  LDL R81, [R1+0x3e4] ;  /* 0x0003e40001517983 */ /* 0x000ea80000100800 */
[----:B------:R-:W2:Y:S04]  /*664f0*/  LDL R76, [R1+0x3d4] ;  /* 0x0003d400014c7983 */ /* 0x000ea80000100800 */
[----:B------:R0:W-:Y:S04]  /*66500*/  STL [R1+0x540], R9 ;  /* 0x0005400901007387 */ /* 0x0001e80000100800 */
[----:B0-----:R-:W3:Y:S04]  /*66510*/  LDL R9, [R1+0x3d8] ;  /* 0x0003d80001097983 */ /* 0x001ee80000100800 */
[----:B------:R-:W-:Y:S04]  /*66520*/  STL [R1+0x53c], R8 ;  /* 0x00053c0801007387 */ /* 0x000fe80000100800 */
[----:B------:R-:W-:Y:S04]  /*66530*/  STL [R1+0x538], R7 ;  /* 0x0005380701007387 */ /* 0x000fe80000100800 */
[----:B------:R-:W-:Y:S04]  /*66540*/  STL [R1+0x534], R6 ;  /* 0x0005340601007387 */ /* 0x000fe80000100800 */
[----:B------:R-:W-:Y:S04]  /*66550*/  STL [R1+0x530], R5 ;  /* 0x0005300501007387 */ /* 0x000fe80000100800 */
[----:B------:R-:W-:Y:S04]  /*66560*/  STL [R1+0x52c], R4 ;  /* 0x00052c0401007387 */ /* 0x000fe80000100800 */
[----:B------:R-:W-:Y:S04]  /*66570*/  STL [R1+0x528], R3 ;  /* 0x0005280301007387 */ /* 0x000fe80000100800 */
[----:B------:R0:W-:Y:S04]  /*66580*/  STL [R1+0x524], R2 ;  /* 0x0005240201007387 */ /* 0x0001e80000100800 */
[----:B------:R0:W-:Y:S01]  /*66590*/  STL [R1+0x520], R0 ;  /* 0x0005200001007387 */ /* 0x0001e20000100800 */
[----:B-1----:R-:W-:Y:S01]  /*665a0*/  FADD.FTZ R36, R39, R36 ;  /* 0x0000002427247221 */ /* 0x002fe20000010000 */
[----:B------:R-:W-:Y:S01]  /*665b0*/  FMUL.FTZ R38, R77, R77 ;  /* 0x0000004d4d267220 */ /* 0x000fe20000410000 */
[----:B------:R-:W-:Y:S01]  /*665c0*/  ISETP.NE.AND P2, PT, RZ, UR15, PT ;  /* 0x0000000fff007c0c */ /* 0x000fe2000bf45270 */
[----:B0-----:R-:W0:Y:S01]  /*665d0*/  LDC.64 R2, c[0x0][0x428] ;  /* 0x00010a00ff027b82 */ /* 0x001e220000000a00 */
[----:B------:R-:W4:Y:S01]  /*665e0*/  LDL.LU R0, [R1+0x14] ;  /* 0x0000140001007983 */ /* 0x000f220000300800 */
[----:B------:R-:W-:Y:S01]  /*665f0*/  FFMA.FTZ R68, R36, R68, UR16 ;  /* 0x0000001024447e23 */ /* 0x000fe20008010044 */
[----:B------:R-:W-:-:S05]  /*66600*/  FSEL R69, R38, RZ, P2 ;  /* 0x000000ff26457208 */ /* 0x000fca0001000000 */
[----:B------:R-:W4:Y:S01]  /*66610*/  @!P1 LDC.64 R36, c[0x0][0x3c0] ;  /* 0x0000f000ff249b82 */ /* 0x000f220000000a00 */
[----:B------:R-:W3:Y:S01]  /*66620*/  LDL R8, [R1+0x3f4] ;  /* 0x0003f40001087983 */ /* 0x000ee20000100800 */
[----:B------:R-:W-:Y:S01]  /*66630*/  FADD.FTZ R68, R68, R69 ;  /* 0x0000004544447221 */ /* 0x000fe20000010000 */
[----:B------:R-:W-:Y:S02]  /*66640*/  FSEL R69, R77, RZ, !P2 ;  /* 0x000000ff4d457208 */ /* 0x000fe40005000000 */
[----:B------:R-:W3:Y:S03]  /*66650*/  LDL R7, [R1+0x3f8] ;  /* 0x0003f80001077983 */ /* 0x000ee60000100800 */
[----:B------:R-:W1:Y:S01]  /*66660*/  @!P1 LDC.64 R38, c[0x0][0x3c8] ;  /* 0x0000f200ff269b82 */ /* 0x000e620000000a00 */
[----:B------:R-:W1:Y:S01]  /*66670*/  MUFU.RSQ R68, R68 ;  /* 0x0000004400447308 */ /* 0x000e620000001400 */
[----:B------:R-:W-:Y:S01]  /*66680*/  FADD.FTZ R43, -R69, R43 ;  /* 0x0000002b452b7221 */ /* 0x000fe20000010100 */
[----:B------:R-:W3:Y:S04]  /*66690*/  LDL R6, [R1+0x3fc] ;  /* 0x0003fc0001067983 */ /* 0x000ee80000100800 */
[----:B------:R-:W3:Y:S04]  /*666a0*/  LDL R5, [R1+0x30] ;  /* 0x0000300001057983 */ /* 0x000ee80000100800 */
[----:B------:R-:W3:Y:S01]  /*666b0*/  LDL R4, [R1+0x34] ;  /* 0x0000340001047983 */ /* 0x000ee20000100800 */
[----:B----4-:R-:W-:-:S05]  /*666c0*/  @!P1 IMAD.WIDE R36, R0, 0x4, R36 ;  /* 0x0000000400249825 */ /* 0x010fca00078e0224 */
[----:B------:R1:W-:Y:S02]  /*666d0*/  @!P1 STG.E desc[UR8][R36.64], R77 ;  /* 0x0000004d24009986 */ /* 0x0003e4000c101908 */
[----:B-1----:R-:W-:-:S04]  /*666e0*/  @!P1 IMAD.WIDE R36, R0, 0x4, R38 ;  /* 0x0000000400249825 */ /* 0x002fc800078e0226 */
[C---:B------:R-:W-:Y:S01]  /*666f0*/  FADD.FTZ R38, -R69.reuse, R70 ;  /* 0x0000004645267221 */ /* 0x040fe20000010100 */
[----:B------:R-:W-:Y:S01]  /*66700*/  FADD.FTZ R39, -R69, R71 ;  /* 0x0000004745277221 */ /* 0x000fe20000010100 */
[----:B------:R1:W-:Y:S02]  /*66710*/  @!P1 STG.E desc[UR8][R36.64], R68 ;  /* 0x0000004424009986 */ /* 0x0003e4000c101908 */
[C---:B------:R-:W-:Y:S01]  /*66720*/  FMUL.FTZ R71, R68.reuse, R38 ;  /* 0x0000002644477220 */ /* 0x040fe20000410000 */
[----:B------:R-:W-:-:S04]  /*66730*/  FMUL.FTZ R70, R68, R39 ;  /* 0x0000002744467220 */ /* 0x000fc80000410000 */
[----:B--2---:R-:W-:Y:S01]  /*66740*/  FFMA.FTZ R38, R70, R76, R81 ;  /* 0x0000004c46267223 */ /* 0x004fe20000010051 */
[C---:B-1----:R-:W-:Y:S01]  /*66750*/  FADD.FTZ R36, -R69.reuse, R66 ;  /* 0x0000004245247221 */ /* 0x042fe20000010100 */
[C---:B------:R-:W-:Y:S01]  /*66760*/  FADD.FTZ R37, -R69.reuse, R67 ;  /* 0x0000004345257221 */ /* 0x040fe20000010100 */
[C---:B------:R-:W-:Y:S01]  /*66770*/  FADD.FTZ R39, -R69.reuse, R42 ;  /* 0x0000002a45277221 */ /* 0x040fe20000010100 */
[C---:B------:R-:W-:Y:S01]  /*66780*/  FMUL.FTZ R77, R68.reuse, R43 ;  /* 0x0000002b444d7220 */ /* 0x040fe20000410000 */
[C---:B------:R-:W-:Y:S01]  /*66790*/  FMUL.FTZ R67, R68.reuse, R36 ;  /* 0x0000002444437220 */ /* 0x040fe20000410000 */
[----:B------:R-:W-:Y:S01]  /*667a0*/  FMUL.FTZ R66, R68, R37 ;  /* 0x0000002544427220 */ /* 0x000fe20000410000 */
[----:B------:R-:W-:Y:S01]  /*667b0*/  FADD.FTZ R42, -R69, R65 ;  /* 0x00000041452a7221 */ /* 0x000fe20000010100 */
[----:B------:R-:W2:Y:S01]  /*667c0*/  LDL R43, [R1+0x3bc] ;  /* 0x0003bc00012b7983 */ /* 0x000ea20000100800 */
[----:B---3--:R-:W-:Y:S01]  /*667d0*/  FFMA.FTZ R36, R67, R93, R9 ;  /* 0x0000005d43247223 */ /* 0x008fe20000010009 */
[----:B------:R-:W-:Y:S01]  /*667e0*/  FFMA.FTZ R37, R66, R89, R90 ;  /* 0x0000005942257223 */ /* 0x000fe2000001005a */
[C---:B------:R-:W-:Y:S01]  /*667f0*/  FMUL.FTZ R65, R68.reuse, R39 ;  /* 0x0000002744417220 */ /* 0x040fe20000410000 */
[----:B------:R-:W-:Y:S01]  /*66800*/  FMUL.FTZ R76, R68, R42 ;  /* 0x0000002a444c7220 */ /* 0x000fe20000410000 */
[----:B------:R-:W3:Y:S02]  /*66810*/  LDL R9, [R1+0x3f0] ;  /* 0x0003f00001097983 */ /* 0x000ee40000100800 */
[----:B------:R-:W-:Y:S01]  /*66820*/  F2FP.BF16.F32.PACK_AB R36, R37, R36 ;  /* 0x000000242524723e */ /* 0x000fe200000010ff */
[----:B------:R-:W-:Y:S01]  /*66830*/  FFMA.FTZ R37, R71, R84, R88 ;  /* 0x0000005447257223 */ /* 0x000fe20000010058 */
[----:B------:R-:W4:Y:S04]  /*66840*/  LDL R39, [R1+0x3c0] ;  /* 0x0003c00001277983 */ /* 0x000f280000100800 */
[----:B------:R-:W-:Y:S01]  /*66850*/  F2FP.BF16.F32.PACK_AB R37, R38, R37 ;  /* 0x000000252625723e */ /* 0x000fe200000010ff */
[----:B------:R-:W-:Y:S01]  /*66860*/  FADD.FTZ R38, -R69, R41 ;  /* 0x0000002945267221 */ /* 0x000fe20000010100 */
[----:B------:R-:W3:Y:S03]  /*66870*/  LDL R42, [R1+0x3c4] ;  /* 0x0003c400012a7983 */ /* 0x000ee60000100800 */
[----:B------:R-:W-:Y:S01]  /*66880*/  FMUL.FTZ R41, R68, R38 ;  /* 0x0000002644297220 */ /* 0x000fe20000410000 */
[----:B------:R-:W3:Y:S04]  /*66890*/  LDL R93, [R1+0x2c] ;  /* 0x00002c00015d7983 */ /* 0x000ee80000100800 */
[----:B------:R-:W3:Y:S04]  /*668a0*/  LDL R38, [R1+0x3b8] ;  /* 0x0003b80001267983 */ /* 0x000ee80000100800 */
[----:B------:R-:W3:Y:S04]  /*668b0*/  LDL R90, [R1+0x39c] ;  /* 0x00039c00015a7983 */ /* 0x000ee80000100800 */
[----:B------:R-:W3:Y:S04]  /*668c0*/  LDL R89, [R1+0x24] ;  /* 0x0000240001597983 */ /* 0x000ee80000100800 */
[----:B------:R-:W3:Y:S04]  /*668d0*/  LDL R88, [R1+0x3b4] ;  /* 0x0003b40001587983 */ /* 0x000ee80000100800 */
[----:B------:R-:W3:Y:S04]  /*668e0*/  LDL R84, [R1+0x1c] ;  /* 0x00001c0001547983 */ /* 0x000ee80000100800 */
[----:B------:R-:W3:Y:S01]  /*668f0*/  LDL R81, [R1+0x3ac] ;  /* 0x0003ac0001517983 */ /* 0x000ee20000100800 */
[----:B--2---:R-:W-:Y:S01]  /*66900*/  FFMA.FTZ R43, R65, R43, R8 ;  /* 0x0000002b412b7223 */ /* 0x004fe20000010008 */
[----:B----4-:R-:W-:Y:S01]  /*66910*/  FFMA.FTZ R39, R77, R39, R7 ;  /* 0x000000274d277223 */ /* 0x010fe20000010007 */
[----:B---3--:R-:W-:Y:S01]  /*66920*/  FFMA.FTZ R42, R76, R42, R6 ;  /* 0x0000002a4c2a7223 */ /* 0x008fe20000010006 */
[----:B------:R-:W-:-:S04]  /*66930*/  FFMA.FTZ R38, R41, R38, R9 ;  /* 0x0000002629267223 */ /* 0x000fc80000010009 */
[----:B------:R-:W-:Y:S01]  /*66940*/  F2FP.BF16.F32.PACK_AB R39, R42, R39 ;  /* 0x000000272a27723e */ /* 0x000fe200000010ff */
[----:B------:R1:W5:Y:S01]  /*66950*/  LDL.LU R9, [R1+0x540] ;  /* 0x0005400001097983 */ /* 0x0003620000300800 */
[----:B------:R-:W-:Y:S01]  /*66960*/  F2FP.BF16.F32.PACK_AB R38, R43, R38 ;  /* 0x000000262b26723e */ /* 0x000fe200000010ff */
[----:B0-----:R-:W-:Y:S02]  /*66970*/  IMAD.WIDE.U32 R42, R40, 0x10, R2 ;  /* 0x00000010282a7825 */ /* 0x001fe400078e0002 */
[----:B------:R1:W5:Y:S01]  /*66980*/  LDL.LU R8, [R1+0x53c] ;  /* 0x00053c0001087983 */ /* 0x0003620000300800 */
[----:B------:R-:W0:Y:S03]  /*66990*/  LDC.64 R2, c[0x0][0x430] ;  /* 0x00010c00ff027b82 */ /* 0x000e260000000a00 */
[----:B------:R1:W5:Y:S04]  /*669a0*/  LDL.LU R7, [R1+0x538] ;  /* 0x0005380001077983 */ /* 0x0003680000300800 */
[----:B------:R1:W5:Y:S04]  /*669b0*/  LDL.LU R6, [R1+0x534] ;  /* 0x0005340001067983 */ /* 0x0003680000300800 */
[----:B------:R2:W-:Y:S04]  /*669c0*/  STG.E.128 desc[UR8][R42.64], R36 ;  /* 0x000000242a007986 */ /* 0x0005e8000c101d08 */
[----:B--2---:R-:W2:Y:S04]  /*669d0*/  LDL R39, [R1+0x3a0] ;  /* 0x0003a00001277983 */ /* 0x004ea80000100800 */
        /* <DEDUP_REMOVED lines=8> */
[----:B------:R-:W2:Y:S04]  /*66a60*/  LDL R77, [R1+0x3a8] ;  /* 0x0003a800014d7983 */ /* 0x000ea80000100800 */
[----:B------:R1:W5:Y:S04]  /*66a70*/  LDL.LU R4, [R1+0x52c] ;  /* 0x00052c0001047983 */ /* 0x0003680000300800 */
[----:B------:R-:W2:Y:S01]  /*66a80*/  LDL R76, [R1+0x18] ;  /* 0x00001800014c7983 */ /* 0x000ea20000100800 */
[----:B----4-:R-:W-:Y:S01]  /*66a90*/  FFMA.FTZ R37, R71, R38, R37 ;  /* 0x0000002647257223 */ /* 0x010fe20000010025 */
[----:B------:R-:W-:-:S02]  /*66aa0*/  F2FP.BF16.F32.PACK_AB R39, R36, R39 ;  /* 0x000000272427723e */ /* 0x000fc400000010ff */
[----:B------:R-:W3:Y:S01]  /*66ab0*/  LDL R71, [R1+0x390] ;  /* 0x0003900001477983 */ /* 0x000ee20000100800 */
[----:B------:R-:W-:Y:S01]  /*66ac0*/  FFMA.FTZ R38, R41, R43, R42 ;  /* 0x0000002b29267223 */ /* 0x000fe2000001002a */
[----:B------:R-:W-:Y:S01]  /*66ad0*/  FFMA.FTZ R41, R65, R90, R93 ;  /* 0x0000005a41297223 */ /* 0x000fe2000001005d */
[----:B------:R-:W-:Y:S01]  /*66ae0*/  FFMA.FTZ R42, R70, R88, R89 ;  /* 0x00000058462a7223 */ /* 0x000fe20000010059 */
[----:B------:R-:W-:Y:S01]  /*66af0*/  FFMA.FTZ R43, R66, R81, R84 ;  /* 0x00000051422b7223 */ /* 0x000fe20000010054 */
[----:B------:R-:W4:Y:S02]  /*66b00*/  LDL R70, [R1+0x40c] ;  /* 0x00040c0001467983 */ /* 0x000f240000100800 */
[----:B------:R-:W-:Y:S01]  /*66b10*/  F2FP.BF16.F32.PACK_AB R38, R41, R38 ;  /* 0x000000262926723e */ /* 0x000fe200000010ff */
[----:B0-----:R-:W-:Y:S01]  /*66b20*/  IMAD.WIDE.U32 R40, R40, 0x10, R2 ;  /* 0x0000001028287825 */ /* 0x001fe200078e0002 */
[----:B------:R-:W-:Y:S01]  /*66b30*/  F2FP.BF16.F32.PACK_AB R37, R42, R37 ;  /* 0x000000252a25723e */ /* 0x000fe200000010ff */
[----:B------:R-:W4:Y:S04]  /*66b40*/  LDL R93, [R1+0x414] ;  /* 0x00041400015d7983 */ /* 0x000f280000100800 */
[----:B------:R-:W4:Y:S04]  /*66b50*/  LDL R90, [R1+0x37c] ;  /* 0x00037c00015a7983 */ /* 0x000f280000100800 */
[----:B------:R-:W4:Y:S04]  /*66b60*/  LDL R89, [R1+0x418] ;  /* 0x0004180001597983 */ /* 0x000f280000100800 */
[----:B------:R-:W4:Y:S04]  /*66b70*/  LDL R88, [R1+0x380] ;  /* 0x0003800001587983 */ /* 0x000f280000100800 */
[----:B------:R-:W4:Y:S01]  /*66b80*/  LDL R81, [R1+0x41c] ;  /* 0x00041c0001517983 */ /* 0x000f220000100800 */
[----:B--2---:R-:W-:-:S03]  /*66b90*/  FFMA.FTZ R36, R67, R77, R76 ;  /* 0x0000004d43247223 */ /* 0x004fc6000001004c */
[----:B------:R-:W3:Y:S02]  /*66ba0*/  LDL R76, [R1+0x408] ;  /* 0x00040800014c7983 */ /* 0x000ee40000100800 */
[----:B------:R-:W-:Y:S02]  /*66bb0*/  F2FP.BF16.F32.PACK_AB R36, R43, R36 ;  /* 0x000000242b24723e */ /* 0x000fe400000010ff */
[----:B------:R-:W4:Y:S04]  /*66bc0*/  LDL R67, [R1+0x394] ;  /* 0x0003940001437983 */ /* 0x000f280000100800 */
[----:B------:R-:W2:Y:S04]  /*66bd0*/  LDL R77, [R1+0x384] ;  /* 0x00038400014d7983 */ /* 0x000ea80000100800 */
[----:B------:R0:W-:Y:S04]  /*66be0*/  STG.E.128 desc[UR8][R40.64], R36 ;  /* 0x0000002428007986 */ /* 0x0001e8000c101d08 */
[----:B------:R-:W2:Y:S01]  /*66bf0*/  LDL.LU R84, [R1+0x4] ;  /* 0x0000040001547983 */ /* 0x000ea20000300800 */
[C---:B0-----:R-:W-:Y:S01]  /*66c00*/  FADD.FTZ R38, -R69.reuse, R85 ;  /* 0x0000005545267221 */ /* 0x041fe20000010100 */
[----:B------:R-:W-:-:S02]  /*66c10*/  FADD.FTZ R39, -R69, R79 ;  /* 0x0000004f45277221 */ /* 0x000fc40000010100 */
[----:B------:R-:W2:Y:S04]  /*66c20*/  LDL R40, [R1+0x404] ;  /* 0x0004040001287983 */ /* 0x000ea80000100800 */
[----:B------:R-:W2:Y:S04]  /*66c30*/  LDL R41, [R1+0x38c] ;  /* 0x00038c0001297983 */ /* 0x000ea80000100800 */
[----:B------:R-:W2:Y:S04]  /*66c40*/  LDL R85, [R1+0x388] ;  /* 0x0003880001557983 */ /* 0x000ea80000100800 */
[----:B------:R-:W2:Y:S01]  /*66c50*/  LDL R79, [R1+0x400] ;  /* 0x00040000014f7983 */ /* 0x000ea20000100800 */
[C---:B------:R-:W-:Y:S01]  /*66c60*/  FADD.FTZ R36, -R69.reuse, R91 ;  /* 0x0000005b45247221 */ /* 0x040fe20000010100 */
[----:B------:R-:W-:-:S02]  /*66c70*/  FADD.FTZ R37, -R69, R86 ;  /* 0x0000005645257221 */ /* 0x000fc40000010100 */
[----:B------:R-:W2:Y:S04]  /*66c80*/  LDL R91, [R1+0x378] ;  /* 0x00037800015b7983 */ /* 0x000ea80000100800 */
[----:B------:R-:W2:Y:S01]  /*66c90*/  LDL R86, [R1+0x410] ;  /* 0x0004100001567983 */ /* 0x000ea20000100800 */
[C---:B------:R-:W-:Y:S01]  /*66ca0*/  FMUL.FTZ R65, R68.reuse, R36 ;  /* 0x0000002444417220 */ /* 0x040fe20000410000 */
[C---:B------:R-:W-:Y:S01]  /*66cb0*/  FMUL.FTZ R43, R68.reuse, R37 ;  /* 0x00000025442b7220 */ /* 0x040fe20000410000 */
[C---:B------:R-:W-:Y:S01]  /*66cc0*/  FMUL.FTZ R66, R68.reuse, R38 ;  /* 0x0000002644427220 */ /* 0x040fe20000410000 */
[----:B------:R-:W-:-:S03]  /*66cd0*/  FMUL.FTZ R42, R68, R39 ;  /* 0x00000027442a7220 */ /* 0x000fc60000410000 */
[----:B---3--:R-:W-:Y:S01]  /*66ce0*/  FFMA.FTZ R37, R66, R71, R76 ;  /* 0x0000004742257223 */ /* 0x008fe2000001004c */
[----:B----4-:R-:W-:-:S05]  /*66cf0*/  FFMA.FTZ R38, R42, R67, R70 ;  /* 0x000000432a267223 */ /* 0x010fca0000010046 */
[----:B------:R-:W-:Y:S01]  /*66d00*/  F2FP.BF16.F32.PACK_AB R37, R38, R37 ;  /* 0x000000252625723e */ /* 0x000fe200000010ff */
[----:B------:R-:W-:Y:S02]  /*66d10*/  FADD.FTZ R38, -R69, R87 ;  /* 0x0000005745267221 */ /* 0x000fe40000010100 */
[----:B------:R-:W3:Y:S02]  /*66d20*/  LDL R87, [R1+0x44] ;  /* 0x0000440001577983 */ /* 0x000ee40000100800 */
[C---:B------:R-:W-:Y:S01]  /*66d30*/  FMUL.FTZ R67, R68.reuse, R38 ;  /* 0x0000002644437220 */ /* 0x040fe20000410000 */
[----:B--2---:R-:W-:Y:S01]  /*66d40*/  FFMA.FTZ R39, R43, R41, R40 ;  /* 0x000000292b277223 */ /* 0x004fe20000010028 */
[C---:B------:R-:W-:Y:S01]  /*66d50*/  FADD.FTZ R40, -R69.reuse, R82 ;  /* 0x0000005245287221 */ /* 0x040fe20000010100 */
[----:B------:R-:W-:Y:S01]  /*66d60*/  FADD.FTZ R41, -R69, R78 ;  /* 0x0000004e45297221 */ /* 0x000fe20000010100 */
[----:B------:R-:W2:Y:S01]  /*66d70*/  LDL R82, [R1+0x348] ;  /* 0x0003480001527983 */ /* 0x000ea20000100800 */
[----:B------:R-:W-:Y:S01]  /*66d80*/  FFMA.FTZ R36, R65, R85, R79 ;  /* 0x0000005541247223 */ /* 0x000fe2000001004f */
[C---:B------:R-:W-:Y:S01]  /*66d90*/  FMUL.FTZ R76, R68.reuse, R40 ;  /* 0x00000028444c7220 */ /* 0x040fe20000410000 */
[C---:B------:R-:W-:Y:S01]  /*66da0*/  FMUL.FTZ R71, R68.reuse, R41 ;  /* 0x0000002944477220 */ /* 0x040fe20000410000 */
[----:B------:R-:W4:Y:S02]  /*66db0*/  LDL R85, [R1+0x3c] ;  /* 0x00003c0001557983 */ /* 0x000f240000100800 */
[----:B------:R-:W-:Y:S01]  /*66dc0*/  F2FP.BF16.F32.PACK_AB R36, R39, R36 ;  /* 0x000000242724723e */ /* 0x000fe200000010ff */
[----:B------:R-:W-:Y:S01]  /*66dd0*/  FADD.FTZ R39, -R69, R83 ;  /* 0x0000005345277221 */ /* 0x000fe20000010100 */
[----:B------:R-:W-:Y:S01]  /*66de0*/  FFMA.FTZ R40, R71, R77, R81 ;  /* 0x0000004d47287223 */ /* 0x000fe20000010051 */
[----:B------:R-:W-:Y:S01]  /*66df0*/  FFMA.FTZ R38, R67, R91, R86 ;  /* 0x0000005b43267223 */ /* 0x000fe20000010056 */
[----:B------:R-:W3:Y:S01]  /*66e00*/  LDL R83, [R1+0x35c] ;  /* 0x00035c0001537983 */ /* 0x000ee20000100800 */
[----:B------:R-:W-:Y:S01]  /*66e10*/  FMUL.FTZ R70, R68, R39 ;  /* 0x0000002744467220 */ /* 0x000fe20000410000 */
[----:B------:R-:W-:-:S02]  /*66e20*/  FFMA.FTZ R39, R76, R88, R89 ;  /* 0x000000584c277223 */ /* 0x000fc40000010059 */
[----:B------:R-:W2:Y:S01]  /*66e30*/  LDL R89, [R1+0x358] ;  /* 0x0003580001597983 */ /* 0x000ea20000100800 */
[----:B------:R-:W-:Y:S02]  /*66e40*/  FFMA.FTZ R41, R70, R90, R93 ;  /* 0x0000005a46297223 */ /* 0x000fe4000001005d */
[----:B------:R-:W-:Y:S01]  /*66e50*/  F2FP.BF16.F32.PACK_AB R39, R40, R39 ;  /* 0x000000272827723e */ /* 0x000fe200000010ff */
[----:B------:R-:W2:Y:S02]  /*66e60*/  LDL R90, [R1+0x48] ;  /* 0x00004800015a7983 */ /* 0x000ea40000100800 */
[----:B------:R-:W-:Y:S02]  /*66e70*/  F2FP.BF16.F32.PACK_AB R38, R41, R38 ;  /* 0x000000262926723e */ /* 0x000fe400000010ff */
[----:B------:R-:W0:Y:S01]  /*66e80*/  LDC.64 R40, c[0x0][0x428] ;  /* 0x00010a00ff287b82 */ /* 0x000e220000000a00 */
[----:B------:R-:W3:Y:S04]  /*66e90*/  LDL R88, [R1+0x4c] ;  /* 0x00004c0001587983 */ /* 0x000ee80000100800 */
[----:B------:R-:W4:Y:S04]  /*66ea0*/  LDL R93, [R1+0x40] ;  /* 0x00004000015d7983 */ /* 0x000f280000100800 */
[----:B------:R-:W4:Y:S04]  /*66eb0*/  LDL R91, [R1+0x370] ;  /* 0x00037000015b7983 */ /* 0x000f280000100800 */
[----:B------:R-:W4:Y:S04]  /*66ec0*/  LDL R86, [R1+0x374] ;  /* 0x0003740001567983 */ /* 0x000f280000100800 */
[----:B------:R-:W4:Y:S04]  /*66ed0*/  LDL R81, [R1+0x36c] ;  /* 0x00036c0001517983 */ /* 0x000f280000100800 */
[----:B------:R-:W4:Y:S01]  /*66ee0*/  LDL R79, [R1+0x350] ;  /* 0x00035000014f7983 */ /* 0x000f220000100800 */
[----:B0-----:R-:W-:-:S03]  /*66ef0*/  IMAD.WIDE.U32 R40, R84, 0x10, R40 ;  /* 0x0000001054287825 */ /* 0x001fc600078e0028 */
[----:B------:R-:W4:Y:S04]  /*66f00*/  LDL R78, [R1+0x42c] ;  /* 0x00042c00014e7983 */ /* 0x000f280000100800 */
[----:B------:R0:W-:Y:S04]  /*66f10*/  STG.E.128 desc[UR8][R40.64], R36 ;  /* 0x0000002428007986 */ /* 0x0001e8000c101d08 */
[----:B------:R-:W4:Y:S04]  /*66f20*/  LDL R77, [R1+0x354] ;  /* 0x00035400014d7983 */ /* 0x000f280000100800 */
[----:B0-----:R-:W2:Y:S04]  /*66f30*/  LDL R36, [R1+0x50] ;  /* 0x0000500001247983 */ /* 0x001ea80000100800 */
[----:B------:R-:W2:Y:S04]  /*66f40*/  LDL R39, [R1+0x360] ;  /* 0x0003600001277983 */ /* 0x000ea80000100800 */
[----:B------:R-:W3:Y:S04]  /*66f50*/  LDL R37, [R1+0x54] ;  /* 0x0000540001257983 */ /* 0x000ee80000100800 */
[----:B------:R-:W3:Y:S04]  /*66f60*/  LDL R38, [R1+0x364] ;  /* 0x0003640001267983 */ /* 0x000ee80000100800 */
[----:B------:R-:W4:Y:S04]  /*66f70*/  LDL R40, [R1+0x38] ;  /* 0x0000380001287983 */ /* 0x000f280000100800 */
[----:B------:R-:W4:Y:S01]  /*66f80*/  LDL R41, [R1+0x368] ;  /* 0x0003680001297983 */ /* 0x000f220000100800 */
[----:B--2---:R-:W-:-:S03]  /*66f90*/  FFMA.FTZ R39, R76, R39, R36 ;  /* 0x000000274c277223 */ /* 0x004fc60000010024 */
[----:B------:R-:W2:Y:S01]  /*66fa0*/  LDL R76, [R1+0x424] ;  /* 0x00042400014c7983 */ /* 0x000ea20000100800 */
[----:B---3--:R-:W-:Y:S01]  /*66fb0*/  FFMA.FTZ R36, R71, R38, R37 ;  /* 0x0000002647247223 */ /* 0x008fe20000010025 */
[----:B------:R-:W-:Y:S02]  /*66fc0*/  FFMA.FTZ R38, R67, R89, R90 ;  /* 0x0000005943267223 */ /* 0x000fe4000001005a */
[----:B------:R-:W2:Y:S02]  /*66fd0*/  LDL R71, [R1+0x34c] ;  /* 0x00034c0001477983 */ /* 0x000ea40000100800 */
[----:B------:R-:W-:Y:S02]  /*66fe0*/  F2FP.BF16.F32.PACK_AB R39, R36, R39 ;  /* 0x000000272427723e */ /* 0x000fe400000010ff */
[----:B------:R-:W3:Y:S01]  /*66ff0*/  LDL R67, [R1+0x428] ;  /* 0x0004280001437983 */ /* 0x000ee20000100800 */
[----:B----4-:R-:W-:Y:S01]  /*67000*/  FFMA.FTZ R36, R65, R41, R40 ;  /* 0x0000002941247223 */ /* 0x010fe20000010028 */
[----:B------:R-:W-:-:S02]  /*67010*/  FFMA.FTZ R40, R70, R83, R88 ;  /* 0x0000005346287223 */ /* 0x000fc40000010058 */
[----:B------:R-:W4:Y:S01]  /*67020*/  LDL R83, [R1+0x420] ;  /* 0x0004200001537983 */ /* 0x000f220000100800 */
[----:B------:R-:W-:Y:S01]  /*67030*/  FFMA.FTZ R37, R66, R91, R93 ;  /* 0x0000005b42257223 */ /* 0x000fe2000001005d */
[----:B------:R-:W-:Y:S01]  /*67040*/  FFMA.FTZ R42, R42, R86, R87 ;  /* 0x000000562a2a7223 */ /* 0x000fe20000010057 */
[----:B------:R-:W-:Y:S01]  /*67050*/  FFMA.FTZ R43, R43, R81, R85 ;  /* 0x000000512b2b7223 */ /* 0x000fe20000010055 */
[----:B------:R-:W-:Y:S01]  /*67060*/  F2FP.BF16.F32.PACK_AB R38, R40, R38 ;  /* 0x000000262826723e */ /* 0x000fe200000010ff */
[----:B------:R-:W-:Y:S01]  /*67070*/  IMAD.WIDE.U32 R40, R84, 0x10, R2 ;  /* 0x0000001054287825 */ /* 0x000fe200078e0002 */
[----:B------:R-:W4:Y:S01]  /*67080*/  LDL.LU R81, [R1+0xc] ;  /* 0x00000c0001517983 */ /* 0x000f220000300800 */
[----:B------:R-:W-:Y:S02]  /*67090*/  F2FP.BF16.F32.PACK_AB R37, R42, R37 ;  /* 0x000000252a25723e */ /* 0x000fe400000010ff */
[----:B------:R-:W-:Y:S01]  /*670a0*/  F2FP.BF16.F32.PACK_AB R36, R43, R36 ;  /* 0x000000242b24723e */ /* 0x000fe200000010ff */
[----:B------:R-:W4:Y:S04]  /*670b0*/  LDL R93, [R1+0x74] ;  /* 0x00007400015d7983 */ /* 0x000f280000100800 */
[----:B------:R0:W-:Y:S04]  /*670c0*/  STG.E.128 desc[UR8][R40.64], R36 ;  /* 0x0000002428007986 */ /* 0x0001e8000c101d08 */
[----:B------:R-:W4:Y:S04]  /*670d0*/  LDL R91, [R1+0x324] ;  /* 0x00032400015b7983 */ /* 0x000f280000100800 */
[----:B------:R-:W4:Y:S04]  /*670e0*/  LDL R90, [R1+0x58] ;  /* 0x00005800015a7983 */ /* 0x000f280000100800 */
[----:B------:R-:W4:Y:S04]  /*670f0*/  LDL R89, [R1+0x328] ;  /* 0x0003280001597983 */ /* 0x000f280000100800 */
[----:B------:R-:W4:Y:S01]  /*67100*/  LDL R84, [R1+0x6c] ;  /* 0x00006c0001547983 */ /* 0x000f220000100800 */
[C---:B0-----:R-:W-:Y:S01]  /*67110*/  FADD.FTZ R36, -R69.reuse, R103 ;  /* 0x0000006745247221 */ /* 0x041fe20000010100 */
[C---:B------:R-:W-:Y:S01]  /*67120*/  FADD.FTZ R37, -R69.reuse, R100 ;  /* 0x0000006445257221 */ /* 0x040fe20000010100 */
[C---:B------:R-:W-:Y:S01]  /*67130*/  FADD.FTZ R38, -R69.reuse, R99 ;  /* 0x0000006345267221 */ /* 0x040fe20000010100 */
[C---:B------:R-:W-:Y:S01]  /*67140*/  FADD.FTZ R39, -R69.reuse, R95 ;  /* 0x0000005f45277221 */ /* 0x040fe20000010100 */
[C---:B------:R-:W-:Y:S01]  /*67150*/  FMUL.FTZ R65, R68.reuse, R36 ;  /* 0x0000002444417220 */ /* 0x040fe20000410000 */
[C---:B------:R-:W-:Y:S01]  /*67160*/  FMUL.FTZ R43, R68.reuse, R37 ;  /* 0x00000025442b7220 */ /* 0x040fe20000410000 */
[C---:B------:R-:W-:Y:S01]  /*67170*/  FMUL.FTZ R66, R68.reuse, R38 ;  /* 0x0000002644427220 */ /* 0x040fe20000410000 */
[----:B------:R-:W-:Y:S01]  /*67180*/  FMUL.FTZ R42, R68, R39 ;  /* 0x00000027442a7220 */ /* 0x000fe20000410000 */
[----:B------:R-:W4:Y:S03]  /*67190*/  LDL R103, [R1+0x340] ;  /* 0x0003400001677983 */ /* 0x000f260000100800 */
[----:B------:R-:W-:Y:S01]  /*671a0*/  FFMA.FTZ R38, R42, R77, R78 ;  /* 0x0000004d2a267223 */ /* 0x000fe2000001004e */
[C---:B------:R-:W-:Y:S01]  /*671b0*/  FADD.FTZ R40, -R69.reuse, R96 ;  /* 0x0000006045287221 */ /* 0x040fe20000010100 */
[----:B------:R-:W-:Y:S01]  /*671c0*/  FADD.FTZ R41, -R69, R94 ;  /* 0x0000005e45297221 */ /* 0x000fe20000010100 */
        /* <DEDUP_REMOVED lines=11> */
[----:B--2---:R-:W-:Y:S01]  /*67280*/  FFMA.FTZ R39, R43, R71, R76 ;  /* 0x000000472b277223 */ /* 0x004fe2000001004c */
[----:B---3--:R-:W-:-:S02]  /*67290*/  FFMA.FTZ R37, R66, R79, R67 ;  /* 0x0000004f42257223 */ /* 0x008fc40000010043 */
[----:B------:R-:W2:Y:S01]  /*672a0*/  LDL R79, [R1+0x334] ;  /* 0x00033400014f7983 */ /* 0x000ea20000100800 */
[----:B----4-:R-:W-:Y:S02]  /*672b0*/  FFMA.FTZ R36, R65, R82, R83 ;  /* 0x0000005241247223 */ /* 0x010fe40000010053 */
[----:B------:R-:W-:Y:S01]  /*672c0*/  F2FP.BF16.F32.PACK_AB R37, R38, R37 ;  /* 0x000000252625723e */ /* 0x000fe200000010ff */
[----:B------:R-:W-:Y:S01]  /*672d0*/  FADD.FTZ R38, -R69, R102 ;  /* 0x0000006645267221 */ /* 0x000fe20000010100 */
[----:B------:R-:W3:Y:S01]  /*672e0*/  LDL R83, [R1+0x31c] ;  /* 0x00031c0001537983 */ /* 0x000ee20000100800 */
[----:B------:R-:W-:Y:S01]  /*672f0*/  F2FP.BF16.F32.PACK_AB R36, R39, R36 ;  /* 0x000000242724723e */ /* 0x000fe200000010ff */
[----:B------:R-:W-:Y:S01]  /*67300*/  FADD.FTZ R39, -R69, R98 ;  /* 0x0000006245277221 */ /* 0x000fe20000010100 */
[C---:B------:R-:W-:Y:S01]  /*67310*/  FMUL.FTZ R67, R68.reuse, R38 ;  /* 0x0000002644437220 */ /* 0x040fe20000410000 */
[----:B------:R-:W4:Y:S02]  /*67320*/  LDL R102, [R1+0x438] ;  /* 0x0004380001667983 */ /* 0x000f240000100800 */
[----:B------:R-:W-:-:S02]  /*67330*/  FMUL.FTZ R70, R68, R39 ;  /* 0x0000002744467220 */ /* 0x000fc40000410000 */
[----:B------:R-:W2:Y:S04]  /*67340*/  LDL R38, [R1+0x338] ;  /* 0x0003380001267983 */ /* 0x000ea80000100800 */
[----:B------:R-:W2:Y:S04]  /*67350*/  LDL R39, [R1+0x430] ;  /* 0x0004300001277983 */ /* 0x000ea80000100800 */
[----:B------:R-:W3:Y:S04]  /*67360*/  LDL R98, [R1+0x43c] ;  /* 0x00043c0001627983 */ /* 0x000ee80000100800 */
[----:B------:R-:W3:Y:S01]  /*67370*/  LDL R82, [R1+0x64] ;  /* 0x0000640001527983 */ /* 0x000ee20000100800 */
[C---:B------:R-:W-:Y:S01]  /*67380*/  FMUL.FTZ R76, R68.reuse, R40 ;  /* 0x00000028444c7220 */ /* 0x040fe20000410000 */
[----:B------:R-:W-:Y:S01]  /*67390*/  FMUL.FTZ R71, R68, R41 ;  /* 0x0000002944477220 */ /* 0x000fe20000410000 */
[----:B------:R-:W-:-:S02]  /*673a0*/  FFMA.FTZ R41, R70, R96, R94 ;  /* 0x0000006046297223 */ /* 0x000fc4000001005e */
[----:B------:R-:W3:Y:S04]  /*673b0*/  LDL R96, [R1+0x94] ;  /* 0x0000940001607983 */ /* 0x000ee80000100800 */
[----:B------:R-:W3:Y:S01]  /*673c0*/  LDL R94, [R1+0x310] ;  /* 0x00031000015e7983 */ /* 0x000ee20000100800 */
[----:B------:R-:W-:-:S03]  /*673d0*/  FFMA.FTZ R43, R43, R77, R78 ;  /* 0x0000004d2b2b7223 */ /* 0x000fc6000001004e */
[----:B------:R-:W3:Y:S04]  /*673e0*/  LDL R78, [R1+0x84] ;  /* 0x00008400014e7983 */ /* 0x000ee80000100800 */
[----:B------:R-:W3:Y:S01]  /*673f0*/  LDL R77, [R1+0x2f4] ;  /* 0x0002f400014d7983 */ /* 0x000ee20000100800 */
[----:B--2---:R-:W-:Y:S01]  /*67400*/  FFMA.FTZ R38, R67, R38, R39 ;  /* 0x0000002643267223 */ /* 0x004fe20000010027 */
[----:B----4-:R-:W-:Y:S02]  /*67410*/  FFMA.FTZ R39, R76, R103, R102 ;  /* 0x000000674c277223 */ /* 0x010fe40000010066 */
[----:B------:R-:W0:Y:S01]  /*67420*/  LDC.64 R102, c[0x0][0x428] ;  /* 0x00010a00ff667b82 */ /* 0x000e220000000a00 */
[----:B---3--:R-:W-:Y:S01]  /*67430*/  FFMA.FTZ R40, R71, R100, R98 ;  /* 0x0000006447287223 */ /* 0x008fe20000010062 */
[----:B------:R-:W-:Y:S01]  /*67440*/  F2FP.BF16.F32.PACK_AB R38, R41, R38 ;  /* 0x000000262926723e */ /* 0x000fe200000010ff */
[----:B------:R-:W2:Y:S03]  /*67450*/  LDL R98, [R1+0x45c] ;  /* 0x00045c0001627983 */ /* 0x000ea60000100800 */
[----:B------:R-:W-:Y:S01]  /*67460*/  F2FP.BF16.F32.PACK_AB R39, R40, R39 ;  /* 0x000000272827723e */ /* 0x000fe200000010ff */
[----:B------:R-:W3:Y:S01]  /*67470*/  LDL R100, [R1+0x90] ;  /* 0x0000900001647983 */ /* 0x000ee20000100800 */
[----:B0-----:R-:W-:-:S03]  /*67480*/  IMAD.WIDE.U32 R40, R81, 0x10, R102 ;  /* 0x0000001051287825 */ /* 0x001fc600078e0066 */
[----:B------:R-:W4:Y:S04]  /*67490*/  LDL R103, [R1+0x458] ;  /* 0x0004580001677983 */ /* 0x000f280000100800 */
[----:B------:R0:W-:Y:S01]  /*674a0*/  STG.E.128 desc[UR8][R40.64], R36 ;  /* 0x0000002428007986 */ /* 0x0001e2000c101d08 */
[----:B------:R-:W-:-:S03]  /*674b0*/  FFMA.FTZ R42, R42, R79, R82 ;  /* 0x0000004f2a2a7223 */ /* 0x000fc60000010052 */
[----:B------:R-:W4:Y:S04]  /*674c0*/  LDL R102, [R1+0x300] ;  /* 0x0003000001667983 */ /* 0x000f280000100800 */
[----:B------:R-:W2:Y:S04]  /*674d0*/  LDL R79, [R1+0x2dc] ;  /* 0x0002dc00014f7983 */ /* 0x000ea80000100800 */
[----:B------:R-:W2:Y:S01]  /*674e0*/  LDL R82, [R1+0x2d8] ;  /* 0x0002d80001527983 */ /* 0x000ea20000100800 */
[----:B0-----:R-:W-:Y:S01]  /*674f0*/  FFMA.FTZ R39, R76, R95, R99 ;  /* 0x0000005f4c277223 */ /* 0x001fe20000010063 */
[----:B------:R-:W-:Y:S01]  /*67500*/  FFMA.FTZ R36, R71, R91, R93 ;  /* 0x0000005b47247223 */ /* 0x000fe2000001005d */
[----:B------:R-:W-:Y:S01]  /*67510*/  FFMA.FTZ R40, R70, R83, R84 ;  /* 0x0000005346287223 */ /* 0x000fe20000010054 */
[----:B------:R-:W3:Y:S03]  /*67520*/  LDL R99, [R1+0x2e0] ;  /* 0x0002e00001637983 */ /* 0x000ee60000100800 */
[----:B------:R-:W-:Y:S01]  /*67530*/  F2FP.BF16.F32.PACK_AB R39, R36, R39 ;  /* 0x000000272427723e */ /* 0x000fe200000010ff */
[----:B------:R-:W-:Y:S01]  /*67540*/  FFMA.FTZ R36, R65, R89, R90 ;  /* 0x0000005941247223 */ /* 0x000fe2000001005a */
[----:B------:R-:W2:Y:S01]  /*67550*/  LDL R70, [R1+0x2e4] ;  /* 0x0002e40001467983 */ /* 0x000ea20000100800 */
[----:B------:R-:W-:-:S03]  /*67560*/  FFMA.FTZ R37, R66, R87, R88 ;  /* 0x0000005742257223 */ /* 0x000fc60000010058 */
[----:B------:R-:W-:Y:S01]  /*67570*/  F2FP.BF16.F32.PACK_AB R36, R43, R36 ;  /* 0x000000242b24723e */ /* 0x000fe200000010ff */
[----:B------:R-:W-:Y:S01]  /*67580*/  FFMA.FTZ R38, R67, R85, R86 ;  /* 0x0000005543267223 */ /* 0x000fe20000010056 */
[----:B------:R-:W2:Y:S01]  /*67590*/  LDL R43, [R1+0x304] ;  /* 0x00030400012b7983 */ /* 0x000ea20000100800 */
[----:B------:R-:W-:-:S03]  /*675a0*/  F2FP.BF16.F32.PACK_AB R37, R42, R37 ;  /* 0x000000252a25723e */ /* 0x000fc600000010ff */
        /* <DEDUP_REMOVED lines=8> */
[----:B------:R-:W-:Y:S01]  /*67630*/  F2FP.BF16.F32.PACK_AB R38, R40, R38 ;  /* 0x000000262826723e */ /* 0x000fe200000010ff */
[----:B------:R-:W-:-:S02]  /*67640*/  IMAD.WIDE.U32 R40, R81, 0x10, R2 ;  /* 0x0000001051287825 */ /* 0x000fc400078e0002 */
        /* <DEDUP_REMOVED lines=11> */
[----:B------:R-:W2:Y:S04]  /*67700*/  LDL.LU R3, [R1+0x10] ;  /* 0x0000100001037983 */ /* 0x000ea80000300800 */
[----:B------:R0:W-:Y:S02]  /*67710*/  STG.E.128 desc[UR8][R40.64], R36 ;  /* 0x0000002428007986 */ /* 0x0001e4000c101d08 */
[C---:B0-----:R-:W-:Y:S01]  /*67720*/  FADD.FTZ R37, -R69.reuse, R104 ;  /* 0x0000006845257221 */ /* 0x041fe20000010100 */
[C---:B------:R-:W-:Y:S01]  /*67730*/  FADD.FTZ R38, -R69.reuse, R101 ;  /* 0x0000006545267221 */ /* 0x040fe20000010100 */
[----:B------:R-:W-:-:S02]  /*67740*/  FADD.FTZ R39, -R69, R105 ;  /* 0x0000006945277221 */ /* 0x000fc40000010100 */
[C---:B------:R-:W-:Y:S01]  /*67750*/  FMUL.FTZ R37, R68.reuse, R37 ;  /* 0x0000002544257220 */ /* 0x040fe20000410000 */
[C---:B------:R-:W-:Y:S01]  /*67760*/  FMUL.FTZ R38, R68.reuse, R38 ;  /* 0x0000002644267220 */ /* 0x040fe20000410000 */
[----:B------:R-:W-:Y:S01]  /*67770*/  FADD.FTZ R36, -R69, R107 ;  /* 0x0000006b45247221 */ /* 0x000fe20000010100 */
[----:B------:R-:W-:-:S03]  /*67780*/  FMUL.FTZ R40, R68, R39 ;  /* 0x0000002744287220 */ /* 0x000fc60000410000 */
[----:B------:R-:W-:Y:S01]  /*67790*/  FMUL.FTZ R41, R68, R36 ;  /* 0x0000002444297220 */ /* 0x000fe20000410000 */
[C---:B------:R-:W-:Y:S01]  /*677a0*/  FADD.FTZ R27, -R69.reuse, R27 ;  /* 0x0000001b451b7221 */ /* 0x040fe20000010100 */
[C---:B------:R-:W-:Y:S02]  /*677b0*/  FADD.FTZ R104, -R69.reuse, R112 ;  /* 0x0000007045687221 */ /* 0x040fe40000010100 */
[----:B------:R-:W2:Y:S01]  /*677c0*/  LDL R112, [R1+0x9c] ;  /* 0x00009c0001707983 */ /* 0x000ea20000100800 */
        /* <DEDUP_REMOVED lines=16> */
[C---:B----4-:R-:W-:Y:S01]  /*678d0*/  FFMA.FTZ R39, R37.reuse, R102, R103 ;  /* 0x0000006625277223 */ /* 0x050fe20000010067 */
[----:B---3--:R-:W-:Y:S01]  /*678e0*/  FFMA.FTZ R37, R37, R99, R100 ;  /* 0x0000006325257223 */ /* 0x008fe20000010064 */
[C---:B--2---:R-:W-:Y:S01]  /*678f0*/  FFMA.FTZ R43, R38.reuse, R43, R98 ;  /* 0x0000002b262b7223 */ /* 0x044fe20000010062 */
[----:B------:R-:W-:-:S04]  /*67900*/  FFMA.FTZ R38, R38, R70, R96 ;  /* 0x0000004626267223 */ /* 0x000fc80000010060 */
[----:B------:R-:W-:Y:S02]  /*67910*/  F2FP.BF16.F32.PACK_AB R39, R43, R39 ;  /* 0x000000272b27723e */ /* 0x000fe400000010ff */
[----:B------:R-:W-:Y:S01]  /*67920*/  F2FP.BF16.F32.PACK_AB R43, R38, R37 ;  /* 0x00000025262b723e */ /* 0x000fe200000010ff */
[----:B------:R-:W-:Y:S01]  /*67930*/  FFMA.FTZ R36, R41, R66, R67 ;  /* 0x0000004229247223 */ /* 0x000fe20000010043 */
[C---:B------:R-:W-:Y:S01]  /*67940*/  FADD.FTZ R38, -R69.reuse, R109 ;  /* 0x0000006d45267221 */ /* 0x040fe20000010100 */
[C---:B------:R-:W-:Y:S02]  /*67950*/  FADD.FTZ R67, -R69.reuse, R108 ;  /* 0x0000006c45437221 */ /* 0x040fe40000010100 */
[----:B------:R-:W0:Y:S01]  /*67960*/  LDC.64 R108, c[0x0][0x428] ;  /* 0x00010a00ff6c7b82 */ /* 0x000e220000000a00 */
[----:B------:R-:W-:Y:S01]  /*67970*/  FFMA.FTZ R42, R40, R42, R65 ;  /* 0x0000002a282a7223 */ /* 0x000fe20000010041 */
[----:B------:R-:W-:Y:S01]  /*67980*/  FADD.FTZ R65, -R69, R106 ;  /* 0x0000006a45417221 */ /* 0x000fe20000010100 */
[----:B------:R-:W-:-:S05]  /*67990*/  FMUL.FTZ R67, R68, R67 ;  /* 0x0000004344437220 */ /* 0x000fca0000410000 */
[----:B------:R-:W2:Y:S01]  /*679a0*/  LDC.64 R106, c[0x0][0x430] ;  /* 0x00010c00ff6a7b82 */ /* 0x000ea20000000a00 */
[----:B------:R-:W-:Y:S01]  /*679b0*/  FMUL.FTZ R70, R68, R65 ;  /* 0x0000004144467220 */ /* 0x000fe20000410000 */
[----:B------:R-:W-:Y:S01]  /*679c0*/  F2FP.BF16.F32.PACK_AB R36, R42, R36 ;  /* 0x000000242a24723e */ /* 0x000fe200000010ff */
[----:B------:R-:W-:Y:S01]  /*679d0*/  FADD.FTZ R37, -R69, R123 ;  /* 0x0000007b45257221 */ /* 0x000fe20000010100 */
[C---:B------:R-:W-:Y:S01]  /*679e0*/  FMUL.FTZ R42, R68.reuse, R38 ;  /* 0x00000026442a7220 */ /* 0x040fe20000410000 */
[----:B------:R-:W-:Y:S01]  /*679f0*/  FFMA.FTZ R38, R67, R90, R91 ;  /* 0x0000005a43267223 */ /* 0x000fe2000001005b */
[C---:B------:R-:W-:Y:S01]  /*67a00*/  FADD.FTZ R103, -R69.reuse, R116 ;  /* 0x0000007445677221 */ /* 0x040fe20000010100 */
[----:B------:R-:W-:Y:S01]  /*67a10*/  FMUL.FTZ R66, R68, R37 ;  /* 0x0000002544427220 */ /* 0x000fe20000410000 */
[----:B------:R-:W-:Y:S01]  /*67a20*/  FFMA.FTZ R65, R70, R88, R89 ;  /* 0x0000005846417223 */ /* 0x000fe20000010059 */
[C---:B------:R-:W-:Y:S01]  /*67a30*/  FADD.FTZ R90, -R69.reuse, R125 ;  /* 0x0000007d455a7221 */ /* 0x040fe20000010100 */
[C---:B------:R-:W-:Y:S01]  /*67a40*/  FADD.FTZ R88, -R69.reuse, R120 ;  /* 0x0000007845587221 */ /* 0x040fe20000010100 */
[----:B------:R-:W-:Y:S01]  /*67a50*/  FADD.FTZ R91, -R69, R124 ;  /* 0x0000007c455b7221 */ /* 0x000fe20000010100 */
[----:B------:R-:W3:Y:S01]  /*67a60*/  LDL R123, [R1+0xa8] ;  /* 0x0000a800017b7983 */ /* 0x000ee20000100800 */
[----:B------:R-:W-:Y:S01]  /*67a70*/  F2FP.BF16.F32.PACK_AB R38, R65, R38 ;  /* 0x000000264126723e */ /* 0x000fe200000010ff */
[----:B------:R-:W-:-:S02]  /*67a80*/  FFMA.FTZ R65, R41, R86, R87 ;  /* 0x0000005629417223 */ /* 0x000fc40000010057 */
[----:B------:R-:W4:Y:S01]  /*67a90*/  LDL R116, [R1+0xac] ;  /* 0x0000ac0001747983 */ /* 0x000f220000100800 */
[C---:B------:R-:W-:Y:S01]  /*67aa0*/  FFMA.FTZ R37, R66.reuse, R94, R95 ;  /* 0x0000005e42257223 */ /* 0x040fe2000001005f */
[C---:B------:R-:W-:Y:S02]  /*67ab0*/  FADD.FTZ R89, -R69.reuse, R118 ;  /* 0x0000007645597221 */ /* 0x040fe40000010100 */
[----:B------:R-:W3:Y:S04]  /*67ac0*/  LDL R125, [R1+0xa0] ;  /* 0x0000a000017d7983 */ /* 0x000ee80000100800 */
[----:B------:R-:W3:Y:S01]  /*67ad0*/  LDL R124, [R1+0x2b0] ;  /* 0x0002b000017c7983 */ /* 0x000ee20000100800 */
[----:B------:R-:W-:Y:S01]  /*67ae0*/  FFMA.FTZ R41, R66, R84, R85 ;  /* 0x0000005442297223 */ /* 0x000fe20000010055 */
[C---:B------:R-:W-:Y:S01]  /*67af0*/  FADD.FTZ R94, -R69.reuse, R119 ;  /* 0x00000077455e7221 */ /* 0x040fe20000010100 */
[C---:B------:R-:W-:Y:S01]  /*67b00*/  FADD.FTZ R95, -R69.reuse, R117 ;  /* 0x00000075455f7221 */ /* 0x040fe20000010100 */
[----:B------:R-:W-:Y:S01]  /*67b10*/  FADD.FTZ R86, -R69, R114 ;  /* 0x0000007245567221 */ /* 0x000fe20000010100 */
[----:B------:R-:W-:Y:S01]  /*67b20*/  FFMA.FTZ R66, R70, R79, R81 ;  /* 0x0000004f46427223 */ /* 0x000fe20000010051 */
[C---:B------:R-:W-:Y:S01]  /*67b30*/  FFMA.FTZ R70, R42.reuse, R77, R78 ;  /* 0x0000004d2a467223 */ /* 0x040fe2000001004e */
[----:B------:R-:W-:Y:S01]  /*67b40*/  FFMA.FTZ R71, R42, R71, R93 ;  /* 0x000000472a477223 */ /* 0x000fe2000001005d */
[----:B------:R-:W-:-:S04]  /*67b50*/  FFMA.FTZ R67, R67, R82, R83 ;  /* 0x0000005243437223 */ /* 0x000fc80000010053 */
[----:B------:R-:W-:Y:S01]  /*67b60*/  F2FP.BF16.F32.PACK_AB R37, R71, R37 ;  /* 0x000000254725723e */ /* 0x000fe200000010ff */
[C---:B------:R-:W-:Y:S01]  /*67b70*/  FADD.FTZ R71, -R69.reuse, R74 ;  /* 0x0000004a45477221 */ /* 0x040fe20000010100 */
[----:B------:R-:W-:Y:S01]  /*67b80*/  F2FP.BF16.F32.PACK_AB R41, R70, R41 ;  /* 0x000000294629723e */ /* 0x000fe200000010ff */
[C---:B------:R-:W-:Y:S01]  /*67b90*/  FADD.FTZ R70, -R69.reuse, R75 ;  /* 0x0000004b45467221 */ /* 0x040fe20000010100 */
[----:B------:R-:W-:Y:S01]  /*67ba0*/  F2FP.BF16.F32.PACK_AB R42, R66, R67 ;  /* 0x00000043422a723e */ /* 0x000fe200000010ff */
[----:B------:R-:W-:Y:S01]  /*67bb0*/  FFMA.FTZ R40, R40, R2, R76 ;  /* 0x0000000228287223 */ /* 0x000fe2000001004c */
[C---:B------:R-:W-:Y:S01]  /*67bc0*/  FADD.FTZ R93, -R69.reuse, R122 ;  /* 0x0000007a455d7221 */ /* 0x040fe20000010100 */
[C---:B------:R-:W-:Y:S01]  /*67bd0*/  FADD.FTZ R87, -R69.reuse, R115 ;  /* 0x0000007345577221 */ /* 0x040fe20000010100 */
[----:B------:R-:W-:Y:S01]  /*67be0*/  FADD.FTZ R81, -R69, R113 ;  /* 0x0000007145517221 */ /* 0x000fe20000010100 */
[----:B0-----:R-:W-:Y:S01]  /*67bf0*/  IMAD.WIDE.U32 R66, R3, 0x10, R108 ;  /* 0x0000001003427825 */ /* 0x001fe200078e006c */
[----:B------:R-:W-:-:S03]  /*67c00*/  F2FP.BF16.F32.PACK_AB R40, R40, R65 ;  /* 0x000000412828723e */ /* 0x000fc600000010ff */
[C---:B------:R-:W-:Y:S01]  /*67c10*/  FADD.FTZ R65, -R69.reuse, R110 ;  /* 0x0000006e45417221 */ /* 0x040fe20000010100 */
[C---:B------:R-:W-:Y:S01]  /*67c20*/  FADD.FTZ R74, -R69.reuse, R44 ;  /* 0x0000002c454a7221 */ /* 0x040fe20000010100 */
[C---:B------:R-:W-:Y:S01]  /*67c30*/  FADD.FTZ R75, -R69.reuse, R45 ;  /* 0x0000002d454b7221 */ /* 0x040fe20000010100 */
[----:B------:R-:W-:Y:S01]  /*67c40*/  FADD.FTZ R83, -R69, R51 ;  /* 0x0000003345537221 */ /* 0x000fe20000010100 */
[----:B--2---:R-:W-:Y:S01]  /*67c50*/  IMAD.WIDE.U32 R44, R3, 0x10, R106 ;  /* 0x00000010032c7825 */ /* 0x004fe200078e006a */
[----:B------:R-:W2:Y:S03]  /*67c60*/  LDL R122, [R1+0x298] ;  /* 0x00029800017a7983 */ /* 0x000ea60000100800 */
[C---:B------:R-:W-:Y:S01]  /*67c70*/  FMUL.FTZ R106, R68.reuse, R94 ;  /* 0x0000005e446a7220 */ /* 0x040fe20000410000 */
[C---:B------:R-:W-:Y:S01]  /*67c80*/  FMUL.FTZ R107, R68.reuse, R95 ;  /* 0x0000005f446b7220 */ /* 0x040fe20000410000 */
[C---:B------:R-:W-:Y:S01]  /*67c90*/  FMUL.FTZ R51, R68.reuse, R86 ;  /* 0x0000005644337220 */ /* 0x040fe20000410000 */
[----:B------:R-:W4:Y:S01]  /*67ca0*/  LDL R120, [R1+0xb0] ;  /* 0x0000b00001787983 */ /* 0x000f220000100800 */
[C---:B------:R-:W-:Y:S01]  /*67cb0*/  FMUL.FTZ R94, R68.reuse, R70 ;  /* 0x00000046445e7220 */ /* 0x040fe20000410000 */
[----:B------:R-:W-:-:S02]  /*67cc0*/  FMUL.FTZ R95, R68, R71 ;  /* 0x00000047445f7220 */ /* 0x000fc40000410000 */
        /* <DEDUP_REMOVED lines=8> */
[----:B------:R-:W3:Y:S04]  /*67d50*/  LDL.LU R3, [R1+0x8] ;  /* 0x0000080001037983 */ /* 0x000ee80000300800 */
[----:B------:R-:W2:Y:S04]  /*67d60*/  LDL.LU R2, [R1] ;  /* 0x0000000001027983 */ /* 0x000ea80000300800 */
[----:B------:R0:W-:Y:S04]  /*67d70*/  STG.E.128 desc[UR8][R66.64], R36 ;  /* 0x0000002442007986 */ /* 0x0001e8000c101d08 */
[----:B------:R-:W3:Y:S04]  /*67d80*/  LDL R70, [R1+0x48c] ;  /* 0x00048c0001467983 */ /* 0x000ee80000100800 */
[----:B------:R-:W2:Y:S04]  /*67d90*/  LDL R71, [R1+0x2c0] ;  /* 0x0002c00001477983 */ /* 0x000ea80000100800 */
[----:B------:R-:W2:Y:S04]  /*67da0*/  LDL R27, [R1+0x488] ;  /* 0x00048800011b7983 */ /* 0x000ea80000100800 */
[----:B0-----:R-:W3:Y:S01]  /*67db0*/  LDL R36, [R1+0x2c4] ;  /* 0x0002c40001247983 */ /* 0x001ee20000100800 */
[C---:B------:R-:W-:Y:S01]  /*67dc0*/  FADD.FTZ R76, -R69.reuse, R46 ;  /* 0x0000002e454c7221 */ /* 0x040fe20000010100 */
[C---:B------:R-:W-:Y:S01]  /*67dd0*/  FADD.FTZ R77, -R69.reuse, R47 ;  /* 0x0000002f454d7221 */ /* 0x040fe20000010100 */
[C---:B------:R-:W-:Y:S01]  /*67de0*/  FADD.FTZ R78, -R69.reuse, R48 ;  /* 0x00000030454e7221 */ /* 0x040fe20000010100 */
        /* <DEDUP_REMOVED lines=12> */
[----:B------:R-:W-:Y:S01]  /*67eb0*/  FADD.FTZ R69, -R69, R73 ;  /* 0x0000004945457221 */ /* 0x000fe20000010100 */
[C---:B------:R-:W-:Y:S01]  /*67ec0*/  FMUL.FTZ R39, R68.reuse, R89 ;  /* 0x0000005944277220 */ /* 0x040fe20000410000 */
[C---:B------:R-:W-:Y:S01]  /*67ed0*/  FMUL.FTZ R66, R68.reuse, R90 ;  /* 0x0000005a44427220 */ /* 0x040fe20000410000 */
[C---:B------:R-:W-:Y:S01]  /*67ee0*/  FMUL.FTZ R67, R68.reuse, R91 ;  /* 0x0000005b44437220 */ /* 0x040fe20000410000 */
[C---:B------:R-:W-:Y:S01]  /*67ef0*/  FMUL.FTZ R87, R68.reuse, R74 ;  /* 0x0000004a44577220 */ /* 0x040fe20000410000 */
[C---:B------:R-:W-:Y:S01]  /*67f00*/  FMUL.FTZ R88, R68.reuse, R75 ;  /* 0x0000004b44587220 */ /* 0x040fe20000410000 */
[----:B------:R-:W3:Y:S01]  /*67f10*/  LDL R37, [R1+0x2bc] ;  /* 0x0002bc0001257983 */ /* 0x000ee20000100800 */
[C---:B0-----:R-:W-:Y:S01]  /*67f20*/  FMUL.FTZ R41, R68.reuse, R92 ;  /* 0x0000005c44297220 */ /* 0x041fe20000410000 */
[C---:B------:R-:W-:Y:S01]  /*67f30*/  FMUL.FTZ R92, R68.reuse, R81 ;  /* 0x00000051445c7220 */ /* 0x040fe20000410000 */
[C---:B------:R-:W-:Y:S01]  /*67f40*/  FMUL.FTZ R81, R68.reuse, R26 ;  /* 0x0000001a44517220 */ /* 0x040fe20000410000 */
[C---:B------:R-:W-:Y:S01]  /*67f50*/  FMUL.FTZ R49, R68.reuse, R24 ;  /* 0x0000001844317220 */ /* 0x040fe20000410000 */
[C---:B------:R-:W-:Y:S01]  /*67f60*/  FMUL.FTZ R73, R68.reuse, R25 ;  /* 0x0000001944497220 */ /* 0x040fe20000410000 */
[----:B------:R-:W3:Y:S01]  /*67f70*/  LDL R26, [R1+0x2b8] ;  /* 0x0002b800011a7983 */ /* 0x000ee20000100800 */
[C---:B------:R-:W-:Y:S01]  /*67f80*/  FMUL.FTZ R89, R68.reuse, R76 ;  /* 0x0000004c44597220 */ /* 0x040fe20000410000 */
[C---:B------:R-:W-:Y:S01]  /*67f90*/  FMUL.FTZ R90, R68.reuse, R77 ;  /* 0x0000004d445a7220 */ /* 0x040fe20000410000 */
[C---:B------:R-:W-:Y:S01]  /*67fa0*/  FMUL.FTZ R91, R68.reuse, R78 ;  /* 0x0000004e445b7220 */ /* 0x040fe20000410000 */
[----:B------:R-:W3:Y:S01]  /*67fb0*/  LDL R74, [R1+0x484] ;  /* 0x00048400014a7983 */ /* 0x000ee20000100800 */
[C---:B------:R-:W-:Y:S01]  /*67fc0*/  FMUL.FTZ R56, R68.reuse, R79 ;  /* 0x0000004f44387220 */ /* 0x040fe20000410000 */
[C---:B------:R-:W-:Y:S01]  /*67fd0*/  FMUL.FTZ R53, R68.reuse, R82 ;  /* 0x0000005244357220 */ /* 0x040fe20000410000 */
[C---:B------:R-:W-:Y:S01]  /*67fe0*/  FMUL.FTZ R55, R68.reuse, R83 ;  /* 0x0000005344377220 */ /* 0x040fe20000410000 */
        /* <DEDUP_REMOVED lines=9> */
[C---:B------:R-:W-:Y:S01]  /*68080*/  FMUL.FTZ R105, R68.reuse, R93 ;  /* 0x0000005d44697220 */ /* 0x040fe20000410000 */
[C---:B------:R-:W-:Y:S01]  /*68090*/  FMUL.FTZ R40, R68.reuse, R104 ;  /* 0x0000006844287220 */ /* 0x040fe20000410000 */
[C---:B------:R-:W-:Y:S01]  /*680a0*/  FMUL.FTZ R93, R68.reuse, R65 ;  /* 0x00000041445d7220 */ /* 0x040fe20000410000 */
[----:B------:R-:W3:Y:S04]  /*680b0*/  LDL R104, [R1+0x2a8] ;  /* 0x0002a80001687983 */ /* 0x000ee80000100800 */
[----:B------:R-:W3:Y:S01]  /*680c0*/  LDL R65, [R1+0x98] ;  /* 0x0000980001417983 */ /* 0x000ee20000100800 */
[C---:B------:R-:W-:Y:S01]  /*680d0*/  FMUL.FTZ R103, R68.reuse, R103 ;  /* 0x0000006744677220 */ /* 0x040fe20000410000 */
[C---:B------:R-:W-:Y:S01]  /*680e0*/  FMUL.FTZ R45, R68.reuse, R21 ;  /* 0x00000015442d7220 */ /* 0x040fe20000410000 */
[C---:B------:R-:W-:Y:S01]  /*680f0*/  FMUL.FTZ R46, R68.reuse, R22 ;  /* 0x00000016442e7220 */ /* 0x040fe20000410000 */
[C---:B------:R-:W-:Y:S01]  /*68100*/  FMUL.FTZ R21, R68.reuse, R62 ;  /* 0x0000003e44157220 */ /* 0x040fe20000410000 */
[C---:B------:R-:W-:Y:S01]  /*68110*/  FMUL.FTZ R22, R68.reuse, R63 ;  /* 0x0000003f44167220 */ /* 0x040fe20000410000 */
[C---:B------:R-:W-:Y:S01]  /*68120*/  FMUL.FTZ R47, R68.reuse, R23 ;  /* 0x00000017442f7220 */ /* 0x040fe20000410000 */
[C---:B------:R-:W-:Y:S01]  /*68130*/  FMUL.FTZ R23, R68.reuse, R64 ;  /* 0x0000004044177220 */ /* 0x040fe20000410000 */
[C---:B----4-:R-:W-:Y:S01]  /*68140*/  FFMA.FTZ R64, R107.reuse, R119, R120 ;  /* 0x000000776b407223 */ /* 0x050fe20000010078 */
[----:B--2---:R-:W-:Y:S01]  /*68150*/  FFMA.FTZ R27, R107, R71, R27 ;  /* 0x000000476b1b7223 */ /* 0x004fe2000001001b */
[C---:B------:R-:W-:Y:S01]  /*68160*/  FMUL.FTZ R44, R68.reuse, R17 ;  /* 0x00000011442c7220 */ /* 0x040fe20000410000 */
[----:B------:R-:W2:Y:S01]  /*68170*/  LDL R107, [R1+0x498] ;  /* 0x00049800016b7983 */ /* 0x000ea20000100800 */
[----:B---3--:R-:W-:Y:S01]  /*68180*/  FFMA.FTZ R36, R103, R36, R70 ;  /* 0x0000002467247223 */ /* 0x008fe20000010046 */
[C---:B------:R-:W-:Y:S01]  /*68190*/  FMUL.FTZ R48, R68.reuse, R18 ;  /* 0x0000001244307220 */ /* 0x040fe20000410000 */
[----:B------:R-:W0:Y:S01]  /*681a0*/  LDC.64 R70, c[0x0][0x430] ;  /* 0x00010c00ff467b82 */ /* 0x000e220000000a00 */
[C---:B------:R-:W-:Y:S01]  /*681b0*/  FMUL.FTZ R42, R68.reuse, R19 ;  /* 0x00000013442a7220 */ /* 0x040fe20000410000 */
[----:B------:R-:W-:Y:S01]  /*681c0*/  FMUL.FTZ R43, R68, R20 ;  /* 0x00000014442b7220 */ /* 0x000fe20000410000 */
[----:B------:R-:W-:Y:S01]  /*681d0*/  F2FP.BF16.F32.PACK_AB R27, R36, R27 ;  /* 0x0000001b241b723e */ /* 0x000fe200000010ff */
[----:B------:R-:W-:Y:S01]  /*681e0*/  FFMA.FTZ R37, R106, R37, R74 ;  /* 0x000000256a257223 */ /* 0x000fe2000001004a */
[----:B------:R-:W-:Y:S01]  /*681f0*/  FFMA.FTZ R26, R105, R26, R75 ;  /* 0x0000001a691a7223 */ /* 0x000fe2000001004b */
[C---:B------:R-:W-:Y:S01]  /*68200*/  FMUL.FTZ R54, R68.reuse, R52 ;  /* 0x0000003444367220 */ /* 0x040fe20000410000 */
[C---:B------:R-:W-:Y:S01]  /*68210*/  FMUL.FTZ R58, R68.reuse, R84 ;  /* 0x00000054443a7220 */ /* 0x040fe20000410000 */
[C---:B------:R-:W-:Y:S01]  /*68220*/  FMUL.FTZ R59, R68.reuse, R85 ;  /* 0x00000055443b7220 */ /* 0x040fe20000410000 */
[----:B------:R-:W-:Y:S01]  /*68230*/  FMUL.FTZ R60, R68, R96 ;  /* 0x00000060443c7220 */ /* 0x000fe20000410000 */
[----:B------:R-:W-:Y:S01]  /*68240*/  F2FP.BF16.F32.PACK_AB R26, R37, R26 ;  /* 0x0000001a251a723e */ /* 0x000fe200000010ff */
[----:B------:R-:W-:-:S04]  /*68250*/  IMAD.WIDE.U32 R36, R3, 0x10, R108 ;  /* 0x0000001003247825 */ /* 0x000fc800078e006c */
[----:B------:R-:W-:Y:S01]  /*68260*/  FFMA.FTZ R62, R67, R76, R77 ;  /* 0x0000004c433e7223 */ /* 0x000fe2000001004d */
[----:B------:R-:W-:Y:S01]  /*68270*/  FFMA.FTZ R25, R66, R25, R78 ;  /* 0x0000001942197223 */ /* 0x000fe2000001004e */
[----:B------:R-:W-:Y:S01]  /*68280*/  FFMA.FTZ R63, R39, R79, R82 ;  /* 0x0000004f273f7223 */ /* 0x000fe20000010052 */
[----:B------:R-:W-:-:S03]  /*68290*/  FFMA.FTZ R24, R38, R24, R83 ;  /* 0x0000001826187223 */ /* 0x000fc60000010053 */
[----:B------:R-:W-:Y:S01]  /*682a0*/  F2FP.BF16.F32.PACK_AB R25, R62, R25 ;  /* 0x000000193e19723e */ /* 0x000fe200000010ff */
[C---:B------:R-:W-:Y:S01]  /*682b0*/  FMUL.FTZ R61, R68.reuse, R98 ;  /* 0x00000062443d7220 */ /* 0x040fe20000410000 */
[C---:B------:R-:W-:Y:S01]  /*682c0*/  FMUL.FTZ R17, R68.reuse, R99 ;  /* 0x0000006344117220 */ /* 0x040fe20000410000 */
[----:B------:R-:W-:Y:S01]  /*682d0*/  FMUL.FTZ R18, R68, R100 ;  /* 0x0000006444127220 */ /* 0x000fe20000410000 */
[----:B------:R-:W-:Y:S01]  /*682e0*/  F2FP.BF16.F32.PACK_AB R24, R63, R24 ;  /* 0x000000183f18723e */ /* 0x000fe200000010ff */
[----:B------:R-:W-:Y:S01]  /*682f0*/  FFMA.FTZ R63, R66, R124, R125 ;  /* 0x0000007c423f7223 */ /* 0x000fe2000001007d */
[----:B------:R-:W-:Y:S01]  /*68300*/  FMUL.FTZ R19, R68, R101 ;  /* 0x0000006544137220 */ /* 0x000fe20000410000 */
[----:B------:R-:W-:Y:S01]  /*68310*/  FFMA.FTZ R62, R38, R104, R65 ;  /* 0x00000068263e7223 */ /* 0x000fe20000010041 */
[----:B------:R-:W-:Y:S01]  /*68320*/  FFMA.FTZ R38, R105, R122, R123 ;  /* 0x0000007a69267223 */ /* 0x000fe2000001007b */
[----:B------:R3:W-:Y:S01]  /*68330*/  STG.E.128 desc[UR8][R36.64], R24 ;  /* 0x0000001824007986 */ /* 0x0007e2000c101d08 */
[----:B------:R-:W-:-:S03]  /*68340*/  FFMA.FTZ R66, R106, R115, R116 ;  /* 0x000000736a427223 */ /* 0x000fc60000010074 */
[----:B------:R-:W4:Y:S04]  /*68350*/  LDL R105, [R1+0x49c] ;  /* 0x00049c0001697983 */ /* 0x000f280000100800 */
[----:B------:R-:W2:Y:S01]  /*68360*/  LDL R106, [R1+0x290] ;  /* 0x00029000016a7983 */ /* 0x000ea20000100800 */
[C---:B------:R-:W-:Y:S01]  /*68370*/  FMUL.FTZ R20, R68.reuse, R102 ;  /* 0x0000006644147220 */ /* 0x040fe20000410000 */
[----:B------:R-:W-:Y:S01]  /*68380*/  FMUL.FTZ R52, R68, R69 ;  /* 0x0000004544347220 */ /* 0x000fe20000410000 */
[----:B------:R-:W-:Y:S01]  /*68390*/  FFMA.FTZ R65, R103, R117, R118 ;  /* 0x0000007567417223 */ /* 0x000fe20000010076 */
[----:B------:R-:W-:Y:S01]  /*683a0*/  FFMA.FTZ R67, R67, R113, R114 ;  /* 0x0000007143437223 */ /* 0x000fe20000010072 */
[----:B------:R-:W4:Y:S01]  /*683b0*/  LDL R124, [R1+0x4a8] ;  /* 0x0004a800017c7983 */ /* 0x000f220000100800 */
[----:B0-----:R-:W-:-:S03]  /*683c0*/  IMAD.WIDE.U32 R82, R2, 0x10, R70 ;  /* 0x0000001002527825 */ /* 0x001fc600078e0046 */
[----:B------:R-:W4:Y:S01]  /*683d0*/  LDL R123, [R1+0xd0] ;  /* 0x0000d000017b7983 */ /* 0x000f220000100800 */
[----:B---3--:R-:W-:-:S03]  /*683e0*/  IMAD.WIDE.U32 R24, R3, 0x10, R70 ;  /* 0x0000001003187825 */ /* 0x008fc600078e0046 */
[----:B------:R-:W4:Y:S01]  /*683f0*/  LDL R3, [R1+0x294] ;  /* 0x0002940001037983 */ /* 0x000f220000100800 */
[----:B------:R-:W-:Y:S01]  /*68400*/  FFMA.FTZ R68, R39, R110, R112 ;  /* 0x0000006e27447223 */ /* 0x000fe20000010070 */
[----:B------:R-:W-:Y:S02]  /*68410*/  F2FP.BF16.F32.PACK_AB R39, R65, R64 ;  /* 0x000000404127723e */ /* 0x000fe400000010ff */
[----:B------:R-:W-:Y:S01]  /*68420*/  F2FP.BF16.F32.PACK_AB R38, R66, R38 ;  /* 0x000000264226723e */ /* 0x000fe200000010ff */
[----:B------:R-:W3:Y:S01]  /*68430*/  LDL R27, [R1+0x280] ;  /* 0x00028000011b7983 */ /* 0x000ee20000100800 */
[----:B------:R-:W-:Y:S02]  /*68440*/  F2FP.BF16.F32.PACK_AB R37, R67, R63 ;  /* 0x0000003f4325723e */ /* 0x000fe400000010ff */
[----:B------:R-:W-:Y:S01]  /*68450*/  F2FP.BF16.F32.PACK_AB R36, R68, R62 ;  /* 0x0000003e4424723e */ /* 0x000fe200000010ff */
[----:B------:R-:W3:Y:S04]  /*68460*/  LDL R115, [R1+0x4ac] ;  /* 0x0004ac0001737983 */ /* 0x000ee80000100800 */
[----:B------:R-:W3:Y:S04]  /*68470*/  LDL R110, [R1+0x284] ;  /* 0x00028400016e7983 */ /* 0x000ee80000100800 */
[----:B------:R0:W-:Y:S01]  /*68480*/  STG.E.128 desc[UR8][R24.64], R36 ;  /* 0x0000002418007986 */ /* 0x0001e2000c101d08 */
[----:B------:R-:W-:-:S03]  /*68490*/  IMAD.WIDE.U32 R84, R121, 0x10, R70 ;  /* 0x0000001079547825 */ /* 0x000fc600078e0046 */
[----:B------:R-:W3:Y:S01]  /*684a0*/  LDL R122, [R1+0x260] ;  /* 0x00026000017a7983 */ /* 0x000ee20000100800 */
[----:B------:R-:W-:-:S03]  /*684b0*/  IMAD.WIDE.U32 R62, R111, 0x10, R70 ;  /* 0x000000106f3e7825 */ /* 0x000fc600078e0046 */
[----:B------:R-:W3:Y:S01]  /*684c0*/  LDL R114, [R1+0x264] ;  /* 0x0002640001727983 */ /* 0x000ee20000100800 */
[----:B------:R-:W-:-:S03]  /*684d0*/  IMAD.WIDE.U32 R68, R97, 0x10, R70 ;  /* 0x0000001061447825 */ /* 0x000fc600078e0046 */
[----:B------:R-:W3:Y:S01]  /*684e0*/  LDL R120, [R1+0x490] ;  /* 0x0004900001787983 */ /* 0x000ee20000100800 */
[----:B------:R-:W-:-:S03]  /*684f0*/  IMAD.WIDE.U32 R74, R2, 0x10, R108 ;  /* 0x00000010024a7825 */ /* 0x000fc600078e006c */
[----:B------:R-:W3:Y:S04]  /*68500*/  LDL R119, [R1+0x288] ;  /* 0x0002880001777983 */ /* 0x000ee80000100800 */
[----:B0-----:R-:W3:Y:S01]  /*68510*/  LDL R37, [R1+0xd4] ;  /* 0x0000d40001257983 */ /* 0x001ee20000100800 */
[----:B------:R-:W-:-:S03]  /*68520*/  IMAD.WIDE.U32 R76, R121, 0x10, R108 ;  /* 0x00000010794c7825 */ /* 0x000fc600078e006c */
[----:B------:R-:W3:Y:S01]  /*68530*/  LDL R112, [R1+0x494] ;  /* 0x0004940001707983 */ /* 0x000ee20000100800 */
        /* <DEDUP_REMOVED lines=24> */
[----:B--2---:R-:W-:-:S03]  /*686c0*/  FFMA.FTZ R25, R50, R106, R107 ;  /* 0x0000006a32197223 */ /* 0x004fc6000001006b */
[----:B------:R-:W2:Y:S04]  /*686d0*/  LDL R107, [R1+0x4b8] ;  /* 0x0004b800016b7983 */ /* 0x000ea80000100800 */
[----:B------:R-:W2:Y:S01]  /*686e0*/  LDL R106, [R1+0x250] ;  /* 0x00025000016a7983 */ /* 0x000ea20000100800 */
[----:B----4-:R-:W-:-:S03]  /*686f0*/  FFMA.FTZ R80, R51, R3, R105 ;  /* 0x0000000333507223 */ /* 0x010fc60000010069 */
[----:B------:R-:W4:Y:S04]  /*68700*/  LDL R105, [R1+0xbc] ;  /* 0x0000bc0001697983 */ /* 0x000f280000100800 */
[----:B------:R-:W2:Y:S01]  /*68710*/  LDL R3, [R1+0x4bc] ;  /* 0x0004bc0001037983 */ /* 0x000ea20000100800 */
[C---:B---3--:R-:W-:Y:S01]  /*68720*/  FFMA.FTZ R27, R94.reuse, R27, R124 ;  /* 0x0000001b5e1b7223 */ /* 0x048fe2000001007c */
[----:B------:R-:W-:Y:S01]  /*68730*/  FFMA.FTZ R36, R95, R110, R115 ;  /* 0x0000006e5f247223 */ /* 0x000fe20000010073 */
[----:B------:R-:W-:-:S04]  /*68740*/  FFMA.FTZ R39, R94, R122, R123 ;  /* 0x0000007a5e277223 */ /* 0x000fc8000001007b */
[----:B------:R-:W-:Y:S01]  /*68750*/  F2FP.BF16.F32.PACK_AB R27, R36, R27 ;  /* 0x0000001b241b723e */ /* 0x000fe200000010ff */
[----:B------:R-:W3:Y:S01]  /*68760*/  LDL R110, [R1+0x4b4] ;  /* 0x0004b400016e7983 */ /* 0x000ee20000100800 */
[----:B------:R-:W-:Y:S01]  /*68770*/  FFMA.FTZ R37, R95, R114, R37 ;  /* 0x000000725f257223 */ /* 0x000fe20000010025 */
[----:B------:R-:W-:Y:S01]  /*68780*/  FFMA.FTZ R24, R40, R119, R120 ;  /* 0x0000007728187223 */ /* 0x000fe20000010078 */
[----:B------:R-:W-:Y:S01]  /*68790*/  F2FP.BF16.F32.PACK_AB R25, R80, R25 ;  /* 0x000000195019723e */ /* 0x000fe200000010ff */
[----:B------:R-:W3:Y:S02]  /*687a0*/  LDL R124, [R1+0x220] ;  /* 0x00022000017c7983 */ /* 0x000ee40000100800 */
[----:B------:R-:W-:Y:S02]  /*687b0*/  F2FP.BF16.F32.PACK_AB R39, R37, R39 ;  /* 0x000000272527723e */ /* 0x000fe400000010ff */
[----:B------:R-:W3:Y:S04]  /*687c0*/  LDL R123, [R1+0x4c4] ;  /* 0x0004c400017b7983 */ /* 0x000ee80000100800 */
[----:B------:R-:W3:Y:S04]  /*687d0*/  LDL R122, [R1+0x23c] ;  /* 0x00023c00017a7983 */ /* 0x000ee80000100800 */
[----:B------:R-:W3:Y:S01]  /*687e0*/  LDL R120, [R1+0x244] ;  /* 0x0002440001787983 */ /* 0x000ee20000100800 */
[----:B------:R-:W-:-:S03]  /*687f0*/  FFMA.FTZ R94, R41, R108, R112 ;  /* 0x0000006c295e7223 */ /* 0x000fc60000010070 */
[----:B------:R-:W3:Y:S01]  /*68800*/  LDL R112, [R1+0x4b0] ;  /* 0x0004b00001707983 */ /* 0x000ee20000100800 */
[----:B------:R-:W-:-:S03]  /*68810*/  FFMA.FTZ R36, R40, R109, R113 ;  /* 0x0000006d28247223 */ /* 0x000fc60000010071 */
[----:B------:R-:W3:Y:S01]  /*68820*/  LDL R108, [R1+0x24c] ;  /* 0x00024c00016c7983 */ /* 0x000ee20000100800 */
[----:B------:R-:W-:-:S03]  /*68830*/  FFMA.FTZ R37, R50, R103, R104 ;  /* 0x0000006732257223 */ /* 0x000fc60000010068 */
[----:B------:R-:W3:Y:S04]  /*68840*/  LDL R119, [R1+0xf4] ;  /* 0x0000f40001777983 */ /* 0x000ee80000100800 */
[----:B------:R-:W3:Y:S01]  /*68850*/  LDL R115, [R1+0xe4] ;  /* 0x0000e40001737983 */ /* 0x000ee20000100800 */
[----:B------:R-:W-:-:S03]  /*68860*/  FFMA.FTZ R40, R51, R101, R102 ;  /* 0x0000006533287223 */ /* 0x000fc60000010066 */
[----:B------:R-:W3:Y:S04]  /*68870*/  LDL R114, [R1+0x234] ;  /* 0x0002340001727983 */ /* 0x000ee80000100800 */
[----:B------:R-:W3:Y:S01]  /*68880*/  LDL R95, [R1+0x22c] ;  /* 0x00022c00015f7983 */ /* 0x000ee20000100800 */
[----:B----4-:R-:W-:Y:S01]  /*68890*/  FFMA.FTZ R41, R41, R97, R105 ;  /* 0x0000006129297223 */ /* 0x010fe20000010069 */
[----:B--2---:R-:W-:Y:S01]  /*688a0*/  FFMA.FTZ R50, R42, R106, R107 ;  /* 0x0000006a2a327223 */ /* 0x004fe2000001006b */
[----:B------:R-:W-:Y:S01]  /*688b0*/  FFMA.FTZ R26, R92, R26, R118 ;  /* 0x0000001a5c1a7223 */ /* 0x000fe20000010076 */
[----:B------:R-:W-:Y:S01]  /*688c0*/  FFMA.FTZ R38, R93, R116, R117 ;  /* 0x000000745d267223 */ /* 0x000fe20000010075 */
[----:B------:R-:W-:Y:S01]  /*688d0*/  FFMA.FTZ R51, R43, R2, R3 ;  /* 0x000000022b337223 */ /* 0x000fe20000010003 */
[----:B------:R-:W-:Y:S01]  /*688e0*/  F2FP.BF16.F32.PACK_AB R36, R41, R36 ;  /* 0x000000242924723e */ /* 0x000fe200000010ff */
[----:B------:R-:W2:Y:S03]  /*688f0*/  LDL R3, [R1+0xe0] ;  /* 0x0000e00001037983 */ /* 0x000ea60000100800 */
[----:B------:R-:W-:Y:S01]  /*68900*/  F2FP.BF16.F32.PACK_AB R41, R51, R50 ;  /* 0x000000323329723e */ /* 0x000fe200000010ff */
[----:B------:R-:W-:Y:S01]  /*68910*/  FFMA.FTZ R93, R93, R96, R98 ;  /* 0x000000605d5d7223 */ /* 0x000fe20000010062 */
[----:B------:R-:W2:Y:S01]  /*68920*/  LDL R50, [R1+0x230] ;  /* 0x0002300001327983 */ /* 0x000ea20000100800 */
[----:B------:R-:W-:Y:S01]  /*68930*/  F2FP.BF16.F32.PACK_AB R26, R38, R26 ;  /* 0x0000001a261a723e */ /* 0x000fe200000010ff */
[----:B------:R-:W-:Y:S01]  /*68940*/  FFMA.FTZ R38, R92, R99, R100 ;  /* 0x000000635c267223 */ /* 0x000fe20000010064 */
[----:B------:R-:W-:Y:S01]  /*68950*/  F2FP.BF16.F32.PACK_AB R37, R40, R37 ;  /* 0x000000252825723e */ /* 0x000fe200000010ff */
[----:B------:R-:W4:Y:S01]  /*68960*/  LDL R109, [R1+0x208] ;  /* 0x00020800016d7983 */ /* 0x000f220000100800 */
[----:B------:R-:W-:-:S02]  /*68970*/  F2FP.BF16.F32.PACK_AB R24, R94, R24 ;  /* 0x000000185e18723e */ /* 0x000fc400000010ff */
[----:B------:R-:W-:Y:S01]  /*68980*/  F2FP.BF16.F32.PACK_AB R38, R93, R38 ;  /* 0x000000265d26723e */ /* 0x000fe200000010ff */
        /* <DEDUP_REMOVED lines=9> */
[----:B---3--:R-:W-:-:S03]  /*68a20*/  FFMA.FTZ R80, R44, R111, R112 ;  /* 0x0000006f2c507223 */ /* 0x008fc60000010070 */
[----:B------:R-:W3:Y:S01]  /*68a30*/  LDL R96, [R1+0x204] ;  /* 0x0002040001607983 */ /* 0x000ee20000100800 */
[----:B------:R-:W-:-:S03]  /*68a40*/  FFMA.FTZ R92, R48, R108, R110 ;  /* 0x0000006c305c7223 */ /* 0x000fc6000001006e */
[----:B------:R-:W3:Y:S02]  /*68a50*/  LDL R2, [R1+0x4c0] ;  /* 0x0004c00001027983 */ /* 0x000ee40000100800 */
[----:B------:R-:W-:Y:S02]  /*68a60*/  F2FP.BF16.F32.PACK_AB R40, R92, R80 ;  /* 0x000000505c28723e */ /* 0x000fe400000010ff */
[----:B------:R-:W3:Y:S04]  /*68a70*/  LDL R118, [R1+0x224] ;  /* 0x0002240001767983 */ /* 0x000ee80000100800 */
[----:B------:R-:W3:Y:S04]  /*68a80*/  LDL R117, [R1+0xec] ;  /* 0x0000ec0001757983 */ /* 0x000ee80000100800 */
[----:B------:R-:W3:Y:S04]  /*68a90*/  LDL R116, [R1+0x21c] ;  /* 0x00021c0001747983 */ /* 0x000ee80000100800 */
[----:B------:R-:W4:Y:S04]  /*68aa0*/  LDL R113, [R1+0xd8] ;  /* 0x0000d80001717983 */ /* 0x000f280000100800 */
[----:B------:R-:W4:Y:S04]  /*68ab0*/  LDL R112, [R1+0x228] ;  /* 0x0002280001707983 */ /* 0x000f280000100800 */
        /* <DEDUP_REMOVED lines=11> */
[----:B------:R1:W5:Y:S04]  /*68b70*/  LDL.LU R3, [R1+0x528] ;  /* 0x0005280001037983 */ /* 0x0003680000300800 */
[----:B------:R-:W2:Y:S04]  /*68b80*/  LDL R42, [R1+0x238] ;  /* 0x00023800012a7983 */ /* 0x000ea80000100800 */
[----:B------:R0:W-:Y:S01]  /*68b90*/  STG.E.128 desc[UR8][R74.64], R24 ;  /* 0x000000184a007986 */ /* 0x0001e2000c101d08 */
[----:B----4-:R-:W-:Y:S01]  /*68ba0*/  FFMA.FTZ R44, R44, R112, R113 ;  /* 0x000000702c2c7223 */ /* 0x010fe20000010071 */
[----:B---3--:R-:W-:Y:S01]  /*68bb0*/  FFMA.FTZ R95, R48, R95, R111 ;  /* 0x0000005f305f7223 */ /* 0x008fe2000001006f */
[----:B------:R-:W-:-:S04]  /*68bc0*/  FFMA.FTZ R48, R73, R109, R110 ;  /* 0x0000006d49307223 */ /* 0x000fc8000001006e */
[----:B------:R-:W-:Y:S01]  /*68bd0*/  F2FP.BF16.F32.PACK_AB R44, R95, R44 ;  /* 0x0000002c5f2c723e */ /* 0x000fe200000010ff */
[----:B------:R-:W-:-:S05]  /*68be0*/  FFMA.FTZ R94, R81, R94, R108 ;  /* 0x0000005e515e7223 */ /* 0x000fca000001006c */
[----:B------:R-:W-:Y:S01]  /*68bf0*/  F2FP.BF16.F32.PACK_AB R48, R94, R48 ;  /* 0x000000305e30723e */ /* 0x000fe200000010ff */
[C---:B--2---:R-:W-:Y:S01]  /*68c00*/  FFMA.FTZ R42, R45.reuse, R42, R2 ;  /* 0x0000002a2d2a7223 */ /* 0x044fe20000010002 */
[----:B------:R-:W-:Y:S01]  /*68c10*/  FFMA.FTZ R45, R45, R80, R51 ;  /* 0x000000502d2d7223 */ /* 0x000fe20000010033 */
[----:B------:R-:W-:Y:S01]  /*68c20*/  FFMA.FTZ R51, R47, R93, R92 ;  /* 0x0000005d2f337223 */ /* 0x000fe2000001005c */
[C---:B------:R-:W-:Y:S01]  /*68c30*/  FFMA.FTZ R93, R46.reuse, R122, R123 ;  /* 0x0000007a2e5d7223 */ /* 0x040fe2000001007b */
[----:B------:R-:W-:Y:S01]  /*68c40*/  FFMA.FTZ R80, R49, R120, R121 ;  /* 0x0000007831507223 */ /* 0x000fe20000010079 */
[----:B------:R-:W-:Y:S01]  /*68c50*/  FFMA.FTZ R46, R46, R116, R117 ;  /* 0x000000742e2e7223 */ /* 0x000fe20000010075 */
[----:B------:R-:W-:Y:S01]  /*68c60*/  FFMA.FTZ R47, R47, R124, R125 ;  /* 0x0000007c2f2f7223 */ /* 0x000fe2000001007d */
[----:B------:R-:W-:Y:S01]  /*68c70*/  FFMA.FTZ R49, R49, R118, R119 ;  /* 0x0000007631317223 */ /* 0x000fe20000010077 */
[----:B------:R-:W-:Y:S01]  /*68c80*/  FFMA.FTZ R92, R43, R114, R115 ;  /* 0x000000722b5c7223 */ /* 0x000fe20000010073 */
[----:B------:R-:W-:Y:S01]  /*68c90*/  F2FP.BF16.F32.PACK_AB R42, R93, R42 ;  /* 0x0000002a5d2a723e */ /* 0x000fe200000010ff */
[----:B------:R1:W5:Y:S01]  /*68ca0*/  LDL.LU R2, [R1+0x524] ;  /* 0x0005240001027983 */ /* 0x0003620000300800 */
[----:B------:R-:W-:Y:S01]  /*68cb0*/  F2FP.BF16.F32.PACK_AB R46, R46, R45 ;  /* 0x0000002d2e2e723e */ /* 0x000fe200000010ff */
[----:B------:R-:W-:Y:S01]  /*68cc0*/  FFMA.FTZ R93, R87, R104, R105 ;  /* 0x00000068575d7223 */ /* 0x000fe20000010069 */
[----:B------:R-:W-:Y:S01]  /*68cd0*/  F2FP.BF16.F32.PACK_AB R47, R49, R47 ;  /* 0x0000002f312f723e */ /* 0x000fe200000010ff */
[----:B------:R-:W-:Y:S01]  /*68ce0*/  FFMA.FTZ R49, R86, R106, R107 ;  /* 0x0000006a56317223 */ /* 0x000fe2000001006b */
[----:B------:R-:W-:Y:S01]  /*68cf0*/  F2FP.BF16.F32.PACK_AB R45, R92, R50 ;  /* 0x000000325c2d723e */ /* 0x000fe200000010ff */
[----:B------:R-:W-:Y:S01]  /*68d00*/  FFMA.FTZ R50, R88, R102, R103 ;  /* 0x0000006658327223 */ /* 0x000fe20000010067 */
[----:B------:R-:W-:Y:S01]  /*68d10*/  FFMA.FTZ R92, R89, R100, R101 ;  /* 0x00000064595c7223 */ /* 0x000fe20000010065 */
[----:B0-----:R-:W2:Y:S01]  /*68d20*/  LDL R25, [R1+0xf8] ;  /* 0x0000f80001197983 */ /* 0x001ea20000100800 */
[----:B------:R-:W-:-:S03]  /*68d30*/  F2FP.BF16.F32.PACK_AB R49, R93, R49 ;  /* 0x000000315d31723e */ /* 0x000fc600000010ff */
[----:B------:R-:W-:Y:S01]  /*68d40*/  F2FP.BF16.F32.PACK_AB R50, R92, R50 ;  /* 0x000000325c32723e */ /* 0x000fe200000010ff */
[----:B------:R-:W2:Y:S04]  /*68d50*/  LDL R26, [R1+0x1e8] ;  /* 0x0001e800011a7983 */ /* 0x000ea80000100800 */
[----:B------:R-:W3:Y:S04]  /*68d60*/  LDL R123, [R1+0x10c] ;  /* 0x00010c00017b7983 */ /* 0x000ee80000100800 */
[----:B------:R-:W3:Y:S04]  /*68d70*/  LDL R122, [R1+0x1dc] ;  /* 0x0001dc00017a7983 */ /* 0x000ee80000100800 */
[----:B------:R-:W4:Y:S04]  /*68d80*/  LDL R93, [R1+0x1d8] ;  /* 0x0001d800015d7983 */ /* 0x000f280000100800 */
[----:B------:R-:W4:Y:S01]  /*68d90*/  LDL R92, [R1+0x108] ;  /* 0x00010800015c7983 */ /* 0x000f220000100800 */
[----:B------:R-:W-:Y:S01]  /*68da0*/  F2FP.BF16.F32.PACK_AB R43, R80, R51 ;  /* 0x00000033502b723e */ /* 0x000fe200000010ff */
[----:B------:R-:W-:-:S02]  /*68db0*/  FFMA.FTZ R80, R91, R96, R97 ;  /* 0x000000605b507223 */ /* 0x000fc40000010061 */
        /* <DEDUP_REMOVED lines=12> */
[----:B------:R-:W-:-:S03]  /*68e80*/  FFMA.FTZ R51, R90, R98, R99 ;  /* 0x000000625a337223 */ /* 0x000fc60000010063 */
[----:B------:R-:W4:Y:S02]  /*68e90*/  LDL R125, [R1+0x114] ;  /* 0x00011400017d7983 */ /* 0x000f240000100800 */
[----:B------:R-:W-:Y:S02]  /*68ea0*/  F2FP.BF16.F32.PACK_AB R51, R80, R51 ;  /* 0x000000335033723e */ /* 0x000fe400000010ff */
        /* <DEDUP_REMOVED lines=9> */
[----:B------:R-:W-:Y:S04]  /*68f40*/  STG.E.128 desc[UR8][R82.64], R36 ;  /* 0x0000002452007986 */ /* 0x000fe8000c101d08 */
[----:B------:R-:W-:Y:S04]  /*68f50*/  STG.E.128 desc[UR8][R76.64], R40 ;  /* 0x000000284c007986 */ /* 0x000fe8000c101d08 */
        /* <DEDUP_REMOVED lines=9> */
[----:B------:R0:W-:Y:S04]  /*68ff0*/  STG.E.128 desc[UR8][R78.64], R48 ;  /* 0x000000304e007986 */ /* 0x0001e8000c101d08 */
[----:B------:R-:W4:Y:S04]  /*69000*/  LDL R109, [R1+0x130] ;  /* 0x00013000016d7983 */ /* 0x000f280000100800 */
[----:B------:R-:W4:Y:S04]  /*69010*/  LDL R108, [R1+0x1a0] ;  /* 0x0001a000016c7983 */ /* 0x000f280000100800 */
[----:B------:R-:W4:Y:S04]  /*69020*/  LDL R107, [R1+0x4f8] ;  /* 0x0004f800016b7983 */ /* 0x000f280000100800 */
[----:B------:R-:W4:Y:S04]  /*69030*/  LDL R106, [R1+0x1d0] ;  /* 0x0001d000016a7983 */ /* 0x000f280000100800 */
[----:B0-----:R-:W4:Y:S04]  /*69040*/  LDL R49, [R1+0x188] ;  /* 0x0001880001317983 */ /* 0x001f280000100800 */
        /* <DEDUP_REMOVED lines=16> */
[----:B----4-:R-:W-:-:S03]  /*69150*/  FFMA.FTZ R26, R88, R93, R92 ;  /* 0x0000005d581a7223 */ /* 0x010fc6000001005c */
[----:B------:R-:W4:Y:S02]  /*69160*/  LDL R93, [R1+0x51c] ;  /* 0x00051c00015d7983 */ /* 0x000f240000100800 */
[----:B------:R-:W-:Y:S02]  /*69170*/  F2FP.BF16.F32.PACK_AB R26, R40, R26 ;  /* 0x0000001a281a723e */ /* 0x000fe400000010ff */
[----:B------:R-:W2:Y:S01]  /*69180*/  LDL R92, [R1+0x470] ;  /* 0x00047000015c7983 */ /* 0x000ea20000100800 */
[----:B------:R-:W-:-:S03]  /*69190*/  FFMA.FTZ R46, R54, R104, R105 ;  /* 0x00000068362e7223 */ /* 0x000fc60000010069 */
[----:B------:R-:W3:Y:S04]  /*691a0*/  LDL R104, [R1+0x118] ;  /* 0x0001180001687983 */ /* 0x000ee80000100800 */
[----:B------:R-:W2:Y:S01]  /*691b0*/  LDL R88, [R1+0x168] ;  /* 0x0001680001587983 */ /* 0x000ea20000100800 */
[----:B------:R-:W-:-:S03]  /*691c0*/  FFMA.FTZ R45, R59, R102, R103 ;  /* 0x000000663b2d7223 */ /* 0x000fc60000010067 */
[----:B------:R-:W3:Y:S04]  /*691d0*/  LDL R103, [R1+0x1a8] ;  /* 0x0001a80001677983 */ /* 0x000ee80000100800 */
[----:B------:R-:W2:Y:S01]  /*691e0*/  LDL R102, [R1+0x11c] ;  /* 0x00011c0001667983 */ /* 0x000ea20000100800 */
[----:B------:R-:W-:-:S03]  /*691f0*/  FFMA.FTZ R40, R61, R100, R101 ;  /* 0x000000643d287223 */ /* 0x000fc60000010065 */
[----:B------:R-:W2:Y:S04]  /*69200*/  LDL R101, [R1+0x1ac] ;  /* 0x0001ac0001657983 */ /* 0x000ea80000100800 */
        /* <DEDUP_REMOVED lines=10> */
[----:B------:R-:W-:Y:S01]  /*692b0*/  FFMA.FTZ R39, R91, R124, R125 ;  /* 0x0000007c5b277223 */ /* 0x000fe2000001007d */
[----:B------:R-:W-:Y:S02]  /*692c0*/  F2FP.BF16.F32.PACK_AB R24, R36, R24 ;  /* 0x000000182418723e */ /* 0x000fe400000010ff */
[----:B------:R-:W2:Y:S01]  /*692d0*/  LDL R91, [R1+0x178] ;  /* 0x00017800015b7983 */ /* 0x000ea20000100800 */
[----:B------:R-:W-:Y:S01]  /*692e0*/  FFMA.FTZ R37, R56, R118, R119 ;  /* 0x0000007638257223 */ /* 0x000fe20000010077 */
[----:B------:R-:W-:-:S02]  /*692f0*/  F2FP.BF16.F32.PACK_AB R27, R39, R27 ;  /* 0x0000001b271b723e */ /* 0x000fc400000010ff */
[----:B------:R-:W2:Y:S01]  /*69300*/  LDL R90, [R1+0x474] ;  /* 0x00047400015a7983 */ /* 0x000ea20000100800 */
[----:B------:R-:W-:Y:S01]  /*69310*/  FFMA.FTZ R38, R53, R116, R117 ;  /* 0x0000007435267223 */ /* 0x000fe20000010075 */
[----:B------:R-:W-:-:S04]  /*69320*/  FFMA.FTZ R41, R87, R120, R121 ;  /* 0x0000007857297223 */ /* 0x000fc80000010079 */
[----:B------:R-:W-:Y:S01]  /*69330*/  F2FP.BF16.F32.PACK_AB R36, R38, R37 ;  /* 0x000000252624723e */ /* 0x000fe200000010ff */
[----:B------:R-:W2:Y:S01]  /*69340*/  LDL R87, [R1+0x140] ;  /* 0x0001400001577983 */ /* 0x000ea20000100800 */
[----:B------:R-:W-:-:S03]  /*69350*/  FFMA.FTZ R25, R86, R80, R75 ;  /* 0x0000005056197223 */ /* 0x000fc6000001004b */
[----:B------:R-:W2:Y:S02]  /*69360*/  LDL R75, [R1+0x14c] ;  /* 0x00014c00014b7983 */ /* 0x000ea40000100800 */
[----:B------:R-:W-:Y:S02]  /*69370*/  F2FP.BF16.F32.PACK_AB R25, R41, R25 ;  /* 0x000000192919723e */ /* 0x000fe400000010ff */
[----:B------:R-:W2:Y:S04]  /*69380*/  LDL R86, [R1+0x170] ;  /* 0x0001700001567983 */ /* 0x000ea80000100800 */
[----:B------:R-:W2:Y:S01]  /*69390*/  LDL R80, [R1+0x160] ;  /* 0x0001600001507983 */ /* 0x000ea20000100800 */
[----:B------:R-:W-:Y:S01]  /*693a0*/  FFMA.FTZ R42, R58, R112, R113 ;  /* 0x000000703a2a7223 */ /* 0x000fe20000010071 */
[----:B------:R-:W-:-:S04]  /*693b0*/  FFMA.FTZ R39, R60, R110, R111 ;  /* 0x0000006e3c277223 */ /* 0x000fc8000001006f */
[----:B------:R-:W-:Y:S01]  /*693c0*/  F2FP.BF16.F32.PACK_AB R42, R44, R42 ;  /* 0x0000002a2c2a723e */ /* 0x000fe200000010ff */
[----:B------:R-:W-:Y:S01]  /*693d0*/  FFMA.FTZ R38, R58, R114, R115 ;  /* 0x000000723a267223 */ /* 0x000fe20000010073 */
[----:B------:R-:W-:Y:S01]  /*693e0*/  F2FP.BF16.F32.PACK_AB R39, R40, R39 ;  /* 0x000000272827723e */ /* 0x000fe200000010ff */
[----:B------:R-:W2:Y:S01]  /*693f0*/  LDL R58, [R1+0x16c] ;  /* 0x00016c00013a7983 */ /* 0x000ea20000100800 */
[----:B------:R-:W-:-:S03]  /*69400*/  FFMA.FTZ R41, R61, R98, R99 ;  /* 0x000000623d297223 */ /* 0x000fc60000010063 */
[----:B------:R-:W2:Y:S01]  /*69410*/  LDL R99, [R1+0x1b0] ;  /* 0x0001b00001637983 */ /* 0x000ea20000100800 */
[----:B------:R-:W-:-:S03]  /*69420*/  F2FP.BF16.F32.PACK_AB R38, R45, R38 ;  /* 0x000000262d26723e */ /* 0x000fc600000010ff */
[----:B------:R-:W2:Y:S04]  /*69430*/  LDL R98, [R1+0x124] ;  /* 0x0001240001627983 */ /* 0x000ea80000100800 */
[----:B------:R-:W2:Y:S01]  /*69440*/  LDL R61, [R1+0x174] ;  /* 0x00017400013d7983 */ /* 0x000ea20000100800 */
[----:B------:R-:W-:-:S03]  /*69450*/  FFMA.FTZ R43, R60, R108, R109 ;  /* 0x0000006c3c2b7223 */ /* 0x000fc6000001006d */
[----:B------:R-:W2:Y:S01]  /*69460*/  LDL R60, [R1+0x13c] ;  /* 0x00013c00013c7983 */ /* 0x000ea20000100800 */
[----:B----4-:R-:W-:Y:S01]  /*69470*/  FFMA.FTZ R48, R20, R48, R93 ;  /* 0x0000003014307223 */ /* 0x010fe2000001005d */
[----:B---3--:R-:W-:Y:S01]  /*69480*/  FFMA.FTZ R40, R56, R103, R104 ;  /* 0x0000006738287223 */ /* 0x008fe20000010068 */
[----:B--2---:R-:W-:-:S05]  /*69490*/  FFMA.FTZ R44, R53, R101, R102 ;  /* 0x00000065352c7223 */ /* 0x004fca0000010066 */
[----:B------:R-:W-:Y:S01]  /*694a0*/  F2FP.BF16.F32.PACK_AB R40, R44, R40 ;  /* 0x000000282c28723e */ /* 0x000fe200000010ff */
[----:B------:R-:W-:Y:S01]  /*694b0*/  FFMA.FTZ R49, R17, R49, R97 ;  /* 0x0000003111317223 */ /* 0x000fe20000010061 */
[----:B------:R-:W-:Y:S01]  /*694c0*/  FFMA.FTZ R50, R18, R50, R96 ;  /* 0x0000003212327223 */ /* 0x000fe20000010060 */
[----:B------:R-:W-:-:S04]  /*694d0*/  FFMA.FTZ R45, R19, R94, R95 ;  /* 0x0000005e132d7223 */ /* 0x000fc8000001005f */
[----:B------:R-:W-:Y:S02]  /*694e0*/  F2FP.BF16.F32.PACK_AB R44, R50, R49 ;  /* 0x00000031322c723e */ /* 0x000fe400000010ff */
[----:B------:R-:W-:Y:S02]  /*694f0*/  F2FP.BF16.F32.PACK_AB R45, R48, R45 ;  /* 0x0000002d302d723e */ /* 0x000fe400000010ff */
[----:B------:R-:W0:Y:S02]  /*69500*/  LDC.64 R48, c[0x0][0x380] ;  /* 0x0000e000ff307b82 */ /* 0x000e240000000a00 */
[----:B0-----:R-:W-:-:S05]  /*69510*/  IMAD R0, R48, 0x4, R0 ;  /* 0x0000000430007824 */ /* 0x001fca00078e0200 */
[----:B------:R0:W-:Y:S01]  /*69520*/  STL [R1+0x14], R0 ;  /* 0x0000140001007387 */ /* 0x0001e20000100800 */
[----:B------:R-:W-:-:S03]  /*69530*/  ISETP.GE.AND P1, PT, R0, R49, PT ;  /* 0x000000310000720c */ /* 0x000fc60003f26270 */
[----:B0-----:R1:W5:Y:S01]  /*69540*/  LDL.LU R0, [R1+0x520] ;  /* 0x0005200001007983 */ /* 0x0013620000300800 */
[----:B------:R-:W-:Y:S01]  /*69550*/  FFMA.FTZ R37, R55, R106, R107 ;  /* 0x0000006a37257223 */ /* 0x000fe2000001006b */
[----:B------:R-:W-:Y:S01]  /*69560*/  F2FP.BF16.F32.PACK_AB R43, R41, R43 ;  /* 0x0000002b292b723e */ /* 0x000fe200000010ff */
[----:B------:R-:W-:-:S03]  /*69570*/  FFMA.FTZ R47, R22, R47, R90 ;  /* 0x0000002f162f7223 */ /* 0x000fc6000001005a */
[----:B------:R-:W-:Y:S01]  /*69580*/  F2FP.BF16.F32.PACK_AB R37, R46, R37 ;  /* 0x000000252e25723e */ /* 0x000fe200000010ff */
[C---:B------:R-:W-:Y:S01]  /*69590*/  FFMA.FTZ R46, R21.reuse, R91, R92 ;  /* 0x0000005b152e7223 */ /* 0x040fe2000001005c */
[----:B------:R-:W-:Y:S01]  /*695a0*/  FFMA.FTZ R21, R21, R84, R85 ;  /* 0x0000005415157223 */ /* 0x000fe20000010055 */
[----:B------:R-:W-:Y:S01]  /*695b0*/  FFMA.FTZ R22, R22, R74, R75 ;  /* 0x0000004a16167223 */ /* 0x000fe2000001004b */
[----:B------:R-:W-:Y:S01]  /*695c0*/  FFMA.FTZ R19, R19, R86, R87 ;  /* 0x0000005613137223 */ /* 0x000fe20000010057 */
[----:B------:R-:W-:Y:S01]  /*695d0*/  FFMA.FTZ R50, R52, R78, R79 ;  /* 0x0000004e34327223 */ /* 0x000fe2000001004f */
[----:B------:R-:W-:Y:S01]  /*695e0*/  F2FP.BF16.F32.PACK_AB R46, R47, R46 ;  /* 0x0000002e2f2e723e */ /* 0x000fe200000010ff */
[----:B------:R-:W-:Y:S01]  /*695f0*/  FFMA.FTZ R47, R23, R82, R83 ;  /* 0x00000052172f7223 */ /* 0x000fe20000010053 */
[----:B------:R-:W-:Y:S01]  /*69600*/  FFMA.FTZ R17, R17, R88, R89 ;  /* 0x0000005811117223 */ /* 0x000fe20000010059 */
[----:B------:R-:W-:Y:S01]  /*69610*/  FFMA.FTZ R23, R23, R80, R81 ;  /* 0x0000005017177223 */ /* 0x000fe20000010051 */
[----:B------:R-:W-:-:S02]  /*69620*/  F2FP.BF16.F32.PACK_AB R22, R22, R21 ;  /* 0x000000151616723e */ /* 0x000fc400000010ff */
[----:B------:R-:W-:Y:S01]  /*69630*/  F2FP.BF16.F32.PACK_AB R47, R50, R47 ;  /* 0x0000002f322f723e */ /* 0x000fe200000010ff */
[----:B------:R-:W-:Y:S01]  /*69640*/  FFMA.FTZ R41, R55, R99, R100 ;  /* 0x0000006337297223 */ /* 0x000fe20000010064 */
[----:B------:R-:W-:Y:S01]  /*69650*/  FFMA.FTZ R51, R54, R51, R98 ;  /* 0x0000003336337223 */ /* 0x000fe20000010062 */
[----:B------:R-:W-:-:S04]  /*69660*/  FFMA.FTZ R20, R20, R61, R73 ;  /* 0x0000003d14147223 */ /* 0x000fc80000010049 */
[----:B------:R-:W-:Y:S01]  /*69670*/  F2FP.BF16.F32.PACK_AB R41, R51, R41 ;  /* 0x000000293329723e */ /* 0x000fe200000010ff */
[----:B------:R-:W-:Y:S01]  /*69680*/  FFMA.FTZ R51, R52, R76, R77 ;  /* 0x0000004c34337223 */ /* 0x000fe2000001004d */
[----:B------:R-:W-:Y:S01]  /*69690*/  FFMA.FTZ R18, R18, R58, R60 ;  /* 0x0000003a12127223 */ /* 0x000fe2000001003c */
[----:B------:R-:W-:Y:S01]  /*696a0*/  F2FP.BF16.F32.PACK_AB R21, R20, R19 ;  /* 0x000000131415723e */ /* 0x000fe200000010ff */
[----:B------:R1:W-:Y:S02]  /*696b0*/  STG.E.128 desc[UR8][R62.64], R24 ;  /* 0x000000183e007986 */ /* 0x0003e4000c101d08 */
[----:B------:R-:W-:Y:S02]  /*696c0*/  F2FP.BF16.F32.PACK_AB R23, R51, R23 ;  /* 0x000000173317723e */ /* 0x000fe400000010ff */
[----:B------:R-:W-:Y:S01]  /*696d0*/  F2FP.BF16.F32.PACK_AB R20, R18, R17 ;  /* 0x000000111214723e */ /* 0x000fe200000010ff */
[----:B------:R1:W-:Y:S04]  /*696e0*/  STG.E.128 desc[UR8][R66.64], R36 ;  /* 0x0000002442007986 */ /* 0x0003e8000c101d08 */
[----:B------:R1:W-:Y:S04]  /*696f0*/  STG.E.128 desc[UR8][R68.64], R40 ;  /* 0x0000002844007986 */ /* 0x0003e8000c101d08 */
[----:B------:R1:W-:Y:S04]  /*69700*/  STG.E.128 desc[UR8][R64.64], R44 ;  /* 0x0000002c40007986 */ /* 0x0003e8000c101d08 */
[----:B------:R1:W-:Y:S01]  /*69710*/  STG.E.128 desc[UR8][R70.64], R20 ;  /* 0x0000001446007986 */ /* 0x0003e2000c101d08 */
[----:B------:R-:W-:Y:S05]  /*69720*/  @!P1 BRA `(.L_x_13610) ;  /* 0xfffff9b000009947 */ /* 0x000fea000383ffff */
[----:B------:R-:W-:Y:S05]  /*69730*/  EXIT ;  /* 0x000000000000794d */ /* 0x000fea0003800000 */
.L_x_13609:
        /* <DEDUP_REMOVED lines=8> */
.L_x_13612:
[----:B------:R-:W-:Y:S05]  /*697c0*/  BSYNC B0 ;  /* 0x0000000000007941 */ /* 0x000fea0003800000 */
.L_x_13611:
        /* <DEDUP_REMOVED lines=9> */
.L_x_13613:
[----:B------:R-:W-:Y:S02]  /*69860*/  IMAD.MOV.U32 R38, RZ, RZ, 0x4 ;  /* 0x00000004ff267424 */ /* 0x000fe400078e00ff */
[----:B------:R-:W-:Y:S01]  /*69870*/  FADD.FTZ R39, R39, R36 ;  /* 0x0000002427277221 */ /* 0x000fe20000010000 */
[----:B------:R-:W-:-:S03]  /*69880*/  MOV R36, 0xffffffff ;  /* 0xffffffff00247802 */ /* 0x000fc60000000f00 */
[----:B------:R-:W-:-:S07]  /*69890*/  IMAD.MOV.U32 R69, RZ, RZ, R39 ;  /* 0x000000ffff457224 */ /* 0x000fce00078e0027 */
[----:B------:R-:W-:Y:S05]  /*698a0*/  WARPSYNC.COLLECTIVE R36, `(.L_x_13614) ;  /* 0x0000000024087348 */ /* 0x000fea0003c00000 */
[----:B------:R0:W1:Y:S02]  /*698b0*/  SHFL.BFLY P2, R36, R69, R38, R37 ;  /* 0x0c00002645247389 */ /* 0x0000640000040025 */
[----:B01----:R-:W-:Y:S05]  /*698c0*/  ENDCOLLECTIVE ;  /* 0x000000000000791b */ /* 0x003fea0003800000 */
.L_x_13614:
[----:B------:R-:W-:Y:S02]  /*698d0*/  IMAD.MOV.U32 R38, RZ, RZ, 0x8 ;  /* 0x00000008ff267424 */ /* 0x000fe400078e00ff */
[----:B------:R-:W-:Y:S01]  /*698e0*/  FADD.FTZ R39, R39, R36 ;  /* 0x0000002427277221 */ /* 0x000fe20000010000 */
[----:B------:R-:W-:-:S03]  /*698f0*/  MOV R36, 0xffffffff ;  /* 0xffffffff00247802 */ /* 0x000fc60000000f00 */
[----:B------:R-:W-:-:S07]  /*69900*/  IMAD.MOV.U32 R69, RZ, RZ, R39 ;  /* 0x000000ffff457224 */ /* 0x000fce00078e0027 */
[----:B------:R-:W-:Y:S05]  /*69910*/  WARPSYNC.COLLECTIVE R36, `(.L_x_13615) ;  /* 0x0000000024087348 */ /* 0x000fea0003c00000 */
[----:B------:R0:W1:Y:S02]  /*69920*/  SHFL.BFLY P2, R36, R69, R38, R37 ;  /* 0x0c00002645247389 */ /* 0x0000640000040025 */
[----:B01----:R-:W-:Y:S05]  /*69930*/  ENDCOLLECTIVE ;  /* 0x000000000000791b */ /* 0x003fea0003800000 */
.L_x_13615:
[----:B------:R-:W-:Y:S02]  /*69940*/  IMAD.MOV.U32 R38, RZ, RZ, 0x10 ;  /* 0x00000010ff267424 */ /* 0x000fe400078e00ff */
[----:B------:R-:W-:Y:S01]  /*69950*/  FADD.FTZ R39, R39, R36 ;  /* 0x0000002427277221 */ /* 0x000fe20000010000 */
[----:B------:R-:W-:-:S03]  /*69960*/  MOV R36, 0xffffffff ;  /* 0xffffffff00247802 */ /* 0x000fc60000000f00 */
[----:B------:R-:W-:-:S07]  /*69970*/  IMAD.MOV.U32 R69, RZ, RZ, R39 ;  /* 0x000000ffff457224 */ /* 0x000fce00078e0027 */
[----:B------:R-:W-:Y:S05]  /*69980*/  WARPSYNC.COLLECTIVE R36, `(.L_x_13616) ;  /* 0x0000000024087348 */ /* 0x000fea0003c00000 */
[----:B------:R0:W1:Y:S02]  /*69990*/  SHFL.BFLY P2, R36, R69, R38, R37 ;  /* 0x0c00002645247389 */ /* 0x0000640000040025 */
[----:B01----:R-:W-:Y:S05]  /*699a0*/  ENDCOLLECTIVE ;  /* 0x000000000000791b */ /* 0x003fea0003800000 */
.L_x_13616:
        /* <DEDUP_REMOVED lines=169> */
.L_x_13617:
[----:B------:R-:W-:Y:S01]  /*6a440*/  MOV R38, 0x2 ;  /* 0x0000000200267802 */ /* 0x000fe20000000f00 */
[----:B------:R-:W-:Y:S01]  /*6a450*/  FADD.FTZ R39, R39, R36 ;  /* 0x0000002427277221 */ /* 0x000fe20000010000 */
[----:B------:R-:W-:-:S03]  /*6a460*/  IMAD.MOV.U32 R36, RZ, RZ, -0x1 ;  /* 0xffffffffff247424 */ /* 0x000fc600078e00ff */
[----:B------:R-:W-:-:S07]  /*6a470*/  IMAD.MOV.U32 R69, RZ, RZ, R39 ;  /* 0x000000ffff457224 */ /* 0x000fce00078e0027 */
[----:B------:R-:W-:Y:S05]  /*6a480*/  WARPSYNC.COLLECTIVE R36, `(.L_x_13618) ;  /* 0x0000000024087348 */ /* 0x000fea0003c00000 */
[----:B------:R0:W1:Y:S02]  /*6a490*/  SHFL.BFLY P2, R36, R69, R38, R37 ;  /* 0x0c00002645247389 */ /* 0x0000640000040025 */
[----:B01----:R-:W-:Y:S05]  /*6a4a0*/  ENDCOLLECTIVE ;  /* 0x000000000000791b */ /* 0x003fea0003800000 */
.L_x_13618:
[----:B------:R-:W-:Y:S02]  /*6a4b0*/  HFMA2 R38, -RZ, RZ, 0, 2.384185791015625e-07 ;  /* 0x00000004ff267431 */ /* 0x000fe400000001ff */
[----:B------:R-:W-:Y:S01]  /*6a4c0*/  FADD.FTZ R39, R39, R36 ;  /* 0x0000002427277221 */ /* 0x000fe20000010000 */
[----:B------:R-:W-:-:S03]  /*6a4d0*/  IMAD.MOV.U32 R36, RZ, RZ, -0x1 ;  /* 0xffffffffff247424 */ /* 0x000fc600078e00ff */
[----:B------:R-:W-:-:S07]  /*6a4e0*/  IMAD.MOV.U32 R69, RZ, RZ, R39 ;  /* 0x000000ffff457224 */ /* 0x000fce00078e0027 */
[----:B------:R-:W-:Y:S05]  /*6a4f0*/  WARPSYNC.COLLECTIVE R36, `(.L_x_13619) ;  /* 0x0000000024087348 */ /* 0x000fea0003c00000 */
[----:B------:R0:W1:Y:S02]  /*6a500*/  SHFL.BFLY P2, R36, R69, R38, R37 ;  /* 0x0c00002645247389 */ /* 0x0000640000040025 */
[----:B01----:R-:W-:Y:S05]  /*6a510*/  ENDCOLLECTIVE ;  /* 0x000000000000791b */ /* 0x003fea0003800000 */
.L_x_13619:
[----:B------:R-:W-:Y:S01]  /*6a520*/  MOV R38, 0x8 ;  /* 0x0000000800267802 */ /* 0x000fe20000000f00 */
[----:B------:R-:W-:Y:S01]  /*6a530*/  FADD.FTZ R39, R39, R36 ;  /* 0x0000002427277221 */ /* 0x000fe20000010000 */
[----:B------:R-:W-:-:S03]  /*6a540*/  IMAD.MOV.U32 R36, RZ, RZ, -0x1 ;  /* 0xffffffffff247424 */ /* 0x000fc600078e00ff */
[----:B------:R-:W-:-:S07]  /*6a550*/  IMAD.MOV.U32 R69, RZ, RZ, R39 ;  /* 0x000000ffff457224 */ /* 0x000fce00078e0027 */
[----:B------:R-:W-:Y:S05]  /*6a560*/  WARPSYNC.COLLECTIVE R36, `(.L_x_13620) ;  /* 0x0000000024087348 */ /* 0x000fea0003c00000 */
[----:B------:R0:W1:Y:S02]  /*6a570*/  SHFL.BFLY P2, R36, R69, R38, R37 ;  /* 0x0c00002645247389 */ /* 0x0000640000040025 */
[----:B01----:R-:W-:Y:S05]  /*6a580*/  ENDCOLLECTIVE ;  /* 0x000000000000791b */ /* 0x003fea0003800000 */
.L_x_13620:
[----:B------:R-:W-:Y:S02]  /*6a590*/  HFMA2 R38, -RZ, RZ, 0, 9.5367431640625e-07 ;  /* 0x00000010ff267431 */ /* 0x000fe400000001ff */
[----:B------:R-:W-:Y:S01]  /*6a5a0*/  FADD.FTZ R39, R39, R36 ;  /* 0x0000002427277221 */ /* 0x000fe20000010000 */
[----:B------:R-:W-:-:S03]  /*6a5b0*/  IMAD.MOV.U32 R36, RZ, RZ, -0x1 ;  /* 0xffffffffff247424 */ /* 0x000fc600078e00ff */
[----:B------:R-:W-:-:S07]  /*6a5c0*/  IMAD.MOV.U32 R69, RZ, RZ, R39 ;  /* 0x000000ffff457224 */ /* 0x000fce00078e0027 */
[----:B------:R-:W-:Y:S05]  /*6a5d0*/  WARPSYNC.COLLECTIVE R36, `(.L_x_13621) ;  /* 0x0000000024087348 */ /* 0x000fea0003c00000 */
[----:B------:R0:W1:Y:S02]  /*6a5e0*/  SHFL.BFLY P2, R36, R69, R38, R37 ;  /* 0x0c00002645247389 */ /* 0x0000640000040025 */
[----:B01----:R-:W-:Y:S05]  /*6a5f0*/  ENDCOLLECTIVE ;  /* 0x000000000000791b */ /* 0x003fea0003800000 */
.L_x_13621:
[----:B------:R-:W-:Y:S05]  /*6a600*/  BRA `(.L_x_13622) ;  /* 0xffffffbc00a07947 */ /* 0x000fea000383ffff */
.L_x_13623:
        /* <DEDUP_REMOVED lines=15> */
.L_x_54449:


//--------------------- .text._ZN10layer_norm31ln_parallel_residual_fwd_kernelINS_13Kernel_traitsIf13__nv_bfloat16S2_S2_fjLj2560ELj1ELj4ELj1ELj16ENS_18Kernel_traits_baseILj2560EfS2_S2_S2_fjLj128EEEEELb1ELb1ELb0EEEvNS_9FwdParamsE --------------------------
	.section	.text._ZN10layer_norm31ln_parallel_residual_fwd_kernelINS_13Kernel_traitsIf13__nv_bfloat16S2_S2_fjLj2560ELj1ELj4ELj1ELj16ENS_18Kernel_traits_baseILj2560EfS2_S2_S2_fjLj128EEEEELb1ELb1ELb0EEEvNS_9FwdParamsE,"ax",@progbits
	.align	128
        .global         _ZN10layer_norm31ln_parallel_residual_fwd_kernelINS_13Kernel_traitsIf13__nv_bfloat16S2_S2_fjLj2560ELj1ELj4ELj1ELj16ENS_18Kernel_traits_baseILj2560EfS2_S2_S2_fjLj128EEEEELb1ELb1ELb0EEEvNS_9FwdParamsE
        .type           _ZN10layer_norm31ln_parallel_residual_fwd_kernelINS_13Kernel_traitsIf13__nv_bfloat16S2_S2_fjLj2560ELj1ELj4ELj1ELj16ENS_18Kernel_traits_baseILj2560EfS2_S2_S2_fjLj128EEEEELb1ELb1ELb0EEEvNS_9FwdParamsE,@function
        .size           _ZN10layer_norm31ln_parallel_residual_fwd_kernelINS_13Kernel_traitsIf13__nv_bfloat16S2_S2_fjLj2560ELj1ELj4ELj1ELj16ENS_18Kernel_traits_baseILj2560EfS2_S2_S2_fjLj128EEEEELb1ELb1ELb0EEEvNS_9FwdParamsE,(.L_x_54450 - _ZN10layer_norm31ln_parallel_residual_fwd_kernelINS_13Kernel_traitsIf13__nv_bfloat16S2_S2_fjLj2560ELj1ELj4ELj1ELj16ENS_18Kernel_traits_baseILj2560EfS2_S2_S2_fjLj128EEEEELb1ELb1ELb0EEEvNS_9FwdParamsE)
        .other          _ZN10layer_norm31ln_parallel_residual_fwd_kernelINS_13Kernel_traitsIf13__nv_bfloat16S2_S2_fjLj2560ELj1ELj4ELj1ELj16ENS_18Kernel_traits_baseILj2560EfS2_S2_S2_fjLj128EEEEELb1ELb1ELb0EEEvNS_9FwdParamsE,@"STO_CUDA_ENTRY STV_DEFAULT"
_ZN10layer_norm31ln_parallel_residual_fwd_kernelINS_13Kernel_traitsIf13__nv_bfloat16S2_S2_fjLj2560ELj1ELj4ELj1ELj16ENS_18Kernel_traits_baseILj2560EfS2_S2_S2_fjLj128EEEEELb1ELb1ELb0EEEvNS_9FwdParamsE:
.text._ZN10layer_norm31ln_parallel_residual_fwd_kernelINS_13Kernel_traitsIf13__nv_bfloat16S2_S2_fjLj2560ELj1ELj4ELj1ELj16ENS_18Kernel_traits_baseILj2560EfS2_S2_S2_fjLj128EEEEELb1ELb1ELb0EEEvNS_9FwdParamsE:
        /* <DEDUP_REMOVED lines=22> */
[----:B------:R-:W-:-:S06]  /*0160*/  UISETP.NE.AND.EX UP0, UPT, UR11, URZ, UPT, UP0 ;  /* 0x000000ff0b00728c */ /* 0x000fcc000bf05300 */
[----:B------:R-:W3:Y:S01]  /*0170*/  LDC R19, c[0x0][0x360] ;  /* 0x0000d800ff137b82 */ /* 0x000ee20000000800 */
[----:B-1----:R-:W-:Y:S02]  /*0180*/  USHF.L.U32 UR8, UR9, 0x2, URZ ;  /* 0x0000000209087899 */ /* 0x002fe400080006ff */
[--C-:B---3--:R-:W-:Y:S01]  /*0190*/  IMAD R19, R19, UR9, R26.reuse ;  /* 0x0000000913137c24 */ /* 0x108fe2000f8e021a */
[----:B------:R-:W-:-:S04]  /*01a0*/  SHF.R.U32.HI R26, RZ, 0x5, R26 ;  /* 0x00000005ff1a7819 */ /* 0x000fc8000001161a */
[----:B------:R-:W-:Y:S02]  /*01b0*/  LOP3.LUT R26, R26, UR8, RZ, 0xfc, !PT ;  /* 0x000000081a1a7c12 */ /* 0x000fe4000f8efcff */
[----:B--2---:R-:W-:Y:S02]  /*01c0*/  @P0 R2UR UR4, R2 ;  /* 0x00000000020402ca */ /* 0x004fe400000e0000 */
[----:B------:R-:W-:Y:S02]  /*01d0*/  SHF.R.S32.HI R2, RZ, 0x1f, R27 ;  /* 0x0000001fff027819 */ /* 0x000fe4000001141b */
[----:B------:R-:W-:Y:S02]  /*01e0*/  @P0 R2UR UR5, R3 ;  /* 0x00000000030502ca */ /* 0x000fe400000e0000 */
[----:B------:R-:W-:Y:S01]  /*01f0*/  LEA.HI R27, R2, R27, RZ, 0x3 ;  /* 0x0000001b021b7211 */ /* 0x000fe200078f18ff */
[----:B------:R-:W-:Y:S01]  /*0200*/  IMAD.MOV.U32 R2, RZ, RZ, R213 ;  /* 0x000000ffff027224 */ /* 0x000fe200078e00d5 */
[----:B0-----:R-:W-:-:S04]  /*0210*/  @P0 IADD3 R0, P1, PT, R4, R9, RZ ;  /* 0x0000000904000210 */ /* 0x001fc80007f3e0ff */
[----:B------:R-:W-:Y:S01]  /*0220*/  LOP3.LUT R4, R2, 0x1f, RZ, 0x3c, !PT ;  /* 0x0000001f02047812 */ /* 0x000fe200078e3cff */
[----:B------:R-:W-:Y:S01]  /*0230*/  @P0 IMAD.X R7, RZ, RZ, R5, P1 ;  /* 0x000000ffff070224 */ /* 0x000fe200008e0605 */
[----:B------:R-:W-:Y:S02]  /*0240*/  UIADD3 UR10, UPT, UPT, UR4, -0x61c88647, URZ ;  /* 0x9e3779b9040a7890 */ /* 0x000fe4000fffe0ff */
[----:B------:R-:W-:Y:S01]  /*0250*/  LEA.HI.SX32 R27, R27, R4, 0x1d ;  /* 0x000000041b1b7211 */ /* 0x000fe200078feaff */
        /* <DEDUP_REMOVED lines=20> */
[----:B------:R-:W2:Y:S04]  /*03a0*/  LDL.64 R36, [R1+0x60] ;  /* 0x0000600001247983 */ /* 0x000ea80000100a00 */
[----:B------:R-:W2:Y:S01]  /*03b0*/  LDL.64 R38, [R1+0x68] ;  /* 0x0000680001267983 */ /* 0x000ea20000100a00 */
[C---:B------:R-:W-:Y:S02]  /*03c0*/  ISETP.GE.U32.AND P6, PT, R27.reuse, 0x20, PT ;  /* 0x000000201b00780c */ /* 0x040fe40003fc6070 */
[C---:B------:R-:W-:Y:S01]  /*03d0*/  ISETP.GE.U32.AND P0, PT, R27.reuse, 0x40, PT ;  /* 0x000000401b00780c */ /* 0x040fe20003f06070 */
[----:B------:R-:W3:Y:S04]  /*03e0*/  LDL.64 R28, [R1+0x50] ;  /* 0x00005000011c7983 */ /* 0x000ee80000100a00 */
[----:B------:R-:W3:Y:S04]  /*03f0*/  LDL.64 R30, [R1+0x58] ;  /* 0x00005800011e7983 */ /* 0x000ee80000100a00 */
[----:B------:R-:W4:Y:S02]  /*0400*/  LDL.64 R52, [R1+0x30] ;  /* 0x0000300001347983 */ /* 0x000f240000100a00 */
[----:B------:R-:W0:Y:S02]  /*0410*/  @P6 LDC.64 R4, c[0x0][0x3d0] ;  /* 0x0000f400ff046b82 */ /* 0x000e240000000a00 */
[----:B------:R-:W4:Y:S04]  /*0420*/  LDL.64 R54, [R1+0x38] ;  /* 0x0000380001367983 */ /* 0x000f280000100a00 */
[----:B------:R-:W4:Y:S02]  /*0430*/  LDL.64 R56, [R1+0x40] ;  /* 0x0000400001387983 */ /* 0x000f240000100a00 */
[----:B------:R-:W1:Y:S02]  /*0440*/  @P6 LDC.64 R6, c[0x0][0x438] ;  /* 0x00010e00ff066b82 */ /* 0x000e640000000a00 */
[----:B------:R-:W4:Y:S04]  /*0450*/  LDL.64 R58, [R1+0x48] ;  /* 0x00004800013a7983 */ /* 0x000f280000100a00 */
[----:B------:R-:W4:Y:S02]  /*0460*/  LDL.64 R32, [R1+0x70] ;  /* 0x0000700001207983 */ /* 0x000f240000100a00 */
[----:B------:R-:W1:Y:S02]  /*0470*/  @P0 LDC.64 R8, c[0x0][0x3d0] ;  /* 0x0000f400ff080b82 */ /* 0x000e640000000a00 */
[----:B------:R-:W4:Y:S01]  /*0480*/  LDL.64 R34, [R1+0x78] ;  /* 0x0000780001227983 */ /* 0x000f220000100a00 */
[----:B------:R-:W-:-:S03]  /*0490*/  ISETP.GE.U32.AND P5, PT, R27, 0x60, PT ;  /* 0x000000601b00780c */ /* 0x000fc60003fa6070 */
[----:B------:R-:W4:Y:S01]  /*04a0*/  LDL.64 R48, [R1+0x80] ;  /* 0x0000800001307983 */ /* 0x000f220000100a00 */
[C---:B0-----:R-:W-:Y:S01]  /*04b0*/  @P6 IMAD.WIDE.U32 R4, R2.reuse, 0x20, R4 ;  /* 0x0000002002046825 */ /* 0x041fe200078e0004 */
[----:B------:R-:W0:Y:S02]  /*04c0*/  @P0 LDC.64 R10, c[0x0][0x438] ;  /* 0x00010e00ff0a0b82 */ /* 0x000e240000000a00 */
[----:B------:R-:W4:Y:S04]  /*04d0*/  LDL.64 R50, [R1+0x88] ;  /* 0x0000880001327983 */ /* 0x000f280000100a00 */
[----:B------:R-:W4:Y:S01]  /*04e0*/  LDL.64 R44, [R1+0x20] ;  /* 0x00002000012c7983 */ /* 0x000f220000100a00 */
[C---:B-1----:R-:W-:Y:S01]  /*04f0*/  @P6 IMAD.WIDE.U32 R6, R2.reuse, 0x20, R6 ;  /* 0x0000002002066825 */ /* 0x042fe200078e0006 */
[----:B------:R-:W-:Y:S01]  /*0500*/  @P6 LOP3.LUT R2, R2, 0x20, RZ, 0xfc, !PT ;  /* 0x0000002002026812 */ /* 0x000fe200078efcff */
[----:B------:R-:W1:Y:S01]  /*0510*/  @P5 LDC.64 R12, c[0x0][0x3d0] ;  /* 0x0000f400ff0c5b82 */ /* 0x000e620000000a00 */
[----:B------:R-:W4:Y:S04]  /*0520*/  LDL.64 R46, [R1+0x28] ;  /* 0x00002800012e7983 */ /* 0x000f280000100a00 */
[----:B------:R-:W4:Y:S01]  /*0530*/  LDL.64 R40, [R1+0x10] ;  /* 0x0000100001287983 */ /* 0x000f220000100a00 */
[----:B------:R-:W-:Y:S01]  /*0540*/  @P0 IMAD.WIDE.U32 R8, R2, 0x20, R8 ;  /* 0x0000002002080825 */ /* 0x000fe200078e0008 */
[C---:B------:R-:W-:Y:S01]  /*0550*/  ISETP.GE.U32.AND P4, PT, R27.reuse, 0x80, PT ;  /* 0x000000801b00780c */ /* 0x040fe20003f86070 */
[----:B------:R-:W4:Y:S01]  /*0560*/  @P5 LDC.64 R14, c[0x0][0x438] ;  /* 0x00010e00ff0e5b82 */ /* 0x000f220000000a00 */
[----:B------:R-:W4:Y:S01]  /*0570*/  LDL.64 R42, [R1+0x18] ;  /* 0x00001800012a7983 */ /* 0x000f220000100a00 */
[----:B------:R-:W-:-:S02]  /*0580*/  ISETP.GE.U32.AND P3, PT, R27, 0xa0, PT ;  /* 0x000000a01b00780c */ /* 0x000fc40003f66070 */
[C---:B------:R-:W-:Y:S01]  /*0590*/  ISETP.GE.U32.AND P2, PT, R27.reuse, 0xc0, PT ;  /* 0x000000c01b00780c */ /* 0x040fe20003f46070 */
[----:B------:R-:W5:Y:S01]  /*05a0*/  @P6 LD.E.128 R84, desc[UR6][R6.64] ;  /* 0x0000000606546980 */ /* 0x000f62000c101d00 */
[C---:B0-----:R-:W-:Y:S01]  /*05b0*/  @P0 IMAD.WIDE.U32 R10, R2.reuse, 0x20, R10 ;  /* 0x00000020020a0825 */ /* 0x041fe200078e000a */
[----:B------:R-:W-:Y:S02]  /*05c0*/  ISETP.GE.U32.AND P1, PT, R27, 0xe0, PT ;  /* 0x000000e01b00780c */ /* 0x000fe40003f26070 */
[----:B------:R-:W5:Y:S04]  /*05d0*/  @P6 LD.E.128 R80, desc[UR6][R6.64+0x10] ;  /* 0x0000100606506980 */ /* 0x000f68000c101d00 */
[----:B--2---:R-:W2:Y:S01]  /*05e0*/  @P0 LDG.E.128 R36, desc[UR6][R8.64] ;  /* 0x0000000608240981 */ /* 0x004ea2000c1e1d00 */
[----:B------:R-:W-:Y:S01]  /*05f0*/  @P0 IADD3 R2, PT, PT, R2, 0x20, RZ ;  /* 0x0000002002020810 */ /* 0x000fe20007ffe0ff */
[----:B------:R-:W0:Y:S02]  /*0600*/  @P4 LDC.64 R16, c[0x0][0x3d0] ;  /* 0x0000f400ff104b82 */ /* 0x000e240000000a00 */
[----:B------:R-:W5:Y:S02]  /*0610*/  @P0 LD.E.128 R88, desc[UR6][R10.64] ;  /* 0x000000060a580980 */ /* 0x000f64000c101d00 */
[----:B-1----:R-:W-:-:S02]  /*0620*/  @P5 IMAD.WIDE.U32 R12, R2, 0x20, R12 ;  /* 0x00000020020c5825 */ /* 0x002fc400078e000c */
[----:B---3--:R1:W3:Y:S02]  /*0630*/  @P0 LDG.E.128 R28, desc[UR6][R8.64+0x10] ;  /* 0x00001006081c0981 */ /* 0x0082e4000c1e1d00 */
[----:B------:R-:W0:Y:S02]  /*0640*/  @P4 LDC.64 R22, c[0x0][0x438] ;  /* 0x00010e00ff164b82 */ /* 0x000e240000000a00 */
[----:B------:R2:W5:Y:S04]  /*0650*/  @P0 LD.E.128 R144, desc[UR6][R10.64+0x10] ;  /* 0x000010060a900980 */ /* 0x000568000c101d00 */
[----:B----4-:R-:W4:Y:S02]  /*0660*/  @P5 LDG.E.128 R52, desc[UR6][R12.64+0x10] ;  /* 0x000010060c345981 */ /* 0x010f24000c1e1d00 */
[----:B-1----:R-:W1:Y:S02]  /*0670*/  @P3 LDC.64 R8, c[0x0][0x3d0] ;  /* 0x0000f400ff083b82 */ /* 0x002e640000000a00 */
[----:B------:R2:W4:Y:S04]  /*0680*/  @P5 LDG.E.128 R56, desc[UR6][R12.64] ;  /* 0x000000060c385981 */ /* 0x000528000c1e1d00 */
[----:B------:R-:W4:Y:S04]  /*0690*/  @P6 LDG.E.128 R32, desc[UR6][R4.64+0x10] ;  /* 0x0000100604206981 */ /* 0x000f28000c1e1d00 */
[----:B------:R1:W4:Y:S04]  /*06a0*/  @P6 LDG.E.128 R48, desc[UR6][R4.64] ;  /* 0x0000000604306981 */ /* 0x000328000c1e1d00 */
[----:B--2---:R2:W-:Y:S01]  /*06b0*/  @P0 STL.64 [R1+0x60], R36 ;  /* 0x0000602401000387 */ /* 0x0045e20000100a00 */
[C---:B------:R-:W-:Y:S01]  /*06c0*/  @P5 IMAD.WIDE.U32 R14, R2.reuse, 0x20, R14 ;  /* 0x00000020020e5825 */ /* 0x040fe200078e000e */
[----:B------:R-:W1:Y:S02]  /*06d0*/  @P2 LDC.64 R10, c[0x0][0x3d0] ;  /* 0x0000f400ff0a2b82 */ /* 0x000e640000000a00 */
[----:B------:R0:W-:Y:S01]  /*06e0*/  @P0 STL.64 [R1+0x68], R38 ;  /* 0x0000682601000387 */ /* 0x0001e20000100a00 */
[----:B------:R-:W-:-:S03]  /*06f0*/  @P5 VIADD R2, R2, 0x20 ;  /* 0x0000002002025836 */ /* 0x000fc60000000000 */
[----:B------:R-:W5:Y:S02]  /*0700*/  @P5 LD.E.128 R156, desc[UR6][R14.64] ;  /* 0x000000060e9c5980 */ /* 0x000f64000c101d00 */
[----:B------:R-:W1:Y:S02]  /*0710*/  @P1 LDC.64 R12, c[0x0][0x438] ;  /* 0x00010e00ff0c1b82 */ /* 0x000e640000000a00 */
[----:B--2---:R-:W2:Y:S04]  /*0720*/  LDL.64 R36, [R1] ;  /* 0x0000000001247983 */ /* 0x004ea80000100a00 */
[----:B0-----:R-:W2:Y:S04]  /*0730*/  LDL.64 R38, [R1+0x8] ;  /* 0x0000080001267983 */ /* 0x001ea80000100a00 */
[----:B---3--:R0:W-:Y:S04]  /*0740*/  @P0 STL.64 [R1+0x50], R28 ;  /* 0x0000501c01000387 */ /* 0x0081e80000100a00 */
[----:B------:R3:W-:Y:S01]  /*0750*/  @P0 STL.64 [R1+0x58], R30 ;  /* 0x0000581e01000387 */ /* 0x0007e20000100a00 */
[----:B------:R-:W-:-:S03]  /*0760*/  ISETP.GE.U32.AND P0, PT, R27, 0x100, PT ;  /* 0x000001001b00780c */ /* 0x000fc60003f06070 */
[----:B----4-:R-:W-:Y:S01]  /*0770*/  @P5 STL.64 [R1+0x30], R52 ;  /* 0x0000303401005387 */ /* 0x010fe20000100a00 */
[----:B0-----:R-:W0:Y:S03]  /*0780*/  @P3 LDC.64 R28, c[0x0][0x438] ;  /* 0x00010e00ff1c3b82 */ /* 0x001e260000000a00 */
[----:B------:R-:W-:Y:S04]  /*0790*/  @P5 STL.64 [R1+0x38], R54 ;  /* 0x0000383601005387 */ /* 0x000fe80000100a00 */
[----:B------:R-:W-:Y:S01]  /*07a0*/  @P5 STL.64 [R1+0x40], R56 ;  /* 0x0000403801005387 */ /* 0x000fe20000100a00 */
[----:B---3--:R-:W3:Y:S03]  /*07b0*/  @P2 LDC.64 R30, c[0x0][0x438] ;  /* 0x00010e00ff1e2b82 */ /* 0x008ee60000000a00 */
[----:B------:R4:W5:Y:S04]  /*07c0*/  @P5 LD.E.128 R160, desc[UR6][R14.64+0x10] ;  /* 0x000010060ea05980 */ /* 0x000968000c101d00 */
[----:B------:R-:W-:Y:S01]  /*07d0*/  @P5 STL.64 [R1+0x48], R58 ;  /* 0x0000483a01005387 */ /* 0x000fe20000100a00 */
[----:B------:R-:W-:Y:S01]  /*07e0*/  ISETP.GE.U32.AND P5, PT, R27, 0x120, PT ;  /* 0x000001201b00780c */ /* 0x000fe20003fa6070 */
[C---:B------:R-:W-:Y:S01]  /*07f0*/  @P4 IMAD.WIDE.U32 R16, R2.reuse, 0x20, R16 ;  /* 0x0000002002104825 */ /* 0x040fe200078e0010 */
[----:B-1----:R-:W1:Y:S01]  /*0800*/  @P0 LDC.64 R4, c[0x0][0x3d0] ;  /* 0x0000f400ff040b82 */ /* 0x002e620000000a00 */
[----:B------:R4:W-:Y:S02]  /*0810*/  @P6 STL.64 [R1+0x70], R32 ;  /* 0x0000702001006387 */ /* 0x0009e40000100a00 */
[----:B------:R-:W-:-:S02]  /*0820*/  @P4 IMAD.WIDE.U32 R22, R2, 0x20, R22 ;  /* 0x0000002002164825 */ /* 0x000fc400078e0016 */
[----:B------:R-:W2:Y:S02]  /*0830*/  @P4 LDG.E.128 R44, desc[UR6][R16.64] ;  /* 0x00000006102c4981 */ /* 0x000ea4000c1e1d00 */
[----:B------:R-:W-:Y:S01]  /*0840*/  @P4 VIADD R2, R2, 0x20 ;  /* 0x0000002002024836 */ /* 0x000fe20000000000 */
[----:B----4-:R-:W4:Y:S01]  /*0850*/  @P0 LDC.64 R14, c[0x0][0x438] ;  /* 0x00010e00ff0e0b82 */ /* 0x010f220000000a00 */
[----:B------:R-:W2:Y:S07]  /*0860*/  @P4 LDG.E.128 R40, desc[UR6][R16.64+0x10] ;  /* 0x0000100610284981 */ /* 0x000eae000c1e1d00 */
[----:B------:R-:W1:Y:S01]  /*0870*/  @P1 LDC.64 R32, c[0x0][0x3d0] ;  /* 0x0000f400ff201b82 */ /* 0x000e620000000a00 */
[----:B------:R0:W-:Y:S01]  /*0880*/  @P6 STL.64 [R1+0x78], R34 ;  /* 0x0000782201006387 */ /* 0x0001e20000100a00 */
[----:B------:R-:W-:-:S03]  /*0890*/  @P3 IMAD.WIDE.U32 R8, R2, 0x20, R8 ;  /* 0x0000002002083825 */ /* 0x000fc600078e0008 */
[----:B------:R1:W5:Y:S03]  /*08a0*/  @P4 LD.E.128 R164, desc[UR6][R22.64] ;  /* 0x0000000616a44980 */ /* 0x000366000c101d00 */
[----:B------:R-:W4:Y:S01]  /*08b0*/  @P5 LDC.64 R6, c[0x0][0x3d0] ;  /* 0x0000f400ff065b82 */ /* 0x000f220000000a00 */
[C---:B0-----:R-:W-:Y:S01]  /*08c0*/  @P3 IMAD.WIDE.U32 R28, R2.reuse, 0x20, R28 ;  /* 0x00000020021c3825 */ /* 0x041fe200078e001c */
[----:B------:R0:W5:Y:S06]  /*08d0*/  @P4 LD.E.128 R168, desc[UR6][R22.64+0x10] ;  /* 0x0000100616a84980 */ /* 0x00016c000c101d00 */
[----:B------:R-:W0:Y:S01]  /*08e0*/  @P5 LDC.64 R34, c[0x0][0x438] ;  /* 0x00010e00ff225b82 */ /* 0x000e220000000a00 */
[----:B------:R-:W-:Y:S01]  /*08f0*/  @P3 VIADD R2, R2, 0x20 ;  /* 0x0000002002023836 */ /* 0x000fe20000000000 */
[----:B------:R0:W5:Y:S03]  /*0900*/  @P3 LDG.E.128 R248, desc[UR6][R8.64+0x10] ;  /* 0x0000100608f83981 */ /* 0x000166000c1e1d00 */
[C---:B------:R-:W-:Y:S01]  /*0910*/  @P2 IMAD.WIDE.U32 R10, R2.reuse, 0x20, R10 ;  /* 0x00000020020a2825 */ /* 0x040fe200078e000a */
[----:B------:R0:W5:Y:S03]  /*0920*/  @P3 LD.E.128 R172, desc[UR6][R28.64] ;  /* 0x000000061cac3980 */ /* 0x000166000c101d00 */
[C---:B---3--:R-:W-:Y:S01]  /*0930*/  @P2 IMAD.WIDE.U32 R30, R2.reuse, 0x20, R30 ;  /* 0x00000020021e2825 */ /* 0x048fe200078e001e */
[----:B------:R-:W-:Y:S01]  /*0940*/  @P2 IADD3 R2, PT, PT, R2, 0x20, RZ ;  /* 0x0000002002022810 */ /* 0x000fe20007ffe0ff */
[----:B------:R3:W5:Y:S04]  /*0950*/  @P3 LD.E.128 R176, desc[UR6][R28.64+0x10] ;  /* 0x000010061cb03980 */ /* 0x000768000c101d00 */
[C---:B-1----:R-:W-:Y:S01]  /*0960*/  @P1 IMAD.WIDE.U32 R32, R2.reuse, 0x20, R32 ;  /* 0x0000002002201825 */ /* 0x042fe200078e0020 */
[----:B------:R3:W5:Y:S03]  /*0970*/  @P2 LDG.E.128 R244, desc[UR6][R10.64] ;  /* 0x000000060af42981 */ /* 0x000766000c1e1d00 */
[C---:B------:R-:W-:Y:S01]  /*0980*/  @P1 IMAD.WIDE.U32 R12, R2.reuse, 0x20, R12 ;  /* 0x00000020020c1825 */ /* 0x040fe200078e000c */
[----:B------:R3:W5:Y:S03]  /*0990*/  @P2 LDG.E.128 R240, desc[UR6][R10.64+0x10] ;  /* 0x000010060af02981 */ /* 0x000766000c1e1d00 */
[----:B------:R-:W-:Y:S01]  /*09a0*/  @P1 VIADD R2, R2, 0x20 ;  /* 0x0000002002021836 */ /* 0x000fe20000000000 */
[----:B------:R3:W5:Y:S03]  /*09b0*/  @P2 LD.E.128 R180, desc[UR6][R30.64] ;  /* 0x000000061eb42980 */ /* 0x000766000c101d00 */
[C---:B------:R-:W-:Y:S01]  /*09c0*/  @P0 IMAD.WIDE.U32 R4, R2.reuse, 0x20, R4 ;  /* 0x0000002002040825 */ /* 0x040fe200078e0004 */
[----:B------:R3:W5:Y:S03]  /*09d0*/  @P2 LD.E.128 R184, desc[UR6][R30.64+0x10] ;  /* 0x000010061eb82980 */ /* 0x000766000c101d00 */
[C---:B----4-:R-:W-:Y:S01]  /*09e0*/  @P0 IMAD.WIDE.U32 R14, R2.reuse, 0x20, R14 ;  /* 0x00000020020e0825 */ /* 0x050fe200078e000e */
[----:B------:R3:W5:Y:S03]  /*09f0*/  @P1 LDG.E.128 R236, desc[UR6][R32.64] ;  /* 0x0000000620ec1981 */ /* 0x000766000c1e1d00 */
[----:B------:R-:W-:Y:S01]  /*0a00*/  @P0 VIADD R2, R2, 0x20 ;  /* 0x0000002002020836 */ /* 0x000fe20000000000 */
[----:B------:R3:W5:Y:S03]  /*0a10*/  @P1 LDG.E.128 R232, desc[UR6][R32.64+0x10] ;  /* 0x0000100620e81981 */ /* 0x000766000c1e1d00 */
[C---:B------:R-:W-:Y:S01]  /*0a20*/  @P5 IMAD.WIDE.U32 R6, R2.reuse, 0x20, R6 ;  /* 0x0000002002065825 */ /* 0x040fe200078e0006 */
[----:B------:R3:W5:Y:S03]  /*0a30*/  @P1 LD.E.128 R188, desc[UR6][R12.64] ;  /* 0x000000060cbc1980 */ /* 0x000766000c101d00 */
[----:B0-----:R-:W-:Y:S01]  /*0a40*/  @P5 IMAD.WIDE.U32 R34, R2, 0x20, R34 ;  /* 0x0000002002225825 */ /* 0x001fe200078e0022 */
[----:B------:R3:W5:Y:S04]  /*0a50*/  @P1 LD.E.128 R192, desc[UR6][R12.64+0x10] ;  /* 0x000010060cc01980 */ /* 0x000768000c101d00 */
[----:B------:R3:W5:Y:S04]  /*0a60*/  @P5 LDG.E.128 R220, desc[UR6][R6.64] ;  /* 0x0000000606dc5981 */ /* 0x000768000c1e1d00 */
[----:B------:R3:W5:Y:S04]  /*0a70*/  @P5 LDG.E.128 R216, desc[UR6][R6.64+0x10] ;  /* 0x0000100606d85981 */ /* 0x000768000c1e1d00 */
[----:B------:R3:W5:Y:S04]  /*0a80*/  @P5 LD.E.128 R204, desc[UR6][R34.64] ;  /* 0x0000000622cc5980 */ /* 0x000768000c101d00 */
[----:B------:R3:W5:Y:S04]  /*0a90*/  @P5 LD.E.128 R208, desc[UR6][R34.64+0x10] ;  /* 0x0000100622d05980 */ /* 0x000768000c101d00 */
[----:B------:R3:W-:Y:S04]  /*0aa0*/  @P6 STL.64 [R1+0x80], R48 ;  /* 0x0000803001006387 */ /* 0x0007e80000100a00 */
[----:B--2---:R-:W2:Y:S04]  /*0ab0*/  @P3 LDG.E.128 R36, desc[UR6][R8.64] ;  /* 0x0000000608243981 */ /* 0x004ea8000c1e1d00 */
[----:B------:R3:W-:Y:S04]  /*0ac0*/  @P6 STL.64 [R1+0x88], R50 ;  /* 0x0000883201006387 */ /* 0x0007e80000100a00 */
[----:B------:R3:W5:Y:S04]  /*0ad0*/  @P0 LDG.E.128 R228, desc[UR6][R4.64] ;  /* 0x0000000604e40981 */ /* 0x000768000c1e1d00 */
[----:B------:R3:W5:Y:S04]  /*0ae0*/  @P0 LDG.E.128 R224, desc[UR6][R4.64+0x10] ;  /* 0x0000100604e00981 */ /* 0x000768000c1e1d00 */
[----:B------:R3:W5:Y:S04]  /*0af0*/  @P0 LD.E.128 R196, desc[UR6][R14.64] ;  /* 0x000000060ec40980 */ /* 0x000768000c101d00 */
[----:B------:R3:W5:Y:S01]  /*0b00*/  @P0 LD.E.128 R200, desc[UR6][R14.64+0x10] ;  /* 0x000010060ec80980 */ /* 0x000762000c101d00 */
[----:B------:R-:W-:-:S03]  /*0b10*/  ISETP.GE.U32.AND P0, PT, R27, 0x140, PT ;  /* 0x000001401b00780c */ /* 0x000fc60003f06070 */
[----:B------:R3:W-:Y:S04]  /*0b20*/  @P4 STL.64 [R1+0x20], R44 ;  /* 0x0000202c01004387 */ /* 0x0007e80000100a00 */
[----:B------:R3:W-:Y:S04]  /*0b30*/  @P4 STL.64 [R1+0x28], R46 ;  /* 0x0000282e01004387 */ /* 0x0007e80000100a00 */
[----:B------:R3:W-:Y:S04]  /*0b40*/  @P4 STL.64 [R1+0x10], R40 ;  /* 0x0000102801004387 */ /* 0x0007e80000100a00 */
[----:B------:R3:W-:Y:S01]  /*0b50*/  @P4 STL.64 [R1+0x18], R42 ;  /* 0x0000182a01004387 */ /* 0x0007e20000100a00 */
[----:B------:R-:W-:Y:S01]  /*0b60*/  LOP3.LUT R24, R24, 0xffffbfff, RZ, 0xc0, !PT ;  /* 0xffffbfff18187812 */ /* 0x000fe200078ec0ff */
[----:B------:R-:W-:-:S03]  /*0b70*/  @P5 VIADD R2, R2, 0x20 ;  /* 0x0000002002025836 */ /* 0x000fc60000000000 */
[----:B------:R-:W-:Y:S01]  /*0b80*/  @P6 LOP3.LUT R24, R24, 0x4000, RZ, 0xfc, !PT ;  /* 0x0000400018186812 */ /* 0x000fe200078efcff */
[----:B--2---:R3:W-:Y:S04]  /*0b90*/  @P3 STL.64 [R1], R36 ;  /* 0x0000002401003387 */ /* 0x0047e80000100a00 */
[----:B------:R3:W-:Y:S01]  /*0ba0*/  @P3 STL.64 [R1+0x8], R38 ;  /* 0x0000082601003387 */ /* 0x0007e20000100a00 */
[----:B------:R-:W-:Y:S05]  /*0bb0*/  @!P0 BRA `(.L_x_13626) ;  /* 0x0000000800c08947 */ /* 0x000fea0003800000 */
[----:B---3--:R-:W0:Y:S08]  /*0bc0*/  LDC.64 R4, c[0x0][0x3d0] ;  /* 0x0000f400ff047b82 */ /* 0x008e300000000a00 */
        /* <DEDUP_REMOVED lines=8> */
.L_x_13625:
[----:B------:R0:W2:Y:S04]  /*0c50*/  LDL R32, [R1+0x60] ;  /* 0x0000600001207983 */ /* 0x0000a80000100800 */
[----:B------:R0:W2:Y:S04]  /*0c60*/  LDL R33, [R1+0x64] ;  /* 0x0000640001217983 */ /* 0x0000a80000100800 */
[----:B------:R0:W2:Y:S04]  /*0c70*/  LDL R34, [R1+0x68] ;  /* 0x0000680001227983 */ /* 0x0000a80000100800 */
[----:B------:R0:W2:Y:S04]  /*0c80*/  LDL R35, [R1+0x6c] ;  /* 0x00006c0001237983 */ /* 0x0000a80000100800 */
[----:B------:R0:W3:Y:S04]  /*0c90*/  LDL R56, [R1+0x50] ;  /* 0x0000500001387983 */ /* 0x0000e80000100800 */
[----:B------:R0:W3:Y:S04]  /*0ca0*/  LDL R57, [R1+0x54] ;  /* 0x0000540001397983 */ /* 0x0000e80000100800 */
[----:B------:R0:W3:Y:S04]  /*0cb0*/  LDL R58, [R1+0x58] ;  /* 0x00005800013a7983 */ /* 0x0000e80000100800 */
[----:B------:R0:W3:Y:S04]  /*0cc0*/  LDL R59, [R1+0x5c] ;  /* 0x00005c00013b7983 */ /* 0x0000e80000100800 */
[----:B------:R0:W4:Y:S04]  /*0cd0*/  LDL R48, [R1+0x30] ;  /* 0x0000300001307983 */ /* 0x0001280000100800 */
        /* <DEDUP_REMOVED lines=14> */
[----:B------:R0:W4:Y:S01]  /*0dc0*/  LDL R47, [R1+0x2c] ;  /* 0x00002c00012f7983 */ /* 0x0001220000100800 */
[----:B------:R-:W-:-:S02]  /*0dd0*/  ISETP.GE.U32.AND P6, PT, R27, 0x20, PT ;  /* 0x000000201b00780c */ /* 0x000fc40003fc6070 */
[C---:B------:R-:W-:Y:S01]  /*0de0*/  ISETP.GE.U32.AND P1, PT, R27.reuse, 0x40, PT ;  /* 0x000000401b00780c */ /* 0x040fe20003f26070 */
[----:B------:R-:W4:Y:S01]  /*0df0*/  LDL R30, [R1+0x70] ;  /* 0x00007000011e7983 */ /* 0x000f220000100800 */
[C---:B------:R-:W-:Y:S02]  /*0e00*/  ISETP.GE.U32.AND P5, PT, R27.reuse, 0x60, PT ;  /* 0x000000601b00780c */ /* 0x040fe40003fa6070 */
[----:B------:R-:W-:Y:S01]  /*0e10*/  ISETP.GE.U32.AND P4, PT, R27, 0x80, PT ;  /* 0x000000801b00780c */ /* 0x000fe20003f86070 */
[----:B------:R-:W4:Y:S04]  /*0e20*/  LDL R29, [R1+0x74] ;  /* 0x00007400011d7983 */ /* 0x000f280000100800 */
[----:B------:R-:W4:Y:S02]  /*0e30*/  LDL R15, [R1+0x4] ;  /* 0x00000400010f7983 */ /* 0x000f240000100800 */
[----:B------:R-:W1:Y:S02]  /*0e40*/  @P6 LDC.64 R4, c[0x0][0x3d0] ;  /* 0x0000f400ff046b82 */ /* 0x000e640000000a00 */
[----:B------:R-:W4:Y:S04]  /*0e50*/  LDL R14, [R1+0x8] ;  /* 0x00000800010e7983 */ /* 0x000f280000100800 */
[----:B------:R-:W4:Y:S02]  /*0e60*/  LDL R28, [R1+0x78] ;  /* 0x00007800011c7983 */ /* 0x000f240000100800 */
[----:B------:R-:W0:Y:S02]  /*0e70*/  @P1 LDC.64 R6, c[0x0][0x3d0] ;  /* 0x0000f400ff061b82 */ /* 0x000e240000000a00 */
[----:B------:R-:W4:Y:S04]  /*0e80*/  LDL R17, [R1+0x8c] ;  /* 0x00008c0001117983 */ /* 0x000f280000100800 */
[----:B------:R-:W4:Y:S02]  /*0e90*/  LDL R16, [R1] ;  /* 0x0000000001107983 */ /* 0x000f240000100800 */
[----:B------:R-:W0:Y:S02]  /*0ea0*/  @P5 LDC.64 R8, c[0x0][0x3d0] ;  /* 0x0000f400ff085b82 */ /* 0x000e240000000a00 */
[----:B------:R-:W4:Y:S04]  /*0eb0*/  LDL R23, [R1+0x7c] ;  /* 0x00007c0001177983 */ /* 0x000f280000100800 */
[----:B------:R-:W4:Y:S02]  /*0ec0*/  LDL R22, [R1+0x80] ;  /* 0x0000800001167983 */ /* 0x000f240000100800 */
[----:B------:R-:W0:Y:S01]  /*0ed0*/  @P4 LDC.64 R10, c[0x0][0x3d0] ;  /* 0x0000f400ff0a4b82 */ /* 0x000e220000000a00 */
[C---:B-1----:R-:W-:Y:S01]  /*0ee0*/  @P6 IMAD.WIDE.U32 R4, R2.reuse, 0x20, R4 ;  /* 0x0000002002046825 */ /* 0x042fe200078e0004 */
[----:B------:R-:W-:Y:S01]  /*0ef0*/  @P6 LOP3.LUT R2, R2, 0x20, RZ, 0xfc, !PT ;  /* 0x0000002002026812 */ /* 0x000fe200078efcff */
[----:B------:R-:W4:Y:S04]  /*0f00*/  LDL R21, [R1+0x84] ;  /* 0x0000840001157983 */ /* 0x000f280000100800 */
[----:B------:R-:W4:Y:S01]  /*0f10*/  LDL R18, [R1+0x88] ;  /* 0x0000880001127983 */ /* 0x000f220000100800 */
[C---:B0-----:R-:W-:Y:S01]  /*0f20*/  @P1 IMAD.WIDE.U32 R6, R2.reuse, 0x20, R6 ;  /* 0x0000002002061825 */ /* 0x041fe200078e0006 */
[----:B------:R-:W-:-:S02]  /*0f30*/  @P1 IADD3 R2, PT, PT, R2, 0x20, RZ ;  /* 0x0000002002021810 */ /* 0x000fc40007ffe0ff */
[----:B------:R-:W4:Y:S03]  /*0f40*/  LDL R3, [R1+0xc] ;  /* 0x00000c0001037983 */ /* 0x000f260000100800 */
[----:B------:R-:W-:-:S04]  /*0f50*/  @P5 IMAD.WIDE.U32 R8, R2, 0x20, R8 ;  /* 0x0000002002085825 */ /* 0x000fc800078e0008 */
[----:B------:R-:W-:-:S04]  /*0f60*/  @P5 VIADD R2, R2, 0x20 ;  /* 0x0000002002025836 */ /* 0x000fc80000000000 */
[----:B------:R-:W-:Y:S01]  /*0f70*/  @P4 IMAD.WIDE.U32 R10, R2, 0x20, R10 ;  /* 0x00000020020a4825 */ /* 0x000fe200078e000a */
[----:B--2---:R-:W2:Y:S04]  /*0f80*/  @P1 LDG.E.128 R32, desc[UR6][R6.64] ;  /* 0x0000000606201981 */ /* 0x004ea8000c1e1d00 */
[----:B---3--:R-:W3:Y:S04]  /*0f90*/  @P1 LDG.E.128 R56, desc[UR6][R6.64+0x10] ;  /* 0x0000100606381981 */ /* 0x008ee8000c1e1d00 */
[----:B----4-:R-:W4:Y:S04]  /*0fa0*/  @P5 LDG.E.128 R48, desc[UR6][R8.64+0x10] ;  /* 0x0000100608305981 */ /* 0x010f28000c1e1d00 */
[----:B------:R-:W4:Y:S04]  /*0fb0*/  @P5 LDG.E.128 R52, desc[UR6][R8.64] ;  /* 0x0000000608345981 */ /* 0x000f28000c1e1d00 */
[----:B------:R-:W4:Y:S04]  /*0fc0*/  @P4 LDG.E.128 R40, desc[UR6][R10.64+0x10] ;  /* 0x000010060a284981 */ /* 0x000f28000c1e1d00 */
[----:B------:R-:W4:Y:S01]  /*0fd0*/  @P4 LDG.E.128 R44, desc[UR6][R10.64] ;  /* 0x000000060a2c4981 */ /* 0x000f22000c1e1d00 */
[----:B------:R-:W-:-:S02]  /*0fe0*/  ISETP.GE.U32.AND P0, PT, R27, 0xa0, PT ;  /* 0x000000a01b00780c */ /* 0x000fc40003f06070 */
[C---:B------:R-:W-:Y:S02]  /*0ff0*/  ISETP.GE.U32.AND P3, PT, R27.reuse, 0xc0, PT ;  /* 0x000000c01b00780c */ /* 0x040fe40003f66070 */
[----:B------:R-:W-:-:S09]  /*1000*/  ISETP.GE.U32.AND P2, PT, R27, 0xe0, PT ;  /* 0x000000e01b00780c */ /* 0x000fd20003f46070 */
[----:B------:R-:W0:Y:S01]  /*1010*/  @P0 LDC.64 R12, c[0x0][0x3d0] ;  /* 0x0000f400ff0c0b82 */ /* 0x000e220000000a00 */
[----:B------:R-:W-:Y:S01]  /*1020*/  @P4 VIADD R2, R2, 0x20 ;  /* 0x0000002002024836 */ /* 0x000fe20000000000 */
[----:B------:R-:W-:Y:S01]  /*1030*/  MOV R39, R17 ;  /* 0x0000001100277202 */ /* 0x000fe20000000f00 */
[----:B------:R-:W-:Y:S02]  /*1040*/  IMAD.MOV.U32 R36, RZ, RZ, R22 ;  /* 0x000000ffff247224 */ /* 0x000fe400078e0016 */
[----:B------:R-:W-:Y:S02]  /*1050*/  IMAD.MOV.U32 R37, RZ, RZ, R21 ;  /* 0x000000ffff257224 */ /* 0x000fe400078e0015 */
[----:B------:R-:W-:Y:S02]  /*1060*/  IMAD.MOV.U32 R38, RZ, RZ, R18 ;  /* 0x000000ffff267224 */ /* 0x000fe400078e0012 */
[----:B0-----:R-:W-:Y:S01]  /*1070*/  @P0 IMAD.WIDE.U32 R12, R2, 0x20, R12 ;  /* 0x00000020020c0825 */ /* 0x001fe200078e000c */
[----:B------:R-:W-:-:S03]  /*1080*/  MOV R31, R3 ;  /* 0x00000003001f7202 */ /* 0x000fc60000000f00 */
[----:B------:R-:W-:Y:S01]  /*1090*/  @P0 VIADD R2, R2, 0x20 ;  /* 0x0000002002020836 */ /* 0x000fe20000000000 */
[----:B------:R-:W4:Y:S04]  /*10a0*/  @P6 LDG.E.128 R36, desc[UR6][R4.64] ;  /* 0x0000000604246981 */ /* 0x000f28000c1e1d00 */
[----:B------:R0:W5:Y:S04]  /*10b0*/  @P0 LDG.E.128 R248, desc[UR6][R12.64+0x10] ;  /* 0x000010060cf80981 */ /* 0x000168000c1e1d00 */
[----:B--2---:R1:W-:Y:S04]  /*10c0*/  @P1 STL.64 [R1+0x60], R32 ;  /* 0x0000602001001387 */ /* 0x0043e80000100a00 */
[----:B------:R2:W-:Y:S01]  /*10d0*/  @P1 STL.64 [R1+0x68], R34 ;  /* 0x0000682201001387 */ /* 0x0005e20000100a00 */
[----:B-1----:R-:W-:-:S02]  /*10e0*/  IMAD.MOV.U32 R32, RZ, RZ, R30 ;  /* 0x000000ffff207224 */ /* 0x002fc400078e001e */
[----:B------:R-:W-:Y:S01]  /*10f0*/  IMAD.MOV.U32 R33, RZ, RZ, R29 ;  /* 0x000000ffff217224 */ /* 0x000fe200078e001d */
[----:B---3--:R0:W-:Y:S01]  /*1100*/  @P1 STL.64 [R1+0x50], R56 ;  /* 0x0000503801001387 */ /* 0x0081e20000100a00 */
[----:B------:R-:W-:-:S03]  /*1110*/  IMAD.MOV.U32 R29, RZ, RZ, R15 ;  /* 0x000000ffff1d7224 */ /* 0x000fc600078e000f */
[----:B------:R0:W-:Y:S01]  /*1120*/  @P1 STL.64 [R1+0x58], R58 ;  /* 0x0000583a01001387 */ /* 0x0001e20000100a00 */
[----:B------:R-:W-:Y:S01]  /*1130*/  ISETP.GE.U32.AND P1, PT, R27, 0x100, PT ;  /* 0x000001001b00780c */ /* 0x000fe20003f26070 */
[----:B------:R-:W-:Y:S02]  /*1140*/  IMAD.MOV.U32 R30, RZ, RZ, R14 ;  /* 0x000000ffff1e7224 */ /* 0x000fe400078e000e */
[----:B------:R-:W1:Y:S01]  /*1150*/  @P3 LDC.64 R14, c[0x0][0x3d0] ;  /* 0x0000f400ff0e3b82 */ /* 0x000e620000000a00 */
[----:B--2---:R-:W-:Y:S01]  /*1160*/  IMAD.MOV.U32 R34, RZ, RZ, R28 ;  /* 0x000000ffff227224 */ /* 0x004fe200078e001c */
[----:B----4-:R0:W-:Y:S08]  /*1170*/  @P5 STL.64 [R1+0x30], R48 ;  /* 0x0000303001005387 */ /* 0x0101f00000100a00 */
[----:B------:R-:W2:Y:S01]  /*1180*/  @P1 LDC.64 R6, c[0x0][0x3d0] ;  /* 0x0000f400ff061b82 */ /* 0x000ea20000000a00 */
[----:B------:R0:W-:Y:S01]  /*1190*/  @P5 STL.64 [R1+0x38], R50 ;  /* 0x0000383201005387 */ /* 0x0001e20000100a00 */
[----:B------:R-:W-:-:S06]  /*11a0*/  IMAD.MOV.U32 R28, RZ, RZ, R16 ;  /* 0x000000ffff1c7224 */ /* 0x000fcc00078e0010 */
[----:B------:R-:W3:Y:S01]  /*11b0*/  @P2 LDC.64 R16, c[0x0][0x3d0] ;  /* 0x0000f400ff102b82 */ /* 0x000ee20000000a00 */
[----:B------:R-:W-:Y:S01]  /*11c0*/  MOV R35, R23 ;  /* 0x0000001700237202 */ /* 0x000fe20000000f00 */
[----:B------:R-:W4:Y:S04]  /*11d0*/  @P0 LDG.E.128 R28, desc[UR6][R12.64] ;  /* 0x000000060c1c0981 */ /* 0x000f28000c1e1d00 */
[----:B------:R0:W-:Y:S04]  /*11e0*/  @P5 STL.64 [R1+0x40], R52 ;  /* 0x0000403401005387 */ /* 0x0001e80000100a00 */
[----:B------:R0:W-:Y:S01]  /*11f0*/  @P5 STL.64 [R1+0x48], R54 ;  /* 0x0000483601005387 */ /* 0x0001e20000100a00 */
[----:B------:R-:W-:Y:S01]  /*1200*/  ISETP.GE.U32.AND P5, PT, R27, 0x120, PT ;  /* 0x000001201b00780c */ /* 0x000fe20003fa6070 */
[----:B-1----:R-:W-:-:S02]  /*1210*/  @P3 IMAD.WIDE.U32 R14, R2, 0x20, R14 ;  /* 0x00000020020e3825 */ /* 0x002fc400078e000e */
[----:B------:R-:W4:Y:S04]  /*1220*/  @P6 LDG.E.128 R32, desc[UR6][R4.64+0x10] ;  /* 0x0000100604206981 */ /* 0x000f28000c1e1d00 */
[----:B------:R0:W-:Y:S06]  /*1230*/  @P4 STL.64 [R1+0x10], R40 ;  /* 0x0000102801004387 */ /* 0x0001ec0000100a00 */
[----:B------:R-:W1:Y:S01]  /*1240*/  @P5 LDC.64 R22, c[0x0][0x3d0] ;  /* 0x0000f400ff165b82 */ /* 0x000e620000000a00 */
[----:B------:R0:W-:Y:S01]  /*1250*/  @P4 STL.64 [R1+0x18], R42 ;  /* 0x0000182a01004387 */ /* 0x0001e20000100a00 */
[----:B------:R-:W-:-:S03]  /*1260*/  @P3 IADD3 R2, PT, PT, R2, 0x20, RZ ;  /* 0x0000002002023810 */ /* 0x000fc60007ffe0ff */
[----:B------:R0:W5:Y:S04]  /*1270*/  @P3 LDG.E.128 R244, desc[UR6][R14.64] ;  /* 0x000000060ef43981 */ /* 0x000168000c1e1d00 */
[----:B------:R0:W5:Y:S04]  /*1280*/  @P3 LDG.E.128 R240, desc[UR6][R14.64+0x10] ;  /* 0x000010060ef03981 */ /* 0x000168000c1e1d00 */
[----:B------:R0:W-:Y:S04]  /*1290*/  @P4 STL.64 [R1+0x20], R44 ;  /* 0x0000202c01004387 */ /* 0x0001e80000100a00 */
[----:B------:R0:W-:Y:S01]  /*12a0*/  @P4 STL.64 [R1+0x28], R46 ;  /* 0x0000282e01004387 */ /* 0x0001e20000100a00 */
[----:B------:R-:W-:Y:S01]  /*12b0*/  ISETP.GE.U32.AND P4, PT, R27, 0x140, PT ;  /* 0x000001401b00780c */ /* 0x000fe20003f86070 */
[----:B---3--:R-:W-:-:S12]  /*12c0*/  @P2 IMAD.WIDE.U32 R16, R2, 0x20, R16 ;  /* 0x0000002002102825 */ /* 0x008fd800078e0010 */
[----:B------:R-:W3:Y:S01]  /*12d0*/  @P4 LDC.64 R8, c[0x0][0x3d0] ;  /* 0x0000f400ff084b82 */ /* 0x000ee20000000a00 */
[----:B------:R-:W-:Y:S01]  /*12e0*/  @P2 VIADD R2, R2, 0x20 ;  /* 0x0000002002022836 */ /* 0x000fe20000000000 */
[----:B------:R0:W5:Y:S03]  /*12f0*/  @P2 LDG.E.128 R236, desc[UR6][R16.64] ;  /* 0x0000000610ec2981 */ /* 0x000166000c1e1d00 */
[C---:B--2---:R-:W-:Y:S01]  /*1300*/  @P1 IMAD.WIDE.U32 R6, R2.reuse, 0x20, R6 ;  /* 0x0000002002061825 */ /* 0x044fe200078e0006 */
[----:B------:R0:W5:Y:S03]  /*1310*/  @P2 LDG.E.128 R232, desc[UR6][R16.64+0x10] ;  /* 0x0000100610e82981 */ /* 0x000166000c1e1d00 */
[----:B------:R-:W-:Y:S01]  /*1320*/  @P1 VIADD R2, R2, 0x20 ;  /* 0x0000002002021836 */ /* 0x000fe20000000000 */
[----:B------:R0:W5:Y:S03]  /*1330*/  @P1 LDG.E.128 R228, desc[UR6][R6.64] ;  /* 0x0000000606e41981 */ /* 0x000166000c1e1d00 */
[C---:B-1----:R-:W-:Y:S01]  /*1340*/  @P5 IMAD.WIDE.U32 R22, R2.reuse, 0x20, R22 ;  /* 0x0000002002165825 */ /* 0x042fe200078e0016 */
[----:B------:R0:W5:Y:S03]  /*1350*/  @P1 LDG.E.128 R224, desc[UR6][R6.64+0x10] ;  /* 0x0000100606e01981 */ /* 0x000166000c1e1d00 */
[----:B------:R-:W-:Y:S01]  /*1360*/  @P5 VIADD R2, R2, 0x20 ;  /* 0x0000002002025836 */ /* 0x000fe20000000000 */
[----:B------:R0:W5:Y:S04]  /*1370*/  @P5 LDG.E.128 R220, desc[UR6][R22.64] ;  /* 0x0000000616dc5981 */ /* 0x000168000c1e1d00 */
[----:B------:R0:W5:Y:S01]  /*1380*/  @P5 LDG.E.128 R216, desc[UR6][R22.64+0x10] ;  /* 0x0000100616d85981 */ /* 0x000162000c1e1d00 */
[----:B---3--:R-:W-:-:S05]  /*1390*/  @P4 IMAD.WIDE.U32 R2, R2, 0x20, R8 ;  /* 0x0000002002024825 */ /* 0x008fca00078e0008 */
[----:B------:R0:W5:Y:S04]  /*13a0*/  @P4 LDG.E.128 R76, desc[UR6][R2.64] ;  /* 0x00000006024c4981 */ /* 0x000168000c1e1d00 */
[----:B------:R0:W5:Y:S04]  /*13b0*/  @P4 LDG.E.128 R72, desc[UR6][R2.64+0x10] ;  /* 0x0000100602484981 */ /* 0x000168000c1e1d00 */
[----:B------:R0:W-:Y:S04]  /*13c0*/  @P6 STL.64 [R1+0x80], R36 ;  /* 0x0000802401006387 */ /* 0x0001e80000100a00 */
[----:B------:R0:W-:Y:S01]  /*13d0*/  @P6 STL.64 [R1+0x88], R38 ;  /* 0x0000882601006387 */ /* 0x0001e20000100a00 */
[----:B------:R-:W-:-:S02]  /*13e0*/  LOP3.LUT R24, R24, 0xffffbfff, RZ, 0xc0, !PT ;  /* 0xffffbfff18187812 */ /* 0x000fc400078ec0ff */
[----:B------:R-:W-:Y:S02]  /*13f0*/  CS2R R210, SRZ ;  /* 0x0000000000d27805 */ /* 0x000fe4000001ff00 */
[----:B------:R-:W-:Y:S02]  /*1400*/  CS2R R208, SRZ ;  /* 0x0000000000d07805 */ /* 0x000fe4000001ff00 */
[----:B------:R-:W-:Y:S02]  /*1410*/  CS2R R206, SRZ ;  /* 0x0000000000ce7805 */ /* 0x000fe4000001ff00 */
[----:B------:R-:W-:Y:S02]  /*1420*/  @P6 LOP3.LUT R24, R24, 0x4000, RZ, 0xfc, !PT ;  /* 0x0000400018186812 */ /* 0x000fe400078efcff */
        /* <DEDUP_REMOVED lines=33> */
[----:B------:R-:W-:Y:S02]  /*1640*/  @P4 CS2R R66, SRZ ;  /* 0x0000000000424805 */ /* 0x000fe4000001ff00 */
[----:B------:R-:W-:Y:S02]  /*1650*/  @P4 CS2R R64, SRZ ;  /* 0x0000000000404805 */ /* 0x000fe4000001ff00 */
[----:B------:R-:W-:Y:S02]  /*1660*/  @P4 CS2R R70, SRZ ;  /* 0x0000000000464805 */ /* 0x000fe4000001ff00 */
[----:B------:R-:W-:Y:S01]  /*1670*/  @P4 CS2R R68, SRZ ;  /* 0x0000000000444805 */ /* 0x000fe2000001ff00 */
[----:B----4-:R0:W-:Y:S04]  /*1680*/  @P6 STL.64 [R1+0x70], R32 ;  /* 0x0000702001006387 */ /* 0x0101e80000100a00 */
[----:B------:R0:W-:Y:S04]  /*1690*/  @P6 STL.64 [R1+0x78], R34 ;  /* 0x0000782201006387 */ /* 0x0001e80000100a00 */
[----:B------:R0:W-:Y:S04]  /*16a0*/  @P0 STL.64 [R1], R28 ;  /* 0x0000001c01000387 */ /* 0x0001e80000100a00 */
[----:B------:R0:W-:Y:S02]  /*16b0*/  @P0 STL.64 [R1+0x8], R30 ;  /* 0x0000081e01000387 */ /* 0x0001e40000100a00 */
.L_x_13626:
[----:B------:R-:W-:Y:S05]  /*16c0*/  BSYNC.RECONVERGENT B0 ;  /* 0x0000000000007941 */ /* 0x000fea0003800200 */
.L_x_13624:
[----:B------:R-:W1:Y:S02]  /*16d0*/  LDCU UR8, c[0x0][0x384] ;  /* 0x00007080ff0877ac */ /* 0x000e640008000800 */
[----:B-1----:R-:W-:-:S13]  /*16e0*/  ISETP.GE.AND P0, PT, R26, UR8, PT ;  /* 0x000000081a007c0c */ /* 0x002fda000bf06270 */
[----:B------:R-:W-:Y:S05]  /*16f0*/  @P0 EXIT ;  /* 0x000000000000094d */ /* 0x000fea0003800000 */
[----:B0-2---:R-:W-:-:S04]  /*1700*/  IMAD.HI.U32 R3, R19, -0x326172a9, RZ ;  /* 0xcd9e8d5713037827 */ /* 0x005fc800078e00ff */
[----:B------:R-:W-:Y:S01]  /*1710*/  HFMA2 R17, -RZ, RZ, 0, 0 ;  /* 0x00000000ff117431 */ /* 0x000fe200000001ff */
[----:B------:R-:W-:Y:S01]  /*1720*/  LOP3.LUT R21, R0, 0x3, RZ, 0xc0, !PT ;  /* 0x0000000300157812 */ /* 0x000fe200078ec0ff */
[----:B------:R-:W0:Y:S01]  /*1730*/  LDCU.64 UR8, c[0x0][0x398] ;  /* 0x00007300ff0877ac */ /* 0x000e220008000a00 */
[----:B------:R-:W-:Y:S01]  /*1740*/  IMAD.HI.U32 R2, R25, -0x2daee0ad, RZ ;  /* 0xd2511f5319027827 */ /* 0x000fe200078e00ff */
[----:B------:R-:W-:-:S03]  /*1750*/  LOP3.LUT R3, R20, UR4, R3, 0x96, !PT ;  /* 0x0000000414037c12 */ /* 0x000fc6000f8e9603 */
[----:B---3--:R-:W-:Y:S01]  /*1760*/  IMAD R5, R19, -0x326172a9, RZ ;  /* 0xcd9e8d5713057824 */ /* 0x008fe200078e02ff */
[----:B------:R-:W-:Y:S01]  /*1770*/  LOP3.LUT R2, R2, UR5, RZ, 0x3c, !PT ;  /* 0x0000000502027c12 */ /* 0x000fe2000f8e3cff */
[----:B------:R-:W-:Y:S02]  /*1780*/  IMAD R7, R25, -0x2daee0ad, RZ ;  /* 0xd2511f5319077824 */ /* 0x000fe400078e02ff */
[----:B------:R-:W-:-:S04]  /*1790*/  IMAD.HI.U32 R6, R3, -0x2daee0ad, RZ ;  /* 0xd2511f5303067827 */ /* 0x000fc800078e00ff */
[C---:B------:R-:W-:Y:S01]  /*17a0*/  IMAD.HI.U32 R4, R2.reuse, -0x326172a9, RZ ;  /* 0xcd9e8d5702047827 */ /* 0x040fe200078e00ff */
[----:B------:R-:W-:Y:S01]  /*17b0*/  LOP3.LUT R6, R7, UR12, R6, 0x96, !PT ;  /* 0x0000000c07067c12 */ /* 0x000fe2000f8e9606 */
[----:B------:R-:W1:Y:S02]  /*17c0*/  LDCU UR12, c[0x0][0x388] ;  /* 0x00007100ff0c77ac */ /* 0x000e640008000800 */
[----:B------:R-:W-:Y:S01]  /*17d0*/  IMAD R8, R3, -0x2daee0ad, RZ ;  /* 0xd2511f5303087824 */ /* 0x000fe200078e02ff */
[----:B------:R-:W-:Y:S01]  /*17e0*/  LOP3.LUT R4, R5, UR10, R4, 0x96, !PT ;  /* 0x0000000a05047c12 */ /* 0x000fe2000f8e9604 */
[----:B------:R-:W-:Y:S01]  /*17f0*/  IMAD R5, R2, -0x326172a9, RZ ;  /* 0xcd9e8d5702057824 */ /* 0x000fe200078e02ff */
[----:B------:R-:W2:Y:S01]  /*1800*/  LDCU.64 UR10, c[0x0][0x3a0] ;  /* 0x00007400ff0a77ac */ /* 0x000ea20008000a00 */
[----:B------:R-:W-:-:S04]  /*1810*/  IMAD.HI.U32 R2, R6, -0x326172a9, RZ ;  /* 0xcd9e8d5706027827 */ /* 0x000fc800078e00ff */
[----:B------:R-:W-:Y:S01]  /*1820*/  IMAD.HI.U32 R3, R4, -0x2daee0ad, RZ ;  /* 0xd2511f5304037827 */ /* 0x000fe200078e00ff */
[----:B------:R-:W-:Y:S01]  /*1830*/  LOP3.LUT R2, R5, UR13, R2, 0x96, !PT ;  /* 0x0000000d05027c12 */ /* 0x000fe2000f8e9602 */
[----:B------:R-:W3:Y:S02]  /*1840*/  LDCU.U8 UR13, c[0x0][0x410] ;  /* 0x00008200ff0d77ac */ /* 0x000ee40008000000 */
[----:B------:R-:W-:Y:S01]  /*1850*/  IMAD R5, R6, -0x326172a9, RZ ;  /* 0xcd9e8d5706057824 */ /* 0x000fe200078e02ff */
[----:B------:R-:W-:Y:S01]  /*1860*/  LOP3.LUT R3, R8, UR14, R3, 0x96, !PT ;  /* 0x0000000e08037c12 */ /* 0x000fe2000f8e9603 */
[----:B------:R-:W-:Y:S01]  /*1870*/  IMAD R7, R4, -0x2daee0ad, RZ ;  /* 0xd2511f5304077824 */ /* 0x000fe200078e02ff */
[----:B------:R-:W4:Y:S01]  /*1880*/  LDCU UR14, c[0x0][0x448] ;  /* 0x00008900ff0e77ac */ /* 0x000f220008000800 */
[----:B------:R-:W-:-:S04]  /*1890*/  IMAD.HI.U32 R6, R2, -0x2daee0ad, RZ ;  /* 0xd2511f5302067827 */ /* 0x000fc800078e00ff */
[----:B------:R-:W-:Y:S01]  /*18a0*/  IMAD.HI.U32 R4, R3, -0x326172a9, RZ ;  /* 0xcd9e8d5703047827 */ /* 0x000fe200078e00ff */
[----:B------:R-:W-:-:S03]  /*18b0*/  LOP3.LUT R6, R7, UR16, R6, 0x96, !PT ;  /* 0x0000001007067c12 */ /* 0x000fc6000f8e9606 */
        /* <DEDUP_REMOVED lines=38> */
[----:B01234-:R-:W-:-:S07]  /*1b20*/  IMAD R18, R4, -0x326172a9, RZ ;  /* 0xcd9e8d5704127824 */ /* 0x01ffce00078e02ff */
.L_x_14897:
        /* <DEDUP_REMOVED lines=40> */
.L_x_13632:
        /* <DEDUP_REMOVED lines=12> */
.L_x_13634:
[----:B------:R-:W-:Y:S05]  /*1e70*/  BSYNC.RECONVERGENT B2 ;  /* 0x0000000000027941 */ /* 0x000fea0003800200 */
.L_x_13633:
        /* <DEDUP_REMOVED lines=62> */
.L_x_13631:
[----:B------:R-:W-:Y:S05]  /*2260*/  BSYNC.RECONVERGENT B1 ;  /* 0x0000000000017941 */ /* 0x000fea0003800200 */
.L_x_13630:
[----:B------:R-:W0:Y:S01]  /*2270*/  LDC R153, c[0x0][0x404] ;  /* 0x00010100ff997b82 */ /* 0x000e220000000800 */
[----:B------:R-:W-:Y:S01]  /*2280*/  I2FP.F32.U32 R15, R15 ;  /* 0x0000000f000f7245 */ /* 0x000fe20000201000 */
[----:B------:R-:W-:Y:S01]  /*2290*/  IMAD.MOV.U32 R154, RZ, RZ, 0x2f800000 ;  /* 0x2f800000ff9a7424 */ /* 0x000fe200078e00ff */
[----:B------:R-:W-:Y:S01]  /*22a0*/  ISETP.NE.AND P3, PT, R46, 0x1, PT ;  /* 0x000000012e00780c */ /* 0x000fe20003f65270 */
[----:B------:R-:W-:Y:S01]  /*22b0*/  BSSY.RECONVERGENT B1, `(.L_x_13635) ;  /* 0x0000064000017945 */ /* 0x000fe20003800200 */
[----:B-----5:R-:W-:Y:S01]  /*22c0*/  @P1 SHF.L.U32 R21, R56, 0x10, RZ ;  /* 0x0000001038151819 */ /* 0x020fe200000006ff */
[----:B------:R-:W-:Y:S01]  /*22d0*/  FFMA.FTZ R15, R15, R154, 1.1641532182693481445e-10 ;  /* 0x2f0000000f0f7423 */ /* 0x000fe2000001009a */
[----:B------:R-:W-:Y:S01]  /*22e0*/  LOP3.LUT R24, R24, 0xffffffef, RZ, 0xc0, !PT ;  /* 0xffffffef18187812 */ /* 0x000fe200078ec0ff */
[----:B------:R-:W1:Y:S01]  /*22f0*/  LDC R132, c[0x0][0x408] ;  /* 0x00010200ff847b82 */ /* 0x000e620000000800 */
[----:B------:R-:W-:Y:S02]  /*2300*/  IMAD.MOV.U32 R110, RZ, RZ, 0x2 ;  /* 0x00000002ff6e7424 */ /* 0x000fe400078e00ff */
[----:B------:R-:W-:Y:S01]  /*2310*/  IMAD.MOV.U32 R45, RZ, RZ, R18 ;  /* 0x000000ffff2d7224 */ /* 0x000fe200078e0012 */
        /* <DEDUP_REMOVED lines=18> */
.L_x_13637:
        /* <DEDUP_REMOVED lines=12> */
.L_x_13639:
[----:B------:R-:W-:Y:S05]  /*2500*/  BSYNC.RECONVERGENT B2 ;  /* 0x0000000000027941 */ /* 0x000fea0003800200 */
.L_x_13638:
        /* <DEDUP_REMOVED lines=62> */
.L_x_13636:
[----:B------:R-:W-:Y:S05]  /*28f0*/  BSYNC.RECONVERGENT B1 ;  /* 0x0000000000017941 */ /* 0x000fea0003800200 */
.L_x_13635:
        /* <DEDUP_REMOVED lines=9> */
[----:B------:R-:W-:-:S02]  /*2990*/  FSETP.GTU.FTZ.AND P2, PT, R45, R153, PT ;  /* 0x000000992d00720b */ /* 0x000fc40003f5c000 */
[----:B------:R-:W-:Y:S02]  /*29a0*/  @P1 IMAD.U32 R21, R21, 0x10000, RZ ;  /* 0x0001000015151824 */ /* 0x000fe400078e00ff */
        /* <DEDUP_REMOVED lines=15> */
.L_x_13642:
        /* <DEDUP_REMOVED lines=12> */
.L_x_13644:
[----:B------:R-:W-:Y:S05]  /*2b60*/  BSYNC.RECONVERGENT B2 ;  /* 0x0000000000027941 */ /* 0x000fea0003800200 */
.L_x_13643:
        /* <DEDUP_REMOVED lines=58> */
[----:B------:R-:W-:-:S04]  /*2f10*/  IMAD.WIDE.U32 R110, R18, -0x326172a9, RZ ;  /* 0xcd9e8d57126e7825 */ /* 0x000fc800078e00ff */
[----:B------:R-:W-:Y:S01]  /*2f20*/  IMAD.MOV.U32 R18, RZ, RZ, R110 ;  /* 0x000000ffff127224 */ /* 0x000fe200078e006e */
[----:B------:R-:W-:Y:S01]  /*2f30*/  LOP3.LUT R22, R22, UR15, R111, 0x96, !PT ;  /* 0x0000000f16167c12 */ /* 0x000fe2000f8e966f */
[----:B------:R-:W-:-:S07]  /*2f40*/  HFMA2 R111, -RZ, RZ, 0, 0 ;  /* 0x00000000ff6f7431 */ /* 0x000fce00000001ff */
.L_x_13641:
[----:B------:R-:W-:Y:S05]  /*2f50*/  BSYNC.RECONVERGENT B1 ;  /* 0x0000000000017941 */ /* 0x000fea0003800200 */
.L_x_13640:
[----:B------:R-:W-:Y:S01]  /*2f60*/  I2FP.F32.U32 R21, R21 ;  /* 0x0000001500157245 */ /* 0x000fe20000201000 */
[----:B------:R-:W-:Y:S01]  /*2f70*/  BSSY.RECONVERGENT B1, `(.L_x_13645) ;  /* 0x0000064000017945 */ /* 0x000fe20003800200 */
[----:B------:R-:W-:Y:S01]  /*2f80*/  ISETP.NE.AND P2, PT, R111, 0x1, PT ;  /* 0x000000016f00780c */ /* 0x000fe20003f45270 */
[----:B------:R-:W-:Y:S01]  /*2f90*/  IMAD.MOV.U32 R110, RZ, RZ, 0x2 ;  /* 0x00000002ff6e7424 */ /* 0x000fe200078e00ff */
[----:B------:R-:W-:Y:S01]  /*2fa0*/  LOP3.LUT R24, R24, 0xfffffffb, RZ, 0xc0, !PT ;  /* 0xfffffffb18187812 */ /* 0x000fe200078ec0ff */
        /* <DEDUP_REMOVED lines=8> */
[----:B------:R-:W-:Y:S02]  /*3030*/  PRMT R21, R93, 0x7632, R21 ;  /* 0x000076325d157816 */ /* 0x000fe40000000015 */
[----:B------:R-:W-:Y:S02]  /*3040*/  MOV R93, R18 ;  /* 0x00000012005d7202 */ /* 0x000fe40000000f00 */
        /* <DEDUP_REMOVED lines=11> */
.L_x_13647:
        /* <DEDUP_REMOVED lines=12> */
.L_x_13649:
[----:B------:R-:W-:Y:S05]  /*31c0*/  BSYNC.RECONVERGENT B2 ;  /* 0x0000000000027941 */ /* 0x000fea0003800200 */
.L_x_13648:
        /* <DEDUP_REMOVED lines=62> */
.L_x_13646:
[----:B------:R-:W-:Y:S05]  /*35b0*/  BSYNC.RECONVERGENT B1 ;  /* 0x0000000000017941 */ /* 0x000fea0003800200 */
.L_x_13645:
        /* <DEDUP_REMOVED lines=26> */
.L_x_13652:
        /* <DEDUP_REMOVED lines=12> */
.L_x_13654:
[----:B------:R-:W-:Y:S05]  /*3820*/  BSYNC.RECONVERGENT B2 ;  /* 0x0000000000027941 */ /* 0x000fea0003800200 */
.L_x_13653:
        /* <DEDUP_REMOVED lines=62> */
.L_x_13651:
[----:B------:R-:W-:Y:S05]  /*3c10*/  BSYNC.RECONVERGENT B1 ;  /* 0x0000000000017941 */ /* 0x000fea0003800200 */
.L_x_13650:
        /* <DEDUP_REMOVED lines=24> */
.L_x_13657:
        /* <DEDUP_REMOVED lines=12> */
.L_x_13659:
[----:B------:R-:W-:Y:S05]  /*3e60*/  BSYNC.RECONVERGENT B2 ;  /* 0x0000000000027941 */ /* 0x000fea0003800200 */
.L_x_13658:
        /* <DEDUP_REMOVED lines=62> */
.L_x_13656:
[----:B------:R-:W-:Y:S05]  /*4250*/  BSYNC.RECONVERGENT B1 ;  /* 0x0000000000017941 */ /* 0x000fea0003800200 */
.L_x_13655:
[----:B------:R-:W-:Y:S01]  /*4260*/  I2FP.F32.U32 R94, R94 ;  /* 0x0000005e005e7245 */ /* 0x000fe20000201000 */
[----:B------:R-:W-:Y:S01]  /*4270*/  IMAD.U32 R21, R21, 0x10000, RZ ;  /* 0x0001000015157824 */ /* 0x000fe200078e00ff */
[----:B------:R-:W-:Y:S01]  /*4280*/  ISETP.NE.AND P4, PT, R130, 0x1, PT ;  /* 0x000000018200780c */ /* 0x000fe20003f85270 */
[----:B------:R-:W-:Y:S02]  /*4290*/  BSSY.RECONVERGENT B1, `(.L_x_13660) ;  /* 0x0000060000017945 */ /* 0x000fe40003800200 */
[----:B------:R-:W-:-:S05]  /*42a0*/  FFMA.FTZ R94, R94, R154, 1.1641532182693481445e-10 ;  /* 0x2f0000005e5e7423 */ /* 0x000fca000001009a */
[----:B------:R-:W-:Y:S01]  /*42b0*/  FSETP.GTU.FTZ.AND P3, PT, R94, R153, PT ;  /* 0x000000995e00720b */ /* 0x000fe20003f7c000 */
[----:B------:R-:W-:Y:S01]  /*42c0*/  FMUL.FTZ R94, R21, R132 ;  /* 0x00000084155e7220 */ /* 0x000fe20000410000 */
[----:B------:R-:W-:-:S04]  /*42d0*/  @P1 PRMT R21, R58, 0x7632, R21 ;  /* 0x000076323a151816 */ /* 0x000fc80000000015 */
[----:B------:R-:W-:Y:S01]  /*42e0*/  FSEL R131, R94, RZ, !P3 ;  /* 0x000000ff5e837208 */ /* 0x000fe20005800000 */
[----:B------:R-:W-:Y:S02]  /*42f0*/  @P1 IMAD.U32 R21, R21, 0x10000, RZ ;  /* 0x0001000015151824 */ /* 0x000fe400078e00ff */
[----:B------:R-:W-:Y:S01]  /*4300*/  HFMA2 R94, -RZ, RZ, 0, 1.1920928955078125e-07 ;  /* 0x00000002ff5e7431 */ /* 0x000fe200000001ff */
        /* <DEDUP_REMOVED lines=13> */
.L_x_13662:
        /* <DEDUP_REMOVED lines=12> */
.L_x_13664:
[----:B------:R-:W-:Y:S05]  /*44a0*/  BSYNC.RECONVERGENT B2 ;  /* 0x0000000000027941 */ /* 0x000fea0003800200 */
.L_x_13663:
        /* <DEDUP_REMOVED lines=61> */
[----:B------:R-:W-:-:S07]  /*4880*/  LOP3.LUT R22, R22, UR15, R149, 0x96, !PT ;  /* 0x0000000f16167c12 */ /* 0x000fce000f8e9695 */
.L_x_13661:
[----:B------:R-:W-:Y:S05]  /*4890*/  BSYNC.RECONVERGENT B1 ;  /* 0x0000000000017941 */ /* 0x000fea0003800200 */
.L_x_13660:
        /* <DEDUP_REMOVED lines=24> */
.L_x_13667:
        /* <DEDUP_REMOVED lines=12> */
.L_x_13669:
[----:B------:R-:W-:Y:S05]  /*4ae0*/  BSYNC.RECONVERGENT B2 ;  /* 0x0000000000027941 */ /* 0x000fea0003800200 */
.L_x_13668:
        /* <DEDUP_REMOVED lines=54> */
[----:B------:R-:W-:Y:S01]  /*4e50*/  IMAD.MOV.U32 R21, RZ, RZ, RZ ;  /* 0x000000ffff157224 */ /* 0x000fe200078e00ff */
[----:B------:R-:W-:Y:S01]  /*4e60*/  LOP3.LUT R23, R148, UR15, R95, 0x96, !PT ;  /* 0x0000000f94177c12 */ /* 0x000fe2000f8e965f */
[----:B------:R-:W-:Y:S01]  /*4e70*/  UIADD3 UR15, UPT, UPT, UR4, -0x700cb87f, URZ ;  /* 0x8ff34781040f7890 */ /* 0x000fe2000fffe0ff */
[----:B------:R-:W-:Y:S01]  /*4e80*/  MOV R148, R141 ;  /* 0x0000008d00947202 */ /* 0x000fe20000000f00 */
[----:B------:R-:W-:Y:S02]  /*4e90*/  IMAD.MOV.U32 R141, RZ, RZ, R94 ;  /* 0x000000ffff8d7224 */ /* 0x000fe400078e005e */
[----:B------:R-:W-:-:S04]  /*4ea0*/  IMAD.WIDE.U32 R94, R18, -0x326172a9, RZ ;  /* 0xcd9e8d57125e7825 */ /* 0x000fc800078e00ff */
[----:B------:R-:W-:Y:S01]  /*4eb0*/  IMAD.MOV.U32 R18, RZ, RZ, R94 ;  /* 0x000000ffff127224 */ /* 0x000fe200078e005e */
[----:B------:R-:W-:-:S07]  /*4ec0*/  LOP3.LUT R22, R22, UR15, R95, 0x96, !PT ;  /* 0x0000000f16167c12 */ /* 0x000fce000f8e965f */
.L_x_13666:
[----:B------:R-:W-:Y:S05]  /*4ed0*/  BSYNC.RECONVERGENT B1 ;  /* 0x0000000000017941 */ /* 0x000fea0003800200 */
.L_x_13665:
        /* <DEDUP_REMOVED lines=14> */
[----:B------:R-:W-:Y:S01]  /*4fc0*/  PRMT R95, R150, 0x5410, R95 ;  /* 0x00005410965f7816 */ /* 0x000fe2000000005f */
[----:B------:R-:W-:Y:S06]  /*4fd0*/  BRA `(.L_x_13670) ;  /* 0x0000006400307947 */ /* 0x000fec0003800000 */
.L_x_13629:
        /* <DEDUP_REMOVED lines=16> */
.L_x_13673:
        /* <DEDUP_REMOVED lines=12> */
.L_x_13675:
[----:B------:R-:W-:Y:S05]  /*51a0*/  BSYNC.RECONVERGENT B2 ;  /* 0x0000000000027941 */ /* 0x000fea0003800200 */
.L_x_13674:
        /* <DEDUP_REMOVED lines=62> */
.L_x_13672:
[----:B------:R-:W-:Y:S05]  /*5590*/  BSYNC.RECONVERGENT B1 ;  /* 0x0000000000017941 */ /* 0x000fea0003800200 */
.L_x_13671:
        /* <DEDUP_REMOVED lines=9> */
[----:B------:R-:W-:Y:S02]  /*5630*/  IMAD.MOV.U32 R11, RZ, RZ, R18 ;  /* 0x000000ffff0b7224 */ /* 0x000fe400078e0012 */
[----:B0-----:R-:W-:Y:S01]  /*5640*/  FSETP.GTU.FTZ.AND P2, PT, R8, R7, PT ;  /* 0x000000070800720b */ /* 0x001fe20003f5c000 */
[----:B------:R-:W-:-:S03]  /*5650*/  IMAD.U32 R8, R92, 0x10000, RZ ;  /* 0x000100005c087824 */ /* 0x000fc600078e00ff */
[----:B------:R-:W-:Y:S01]  /*5660*/  PLOP3.LUT P4, PT, P2, PT, PT, 0x8, 0x80 ;  /* 0x000000000080781c */ /* 0x000fe2000178e170 */
[----:B-1----:R-:W-:-:S05]  /*5670*/  FMUL.FTZ R8, R8, R132 ;  /* 0x0000008408087220 */ /* 0x002fca0000410000 */
        /* <DEDUP_REMOVED lines=12> */
.L_x_13678:
        /* <DEDUP_REMOVED lines=12> */
.L_x_13680:
[----:B------:R-:W-:Y:S05]  /*5800*/  BSYNC.RECONVERGENT B2 ;  /* 0x0000000000027941 */ /* 0x000fea0003800200 */
.L_x_13679:
        /* <DEDUP_REMOVED lines=62> */
.L_x_13677:
[----:B------:R-:W-:Y:S05]  /*5bf0*/  BSYNC.RECONVERGENT B1 ;  /* 0x0000000000017941 */ /* 0x000fea0003800200 */
.L_x_13676:
        /* <DEDUP_REMOVED lines=13> */
[----:B------:R-:W-:-:S04]  /*5cd0*/  SEL R9, RZ, 0x1, P2 ;  /* 0x00000001ff097807 */ /* 0x000fc80001000000 */
[----:B------:R-:W-:Y:S02]  /*5ce0*/  PRMT R14, R9, 0x7610, R14 ;  /* 0x00007610090e7816 */ /* 0x000fe4000000000e */
[----:B------:R-:W-:Y:S02]  /*5cf0*/  F2FP.BF16.F32.PACK_AB R92, RZ, R15 ;  /* 0x0000000fff5c723e */ /* 0x000fe400000010ff */
[----:B------:R-:W-:Y:S01]  /*5d00*/  MOV R9, 0x2 ;  /* 0x0000000200097802 */ /* 0x000fe20000000f00 */
        /* <DEDUP_REMOVED lines=9> */
.L_x_13683:
        /* <DEDUP_REMOVED lines=12> */
.L_x_13685:
[----:B------:R-:W-:Y:S05]  /*5e60*/  BSYNC.RECONVERGENT B2 ;  /* 0x0000000000027941 */ /* 0x000fea0003800200 */
.L_x_13684:
        /* <DEDUP_REMOVED lines=62> */
.L_x_13682:
[----:B------:R-:W-:Y:S05]  /*6250*/  BSYNC.RECONVERGENT B1 ;  /* 0x0000000000017941 */ /* 0x000fea0003800200 */
.L_x_13681:
[----:B------:R-:W-:Y:S01]  /*6260*/  I2FP.F32.U32 R8, R11 ;  /* 0x0000000b00087245 */ /* 0x000fe20000201000 */
[----:B------:R-:W-:Y:S01]  /*6270*/  BSSY.RECONVERGENT B1, `(.L_x_13686) ;  /* 0x0000060000017945 */ /* 0x000fe20003800200 */
[----:B------:R-:W-:Y:S01]  /*6280*/  ISETP.NE.AND P3, PT, R9, 0x1, PT ;  /* 0x000000010900780c */ /* 0x000fe20003f65270 */
[----:B------:R-:W-:Y:S01]  /*6290*/  IMAD.MOV.U32 R11, RZ, RZ, R18 ;  /* 0x000000ffff0b7224 */ /* 0x000fe200078e0012 */
[----:B------:R-:W-:Y:S01]  /*62a0*/  LOP3.LUT R24, R24, 0xfffffff7, RZ, 0xc0, !PT ;  /* 0xfffffff718187812 */ /* 0x000fe200078ec0ff */
[----:B------:R-:W-:-:S05]  /*62b0*/  FFMA.FTZ R8, R8, R153, 1.1641532182693481445e-10 ;  /* 0x2f00000008087423 */ /* 0x000fca0000010099 */
        /* <DEDUP_REMOVED lines=16> */
.L_x_13688:
        /* <DEDUP_REMOVED lines=12> */
.L_x_13690:
[----:B------:R-:W-:Y:S05]  /*6480*/  BSYNC.RECONVERGENT B2 ;  /* 0x0000000000027941 */ /* 0x000fea0003800200 */
.L_x_13689:
        /* <DEDUP_REMOVED lines=62> */
.L_x_13687:
[----:B------:R-:W-:Y:S05]  /*6870*/  BSYNC.RECONVERGENT B1 ;  /* 0x0000000000017941 */ /* 0x000fea0003800200 */
.L_x_13686:
[----:B------:R-:W-:Y:S01]  /*6880*/  I2FP.F32.U32 R9, R11 ;  /* 0x0000000b00097245 */ /* 0x000fe20000201000 */
[----:B------:R-:W-:Y:S01]  /*6890*/  BSSY.RECONVERGENT B1, `(.L_x_13691) ;  /* 0x0000066000017945 */ /* 0x000fe20003800200 */
[----:B------:R-:W-:Y:S01]  /*68a0*/  @P1 PRMT R10, R56, 0x7632, R10 ;  /* 0x00007632380a1816 */ /* 0x000fe2000000000a */
[----:B------:R-:W-:Y:S01]  /*68b0*/  IMAD.MOV.U32 R11, RZ, RZ, R18 ;  /* 0x000000ffff0b7224 */ /* 0x000fe200078e0012 */
[----:B------:R-:W-:Y:S01]  /*68c0*/  ISETP.NE.AND P3, PT, R8, 0x1, PT ;  /* 0x000000010800780c */ /* 0x000fe20003f65270 */
[----:B------:R-:W-:Y:S01]  /*68d0*/  FFMA.FTZ R9, R9, R153, 1.1641532182693481445e-10 ;  /* 0x2f00000009097423 */ /* 0x000fe20000010099 */
[----:B------:R-:W-:-:S04]  /*68e0*/  @P1 SHF.L.U32 R10, R10, 0x10, RZ ;  /* 0x000000100a0a1819 */ /* 0x000fc800000006ff */
[----:B------:R-:W-:Y:S02]  /*68f0*/  FSETP.GTU.FTZ.AND P2, PT, R9, R7, PT ;  /* 0x000000070900720b */ /* 0x000fe40003f5c000 */
[----:B------:R-:W-:-:S05]  /*6900*/  PRMT R9, R60, 0x7632, R9 ;  /* 0x000076323c097816 */ /* 0x000fca0000000009 */
[----:B------:R-:W-:-:S04]  /*6910*/  IMAD.U32 R9, R9, 0x10000, RZ ;  /* 0x0001000009097824 */ /* 0x000fc800078e00ff */
[----:B------:R-:W-:-:S05]  /*6920*/  FMUL.FTZ R9, R9, R132 ;  /* 0x0000008409097220 */ /* 0x000fca0000410000 */
[----:B------:R-:W-:-:S05]  /*6930*/  FSEL R9, R9, RZ, !P2 ;  /* 0x000000ff09097208 */ /* 0x000fca0005000000 */
[----:B------:R-:W-:-:S04]  /*6940*/  FADD.FTZ R9, R21, R9 ;  /* 0x0000000915097221 */ /* 0x000fc80000010000 */
[----:B------:R-:W-:Y:S01]  /*6950*/  @P1 FADD.FTZ R46, R9, R10 ;  /* 0x0000000a092e1221 */ /* 0x000fe20000010000 */
[----:B------:R-:W-:Y:S01]  /*6960*/  @!P1 IMAD.MOV.U32 R46, RZ, RZ, R9 ;  /* 0x000000ffff2e9224 */ /* 0x000fe200078e0009 */
[----:B------:R-:W-:-:S04]  /*6970*/  SEL R9, RZ, 0x1, P2 ;  /* 0x00000001ff097807 */ /* 0x000fc80001000000 */
        /* <DEDUP_REMOVED lines=12> */
.L_x_13693:
        /* <DEDUP_REMOVED lines=12> */
.L_x_13695:
[----:B------:R-:W-:Y:S05]  /*6b00*/  BSYNC.RECONVERGENT B2 ;  /* 0x0000000000027941 */ /* 0x000fea0003800200 */
.L_x_13694:
        /* <DEDUP_REMOVED lines=62> */
.L_x_13692:
[----:B------:R-:W-:Y:S05]  /*6ef0*/  BSYNC.RECONVERGENT B1 ;  /* 0x0000000000017941 */ /* 0x000fea0003800200 */
.L_x_13691:
        /* <DEDUP_REMOVED lines=10> */
[----:B------:R-:W-:Y:S01]  /*6fa0*/  FSEL R12, R8, RZ, !P3 ;  /* 0x000000ff080c7208 */ /* 0x000fe20005800000 */
[----:B------:R-:W-:Y:S01]  /*6fb0*/  HFMA2 R8, -RZ, RZ, 0, 1.1920928955078125e-07 ;  /* 0x00000002ff087431 */ /* 0x000fe200000001ff */
        /* <DEDUP_REMOVED lines=11> */
.L_x_13698:
        /* <DEDUP_REMOVED lines=12> */
.L_x_13700:
[----:B------:R-:W-:Y:S05]  /*7130*/  BSYNC.RECONVERGENT B2 ;  /* 0x0000000000027941 */ /* 0x000fea0003800200 */
.L_x_13699:
        /* <DEDUP_REMOVED lines=62> */
.L_x_13697:
[----:B------:R-:W-:Y:S05]  /*7520*/  BSYNC.RECONVERGENT B1 ;  /* 0x0000000000017941 */ /* 0x000fea0003800200 */
.L_x_13696:
        /* <DEDUP_REMOVED lines=15> */
[----:B------:R-:W-:Y:S02]  /*7620*/  F2FP.BF16.F32.PACK_AB R93, RZ, R45 ;  /* 0x0000002dff5d723e */ /* 0x000fe400000010ff */
[----:B------:R-:W-:-:S07]  /*7630*/  MOV R9, 0x2 ;  /* 0x0000000200097802 */ /* 0x000fce0000000f00 */
        /* <DEDUP_REMOVED lines=9> */
.L_x_13703:
        /* <DEDUP_REMOVED lines=12> */
.L_x_13705:
[----:B------:R-:W-:Y:S05]  /*7790*/  BSYNC.RECONVERGENT B2 ;  /* 0x0000000000027941 */ /* 0x000fea0003800200 */
.L_x_13704:
        /* <DEDUP_REMOVED lines=62> */
.L_x_13702:
[----:B------:R-:W-:Y:S05]  /*7b80*/  BSYNC.RECONVERGENT B1 ;  /* 0x0000000000017941 */ /* 0x000fea0003800200 */
.L_x_13701:
[----:B------:R-:W-:Y:S01]  /*7b90*/  I2FP.F32.U32 R8, R11 ;  /* 0x0000000b00087245 */ /* 0x000fe20000201000 */
[----:B------:R-:W-:Y:S01]  /*7ba0*/  BSSY.RECONVERGENT B1, `(.L_x_13706) ;  /* 0x0000060000017945 */ /* 0x000fe20003800200 */
[----:B------:R-:W-:Y:S01]  /*7bb0*/  LOP3.LUT R24, R24, 0xfffffffd, RZ, 0xc0, !PT ;  /* 0xfffffffd18187812 */ /* 0x000fe200078ec0ff */
[----:B------:R-:W-:Y:S02]  /*7bc0*/  IMAD.MOV.U32 R11, RZ, RZ, R18 ;  /* 0x000000ffff0b7224 */ /* 0x000fe400078e0012 */
[----:B------:R-:W-:-:S05]  /*7bd0*/  FFMA.FTZ R8, R8, R153, 1.1641532182693481445e-10 ;  /* 0x2f00000008087423 */ /* 0x000fca0000010099 */
[----:B------:R-:W-:Y:S01]  /*7be0*/  FSETP.GTU.FTZ.AND P2, PT, R8, R7, PT ;  /* 0x000000070800720b */ /* 0x000fe20003f5c000 */
[----:B------:R-:W-:-:S04]  /*7bf0*/  IMAD.U32 R8, R21, 0x10000, RZ ;  /* 0x0001000015087824 */ /* 0x000fc800078e00ff */
        /* <DEDUP_REMOVED lines=15> */
.L_x_13708:
        /* <DEDUP_REMOVED lines=12> */
.L_x_13710:
[----:B------:R-:W-:Y:S05]  /*7db0*/  BSYNC.RECONVERGENT B2 ;  /* 0x0000000000027941 */ /* 0x000fea0003800200 */
.L_x_13709:
        /* <DEDUP_REMOVED lines=62> */
.L_x_13707:
[----:B------:R-:W-:Y:S05]  /*81a0*/  BSYNC.RECONVERGENT B1 ;  /* 0x0000000000017941 */ /* 0x000fea0003800200 */
.L_x_13706:
[----:B------:R-:W-:Y:S01]  /*81b0*/  I2FP.F32.U32 R9, R11 ;  /* 0x0000000b00097245 */ /* 0x000fe20000201000 */
[----:B------:R-:W-:Y:S01]  /*81c0*/  BSSY.RECONVERGENT B1, `(.L_x_13711) ;  /* 0x0000065000017945 */ /* 0x000fe20003800200 */
[----:B------:R-:W-:-:S03]  /*81d0*/  @P1 PRMT R10, R57, 0x7632, R10 ;  /* 0x00007632390a1816 */ /* 0x000fc6000000000a */
[----:B------:R-:W-:Y:S01]  /*81e0*/  FFMA.FTZ R9, R9, R153, 1.1641532182693481445e-10 ;  /* 0x2f00000009097423 */ /* 0x000fe20000010099 */
[----:B------:R-:W-:-:S04]  /*81f0*/  @P1 SHF.L.U32 R10, R10, 0x10, RZ ;  /* 0x000000100a0a1819 */ /* 0x000fc800000006ff */
[----:B------:R-:W-:Y:S02]  /*8200*/  FSETP.GTU.FTZ.AND P2, PT, R9, R7, PT ;  /* 0x000000070900720b */ /* 0x000fe40003f5c000 */
[----:B------:R-:W-:Y:S02]  /*8210*/  PRMT R9, R61, 0x7632, R9 ;  /* 0x000076323d097816 */ /* 0x000fe40000000009 */
[----:B------:R-:W-:-:S03]  /*8220*/  SEL R11, RZ, 0x1, P2 ;  /* 0x00000001ff0b7807 */ /* 0x000fc60001000000 */
[----:B------:R-:W-:-:S04]  /*8230*/  IMAD.U32 R9, R9, 0x10000, RZ ;  /* 0x0001000009097824 */ /* 0x000fc800078e00ff */
[----:B------:R-:W-:-:S05]  /*8240*/  FMUL.FTZ R9, R9, R132 ;  /* 0x0000008409097220 */ /* 0x000fca0000410000 */
[----:B------:R-:W-:Y:S02]  /*8250*/  FSEL R9, R9, RZ, !P2 ;  /* 0x000000ff09097208 */ /* 0x000fe40005000000 */
[----:B------:R-:W-:-:S03]  /*8260*/  ISETP.NE.AND P2, PT, R8, 0x1, PT ;  /* 0x000000010800780c */ /* 0x000fc60003f45270 */
[----:B------:R-:W-:-:S04]  /*8270*/  FADD.FTZ R9, R21, R9 ;  /* 0x0000000915097221 */ /* 0x000fc80000010000 */
[----:B------:R-:W-:Y:S01]  /*8280*/  @P1 FADD.FTZ R111, R9, R10 ;  /* 0x0000000a096f1221 */ /* 0x000fe20000010000 */
[----:B------:R-:W-:Y:S02]  /*8290*/  @!P1 IMAD.MOV.U32 R111, RZ, RZ, R9 ;  /* 0x000000ffff6f9224 */ /* 0x000fe400078e0009 */
[----:B------:R-:W-:Y:S02]  /*82a0*/  IMAD.MOV.U32 R9, RZ, RZ, 0x2 ;  /* 0x00000002ff097424 */ /* 0x000fe400078e00ff */
[----:B------:R-:W-:Y:S01]  /*82b0*/  IMAD.MOV.U32 R10, RZ, RZ, R18 ;  /* 0x000000ffff0a7224 */ /* 0x000fe200078e0012 */
        /* <DEDUP_REMOVED lines=10> */
.L_x_13713:
        /* <DEDUP_REMOVED lines=12> */
.L_x_13715:
[----:B------:R-:W-:Y:S05]  /*8420*/  BSYNC.RECONVERGENT B2 ;  /* 0x0000000000027941 */ /* 0x000fea0003800200 */
.L_x_13714:
        /* <DEDUP_REMOVED lines=62> */
.L_x_13712:
[----:B------:R-:W-:Y:S05]  /*8810*/  BSYNC.RECONVERGENT B1 ;  /* 0x0000000000017941 */ /* 0x000fea0003800200 */
.L_x_13711:
        /* <DEDUP_REMOVED lines=21> */
.L_x_13718:
        /* <DEDUP_REMOVED lines=12> */
.L_x_13720:
[----:B------:R-:W-:Y:S05]  /*8a30*/  BSYNC.RECONVERGENT B2 ;  /* 0x0000000000027941 */ /* 0x000fea0003800200 */
.L_x_13719:
        /* <DEDUP_REMOVED lines=62> */
.L_x_13717:
[----:B------:R-:W-:Y:S05]  /*8e20*/  BSYNC.RECONVERGENT B1 ;  /* 0x0000000000017941 */ /* 0x000fea0003800200 */
.L_x_13716:
[----:B------:R-:W-:Y:S01]  /*8e30*/  I2FP.F32.U32 R9, R94 ;  /* 0x0000005e00097245 */ /* 0x000fe20000201000 */
[----:B------:R-:W-:Y:S01]  /*8e40*/  BSSY.RECONVERGENT B1, `(.L_x_13721) ;  /* 0x0000063000017945 */ /* 0x000fe20003800200 */
[----:B------:R-:W-:-:S03]  /*8e50*/  IMAD.MOV.U32 R130, RZ, RZ, R18 ;  /* 0x000000ffff827224 */ /* 0x000fc600078e0012 */
        /* <DEDUP_REMOVED lines=11> */
[----:B------:R-:W-:Y:S02]  /*8f10*/  F2FP.BF16.F32.PACK_AB R94, RZ, R110 ;  /* 0x0000006eff5e723e */ /* 0x000fe400000010ff */
[----:B------:R-:W-:-:S09]  /*8f20*/  MOV R9, 0x2 ;  /* 0x0000000200097802 */ /* 0x000fd20000000f00 */
        /* <DEDUP_REMOVED lines=9> */
.L_x_13723:
        /* <DEDUP_REMOVED lines=12> */
.L_x_13725:
[----:B------:R-:W-:Y:S05]  /*9080*/  BSYNC.RECONVERGENT B2 ;  /* 0x0000000000027941 */ /* 0x000fea0003800200 */
.L_x_13724:
        /* <DEDUP_REMOVED lines=60> */
[----:B------:R-:W-:Y:S01]  /*9450*/  LOP3.LUT R22, R22, UR15, R9, 0x96, !PT ;  /* 0x0000000f16167c12 */ /* 0x000fe2000f8e9609 */
[----:B------:R-:W-:-:S07]  /*9460*/  HFMA2 R9, -RZ, RZ, 0, 0 ;  /* 0x00000000ff097431 */ /* 0x000fce00000001ff */
.L_x_13722:
[----:B------:R-:W-:Y:S05]  /*9470*/  BSYNC.RECONVERGENT B1 ;  /* 0x0000000000017941 */ /* 0x000fea0003800200 */
.L_x_13721:
        /* <DEDUP_REMOVED lines=20> */
.L_x_13728:
        /* <DEDUP_REMOVED lines=12> */
.L_x_13730:
[----:B------:R-:W-:Y:S05]  /*9680*/  BSYNC.RECONVERGENT B2 ;  /* 0x0000000000027941 */ /* 0x000fea0003800200 */
.L_x_13729:
        /* <DEDUP_REMOVED lines=62> */
.L_x_13727:
[----:B------:R-:W-:Y:S05]  /*9a70*/  BSYNC.RECONVERGENT B1 ;  /* 0x0000000000017941 */ /* 0x000fea0003800200 */
.L_x_13726:
        /* <DEDUP_REMOVED lines=9> */
[----:B------:R-:W-:Y:S01]  /*9b10*/  FADD.FTZ R9, R21, R9 ;  /* 0x0000000915097221 */ /* 0x000fe20000010000 */
        /* <DEDUP_REMOVED lines=17> */
.L_x_13733:
        /* <DEDUP_REMOVED lines=12> */
.L_x_13735:
[----:B------:R-:W-:Y:S05]  /*9cf0*/  BSYNC.RECONVERGENT B2 ;  /* 0x0000000000027941 */ /* 0x000fea0003800200 */
.L_x_13734:
        /* <DEDUP_REMOVED lines=62> */
.L_x_13732:
[----:B------:R-:W-:Y:S05]  /*a0e0*/  BSYNC.RECONVERGENT B1 ;  /* 0x0000000000017941 */ /* 0x000fea0003800200 */
.L_x_13731:
        /* <DEDUP_REMOVED lines=21> */
.L_x_13738:
        /* <DEDUP_REMOVED lines=12> */
.L_x_13740:
[----:B------:R-:W-:Y:S05]  /*a300*/  BSYNC.RECONVERGENT B2 ;  /* 0x0000000000027941 */ /* 0x000fea0003800200 */
.L_x_13739:
        /* <DEDUP_REMOVED lines=62> */
.L_x_13737:
[----:B------:R-:W-:Y:S05]  /*a6f0*/  BSYNC.RECONVERGENT B1 ;  /* 0x0000000000017941 */ /* 0x000fea0003800200 */
.L_x_13736:
[----:B------:R-:W-:Y:S01]  /*a700*/  I2FP.F32.U32 R95, R95 ;  /* 0x0000005f005f7245 */ /* 0x000fe20000201000 */
        /* <DEDUP_REMOVED lines=24> */
.L_x_13743:
        /* <DEDUP_REMOVED lines=12> */
.L_x_13745:
[----:B------:R-:W-:Y:S05]  /*a950*/  BSYNC.RECONVERGENT B2 ;  /* 0x0000000000027941 */ /* 0x000fea0003800200 */
.L_x_13744:
        /* <DEDUP_REMOVED lines=62> */
.L_x_13742:
[----:B------:R-:W-:Y:S05]  /*ad40*/  BSYNC.RECONVERGENT B1 ;  /* 0x0000000000017941 */ /* 0x000fea0003800200 */
.L_x_13741:
        /* <DEDUP_REMOVED lines=20> */
.L_x_13748:
        /* <DEDUP_REMOVED lines=15> */
.L_x_13750:
[----:B------:R-:W-:Y:S05]  /*af80*/  BSYNC.RECONVERGENT B2 ;  /* 0x0000000000027941 */ /* 0x000fea0003800200 */
.L_x_13749:
        /* <DEDUP_REMOVED lines=56> */
[----:B------:R-:W-:Y:S01]  /*b310*/  IMAD.MOV.U32 R150, RZ, RZ, R141 ;  /* 0x000000ffff967224 */ /* 0x000fe200078e008d */
[----:B------:R-:W-:Y:S01]  /*b320*/  MOV R141, R148 ;  /* 0x00000094008d7202 */ /* 0x000fe20000000f00 */
[----:B------:R-:W-:Y:S01]  /*b330*/  UIADD3 UR15, UPT, UPT, UR4, -0x700cb87f, URZ ;  /* 0x8ff34781040f7890 */ /* 0x000fe2000fffe0ff */
[----:B------:R-:W-:-:S04]  /*b340*/  IMAD.WIDE.U32 R148, R18, -0x326172a9, RZ ;  /* 0xcd9e8d5712947825 */ /* 0x000fc800078e00ff */
[----:B------:R-:W-:Y:S01]  /*b350*/  IMAD.MOV.U32 R18, RZ, RZ, R148 ;  /* 0x000000ffff127224 */ /* 0x000fe200078e0094 */
[----:B------:R-:W-:-:S07]  /*b360*/  LOP3.LUT R22, R22, UR15, R149, 0x96, !PT ;  /* 0x0000000f16167c12 */ /* 0x000fce000f8e9695 */
.L_x_13747:
[----:B------:R-:W-:Y:S05]  /*b370*/  BSYNC.RECONVERGENT B1 ;  /* 0x0000000000017941 */ /* 0x000fea0003800200 */
.L_x_13746:
        /* <DEDUP_REMOVED lines=17> */
[----:B------:R-:W-:-:S07]  /*b490*/  PRMT R95, R95, 0x5410, R148 ;  /* 0x000054105f5f7816 */ /* 0x000fce0000000094 */
.L_x_13670:
        /* <DEDUP_REMOVED lines=43> */
.L_x_13751:
[----:B------:R-:W-:Y:S01]  /*b750*/  IMAD.MOV.U32 R143, RZ, RZ, R141 ;  /* 0x000000ffff8f7224 */ /* 0x000fe200078e008d */
[----:B------:R-:W-:-:S07]  /*b760*/  IADD3 R141, PT, PT, R16, 0x20, RZ ;  /* 0x00000020108d7810 */ /* 0x000fce0007ffe0ff */
.L_x_13628:
[----:B------:R-:W-:Y:S05]  /*b770*/  BSYNC.RECONVERGENT B0 ;  /* 0x0000000000007941 */ /* 0x000fea0003800200 */
.L_x_13627:
        /* <DEDUP_REMOVED lines=35> */
.L_x_13757:
        /* <DEDUP_REMOVED lines=12> */
.L_x_13759:
[----:B------:R-:W-:Y:S05]  /*ba70*/  BSYNC.RECONVERGENT B2 ;  /* 0x0000000000027941 */ /* 0x000fea0003800200 */
.L_x_13758:
        /* <DEDUP_REMOVED lines=60> */
[----:B------:R-:W-:Y:S02]  /*be40*/  HFMA2 R8, -RZ, RZ, 0, 0 ;  /* 0x00000000ff087431 */ /* 0x000fe400000001ff */
[----:B------:R-:W-:-:S07]  /*be50*/  IMAD.MOV.U32 R6, RZ, RZ, R143 ;  /* 0x000000ffff067224 */ /* 0x000fce00078e008f */
.L_x_13756:
[----:B------:R-:W-:Y:S05]  /*be60*/  BSYNC.RECONVERGENT B1 ;  /* 0x0000000000017941 */ /* 0x000fea0003800200 */
.L_x_13755:
        /* <DEDUP_REMOVED lines=9> */
[----:B------:R-:W-:Y:S01]  /*bf00*/  IMAD.MOV.U32 R9, RZ, RZ, 0x2 ;  /* 0x00000002ff097424 */ /* 0x000fe200078e00ff */
[----:B------:R-:W-:-:S02]  /*bf10*/  MOV R11, R18 ;  /* 0x00000012000b7202 */ /* 0x000fc40000000f00 */
        /* <DEDUP_REMOVED lines=15> */
.L_x_13762:
        /* <DEDUP_REMOVED lines=12> */
.L_x_13764:
[----:B------:R-:W-:Y:S05]  /*c0d0*/  BSYNC.RECONVERGENT B2 ;  /* 0x0000000000027941 */ /* 0x000fea0003800200 */
.L_x_13763:
        /* <DEDUP_REMOVED lines=62> */
.L_x_13761:
[----:B------:R-:W-:Y:S05]  /*c4c0*/  BSYNC.RECONVERGENT B1 ;  /* 0x0000000000017941 */ /* 0x000fea0003800200 */
.L_x_13760:
[----:B------:R-:W-:Y:S01]  /*c4d0*/  I2FP.F32.U32 R8, R11 ;  /* 0x0000000b00087245 */ /* 0x000fe20000201000 */
[----:B------:R-:W-:Y:S01]  /*c4e0*/  BSSY.RECONVERGENT B1, `(.L_x_13765) ;  /* 0x0000064000017945 */ /* 0x000fe20003800200 */
[----:B------:R-:W-:Y:S02]  /*c4f0*/  ISETP.NE.AND P3, PT, R9, 0x1, PT ;  /* 0x000000010900780c */ /* 0x000fe40003f65270 */
[----:B------:R-:W-:Y:S01]  /*c500*/  MOV R11, R18 ;  /* 0x00000012000b7202 */ /* 0x000fe20000000f00 */
        /* <DEDUP_REMOVED lines=22> */
.L_x_13767:
        /* <DEDUP_REMOVED lines=12> */
.L_x_13769:
[----:B------:R-:W-:Y:S05]  /*c730*/  BSYNC.RECONVERGENT B2 ;  /* 0x0000000000027941 */ /* 0x000fea0003800200 */
.L_x_13768:
        /* <DEDUP_REMOVED lines=62> */
.L_x_13766:
[----:B------:R-:W-:Y:S05]  /*cb20*/  BSYNC.RECONVERGENT B1 ;  /* 0x0000000000017941 */ /* 0x000fea0003800200 */
.L_x_13765:
[----:B------:R-:W-:Y:S01]  /*cb30*/  I2FP.F32.U32 R9, R11 ;  /* 0x0000000b00097245 */ /* 0x000fe20000201000 */
[----:B------:R-:W-:Y:S01]  /*cb40*/  BSSY.RECONVERGENT B1, `(.L_x_13770) ;  /* 0x0000060000017945 */ /* 0x000fe20003800200 */
[----:B------:R-:W-:Y:S01]  /*cb50*/  ISETP.NE.AND P2, PT, R8, 0x1, PT ;  /* 0x000000010800780c */ /* 0x000fe20003f45270 */
[----:B------:R-:W-:Y:S01]  /*cb60*/  IMAD.MOV.U32 R11, RZ, RZ, R18 ;  /* 0x000000ffff0b7224 */ /* 0x000fe200078e0012 */
[----:B------:R-:W-:Y:S01]  /*cb70*/  LOP3.LUT R24, R24, 0xfffffff7, RZ, 0xc0, !PT ;  /* 0xfffffff718187812 */ /* 0x000fe200078ec0ff */
[----:B------:R-:W-:-:S05]  /*cb80*/  FFMA.FTZ R9, R9, R154, 1.1641532182693481445e-10 ;  /* 0x2f00000009097423 */ /* 0x000fca000001009a */
[----:B------:R-:W-:Y:S02]  /*cb90*/  FSETP.GTU.FTZ.AND P3, PT, R9, R133, PT ;  /* 0x000000850900720b */ /* 0x000fe40003f7c000 */
[----:B------:R-:W-:-:S05]  /*cba0*/  SHF.L.U32 R9, R21, 0x10, RZ ;  /* 0x0000001015097819 */ /* 0x000fca00000006ff */
        /* <DEDUP_REMOVED lines=14> */
.L_x_13772:
        /* <DEDUP_REMOVED lines=12> */
.L_x_13774:
[----:B------:R-:W-:Y:S05]  /*cd50*/  BSYNC.RECONVERGENT B2 ;  /* 0x0000000000027941 */ /* 0x000fea0003800200 */
.L_x_13773:
        /* <DEDUP_REMOVED lines=62> */
.L_x_13771:
[----:B------:R-:W-:Y:S05]  /*d140*/  BSYNC.RECONVERGENT B1 ;  /* 0x0000000000017941 */ /* 0x000fea0003800200 */
.L_x_13770:
[----:B------:R-:W-:Y:S01]  /*d150*/  I2FP.F32.U32 R8, R11 ;  /* 0x0000000b00087245 */ /* 0x000fe20000201000 */
[----:B------:R-:W-:Y:S01]  /*d160*/  BSSY.RECONVERGENT B1, `(.L_x_13775) ;  /* 0x0000066000017945 */ /* 0x000fe20003800200 */
[----:B------:R-:W-:Y:S01]  /*d170*/  @P1 PRMT R10, R56, 0x7632, R10 ;  /* 0x00007632380a1816 */ /* 0x000fe2000000000a */
[----:B------:R-:W-:Y:S02]  /*d180*/  IMAD.MOV.U32 R11, RZ, RZ, R18 ;  /* 0x000000ffff0b7224 */ /* 0x000fe400078e0012 */
[----:B------:R-:W-:Y:S02]  /*d190*/  FFMA.FTZ R8, R8, R154, 1.1641532182693481445e-10 ;  /* 0x2f00000008087423 */ /* 0x000fe4000001009a */
[----:B------:R-:W-:-:S03]  /*d1a0*/  @P1 IMAD.U32 R10, R10, 0x10000, RZ ;  /* 0x000100000a0a1824 */ /* 0x000fc600078e00ff */
[----:B------:R-:W-:Y:S02]  /*d1b0*/  FSETP.GTU.FTZ.AND P2, PT, R8, R133, PT ;  /* 0x000000850800720b */ /* 0x000fe40003f5c000 */
        /* <DEDUP_REMOVED lines=21> */
.L_x_13777:
        /* <DEDUP_REMOVED lines=12> */
.L_x_13779:
[----:B------:R-:W-:Y:S05]  /*d3d0*/  BSYNC.RECONVERGENT B2 ;  /* 0x0000000000027941 */ /* 0x000fea0003800200 */
.L_x_13778:
        /* <DEDUP_REMOVED lines=62> */
.L_x_13776:
[----:B------:R-:W-:Y:S05]  /*d7c0*/  BSYNC.RECONVERGENT B1 ;  /* 0x0000000000017941 */ /* 0x000fea0003800200 */
.L_x_13775:
[----:B------:R-:W-:Y:S01]  /*d7d0*/  I2FP.F32.U32 R9, R11 ;  /* 0x0000000b00097245 */ /* 0x000fe20000201000 */
[----:B------:R-:W-:Y:S01]  /*d7e0*/  BSSY.RECONVERGENT B1, `(.L_x_13780) ;  /* 0x0000061000017945 */ /* 0x000fe20003800200 */
[----:B------:R-:W-:Y:S02]  /*d7f0*/  LOP3.LUT R24, R24, 0xfffffffb, RZ, 0xc0, !PT ;  /* 0xfffffffb18187812 */ /* 0x000fe400078ec0ff */
        /* <DEDUP_REMOVED lines=20> */
.L_x_13782:
        /* <DEDUP_REMOVED lines=12> */
.L_x_13784:
[----:B------:R-:W-:Y:S05]  /*da00*/  BSYNC.RECONVERGENT B2 ;  /* 0x0000000000027941 */ /* 0x000fea0003800200 */
.L_x_13783:
        /* <DEDUP_REMOVED lines=62> */
.L_x_13781:
[----:B------:R-:W-:Y:S05]  /*ddf0*/  BSYNC.RECONVERGENT B1 ;  /* 0x0000000000017941 */ /* 0x000fea0003800200 */
.L_x_13780:
        /* <DEDUP_REMOVED lines=26> */
.L_x_13787:
        /* <DEDUP_REMOVED lines=12> */
.L_x_13789:
[----:B------:R-:W-:Y:S05]  /*e060*/  BSYNC.RECONVERGENT B2 ;  /* 0x0000000000027941 */ /* 0x000fea0003800200 */
.L_x_13788:
        /* <DEDUP_REMOVED lines=62> */
.L_x_13786:
[----:B------:R-:W-:Y:S05]  /*e450*/  BSYNC.RECONVERGENT B1 ;  /* 0x0000000000017941 */ /* 0x000fea0003800200 */
.L_x_13785:
[----:B------:R-:W-:Y:S01]  /*e460*/  I2FP.F32.U32 R9, R11 ;  /* 0x0000000b00097245 */ /* 0x000fe20000201000 */
[----:B------:R-:W-:Y:S01]  /*e470*/  BSSY.RECONVERGENT B1, `(.L_x_13790) ;  /* 0x0000060000017945 */ /* 0x000fe20003800200 */
[----:B------:R-:W-:Y:S01]  /*e480*/  LOP3.LUT R24, R24, 0xfffffffd, RZ, 0xc0, !PT ;  /* 0xfffffffd18187812 */ /* 0x000fe200078ec0ff */
[----:B------:R-:W-:Y:S02]  /*e490*/  IMAD.MOV.U32 R11, RZ, RZ, R18 ;  /* 0x000000ffff0b7224 */ /* 0x000fe400078e0012 */
[----:B------:R-:W-:-:S05]  /*e4a0*/  FFMA.FTZ R9, R9, R154, 1.1641532182693481445e-10 ;  /* 0x2f00000009097423 */ /* 0x000fca000001009a */
[----:B------:R-:W-:Y:S02]  /*e4b0*/  FSETP.GTU.FTZ.AND P2, PT, R9, R133, PT ;  /* 0x000000850900720b */ /* 0x000fe40003f5c000 */
[----:B------:R-:W-:-:S05]  /*e4c0*/  SHF.L.U32 R9, R21, 0x10, RZ ;  /* 0x0000001015097819 */ /* 0x000fca00000006ff */
        /* <DEDUP_REMOVED lines=15> */
.L_x_13792:
        /* <DEDUP_REMOVED lines=12> */
.L_x_13794:
[----:B------:R-:W-:Y:S05]  /*e680*/  BSYNC.RECONVERGENT B2 ;  /* 0x0000000000027941 */ /* 0x000fea0003800200 */
.L_x_13793:
        /* <DEDUP_REMOVED lines=62> */
.L_x_13791:
[----:B------:R-:W-:Y:S05]  /*ea70*/  BSYNC.RECONVERGENT B1 ;  /* 0x0000000000017941 */ /* 0x000fea0003800200 */
.L_x_13790:
[----:B------:R-:W-:Y:S01]  /*ea80*/  I2FP.F32.U32 R8, R11 ;  /* 0x0000000b00087245 */ /* 0x000fe20000201000 */
[----:B------:R-:W-:Y:S01]  /*ea90*/  BSSY.RECONVERGENT B1, `(.L_x_13795) ;  /* 0x0000065000017945 */ /* 0x000fe20003800200 */
[----:B------:R-:W-:-:S03]  /*eaa0*/  @P1 PRMT R10, R57, 0x7632, R10 ;  /* 0x00007632390a1816 */ /* 0x000fc6000000000a */
[----:B------:R-:W-:Y:S02]  /*eab0*/  FFMA.FTZ R8, R8, R154, 1.1641532182693481445e-10 ;  /* 0x2f00000008087423 */ /* 0x000fe4000001009a */
[----:B------:R-:W-:-:S03]  /*eac0*/  @P1 IMAD.U32 R10, R10, 0x10000, RZ ;  /* 0x000100000a0a1824 */ /* 0x000fc600078e00ff */
[----:B------:R-:W-:Y:S02]  /*ead0*/  FSETP.GTU.FTZ.AND P2, PT, R8, R133, PT ;  /* 0x000000850800720b */ /* 0x000fe40003f5c000 */
[----:B------:R-:W-:Y:S02]  /*eae0*/  PRMT R8, R61, 0x7632, R8 ;  /* 0x000076323d087816 */ /* 0x000fe40000000008 */
[----:B------:R-:W-:-:S03]  /*eaf0*/  SEL R11, RZ, 0x1, P2 ;  /* 0x00000001ff0b7807 */ /* 0x000fc60001000000 */
[----:B------:R-:W-:-:S04]  /*eb00*/  IMAD.U32 R8, R8, 0x10000, RZ ;  /* 0x0001000008087824 */ /* 0x000fc800078e00ff */
[----:B------:R-:W-:-:S05]  /*eb10*/  FMUL.FTZ R8, R8, R7 ;  /* 0x0000000708087220 */ /* 0x000fca0000410000 */
[----:B------:R-:W-:Y:S02]  /*eb20*/  FSEL R8, R8, RZ, !P2 ;  /* 0x000000ff08087208 */ /* 0x000fe40005000000 */
[----:B------:R-:W-:-:S03]  /*eb30*/  ISETP.NE.AND P2, PT, R9, 0x1, PT ;  /* 0x000000010900780c */ /* 0x000fc60003f45270 */
[----:B------:R-:W-:Y:S01]  /*eb40*/  FADD.FTZ R8, R21, R8 ;  /* 0x0000000815087221 */ /* 0x000fe20000010000 */
[----:B------:R-:W-:-:S03]  /*eb50*/  IMAD.MOV.U32 R21, RZ, RZ, R18 ;  /* 0x000000ffff157224 */ /* 0x000fc600078e0012 */
        /* <DEDUP_REMOVED lines=13> */
.L_x_13797:
        /* <DEDUP_REMOVED lines=12> */
.L_x_13799:
[----:B------:R-:W-:Y:S05]  /*ecf0*/  BSYNC.RECONVERGENT B2 ;  /* 0x0000000000027941 */ /* 0x000fea0003800200 */
.L_x_13798:
        /* <DEDUP_REMOVED lines=62> */
.L_x_13796:
[----:B------:R-:W-:Y:S05]  /*f0e0*/  BSYNC.RECONVERGENT B1 ;  /* 0x0000000000017941 */ /* 0x000fea0003800200 */
.L_x_13795:
        /* <DEDUP_REMOVED lines=21> */
.L_x_13802:
        /* <DEDUP_REMOVED lines=12> */
.L_x_13804:
[----:B------:R-:W-:Y:S05]  /*f300*/  BSYNC.RECONVERGENT B2 ;  /* 0x0000000000027941 */ /* 0x000fea0003800200 */
.L_x_13803:
        /* <DEDUP_REMOVED lines=62> */
.L_x_13801:
[----:B------:R-:W-:Y:S05]  /*f6f0*/  BSYNC.RECONVERGENT B1 ;  /* 0x0000000000017941 */ /* 0x000fea0003800200 */
.L_x_13800:
[----:B------:R-:W-:Y:S01]  /*f700*/  I2FP.F32.U32 R8, R94 ;  /* 0x0000005e00087245 */ /* 0x000fe20000201000 */
[----:B------:R-:W-:Y:S01]  /*f710*/  BSSY.RECONVERGENT B1, `(.L_x_13805) ;  /* 0x0000063000017945 */ /* 0x000fe20003800200 */
[----:B------:R-:W-:-:S03]  /*f720*/  MOV R128, R18 ;  /* 0x0000001200807202 */ /* 0x000fc60000000f00 */
        /* <DEDUP_REMOVED lines=22> */
.L_x_13807:
        /* <DEDUP_REMOVED lines=12> */
.L_x_13809:
[----:B------:R-:W-:Y:S05]  /*f950*/  BSYNC.RECONVERGENT B2 ;  /* 0x0000000000027941 */ /* 0x000fea0003800200 */
.L_x_13808:
        /* <DEDUP_REMOVED lines=62> */
.L_x_13806:
[----:B------:R-:W-:Y:S05]  /*fd40*/  BSYNC.RECONVERGENT B1 ;  /* 0x0000000000017941 */ /* 0x000fea0003800200 */
.L_x_13805:
        /* <DEDUP_REMOVED lines=20> */
.L_x_13812:
        /* <DEDUP_REMOVED lines=12> */
.L_x_13814:
[----:B------:R-:W-:Y:S05]  /*ff50*/  BSYNC.RECONVERGENT B2 ;  /* 0x0000000000027941 */ /* 0x000fea0003800200 */
.L_x_13813:
        /* <DEDUP_REMOVED lines=62> */
.L_x_13811:
[----:B------:R-:W-:Y:S05]  /*10340*/  BSYNC.RECONVERGENT B1 ;  /* 0x0000000000017941 */ /* 0x000fea0003800200 */
.L_x_13810:
[----:B------:R-:W-:Y:S01]  /*10350*/  I2FP.F32.U32 R8, R128 ;  /* 0x0000008000087245 */ /* 0x000fe20000201000 */
[----:B------:R-:W-:Y:S01]  /*10360*/  BSSY.RECONVERGENT B1, `(.L_x_13815) ;  /* 0x0000065000017945 */ /* 0x000fe20003800200 */
[----:B------:R-:W-:Y:S01]  /*10370*/  @P1 PRMT R9, R58, 0x7632, R9 ;  /* 0x000076323a091816 */ /* 0x000fe20000000009 */
[----:B------:R-:W-:Y:S02]  /*10380*/  IMAD.MOV.U32 R128, RZ, RZ, 0x2 ;  /* 0x00000002ff807424 */ /* 0x000fe400078e00ff */
        /* <DEDUP_REMOVED lines=9> */
[----:B------:R-:W-:Y:S02]  /*10420*/  SEL R9, RZ, 0x1, P4 ;  /* 0x00000001ff097807 */ /* 0x000fe40002000000 */
[----:B------:R-:W-:Y:S02]  /*10430*/  ISETP.NE.AND P4, PT, R150, 0x1, PT ;  /* 0x000000019600780c */ /* 0x000fe40003f85270 */
        /* <DEDUP_REMOVED lines=12> */
.L_x_13817:
        /* <DEDUP_REMOVED lines=12> */
.L_x_13819:
[----:B------:R-:W-:Y:S05]  /*105c0*/  BSYNC.RECONVERGENT B2 ;  /* 0x0000000000027941 */ /* 0x000fea0003800200 */
.L_x_13818:
        /* <DEDUP_REMOVED lines=60> */
[----:B------:R-:W-:Y:S02]  /*10990*/  LOP3.LUT R22, R22, UR15, R151, 0x96, !PT ;  /* 0x0000000f16167c12 */ /* 0x000fe4000f8e9697 */
[----:B------:R-:W-:-:S07]  /*109a0*/  MOV R18, R150 ;  /* 0x0000009600127202 */ /* 0x000fce0000000f00 */
.L_x_13816:
[----:B------:R-:W-:Y:S05]  /*109b0*/  BSYNC.RECONVERGENT B1 ;  /* 0x0000000000017941 */ /* 0x000fea0003800200 */
.L_x_13815:
        /* <DEDUP_REMOVED lines=21> */
.L_x_13822:
        /* <DEDUP_REMOVED lines=12> */
.L_x_13824:
[----:B------:R-:W-:Y:S05]  /*10bd0*/  BSYNC.RECONVERGENT B2 ;  /* 0x0000000000027941 */ /* 0x000fea0003800200 */
.L_x_13823:
        /* <DEDUP_REMOVED lines=62> */
.L_x_13821:
[----:B------:R-:W-:Y:S05]  /*10fc0*/  BSYNC.RECONVERGENT B1 ;  /* 0x0000000000017941 */ /* 0x000fea0003800200 */
.L_x_13820:
[----:B------:R-:W-:Y:S01]  /*10fd0*/  I2FP.F32.U32 R95, R95 ;  /* 0x0000005f005f7245 */ /* 0x000fe20000201000 */
[----:B------:R-:W-:Y:S01]  /*10fe0*/  BSSY.RECONVERGENT B1, `(.L_x_13825) ;  /* 0x0000063000017945 */ /* 0x000fe20003800200 */
[----:B------:R-:W-:Y:S01]  /*10ff0*/  IMAD.MOV.U32 R150, RZ, RZ, 0x2 ;  /* 0x00000002ff967424 */ /* 0x000fe200078e00ff */
[----:B------:R-:W-:Y:S02]  /*11000*/  MOV R152, R18 ;  /* 0x0000001200987202 */ /* 0x000fe40000000f00 */
        /* <DEDUP_REMOVED lines=21> */
.L_x_13827:
        /* <DEDUP_REMOVED lines=12> */
.L_x_13829:
[----:B------:R-:W-:Y:S05]  /*11220*/  BSYNC.RECONVERGENT B2 ;  /* 0x0000000000027941 */ /* 0x000fea0003800200 */
.L_x_13828:
        /* <DEDUP_REMOVED lines=62> */
.L_x_13826:
[----:B------:R-:W-:Y:S05]  /*11610*/  BSYNC.RECONVERGENT B1 ;  /* 0x0000000000017941 */ /* 0x000fea0003800200 */
.L_x_13825:
        /* <DEDUP_REMOVED lines=20> */
.L_x_13832:
        /* <DEDUP_REMOVED lines=15> */
.L_x_13834:
[----:B------:R-:W-:Y:S05]  /*11850*/  BSYNC.RECONVERGENT B2 ;  /* 0x0000000000027941 */ /* 0x000fea0003800200 */
.L_x_13833:
        /* <DEDUP_REMOVED lines=57> */
[----:B------:R-:W-:Y:S01]  /*11bf0*/  UIADD3 UR15, UPT, UPT, UR4, -0x700cb87f, URZ ;  /* 0x8ff34781040f7890 */ /* 0x000fe2000fffe0ff */
[----:B------:R-:W-:Y:S02]  /*11c00*/  IMAD.MOV.U32 R142, RZ, RZ, R150 ;  /* 0x000000ffff8e7224 */ /* 0x000fe400078e0096 */
[----:B------:R-:W-:-:S05]  /*11c10*/  IMAD.WIDE.U32 R150, R18, -0x326172a9, RZ ;  /* 0xcd9e8d5712967825 */ /* 0x000fca00078e00ff */
[----:B------:R-:W-:Y:S02]  /*11c20*/  LOP3.LUT R22, R22, UR15, R151, 0x96, !PT ;  /* 0x0000000f16167c12 */ /* 0x000fe4000f8e9697 */
[----:B------:R-:W-:-:S07]  /*11c30*/  MOV R18, R150 ;  /* 0x0000009600127202 */ /* 0x000fce0000000f00 */
.L_x_13831:
[----:B------:R-:W-:Y:S05]  /*11c40*/  BSYNC.RECONVERGENT B1 ;  /* 0x0000000000017941 */ /* 0x000fea0003800200 */
.L_x_13830:
        /* <DEDUP_REMOVED lines=19> */
.L_x_13754:
        /* <DEDUP_REMOVED lines=16> */
.L_x_13838:
        /* <DEDUP_REMOVED lines=12> */
.L_x_13840:
[----:B------:R-:W-:Y:S05]  /*11f40*/  BSYNC.RECONVERGENT B2 ;  /* 0x0000000000027941 */ /* 0x000fea0003800200 */
.L_x_13839:
        /* <DEDUP_REMOVED lines=62> */
.L_x_13837:
[----:B------:R-:W-:Y:S05]  /*12330*/  BSYNC.RECONVERGENT B1 ;  /* 0x0000000000017941 */ /* 0x000fea0003800200 */
.L_x_13836:
        /* <DEDUP_REMOVED lines=29> */
.L_x_13843:
        /* <DEDUP_REMOVED lines=12> */
.L_x_13845:
[----:B------:R-:W-:Y:S05]  /*125d0*/  BSYNC.RECONVERGENT B2 ;  /* 0x0000000000027941 */ /* 0x000fea0003800200 */
.L_x_13844:
        /* <DEDUP_REMOVED lines=62> */
.L_x_13842:
[----:B------:R-:W-:Y:S05]  /*129c0*/  BSYNC.RECONVERGENT B1 ;  /* 0x0000000000017941 */ /* 0x000fea0003800200 */
.L_x_13841:
        /* <DEDUP_REMOVED lines=26> */
.L_x_13848:
        /* <DEDUP_REMOVED lines=12> */
.L_x_13850:
[----:B------:R-:W-:Y:S05]  /*12c30*/  BSYNC.RECONVERGENT B2 ;  /* 0x0000000000027941 */ /* 0x000fea0003800200 */
.L_x_13849:
        /* <DEDUP_REMOVED lines=60> */
[----:B------:R-:W-:Y:S01]  /*13000*/  LOP3.LUT R22, R22, UR15, R109, 0x96, !PT ;  /* 0x0000000f16167c12 */ /* 0x000fe2000f8e966d */
[----:B------:R-:W-:-:S07]  /*13010*/  IMAD.MOV.U32 R109, RZ, RZ, RZ ;  /* 0x000000ffff6d7224 */ /* 0x000fce00078e00ff */
.L_x_13847:
[----:B------:R-:W-:Y:S05]  /*13020*/  BSYNC.RECONVERGENT B1 ;  /* 0x0000000000017941 */ /* 0x000fea0003800200 */
.L_x_13846:
        /* <DEDUP_REMOVED lines=26> */
.L_x_13853:
        /* <DEDUP_REMOVED lines=12> */
.L_x_13855:
[----:B------:R-:W-:Y:S05]  /*13290*/  BSYNC.RECONVERGENT B2 ;  /* 0x0000000000027941 */ /* 0x000fea0003800200 */
.L_x_13854:
        /* <DEDUP_REMOVED lines=62> */
.L_x_13852:
[----:B------:R-:W-:Y:S05]  /*13680*/  BSYNC.RECONVERGENT B1 ;  /* 0x0000000000017941 */ /* 0x000fea0003800200 */
.L_x_13851:
        /* <DEDUP_REMOVED lines=26> */
.L_x_13858:
        /* <DEDUP_REMOVED lines=12> */
.L_x_13860:
[----:B------:R-:W-:Y:S05]  /*138f0*/  BSYNC.RECONVERGENT B2 ;  /* 0x0000000000027941 */ /* 0x000fea0003800200 */
.L_x_13859:
        /* <DEDUP_REMOVED lines=62> */
.L_x_13857:
[----:B------:R-:W-:Y:S05]  /*13ce0*/  BSYNC.RECONVERGENT B1 ;  /* 0x0000000000017941 */ /* 0x000fea0003800200 */
.L_x_13856:
        /* <DEDUP_REMOVED lines=24> */
.L_x_13863:
        /* <DEDUP_REMOVED lines=12> */
.L_x_13865:
[----:B------:R-:W-:Y:S05]  /*13f30*/  BSYNC.RECONVERGENT B2 ;  /* 0x0000000000027941 */ /* 0x000fea0003800200 */
.L_x_13864:
        /* <DEDUP_REMOVED lines=62> */
.L_x_13862:
[----:B------:R-:W-:Y:S05]  /*14320*/  BSYNC.RECONVERGENT B1 ;  /* 0x0000000000017941 */ /* 0x000fea0003800200 */
.L_x_13861:
        /* <DEDUP_REMOVED lines=24> */
.L_x_13868:
        /* <DEDUP_REMOVED lines=12> */
.L_x_13870:
[----:B------:R-:W-:Y:S05]  /*14570*/  BSYNC.RECONVERGENT B2 ;  /* 0x0000000000027941 */ /* 0x000fea0003800200 */
.L_x_13869:
        /* <DEDUP_REMOVED lines=62> */
.L_x_13867:
[----:B------:R-:W-:Y:S05]  /*14960*/  BSYNC.RECONVERGENT B1 ;  /* 0x0000000000017941 */ /* 0x000fea0003800200 */
.L_x_13866:
        /* <DEDUP_REMOVED lines=24> */
.L_x_13873:
        /* <DEDUP_REMOVED lines=12> */
.L_x_13875:
[----:B------:R-:W-:Y:S05]  /*14bb0*/  BSYNC.RECONVERGENT B2 ;  /* 0x0000000000027941 */ /* 0x000fea0003800200 */
.L_x_13874:
        /* <DEDUP_REMOVED lines=62> */
.L_x_13872:
[----:B------:R-:W-:Y:S05]  /*14fa0*/  BSYNC.RECONVERGENT B1 ;  /* 0x0000000000017941 */ /* 0x000fea0003800200 */
.L_x_13871:
[----:B------:R-:W-:Y:S02]  /*14fb0*/  I2FP.F32.U32 R150, R152 ;  /* 0x0000009800967245 */ /* 0x000fe40000201000 */
[----:B------:R-:W-:Y:S02]  /*14fc0*/  PRMT R94, R94, 0x5410, R155 ;  /* 0x000054105e5e7816 */ /* 0x000fe4000000009b */
[----:B------:R-:W-:Y:S01]  /*14fd0*/  PRMT R93, R93, 0x5410, R148 ;  /* 0x000054105d5d7816 */ /* 0x000fe20000000094 */
[----:B------:R-:W-:Y:S01]  /*14fe0*/  FFMA.FTZ R150, R150, R154, 1.1641532182693481445e-10 ;  /* 0x2f00000096967423 */ /* 0x000fe2000001009a */
[----:B------:R-:W-:-:S04]  /*14ff0*/  PRMT R92, R143, 0x5410, R92 ;  /* 0x000054108f5c7816 */ /* 0x000fc8000000005c */
[----:B------:R-:W-:Y:S01]  /*15000*/  FSETP.GTU.FTZ.AND P5, PT, R150, R149, PT ;  /* 0x000000959600720b */ /* 0x000fe20003fbc000 */
[----:B------:R-:W-:-:S04]  /*15010*/  IMAD.U32 R149, R212, 0x10000, RZ ;  /* 0x00010000d4957824 */ /* 0x000fc800078e00ff */
        /* <DEDUP_REMOVED lines=8> */
.L_x_13835:
        /* <DEDUP_REMOVED lines=43> */
.L_x_13876:
[----:B------:R-:W-:Y:S02]  /*15350*/  IMAD.MOV.U32 R143, RZ, RZ, R142 ;  /* 0x000000ffff8f7224 */ /* 0x000fe400078e008e */
[----:B------:R-:W-:-:S07]  /*15360*/  VIADD R141, R141, 0x20 ;  /* 0x000000208d8d7836 */ /* 0x000fce0000000000 */
.L_x_13753:
[----:B------:R-:W-:Y:S05]  /*15370*/  BSYNC.RECONVERGENT B0 ;  /* 0x0000000000007941 */ /* 0x000fea0003800200 */
.L_x_13752:
        /* <DEDUP_REMOVED lines=35> */
.L_x_13882:
        /* <DEDUP_REMOVED lines=12> */
.L_x_13884:
[----:B------:R-:W-:Y:S05]  /*15670*/  BSYNC.RECONVERGENT B2 ;  /* 0x0000000000027941 */ /* 0x000fea0003800200 */
.L_x_13883:
        /* <DEDUP_REMOVED lines=62> */
.L_x_13881:
[----:B------:R-:W-:Y:S05]  /*15a60*/  BSYNC.RECONVERGENT B1 ;  /* 0x0000000000017941 */ /* 0x000fea0003800200 */
.L_x_13880:
        /* <DEDUP_REMOVED lines=12> */
[----:B------:R-:W-:-:S04]  /*15b30*/  IMAD.U32 R5, R92, 0x10000, RZ ;  /* 0x000100005c057824 */ /* 0x000fc800078e00ff */
        /* <DEDUP_REMOVED lines=13> */
.L_x_13887:
        /* <DEDUP_REMOVED lines=12> */
.L_x_13889:
[----:B------:R-:W-:Y:S05]  /*15cd0*/  BSYNC.RECONVERGENT B2 ;  /* 0x0000000000027941 */ /* 0x000fea0003800200 */
.L_x_13888:
        /* <DEDUP_REMOVED lines=62> */
.L_x_13886:
[----:B------:R-:W-:Y:S05]  /*160c0*/  BSYNC.RECONVERGENT B1 ;  /* 0x0000000000017941 */ /* 0x000fea0003800200 */
.L_x_13885:
        /* <DEDUP_REMOVED lines=26> */
.L_x_13892:
        /* <DEDUP_REMOVED lines=12> */
.L_x_13894:
[----:B------:R-:W-:Y:S05]  /*16330*/  BSYNC.RECONVERGENT B2 ;  /* 0x0000000000027941 */ /* 0x000fea0003800200 */
.L_x_13893:
        /* <DEDUP_REMOVED lines=62> */
.L_x_13891:
[----:B------:R-:W-:Y:S05]  /*16720*/  BSYNC.RECONVERGENT B1 ;  /* 0x0000000000017941 */ /* 0x000fea0003800200 */
.L_x_13890:
        /* <DEDUP_REMOVED lines=22> */
.L_x_13897:
        /* <DEDUP_REMOVED lines=12> */
.L_x_13899:
[----:B------:R-:W-:Y:S05]  /*16950*/  BSYNC.RECONVERGENT B2 ;  /* 0x0000000000027941 */ /* 0x000fea0003800200 */
.L_x_13898:
        /* <DEDUP_REMOVED lines=62> */
.L_x_13896:
[----:B------:R-:W-:Y:S05]  /*16d40*/  BSYNC.RECONVERGENT B1 ;  /* 0x0000000000017941 */ /* 0x000fea0003800200 */
.L_x_13895:
        /* <DEDUP_REMOVED lines=28> */
.L_x_13902:
        /* <DEDUP_REMOVED lines=12> */
.L_x_13904:
[----:B------:R-:W-:Y:S05]  /*16fd0*/  BSYNC.RECONVERGENT B2 ;  /* 0x0000000000027941 */ /* 0x000fea0003800200 */
.L_x_13903:
        /* <DEDUP_REMOVED lines=62> */
.L_x_13901:
[----:B------:R-:W-:Y:S05]  /*173c0*/  BSYNC.RECONVERGENT B1 ;  /* 0x0000000000017941 */ /* 0x000fea0003800200 */
.L_x_13900:
[----:B------:R-:W-:Y:S01]  /*173d0*/  I2FP.F32.U32 R9, R11 ;  /* 0x0000000b00097245 */ /* 0x000fe20000201000 */
[----:B------:R-:W-:Y:S01]  /*173e0*/  BSSY.RECONVERGENT B1, `(.L_x_13905) ;  /* 0x0000061000017945 */ /* 0x000fe20003800200 */
[----:B------:R-:W-:Y:S01]  /*173f0*/  LOP3.LUT R24, R24, 0xfffffffb, RZ, 0xc0, !PT ;  /* 0xfffffffb18187812 */ /* 0x000fe200078ec0ff */
[----:B------:R-:W-:Y:S01]  /*17400*/  IMAD.MOV.U32 R11, RZ, RZ, R18 ;  /* 0x000000ffff0b7224 */ /* 0x000fe200078e0012 */
[----:B------:R-:W-:Y:S01]  /*17410*/  PRMT R21, R93, 0x7632, R21 ;  /* 0x000076325d157816 */ /* 0x000fe20000000015 */
        /* <DEDUP_REMOVED lines=18> */
.L_x_13907:
        /* <DEDUP_REMOVED lines=12> */
.L_x_13909:
[----:B------:R-:W-:Y:S05]  /*17600*/  BSYNC.RECONVERGENT B2 ;  /* 0x0000000000027941 */ /* 0x000fea0003800200 */
.L_x_13908:
        /* <DEDUP_REMOVED lines=62> */
.L_x_13906:
[----:B------:R-:W-:Y:S05]  /*179f0*/  BSYNC.RECONVERGENT B1 ;  /* 0x0000000000017941 */ /* 0x000fea0003800200 */
.L_x_13905:
        /* <DEDUP_REMOVED lines=26> */
.L_x_13912:
        /* <DEDUP_REMOVED lines=12> */
.L_x_13914:
[----:B------:R-:W-:Y:S05]  /*17c60*/  BSYNC.RECONVERGENT B2 ;  /* 0x0000000000027941 */ /* 0x000fea0003800200 */
.L_x_13913:
        /* <DEDUP_REMOVED lines=62> */
.L_x_13911:
[----:B------:R-:W-:Y:S05]  /*18050*/  BSYNC.RECONVERGENT B1 ;  /* 0x0000000000017941 */ /* 0x000fea0003800200 */
.L_x_13910:
        /* <DEDUP_REMOVED lines=22> */
.L_x_13917:
        /* <DEDUP_REMOVED lines=12> */
.L_x_13919:
[----:B------:R-:W-:Y:S05]  /*18280*/  BSYNC.RECONVERGENT B2 ;  /* 0x0000000000027941 */ /* 0x000fea0003800200 */
.L_x_13918:
        /* <DEDUP_REMOVED lines=62> */
.L_x_13916:
[----:B------:R-:W-:Y:S05]  /*18670*/  BSYNC.RECONVERGENT B1 ;  /* 0x0000000000017941 */ /* 0x000fea0003800200 */
.L_x_13915:
        /* <DEDUP_REMOVED lines=27> */
.L_x_13922:
        /* <DEDUP_REMOVED lines=12> */
.L_x_13924:
[----:B------:R-:W-:Y:S05]  /*188f0*/  BSYNC.RECONVERGENT B2 ;  /* 0x0000000000027941 */ /* 0x000fea0003800200 */
.L_x_13923:
        /* <DEDUP_REMOVED lines=62> */
.L_x_13921:
[----:B------:R-:W-:Y:S05]  /*18ce0*/  BSYNC.RECONVERGENT B1 ;  /* 0x0000000000017941 */ /* 0x000fea0003800200 */
.L_x_13920:
        /* <DEDUP_REMOVED lines=21> */
.L_x_13927:
        /* <DEDUP_REMOVED lines=12> */
.L_x_13929:
[----:B------:R-:W-:Y:S05]  /*18f00*/  BSYNC.RECONVERGENT B2 ;  /* 0x0000000000027941 */ /* 0x000fea0003800200 */
.L_x_13928:
        /* <DEDUP_REMOVED lines=62> */
.L_x_13926:
[----:B------:R-:W-:Y:S05]  /*192f0*/  BSYNC.RECONVERGENT B1 ;  /* 0x0000000000017941 */ /* 0x000fea0003800200 */
.L_x_13925:
        /* <DEDUP_REMOVED lines=25> */
.L_x_13932:
        /* <DEDUP_REMOVED lines=12> */
.L_x_13934:
[----:B------:R-:W-:Y:S05]  /*19550*/  BSYNC.RECONVERGENT B2 ;  /* 0x0000000000027941 */ /* 0x000fea0003800200 */
.L_x_13933:
        /* <DEDUP_REMOVED lines=62> */
.L_x_13931:
[----:B------:R-:W-:Y:S05]  /*19940*/  BSYNC.RECONVERGENT B1 ;  /* 0x0000000000017941 */ /* 0x000fea0003800200 */
.L_x_13930:
        /* <DEDUP_REMOVED lines=20> */
.L_x_13937:
        /* <DEDUP_REMOVED lines=12> */
.L_x_13939:
[----:B------:R-:W-:Y:S05]  /*19b50*/  BSYNC.RECONVERGENT B2 ;  /* 0x0000000000027941 */ /* 0x000fea0003800200 */
.L_x_13938:
        /* <DEDUP_REMOVED lines=62> */
.L_x_13936:
[----:B------:R-:W-:Y:S05]  /*19f40*/  BSYNC.RECONVERGENT B1 ;  /* 0x0000000000017941 */ /* 0x000fea0003800200 */
.L_x_13935:
[----:B------:R-:W-:Y:S01]  /*19f50*/  I2FP.F32.U32 R8, R126 ;  /* 0x0000007e00087245 */ /* 0x000fe20000201000 */
[----:B------:R-:W-:Y:S01]  /*19f60*/  BSSY.RECONVERGENT B1, `(.L_x_13940) ;  /* 0x0000065000017945 */ /* 0x000fe20003800200 */
[----:B------:R-:W-:Y:S02]  /*19f70*/  @P1 PRMT R9, R58, 0x7632, R9 ;  /* 0x000076323a091816 */ /* 0x000fe40000000009 */
[----:B------:R-:W-:Y:S01]  /*19f80*/  MOV R126, 0x2 ;  /* 0x00000002007e7802 */ /* 0x000fe20000000f00 */
        /* <DEDUP_REMOVED lines=9> */
[----:B------:R-:W-:Y:S01]  /*1a020*/  SEL R9, RZ, 0x1, P4 ;  /* 0x00000001ff097807 */ /* 0x000fe20002000000 */
[----:B------:R-:W-:Y:S01]  /*1a030*/  @!P1 IMAD.MOV.U32 R127, RZ, RZ, R8 ;  /* 0x000000ffff7f9224 */ /* 0x000fe200078e0008 */
[----:B------:R-:W-:Y:S01]  /*1a040*/  ISETP.NE.AND P4, PT, R150, 0x1, PT ;  /* 0x000000019600780c */ /* 0x000fe20003f85270 */
[----:B------:R-:W-:-:S03]  /*1a050*/  IMAD.MOV.U32 R8, RZ, RZ, R18 ;  /* 0x000000ffff087224 */ /* 0x000fc600078e0012 */
[----:B------:R-:W-:-:S09]  /*1a060*/  F2FP.BF16.F32.PACK_AB R149, RZ, R127 ;  /* 0x0000007fff95723e */ /* 0x000fd200000010ff */
        /* <DEDUP_REMOVED lines=9> */
.L_x_13942:
        /* <DEDUP_REMOVED lines=12> */
.L_x_13944:
[----:B------:R-:W-:Y:S05]  /*1a1c0*/  BSYNC.RECONVERGENT B2 ;  /* 0x0000000000027941 */ /* 0x000fea0003800200 */
.L_x_13943:
        /* <DEDUP_REMOVED lines=62> */
.L_x_13941:
[----:B------:R-:W-:Y:S05]  /*1a5b0*/  BSYNC.RECONVERGENT B1 ;  /* 0x0000000000017941 */ /* 0x000fea0003800200 */
.L_x_13940:
        /* <DEDUP_REMOVED lines=21> */
.L_x_13947:
        /* <DEDUP_REMOVED lines=12> */
.L_x_13949:
[----:B------:R-:W-:Y:S05]  /*1a7d0*/  BSYNC.RECONVERGENT B2 ;  /* 0x0000000000027941 */ /* 0x000fea0003800200 */
.L_x_13948:
        /* <DEDUP_REMOVED lines=62> */
.L_x_13946:
[----:B------:R-:W-:Y:S05]  /*1abc0*/  BSYNC.RECONVERGENT B1 ;  /* 0x0000000000017941 */ /* 0x000fea0003800200 */
.L_x_13945:
[----:B------:R-:W-:Y:S01]  /*1abd0*/  I2FP.F32.U32 R95, R95 ;  /* 0x0000005f005f7245 */ /* 0x000fe20000201000 */
[----:B------:R-:W-:Y:S01]  /*1abe0*/  BSSY.RECONVERGENT B1, `(.L_x_13950) ;  /* 0x0000063000017945 */ /* 0x000fe20003800200 */
[----:B------:R-:W-:Y:S02]  /*1abf0*/  IMAD.MOV.U32 R150, RZ, RZ, 0x2 ;  /* 0x00000002ff967424 */ /* 0x000fe400078e00ff */
[----:B------:R-:W-:Y:S02]  /*1ac00*/  IMAD.MOV.U32 R152, RZ, RZ, R18 ;  /* 0x000000ffff987224 */ /* 0x000fe400078e0012 */
        /* <DEDUP_REMOVED lines=21> */
.L_x_13952:
        /* <DEDUP_REMOVED lines=12> */
.L_x_13954:
[----:B------:R-:W-:Y:S05]  /*1ae20*/  BSYNC.RECONVERGENT B2 ;  /* 0x0000000000027941 */ /* 0x000fea0003800200 */
.L_x_13953:
        /* <DEDUP_REMOVED lines=62> */
.L_x_13951:
[----:B------:R-:W-:Y:S05]  /*1b210*/  BSYNC.RECONVERGENT B1 ;  /* 0x0000000000017941 */ /* 0x000fea0003800200 */
.L_x_13950:
        /* <DEDUP_REMOVED lines=20> */
.L_x_13957:
        /* <DEDUP_REMOVED lines=15> */
.L_x_13959:
[----:B------:R-:W-:Y:S05]  /*1b450*/  BSYNC.RECONVERGENT B2 ;  /* 0x0000000000027941 */ /* 0x000fea0003800200 */
.L_x_13958:
        /* <DEDUP_REMOVED lines=54> */
[----:B------:R-:W-:Y:S01]  /*1b7c0*/  HFMA2 R21, -RZ, RZ, 0, 0 ;  /* 0x00000000ff157431 */ /* 0x000fe200000001ff */
[----:B------:R-:W-:Y:S01]  /*1b7d0*/  LOP3.LUT R23, R152, UR15, R151, 0x96, !PT ;  /* 0x0000000f98177c12 */ /* 0x000fe2000f8e9697 */
[----:B------:R-:W-:Y:S01]  /*1b7e0*/  IMAD.MOV.U32 R152, RZ, RZ, R142 ;  /* 0x000000ffff987224 */ /* 0x000fe200078e008e */
[----:B------:R-:W-:Y:S01]  /*1b7f0*/  UIADD3 UR15, UPT, UPT, UR4, -0x700cb87f, URZ ;  /* 0x8ff34781040f7890 */ /* 0x000fe2000fffe0ff */
[----:B------:R-:W-:Y:S02]  /*1b800*/  IMAD.MOV.U32 R142, RZ, RZ, R150 ;  /* 0x000000ffff8e7224 */ /* 0x000fe400078e0096 */
[----:B------:R-:W-:-:S04]  /*1b810*/  IMAD.WIDE.U32 R150, R18, -0x326172a9, RZ ;  /* 0xcd9e8d5712967825 */ /* 0x000fc800078e00ff */
[----:B------:R-:W-:Y:S01]  /*1b820*/  IMAD.MOV.U32 R18, RZ, RZ, R150 ;  /* 0x000000ffff127224 */ /* 0x000fe200078e0096 */
[----:B------:R-:W-:-:S07]  /*1b830*/  LOP3.LUT R22, R22, UR15, R151, 0x96, !PT ;  /* 0x0000000f16167c12 */ /* 0x000fce000f8e9697 */
.L_x_13956:
[----:B------:R-:W-:Y:S05]  /*1b840*/  BSYNC.RECONVERGENT B1 ;  /* 0x0000000000017941 */ /* 0x000fea0003800200 */
.L_x_13955:
        /* <DEDUP_REMOVED lines=19> */
.L_x_13879:
        /* <DEDUP_REMOVED lines=16> */
.L_x_13963:
        /* <DEDUP_REMOVED lines=12> */
.L_x_13965:
[----:B------:R-:W-:Y:S05]  /*1bb40*/  BSYNC.RECONVERGENT B2 ;  /* 0x0000000000027941 */ /* 0x000fea0003800200 */
.L_x_13964:
        /* <DEDUP_REMOVED lines=62> */
.L_x_13962:
[----:B------:R-:W-:Y:S05]  /*1bf30*/  BSYNC.RECONVERGENT B1 ;  /* 0x0000000000017941 */ /* 0x000fea0003800200 */
.L_x_13961:
        /* <DEDUP_REMOVED lines=9> */
[----:B------:R-:W-:Y:S01]  /*1bfd0*/  MOV R41, R18 ;  /* 0x0000001200297202 */ /* 0x000fe20000000f00 */
[----:B------:R-:W-:-:S05]  /*1bfe0*/  FFMA.FTZ R5, R5, R154, 1.1641532182693481445e-10 ;  /* 0x2f00000005057423 */ /* 0x000fca000001009a */
        /* <DEDUP_REMOVED lines=18> */
.L_x_13968:
        /* <DEDUP_REMOVED lines=12> */
.L_x_13970:
[----:B------:R-:W-:Y:S05]  /*1c1d0*/  BSYNC.RECONVERGENT B2 ;  /* 0x0000000000027941 */ /* 0x000fea0003800200 */
.L_x_13969:
        /* <DEDUP_REMOVED lines=62> */
.L_x_13967:
[----:B------:R-:W-:Y:S05]  /*1c5c0*/  BSYNC.RECONVERGENT B1 ;  /* 0x0000000000017941 */ /* 0x000fea0003800200 */
.L_x_13966:
        /* <DEDUP_REMOVED lines=26> */
.L_x_13973:
        /* <DEDUP_REMOVED lines=12> */
.L_x_13975:
[----:B------:R-:W-:Y:S05]  /*1c830*/  BSYNC.RECONVERGENT B2 ;  /* 0x0000000000027941 */ /* 0x000fea0003800200 */
.L_x_13974:
        /* <DEDUP_REMOVED lines=62> */
.L_x_13972:
[----:B------:R-:W-:Y:S05]  /*1cc20*/  BSYNC.RECONVERGENT B1 ;  /* 0x0000000000017941 */ /* 0x000fea0003800200 */
.L_x_13971:
        /* <DEDUP_REMOVED lines=26> */
.L_x_13978:
        /* <DEDUP_REMOVED lines=12> */
.L_x_13980:
[----:B------:R-:W-:Y:S05]  /*1ce90*/  BSYNC.RECONVERGENT B2 ;  /* 0x0000000000027941 */ /* 0x000fea0003800200 */
.L_x_13979:
        /* <DEDUP_REMOVED lines=62> */
.L_x_13977:
[----:B------:R-:W-:Y:S05]  /*1d280*/  BSYNC.RECONVERGENT B1 ;  /* 0x0000000000017941 */ /* 0x000fea0003800200 */
.L_x_13976:
        /* <DEDUP_REMOVED lines=26> */
.L_x_13983:
        /* <DEDUP_REMOVED lines=12> */
.L_x_13985:
[----:B------:R-:W-:Y:S05]  /*1d4f0*/  BSYNC.RECONVERGENT B2 ;  /* 0x0000000000027941 */ /* 0x000fea0003800200 */
.L_x_13984:
        /* <DEDUP_REMOVED lines=62> */
.L_x_13982:
[----:B------:R-:W-:Y:S05]  /*1d8e0*/  BSYNC.RECONVERGENT B1 ;  /* 0x0000000000017941 */ /* 0x000fea0003800200 */
.L_x_13981:
        /* <DEDUP_REMOVED lines=24> */
.L_x_13988:
        /* <DEDUP_REMOVED lines=12> */
.L_x_13990:
[----:B------:R-:W-:Y:S05]  /*1db30*/  BSYNC.RECONVERGENT B2 ;  /* 0x0000000000027941 */ /* 0x000fea0003800200 */
.L_x_13989:
        /* <DEDUP_REMOVED lines=62> */
.L_x_13987:
[----:B------:R-:W-:Y:S05]  /*1df20*/  BSYNC.RECONVERGENT B1 ;  /* 0x0000000000017941 */ /* 0x000fea0003800200 */
.L_x_13986:
        /* <DEDUP_REMOVED lines=24> */
.L_x_13993:
        /* <DEDUP_REMOVED lines=12> */
.L_x_13995:
[----:B------:R-:W-:Y:S05]  /*1e170*/  BSYNC.RECONVERGENT B2 ;  /* 0x0000000000027941 */ /* 0x000fea0003800200 */
.L_x_13994:
        /* <DEDUP_REMOVED lines=62> */
.L_x_13992:
[----:B------:R-:W-:Y:S05]  /*1e560*/  BSYNC.RECONVERGENT B1 ;  /* 0x0000000000017941 */ /* 0x000fea0003800200 */
.L_x_13991:
        /* <DEDUP_REMOVED lines=24> */
.L_x_13998:
        /* <DEDUP_REMOVED lines=12> */
.L_x_14000:
[----:B------:R-:W-:Y:S05]  /*1e7b0*/  BSYNC.RECONVERGENT B2 ;  /* 0x0000000000027941 */ /* 0x000fea0003800200 */
.L_x_13999:
        /* <DEDUP_REMOVED lines=62> */
.L_x_13997:
[----:B------:R-:W-:Y:S05]  /*1eba0*/  BSYNC.RECONVERGENT B1 ;  /* 0x0000000000017941 */ /* 0x000fea0003800200 */
.L_x_13996:
        /* <DEDUP_REMOVED lines=15> */
.L_x_13960:
        /* <DEDUP_REMOVED lines=43> */
.L_x_14001:
[----:B------:R-:W-:Y:S02]  /*1ef50*/  IMAD.MOV.U32 R143, RZ, RZ, R142 ;  /* 0x000000ffff8f7224 */ /* 0x000fe400078e008e */
[----:B------:R-:W-:-:S07]  /*1ef60*/  VIADD R141, R141, 0x20 ;  /* 0x000000208d8d7836 */ /* 0x000fce0000000000 */
.L_x_13878:
[----:B------:R-:W-:Y:S05]  /*1ef70*/  BSYNC.RECONVERGENT B0 ;  /* 0x0000000000007941 */ /* 0x000fea0003800200 */
.L_x_13877:
        /* <DEDUP_REMOVED lines=35> */
.L_x_14007:
        /* <DEDUP_REMOVED lines=12> */
.L_x_14009:
[----:B------:R-:W-:Y:S05]  /*1f270*/  BSYNC.RECONVERGENT B2 ;  /* 0x0000000000027941 */ /* 0x000fea0003800200 */
.L_x_14008:
        /* <DEDUP_REMOVED lines=62> */
.L_x_14006:
[----:B------:R-:W-:Y:S05]  /*1f660*/  BSYNC.RECONVERGENT B1 ;  /* 0x0000000000017941 */ /* 0x000fea0003800200 */
.L_x_14005:
[----:B------:R-:W0:Y:S01]  /*1f670*/  LDC R135, c[0x0][0x404] ;  /* 0x00010100ff877b82 */ /* 0x000e220000000800 */
[----:B------:R-:W-:Y:S01]  /*1f680*/  I2FP.F32.U32 R4, R4 ;  /* 0x0000000400047245 */ /* 0x000fe20000201000 */
[----:B------:R-:W-:Y:S01]  /*1f690*/  IMAD.MOV.U32 R154, RZ, RZ, 0x2f800000 ;  /* 0x2f800000ff9a7424 */ /* 0x000fe200078e00ff */
[----:B------:R-:W-:Y:S01]  /*1f6a0*/  LOP3.LUT R24, R24, 0xffffffef, RZ, 0xc0, !PT ;  /* 0xffffffef18187812 */ /* 0x000fe200078ec0ff */
[----:B------:R-:W-:Y:S01]  /*1f6b0*/  BSSY.RECONVERGENT B1, `(.L_x_14010) ;  /* 0x0000061000017945 */ /* 0x000fe20003800200 */
[----:B-----5:R-:W-:Y:S01]  /*1f6c0*/  PRMT R21, R92, 0x7632, R21 ;  /* 0x000076325c157816 */ /* 0x020fe20000000015 */
[----:B------:R-:W-:Y:S01]  /*1f6d0*/  FFMA.FTZ R4, R4, R154, 1.1641532182693481445e-10 ;  /* 0x2f00000004047423 */ /* 0x000fe2000001009a */
[----:B------:R-:W-:Y:S01]  /*1f6e0*/  IMAD.MOV.U32 R9, RZ, RZ, 0x2 ;  /* 0x00000002ff097424 */ /* 0x000fe200078e00ff */
[----:B------:R-:W1:Y:S01]  /*1f6f0*/  LDC R7, c[0x0][0x408] ;  /* 0x00010200ff077b82 */ /* 0x000e620000000800 */
[----:B------:R-:W-:Y:S02]  /*1f700*/  IMAD.MOV.U32 R11, RZ, RZ, R18 ;  /* 0x000000ffff0b7224 */ /* 0x000fe400078e0012 */
[----:B0-----:R-:W-:-:S02]  /*1f710*/  FSETP.GTU.FTZ.AND P2, PT, R4, R135, PT ;  /* 0x000000870400720b */ /* 0x001fc40003f5c000 */
[----:B------:R-:W-:-:S05]  /*1f720*/  SHF.L.U32 R4, R92, 0x10, RZ ;  /* 0x000000105c047819 */ /* 0x000fca00000006ff */
        /* <DEDUP_REMOVED lines=14> */
.L_x_14012:
        /* <DEDUP_REMOVED lines=12> */
.L_x_14014:
[----:B------:R-:W-:Y:S05]  /*1f8d0*/  BSYNC.RECONVERGENT B2 ;  /* 0x0000000000027941 */ /* 0x000fea0003800200 */
.L_x_14013:
        /* <DEDUP_REMOVED lines=62> */
.L_x_14011:
[----:B------:R-:W-:Y:S05]  /*1fcc0*/  BSYNC.RECONVERGENT B1 ;  /* 0x0000000000017941 */ /* 0x000fea0003800200 */
.L_x_14010:
        /* <DEDUP_REMOVED lines=26> */
.L_x_14017:
        /* <DEDUP_REMOVED lines=12> */
.L_x_14019:
[----:B------:R-:W-:Y:S05]  /*1ff30*/  BSYNC.RECONVERGENT B2 ;  /* 0x0000000000027941 */ /* 0x000fea0003800200 */
.L_x_14018:
        /* <DEDUP_REMOVED lines=62> */
.L_x_14016:
[----:B------:R-:W-:Y:S05]  /*20320*/  BSYNC.RECONVERGENT B1 ;  /* 0x0000000000017941 */ /* 0x000fea0003800200 */
.L_x_14015:
[----:B------:R-:W-:Y:S01]  /*20330*/  I2FP.F32.U32 R9, R11 ;  /* 0x0000000b00097245 */ /* 0x000fe20000201000 */
[----:B------:R-:W-:Y:S01]  /*20340*/  BSSY.RECONVERGENT B1, `(.L_x_14020) ;  /* 0x0000060000017945 */ /* 0x000fe20003800200 */
[----:B------:R-:W-:Y:S02]  /*20350*/  LOP3.LUT R24, R24, 0xfffffff7, RZ, 0xc0, !PT ;  /* 0xfffffff718187812 */ /* 0x000fe400078ec0ff */
[----:B------:R-:W-:Y:S01]  /*20360*/  MOV R11, R18 ;  /* 0x00000012000b7202 */ /* 0x000fe20000000f00 */
        /* <DEDUP_REMOVED lines=18> */
.L_x_14022:
        /* <DEDUP_REMOVED lines=12> */
.L_x_14024:
[----:B------:R-:W-:Y:S05]  /*20550*/  BSYNC.RECONVERGENT B2 ;  /* 0x0000000000027941 */ /* 0x000fea0003800200 */
.L_x_14023:
        /* <DEDUP_REMOVED lines=62> */
.L_x_14021:
[----:B------:R-:W-:Y:S05]  /*20940*/  BSYNC.RECONVERGENT B1 ;  /* 0x0000000000017941 */ /* 0x000fea0003800200 */
.L_x_14020:
[----:B------:R-:W-:Y:S01]  /*20950*/  I2FP.F32.U32 R8, R11 ;  /* 0x0000000b00087245 */ /* 0x000fe20000201000 */
[----:B------:R-:W-:Y:S01]  /*20960*/  BSSY.RECONVERGENT B1, `(.L_x_14025) ;  /* 0x0000066000017945 */ /* 0x000fe20003800200 */
[----:B------:R-:W-:Y:S02]  /*20970*/  @P1 PRMT R10, R56, 0x7632, R10 ;  /* 0x00007632380a1816 */ /* 0x000fe4000000000a */
[----:B------:R-:W-:Y:S01]  /*20980*/  MOV R11, R18 ;  /* 0x00000012000b7202 */ /* 0x000fe20000000f00 */
[----:B------:R-:W-:Y:S02]  /*20990*/  FFMA.FTZ R8, R8, R154, 1.1641532182693481445e-10 ;  /* 0x2f00000008087423 */ /* 0x000fe4000001009a */
[----:B------:R-:W-:-:S03]  /*209a0*/  @P1 IMAD.U32 R10, R10, 0x10000, RZ ;  /* 0x000100000a0a1824 */ /* 0x000fc600078e00ff */
[----:B------:R-:W-:Y:S02]  /*209b0*/  FSETP.GTU.FTZ.AND P2, PT, R8, R135, PT ;  /* 0x000000870800720b */ /* 0x000fe40003f5c000 */
[----:B------:R-:W-:-:S04]  /*209c0*/  PRMT R8, R60, 0x7632, R8 ;  /* 0x000076323c087816 */ /* 0x000fc80000000008 */
[----:B------:R-:W-:-:S05]  /*209d0*/  SHF.L.U32 R8, R8, 0x10, RZ ;  /* 0x0000001008087819 */ /* 0x000fca00000006ff */
[----:B------:R-:W-:-:S05]  /*209e0*/  FMUL.FTZ R8, R8, R7 ;  /* 0x0000000708087220 */ /* 0x000fca0000410000 */
[----:B------:R-:W-:-:S05]  /*209f0*/  FSEL R8, R8, RZ, !P2 ;  /* 0x000000ff08087208 */ /* 0x000fca0005000000 */
[----:B------:R-:W-:-:S04]  /*20a00*/  FADD.FTZ R8, R21, R8 ;  /* 0x0000000815087221 */ /* 0x000fc80000010000 */
[----:B------:R-:W-:Y:S01]  /*20a10*/  @P1 FADD.FTZ R40, R8, R10 ;  /* 0x0000000a08281221 */ /* 0x000fe20000010000 */
        /* <DEDUP_REMOVED lines=15> */
.L_x_14027:
        /* <DEDUP_REMOVED lines=12> */
.L_x_14029:
[----:B------:R-:W-:Y:S05]  /*20bd0*/  BSYNC.RECONVERGENT B2 ;  /* 0x0000000000027941 */ /* 0x000fea0003800200 */
.L_x_14028:
        /* <DEDUP_REMOVED lines=62> */
.L_x_14026:
[----:B------:R-:W-:Y:S05]  /*20fc0*/  BSYNC.RECONVERGENT B1 ;  /* 0x0000000000017941 */ /* 0x000fea0003800200 */
.L_x_14025:
[----:B------:R-:W-:Y:S01]  /*20fd0*/  I2FP.F32.U32 R9, R11 ;  /* 0x0000000b00097245 */ /* 0x000fe20000201000 */
[----:B------:R-:W-:Y:S01]  /*20fe0*/  BSSY.RECONVERGENT B1, `(.L_x_14030) ;  /* 0x0000061000017945 */ /* 0x000fe20003800200 */
[----:B------:R-:W-:Y:S01]  /*20ff0*/  LOP3.LUT R24, R24, 0xfffffffb, RZ, 0xc0, !PT ;  /* 0xfffffffb18187812 */ /* 0x000fe200078ec0ff */
        /* <DEDUP_REMOVED lines=20> */
.L_x_14032:
        /* <DEDUP_REMOVED lines=12> */
.L_x_14034:
[----:B------:R-:W-:Y:S05]  /*21200*/  BSYNC.RECONVERGENT B2 ;  /* 0x0000000000027941 */ /* 0x000fea0003800200 */
.L_x_14033:
        /* <DEDUP_REMOVED lines=62> */
.L_x_14031:
[----:B------:R-:W-:Y:S05]  /*215f0*/  BSYNC.RECONVERGENT B1 ;  /* 0x0000000000017941 */ /* 0x000fea0003800200 */
.L_x_14030:
        /* <DEDUP_REMOVED lines=26> */
.L_x_14037:
        /* <DEDUP_REMOVED lines=12> */
.L_x_14039:
[----:B------:R-:W-:Y:S05]  /*21860*/  BSYNC.RECONVERGENT B2 ;  /* 0x0000000000027941 */ /* 0x000fea0003800200 */
.L_x_14038:
        /* <DEDUP_REMOVED lines=62> */
.L_x_14036:
[----:B------:R-:W-:Y:S05]  /*21c50*/  BSYNC.RECONVERGENT B1 ;  /* 0x0000000000017941 */ /* 0x000fea0003800200 */
.L_x_14035:
        /* <DEDUP_REMOVED lines=22> */
.L_x_14042:
        /* <DEDUP_REMOVED lines=12> */
.L_x_14044:
[----:B------:R-:W-:Y:S05]  /*21e80*/  BSYNC.RECONVERGENT B2 ;  /* 0x0000000000027941 */ /* 0x000fea0003800200 */
.L_x_14043:
        /* <DEDUP_REMOVED lines=62> */
.L_x_14041:
[----:B------:R-:W-:Y:S05]  /*22270*/  BSYNC.RECONVERGENT B1 ;  /* 0x0000000000017941 */ /* 0x000fea0003800200 */
.L_x_14040:
[----:B------:R-:W-:Y:S01]  /*22280*/  I2FP.F32.U32 R8, R11 ;  /* 0x0000000b00087245 */ /* 0x000fe20000201000 */
[----:B------:R-:W-:Y:S01]  /*22290*/  BSSY.RECONVERGENT B1, `(.L_x_14045) ;  /* 0x0000065000017945 */ /* 0x000fe20003800200 */
[----:B------:R-:W-:-:S03]  /*222a0*/  @P1 PRMT R10, R57, 0x7632, R10 ;  /* 0x00007632390a1816 */ /* 0x000fc6000000000a */
[----:B------:R-:W-:Y:S02]  /*222b0*/  FFMA.FTZ R8, R8, R154, 1.1641532182693481445e-10 ;  /* 0x2f00000008087423 */ /* 0x000fe4000001009a */
[----:B------:R-:W-:-:S03]  /*222c0*/  @P1 IMAD.U32 R10, R10, 0x10000, RZ ;  /* 0x000100000a0a1824 */ /* 0x000fc600078e00ff */
[----:B------:R-:W-:Y:S02]  /*222d0*/  FSETP.GTU.FTZ.AND P2, PT, R8, R135, PT ;  /* 0x000000870800720b */ /* 0x000fe40003f5c000 */
[----:B------:R-:W-:Y:S02]  /*222e0*/  PRMT R8, R61, 0x7632, R8 ;  /* 0x000076323d087816 */ /* 0x000fe40000000008 */
[----:B------:R-:W-:Y:S02]  /*222f0*/  SEL R11, RZ, 0x1, P2 ;  /* 0x00000001ff0b7807 */ /* 0x000fe40001000000 */
[----:B------:R-:W-:-:S05]  /*22300*/  SHF.L.U32 R8, R8, 0x10, RZ ;  /* 0x0000001008087819 */ /* 0x000fca00000006ff */
[----:B------:R-:W-:-:S05]  /*22310*/  FMUL.FTZ R8, R8, R7 ;  /* 0x0000000708087220 */ /* 0x000fca0000410000 */
[----:B------:R-:W-:Y:S02]  /*22320*/  FSEL R8, R8, RZ, !P2 ;  /* 0x000000ff08087208 */ /* 0x000fe40005000000 */
[----:B------:R-:W-:-:S03]  /*22330*/  ISETP.NE.AND P2, PT, R9, 0x1, PT ;  /* 0x000000010900780c */ /* 0x000fc60003f45270 */
[----:B------:R-:W-:Y:S01]  /*22340*/  FADD.FTZ R8, R21, R8 ;  /* 0x0000000815087221 */ /* 0x000fe20000010000 */
[----:B------:R-:W-:-:S03]  /*22350*/  MOV R21, R18 ;  /* 0x0000001200157202 */ /* 0x000fc60000000f00 */
        /* <DEDUP_REMOVED lines=13> */
.L_x_14047:
        /* <DEDUP_REMOVED lines=12> */
.L_x_14049:
[----:B------:R-:W-:Y:S05]  /*224f0*/  BSYNC.RECONVERGENT B2 ;  /* 0x0000000000027941 */ /* 0x000fea0003800200 */
.L_x_14048:
        /* <DEDUP_REMOVED lines=62> */
.L_x_14046:
[----:B------:R-:W-:Y:S05]  /*228e0*/  BSYNC.RECONVERGENT B1 ;  /* 0x0000000000017941 */ /* 0x000fea0003800200 */
.L_x_14045:
        /* <DEDUP_REMOVED lines=21> */
.L_x_14052:
        /* <DEDUP_REMOVED lines=12> */
.L_x_14054:
[----:B------:R-:W-:Y:S05]  /*22b00*/  BSYNC.RECONVERGENT B2 ;  /* 0x0000000000027941 */ /* 0x000fea0003800200 */
.L_x_14053:
        /* <DEDUP_REMOVED lines=62> */
.L_x_14051:
[----:B------:R-:W-:Y:S05]  /*22ef0*/  BSYNC.RECONVERGENT B1 ;  /* 0x0000000000017941 */ /* 0x000fea0003800200 */
.L_x_14050:
        /* <DEDUP_REMOVED lines=25> */
.L_x_14057:
        /* <DEDUP_REMOVED lines=12> */
.L_x_14059:
[----:B------:R-:W-:Y:S05]  /*23150*/  BSYNC.RECONVERGENT B2 ;  /* 0x0000000000027941 */ /* 0x000fea0003800200 */
.L_x_14058:
        /* <DEDUP_REMOVED lines=62> */
.L_x_14056:
[----:B------:R-:W-:Y:S05]  /*23540*/  BSYNC.RECONVERGENT B1 ;  /* 0x0000000000017941 */ /* 0x000fea0003800200 */
.L_x_14055:
        /* <DEDUP_REMOVED lines=20> */
.L_x_14062:
        /* <DEDUP_REMOVED lines=12> */
.L_x_14064:
[----:B------:R-:W-:Y:S05]  /*23750*/  BSYNC.RECONVERGENT B2 ;  /* 0x0000000000027941 */ /* 0x000fea0003800200 */
.L_x_14063:
        /* <DEDUP_REMOVED lines=62> */
.L_x_14061:
[----:B------:R-:W-:Y:S05]  /*23b40*/  BSYNC.RECONVERGENT B1 ;  /* 0x0000000000017941 */ /* 0x000fea0003800200 */
.L_x_14060:
[----:B------:R-:W-:Y:S01]  /*23b50*/  I2FP.F32.U32 R8, R124 ;  /* 0x0000007c00087245 */ /* 0x000fe20000201000 */
[----:B------:R-:W-:Y:S01]  /*23b60*/  BSSY.RECONVERGENT B1, `(.L_x_14065) ;  /* 0x0000065000017945 */ /* 0x000fe20003800200 */
[----:B------:R-:W-:Y:S01]  /*23b70*/  @P1 PRMT R9, R58, 0x7632, R9 ;  /* 0x000076323a091816 */ /* 0x000fe20000000009 */
[----:B------:R-:W-:Y:S02]  /*23b80*/  IMAD.MOV.U32 R124, RZ, RZ, 0x2 ;  /* 0x00000002ff7c7424 */ /* 0x000fe400078e00ff */
        /* <DEDUP_REMOVED lines=9> */
[----:B------:R-:W-:Y:S01]  /*23c20*/  SEL R9, RZ, 0x1, P4 ;  /* 0x00000001ff097807 */ /* 0x000fe20002000000 */
[----:B------:R-:W-:Y:S01]  /*23c30*/  @!P1 IMAD.MOV.U32 R125, RZ, RZ, R8 ;  /* 0x000000ffff7d9224 */ /* 0x000fe200078e0008 */
[----:B------:R-:W-:Y:S02]  /*23c40*/  ISETP.NE.AND P4, PT, R150, 0x1, PT ;  /* 0x000000019600780c */ /* 0x000fe40003f85270 */
[----:B------:R-:W-:Y:S02]  /*23c50*/  MOV R8, R18 ;  /* 0x0000001200087202 */ /* 0x000fe40000000f00 */
        /* <DEDUP_REMOVED lines=10> */
.L_x_14067:
        /* <DEDUP_REMOVED lines=12> */
.L_x_14069:
[----:B------:R-:W-:Y:S05]  /*23dc0*/  BSYNC.RECONVERGENT B2 ;  /* 0x0000000000027941 */ /* 0x000fea0003800200 */
.L_x_14068:
        /* <DEDUP_REMOVED lines=62> */
.L_x_14066:
[----:B------:R-:W-:Y:S05]  /*241b0*/  BSYNC.RECONVERGENT B1 ;  /* 0x0000000000017941 */ /* 0x000fea0003800200 */
.L_x_14065:
        /* <DEDUP_REMOVED lines=21> */
.L_x_14072:
        /* <DEDUP_REMOVED lines=12> */
.L_x_14074:
[----:B------:R-:W-:Y:S05]  /*243d0*/  BSYNC.RECONVERGENT B2 ;  /* 0x0000000000027941 */ /* 0x000fea0003800200 */
.L_x_14073:
        /* <DEDUP_REMOVED lines=62> */
.L_x_14071:
[----:B------:R-:W-:Y:S05]  /*247c0*/  BSYNC.RECONVERGENT B1 ;  /* 0x0000000000017941 */ /* 0x000fea0003800200 */
.L_x_14070:
        /* <DEDUP_REMOVED lines=25> */
.L_x_14077:
        /* <DEDUP_REMOVED lines=12> */
.L_x_14079:
[----:B------:R-:W-:Y:S05]  /*24a20*/  BSYNC.RECONVERGENT B2 ;  /* 0x0000000000027941 */ /* 0x000fea0003800200 */
.L_x_14078:
        /* <DEDUP_REMOVED lines=62> */
.L_x_14076:
[----:B------:R-:W-:Y:S05]  /*24e10*/  BSYNC.RECONVERGENT B1 ;  /* 0x0000000000017941 */ /* 0x000fea0003800200 */
.L_x_14075:
        /* <DEDUP_REMOVED lines=20> */
.L_x_14082:
        /* <DEDUP_REMOVED lines=15> */
.L_x_14084:
[----:B------:R-:W-:Y:S05]  /*25050*/  BSYNC.RECONVERGENT B2 ;  /* 0x0000000000027941 */ /* 0x000fea0003800200 */
.L_x_14083:
        /* <DEDUP_REMOVED lines=62> */
.L_x_14081:
[----:B------:R-:W-:Y:S05]  /*25440*/  BSYNC.RECONVERGENT B1 ;  /* 0x0000000000017941 */ /* 0x000fea0003800200 */
.L_x_14080:
        /* <DEDUP_REMOVED lines=19> */
.L_x_14004:
        /* <DEDUP_REMOVED lines=16> */
.L_x_14088:
        /* <DEDUP_REMOVED lines=12> */
.L_x_14090:
[----:B------:R-:W-:Y:S05]  /*25740*/  BSYNC.RECONVERGENT B2 ;  /* 0x0000000000027941 */ /* 0x000fea0003800200 */
.L_x_14089:
        /* <DEDUP_REMOVED lines=62> */
.L_x_14087:
[----:B------:R-:W-:Y:S05]  /*25b30*/  BSYNC.RECONVERGENT B1 ;  /* 0x0000000000017941 */ /* 0x000fea0003800200 */
.L_x_14086:
[----:B------:R-:W0:Y:S01]  /*25b40*/  LDC R149, c[0x0][0x404] ;  /* 0x00010100ff957b82 */ /* 0x000e220000000800 */
[----:B------:R-:W-:Y:S01]  /*25b50*/  I2FP.F32.U32 R4, R4 ;  /* 0x0000000400047245 */ /* 0x000fe20000201000 */
[----:B------:R-:W-:Y:S01]  /*25b60*/  IMAD.MOV.U32 R154, RZ, RZ, 0x2f800000 ;  /* 0x2f800000ff9a7424 */ /* 0x000fe200078e00ff */
[----:B------:R-:W-:Y:S01]  /*25b70*/  LOP3.LUT R24, R24, 0xffffffef, RZ, 0xc0, !PT ;  /* 0xffffffef18187812 */ /* 0x000fe200078ec0ff */
[----:B-----5:R-:W-:Y:S01]  /*25b80*/  @P1 IMAD.U32 R21, R56, 0x10000, RZ ;  /* 0x0001000038151824 */ /* 0x020fe200078e00ff */
[----:B------:R-:W-:Y:S01]  /*25b90*/  BSSY.RECONVERGENT B1, `(.L_x_14091) ;  /* 0x0000063000017945 */ /* 0x000fe20003800200 */
        /* <DEDUP_REMOVED lines=23> */
.L_x_14093:
        /* <DEDUP_REMOVED lines=12> */
.L_x_14095:
[----:B------:R-:W-:Y:S05]  /*25dd0*/  BSYNC.RECONVERGENT B2 ;  /* 0x0000000000027941 */ /* 0x000fea0003800200 */
.L_x_14094:
        /* <DEDUP_REMOVED lines=62> */
.L_x_14092:
[----:B------:R-:W-:Y:S05]  /*261c0*/  BSYNC.RECONVERGENT B1 ;  /* 0x0000000000017941 */ /* 0x000fea0003800200 */
.L_x_14091:
        /* <DEDUP_REMOVED lines=26> */
.L_x_14098:
        /* <DEDUP_REMOVED lines=12> */
.L_x_14100:
[----:B------:R-:W-:Y:S05]  /*26430*/  BSYNC.RECONVERGENT B2 ;  /* 0x0000000000027941 */ /* 0x000fea0003800200 */
.L_x_14099:
        /* <DEDUP_REMOVED lines=62> */
.L_x_14097:
[----:B------:R-:W-:Y:S05]  /*26820*/  BSYNC.RECONVERGENT B1 ;  /* 0x0000000000017941 */ /* 0x000fea0003800200 */
.L_x_14096:
        /* <DEDUP_REMOVED lines=26> */
.L_x_14103:
        /* <DEDUP_REMOVED lines=12> */
.L_x_14105:
[----:B------:R-:W-:Y:S05]  /*26a90*/  BSYNC.RECONVERGENT B2 ;  /* 0x0000000000027941 */ /* 0x000fea0003800200 */
.L_x_14104:
        /* <DEDUP_REMOVED lines=62> */
.L_x_14102:
[----:B------:R-:W-:Y:S05]  /*26e80*/  BSYNC.RECONVERGENT B1 ;  /* 0x0000000000017941 */ /* 0x000fea0003800200 */
.L_x_14101:
        /* <DEDUP_REMOVED lines=26> */
.L_x_14108:
        /* <DEDUP_REMOVED lines=12> */
.L_x_14110:
[----:B------:R-:W-:Y:S05]  /*270f0*/  BSYNC.RECONVERGENT B2 ;  /* 0x0000000000027941 */ /* 0x000fea0003800200 */
.L_x_14109:
        /* <DEDUP_REMOVED lines=62> */
.L_x_14107:
[----:B------:R-:W-:Y:S05]  /*274e0*/  BSYNC.RECONVERGENT B1 ;  /* 0x0000000000017941 */ /* 0x000fea0003800200 */
.L_x_14106:
        /* <DEDUP_REMOVED lines=24> */
.L_x_14113:
        /* <DEDUP_REMOVED lines=12> */
.L_x_14115:
[----:B------:R-:W-:Y:S05]  /*27730*/  BSYNC.RECONVERGENT B2 ;  /* 0x0000000000027941 */ /* 0x000fea0003800200 */
.L_x_14114:
        /* <DEDUP_REMOVED lines=62> */
.L_x_14112:
[----:B------:R-:W-:Y:S05]  /*27b20*/  BSYNC.RECONVERGENT B1 ;  /* 0x0000000000017941 */ /* 0x000fea0003800200 */
.L_x_14111:
        /* <DEDUP_REMOVED lines=24> */
.L_x_14118:
        /* <DEDUP_REMOVED lines=12> */
.L_x_14120:
[----:B------:R-:W-:Y:S05]  /*27d70*/  BSYNC.RECONVERGENT B2 ;  /* 0x0000000000027941 */ /* 0x000fea0003800200 */
.L_x_14119:
        /* <DEDUP_REMOVED lines=62> */
.L_x_14117:
[----:B------:R-:W-:Y:S05]  /*28160*/  BSYNC.RECONVERGENT B1 ;  /* 0x0000000000017941 */ /* 0x000fea0003800200 */
.L_x_14116:
        /* <DEDUP_REMOVED lines=24> */
.L_x_14123:
        /* <DEDUP_REMOVED lines=12> */
.L_x_14125:
[----:B------:R-:W-:Y:S05]  /*283b0*/  BSYNC.RECONVERGENT B2 ;  /* 0x0000000000027941 */ /* 0x000fea0003800200 */
.L_x_14124:
        /* <DEDUP_REMOVED lines=62> */
.L_x_14122:
[----:B------:R-:W-:Y:S05]  /*287a0*/  BSYNC.RECONVERGENT B1 ;  /* 0x0000000000017941 */ /* 0x000fea0003800200 */
.L_x_14121:
        /* <DEDUP_REMOVED lines=15> */
.L_x_14085:
        /* <DEDUP_REMOVED lines=43> */
.L_x_14126:
[----:B------:R-:W-:Y:S01]  /*28b50*/  MOV R143, R142 ;  /* 0x0000008e008f7202 */ /* 0x000fe20000000f00 */
[----:B------:R-:W-:-:S07]  /*28b60*/  VIADD R141, R141, 0x20 ;  /* 0x000000208d8d7836 */ /* 0x000fce0000000000 */
.L_x_14003:
[----:B------:R-:W-:Y:S05]  /*28b70*/  BSYNC.RECONVERGENT B0 ;  /* 0x0000000000007941 */ /* 0x000fea0003800200 */
.L_x_14002:
        /* <DEDUP_REMOVED lines=35> */
.L_x_14132:
        /* <DEDUP_REMOVED lines=12> */
.L_x_14134:
[----:B------:R-:W-:Y:S05]  /*28e70*/  BSYNC.RECONVERGENT B2 ;  /* 0x0000000000027941 */ /* 0x000fea0003800200 */
.L_x_14133:
        /* <DEDUP_REMOVED lines=62> */
.L_x_14131:
[----:B------:R-:W-:Y:S05]  /*29260*/  BSYNC.RECONVERGENT B1 ;  /* 0x0000000000017941 */ /* 0x000fea0003800200 */
.L_x_14130:
        /* <DEDUP_REMOVED lines=9> */
[----:B------:R-:W-:Y:S02]  /*29300*/  IMAD.MOV.U32 R11, RZ, RZ, R18 ;  /* 0x000000ffff0b7224 */ /* 0x000fe400078e0012 */
        /* <DEDUP_REMOVED lines=16> */
.L_x_14137:
        /* <DEDUP_REMOVED lines=12> */
.L_x_14139:
[----:B------:R-:W-:Y:S05]  /*294d0*/  BSYNC.RECONVERGENT B2 ;  /* 0x0000000000027941 */ /* 0x000fea0003800200 */
.L_x_14138:
        /* <DEDUP_REMOVED lines=62> */
.L_x_14136:
[----:B------:R-:W-:Y:S05]  /*298c0*/  BSYNC.RECONVERGENT B1 ;  /* 0x0000000000017941 */ /* 0x000fea0003800200 */
.L_x_14135:
        /* <DEDUP_REMOVED lines=26> */
.L_x_14142:
        /* <DEDUP_REMOVED lines=12> */
.L_x_14144:
[----:B------:R-:W-:Y:S05]  /*29b30*/  BSYNC.RECONVERGENT B2 ;  /* 0x0000000000027941 */ /* 0x000fea0003800200 */
.L_x_14143:
        /* <DEDUP_REMOVED lines=62> */
.L_x_14141:
[----:B------:R-:W-:Y:S05]  /*29f20*/  BSYNC.RECONVERGENT B1 ;  /* 0x0000000000017941 */ /* 0x000fea0003800200 */
.L_x_14140:
        /* <DEDUP_REMOVED lines=22> */
.L_x_14147:
        /* <DEDUP_REMOVED lines=12> */
.L_x_14149:
[----:B------:R-:W-:Y:S05]  /*2a150*/  BSYNC.RECONVERGENT B2 ;  /* 0x0000000000027941 */ /* 0x000fea0003800200 */
.L_x_14148:
        /* <DEDUP_REMOVED lines=62> */
.L_x_14146:
[----:B------:R-:W-:Y:S05]  /*2a540*/  BSYNC.RECONVERGENT B1 ;  /* 0x0000000000017941 */ /* 0x000fea0003800200 */
.L_x_14145:
[----:B------:R-:W-:Y:S01]  /*2a550*/  I2FP.F32.U32 R8, R11 ;  /* 0x0000000b00087245 */ /* 0x000fe20000201000 */
[----:B------:R-:W-:Y:S01]  /*2a560*/  BSSY.RECONVERGENT B1, `(.L_x_14150) ;  /* 0x0000066000017945 */ /* 0x000fe20003800200 */
[----:B------:R-:W-:Y:S01]  /*2a570*/  @P1 PRMT R10, R56, 0x7632, R10 ;  /* 0x00007632380a1816 */ /* 0x000fe2000000000a */
[----:B------:R-:W-:Y:S02]  /*2a580*/  IMAD.MOV.U32 R11, RZ, RZ, R18 ;  /* 0x000000ffff0b7224 */ /* 0x000fe400078e0012 */
        /* <DEDUP_REMOVED lines=24> */
.L_x_14152:
        /* <DEDUP_REMOVED lines=12> */
.L_x_14154:
[----:B------:R-:W-:Y:S05]  /*2a7d0*/  BSYNC.RECONVERGENT B2 ;  /* 0x0000000000027941 */ /* 0x000fea0003800200 */
.L_x_14153:
        /* <DEDUP_REMOVED lines=62> */
.L_x_14151:
[----:B------:R-:W-:Y:S05]  /*2abc0*/  BSYNC.RECONVERGENT B1 ;  /* 0x0000000000017941 */ /* 0x000fea0003800200 */
.L_x_14150:
        /* <DEDUP_REMOVED lines=23> */
.L_x_14157:
        /* <DEDUP_REMOVED lines=12> */
.L_x_14159:
[----:B------:R-:W-:Y:S05]  /*2ae00*/  BSYNC.RECONVERGENT B2 ;  /* 0x0000000000027941 */ /* 0x000fea0003800200 */
.L_x_14158:
        /* <DEDUP_REMOVED lines=62> */
.L_x_14156:
[----:B------:R-:W-:Y:S05]  /*2b1f0*/  BSYNC.RECONVERGENT B1 ;  /* 0x0000000000017941 */ /* 0x000fea0003800200 */
.L_x_14155:
        /* <DEDUP_REMOVED lines=26> */
.L_x_14162:
        /* <DEDUP_REMOVED lines=12> */
.L_x_14164:
[----:B------:R-:W-:Y:S05]  /*2b460*/  BSYNC.RECONVERGENT B2 ;  /* 0x0000000000027941 */ /* 0x000fea0003800200 */
.L_x_14163:
        /* <DEDUP_REMOVED lines=62> */
.L_x_14161:
[----:B------:R-:W-:Y:S05]  /*2b850*/  BSYNC.RECONVERGENT B1 ;  /* 0x0000000000017941 */ /* 0x000fea0003800200 */
.L_x_14160:
        /* <DEDUP_REMOVED lines=22> */
.L_x_14167:
        /* <DEDUP_REMOVED lines=12> */
.L_x_14169:
[----:B------:R-:W-:Y:S05]  /*2ba80*/  BSYNC.RECONVERGENT B2 ;  /* 0x0000000000027941 */ /* 0x000fea0003800200 */
.L_x_14168:
        /* <DEDUP_REMOVED lines=62> */
.L_x_14166:
[----:B------:R-:W-:Y:S05]  /*2be70*/  BSYNC.RECONVERGENT B1 ;  /* 0x0000000000017941 */ /* 0x000fea0003800200 */
.L_x_14165:
        /* <DEDUP_REMOVED lines=27> */
.L_x_14172:
        /* <DEDUP_REMOVED lines=12> */
.L_x_14174:
[----:B------:R-:W-:Y:S05]  /*2c0f0*/  BSYNC.RECONVERGENT B2 ;  /* 0x0000000000027941 */ /* 0x000fea0003800200 */
.L_x_14173:
        /* <DEDUP_REMOVED lines=62> */
.L_x_14171:
[----:B------:R-:W-:Y:S05]  /*2c4e0*/  BSYNC.RECONVERGENT B1 ;  /* 0x0000000000017941 */ /* 0x000fea0003800200 */
.L_x_14170:
        /* <DEDUP_REMOVED lines=21> */
.L_x_14177:
        /* <DEDUP_REMOVED lines=12> */
.L_x_14179:
[----:B------:R-:W-:Y:S05]  /*2c700*/  BSYNC.RECONVERGENT B2 ;  /* 0x0000000000027941 */ /* 0x000fea0003800200 */
.L_x_14178:
        /* <DEDUP_REMOVED lines=62> */
.L_x_14176:
[----:B------:R-:W-:Y:S05]  /*2caf0*/  BSYNC.RECONVERGENT B1 ;  /* 0x0000000000017941 */ /* 0x000fea0003800200 */
.L_x_14175:
        /* <DEDUP_REMOVED lines=25> */
.L_x_14182:
        /* <DEDUP_REMOVED lines=12> */
.L_x_14184:
[----:B------:R-:W-:Y:S05]  /*2cd50*/  BSYNC.RECONVERGENT B2 ;  /* 0x0000000000027941 */ /* 0x000fea0003800200 */
.L_x_14183:
        /* <DEDUP_REMOVED lines=62> */
.L_x_14181:
[----:B------:R-:W-:Y:S05]  /*2d140*/  BSYNC.RECONVERGENT B1 ;  /* 0x0000000000017941 */ /* 0x000fea0003800200 */
.L_x_14180:
        /* <DEDUP_REMOVED lines=20> */
.L_x_14187:
        /* <DEDUP_REMOVED lines=12> */
.L_x_14189:
[----:B------:R-:W-:Y:S05]  /*2d350*/  BSYNC.RECONVERGENT B2 ;  /* 0x0000000000027941 */ /* 0x000fea0003800200 */
.L_x_14188:
        /* <DEDUP_REMOVED lines=62> */
.L_x_14186:
[----:B------:R-:W-:Y:S05]  /*2d740*/  BSYNC.RECONVERGENT B1 ;  /* 0x0000000000017941 */ /* 0x000fea0003800200 */
.L_x_14185:
[----:B------:R-:W-:Y:S01]  /*2d750*/  I2FP.F32.U32 R8, R122 ;  /* 0x0000007a00087245 */ /* 0x000fe20000201000 */
[----:B------:R-:W-:Y:S01]  /*2d760*/  BSSY.RECONVERGENT B1, `(.L_x_14190) ;  /* 0x0000065000017945 */ /* 0x000fe20003800200 */
[----:B------:R-:W-:Y:S01]  /*2d770*/  @P1 PRMT R9, R58, 0x7632, R9 ;  /* 0x000076323a091816 */ /* 0x000fe20000000009 */
[----:B------:R-:W-:Y:S02]  /*2d780*/  IMAD.MOV.U32 R122, RZ, RZ, 0x2 ;  /* 0x00000002ff7a7424 */ /* 0x000fe400078e00ff */
        /* <DEDUP_REMOVED lines=23> */
.L_x_14192:
        /* <DEDUP_REMOVED lines=12> */
.L_x_14194:
[----:B------:R-:W-:Y:S05]  /*2d9c0*/  BSYNC.RECONVERGENT B2 ;  /* 0x0000000000027941 */ /* 0x000fea0003800200 */
.L_x_14193:
        /* <DEDUP_REMOVED lines=62> */
.L_x_14191:
[----:B------:R-:W-:Y:S05]  /*2ddb0*/  BSYNC.RECONVERGENT B1 ;  /* 0x0000000000017941 */ /* 0x000fea0003800200 */
.L_x_14190:
        /* <DEDUP_REMOVED lines=21> */
.L_x_14197:
        /* <DEDUP_REMOVED lines=12> */
.L_x_14199:
[----:B------:R-:W-:Y:S05]  /*2dfd0*/  BSYNC.RECONVERGENT B2 ;  /* 0x0000000000027941 */ /* 0x000fea0003800200 */
.L_x_14198:
        /* <DEDUP_REMOVED lines=62> */
.L_x_14196:
[----:B------:R-:W-:Y:S05]  /*2e3c0*/  BSYNC.RECONVERGENT B1 ;  /* 0x0000000000017941 */ /* 0x000fea0003800200 */
.L_x_14195:
        /* <DEDUP_REMOVED lines=25> */
.L_x_14202:
        /* <DEDUP_REMOVED lines=12> */
.L_x_14204:
[----:B------:R-:W-:Y:S05]  /*2e620*/  BSYNC.RECONVERGENT B2 ;  /* 0x0000000000027941 */ /* 0x000fea0003800200 */
.L_x_14203:
        /* <DEDUP_REMOVED lines=62> */
.L_x_14201:
[----:B------:R-:W-:Y:S05]  /*2ea10*/  BSYNC.RECONVERGENT B1 ;  /* 0x0000000000017941 */ /* 0x000fea0003800200 */
.L_x_14200:
        /* <DEDUP_REMOVED lines=20> */
.L_x_14207:
        /* <DEDUP_REMOVED lines=15> */
.L_x_14209:
[----:B------:R-:W-:Y:S05]  /*2ec50*/  BSYNC.RECONVERGENT B2 ;  /* 0x0000000000027941 */ /* 0x000fea0003800200 */
.L_x_14208:
        /* <DEDUP_REMOVED lines=62> */
.L_x_14206:
[----:B------:R-:W-:Y:S05]  /*2f040*/  BSYNC.RECONVERGENT B1 ;  /* 0x0000000000017941 */ /* 0x000fea0003800200 */
.L_x_14205:
        /* <DEDUP_REMOVED lines=19> */
.L_x_14129:
        /* <DEDUP_REMOVED lines=16> */
.L_x_14213:
        /* <DEDUP_REMOVED lines=12> */
.L_x_14215:
[----:B------:R-:W-:Y:S05]  /*2f340*/  BSYNC.RECONVERGENT B2 ;  /* 0x0000000000027941 */ /* 0x000fea0003800200 */
.L_x_14214:
        /* <DEDUP_REMOVED lines=62> */
.L_x_14212:
[----:B------:R-:W-:Y:S05]  /*2f730*/  BSYNC.RECONVERGENT B1 ;  /* 0x0000000000017941 */ /* 0x000fea0003800200 */
.L_x_14211:
        /* <DEDUP_REMOVED lines=10> */
[----:B0-----:R-:W-:Y:S01]  /*2f7e0*/  FSETP.GTU.FTZ.AND P2, PT, R3, R149, PT ;  /* 0x000000950300720b */ /* 0x001fe20003f5c000 */
[----:B-1----:R-:W-:Y:S01]  /*2f7f0*/  FMUL.FTZ R3, R21, R136 ;  /* 0x0000008815037220 */ /* 0x002fe20000410000 */
[----:B------:R-:W-:-:S04]  /*2f800*/  @P1 SHF.L.U32 R21, R56, 0x10, RZ ;  /* 0x0000001038151819 */ /* 0x000fc800000006ff */
        /* <DEDUP_REMOVED lines=16> */
.L_x_14218:
        /* <DEDUP_REMOVED lines=12> */
.L_x_14220:
[----:B------:R-:W-:Y:S05]  /*2f9d0*/  BSYNC.RECONVERGENT B2 ;  /* 0x0000000000027941 */ /* 0x000fea0003800200 */
.L_x_14219:
        /* <DEDUP_REMOVED lines=62> */
.L_x_14217:
[----:B------:R-:W-:Y:S05]  /*2fdc0*/  BSYNC.RECONVERGENT B1 ;  /* 0x0000000000017941 */ /* 0x000fea0003800200 */
.L_x_14216:
        /* <DEDUP_REMOVED lines=26> */
.L_x_14223:
        /* <DEDUP_REMOVED lines=12> */
.L_x_14225:
[----:B------:R-:W-:Y:S05]  /*30030*/  BSYNC.RECONVERGENT B2 ;  /* 0x0000000000027941 */ /* 0x000fea0003800200 */
.L_x_14224:
        /* <DEDUP_REMOVED lines=62> */
.L_x_14222:
[----:B------:R-:W-:Y:S05]  /*30420*/  BSYNC.RECONVERGENT B1 ;  /* 0x0000000000017941 */ /* 0x000fea0003800200 */
.L_x_14221:
        /* <DEDUP_REMOVED lines=26> */
.L_x_14228:
        /* <DEDUP_REMOVED lines=12> */
.L_x_14230:
[----:B------:R-:W-:Y:S05]  /*30690*/  BSYNC.RECONVERGENT B2 ;  /* 0x0000000000027941 */ /* 0x000fea0003800200 */
.L_x_14229:
        /* <DEDUP_REMOVED lines=62> */
.L_x_14227:
[----:B------:R-:W-:Y:S05]  /*30a80*/  BSYNC.RECONVERGENT B1 ;  /* 0x0000000000017941 */ /* 0x000fea0003800200 */
.L_x_14226:
        /* <DEDUP_REMOVED lines=26> */
.L_x_14233:
        /* <DEDUP_REMOVED lines=12> */
.L_x_14235:
[----:B------:R-:W-:Y:S05]  /*30cf0*/  BSYNC.RECONVERGENT B2 ;  /* 0x0000000000027941 */ /* 0x000fea0003800200 */
.L_x_14234:
        /* <DEDUP_REMOVED lines=62> */
.L_x_14232:
[----:B------:R-:W-:Y:S05]  /*310e0*/  BSYNC.RECONVERGENT B1 ;  /* 0x0000000000017941 */ /* 0x000fea0003800200 */
.L_x_14231:
        /* <DEDUP_REMOVED lines=24> */
.L_x_14238:
        /* <DEDUP_REMOVED lines=12> */
.L_x_14240:
[----:B------:R-:W-:Y:S05]  /*31330*/  BSYNC.RECONVERGENT B2 ;  /* 0x0000000000027941 */ /* 0x000fea0003800200 */
.L_x_14239:
        /* <DEDUP_REMOVED lines=62> */
.L_x_14237:
[----:B------:R-:W-:Y:S05]  /*31720*/  BSYNC.RECONVERGENT B1 ;  /* 0x0000000000017941 */ /* 0x000fea0003800200 */
.L_x_14236:
        /* <DEDUP_REMOVED lines=24> */
.L_x_14243:
        /* <DEDUP_REMOVED lines=12> */
.L_x_14245:
[----:B------:R-:W-:Y:S05]  /*31970*/  BSYNC.RECONVERGENT B2 ;  /* 0x0000000000027941 */ /* 0x000fea0003800200 */
.L_x_14244:
        /* <DEDUP_REMOVED lines=59> */
[----:B------:R-:W-:Y:S02]  /*31d30*/  IMAD.MOV.U32 R18, RZ, RZ, R150 ;  /* 0x000000ffff127224 */ /* 0x000fe400078e0096 */
[----:B------:R-:W-:Y:S01]  /*31d40*/  HFMA2 R150, -RZ, RZ, 0, 0 ;  /* 0x00000000ff967431 */ /* 0x000fe200000001ff */
[----:B------:R-:W-:-:S07]  /*31d50*/  LOP3.LUT R22, R22, UR15, R151, 0x96, !PT ;  /* 0x0000000f16167c12 */ /* 0x000fce000f8e9697 */
.L_x_14242:
[----:B------:R-:W-:Y:S05]  /*31d60*/  BSYNC.RECONVERGENT B1 ;  /* 0x0000000000017941 */ /* 0x000fea0003800200 */
.L_x_14241:
        /* <DEDUP_REMOVED lines=24> */
.L_x_14248:
        /* <DEDUP_REMOVED lines=12> */
.L_x_14250:
[----:B------:R-:W-:Y:S05]  /*31fb0*/  BSYNC.RECONVERGENT B2 ;  /* 0x0000000000027941 */ /* 0x000fea0003800200 */
.L_x_14249:
        /* <DEDUP_REMOVED lines=62> */
.L_x_14247:
[----:B------:R-:W-:Y:S05]  /*323a0*/  BSYNC.RECONVERGENT B1 ;  /* 0x0000000000017941 */ /* 0x000fea0003800200 */
.L_x_14246:
[----:B------:R-:W-:Y:S02]  /*323b0*/  I2FP.F32.U32 R150, R152 ;  /* 0x0000009800967245 */ /* 0x000fe40000201000 */
[----:B------:R-:W-:Y:S02]  /*323c0*/  PRMT R94, R94, 0x5410, R155 ;  /* 0x000054105e5e7816 */ /* 0x000fe4000000009b */
[----:B------:R-:W-:Y:S01]  /*323d0*/  PRMT R93, R93, 0x5410, R148 ;  /* 0x000054105d5d7816 */ /* 0x000fe20000000094 */
[----:B------:R-:W-:Y:S01]  /*323e0*/  FFMA.FTZ R150, R150, R154, 1.1641532182693481445e-10 ;  /* 0x2f00000096967423 */ /* 0x000fe2000001009a */
[----:B------:R-:W-:-:S04]  /*323f0*/  PRMT R92, R92, 0x5410, R143 ;  /* 0x000054105c5c7816 */ /* 0x000fc8000000008f */
[----:B------:R-:W-:Y:S02]  /*32400*/  FSETP.GTU.FTZ.AND P5, PT, R150, R149, PT ;  /* 0x000000959600720b */ /* 0x000fe40003fbc000 */
[----:B------:R-:W-:-:S05]  /*32410*/  SHF.L.U32 R149, R212, 0x10, RZ ;  /* 0x00000010d4957819 */ /* 0x000fca00000006ff */
        /* <DEDUP_REMOVED lines=8> */
.L_x_14210:
        /* <DEDUP_REMOVED lines=43> */
.L_x_14251:
[----:B------:R-:W-:Y:S01]  /*32750*/  IMAD.MOV.U32 R143, RZ, RZ, R142 ;  /* 0x000000ffff8f7224 */ /* 0x000fe200078e008e */
[----:B------:R-:W-:-:S07]  /*32760*/  IADD3 R141, PT, PT, R141, 0x20, RZ ;  /* 0x000000208d8d7810 */ /* 0x000fce0007ffe0ff */
.L_x_14128:
[----:B------:R-:W-:Y:S05]  /*32770*/  BSYNC.RECONVERGENT B0 ;  /* 0x0000000000007941 */ /* 0x000fea0003800200 */
.L_x_14127:
        /* <DEDUP_REMOVED lines=35> */
.L_x_14257:
        /* <DEDUP_REMOVED lines=12> */
.L_x_14259:
[----:B------:R-:W-:Y:S05]  /*32a70*/  BSYNC.RECONVERGENT B2 ;  /* 0x0000000000027941 */ /* 0x000fea0003800200 */
.L_x_14258:
        /* <DEDUP_REMOVED lines=62> */
.L_x_14256:
[----:B------:R-:W-:Y:S05]  /*32e60*/  BSYNC.RECONVERGENT B1 ;  /* 0x0000000000017941 */ /* 0x000fea0003800200 */
.L_x_14255:
[----:B------:R-:W0:Y:S01]  /*32e70*/  LDC R137, c[0x0][0x404] ;  /* 0x00010100ff897b82 */ /* 0x000e220000000800 */
[----:B------:R-:W-:Y:S01]  /*32e80*/  I2FP.F32.U32 R2, R2 ;  /* 0x0000000200027245 */ /* 0x000fe20000201000 */
[----:B------:R-:W-:Y:S01]  /*32e90*/  IMAD.MOV.U32 R154, RZ, RZ, 0x2f800000 ;  /* 0x2f800000ff9a7424 */ /* 0x000fe200078e00ff */
[----:B------:R-:W-:Y:S01]  /*32ea0*/  LOP3.LUT R24, R24, 0xffffffef, RZ, 0xc0, !PT ;  /* 0xffffffef18187812 */ /* 0x000fe200078ec0ff */
[----:B-----5:R-:W-:Y:S01]  /*32eb0*/  IMAD.U32 R9, R92, 0x10000, RZ ;  /* 0x000100005c097824 */ /* 0x020fe200078e00ff */
        /* <DEDUP_REMOVED lines=21> */
.L_x_14262:
        /* <DEDUP_REMOVED lines=12> */
.L_x_14264:
[----:B------:R-:W-:Y:S05]  /*330d0*/  BSYNC.RECONVERGENT B2 ;  /* 0x0000000000027941 */ /* 0x000fea0003800200 */
.L_x_14263:
        /* <DEDUP_REMOVED lines=62> */
.L_x_14261:
[----:B------:R-:W-:Y:S05]  /*334c0*/  BSYNC.RECONVERGENT B1 ;  /* 0x0000000000017941 */ /* 0x000fea0003800200 */
.L_x_14260:
        /* <DEDUP_REMOVED lines=26> */
.L_x_14267:
        /* <DEDUP_REMOVED lines=12> */
.L_x_14269:
[----:B------:R-:W-:Y:S05]  /*33730*/  BSYNC.RECONVERGENT B2 ;  /* 0x0000000000027941 */ /* 0x000fea0003800200 */
.L_x_14268:
        /* <DEDUP_REMOVED lines=62> */
.L_x_14266:
[----:B------:R-:W-:Y:S05]  /*33b20*/  BSYNC.RECONVERGENT B1 ;  /* 0x0000000000017941 */ /* 0x000fea0003800200 */
.L_x_14265:
        /* <DEDUP_REMOVED lines=22> */
.L_x_14272:
        /* <DEDUP_REMOVED lines=12> */
.L_x_14274:
[----:B------:R-:W-:Y:S05]  /*33d50*/  BSYNC.RECONVERGENT B2 ;  /* 0x0000000000027941 */ /* 0x000fea0003800200 */
.L_x_14273:
        /* <DEDUP_REMOVED lines=62> */
.L_x_14271:
[----:B------:R-:W-:Y:S05]  /*34140*/  BSYNC.RECONVERGENT B1 ;  /* 0x0000000000017941 */ /* 0x000fea0003800200 */
.L_x_14270:
        /* <DEDUP_REMOVED lines=28> */
.L_x_14277:
        /* <DEDUP_REMOVED lines=12> */
.L_x_14279:
[----:B------:R-:W-:Y:S05]  /*343d0*/  BSYNC.RECONVERGENT B2 ;  /* 0x0000000000027941 */ /* 0x000fea0003800200 */
.L_x_14278:
        /* <DEDUP_REMOVED lines=62> */
.L_x_14276:
[----:B------:R-:W-:Y:S05]  /*347c0*/  BSYNC.RECONVERGENT B1 ;  /* 0x0000000000017941 */ /* 0x000fea0003800200 */
.L_x_14275:
        /* <DEDUP_REMOVED lines=23> */
.L_x_14282:
        /* <DEDUP_REMOVED lines=12> */
.L_x_14284:
[----:B------:R-:W-:Y:S05]  /*34a00*/  BSYNC.RECONVERGENT B2 ;  /* 0x0000000000027941 */ /* 0x000fea0003800200 */
.L_x_14283:
        /* <DEDUP_REMOVED lines=62> */
.L_x_14281:
[----:B------:R-:W-:Y:S05]  /*34df0*/  BSYNC.RECONVERGENT B1 ;  /* 0x0000000000017941 */ /* 0x000fea0003800200 */
.L_x_14280:
        /* <DEDUP_REMOVED lines=26> */
.L_x_14287:
        /* <DEDUP_REMOVED lines=12> */
.L_x_14289:
[----:B------:R-:W-:Y:S05]  /*35060*/  BSYNC.RECONVERGENT B2 ;  /* 0x0000000000027941 */ /* 0x000fea0003800200 */
.L_x_14288:
        /* <DEDUP_REMOVED lines=62> */
.L_x_14286:
[----:B------:R-:W-:Y:S05]  /*35450*/  BSYNC.RECONVERGENT B1 ;  /* 0x0000000000017941 */ /* 0x000fea0003800200 */
.L_x_14285:
        /* <DEDUP_REMOVED lines=22> */
.L_x_14292:
        /* <DEDUP_REMOVED lines=12> */
.L_x_14294:
[----:B------:R-:W-:Y:S05]  /*35680*/  BSYNC.RECONVERGENT B2 ;  /* 0x0000000000027941 */ /* 0x000fea0003800200 */
.L_x_14293:
        /* <DEDUP_REMOVED lines=62> */
.L_x_14291:
[----:B------:R-:W-:Y:S05]  /*35a70*/  BSYNC.RECONVERGENT B1 ;  /* 0x0000000000017941 */ /* 0x000fea0003800200 */
.L_x_14290:
        /* <DEDUP_REMOVED lines=27> */
.L_x_14297:
        /* <DEDUP_REMOVED lines=12> */
.L_x_14299:
[----:B------:R-:W-:Y:S05]  /*35cf0*/  BSYNC.RECONVERGENT B2 ;  /* 0x0000000000027941 */ /* 0x000fea0003800200 */
.L_x_14298:
        /* <DEDUP_REMOVED lines=62> */
.L_x_14296:
[----:B------:R-:W-:Y:S05]  /*360e0*/  BSYNC.RECONVERGENT B1 ;  /* 0x0000000000017941 */ /* 0x000fea0003800200 */
.L_x_14295:
        /* <DEDUP_REMOVED lines=21> */
.L_x_14302:
        /* <DEDUP_REMOVED lines=12> */
.L_x_14304:
[----:B------:R-:W-:Y:S05]  /*36300*/  BSYNC.RECONVERGENT B2 ;  /* 0x0000000000027941 */ /* 0x000fea0003800200 */
.L_x_14303:
        /* <DEDUP_REMOVED lines=62> */
.L_x_14301:
[----:B------:R-:W-:Y:S05]  /*366f0*/  BSYNC.RECONVERGENT B1 ;  /* 0x0000000000017941 */ /* 0x000fea0003800200 */
.L_x_14300:
        /* <DEDUP_REMOVED lines=25> */
.L_x_14307:
        /* <DEDUP_REMOVED lines=12> */
.L_x_14309:
[----:B------:R-:W-:Y:S05]  /*36950*/  BSYNC.RECONVERGENT B2 ;  /* 0x0000000000027941 */ /* 0x000fea0003800200 */
.L_x_14308:
        /* <DEDUP_REMOVED lines=62> */
.L_x_14306:
[----:B------:R-:W-:Y:S05]  /*36d40*/  BSYNC.RECONVERGENT B1 ;  /* 0x0000000000017941 */ /* 0x000fea0003800200 */
.L_x_14305:
        /* <DEDUP_REMOVED lines=20> */
.L_x_14312:
        /* <DEDUP_REMOVED lines=12> */
.L_x_14314:
[----:B------:R-:W-:Y:S05]  /*36f50*/  BSYNC.RECONVERGENT B2 ;  /* 0x0000000000027941 */ /* 0x000fea0003800200 */
.L_x_14313:
        /* <DEDUP_REMOVED lines=62> */
.L_x_14311:
[----:B------:R-:W-:Y:S05]  /*37340*/  BSYNC.RECONVERGENT B1 ;  /* 0x0000000000017941 */ /* 0x000fea0003800200 */
.L_x_14310:
        /* <DEDUP_REMOVED lines=27> */
.L_x_14317:
        /* <DEDUP_REMOVED lines=12> */
.L_x_14319:
[----:B------:R-:W-:Y:S05]  /*375c0*/  BSYNC.RECONVERGENT B2 ;  /* 0x0000000000027941 */ /* 0x000fea0003800200 */
.L_x_14318:
        /* <DEDUP_REMOVED lines=62> */
.L_x_14316:
[----:B------:R-:W-:Y:S05]  /*379b0*/  BSYNC.RECONVERGENT B1 ;  /* 0x0000000000017941 */ /* 0x000fea0003800200 */
.L_x_14315:
        /* <DEDUP_REMOVED lines=21> */
.L_x_14322:
        /* <DEDUP_REMOVED lines=12> */
.L_x_14324:
[----:B------:R-:W-:Y:S05]  /*37bd0*/  BSYNC.RECONVERGENT B2 ;  /* 0x0000000000027941 */ /* 0x000fea0003800200 */
.L_x_14323:
        /* <DEDUP_REMOVED lines=62> */
.L_x_14321:
[----:B------:R-:W-:Y:S05]  /*37fc0*/  BSYNC.RECONVERGENT B1 ;  /* 0x0000000000017941 */ /* 0x000fea0003800200 */
.L_x_14320:
        /* <DEDUP_REMOVED lines=25> */
.L_x_14327:
        /* <DEDUP_REMOVED lines=12> */
.L_x_14329:
[----:B------:R-:W-:Y:S05]  /*38220*/  BSYNC.RECONVERGENT B2 ;  /* 0x0000000000027941 */ /* 0x000fea0003800200 */
.L_x_14328:
        /* <DEDUP_REMOVED lines=62> */
.L_x_14326:
[----:B------:R-:W-:Y:S05]  /*38610*/  BSYNC.RECONVERGENT B1 ;  /* 0x0000000000017941 */ /* 0x000fea0003800200 */
.L_x_14325:
        /* <DEDUP_REMOVED lines=20> */
.L_x_14332:
        /* <DEDUP_REMOVED lines=15> */
.L_x_14334:
[----:B------:R-:W-:Y:S05]  /*38850*/  BSYNC.RECONVERGENT B2 ;  /* 0x0000000000027941 */ /* 0x000fea0003800200 */
.L_x_14333:
        /* <DEDUP_REMOVED lines=62> */
.L_x_14331:
[----:B------:R-:W-:Y:S05]  /*38c40*/  BSYNC.RECONVERGENT B1 ;  /* 0x0000000000017941 */ /* 0x000fea0003800200 */
.L_x_14330:
        /* <DEDUP_REMOVED lines=19> */
.L_x_14254:
        /* <DEDUP_REMOVED lines=16> */
.L_x_14338:
        /* <DEDUP_REMOVED lines=12> */
.L_x_14340:
[----:B------:R-:W-:Y:S05]  /*38f40*/  BSYNC.RECONVERGENT B2 ;  /* 0x0000000000027941 */ /* 0x000fea0003800200 */
.L_x_14339:
        /* <DEDUP_REMOVED lines=62> */
.L_x_14337:
[----:B------:R-:W-:Y:S05]  /*39330*/  BSYNC.RECONVERGENT B1 ;  /* 0x0000000000017941 */ /* 0x000fea0003800200 */
.L_x_14336:
        /* <DEDUP_REMOVED lines=10> */
[----:B0-----:R-:W-:Y:S01]  /*393e0*/  FSETP.GTU.FTZ.AND P2, PT, R2, R149, PT ;  /* 0x000000950200720b */ /* 0x001fe20003f5c000 */
[----:B-1----:R-:W-:Y:S01]  /*393f0*/  FMUL.FTZ R2, R21, R137 ;  /* 0x0000008915027220 */ /* 0x002fe20000410000 */
[----:B------:R-:W-:-:S04]  /*39400*/  @P1 IMAD.U32 R21, R56, 0x10000, RZ ;  /* 0x0001000038151824 */ /* 0x000fc800078e00ff */
        /* <DEDUP_REMOVED lines=16> */
.L_x_14343:
        /* <DEDUP_REMOVED lines=12> */
.L_x_14345:
[----:B------:R-:W-:Y:S05]  /*395d0*/  BSYNC.RECONVERGENT B2 ;  /* 0x0000000000027941 */ /* 0x000fea0003800200 */
.L_x_14344:
        /* <DEDUP_REMOVED lines=62> */
.L_x_14342:
[----:B------:R-:W-:Y:S05]  /*399c0*/  BSYNC.RECONVERGENT B1 ;  /* 0x0000000000017941 */ /* 0x000fea0003800200 */
.L_x_14341:
        /* <DEDUP_REMOVED lines=26> */
.L_x_14348:
        /* <DEDUP_REMOVED lines=12> */
.L_x_14350:
[----:B------:R-:W-:Y:S05]  /*39c30*/  BSYNC.RECONVERGENT B2 ;  /* 0x0000000000027941 */ /* 0x000fea0003800200 */
.L_x_14349:
        /* <DEDUP_REMOVED lines=62> */
.L_x_14347:
[----:B------:R-:W-:Y:S05]  /*3a020*/  BSYNC.RECONVERGENT B1 ;  /* 0x0000000000017941 */ /* 0x000fea0003800200 */
.L_x_14346:
        /* <DEDUP_REMOVED lines=26> */
.L_x_14353:
        /* <DEDUP_REMOVED lines=12> */
.L_x_14355:
[----:B------:R-:W-:Y:S05]  /*3a290*/  BSYNC.RECONVERGENT B2 ;  /* 0x0000000000027941 */ /* 0x000fea0003800200 */
.L_x_14354:
        /* <DEDUP_REMOVED lines=62> */
.L_x_14352:
[----:B------:R-:W-:Y:S05]  /*3a680*/  BSYNC.RECONVERGENT B1 ;  /* 0x0000000000017941 */ /* 0x000fea0003800200 */
.L_x_14351:
        /* <DEDUP_REMOVED lines=26> */
.L_x_14358:
        /* <DEDUP_REMOVED lines=12> */
.L_x_14360:
[----:B------:R-:W-:Y:S05]  /*3a8f0*/  BSYNC.RECONVERGENT B2 ;  /* 0x0000000000027941 */ /* 0x000fea0003800200 */
.L_x_14359:
        /* <DEDUP_REMOVED lines=62> */
.L_x_14357:
[----:B------:R-:W-:Y:S05]  /*3ace0*/  BSYNC.RECONVERGENT B1 ;  /* 0x0000000000017941 */ /* 0x000fea0003800200 */
.L_x_14356:
        /* <DEDUP_REMOVED lines=24> */
.L_x_14363:
        /* <DEDUP_REMOVED lines=12> */
.L_x_14365:
[----:B------:R-:W-:Y:S05]  /*3af30*/  BSYNC.RECONVERGENT B2 ;  /* 0x0000000000027941 */ /* 0x000fea0003800200 */
.L_x_14364:
        /* <DEDUP_REMOVED lines=62> */
.L_x_14362:
[----:B------:R-:W-:Y:S05]  /*3b320*/  BSYNC.RECONVERGENT B1 ;  /* 0x0000000000017941 */ /* 0x000fea0003800200 */
.L_x_14361:
        /* <DEDUP_REMOVED lines=24> */
.L_x_14368:
        /* <DEDUP_REMOVED lines=12> */
.L_x_14370:
[----:B------:R-:W-:Y:S05]  /*3b570*/  BSYNC.RECONVERGENT B2 ;  /* 0x0000000000027941 */ /* 0x000fea0003800200 */
.L_x_14369:
        /* <DEDUP_REMOVED lines=62> */
.L_x_14367:
[----:B------:R-:W-:Y:S05]  /*3b960*/  BSYNC.RECONVERGENT B1 ;  /* 0x0000000000017941 */ /* 0x000fea0003800200 */
.L_x_14366:
        /* <DEDUP_REMOVED lines=24> */
.L_x_14373:
        /* <DEDUP_REMOVED lines=12> */
.L_x_14375:
[----:B------:R-:W-:Y:S05]  /*3bbb0*/  BSYNC.RECONVERGENT B2 ;  /* 0x0000000000027941 */ /* 0x000fea0003800200 */
.L_x_14374:
        /* <DEDUP_REMOVED lines=62> */
.L_x_14372:
[----:B------:R-:W-:Y:S05]  /*3bfa0*/  BSYNC.RECONVERGENT B1 ;  /* 0x0000000000017941 */ /* 0x000fea0003800200 */
.L_x_14371:
        /* <DEDUP_REMOVED lines=15> */
.L_x_14335:
        /* <DEDUP_REMOVED lines=43> */
.L_x_14376:
[----:B------:R-:W-:Y:S01]  /*3c350*/  MOV R143, R142 ;  /* 0x0000008e008f7202 */ /* 0x000fe20000000f00 */
[----:B------:R-:W-:-:S07]  /*3c360*/  VIADD R141, R141, 0x20 ;  /* 0x000000208d8d7836 */ /* 0x000fce0000000000 */
.L_x_14253:
[----:B------:R-:W-:Y:S05]  /*3c370*/  BSYNC.RECONVERGENT B0 ;  /* 0x0000000000007941 */ /* 0x000fea0003800200 */
.L_x_14252:
        /* <DEDUP_REMOVED lines=35> */
.L_x_14382:
        /* <DEDUP_REMOVED lines=12> */
.L_x_14384:
[----:B------:R-:W-:Y:S05]  /*3c670*/  BSYNC.RECONVERGENT B2 ;  /* 0x0000000000027941 */ /* 0x000fea0003800200 */
.L_x_14383:
        /* <DEDUP_REMOVED lines=62> */
.L_x_14381:
[----:B------:R-:W-:Y:S05]  /*3ca60*/  BSYNC.RECONVERGENT B1 ;  /* 0x0000000000017941 */ /* 0x000fea0003800200 */
.L_x_14380:
        /* <DEDUP_REMOVED lines=26> */
.L_x_14387:
        /* <DEDUP_REMOVED lines=12> */
.L_x_14389:
[----:B------:R-:W-:Y:S05]  /*3ccd0*/  BSYNC.RECONVERGENT B2 ;  /* 0x0000000000027941 */ /* 0x000fea0003800200 */
.L_x_14388:
        /* <DEDUP_REMOVED lines=62> */
.L_x_14386:
[----:B------:R-:W-:Y:S05]  /*3d0c0*/  BSYNC.RECONVERGENT B1 ;  /* 0x0000000000017941 */ /* 0x000fea0003800200 */
.L_x_14385:
[----:B------:R-:W-:Y:S01]  /*3d0d0*/  I2FP.F32.U32 R8, R11 ;  /* 0x0000000b00087245 */ /* 0x000fe20000201000 */
[----:B------:R-:W-:Y:S01]  /*3d0e0*/  BSSY.RECONVERGENT B1, `(.L_x_14390) ;  /* 0x0000064000017945 */ /* 0x000fe20003800200 */
[----:B------:R-:W-:-:S03]  /*3d0f0*/  MOV R11, R18 ;  /* 0x00000012000b7202 */ /* 0x000fc60000000f00 */
        /* <DEDUP_REMOVED lines=23> */
.L_x_14392:
        /* <DEDUP_REMOVED lines=12> */
.L_x_14394:
[----:B------:R-:W-:Y:S05]  /*3d330*/  BSYNC.RECONVERGENT B2 ;  /* 0x0000000000027941 */ /* 0x000fea0003800200 */
.L_x_14393:
        /* <DEDUP_REMOVED lines=62> */
.L_x_14391:
[----:B------:R-:W-:Y:S05]  /*3d720*/  BSYNC.RECONVERGENT B1 ;  /* 0x0000000000017941 */ /* 0x000fea0003800200 */
.L_x_14390:
        /* <DEDUP_REMOVED lines=22> */
.L_x_14397:
        /* <DEDUP_REMOVED lines=12> */
.L_x_14399:
[----:B------:R-:W-:Y:S05]  /*3d950*/  BSYNC.RECONVERGENT B2 ;  /* 0x0000000000027941 */ /* 0x000fea0003800200 */
.L_x_14398:
        /* <DEDUP_REMOVED lines=62> */
.L_x_14396:
[----:B------:R-:W-:Y:S05]  /*3dd40*/  BSYNC.RECONVERGENT B1 ;  /* 0x0000000000017941 */ /* 0x000fea0003800200 */
.L_x_14395:
        /* <DEDUP_REMOVED lines=28> */
.L_x_14402:
        /* <DEDUP_REMOVED lines=12> */
.L_x_14404:
[----:B------:R-:W-:Y:S05]  /*3dfd0*/  BSYNC.RECONVERGENT B2 ;  /* 0x0000000000027941 */ /* 0x000fea0003800200 */
.L_x_14403:
        /* <DEDUP_REMOVED lines=62> */
.L_x_14401:
[----:B------:R-:W-:Y:S05]  /*3e3c0*/  BSYNC.RECONVERGENT B1 ;  /* 0x0000000000017941 */ /* 0x000fea0003800200 */
.L_x_14400:
        /* <DEDUP_REMOVED lines=23> */
.L_x_14407:
        /* <DEDUP_REMOVED lines=12> */
.L_x_14409:
[----:B------:R-:W-:Y:S05]  /*3e600*/  BSYNC.RECONVERGENT B2 ;  /* 0x0000000000027941 */ /* 0x000fea0003800200 */
.L_x_14408:
        /* <DEDUP_REMOVED lines=62> */
.L_x_14406:
[----:B------:R-:W-:Y:S05]  /*3e9f0*/  BSYNC.RECONVERGENT B1 ;  /* 0x0000000000017941 */ /* 0x000fea0003800200 */
.L_x_14405:
        /* <DEDUP_REMOVED lines=26> */
.L_x_14412:
        /* <DEDUP_REMOVED lines=12> */
.L_x_14414:
[----:B------:R-:W-:Y:S05]  /*3ec60*/  BSYNC.RECONVERGENT B2 ;  /* 0x0000000000027941 */ /* 0x000fea0003800200 */
.L_x_14413:
        /* <DEDUP_REMOVED lines=62> */
.L_x_14411:
[----:B------:R-:W-:Y:S05]  /*3f050*/  BSYNC.RECONVERGENT B1 ;  /* 0x0000000000017941 */ /* 0x000fea0003800200 */
.L_x_14410:
        /* <DEDUP_REMOVED lines=22> */
.L_x_14417:
        /* <DEDUP_REMOVED lines=12> */
.L_x_14419:
[----:B------:R-:W-:Y:S05]  /*3f280*/  BSYNC.RECONVERGENT B2 ;  /* 0x0000000000027941 */ /* 0x000fea0003800200 */
.L_x_14418:
        /* <DEDUP_REMOVED lines=62> */
.L_x_14416:
[----:B------:R-:W-:Y:S05]  /*3f670*/  BSYNC.RECONVERGENT B1 ;  /* 0x0000000000017941 */ /* 0x000fea0003800200 */
.L_x_14415:
        /* <DEDUP_REMOVED lines=27> */
.L_x_14422:
        /* <DEDUP_REMOVED lines=12> */
.L_x_14424:
[----:B------:R-:W-:Y:S05]  /*3f8f0*/  BSYNC.RECONVERGENT B2 ;  /* 0x0000000000027941 */ /* 0x000fea0003800200 */
.L_x_14423:
        /* <DEDUP_REMOVED lines=62> */
.L_x_14421:
[----:B------:R-:W-:Y:S05]  /*3fce0*/  BSYNC.RECONVERGENT B1 ;  /* 0x0000000000017941 */ /* 0x000fea0003800200 */
.L_x_14420:
        /* <DEDUP_REMOVED lines=21> */
.L_x_14427:
        /* <DEDUP_REMOVED lines=12> */
.L_x_14429:
[----:B------:R-:W-:Y:S05]  /*3ff00*/  BSYNC.RECONVERGENT B2 ;  /* 0x0000000000027941 */ /* 0x000fea0003800200 */
.L_x_14428:
        /* <DEDUP_REMOVED lines=62> */
.L_x_14426:
[----:B------:R-:W-:Y:S05]  /*402f0*/  BSYNC.RECONVERGENT B1 ;  /* 0x0000000000017941 */ /* 0x000fea0003800200 */
.L_x_14425:
        /* <DEDUP_REMOVED lines=25> */
.L_x_14432:
        /* <DEDUP_REMOVED lines=12> */
.L_x_14434:
[----:B------:R-:W-:Y:S05]  /*40550*/  BSYNC.RECONVERGENT B2 ;  /* 0x0000000000027941 */ /* 0x000fea0003800200 */
.L_x_14433:
        /* <DEDUP_REMOVED lines=62> */
.L_x_14431:
[----:B------:R-:W-:Y:S05]  /*40940*/  BSYNC.RECONVERGENT B1 ;  /* 0x0000000000017941 */ /* 0x000fea0003800200 */
.L_x_14430:
        /* <DEDUP_REMOVED lines=20> */
.L_x_14437:
        /* <DEDUP_REMOVED lines=12> */
.L_x_14439:
[----:B------:R-:W-:Y:S05]  /*40b50*/  BSYNC.RECONVERGENT B2 ;  /* 0x0000000000027941 */ /* 0x000fea0003800200 */
.L_x_14438:
        /* <DEDUP_REMOVED lines=62> */
.L_x_14436:
[----:B------:R-:W-:Y:S05]  /*40f40*/  BSYNC.RECONVERGENT B1 ;  /* 0x0000000000017941 */ /* 0x000fea0003800200 */
.L_x_14435:
[----:B------:R-:W-:Y:S01]  /*40f50*/  I2FP.F32.U32 R8, R118 ;  /* 0x0000007600087245 */ /* 0x000fe20000201000 */
[----:B------:R-:W-:Y:S01]  /*40f60*/  BSSY.RECONVERGENT B1, `(.L_x_14440) ;  /* 0x0000065000017945 */ /* 0x000fe20003800200 */
[----:B------:R-:W-:Y:S01]  /*40f70*/  @P1 PRMT R9, R58, 0x7632, R9 ;  /* 0x000076323a091816 */ /* 0x000fe20000000009 */
[----:B------:R-:W-:Y:S02]  /*40f80*/  HFMA2 R118, -RZ, RZ, 0, 1.1920928955078125e-07 ;  /* 0x00000002ff767431 */ /* 0x000fe400000001ff */
        /* <DEDUP_REMOVED lines=23> */
.L_x_14442:
        /* <DEDUP_REMOVED lines=12> */
.L_x_14444:
[----:B------:R-:W-:Y:S05]  /*411c0*/  BSYNC.RECONVERGENT B2 ;  /* 0x0000000000027941 */ /* 0x000fea0003800200 */
.L_x_14443:
        /* <DEDUP_REMOVED lines=62> */
.L_x_14441:
[----:B------:R-:W-:Y:S05]  /*415b0*/  BSYNC.RECONVERGENT B1 ;  /* 0x0000000000017941 */ /* 0x000fea0003800200 */
.L_x_14440:
        /* <DEDUP_REMOVED lines=21> */
.L_x_14447:
        /* <DEDUP_REMOVED lines=12> */
.L_x_14449:
[----:B------:R-:W-:Y:S05]  /*417d0*/  BSYNC.RECONVERGENT B2 ;  /* 0x0000000000027941 */ /* 0x000fea0003800200 */
.L_x_14448:
        /* <DEDUP_REMOVED lines=62> */
.L_x_14446:
[----:B------:R-:W-:Y:S05]  /*41bc0*/  BSYNC.RECONVERGENT B1 ;  /* 0x0000000000017941 */ /* 0x000fea0003800200 */
.L_x_14445:
        /* <DEDUP_REMOVED lines=25> */
.L_x_14452:
        /* <DEDUP_REMOVED lines=12> */
.L_x_14454:
[----:B------:R-:W-:Y:S05]  /*41e20*/  BSYNC.RECONVERGENT B2 ;  /* 0x0000000000027941 */ /* 0x000fea0003800200 */
.L_x_14453:
        /* <DEDUP_REMOVED lines=62> */
.L_x_14451:
[----:B------:R-:W-:Y:S05]  /*42210*/  BSYNC.RECONVERGENT B1 ;  /* 0x0000000000017941 */ /* 0x000fea0003800200 */
.L_x_14450:
        /* <DEDUP_REMOVED lines=20> */
.L_x_14457:
        /* <DEDUP_REMOVED lines=15> */
.L_x_14459:
[----:B------:R-:W-:Y:S05]  /*42450*/  BSYNC.RECONVERGENT B2 ;  /* 0x0000000000027941 */ /* 0x000fea0003800200 */
.L_x_14458:
        /* <DEDUP_REMOVED lines=56> */
[----:B------:R-:W-:Y:S01]  /*427e0*/  UIADD3 UR15, UPT, UPT, UR4, -0x700cb87f, URZ ;  /* 0x8ff34781040f7890 */ /* 0x000fe2000fffe0ff */
[----:B------:R-:W-:Y:S01]  /*427f0*/  MOV R152, R142 ;  /* 0x0000008e00987202 */ /* 0x000fe20000000f00 */
[----:B------:R-:W-:Y:S02]  /*42800*/  IMAD.MOV.U32 R142, RZ, RZ, R150 ;  /* 0x000000ffff8e7224 */ /* 0x000fe400078e0096 */
[----:B------:R-:W-:-:S04]  /*42810*/  IMAD.WIDE.U32 R150, R18, -0x326172a9, RZ ;  /* 0xcd9e8d5712967825 */ /* 0x000fc800078e00ff */
[----:B------:R-:W-:Y:S01]  /*42820*/  IMAD.MOV.U32 R18, RZ, RZ, R150 ;  /* 0x000000ffff127224 */ /* 0x000fe200078e0096 */
[----:B------:R-:W-:-:S07]  /*42830*/  LOP3.LUT R22, R22, UR15, R151, 0x96, !PT ;  /* 0x0000000f16167c12 */ /* 0x000fce000f8e9697 */
.L_x_14456:
[----:B------:R-:W-:Y:S05]  /*42840*/  BSYNC.RECONVERGENT B1 ;  /* 0x0000000000017941 */ /* 0x000fea0003800200 */
.L_x_14455:
        /* <DEDUP_REMOVED lines=19> */
.L_x_14379:
        /* <DEDUP_REMOVED lines=16> */
.L_x_14463:
        /* <DEDUP_REMOVED lines=12> */
.L_x_14465:
[----:B------:R-:W-:Y:S05]  /*42b40*/  BSYNC.RECONVERGENT B2 ;  /* 0x0000000000027941 */ /* 0x000fea0003800200 */
.L_x_14464:
        /* <DEDUP_REMOVED lines=62> */
.L_x_14462:
[----:B------:R-:W-:Y:S05]  /*42f30*/  BSYNC.RECONVERGENT B1 ;  /* 0x0000000000017941 */ /* 0x000fea0003800200 */
.L_x_14461:
        /* <DEDUP_REMOVED lines=9> */
[----:B------:R-:W-:-:S05]  /*42fd0*/  FFMA.FTZ R0, R0, R154, 1.1641532182693481445e-10 ;  /* 0x2f00000000007423 */ /* 0x000fca000001009a */
        /* <DEDUP_REMOVED lines=19> */
.L_x_14468:
        /* <DEDUP_REMOVED lines=12> */
.L_x_14470:
[----:B------:R-:W-:Y:S05]  /*431d0*/  BSYNC.RECONVERGENT B2 ;  /* 0x0000000000027941 */ /* 0x000fea0003800200 */
.L_x_14469:
        /* <DEDUP_REMOVED lines=62> */
.L_x_14467:
[----:B------:R-:W-:Y:S05]  /*435c0*/  BSYNC.RECONVERGENT B1 ;  /* 0x0000000000017941 */ /* 0x000fea0003800200 */
.L_x_14466:
        /* <DEDUP_REMOVED lines=26> */
.L_x_14473:
        /* <DEDUP_REMOVED lines=12> */
.L_x_14475:
[----:B------:R-:W-:Y:S05]  /*43830*/  BSYNC.RECONVERGENT B2 ;  /* 0x0000000000027941 */ /* 0x000fea0003800200 */
.L_x_14474:
        /* <DEDUP_REMOVED lines=62> */
.L_x_14472:
[----:B------:R-:W-:Y:S05]  /*43c20*/  BSYNC.RECONVERGENT B1 ;  /* 0x0000000000017941 */ /* 0x000fea0003800200 */
.L_x_14471:
        /* <DEDUP_REMOVED lines=26> */
.L_x_14478:
        /* <DEDUP_REMOVED lines=12> */
.L_x_14480:
[----:B------:R-:W-:Y:S05]  /*43e90*/  BSYNC.RECONVERGENT B2 ;  /* 0x0000000000027941 */ /* 0x000fea0003800200 */
.L_x_14479:
        /* <DEDUP_REMOVED lines=62> */
.L_x_14477:
[----:B------:R-:W-:Y:S05]  /*44280*/  BSYNC.RECONVERGENT B1 ;  /* 0x0000000000017941 */ /* 0x000fea0003800200 */
.L_x_14476:
        /* <DEDUP_REMOVED lines=26> */
.L_x_14483:
        /* <DEDUP_REMOVED lines=12> */
.L_x_14485:
[----:B------:R-:W-:Y:S05]  /*444f0*/  BSYNC.RECONVERGENT B2 ;  /* 0x0000000000027941 */ /* 0x000fea0003800200 */
.L_x_14484:
        /* <DEDUP_REMOVED lines=62> */
.L_x_14482:
[----:B------:R-:W-:Y:S05]  /*448e0*/  BSYNC.RECONVERGENT B1 ;  /* 0x0000000000017941 */ /* 0x000fea0003800200 */
.L_x_14481:
        /* <DEDUP_REMOVED lines=24> */
.L_x_14488:
        /* <DEDUP_REMOVED lines=12> */
.L_x_14490:
[----:B------:R-:W-:Y:S05]  /*44b30*/  BSYNC.RECONVERGENT B2 ;  /* 0x0000000000027941 */ /* 0x000fea0003800200 */
.L_x_14489:
        /* <DEDUP_REMOVED lines=62> */
.L_x_14487:
[----:B------:R-:W-:Y:S05]  /*44f20*/  BSYNC.RECONVERGENT B1 ;  /* 0x0000000000017941 */ /* 0x000fea0003800200 */
.L_x_14486:
        /* <DEDUP_REMOVED lines=24> */
.L_x_14493:
        /* <DEDUP_REMOVED lines=12> */
.L_x_14495:
[----:B------:R-:W-:Y:S05]  /*45170*/  BSYNC.RECONVERGENT B2 ;  /* 0x0000000000027941 */ /* 0x000fea0003800200 */
.L_x_14494:
        /* <DEDUP_REMOVED lines=62> */
.L_x_14492:
[----:B------:R-:W-:Y:S05]  /*45560*/  BSYNC.RECONVERGENT B1 ;  /* 0x0000000000017941 */ /* 0x000fea0003800200 */
.L_x_14491:
        /* <DEDUP_REMOVED lines=24> */
.L_x_14498:
        /* <DEDUP_REMOVED lines=12> */
.L_x_14500:
[----:B------:R-:W-:Y:S05]  /*457b0*/  BSYNC.RECONVERGENT B2 ;  /* 0x0000000000027941 */ /* 0x000fea0003800200 */
.L_x_14499:
        /* <DEDUP_REMOVED lines=62> */
.L_x_14497:
[----:B------:R-:W-:Y:S05]  /*45ba0*/  BSYNC.RECONVERGENT B1 ;  /* 0x0000000000017941 */ /* 0x000fea0003800200 */
.L_x_14496:
        /* <DEDUP_REMOVED lines=15> */
.L_x_14460:
        /* <DEDUP_REMOVED lines=43> */
.L_x_14501:
[----:B------:R-:W-:Y:S01]  /*45f50*/  IMAD.MOV.U32 R143, RZ, RZ, R142 ;  /* 0x000000ffff8f7224 */ /* 0x000fe200078e008e */
[----:B------:R-:W-:-:S07]  /*45f60*/  IADD3 R141, PT, PT, R141, 0x20, RZ ;  /* 0x000000208d8d7810 */ /* 0x000fce0007ffe0ff */
.L_x_14378:
[----:B------:R-:W-:Y:S05]  /*45f70*/  BSYNC.RECONVERGENT B0 ;  /* 0x0000000000007941 */ /* 0x000fea0003800200 */
.L_x_14377:
        /* <DEDUP_REMOVED lines=35> */
.L_x_14507:
        /* <DEDUP_REMOVED lines=12> */
.L_x_14509:
[----:B------:R-:W-:Y:S05]  /*46270*/  BSYNC.RECONVERGENT B2 ;  /* 0x0000000000027941 */ /* 0x000fea0003800200 */
.L_x_14508:
        /* <DEDUP_REMOVED lines=62> */
.L_x_14506:
[----:B------:R-:W-:Y:S05]  /*46660*/  BSYNC.RECONVERGENT B1 ;  /* 0x0000000000017941 */ /* 0x000fea0003800200 */
.L_x_14505:
        /* <DEDUP_REMOVED lines=26> */
.L_x_14512:
        /* <DEDUP_REMOVED lines=12> */
.L_x_14514:
[----:B------:R-:W-:Y:S05]  /*468d0*/  BSYNC.RECONVERGENT B2 ;  /* 0x0000000000027941 */ /* 0x000fea0003800200 */
.L_x_14513:
        /* <DEDUP_REMOVED lines=62> */
.L_x_14511:
[----:B------:R-:W-:Y:S05]  /*46cc0*/  BSYNC.RECONVERGENT B1 ;  /* 0x0000000000017941 */ /* 0x000fea0003800200 */
.L_x_14510:
        /* <DEDUP_REMOVED lines=26> */
.L_x_14517:
        /* <DEDUP_REMOVED lines=12> */
.L_x_14519:
[----:B------:R-:W-:Y:S05]  /*46f30*/  BSYNC.RECONVERGENT B2 ;  /* 0x0000000000027941 */ /* 0x000fea0003800200 */
.L_x_14518:
        /* <DEDUP_REMOVED lines=62> */
.L_x_14516:
[----:B------:R-:W-:Y:S05]  /*47320*/  BSYNC.RECONVERGENT B1 ;  /* 0x0000000000017941 */ /* 0x000fea0003800200 */
.L_x_14515:
        /* <DEDUP_REMOVED lines=22> */
.L_x_14522:
        /* <DEDUP_REMOVED lines=12> */
.L_x_14524:
[----:B------:R-:W-:Y:S05]  /*47550*/  BSYNC.RECONVERGENT B2 ;  /* 0x0000000000027941 */ /* 0x000fea0003800200 */
.L_x_14523:
        /* <DEDUP_REMOVED lines=62> */
.L_x_14521:
[----:B------:R-:W-:Y:S05]  /*47940*/  BSYNC.RECONVERGENT B1 ;  /* 0x0000000000017941 */ /* 0x000fea0003800200 */
.L_x_14520:
[----:B------:R-:W-:Y:S01]  /*47950*/  I2FP.F32.U32 R8, R11 ;  /* 0x0000000b00087245 */ /* 0x000fe20000201000 */
[----:B------:R-:W-:Y:S01]  /*47960*/  BSSY.RECONVERGENT B1, `(.L_x_14525) ;  /* 0x0000066000017945 */ /* 0x000fe20003800200 */
[----:B------:R-:W-:Y:S01]  /*47970*/  @P1 PRMT R10, R56, 0x7632, R10 ;  /* 0x00007632380a1816 */ /* 0x000fe2000000000a */
[----:B------:R-:W-:Y:S02]  /*47980*/  IMAD.MOV.U32 R11, RZ, RZ, R18 ;  /* 0x000000ffff0b7224 */ /* 0x000fe400078e0012 */
        /* <DEDUP_REMOVED lines=24> */
.L_x_14527:
        /* <DEDUP_REMOVED lines=12> */
.L_x_14529:
[----:B------:R-:W-:Y:S05]  /*47bd0*/  BSYNC.RECONVERGENT B2 ;  /* 0x0000000000027941 */ /* 0x000fea0003800200 */
.L_x_14528:
        /* <DEDUP_REMOVED lines=62> */
.L_x_14526:
[----:B------:R-:W-:Y:S05]  /*47fc0*/  BSYNC.RECONVERGENT B1 ;  /* 0x0000000000017941 */ /* 0x000fea0003800200 */
.L_x_14525:
        /* <DEDUP_REMOVED lines=23> */
.L_x_14532:
        /* <DEDUP_REMOVED lines=12> */
.L_x_14534:
[----:B------:R-:W-:Y:S05]  /*48200*/  BSYNC.RECONVERGENT B2 ;  /* 0x0000000000027941 */ /* 0x000fea0003800200 */
.L_x_14533:
        /* <DEDUP_REMOVED lines=62> */
.L_x_14531:
[----:B------:R-:W-:Y:S05]  /*485f0*/  BSYNC.RECONVERGENT B1 ;  /* 0x0000000000017941 */ /* 0x000fea0003800200 */
.L_x_14530:
        /* <DEDUP_REMOVED lines=26> */
.L_x_14537:
        /* <DEDUP_REMOVED lines=12> */
.L_x_14539:
[----:B------:R-:W-:Y:S05]  /*48860*/  BSYNC.RECONVERGENT B2 ;  /* 0x0000000000027941 */ /* 0x000fea0003800200 */
.L_x_14538:
        /* <DEDUP_REMOVED lines=62> */
.L_x_14536:
[----:B------:R-:W-:Y:S05]  /*48c50*/  BSYNC.RECONVERGENT B1 ;  /* 0x0000000000017941 */ /* 0x000fea0003800200 */
.L_x_14535:
        /* <DEDUP_REMOVED lines=22> */
.L_x_14542:
        /* <DEDUP_REMOVED lines=12> */
.L_x_14544:
[----:B------:R-:W-:Y:S05]  /*48e80*/  BSYNC.RECONVERGENT B2 ;  /* 0x0000000000027941 */ /* 0x000fea0003800200 */
.L_x_14543:
        /* <DEDUP_REMOVED lines=62> */
.L_x_14541:
[----:B------:R-:W-:Y:S05]  /*49270*/  BSYNC.RECONVERGENT B1 ;  /* 0x0000000000017941 */ /* 0x000fea0003800200 */
.L_x_14540:
        /* <DEDUP_REMOVED lines=27> */
.L_x_14547:
        /* <DEDUP_REMOVED lines=12> */
.L_x_14549:
[----:B------:R-:W-:Y:S05]  /*494f0*/  BSYNC.RECONVERGENT B2 ;  /* 0x0000000000027941 */ /* 0x000fea0003800200 */
.L_x_14548:
        /* <DEDUP_REMOVED lines=62> */
.L_x_14546:
[----:B------:R-:W-:Y:S05]  /*498e0*/  BSYNC.RECONVERGENT B1 ;  /* 0x0000000000017941 */ /* 0x000fea0003800200 */
.L_x_14545:
        /* <DEDUP_REMOVED lines=21> */
.L_x_14552:
        /* <DEDUP_REMOVED lines=12> */
.L_x_14554:
[----:B------:R-:W-:Y:S05]  /*49b00*/  BSYNC.RECONVERGENT B2 ;  /* 0x0000000000027941 */ /* 0x000fea0003800200 */
.L_x_14553:
        /* <DEDUP_REMOVED lines=62> */
.L_x_14551:
[----:B------:R-:W-:Y:S05]  /*49ef0*/  BSYNC.RECONVERGENT B1 ;  /* 0x0000000000017941 */ /* 0x000fea0003800200 */
.L_x_14550:
[----:B------:R-:W-:Y:S01]  /*49f00*/  I2FP.F32.U32 R8, R94 ;  /* 0x0000005e00087245 */ /* 0x000fe20000201000 */
[----:B------:R-:W-:Y:S01]  /*49f10*/  BSSY.RECONVERGENT B1, `(.L_x_14555) ;  /* 0x0000063000017945 */ /* 0x000fe20003800200 */
[----:B------:R-:W-:-:S03]  /*49f20*/  IMAD.MOV.U32 R116, RZ, RZ, R18 ;  /* 0x000000ffff747224 */ /* 0x000fc600078e0012 */
        /* <DEDUP_REMOVED lines=22> */
.L_x_14557:
        /* <DEDUP_REMOVED lines=12> */
.L_x_14559:
[----:B------:R-:W-:Y:S05]  /*4a150*/  BSYNC.RECONVERGENT B2 ;  /* 0x0000000000027941 */ /* 0x000fea0003800200 */
.L_x_14558:
        /* <DEDUP_REMOVED lines=62> */
.L_x_14556:
[----:B------:R-:W-:Y:S05]  /*4a540*/  BSYNC.RECONVERGENT B1 ;  /* 0x0000000000017941 */ /* 0x000fea0003800200 */
.L_x_14555:
        /* <DEDUP_REMOVED lines=20> */
.L_x_14562:
        /* <DEDUP_REMOVED lines=12> */
.L_x_14564:
[----:B------:R-:W-:Y:S05]  /*4a750*/  BSYNC.RECONVERGENT B2 ;  /* 0x0000000000027941 */ /* 0x000fea0003800200 */
.L_x_14563:
        /* <DEDUP_REMOVED lines=62> */
.L_x_14561:
[----:B------:R-:W-:Y:S05]  /*4ab40*/  BSYNC.RECONVERGENT B1 ;  /* 0x0000000000017941 */ /* 0x000fea0003800200 */
.L_x_14560:
        /* <DEDUP_REMOVED lines=27> */
.L_x_14567:
        /* <DEDUP_REMOVED lines=12> */
.L_x_14569:
[----:B------:R-:W-:Y:S05]  /*4adc0*/  BSYNC.RECONVERGENT B2 ;  /* 0x0000000000027941 */ /* 0x000fea0003800200 */
.L_x_14568:
        /* <DEDUP_REMOVED lines=62> */
.L_x_14566:
[----:B------:R-:W-:Y:S05]  /*4b1b0*/  BSYNC.RECONVERGENT B1 ;  /* 0x0000000000017941 */ /* 0x000fea0003800200 */
.L_x_14565:
        /* <DEDUP_REMOVED lines=21> */
.L_x_14572:
        /* <DEDUP_REMOVED lines=12> */
.L_x_14574:
[----:B------:R-:W-:Y:S05]  /*4b3d0*/  BSYNC.RECONVERGENT B2 ;  /* 0x0000000000027941 */ /* 0x000fea0003800200 */
.L_x_14573:
        /* <DEDUP_REMOVED lines=62> */
.L_x_14571:
[----:B------:R-:W-:Y:S05]  /*4b7c0*/  BSYNC.RECONVERGENT B1 ;  /* 0x0000000000017941 */ /* 0x000fea0003800200 */
.L_x_14570:
        /* <DEDUP_REMOVED lines=25> */
.L_x_14577:
        /* <DEDUP_REMOVED lines=12> */
.L_x_14579:
[----:B------:R-:W-:Y:S05]  /*4ba20*/  BSYNC.RECONVERGENT B2 ;  /* 0x0000000000027941 */ /* 0x000fea0003800200 */
.L_x_14578:
        /* <DEDUP_REMOVED lines=62> */
.L_x_14576:
[----:B------:R-:W-:Y:S05]  /*4be10*/  BSYNC.RECONVERGENT B1 ;  /* 0x0000000000017941 */ /* 0x000fea0003800200 */
.L_x_14575:
        /* <DEDUP_REMOVED lines=20> */
.L_x_14582:
        /* <DEDUP_REMOVED lines=15> */
.L_x_14584:
[----:B------:R-:W-:Y:S05]  /*4c050*/  BSYNC.RECONVERGENT B2 ;  /* 0x0000000000027941 */ /* 0x000fea0003800200 */
.L_x_14583:
        /* <DEDUP_REMOVED lines=62> */
.L_x_14581:
[----:B------:R-:W-:Y:S05]  /*4c440*/  BSYNC.RECONVERGENT B1 ;  /* 0x0000000000017941 */ /* 0x000fea0003800200 */
.L_x_14580:
        /* <DEDUP_REMOVED lines=19> */
.L_x_14504:
        /* <DEDUP_REMOVED lines=16> */
.L_x_14588:
        /* <DEDUP_REMOVED lines=12> */
.L_x_14590:
[----:B------:R-:W-:Y:S05]  /*4c740*/  BSYNC.RECONVERGENT B2 ;  /* 0x0000000000027941 */ /* 0x000fea0003800200 */
.L_x_14589:
        /* <DEDUP_REMOVED lines=62> */
.L_x_14587:
[----:B------:R-:W-:Y:S05]  /*4cb30*/  BSYNC.RECONVERGENT B1 ;  /* 0x0000000000017941 */ /* 0x000fea0003800200 */
.L_x_14586:
        /* <DEDUP_REMOVED lines=9> */
[----:B------:R-:W-:Y:S02]  /*4cbd0*/  MOV R31, R18 ;  /* 0x00000012001f7202 */ /* 0x000fe40000000f00 */
[----:B0-----:R-:W-:Y:S01]  /*4cbe0*/  FSETP.GTU.FTZ.AND P2, PT, R21, R149, PT ;  /* 0x000000951500720b */ /* 0x001fe20003f5c000 */
[----:B-1----:R-:W-:-:S05]  /*4cbf0*/  FMUL.FTZ R21, R28, R139 ;  /* 0x0000008b1c157220 */ /* 0x002fca0000410000 */
        /* <DEDUP_REMOVED lines=17> */
.L_x_14593:
        /* <DEDUP_REMOVED lines=12> */
.L_x_14595:
[----:B------:R-:W-:Y:S05]  /*4cdd0*/  BSYNC.RECONVERGENT B2 ;  /* 0x0000000000027941 */ /* 0x000fea0003800200 */
.L_x_14594:
        /* <DEDUP_REMOVED lines=62> */
.L_x_14592:
[----:B------:R-:W-:Y:S05]  /*4d1c0*/  BSYNC.RECONVERGENT B1 ;  /* 0x0000000000017941 */ /* 0x000fea0003800200 */
.L_x_14591:
        /* <DEDUP_REMOVED lines=26> */
.L_x_14598:
        /* <DEDUP_REMOVED lines=12> */
.L_x_14600:
[----:B------:R-:W-:Y:S05]  /*4d430*/  BSYNC.RECONVERGENT B2 ;  /* 0x0000000000027941 */ /* 0x000fea0003800200 */
.L_x_14599:
        /* <DEDUP_REMOVED lines=62> */
.L_x_14597:
[----:B------:R-:W-:Y:S05]  /*4d820*/  BSYNC.RECONVERGENT B1 ;  /* 0x0000000000017941 */ /* 0x000fea0003800200 */
.L_x_14596:
        /* <DEDUP_REMOVED lines=26> */
.L_x_14603:
        /* <DEDUP_REMOVED lines=12> */
.L_x_14605:
[----:B------:R-:W-:Y:S05]  /*4da90*/  BSYNC.RECONVERGENT B2 ;  /* 0x0000000000027941 */ /* 0x000fea0003800200 */
.L_x_14604:
        /* <DEDUP_REMOVED lines=62> */
.L_x_14602:
[----:B------:R-:W-:Y:S05]  /*4de80*/  BSYNC.RECONVERGENT B1 ;  /* 0x0000000000017941 */ /* 0x000fea0003800200 */
.L_x_14601:
        /* <DEDUP_REMOVED lines=26> */
.L_x_14608:
        /* <DEDUP_REMOVED lines=12> */
.L_x_14610:
[----:B------:R-:W-:Y:S05]  /*4e0f0*/  BSYNC.RECONVERGENT B2 ;  /* 0x0000000000027941 */ /* 0x000fea0003800200 */
.L_x_14609:
        /* <DEDUP_REMOVED lines=61> */
[----:B------:R-:W-:-:S07]  /*4e4d0*/  HFMA2 R117, -RZ, RZ, 0, 0 ;  /* 0x00000000ff757431 */ /* 0x000fce00000001ff */
.L_x_14607:
[----:B------:R-:W-:Y:S05]  /*4e4e0*/  BSYNC.RECONVERGENT B1 ;  /* 0x0000000000017941 */ /* 0x000fea0003800200 */
.L_x_14606:
        /* <DEDUP_REMOVED lines=24> */
.L_x_14613:
        /* <DEDUP_REMOVED lines=12> */
.L_x_14615:
[----:B------:R-:W-:Y:S05]  /*4e730*/  BSYNC.RECONVERGENT B2 ;  /* 0x0000000000027941 */ /* 0x000fea0003800200 */
.L_x_14614:
        /* <DEDUP_REMOVED lines=62> */
.L_x_14612:
[----:B------:R-:W-:Y:S05]  /*4eb20*/  BSYNC.RECONVERGENT B1 ;  /* 0x0000000000017941 */ /* 0x000fea0003800200 */
.L_x_14611:
        /* <DEDUP_REMOVED lines=24> */
.L_x_14618:
        /* <DEDUP_REMOVED lines=12> */
.L_x_14620:
[----:B------:R-:W-:Y:S05]  /*4ed70*/  BSYNC.RECONVERGENT B2 ;  /* 0x0000000000027941 */ /* 0x000fea0003800200 */
.L_x_14619:
        /* <DEDUP_REMOVED lines=62> */
.L_x_14617:
[----:B------:R-:W-:Y:S05]  /*4f160*/  BSYNC.RECONVERGENT B1 ;  /* 0x0000000000017941 */ /* 0x000fea0003800200 */
.L_x_14616:
        /* <DEDUP_REMOVED lines=24> */
.L_x_14623:
        /* <DEDUP_REMOVED lines=12> */
.L_x_14625:
[----:B------:R-:W-:Y:S05]  /*4f3b0*/  BSYNC.RECONVERGENT B2 ;  /* 0x0000000000027941 */ /* 0x000fea0003800200 */
.L_x_14624:
        /* <DEDUP_REMOVED lines=62> */
.L_x_14622:
[----:B------:R-:W-:Y:S05]  /*4f7a0*/  BSYNC.RECONVERGENT B1 ;  /* 0x0000000000017941 */ /* 0x000fea0003800200 */
.L_x_14621:
        /* <DEDUP_REMOVED lines=15> */
.L_x_14585:
        /* <DEDUP_REMOVED lines=43> */
.L_x_14626:
[----:B------:R-:W-:Y:S02]  /*4fb50*/  IMAD.MOV.U32 R143, RZ, RZ, R142 ;  /* 0x000000ffff8f7224 */ /* 0x000fe400078e008e */
[----:B------:R-:W-:-:S07]  /*4fb60*/  VIADD R141, R141, 0x20 ;  /* 0x000000208d8d7836 */ /* 0x000fce0000000000 */
.L_x_14503:
[----:B------:R-:W-:Y:S05]  /*4fb70*/  BSYNC.RECONVERGENT B0 ;  /* 0x0000000000007941 */ /* 0x000fea0003800200 */
.L_x_14502:
        /* <DEDUP_REMOVED lines=35> */
.L_x_14632:
        /* <DEDUP_REMOVED lines=12> */
.L_x_14634:
[----:B------:R-:W-:Y:S05]  /*4fe70*/  BSYNC.RECONVERGENT B2 ;  /* 0x0000000000027941 */ /* 0x000fea0003800200 */
.L_x_14633:
        /* <DEDUP_REMOVED lines=62> */
.L_x_14631:
[----:B------:R-:W-:Y:S05]  /*50260*/  BSYNC.RECONVERGENT B1 ;  /* 0x0000000000017941 */ /* 0x000fea0003800200 */
.L_x_14630:
        /* <DEDUP_REMOVED lines=9> */
[----:B------:R-:W-:Y:S02]  /*50300*/  IMAD.MOV.U32 R11, RZ, RZ, R18 ;  /* 0x000000ffff0b7224 */ /* 0x000fe400078e0012 */
[----:B--2---:R-:W-:Y:S01]  /*50310*/  FMUL.FTZ R10, R10, R7 ;  /* 0x000000070a0a7220 */ /* 0x004fe20000410000 */
[----:B---3--:R-:W-:Y:S01]  /*50320*/  FSETP.GTU.FTZ.AND P2, PT, R9, R153, PT ;  /* 0x000000990900720b */ /* 0x008fe20003f5c000 */
        /* <DEDUP_REMOVED lines=14> */
.L_x_14637:
        /* <DEDUP_REMOVED lines=12> */
.L_x_14639:
[----:B------:R-:W-:Y:S05]  /*504d0*/  BSYNC.RECONVERGENT B2 ;  /* 0x0000000000027941 */ /* 0x000fea0003800200 */
.L_x_14638:
        /* <DEDUP_REMOVED lines=62> */
.L_x_14636:
[----:B------:R-:W-:Y:S05]  /*508c0*/  BSYNC.RECONVERGENT B1 ;  /* 0x0000000000017941 */ /* 0x000fea0003800200 */
.L_x_14635:
        /* <DEDUP_REMOVED lines=16> */
[----:B01----:R-:W-:-:S09]  /*509d0*/  F2FP.BF16.F32.PACK_AB R92, RZ, R29 ;  /* 0x0000001dff5c723e */ /* 0x003fd200000010ff */
        /* <DEDUP_REMOVED lines=9> */
.L_x_14642:
        /* <DEDUP_REMOVED lines=12> */
.L_x_14644:
[----:B------:R-:W-:Y:S05]  /*50b30*/  BSYNC.RECONVERGENT B2 ;  /* 0x0000000000027941 */ /* 0x000fea0003800200 */
.L_x_14643:
        /* <DEDUP_REMOVED lines=62> */
.L_x_14641:
[----:B------:R-:W-:Y:S05]  /*50f20*/  BSYNC.RECONVERGENT B1 ;  /* 0x0000000000017941 */ /* 0x000fea0003800200 */
.L_x_14640:
        /* <DEDUP_REMOVED lines=22> */
.L_x_14647:
        /* <DEDUP_REMOVED lines=12> */
.L_x_14649:
[----:B------:R-:W-:Y:S05]  /*51150*/  BSYNC.RECONVERGENT B2 ;  /* 0x0000000000027941 */ /* 0x000fea0003800200 */
.L_x_14648:
        /* <DEDUP_REMOVED lines=62> */
.L_x_14646:
[----:B------:R-:W-:Y:S05]  /*51540*/  BSYNC.RECONVERGENT B1 ;  /* 0x0000000000017941 */ /* 0x000fea0003800200 */
.L_x_14645:
[----:B------:R-:W-:Y:S01]  /*51550*/  I2FP.F32.U32 R8, R11 ;  /* 0x0000000b00087245 */ /* 0x000fe20000201000 */
[----:B------:R-:W-:Y:S01]  /*51560*/  BSSY.RECONVERGENT B1, `(.L_x_14650) ;  /* 0x0000066000017945 */ /* 0x000fe20003800200 */
[----:B------:R-:W-:Y:S02]  /*51570*/  @P1 PRMT R10, R56, 0x7632, R10 ;  /* 0x00007632380a1816 */ /* 0x000fe4000000000a */
[----:B------:R-:W-:Y:S01]  /*51580*/  MOV R11, R18 ;  /* 0x00000012000b7202 */ /* 0x000fe20000000f00 */
        /* <DEDUP_REMOVED lines=24> */
.L_x_14652:
        /* <DEDUP_REMOVED lines=12> */
.L_x_14654:
[----:B------:R-:W-:Y:S05]  /*517d0*/  BSYNC.RECONVERGENT B2 ;  /* 0x0000000000027941 */ /* 0x000fea0003800200 */
.L_x_14653:
        /* <DEDUP_REMOVED lines=62> */
.L_x_14651:
[----:B------:R-:W-:Y:S05]  /*51bc0*/  BSYNC.RECONVERGENT B1 ;  /* 0x0000000000017941 */ /* 0x000fea0003800200 */
.L_x_14650:
        /* <DEDUP_REMOVED lines=23> */
.L_x_14657:
        /* <DEDUP_REMOVED lines=12> */
.L_x_14659:
[----:B------:R-:W-:Y:S05]  /*51e00*/  BSYNC.RECONVERGENT B2 ;  /* 0x0000000000027941 */ /* 0x000fea0003800200 */
.L_x_14658:
        /* <DEDUP_REMOVED lines=62> */
.L_x_14656:
[----:B------:R-:W-:Y:S05]  /*521f0*/  BSYNC.RECONVERGENT B1 ;  /* 0x0000000000017941 */ /* 0x000fea0003800200 */
.L_x_14655:
        /* <DEDUP_REMOVED lines=26> */
.L_x_14662:
        /* <DEDUP_REMOVED lines=12> */
.L_x_14664:
[----:B------:R-:W-:Y:S05]  /*52460*/  BSYNC.RECONVERGENT B2 ;  /* 0x0000000000027941 */ /* 0x000fea0003800200 */
.L_x_14663:
        /* <DEDUP_REMOVED lines=62> */
.L_x_14661:
[----:B------:R-:W-:Y:S05]  /*52850*/  BSYNC.RECONVERGENT B1 ;  /* 0x0000000000017941 */ /* 0x000fea0003800200 */
.L_x_14660:
        /* <DEDUP_REMOVED lines=22> */
.L_x_14667:
        /* <DEDUP_REMOVED lines=12> */
.L_x_14669:
[----:B------:R-:W-:Y:S05]  /*52a80*/  BSYNC.RECONVERGENT B2 ;  /* 0x0000000000027941 */ /* 0x000fea0003800200 */
.L_x_14668:
        /* <DEDUP_REMOVED lines=62> */
.L_x_14666:
[----:B------:R-:W-:Y:S05]  /*52e70*/  BSYNC.RECONVERGENT B1 ;  /* 0x0000000000017941 */ /* 0x000fea0003800200 */
.L_x_14665:
        /* <DEDUP_REMOVED lines=13> */
[----:B------:R-:W-:-:S03]  /*52f50*/  IMAD.MOV.U32 R21, RZ, RZ, R18 ;  /* 0x000000ffff157224 */ /* 0x000fc600078e0012 */
        /* <DEDUP_REMOVED lines=13> */
.L_x_14672:
        /* <DEDUP_REMOVED lines=12> */
.L_x_14674:
[----:B------:R-:W-:Y:S05]  /*530f0*/  BSYNC.RECONVERGENT B2 ;  /* 0x0000000000027941 */ /* 0x000fea0003800200 */
.L_x_14673:
        /* <DEDUP_REMOVED lines=62> */
.L_x_14671:
[----:B------:R-:W-:Y:S05]  /*534e0*/  BSYNC.RECONVERGENT B1 ;  /* 0x0000000000017941 */ /* 0x000fea0003800200 */
.L_x_14670:
        /* <DEDUP_REMOVED lines=21> */
.L_x_14677:
        /* <DEDUP_REMOVED lines=12> */
.L_x_14679:
[----:B------:R-:W-:Y:S05]  /*53700*/  BSYNC.RECONVERGENT B2 ;  /* 0x0000000000027941 */ /* 0x000fea0003800200 */
.L_x_14678:
        /* <DEDUP_REMOVED lines=62> */
.L_x_14676:
[----:B------:R-:W-:Y:S05]  /*53af0*/  BSYNC.RECONVERGENT B1 ;  /* 0x0000000000017941 */ /* 0x000fea0003800200 */
.L_x_14675:
        /* <DEDUP_REMOVED lines=25> */
.L_x_14682:
        /* <DEDUP_REMOVED lines=12> */
.L_x_14684:
[----:B------:R-:W-:Y:S05]  /*53d50*/  BSYNC.RECONVERGENT B2 ;  /* 0x0000000000027941 */ /* 0x000fea0003800200 */
.L_x_14683:
        /* <DEDUP_REMOVED lines=62> */
.L_x_14681:
[----:B------:R-:W-:Y:S05]  /*54140*/  BSYNC.RECONVERGENT B1 ;  /* 0x0000000000017941 */ /* 0x000fea0003800200 */
.L_x_14680:
        /* <DEDUP_REMOVED lines=20> */
.L_x_14687:
        /* <DEDUP_REMOVED lines=12> */
.L_x_14689:
[----:B------:R-:W-:Y:S05]  /*54350*/  BSYNC.RECONVERGENT B2 ;  /* 0x0000000000027941 */ /* 0x000fea0003800200 */
.L_x_14688:
        /* <DEDUP_REMOVED lines=62> */
.L_x_14686:
[----:B------:R-:W-:Y:S05]  /*54740*/  BSYNC.RECONVERGENT B1 ;  /* 0x0000000000017941 */ /* 0x000fea0003800200 */
.L_x_14685:
        /* <DEDUP_REMOVED lines=27> */
.L_x_14692:
        /* <DEDUP_REMOVED lines=12> */
.L_x_14694:
[----:B------:R-:W-:Y:S05]  /*549c0*/  BSYNC.RECONVERGENT B2 ;  /* 0x0000000000027941 */ /* 0x000fea0003800200 */
.L_x_14693:
        /* <DEDUP_REMOVED lines=62> */
.L_x_14691:
[----:B------:R-:W-:Y:S05]  /*54db0*/  BSYNC.RECONVERGENT B1 ;  /* 0x0000000000017941 */ /* 0x000fea0003800200 */
.L_x_14690:
        /* <DEDUP_REMOVED lines=21> */
.L_x_14697:
        /* <DEDUP_REMOVED lines=12> */
.L_x_14699:
[----:B------:R-:W-:Y:S05]  /*54fd0*/  BSYNC.RECONVERGENT B2 ;  /* 0x0000000000027941 */ /* 0x000fea0003800200 */
.L_x_14698:
        /* <DEDUP_REMOVED lines=62> */
.L_x_14696:
[----:B------:R-:W-:Y:S05]  /*553c0*/  BSYNC.RECONVERGENT B1 ;  /* 0x0000000000017941 */ /* 0x000fea0003800200 */
.L_x_14695:
[----:B------:R-:W-:Y:S01]  /*553d0*/  I2FP.F32.U32 R53, R53 ;  /* 0x0000003500357245 */ /* 0x000fe20000201000 */
        /* <DEDUP_REMOVED lines=24> */
.L_x_14702:
        /* <DEDUP_REMOVED lines=12> */
.L_x_14704:
[----:B------:R-:W-:Y:S05]  /*55620*/  BSYNC.RECONVERGENT B2 ;  /* 0x0000000000027941 */ /* 0x000fea0003800200 */
.L_x_14703:
        /* <DEDUP_REMOVED lines=62> */
.L_x_14701:
[----:B------:R-:W-:Y:S05]  /*55a10*/  BSYNC.RECONVERGENT B1 ;  /* 0x0000000000017941 */ /* 0x000fea0003800200 */
.L_x_14700:
        /* <DEDUP_REMOVED lines=20> */
.L_x_14707:
        /* <DEDUP_REMOVED lines=15> */
.L_x_14709:
[----:B------:R-:W-:Y:S05]  /*55c50*/  BSYNC.RECONVERGENT B2 ;  /* 0x0000000000027941 */ /* 0x000fea0003800200 */
.L_x_14708:
        /* <DEDUP_REMOVED lines=62> */
.L_x_14706:
[----:B------:R-:W-:Y:S05]  /*56040*/  BSYNC.RECONVERGENT B1 ;  /* 0x0000000000017941 */ /* 0x000fea0003800200 */
.L_x_14705:
        /* <DEDUP_REMOVED lines=15> */
[----:B------:R-:W-:-:S04]  /*56140*/  SEL R7, RZ, 0x1, P6 ;  /* 0x00000001ff077807 */ /* 0x000fc80003000000 */
[----:B------:R-:W-:-:S04]  /*56150*/  F2FP.BF16.F32.PACK_AB R148, RZ, R55 ;  /* 0x00000037ff94723e */ /* 0x000fc800000010ff */
[----:B------:R-:W-:Y:S01]  /*56160*/  PRMT R95, R155, 0x5410, R148 ;  /* 0x000054109b5f7816 */ /* 0x000fe20000000094 */
[----:B------:R-:W-:Y:S06]  /*56170*/  BRA `(.L_x_14710) ;  /* 0x0000003000c87947 */ /* 0x000fec0003800000 */
.L_x_14629:
        /* <DEDUP_REMOVED lines=16> */
.L_x_14713:
        /* <DEDUP_REMOVED lines=12> */
.L_x_14715:
[----:B------:R-:W-:Y:S05]  /*56340*/  BSYNC.RECONVERGENT B2 ;  /* 0x0000000000027941 */ /* 0x000fea0003800200 */
.L_x_14714:
[----:B01----:R-:W-:Y:S01]  /*56350*/  IMAD.WIDE.U32 R94, R25, -0x2daee0ad, RZ ;  /* 0xd2511f53195e7825 */ /* 0x003fe200078e00ff */
        /* <DEDUP_REMOVED lines=61> */
.L_x_14712:
[----:B------:R-:W-:Y:S05]  /*56730*/  BSYNC.RECONVERGENT B1 ;  /* 0x0000000000017941 */ /* 0x000fea0003800200 */
.L_x_14711:
[----:B------:R-:W2:Y:S01]  /*56740*/  LDC R153, c[0x0][0x404] ;  /* 0x00010100ff997b82 */ /* 0x000ea20000000800 */
[----:B------:R-:W-:Y:S01]  /*56750*/  I2FP.F32.U32 R21, R29 ;  /* 0x0000001d00157245 */ /* 0x000fe20000201000 */
[----:B------:R-:W-:Y:S01]  /*56760*/  IMAD.MOV.U32 R154, RZ, RZ, 0x2f800000 ;  /* 0x2f800000ff9a7424 */ /* 0x000fe200078e00ff */
[----:B------:R-:W-:Y:S01]  /*56770*/  LOP3.LUT R24, R24, 0xffffffef, RZ, 0xc0, !PT ;  /* 0xffffffef18187812 */ /* 0x000fe200078ec0ff */
[----:B-----5:R-:W-:Y:S01]  /*56780*/  IMAD.U32 R29, R52, 0x10000, RZ ;  /* 0x00010000341d7824 */ /* 0x020fe200078e00ff */
[----:B------:R-:W-:Y:S01]  /*56790*/  BSSY.RECONVERGENT B1, `(.L_x_14716) ;  /* 0x0000063000017945 */ /* 0x000fe20003800200 */
[----:B------:R-:W-:Y:S01]  /*567a0*/  FFMA.FTZ R21, R21, R154, 1.1641532182693481445e-10 ;  /* 0x2f00000015157423 */ /* 0x000fe2000001009a */
[----:B------:R-:W-:Y:S01]  /*567b0*/  IMAD.MOV.U32 R48, RZ, RZ, 0x2 ;  /* 0x00000002ff307424 */ /* 0x000fe200078e00ff */
[----:B------:R-:W3:Y:S01]  /*567c0*/  LDC R152, c[0x0][0x408] ;  /* 0x00010200ff987b82 */ /* 0x000ee20000000800 */
[----:B------:R-:W-:Y:S02]  /*567d0*/  IMAD.MOV.U32 R47, RZ, RZ, R18 ;  /* 0x000000ffff2f7224 */ /* 0x000fe400078e0012 */
[----:B--2---:R-:W-:Y:S01]  /*567e0*/  FSETP.GTU.FTZ.AND P2, PT, R21, R153, PT ;  /* 0x000000991500720b */ /* 0x004fe20003f5c000 */
[----:B---3--:R-:W-:-:S05]  /*567f0*/  FMUL.FTZ R21, R29, R152 ;  /* 0x000000981d157220 */ /* 0x008fca0000410000 */
[----:B------:R-:W-:Y:S02]  /*56800*/  FSEL R29, R21, RZ, !P2 ;  /* 0x000000ff151d7208 */ /* 0x000fe40005000000 */
[----:B------:R-:W-:Y:S02]  /*56810*/  PLOP3.LUT P2, PT, P2, PT, PT, 0x8, 0x80 ;  /* 0x000000000080781c */ /* 0x000fe4000174e170 */
[----:B------:R-:W-:-:S05]  /*56820*/  @P1 SHF.L.U32 R21, R56, 0x10, RZ ;  /* 0x0000001038151819 */ /* 0x000fca00000006ff */
[----:B------:R-:W-:Y:S01]  /*56830*/  @P1 FADD.FTZ R29, R21, R29 ;  /* 0x0000001d151d1221 */ /* 0x000fe20000010000 */
[----:B------:R-:W-:-:S04]  /*56840*/  PRMT R21, R52, 0x7632, R21 ;  /* 0x0000763234157816 */ /* 0x000fc80000000015 */
[----:B01----:R-:W-:Y:S02]  /*56850*/  F2FP.BF16.F32.PACK_AB R92, RZ, R29 ;  /* 0x0000001dff5c723e */ /* 0x003fe400000010ff */
        /* <DEDUP_REMOVED lines=11> */
.L_x_14718:
        /* <DEDUP_REMOVED lines=12> */
.L_x_14720:
[----:B------:R-:W-:Y:S05]  /*569d0*/  BSYNC.RECONVERGENT B2 ;  /* 0x0000000000027941 */ /* 0x000fea0003800200 */
.L_x_14719:
        /* <DEDUP_REMOVED lines=62> */
.L_x_14717:
[----:B------:R-:W-:Y:S05]  /*56dc0*/  BSYNC.RECONVERGENT B1 ;  /* 0x0000000000017941 */ /* 0x000fea0003800200 */
.L_x_14716:
        /* <DEDUP_REMOVED lines=26> */
.L_x_14723:
        /* <DEDUP_REMOVED lines=12> */
.L_x_14725:
[----:B------:R-:W-:Y:S05]  /*57030*/  BSYNC.RECONVERGENT B2 ;  /* 0x0000000000027941 */ /* 0x000fea0003800200 */
.L_x_14724:
        /* <DEDUP_REMOVED lines=62> */
.L_x_14722:
[----:B------:R-:W-:Y:S05]  /*57420*/  BSYNC.RECONVERGENT B1 ;  /* 0x0000000000017941 */ /* 0x000fea0003800200 */
.L_x_14721:
        /* <DEDUP_REMOVED lines=12> */
[----:B------:R-:W-:Y:S01]  /*574f0*/  PRMT R21, R53, 0x7632, R21 ;  /* 0x0000763235157816 */ /* 0x000fe20000000015 */
[----:B------:R-:W-:-:S03]  /*57500*/  HFMA2 R53, -RZ, RZ, 0, 1.1920928955078125e-07 ;  /* 0x00000002ff357431 */ /* 0x000fc600000001ff */
        /* <DEDUP_REMOVED lines=12> */
.L_x_14728:
        /* <DEDUP_REMOVED lines=12> */
.L_x_14730:
[----:B------:R-:W-:Y:S05]  /*57690*/  BSYNC.RECONVERGENT B2 ;  /* 0x0000000000027941 */ /* 0x000fea0003800200 */
.L_x_14729:
        /* <DEDUP_REMOVED lines=62> */
.L_x_14727:
[----:B------:R-:W-:Y:S05]  /*57a80*/  BSYNC.RECONVERGENT B1 ;  /* 0x0000000000017941 */ /* 0x000fea0003800200 */
.L_x_14726:
        /* <DEDUP_REMOVED lines=26> */
.L_x_14733:
        /* <DEDUP_REMOVED lines=12> */
.L_x_14735:
[----:B------:R-:W-:Y:S05]  /*57cf0*/  BSYNC.RECONVERGENT B2 ;  /* 0x0000000000027941 */ /* 0x000fea0003800200 */
.L_x_14734:
        /* <DEDUP_REMOVED lines=62> */
.L_x_14732:
[----:B------:R-:W-:Y:S05]  /*580e0*/  BSYNC.RECONVERGENT B1 ;  /* 0x0000000000017941 */ /* 0x000fea0003800200 */
.L_x_14731:
        /* <DEDUP_REMOVED lines=24> */
.L_x_14738:
        /* <DEDUP_REMOVED lines=12> */
.L_x_14740:
[----:B------:R-:W-:Y:S05]  /*58330*/  BSYNC.RECONVERGENT B2 ;  /* 0x0000000000027941 */ /* 0x000fea0003800200 */
.L_x_14739:
        /* <DEDUP_REMOVED lines=62> */
.L_x_14737:
[----:B------:R-:W-:Y:S05]  /*58720*/  BSYNC.RECONVERGENT B1 ;  /* 0x0000000000017941 */ /* 0x000fea0003800200 */
.L_x_14736:
        /* <DEDUP_REMOVED lines=24> */
.L_x_14743:
        /* <DEDUP_REMOVED lines=12> */
.L_x_14745:
[----:B------:R-:W-:Y:S05]  /*58970*/  BSYNC.RECONVERGENT B2 ;  /* 0x0000000000027941 */ /* 0x000fea0003800200 */
.L_x_14744:
        /* <DEDUP_REMOVED lines=62> */
.L_x_14742:
[----:B------:R-:W-:Y:S05]  /*58d60*/  BSYNC.RECONVERGENT B1 ;  /* 0x0000000000017941 */ /* 0x000fea0003800200 */
.L_x_14741:
        /* <DEDUP_REMOVED lines=24> */
.L_x_14748:
        /* <DEDUP_REMOVED lines=12> */
.L_x_14750:
[----:B------:R-:W-:Y:S05]  /*58fb0*/  BSYNC.RECONVERGENT B2 ;  /* 0x0000000000027941 */ /* 0x000fea0003800200 */
.L_x_14749:
        /* <DEDUP_REMOVED lines=62> */
.L_x_14747:
[----:B------:R-:W-:Y:S05]  /*593a0*/  BSYNC.RECONVERGENT B1 ;  /* 0x0000000000017941 */ /* 0x000fea0003800200 */
.L_x_14746:
        /* <DEDUP_REMOVED lines=15> */
.L_x_14710:
        /* <DEDUP_REMOVED lines=43> */
.L_x_14751:
[----:B------:R-:W-:Y:S01]  /*59750*/  MOV R143, R142 ;  /* 0x0000008e008f7202 */ /* 0x000fe20000000f00 */
[----:B------:R-:W-:-:S07]  /*59760*/  VIADD R141, R141, 0x20 ;  /* 0x000000208d8d7836 */ /* 0x000fce0000000000 */
.L_x_14628:
[----:B------:R-:W-:Y:S05]  /*59770*/  BSYNC.RECONVERGENT B0 ;  /* 0x0000000000007941 */ /* 0x000fea0003800200 */
.L_x_14627:
        /* <DEDUP_REMOVED lines=35> */
.L_x_14757:
        /* <DEDUP_REMOVED lines=12> */
.L_x_14759:
[----:B------:R-:W-:Y:S05]  /*59a70*/  BSYNC.RECONVERGENT B2 ;  /* 0x0000000000027941 */ /* 0x000fea0003800200 */
.L_x_14758:
        /* <DEDUP_REMOVED lines=62> */
.L_x_14756:
[----:B------:R-:W-:Y:S05]  /*59e60*/  BSYNC.RECONVERGENT B1 ;  /* 0x0000000000017941 */ /* 0x000fea0003800200 */
.L_x_14755:
        /* <DEDUP_REMOVED lines=10> */
[----:B0-----:R-:W-:Y:S01]  /*59f10*/  FMUL.FTZ R10, R10, R140 ;  /* 0x0000008c0a0a7220 */ /* 0x001fe20000410000 */
[----:B-1----:R-:W-:Y:S01]  /*59f20*/  FSETP.GTU.FTZ.AND P2, PT, R9, R153, PT ;  /* 0x000000990900720b */ /* 0x002fe20003f5c000 */
        /* <DEDUP_REMOVED lines=14> */
.L_x_14762:
        /* <DEDUP_REMOVED lines=12> */
.L_x_14764:
[----:B------:R-:W-:Y:S05]  /*5a0d0*/  BSYNC.RECONVERGENT B2 ;  /* 0x0000000000027941 */ /* 0x000fea0003800200 */
.L_x_14763:
        /* <DEDUP_REMOVED lines=62> */
.L_x_14761:
[----:B------:R-:W-:Y:S05]  /*5a4c0*/  BSYNC.RECONVERGENT B1 ;  /* 0x0000000000017941 */ /* 0x000fea0003800200 */
.L_x_14760:
        /* <DEDUP_REMOVED lines=26> */
.L_x_14767:
        /* <DEDUP_REMOVED lines=12> */
.L_x_14769:
[----:B------:R-:W-:Y:S05]  /*5a730*/  BSYNC.RECONVERGENT B2 ;  /* 0x0000000000027941 */ /* 0x000fea0003800200 */
.L_x_14768:
        /* <DEDUP_REMOVED lines=62> */
.L_x_14766:
[----:B------:R-:W-:Y:S05]  /*5ab20*/  BSYNC.RECONVERGENT B1 ;  /* 0x0000000000017941 */ /* 0x000fea0003800200 */
.L_x_14765:
        /* <DEDUP_REMOVED lines=22> */
.L_x_14772:
        /* <DEDUP_REMOVED lines=12> */
.L_x_14774:
[----:B------:R-:W-:Y:S05]  /*5ad50*/  BSYNC.RECONVERGENT B2 ;  /* 0x0000000000027941 */ /* 0x000fea0003800200 */
.L_x_14773:
        /* <DEDUP_REMOVED lines=62> */
.L_x_14771:
[----:B------:R-:W-:Y:S05]  /*5b140*/  BSYNC.RECONVERGENT B1 ;  /* 0x0000000000017941 */ /* 0x000fea0003800200 */
.L_x_14770:
        /* <DEDUP_REMOVED lines=28> */
.L_x_14777:
        /* <DEDUP_REMOVED lines=12> */
.L_x_14779:
[----:B------:R-:W-:Y:S05]  /*5b3d0*/  BSYNC.RECONVERGENT B2 ;  /* 0x0000000000027941 */ /* 0x000fea0003800200 */
.L_x_14778:
        /* <DEDUP_REMOVED lines=62> */
.L_x_14776:
[----:B------:R-:W-:Y:S05]  /*5b7c0*/  BSYNC.RECONVERGENT B1 ;  /* 0x0000000000017941 */ /* 0x000fea0003800200 */
.L_x_14775:
        /* <DEDUP_REMOVED lines=23> */
.L_x_14782:
        /* <DEDUP_REMOVED lines=12> */
.L_x_14784:
[----:B------:R-:W-:Y:S05]  /*5ba00*/  BSYNC.RECONVERGENT B2 ;  /* 0x0000000000027941 */ /* 0x000fea0003800200 */
.L_x_14783:
        /* <DEDUP_REMOVED lines=62> */
.L_x_14781:
[----:B------:R-:W-:Y:S05]  /*5bdf0*/  BSYNC.RECONVERGENT B1 ;  /* 0x0000000000017941 */ /* 0x000fea0003800200 */
.L_x_14780:
        /* <DEDUP_REMOVED lines=26> */
.L_x_14787:
        /* <DEDUP_REMOVED lines=12> */
.L_x_14789:
[----:B------:R-:W-:Y:S05]  /*5c060*/  BSYNC.RECONVERGENT B2 ;  /* 0x0000000000027941 */ /* 0x000fea0003800200 */
.L_x_14788:
        /* <DEDUP_REMOVED lines=62> */
.L_x_14786:
[----:B------:R-:W-:Y:S05]  /*5c450*/  BSYNC.RECONVERGENT B1 ;  /* 0x0000000000017941 */ /* 0x000fea0003800200 */
.L_x_14785:
        /* <DEDUP_REMOVED lines=22> */
.L_x_14792:
        /* <DEDUP_REMOVED lines=12> */
.L_x_14794:
[----:B------:R-:W-:Y:S05]  /*5c680*/  BSYNC.RECONVERGENT B2 ;  /* 0x0000000000027941 */ /* 0x000fea0003800200 */
.L_x_14793:
        /* <DEDUP_REMOVED lines=62> */
.L_x_14791:
[----:B------:R-:W-:Y:S05]  /*5ca70*/  BSYNC.RECONVERGENT B1 ;  /* 0x0000000000017941 */ /* 0x000fea0003800200 */
.L_x_14790:
        /* <DEDUP_REMOVED lines=27> */
.L_x_14797:
        /* <DEDUP_REMOVED lines=12> */
.L_x_14799:
[----:B------:R-:W-:Y:S05]  /*5ccf0*/  BSYNC.RECONVERGENT B2 ;  /* 0x0000000000027941 */ /* 0x000fea0003800200 */
.L_x_14798:
        /* <DEDUP_REMOVED lines=62> */
.L_x_14796:
[----:B------:R-:W-:Y:S05]  /*5d0e0*/  BSYNC.RECONVERGENT B1 ;  /* 0x0000000000017941 */ /* 0x000fea0003800200 */
.L_x_14795:
        /* <DEDUP_REMOVED lines=21> */
.L_x_14802:
        /* <DEDUP_REMOVED lines=12> */
.L_x_14804:
[----:B------:R-:W-:Y:S05]  /*5d300*/  BSYNC.RECONVERGENT B2 ;  /* 0x0000000000027941 */ /* 0x000fea0003800200 */
.L_x_14803:
        /* <DEDUP_REMOVED lines=62> */
.L_x_14801:
[----:B------:R-:W-:Y:S05]  /*5d6f0*/  BSYNC.RECONVERGENT B1 ;  /* 0x0000000000017941 */ /* 0x000fea0003800200 */
.L_x_14800:
        /* <DEDUP_REMOVED lines=25> */
.L_x_14807:
        /* <DEDUP_REMOVED lines=12> */
.L_x_14809:
[----:B------:R-:W-:Y:S05]  /*5d950*/  BSYNC.RECONVERGENT B2 ;  /* 0x0000000000027941 */ /* 0x000fea0003800200 */
.L_x_14808:
        /* <DEDUP_REMOVED lines=62> */
.L_x_14806:
[----:B------:R-:W-:Y:S05]  /*5dd40*/  BSYNC.RECONVERGENT B1 ;  /* 0x0000000000017941 */ /* 0x000fea0003800200 */
.L_x_14805:
        /* <DEDUP_REMOVED lines=20> */
.L_x_14812:
        /* <DEDUP_REMOVED lines=12> */
.L_x_14814:
[----:B------:R-:W-:Y:S05]  /*5df50*/  BSYNC.RECONVERGENT B2 ;  /* 0x0000000000027941 */ /* 0x000fea0003800200 */
.L_x_14813:
        /* <DEDUP_REMOVED lines=62> */
.L_x_14811:
[----:B------:R-:W-:Y:S05]  /*5e340*/  BSYNC.RECONVERGENT B1 ;  /* 0x0000000000017941 */ /* 0x000fea0003800200 */
.L_x_14810:
        /* <DEDUP_REMOVED lines=27> */
.L_x_14817:
        /* <DEDUP_REMOVED lines=12> */
.L_x_14819:
[----:B------:R-:W-:Y:S05]  /*5e5c0*/  BSYNC.RECONVERGENT B2 ;  /* 0x0000000000027941 */ /* 0x000fea0003800200 */
.L_x_14818:
        /* <DEDUP_REMOVED lines=62> */
.L_x_14816:
[----:B------:R-:W-:Y:S05]  /*5e9b0*/  BSYNC.RECONVERGENT B1 ;  /* 0x0000000000017941 */ /* 0x000fea0003800200 */
.L_x_14815:
        /* <DEDUP_REMOVED lines=21> */
.L_x_14822:
        /* <DEDUP_REMOVED lines=12> */
.L_x_14824:
[----:B------:R-:W-:Y:S05]  /*5ebd0*/  BSYNC.RECONVERGENT B2 ;  /* 0x0000000000027941 */ /* 0x000fea0003800200 */
.L_x_14823:
        /* <DEDUP_REMOVED lines=62> */
.L_x_14821:
[----:B------:R-:W-:Y:S05]  /*5efc0*/  BSYNC.RECONVERGENT B1 ;  /* 0x0000000000017941 */ /* 0x000fea0003800200 */
.L_x_14820:
        /* <DEDUP_REMOVED lines=25> */
.L_x_14827:
        /* <DEDUP_REMOVED lines=12> */
.L_x_14829:
[----:B------:R-:W-:Y:S05]  /*5f220*/  BSYNC.RECONVERGENT B2 ;  /* 0x0000000000027941 */ /* 0x000fea0003800200 */
.L_x_14828:
        /* <DEDUP_REMOVED lines=62> */
.L_x_14826:
[----:B------:R-:W-:Y:S05]  /*5f610*/  BSYNC.RECONVERGENT B1 ;  /* 0x0000000000017941 */ /* 0x000fea0003800200 */
.L_x_14825:
        /* <DEDUP_REMOVED lines=20> */
.L_x_14832:
        /* <DEDUP_REMOVED lines=15> */
.L_x_14834:
[----:B------:R-:W-:Y:S05]  /*5f850*/  BSYNC.RECONVERGENT B2 ;  /* 0x0000000000027941 */ /* 0x000fea0003800200 */
.L_x_14833:
        /* <DEDUP_REMOVED lines=62> */
.L_x_14831:
[----:B------:R-:W-:Y:S05]  /*5fc40*/  BSYNC.RECONVERGENT B1 ;  /* 0x0000000000017941 */ /* 0x000fea0003800200 */
.L_x_14830:
[----:B------:R-:W-:Y:S02]  /*5fc50*/  I2FP.F32.U32 R148, R150 ;  /* 0x0000009600947245 */ /* 0x000fe40000201000 */
[----:B------:R-:W-:Y:S01]  /*5fc60*/  PRMT R93, R93, 0x5410, R143 ;  /* 0x000054105d5d7816 */ /* 0x000fe2000000008f */
[----:B------:R-:W-:Y:S01]  /*5fc70*/  IMAD.MOV.U32 R143, RZ, RZ, R7 ;  /* 0x000000ffff8f7224 */ /* 0x000fe200078e0007 */
        /* <DEDUP_REMOVED lines=10> */
[--C-:B------:R-:W-:Y:S01]  /*5fd20*/  FADD.FTZ R148, R155, R140.reuse ;  /* 0x0000008c9b947221 */ /* 0x100fe20000010000 */
[----:B------:R-:W-:-:S05]  /*5fd30*/  @P1 PRMT R140, R59, 0x7632, R140 ;  /* 0x000076323b8c1816 */ /* 0x000fca000000008c */
[----:B------:R-:W-:-:S04]  /*5fd40*/  @P1 IMAD.U32 R140, R140, 0x10000, RZ ;  /* 0x000100008c8c1824 */ /* 0x000fc800078e00ff */
[----:B------:R-:W-:Y:S01]  /*5fd50*/  @P1 FADD.FTZ R140, R148, R140 ;  /* 0x0000008c948c1221 */ /* 0x000fe20000010000 */
[----:B------:R-:W-:-:S04]  /*5fd60*/  @!P1 MOV R140, R148 ;  /* 0x00000094008c9202 */ /* 0x000fc80000000f00 */
[----:B------:R-:W-:-:S04]  /*5fd70*/  F2FP.BF16.F32.PACK_AB R148, RZ, R140 ;  /* 0x0000008cff94723e */ /* 0x000fc800000010ff */
[----:B------:R-:W-:Y:S01]  /*5fd80*/  PRMT R95, R95, 0x5410, R148 ;  /* 0x000054105f5f7816 */ /* 0x000fe20000000094 */
[----:B------:R-:W-:Y:S06]  /*5fd90*/  BRA `(.L_x_14835) ;  /* 0x0000003000cc7947 */ /* 0x000fec0003800000 */
.L_x_14754:
        /* <DEDUP_REMOVED lines=16> */
.L_x_14838:
        /* <DEDUP_REMOVED lines=12> */
.L_x_14840:
[----:B------:R-:W-:Y:S05]  /*5ff60*/  BSYNC.RECONVERGENT B2 ;  /* 0x0000000000027941 */ /* 0x000fea0003800200 */
.L_x_14839:
        /* <DEDUP_REMOVED lines=62> */
.L_x_14837:
[----:B------:R-:W-:Y:S05]  /*60350*/  BSYNC.RECONVERGENT B1 ;  /* 0x0000000000017941 */ /* 0x000fea0003800200 */
.L_x_14836:
        /* <DEDUP_REMOVED lines=11> */
[----:B-1----:R-:W-:-:S05]  /*60410*/  FMUL.FTZ R21, R30, R140 ;  /* 0x0000008c1e157220 */ /* 0x002fca0000410000 */
        /* <DEDUP_REMOVED lines=17> */
.L_x_14843:
        /* <DEDUP_REMOVED lines=12> */
.L_x_14845:
[----:B------:R-:W-:Y:S05]  /*605f0*/  BSYNC.RECONVERGENT B2 ;  /* 0x0000000000027941 */ /* 0x000fea0003800200 */
.L_x_14844:
        /* <DEDUP_REMOVED lines=62> */
.L_x_14842:
[----:B------:R-:W-:Y:S05]  /*609e0*/  BSYNC.RECONVERGENT B1 ;  /* 0x0000000000017941 */ /* 0x000fea0003800200 */
.L_x_14841:
        /* <DEDUP_REMOVED lines=26> */
.L_x_14848:
        /* <DEDUP_REMOVED lines=12> */
.L_x_14850:
[----:B------:R-:W-:Y:S05]  /*60c50*/  BSYNC.RECONVERGENT B2 ;  /* 0x0000000000027941 */ /* 0x000fea0003800200 */
.L_x_14849:
        /* <DEDUP_REMOVED lines=62> */
.L_x_14847:
[----:B------:R-:W-:Y:S05]  /*61040*/  BSYNC.RECONVERGENT B1 ;  /* 0x0000000000017941 */ /* 0x000fea0003800200 */
.L_x_14846:
        /* <DEDUP_REMOVED lines=26> */
.L_x_14853:
        /* <DEDUP_REMOVED lines=12> */
.L_x_14855:
[----:B------:R-:W-:Y:S05]  /*612b0*/  BSYNC.RECONVERGENT B2 ;  /* 0x0000000000027941 */ /* 0x000fea0003800200 */
.L_x_14854:
        /* <DEDUP_REMOVED lines=62> */
.L_x_14852:
[----:B------:R-:W-:Y:S05]  /*616a0*/  BSYNC.RECONVERGENT B1 ;  /* 0x0000000000017941 */ /* 0x000fea0003800200 */
.L_x_14851:
        /* <DEDUP_REMOVED lines=26> */
.L_x_14858:
        /* <DEDUP_REMOVED lines=12> */
.L_x_14860:
[----:B------:R-:W-:Y:S05]  /*61910*/  BSYNC.RECONVERGENT B2 ;  /* 0x0000000000027941 */ /* 0x000fea0003800200 */
.L_x_14859:
        /* <DEDUP_REMOVED lines=62> */
.L_x_14857:
[----:B------:R-:W-:Y:S05]  /*61d00*/  BSYNC.RECONVERGENT B1 ;  /* 0x0000000000017941 */ /* 0x000fea0003800200 */
.L_x_14856:
        /* <DEDUP_REMOVED lines=24> */
.L_x_14863:
        /* <DEDUP_REMOVED lines=12> */
.L_x_14865:
[----:B------:R-:W-:Y:S05]  /*61f50*/  BSYNC.RECONVERGENT B2 ;  /* 0x0000000000027941 */ /* 0x000fea0003800200 */
.L_x_14864:
        /* <DEDUP_REMOVED lines=62> */
.L_x_14862:
[----:B------:R-:W-:Y:S05]  /*62340*/  BSYNC.RECONVERGENT B1 ;  /* 0x0000000000017941 */ /* 0x000fea0003800200 */
.L_x_14861:
        /* <DEDUP_REMOVED lines=24> */
.L_x_14868:
        /* <DEDUP_REMOVED lines=12> */
.L_x_14870:
[----:B------:R-:W-:Y:S05]  /*62590*/  BSYNC.RECONVERGENT B2 ;  /* 0x0000000000027941 */ /* 0x000fea0003800200 */
.L_x_14869:
        /* <DEDUP_REMOVED lines=62> */
.L_x_14867:
[----:B------:R-:W-:Y:S05]  /*62980*/  BSYNC.RECONVERGENT B1 ;  /* 0x0000000000017941 */ /* 0x000fea0003800200 */
.L_x_14866:
        /* <DEDUP_REMOVED lines=24> */
.L_x_14873:
        /* <DEDUP_REMOVED lines=12> */
.L_x_14875:
[----:B------:R-:W-:Y:S05]  /*62bd0*/  BSYNC.RECONVERGENT B2 ;  /* 0x0000000000027941 */ /* 0x000fea0003800200 */
.L_x_14874:
        /* <DEDUP_REMOVED lines=62> */
.L_x_14872:
[----:B------:R-:W-:Y:S05]  /*62fc0*/  BSYNC.RECONVERGENT B1 ;  /* 0x0000000000017941 */ /* 0x000fea0003800200 */
.L_x_14871:
        /* <DEDUP_REMOVED lines=12> */
[----:B------:R-:W-:Y:S01]  /*63090*/  @P1 FADD.FTZ R140, R143, R140 ;  /* 0x0000008c8f8c1221 */ /* 0x000fe20000010000 */
[----:B------:R-:W-:-:S04]  /*630a0*/  IMAD.MOV.U32 R143, RZ, RZ, R148 ;  /* 0x000000ffff8f7224 */ /* 0x000fc800078e0094 */
[----:B------:R-:W-:-:S04]  /*630b0*/  F2FP.BF16.F32.PACK_AB R150, RZ, R140 ;  /* 0x0000008cff96723e */ /* 0x000fc800000010ff */
[----:B------:R-:W-:-:S07]  /*630c0*/  PRMT R95, R95, 0x5410, R150 ;  /* 0x000054105f5f7816 */ /* 0x000fce0000000096 */
.L_x_14835:
        /* <DEDUP_REMOVED lines=23> */
[----:B--2---:R-:W-:Y:S02]  /*63240*/  SHF.L.U32 R92, R8, 0x10, RZ ;  /* 0x00000010085c7819 */ /* 0x004fe400000006ff */
        /* <DEDUP_REMOVED lines=19> */
.L_x_14753:
[----:B------:R-:W-:Y:S05]  /*63380*/  BSYNC.RECONVERGENT B0 ;  /* 0x0000000000007941 */ /* 0x000fea0003800200 */
.L_x_14752:
        /* <DEDUP_REMOVED lines=291> */
.L_x_14909:
        /* <DEDUP_REMOVED lines=25> */
[--C-:B0-----:R-:W-:Y:S01]  /*64750*/  FADD.FTZ R93, R15, -R142.reuse ;  /* 0x8000008e0f5d7221 */ /* 0x101fe20000010000 */
[--C-:B------:R-:W-:Y:S01]  /*64760*/  FADD.FTZ R92, R46, -R142.reuse ;  /* 0x8000008e2e5c7221 */ /* 0x100fe20000010000 */
[--C-:B------:R-:W-:Y:S01]  /*64770*/  FADD.FTZ R94, R45, -R142.reuse ;  /* 0x8000008e2d5e7221 */ /* 0x100fe20000010000 */
[--C-:B------:R-:W-:Y:S01]  /*64780*/  FADD.FTZ R95, R110, -R142.reuse ;  /* 0x8000008e6e5f7221 */ /* 0x100fe20000010000 */
[C---:B------:R-:W-:Y:S01]  /*64790*/  FMUL.FTZ R93, R141.reuse, R93 ;  /* 0x0000005d8d5d7220 */ /* 0x040fe20000410000 */
[C---:B------:R-:W-:Y:S01]  /*647a0*/  FMUL.FTZ R92, R141.reuse, R92 ;  /* 0x0000005c8d5c7220 */ /* 0x040fe20000410000 */
[C---:B------:R-:W-:Y:S01]  /*647b0*/  FMUL.FTZ R94, R141.reuse, R94 ;  /* 0x0000005e8d5e7220 */ /* 0x040fe20000410000 */
[----:B------:R-:W-:Y:S01]  /*647c0*/  FMUL.FTZ R95, R141, R95 ;  /* 0x0000005f8d5f7220 */ /* 0x000fe20000410000 */
[----:B------:R-:W-:-:S04]  /*647d0*/  FADD.FTZ R148, R132, -R142 ;  /* 0x8000008e84947221 */ /* 0x000fc80000010000 */
[----:B------:R-:W-:Y:S01]  /*647e0*/  FMUL.FTZ R148, R141, R148 ;  /* 0x000000948d947220 */ /* 0x000fe20000410000 */
[----:B--2--5:R-:W-:Y:S01]  /*647f0*/  FFMA.FTZ R93, R93, R212, R84 ;  /* 0x000000d45d5d7223 */ /* 0x024fe20000010054 */
[----:B---3--:R-:W-:Y:S01]  /*64800*/  FFMA.FTZ R92, R92, R155, R85 ;  /* 0x0000009b5c5c7223 */ /* 0x008fe20000010055 */
[----:B----4-:R-:W-:-:S04]  /*64810*/  FFMA.FTZ R94, R94, R154, R86 ;  /* 0x0000009a5e5e7223 */ /* 0x010fc80000010056 */
[----:B------:R-:W-:Y:S01]  /*64820*/  F2FP.BF16.F32.PACK_AB R92, R92, R93 ;  /* 0x0000005d5c5c723e */ /* 0x000fe200000010ff */
[----:B------:R-:W-:-:S04]  /*64830*/  FADD.FTZ R93, R111, -R142 ;  /* 0x8000008e6f5d7221 */ /* 0x000fc80000010000 */
[----:B------:R-:W-:Y:S01]  /*64840*/  FMUL.FTZ R93, R141, R93 ;  /* 0x0000005d8d5d7220 */ /* 0x000fe20000410000 */
[----:B------:R-:W-:-:S03]  /*64850*/  FFMA.FTZ R95, R95, R152, R80 ;  /* 0x000000985f5f7223 */ /* 0x000fc60000010050 */
[----:B------:R-:W-:-:S05]  /*64860*/  FFMA.FTZ R93, R93, R153, R87 ;  /* 0x000000995d5d7223 */ /* 0x000fca0000010057 */
[----:B------:R-:W-:Y:S01]  /*64870*/  F2FP.BF16.F32.PACK_AB R93, R93, R94 ;  /* 0x0000005e5d5d723e */ /* 0x000fe200000010ff */
[----:B------:R-:W-:-:S04]  /*64880*/  FADD.FTZ R94, R131, -R142 ;  /* 0x8000008e835e7221 */ /* 0x000fc80000010000 */
[----:B------:R-:W-:Y:S01]  /*64890*/  FMUL.FTZ R94, R141, R94 ;  /* 0x0000005e8d5e7220 */ /* 0x000fe20000410000 */
[----:B------:R-:W-:-:S03]  /*648a0*/  FFMA.FTZ R148, R148, R149, R83 ;  /* 0x0000009594947223 */ /* 0x000fc60000010053 */
        /* <DEDUP_REMOVED lines=10> */
.L_x_14878:
[----:B------:R-:W-:Y:S05]  /*64950*/  BSYNC.RECONVERGENT B0 ;  /* 0x0000000000007941 */ /* 0x000fea0003800200 */
.L_x_14877:
[----:B------:R-:W-:Y:S01]  /*64960*/  LOP3.LUT P0, RZ, R24, 0x2000, RZ, 0xc0, !PT ;  /* 0x0000200018ff7812 */ /* 0x000fe2000780c0ff */
[----:B------:R-:W-:-:S12]  /*64970*/  BSSY.RECONVERGENT B0, `(.L_x_14879) ;  /* 0x000002a000007945 */ /* 0x000fd80003800200 */
[----:B------:R-:W-:Y:S05]  /*64980*/  @!P0 BRA `(.L_x_14880) ;  /* 0x0000000000a08947 */ /* 0x000fea0003800000 */
[----:B------:R-:W2:Y:S04]  /*64990*/  LDL R153, [R1+0x60] ;  /* 0x0000600001997983 */ /* 0x000ea80000100800 */
[----:B-1----:R-:W3:Y:S04]  /*649a0*/  LDL R94, [R1+0x64] ;  /* 0x00006400015e7983 */ /* 0x002ee80000100800 */
[----:B------:R-:W4:Y:S04]  /*649b0*/  LDL R152, [R1+0x68] ;  /* 0x0000680001987983 */ /* 0x000f280000100800 */
[----:B------:R-:W4:Y:S04]  /*649c0*/  LDL R95, [R1+0x6c] ;  /* 0x00006c00015f7983 */ /* 0x000f280000100800 */
[----:B------:R-:W4:Y:S04]  /*649d0*/  LDL R151, [R1+0x50] ;  /* 0x0000500001977983 */ /* 0x000f280000100800 */
[----:B------:R-:W4:Y:S04]  /*649e0*/  LDL R148, [R1+0x54] ;  /* 0x0000540001947983 */ /* 0x000f280000100800 */
[----:B------:R-:W4:Y:S04]  /*649f0*/  LDL R150, [R1+0x58] ;  /* 0x0000580001967983 */ /* 0x000f280000100800 */
[----:B------:R-:W4:Y:S01]  /*64a00*/  LDL R149, [R1+0x5c] ;  /* 0x00005c0001957983 */ /* 0x000f220000100800 */
[--C-:B0-----:R-:W-:Y:S01]  /*64a10*/  FADD.FTZ R93, R6, -R142.reuse ;  /* 0x8000008e065d7221 */ /* 0x101fe20000010000 */
[----:B------:R-:W-:-:S03]  /*64a20*/  FADD.FTZ R92, R44, -R142 ;  /* 0x8000008e2c5c7221 */ /* 0x000fc60000010000 */
[C---:B------:R-:W-:Y:S01]  /*64a30*/  FMUL.FTZ R93, R141.reuse, R93 ;  /* 0x0000005d8d5d7220 */ /* 0x040fe20000410000 */
[----:B------:R-:W-:-:S03]  /*64a40*/  FMUL.FTZ R92, R141, R92 ;  /* 0x0000005c8d5c7220 */ /* 0x000fc60000410000 */
[----:B--2--5:R-:W-:Y:S01]  /*64a50*/  FFMA.FTZ R93, R93, R153, R88 ;  /* 0x000000995d5d7223 */ /* 0x024fe20000010058 */
[----:B---3--:R-:W-:Y:S01]  /*64a60*/  FFMA.FTZ R92, R92, R94, R89 ;  /* 0x0000005e5c5c7223 */ /* 0x008fe20000010059 */
        /* <DEDUP_REMOVED lines=14> */
[----:B------:R-:W-:-:S04]  /*64b50*/  FADD.FTZ R148, R133, -R142 ;  /* 0x8000008e85947221 */ /* 0x000fc80000010000 */
        /* <DEDUP_REMOVED lines=8> */
[----:B0-----:R-:W-:-:S04]  /*64be0*/  IMAD.WIDE.U32 R148, R16, 0x10, R148 ;  /* 0x0000001010947825 */ /* 0x001fc800078e0094 */
[----:B------:R-:W-:Y:S01]  /*64bf0*/  VIADD R16, R16, 0x20 ;  /* 0x0000002010107836 */ /* 0x000fe20000000000 */
[----:B------:R2:W-:Y:S06]  /*64c00*/  STG.E.128 desc[UR6][R148.64], R92 ;  /* 0x0000005c94007986 */ /* 0x0005ec000c101d06 */
.L_x_14880:
[----:B------:R-:W-:Y:S05]  /*64c10*/  BSYNC.RECONVERGENT B0 ;  /* 0x0000000000007941 */ /* 0x000fea0003800200 */
.L_x_14879:
[----:B------:R-:W-:Y:S01]  /*64c20*/  LOP3.LUT P0, RZ, R24, 0x1000, RZ, 0xc0, !PT ;  /* 0x0000100018ff7812 */ /* 0x000fe2000780c0ff */
[----:B------:R-:W-:-:S12]  /*64c30*/  BSSY.RECONVERGENT B0, `(.L_x_14881) ;  /* 0x000002a000007945 */ /* 0x000fd80003800200 */
[----:B------:R-:W-:Y:S05]  /*64c40*/  @!P0 BRA `(.L_x_14882) ;  /* 0x0000000000a08947 */ /* 0x000fea0003800000 */
[----:B------:R-:W3:Y:S04]  /*64c50*/  LDL R153, [R1+0x40] ;  /* 0x0000400001997983 */ /* 0x000ee80000100800 */
[----:B-12---:R-:W2:Y:S04]  /*64c60*/  LDL R94, [R1+0x44] ;  /* 0x00004400015e7983 */ /* 0x006ea80000100800 */
        /* <DEDUP_REMOVED lines=10> */
[----:B---3-5:R-:W-:Y:S01]  /*64d10*/  FFMA.FTZ R93, R93, R153, R156 ;  /* 0x000000995d5d7223 */ /* 0x028fe2000001009c */
        /* <DEDUP_REMOVED lines=27> */
.L_x_14882:
[----:B------:R-:W-:Y:S05]  /*64ed0*/  BSYNC.RECONVERGENT B0 ;  /* 0x0000000000007941 */ /* 0x000fea0003800200 */
.L_x_14881:
[----:B------:R-:W-:Y:S01]  /*64ee0*/  LOP3.LUT P0, RZ, R24, 0x800, RZ, 0xc0, !PT ;  /* 0x0000080018ff7812 */ /* 0x000fe2000780c0ff */
[----:B------:R-:W-:-:S12]  /*64ef0*/  BSSY.RECONVERGENT B0, `(.L_x_14883) ;  /* 0x000002a000007945 */ /* 0x000fd80003800200 */
[----:B------:R-:W-:Y:S05]  /*64f00*/  @!P0 BRA `(.L_x_14884) ;  /* 0x0000000000a08947 */ /* 0x000fea0003800000 */
[----:B------:R-:W4:Y:S04]  /*64f10*/  LDL R153, [R1+0x20] ;  /* 0x0000200001997983 */ /* 0x000f280000100800 */
[----:B-123--:R-:W2:Y:S04]  /*64f20*/  LDL R94, [R1+0x24] ;  /* 0x00002400015e7983 */ /* 0x00eea80000100800 */
[----:B------:R-:W3:Y:S04]  /*64f30*/  LDL R152, [R1+0x28] ;  /* 0x0000280001987983 */ /* 0x000ee80000100800 */
[----:B------:R-:W3:Y:S04]  /*64f40*/  LDL R95, [R1+0x2c] ;  /* 0x00002c00015f7983 */ /* 0x000ee80000100800 */
[----:B------:R-:W3:Y:S04]  /*64f50*/  LDL R151, [R1+0x10] ;  /* 0x0000100001977983 */ /* 0x000ee80000100800 */
[----:B------:R-:W3:Y:S04]  /*64f60*/  LDL R148, [R1+0x14] ;  /* 0x0000140001947983 */ /* 0x000ee80000100800 */
[----:B------:R-:W3:Y:S04]  /*64f70*/  LDL R150, [R1+0x18] ;  /* 0x0000180001967983 */ /* 0x000ee80000100800 */
[----:B------:R-:W3:Y:S01]  /*64f80*/  LDL R149, [R1+0x1c] ;  /* 0x00001c0001957983 */ /* 0x000ee20000100800 */
[--C-:B0-----:R-:W-:Y:S01]  /*64f90*/  FADD.FTZ R93, R4, -R142.reuse ;  /* 0x8000008e045d7221 */ /* 0x101fe20000010000 */
[----:B------:R-:W-:-:S03]  /*64fa0*/  FADD.FTZ R92, R40, -R142 ;  /* 0x8000008e285c7221 */ /* 0x000fc60000010000 */
[C---:B------:R-:W-:Y:S01]  /*64fb0*/  FMUL.FTZ R93, R141.reuse, R93 ;  /* 0x0000005d8d5d7220 */ /* 0x040fe20000410000 */
[----:B------:R-:W-:-:S03]  /*64fc0*/  FMUL.FTZ R92, R141, R92 ;  /* 0x0000005c8d5c7220 */ /* 0x000fc60000410000 */
[----:B----45:R-:W-:Y:S01]  /*64fd0*/  FFMA.FTZ R93, R93, R153, R164 ;  /* 0x000000995d5d7223 */ /* 0x030fe200000100a4 */
[----:B--2---:R-:W-:Y:S01]  /*64fe0*/  FFMA.FTZ R92, R92, R94, R165 ;  /* 0x0000005e5c5c7223 */ /* 0x004fe200000100a5 */
[----:B------:R-:W-:-:S04]  /*64ff0*/  FADD.FTZ R94, R39, -R142 ;  /* 0x8000008e275e7221 */ /* 0x000fc80000010000 */
[----:B------:R-:W-:Y:S01]  /*65000*/  F2FP.BF16.F32.PACK_AB R92, R92, R93 ;  /* 0x0000005d5c5c723e */ /* 0x000fe200000010ff */
[----:B------:R-:W-:Y:S01]  /*65010*/  FADD.FTZ R93, R105, -R142 ;  /* 0x8000008e695d7221 */ /* 0x000fe20000010000 */
[----:B------:R-:W-:-:S03]  /*65020*/  FMUL.FTZ R94, R141, R94 ;  /* 0x0000005e8d5e7220 */ /* 0x000fc60000410000 */
[----:B------:R-:W-:Y:S01]  /*65030*/  FMUL.FTZ R93, R141, R93 ;  /* 0x0000005d8d5d7220 */ /* 0x000fe20000410000 */
[----:B---3--:R-:W-:-:S03]  /*65040*/  FFMA.FTZ R94, R94, R152, R166 ;  /* 0x000000985e5e7223 */ /* 0x008fc600000100a6 */
        /* <DEDUP_REMOVED lines=20> */
.L_x_14884:
[----:B------:R-:W-:Y:S05]  /*65190*/  BSYNC.RECONVERGENT B0 ;  /* 0x0000000000007941 */ /* 0x000fea0003800200 */
.L_x_14883:
[----:B------:R-:W-:Y:S01]  /*651a0*/  LOP3.LUT P0, RZ, R24, 0x400, RZ, 0xc0, !PT ;  /* 0x0000040018ff7812 */ /* 0x000fe2000780c0ff */
[----:B------:R-:W-:-:S12]  /*651b0*/  BSSY.RECONVERGENT B0, `(.L_x_14885) ;  /* 0x0000026000007945 */ /* 0x000fd80003800200 */
[----:B------:R-:W-:Y:S05]  /*651c0*/  @!P0 BRA `(.L_x_14886) ;  /* 0x0000000000908947 */ /* 0x000fea0003800000 */
[----:B-1234-:R-:W2:Y:S04]  /*651d0*/  LDL R149, [R1] ;  /* 0x0000000001957983 */ /* 0x01eea80000100800 */
[----:B------:R-:W3:Y:S04]  /*651e0*/  LDL R94, [R1+0x4] ;  /* 0x00000400015e7983 */ /* 0x000ee80000100800 */
        /* <DEDUP_REMOVED lines=20> */
[C---:B------:R-:W-:Y:S01]  /*65330*/  FMUL.FTZ R95, R141.reuse, R95 ;  /* 0x0000005f8d5f7220 */ /* 0x040fe20000410000 */
[----:B------:R-:W-:Y:S02]  /*65340*/  FFMA.FTZ R148, R148, R251, R179 ;  /* 0x000000fb94947223 */ /* 0x000fe400000100b3 */
        /* <DEDUP_REMOVED lines=12> */
.L_x_14886:
[----:B------:R-:W-:Y:S05]  /*65410*/  BSYNC.RECONVERGENT B0 ;  /* 0x0000000000007941 */ /* 0x000fea0003800200 */
.L_x_14885:
[----:B------:R-:W-:Y:S01]  /*65420*/  LOP3.LUT P0, RZ, R24, 0x200, RZ, 0xc0, !PT ;  /* 0x0000020018ff7812 */ /* 0x000fe2000780c0ff */
        /* <DEDUP_REMOVED lines=34> */
.L_x_14888:
[----:B------:R-:W-:Y:S05]  /*65650*/  BSYNC.RECONVERGENT B0 ;  /* 0x0000000000007941 */ /* 0x000fea0003800200 */
.L_x_14887:
        /* <DEDUP_REMOVED lines=35> */
.L_x_14890:
[----:B------:R-:W-:Y:S05]  /*65890*/  BSYNC.RECONVERGENT B0 ;  /* 0x0000000000007941 */ /* 0x000fea0003800200 */
.L_x_14889:
        /* <DEDUP_REMOVED lines=35> */
.L_x_14892:
[----:B------:R-:W-:Y:S05]  /*65ad0*/  BSYNC.RECONVERGENT B0 ;  /* 0x0000000000007941 */ /* 0x000fea0003800200 */
.L_x_14891:
        /* <DEDUP_REMOVED lines=35> */
.L_x_14894:
[----:B------:R-:W-:Y:S05]  /*65d10*/  BSYNC.RECONVERGENT B0 ;  /* 0x0000000000007941 */ /* 0x000fea0003800200 */
.L_x_14893:
        /* <DEDUP_REMOVED lines=14> */
[----:B------:R-:W0:Y:S01]  /*65e00*/  LDC.64 R148, c[0x0][0x428] ;  /* 0x00010a00ff947b82 */ /* 0x000e220000000a00 */
[----:B------:R-:W-:-:S02]  /*65e10*/  FFMA.FTZ R95, R95, R72, R64 ;  /* 0x000000485f5f7223 */ /* 0x000fc40000010040 */
[----:B------:R-:W-:Y:S01]  /*65e20*/  F2FP.BF16.F32.PACK_AB R92, R92, R93 ;  /* 0x0000005d5c5c723e */ /* 0x000fe200000010ff */
[----:B------:R-:W-:-:S04]  /*65e30*/  FADD.FTZ R93, R112, -R142 ;  /* 0x8000008e705d7221 */ /* 0x000fc80000010000 */
[----:B------:R-:W-:-:S04]  /*65e40*/  FMUL.FTZ R93, R141, R93 ;  /* 0x0000005d8d5d7220 */ /* 0x000fc80000410000 */
[----:B------:R-:W-:-:S05]  /*65e50*/  FFMA.FTZ R93, R93, R79, R71 ;  /* 0x0000004f5d5d7223 */ /* 0x000fca0000010047 */
[----:B------:R-:W-:Y:S01]  /*65e60*/  F2FP.BF16.F32.PACK_AB R93, R93, R94 ;  /* 0x0000005e5d5d723e */ /* 0x000fe200000010ff */
[----:B------:R-:W-:-:S04]  /*65e70*/  FADD.FTZ R94, R115, -R142 ;  /* 0x8000008e735e7221 */ /* 0x000fc80000010000 */
[----:B------:R-:W-:Y:S01]  /*65e80*/  FMUL.FTZ R94, R141, R94 ;  /* 0x0000005e8d5e7220 */ /* 0x000fe20000410000 */
[----:B0-----:R-:W-:-:S04]  /*65e90*/  IMAD.WIDE.U32 R148, R16, 0x10, R148 ;  /* 0x0000001010947825 */ /* 0x001fc800078e0094 */
[----:B------:R-:W-:-:S05]  /*65ea0*/  FFMA.FTZ R94, R94, R73, R65 ;  /* 0x000000495e5e7223 */ /* 0x000fca0000010041 */
[----:B------:R-:W-:Y:S01]  /*65eb0*/  F2FP.BF16.F32.PACK_AB R94, R94, R95 ;  /* 0x0000005f5e5e723e */ /* 0x000fe200000010ff */
[--C-:B------:R-:W-:Y:S01]  /*65ec0*/  FADD.FTZ R95, R140, -R142.reuse ;  /* 0x8000008e8c5f7221 */ /* 0x100fe20000010000 */
[----:B------:R-:W-:-:S03]  /*65ed0*/  FADD.FTZ R142, R114, -R142 ;  /* 0x8000008e728e7221 */ /* 0x000fc60000010000 */
[C---:B------:R-:W-:Y:S01]  /*65ee0*/  FMUL.FTZ R95, R141.reuse, R95 ;  /* 0x0000005f8d5f7220 */ /* 0x040fe20000410000 */
[----:B------:R-:W-:-:S03]  /*65ef0*/  FMUL.FTZ R142, R141, R142 ;  /* 0x0000008e8d8e7220 */ /* 0x000fc60000410000 */
[----:B------:R-:W-:Y:S01]  /*65f00*/  FFMA.FTZ R95, R95, R75, R67 ;  /* 0x0000004b5f5f7223 */ /* 0x000fe20000010043 */
[----:B------:R-:W-:-:S05]  /*65f10*/  FFMA.FTZ R142, R142, R74, R66 ;  /* 0x0000004a8e8e7223 */ /* 0x000fca0000010042 */
[----:B------:R-:W-:-:S05]  /*65f20*/  F2FP.BF16.F32.PACK_AB R95, R95, R142 ;  /* 0x0000008e5f5f723e */ /* 0x000fca00000010ff */
[----:B------:R0:W-:Y:S02]  /*65f30*/  STG.E.128 desc[UR6][R148.64], R92 ;  /* 0x0000005c94007986 */ /* 0x0001e4000c101d06 */
.L_x_14896:
[----:B------:R-:W-:Y:S05]  /*65f40*/  BSYNC.RECONVERGENT B0 ;  /* 0x0000000000007941 */ /* 0x000fea0003800200 */
.L_x_14895:
[----:B01234-:R-:W0:Y:S02]  /*65f50*/  LDC.64 R92, c[0x0][0x380] ;  /* 0x0000e000ff5c7b82 */ /* 0x01fe240000000a00 */
[----:B0-----:R-:W-:-:S05]  /*65f60*/  IMAD R26, R92, 0x4, R26 ;  /* 0x000000045c1a7824 */ /* 0x001fca00078e021a */
[----:B------:R-:W-:-:S13]  /*65f70*/  ISETP.GE.AND P0, PT, R26, R93, PT ;  /* 0x0000005d1a00720c */ /* 0x000fda0003f06270 */
[----:B------:R-:W-:Y:S05]  /*65f80*/  @!P0 BRA `(.L_x_14897) ;  /* 0xfffff9b800e88947 */ /* 0x000fea000383ffff */
[----:B------:R-:W-:Y:S05]  /*65f90*/  EXIT ;  /* 0x000000000000794d */ /* 0x000fea0003800000 */
.L_x_14876:
[----:B------:R-:W-:Y:S01]  /*65fa0*/  HFMA2 R94, -RZ, RZ, 0, 5.9604644775390625e-08 ;  /* 0x00000001ff5e7431 */ /* 0x000fe200000001ff */
[----:B------:R-:W-:Y:S01]  /*65fb0*/  BSSY B0, `(.L_x_14898) ;  /* 0x0000007000007945 */ /* 0x000fe20003800000 */
[----:B------:R-:W-:Y:S02]  /*65fc0*/  IMAD.MOV.U32 R149, RZ, RZ, R95 ;  /* 0x000000ffff957224 */ /* 0x000fe400078e005f */
[----:B------:R-:W-:Y:S02]  /*65fd0*/  IMAD.MOV.U32 R93, RZ, RZ, 0x1f ;  /* 0x0000001fff5d7424 */ /* 0x000fe400078e00ff */
[----:B------:R-:W-:-:S07]  /*65fe0*/  IMAD.MOV.U32 R92, RZ, RZ, -0x1 ;  /* 0xffffffffff5c7424 */ /* 0x000fce00078e00ff */
[----:B-----5:R-:W-:Y:S05]  /*65ff0*/  WARPSYNC.COLLECTIVE R92, `(.L_x_14899) ;  /* 0x000000005c087348 */ /* 0x020fea0003c00000 */
[----:B------:R0:W1:Y:S02]  /*66000*/  SHFL.BFLY P6, R92, R149, R94, R93 ;  /* 0x0c00005e955c7389 */ /* 0x00006400000c005d */
[----:B01---5:R-:W-:Y:S05]  /*66010*/  ENDCOLLECTIVE ;  /* 0x000000000000791b */ /* 0x023fea0003800000 */
.L_x_14899:
[----:B------:R-:W-:Y:S05]  /*66020*/  BSYNC B0 ;  /* 0x0000000000007941 */ /* 0x000fea0003800000 */
.L_x_14898:
        /* <DEDUP_REMOVED lines=9> */
.L_x_14900:
[----:B------:R-:W-:Y:S02]  /*660c0*/  IMAD.MOV.U32 R94, RZ, RZ, 0x4 ;  /* 0x00000004ff5e7424 */ /* 0x000fe400078e00ff */
[----:B------:R-:W-:Y:S01]  /*660d0*/  FADD.FTZ R95, R95, R92 ;  /* 0x0000005c5f5f7221 */ /* 0x000fe20000010000 */
[----:B------:R-:W-:-:S03]  /*660e0*/  MOV R92, 0xffffffff ;  /* 0xffffffff005c7802 */ /* 0x000fc60000000f00 */
[----:B------:R-:W-:-:S07]  /*660f0*/  IMAD.MOV.U32 R149, RZ, RZ, R95 ;  /* 0x000000ffff957224 */ /* 0x000fce00078e005f */
[----:B------:R-:W-:Y:S05]  /*66100*/  WARPSYNC.COLLECTIVE R92, `(.L_x_14901) ;  /* 0x000000005c087348 */ /* 0x000fea0003c00000 */
[----:B------:R0:W1:Y:S02]  /*66110*/  SHFL.BFLY P6, R92, R149, R94, R93 ;  /* 0x0c00005e955c7389 */ /* 0x00006400000c005d */
[----:B01----:R-:W-:Y:S05]  /*66120*/  ENDCOLLECTIVE ;  /* 0x000000000000791b */ /* 0x003fea0003800000 */
.L_x_14901:
[----:B------:R-:W-:Y:S02]  /*66130*/  IMAD.MOV.U32 R94, RZ, RZ, 0x8 ;  /* 0x00000008ff5e7424 */ /* 0x000fe400078e00ff */
[----:B------:R-:W-:Y:S01]  /*66140*/  FADD.FTZ R95, R95, R92 ;  /* 0x0000005c5f5f7221 */ /* 0x000fe20000010000 */
[----:B------:R-:W-:-:S03]  /*66150*/  MOV R92, 0xffffffff ;  /* 0xffffffff005c7802 */ /* 0x000fc60000000f00 */
[----:B------:R-:W-:-:S07]  /*66160*/  IMAD.MOV.U32 R149, RZ, RZ, R95 ;  /* 0x000000ffff957224 */ /* 0x000fce00078e005f */
[----:B------:R-:W-:Y:S05]  /*66170*/  WARPSYNC.COLLECTIVE R92, `(.L_x_14902) ;  /* 0x000000005c087348 */ /* 0x000fea0003c00000 */
[----:B------:R0:W1:Y:S02]  /*66180*/  SHFL.BFLY P6, R92, R149, R94, R93 ;  /* 0x0c00005e955c7389 */ /* 0x00006400000c005d */
[----:B01----:R-:W-:Y:S05]  /*66190*/  ENDCOLLECTIVE ;  /* 0x000000000000791b */ /* 0x003fea0003800000 */
.L_x_14902:
[----:B------:R-:W-:Y:S02]  /*661a0*/  IMAD.MOV.U32 R94, RZ, RZ, 0x10 ;  /* 0x00000010ff5e7424 */ /* 0x000fe400078e00ff */
[----:B------:R-:W-:Y:S01]  /*661b0*/  FADD.FTZ R95, R95, R92 ;  /* 0x0000005c5f5f7221 */ /* 0x000fe20000010000 */
[----:B------:R-:W-:-:S03]  /*661c0*/  MOV R92, 0xffffffff ;  /* 0xffffffff005c7802 */ /* 0x000fc60000000f00 */
[----:B------:R-:W-:-:S07]  /*661d0*/  IMAD.MOV.U32 R149, RZ, RZ, R95 ;  /* 0x000000ffff957224 */ /* 0x000fce00078e005f */
[----:B------:R-:W-:Y:S05]  /*661e0*/  WARPSYNC.COLLECTIVE R92, `(.L_x_14903) ;  /* 0x000000005c087348 */ /* 0x000fea0003c00000 */
[----:B------:R0:W1:Y:S02]  /*661f0*/  SHFL.BFLY P6, R92, R149, R94, R93 ;  /* 0x0c00005e955c7389 */ /* 0x00006400000c005d */
[----:B01----:R-:W-:Y:S05]  /*66200*/  ENDCOLLECTIVE ;  /* 0x000000000000791b */ /* 0x003fea0003800000 */
.L_x_14903:
[----:B------:R-:W-:Y:S02]  /*66210*/  IMAD.MOV.U32 R94, RZ, RZ, 0x1 ;  /* 0x00000001ff5e7424 */ /* 0x000fe400078e00ff */
        /* <DEDUP_REMOVED lines=173> */
.L_x_14904:
[----:B------:R-:W-:Y:S01]  /*66cf0*/  MOV R94, 0x2 ;  /* 0x00000002005e7802 */ /* 0x000fe20000000f00 */
[----:B------:R-:W-:Y:S01]  /*66d00*/  FADD.FTZ R141, R141, R92 ;  /* 0x0000005c8d8d7221 */ /* 0x000fe20000010000 */
[----:B------:R-:W-:-:S03]  /*66d10*/  IMAD.MOV.U32 R92, RZ, RZ, -0x1 ;  /* 0xffffffffff5c7424 */ /* 0x000fc600078e00ff */
[----:B------:R-:W-:-:S07]  /*66d20*/  IMAD.MOV.U32 R149, RZ, RZ, R141 ;  /* 0x000000ffff957224 */ /* 0x000fce00078e008d */
[----:B------:R-:W-:Y:S05]  /*66d30*/  WARPSYNC.COLLECTIVE R92, `(.L_x_14905) ;  /* 0x000000005c087348 */ /* 0x000fea0003c00000 */
[----:B------:R0:W1:Y:S02]  /*66d40*/  SHFL.BFLY P6, R92, R149, R94, R93 ;  /* 0x0c00005e955c7389 */ /* 0x00006400000c005d */
[----:B01----:R-:W-:Y:S05]  /*66d50*/  ENDCOLLECTIVE ;  /* 0x000000000000791b */ /* 0x003fea0003800000 */
.L_x_14905:
[----:B------:R-:W-:Y:S02]  /*66d60*/  HFMA2 R94, -RZ, RZ, 0, 2.384185791015625e-07 ;  /* 0x00000004ff5e7431 */ /* 0x000fe400000001ff */
[----:B------:R-:W-:Y:S01]  /*66d70*/  FADD.FTZ R141, R141, R92 ;  /* 0x0000005c8d8d7221 */ /* 0x000fe20000010000 */
[----:B------:R-:W-:-:S03]  /*66d80*/  IMAD.MOV.U32 R92, RZ, RZ, -0x1 ;  /* 0xffffffffff5c7424 */ /* 0x000fc600078e00ff */
[----:B------:R-:W-:-:S07]  /*66d90*/  IMAD.MOV.U32 R149, RZ, RZ, R141 ;  /* 0x000000ffff957224 */ /* 0x000fce00078e008d */
[----:B------:R-:W-:Y:S05]  /*66da0*/  WARPSYNC.COLLECTIVE R92, `(.L_x_14906) ;  /* 0x000000005c087348 */ /* 0x000fea0003c00000 */
[----:B------:R0:W1:Y:S02]  /*66db0*/  SHFL.BFLY P6, R92, R149, R94, R93 ;  /* 0x0c00005e955c7389 */ /* 0x00006400000c005d */
[----:B01----:R-:W-:Y:S05]  /*66dc0*/  ENDCOLLECTIVE ;  /* 0x000000000000791b */ /* 0x003fea0003800000 */
.L_x_14906:
[----:B------:R-:W-:Y:S01]  /*66dd0*/  MOV R94, 0x8 ;  /* 0x00000008005e7802 */ /* 0x000fe20000000f00 */
[----:B------:R-:W-:Y:S01]  /*66de0*/  FADD.FTZ R141, R141, R92 ;  /* 0x0000005c8d8d7221 */ /* 0x000fe20000010000 */
[----:B------:R-:W-:-:S03]  /*66df0*/  IMAD.MOV.U32 R92, RZ, RZ, -0x1 ;  /* 0xffffffffff5c7424 */ /* 0x000fc600078e00ff */
[----:B------:R-:W-:-:S07]  /*66e00*/  IMAD.MOV.U32 R149, RZ, RZ, R141 ;  /* 0x000000ffff957224 */ /* 0x000fce00078e008d */
[----:B------:R-:W-:Y:S05]  /*66e10*/  WARPSYNC.COLLECTIVE R92, `(.L_x_14907) ;  /* 0x000000005c087348 */ /* 0x000fea0003c00000 */
[----:B------:R0:W1:Y:S02]  /*66e20*/  SHFL.BFLY P6, R92, R149, R94, R93 ;  /* 0x0c00005e955c7389 */ /* 0x00006400000c005d */
[----:B01----:R-:W-:Y:S05]  /*66e30*/  ENDCOLLECTIVE ;  /* 0x000000000000791b */ /* 0x003fea0003800000 */
.L_x_14907:
[----:B------:R-:W-:Y:S02]  /*66e40*/  HFMA2 R94, -RZ, RZ, 0, 9.5367431640625e-07 ;  /* 0x00000010ff5e7431 */ /* 0x000fe400000001ff */
[----:B------:R-:W-:Y:S01]  /*66e50*/  FADD.FTZ R141, R141, R92 ;  /* 0x0000005c8d8d7221 */ /* 0x000fe20000010000 */
[----:B------:R-:W-:-:S03]  /*66e60*/  IMAD.MOV.U32 R92, RZ, RZ, -0x1 ;  /* 0xffffffffff5c7424 */ /* 0x000fc600078e00ff */
[----:B------:R-:W-:-:S07]  /*66e70*/  IMAD.MOV.U32 R149, RZ, RZ, R141 ;  /* 0x000000ffff957224 */ /* 0x000fce00078e008d */
[----:B------:R-:W-:Y:S05]  /*66e80*/  WARPSYNC.COLLECTIVE R92, `(.L_x_14908) ;  /* 0x000000005c087348 */ /* 0x000fea0003c00000 */
[----:B------:R0:W1:Y:S02]  /*66e90*/  SHFL.BFLY P6, R92, R149, R94, R93 ;  /* 0x0c00005e955c7389 */ /* 0x00006400000c005d */
[----:B01----:R-:W-:Y:S05]  /*66ea0*/  ENDCOLLECTIVE ;  /* 0x000000000000791b */ /* 0x003fea0003800000 */
.L_x_14908:
[----:B------:R-:W-:Y:S05]  /*66eb0*/  BRA `(.L_x_14909) ;  /* 0xffffffd400c07947 */ /* 0x000fea000383ffff */
.L_x_14910:
        /* <DEDUP_REMOVED lines=12> */
.L_x_54450:


//--------------------- .text._ZN10layer_norm31ln_parallel_residual_fwd_kernelINS_13Kernel_traitsIf13__nv_bfloat16S2_S2_fjLj2560ELj1ELj4ELj1ELj16ENS_18Kernel_traits_baseILj2560EfS2_S2_S2_fjLj128EEEEELb1ELb1ELb1EEEvNS_9FwdParamsE --------------------------
	.section	.text._ZN10layer_norm31ln_parallel_residual_fwd_kernelINS_13Kernel_traitsIf13__nv_bfloat16S2_S2_fjLj2560ELj1ELj4ELj1ELj16ENS_18Kernel_traits_baseILj2560EfS2_S2_S2_fjLj128EEEEELb1ELb1ELb1EEEvNS_9FwdParamsE,"ax",@progbits
	.align	128
        .global         _ZN10layer_norm31ln_parallel_residual_fwd_kernelINS_13Kernel_traitsIf13__nv_bfloat16S2_S2_fjLj2560ELj1ELj4ELj1ELj16ENS_18Kernel_traits_baseILj2560EfS2_S2_S2_fjLj128EEEEELb1ELb1ELb1EEEvNS_9FwdParamsE
        .type           _ZN10layer_norm31ln_parallel_residual_fwd_kernelINS_13Kernel_traitsIf13__nv_bfloat16S2_S2_fjLj2560ELj1ELj4ELj1ELj16ENS_18Kernel_traits_baseILj2560EfS2_S2_S2_fjLj128EEEEELb1ELb1ELb1EEEvNS_9FwdParamsE,@function
        .size           _ZN10layer_norm31ln_parallel_residual_fwd_kernelINS_13Kernel_traitsIf13__nv_bfloat16S2_S2_fjLj2560ELj1ELj4ELj1ELj16ENS_18Kernel_traits_baseILj2560EfS2_S2_S2_fjLj128EEEEELb1ELb1ELb1EEEvNS_9FwdParamsE,(.L_x_54451 - _ZN10layer_norm31ln_parallel_residual_fwd_kernelINS_13Kernel_traitsIf13__nv_bfloat16S2_S2_fjLj2560ELj1ELj4ELj1ELj16ENS_18Kernel_traits_baseILj2560EfS2_S2_S2_fjLj128EEEEELb1ELb1ELb1EEEvNS_9FwdParamsE)
        .other          _ZN10layer_norm31ln_parallel_residual_fwd_kernelINS_13Kernel_traitsIf13__nv_bfloat16S2_S2_fjLj2560ELj1ELj4ELj1ELj16ENS_18Kernel_traits_baseILj2560EfS2_S2_S2_fjLj128EEEEELb1ELb1ELb1EEEvNS_9FwdParamsE,@"STO_CUDA_ENTRY STV_DEFAULT"
_ZN10layer_norm31ln_parallel_residual_fwd_kernelINS_13Kernel_traitsIf13__nv_bfloat16S2_S2_fjLj2560ELj1ELj4ELj1ELj16ENS_18Kernel_traits_baseILj2560EfS2_S2_S2_fjLj128EEEEELb1ELb1ELb1EEEvNS_9FwdParamsE:
.text._ZN10layer_norm31ln_parallel_residual_fwd_kernelINS_13Kernel_traitsIf13__nv_bfloat16S2_S2_fjLj2560ELj1ELj4ELj1ELj16ENS_18Kernel_traits_baseILj2560EfS2_S2_S2_fjLj128EEEEELb1ELb1ELb1EEEvNS_9FwdParamsE:
[----:B------:R-:W0:Y:S01]  /*0000*/  LDC R1, c[0x0][0x37c] ;  /* 0x0000df00ff017b82 */ /* 0x000e220000000800 */
[----:B------:R-:W1:Y:S07]  /*0010*/  LDCU.U8 UR4, c[0x0][0x464] ;  /* 0x00008c80ff0477ac */ /* 0x000e6e0008000000 */
[----:B------:R-:W2:Y:S01]  /*0020*/  LDC R68, c[0x0][0x458] ;  /* 0x00011600ff447b82 */ /* 0x000ea20000000800 */
[----:B0-----:R-:W-:Y:S01]  /*0030*/  VIADD R1, R1, 0xffffff10 ;  /* 0xffffff1001017836 */ /* 0x001fe20000000000 */
[----:B------:R-:W0:Y:S01]  /*0040*/  LDCU.64 UR6, c[0x0][0x450] ;  /* 0x00008a00ff0677ac */ /* 0x000e220008000a00 */
[----:B------:R-:W3:Y:S05]  /*0050*/  LDCU.64 UR8, c[0x0][0x358] ;  /* 0x00006b00ff0877ac */ /* 0x000eea0008000a00 */
[----:B------:R-:W4:Y:S01]  /*0060*/  LDC R69, c[0x0][0x45c] ;  /* 0x00011700ff457b82 */ /* 0x000f220000000800 */
[----:B------:R-:W5:Y:S01]  /*0070*/  LDCU.64 UR10, c[0x0][0x438] ;  /* 0x00008700ff0a77ac */ /* 0x000f620008000a00 */
        /* <DEDUP_REMOVED lines=8> */
[----:B-----5:R-:W-:Y:S02]  /*0100*/  UISETP.NE.U32.AND UP0, UPT, UR10, URZ, UPT ;  /* 0x000000ff0a00728c */ /* 0x020fe4000bf05070 */
[----:B------:R-:W1:Y:S01]  /*0110*/  S2UR UR5, SR_CTAID.X ;  /* 0x00000000000579c3 */ /* 0x000e620000002500 */
[----:B------:R-:W3:Y:S01]  /*0120*/  S2R R149, SR_TID.X ;  /* 0x0000000000957919 */ /* 0x000ee20000002100 */
[----:B------:R-:W-:-:S06]  /*0130*/  UISETP.NE.AND.EX UP0, UPT, UR11, URZ, UPT, UP0 ;  /* 0x000000ff0b00728c */ /* 0x000fcc000bf05300 */
[----:B------:R-:W4:Y:S01]  /*0140*/  LDC R6, c[0x0][0x360] ;  /* 0x0000d800ff067b82 */ /* 0x000f220000000800 */
[----:B-1----:R-:W-:Y:S01]  /*0150*/  USHF.L.U32 UR4, UR5, 0x2, URZ ;  /* 0x0000000205047899 */ /* 0x002fe200080006ff */
[--C-:B---3--:R-:W-:Y:S01]  /*0160*/  SHF.R.U32.HI R146, RZ, 0x5, R149.reuse ;  /* 0x00000005ff927819 */ /* 0x108fe20000011695 */
[----:B----4-:R-:W-:Y:S01]  /*0170*/  IMAD R6, R6, UR5, R149 ;  /* 0x0000000506067c24 */ /* 0x010fe2000f8e0295 */
[----:B------:R-:W-:-:S03]  /*0180*/  LOP3.LUT R149, R149, 0x1f, RZ, 0xc0, !PT ;  /* 0x0000001f95957812 */ /* 0x000fc600078ec0ff */
[----:B------:R-:W-:Y:S02]  /*0190*/  LOP3.LUT R146, R146, UR4, RZ, 0xfc, !PT ;  /* 0x0000000492927c12 */ /* 0x000fe4000f8efcff */
[----:B--2---:R-:W-:Y:S02]  /*01a0*/  @P0 R2UR UR6, R2 ;  /* 0x00000000020602ca */ /* 0x004fe400000e0000 */
[----:B------:R-:W-:Y:S02]  /*01b0*/  @P0 R2UR UR7, R3 ;  /* 0x00000000030702ca */ /* 0x000fe400000e0000 */
[----:B0-----:R-:W-:-:S05]  /*01c0*/  @P0 IADD3 R68, P1, PT, R4, R7, RZ ;  /* 0x0000000704440210 */ /* 0x001fca0007f3e0ff */
[----:B------:R-:W-:-:S04]  /*01d0*/  @P0 IMAD.X R69, RZ, RZ, R5, P1 ;  /* 0x000000ffff450224 */ /* 0x000fc800008e0605 */
[----:B------:R-:W-:Y:S02]  /*01e0*/  UIADD3 UR10, UPT, UPT, UR6, -0x61c88647, URZ ;  /* 0x9e3779b9060a7890 */ /* 0x000fe4000fffe0ff */
[----:B------:R-:W-:Y:S01]  /*01f0*/  UIADD3 UR11, UPT, UPT, UR7, -0x4498517b, URZ ;  /* 0xbb67ae85070b7890 */ /* 0x000fe2000fffe0ff */
[--C-:B------:R-:W-:Y:S01]  /*0200*/  SHF.R.U64 R0, R68, 0x2, R69.reuse ;  /* 0x0000000244007819 */ /* 0x100fe20000001245 */
[----:B------:R-:W-:Y:S01]  /*0210*/  UIADD3 UR12, UPT, UPT, UR6, 0x3c6ef372, URZ ;  /* 0x3c6ef372060c7890 */ /* 0x000fe2000fffe0ff */
[----:B------:R-:W-:Y:S01]  /*0220*/  SHF.R.U32.HI R69, RZ, 0x2, R69 ;  /* 0x00000002ff457819 */ /* 0x000fe20000011645 */
[----:B------:R-:W-:Y:S02]  /*0230*/  UIADD3 UR13, UPT, UPT, UR7, 0x76cf5d0a, URZ ;  /* 0x76cf5d0a070d7890 */ /* 0x000fe4000fffe0ff */
[----:B------:R-:W-:Y:S02]  /*0240*/  UIADD3 UR14, UPT, UPT, UR6, -0x255992d5, URZ ;  /* 0xdaa66d2b060e7890 */ /* 0x000fe4000fffe0ff */
[----:B------:R-:W-:-:S02]  /*0250*/  UIADD3 UR15, UPT, UPT, UR7, 0x32370b8f, URZ ;  /* 0x32370b8f070f7890 */ /* 0x000fc4000fffe0ff */
[----:B------:R-:W-:Y:S02]  /*0260*/  UIADD3 UR16, UPT, UPT, UR6, 0x78dde6e4, URZ ;  /* 0x78dde6e406107890 */ /* 0x000fe4000fffe0ff */
[----:B------:R-:W-:Y:S02]  /*0270*/  UIADD3 UR17, UPT, UPT, UR7, -0x126145ec, URZ ;  /* 0xed9eba1407117890 */ /* 0x000fe4000fffe0ff */
[----:B------:R-:W-:Y:S02]  /*0280*/  UIADD3 UR18, UPT, UPT, UR6, 0x1715609d, URZ ;  /* 0x1715609d06127890 */ /* 0x000fe4000fffe0ff */
[----:B------:R-:W-:Y:S02]  /*0290*/  UIADD3 UR19, UPT, UPT, UR7, -0x56f99767, URZ ;  /* 0xa906689907137890 */ /* 0x000fe4000fffe0ff */
[----:B------:R-:W-:Y:S02]  /*02a0*/  UIADD3 UR20, UPT, UPT, UR6, -0x4ab325aa, URZ ;  /* 0xb54cda5606147890 */ /* 0x000fe4000fffe0ff */
[----:B------:R-:W-:-:S02]  /*02b0*/  UIADD3 UR21, UPT, UPT, UR7, 0x646e171e, URZ ;  /* 0x646e171e07157890 */ /* 0x000fc4000fffe0ff */
[----:B------:R-:W-:Y:S02]  /*02c0*/  UIADD3 UR22, UPT, UPT, UR6, 0x5384540f, URZ ;  /* 0x5384540f06167890 */ /* 0x000fe4000fffe0ff */
[----:B------:R-:W-:Y:S02]  /*02d0*/  UIADD3 UR23, UPT, UPT, UR7, 0x1fd5c5a3, URZ ;  /* 0x1fd5c5a307177890 */ /* 0x000fe4000fffe0ff */
        /* <DEDUP_REMOVED lines=80> */
.L_x_14911:
[----:B------:R-:W0:Y:S02]  /*07e0*/  LDC.64 R2, c[0x0][0x3d0] ;  /* 0x0000f400ff027b82 */ /* 0x000e240000000a00 */
[----:B0-----:R-:W-:-:S05]  /*07f0*/  IMAD.WIDE.U32 R2, R149, 0x20, R2 ;  /* 0x0000002095027825 */ /* 0x001fca00078e0002 */
[----:B------:R-:W2:Y:S04]  /*0800*/  LDG.E.128 R64, desc[UR8][R2.64] ;  /* 0x0000000802407981 */ /* 0x000ea8000c1e1d00 */
        /* <DEDUP_REMOVED lines=88> */
[----:B------:R0:W-:Y:S02]  /*0d90*/  STL.64 [R1+0x8], R10 ;  /* 0x0000080a01007387 */ /* 0x0001e40000100a00 */
.L_x_14912:
[----:B------:R-:W2:Y:S02]  /*0da0*/  LDCU UR4, c[0x0][0x384] ;  /* 0x00007080ff0477ac */ /* 0x000ea40008000800 */
[----:B--2---:R-:W-:-:S13]  /*0db0*/  ISETP.GE.AND P0, PT, R146, UR4, PT ;  /* 0x0000000492007c0c */ /* 0x004fda000bf06270 */
[----:B------:R-:W-:Y:S05]  /*0dc0*/  @P0 EXIT ;  /* 0x000000000000094d */ /* 0x000fea0003800000 */
[----:B01----:R-:W-:Y:S01]  /*0dd0*/  IMAD.HI.U32 R2, R6, -0x326172a9, RZ ;  /* 0xcd9e8d5706027827 */ /* 0x003fe200078e00ff */
[----:B------:R-:W0:Y:S01]  /*0de0*/  LDCU.64 UR4, c[0x0][0x398] ;  /* 0x00007300ff0477ac */ /* 0x000e220008000a00 */
[----:B------:R-:W-:Y:S02]  /*0df0*/  LOP3.LUT R68, R68, 0x3, RZ, 0xc0, !PT ;  /* 0x0000000344447812 */ /* 0x000fe400078ec0ff */
[----:B------:R-:W-:Y:S01]  /*0e00*/  IMAD.HI.U32 R3, R0, -0x2daee0ad, RZ ;  /* 0xd2511f5300037827 */ /* 0x000fe200078e00ff */
[----:B------:R-:W-:-:S03]  /*0e10*/  LOP3.LUT R2, R69, UR6, R2, 0x96, !PT ;  /* 0x0000000645027c12 */ /* 0x000fc6000f8e9602 */
[----:B------:R-:W-:Y:S01]  /*0e20*/  IMAD R5, R6, -0x326172a9, RZ ;  /* 0xcd9e8d5706057824 */ /* 0x000fe200078e02ff */
[----:B------:R-:W-:Y:S01]  /*0e30*/  LOP3.LUT R3, R3, UR7, RZ, 0x3c, !PT ;  /* 0x0000000703037c12 */ /* 0x000fe2000f8e3cff */
[----:B------:R-:W-:Y:S02]  /*0e40*/  IMAD R8, R0, -0x2daee0ad, RZ ;  /* 0xd2511f5300087824 */ /* 0x000fe400078e02ff */
[----:B------:R-:W-:-:S04]  /*0e50*/  IMAD.HI.U32 R7, R2, -0x2daee0ad, RZ ;  /* 0xd2511f5302077827 */ /* 0x000fc800078e00ff */
[----:B------:R-:W-:Y:S01]  /*0e60*/  IMAD.HI.U32 R4, R3, -0x326172a9, RZ ;  /* 0xcd9e8d5703047827 */ /* 0x000fe200078e00ff */
[----:B------:R-:W-:Y:S01]  /*0e70*/  LOP3.LUT R7, R8, UR11, R7, 0x96, !PT ;  /* 0x0000000b08077c12 */ /* 0x000fe2000f8e9607 */
[----:B0-----:R-:W-:Y:S02]  /*0e80*/  UISETP.NE.U32.AND UP0, UPT, UR4, URZ, UPT ;  /* 0x000000ff0400728c */ /* 0x001fe4000bf05070 */
[----:B------:R-:W-:Y:S01]  /*0e90*/  IMAD R8, R2, -0x2daee0ad, RZ ;  /* 0xd2511f5302087824 */ /* 0x000fe200078e02ff */
[----:B------:R-:W-:Y:S01]  /*0ea0*/  LOP3.LUT R4, R5, UR10, R4, 0x96, !PT ;  /* 0x0000000a05047c12 */ /* 0x000fe2000f8e9604 */
[----:B------:R-:W-:Y:S01]  /*0eb0*/  IMAD R3, R3, -0x326172a9, RZ ;  /* 0xcd9e8d5703037824 */ /* 0x000fe200078e02ff */
[----:B------:R-:W-:Y:S01]  /*0ec0*/  UISETP.NE.AND.EX UP0, UPT, UR5, URZ, UPT, UP0 ;  /* 0x000000ff0500728c */ /* 0x000fe2000bf05300 */
[----:B------:R-:W-:Y:S01]  /*0ed0*/  IMAD.HI.U32 R2, R7, -0x326172a9, RZ ;  /* 0xcd9e8d5707027827 */ /* 0x000fe200078e00ff */
[----:B------:R-:W0:Y:S03]  /*0ee0*/  LDCU UR4, c[0x0][0x388] ;  /* 0x00007100ff0477ac */ /* 0x000e260008000800 */
[----:B------:R-:W-:Y:S01]  /*0ef0*/  IMAD.HI.U32 R5, R4, -0x2daee0ad, RZ ;  /* 0xd2511f5304057827 */ /* 0x000fe200078e00ff */
[----:B------:R-:W-:Y:S01]  /*0f00*/  LOP3.LUT R2, R3, UR12, R2, 0x96, !PT ;  /* 0x0000000c03027c12 */ /* 0x000fe2000f8e9602 */
[----:B------:R-:W1:Y:S01]  /*0f10*/  LDCU.U8 UR12, c[0x0][0x410] ;  /* 0x00008200ff0c77ac */ /* 0x000e620008000000 */
[----:B------:R-:W-:-:S02]  /*0f20*/  PLOP3.LUT P0, PT, PT, PT, UP0, 0x80, 0x8 ;  /* 0x000000000008781c */ /* 0x000fc40003f0f008 */
[----:B------:R-:W-:Y:S01]  /*0f30*/  LOP3.LUT R5, R8, UR13, R5, 0x96, !PT ;  /* 0x0000000d08057c12 */ /* 0x000fe2000f8e9605 */
[----:B------:R-:W-:Y:S01]  /*0f40*/  IMAD R8, R7, -0x326172a9, RZ ;  /* 0xcd9e8d5707087824 */ /* 0x000fe200078e02ff */
[----:B------:R-:W2:Y:S01]  /*0f50*/  LDCU UR13, c[0x0][0x404] ;  /* 0x00008080ff0d77ac */ /* 0x000ea20008000800 */
[----:B------:R-:W-:Y:S02]  /*0f60*/  IMAD R7, R4, -0x2daee0ad, RZ ;  /* 0xd2511f5304077824 */ /* 0x000fe400078e02ff */
[----:B------:R-:W-:Y:S01]  /*0f70*/  IMAD.HI.U32 R4, R2, -0x2daee0ad, RZ ;  /* 0xd2511f5302047827 */ /* 0x000fe200078e00ff */
[----:B------:R-:W3:Y:S03]  /*0f80*/  LDCU UR5, c[0x0][0x448] ;  /* 0x00008900ff0577ac */ /* 0x000ee60008000800 */
        /* <DEDUP_REMOVED lines=37> */
[----:B------:R-:W-:Y:S01]  /*11e0*/  MOV R3, R6 ;  /* 0x0000000600037202 */ /* 0x000fe20000000f00 */
[----:B------:R-:W-:-:S04]  /*11f0*/  IMAD.HI.U32 R133, R7, -0x2daee0ad, RZ ;  /* 0xd2511f5307857827 */ /* 0x000fc800078e00ff */
[----:B------:R-:W-:Y:S01]  /*1200*/  IMAD.HI.U32 R131, R9, -0x326172a9, RZ ;  /* 0xcd9e8d5709837827 */ /* 0x000fe200078e00ff */
[----:B------:R-:W-:-:S03]  /*1210*/  LOP3.LUT R133, R2, UR27, R133, 0x96, !PT ;  /* 0x0000001b02857c12 */ /* 0x000fc6000f8e9685 */
[----:B------:R-:W-:Y:S01]  /*1220*/  IMAD.MOV.U32 R2, RZ, RZ, R69 ;  /* 0x000000ffff027224 */ /* 0x000fe200078e0045 */
[----:B------:R-:W-:Y:S01]  /*1230*/  LOP3.LUT R131, R4, UR26, R131, 0x96, !PT ;  /* 0x0000001a04837c12 */ /* 0x000fe2000f8e9683 */
[----:B------:R-:W-:Y:S02]  /*1240*/  IMAD.MOV.U32 R4, RZ, RZ, RZ ;  /* 0x000000ffff047224 */ /* 0x000fe400078e00ff */
[----:B------:R-:W-:Y:S02]  /*1250*/  IMAD R127, R7, -0x2daee0ad, RZ ;  /* 0xd2511f53077f7824 */ /* 0x000fe400078e02ff */
[----:B01234-:R-:W-:-:S07]  /*1260*/  IMAD R130, R9, -0x326172a9, RZ ;  /* 0xcd9e8d5709827824 */ /* 0x01ffce00078e02ff */
.L_x_16144:
[----:B------:R-:W-:Y:S01]  /*1270*/  ISETP.NE.U32.AND P1, PT, RZ, UR10, PT ;  /* 0x0000000aff007c0c */ /* 0x000fe2000bf25070 */
[----:B------:R-:W0:Y:S01]  /*1280*/  LDC.64 R140, c[0x0][0x390] ;  /* 0x0000e400ff8c7b82 */ /* 0x000e220000000a00 */
[----:B------:R-:W-:Y:S02]  /*1290*/  IMAD R13, R146, UR4, RZ ;  /* 0x00000004920d7c24 */ /* 0x000fe4000f8e02ff */
[----:B------:R-:W-:-:S03]  /*12a0*/  ISETP.NE.AND.EX P1, PT, RZ, UR11, PT, P1 ;  /* 0x0000000bff007c0c */ /* 0x000fc6000bf25310 */
[----:B-1----:R-:W-:Y:S02]  /*12b0*/  SHF.R.S32.HI R20, RZ, 0x1f, R13 ;  /* 0x0000001fff147819 */ /* 0x002fe4000001140d */
[----:B------:R-:W1:Y:S02]  /*12c0*/  @P0 LDC.64 R14, c[0x0][0x398] ;  /* 0x0000e600ff0e0b82 */ /* 0x000e640000000a00 */
[----:B------:R-:W-:-:S04]  /*12d0*/  LEA.HI R20, R20, R13, RZ, 0x3 ;  /* 0x0000000d14147211 */ /* 0x000fc800078f18ff */
[----:B------:R-:W-:Y:S02]  /*12e0*/  LEA.HI.SX32 R30, R20, R149, 0x1d ;  /* 0x00000095141e7211 */ /* 0x000fe400078feaff */
[----:B------:R-:W2:Y:S03]  /*12f0*/  @P1 LDC.64 R18, c[0x0][0x3a0] ;  /* 0x0000e800ff121b82 */ /* 0x000ea60000000a00 */
[----:B0-----:R-:W-:-:S05]  /*1300*/  IMAD.WIDE.U32 R20, R30, 0x10, R140 ;  /* 0x000000101e147825 */ /* 0x001fca00078e008c */
[----:B------:R-:W0:Y:S01]  /*1310*/  LDC.64 R24, c[0x0][0x398] ;  /* 0x0000e600ff187b82 */ /* 0x000e220000000a00 */
[----:B-----5:R-:W5:Y:S01]  /*1320*/  LDG.E.128 R20, desc[UR8][R20.64] ;  /* 0x0000000814147981 */ /* 0x020f62000c1e1d00 */
[----:B--2---:R-:W-:-:S05]  /*1330*/  @P1 IMAD.WIDE.U32 R18, R30, 0x10, R18 ;  /* 0x000000101e121825 */ /* 0x004fca00078e0012 */
[----:B------:R-:W2:Y:S01]  /*1340*/  @P1 LDG.E.128 R64, desc[UR8][R18.64] ;  /* 0x0000000812401981 */ /* 0x000ea2000c1e1d00 */
[----:B-1----:R-:W-:-:S05]  /*1350*/  @P0 IMAD.WIDE.U32 R14, R30, 0x10, R14 ;  /* 0x000000101e0e0825 */ /* 0x002fca00078e000e */
[----:B------:R1:W5:Y:S01]  /*1360*/  @P0 LDG.E.128 R60, desc[UR8][R14.64] ;  /* 0x000000080e3c0981 */ /* 0x000362000c1e1d00 */
[----:B0-----:R-:W-:-:S04]  /*1370*/  ISETP.NE.U32.AND P0, PT, R24, RZ, PT ;  /* 0x000000ff1800720c */ /* 0x001fc80003f05070 */
        /* <DEDUP_REMOVED lines=23> */
[----:B------:R-:W-:Y:S01]  /*14f0*/  IADD3 R48, PT, PT, R48, -0x24c28bd8, RZ ;  /* 0xdb3d742830307810 */ /* 0x000fe20007ffe0ff */
[----:B------:R-:W-:Y:S01]  /*1500*/  VIADD R43, R43, 0xa9066899 ;  /* 0xa90668992b2b7836 */ /* 0x000fe20000000000 */
[----:B------:R-:W-:Y:S01]  /*1510*/  IADD3 R52, PT, PT, R52, 0x1fd5c5a3, RZ ;  /* 0x1fd5c5a334347810 */ /* 0x000fe20007ffe0ff */
[----:B------:R-:W-:Y:S01]  /*1520*/  VIADD R45, R45, 0x5384540f ;  /* 0x5384540f2d2d7836 */ /* 0x000fe20000000000 */
[----:B------:R-:W-:Y:S01]  /*1530*/  IADD3 R56, PT, PT, R56, 0x32370b8f, RZ ;  /* 0x32370b8f38387810 */ /* 0x000fe20007ffe0ff */
        /* <DEDUP_REMOVED lines=10> */
[----:B--2---:R-:W-:Y:S02]  /*15e0*/  PRMT R27, R66, 0x7632, R27 ;  /* 0x00007632421b7816 */ /* 0x004fe4000000001b */
[----:B------:R-:W-:Y:S02]  /*15f0*/  PRMT R26, R65, 0x7632, R26 ;  /* 0x00007632411a7816 */ /* 0x000fe4000000001a */
[----:B------:R-:W-:Y:S01]  /*1600*/  PRMT R17, R64, 0x7632, R17 ;  /* 0x0000763240117816 */ /* 0x000fe20000000011 */
[----:B-1----:R-:W-:Y:S06]  /*1610*/  @P0 BRA `(.L_x_14913) ;  /* 0x0000002800640947 */ /* 0x002fec0003800000 */
        /* <DEDUP_REMOVED lines=16> */
.L_x_14916:
        /* <DEDUP_REMOVED lines=13> */
.L_x_14918:
[----:B------:R-:W-:Y:S05]  /*17f0*/  BSYNC.RECONVERGENT B1 ;  /* 0x0000000000017941 */ /* 0x000fea0003800200 */
.L_x_14917:
        /* <DEDUP_REMOVED lines=42> */
.L_x_14915:
[----:B------:R-:W-:Y:S05]  /*1aa0*/  BSYNC.RECONVERGENT B0 ;  /* 0x0000000000007941 */ /* 0x000fea0003800200 */
.L_x_14914:
[----:B------:R-:W-:Y:S01]  /*1ab0*/  I2FP.F32.U32 R13, R13 ;  /* 0x0000000d000d7245 */ /* 0x000fe20000201000 */
[----:B-----5:R-:W-:Y:S01]  /*1ac0*/  IMAD.U32 R18, R20, 0x10000, RZ ;  /* 0x0001000014127824 */ /* 0x020fe200078e00ff */
[----:B------:R-:W-:Y:S01]  /*1ad0*/  MOV R72, UR13 ;  /* 0x0000000d00487c02 */ /* 0x000fe20008000f00 */
[----:B------:R-:W-:Y:S01]  /*1ae0*/  IMAD.U32 R59, RZ, RZ, UR14 ;  /* 0x0000000eff3b7e24 */ /* 0x000fe2000f8e00ff */
[----:B------:R-:W-:Y:S01]  /*1af0*/  ISETP.NE.AND P2, PT, R29, 0x1, PT ;  /* 0x000000011d00780c */ /* 0x000fe20003f45270 */
[----:B------:R-:W-:Y:S01]  /*1b00*/  FFMA.FTZ R13, R13, R142, 1.1641532182693481445e-10 ;  /* 0x2f0000000d0d7423 */ /* 0x000fe2000001008e */
[----:B------:R-:W-:Y:S02]  /*1b10*/  @P1 IMAD.U32 R28, R64, 0x10000, RZ ;  /* 0x00010000401c1824 */ /* 0x000fe400078e00ff */
[----:B------:R-:W-:Y:S01]  /*1b20*/  FMUL.FTZ R18, R18, R59 ;  /* 0x0000003b12127220 */ /* 0x000fe20000410000 */
[----:B------:R-:W-:Y:S01]  /*1b30*/  BSSY.RECONVERGENT B0, `(.L_x_14919) ;  /* 0x000004c000007945 */ /* 0x000fe20003800200 */
[----:B------:R-:W-:Y:S01]  /*1b40*/  PRMT R15, R20, 0x7632, R15 ;  /* 0x00007632140f7816 */ /* 0x000fe2000000000f */
[----:B------:R-:W-:Y:S01]  /*1b50*/  IMAD.MOV.U32 R19, RZ, RZ, R130 ;  /* 0x000000ffff137224 */ /* 0x000fe200078e0082 */
[----:B------:R-:W-:-:S04]  /*1b60*/  FSETP.GTU.FTZ.AND P0, PT, R13, R72, PT ;  /* 0x000000480d00720b */ /* 0x000fc80003f1c000 */
[----:B------:R-:W-:Y:S02]  /*1b70*/  FSEL R33, R18, RZ, !P0 ;  /* 0x000000ff12217208 */ /* 0x000fe40004000000 */
[----:B------:R-:W-:-:S03]  /*1b80*/  PLOP3.LUT P0, PT, P0, PT, PT, 0x8, 0x80 ;  /* 0x000000000080781c */ /* 0x000fc6000070e170 */
[----:B------:R-:W-:Y:S01]  /*1b90*/  @P1 FADD.FTZ R33, R33, R28 ;  /* 0x0000001c21211221 */ /* 0x000fe20000010000 */
[----:B------:R-:W-:Y:S01]  /*1ba0*/  P2R R13, PR, RZ, 0x1 ;  /* 0x00000001ff0d7803 */ /* 0x000fe20000000000 */
        /* <DEDUP_REMOVED lines=11> */
.L_x_14921:
        /* <DEDUP_REMOVED lines=13> */
.L_x_14923:
[----:B------:R-:W-:Y:S05]  /*1d30*/  BSYNC.RECONVERGENT B1 ;  /* 0x0000000000017941 */ /* 0x000fea0003800200 */
.L_x_14922:
        /* <DEDUP_REMOVED lines=43> */
.L_x_14920:
[----:B------:R-:W-:Y:S05]  /*1ff0*/  BSYNC.RECONVERGENT B0 ;  /* 0x0000000000007941 */ /* 0x000fea0003800200 */
.L_x_14919:
        /* <DEDUP_REMOVED lines=24> */
.L_x_14926:
        /* <DEDUP_REMOVED lines=13> */
.L_x_14928:
[----:B------:R-:W-:Y:S05]  /*2250*/  BSYNC.RECONVERGENT B1 ;  /* 0x0000000000017941 */ /* 0x000fea0003800200 */
.L_x_14927:
[----:B------:R-:W-:Y:S01]  /*2260*/  IMAD.WIDE.U32 R68, R3, -0x326172a9, RZ ;  /* 0xcd9e8d5703447825 */ /* 0x000fe200078e00ff */
[----:B------:R-:W-:-:S03]  /*2270*/  LOP3.LUT R28, R4, UR7, R37, 0x96, !PT ;  /* 0x00000007041c7c12 */ /* 0x000fc6000f8e9625 */
[----:B------:R-:W-:Y:S01]  /*2280*/  IMAD.MOV.U32 R17, RZ, RZ, R14 ;  /* 0x000000ffff117224 */ /* 0x000fe200078e000e */
[----:B------:R-:W-:Y:S01]  /*2290*/  LOP3.LUT R38, R2, UR6, R69, 0x96, !PT ;  /* 0x0000000602267c12 */ /* 0x000fe2000f8e9645 */
        /* <DEDUP_REMOVED lines=39> */
.L_x_14925:
[----:B------:R-:W-:Y:S05]  /*2510*/  BSYNC.RECONVERGENT B0 ;  /* 0x0000000000007941 */ /* 0x000fea0003800200 */
.L_x_14924:
[----:B------:R-:W-:Y:S01]  /*2520*/  I2FP.F32.U32 R17, R17 ;  /* 0x0000001100117245 */ /* 0x000fe20000201000 */
[----:B------:R-:W-:Y:S01]  /*2530*/  IMAD.U32 R20, R21, 0x10000, RZ ;  /* 0x0001000015147824 */ /* 0x000fe200078e00ff */
[----:B------:R-:W-:Y:S01]  /*2540*/  ISETP.NE.AND P2, PT, R31, 0x1, PT ;  /* 0x000000011f00780c */ /* 0x000fe20003f45270 */
[----:B------:R-:W-:Y:S01]  /*2550*/  @P1 IMAD.U32 R28, R65, 0x10000, RZ ;  /* 0x00010000411c1824 */ /* 0x000fe200078e00ff */
[----:B------:R-:W-:Y:S01]  /*2560*/  BSSY.RECONVERGENT B0, `(.L_x_14929) ;  /* 0x000004e000007945 */ /* 0x000fe20003800200 */
[----:B------:R-:W-:Y:S01]  /*2570*/  FFMA.FTZ R17, R17, R142, 1.1641532182693481445e-10 ;  /* 0x2f00000011117423 */ /* 0x000fe2000001008e */
[----:B------:R-:W-:Y:S01]  /*2580*/  FMUL.FTZ R20, R20, R59 ;  /* 0x0000003b14147220 */ /* 0x000fe20000410000 */
[----:B------:R-:W-:Y:S01]  /*2590*/  HFMA2 R32, -RZ, RZ, 0, 1.1920928955078125e-07 ;  /* 0x00000002ff207431 */ /* 0x000fe200000001ff */
        /* <DEDUP_REMOVED lines=17> */
.L_x_14931:
        /* <DEDUP_REMOVED lines=13> */
.L_x_14933:
[----:B------:R-:W-:Y:S05]  /*2780*/  BSYNC.RECONVERGENT B1 ;  /* 0x0000000000017941 */ /* 0x000fea0003800200 */
.L_x_14932:
        /* <DEDUP_REMOVED lines=42> */
[----:B------:R-:W-:-:S07]  /*2a30*/  IMAD.MOV.U32 R14, RZ, RZ, R28 ;  /* 0x000000ffff0e7224 */ /* 0x000fce00078e001c */
.L_x_14930:
[----:B------:R-:W-:Y:S05]  /*2a40*/  BSYNC.RECONVERGENT B0 ;  /* 0x0000000000007941 */ /* 0x000fea0003800200 */
.L_x_14929:
[----:B------:R-:W-:Y:S01]  /*2a50*/  I2FP.F32.U32 R29, R29 ;  /* 0x0000001d001d7245 */ /* 0x000fe20000201000 */
[----:B------:R-:W-:Y:S01]  /*2a60*/  IMAD.U32 R28, R21, 0x10000, RZ ;  /* 0x00010000151c7824 */ /* 0x000fe200078e00ff */
[----:B------:R-:W-:Y:S01]  /*2a70*/  ISETP.NE.AND P0, PT, R32, 0x1, PT ;  /* 0x000000012000780c */ /* 0x000fe20003f05270 */
[----:B------:R-:W-:Y:S01]  /*2a80*/  @P1 IMAD.U32 R21, R26, 0x10000, RZ ;  /* 0x000100001a151824 */ /* 0x000fe200078e00ff */
        /* <DEDUP_REMOVED lines=19> */
.L_x_14936:
        /* <DEDUP_REMOVED lines=13> */
.L_x_14938:
[----:B------:R-:W-:Y:S05]  /*2c90*/  BSYNC.RECONVERGENT B1 ;  /* 0x0000000000017941 */ /* 0x000fea0003800200 */
.L_x_14937:
        /* <DEDUP_REMOVED lines=43> */
.L_x_14935:
[----:B------:R-:W-:Y:S05]  /*2f50*/  BSYNC.RECONVERGENT B0 ;  /* 0x0000000000007941 */ /* 0x000fea0003800200 */
.L_x_14934:
[----:B------:R-:W-:Y:S01]  /*2f60*/  I2FP.F32.U32 R29, R26 ;  /* 0x0000001a001d7245 */ /* 0x000fe20000201000 */
[----:B------:R-:W-:Y:S01]  /*2f70*/  @P1 IMAD.U32 R28, R66, 0x10000, RZ ;  /* 0x00010000421c1824 */ /* 0x000fe200078e00ff */
[C---:B------:R-:W-:Y:S01]  /*2f80*/  SHF.L.U32 R26, R22.reuse, 0x10, RZ ;  /* 0x00000010161a7819 */ /* 0x040fe200000006ff */
[----:B------:R-:W-:Y:S01]  /*2f90*/  BSSY.RECONVERGENT B0, `(.L_x_14939) ;  /* 0x000004e000007945 */ /* 0x000fe20003800200 */
[----:B------:R-:W-:Y:S01]  /*2fa0*/  ISETP.NE.AND P0, PT, R31, 0x1, PT ;  /* 0x000000011f00780c */ /* 0x000fe20003f05270 */
[----:B------:R-:W-:Y:S01]  /*2fb0*/  FFMA.FTZ R29, R29, R142, 1.1641532182693481445e-10 ;  /* 0x2f0000001d1d7423 */ /* 0x000fe2000001008e */
[----:B------:R-:W-:Y:S01]  /*2fc0*/  PRMT R22, R22, 0x7632, R22 ;  /* 0x0000763216167816 */ /* 0x000fe20000000016 */
[----:B------:R-:W-:-:S03]  /*2fd0*/  FMUL.FTZ R26, R26, R59 ;  /* 0x0000003b1a1a7220 */ /* 0x000fc60000410000 */
[----:B------:R-:W-:Y:S01]  /*2fe0*/  FSETP.GTU.FTZ.AND P3, PT, R29, R72, PT ;  /* 0x000000481d00720b */ /* 0x000fe20003f7c000 */
[----:B------:R-:W-:-:S03]  /*2ff0*/  IMAD.MOV.U32 R29, RZ, RZ, R130 ;  /* 0x000000ffff1d7224 */ /* 0x000fc600078e0082 */
        /* <DEDUP_REMOVED lines=14> */
.L_x_14941:
        /* <DEDUP_REMOVED lines=13> */
.L_x_14943:
[----:B------:R-:W-:Y:S05]  /*31b0*/  BSYNC.RECONVERGENT B1 ;  /* 0x0000000000017941 */ /* 0x000fea0003800200 */
.L_x_14942:
        /* <DEDUP_REMOVED lines=43> */
.L_x_14940:
[----:B------:R-:W-:Y:S05]  /*3470*/  BSYNC.RECONVERGENT B0 ;  /* 0x0000000000007941 */ /* 0x000fea0003800200 */
.L_x_14939:
        /* <DEDUP_REMOVED lines=23> */
.L_x_14946:
        /* <DEDUP_REMOVED lines=13> */
.L_x_14948:
[----:B------:R-:W-:Y:S05]  /*36c0*/  BSYNC.RECONVERGENT B1 ;  /* 0x0000000000017941 */ /* 0x000fea0003800200 */
.L_x_14947:
        /* <DEDUP_REMOVED lines=43> */
.L_x_14945:
[----:B------:R-:W-:Y:S05]  /*3980*/  BSYNC.RECONVERGENT B0 ;  /* 0x0000000000007941 */ /* 0x000fea0003800200 */
.L_x_14944:
[----:B------:R-:W-:Y:S01]  /*3990*/  I2FP.F32.U32 R27, R27 ;  /* 0x0000001b001b7245 */ /* 0x000fe20000201000 */
[----:B------:R-:W-:Y:S01]  /*39a0*/  IMAD.U32 R28, R23, 0x10000, RZ ;  /* 0x00010000171c7824 */ /* 0x000fe200078e00ff */
[----:B------:R-:W-:Y:S01]  /*39b0*/  ISETP.NE.AND P5, PT, R40, 0x1, PT ;  /* 0x000000012800780c */ /* 0x000fe20003fa5270 */
[----:B------:R-:W-:Y:S01]  /*39c0*/  @P1 IMAD.U32 R32, R67, 0x10000, RZ ;  /* 0x0001000043201824 */ /* 0x000fe200078e00ff */
[----:B------:R-:W-:Y:S01]  /*39d0*/  BSSY.RECONVERGENT B0, `(.L_x_14949) ;  /* 0x000004d000007945 */ /* 0x000fe20003800200 */
[----:B------:R-:W-:Y:S01]  /*39e0*/  FFMA.FTZ R27, R27, R142, 1.1641532182693481445e-10 ;  /* 0x2f0000001b1b7423 */ /* 0x000fe2000001008e */
[----:B------:R-:W-:Y:S01]  /*39f0*/  FMUL.FTZ R28, R28, R59 ;  /* 0x0000003b1c1c7220 */ /* 0x000fe20000410000 */
[----:B------:R-:W-:Y:S02]  /*3a00*/  HFMA2 R31, -RZ, RZ, 0, 1.1920928955078125e-07 ;  /* 0x00000002ff1f7431 */ /* 0x000fe400000001ff */
[----:B------:R-:W-:Y:S01]  /*3a10*/  IMAD.MOV.U32 R29, RZ, RZ, R130 ;  /* 0x000000ffff1d7224 */ /* 0x000fe200078e0082 */
[----:B------:R-:W-:-:S02]  /*3a20*/  FSETP.GTU.FTZ.AND P4, PT, R27, R72, PT ;  /* 0x000000481b00720b */ /* 0x000fc40003f9c000 */
[----:B------:R-:W-:Y:S02]  /*3a30*/  PRMT R27, R23, 0x7632, R27 ;  /* 0x00007632171b7816 */ /* 0x000fe4000000001b */
        /* <DEDUP_REMOVED lines=13> */
.L_x_14951:
        /* <DEDUP_REMOVED lines=13> */
.L_x_14953:
[----:B------:R-:W-:Y:S05]  /*3be0*/  BSYNC.RECONVERGENT B1 ;  /* 0x0000000000017941 */ /* 0x000fea0003800200 */
.L_x_14952:
        /* <DEDUP_REMOVED lines=43> */
.L_x_14950:
[----:B------:R-:W-:Y:S05]  /*3ea0*/  BSYNC.RECONVERGENT B0 ;  /* 0x0000000000007941 */ /* 0x000fea0003800200 */
.L_x_14949:
        /* <DEDUP_REMOVED lines=16> */
.L_x_14913:
        /* <DEDUP_REMOVED lines=16> */
.L_x_14957:
        /* <DEDUP_REMOVED lines=13> */
.L_x_14959:
[----:B------:R-:W-:Y:S05]  /*4180*/  BSYNC.RECONVERGENT B1 ;  /* 0x0000000000017941 */ /* 0x000fea0003800200 */
.L_x_14958:
        /* <DEDUP_REMOVED lines=40> */
[----:B------:R-:W-:-:S07]  /*4410*/  LOP3.LUT R133, R44, R6, R15, 0x96, !PT ;  /* 0x000000062c857212 */ /* 0x000fce00078e960f */
.L_x_14956:
[----:B------:R-:W-:Y:S05]  /*4420*/  BSYNC.RECONVERGENT B0 ;  /* 0x0000000000007941 */ /* 0x000fea0003800200 */
.L_x_14955:
[----:B------:R-:W-:Y:S01]  /*4430*/  I2FP.F32.U32 R5, R5 ;  /* 0x0000000500057245 */ /* 0x000fe20000201000 */
[----:B------:R-:W-:Y:S01]  /*4440*/  IMAD.U32 R72, RZ, RZ, UR13 ;  /* 0x0000000dff487e24 */ /* 0x000fe2000f8e00ff */
[----:B------:R-:W-:Y:S01]  /*4450*/  ISETP.NE.AND P2, PT, R8, 0x1, PT ;  /* 0x000000010800780c */ /* 0x000fe20003f45270 */
[C---:B-----5:R-:W-:Y:S01]  /*4460*/  IMAD.U32 R6, R20.reuse, 0x10000, RZ ;  /* 0x0001000014067824 */ /* 0x060fe200078e00ff */
[----:B------:R-:W-:Y:S01]  /*4470*/  BSSY.RECONVERGENT B0, `(.L_x_14960) ;  /* 0x000004c000007945 */ /* 0x000fe20003800200 */
[----:B------:R-:W-:Y:S01]  /*4480*/  FFMA.FTZ R5, R5, R142, 1.1641532182693481445e-10 ;  /* 0x2f00000005057423 */ /* 0x000fe2000001008e */
[----:B------:R-:W-:Y:S02]  /*4490*/  IMAD.U32 R59, RZ, RZ, UR14 ;  /* 0x0000000eff3b7e24 */ /* 0x000fe4000f8e00ff */
[----:B------:R-:W-:Y:S01]  /*44a0*/  HFMA2 R9, -RZ, RZ, 0, 1.1920928955078125e-07 ;  /* 0x00000002ff097431 */ /* 0x000fe200000001ff */
[----:B------:R-:W-:Y:S01]  /*44b0*/  PRMT R12, R20, 0x7632, R12 ;  /* 0x00007632140c7816 */ /* 0x000fe2000000000c */
[----:B------:R-:W-:Y:S01]  /*44c0*/  IMAD.MOV.U32 R7, RZ, RZ, R130 ;  /* 0x000000ffff077224 */ /* 0x000fe200078e0082 */
        /* <DEDUP_REMOVED lines=14> */
.L_x_14962:
        /* <DEDUP_REMOVED lines=13> */
.L_x_14964:
[----:B------:R-:W-:Y:S05]  /*4680*/  BSYNC.RECONVERGENT B1 ;  /* 0x0000000000017941 */ /* 0x000fea0003800200 */
.L_x_14963:
        /* <DEDUP_REMOVED lines=42> */
.L_x_14961:
[----:B------:R-:W-:Y:S05]  /*4930*/  BSYNC.RECONVERGENT B0 ;  /* 0x0000000000007941 */ /* 0x000fea0003800200 */
.L_x_14960:
[----:B------:R-:W-:Y:S01]  /*4940*/  I2FP.F32.U32 R7, R7 ;  /* 0x0000000700077245 */ /* 0x000fe20000201000 */
[----:B------:R-:W-:Y:S01]  /*4950*/  @P1 IMAD.U32 R8, R64, 0x10000, RZ ;  /* 0x0001000040081824 */ /* 0x000fe200078e00ff */
[----:B------:R-:W-:Y:S01]  /*4960*/  SHF.L.U32 R6, R60, 0x10, RZ ;  /* 0x000000103c067819 */ /* 0x000fe200000006ff */
[----:B------:R-:W-:Y:S01]  /*4970*/  BSSY.RECONVERGENT B0, `(.L_x_14965) ;  /* 0x000004f000007945 */ /* 0x000fe20003800200 */
[----:B------:R-:W-:Y:S01]  /*4980*/  ISETP.NE.AND P2, PT, R9, 0x1, PT ;  /* 0x000000010900780c */ /* 0x000fe20003f45270 */
[----:B------:R-:W-:Y:S02]  /*4990*/  FFMA.FTZ R7, R7, R142, 1.1641532182693481445e-10 ;  /* 0x2f00000007077423 */ /* 0x000fe4000001008e */
[----:B------:R-:W-:-:S03]  /*49a0*/  FMUL.FTZ R6, R6, R59 ;  /* 0x0000003b06067220 */ /* 0x000fc60000410000 */
        /* <DEDUP_REMOVED lines=18> */
.L_x_14967:
        /* <DEDUP_REMOVED lines=13> */
.L_x_14969:
[----:B------:R-:W-:Y:S05]  /*4ba0*/  BSYNC.RECONVERGENT B1 ;  /* 0x0000000000017941 */ /* 0x000fea0003800200 */
.L_x_14968:
        /* <DEDUP_REMOVED lines=42> */
[----:B------:R-:W-:-:S07]  /*4e50*/  IMAD.MOV.U32 R6, RZ, RZ, RZ ;  /* 0x000000ffff067224 */ /* 0x000fce00078e00ff */
.L_x_14966:
[----:B------:R-:W-:Y:S05]  /*4e60*/  BSYNC.RECONVERGENT B0 ;  /* 0x0000000000007941 */ /* 0x000fea0003800200 */
.L_x_14965:
        /* <DEDUP_REMOVED lines=21> */
.L_x_14972:
        /* <DEDUP_REMOVED lines=13> */
.L_x_14974:
[----:B------:R-:W-:Y:S05]  /*5090*/  BSYNC.RECONVERGENT B1 ;  /* 0x0000000000017941 */ /* 0x000fea0003800200 */
.L_x_14973:
        /* <DEDUP_REMOVED lines=43> */
.L_x_14971:
[----:B------:R-:W-:Y:S05]  /*5350*/  BSYNC.RECONVERGENT B0 ;  /* 0x0000000000007941 */ /* 0x000fea0003800200 */
.L_x_14970:
[----:B------:R-:W-:Y:S01]  /*5360*/  I2FP.F32.U32 R7, R7 ;  /* 0x0000000700077245 */ /* 0x000fe20000201000 */
[----:B------:R-:W-:Y:S01]  /*5370*/  @P1 IMAD.U32 R17, R17, 0x10000, RZ ;  /* 0x0001000011111824 */ /* 0x000fe200078e00ff */
[----:B------:R-:W-:Y:S01]  /*5380*/  PRMT R6, R60, 0x7632, R6 ;  /* 0x000076323c067816 */ /* 0x000fe20000000006 */
[----:B------:R-:W-:Y:S01]  /*5390*/  BSSY.RECONVERGENT B0, `(.L_x_14975) ;  /* 0x0000050000007945 */ /* 0x000fe20003800200 */
[----:B------:R-:W-:Y:S01]  /*53a0*/  ISETP.NE.AND P2, PT, R8, 0x1, PT ;  /* 0x000000010800780c */ /* 0x000fe20003f45270 */
[----:B------:R-:W-:Y:S01]  /*53b0*/  FFMA.FTZ R7, R7, R142, 1.1641532182693481445e-10 ;  /* 0x2f00000007077423 */ /* 0x000fe2000001008e */
[----:B------:R-:W-:Y:S02]  /*53c0*/  IMAD.MOV.U32 R10, RZ, RZ, 0x2 ;  /* 0x00000002ff0a7424 */ /* 0x000fe400078e00ff */
[----:B------:R-:W-:Y:S02]  /*53d0*/  IMAD.U32 R6, R6, 0x10000, RZ ;  /* 0x0001000006067824 */ /* 0x000fe400078e00ff */
[----:B------:R-:W-:-:S02]  /*53e0*/  FSETP.GTU.FTZ.AND P0, PT, R7, R72, PT ;  /* 0x000000480700720b */ /* 0x000fc40003f1c000 */
[----:B------:R-:W-:-:S05]  /*53f0*/  FMUL.FTZ R6, R6, R59 ;  /* 0x0000003b06067220 */ /* 0x000fca0000410000 */
        /* <DEDUP_REMOVED lines=16> */
.L_x_14977:
        /* <DEDUP_REMOVED lines=13> */
.L_x_14979:
[----:B------:R-:W-:Y:S05]  /*55d0*/  BSYNC.RECONVERGENT B1 ;  /* 0x0000000000017941 */ /* 0x000fea0003800200 */
.L_x_14978:
        /* <DEDUP_REMOVED lines=43> */
.L_x_14976:
[----:B------:R-:W-:Y:S05]  /*5890*/  BSYNC.RECONVERGENT B0 ;  /* 0x0000000000007941 */ /* 0x000fea0003800200 */
.L_x_14975:
[----:B------:R-:W-:Y:S01]  /*58a0*/  I2FP.F32.U32 R7, R7 ;  /* 0x0000000700077245 */ /* 0x000fe20000201000 */
[C---:B------:R-:W-:Y:S01]  /*58b0*/  IMAD.U32 R8, R21.reuse, 0x10000, RZ ;  /* 0x0001000015087824 */ /* 0x040fe200078e00ff */
[----:B------:R-:W-:Y:S01]  /*58c0*/  ISETP.NE.AND P2, PT, R10, 0x1, PT ;  /* 0x000000010a00780c */ /* 0x000fe20003f45270 */
[----:B------:R-:W-:Y:S01]  /*58d0*/  BSSY.RECONVERGENT B0, `(.L_x_14980) ;  /* 0x000004c000007945 */ /* 0x000fe20003800200 */
[----:B------:R-:W-:Y:S01]  /*58e0*/  PRMT R12, R21, 0x7632, R12 ;  /* 0x00007632150c7816 */ /* 0x000fe2000000000c */
[----:B------:R-:W-:Y:S01]  /*58f0*/  FFMA.FTZ R7, R7, R142, 1.1641532182693481445e-10 ;  /* 0x2f00000007077423 */ /* 0x000fe2000001008e */
[----:B------:R-:W-:Y:S01]  /*5900*/  IMAD.MOV.U32 R11, RZ, RZ, 0x2 ;  /* 0x00000002ff0b7424 */ /* 0x000fe200078e00ff */
[----:B------:R-:W-:-:S03]  /*5910*/  MOV R9, R130 ;  /* 0x0000008200097202 */ /* 0x000fc60000000f00 */
        /* <DEDUP_REMOVED lines=14> */
.L_x_14982:
        /* <DEDUP_REMOVED lines=13> */
.L_x_14984:
[----:B------:R-:W-:Y:S05]  /*5ad0*/  BSYNC.RECONVERGENT B1 ;  /* 0x0000000000017941 */ /* 0x000fea0003800200 */
.L_x_14983:
        /* <DEDUP_REMOVED lines=43> */
.L_x_14981:
[----:B------:R-:W-:Y:S05]  /*5d90*/  BSYNC.RECONVERGENT B0 ;  /* 0x0000000000007941 */ /* 0x000fea0003800200 */
.L_x_14980:
        /* <DEDUP_REMOVED lines=25> */
.L_x_14987:
        /* <DEDUP_REMOVED lines=13> */
.L_x_14989:
[----:B------:R-:W-:Y:S05]  /*6000*/  BSYNC.RECONVERGENT B1 ;  /* 0x0000000000017941 */ /* 0x000fea0003800200 */
.L_x_14988:
        /* <DEDUP_REMOVED lines=43> */
.L_x_14986:
[----:B------:R-:W-:Y:S05]  /*62c0*/  BSYNC.RECONVERGENT B0 ;  /* 0x0000000000007941 */ /* 0x000fea0003800200 */
.L_x_14985:
[----:B------:R-:W-:Y:S01]  /*62d0*/  ISETP.NE.AND P3, PT, R8, 0x1, PT ;  /* 0x000000010800780c */ /* 0x000fe20003f65270 */
[----:B------:R-:W-:Y:S01]  /*62e0*/  BSSY.RECONVERGENT B0, `(.L_x_14990) ;  /* 0x000004c000007945 */ /* 0x000fe20003800200 */
[----:B------:R-:W-:Y:S01]  /*62f0*/  I2FP.F32.U32 R9, R9 ;  /* 0x0000000900097245 */ /* 0x000fe20000201000 */
[----:B------:R-:W-:Y:S01]  /*6300*/  IMAD.MOV.U32 R10, RZ, RZ, 0x2 ;  /* 0x00000002ff0a7424 */ /* 0x000fe200078e00ff */
[----:B------:R-:W-:-:S03]  /*6310*/  SHF.L.U32 R12, R12, 0x10, RZ ;  /* 0x000000100c0c7819 */ /* 0x000fc600000006ff */
[----:B------:R-:W-:Y:S02]  /*6320*/  FFMA.FTZ R9, R9, R142, 1.1641532182693481445e-10 ;  /* 0x2f00000009097423 */ /* 0x000fe4000001008e */
[----:B------:R-:W-:-:S03]  /*6330*/  FMUL.FTZ R12, R12, R59 ;  /* 0x0000003b0c0c7220 */ /* 0x000fc60000410000 */
        /* <DEDUP_REMOVED lines=13> */
.L_x_14992:
        /* <DEDUP_REMOVED lines=13> */
.L_x_14994:
[----:B------:R-:W-:Y:S05]  /*64e0*/  BSYNC.RECONVERGENT B1 ;  /* 0x0000000000017941 */ /* 0x000fea0003800200 */
.L_x_14993:
        /* <DEDUP_REMOVED lines=43> */
.L_x_14991:
[----:B------:R-:W-:Y:S05]  /*67a0*/  BSYNC.RECONVERGENT B0 ;  /* 0x0000000000007941 */ /* 0x000fea0003800200 */
.L_x_14990:
        /* <DEDUP_REMOVED lines=26> */
.L_x_14997:
        /* <DEDUP_REMOVED lines=13> */
.L_x_14999:
[----:B------:R-:W-:Y:S05]  /*6a20*/  BSYNC.RECONVERGENT B1 ;  /* 0x0000000000017941 */ /* 0x000fea0003800200 */
.L_x_14998:
        /* <DEDUP_REMOVED lines=43> */
.L_x_14996:
[----:B------:R-:W-:Y:S05]  /*6ce0*/  BSYNC.RECONVERGENT B0 ;  /* 0x0000000000007941 */ /* 0x000fea0003800200 */
.L_x_14995:
        /* <DEDUP_REMOVED lines=21> */
.L_x_15002:
        /* <DEDUP_REMOVED lines=13> */
.L_x_15004:
[----:B------:R-:W-:Y:S05]  /*6f10*/  BSYNC.RECONVERGENT B1 ;  /* 0x0000000000017941 */ /* 0x000fea0003800200 */
.L_x_15003:
        /* <DEDUP_REMOVED lines=43> */
.L_x_15001:
[----:B------:R-:W-:Y:S05]  /*71d0*/  BSYNC.RECONVERGENT B0 ;  /* 0x0000000000007941 */ /* 0x000fea0003800200 */
.L_x_15000:
[----:B------:R-:W-:Y:S01]  /*71e0*/  I2FP.F32.U32 R11, R11 ;  /* 0x0000000b000b7245 */ /* 0x000fe20000201000 */
[----:B------:R-:W-:Y:S01]  /*71f0*/  @P1 IMAD.U32 R37, R66, 0x10000, RZ ;  /* 0x0001000042251824 */ /* 0x000fe200078e00ff */
[----:B------:R-:W-:Y:S01]  /*7200*/  SHF.L.U32 R10, R62, 0x10, RZ ;  /* 0x000000103e0a7819 */ /* 0x000fe200000006ff */
[----:B------:R-:W-:Y:S02]  /*7210*/  BSSY.RECONVERGENT B0, `(.L_x_15005) ;  /* 0x000004f000007945 */ /* 0x000fe40003800200 */
[----:B------:R-:W-:Y:S02]  /*7220*/  FFMA.FTZ R11, R11, R142, 1.1641532182693481445e-10 ;  /* 0x2f0000000b0b7423 */ /* 0x000fe4000001008e */
[----:B------:R-:W-:-:S03]  /*7230*/  FMUL.FTZ R10, R10, R59 ;  /* 0x0000003b0a0a7220 */ /* 0x000fc60000410000 */
[----:B------:R-:W-:Y:S02]  /*7240*/  FSETP.GTU.FTZ.AND P0, PT, R11, R72, PT ;  /* 0x000000480b00720b */ /* 0x000fe40003f1c000 */
[----:B------:R-:W-:Y:S02]  /*7250*/  MOV R11, R130 ;  /* 0x00000082000b7202 */ /* 0x000fe40000000f00 */
[----:B------:R-:W-:-:S05]  /*7260*/  FSEL R10, R10, RZ, !P0 ;  /* 0x000000ff0a0a7208 */ /* 0x000fca0004000000 */
[----:B------:R-:W-:Y:S01]  /*7270*/  FADD.FTZ R10, R9, R10 ;  /* 0x0000000a090a7221 */ /* 0x000fe20000010000 */
[----:B------:R-:W-:Y:S02]  /*7280*/  SEL R9, RZ, 0x1, P0 ;  /* 0x00000001ff097807 */ /* 0x000fe40000000000 */
[----:B------:R-:W-:Y:S01]  /*7290*/  ISETP.NE.AND P0, PT, R28, 0x1, PT ;  /* 0x000000011c00780c */ /* 0x000fe20003f05270 */
[--C-:B------:R-:W-:Y:S01]  /*72a0*/  @P1 FADD.FTZ R37, R37, R10.reuse ;  /* 0x0000000a25251221 */ /* 0x100fe20000010000 */
[----:B------:R-:W-:Y:S02]  /*72b0*/  @!P1 IMAD.MOV.U32 R37, RZ, RZ, R10 ;  /* 0x000000ffff259224 */ /* 0x000fe400078e000a */
[----:B------:R-:W-:-:S03]  /*72c0*/  IMAD.MOV.U32 R10, RZ, RZ, 0x2 ;  /* 0x00000002ff0a7424 */ /* 0x000fc600078e00ff */
        /* <DEDUP_REMOVED lines=10> */
.L_x_15007:
        /* <DEDUP_REMOVED lines=13> */
.L_x_15009:
[----:B------:R-:W-:Y:S05]  /*7440*/  BSYNC.RECONVERGENT B1 ;  /* 0x0000000000017941 */ /* 0x000fea0003800200 */
.L_x_15008:
        /* <DEDUP_REMOVED lines=43> */
.L_x_15006:
[----:B------:R-:W-:Y:S05]  /*7700*/  BSYNC.RECONVERGENT B0 ;  /* 0x0000000000007941 */ /* 0x000fea0003800200 */
.L_x_15005:
        /* <DEDUP_REMOVED lines=20> */
.L_x_15012:
        /* <DEDUP_REMOVED lines=13> */
.L_x_15014:
[----:B------:R-:W-:Y:S05]  /*7920*/  BSYNC.RECONVERGENT B1 ;  /* 0x0000000000017941 */ /* 0x000fea0003800200 */
.L_x_15013:
        /* <DEDUP_REMOVED lines=43> */
.L_x_15011:
[----:B------:R-:W-:Y:S05]  /*7be0*/  BSYNC.RECONVERGENT B0 ;  /* 0x0000000000007941 */ /* 0x000fea0003800200 */
.L_x_15010:
[----:B------:R-:W-:Y:S01]  /*7bf0*/  I2FP.F32.U32 R11, R11 ;  /* 0x0000000b000b7245 */ /* 0x000fe20000201000 */
[----:B------:R-:W-:Y:S01]  /*7c00*/  @P1 IMAD.U32 R27, R27, 0x10000, RZ ;  /* 0x000100001b1b1824 */ /* 0x000fe200078e00ff */
[----:B------:R-:W-:Y:S01]  /*7c10*/  PRMT R10, R62, 0x7632, R10 ;  /* 0x000076323e0a7816 */ /* 0x000fe2000000000a */
[----:B------:R-:W-:Y:S02]  /*7c20*/  BSSY.RECONVERGENT B0, `(.L_x_15015) ;  /* 0x0000050000007945 */ /* 0x000fe40003800200 */
        /* <DEDUP_REMOVED lines=8> */
[----:B------:R-:W-:-:S03]  /*7cb0*/  IMAD.MOV.U32 R11, RZ, RZ, R130 ;  /* 0x000000ffff0b7224 */ /* 0x000fc600078e0082 */
[----:B------:R-:W-:Y:S01]  /*7cc0*/  @P1 FADD.FTZ R38, R27, R12 ;  /* 0x0000000c1b261221 */ /* 0x000fe20000010000 */
[----:B------:R-:W-:Y:S01]  /*7cd0*/  @!P1 MOV R38, R12 ;  /* 0x0000000c00269202 */ /* 0x000fe20000000f00 */
[----:B------:R-:W-:-:S03]  /*7ce0*/  IMAD.MOV.U32 R27, RZ, RZ, 0x2 ;  /* 0x00000002ff1b7424 */ /* 0x000fc600078e00ff */
[----:B------:R-:W-:-:S03]  /*7cf0*/  F2FP.BF16.F32.PACK_AB R26, RZ, R38 ;  /* 0x00000026ff1a723e */ /* 0x000fc600000010ff */
        /* <DEDUP_REMOVED lines=9> */
.L_x_15017:
        /* <DEDUP_REMOVED lines=13> */
.L_x_15019:
[----:B------:R-:W-:Y:S05]  /*7e60*/  BSYNC.RECONVERGENT B1 ;  /* 0x0000000000017941 */ /* 0x000fea0003800200 */
.L_x_15018:
        /* <DEDUP_REMOVED lines=43> */
.L_x_15016:
[----:B------:R-:W-:Y:S05]  /*8120*/  BSYNC.RECONVERGENT B0 ;  /* 0x0000000000007941 */ /* 0x000fea0003800200 */
.L_x_15015:
        /* <DEDUP_REMOVED lines=21> */
.L_x_15022:
        /* <DEDUP_REMOVED lines=13> */
.L_x_15024:
[----:B------:R-:W-:Y:S05]  /*8350*/  BSYNC.RECONVERGENT B1 ;  /* 0x0000000000017941 */ /* 0x000fea0003800200 */
.L_x_15023:
        /* <DEDUP_REMOVED lines=43> */
.L_x_15021:
[----:B------:R-:W-:Y:S05]  /*8610*/  BSYNC.RECONVERGENT B0 ;  /* 0x0000000000007941 */ /* 0x000fea0003800200 */
.L_x_15020:
[----:B------:R-:W-:Y:S01]  /*8620*/  I2FP.F32.U32 R23, R23 ;  /* 0x0000001700177245 */ /* 0x000fe20000201000 */
[----:B------:R-:W-:Y:S01]  /*8630*/  @P1 IMAD.U32 R32, R67, 0x10000, RZ ;  /* 0x0001000043201824 */ /* 0x000fe200078e00ff */
[----:B------:R-:W-:Y:S01]  /*8640*/  SHF.L.U32 R28, R63, 0x10, RZ ;  /* 0x000000103f1c7819 */ /* 0x000fe200000006ff */
[----:B------:R-:W-:Y:S01]  /*8650*/  BSSY.RECONVERGENT B0, `(.L_x_15025) ;  /* 0x0000050000007945 */ /* 0x000fe20003800200 */
[----:B------:R-:W-:Y:S01]  /*8660*/  MOV R29, R130 ;  /* 0x00000082001d7202 */ /* 0x000fe20000000f00 */
[----:B------:R-:W-:Y:S02]  /*8670*/  FFMA.FTZ R23, R23, R142, 1.1641532182693481445e-10 ;  /* 0x2f00000017177423 */ /* 0x000fe4000001008e */
[----:B------:R-:W-:-:S03]  /*8680*/  FMUL.FTZ R28, R28, R59 ;  /* 0x0000003b1c1c7220 */ /* 0x000fc60000410000 */
        /* <DEDUP_REMOVED lines=19> */
.L_x_15027:
        /* <DEDUP_REMOVED lines=13> */
.L_x_15029:
[----:B------:R-:W-:Y:S05]  /*8890*/  BSYNC.RECONVERGENT B1 ;  /* 0x0000000000017941 */ /* 0x000fea0003800200 */
.L_x_15028:
        /* <DEDUP_REMOVED lines=43> */
.L_x_15026:
[----:B------:R-:W-:Y:S05]  /*8b50*/  BSYNC.RECONVERGENT B0 ;  /* 0x0000000000007941 */ /* 0x000fea0003800200 */
.L_x_15025:
        /* <DEDUP_REMOVED lines=20> */
.L_x_15032:
        /* <DEDUP_REMOVED lines=15> */
.L_x_15034:
[----:B------:R-:W-:Y:S05]  /*8d90*/  BSYNC.RECONVERGENT B1 ;  /* 0x0000000000017941 */ /* 0x000fea0003800200 */
.L_x_15033:
        /* <DEDUP_REMOVED lines=43> */
.L_x_15031:
[----:B------:R-:W-:Y:S05]  /*9050*/  BSYNC.RECONVERGENT B0 ;  /* 0x0000000000007941 */ /* 0x000fea0003800200 */
.L_x_15030:
        /* <DEDUP_REMOVED lines=8> */
[----:B------:R-:W-:-:S03]  /*90e0*/  FMUL.FTZ R28, R28, R59 ;  /* 0x0000003b1c1c7220 */ /* 0x000fc60000410000 */
[----:B------:R-:W-:Y:S02]  /*90f0*/  SEL R27, RZ, 0x1, P6 ;  /* 0x00000001ff1b7807 */ /* 0x000fe40003000000 */
[----:B------:R-:W-:Y:S02]  /*9100*/  FSEL R69, R28, RZ, !P6 ;  /* 0x000000ff1c457208 */ /* 0x000fe40007000000 */
[----:B------:R-:W-:-:S03]  /*9110*/  @P1 PRMT R28, R67, 0x7632, R28 ;  /* 0x00007632431c1816 */ /* 0x000fc6000000001c */
[----:B------:R-:W-:Y:S02]  /*9120*/  FADD.FTZ R12, R12, R69 ;  /* 0x000000450c0c7221 */ /* 0x000fe40000010000 */
[----:B------:R-:W-:-:S04]  /*9130*/  @P1 IMAD.U32 R29, R28, 0x10000, RZ ;  /* 0x000100001c1d1824 */ /* 0x000fc800078e00ff */
[----:B------:R-:W-:Y:S01]  /*9140*/  @P1 FADD.FTZ R40, R12, R29 ;  /* 0x0000001d0c281221 */ /* 0x000fe20000010000 */
[----:B------:R-:W-:Y:S02]  /*9150*/  @!P1 MOV R40, R12 ;  /* 0x0000000c00289202 */ /* 0x000fe40000000f00 */
[----:B------:R-:W-:Y:S02]  /*9160*/  PRMT R12, R27, 0x7610, R12 ;  /* 0x000076101b0c7816 */ /* 0x000fe4000000000c */
[----:B------:R-:W-:-:S04]  /*9170*/  F2FP.BF16.F32.PACK_AB R27, RZ, R40 ;  /* 0x00000028ff1b723e */ /* 0x000fc800000010ff */
[----:B------:R-:W-:-:S07]  /*9180*/  PRMT R23, R23, 0x5410, R27 ;  /* 0x0000541017177816 */ /* 0x000fce000000001b */
.L_x_14954:
[----:B------:R-:W0:Y:S01]  /*9190*/  LDC.64 R150, c[0x0][0x3a8] ;  /* 0x0000ea00ff967b82 */ /* 0x000e220000000a00 */
[----:B------:R-:W-:Y:S02]  /*91a0*/  SEL R26, RZ, 0x100, !P0 ;  /* 0x00000100ff1a7807 */ /* 0x000fe40004000000 */
[----:B------:R-:W-:Y:S02]  /*91b0*/  ISETP.NE.U32.AND P0, PT, R24, RZ, PT ;  /* 0x000000ff1800720c */ /* 0x000fe40003f05070 */
[----:B------:R-:W-:Y:S02]  /*91c0*/  SEL R28, RZ, 0x1000000, !P5 ;  /* 0x01000000ff1c7807 */ /* 0x000fe40006800000 */
[----:B------:R-:W-:Y:S01]  /*91d0*/  ISETP.NE.AND.EX P0, PT, R25, RZ, PT, P0 ;  /* 0x000000ff1900720c */ /* 0x000fe20003f05300 */
[----:B------:R-:W1:Y:S01]  /*91e0*/  LDC.64 R144, c[0x0][0x3b0] ;  /* 0x0000ec00ff907b82 */ /* 0x000e620000000a00 */
[----:B------:R-:W-:Y:S02]  /*91f0*/  SEL R27, RZ, 0x10000, !P4 ;  /* 0x00010000ff1b7807 */ /* 0x000fe40006000000 */
[----:B------:R-:W-:-:S02]  /*9200*/  ISETP.NE.AND P5, PT, R15, RZ, PT ;  /* 0x000000ff0f00720c */ /* 0x000fc40003fa5270 */
[----:B------:R-:W-:Y:S02]  /*9210*/  ISETP.NE.AND P4, PT, R17, RZ, PT ;  /* 0x000000ff1100720c */ /* 0x000fe40003f85270 */
[----:B------:R-:W-:Y:S02]  /*9220*/  ISETP.NE.AND P6, PT, R13, RZ, PT ;  /* 0x000000ff0d00720c */ /* 0x000fe40003fc5270 */
[----:B------:R-:W-:Y:S02]  /*9230*/  SEL R15, RZ, 0x1000000, !P2 ;  /* 0x01000000ff0f7807 */ /* 0x000fe40005000000 */
[----:B------:R-:W-:Y:S02]  /*9240*/  SEL R24, RZ, 0x10000, !P4 ;  /* 0x00010000ff187807 */ /* 0x000fe40006000000 */
[----:B------:R-:W-:Y:S02]  /*9250*/  SEL R13, RZ, 0x100, !P5 ;  /* 0x00000100ff0d7807 */ /* 0x000fe40006800000 */
[----:B------:R-:W-:Y:S01]  /*9260*/  LOP3.LUT R26, R26, R28, R27, 0xfe, !PT ;  /* 0x0000001c1a1a7212 */ /* 0x000fe200078efe1b */
[----:B0-----:R-:W-:Y:S01]  /*9270*/  IMAD.WIDE.U32 R18, R30, 0x10, R150 ;  /* 0x000000101e127825 */ /* 0x001fe200078e0096 */
[----:B------:R-:W-:-:S02]  /*9280*/  LOP3.LUT R13, R13, R15, R24, 0xfe, !PT ;  /* 0x0000000f0d0d7212 */ /* 0x000fc400078efe18 */
[----:B------:R-:W-:Y:S02]  /*9290*/  SEL R24, RZ, 0x1, !P6 ;  /* 0x00000001ff187807 */ /* 0x000fe40007000000 */
[----:B------:R0:W-:Y:S01]  /*92a0*/  STG.E.128 desc[UR8][R18.64], R20 ;  /* 0x0000001412007986 */ /* 0x0001e2000c101d08 */
[----:B------:R-:W-:Y:S01]  /*92b0*/  SEL R15, RZ, 0x1, !P3 ;  /* 0x00000001ff0f7807 */ /* 0x000fe20005800000 */
[----:B0-----:R-:W0:Y:S01]  /*92c0*/  @P1 LDC.64 R20, c[0x0][0x3a0] ;  /* 0x0000e800ff141b82 */ /* 0x001e220000000a00 */
[----:B------:R-:W-:Y:S01]  /*92d0*/  LOP3.LUT R18, R13, R24, RZ, 0xfc, !PT ;  /* 0x000000180d127212 */ /* 0x000fe200078efcff */
[----:B-1----:R-:W-:Y:S01]  /*92e0*/  IMAD.WIDE.U32 R24, R30, 0x8, R144 ;  /* 0x000000081e187825 */ /* 0x002fe200078e0090 */
[----:B------:R-:W-:-:S03]  /*92f0*/  LOP3.LUT R19, R26, R15, RZ, 0xfc, !PT ;  /* 0x0000000f1a137212 */ /* 0x000fc600078efcff */
[----:B------:R-:W-:Y:S02]  /*9300*/  VIADD R13, R30, 0x20 ;  /* 0x000000201e0d7836 */ /* 0x000fe40000000000 */
        /* <DEDUP_REMOVED lines=11> */
[----:B------:R-:W-:Y:S01]  /*93c0*/  LOP3.LUT R26, R7, 0xff, RZ, 0xc0, !PT ;  /* 0x000000ff071a7812 */ /* 0x000fe200078ec0ff */
[----:B------:R-:W-:Y:S01]  /*93d0*/  IMAD.WIDE.U32 R24, R24, 0x1000000, RZ ;  /* 0x0100000018187825 */ /* 0x000fe200078e00ff */
[----:B------:R-:W-:-:S02]  /*93e0*/  PRMT R32, R32, 0x4210, R15 ;  /* 0x0000421020207816 */ /* 0x000fc4000000000f */
[----:B------:R-:W-:Y:S01]  /*93f0*/  PRMT R15, R10, 0x7104, RZ ;  /* 0x000071040a0f7816 */ /* 0x000fe200000000ff */
[----:B------:R-:W-:Y:S01]  /*9400*/  IMAD.WIDE.U32 R26, R26, 0x10000, RZ ;  /* 0x000100001a1a7825 */ /* 0x000fe200078e00ff */
[----:B------:R-:W-:Y:S02]  /*9410*/  LOP3.LUT R28, R6, 0xff, RZ, 0xc0, !PT ;  /* 0x000000ff061c7812 */ /* 0x000fe400078ec0ff */
[----:B------:R-:W-:-:S03]  /*9420*/  LOP3.LUT R32, R32, 0xff00, R15, 0xf8, !PT ;  /* 0x0000ff0020207812 */ /* 0x000fc600078ef80f */
[----:B------:R-:W-:Y:S01]  /*9430*/  IMAD.WIDE.U32 R28, R28, 0x100, RZ ;  /* 0x000001001c1c7825 */ /* 0x000fe200078e00ff */
[----:B------:R-:W-:-:S04]  /*9440*/  LOP3.LUT R15, R32, 0xff, R9, 0xf8, !PT ;  /* 0x000000ff200f7812 */ /* 0x000fc800078ef809 */
[----:B------:R-:W-:Y:S02]  /*9450*/  LOP3.LUT R25, R27, R15, R25, 0xfe, !PT ;  /* 0x0000000f1b197212 */ /* 0x000fe400078efe19 */
[----:B------:R-:W-:Y:S01]  /*9460*/  LOP3.LUT R24, R28, R24, R26, 0xfe, !PT ;  /* 0x000000181c187212 */ /* 0x000fe200078efe1a */
[----:B0-----:R-:W-:Y:S01]  /*9470*/  IMAD.WIDE.U32 R26, R30, 0x8, R68 ;  /* 0x000000081e1a7825 */ /* 0x001fe200078e0044 */
[----:B------:R-:W-:Y:S02]  /*9480*/  LOP3.LUT R25, R25, R29, RZ, 0xfc, !PT ;  /* 0x0000001d19197212 */ /* 0x000fe400078efcff */
[----:B------:R-:W-:-:S05]  /*9490*/  LOP3.LUT R24, R24, 0xff, R5, 0xf8, !PT ;  /* 0x000000ff18187812 */ /* 0x000fca00078ef805 */
[----:B------:R0:W-:Y:S02]  /*94a0*/  STG.E.64 desc[UR8][R26.64], R24 ;  /* 0x000000181a007986 */ /* 0x0001e4000c101b08 */
.L_x_15035:
[----:B------:R1:W5:Y:S04]  /*94b0*/  @P0 LDG.E.128 R60, desc[UR8][R22.64] ;  /* 0x00000008163c0981 */ /* 0x000368000c1e1d00 */
[----:B------:R1:W5:Y:S04]  /*94c0*/  @P1 LDG.E.128 R64, desc[UR8][R20.64] ;  /* 0x0000000814401981 */ /* 0x000368000c1e1d00 */
        /* <DEDUP_REMOVED lines=18> */
.L_x_15039:
        /* <DEDUP_REMOVED lines=13> */
.L_x_15041:
[----:B------:R-:W-:Y:S05]  /*96c0*/  BSYNC.RECONVERGENT B1 ;  /* 0x0000000000017941 */ /* 0x000fea0003800200 */
.L_x_15040:
        /* <DEDUP_REMOVED lines=43> */
.L_x_15038:
[----:B------:R-:W-:Y:S05]  /*9980*/  BSYNC.RECONVERGENT B0 ;  /* 0x0000000000007941 */ /* 0x000fea0003800200 */
.L_x_15037:
[----:B------:R-:W-:Y:S01]  /*9990*/  I2FP.F32.U32 R5, R5 ;  /* 0x0000000500057245 */ /* 0x000fe20000201000 */
[----:B-----5:R-:W-:Y:S01]  /*99a0*/  IMAD.U32 R6, R20, 0x10000, RZ ;  /* 0x0001000014067824 */ /* 0x020fe200078e00ff */
[----:B------:R-:W-:Y:S01]  /*99b0*/  ISETP.NE.AND P3, PT, R8, 0x1, PT ;  /* 0x000000010800780c */ /* 0x000fe20003f65270 */
[----:B------:R-:W-:Y:S01]  /*99c0*/  BSSY.RECONVERGENT B0, `(.L_x_15042) ;  /* 0x000004c000007945 */ /* 0x000fe20003800200 */
[----:B------:R-:W-:Y:S02]  /*99d0*/  HFMA2 R9, -RZ, RZ, 0, 1.1920928955078125e-07 ;  /* 0x00000002ff097431 */ /* 0x000fe400000001ff */
[----:B------:R-:W-:Y:S01]  /*99e0*/  FFMA.FTZ R5, R5, R142, 1.1641532182693481445e-10 ;  /* 0x2f00000005057423 */ /* 0x000fe2000001008e */
[----:B------:R-:W-:Y:S01]  /*99f0*/  PRMT R12, R20, 0x7632, R12 ;  /* 0x00007632140c7816 */ /* 0x000fe2000000000c */
        /* <DEDUP_REMOVED lines=15> */
.L_x_15044:
        /* <DEDUP_REMOVED lines=13> */
.L_x_15046:
[----:B------:R-:W-:Y:S05]  /*9bc0*/  BSYNC.RECONVERGENT B1 ;  /* 0x0000000000017941 */ /* 0x000fea0003800200 */
.L_x_15045:
        /* <DEDUP_REMOVED lines=43> */
.L_x_15043:
[----:B------:R-:W-:Y:S05]  /*9e80*/  BSYNC.RECONVERGENT B0 ;  /* 0x0000000000007941 */ /* 0x000fea0003800200 */
.L_x_15042:
[----:B------:R-:W-:Y:S01]  /*9e90*/  I2FP.F32.U32 R7, R7 ;  /* 0x0000000700077245 */ /* 0x000fe20000201000 */
[----:B------:R-:W-:Y:S01]  /*9ea0*/  IMAD.U32 R6, R60, 0x10000, RZ ;  /* 0x000100003c067824 */ /* 0x000fe200078e00ff */
[----:B------:R-:W-:Y:S01]  /*9eb0*/  ISETP.NE.AND P3, PT, R9, 0x1, PT ;  /* 0x000000010900780c */ /* 0x000fe20003f65270 */
[----:B0-----:R-:W-:Y:S01]  /*9ec0*/  @P1 IMAD.U32 R24, R64, 0x10000, RZ ;  /* 0x0001000040181824 */ /* 0x001fe200078e00ff */
[----:B------:R-:W-:Y:S01]  /*9ed0*/  BSSY.RECONVERGENT B0, `(.L_x_15047) ;  /* 0x000004e000007945 */ /* 0x000fe20003800200 */
[----:B------:R-:W-:Y:S01]  /*9ee0*/  FFMA.FTZ R7, R7, R142, 1.1641532182693481445e-10 ;  /* 0x2f00000007077423 */ /* 0x000fe2000001008e */
[----:B------:R-:W-:-:S04]  /*9ef0*/  FMUL.FTZ R6, R6, R59 ;  /* 0x0000003b06067220 */ /* 0x000fc80000410000 */
[----:B------:R-:W-:Y:S01]  /*9f00*/  FSETP.GTU.FTZ.AND P2, PT, R7, R72, PT ;  /* 0x000000480700720b */ /* 0x000fe20003f5c000 */
[----:B------:R-:W-:-:S03]  /*9f10*/  IMAD.MOV.U32 R7, RZ, RZ, R130 ;  /* 0x000000ffff077224 */ /* 0x000fc600078e0082 */
[----:B------:R-:W-:-:S05]  /*9f20*/  FSEL R6, R6, RZ, !P2 ;  /* 0x000000ff06067208 */ /* 0x000fca0005000000 */
[----:B------:R-:W-:Y:S01]  /*9f30*/  FADD.FTZ R5, R5, R6 ;  /* 0x0000000605057221 */ /* 0x000fe20000010000 */
[----:B------:R-:W-:-:S03]  /*9f40*/  MOV R6, 0x2 ;  /* 0x0000000200067802 */ /* 0x000fc60000000f00 */
[--C-:B------:R-:W-:Y:S01]  /*9f50*/  @P1 FADD.FTZ R24, R24, R5.reuse ;  /* 0x0000000518181221 */ /* 0x100fe20000010000 */
[----:B------:R-:W-:Y:S01]  /*9f60*/  @!P1 IMAD.MOV.U32 R24, RZ, RZ, R5 ;  /* 0x000000ffff189224 */ /* 0x000fe200078e0005 */
[----:B------:R-:W-:-:S04]  /*9f70*/  SEL R5, RZ, 0x1, P2 ;  /* 0x00000001ff057807 */ /* 0x000fc80001000000 */
        /* <DEDUP_REMOVED lines=10> */
.L_x_15049:
        /* <DEDUP_REMOVED lines=13> */
.L_x_15051:
[----:B------:R-:W-:Y:S05]  /*a0f0*/  BSYNC.RECONVERGENT B1 ;  /* 0x0000000000017941 */ /* 0x000fea0003800200 */
.L_x_15050:
        /* <DEDUP_REMOVED lines=41> */
[----:B------:R-:W-:Y:S02]  /*a390*/  IMAD.MOV.U32 R15, RZ, RZ, R6 ;  /* 0x000000ffff0f7224 */ /* 0x000fe400078e0006 */
[----:B------:R-:W-:-:S07]  /*a3a0*/  HFMA2 R6, -RZ, RZ, 0, 0 ;  /* 0x00000000ff067431 */ /* 0x000fce00000001ff */
.L_x_15048:
[----:B------:R-:W-:Y:S05]  /*a3b0*/  BSYNC.RECONVERGENT B0 ;  /* 0x0000000000007941 */ /* 0x000fea0003800200 */
.L_x_15047:
        /* <DEDUP_REMOVED lines=21> */
.L_x_15054:
        /* <DEDUP_REMOVED lines=13> */
.L_x_15056:
[----:B------:R-:W-:Y:S05]  /*a5e0*/  BSYNC.RECONVERGENT B1 ;  /* 0x0000000000017941 */ /* 0x000fea0003800200 */
.L_x_15055:
        /* <DEDUP_REMOVED lines=43> */
.L_x_15053:
[----:B------:R-:W-:Y:S05]  /*a8a0*/  BSYNC.RECONVERGENT B0 ;  /* 0x0000000000007941 */ /* 0x000fea0003800200 */
.L_x_15052:
        /* <DEDUP_REMOVED lines=11> */
[----:B------:R-:W-:Y:S02]  /*a960*/  @P1 SHF.L.U32 R7, R7, 0x10, RZ ;  /* 0x0000001007071819 */ /* 0x000fe400000006ff */
[----:B------:R-:W-:Y:S01]  /*a970*/  SEL R6, RZ, 0x1, P2 ;  /* 0x00000001ff067807 */ /* 0x000fe20001000000 */
        /* <DEDUP_REMOVED lines=14> */
.L_x_15059:
        /* <DEDUP_REMOVED lines=13> */
.L_x_15061:
[----:B------:R-:W-:Y:S05]  /*ab30*/  BSYNC.RECONVERGENT B1 ;  /* 0x0000000000017941 */ /* 0x000fea0003800200 */
.L_x_15060:
        /* <DEDUP_REMOVED lines=43> */
.L_x_15058:
[----:B------:R-:W-:Y:S05]  /*adf0*/  BSYNC.RECONVERGENT B0 ;  /* 0x0000000000007941 */ /* 0x000fea0003800200 */
.L_x_15057:
[----:B------:R-:W-:Y:S01]  /*ae00*/  I2FP.F32.U32 R7, R7 ;  /* 0x0000000700077245 */ /* 0x000fe20000201000 */
[----:B------:R-:W-:Y:S01]  /*ae10*/  IMAD.U32 R8, R21, 0x10000, RZ ;  /* 0x0001000015087824 */ /* 0x000fe200078e00ff */
        /* <DEDUP_REMOVED lines=20> */
.L_x_15064:
        /* <DEDUP_REMOVED lines=13> */
.L_x_15066:
[----:B------:R-:W-:Y:S05]  /*b030*/  BSYNC.RECONVERGENT B1 ;  /* 0x0000000000017941 */ /* 0x000fea0003800200 */
.L_x_15065:
        /* <DEDUP_REMOVED lines=43> */
.L_x_15063:
[----:B------:R-:W-:Y:S05]  /*b2f0*/  BSYNC.RECONVERGENT B0 ;  /* 0x0000000000007941 */ /* 0x000fea0003800200 */
.L_x_15062:
[----:B------:R-:W-:Y:S01]  /*b300*/  I2FP.F32.U32 R9, R9 ;  /* 0x0000000900097245 */ /* 0x000fe20000201000 */
[----:B------:R-:W-:Y:S01]  /*b310*/  IMAD.U32 R8, R61, 0x10000, RZ ;  /* 0x000100003d087824 */ /* 0x000fe200078e00ff */
[----:B------:R-:W-:Y:S01]  /*b320*/  ISETP.NE.AND P3, PT, R11, 0x1, PT ;  /* 0x000000010b00780c */ /* 0x000fe20003f65270 */
[----:B------:R-:W-:Y:S01]  /*b330*/  @P1 IMAD.U32 R26, R65, 0x10000, RZ ;  /* 0x00010000411a1824 */ /* 0x000fe200078e00ff */
        /* <DEDUP_REMOVED lines=21> */
.L_x_15069:
        /* <DEDUP_REMOVED lines=13> */
.L_x_15071:
[----:B------:R-:W-:Y:S05]  /*b560*/  BSYNC.RECONVERGENT B1 ;  /* 0x0000000000017941 */ /* 0x000fea0003800200 */
.L_x_15070:
        /* <DEDUP_REMOVED lines=43> */
.L_x_15068:
[----:B------:R-:W-:Y:S05]  /*b820*/  BSYNC.RECONVERGENT B0 ;  /* 0x0000000000007941 */ /* 0x000fea0003800200 */
.L_x_15067:
        /* <DEDUP_REMOVED lines=21> */
.L_x_15074:
        /* <DEDUP_REMOVED lines=13> */
.L_x_15076:
[----:B------:R-:W-:Y:S05]  /*ba50*/  BSYNC.RECONVERGENT B1 ;  /* 0x0000000000017941 */ /* 0x000fea0003800200 */
.L_x_15075:
        /* <DEDUP_REMOVED lines=43> */
.L_x_15073:
[----:B------:R-:W-:Y:S05]  /*bd10*/  BSYNC.RECONVERGENT B0 ;  /* 0x0000000000007941 */ /* 0x000fea0003800200 */
.L_x_15072:
        /* <DEDUP_REMOVED lines=10> */
[----:B------:R-:W-:Y:S01]  /*bdc0*/  @P1 SHF.L.U32 R8, R9, 0x10, RZ ;  /* 0x0000001009081819 */ /* 0x000fe200000006ff */
[----:B------:R-:W-:Y:S02]  /*bdd0*/  IMAD.MOV.U32 R9, RZ, RZ, R130 ;  /* 0x000000ffff097224 */ /* 0x000fe400078e0082 */
[----:B------:R-:W-:-:S04]  /*bde0*/  FADD.FTZ R21, R21, R10 ;  /* 0x0000000a15157221 */ /* 0x000fc80000010000 */
[----:B------:R-:W-:Y:S01]  /*bdf0*/  @P1 FADD.FTZ R27, R21, R8 ;  /* 0x00000008151b1221 */ /* 0x000fe20000010000 */
[----:B------:R-:W-:Y:S01]  /*be00*/  SEL R8, RZ, 0x1, P2 ;  /* 0x00000001ff087807 */ /* 0x000fe20001000000 */
[----:B------:R-:W-:Y:S01]  /*be10*/  @!P1 IMAD.MOV.U32 R27, RZ, RZ, R21 ;  /* 0x000000ffff1b9224 */ /* 0x000fe200078e0015 */
[----:B------:R-:W-:-:S04]  /*be20*/  ISETP.NE.AND P2, PT, R11, 0x1, PT ;  /* 0x000000010b00780c */ /* 0x000fc80003f45270 */
        /* <DEDUP_REMOVED lines=10> */
.L_x_15079:
        /* <DEDUP_REMOVED lines=13> */
.L_x_15081:
[----:B------:R-:W-:Y:S05]  /*bfa0*/  BSYNC.RECONVERGENT B1 ;  /* 0x0000000000017941 */ /* 0x000fea0003800200 */
.L_x_15080:
        /* <DEDUP_REMOVED lines=43> */
.L_x_15078:
[----:B------:R-:W-:Y:S05]  /*c260*/  BSYNC.RECONVERGENT B0 ;  /* 0x0000000000007941 */ /* 0x000fea0003800200 */
.L_x_15077:
        /* <DEDUP_REMOVED lines=21> */
.L_x_15084:
        /* <DEDUP_REMOVED lines=13> */
.L_x_15086:
[----:B------:R-:W-:Y:S05]  /*c490*/  BSYNC.RECONVERGENT B1 ;  /* 0x0000000000017941 */ /* 0x000fea0003800200 */
.L_x_15085:
        /* <DEDUP_REMOVED lines=43> */
.L_x_15083:
[----:B------:R-:W-:Y:S05]  /*c750*/  BSYNC.RECONVERGENT B0 ;  /* 0x0000000000007941 */ /* 0x000fea0003800200 */
.L_x_15082:
[----:B------:R-:W-:Y:S01]  /*c760*/  I2FP.F32.U32 R11, R11 ;  /* 0x0000000b000b7245 */ /* 0x000fe20000201000 */
[----:B------:R-:W-:Y:S01]  /*c770*/  IMAD.U32 R10, R62, 0x10000, RZ ;  /* 0x000100003e0a7824 */ /* 0x000fe200078e00ff */
[----:B------:R-:W-:Y:S01]  /*c780*/  BSSY.RECONVERGENT B0, `(.L_x_15087) ;  /* 0x0000051000007945 */ /* 0x000fe20003800200 */
[----:B------:R-:W-:Y:S01]  /*c790*/  @P1 IMAD.U32 R28, R66, 0x10000, RZ ;  /* 0x00010000421c1824 */ /* 0x000fe200078e00ff */
[----:B------:R-:W-:Y:S01]  /*c7a0*/  MOV R69, 0x2 ;  /* 0x0000000200457802 */ /* 0x000fe20000000f00 */
        /* <DEDUP_REMOVED lines=21> */
.L_x_15089:
        /* <DEDUP_REMOVED lines=13> */
.L_x_15091:
[----:B------:R-:W-:Y:S05]  /*c9d0*/  BSYNC.RECONVERGENT B1 ;  /* 0x0000000000017941 */ /* 0x000fea0003800200 */
.L_x_15090:
        /* <DEDUP_REMOVED lines=43> */
.L_x_15088:
[----:B------:R-:W-:Y:S05]  /*cc90*/  BSYNC.RECONVERGENT B0 ;  /* 0x0000000000007941 */ /* 0x000fea0003800200 */
.L_x_15087:
        /* <DEDUP_REMOVED lines=20> */
.L_x_15094:
        /* <DEDUP_REMOVED lines=13> */
.L_x_15096:
[----:B------:R-:W-:Y:S05]  /*ceb0*/  BSYNC.RECONVERGENT B1 ;  /* 0x0000000000017941 */ /* 0x000fea0003800200 */
.L_x_15095:
        /* <DEDUP_REMOVED lines=43> */
.L_x_15093:
[----:B------:R-:W-:Y:S05]  /*d170*/  BSYNC.RECONVERGENT B0 ;  /* 0x0000000000007941 */ /* 0x000fea0003800200 */
.L_x_15092:
[----:B------:R-:W-:Y:S01]  /*d180*/  I2FP.F32.U32 R11, R31 ;  /* 0x0000001f000b7245 */ /* 0x000fe20000201000 */
[----:B------:R-:W-:Y:S01]  /*d190*/  BSSY.RECONVERGENT B0, `(.L_x_15097) ;  /* 0x0000053000007945 */ /* 0x000fe20003800200 */
[----:B------:R-:W-:Y:S02]  /*d1a0*/  PRMT R10, R62, 0x7632, R10 ;  /* 0x000076323e0a7816 */ /* 0x000fe4000000000a */
[----:B------:R-:W-:Y:S01]  /*d1b0*/  @P1 PRMT R31, R66, 0x7632, R31 ;  /* 0x00007632421f1816 */ /* 0x000fe2000000001f */
        /* <DEDUP_REMOVED lines=8> */
[----:B------:R-:W-:Y:S01]  /*d240*/  @P1 SHF.L.U32 R70, R31, 0x10, RZ ;  /* 0x000000101f461819 */ /* 0x000fe200000006ff */
[----:B------:R-:W-:-:S04]  /*d250*/  IMAD.MOV.U32 R31, RZ, RZ, 0x2 ;  /* 0x00000002ff1f7424 */ /* 0x000fc800078e00ff */
        /* <DEDUP_REMOVED lines=13> */
.L_x_15099:
        /* <DEDUP_REMOVED lines=13> */
.L_x_15101:
[----:B------:R-:W-:Y:S05]  /*d400*/  BSYNC.RECONVERGENT B1 ;  /* 0x0000000000017941 */ /* 0x000fea0003800200 */
.L_x_15100:
        /* <DEDUP_REMOVED lines=43> */
.L_x_15098:
[----:B------:R-:W-:Y:S05]  /*d6c0*/  BSYNC.RECONVERGENT B0 ;  /* 0x0000000000007941 */ /* 0x000fea0003800200 */
.L_x_15097:
        /* <DEDUP_REMOVED lines=21> */
.L_x_15104:
        /* <DEDUP_REMOVED lines=13> */
.L_x_15106:
[----:B------:R-:W-:Y:S05]  /*d8f0*/  BSYNC.RECONVERGENT B1 ;  /* 0x0000000000017941 */ /* 0x000fea0003800200 */
.L_x_15105:
        /* <DEDUP_REMOVED lines=42> */
[----:B------:R-:W-:-:S07]  /*dba0*/  IMAD.MOV.U32 R15, RZ, RZ, R70 ;  /* 0x000000ffff0f7224 */ /* 0x000fce00078e0046 */
.L_x_15103:
[----:B------:R-:W-:Y:S05]  /*dbb0*/  BSYNC.RECONVERGENT B0 ;  /* 0x0000000000007941 */ /* 0x000fea0003800200 */
.L_x_15102:
        /* <DEDUP_REMOVED lines=26> */
.L_x_15109:
        /* <DEDUP_REMOVED lines=13> */
.L_x_15111:
[----:B------:R-:W-:Y:S05]  /*de30*/  BSYNC.RECONVERGENT B1 ;  /* 0x0000000000017941 */ /* 0x000fea0003800200 */
.L_x_15110:
        /* <DEDUP_REMOVED lines=40> */
[----:B------:R-:W-:Y:S02]  /*e0c0*/  IMAD.MOV.U32 R71, RZ, RZ, R15 ;  /* 0x000000ffff477224 */ /* 0x000fe400078e000f */
[----:B------:R-:W-:Y:S02]  /*e0d0*/  IMAD.MOV.U32 R15, RZ, RZ, R70 ;  /* 0x000000ffff0f7224 */ /* 0x000fe400078e0046 */
[----:B------:R-:W-:-:S07]  /*e0e0*/  HFMA2 R70, -RZ, RZ, 0, 0 ;  /* 0x00000000ff467431 */ /* 0x000fce00000001ff */
.L_x_15108:
[----:B------:R-:W-:Y:S05]  /*e0f0*/  BSYNC.RECONVERGENT B0 ;  /* 0x0000000000007941 */ /* 0x000fea0003800200 */
.L_x_15107:
        /* <DEDUP_REMOVED lines=20> */
.L_x_15114:
        /* <DEDUP_REMOVED lines=15> */
.L_x_15116:
[----:B------:R-:W-:Y:S05]  /*e330*/  BSYNC.RECONVERGENT B1 ;  /* 0x0000000000017941 */ /* 0x000fea0003800200 */
.L_x_15115:
        /* <DEDUP_REMOVED lines=43> */
.L_x_15113:
[----:B------:R-:W-:Y:S05]  /*e5f0*/  BSYNC.RECONVERGENT B0 ;  /* 0x0000000000007941 */ /* 0x000fea0003800200 */
.L_x_15112:
        /* <DEDUP_REMOVED lines=20> */
.L_x_15036:
        /* <DEDUP_REMOVED lines=11> */
[--C-:B------:R-:W-:Y:S02]  /*e7f0*/  @!P2 IMAD.MOV.U32 R15, RZ, RZ, R14.reuse ;  /* 0x000000ffff0fa224 */ /* 0x100fe400078e000e */
[----:B------:R-:W-:Y:S02]  /*e800*/  @!P2 IMAD.MOV.U32 R17, RZ, RZ, R133 ;  /* 0x000000ffff11a224 */ /* 0x000fe400078e0085 */
[----:B------:R-:W-:Y:S02]  /*e810*/  @P2 IMAD.MOV.U32 R15, RZ, RZ, R14 ;  /* 0x000000ffff0f2224 */ /* 0x000fe400078e000e */
[----:B------:R-:W-:Y:S01]  /*e820*/  @P2 IMAD.MOV.U32 R17, RZ, RZ, R131 ;  /* 0x000000ffff112224 */ /* 0x000fe200078e0083 */
[----:B------:R-:W-:Y:S06]  /*e830*/  BRA `(.L_x_15119) ;  /* 0x0000000000e47947 */ /* 0x000fec0003800000 */
.L_x_15120:
        /* <DEDUP_REMOVED lines=13> */
.L_x_15122:
[----:B------:R-:W-:Y:S05]  /*e910*/  BSYNC.RECONVERGENT B1 ;  /* 0x0000000000017941 */ /* 0x000fea0003800200 */
.L_x_15121:
        /* <DEDUP_REMOVED lines=43> */
.L_x_15119:
[----:B------:R-:W-:Y:S05]  /*ebd0*/  BSYNC.RECONVERGENT B0 ;  /* 0x0000000000007941 */ /* 0x000fea0003800200 */
.L_x_15118:
[----:B------:R-:W-:Y:S01]  /*ebe0*/  I2FP.F32.U32 R17, R17 ;  /* 0x0000001100117245 */ /* 0x000fe20000201000 */
[----:B-----5:R-:W-:Y:S01]  /*ebf0*/  IMAD.U32 R14, R20, 0x10000, RZ ;  /* 0x00010000140e7824 */ /* 0x020fe200078e00ff */
[----:B------:R-:W-:Y:S01]  /*ec00*/  ISETP.NE.AND P3, PT, R18, 0x1, PT ;  /* 0x000000011200780c */ /* 0x000fe20003f65270 */
[----:B------:R-:W-:Y:S01]  /*ec10*/  BSSY.RECONVERGENT B0, `(.L_x_15123) ;  /* 0x000004f000007945 */ /* 0x000fe20003800200 */
[----:B0-----:R-:W-:Y:S02]  /*ec20*/  HFMA2 R26, -RZ, RZ, 0, 1.1920928955078125e-07 ;  /* 0x00000002ff1a7431 */ /* 0x001fe400000001ff */
        /* <DEDUP_REMOVED lines=8> */
[----:B------:R-:W-:Y:S02]  /*ecb0*/  PRMT R17, R20, 0x7632, R17 ;  /* 0x0000763214117816 */ /* 0x000fe40000000011 */
[----:B------:R-:W-:Y:S02]  /*ecc0*/  P2R R14, PR, RZ, 0x4 ;  /* 0x00000004ff0e7803 */ /* 0x000fe40000000000 */
        /* <DEDUP_REMOVED lines=10> */
.L_x_15125:
        /* <DEDUP_REMOVED lines=13> */
.L_x_15127:
[----:B------:R-:W-:Y:S05]  /*ee40*/  BSYNC.RECONVERGENT B1 ;  /* 0x0000000000017941 */ /* 0x000fea0003800200 */
.L_x_15126:
        /* <DEDUP_REMOVED lines=43> */
.L_x_15124:
[----:B------:R-:W-:Y:S05]  /*f100*/  BSYNC.RECONVERGENT B0 ;  /* 0x0000000000007941 */ /* 0x000fea0003800200 */
.L_x_15123:
        /* <DEDUP_REMOVED lines=25> */
.L_x_15130:
        /* <DEDUP_REMOVED lines=13> */
.L_x_15132:
[----:B------:R-:W-:Y:S05]  /*f370*/  BSYNC.RECONVERGENT B1 ;  /* 0x0000000000017941 */ /* 0x000fea0003800200 */
.L_x_15131:
        /* <DEDUP_REMOVED lines=43> */
.L_x_15129:
[----:B------:R-:W-:Y:S05]  /*f630*/  BSYNC.RECONVERGENT B0 ;  /* 0x0000000000007941 */ /* 0x000fea0003800200 */
.L_x_15128:
        /* <DEDUP_REMOVED lines=25> */
.L_x_15135:
        /* <DEDUP_REMOVED lines=13> */
.L_x_15137:
[----:B------:R-:W-:Y:S05]  /*f8a0*/  BSYNC.RECONVERGENT B1 ;  /* 0x0000000000017941 */ /* 0x000fea0003800200 */
.L_x_15136:
        /* <DEDUP_REMOVED lines=43> */
.L_x_15134:
[----:B------:R-:W-:Y:S05]  /*fb60*/  BSYNC.RECONVERGENT B0 ;  /* 0x0000000000007941 */ /* 0x000fea0003800200 */
.L_x_15133:
        /* <DEDUP_REMOVED lines=25> */
.L_x_15140:
        /* <DEDUP_REMOVED lines=13> */
.L_x_15142:
[----:B------:R-:W-:Y:S05]  /*fdd0*/  BSYNC.RECONVERGENT B1 ;  /* 0x0000000000017941 */ /* 0x000fea0003800200 */
.L_x_15141:
        /* <DEDUP_REMOVED lines=43> */
.L_x_15139:
[----:B------:R-:W-:Y:S05]  /*10090*/  BSYNC.RECONVERGENT B0 ;  /* 0x0000000000007941 */ /* 0x000fea0003800200 */
.L_x_15138:
        /* <DEDUP_REMOVED lines=24> */
.L_x_15145:
        /* <DEDUP_REMOVED lines=13> */
.L_x_15147:
[----:B------:R-:W-:Y:S05]  /*102f0*/  BSYNC.RECONVERGENT B1 ;  /* 0x0000000000017941 */ /* 0x000fea0003800200 */
.L_x_15146:
        /* <DEDUP_REMOVED lines=41> */
[----:B------:R-:W-:Y:S02]  /*10590*/  HFMA2 R71, -RZ, RZ, 0, 0 ;  /* 0x00000000ff477431 */ /* 0x000fe400000001ff */
[----:B------:R-:W-:-:S07]  /*105a0*/  IMAD.MOV.U32 R15, RZ, RZ, R70 ;  /* 0x000000ffff0f7224 */ /* 0x000fce00078e0046 */
.L_x_15144:
[----:B------:R-:W-:Y:S05]  /*105b0*/  BSYNC.RECONVERGENT B0 ;  /* 0x0000000000007941 */ /* 0x000fea0003800200 */
.L_x_15143:
        /* <DEDUP_REMOVED lines=24> */
.L_x_15150:
        /* <DEDUP_REMOVED lines=13> */
.L_x_15152:
[----:B------:R-:W-:Y:S05]  /*10810*/  BSYNC.RECONVERGENT B1 ;  /* 0x0000000000017941 */ /* 0x000fea0003800200 */
.L_x_15151:
        /* <DEDUP_REMOVED lines=42> */
[----:B------:R-:W-:-:S07]  /*10ac0*/  IMAD.MOV.U32 R74, RZ, RZ, RZ ;  /* 0x000000ffff4a7224 */ /* 0x000fce00078e00ff */
.L_x_15149:
[----:B------:R-:W-:Y:S05]  /*10ad0*/  BSYNC.RECONVERGENT B0 ;  /* 0x0000000000007941 */ /* 0x000fea0003800200 */
.L_x_15148:
        /* <DEDUP_REMOVED lines=24> */
.L_x_15155:
        /* <DEDUP_REMOVED lines=13> */
.L_x_15157:
[----:B------:R-:W-:Y:S05]  /*10d30*/  BSYNC.RECONVERGENT B1 ;  /* 0x0000000000017941 */ /* 0x000fea0003800200 */
.L_x_15156:
        /* <DEDUP_REMOVED lines=43> */
.L_x_15154:
[----:B------:R-:W-:Y:S05]  /*10ff0*/  BSYNC.RECONVERGENT B0 ;  /* 0x0000000000007941 */ /* 0x000fea0003800200 */
.L_x_15153:
        /* <DEDUP_REMOVED lines=15> */
.L_x_15117:
[----:B------:R-:W-:Y:S02]  /*110f0*/  ISETP.NE.AND P6, PT, R14, RZ, PT ;  /* 0x000000ff0e00720c */ /* 0x000fe40003fc5270 */
[----:B------:R-:W-:Y:S02]  /*11100*/  SEL R14, RZ, 0x1000000, !P5 ;  /* 0x01000000ff0e7807 */ /* 0x000fe40006800000 */
[----:B------:R-:W-:Y:S02]  /*11110*/  ISETP.NE.AND P5, PT, R17, RZ, PT ;  /* 0x000000ff1100720c */ /* 0x000fe40003fa5270 */
[----:B------:R-:W-:Y:S02]  /*11120*/  SEL R17, RZ, 0x10000, !P4 ;  /* 0x00010000ff117807 */ /* 0x000fe40006000000 */
[----:B------:R-:W-:Y:S02]  /*11130*/  SEL R70, RZ, 0x100, !P3 ;  /* 0x00000100ff467807 */ /* 0x000fe40005800000 */
[----:B------:R-:W-:-:S02]  /*11140*/  ISETP.NE.AND P4, PT, R19, RZ, PT ;  /* 0x000000ff1300720c */ /* 0x000fc40003f85270 */
[----:B------:R-:W-:Y:S01]  /*11150*/  ISETP.NE.AND P3, PT, R18, RZ, PT ;  /* 0x000000ff1200720c */ /* 0x000fe20003f65270 */
[----:B------:R-:W-:Y:S01]  /*11160*/  IMAD.WIDE.U32 R18, R13, 0x10, R150 ;  /* 0x000000100d127825 */ /* 0x000fe200078e0096 */
[----:B------:R-:W-:Y:S02]  /*11170*/  LOP3.LUT R70, R70, R14, R17, 0xfe, !PT ;  /* 0x0000000e46467212 */ /* 0x000fe400078efe11 */
[----:B------:R-:W-:Y:S02]  /*11180*/  SEL R68, RZ, 0x1000000, !P3 ;  /* 0x01000000ff447807 */ /* 0x000fe40005800000 */
[----:B------:R-:W-:Y:S01]  /*11190*/  SEL R17, RZ, 0x10000, !P4 ;  /* 0x00010000ff117807 */ /* 0x000fe20006000000 */
[----:B------:R0:W-:Y:S01]  /*111a0*/  STG.E.128 desc[UR8][R18.64], R20 ;  /* 0x0000001412007986 */ /* 0x0001e2000c101d08 */
[----:B------:R-:W-:-:S04]  /*111b0*/  SEL R14, RZ, 0x100, !P5 ;  /* 0x00000100ff0e7807 */ /* 0x000fc80006800000 */
[----:B------:R-:W-:Y:S02]  /*111c0*/  LOP3.LUT R14, R14, R68, R17, 0xfe, !PT ;  /* 0x000000440e0e7212 */ /* 0x000fe400078efe11 */
[----:B------:R-:W-:-:S04]  /*111d0*/  SEL R17, RZ, 0x1, !P2 ;  /* 0x00000001ff117807 */ /* 0x000fc80005000000 */
[----:B0-----:R-:W-:Y:S01]  /*111e0*/  LOP3.LUT R19, R70, R17, RZ, 0xfc, !PT ;  /* 0x0000001146137212 */ /* 0x001fe200078efcff */
[----:B------:R-:W-:Y:S01]  /*111f0*/  IMAD.WIDE.U32 R20, R13, 0x8, R144 ;  /* 0x000000080d147825 */ /* 0x000fe200078e0090 */
[----:B------:R-:W-:-:S04]  /*11200*/  SEL R17, RZ, 0x1, !P6 ;  /* 0x00000001ff117807 */ /* 0x000fc80007000000 */
[----:B------:R-:W-:Y:S01]  /*11210*/  LOP3.LUT R18, R14, R17, RZ, 0xfc, !PT ;  /* 0x000000110e127212 */ /* 0x000fe200078efcff */
[----:B------:R-:W-:-:S04]  /*11220*/  VIADD R14, R30, 0x40 ;  /* 0x000000401e0e7836 */ /* 0x000fc80000000000 */
        /* <DEDUP_REMOVED lines=12> */
[----:B------:R-:W-:-:S02]  /*112f0*/  LOP3.LUT R70, R6, 0xff, RZ, 0xc0, !PT ;  /* 0x000000ff06467812 */ /* 0x000fc400078ec0ff */
[----:B------:R-:W-:Y:S02]  /*11300*/  PRMT R17, R22, 0x4210, R17 ;  /* 0x0000421016117816 */ /* 0x000fe40000000011 */
[----:B------:R-:W-:Y:S01]  /*11310*/  PRMT R22, R10, 0x7104, RZ ;  /* 0x000071040a167816 */ /* 0x000fe200000000ff */
[----:B------:R-:W-:-:S03]  /*11320*/  IMAD.WIDE.U32 R70, R70, 0x100, RZ ;  /* 0x0000010046467825 */ /* 0x000fc600078e00ff */
[----:B------:R-:W-:-:S04]  /*11330*/  LOP3.LUT R22, R17, 0xff00, R22, 0xf8, !PT ;  /* 0x0000ff0011167812 */ /* 0x000fc800078ef816 */
[----:B------:R-:W-:Y:S01]  /*11340*/  LOP3.LUT R17, R22, 0xff, R9, 0xf8, !PT ;  /* 0x000000ff16117812 */ /* 0x000fe200078ef809 */
[----:B------:R-:W-:-:S05]  /*11350*/  IMAD.WIDE.U32 R22, R23, 0x1000000, RZ ;  /* 0x0100000017167825 */ /* 0x000fca00078e00ff */
[----:B------:R-:W-:Y:S02]  /*11360*/  LOP3.LUT R17, R69, R17, R23, 0xfe, !PT ;  /* 0x0000001145117212 */ /* 0x000fe400078efe17 */
[----:B------:R-:W-:Y:S01]  /*11370*/  LOP3.LUT R22, R70, R22, R68, 0xfe, !PT ;  /* 0x0000001646167212 */ /* 0x000fe200078efe44 */
[----:B0-----:R-:W-:Y:S01]  /*11380*/  IMAD.WIDE.U32 R68, R13, 0x8, R74 ;  /* 0x000000080d447825 */ /* 0x001fe200078e004a */
[----:B------:R-:W-:Y:S02]  /*11390*/  LOP3.LUT R23, R17, R71, RZ, 0xfc, !PT ;  /* 0x0000004711177212 */ /* 0x000fe400078efcff */
[----:B------:R-:W-:-:S05]  /*113a0*/  LOP3.LUT R22, R22, 0xff, R5, 0xf8, !PT ;  /* 0x000000ff16167812 */ /* 0x000fca00078ef805 */
[----:B------:R0:W-:Y:S02]  /*113b0*/  STG.E.64 desc[UR8][R68.64], R22 ;  /* 0x0000001644007986 */ /* 0x0001e4000c101b08 */
.L_x_15158:
[C---:B-1----:R-:W-:Y:S01]  /*113c0*/  @P1 IMAD.WIDE.U32 R18, R14.reuse, 0x10, R18 ;  /* 0x000000100e121825 */ /* 0x042fe200078e0012 */
[----:B------:R-:W5:Y:S04]  /*113d0*/  @P0 LDG.E.128 R60, desc[UR8][R20.64] ;  /* 0x00000008143c0981 */ /* 0x000f68000c1e1d00 */
[----:B------:R1:W5:Y:S02]  /*113e0*/  @P1 LDG.E.128 R64, desc[UR8][R18.64] ;  /* 0x0000000812401981 */ /* 0x000364000c1e1d00 */
[----:B-1----:R-:W-:-:S05]  /*113f0*/  IMAD.WIDE.U32 R18, R14, 0x10, R140 ;  /* 0x000000100e127825 */ /* 0x002fca00078e008c */
        /* <DEDUP_REMOVED lines=18> */
.L_x_15162:
        /* <DEDUP_REMOVED lines=13> */
.L_x_15164:
[----:B------:R-:W-:Y:S05]  /*115f0*/  BSYNC.RECONVERGENT B1 ;  /* 0x0000000000017941 */ /* 0x000fea0003800200 */
.L_x_15163:
        /* <DEDUP_REMOVED lines=43> */
.L_x_15161:
[----:B------:R-:W-:Y:S05]  /*118b0*/  BSYNC.RECONVERGENT B0 ;  /* 0x0000000000007941 */ /* 0x000fea0003800200 */
.L_x_15160:
[----:B------:R-:W-:Y:S01]  /*118c0*/  I2FP.F32.U32 R5, R5 ;  /* 0x0000000500057245 */ /* 0x000fe20000201000 */
[----:B-----5:R-:W-:Y:S01]  /*118d0*/  IMAD.U32 R6, R20, 0x10000, RZ ;  /* 0x0001000014067824 */ /* 0x020fe200078e00ff */
        /* <DEDUP_REMOVED lines=21> */
.L_x_15167:
        /* <DEDUP_REMOVED lines=13> */
.L_x_15169:
[----:B------:R-:W-:Y:S05]  /*11b00*/  BSYNC.RECONVERGENT B1 ;  /* 0x0000000000017941 */ /* 0x000fea0003800200 */
.L_x_15168:
        /* <DEDUP_REMOVED lines=43> */
.L_x_15166:
[----:B------:R-:W-:Y:S05]  /*11dc0*/  BSYNC.RECONVERGENT B0 ;  /* 0x0000000000007941 */ /* 0x000fea0003800200 */
.L_x_15165:
        /* <DEDUP_REMOVED lines=25> */
.L_x_15172:
        /* <DEDUP_REMOVED lines=13> */
.L_x_15174:
[----:B------:R-:W-:Y:S05]  /*12030*/  BSYNC.RECONVERGENT B1 ;  /* 0x0000000000017941 */ /* 0x000fea0003800200 */
.L_x_15173:
        /* <DEDUP_REMOVED lines=43> */
.L_x_15171:
[----:B------:R-:W-:Y:S05]  /*122f0*/  BSYNC.RECONVERGENT B0 ;  /* 0x0000000000007941 */ /* 0x000fea0003800200 */
.L_x_15170:
        /* <DEDUP_REMOVED lines=22> */
.L_x_15177:
        /* <DEDUP_REMOVED lines=13> */
.L_x_15179:
[----:B------:R-:W-:Y:S05]  /*12530*/  BSYNC.RECONVERGENT B1 ;  /* 0x0000000000017941 */ /* 0x000fea0003800200 */
.L_x_15178:
        /* <DEDUP_REMOVED lines=43> */
.L_x_15176:
[----:B------:R-:W-:Y:S05]  /*127f0*/  BSYNC.RECONVERGENT B0 ;  /* 0x0000000000007941 */ /* 0x000fea0003800200 */
.L_x_15175:
        /* <DEDUP_REMOVED lines=9> */
[----:B------:R-:W-:Y:S02]  /*12890*/  FSEL R7, R6, RZ, !P2 ;  /* 0x000000ff06077208 */ /* 0x000fe40005000000 */
[----:B------:R-:W-:-:S03]  /*128a0*/  @P1 PRMT R6, R64, 0x7632, R6 ;  /* 0x0000763240061816 */ /* 0x000fc60000000006 */
[----:B------:R-:W-:Y:S01]  /*128b0*/  FADD.FTZ R12, R12, R7 ;  /* 0x000000070c0c7221 */ /* 0x000fe20000010000 */
[----:B------:R-:W-:Y:S01]  /*128c0*/  @P1 SHF.L.U32 R17, R6, 0x10, RZ ;  /* 0x0000001006111819 */ /* 0x000fe200000006ff */
[----:B------:R-:W-:Y:S01]  /*128d0*/  IMAD.MOV.U32 R7, RZ, RZ, R130 ;  /* 0x000000ffff077224 */ /* 0x000fe200078e0082 */
[----:B------:R-:W-:-:S03]  /*128e0*/  SEL R6, RZ, 0x1, P2 ;  /* 0x00000001ff067807 */ /* 0x000fc60001000000 */
[----:B------:R-:W-:Y:S01]  /*128f0*/  @P1 FADD.FTZ R17, R12, R17 ;  /* 0x000000110c111221 */ /* 0x000fe20000010000 */
        /* <DEDUP_REMOVED lines=11> */
.L_x_15182:
        /* <DEDUP_REMOVED lines=13> */
.L_x_15184:
[----:B------:R-:W-:Y:S05]  /*12a80*/  BSYNC.RECONVERGENT B1 ;  /* 0x0000000000017941 */ /* 0x000fea0003800200 */
.L_x_15183:
[----:B------:R-:W-:Y:S01]  /*12a90*/  LOP3.LUT R8, R4, UR7, R11, 0x96, !PT ;  /* 0x0000000704087c12 */ /* 0x000fe2000f8e960b */
[----:B0-----:R-:W-:-:S04]  /*12aa0*/  IMAD.WIDE.U32 R18, R3, -0x326172a9, RZ ;  /* 0xcd9e8d5703127825 */ /* 0x001fc800078e00ff */
        /* <DEDUP_REMOVED lines=41> */
.L_x_15181:
[----:B------:R-:W-:Y:S05]  /*12d40*/  BSYNC.RECONVERGENT B0 ;  /* 0x0000000000007941 */ /* 0x000fea0003800200 */
.L_x_15180:
[----:B------:R-:W-:Y:S01]  /*12d50*/  I2FP.F32.U32 R7, R7 ;  /* 0x0000000700077245 */ /* 0x000fe20000201000 */
[----:B------:R-:W-:Y:S01]  /*12d60*/  IMAD.U32 R8, R21, 0x10000, RZ ;  /* 0x0001000015087824 */ /* 0x000fe200078e00ff */
[----:B------:R-:W-:Y:S01]  /*12d70*/  ISETP.NE.AND P3, PT, R10, 0x1, PT ;  /* 0x000000010a00780c */ /* 0x000fe20003f65270 */
[----:B------:R-:W-:Y:S01]  /*12d80*/  BSSY.RECONVERGENT B0, `(.L_x_15185) ;  /* 0x000004d000007945 */ /* 0x000fe20003800200 */
[----:B------:R-:W-:Y:S01]  /*12d90*/  LOP3.LUT R16, R16, 0xfffffffb, RZ, 0xc0, !PT ;  /* 0xfffffffb10107812 */ /* 0x000fe200078ec0ff */
[----:B------:R-:W-:Y:S01]  /*12da0*/  FFMA.FTZ R7, R7, R142, 1.1641532182693481445e-10 ;  /* 0x2f00000007077423 */ /* 0x000fe2000001008e */
[----:B------:R-:W-:Y:S01]  /*12db0*/  HFMA2 R11, -RZ, RZ, 0, 1.1920928955078125e-07 ;  /* 0x00000002ff0b7431 */ /* 0x000fe200000001ff */
[----:B0-----:R-:W-:Y:S01]  /*12dc0*/  PRMT R19, R21, 0x7632, R19 ;  /* 0x0000763215137816 */ /* 0x001fe20000000013 */
        /* <DEDUP_REMOVED lines=15> */
.L_x_15187:
        /* <DEDUP_REMOVED lines=13> */
.L_x_15189:
[----:B------:R-:W-:Y:S05]  /*12f90*/  BSYNC.RECONVERGENT B1 ;  /* 0x0000000000017941 */ /* 0x000fea0003800200 */
.L_x_15188:
        /* <DEDUP_REMOVED lines=41> */
[----:B------:R-:W-:Y:S02]  /*13230*/  IMAD.MOV.U32 R9, RZ, RZ, R74 ;  /* 0x000000ffff097224 */ /* 0x000fe400078e004a */
[----:B------:R-:W-:-:S07]  /*13240*/  IMAD.MOV.U32 R74, RZ, RZ, R8 ;  /* 0x000000ffff4a7224 */ /* 0x000fce00078e0008 */
.L_x_15186:
[----:B------:R-:W-:Y:S05]  /*13250*/  BSYNC.RECONVERGENT B0 ;  /* 0x0000000000007941 */ /* 0x000fea0003800200 */
.L_x_15185:
        /* <DEDUP_REMOVED lines=8> */
[----:B------:R-:W-:Y:S01]  /*132e0*/  FSETP.GTU.FTZ.AND P2, PT, R9, R72, PT ;  /* 0x000000480900720b */ /* 0x000fe20003f5c000 */
[----:B------:R-:W-:-:S03]  /*132f0*/  IMAD.MOV.U32 R9, RZ, RZ, R130 ;  /* 0x000000ffff097224 */ /* 0x000fc600078e0082 */
        /* <DEDUP_REMOVED lines=15> */
.L_x_15192:
        /* <DEDUP_REMOVED lines=13> */
.L_x_15194:
[----:B------:R-:W-:Y:S05]  /*134c0*/  BSYNC.RECONVERGENT B1 ;  /* 0x0000000000017941 */ /* 0x000fea0003800200 */
.L_x_15193:
        /* <DEDUP_REMOVED lines=43> */
.L_x_15191:
[----:B------:R-:W-:Y:S05]  /*13780*/  BSYNC.RECONVERGENT B0 ;  /* 0x0000000000007941 */ /* 0x000fea0003800200 */
.L_x_15190:
        /* <DEDUP_REMOVED lines=22> */
.L_x_15197:
        /* <DEDUP_REMOVED lines=13> */
.L_x_15199:
[----:B------:R-:W-:Y:S05]  /*139c0*/  BSYNC.RECONVERGENT B1 ;  /* 0x0000000000017941 */ /* 0x000fea0003800200 */
.L_x_15198:
        /* <DEDUP_REMOVED lines=43> */
.L_x_15196:
[----:B------:R-:W-:Y:S05]  /*13c80*/  BSYNC.RECONVERGENT B0 ;  /* 0x0000000000007941 */ /* 0x000fea0003800200 */
.L_x_15195:
        /* <DEDUP_REMOVED lines=27> */
.L_x_15202:
        /* <DEDUP_REMOVED lines=13> */
.L_x_15204:
[----:B------:R-:W-:Y:S05]  /*13f10*/  BSYNC.RECONVERGENT B1 ;  /* 0x0000000000017941 */ /* 0x000fea0003800200 */
.L_x_15203:
        /* <DEDUP_REMOVED lines=43> */
.L_x_15201:
[----:B------:R-:W-:Y:S05]  /*141d0*/  BSYNC.RECONVERGENT B0 ;  /* 0x0000000000007941 */ /* 0x000fea0003800200 */
.L_x_15200:
        /* <DEDUP_REMOVED lines=21> */
.L_x_15207:
        /* <DEDUP_REMOVED lines=13> */
.L_x_15209:
[----:B------:R-:W-:Y:S05]  /*14400*/  BSYNC.RECONVERGENT B1 ;  /* 0x0000000000017941 */ /* 0x000fea0003800200 */
.L_x_15208:
        /* <DEDUP_REMOVED lines=43> */
.L_x_15206:
[----:B------:R-:W-:Y:S05]  /*146c0*/  BSYNC.RECONVERGENT B0 ;  /* 0x0000000000007941 */ /* 0x000fea0003800200 */
.L_x_15205:
[----:B------:R-:W-:Y:S01]  /*146d0*/  I2FP.F32.U32 R11, R11 ;  /* 0x0000000b000b7245 */ /* 0x000fe20000201000 */
[----:B------:R-:W-:Y:S01]  /*146e0*/  IMAD.U32 R10, R62, 0x10000, RZ ;  /* 0x000100003e0a7824 */ /* 0x000fe200078e00ff */
        /* <DEDUP_REMOVED lines=24> */
.L_x_15212:
        /* <DEDUP_REMOVED lines=13> */
.L_x_15214:
[----:B------:R-:W-:Y:S05]  /*14940*/  BSYNC.RECONVERGENT B1 ;  /* 0x0000000000017941 */ /* 0x000fea0003800200 */
.L_x_15213:
        /* <DEDUP_REMOVED lines=43> */
.L_x_15211:
[----:B------:R-:W-:Y:S05]  /*14c00*/  BSYNC.RECONVERGENT B0 ;  /* 0x0000000000007941 */ /* 0x000fea0003800200 */
.L_x_15210:
[----:B------:R-:W-:Y:S01]  /*14c10*/  I2FP.F32.U32 R11, R11 ;  /* 0x0000000b000b7245 */ /* 0x000fe20000201000 */
[----:B------:R-:W-:Y:S01]  /*14c20*/  IMAD.U32 R22, R22, 0x10000, RZ ;  /* 0x0001000016167824 */ /* 0x000fe200078e00ff */
[----:B------:R-:W-:Y:S01]  /*14c30*/  ISETP.NE.AND P4, PT, R10, 0x1, PT ;  /* 0x000000010a00780c */ /* 0x000fe20003f85270 */
[----:B------:R-:W-:Y:S02]  /*14c40*/  BSSY.RECONVERGENT B0, `(.L_x_15215) ;  /* 0x000004a000007945 */ /* 0x000fe40003800200 */
[----:B------:R-:W-:Y:S01]  /*14c50*/  FFMA.FTZ R11, R11, R142, 1.1641532182693481445e-10 ;  /* 0x2f0000000b0b7423 */ /* 0x000fe2000001008e */
[----:B------:R-:W-:Y:S01]  /*14c60*/  FMUL.FTZ R21, R22, R59 ;  /* 0x0000003b16157220 */ /* 0x000fe20000410000 */
[----:B------:R-:W-:-:S03]  /*14c70*/  IMAD.MOV.U32 R22, RZ, RZ, 0x2 ;  /* 0x00000002ff167424 */ /* 0x000fc600078e00ff */
        /* <DEDUP_REMOVED lines=13> */
.L_x_15217:
        /* <DEDUP_REMOVED lines=13> */
.L_x_15219:
[----:B------:R-:W-:Y:S05]  /*14e20*/  BSYNC.RECONVERGENT B1 ;  /* 0x0000000000017941 */ /* 0x000fea0003800200 */
.L_x_15218:
        /* <DEDUP_REMOVED lines=43> */
.L_x_15216:
[----:B------:R-:W-:Y:S05]  /*150e0*/  BSYNC.RECONVERGENT B0 ;  /* 0x0000000000007941 */ /* 0x000fea0003800200 */
.L_x_15215:
        /* <DEDUP_REMOVED lines=27> */
.L_x_15222:
        /* <DEDUP_REMOVED lines=13> */
.L_x_15224:
[----:B------:R-:W-:Y:S05]  /*15370*/  BSYNC.RECONVERGENT B1 ;  /* 0x0000000000017941 */ /* 0x000fea0003800200 */
.L_x_15223:
        /* <DEDUP_REMOVED lines=43> */
.L_x_15221:
[----:B------:R-:W-:Y:S05]  /*15630*/  BSYNC.RECONVERGENT B0 ;  /* 0x0000000000007941 */ /* 0x000fea0003800200 */
.L_x_15220:
        /* <DEDUP_REMOVED lines=21> */
.L_x_15227:
        /* <DEDUP_REMOVED lines=13> */
.L_x_15229:
[----:B------:R-:W-:Y:S05]  /*15860*/  BSYNC.RECONVERGENT B1 ;  /* 0x0000000000017941 */ /* 0x000fea0003800200 */
.L_x_15228:
        /* <DEDUP_REMOVED lines=40> */
[----:B------:R-:W-:Y:S02]  /*15af0*/  HFMA2 R76, -RZ, RZ, 0, 0 ;  /* 0x00000000ff4c7431 */ /* 0x000fe400000001ff */
[----:B------:R-:W-:Y:S02]  /*15b00*/  IMAD.MOV.U32 R23, RZ, RZ, R74 ;  /* 0x000000ffff177224 */ /* 0x000fe400078e004a */
[----:B------:R-:W-:-:S07]  /*15b10*/  IMAD.MOV.U32 R74, RZ, RZ, R22 ;  /* 0x000000ffff4a7224 */ /* 0x000fce00078e0016 */
.L_x_15226:
[----:B------:R-:W-:Y:S05]  /*15b20*/  BSYNC.RECONVERGENT B0 ;  /* 0x0000000000007941 */ /* 0x000fea0003800200 */
.L_x_15225:
        /* <DEDUP_REMOVED lines=26> */
.L_x_15232:
        /* <DEDUP_REMOVED lines=13> */
.L_x_15234:
[----:B------:R-:W-:Y:S05]  /*15da0*/  BSYNC.RECONVERGENT B1 ;  /* 0x0000000000017941 */ /* 0x000fea0003800200 */
.L_x_15233:
        /* <DEDUP_REMOVED lines=43> */
.L_x_15231:
[----:B------:R-:W-:Y:S05]  /*16060*/  BSYNC.RECONVERGENT B0 ;  /* 0x0000000000007941 */ /* 0x000fea0003800200 */
.L_x_15230:
        /* <DEDUP_REMOVED lines=20> */
.L_x_15237:
        /* <DEDUP_REMOVED lines=15> */
.L_x_15239:
[----:B------:R-:W-:Y:S05]  /*162a0*/  BSYNC.RECONVERGENT B1 ;  /* 0x0000000000017941 */ /* 0x000fea0003800200 */
.L_x_15238:
        /* <DEDUP_REMOVED lines=43> */
.L_x_15236:
[----:B------:R-:W-:Y:S05]  /*16560*/  BSYNC.RECONVERGENT B0 ;  /* 0x0000000000007941 */ /* 0x000fea0003800200 */
.L_x_15235:
        /* <DEDUP_REMOVED lines=11> */
[----:B------:R-:W-:-:S03]  /*16620*/  PRMT R12, R77, 0x7610, R12 ;  /* 0x000076104d0c7816 */ /* 0x000fc6000000000c */
        /* <DEDUP_REMOVED lines=8> */
.L_x_15159:
        /* <DEDUP_REMOVED lines=16> */
.L_x_15243:
        /* <DEDUP_REMOVED lines=13> */
.L_x_15245:
[----:B------:R-:W-:Y:S05]  /*16880*/  BSYNC.RECONVERGENT B1 ;  /* 0x0000000000017941 */ /* 0x000fea0003800200 */
.L_x_15244:
[----:B0-----:R-:W-:Y:S01]  /*16890*/  LOP3.LUT R18, R4, UR7, R69, 0x96, !PT ;  /* 0x0000000704127c12 */ /* 0x001fe2000f8e9645 */
        /* <DEDUP_REMOVED lines=42> */
.L_x_15242:
[----:B------:R-:W-:Y:S05]  /*16b40*/  BSYNC.RECONVERGENT B0 ;  /* 0x0000000000007941 */ /* 0x000fea0003800200 */
.L_x_15241:
[----:B------:R-:W-:Y:S01]  /*16b50*/  I2FP.F32.U32 R15, R17 ;  /* 0x00000011000f7245 */ /* 0x000fe20000201000 */
[----:B0----5:R-:W-:Y:S01]  /*16b60*/  IMAD.U32 R18, R20, 0x10000, RZ ;  /* 0x0001000014127824 */ /* 0x021fe200078e00ff */
[----:B------:R-:W-:Y:S01]  /*16b70*/  ISETP.NE.AND P3, PT, R69, 0x1, PT ;  /* 0x000000014500780c */ /* 0x000fe20003f65270 */
[----:B------:R-:W-:Y:S01]  /*16b80*/  BSSY.RECONVERGENT B0, `(.L_x_15246) ;  /* 0x0000050000007945 */ /* 0x000fe20003800200 */
[----:B------:R-:W-:Y:S01]  /*16b90*/  LOP3.LUT R16, R16, 0xffffffef, RZ, 0xc0, !PT ;  /* 0xffffffef10107812 */ /* 0x000fe200078ec0ff */
[----:B------:R-:W-:Y:S01]  /*16ba0*/  FFMA.FTZ R15, R15, R142, 1.1641532182693481445e-10 ;  /* 0x2f0000000f0f7423 */ /* 0x000fe2000001008e */
[----:B------:R-:W-:Y:S01]  /*16bb0*/  FMUL.FTZ R18, R18, R59 ;  /* 0x0000003b12127220 */ /* 0x000fe20000410000 */
[----:B------:R-:W-:Y:S01]  /*16bc0*/  HFMA2 R70, -RZ, RZ, 0, 1.1920928955078125e-07 ;  /* 0x00000002ff467431 */ /* 0x000fe200000001ff */
[----:B------:R-:W-:Y:S01]  /*16bd0*/  PRMT R17, R20, 0x7632, R17 ;  /* 0x0000763214117816 */ /* 0x000fe20000000011 */
[----:B------:R-:W-:Y:S01]  /*16be0*/  IMAD.MOV.U32 R19, RZ, RZ, R130 ;  /* 0x000000ffff137224 */ /* 0x000fe200078e0082 */
[----:B------:R-:W-:-:S04]  /*16bf0*/  FSETP.GTU.FTZ.AND P2, PT, R15, R72, PT ;  /* 0x000000480f00720b */ /* 0x000fc80003f5c000 */
        /* <DEDUP_REMOVED lines=15> */
.L_x_15248:
        /* <DEDUP_REMOVED lines=13> */
.L_x_15250:
[----:B------:R-:W-:Y:S05]  /*16dc0*/  BSYNC.RECONVERGENT B1 ;  /* 0x0000000000017941 */ /* 0x000fea0003800200 */
.L_x_15249:
        /* <DEDUP_REMOVED lines=43> */
.L_x_15247:
[----:B------:R-:W-:Y:S05]  /*17080*/  BSYNC.RECONVERGENT B0 ;  /* 0x0000000000007941 */ /* 0x000fea0003800200 */
.L_x_15246:
[----:B------:R-:W-:Y:S01]  /*17090*/  I2FP.F32.U32 R19, R19 ;  /* 0x0000001300137245 */ /* 0x000fe20000201000 */
[----:B------:R-:W-:Y:S01]  /*170a0*/  IMAD.U32 R18, R17, 0x10000, RZ ;  /* 0x0001000011127824 */ /* 0x000fe200078e00ff */
[----:B------:R-:W-:Y:S01]  /*170b0*/  @P1 PRMT R17, R64, 0x7632, R17 ;  /* 0x0000763240111816 */ /* 0x000fe20000000011 */
[----:B------:R-:W-:Y:S01]  /*170c0*/  BSSY.RECONVERGENT B0, `(.L_x_15251) ;  /* 0x0000050000007945 */ /* 0x000fe20003800200 */
[----:B------:R-:W-:Y:S01]  /*170d0*/  ISETP.NE.AND P3, PT, R70, 0x1, PT ;  /* 0x000000014600780c */ /* 0x000fe20003f65270 */
[----:B------:R-:W-:Y:S01]  /*170e0*/  FFMA.FTZ R19, R19, R142, 1.1641532182693481445e-10 ;  /* 0x2f00000013137423 */ /* 0x000fe2000001008e */
[----:B------:R-:W-:Y:S01]  /*170f0*/  FMUL.FTZ R18, R18, R59 ;  /* 0x0000003b12127220 */ /* 0x000fe20000410000 */
[----:B------:R-:W-:Y:S01]  /*17100*/  @P1 IMAD.U32 R20, R17, 0x10000, RZ ;  /* 0x0001000011141824 */ /* 0x000fe200078e00ff */
[----:B------:R-:W-:Y:S02]  /*17110*/  LOP3.LUT R16, R16, 0xfffffff7, RZ, 0xc0, !PT ;  /* 0xfffffff710107812 */ /* 0x000fe400078ec0ff */
[----:B------:R-:W-:-:S02]  /*17120*/  FSETP.GTU.FTZ.AND P2, PT, R19, R72, PT ;  /* 0x000000481300720b */ /* 0x000fc40003f5c000 */
[----:B------:R-:W-:Y:S02]  /*17130*/  MOV R19, R130 ;  /* 0x0000008200137202 */ /* 0x000fe40000000f00 */
        /* <DEDUP_REMOVED lines=15> */
.L_x_15253:
        /* <DEDUP_REMOVED lines=13> */
.L_x_15255:
[----:B------:R-:W-:Y:S05]  /*17300*/  BSYNC.RECONVERGENT B1 ;  /* 0x0000000000017941 */ /* 0x000fea0003800200 */
.L_x_15254:
        /* <DEDUP_REMOVED lines=39> */
[----:B------:R-:W-:Y:S01]  /*17580*/  IMAD.MOV.U32 R20, RZ, RZ, RZ ;  /* 0x000000ffff147224 */ /* 0x000fe200078e00ff */
[----:B------:R-:W-:Y:S01]  /*17590*/  LOP3.LUT R133, R44, R76, R19, 0x96, !PT ;  /* 0x0000004c2c857212 */ /* 0x000fe200078e9613 */
[----:B------:R-:W-:Y:S02]  /*175a0*/  IMAD.MOV.U32 R19, RZ, RZ, R74 ;  /* 0x000000ffff137224 */ /* 0x000fe400078e004a */
[----:B------:R-:W-:-:S07]  /*175b0*/  IMAD.MOV.U32 R74, RZ, RZ, R18 ;  /* 0x000000ffff4a7224 */ /* 0x000fce00078e0012 */
.L_x_15252:
[----:B------:R-:W-:Y:S05]  /*175c0*/  BSYNC.RECONVERGENT B0 ;  /* 0x0000000000007941 */ /* 0x000fea0003800200 */
.L_x_15251:
        /* <DEDUP_REMOVED lines=8> */
[----:B------:R-:W-:Y:S01]  /*17650*/  FSETP.GTU.FTZ.AND P2, PT, R19, R72, PT ;  /* 0x000000481300720b */ /* 0x000fe20003f5c000 */
[----:B------:R-:W-:-:S03]  /*17660*/  @P1 IMAD.U32 R19, R65, 0x10000, RZ ;  /* 0x0001000041131824 */ /* 0x000fc600078e00ff */
[----:B------:R-:W-:Y:S02]  /*17670*/  FSEL R18, R18, RZ, !P2 ;  /* 0x000000ff12127208 */ /* 0x000fe40005000000 */
[----:B------:R-:W-:-:S03]  /*17680*/  PLOP3.LUT P2, PT, P2, PT, PT, 0x8, 0x80 ;  /* 0x000000000080781c */ /* 0x000fc6000174e170 */
[----:B------:R-:W-:Y:S01]  /*17690*/  @P1 FADD.FTZ R18, R19, R18 ;  /* 0x0000001213121221 */ /* 0x000fe20000010000 */
[----:B------:R-:W-:Y:S01]  /*176a0*/  PRMT R19, R21, 0x7632, R19 ;  /* 0x0000763215137816 */ /* 0x000fe20000000013 */
[----:B------:R-:W-:-:S03]  /*176b0*/  IMAD.MOV.U32 R21, RZ, RZ, R130 ;  /* 0x000000ffff157224 */ /* 0x000fc600078e0082 */
        /* <DEDUP_REMOVED lines=11> */
.L_x_15258:
        /* <DEDUP_REMOVED lines=13> */
.L_x_15260:
[----:B------:R-:W-:Y:S05]  /*17840*/  BSYNC.RECONVERGENT B1 ;  /* 0x0000000000017941 */ /* 0x000fea0003800200 */
.L_x_15259:
        /* <DEDUP_REMOVED lines=43> */
.L_x_15257:
[----:B------:R-:W-:Y:S05]  /*17b00*/  BSYNC.RECONVERGENT B0 ;  /* 0x0000000000007941 */ /* 0x000fea0003800200 */
.L_x_15256:
        /* <DEDUP_REMOVED lines=8> */
[----:B------:R-:W-:Y:S01]  /*17b90*/  IMAD.MOV.U32 R76, RZ, RZ, 0x2 ;  /* 0x00000002ff4c7424 */ /* 0x000fe200078e00ff */
[----:B------:R-:W-:Y:S02]  /*17ba0*/  LOP3.LUT R16, R16, 0xfffffffd, RZ, 0xc0, !PT ;  /* 0xfffffffd10107812 */ /* 0x000fe400078ec0ff */
[----:B------:R-:W-:Y:S01]  /*17bb0*/  FSETP.GTU.FTZ.AND P3, PT, R21, R72, PT ;  /* 0x000000481500720b */ /* 0x000fe20003f7c000 */
[----:B------:R-:W-:-:S03]  /*17bc0*/  IMAD.MOV.U32 R21, RZ, RZ, R130 ;  /* 0x000000ffff157224 */ /* 0x000fc600078e0082 */
        /* <DEDUP_REMOVED lines=14> */
.L_x_15263:
        /* <DEDUP_REMOVED lines=13> */
.L_x_15265:
[----:B------:R-:W-:Y:S05]  /*17d80*/  BSYNC.RECONVERGENT B1 ;  /* 0x0000000000017941 */ /* 0x000fea0003800200 */
.L_x_15264:
        /* <DEDUP_REMOVED lines=43> */
.L_x_15262:
[----:B------:R-:W-:Y:S05]  /*18040*/  BSYNC.RECONVERGENT B0 ;  /* 0x0000000000007941 */ /* 0x000fea0003800200 */
.L_x_15261:
        /* <DEDUP_REMOVED lines=24> */
.L_x_15268:
        /* <DEDUP_REMOVED lines=13> */
.L_x_15270:
[----:B------:R-:W-:Y:S05]  /*182a0*/  BSYNC.RECONVERGENT B1 ;  /* 0x0000000000017941 */ /* 0x000fea0003800200 */
.L_x_15269:
        /* <DEDUP_REMOVED lines=43> */
.L_x_15267:
[----:B------:R-:W-:Y:S05]  /*18560*/  BSYNC.RECONVERGENT B0 ;  /* 0x0000000000007941 */ /* 0x000fea0003800200 */
.L_x_15266:
[----:B------:R-:W-:Y:S01]  /*18570*/  I2FP.F32.U32 R21, R21 ;  /* 0x0000001500157245 */ /* 0x000fe20000201000 */
[----:B------:R-:W-:Y:S01]  /*18580*/  IMAD.U32 R22, R22, 0x10000, RZ ;  /* 0x0001000016167824 */ /* 0x000fe200078e00ff */
[----:B------:R-:W-:Y:S01]  /*18590*/  ISETP.NE.AND P4, PT, R77, 0x1, PT ;  /* 0x000000014d00780c */ /* 0x000fe20003f85270 */
[----:B------:R-:W-:Y:S01]  /*185a0*/  BSSY.RECONVERGENT B0, `(.L_x_15271) ;  /* 0x000004e000007945 */ /* 0x000fe20003800200 */
[----:B------:R-:W-:Y:S01]  /*185b0*/  @P1 PRMT R75, R66, 0x7632, R75 ;  /* 0x00007632424b1816 */ /* 0x000fe2000000004b */
[----:B------:R-:W-:Y:S01]  /*185c0*/  FFMA.FTZ R21, R21, R142, 1.1641532182693481445e-10 ;  /* 0x2f00000015157423 */ /* 0x000fe2000001008e */
[----:B------:R-:W-:-:S03]  /*185d0*/  FMUL.FTZ R22, R22, R59 ;  /* 0x0000003b16167220 */ /* 0x000fc60000410000 */
[----:B------:R-:W-:Y:S01]  /*185e0*/  @P1 IMAD.U32 R76, R75, 0x10000, RZ ;  /* 0x000100004b4c1824 */ /* 0x000fe200078e00ff */
[----:B------:R-:W-:-:S04]  /*185f0*/  FSETP.GTU.FTZ.AND P3, PT, R21, R72, PT ;  /* 0x000000481500720b */ /* 0x000fc80003f7c000 */
        /* <DEDUP_REMOVED lines=15> */
.L_x_15273:
        /* <DEDUP_REMOVED lines=13> */
.L_x_15275:
[----:B------:R-:W-:Y:S05]  /*187c0*/  BSYNC.RECONVERGENT B1 ;  /* 0x0000000000017941 */ /* 0x000fea0003800200 */
.L_x_15274:
        /* <DEDUP_REMOVED lines=43> */
.L_x_15272:
[----:B------:R-:W-:Y:S05]  /*18a80*/  BSYNC.RECONVERGENT B0 ;  /* 0x0000000000007941 */ /* 0x000fea0003800200 */
.L_x_15271:
        /* <DEDUP_REMOVED lines=24> */
.L_x_15278:
        /* <DEDUP_REMOVED lines=13> */
.L_x_15280:
[----:B------:R-:W-:Y:S05]  /*18ce0*/  BSYNC.RECONVERGENT B1 ;  /* 0x0000000000017941 */ /* 0x000fea0003800200 */
.L_x_15279:
        /* <DEDUP_REMOVED lines=43> */
.L_x_15277:
[----:B------:R-:W-:Y:S05]  /*18fa0*/  BSYNC.RECONVERGENT B0 ;  /* 0x0000000000007941 */ /* 0x000fea0003800200 */
.L_x_15276:
[----:B------:R-:W-:Y:S01]  /*18fb0*/  I2FP.F32.U32 R77, R77 ;  /* 0x0000004d004d7245 */ /* 0x000fe20000201000 */
[----:B------:R-:W-:Y:S01]  /*18fc0*/  IMAD.U32 R76, R23, 0x10000, RZ ;  /* 0x00010000174c7824 */ /* 0x000fe200078e00ff */
[----:B------:R-:W-:Y:S02]  /*18fd0*/  PRMT R68, R68, 0x5410, R71 ;  /* 0x0000541044447816 */ /* 0x000fe40000000047 */
[----:B------:R-:W-:Y:S01]  /*18fe0*/  PRMT R70, R70, 0x5410, R75 ;  /* 0x0000541046467816 */ /* 0x000fe2000000004b */
[----:B------:R-:W-:Y:S01]  /*18ff0*/  FFMA.FTZ R23, R77, R142, 1.1641532182693481445e-10 ;  /* 0x2f0000004d177423 */ /* 0x000fe2000001008e */
[----:B------:R-:W-:Y:S01]  /*19000*/  FMUL.FTZ R76, R76, R59 ;  /* 0x0000003b4c4c7220 */ /* 0x000fe20000410000 */
[----:B------:R-:W-:Y:S02]  /*19010*/  @P1 PRMT R77, R67, 0x7632, R77 ;  /* 0x00007632434d1816 */ /* 0x000fe4000000004d */
[----:B------:R-:W-:Y:S02]  /*19020*/  PRMT R69, R69, 0x5410, R73 ;  /* 0x0000541045457816 */ /* 0x000fe40000000049 */
[----:B------:R-:W-:-:S02]  /*19030*/  FSETP.GTU.FTZ.AND P5, PT, R23, R72, PT ;  /* 0x000000481700720b */ /* 0x000fc40003fbc000 */
[----:B------:R-:W-:Y:S02]  /*19040*/  @P1 SHF.L.U32 R80, R77, 0x10, RZ ;  /* 0x000000104d501819 */ /* 0x000fe400000006ff */
[----:B------:R-:W-:Y:S02]  /*19050*/  FSEL R23, R76, RZ, !P5 ;  /* 0x000000ff4c177208 */ /* 0x000fe40006800000 */
[----:B------:R-:W-:-:S03]  /*19060*/  PLOP3.LUT P5, PT, P5, PT, PT, 0x8, 0x80 ;  /* 0x000000000080781c */ /* 0x000fc60002fae170 */
[----:B------:R-:W-:-:S05]  /*19070*/  @P1 FADD.FTZ R23, R23, R80 ;  /* 0x0000005017171221 */ /* 0x000fca0000010000 */
[----:B------:R-:W-:-:S04]  /*19080*/  F2FP.BF16.F32.PACK_AB R76, RZ, R23 ;  /* 0x00000017ff4c723e */ /* 0x000fc800000010ff */
[----:B------:R-:W-:-:S07]  /*19090*/  PRMT R71, R82, 0x5410, R76 ;  /* 0x0000541052477816 */ /* 0x000fce000000004c */
.L_x_15240:
        /* <DEDUP_REMOVED lines=15> */
[----:B0-----:R-:W-:Y:S01]  /*19190*/  IMAD.WIDE.U32 R70, R14, 0x8, R144 ;  /* 0x000000080e467825 */ /* 0x001fe200078e0090 */
[----:B------:R-:W-:Y:S02]  /*191a0*/  SEL R80, RZ, 0x1, !P6 ;  /* 0x00000001ff507807 */ /* 0x000fe40007000000 */
[----:B------:R-:W-:Y:S02]  /*191b0*/  LOP3.LUT R69, R82, R75, RZ, 0xfc, !PT ;  /* 0x0000004b52457212 */ /* 0x000fe400078efcff */
        /* <DEDUP_REMOVED lines=23> */
.L_x_15281:
        /* <DEDUP_REMOVED lines=26> */
.L_x_15285:
        /* <DEDUP_REMOVED lines=13> */
.L_x_15287:
[----:B------:R-:W-:Y:S05]  /*195a0*/  BSYNC.RECONVERGENT B1 ;  /* 0x0000000000017941 */ /* 0x000fea0003800200 */
.L_x_15286:
        /* <DEDUP_REMOVED lines=43> */
.L_x_15284:
[----:B------:R-:W-:Y:S05]  /*19860*/  BSYNC.RECONVERGENT B0 ;  /* 0x0000000000007941 */ /* 0x000fea0003800200 */
.L_x_15283:
        /* <DEDUP_REMOVED lines=23> */
.L_x_15290:
        /* <DEDUP_REMOVED lines=13> */
.L_x_15292:
[----:B------:R-:W-:Y:S05]  /*19ab0*/  BSYNC.RECONVERGENT B1 ;  /* 0x0000000000017941 */ /* 0x000fea0003800200 */
.L_x_15291:
        /* <DEDUP_REMOVED lines=43> */
.L_x_15289:
[----:B------:R-:W-:Y:S05]  /*19d70*/  BSYNC.RECONVERGENT B0 ;  /* 0x0000000000007941 */ /* 0x000fea0003800200 */
.L_x_15288:
        /* <DEDUP_REMOVED lines=25> */
.L_x_15295:
        /* <DEDUP_REMOVED lines=13> */
.L_x_15297:
[----:B------:R-:W-:Y:S05]  /*19fe0*/  BSYNC.RECONVERGENT B1 ;  /* 0x0000000000017941 */ /* 0x000fea0003800200 */
.L_x_15296:
        /* <DEDUP_REMOVED lines=43> */
.L_x_15294:
[----:B------:R-:W-:Y:S05]  /*1a2a0*/  BSYNC.RECONVERGENT B0 ;  /* 0x0000000000007941 */ /* 0x000fea0003800200 */
.L_x_15293:
        /* <DEDUP_REMOVED lines=22> */
.L_x_15300:
        /* <DEDUP_REMOVED lines=13> */
.L_x_15302:
[----:B------:R-:W-:Y:S05]  /*1a4e0*/  BSYNC.RECONVERGENT B1 ;  /* 0x0000000000017941 */ /* 0x000fea0003800200 */
.L_x_15301:
        /* <DEDUP_REMOVED lines=43> */
.L_x_15299:
[----:B------:R-:W-:Y:S05]  /*1a7a0*/  BSYNC.RECONVERGENT B0 ;  /* 0x0000000000007941 */ /* 0x000fea0003800200 */
.L_x_15298:
        /* <DEDUP_REMOVED lines=27> */
.L_x_15305:
        /* <DEDUP_REMOVED lines=13> */
.L_x_15307:
[----:B------:R-:W-:Y:S05]  /*1aa30*/  BSYNC.RECONVERGENT B1 ;  /* 0x0000000000017941 */ /* 0x000fea0003800200 */
.L_x_15306:
        /* <DEDUP_REMOVED lines=43> */
.L_x_15304:
[----:B------:R-:W-:Y:S05]  /*1acf0*/  BSYNC.RECONVERGENT B0 ;  /* 0x0000000000007941 */ /* 0x000fea0003800200 */
.L_x_15303:
[----:B------:R-:W-:Y:S01]  /*1ad00*/  I2FP.F32.U32 R7, R7 ;  /* 0x0000000700077245 */ /* 0x000fe20000201000 */
[----:B------:R-:W-:Y:S01]  /*1ad10*/  IMAD.U32 R8, R69, 0x10000, RZ ;  /* 0x0001000045087824 */ /* 0x000fe200078e00ff */
[----:B------:R-:W-:Y:S01]  /*1ad20*/  ISETP.NE.AND P3, PT, R9, 0x1, PT ;  /* 0x000000010900780c */ /* 0x000fe20003f65270 */
[----:B------:R-:W-:Y:S01]  /*1ad30*/  BSSY.RECONVERGENT B0, `(.L_x_15308) ;  /* 0x000004d000007945 */ /* 0x000fe20003800200 */
[----:B------:R-:W-:Y:S01]  /*1ad40*/  LOP3.LUT R16, R16, 0xfffffffb, RZ, 0xc0, !PT ;  /* 0xfffffffb10107812 */ /* 0x000fe200078ec0ff */
[----:B------:R-:W-:Y:S01]  /*1ad50*/  FFMA.FTZ R7, R7, R142, 1.1641532182693481445e-10 ;  /* 0x2f00000007077423 */ /* 0x000fe2000001008e */
[----:B------:R-:W-:Y:S01]  /*1ad60*/  PRMT R69, R69, 0x7632, R69 ;  /* 0x0000763245457816 */ /* 0x000fe20000000045 */
[----:B------:R-:W-:-:S03]  /*1ad70*/  IMAD.MOV.U32 R10, RZ, RZ, R130 ;  /* 0x000000ffff0a7224 */ /* 0x000fc600078e0082 */
[----:B------:R-:W-:Y:S01]  /*1ad80*/  FSETP.GTU.FTZ.AND P2, PT, R7, R72, PT ;  /* 0x000000480700720b */ /* 0x000fe20003f5c000 */
[----:B------:R-:W-:Y:S01]  /*1ad90*/  FMUL.FTZ R7, R8, R59 ;  /* 0x0000003b08077220 */ /* 0x000fe20000410000 */
[----:B------:R-:W-:Y:S02]  /*1ada0*/  HFMA2 R8, -RZ, RZ, 0, 1.1920928955078125e-07 ;  /* 0x00000002ff087431 */ /* 0x000fe400000001ff */
        /* <DEDUP_REMOVED lines=12> */
.L_x_15310:
        /* <DEDUP_REMOVED lines=13> */
.L_x_15312:
[----:B------:R-:W-:Y:S05]  /*1af40*/  BSYNC.RECONVERGENT B1 ;  /* 0x0000000000017941 */ /* 0x000fea0003800200 */
.L_x_15311:
        /* <DEDUP_REMOVED lines=43> */
.L_x_15309:
[----:B------:R-:W-:Y:S05]  /*1b200*/  BSYNC.RECONVERGENT B0 ;  /* 0x0000000000007941 */ /* 0x000fea0003800200 */
.L_x_15308:
        /* <DEDUP_REMOVED lines=25> */
.L_x_15315:
        /* <DEDUP_REMOVED lines=13> */
.L_x_15317:
[----:B------:R-:W-:Y:S05]  /*1b470*/  BSYNC.RECONVERGENT B1 ;  /* 0x0000000000017941 */ /* 0x000fea0003800200 */
.L_x_15316:
        /* <DEDUP_REMOVED lines=43> */
.L_x_15314:
[----:B------:R-:W-:Y:S05]  /*1b730*/  BSYNC.RECONVERGENT B0 ;  /* 0x0000000000007941 */ /* 0x000fea0003800200 */
.L_x_15313:
        /* <DEDUP_REMOVED lines=22> */
.L_x_15320:
        /* <DEDUP_REMOVED lines=13> */
.L_x_15322:
[----:B------:R-:W-:Y:S05]  /*1b970*/  BSYNC.RECONVERGENT B1 ;  /* 0x0000000000017941 */ /* 0x000fea0003800200 */
.L_x_15321:
        /* <DEDUP_REMOVED lines=43> */
.L_x_15319:
[----:B------:R-:W-:Y:S05]  /*1bc30*/  BSYNC.RECONVERGENT B0 ;  /* 0x0000000000007941 */ /* 0x000fea0003800200 */
.L_x_15318:
        /* <DEDUP_REMOVED lines=8> */
[----:B------:R-:W-:-:S04]  /*1bcc0*/  IMAD.MOV.U32 R9, RZ, RZ, R130 ;  /* 0x000000ffff097224 */ /* 0x000fc800078e0082 */
[----:B------:R-:W-:-:S05]  /*1bcd0*/  FSEL R8, R8, RZ, !P2 ;  /* 0x000000ff08087208 */ /* 0x000fca0005000000 */
[--C-:B------:R-:W-:Y:S01]  /*1bce0*/  FADD.FTZ R69, R69, R8.reuse ;  /* 0x0000000845457221 */ /* 0x100fe20000010000 */
[----:B------:R-:W-:-:S04]  /*1bcf0*/  @P1 PRMT R8, R65, 0x7632, R8 ;  /* 0x0000763241081816 */ /* 0x000fc80000000008 */
[----:B------:R-:W-:-:S05]  /*1bd00*/  @P1 SHF.L.U32 R8, R8, 0x10, RZ ;  /* 0x0000001008081819 */ /* 0x000fca00000006ff */
        /* <DEDUP_REMOVED lines=14> */
.L_x_15325:
        /* <DEDUP_REMOVED lines=13> */
.L_x_15327:
[----:B------:R-:W-:Y:S05]  /*1bec0*/  BSYNC.RECONVERGENT B1 ;  /* 0x0000000000017941 */ /* 0x000fea0003800200 */
.L_x_15326:
        /* <DEDUP_REMOVED lines=43> */
.L_x_15324:
[----:B------:R-:W-:Y:S05]  /*1c180*/  BSYNC.RECONVERGENT B0 ;  /* 0x0000000000007941 */ /* 0x000fea0003800200 */
.L_x_15323:
        /* <DEDUP_REMOVED lines=21> */
.L_x_15330:
        /* <DEDUP_REMOVED lines=13> */
.L_x_15332:
[----:B------:R-:W-:Y:S05]  /*1c3b0*/  BSYNC.RECONVERGENT B1 ;  /* 0x0000000000017941 */ /* 0x000fea0003800200 */
.L_x_15331:
        /* <DEDUP_REMOVED lines=43> */
.L_x_15329:
[----:B------:R-:W-:Y:S05]  /*1c670*/  BSYNC.RECONVERGENT B0 ;  /* 0x0000000000007941 */ /* 0x000fea0003800200 */
.L_x_15328:
[----:B------:R-:W-:Y:S01]  /*1c680*/  I2FP.F32.U32 R81, R70 ;  /* 0x0000004600517245 */ /* 0x000fe20000201000 */
[----:B------:R-:W-:Y:S01]  /*1c690*/  IMAD.U32 R10, R62, 0x10000, RZ ;  /* 0x000100003e0a7824 */ /* 0x000fe200078e00ff */
[----:B------:R-:W-:Y:S01]  /*1c6a0*/  BSSY.RECONVERGENT B0, `(.L_x_15333) ;  /* 0x0000051000007945 */ /* 0x000fe20003800200 */
[----:B------:R-:W-:Y:S02]  /*1c6b0*/  @P1 IMAD.U32 R78, R66, 0x10000, RZ ;  /* 0x00010000424e1824 */ /* 0x000fe400078e00ff */
        /* <DEDUP_REMOVED lines=10> */
[----:B------:R-:W-:Y:S02]  /*1c760*/  PRMT R9, R10, 0x7610, R9 ;  /* 0x000076100a097816 */ /* 0x000fe40000000009 */
[----:B------:R-:W-:Y:S02]  /*1c770*/  MOV R10, 0x2 ;  /* 0x00000002000a7802 */ /* 0x000fe40000000f00 */
        /* <DEDUP_REMOVED lines=10> */
.L_x_15335:
        /* <DEDUP_REMOVED lines=13> */
.L_x_15337:
[----:B------:R-:W-:Y:S05]  /*1c8f0*/  BSYNC.RECONVERGENT B1 ;  /* 0x0000000000017941 */ /* 0x000fea0003800200 */
.L_x_15336:
        /* <DEDUP_REMOVED lines=40> */
[----:B------:R-:W-:Y:S02]  /*1cb80*/  IMAD.MOV.U32 R130, RZ, RZ, R10 ;  /* 0x000000ffff827224 */ /* 0x000fe400078e000a */
[----:B------:R-:W-:Y:S01]  /*1cb90*/  HFMA2 R10, -RZ, RZ, 0, 0 ;  /* 0x00000000ff0a7431 */ /* 0x000fe200000001ff */
[----:B------:R-:W-:-:S07]  /*1cba0*/  LOP3.LUT R131, R54, R80, R11, 0x96, !PT ;  /* 0x0000005036837212 */ /* 0x000fce00078e960b */
.L_x_15334:
[----:B------:R-:W-:Y:S05]  /*1cbb0*/  BSYNC.RECONVERGENT B0 ;  /* 0x0000000000007941 */ /* 0x000fea0003800200 */
.L_x_15333:
        /* <DEDUP_REMOVED lines=20> */
.L_x_15340:
        /* <DEDUP_REMOVED lines=13> */
.L_x_15342:
[----:B------:R-:W-:Y:S05]  /*1cdd0*/  BSYNC.RECONVERGENT B1 ;  /* 0x0000000000017941 */ /* 0x000fea0003800200 */
.L_x_15341:
        /* <DEDUP_REMOVED lines=43> */
.L_x_15339:
[----:B------:R-:W-:Y:S05]  /*1d090*/  BSYNC.RECONVERGENT B0 ;  /* 0x0000000000007941 */ /* 0x000fea0003800200 */
.L_x_15338:
[----:B------:R-:W-:Y:S01]  /*1d0a0*/  I2FP.F32.U32 R10, R81 ;  /* 0x00000051000a7245 */ /* 0x000fe20000201000 */
[----:B------:R-:W-:Y:S01]  /*1d0b0*/  BSSY.RECONVERGENT B0, `(.L_x_15343) ;  /* 0x0000053000007945 */ /* 0x000fe20003800200 */
[----:B------:R-:W-:-:S03]  /*1d0c0*/  IMAD.MOV.U32 R85, RZ, RZ, R130 ;  /* 0x000000ffff557224 */ /* 0x000fc600078e0082 */
        /* <DEDUP_REMOVED lines=10> */
[----:B------:R-:W-:Y:S01]  /*1d170*/  SEL R10, RZ, 0x1, P4 ;  /* 0x00000001ff0a7807 */ /* 0x000fe20002000000 */
[----:B------:R-:W-:Y:S01]  /*1d180*/  @!P1 IMAD.MOV.U32 R79, RZ, RZ, R80 ;  /* 0x000000ffff4f9224 */ /* 0x000fe200078e0050 */
[----:B------:R-:W-:Y:S01]  /*1d190*/  ISETP.NE.AND P4, PT, R11, 0x1, PT ;  /* 0x000000010b00780c */ /* 0x000fe20003f85270 */
[----:B------:R-:W-:-:S03]  /*1d1a0*/  IMAD.MOV.U32 R80, RZ, RZ, 0x2 ;  /* 0x00000002ff507424 */ /* 0x000fc600078e00ff */
        /* <DEDUP_REMOVED lines=10> */
.L_x_15345:
        /* <DEDUP_REMOVED lines=13> */
.L_x_15347:
[----:B------:R-:W-:Y:S05]  /*1d320*/  BSYNC.RECONVERGENT B1 ;  /* 0x0000000000017941 */ /* 0x000fea0003800200 */
.L_x_15346:
        /* <DEDUP_REMOVED lines=43> */
.L_x_15344:
[----:B------:R-:W-:Y:S05]  /*1d5e0*/  BSYNC.RECONVERGENT B0 ;  /* 0x0000000000007941 */ /* 0x000fea0003800200 */
.L_x_15343:
        /* <DEDUP_REMOVED lines=21> */
.L_x_15350:
        /* <DEDUP_REMOVED lines=13> */
.L_x_15352:
[----:B------:R-:W-:Y:S05]  /*1d810*/  BSYNC.RECONVERGENT B1 ;  /* 0x0000000000017941 */ /* 0x000fea0003800200 */
.L_x_15351:
        /* <DEDUP_REMOVED lines=43> */
.L_x_15349:
[----:B------:R-:W-:Y:S05]  /*1dad0*/  BSYNC.RECONVERGENT B0 ;  /* 0x0000000000007941 */ /* 0x000fea0003800200 */
.L_x_15348:
        /* <DEDUP_REMOVED lines=25> */
.L_x_15355:
        /* <DEDUP_REMOVED lines=13> */
.L_x_15357:
[----:B------:R-:W-:Y:S05]  /*1dd40*/  BSYNC.RECONVERGENT B1 ;  /* 0x0000000000017941 */ /* 0x000fea0003800200 */
.L_x_15356:
        /* <DEDUP_REMOVED lines=43> */
.L_x_15354:
[----:B------:R-:W-:Y:S05]  /*1e000*/  BSYNC.RECONVERGENT B0 ;  /* 0x0000000000007941 */ /* 0x000fea0003800200 */
.L_x_15353:
        /* <DEDUP_REMOVED lines=20> */
.L_x_15360:
        /* <DEDUP_REMOVED lines=16> */
.L_x_15362:
[----:B------:R-:W-:Y:S05]  /*1e250*/  BSYNC.RECONVERGENT B1 ;  /* 0x0000000000017941 */ /* 0x000fea0003800200 */
.L_x_15361:
        /* <DEDUP_REMOVED lines=43> */
.L_x_15359:
[----:B------:R-:W-:Y:S05]  /*1e510*/  BSYNC.RECONVERGENT B0 ;  /* 0x0000000000007941 */ /* 0x000fea0003800200 */
.L_x_15358:
        /* <DEDUP_REMOVED lines=20> */
.L_x_15282:
        /* <DEDUP_REMOVED lines=16> */
.L_x_15366:
        /* <DEDUP_REMOVED lines=13> */
.L_x_15368:
[----:B------:R-:W-:Y:S05]  /*1e830*/  BSYNC.RECONVERGENT B1 ;  /* 0x0000000000017941 */ /* 0x000fea0003800200 */
.L_x_15367:
        /* <DEDUP_REMOVED lines=42> */
[----:B------:R-:W-:-:S07]  /*1eae0*/  LOP3.LUT R131, R54, R80, R79, 0x96, !PT ;  /* 0x0000005036837212 */ /* 0x000fce00078e964f */
.L_x_15365:
[----:B------:R-:W-:Y:S05]  /*1eaf0*/  BSYNC.RECONVERGENT B0 ;  /* 0x0000000000007941 */ /* 0x000fea0003800200 */
.L_x_15364:
[----:B------:R-:W-:Y:S01]  /*1eb00*/  I2FP.F32.U32 R77, R76 ;  /* 0x0000004c004d7245 */ /* 0x000fe20000201000 */
[----:B-----5:R-:W-:Y:S01]  /*1eb10*/  IMAD.U32 R74, R68, 0x10000, RZ ;  /* 0x00010000444a7824 */ /* 0x020fe200078e00ff */
        /* <DEDUP_REMOVED lines=24> */
.L_x_15371:
        /* <DEDUP_REMOVED lines=13> */
.L_x_15373:
[----:B------:R-:W-:Y:S05]  /*1ed70*/  BSYNC.RECONVERGENT B1 ;  /* 0x0000000000017941 */ /* 0x000fea0003800200 */
.L_x_15372:
        /* <DEDUP_REMOVED lines=43> */
.L_x_15370:
[----:B------:R-:W-:Y:S05]  /*1f030*/  BSYNC.RECONVERGENT B0 ;  /* 0x0000000000007941 */ /* 0x000fea0003800200 */
.L_x_15369:
        /* <DEDUP_REMOVED lines=9> */
[----:B------:R-:W-:-:S02]  /*1f0d0*/  FSETP.GTU.FTZ.AND P2, PT, R75, R72, PT ;  /* 0x000000484b00720b */ /* 0x000fc40003f5c000 */
[----:B------:R-:W-:-:S05]  /*1f0e0*/  @P1 PRMT R75, R64, 0x7632, R75 ;  /* 0x00007632404b1816 */ /* 0x000fca000000004b */
        /* <DEDUP_REMOVED lines=15> */
.L_x_15376:
        /* <DEDUP_REMOVED lines=13> */
.L_x_15378:
[----:B------:R-:W-:Y:S05]  /*1f2b0*/  BSYNC.RECONVERGENT B1 ;  /* 0x0000000000017941 */ /* 0x000fea0003800200 */
.L_x_15377:
        /* <DEDUP_REMOVED lines=42> */
[----:B------:R-:W-:-:S07]  /*1f560*/  IMAD.MOV.U32 R77, RZ, RZ, RZ ;  /* 0x000000ffff4d7224 */ /* 0x000fce00078e00ff */
.L_x_15375:
[----:B------:R-:W-:Y:S05]  /*1f570*/  BSYNC.RECONVERGENT B0 ;  /* 0x0000000000007941 */ /* 0x000fea0003800200 */
.L_x_15374:
        /* <DEDUP_REMOVED lines=26> */
.L_x_15381:
        /* <DEDUP_REMOVED lines=13> */
.L_x_15383:
[----:B------:R-:W-:Y:S05]  /*1f7f0*/  BSYNC.RECONVERGENT B1 ;  /* 0x0000000000017941 */ /* 0x000fea0003800200 */
.L_x_15382:
        /* <DEDUP_REMOVED lines=43> */
.L_x_15380:
[----:B------:R-:W-:Y:S05]  /*1fab0*/  BSYNC.RECONVERGENT B0 ;  /* 0x0000000000007941 */ /* 0x000fea0003800200 */
.L_x_15379:
[----:B------:R-:W-:Y:S01]  /*1fac0*/  I2FP.F32.U32 R77, R81 ;  /* 0x00000051004d7245 */ /* 0x000fe20000201000 */
[----:B------:R-:W-:Y:S01]  /*1fad0*/  IMAD.U32 R80, R69, 0x10000, RZ ;  /* 0x0001000045507824 */ /* 0x000fe200078e00ff */
[----:B------:R-:W-:Y:S01]  /*1fae0*/  ISETP.NE.AND P2, PT, R78, 0x1, PT ;  /* 0x000000014e00780c */ /* 0x000fe20003f45270 */
[----:B------:R-:W-:Y:S01]  /*1faf0*/  BSSY.RECONVERGENT B0, `(.L_x_15384) ;  /* 0x0000050000007945 */ /* 0x000fe20003800200 */
[----:B------:R-:W-:Y:S01]  /*1fb00*/  @P1 PRMT R69, R65, 0x7632, R69 ;  /* 0x0000763241451816 */ /* 0x000fe20000000045 */
[----:B------:R-:W-:Y:S01]  /*1fb10*/  FFMA.FTZ R77, R77, R142, 1.1641532182693481445e-10 ;  /* 0x2f0000004d4d7423 */ /* 0x000fe2000001008e */
[----:B------:R-:W-:Y:S01]  /*1fb20*/  LOP3.LUT R16, R16, 0xfffffffd, RZ, 0xc0, !PT ;  /* 0xfffffffd10107812 */ /* 0x000fe200078ec0ff */
[----:B------:R-:W-:Y:S01]  /*1fb30*/  IMAD.MOV.U32 R86, RZ, RZ, 0x2 ;  /* 0x00000002ff567424 */ /* 0x000fe200078e00ff */
[----:B------:R-:W-:Y:S01]  /*1fb40*/  @P1 SHF.L.U32 R69, R69, 0x10, RZ ;  /* 0x0000001045451819 */ /* 0x000fe200000006ff */
[----:B------:R-:W-:Y:S01]  /*1fb50*/  IMAD.MOV.U32 R81, RZ, RZ, R130 ;  /* 0x000000ffff517224 */ /* 0x000fe200078e0082 */
[----:B------:R-:W-:Y:S01]  /*1fb60*/  FSETP.GTU.FTZ.AND P3, PT, R77, R72, PT ;  /* 0x000000484d00720b */ /* 0x000fe20003f7c000 */
        /* <DEDUP_REMOVED lines=15> */
.L_x_15386:
        /* <DEDUP_REMOVED lines=13> */
.L_x_15388:
[----:B------:R-:W-:Y:S05]  /*1fd30*/  BSYNC.RECONVERGENT B1 ;  /* 0x0000000000017941 */ /* 0x000fea0003800200 */
.L_x_15387:
        /* <DEDUP_REMOVED lines=43> */
.L_x_15385:
[----:B------:R-:W-:Y:S05]  /*1fff0*/  BSYNC.RECONVERGENT B0 ;  /* 0x0000000000007941 */ /* 0x000fea0003800200 */
.L_x_15384:
        /* <DEDUP_REMOVED lines=24> */
.L_x_15391:
        /* <DEDUP_REMOVED lines=13> */
.L_x_15393:
[----:B------:R-:W-:Y:S05]  /*20250*/  BSYNC.RECONVERGENT B1 ;  /* 0x0000000000017941 */ /* 0x000fea0003800200 */
.L_x_15392:
        /* <DEDUP_REMOVED lines=43> */
.L_x_15390:
[----:B------:R-:W-:Y:S05]  /*20510*/  BSYNC.RECONVERGENT B0 ;  /* 0x0000000000007941 */ /* 0x000fea0003800200 */
.L_x_15389:
        /* <DEDUP_REMOVED lines=8> */
[----:B------:R-:W-:Y:S02]  /*205a0*/  FSETP.GTU.FTZ.AND P3, PT, R81, R72, PT ;  /* 0x000000485100720b */ /* 0x000fe40003f7c000 */
[----:B------:R-:W-:Y:S02]  /*205b0*/  @P1 PRMT R81, R66, 0x7632, R81 ;  /* 0x0000763242511816 */ /* 0x000fe40000000051 */
[----:B------:R-:W-:Y:S02]  /*205c0*/  FSEL R79, R79, RZ, !P3 ;  /* 0x000000ff4f4f7208 */ /* 0x000fe40005800000 */
        /* <DEDUP_REMOVED lines=13> */
.L_x_15396:
        /* <DEDUP_REMOVED lines=13> */
.L_x_15398:
[----:B------:R-:W-:Y:S05]  /*20770*/  BSYNC.RECONVERGENT B1 ;  /* 0x0000000000017941 */ /* 0x000fea0003800200 */
.L_x_15397:
        /* <DEDUP_REMOVED lines=43> */
.L_x_15395:
[----:B------:R-:W-:Y:S05]  /*20a30*/  BSYNC.RECONVERGENT B0 ;  /* 0x0000000000007941 */ /* 0x000fea0003800200 */
.L_x_15394:
[----:B------:R-:W-:Y:S01]  /*20a40*/  I2FP.F32.U32 R80, R87 ;  /* 0x0000005700507245 */ /* 0x000fe20000201000 */
[----:B------:R-:W-:Y:S01]  /*20a50*/  @P1 IMAD.U32 R81, R67, 0x10000, RZ ;  /* 0x0001000043511824 */ /* 0x000fe200078e00ff */
[----:B------:R-:W-:Y:S01]  /*20a60*/  ISETP.NE.AND P5, PT, R88, 0x1, PT ;  /* 0x000000015800780c */ /* 0x000fe20003fa5270 */
[----:B------:R-:W-:Y:S01]  /*20a70*/  BSSY.RECONVERGENT B0, `(.L_x_15399) ;  /* 0x000004e000007945 */ /* 0x000fe20003800200 */
[----:B------:R-:W-:Y:S02]  /*20a80*/  IMAD.MOV.U32 R86, RZ, RZ, 0x2 ;  /* 0x00000002ff567424 */ /* 0x000fe400078e00ff */
[----:B------:R-:W-:Y:S01]  /*20a90*/  FFMA.FTZ R80, R80, R142, 1.1641532182693481445e-10 ;  /* 0x2f00000050507423 */ /* 0x000fe2000001008e */
[----:B------:R-:W-:-:S04]  /*20aa0*/  IMAD.MOV.U32 R89, RZ, RZ, R130 ;  /* 0x000000ffff597224 */ /* 0x000fc800078e0082 */
        /* <DEDUP_REMOVED lines=17> */
.L_x_15401:
        /* <DEDUP_REMOVED lines=13> */
.L_x_15403:
[----:B------:R-:W-:Y:S05]  /*20c90*/  BSYNC.RECONVERGENT B1 ;  /* 0x0000000000017941 */ /* 0x000fea0003800200 */
.L_x_15402:
        /* <DEDUP_REMOVED lines=43> */
.L_x_15400:
[----:B------:R-:W-:Y:S05]  /*20f50*/  BSYNC.RECONVERGENT B0 ;  /* 0x0000000000007941 */ /* 0x000fea0003800200 */
.L_x_15399:
        /* <DEDUP_REMOVED lines=15> */
.L_x_15363:
        /* <DEDUP_REMOVED lines=41> */
.L_x_15404:
        /* <DEDUP_REMOVED lines=26> */
.L_x_15408:
        /* <DEDUP_REMOVED lines=13> */
.L_x_15410:
[----:B------:R-:W-:Y:S05]  /*21550*/  BSYNC.RECONVERGENT B1 ;  /* 0x0000000000017941 */ /* 0x000fea0003800200 */
.L_x_15409:
        /* <DEDUP_REMOVED lines=43> */
.L_x_15407:
[----:B------:R-:W-:Y:S05]  /*21810*/  BSYNC.RECONVERGENT B0 ;  /* 0x0000000000007941 */ /* 0x000fea0003800200 */
.L_x_15406:
        /* <DEDUP_REMOVED lines=23> */
.L_x_15413:
        /* <DEDUP_REMOVED lines=13> */
.L_x_15415:
[----:B------:R-:W-:Y:S05]  /*21a60*/  BSYNC.RECONVERGENT B1 ;  /* 0x0000000000017941 */ /* 0x000fea0003800200 */
.L_x_15414:
        /* <DEDUP_REMOVED lines=40> */
[----:B------:R-:W-:Y:S01]  /*21cf0*/  IMAD.MOV.U32 R130, RZ, RZ, R6 ;  /* 0x000000ffff827224 */ /* 0x000fe200078e0006 */
[----:B------:R-:W-:Y:S01]  /*21d00*/  LOP3.LUT R131, R54, R8, R7, 0x96, !PT ;  /* 0x0000000836837212 */ /* 0x000fe200078e9607 */
[----:B------:R-:W-:-:S07]  /*21d10*/  HFMA2 R7, -RZ, RZ, 0, 0 ;  /* 0x00000000ff077431 */ /* 0x000fce00000001ff */
.L_x_15412:
[----:B------:R-:W-:Y:S05]  /*21d20*/  BSYNC.RECONVERGENT B0 ;  /* 0x0000000000007941 */ /* 0x000fea0003800200 */
.L_x_15411:
        /* <DEDUP_REMOVED lines=25> */
.L_x_15418:
        /* <DEDUP_REMOVED lines=13> */
.L_x_15420:
[----:B------:R-:W-:Y:S05]  /*21f90*/  BSYNC.RECONVERGENT B1 ;  /* 0x0000000000017941 */ /* 0x000fea0003800200 */
.L_x_15419:
        /* <DEDUP_REMOVED lines=43> */
.L_x_15417:
[----:B------:R-:W-:Y:S05]  /*22250*/  BSYNC.RECONVERGENT B0 ;  /* 0x0000000000007941 */ /* 0x000fea0003800200 */
.L_x_15416:
        /* <DEDUP_REMOVED lines=22> */
.L_x_15423:
        /* <DEDUP_REMOVED lines=13> */
.L_x_15425:
[----:B------:R-:W-:Y:S05]  /*22490*/  BSYNC.RECONVERGENT B1 ;  /* 0x0000000000017941 */ /* 0x000fea0003800200 */
.L_x_15424:
        /* <DEDUP_REMOVED lines=43> */
.L_x_15422:
[----:B------:R-:W-:Y:S05]  /*22750*/  BSYNC.RECONVERGENT B0 ;  /* 0x0000000000007941 */ /* 0x000fea0003800200 */
.L_x_15421:
        /* <DEDUP_REMOVED lines=12> */
[----:B------:R-:W-:Y:S02]  /*22820*/  @P1 SHF.L.U32 R7, R6, 0x10, RZ ;  /* 0x0000001006071819 */ /* 0x000fe400000006ff */
[----:B------:R-:W-:-:S03]  /*22830*/  SEL R6, RZ, 0x1, P2 ;  /* 0x00000001ff067807 */ /* 0x000fc60001000000 */
        /* <DEDUP_REMOVED lines=13> */
.L_x_15428:
        /* <DEDUP_REMOVED lines=13> */
.L_x_15430:
[----:B------:R-:W-:Y:S05]  /*229e0*/  BSYNC.RECONVERGENT B1 ;  /* 0x0000000000017941 */ /* 0x000fea0003800200 */
.L_x_15429:
        /* <DEDUP_REMOVED lines=43> */
.L_x_15427:
[----:B------:R-:W-:Y:S05]  /*22ca0*/  BSYNC.RECONVERGENT B0 ;  /* 0x0000000000007941 */ /* 0x000fea0003800200 */
.L_x_15426:
        /* <DEDUP_REMOVED lines=23> */
.L_x_15433:
        /* <DEDUP_REMOVED lines=13> */
.L_x_15435:
[----:B------:R-:W-:Y:S05]  /*22ef0*/  BSYNC.RECONVERGENT B1 ;  /* 0x0000000000017941 */ /* 0x000fea0003800200 */
.L_x_15434:
        /* <DEDUP_REMOVED lines=43> */
.L_x_15432:
[----:B------:R-:W-:Y:S05]  /*231b0*/  BSYNC.RECONVERGENT B0 ;  /* 0x0000000000007941 */ /* 0x000fea0003800200 */
.L_x_15431:
        /* <DEDUP_REMOVED lines=25> */
.L_x_15438:
        /* <DEDUP_REMOVED lines=13> */
.L_x_15440:
[----:B------:R-:W-:Y:S05]  /*23420*/  BSYNC.RECONVERGENT B1 ;  /* 0x0000000000017941 */ /* 0x000fea0003800200 */
.L_x_15439:
        /* <DEDUP_REMOVED lines=43> */
.L_x_15437:
[----:B------:R-:W-:Y:S05]  /*236e0*/  BSYNC.RECONVERGENT B0 ;  /* 0x0000000000007941 */ /* 0x000fea0003800200 */
.L_x_15436:
        /* <DEDUP_REMOVED lines=22> */
.L_x_15443:
        /* <DEDUP_REMOVED lines=13> */
.L_x_15445:
[----:B------:R-:W-:Y:S05]  /*23920*/  BSYNC.RECONVERGENT B1 ;  /* 0x0000000000017941 */ /* 0x000fea0003800200 */
.L_x_15444:
        /* <DEDUP_REMOVED lines=43> */
.L_x_15442:
[----:B------:R-:W-:Y:S05]  /*23be0*/  BSYNC.RECONVERGENT B0 ;  /* 0x0000000000007941 */ /* 0x000fea0003800200 */
.L_x_15441:
        /* <DEDUP_REMOVED lines=27> */
.L_x_15448:
        /* <DEDUP_REMOVED lines=13> */
.L_x_15450:
[----:B------:R-:W-:Y:S05]  /*23e70*/  BSYNC.RECONVERGENT B1 ;  /* 0x0000000000017941 */ /* 0x000fea0003800200 */
.L_x_15449:
        /* <DEDUP_REMOVED lines=43> */
.L_x_15447:
[----:B------:R-:W-:Y:S05]  /*24130*/  BSYNC.RECONVERGENT B0 ;  /* 0x0000000000007941 */ /* 0x000fea0003800200 */
.L_x_15446:
        /* <DEDUP_REMOVED lines=21> */
.L_x_15453:
        /* <DEDUP_REMOVED lines=13> */
.L_x_15455:
[----:B------:R-:W-:Y:S05]  /*24360*/  BSYNC.RECONVERGENT B1 ;  /* 0x0000000000017941 */ /* 0x000fea0003800200 */
.L_x_15454:
        /* <DEDUP_REMOVED lines=40> */
[----:B------:R-:W-:Y:S01]  /*245f0*/  LOP3.LUT R131, R54, R88, R11, 0x96, !PT ;  /* 0x0000005836837212 */ /* 0x000fe200078e960b */
[----:B------:R-:W-:Y:S01]  /*24600*/  IMAD.MOV.U32 R11, RZ, RZ, RZ ;  /* 0x000000ffff0b7224 */ /* 0x000fe200078e00ff */
[----:B------:R-:W-:-:S07]  /*24610*/  MOV R130, R10 ;  /* 0x0000000a00827202 */ /* 0x000fce0000000f00 */
.L_x_15452:
[----:B------:R-:W-:Y:S05]  /*24620*/  BSYNC.RECONVERGENT B0 ;  /* 0x0000000000007941 */ /* 0x000fea0003800200 */
.L_x_15451:
        /* <DEDUP_REMOVED lines=25> */
.L_x_15458:
        /* <DEDUP_REMOVED lines=13> */
.L_x_15460:
[----:B------:R-:W-:Y:S05]  /*24890*/  BSYNC.RECONVERGENT B1 ;  /* 0x0000000000017941 */ /* 0x000fea0003800200 */
.L_x_15459:
        /* <DEDUP_REMOVED lines=43> */
.L_x_15457:
[----:B------:R-:W-:Y:S05]  /*24b50*/  BSYNC.RECONVERGENT B0 ;  /* 0x0000000000007941 */ /* 0x000fea0003800200 */
.L_x_15456:
        /* <DEDUP_REMOVED lines=20> */
.L_x_15463:
        /* <DEDUP_REMOVED lines=13> */
.L_x_15465:
[----:B------:R-:W-:Y:S05]  /*24d70*/  BSYNC.RECONVERGENT B1 ;  /* 0x0000000000017941 */ /* 0x000fea0003800200 */
.L_x_15464:
        /* <DEDUP_REMOVED lines=43> */
.L_x_15462:
[----:B------:R-:W-:Y:S05]  /*25030*/  BSYNC.RECONVERGENT B0 ;  /* 0x0000000000007941 */ /* 0x000fea0003800200 */
.L_x_15461:
        /* <DEDUP_REMOVED lines=27> */
.L_x_15468:
        /* <DEDUP_REMOVED lines=13> */
.L_x_15470:
[----:B------:R-:W-:Y:S05]  /*252c0*/  BSYNC.RECONVERGENT B1 ;  /* 0x0000000000017941 */ /* 0x000fea0003800200 */
.L_x_15469:
        /* <DEDUP_REMOVED lines=37> */
[----:B------:R-:W-:Y:S02]  /*25520*/  LOP3.LUT R133, R44, R98, R95, 0x96, !PT ;  /* 0x000000622c857212 */ /* 0x000fe400078e965f */
[----:B------:R-:W-:Y:S01]  /*25530*/  MOV R91, R94 ;  /* 0x0000005e005b7202 */ /* 0x000fe20000000f00 */
[----:B------:R-:W-:-:S04]  /*25540*/  IMAD.WIDE.U32 R94, R89, -0x326172a9, RZ ;  /* 0xcd9e8d57595e7825 */ /* 0x000fc800078e00ff */
[----:B------:R-:W-:Y:S01]  /*25550*/  IMAD.MOV.U32 R130, RZ, RZ, R94 ;  /* 0x000000ffff827224 */ /* 0x000fe200078e005e */
[----:B------:R-:W-:Y:S01]  /*25560*/  LOP3.LUT R131, R54, R96, R95, 0x96, !PT ;  /* 0x0000006036837212 */ /* 0x000fe200078e965f */
[----:B------:R-:W-:-:S07]  /*25570*/  IMAD.MOV.U32 R89, RZ, RZ, RZ ;  /* 0x000000ffff597224 */ /* 0x000fce00078e00ff */
.L_x_15467:
[----:B------:R-:W-:Y:S05]  /*25580*/  BSYNC.RECONVERGENT B0 ;  /* 0x0000000000007941 */ /* 0x000fea0003800200 */
.L_x_15466:
        /* <DEDUP_REMOVED lines=21> */
.L_x_15473:
        /* <DEDUP_REMOVED lines=13> */
.L_x_15475:
[----:B------:R-:W-:Y:S05]  /*257b0*/  BSYNC.RECONVERGENT B1 ;  /* 0x0000000000017941 */ /* 0x000fea0003800200 */
.L_x_15474:
        /* <DEDUP_REMOVED lines=43> */
.L_x_15472:
[----:B------:R-:W-:Y:S05]  /*25a70*/  BSYNC.RECONVERGENT B0 ;  /* 0x0000000000007941 */ /* 0x000fea0003800200 */
.L_x_15471:
        /* <DEDUP_REMOVED lines=25> */
.L_x_15478:
        /* <DEDUP_REMOVED lines=13> */
.L_x_15480:
[----:B------:R-:W-:Y:S05]  /*25ce0*/  BSYNC.RECONVERGENT B1 ;  /* 0x0000000000017941 */ /* 0x000fea0003800200 */
.L_x_15479:
        /* <DEDUP_REMOVED lines=43> */
.L_x_15477:
[----:B------:R-:W-:Y:S05]  /*25fa0*/  BSYNC.RECONVERGENT B0 ;  /* 0x0000000000007941 */ /* 0x000fea0003800200 */
.L_x_15476:
        /* <DEDUP_REMOVED lines=20> */
.L_x_15483:
        /* <DEDUP_REMOVED lines=16> */
.L_x_15485:
[----:B------:R-:W-:Y:S05]  /*261f0*/  BSYNC.RECONVERGENT B1 ;  /* 0x0000000000017941 */ /* 0x000fea0003800200 */
.L_x_15484:
        /* <DEDUP_REMOVED lines=43> */
.L_x_15482:
[----:B------:R-:W-:Y:S05]  /*264b0*/  BSYNC.RECONVERGENT B0 ;  /* 0x0000000000007941 */ /* 0x000fea0003800200 */
.L_x_15481:
        /* <DEDUP_REMOVED lines=20> */
.L_x_15405:
        /* <DEDUP_REMOVED lines=16> */
.L_x_15489:
        /* <DEDUP_REMOVED lines=13> */
.L_x_15491:
[----:B------:R-:W-:Y:S05]  /*267d0*/  BSYNC.RECONVERGENT B1 ;  /* 0x0000000000017941 */ /* 0x000fea0003800200 */
.L_x_15490:
        /* <DEDUP_REMOVED lines=43> */
.L_x_15488:
[----:B------:R-:W-:Y:S05]  /*26a90*/  BSYNC.RECONVERGENT B0 ;  /* 0x0000000000007941 */ /* 0x000fea0003800200 */
.L_x_15487:
        /* <DEDUP_REMOVED lines=26> */
.L_x_15494:
        /* <DEDUP_REMOVED lines=13> */
.L_x_15496:
[----:B------:R-:W-:Y:S05]  /*26d10*/  BSYNC.RECONVERGENT B1 ;  /* 0x0000000000017941 */ /* 0x000fea0003800200 */
.L_x_15495:
        /* <DEDUP_REMOVED lines=43> */
.L_x_15493:
[----:B------:R-:W-:Y:S05]  /*26fd0*/  BSYNC.RECONVERGENT B0 ;  /* 0x0000000000007941 */ /* 0x000fea0003800200 */
.L_x_15492:
        /* <DEDUP_REMOVED lines=26> */
.L_x_15499:
        /* <DEDUP_REMOVED lines=13> */
.L_x_15501:
[----:B------:R-:W-:Y:S05]  /*27250*/  BSYNC.RECONVERGENT B1 ;  /* 0x0000000000017941 */ /* 0x000fea0003800200 */
.L_x_15500:
        /* <DEDUP_REMOVED lines=43> */
.L_x_15498:
[----:B------:R-:W-:Y:S05]  /*27510*/  BSYNC.RECONVERGENT B0 ;  /* 0x0000000000007941 */ /* 0x000fea0003800200 */
.L_x_15497:
        /* <DEDUP_REMOVED lines=26> */
.L_x_15504:
        /* <DEDUP_REMOVED lines=13> */
.L_x_15506:
[----:B------:R-:W-:Y:S05]  /*27790*/  BSYNC.RECONVERGENT B1 ;  /* 0x0000000000017941 */ /* 0x000fea0003800200 */
.L_x_15505:
        /* <DEDUP_REMOVED lines=43> */
.L_x_15503:
[----:B------:R-:W-:Y:S05]  /*27a50*/  BSYNC.RECONVERGENT B0 ;  /* 0x0000000000007941 */ /* 0x000fea0003800200 */
.L_x_15502:
        /* <DEDUP_REMOVED lines=26> */
.L_x_15509:
        /* <DEDUP_REMOVED lines=13> */
.L_x_15511:
[----:B------:R-:W-:Y:S05]  /*27cd0*/  BSYNC.RECONVERGENT B1 ;  /* 0x0000000000017941 */ /* 0x000fea0003800200 */
.L_x_15510:
        /* <DEDUP_REMOVED lines=38> */
[----:B------:R-:W-:Y:S02]  /*27f40*/  IMAD.MOV.U32 R91, RZ, RZ, R88 ;  /* 0x000000ffff5b7224 */ /* 0x000fe400078e0058 */
[----:B------:R-:W-:-:S03]  /*27f50*/  IMAD.WIDE.U32 R88, R90, -0x326172a9, RZ ;  /* 0xcd9e8d575a587825 */ /* 0x000fc600078e00ff */
[----:B------:R-:W-:Y:S01]  /*27f60*/  MOV R130, R88 ;  /* 0x0000005800827202 */ /* 0x000fe20000000f00 */
[----:B------:R-:W-:Y:S01]  /*27f70*/  IMAD.MOV.U32 R88, RZ, RZ, RZ ;  /* 0x000000ffff587224 */ /* 0x000fe200078e00ff */
[----:B------:R-:W-:-:S07]  /*27f80*/  LOP3.LUT R131, R54, R94, R89, 0x96, !PT ;  /* 0x0000005e36837212 */ /* 0x000fce00078e9659 */
.L_x_15508:
[----:B------:R-:W-:Y:S05]  /*27f90*/  BSYNC.RECONVERGENT B0 ;  /* 0x0000000000007941 */ /* 0x000fea0003800200 */
.L_x_15507:
        /* <DEDUP_REMOVED lines=24> */
.L_x_15514:
        /* <DEDUP_REMOVED lines=13> */
.L_x_15516:
[----:B------:R-:W-:Y:S05]  /*281f0*/  BSYNC.RECONVERGENT B1 ;  /* 0x0000000000017941 */ /* 0x000fea0003800200 */
.L_x_15515:
        /* <DEDUP_REMOVED lines=43> */
.L_x_15513:
[----:B------:R-:W-:Y:S05]  /*284b0*/  BSYNC.RECONVERGENT B0 ;  /* 0x0000000000007941 */ /* 0x000fea0003800200 */
.L_x_15512:
        /* <DEDUP_REMOVED lines=24> */
.L_x_15519:
        /* <DEDUP_REMOVED lines=13> */
.L_x_15521:
[----:B------:R-:W-:Y:S05]  /*28710*/  BSYNC.RECONVERGENT B1 ;  /* 0x0000000000017941 */ /* 0x000fea0003800200 */
.L_x_15520:
        /* <DEDUP_REMOVED lines=35> */
[----:B------:R-:W-:Y:S01]  /*28950*/  IMAD.WIDE.U32 R94, R70, -0x2daee0ad, RZ ;  /* 0xd2511f53465e7825 */ /* 0x000fe200078e00ff */
[----:B------:R-:W-:-:S03]  /*28960*/  MOV R70, R91 ;  /* 0x0000005b00467202 */ /* 0x000fc60000000f00 */
[----:B------:R-:W-:Y:S01]  /*28970*/  IMAD.MOV.U32 R91, RZ, RZ, R94 ;  /* 0x000000ffff5b7224 */ /* 0x000fe200078e005e */
[----:B------:R-:W-:Y:S01]  /*28980*/  LOP3.LUT R133, R44, R98, R95, 0x96, !PT ;  /* 0x000000622c857212 */ /* 0x000fe200078e965f */
[----:B------:R-:W-:-:S04]  /*28990*/  IMAD.WIDE.U32 R94, R89, -0x326172a9, RZ ;  /* 0xcd9e8d57595e7825 */ /* 0x000fc800078e00ff */
[----:B------:R-:W-:Y:S01]  /*289a0*/  IMAD.MOV.U32 R130, RZ, RZ, R94 ;  /* 0x000000ffff827224 */ /* 0x000fe200078e005e */
[----:B------:R-:W-:Y:S01]  /*289b0*/  LOP3.LUT R131, R54, R96, R95, 0x96, !PT ;  /* 0x0000006036837212 */ /* 0x000fe200078e965f */
[----:B------:R-:W-:-:S07]  /*289c0*/  HFMA2 R96, -RZ, RZ, 0, 0 ;  /* 0x00000000ff607431 */ /* 0x000fce00000001ff */
.L_x_15518:
[----:B------:R-:W-:Y:S05]  /*289d0*/  BSYNC.RECONVERGENT B0 ;  /* 0x0000000000007941 */ /* 0x000fea0003800200 */
.L_x_15517:
        /* <DEDUP_REMOVED lines=24> */
.L_x_15524:
        /* <DEDUP_REMOVED lines=13> */
.L_x_15526:
[----:B------:R-:W-:Y:S05]  /*28c30*/  BSYNC.RECONVERGENT B1 ;  /* 0x0000000000017941 */ /* 0x000fea0003800200 */
.L_x_15525:
        /* <DEDUP_REMOVED lines=43> */
.L_x_15523:
[----:B------:R-:W-:Y:S05]  /*28ef0*/  BSYNC.RECONVERGENT B0 ;  /* 0x0000000000007941 */ /* 0x000fea0003800200 */
.L_x_15522:
        /* <DEDUP_REMOVED lines=15> */
.L_x_15486:
        /* <DEDUP_REMOVED lines=41> */
.L_x_15527:
        /* <DEDUP_REMOVED lines=26> */
.L_x_15531:
        /* <DEDUP_REMOVED lines=13> */
.L_x_15533:
[----:B------:R-:W-:Y:S05]  /*294f0*/  BSYNC.RECONVERGENT B1 ;  /* 0x0000000000017941 */ /* 0x000fea0003800200 */
.L_x_15532:
        /* <DEDUP_REMOVED lines=43> */
.L_x_15530:
[----:B------:R-:W-:Y:S05]  /*297b0*/  BSYNC.RECONVERGENT B0 ;  /* 0x0000000000007941 */ /* 0x000fea0003800200 */
.L_x_15529:
        /* <DEDUP_REMOVED lines=23> */
.L_x_15536:
        /* <DEDUP_REMOVED lines=13> */
.L_x_15538:
[----:B------:R-:W-:Y:S05]  /*29a00*/  BSYNC.RECONVERGENT B1 ;  /* 0x0000000000017941 */ /* 0x000fea0003800200 */
.L_x_15537:
        /* <DEDUP_REMOVED lines=43> */
.L_x_15535:
[----:B------:R-:W-:Y:S05]  /*29cc0*/  BSYNC.RECONVERGENT B0 ;  /* 0x0000000000007941 */ /* 0x000fea0003800200 */
.L_x_15534:
        /* <DEDUP_REMOVED lines=25> */
.L_x_15541:
        /* <DEDUP_REMOVED lines=13> */
.L_x_15543:
[----:B------:R-:W-:Y:S05]  /*29f30*/  BSYNC.RECONVERGENT B1 ;  /* 0x0000000000017941 */ /* 0x000fea0003800200 */
.L_x_15542:
        /* <DEDUP_REMOVED lines=43> */
.L_x_15540:
[----:B------:R-:W-:Y:S05]  /*2a1f0*/  BSYNC.RECONVERGENT B0 ;  /* 0x0000000000007941 */ /* 0x000fea0003800200 */
.L_x_15539:
[----:B------:R-:W-:Y:S01]  /*2a200*/  I2FP.F32.U32 R7, R9 ;  /* 0x0000000900077245 */ /* 0x000fe20000201000 */
[----:B------:R-:W-:Y:S01]  /*2a210*/  BSSY.RECONVERGENT B0, `(.L_x_15544) ;  /* 0x000004e000007945 */ /* 0x000fe20003800200 */
[----:B------:R-:W-:Y:S02]  /*2a220*/  ISETP.NE.AND P3, PT, R6, 0x1, PT ;  /* 0x000000010600780c */ /* 0x000fe40003f65270 */
[----:B------:R-:W-:Y:S01]  /*2a230*/  LOP3.LUT R16, R16, 0xfffffff7, RZ, 0xc0, !PT ;  /* 0xfffffff710107812 */ /* 0x000fe200078ec0ff */
[----:B------:R-:W-:Y:S01]  /*2a240*/  FFMA.FTZ R7, R7, R142, 1.1641532182693481445e-10 ;  /* 0x2f00000007077423 */ /* 0x000fe2000001008e */
[----:B------:R-:W-:-:S04]  /*2a250*/  MOV R9, R130 ;  /* 0x0000008200097202 */ /* 0x000fc80000000f00 */
        /* <DEDUP_REMOVED lines=16> */
.L_x_15546:
        /* <DEDUP_REMOVED lines=13> */
.L_x_15548:
[----:B------:R-:W-:Y:S05]  /*2a430*/  BSYNC.RECONVERGENT B1 ;  /* 0x0000000000017941 */ /* 0x000fea0003800200 */
.L_x_15547:
        /* <DEDUP_REMOVED lines=43> */
.L_x_15545:
[----:B------:R-:W-:Y:S05]  /*2a6f0*/  BSYNC.RECONVERGENT B0 ;  /* 0x0000000000007941 */ /* 0x000fea0003800200 */
.L_x_15544:
[----:B------:R-:W-:Y:S01]  /*2a700*/  I2FP.F32.U32 R6, R9 ;  /* 0x0000000900067245 */ /* 0x000fe20000201000 */
[----:B------:R-:W-:Y:S01]  /*2a710*/  BSSY.RECONVERGENT B0, `(.L_x_15549) ;  /* 0x0000053000007945 */ /* 0x000fe20003800200 */
[----:B------:R-:W-:Y:S01]  /*2a720*/  ISETP.NE.AND P3, PT, R7, 0x1, PT ;  /* 0x000000010700780c */ /* 0x000fe20003f65270 */
[----:B------:R-:W-:Y:S01]  /*2a730*/  IMAD.MOV.U32 R11, RZ, RZ, R130 ;  /* 0x000000ffff0b7224 */ /* 0x000fe200078e0082 */
[----:B------:R-:W-:Y:S01]  /*2a740*/  @P1 PRMT R8, R64, 0x7632, R8 ;  /* 0x0000763240081816 */ /* 0x000fe20000000008 */
[----:B------:R-:W-:-:S04]  /*2a750*/  FFMA.FTZ R6, R6, R142, 1.1641532182693481445e-10 ;  /* 0x2f00000006067423 */ /* 0x000fc8000001008e */
[----:B------:R-:W-:Y:S01]  /*2a760*/  @P1 IMAD.U32 R8, R8, 0x10000, RZ ;  /* 0x0001000008081824 */ /* 0x000fe200078e00ff */
        /* <DEDUP_REMOVED lines=20> */
.L_x_15551:
        /* <DEDUP_REMOVED lines=13> */
.L_x_15553:
[----:B------:R-:W-:Y:S05]  /*2a980*/  BSYNC.RECONVERGENT B1 ;  /* 0x0000000000017941 */ /* 0x000fea0003800200 */
.L_x_15552:
        /* <DEDUP_REMOVED lines=43> */
.L_x_15550:
[----:B------:R-:W-:Y:S05]  /*2ac40*/  BSYNC.RECONVERGENT B0 ;  /* 0x0000000000007941 */ /* 0x000fea0003800200 */
.L_x_15549:
        /* <DEDUP_REMOVED lines=23> */
.L_x_15556:
        /* <DEDUP_REMOVED lines=13> */
.L_x_15558:
[----:B------:R-:W-:Y:S05]  /*2ae90*/  BSYNC.RECONVERGENT B1 ;  /* 0x0000000000017941 */ /* 0x000fea0003800200 */
.L_x_15557:
        /* <DEDUP_REMOVED lines=43> */
.L_x_15555:
[----:B------:R-:W-:Y:S05]  /*2b150*/  BSYNC.RECONVERGENT B0 ;  /* 0x0000000000007941 */ /* 0x000fea0003800200 */
.L_x_15554:
        /* <DEDUP_REMOVED lines=25> */
.L_x_15561:
        /* <DEDUP_REMOVED lines=13> */
.L_x_15563:
[----:B------:R-:W-:Y:S05]  /*2b3c0*/  BSYNC.RECONVERGENT B1 ;  /* 0x0000000000017941 */ /* 0x000fea0003800200 */
.L_x_15562:
        /* <DEDUP_REMOVED lines=43> */
.L_x_15560:
[----:B------:R-:W-:Y:S05]  /*2b680*/  BSYNC.RECONVERGENT B0 ;  /* 0x0000000000007941 */ /* 0x000fea0003800200 */
.L_x_15559:
        /* <DEDUP_REMOVED lines=22> */
.L_x_15566:
        /* <DEDUP_REMOVED lines=13> */
.L_x_15568:
[----:B------:R-:W-:Y:S05]  /*2b8c0*/  BSYNC.RECONVERGENT B1 ;  /* 0x0000000000017941 */ /* 0x000fea0003800200 */
.L_x_15567:
        /* <DEDUP_REMOVED lines=43> */
.L_x_15565:
[----:B------:R-:W-:Y:S05]  /*2bb80*/  BSYNC.RECONVERGENT B0 ;  /* 0x0000000000007941 */ /* 0x000fea0003800200 */
.L_x_15564:
        /* <DEDUP_REMOVED lines=27> */
.L_x_15571:
        /* <DEDUP_REMOVED lines=13> */
.L_x_15573:
[----:B------:R-:W-:Y:S05]  /*2be10*/  BSYNC.RECONVERGENT B1 ;  /* 0x0000000000017941 */ /* 0x000fea0003800200 */
.L_x_15572:
        /* <DEDUP_REMOVED lines=43> */
.L_x_15570:
[----:B------:R-:W-:Y:S05]  /*2c0d0*/  BSYNC.RECONVERGENT B0 ;  /* 0x0000000000007941 */ /* 0x000fea0003800200 */
.L_x_15569:
        /* <DEDUP_REMOVED lines=21> */
.L_x_15576:
        /* <DEDUP_REMOVED lines=13> */
.L_x_15578:
[----:B------:R-:W-:Y:S05]  /*2c300*/  BSYNC.RECONVERGENT B1 ;  /* 0x0000000000017941 */ /* 0x000fea0003800200 */
.L_x_15577:
        /* <DEDUP_REMOVED lines=43> */
.L_x_15575:
[----:B------:R-:W-:Y:S05]  /*2c5c0*/  BSYNC.RECONVERGENT B0 ;  /* 0x0000000000007941 */ /* 0x000fea0003800200 */
.L_x_15574:
        /* <DEDUP_REMOVED lines=25> */
.L_x_15581:
        /* <DEDUP_REMOVED lines=13> */
.L_x_15583:
[----:B------:R-:W-:Y:S05]  /*2c830*/  BSYNC.RECONVERGENT B1 ;  /* 0x0000000000017941 */ /* 0x000fea0003800200 */
.L_x_15582:
        /* <DEDUP_REMOVED lines=43> */
.L_x_15580:
[----:B------:R-:W-:Y:S05]  /*2caf0*/  BSYNC.RECONVERGENT B0 ;  /* 0x0000000000007941 */ /* 0x000fea0003800200 */
.L_x_15579:
        /* <DEDUP_REMOVED lines=20> */
.L_x_15586:
        /* <DEDUP_REMOVED lines=13> */
.L_x_15588:
[----:B------:R-:W-:Y:S05]  /*2cd10*/  BSYNC.RECONVERGENT B1 ;  /* 0x0000000000017941 */ /* 0x000fea0003800200 */
.L_x_15587:
        /* <DEDUP_REMOVED lines=43> */
.L_x_15585:
[----:B------:R-:W-:Y:S05]  /*2cfd0*/  BSYNC.RECONVERGENT B0 ;  /* 0x0000000000007941 */ /* 0x000fea0003800200 */
.L_x_15584:
        /* <DEDUP_REMOVED lines=10> */
[----:B------:R-:W-:Y:S01]  /*2d080*/  FADD.FTZ R10, R97, R10 ;  /* 0x0000000a610a7221 */ /* 0x000fe20000010000 */
        /* <DEDUP_REMOVED lines=16> */
.L_x_15591:
        /* <DEDUP_REMOVED lines=13> */
.L_x_15593:
[----:B------:R-:W-:Y:S05]  /*2d260*/  BSYNC.RECONVERGENT B1 ;  /* 0x0000000000017941 */ /* 0x000fea0003800200 */
.L_x_15592:
        /* <DEDUP_REMOVED lines=43> */
.L_x_15590:
[----:B------:R-:W-:Y:S05]  /*2d520*/  BSYNC.RECONVERGENT B0 ;  /* 0x0000000000007941 */ /* 0x000fea0003800200 */
.L_x_15589:
        /* <DEDUP_REMOVED lines=21> */
.L_x_15596:
        /* <DEDUP_REMOVED lines=13> */
.L_x_15598:
[----:B------:R-:W-:Y:S05]  /*2d750*/  BSYNC.RECONVERGENT B1 ;  /* 0x0000000000017941 */ /* 0x000fea0003800200 */
.L_x_15597:
        /* <DEDUP_REMOVED lines=39> */
[----:B------:R-:W-:-:S05]  /*2d9d0*/  IMAD.WIDE.U32 R98, R107, -0x326172a9, RZ ;  /* 0xcd9e8d576b627825 */ /* 0x000fca00078e00ff */
[----:B------:R-:W-:Y:S01]  /*2d9e0*/  LOP3.LUT R131, R54, R104, R99, 0x96, !PT ;  /* 0x0000006836837212 */ /* 0x000fe200078e9663 */
[----:B------:R-:W-:Y:S01]  /*2d9f0*/  IMAD.MOV.U32 R99, RZ, RZ, RZ ;  /* 0x000000ffff637224 */ /* 0x000fe200078e00ff */
[----:B------:R-:W-:-:S07]  /*2da00*/  MOV R130, R98 ;  /* 0x0000006200827202 */ /* 0x000fce0000000f00 */
.L_x_15595:
[----:B------:R-:W-:Y:S05]  /*2da10*/  BSYNC.RECONVERGENT B0 ;  /* 0x0000000000007941 */ /* 0x000fea0003800200 */
.L_x_15594:
        /* <DEDUP_REMOVED lines=25> */
.L_x_15601:
        /* <DEDUP_REMOVED lines=13> */
.L_x_15603:
[----:B------:R-:W-:Y:S05]  /*2dc80*/  BSYNC.RECONVERGENT B1 ;  /* 0x0000000000017941 */ /* 0x000fea0003800200 */
.L_x_15602:
        /* <DEDUP_REMOVED lines=43> */
.L_x_15600:
[----:B------:R-:W-:Y:S05]  /*2df40*/  BSYNC.RECONVERGENT B0 ;  /* 0x0000000000007941 */ /* 0x000fea0003800200 */
.L_x_15599:
[----:B------:R-:W-:Y:S01]  /*2df50*/  I2FP.F32.U32 R99, R107 ;  /* 0x0000006b00637245 */ /* 0x000fe20000201000 */
[----:B------:R-:W-:Y:S01]  /*2df60*/  BSSY.RECONVERGENT B0, `(.L_x_15604) ;  /* 0x000004f000007945 */ /* 0x000fe20003800200 */
[----:B------:R-:W-:Y:S01]  /*2df70*/  ISETP.NE.AND P6, PT, R105, 0x1, PT ;  /* 0x000000016900780c */ /* 0x000fe20003fc5270 */
[----:B------:R-:W-:Y:S02]  /*2df80*/  IMAD.MOV.U32 R104, RZ, RZ, 0x2 ;  /* 0x00000002ff687424 */ /* 0x000fe400078e00ff */
        /* <DEDUP_REMOVED lines=16> */
.L_x_15606:
        /* <DEDUP_REMOVED lines=16> */
.L_x_15608:
[----:B------:R-:W-:Y:S05]  /*2e190*/  BSYNC.RECONVERGENT B1 ;  /* 0x0000000000017941 */ /* 0x000fea0003800200 */
.L_x_15607:
        /* <DEDUP_REMOVED lines=40> */
[----:B------:R-:W-:Y:S02]  /*2e420*/  IMAD.MOV.U32 R130, RZ, RZ, R104 ;  /* 0x000000ffff827224 */ /* 0x000fe400078e0068 */
[----:B------:R-:W-:Y:S01]  /*2e430*/  HFMA2 R104, -RZ, RZ, 0, 0 ;  /* 0x00000000ff687431 */ /* 0x000fe200000001ff */
[----:B------:R-:W-:-:S07]  /*2e440*/  LOP3.LUT R131, R54, R106, R105, 0x96, !PT ;  /* 0x0000006a36837212 */ /* 0x000fce00078e9669 */
.L_x_15605:
[----:B------:R-:W-:Y:S05]  /*2e450*/  BSYNC.RECONVERGENT B0 ;  /* 0x0000000000007941 */ /* 0x000fea0003800200 */
.L_x_15604:
        /* <DEDUP_REMOVED lines=20> */
.L_x_15528:
        /* <DEDUP_REMOVED lines=16> */
.L_x_15612:
        /* <DEDUP_REMOVED lines=13> */
.L_x_15614:
[----:B------:R-:W-:Y:S05]  /*2e770*/  BSYNC.RECONVERGENT B1 ;  /* 0x0000000000017941 */ /* 0x000fea0003800200 */
.L_x_15613:
        /* <DEDUP_REMOVED lines=43> */
.L_x_15611:
[----:B------:R-:W-:Y:S05]  /*2ea30*/  BSYNC.RECONVERGENT B0 ;  /* 0x0000000000007941 */ /* 0x000fea0003800200 */
.L_x_15610:
        /* <DEDUP_REMOVED lines=26> */
.L_x_15617:
        /* <DEDUP_REMOVED lines=13> */
.L_x_15619:
[----:B------:R-:W-:Y:S05]  /*2ecb0*/  BSYNC.RECONVERGENT B1 ;  /* 0x0000000000017941 */ /* 0x000fea0003800200 */
.L_x_15618:
        /* <DEDUP_REMOVED lines=43> */
.L_x_15616:
[----:B------:R-:W-:Y:S05]  /*2ef70*/  BSYNC.RECONVERGENT B0 ;  /* 0x0000000000007941 */ /* 0x000fea0003800200 */
.L_x_15615:
        /* <DEDUP_REMOVED lines=26> */
.L_x_15622:
        /* <DEDUP_REMOVED lines=13> */
.L_x_15624:
[----:B------:R-:W-:Y:S05]  /*2f1f0*/  BSYNC.RECONVERGENT B1 ;  /* 0x0000000000017941 */ /* 0x000fea0003800200 */
.L_x_15623:
        /* <DEDUP_REMOVED lines=39> */
[----:B------:R-:W-:-:S04]  /*2f470*/  IMAD.WIDE.U32 R96, R95, -0x326172a9, RZ ;  /* 0xcd9e8d575f607825 */ /* 0x000fc800078e00ff */
[----:B------:R-:W-:Y:S01]  /*2f480*/  IMAD.MOV.U32 R95, RZ, RZ, RZ ;  /* 0x000000ffff5f7224 */ /* 0x000fe200078e00ff */
[----:B------:R-:W-:Y:S02]  /*2f490*/  LOP3.LUT R131, R54, R98, R97, 0x96, !PT ;  /* 0x0000006236837212 */ /* 0x000fe400078e9661 */
[----:B------:R-:W-:-:S07]  /*2f4a0*/  MOV R130, R96 ;  /* 0x0000006000827202 */ /* 0x000fce0000000f00 */
.L_x_15621:
[----:B------:R-:W-:Y:S05]  /*2f4b0*/  BSYNC.RECONVERGENT B0 ;  /* 0x0000000000007941 */ /* 0x000fea0003800200 */
.L_x_15620:
[----:B------:R-:W-:Y:S01]  /*2f4c0*/  I2FP.F32.U32 R93, R93 ;  /* 0x0000005d005d7245 */ /* 0x000fe20000201000 */
[----:B------:R-:W-:Y:S01]  /*2f4d0*/  BSSY.RECONVERGENT B0, `(.L_x_15625) ;  /* 0x0000052000007945 */ /* 0x000fe20003800200 */
[----:B------:R-:W-:Y:S01]  /*2f4e0*/  ISETP.NE.AND P3, PT, R95, 0x1, PT ;  /* 0x000000015f00780c */ /* 0x000fe20003f65270 */
[----:B------:R-:W-:Y:S01]  /*2f4f0*/  IMAD.MOV.U32 R99, RZ, RZ, R130 ;  /* 0x000000ffff637224 */ /* 0x000fe200078e0082 */
        /* <DEDUP_REMOVED lines=22> */
.L_x_15627:
        /* <DEDUP_REMOVED lines=13> */
.L_x_15629:
[----:B------:R-:W-:Y:S05]  /*2f730*/  BSYNC.RECONVERGENT B1 ;  /* 0x0000000000017941 */ /* 0x000fea0003800200 */
.L_x_15628:
        /* <DEDUP_REMOVED lines=43> */
.L_x_15626:
[----:B------:R-:W-:Y:S05]  /*2f9f0*/  BSYNC.RECONVERGENT B0 ;  /* 0x0000000000007941 */ /* 0x000fea0003800200 */
.L_x_15625:
        /* <DEDUP_REMOVED lines=26> */
.L_x_15632:
        /* <DEDUP_REMOVED lines=13> */
.L_x_15634:
[----:B------:R-:W-:Y:S05]  /*2fc70*/  BSYNC.RECONVERGENT B1 ;  /* 0x0000000000017941 */ /* 0x000fea0003800200 */
.L_x_15633:
        /* <DEDUP_REMOVED lines=43> */
.L_x_15631:
[----:B------:R-:W-:Y:S05]  /*2ff30*/  BSYNC.RECONVERGENT B0 ;  /* 0x0000000000007941 */ /* 0x000fea0003800200 */
.L_x_15630:
        /* <DEDUP_REMOVED lines=24> */
.L_x_15637:
        /* <DEDUP_REMOVED lines=13> */
.L_x_15639:
[----:B------:R-:W-:Y:S05]  /*30190*/  BSYNC.RECONVERGENT B1 ;  /* 0x0000000000017941 */ /* 0x000fea0003800200 */
.L_x_15638:
        /* <DEDUP_REMOVED lines=43> */
.L_x_15636:
[----:B------:R-:W-:Y:S05]  /*30450*/  BSYNC.RECONVERGENT B0 ;  /* 0x0000000000007941 */ /* 0x000fea0003800200 */
.L_x_15635:
        /* <DEDUP_REMOVED lines=24> */
.L_x_15642:
        /* <DEDUP_REMOVED lines=13> */
.L_x_15644:
[----:B------:R-:W-:Y:S05]  /*306b0*/  BSYNC.RECONVERGENT B1 ;  /* 0x0000000000017941 */ /* 0x000fea0003800200 */
.L_x_15643:
        /* <DEDUP_REMOVED lines=43> */
.L_x_15641:
[----:B------:R-:W-:Y:S05]  /*30970*/  BSYNC.RECONVERGENT B0 ;  /* 0x0000000000007941 */ /* 0x000fea0003800200 */
.L_x_15640:
        /* <DEDUP_REMOVED lines=24> */
.L_x_15647:
        /* <DEDUP_REMOVED lines=13> */
.L_x_15649:
[----:B------:R-:W-:Y:S05]  /*30bd0*/  BSYNC.RECONVERGENT B1 ;  /* 0x0000000000017941 */ /* 0x000fea0003800200 */
.L_x_15648:
        /* <DEDUP_REMOVED lines=43> */
.L_x_15646:
[----:B------:R-:W-:Y:S05]  /*30e90*/  BSYNC.RECONVERGENT B0 ;  /* 0x0000000000007941 */ /* 0x000fea0003800200 */
.L_x_15645:
        /* <DEDUP_REMOVED lines=15> */
.L_x_15609:
        /* <DEDUP_REMOVED lines=41> */
.L_x_15650:
        /* <DEDUP_REMOVED lines=26> */
.L_x_15654:
        /* <DEDUP_REMOVED lines=13> */
.L_x_15656:
[----:B------:R-:W-:Y:S05]  /*31490*/  BSYNC.RECONVERGENT B1 ;  /* 0x0000000000017941 */ /* 0x000fea0003800200 */
.L_x_15655:
        /* <DEDUP_REMOVED lines=43> */
.L_x_15653:
[----:B------:R-:W-:Y:S05]  /*31750*/  BSYNC.RECONVERGENT B0 ;  /* 0x0000000000007941 */ /* 0x000fea0003800200 */
.L_x_15652:
        /* <DEDUP_REMOVED lines=23> */
.L_x_15659:
        /* <DEDUP_REMOVED lines=13> */
.L_x_15661:
[----:B------:R-:W-:Y:S05]  /*319a0*/  BSYNC.RECONVERGENT B1 ;  /* 0x0000000000017941 */ /* 0x000fea0003800200 */
.L_x_15660:
        /* <DEDUP_REMOVED lines=43> */
.L_x_15658:
[----:B------:R-:W-:Y:S05]  /*31c60*/  BSYNC.RECONVERGENT B0 ;  /* 0x0000000000007941 */ /* 0x000fea0003800200 */
.L_x_15657:
        /* <DEDUP_REMOVED lines=25> */
.L_x_15664:
        /* <DEDUP_REMOVED lines=13> */
.L_x_15666:
[----:B------:R-:W-:Y:S05]  /*31ed0*/  BSYNC.RECONVERGENT B1 ;  /* 0x0000000000017941 */ /* 0x000fea0003800200 */
.L_x_15665:
        /* <DEDUP_REMOVED lines=43> */
.L_x_15663:
[----:B------:R-:W-:Y:S05]  /*32190*/  BSYNC.RECONVERGENT B0 ;  /* 0x0000000000007941 */ /* 0x000fea0003800200 */
.L_x_15662:
        /* <DEDUP_REMOVED lines=22> */
.L_x_15669:
        /* <DEDUP_REMOVED lines=13> */
.L_x_15671:
[----:B------:R-:W-:Y:S05]  /*323d0*/  BSYNC.RECONVERGENT B1 ;  /* 0x0000000000017941 */ /* 0x000fea0003800200 */
.L_x_15670:
        /* <DEDUP_REMOVED lines=43> */
.L_x_15668:
[----:B------:R-:W-:Y:S05]  /*32690*/  BSYNC.RECONVERGENT B0 ;  /* 0x0000000000007941 */ /* 0x000fea0003800200 */
.L_x_15667:
[----:B------:R-:W-:Y:S01]  /*326a0*/  I2FP.F32.U32 R6, R9 ;  /* 0x0000000900067245 */ /* 0x000fe20000201000 */
[----:B------:R-:W-:Y:S01]  /*326b0*/  BSSY.RECONVERGENT B0, `(.L_x_15672) ;  /* 0x0000053000007945 */ /* 0x000fe20003800200 */
[----:B------:R-:W-:Y:S01]  /*326c0*/  @P1 PRMT R7, R64, 0x7632, R7 ;  /* 0x0000763240071816 */ /* 0x000fe20000000007 */
[----:B------:R-:W-:Y:S01]  /*326d0*/  HFMA2 R8, -RZ, RZ, 0, 1.1920928955078125e-07 ;  /* 0x00000002ff087431 */ /* 0x000fe200000001ff */
[----:B------:R-:W-:Y:S01]  /*326e0*/  ISETP.NE.AND P3, PT, R10, 0x1, PT ;  /* 0x000000010a00780c */ /* 0x000fe20003f65270 */
        /* <DEDUP_REMOVED lines=22> */
.L_x_15674:
        /* <DEDUP_REMOVED lines=13> */
.L_x_15676:
[----:B------:R-:W-:Y:S05]  /*32920*/  BSYNC.RECONVERGENT B1 ;  /* 0x0000000000017941 */ /* 0x000fea0003800200 */
.L_x_15675:
        /* <DEDUP_REMOVED lines=43> */
.L_x_15673:
[----:B------:R-:W-:Y:S05]  /*32be0*/  BSYNC.RECONVERGENT B0 ;  /* 0x0000000000007941 */ /* 0x000fea0003800200 */
.L_x_15672:
        /* <DEDUP_REMOVED lines=23> */
.L_x_15679:
        /* <DEDUP_REMOVED lines=13> */
.L_x_15681:
[----:B------:R-:W-:Y:S05]  /*32e30*/  BSYNC.RECONVERGENT B1 ;  /* 0x0000000000017941 */ /* 0x000fea0003800200 */
.L_x_15680:
        /* <DEDUP_REMOVED lines=43> */
.L_x_15678:
[----:B------:R-:W-:Y:S05]  /*330f0*/  BSYNC.RECONVERGENT B0 ;  /* 0x0000000000007941 */ /* 0x000fea0003800200 */
.L_x_15677:
        /* <DEDUP_REMOVED lines=25> */
.L_x_15684:
        /* <DEDUP_REMOVED lines=13> */
.L_x_15686:
[----:B------:R-:W-:Y:S05]  /*33360*/  BSYNC.RECONVERGENT B1 ;  /* 0x0000000000017941 */ /* 0x000fea0003800200 */
.L_x_15685:
        /* <DEDUP_REMOVED lines=43> */
.L_x_15683:
[----:B------:R-:W-:Y:S05]  /*33620*/  BSYNC.RECONVERGENT B0 ;  /* 0x0000000000007941 */ /* 0x000fea0003800200 */
.L_x_15682:
[----:B------:R-:W-:Y:S01]  /*33630*/  I2FP.F32.U32 R9, R11 ;  /* 0x0000000b00097245 */ /* 0x000fe20000201000 */
[----:B------:R-:W-:Y:S01]  /*33640*/  BSSY.RECONVERGENT B0, `(.L_x_15687) ;  /* 0x000004e000007945 */ /* 0x000fe20003800200 */
[----:B------:R-:W-:Y:S02]  /*33650*/  ISETP.NE.AND P2, PT, R8, 0x1, PT ;  /* 0x000000010800780c */ /* 0x000fe40003f45270 */
[----:B------:R-:W-:Y:S01]  /*33660*/  LOP3.LUT R16, R16, 0xfffffffd, RZ, 0xc0, !PT ;  /* 0xfffffffd10107812 */ /* 0x000fe200078ec0ff */
        /* <DEDUP_REMOVED lines=18> */
.L_x_15689:
        /* <DEDUP_REMOVED lines=13> */
.L_x_15691:
[----:B------:R-:W-:Y:S05]  /*33860*/  BSYNC.RECONVERGENT B1 ;  /* 0x0000000000017941 */ /* 0x000fea0003800200 */
.L_x_15690:
        /* <DEDUP_REMOVED lines=43> */
.L_x_15688:
[----:B------:R-:W-:Y:S05]  /*33b20*/  BSYNC.RECONVERGENT B0 ;  /* 0x0000000000007941 */ /* 0x000fea0003800200 */
.L_x_15687:
        /* <DEDUP_REMOVED lines=27> */
.L_x_15694:
        /* <DEDUP_REMOVED lines=13> */
.L_x_15696:
[----:B------:R-:W-:Y:S05]  /*33db0*/  BSYNC.RECONVERGENT B1 ;  /* 0x0000000000017941 */ /* 0x000fea0003800200 */
.L_x_15695:
        /* <DEDUP_REMOVED lines=43> */
.L_x_15693:
[----:B------:R-:W-:Y:S05]  /*34070*/  BSYNC.RECONVERGENT B0 ;  /* 0x0000000000007941 */ /* 0x000fea0003800200 */
.L_x_15692:
        /* <DEDUP_REMOVED lines=21> */
.L_x_15699:
        /* <DEDUP_REMOVED lines=13> */
.L_x_15701:
[----:B------:R-:W-:Y:S05]  /*342a0*/  BSYNC.RECONVERGENT B1 ;  /* 0x0000000000017941 */ /* 0x000fea0003800200 */
.L_x_15700:
        /* <DEDUP_REMOVED lines=43> */
.L_x_15698:
[----:B------:R-:W-:Y:S05]  /*34560*/  BSYNC.RECONVERGENT B0 ;  /* 0x0000000000007941 */ /* 0x000fea0003800200 */
.L_x_15697:
        /* <DEDUP_REMOVED lines=25> */
.L_x_15704:
        /* <DEDUP_REMOVED lines=13> */
.L_x_15706:
[----:B------:R-:W-:Y:S05]  /*347d0*/  BSYNC.RECONVERGENT B1 ;  /* 0x0000000000017941 */ /* 0x000fea0003800200 */
.L_x_15705:
        /* <DEDUP_REMOVED lines=43> */
.L_x_15703:
[----:B------:R-:W-:Y:S05]  /*34a90*/  BSYNC.RECONVERGENT B0 ;  /* 0x0000000000007941 */ /* 0x000fea0003800200 */
.L_x_15702:
        /* <DEDUP_REMOVED lines=20> */
.L_x_15709:
        /* <DEDUP_REMOVED lines=13> */
.L_x_15711:
[----:B------:R-:W-:Y:S05]  /*34cb0*/  BSYNC.RECONVERGENT B1 ;  /* 0x0000000000017941 */ /* 0x000fea0003800200 */
.L_x_15710:
        /* <DEDUP_REMOVED lines=43> */
.L_x_15708:
[----:B------:R-:W-:Y:S05]  /*34f70*/  BSYNC.RECONVERGENT B0 ;  /* 0x0000000000007941 */ /* 0x000fea0003800200 */
.L_x_15707:
        /* <DEDUP_REMOVED lines=27> */
.L_x_15714:
        /* <DEDUP_REMOVED lines=13> */
.L_x_15716:
[----:B------:R-:W-:Y:S05]  /*35200*/  BSYNC.RECONVERGENT B1 ;  /* 0x0000000000017941 */ /* 0x000fea0003800200 */
.L_x_15715:
        /* <DEDUP_REMOVED lines=40> */
[----:B------:R-:W-:Y:S02]  /*35490*/  HFMA2 R107, -RZ, RZ, 0, 0 ;  /* 0x00000000ff6b7431 */ /* 0x000fe400000001ff */
[----:B------:R-:W-:Y:S01]  /*354a0*/  IMAD.MOV.U32 R130, RZ, RZ, R110 ;  /* 0x000000ffff827224 */ /* 0x000fe200078e006e */
[----:B------:R-:W-:-:S07]  /*354b0*/  LOP3.LUT R131, R54, R112, R111, 0x96, !PT ;  /* 0x0000007036837212 */ /* 0x000fce00078e966f */
.L_x_15713:
[----:B------:R-:W-:Y:S05]  /*354c0*/  BSYNC.RECONVERGENT B0 ;  /* 0x0000000000007941 */ /* 0x000fea0003800200 */
.L_x_15712:
        /* <DEDUP_REMOVED lines=21> */
.L_x_15719:
        /* <DEDUP_REMOVED lines=13> */
.L_x_15721:
[----:B------:R-:W-:Y:S05]  /*356f0*/  BSYNC.RECONVERGENT B1 ;  /* 0x0000000000017941 */ /* 0x000fea0003800200 */
.L_x_15720:
        /* <DEDUP_REMOVED lines=43> */
.L_x_15718:
[----:B------:R-:W-:Y:S05]  /*359b0*/  BSYNC.RECONVERGENT B0 ;  /* 0x0000000000007941 */ /* 0x000fea0003800200 */
.L_x_15717:
        /* <DEDUP_REMOVED lines=25> */
.L_x_15724:
        /* <DEDUP_REMOVED lines=13> */
.L_x_15726:
[----:B------:R-:W-:Y:S05]  /*35c20*/  BSYNC.RECONVERGENT B1 ;  /* 0x0000000000017941 */ /* 0x000fea0003800200 */
.L_x_15725:
        /* <DEDUP_REMOVED lines=43> */
.L_x_15723:
[----:B------:R-:W-:Y:S05]  /*35ee0*/  BSYNC.RECONVERGENT B0 ;  /* 0x0000000000007941 */ /* 0x000fea0003800200 */
.L_x_15722:
        /* <DEDUP_REMOVED lines=20> */
.L_x_15729:
        /* <DEDUP_REMOVED lines=16> */
.L_x_15731:
[----:B------:R-:W-:Y:S05]  /*36130*/  BSYNC.RECONVERGENT B1 ;  /* 0x0000000000017941 */ /* 0x000fea0003800200 */
.L_x_15730:
        /* <DEDUP_REMOVED lines=43> */
.L_x_15728:
[----:B------:R-:W-:Y:S05]  /*363f0*/  BSYNC.RECONVERGENT B0 ;  /* 0x0000000000007941 */ /* 0x000fea0003800200 */
.L_x_15727:
        /* <DEDUP_REMOVED lines=20> */
.L_x_15651:
        /* <DEDUP_REMOVED lines=16> */
.L_x_15735:
        /* <DEDUP_REMOVED lines=13> */
.L_x_15737:
[----:B------:R-:W-:Y:S05]  /*36710*/  BSYNC.RECONVERGENT B1 ;  /* 0x0000000000017941 */ /* 0x000fea0003800200 */
.L_x_15736:
        /* <DEDUP_REMOVED lines=43> */
.L_x_15734:
[----:B------:R-:W-:Y:S05]  /*369d0*/  BSYNC.RECONVERGENT B0 ;  /* 0x0000000000007941 */ /* 0x000fea0003800200 */
.L_x_15733:
        /* <DEDUP_REMOVED lines=26> */
.L_x_15740:
        /* <DEDUP_REMOVED lines=13> */
.L_x_15742:
[----:B------:R-:W-:Y:S05]  /*36c50*/  BSYNC.RECONVERGENT B1 ;  /* 0x0000000000017941 */ /* 0x000fea0003800200 */
.L_x_15741:
        /* <DEDUP_REMOVED lines=43> */
.L_x_15739:
[----:B------:R-:W-:Y:S05]  /*36f10*/  BSYNC.RECONVERGENT B0 ;  /* 0x0000000000007941 */ /* 0x000fea0003800200 */
.L_x_15738:
        /* <DEDUP_REMOVED lines=26> */
.L_x_15745:
        /* <DEDUP_REMOVED lines=13> */
.L_x_15747:
[----:B------:R-:W-:Y:S05]  /*37190*/  BSYNC.RECONVERGENT B1 ;  /* 0x0000000000017941 */ /* 0x000fea0003800200 */
.L_x_15746:
        /* <DEDUP_REMOVED lines=43> */
.L_x_15744:
[----:B------:R-:W-:Y:S05]  /*37450*/  BSYNC.RECONVERGENT B0 ;  /* 0x0000000000007941 */ /* 0x000fea0003800200 */
.L_x_15743:
        /* <DEDUP_REMOVED lines=26> */
.L_x_15750:
        /* <DEDUP_REMOVED lines=13> */
.L_x_15752:
[----:B------:R-:W-:Y:S05]  /*376d0*/  BSYNC.RECONVERGENT B1 ;  /* 0x0000000000017941 */ /* 0x000fea0003800200 */
.L_x_15751:
        /* <DEDUP_REMOVED lines=43> */
.L_x_15749:
[----:B------:R-:W-:Y:S05]  /*37990*/  BSYNC.RECONVERGENT B0 ;  /* 0x0000000000007941 */ /* 0x000fea0003800200 */
.L_x_15748:
        /* <DEDUP_REMOVED lines=26> */
.L_x_15755:
        /* <DEDUP_REMOVED lines=13> */
.L_x_15757:
[----:B------:R-:W-:Y:S05]  /*37c10*/  BSYNC.RECONVERGENT B1 ;  /* 0x0000000000017941 */ /* 0x000fea0003800200 */
.L_x_15756:
        /* <DEDUP_REMOVED lines=43> */
.L_x_15754:
[----:B------:R-:W-:Y:S05]  /*37ed0*/  BSYNC.RECONVERGENT B0 ;  /* 0x0000000000007941 */ /* 0x000fea0003800200 */
.L_x_15753:
        /* <DEDUP_REMOVED lines=24> */
.L_x_15760:
        /* <DEDUP_REMOVED lines=13> */
.L_x_15762:
[----:B------:R-:W-:Y:S05]  /*38130*/  BSYNC.RECONVERGENT B1 ;  /* 0x0000000000017941 */ /* 0x000fea0003800200 */
.L_x_15761:
        /* <DEDUP_REMOVED lines=43> */
.L_x_15759:
[----:B------:R-:W-:Y:S05]  /*383f0*/  BSYNC.RECONVERGENT B0 ;  /* 0x0000000000007941 */ /* 0x000fea0003800200 */
.L_x_15758:
        /* <DEDUP_REMOVED lines=24> */
.L_x_15765:
        /* <DEDUP_REMOVED lines=13> */
.L_x_15767:
[----:B------:R-:W-:Y:S05]  /*38650*/  BSYNC.RECONVERGENT B1 ;  /* 0x0000000000017941 */ /* 0x000fea0003800200 */
.L_x_15766:
        /* <DEDUP_REMOVED lines=43> */
.L_x_15764:
[----:B------:R-:W-:Y:S05]  /*38910*/  BSYNC.RECONVERGENT B0 ;  /* 0x0000000000007941 */ /* 0x000fea0003800200 */
.L_x_15763:
        /* <DEDUP_REMOVED lines=24> */
.L_x_15770:
        /* <DEDUP_REMOVED lines=13> */
.L_x_15772:
[----:B------:R-:W-:Y:S05]  /*38b70*/  BSYNC.RECONVERGENT B1 ;  /* 0x0000000000017941 */ /* 0x000fea0003800200 */
.L_x_15771:
        /* <DEDUP_REMOVED lines=43> */
.L_x_15769:
[----:B------:R-:W-:Y:S05]  /*38e30*/  BSYNC.RECONVERGENT B0 ;  /* 0x0000000000007941 */ /* 0x000fea0003800200 */
.L_x_15768:
        /* <DEDUP_REMOVED lines=15> */
.L_x_15732:
        /* <DEDUP_REMOVED lines=41> */
.L_x_15773:
        /* <DEDUP_REMOVED lines=26> */
.L_x_15777:
        /* <DEDUP_REMOVED lines=13> */
.L_x_15779:
[----:B------:R-:W-:Y:S05]  /*39430*/  BSYNC.RECONVERGENT B1 ;  /* 0x0000000000017941 */ /* 0x000fea0003800200 */
.L_x_15778:
        /* <DEDUP_REMOVED lines=43> */
.L_x_15776:
[----:B------:R-:W-:Y:S05]  /*396f0*/  BSYNC.RECONVERGENT B0 ;  /* 0x0000000000007941 */ /* 0x000fea0003800200 */
.L_x_15775:
        /* <DEDUP_REMOVED lines=23> */
.L_x_15782:
        /* <DEDUP_REMOVED lines=13> */
.L_x_15784:
[----:B------:R-:W-:Y:S05]  /*39940*/  BSYNC.RECONVERGENT B1 ;  /* 0x0000000000017941 */ /* 0x000fea0003800200 */
.L_x_15783:
        /* <DEDUP_REMOVED lines=43> */
.L_x_15781:
[----:B------:R-:W-:Y:S05]  /*39c00*/  BSYNC.RECONVERGENT B0 ;  /* 0x0000000000007941 */ /* 0x000fea0003800200 */
.L_x_15780:
        /* <DEDUP_REMOVED lines=25> */
.L_x_15787:
        /* <DEDUP_REMOVED lines=13> */
.L_x_15789:
[----:B------:R-:W-:Y:S05]  /*39e70*/  BSYNC.RECONVERGENT B1 ;  /* 0x0000000000017941 */ /* 0x000fea0003800200 */
.L_x_15788:
        /* <DEDUP_REMOVED lines=43> */
.L_x_15786:
[----:B------:R-:W-:Y:S05]  /*3a130*/  BSYNC.RECONVERGENT B0 ;  /* 0x0000000000007941 */ /* 0x000fea0003800200 */
.L_x_15785:
        /* <DEDUP_REMOVED lines=22> */
.L_x_15792:
        /* <DEDUP_REMOVED lines=13> */
.L_x_15794:
[----:B------:R-:W-:Y:S05]  /*3a370*/  BSYNC.RECONVERGENT B1 ;  /* 0x0000000000017941 */ /* 0x000fea0003800200 */
.L_x_15793:
        /* <DEDUP_REMOVED lines=43> */
.L_x_15791:
[----:B------:R-:W-:Y:S05]  /*3a630*/  BSYNC.RECONVERGENT B0 ;  /* 0x0000000000007941 */ /* 0x000fea0003800200 */
.L_x_15790:
[----:B------:R-:W-:Y:S01]  /*3a640*/  I2FP.F32.U32 R6, R9 ;  /* 0x0000000900067245 */ /* 0x000fe20000201000 */
[----:B------:R-:W-:Y:S01]  /*3a650*/  BSSY.RECONVERGENT B0, `(.L_x_15795) ;  /* 0x0000053000007945 */ /* 0x000fe20003800200 */
[----:B------:R-:W-:Y:S02]  /*3a660*/  @P1 PRMT R8, R64, 0x7632, R8 ;  /* 0x0000763240081816 */ /* 0x000fe40000000008 */
[----:B------:R-:W-:Y:S01]  /*3a670*/  ISETP.NE.AND P3, PT, R7, 0x1, PT ;  /* 0x000000010700780c */ /* 0x000fe20003f65270 */
[----:B------:R-:W-:Y:S01]  /*3a680*/  FFMA.FTZ R6, R6, R142, 1.1641532182693481445e-10 ;  /* 0x2f00000006067423 */ /* 0x000fe2000001008e */
[----:B------:R-:W-:Y:S02]  /*3a690*/  @P1 SHF.L.U32 R8, R8, 0x10, RZ ;  /* 0x0000001008081819 */ /* 0x000fe400000006ff */
[----:B------:R-:W-:Y:S02]  /*3a6a0*/  MOV R11, R130 ;  /* 0x00000082000b7202 */ /* 0x000fe40000000f00 */
[----:B------:R-:W-:-:S02]  /*3a6b0*/  FSETP.GTU.FTZ.AND P2, PT, R6, R72, PT ;  /* 0x000000480600720b */ /* 0x000fc40003f5c000 */
[----:B------:R-:W-:-:S05]  /*3a6c0*/  PRMT R6, R60, 0x7632, R6 ;  /* 0x000076323c067816 */ /* 0x000fca0000000006 */
[----:B------:R-:W-:-:S04]  /*3a6d0*/  IMAD.U32 R6, R6, 0x10000, RZ ;  /* 0x0001000006067824 */ /* 0x000fc800078e00ff */
[----:B------:R-:W-:-:S05]  /*3a6e0*/  FMUL.FTZ R6, R6, R59 ;  /* 0x0000003b06067220 */ /* 0x000fca0000410000 */
[----:B------:R-:W-:-:S05]  /*3a6f0*/  FSEL R6, R6, RZ, !P2 ;  /* 0x000000ff06067208 */ /* 0x000fca0005000000 */
[----:B------:R-:W-:-:S04]  /*3a700*/  FADD.FTZ R6, R12, R6 ;  /* 0x000000060c067221 */ /* 0x000fc80000010000 */
        /* <DEDUP_REMOVED lines=14> */
.L_x_15797:
        /* <DEDUP_REMOVED lines=13> */
.L_x_15799:
[----:B------:R-:W-:Y:S05]  /*3a8c0*/  BSYNC.RECONVERGENT B1 ;  /* 0x0000000000017941 */ /* 0x000fea0003800200 */
.L_x_15798:
        /* <DEDUP_REMOVED lines=43> */
.L_x_15796:
[----:B------:R-:W-:Y:S05]  /*3ab80*/  BSYNC.RECONVERGENT B0 ;  /* 0x0000000000007941 */ /* 0x000fea0003800200 */
.L_x_15795:
        /* <DEDUP_REMOVED lines=23> */
.L_x_15802:
        /* <DEDUP_REMOVED lines=13> */
.L_x_15804:
[----:B------:R-:W-:Y:S05]  /*3add0*/  BSYNC.RECONVERGENT B1 ;  /* 0x0000000000017941 */ /* 0x000fea0003800200 */
.L_x_15803:
        /* <DEDUP_REMOVED lines=43> */
.L_x_15801:
[----:B------:R-:W-:Y:S05]  /*3b090*/  BSYNC.RECONVERGENT B0 ;  /* 0x0000000000007941 */ /* 0x000fea0003800200 */
.L_x_15800:
        /* <DEDUP_REMOVED lines=25> */
.L_x_15807:
        /* <DEDUP_REMOVED lines=13> */
.L_x_15809:
[----:B------:R-:W-:Y:S05]  /*3b300*/  BSYNC.RECONVERGENT B1 ;  /* 0x0000000000017941 */ /* 0x000fea0003800200 */
.L_x_15808:
        /* <DEDUP_REMOVED lines=43> */
.L_x_15806:
[----:B------:R-:W-:Y:S05]  /*3b5c0*/  BSYNC.RECONVERGENT B0 ;  /* 0x0000000000007941 */ /* 0x000fea0003800200 */
.L_x_15805:
        /* <DEDUP_REMOVED lines=22> */
.L_x_15812:
        /* <DEDUP_REMOVED lines=13> */
.L_x_15814:
[----:B------:R-:W-:Y:S05]  /*3b800*/  BSYNC.RECONVERGENT B1 ;  /* 0x0000000000017941 */ /* 0x000fea0003800200 */
.L_x_15813:
        /* <DEDUP_REMOVED lines=43> */
.L_x_15811:
[----:B------:R-:W-:Y:S05]  /*3bac0*/  BSYNC.RECONVERGENT B0 ;  /* 0x0000000000007941 */ /* 0x000fea0003800200 */
.L_x_15810:
        /* <DEDUP_REMOVED lines=27> */
.L_x_15817:
        /* <DEDUP_REMOVED lines=13> */
.L_x_15819:
[----:B------:R-:W-:Y:S05]  /*3bd50*/  BSYNC.RECONVERGENT B1 ;  /* 0x0000000000017941 */ /* 0x000fea0003800200 */
.L_x_15818:
        /* <DEDUP_REMOVED lines=43> */
.L_x_15816:
[----:B------:R-:W-:Y:S05]  /*3c010*/  BSYNC.RECONVERGENT B0 ;  /* 0x0000000000007941 */ /* 0x000fea0003800200 */
.L_x_15815:
        /* <DEDUP_REMOVED lines=21> */
.L_x_15822:
        /* <DEDUP_REMOVED lines=13> */
.L_x_15824:
[----:B------:R-:W-:Y:S05]  /*3c240*/  BSYNC.RECONVERGENT B1 ;  /* 0x0000000000017941 */ /* 0x000fea0003800200 */
.L_x_15823:
        /* <DEDUP_REMOVED lines=43> */
.L_x_15821:
[----:B------:R-:W-:Y:S05]  /*3c500*/  BSYNC.RECONVERGENT B0 ;  /* 0x0000000000007941 */ /* 0x000fea0003800200 */
.L_x_15820:
        /* <DEDUP_REMOVED lines=25> */
.L_x_15827:
        /* <DEDUP_REMOVED lines=13> */
.L_x_15829:
[----:B------:R-:W-:Y:S05]  /*3c770*/  BSYNC.RECONVERGENT B1 ;  /* 0x0000000000017941 */ /* 0x000fea0003800200 */
.L_x_15828:
        /* <DEDUP_REMOVED lines=43> */
.L_x_15826:
[----:B------:R-:W-:Y:S05]  /*3ca30*/  BSYNC.RECONVERGENT B0 ;  /* 0x0000000000007941 */ /* 0x000fea0003800200 */
.L_x_15825:
        /* <DEDUP_REMOVED lines=20> */
.L_x_15832:
        /* <DEDUP_REMOVED lines=13> */
.L_x_15834:
[----:B------:R-:W-:Y:S05]  /*3cc50*/  BSYNC.RECONVERGENT B1 ;  /* 0x0000000000017941 */ /* 0x000fea0003800200 */
.L_x_15833:
        /* <DEDUP_REMOVED lines=43> */
.L_x_15831:
[----:B------:R-:W-:Y:S05]  /*3cf10*/  BSYNC.RECONVERGENT B0 ;  /* 0x0000000000007941 */ /* 0x000fea0003800200 */
.L_x_15830:
        /* <DEDUP_REMOVED lines=27> */
.L_x_15837:
        /* <DEDUP_REMOVED lines=13> */
.L_x_15839:
[----:B------:R-:W-:Y:S05]  /*3d1a0*/  BSYNC.RECONVERGENT B1 ;  /* 0x0000000000017941 */ /* 0x000fea0003800200 */
.L_x_15838:
        /* <DEDUP_REMOVED lines=42> */
[----:B------:R-:W-:-:S07]  /*3d450*/  LOP3.LUT R131, R54, R124, R123, 0x96, !PT ;  /* 0x0000007c36837212 */ /* 0x000fce00078e967b */
.L_x_15836:
[----:B------:R-:W-:Y:S05]  /*3d460*/  BSYNC.RECONVERGENT B0 ;  /* 0x0000000000007941 */ /* 0x000fea0003800200 */
.L_x_15835:
        /* <DEDUP_REMOVED lines=21> */
.L_x_15842:
        /* <DEDUP_REMOVED lines=13> */
.L_x_15844:
[----:B------:R-:W-:Y:S05]  /*3d690*/  BSYNC.RECONVERGENT B1 ;  /* 0x0000000000017941 */ /* 0x000fea0003800200 */
.L_x_15843:
        /* <DEDUP_REMOVED lines=43> */
.L_x_15841:
[----:B------:R-:W-:Y:S05]  /*3d950*/  BSYNC.RECONVERGENT B0 ;  /* 0x0000000000007941 */ /* 0x000fea0003800200 */
.L_x_15840:
        /* <DEDUP_REMOVED lines=25> */
.L_x_15847:
        /* <DEDUP_REMOVED lines=13> */
.L_x_15849:
[----:B------:R-:W-:Y:S05]  /*3dbc0*/  BSYNC.RECONVERGENT B1 ;  /* 0x0000000000017941 */ /* 0x000fea0003800200 */
.L_x_15848:
        /* <DEDUP_REMOVED lines=43> */
.L_x_15846:
[----:B------:R-:W-:Y:S05]  /*3de80*/  BSYNC.RECONVERGENT B0 ;  /* 0x0000000000007941 */ /* 0x000fea0003800200 */
.L_x_15845:
        /* <DEDUP_REMOVED lines=20> */
.L_x_15852:
        /* <DEDUP_REMOVED lines=16> */
.L_x_15854:
[----:B------:R-:W-:Y:S05]  /*3e0d0*/  BSYNC.RECONVERGENT B1 ;  /* 0x0000000000017941 */ /* 0x000fea0003800200 */
.L_x_15853:
        /* <DEDUP_REMOVED lines=43> */
.L_x_15851:
[----:B------:R-:W-:Y:S05]  /*3e390*/  BSYNC.RECONVERGENT B0 ;  /* 0x0000000000007941 */ /* 0x000fea0003800200 */
.L_x_15850:
        /* <DEDUP_REMOVED lines=20> */
.L_x_15774:
        /* <DEDUP_REMOVED lines=16> */
.L_x_15858:
        /* <DEDUP_REMOVED lines=13> */
.L_x_15860:
[----:B------:R-:W-:Y:S05]  /*3e6b0*/  BSYNC.RECONVERGENT B1 ;  /* 0x0000000000017941 */ /* 0x000fea0003800200 */
.L_x_15859:
        /* <DEDUP_REMOVED lines=35> */
[----:B------:R-:W-:-:S04]  /*3e8f0*/  HFMA2 R113, -RZ, RZ, 0, 0 ;  /* 0x00000000ff717431 */ /* 0x000fc800000001ff */
[----:B------:R-:W-:-:S05]  /*3e900*/  IMAD.WIDE.U32 R110, R110, -0x2daee0ad, RZ ;  /* 0xd2511f536e6e7825 */ /* 0x000fca00078e00ff */
[----:B------:R-:W-:Y:S02]  /*3e910*/  LOP3.LUT R133, R44, R116, R111, 0x96, !PT ;  /* 0x000000742c857212 */ /* 0x000fe400078e966f */
[----:B------:R-:W-:Y:S01]  /*3e920*/  MOV R119, R110 ;  /* 0x0000006e00777202 */ /* 0x000fe20000000f00 */
[----:B------:R-:W-:-:S04]  /*3e930*/  IMAD.WIDE.U32 R110, R115, -0x326172a9, RZ ;  /* 0xcd9e8d57736e7825 */ /* 0x000fc800078e00ff */
[----:B------:R-:W-:Y:S01]  /*3e940*/  IMAD.MOV.U32 R130, RZ, RZ, R110 ;  /* 0x000000ffff827224 */ /* 0x000fe200078e006e */
[----:B------:R-:W-:Y:S01]  /*3e950*/  LOP3.LUT R131, R54, R112, R111, 0x96, !PT ;  /* 0x0000007036837212 */ /* 0x000fe200078e966f */
[----:B------:R-:W-:-:S07]  /*3e960*/  IMAD.MOV.U32 R110, RZ, RZ, R114 ;  /* 0x000000ffff6e7224 */ /* 0x000fce00078e0072 */
.L_x_15857:
[----:B------:R-:W-:Y:S05]  /*3e970*/  BSYNC.RECONVERGENT B0 ;  /* 0x0000000000007941 */ /* 0x000fea0003800200 */
.L_x_15856:
[----:B------:R-:W-:Y:S01]  /*3e980*/  I2FP.F32.U32 R110, R110 ;  /* 0x0000006e006e7245 */ /* 0x000fe20000201000 */
[----:B-----5:R-:W-:Y:S01]  /*3e990*/  @P1 IMAD.U32 R111, R64, 0x10000, RZ ;  /* 0x00010000406f1824 */ /* 0x020fe200078e00ff */
[----:B------:R-:W-:Y:S01]  /*3e9a0*/  ISETP.NE.AND P3, PT, R113, 0x1, PT ;  /* 0x000000017100780c */ /* 0x000fe20003f65270 */
[----:B------:R-:W-:Y:S01]  /*3e9b0*/  BSSY.RECONVERGENT B0, `(.L_x_15861) ;  /* 0x0000050000007945 */ /* 0x000fe20003800200 */
[----:B------:R-:W-:Y:S01]  /*3e9c0*/  LOP3.LUT R16, R16, 0xffffffef, RZ, 0xc0, !PT ;  /* 0xffffffef10107812 */ /* 0x000fe200078ec0ff */
[----:B------:R-:W-:Y:S01]  /*3e9d0*/  FFMA.FTZ R110, R110, R142, 1.1641532182693481445e-10 ;  /* 0x2f0000006e6e7423 */ /* 0x000fe2000001008e */
[----:B------:R-:W-:-:S04]  /*3e9e0*/  HFMA2 R112, -RZ, RZ, 0, 1.1920928955078125e-07 ;  /* 0x00000002ff707431 */ /* 0x000fc800000001ff */
        /* <DEDUP_REMOVED lines=19> */
.L_x_15863:
        /* <DEDUP_REMOVED lines=13> */
.L_x_15865:
[----:B------:R-:W-:Y:S05]  /*3ebf0*/  BSYNC.RECONVERGENT B1 ;  /* 0x0000000000017941 */ /* 0x000fea0003800200 */
.L_x_15864:
        /* <DEDUP_REMOVED lines=43> */
.L_x_15862:
[----:B------:R-:W-:Y:S05]  /*3eeb0*/  BSYNC.RECONVERGENT B0 ;  /* 0x0000000000007941 */ /* 0x000fea0003800200 */
.L_x_15861:
        /* <DEDUP_REMOVED lines=26> */
.L_x_15868:
        /* <DEDUP_REMOVED lines=13> */
.L_x_15870:
[----:B------:R-:W-:Y:S05]  /*3f130*/  BSYNC.RECONVERGENT B1 ;  /* 0x0000000000017941 */ /* 0x000fea0003800200 */
.L_x_15869:
        /* <DEDUP_REMOVED lines=43> */
.L_x_15867:
[----:B------:R-:W-:Y:S05]  /*3f3f0*/  BSYNC.RECONVERGENT B0 ;  /* 0x0000000000007941 */ /* 0x000fea0003800200 */
.L_x_15866:
[----:B------:R-:W-:Y:S01]  /*3f400*/  I2FP.F32.U32 R112, R115 ;  /* 0x0000007300707245 */ /* 0x000fe20000201000 */
[----:B------:R-:W-:Y:S01]  /*3f410*/  @P1 IMAD.U32 R114, R65, 0x10000, RZ ;  /* 0x0001000041721824 */ /* 0x000fe200078e00ff */
        /* <DEDUP_REMOVED lines=24> */
.L_x_15873:
        /* <DEDUP_REMOVED lines=13> */
.L_x_15875:
[----:B------:R-:W-:Y:S05]  /*3f670*/  BSYNC.RECONVERGENT B1 ;  /* 0x0000000000017941 */ /* 0x000fea0003800200 */
.L_x_15874:
        /* <DEDUP_REMOVED lines=43> */
.L_x_15872:
[----:B------:R-:W-:Y:S05]  /*3f930*/  BSYNC.RECONVERGENT B0 ;  /* 0x0000000000007941 */ /* 0x000fea0003800200 */
.L_x_15871:
        /* <DEDUP_REMOVED lines=26> */
.L_x_15878:
        /* <DEDUP_REMOVED lines=13> */
.L_x_15880:
[----:B------:R-:W-:Y:S05]  /*3fbb0*/  BSYNC.RECONVERGENT B1 ;  /* 0x0000000000017941 */ /* 0x000fea0003800200 */
.L_x_15879:
        /* <DEDUP_REMOVED lines=43> */
.L_x_15877:
[----:B------:R-:W-:Y:S05]  /*3fe70*/  BSYNC.RECONVERGENT B0 ;  /* 0x0000000000007941 */ /* 0x000fea0003800200 */
.L_x_15876:
        /* <DEDUP_REMOVED lines=24> */
.L_x_15883:
        /* <DEDUP_REMOVED lines=13> */
.L_x_15885:
[----:B------:R-:W-:Y:S05]  /*400d0*/  BSYNC.RECONVERGENT B1 ;  /* 0x0000000000017941 */ /* 0x000fea0003800200 */
.L_x_15884:
        /* <DEDUP_REMOVED lines=43> */
.L_x_15882:
[----:B------:R-:W-:Y:S05]  /*40390*/  BSYNC.RECONVERGENT B0 ;  /* 0x0000000000007941 */ /* 0x000fea0003800200 */
.L_x_15881:
        /* <DEDUP_REMOVED lines=24> */
.L_x_15888:
        /* <DEDUP_REMOVED lines=13> */
.L_x_15890:
[----:B------:R-:W-:Y:S05]  /*405f0*/  BSYNC.RECONVERGENT B1 ;  /* 0x0000000000017941 */ /* 0x000fea0003800200 */
.L_x_15889:
        /* <DEDUP_REMOVED lines=43> */
.L_x_15887:
[----:B------:R-:W-:Y:S05]  /*408b0*/  BSYNC.RECONVERGENT B0 ;  /* 0x0000000000007941 */ /* 0x000fea0003800200 */
.L_x_15886:
        /* <DEDUP_REMOVED lines=24> */
.L_x_15893:
        /* <DEDUP_REMOVED lines=13> */
.L_x_15895:
[----:B------:R-:W-:Y:S05]  /*40b10*/  BSYNC.RECONVERGENT B1 ;  /* 0x0000000000017941 */ /* 0x000fea0003800200 */
.L_x_15894:
        /* <DEDUP_REMOVED lines=43> */
.L_x_15892:
[----:B------:R-:W-:Y:S05]  /*40dd0*/  BSYNC.RECONVERGENT B0 ;  /* 0x0000000000007941 */ /* 0x000fea0003800200 */
.L_x_15891:
        /* <DEDUP_REMOVED lines=15> */
.L_x_15855:
        /* <DEDUP_REMOVED lines=41> */
.L_x_15896:
        /* <DEDUP_REMOVED lines=26> */
.L_x_15900:
        /* <DEDUP_REMOVED lines=13> */
.L_x_15902:
[----:B------:R-:W-:Y:S05]  /*413d0*/  BSYNC.RECONVERGENT B1 ;  /* 0x0000000000017941 */ /* 0x000fea0003800200 */
.L_x_15901:
        /* <DEDUP_REMOVED lines=43> */
.L_x_15899:
[----:B------:R-:W-:Y:S05]  /*41690*/  BSYNC.RECONVERGENT B0 ;  /* 0x0000000000007941 */ /* 0x000fea0003800200 */
.L_x_15898:
        /* <DEDUP_REMOVED lines=23> */
.L_x_15905:
        /* <DEDUP_REMOVED lines=13> */
.L_x_15907:
[----:B------:R-:W-:Y:S05]  /*418e0*/  BSYNC.RECONVERGENT B1 ;  /* 0x0000000000017941 */ /* 0x000fea0003800200 */
.L_x_15906:
        /* <DEDUP_REMOVED lines=43> */
.L_x_15904:
[----:B------:R-:W-:Y:S05]  /*41ba0*/  BSYNC.RECONVERGENT B0 ;  /* 0x0000000000007941 */ /* 0x000fea0003800200 */
.L_x_15903:
        /* <DEDUP_REMOVED lines=25> */
.L_x_15910:
        /* <DEDUP_REMOVED lines=13> */
.L_x_15912:
[----:B------:R-:W-:Y:S05]  /*41e10*/  BSYNC.RECONVERGENT B1 ;  /* 0x0000000000017941 */ /* 0x000fea0003800200 */
.L_x_15911:
        /* <DEDUP_REMOVED lines=43> */
.L_x_15909:
[----:B------:R-:W-:Y:S05]  /*420d0*/  BSYNC.RECONVERGENT B0 ;  /* 0x0000000000007941 */ /* 0x000fea0003800200 */
.L_x_15908:
        /* <DEDUP_REMOVED lines=22> */
.L_x_15915:
        /* <DEDUP_REMOVED lines=13> */
.L_x_15917:
[----:B------:R-:W-:Y:S05]  /*42310*/  BSYNC.RECONVERGENT B1 ;  /* 0x0000000000017941 */ /* 0x000fea0003800200 */
.L_x_15916:
        /* <DEDUP_REMOVED lines=43> */
.L_x_15914:
[----:B------:R-:W-:Y:S05]  /*425d0*/  BSYNC.RECONVERGENT B0 ;  /* 0x0000000000007941 */ /* 0x000fea0003800200 */
.L_x_15913:
[----:B------:R-:W-:Y:S01]  /*425e0*/  I2FP.F32.U32 R6, R9 ;  /* 0x0000000900067245 */ /* 0x000fe20000201000 */
[----:B------:R-:W-:Y:S01]  /*425f0*/  BSSY.RECONVERGENT B0, `(.L_x_15918) ;  /* 0x0000053000007945 */ /* 0x000fe20003800200 */
[----:B------:R-:W-:Y:S01]  /*42600*/  ISETP.NE.AND P3, PT, R10, 0x1, PT ;  /* 0x000000010a00780c */ /* 0x000fe20003f65270 */
[----:B------:R-:W-:Y:S01]  /*42610*/  IMAD.MOV.U32 R8, RZ, RZ, 0x2 ;  /* 0x00000002ff087424 */ /* 0x000fe200078e00ff */
        /* <DEDUP_REMOVED lines=23> */
.L_x_15920:
        /* <DEDUP_REMOVED lines=13> */
.L_x_15922:
[----:B------:R-:W-:Y:S05]  /*42860*/  BSYNC.RECONVERGENT B1 ;  /* 0x0000000000017941 */ /* 0x000fea0003800200 */
.L_x_15921:
        /* <DEDUP_REMOVED lines=43> */
.L_x_15919:
[----:B------:R-:W-:Y:S05]  /*42b20*/  BSYNC.RECONVERGENT B0 ;  /* 0x0000000000007941 */ /* 0x000fea0003800200 */
.L_x_15918:
        /* <DEDUP_REMOVED lines=23> */
.L_x_15925:
        /* <DEDUP_REMOVED lines=13> */
.L_x_15927:
[----:B------:R-:W-:Y:S05]  /*42d70*/  BSYNC.RECONVERGENT B1 ;  /* 0x0000000000017941 */ /* 0x000fea0003800200 */
.L_x_15926:
        /* <DEDUP_REMOVED lines=43> */
.L_x_15924:
[----:B------:R-:W-:Y:S05]  /*43030*/  BSYNC.RECONVERGENT B0 ;  /* 0x0000000000007941 */ /* 0x000fea0003800200 */
.L_x_15923:
        /* <DEDUP_REMOVED lines=25> */
.L_x_15930:
        /* <DEDUP_REMOVED lines=13> */
.L_x_15932:
[----:B------:R-:W-:Y:S05]  /*432a0*/  BSYNC.RECONVERGENT B1 ;  /* 0x0000000000017941 */ /* 0x000fea0003800200 */
.L_x_15931:
        /* <DEDUP_REMOVED lines=43> */
.L_x_15929:
[----:B------:R-:W-:Y:S05]  /*43560*/  BSYNC.RECONVERGENT B0 ;  /* 0x0000000000007941 */ /* 0x000fea0003800200 */
.L_x_15928:
[----:B------:R-:W-:Y:S01]  /*43570*/  I2FP.F32.U32 R9, R11 ;  /* 0x0000000b00097245 */ /* 0x000fe20000201000 */
[----:B------:R-:W-:Y:S01]  /*43580*/  BSSY.RECONVERGENT B0, `(.L_x_15933) ;  /* 0x000004e000007945 */ /* 0x000fe20003800200 */
[----:B------:R-:W-:Y:S01]  /*43590*/  ISETP.NE.AND P2, PT, R8, 0x1, PT ;  /* 0x000000010800780c */ /* 0x000fe20003f45270 */
[----:B------:R-:W-:Y:S01]  /*435a0*/  IMAD.MOV.U32 R11, RZ, RZ, R130 ;  /* 0x000000ffff0b7224 */ /* 0x000fe200078e0082 */
[----:B------:R-:W-:Y:S01]  /*435b0*/  LOP3.LUT R16, R16, 0xfffffffd, RZ, 0xc0, !PT ;  /* 0xfffffffd10107812 */ /* 0x000fe200078ec0ff */
[----:B------:R-:W-:-:S05]  /*435c0*/  FFMA.FTZ R9, R9, R142, 1.1641532182693481445e-10 ;  /* 0x2f00000009097423 */ /* 0x000fca000001008e */
        /* <DEDUP_REMOVED lines=16> */
.L_x_15935:
        /* <DEDUP_REMOVED lines=13> */
.L_x_15937:
[----:B------:R-:W-:Y:S05]  /*437a0*/  BSYNC.RECONVERGENT B1 ;  /* 0x0000000000017941 */ /* 0x000fea0003800200 */
.L_x_15936:
        /* <DEDUP_REMOVED lines=43> */
.L_x_15934:
[----:B------:R-:W-:Y:S05]  /*43a60*/  BSYNC.RECONVERGENT B0 ;  /* 0x0000000000007941 */ /* 0x000fea0003800200 */
.L_x_15933:
        /* <DEDUP_REMOVED lines=27> */
.L_x_15940:
        /* <DEDUP_REMOVED lines=13> */
.L_x_15942:
[----:B------:R-:W-:Y:S05]  /*43cf0*/  BSYNC.RECONVERGENT B1 ;  /* 0x0000000000017941 */ /* 0x000fea0003800200 */
.L_x_15941:
        /* <DEDUP_REMOVED lines=43> */
.L_x_15939:
[----:B------:R-:W-:Y:S05]  /*43fb0*/  BSYNC.RECONVERGENT B0 ;  /* 0x0000000000007941 */ /* 0x000fea0003800200 */
.L_x_15938:
        /* <DEDUP_REMOVED lines=21> */
.L_x_15945:
        /* <DEDUP_REMOVED lines=13> */
.L_x_15947:
[----:B------:R-:W-:Y:S05]  /*441e0*/  BSYNC.RECONVERGENT B1 ;  /* 0x0000000000017941 */ /* 0x000fea0003800200 */
.L_x_15946:
        /* <DEDUP_REMOVED lines=43> */
.L_x_15944:
[----:B------:R-:W-:Y:S05]  /*444a0*/  BSYNC.RECONVERGENT B0 ;  /* 0x0000000000007941 */ /* 0x000fea0003800200 */
.L_x_15943:
        /* <DEDUP_REMOVED lines=25> */
.L_x_15950:
        /* <DEDUP_REMOVED lines=13> */
.L_x_15952:
[----:B------:R-:W-:Y:S05]  /*44710*/  BSYNC.RECONVERGENT B1 ;  /* 0x0000000000017941 */ /* 0x000fea0003800200 */
.L_x_15951:
        /* <DEDUP_REMOVED lines=43> */
.L_x_15949:
[----:B------:R-:W-:Y:S05]  /*449d0*/  BSYNC.RECONVERGENT B0 ;  /* 0x0000000000007941 */ /* 0x000fea0003800200 */
.L_x_15948:
        /* <DEDUP_REMOVED lines=20> */
.L_x_15955:
        /* <DEDUP_REMOVED lines=13> */
.L_x_15957:
[----:B------:R-:W-:Y:S05]  /*44bf0*/  BSYNC.RECONVERGENT B1 ;  /* 0x0000000000017941 */ /* 0x000fea0003800200 */
.L_x_15956:
        /* <DEDUP_REMOVED lines=42> */
[----:B------:R-:W-:-:S07]  /*44ea0*/  LOP3.LUT R131, R54, R124, R11, 0x96, !PT ;  /* 0x0000007c36837212 */ /* 0x000fce00078e960b */
.L_x_15954:
[----:B------:R-:W-:Y:S05]  /*44eb0*/  BSYNC.RECONVERGENT B0 ;  /* 0x0000000000007941 */ /* 0x000fea0003800200 */
.L_x_15953:
        /* <DEDUP_REMOVED lines=27> */
.L_x_15960:
        /* <DEDUP_REMOVED lines=13> */
.L_x_15962:
[----:B------:R-:W-:Y:S05]  /*45140*/  BSYNC.RECONVERGENT B1 ;  /* 0x0000000000017941 */ /* 0x000fea0003800200 */
.L_x_15961:
        /* <DEDUP_REMOVED lines=40> */
[----:B------:R-:W-:Y:S01]  /*453d0*/  HFMA2 R125, -RZ, RZ, 0, 0 ;  /* 0x00000000ff7d7431 */ /* 0x000fe200000001ff */
[----:B------:R-:W-:-:S07]  /*453e0*/  LOP3.LUT R131, R54, R132, R131, 0x96, !PT ;  /* 0x0000008436837212 */ /* 0x000fce00078e9683 */
.L_x_15959:
[----:B------:R-:W-:Y:S05]  /*453f0*/  BSYNC.RECONVERGENT B0 ;  /* 0x0000000000007941 */ /* 0x000fea0003800200 */
.L_x_15958:
        /* <DEDUP_REMOVED lines=21> */
.L_x_15965:
        /* <DEDUP_REMOVED lines=13> */
.L_x_15967:
[----:B------:R-:W-:Y:S05]  /*45620*/  BSYNC.RECONVERGENT B1 ;  /* 0x0000000000017941 */ /* 0x000fea0003800200 */
.L_x_15966:
        /* <DEDUP_REMOVED lines=39> */
[----:B------:R-:W-:-:S05]  /*458a0*/  IMAD.WIDE.U32 R130, R125, -0x326172a9, RZ ;  /* 0xcd9e8d577d827825 */ /* 0x000fca00078e00ff */
[----:B------:R-:W-:Y:S01]  /*458b0*/  LOP3.LUT R131, R54, R132, R131, 0x96, !PT ;  /* 0x0000008436837212 */ /* 0x000fe200078e9683 */
[----:B------:R-:W-:-:S07]  /*458c0*/  IMAD.MOV.U32 R132, RZ, RZ, RZ ;  /* 0x000000ffff847224 */ /* 0x000fce00078e00ff */
.L_x_15964:
[----:B------:R-:W-:Y:S05]  /*458d0*/  BSYNC.RECONVERGENT B0 ;  /* 0x0000000000007941 */ /* 0x000fea0003800200 */
.L_x_15963:
        /* <DEDUP_REMOVED lines=25> */
.L_x_15970:
        /* <DEDUP_REMOVED lines=13> */
.L_x_15972:
[----:B------:R-:W-:Y:S05]  /*45b40*/  BSYNC.RECONVERGENT B1 ;  /* 0x0000000000017941 */ /* 0x000fea0003800200 */
.L_x_15971:
        /* <DEDUP_REMOVED lines=39> */
[----:B------:R-:W-:-:S04]  /*45dc0*/  IMAD.WIDE.U32 R130, R135, -0x326172a9, RZ ;  /* 0xcd9e8d5787827825 */ /* 0x000fc800078e00ff */
[----:B------:R-:W-:Y:S01]  /*45dd0*/  HFMA2 R135, -RZ, RZ, 0, 0 ;  /* 0x00000000ff877431 */ /* 0x000fe200000001ff */
[----:B------:R-:W-:-:S07]  /*45de0*/  LOP3.LUT R131, R54, R132, R131, 0x96, !PT ;  /* 0x0000008436837212 */ /* 0x000fce00078e9683 */
.L_x_15969:
[----:B------:R-:W-:Y:S05]  /*45df0*/  BSYNC.RECONVERGENT B0 ;  /* 0x0000000000007941 */ /* 0x000fea0003800200 */
.L_x_15968:
        /* <DEDUP_REMOVED lines=20> */
.L_x_15975:
        /* <DEDUP_REMOVED lines=16> */
.L_x_15977:
[----:B------:R-:W-:Y:S05]  /*46040*/  BSYNC.RECONVERGENT B1 ;  /* 0x0000000000017941 */ /* 0x000fea0003800200 */
.L_x_15976:
        /* <DEDUP_REMOVED lines=39> */
[----:B------:R-:W-:-:S05]  /*462c0*/  IMAD.WIDE.U32 R130, R135, -0x326172a9, RZ ;  /* 0xcd9e8d5787827825 */ /* 0x000fca00078e00ff */
[----:B------:R-:W-:Y:S01]  /*462d0*/  LOP3.LUT R131, R54, R132, R131, 0x96, !PT ;  /* 0x0000008436837212 */ /* 0x000fe200078e9683 */
[----:B------:R-:W-:-:S07]  /*462e0*/  IMAD.MOV.U32 R132, RZ, RZ, RZ ;  /* 0x000000ffff847224 */ /* 0x000fce00078e00ff */
.L_x_15974:
[----:B------:R-:W-:Y:S05]  /*462f0*/  BSYNC.RECONVERGENT B0 ;  /* 0x0000000000007941 */ /* 0x000fea0003800200 */
.L_x_15973:
        /* <DEDUP_REMOVED lines=20> */
.L_x_15897:
        /* <DEDUP_REMOVED lines=16> */
.L_x_15981:
        /* <DEDUP_REMOVED lines=13> */
.L_x_15983:
[----:B------:R-:W-:Y:S05]  /*46610*/  BSYNC.RECONVERGENT B1 ;  /* 0x0000000000017941 */ /* 0x000fea0003800200 */
.L_x_15982:
        /* <DEDUP_REMOVED lines=43> */
.L_x_15980:
[----:B------:R-:W-:Y:S05]  /*468d0*/  BSYNC.RECONVERGENT B0 ;  /* 0x0000000000007941 */ /* 0x000fea0003800200 */
.L_x_15979:
        /* <DEDUP_REMOVED lines=26> */
.L_x_15986:
        /* <DEDUP_REMOVED lines=13> */
.L_x_15988:
[----:B------:R-:W-:Y:S05]  /*46b50*/  BSYNC.RECONVERGENT B1 ;  /* 0x0000000000017941 */ /* 0x000fea0003800200 */
.L_x_15987:
        /* <DEDUP_REMOVED lines=43> */
.L_x_15985:
[----:B------:R-:W-:Y:S05]  /*46e10*/  BSYNC.RECONVERGENT B0 ;  /* 0x0000000000007941 */ /* 0x000fea0003800200 */
.L_x_15984:
        /* <DEDUP_REMOVED lines=26> */
.L_x_15991:
        /* <DEDUP_REMOVED lines=13> */
.L_x_15993:
[----:B------:R-:W-:Y:S05]  /*47090*/  BSYNC.RECONVERGENT B1 ;  /* 0x0000000000017941 */ /* 0x000fea0003800200 */
.L_x_15992:
        /* <DEDUP_REMOVED lines=43> */
.L_x_15990:
[----:B------:R-:W-:Y:S05]  /*47350*/  BSYNC.RECONVERGENT B0 ;  /* 0x0000000000007941 */ /* 0x000fea0003800200 */
.L_x_15989:
        /* <DEDUP_REMOVED lines=26> */
.L_x_15996:
        /* <DEDUP_REMOVED lines=13> */
.L_x_15998:
[----:B------:R-:W-:Y:S05]  /*475d0*/  BSYNC.RECONVERGENT B1 ;  /* 0x0000000000017941 */ /* 0x000fea0003800200 */
.L_x_15997:
        /* <DEDUP_REMOVED lines=43> */
.L_x_15995:
[----:B------:R-:W-:Y:S05]  /*47890*/  BSYNC.RECONVERGENT B0 ;  /* 0x0000000000007941 */ /* 0x000fea0003800200 */
.L_x_15994:
        /* <DEDUP_REMOVED lines=26> */
.L_x_16001:
        /* <DEDUP_REMOVED lines=13> */
.L_x_16003:
[----:B------:R-:W-:Y:S05]  /*47b10*/  BSYNC.RECONVERGENT B1 ;  /* 0x0000000000017941 */ /* 0x000fea0003800200 */
.L_x_16002:
        /* <DEDUP_REMOVED lines=39> */
[----:B------:R-:W-:-:S05]  /*47d90*/  IMAD.WIDE.U32 R124, R126, -0x326172a9, RZ ;  /* 0xcd9e8d577e7c7825 */ /* 0x000fca00078e00ff */
[----:B------:R-:W-:Y:S01]  /*47da0*/  LOP3.LUT R131, R54, R130, R125, 0x96, !PT ;  /* 0x0000008236837212 */ /* 0x000fe200078e967d */
[----:B------:R-:W-:Y:S02]  /*47db0*/  IMAD.MOV.U32 R130, RZ, RZ, R124 ;  /* 0x000000ffff827224 */ /* 0x000fe400078e007c */
[----:B------:R-:W-:-:S07]  /*47dc0*/  IMAD.MOV.U32 R124, RZ, RZ, RZ ;  /* 0x000000ffff7c7224 */ /* 0x000fce00078e00ff */
.L_x_16000:
[----:B------:R-:W-:Y:S05]  /*47dd0*/  BSYNC.RECONVERGENT B0 ;  /* 0x0000000000007941 */ /* 0x000fea0003800200 */
.L_x_15999:
        /* <DEDUP_REMOVED lines=24> */
.L_x_16006:
        /* <DEDUP_REMOVED lines=13> */
.L_x_16008:
[----:B------:R-:W-:Y:S05]  /*48030*/  BSYNC.RECONVERGENT B1 ;  /* 0x0000000000017941 */ /* 0x000fea0003800200 */
.L_x_16007:
        /* <DEDUP_REMOVED lines=41> */
[----:B------:R-:W-:Y:S02]  /*482d0*/  HFMA2 R125, -RZ, RZ, 0, 0 ;  /* 0x00000000ff7d7431 */ /* 0x000fe400000001ff */
[----:B------:R-:W-:-:S07]  /*482e0*/  IMAD.MOV.U32 R130, RZ, RZ, R124 ;  /* 0x000000ffff827224 */ /* 0x000fce00078e007c */
.L_x_16005:
[----:B------:R-:W-:Y:S05]  /*482f0*/  BSYNC.RECONVERGENT B0 ;  /* 0x0000000000007941 */ /* 0x000fea0003800200 */
.L_x_16004:
        /* <DEDUP_REMOVED lines=24> */
.L_x_16011:
        /* <DEDUP_REMOVED lines=13> */
.L_x_16013:
[----:B------:R-:W-:Y:S05]  /*48550*/  BSYNC.RECONVERGENT B1 ;  /* 0x0000000000017941 */ /* 0x000fea0003800200 */
.L_x_16012:
        /* <DEDUP_REMOVED lines=41> */
[----:B------:R-:W-:-:S07]  /*487f0*/  LOP3.LUT R131, R54, R132, R131, 0x96, !PT ;  /* 0x0000008436837212 */ /* 0x000fce00078e9683 */
.L_x_16010:
[----:B------:R-:W-:Y:S05]  /*48800*/  BSYNC.RECONVERGENT B0 ;  /* 0x0000000000007941 */ /* 0x000fea0003800200 */
.L_x_16009:
        /* <DEDUP_REMOVED lines=24> */
.L_x_16016:
        /* <DEDUP_REMOVED lines=13> */
.L_x_16018:
[----:B------:R-:W-:Y:S05]  /*48a60*/  BSYNC.RECONVERGENT B1 ;  /* 0x0000000000017941 */ /* 0x000fea0003800200 */
.L_x_16017:
        /* <DEDUP_REMOVED lines=43> */
.L_x_16015:
[----:B------:R-:W-:Y:S05]  /*48d20*/  BSYNC.RECONVERGENT B0 ;  /* 0x0000000000007941 */ /* 0x000fea0003800200 */
.L_x_16014:
        /* <DEDUP_REMOVED lines=15> */
.L_x_15978:
        /* <DEDUP_REMOVED lines=41> */
.L_x_16019:
        /* <DEDUP_REMOVED lines=26> */
.L_x_16023:
        /* <DEDUP_REMOVED lines=13> */
.L_x_16025:
[----:B------:R-:W-:Y:S05]  /*49320*/  BSYNC.RECONVERGENT B1 ;  /* 0x0000000000017941 */ /* 0x000fea0003800200 */
.L_x_16024:
        /* <DEDUP_REMOVED lines=43> */
.L_x_16022:
[----:B------:R-:W-:Y:S05]  /*495e0*/  BSYNC.RECONVERGENT B0 ;  /* 0x0000000000007941 */ /* 0x000fea0003800200 */
.L_x_16021:
        /* <DEDUP_REMOVED lines=23> */
.L_x_16028:
        /* <DEDUP_REMOVED lines=13> */
.L_x_16030:
[----:B------:R-:W-:Y:S05]  /*49830*/  BSYNC.RECONVERGENT B1 ;  /* 0x0000000000017941 */ /* 0x000fea0003800200 */
.L_x_16029:
        /* <DEDUP_REMOVED lines=43> */
.L_x_16027:
[----:B------:R-:W-:Y:S05]  /*49af0*/  BSYNC.RECONVERGENT B0 ;  /* 0x0000000000007941 */ /* 0x000fea0003800200 */
.L_x_16026:
        /* <DEDUP_REMOVED lines=25> */
.L_x_16033:
        /* <DEDUP_REMOVED lines=13> */
.L_x_16035:
[----:B------:R-:W-:Y:S05]  /*49d60*/  BSYNC.RECONVERGENT B1 ;  /* 0x0000000000017941 */ /* 0x000fea0003800200 */
.L_x_16034:
        /* <DEDUP_REMOVED lines=43> */
.L_x_16032:
[----:B------:R-:W-:Y:S05]  /*4a020*/  BSYNC.RECONVERGENT B0 ;  /* 0x0000000000007941 */ /* 0x000fea0003800200 */
.L_x_16031:
        /* <DEDUP_REMOVED lines=22> */
.L_x_16038:
        /* <DEDUP_REMOVED lines=13> */
.L_x_16040:
[----:B------:R-:W-:Y:S05]  /*4a260*/  BSYNC.RECONVERGENT B1 ;  /* 0x0000000000017941 */ /* 0x000fea0003800200 */
.L_x_16039:
        /* <DEDUP_REMOVED lines=43> */
.L_x_16037:
[----:B------:R-:W-:Y:S05]  /*4a520*/  BSYNC.RECONVERGENT B0 ;  /* 0x0000000000007941 */ /* 0x000fea0003800200 */
.L_x_16036:
        /* <DEDUP_REMOVED lines=27> */
.L_x_16043:
        /* <DEDUP_REMOVED lines=13> */
.L_x_16045:
[----:B------:R-:W-:Y:S05]  /*4a7b0*/  BSYNC.RECONVERGENT B1 ;  /* 0x0000000000017941 */ /* 0x000fea0003800200 */
.L_x_16044:
        /* <DEDUP_REMOVED lines=43> */
.L_x_16042:
[----:B------:R-:W-:Y:S05]  /*4aa70*/  BSYNC.RECONVERGENT B0 ;  /* 0x0000000000007941 */ /* 0x000fea0003800200 */
.L_x_16041:
        /* <DEDUP_REMOVED lines=23> */
.L_x_16048:
        /* <DEDUP_REMOVED lines=13> */
.L_x_16050:
[----:B------:R-:W-:Y:S05]  /*4acc0*/  BSYNC.RECONVERGENT B1 ;  /* 0x0000000000017941 */ /* 0x000fea0003800200 */
.L_x_16049:
        /* <DEDUP_REMOVED lines=43> */
.L_x_16047:
[----:B------:R-:W-:Y:S05]  /*4af80*/  BSYNC.RECONVERGENT B0 ;  /* 0x0000000000007941 */ /* 0x000fea0003800200 */
.L_x_16046:
        /* <DEDUP_REMOVED lines=25> */
.L_x_16053:
        /* <DEDUP_REMOVED lines=13> */
.L_x_16055:
[----:B------:R-:W-:Y:S05]  /*4b1f0*/  BSYNC.RECONVERGENT B1 ;  /* 0x0000000000017941 */ /* 0x000fea0003800200 */
.L_x_16054:
        /* <DEDUP_REMOVED lines=43> */
.L_x_16052:
[----:B------:R-:W-:Y:S05]  /*4b4b0*/  BSYNC.RECONVERGENT B0 ;  /* 0x0000000000007941 */ /* 0x000fea0003800200 */
.L_x_16051:
        /* <DEDUP_REMOVED lines=22> */
.L_x_16058:
        /* <DEDUP_REMOVED lines=13> */
.L_x_16060:
[----:B------:R-:W-:Y:S05]  /*4b6f0*/  BSYNC.RECONVERGENT B1 ;  /* 0x0000000000017941 */ /* 0x000fea0003800200 */
.L_x_16059:
        /* <DEDUP_REMOVED lines=43> */
.L_x_16057:
[----:B------:R-:W-:Y:S05]  /*4b9b0*/  BSYNC.RECONVERGENT B0 ;  /* 0x0000000000007941 */ /* 0x000fea0003800200 */
.L_x_16056:
        /* <DEDUP_REMOVED lines=27> */
.L_x_16063:
        /* <DEDUP_REMOVED lines=13> */
.L_x_16065:
[----:B------:R-:W-:Y:S05]  /*4bc40*/  BSYNC.RECONVERGENT B1 ;  /* 0x0000000000017941 */ /* 0x000fea0003800200 */
.L_x_16064:
        /* <DEDUP_REMOVED lines=43> */
.L_x_16062:
[----:B------:R-:W-:Y:S05]  /*4bf00*/  BSYNC.RECONVERGENT B0 ;  /* 0x0000000000007941 */ /* 0x000fea0003800200 */
.L_x_16061:
        /* <DEDUP_REMOVED lines=21> */
.L_x_16068:
        /* <DEDUP_REMOVED lines=13> */
.L_x_16070:
[----:B------:R-:W-:Y:S05]  /*4c130*/  BSYNC.RECONVERGENT B1 ;  /* 0x0000000000017941 */ /* 0x000fea0003800200 */
.L_x_16069:
        /* <DEDUP_REMOVED lines=43> */
.L_x_16067:
[----:B------:R-:W-:Y:S05]  /*4c3f0*/  BSYNC.RECONVERGENT B0 ;  /* 0x0000000000007941 */ /* 0x000fea0003800200 */
.L_x_16066:
        /* <DEDUP_REMOVED lines=25> */
.L_x_16073:
        /* <DEDUP_REMOVED lines=13> */
.L_x_16075:
[----:B------:R-:W-:Y:S05]  /*4c660*/  BSYNC.RECONVERGENT B1 ;  /* 0x0000000000017941 */ /* 0x000fea0003800200 */
.L_x_16074:
        /* <DEDUP_REMOVED lines=43> */
.L_x_16072:
[----:B------:R-:W-:Y:S05]  /*4c920*/  BSYNC.RECONVERGENT B0 ;  /* 0x0000000000007941 */ /* 0x000fea0003800200 */
.L_x_16071:
        /* <DEDUP_REMOVED lines=20> */
.L_x_16078:
        /* <DEDUP_REMOVED lines=13> */
.L_x_16080:
[----:B------:R-:W-:Y:S05]  /*4cb40*/  BSYNC.RECONVERGENT B1 ;  /* 0x0000000000017941 */ /* 0x000fea0003800200 */
.L_x_16079:
        /* <DEDUP_REMOVED lines=43> */
.L_x_16077:
[----:B------:R-:W-:Y:S05]  /*4ce00*/  BSYNC.RECONVERGENT B0 ;  /* 0x0000000000007941 */ /* 0x000fea0003800200 */
.L_x_16076:
        /* <DEDUP_REMOVED lines=27> */
.L_x_16083:
        /* <DEDUP_REMOVED lines=13> */
.L_x_16085:
[----:B------:R-:W-:Y:S05]  /*4d090*/  BSYNC.RECONVERGENT B1 ;  /* 0x0000000000017941 */ /* 0x000fea0003800200 */
.L_x_16084:
        /* <DEDUP_REMOVED lines=43> */
.L_x_16082:
[----:B------:R-:W-:Y:S05]  /*4d350*/  BSYNC.RECONVERGENT B0 ;  /* 0x0000000000007941 */ /* 0x000fea0003800200 */
.L_x_16081:
        /* <DEDUP_REMOVED lines=21> */
.L_x_16088:
        /* <DEDUP_REMOVED lines=13> */
.L_x_16090:
[----:B------:R-:W-:Y:S05]  /*4d580*/  BSYNC.RECONVERGENT B1 ;  /* 0x0000000000017941 */ /* 0x000fea0003800200 */
.L_x_16089:
        /* <DEDUP_REMOVED lines=39> */
[----:B------:R-:W-:Y:S01]  /*4d800*/  LOP3.LUT R131, R54, R130, R69, 0x96, !PT ;  /* 0x0000008236837212 */ /* 0x000fe200078e9645 */
[----:B------:R-:W-:Y:S01]  /*4d810*/  IMAD.MOV.U32 R127, RZ, RZ, R70 ;  /* 0x000000ffff7f7224 */ /* 0x000fe200078e0046 */
[----:B------:R-:W-:Y:S01]  /*4d820*/  MOV R130, R68 ;  /* 0x0000004400827202 */ /* 0x000fe20000000f00 */
[----:B------:R-:W-:-:S07]  /*4d830*/  IMAD.MOV.U32 R68, RZ, RZ, RZ ;  /* 0x000000ffff447224 */ /* 0x000fce00078e00ff */
.L_x_16087:
[----:B------:R-:W-:Y:S05]  /*4d840*/  BSYNC.RECONVERGENT B0 ;  /* 0x0000000000007941 */ /* 0x000fea0003800200 */
.L_x_16086:
        /* <DEDUP_REMOVED lines=25> */
.L_x_16093:
        /* <DEDUP_REMOVED lines=13> */
.L_x_16095:
[----:B------:R-:W-:Y:S05]  /*4dab0*/  BSYNC.RECONVERGENT B1 ;  /* 0x0000000000017941 */ /* 0x000fea0003800200 */
.L_x_16094:
        /* <DEDUP_REMOVED lines=41> */
[----:B------:R-:W-:Y:S02]  /*4dd50*/  HFMA2 R69, -RZ, RZ, 0, 0 ;  /* 0x00000000ff457431 */ /* 0x000fe400000001ff */
[----:B------:R-:W-:-:S07]  /*4dd60*/  IMAD.MOV.U32 R130, RZ, RZ, R68 ;  /* 0x000000ffff827224 */ /* 0x000fce00078e0044 */
.L_x_16092:
[----:B------:R-:W-:Y:S05]  /*4dd70*/  BSYNC.RECONVERGENT B0 ;  /* 0x0000000000007941 */ /* 0x000fea0003800200 */
.L_x_16091:
        /* <DEDUP_REMOVED lines=20> */
.L_x_16098:
        /* <DEDUP_REMOVED lines=16> */
.L_x_16100:
[----:B------:R-:W-:Y:S05]  /*4dfc0*/  BSYNC.RECONVERGENT B1 ;  /* 0x0000000000017941 */ /* 0x000fea0003800200 */
.L_x_16099:
        /* <DEDUP_REMOVED lines=39> */
[----:B------:R-:W-:Y:S01]  /*4e240*/  IMAD.WIDE.U32 R46, R41, -0x2daee0ad, RZ ;  /* 0xd2511f53292e7825 */ /* 0x000fe200078e00ff */
[----:B------:R-:W-:-:S03]  /*4e250*/  MOV R130, R42 ;  /* 0x0000002a00827202 */ /* 0x000fc60000000f00 */
[----:B------:R-:W-:Y:S01]  /*4e260*/  IMAD.MOV.U32 R127, RZ, RZ, R46 ;  /* 0x000000ffff7f7224 */ /* 0x000fe200078e002e */
[----:B------:R-:W-:-:S07]  /*4e270*/  LOP3.LUT R133, R44, R50, R47, 0x96, !PT ;  /* 0x000000322c857212 */ /* 0x000fce00078e962f */
.L_x_16097:
[----:B------:R-:W-:Y:S05]  /*4e280*/  BSYNC.RECONVERGENT B0 ;  /* 0x0000000000007941 */ /* 0x000fea0003800200 */
.L_x_16096:
        /* <DEDUP_REMOVED lines=20> */
.L_x_16020:
        /* <DEDUP_REMOVED lines=16> */
.L_x_16104:
        /* <DEDUP_REMOVED lines=13> */
.L_x_16106:
[----:B------:R-:W-:Y:S05]  /*4e5a0*/  BSYNC.RECONVERGENT B1 ;  /* 0x0000000000017941 */ /* 0x000fea0003800200 */
.L_x_16105:
        /* <DEDUP_REMOVED lines=40> */
[----:B------:R-:W-:-:S04]  /*4e830*/  MOV R134, R129 ;  /* 0x0000008100867202 */ /* 0x000fc80000000f00 */
[----:B------:R-:W-:-:S07]  /*4e840*/  LOP3.LUT R131, R54, R132, R131, 0x96, !PT ;  /* 0x0000008436837212 */ /* 0x000fce00078e9683 */
.L_x_16103:
[----:B------:R-:W-:Y:S05]  /*4e850*/  BSYNC.RECONVERGENT B0 ;  /* 0x0000000000007941 */ /* 0x000fea0003800200 */
.L_x_16102:
        /* <DEDUP_REMOVED lines=26> */
.L_x_16109:
        /* <DEDUP_REMOVED lines=13> */
.L_x_16111:
[----:B------:R-:W-:Y:S05]  /*4ead0*/  BSYNC.RECONVERGENT B1 ;  /* 0x0000000000017941 */ /* 0x000fea0003800200 */
.L_x_16110:
        /* <DEDUP_REMOVED lines=39> */
[----:B------:R-:W-:-:S04]  /*4ed50*/  IMAD.WIDE.U32 R130, R135, -0x326172a9, RZ ;  /* 0xcd9e8d5787827825 */ /* 0x000fc800078e00ff */
[----:B------:R-:W-:Y:S01]  /*4ed60*/  IMAD.MOV.U32 R135, RZ, RZ, RZ ;  /* 0x000000ffff877224 */ /* 0x000fe200078e00ff */
[----:B------:R-:W-:-:S07]  /*4ed70*/  LOP3.LUT R131, R54, R132, R131, 0x96, !PT ;  /* 0x0000008436837212 */ /* 0x000fce00078e9683 */
.L_x_16108:
[----:B------:R-:W-:Y:S05]  /*4ed80*/  BSYNC.RECONVERGENT B0 ;  /* 0x0000000000007941 */ /* 0x000fea0003800200 */
.L_x_16107:
[----:B------:R-:W-:Y:S01]  /*4ed90*/  I2FP.F32.U32 R132, R134 ;  /* 0x0000008600847245 */ /* 0x000fe20000201000 */
[----:B------:R-:W-:Y:S01]  /*4eda0*/  IMAD.U32 R68, R68, 0x10000, RZ ;  /* 0x0001000044447824 */ /* 0x000fe200078e00ff */
[----:B------:R-:W-:Y:S01]  /*4edb0*/  ISETP.NE.AND P3, PT, R135, 0x1, PT ;  /* 0x000000018700780c */ /* 0x000fe20003f65270 */
[----:B------:R-:W-:Y:S01]  /*4edc0*/  BSSY.RECONVERGENT B0, `(.L_x_16112) ;  /* 0x000004f000007945 */ /* 0x000fe20003800200 */
[----:B------:R-:W-:Y:S01]  /*4edd0*/  LOP3.LUT R16, R16, 0xfffffff7, RZ, 0xc0, !PT ;  /* 0xfffffff710107812 */ /* 0x000fe200078ec0ff */
[----:B------:R-:W-:-:S05]  /*4ede0*/  FFMA.FTZ R132, R132, R142, 1.1641532182693481445e-10 ;  /* 0x2f00000084847423 */ /* 0x000fca000001008e */
[----:B------:R-:W-:Y:S01]  /*4edf0*/  FSETP.GTU.FTZ.AND P2, PT, R132, R72, PT ;  /* 0x000000488400720b */ /* 0x000fe20003f5c000 */
[----:B------:R-:W-:Y:S01]  /*4ee00*/  FMUL.FTZ R132, R68, R59 ;  /* 0x0000003b44847220 */ /* 0x000fe20000410000 */
[----:B------:R-:W-:-:S04]  /*4ee10*/  @P1 PRMT R68, R64, 0x7632, R68 ;  /* 0x0000763240441816 */ /* 0x000fc80000000044 */
[----:B------:R-:W-:Y:S01]  /*4ee20*/  FSEL R136, R132, RZ, !P2 ;  /* 0x000000ff84887208 */ /* 0x000fe20005000000 */
[----:B------:R-:W-:Y:S01]  /*4ee30*/  IMAD.MOV.U32 R132, RZ, RZ, 0x2 ;  /* 0x00000002ff847424 */ /* 0x000fe200078e00ff */
        /* <DEDUP_REMOVED lines=15> */
.L_x_16114:
        /* <DEDUP_REMOVED lines=13> */
.L_x_16116:
[----:B------:R-:W-:Y:S05]  /*4f000*/  BSYNC.RECONVERGENT B1 ;  /* 0x0000000000017941 */ /* 0x000fea0003800200 */
.L_x_16115:
        /* <DEDUP_REMOVED lines=40> */
[----:B------:R-:W-:Y:S01]  /*4f290*/  IMAD.MOV.U32 R132, RZ, RZ, RZ ;  /* 0x000000ffff847224 */ /* 0x000fe200078e00ff */
[----:B------:R-:W-:-:S07]  /*4f2a0*/  LOP3.LUT R131, R54, R134, R131, 0x96, !PT ;  /* 0x0000008636837212 */ /* 0x000fce00078e9683 */
.L_x_16113:
[----:B------:R-:W-:Y:S05]  /*4f2b0*/  BSYNC.RECONVERGENT B0 ;  /* 0x0000000000007941 */ /* 0x000fea0003800200 */
.L_x_16112:
        /* <DEDUP_REMOVED lines=26> */
.L_x_16119:
        /* <DEDUP_REMOVED lines=13> */
.L_x_16121:
[----:B------:R-:W-:Y:S05]  /*4f530*/  BSYNC.RECONVERGENT B1 ;  /* 0x0000000000017941 */ /* 0x000fea0003800200 */
.L_x_16120:
        /* <DEDUP_REMOVED lines=42> */
[----:B------:R-:W-:-:S07]  /*4f7e0*/  IMAD.MOV.U32 R68, RZ, RZ, RZ ;  /* 0x000000ffff447224 */ /* 0x000fce00078e00ff */
.L_x_16118:
[----:B------:R-:W-:Y:S05]  /*4f7f0*/  BSYNC.RECONVERGENT B0 ;  /* 0x0000000000007941 */ /* 0x000fea0003800200 */
.L_x_16117:
[----:B------:R-:W-:Y:S01]  /*4f800*/  I2FP.F32.U32 R69, R137 ;  /* 0x0000008900457245 */ /* 0x000fe20000201000 */
[----:B------:R-:W-:Y:S01]  /*4f810*/  BSSY.RECONVERGENT B0, `(.L_x_16122) ;  /* 0x0000052000007945 */ /* 0x000fe20003800200 */
[----:B------:R-:W-:Y:S02]  /*4f820*/  ISETP.NE.AND P2, PT, R68, 0x1, PT ;  /* 0x000000014400780c */ /* 0x000fe40003f45270 */
[----:B------:R-:W-:Y:S01]  /*4f830*/  LOP3.LUT R16, R16, 0xfffffffd, RZ, 0xc0, !PT ;  /* 0xfffffffd10107812 */ /* 0x000fe200078ec0ff */
[----:B------:R-:W-:Y:S01]  /*4f840*/  FFMA.FTZ R69, R69, R142, 1.1641532182693481445e-10 ;  /* 0x2f00000045457423 */ /* 0x000fe2000001008e */
[----:B------:R-:W-:-:S04]  /*4f850*/  MOV R137, R130 ;  /* 0x0000008200897202 */ /* 0x000fc80000000f00 */
        /* <DEDUP_REMOVED lines=20> */
.L_x_16124:
        /* <DEDUP_REMOVED lines=13> */
.L_x_16126:
[----:B------:R-:W-:Y:S05]  /*4fa70*/  BSYNC.RECONVERGENT B1 ;  /* 0x0000000000017941 */ /* 0x000fea0003800200 */
.L_x_16125:
        /* <DEDUP_REMOVED lines=43> */
.L_x_16123:
[----:B------:R-:W-:Y:S05]  /*4fd30*/  BSYNC.RECONVERGENT B0 ;  /* 0x0000000000007941 */ /* 0x000fea0003800200 */
.L_x_16122:
        /* <DEDUP_REMOVED lines=24> */
.L_x_16129:
        /* <DEDUP_REMOVED lines=13> */
.L_x_16131:
[----:B------:R-:W-:Y:S05]  /*4ff90*/  BSYNC.RECONVERGENT B1 ;  /* 0x0000000000017941 */ /* 0x000fea0003800200 */
.L_x_16130:
        /* <DEDUP_REMOVED lines=30> */
[----:B------:R-:W-:Y:S01]  /*50180*/  LOP3.LUT R69, R45, R138, R69, 0x96, !PT ;  /* 0x0000008a2d457212 */ /* 0x000fe200078e9645 */
[----:B------:R-:W-:-:S04]  /*50190*/  IMAD.MOV.U32 R138, RZ, RZ, R127 ;  /* 0x000000ffff8a7224 */ /* 0x000fc800078e007f */
        /* <DEDUP_REMOVED lines=11> */
.L_x_16128:
[----:B------:R-:W-:Y:S05]  /*50250*/  BSYNC.RECONVERGENT B0 ;  /* 0x0000000000007941 */ /* 0x000fea0003800200 */
.L_x_16127:
        /* <DEDUP_REMOVED lines=24> */
.L_x_16134:
        /* <DEDUP_REMOVED lines=13> */
.L_x_16136:
[----:B------:R-:W-:Y:S05]  /*504b0*/  BSYNC.RECONVERGENT B1 ;  /* 0x0000000000017941 */ /* 0x000fea0003800200 */
.L_x_16135:
        /* <DEDUP_REMOVED lines=43> */
.L_x_16133:
[----:B------:R-:W-:Y:S05]  /*50770*/  BSYNC.RECONVERGENT B0 ;  /* 0x0000000000007941 */ /* 0x000fea0003800200 */
.L_x_16132:
        /* <DEDUP_REMOVED lines=24> */
.L_x_16139:
        /* <DEDUP_REMOVED lines=13> */
.L_x_16141:
[----:B------:R-:W-:Y:S05]  /*509d0*/  BSYNC.RECONVERGENT B1 ;  /* 0x0000000000017941 */ /* 0x000fea0003800200 */
.L_x_16140:
        /* <DEDUP_REMOVED lines=43> */
.L_x_16138:
[----:B------:R-:W-:Y:S05]  /*50c90*/  BSYNC.RECONVERGENT B0 ;  /* 0x0000000000007941 */ /* 0x000fea0003800200 */
.L_x_16137:
        /* <DEDUP_REMOVED lines=15> */
.L_x_16101:
        /* <DEDUP_REMOVED lines=42> */
.L_x_16142:
        /* <DEDUP_REMOVED lines=265> */
.L_x_16156:
[----:B------:R-:W2:Y:S04]  /*520c0*/  LDL R49, [R1+0xec] ;  /* 0x0000ec0001317983 */ /* 0x000ea80000100800 */
[----:B------:R-:W3:Y:S04]  /*520d0*/  LDL R51, [R1+0xd0] ;  /* 0x0000d00001337983 */ /* 0x000ee80000100800 */
[----:B------:R-:W4:Y:S04]  /*520e0*/  LDL R50, [R1+0xd4] ;  /* 0x0000d40001327983 */ /* 0x000f280000100800 */
[----:B------:R-:W5:Y:S04]  /*520f0*/  LDL R46, [R1+0xe4] ;  /* 0x0000e400012e7983 */ /* 0x000f680000100800 */
[----:B------:R-:W5:Y:S04]  /*52100*/  LDL R54, [R1+0xe8] ;  /* 0x0000e80001367983 */ /* 0x000f680000100800 */
[----:B------:R-:W5:Y:S01]  /*52110*/  LDL R55, [R1+0xe0] ;  /* 0x0000e00001377983 */ /* 0x000f620000100800 */
[----:B------:R-:W-:Y:S01]  /*52120*/  FMUL.FTZ R42, R45, R45 ;  /* 0x0000002d2d2a7220 */ /* 0x000fe20000410000 */
[----:B------:R-:W-:Y:S01]  /*52130*/  ISETP.NE.AND P2, PT, RZ, UR12, PT ;  /* 0x0000000cff007c0c */ /* 0x000fe2000bf45270 */
[----:B-1----:R-:W-:Y:S01]  /*52140*/  FADD.FTZ R41, R44, R41 ;  /* 0x000000292c297221 */ /* 0x002fe20000010000 */
[----:B------:R-:W5:Y:S02]  /*52150*/  LDL R57, [R1+0xd8] ;  /* 0x0000d80001397983 */ /* 0x000f640000100800 */
[----:B------:R-:W-:Y:S01]  /*52160*/  FSEL R42, R42, RZ, P2 ;  /* 0x000000ff2a2a7208 */ /* 0x000fe20001000000 */
[----:B------:R-:W-:Y:S01]  /*52170*/  FFMA.FTZ R41, R41, R47, UR5 ;  /* 0x0000000529297e23 */ /* 0x000fe2000801002f */
[----:B------:R-:W5:Y:S03]  /*52180*/  LDL R56, [R1+0xdc] ;  /* 0x0000dc0001387983 */ /* 0x000f660000100800 */
[----:B------:R-:W-:Y:S01]  /*52190*/  FADD.FTZ R42, R41, R42 ;  /* 0x0000002a292a7221 */ /* 0x000fe20000010000 */
[----:B------:R-:W-:Y:S01]  /*521a0*/  FSEL R43, R45, RZ, !P2 ;  /* 0x000000ff2d2b7208 */ /* 0x000fe20005000000 */
[----:B------:R-:W5:Y:S04]  /*521b0*/  LDL R53, [R1+0xb8] ;  /* 0x0000b80001357983 */ /* 0x000f680000100800 */
[----:B------:R-:W1:Y:S01]  /*521c0*/  MUFU.RSQ R42, R42 ;  /* 0x0000002a002a7308 */ /* 0x000e620000001400 */
[C---:B------:R-:W-:Y:S01]  /*521d0*/  FADD.FTZ R36, -R43.reuse, R36 ;  /* 0x000000242b247221 */ /* 0x040fe20000010100 */
[C---:B------:R-:W-:Y:S01]  /*521e0*/  FADD.FTZ R37, -R43.reuse, R37 ;  /* 0x000000252b257221 */ /* 0x040fe20000010100 */
[C---:B------:R-:W-:Y:S01]  /*521f0*/  FADD.FTZ R34, -R43.reuse, R34 ;  /* 0x000000222b227221 */ /* 0x040fe20000010100 */
[C---:B------:R-:W-:Y:S01]  /*52200*/  FADD.FTZ R38, -R43.reuse, R38 ;  /* 0x000000262b267221 */ /* 0x040fe20000010100 */
[----:B------:R-:W5:Y:S04]  /*52210*/  LDL R52, [R1+0xbc] ;  /* 0x0000bc0001347983 */ /* 0x000f680000100800 */
[----:B------:R-:W5:Y:S04]  /*52220*/  LDL R47, [R1+0xb4] ;  /* 0x0000b400012f7983 */ /* 0x000f680000100800 */
[----:B0-----:R-:W5:Y:S01]  /*52230*/  LDL R44, [R1+0xc4] ;  /* 0x0000c400012c7983 */ /* 0x001f620000100800 */
[C---:B-1----:R-:W-:Y:S01]  /*52240*/  FMUL.FTZ R36, R42.reuse, R36 ;  /* 0x000000242a247220 */ /* 0x042fe20000410000 */
[C---:B------:R-:W-:Y:S01]  /*52250*/  FMUL.FTZ R37, R42.reuse, R37 ;  /* 0x000000252a257220 */ /* 0x040fe20000410000 */
[C---:B------:R-:W-:Y:S01]  /*52260*/  FMUL.FTZ R34, R42.reuse, R34 ;  /* 0x000000222a227220 */ /* 0x040fe20000410000 */
[C---:B------:R-:W-:Y:S01]  /*52270*/  FMUL.FTZ R38, R42.reuse, R38 ;  /* 0x000000262a267220 */ /* 0x040fe20000410000 */
[C---:B------:R-:W-:Y:S01]  /*52280*/  FADD.FTZ R35, -R43.reuse, R35 ;  /* 0x000000232b237221 */ /* 0x040fe20000010100 */
[----:B------:R-:W-:Y:S01]  /*52290*/  FADD.FTZ R33, -R43, R33 ;  /* 0x000000212b217221 */ /* 0x000fe20000010100 */
[----:B------:R-:W5:Y:S02]  /*522a0*/  LDL R151, [R1+0x8c] ;  /* 0x00008c0001977983 */ /* 0x000f640000100800 */
[C---:B------:R-:W-:Y:S01]  /*522b0*/  FMUL.FTZ R35, R42.reuse, R35 ;  /* 0x000000232a237220 */ /* 0x040fe20000410000 */
[----:B------:R-:W-:Y:S01]  /*522c0*/  FMUL.FTZ R33, R42, R33 ;  /* 0x000000212a217220 */ /* 0x000fe20000410000 */
[----:B------:R-:W5:Y:S04]  /*522d0*/  LDL R150, [R1+0x80] ;  /* 0x0000800001967983 */ /* 0x000f680000100800 */
        /* <DEDUP_REMOVED lines=9> */
[----:B------:R-:W5:Y:S01]  /*52370*/  LDL R132, [R1+0x64] ;  /* 0x0000640001847983 */ /* 0x000f620000100800 */
[----:B--2---:R-:W-:-:S03]  /*52380*/  FFMA.FTZ R36, R36, R49, R155 ;  /* 0x0000003124247223 */ /* 0x004fc6000001009b */
[----:B------:R-:W2:Y:S01]  /*52390*/  LDL R49, [R1+0xb0] ;  /* 0x0000b00001317983 */ /* 0x000ea20000100800 */
[----:B---3--:R-:W-:-:S03]  /*523a0*/  FFMA.FTZ R37, R37, R51, R156 ;  /* 0x0000003325257223 */ /* 0x008fc6000001009c */
[----:B------:R-:W3:Y:S01]  /*523b0*/  LDL R51, [R1+0xc0] ;  /* 0x0000c00001337983 */ /* 0x000ee20000100800 */
[----:B----4-:R-:W-:-:S03]  /*523c0*/  FFMA.FTZ R38, R38, R50, R157 ;  /* 0x0000003226267223 */ /* 0x010fc6000001009d */
[----:B------:R-:W4:Y:S01]  /*523d0*/  LDL R50, [R1+0xc8] ;  /* 0x0000c80001327983 */ /* 0x000f220000100800 */
[----:B-----5:R-:W-:-:S03]  /*523e0*/  FFMA.FTZ R34, R34, R46, R153 ;  /* 0x0000002e22227223 */ /* 0x020fc60000010099 */
[----:B------:R-:W5:Y:S01]  /*523f0*/  LDL R46, [R1+0xcc] ;  /* 0x0000cc00012e7983 */ /* 0x000f620000100800 */
[----:B------:R-:W-:Y:S01]  /*52400*/  FFMA.FTZ R35, R35, R54, R154 ;  /* 0x0000003623237223 */ /* 0x000fe2000001009a */
[----:B------:R-:W-:Y:S01]  /*52410*/  F2FP.BF16.F32.PACK_AB R38, R38, R37 ;  /* 0x000000252626723e */ /* 0x000fe200000010ff */
[----:B------:R-:W-:-:S03]  /*52420*/  FFMA.FTZ R33, R33, R55, R152 ;  /* 0x0000003721217223 */ /* 0x000fc60000010098 */
[----:B------:R-:W-:Y:S02]  /*52430*/  F2FP.BF16.F32.PACK_AB R37, R36, R35 ;  /* 0x000000232425723e */ /* 0x000fe400000010ff */
[----:B------:R-:W-:Y:S02]  /*52440*/  F2FP.BF16.F32.PACK_AB R36, R34, R33 ;  /* 0x000000212224723e */ /* 0x000fe400000010ff */
[----:B------:R-:W0:Y:S02]  /*52450*/  @!P1 LDC.64 R34, c[0x0][0x3c0] ;  /* 0x0000f000ff229b82 */ /* 0x000e240000000a00 */
[----:B0-----:R-:W-:-:S05]  /*52460*/  @!P1 IMAD.WIDE R34, R146, 0x4, R34 ;  /* 0x0000000492229825 */ /* 0x001fca00078e0222 */
[----:B------:R0:W-:Y:S02]  /*52470*/  @!P1 STG.E desc[UR8][R34.64], R45 ;  /* 0x0000002d22009986 */ /* 0x0001e4000c101908 */
[----:B0-----:R-:W0:Y:S01]  /*52480*/  @!P1 LDC.64 R34, c[0x0][0x3c8] ;  /* 0x0000f200ff229b82 */ /* 0x001e220000000a00 */
[C---:B------:R-:W-:Y:S01]  /*52490*/  FADD.FTZ R39, -R43.reuse, R39 ;  /* 0x000000272b277221 */ /* 0x040fe20000010100 */
[----:B------:R-:W-:Y:S01]  /*524a0*/  FADD.FTZ R40, -R43, R40 ;  /* 0x000000282b287221 */ /* 0x000fe20000010100 */
[----:B0-----:R-:W-:-:S05]  /*524b0*/  @!P1 IMAD.WIDE R34, R146, 0x4, R34 ;  /* 0x0000000492229825 */ /* 0x001fca00078e0222 */
[----:B------:R0:W-:Y:S02]  /*524c0*/  @!P1 STG.E desc[UR8][R34.64], R42 ;  /* 0x0000002a22009986 */ /* 0x0001e4000c101908 */
[----:B0-----:R-:W0:Y:S01]  /*524d0*/  LDC.64 R34, c[0x0][0x428] ;  /* 0x00010a00ff227b82 */ /* 0x001e220000000a00 */
[C---:B------:R-:W-:Y:S01]  /*524e0*/  FMUL.FTZ R39, R42.reuse, R39 ;  /* 0x000000272a277220 */ /* 0x040fe20000410000 */
[----:B------:R-:W-:-:S03]  /*524f0*/  FMUL.FTZ R40, R42, R40 ;  /* 0x000000282a287220 */ /* 0x000fc60000410000 */
[----:B------:R-:W-:Y:S01]  /*52500*/  FFMA.FTZ R39, R39, R57, R158 ;  /* 0x0000003927277223 */ /* 0x000fe2000001009e */
[----:B------:R-:W-:Y:S01]  /*52510*/  FFMA.FTZ R40, R40, R56, R159 ;  /* 0x0000003828287223 */ /* 0x000fe2000001009f */
[C---:B------:R-:W-:Y:S01]  /*52520*/  FADD.FTZ R31, -R43.reuse, R31 ;  /* 0x0000001f2b1f7221 */ /* 0x040fe20000010100 */
[----:B------:R-:W-:-:S03]  /*52530*/  FADD.FTZ R28, -R43, R28 ;  /* 0x0000001c2b1c7221 */ /* 0x000fc60000010100 */
[----:B------:R-:W-:Y:S01]  /*52540*/  F2FP.BF16.F32.PACK_AB R39, R40, R39 ;  /* 0x000000272827723e */ /* 0x000fe200000010ff */
[C---:B------:R-:W-:Y:S01]  /*52550*/  FADD.FTZ R29, -R43.reuse, R29 ;  /* 0x0000001d2b1d7221 */ /* 0x040fe20000010100 */
[C---:B------:R-:W-:Y:S01]  /*52560*/  FADD.FTZ R24, -R43.reuse, R24 ;  /* 0x000000182b187221 */ /* 0x040fe20000010100 */
[C---:B------:R-:W-:Y:S01]  /*52570*/  FADD.FTZ R25, -R43.reuse, R25 ;  /* 0x000000192b197221 */ /* 0x040fe20000010100 */
[C---:B------:R-:W-:Y:S01]  /*52580*/  FADD.FTZ R26, -R43.reuse, R26 ;  /* 0x0000001a2b1a7221 */ /* 0x040fe20000010100 */
[----:B------:R-:W-:Y:S01]  /*52590*/  FADD.FTZ R27, -R43, R27 ;  /* 0x0000001b2b1b7221 */ /* 0x000fe20000010100 */
[C---:B------:R-:W-:Y:S01]  /*525a0*/  FMUL.FTZ R31, R42.reuse, R31 ;  /* 0x0000001f2a1f7220 */ /* 0x040fe20000410000 */
[----:B------:R-:W-:Y:S01]  /*525b0*/  FMUL.FTZ R28, R42, R28 ;  /* 0x0000001c2a1c7220 */ /* 0x000fe20000410000 */
[----:B0-----:R-:W-:-:S04]  /*525c0*/  IMAD.WIDE.U32 R40, R30, 0x10, R34 ;  /* 0x000000101e287825 */ /* 0x001fc800078e0022 */
[----:B------:R-:W-:Y:S01]  /*525d0*/  FADD.FTZ R30, -R43, R32 ;  /* 0x000000202b1e7221 */ /* 0x000fe20000010100 */
[C---:B------:R-:W-:Y:S01]  /*525e0*/  FMUL.FTZ R29, R42.reuse, R29 ;  /* 0x0000001d2a1d7220 */ /* 0x040fe20000410000 */
[C---:B------:R-:W-:Y:S02]  /*525f0*/  FMUL.FTZ R24, R42.reuse, R24 ;  /* 0x000000182a187220 */ /* 0x040fe40000410000 */
[C---:B------:R-:W-:Y:S01]  /*52600*/  FMUL.FTZ R30, R42.reuse, R30 ;  /* 0x0000001e2a1e7220 */ /* 0x040fe20000410000 */
[C---:B------:R-:W-:Y:S01]  /*52610*/  FMUL.FTZ R25, R42.reuse, R25 ;  /* 0x000000192a197220 */ /* 0x040fe20000410000 */
[C---:B------:R-:W-:Y:S01]  /*52620*/  FMUL.FTZ R26, R42.reuse, R26 ;  /* 0x0000001a2a1a7220 */ /* 0x040fe20000410000 */
[----:B------:R-:W-:Y:S01]  /*52630*/  FMUL.FTZ R27, R42, R27 ;  /* 0x0000001b2a1b7220 */ /* 0x000fe20000410000 */
[----:B------:R-:W-:Y:S01]  /*52640*/  FFMA.FTZ R31, R31, R53, R166 ;  /* 0x000000351f1f7223 */ /* 0x000fe200000100a6 */
[----:B------:R-:W-:Y:S01]  /*52650*/  FFMA.FTZ R30, R30, R52, R167 ;  /* 0x000000341e1e7223 */ /* 0x000fe200000100a7 */
[----:B------:R-:W-:Y:S01]  /*52660*/  FFMA.FTZ R29, R29, R47, R165 ;  /* 0x0000002f1d1d7223 */ /* 0x000fe200000100a5 */
[----:B------:R-:W-:-:S03]  /*52670*/  FFMA.FTZ R25, R25, R44, R161 ;  /* 0x0000002c19197223 */ /* 0x000fc600000100a1 */
[----:B------:R-:W-:Y:S01]  /*52680*/  F2FP.BF16.F32.PACK_AB R31, R30, R31 ;  /* 0x0000001f1e1f723e */ /* 0x000fe200000010ff */
[----:B------:R-:W-:Y:S01]  /*52690*/  STG.E.128 desc[UR8][R40.64], R36 ;  /* 0x0000002428007986 */ /* 0x000fe2000c101d08 */
[----:B------:R-:W-:-:S03]  /*526a0*/  FADD.FTZ R72, -R43, R113 ;  /* 0x000000712b487221 */ /* 0x000fc60000010100 */
[----:B------:R-:W5:Y:S01]  /*526b0*/  LDL R113, [R1+0x94] ;  /* 0x0000940001717983 */ /* 0x000f620000100800 */
[C---:B------:R-:W-:Y:S01]  /*526c0*/  FADD.FTZ R55, -R43.reuse, R104 ;  /* 0x000000682b377221 */ /* 0x040fe20000010100 */
[C---:B------:R-:W-:Y:S01]  /*526d0*/  FADD.FTZ R56, -R43.reuse, R105 ;  /* 0x000000692b387221 */ /* 0x040fe20000010100 */
[C---:B------:R-:W-:Y:S01]  /*526e0*/  FADD.FTZ R69, -R43.reuse, R110 ;  /* 0x0000006e2b457221 */ /* 0x040fe20000010100 */
[----:B------:R-:W5:Y:S01]  /*526f0*/  LDL R104, [R1+0x7c] ;  /* 0x00007c0001687983 */ /* 0x000f620000100800 */
[C---:B------:R-:W-:Y:S01]  /*52700*/  FADD.FTZ R58, -R43.reuse, R107 ;  /* 0x0000006b2b3a7221 */ /* 0x040fe20000010100 */
[C---:B------:R-:W-:Y:S02]  /*52710*/  FADD.FTZ R59, -R43.reuse, R108 ;  /* 0x0000006c2b3b7221 */ /* 0x040fe40000010100 */
[----:B------:R-:W5:Y:S04]  /*52720*/  LDL R105, [R1+0x78] ;  /* 0x0000780001697983 */ /* 0x000f680000100800 */
[----:B------:R-:W5:Y:S04]  /*52730*/  LDL R110, [R1+0xa8] ;  /* 0x0000a800016e7983 */ /* 0x000f680000100800 */
[----:B------:R-:W5:Y:S04]  /*52740*/  LDL R107, [R1+0x88] ;  /* 0x00008800016b7983 */ /* 0x000f680000100800 */
[----:B------:R-:W5:Y:S01]  /*52750*/  LDL R108, [R1+0xac] ;  /* 0x0000ac00016c7983 */ /* 0x000f620000100800 */
[----:B------:R-:W-:-:S03]  /*52760*/  FADD.FTZ R57, -R43, R106 ;  /* 0x0000006a2b397221 */ /* 0x000fc60000010100 */
[----:B------:R-:W5:Y:S01]  /*52770*/  LDL R106, [R1+0x70] ;  /* 0x00007000016a7983 */ /* 0x000f620000100800 */
[C---:B------:R-:W-:Y:S01]  /*52780*/  FADD.FTZ R70, -R43.reuse, R111 ;  /* 0x0000006f2b467221 */ /* 0x040fe20000010100 */
[----:B------:R-:W-:Y:S02]  /*52790*/  FADD.FTZ R71, -R43, R112 ;  /* 0x000000702b477221 */ /* 0x000fe40000010100 */
[----:B------:R-:W5:Y:S04]  /*527a0*/  LDL R111, [R1+0xa4] ;  /* 0x0000a400016f7983 */ /* 0x000f680000100800 */
[----:B------:R-:W5:Y:S01]  /*527b0*/  LDL R112, [R1+0xa0] ;  /* 0x0000a00001707983 */ /* 0x000f620000100800 */
[----:B--2---:R-:W-:Y:S01]  /*527c0*/  FFMA.FTZ R28, R28, R49, R164 ;  /* 0x000000311c1c7223 */ /* 0x004fe200000100a4 */
[----:B---3--:R-:W-:-:S04]  /*527d0*/  FFMA.FTZ R24, R24, R51, R160 ;  /* 0x0000003318187223 */ /* 0x008fc800000100a0 */
[----:B------:R-:W-:Y:S01]  /*527e0*/  F2FP.BF16.F32.PACK_AB R30, R29, R28 ;  /* 0x0000001c1d1e723e */ /* 0x000fe200000010ff */
[----:B----4-:R-:W-:Y:S01]  /*527f0*/  FFMA.FTZ R26, R26, R50, R162 ;  /* 0x000000321a1a7223 */ /* 0x010fe200000100a2 */
[----:B-----5:R-:W-:Y:S01]  /*52800*/  FFMA.FTZ R27, R27, R46, R163 ;  /* 0x0000002e1b1b7223 */ /* 0x020fe200000100a3 */
[----:B------:R-:W-:Y:S01]  /*52810*/  F2FP.BF16.F32.PACK_AB R28, R25, R24 ;  /* 0x00000018191c723e */ /* 0x000fe200000010ff */
[----:B------:R-:W-:-:S03]  /*52820*/  IMAD.WIDE.U32 R24, R13, 0x10, R34 ;  /* 0x000000100d187825 */ /* 0x000fc600078e0022 */
[----:B------:R-:W-:Y:S01]  /*52830*/  F2FP.BF16.F32.PACK_AB R29, R27, R26 ;  /* 0x0000001a1b1d723e */ /* 0x000fe200000010ff */
[C---:B------:R-:W-:Y:S01]  /*52840*/  FADD.FTZ R13, -R43.reuse, R17 ;  /* 0x000000112b0d7221 */ /* 0x040fe20000010100 */
[C---:B------:R-:W-:Y:S01]  /*52850*/  FADD.FTZ R17, -R43.reuse, R20 ;  /* 0x000000142b117221 */ /* 0x040fe20000010100 */
[C---:B------:R-:W-:Y:S02]  /*52860*/  FADD.FTZ R20, -R43.reuse, R74 ;  /* 0x0000004a2b147221 */ /* 0x040fe40000010100 */
[----:B------:R0:W-:Y:S01]  /*52870*/  STG.E.128 desc[UR8][R24.64], R28 ;  /* 0x0000001c18007986 */ /* 0x0001e2000c101d08 */
[----:B------:R-:W-:-:S03]  /*52880*/  FADD.FTZ R74, -R43, R114 ;  /* 0x000000722b4a7221 */ /* 0x000fc60000010100 */
[----:B------:R-:W2:Y:S01]  /*52890*/  LDL R114, [R1+0x9c] ;  /* 0x00009c0001727983 */ /* 0x000ea20000100800 */
[C---:B0-----:R-:W-:Y:S01]  /*528a0*/  FADD.FTZ R24, -R43.reuse, R75 ;  /* 0x0000004b2b187221 */ /* 0x041fe20000010100 */
[C---:B------:R-:W-:Y:S01]  /*528b0*/  FADD.FTZ R25, -R43.reuse, R76 ;  /* 0x0000004c2b197221 */ /* 0x040fe20000010100 */
[C---:B------:R-:W-:Y:S01]  /*528c0*/  FADD.FTZ R75, -R43.reuse, R116 ;  /* 0x000000742b4b7221 */ /* 0x040fe20000010100 */
[C---:B------:R-:W-:Y:S01]  /*528d0*/  FADD.FTZ R76, -R43.reuse, R115 ;  /* 0x000000732b4c7221 */ /* 0x040fe20000010100 */
[----:B------:R-:W3:Y:S04]  /*528e0*/  LDL R116, [R1+0x98] ;  /* 0x0000980001747983 */ /* 0x000ee80000100800 */
[----:B------:R-:W4:Y:S01]  /*528f0*/  LDL R115, [R1+0x90] ;  /* 0x0000900001737983 */ /* 0x000f220000100800 */
        /* <DEDUP_REMOVED lines=112> */
[----:B------:R-:W5:Y:S04]  /*53000*/  LDL R89, [R1+0xc] ;  /* 0x00000c0001597983 */ /* 0x000f680000100800 */
[----:B------:R-:W5:Y:S04]  /*53010*/  LDL R113, [R1+0x30] ;  /* 0x0000300001717983 */ /* 0x000f680000100800 */
[----:B------:R-:W5:Y:S04]  /*53020*/  LDL R94, [R1+0x4] ;  /* 0x00000400015e7983 */ /* 0x000f680000100800 */
[----:B------:R-:W5:Y:S01]  /*53030*/  LDL R105, [R1+0x20] ;  /* 0x0000200001697983 */ /* 0x000f620000100800 */
[----:B------:R-:W-:-:S03]  /*53040*/  FFMA.FTZ R13, R13, R111, R169 ;  /* 0x0000006f0d0d7223 */ /* 0x000fc600000100a9 */
[----:B------:R-:W5:Y:S01]  /*53050*/  LDL R111, [R1+0x3c] ;  /* 0x00003c00016f7983 */ /* 0x000f620000100800 */
[----:B------:R-:W-:-:S03]  /*53060*/  FFMA.FTZ R15, R15, R112, R168 ;  /* 0x000000700f0f7223 */ /* 0x000fc600000100a8 */
        /* <DEDUP_REMOVED lines=8> */
[----:B------:R-:W-:Y:S01]  /*530f0*/  F2FP.BF16.F32.PACK_AB R27, R23, R22 ;  /* 0x00000016171b723e */ /* 0x000fe200000010ff */
[----:B------:R-:W-:Y:S01]  /*53100*/  FMUL.FTZ R17, R42, R93 ;  /* 0x0000005d2a117220 */ /* 0x000fe20000410000 */
[----:B------:R-:W-:Y:S01]  /*53110*/  F2FP.BF16.F32.PACK_AB R26, R37, R26 ;  /* 0x0000001a251a723e */ /* 0x000fe200000010ff */
[----:B------:R-:W-:Y:S01]  /*53120*/  FFMA.FTZ R22, R18, R110, R170 ;  /* 0x0000006e12167223 */ /* 0x000fe200000100aa */
[----:B------:R-:W-:Y:S01]  /*53130*/  FFMA.FTZ R37, R97, R104, R183 ;  /* 0x0000006861257223 */ /* 0x000fe200000100b7 */
[----:B------:R-:W-:Y:S01]  /*53140*/  FFMA.FTZ R18, R25, R107, R178 ;  /* 0x0000006b19127223 */ /* 0x000fe200000100b2 */
[----:B------:R-:W-:Y:S01]  /*53150*/  FFMA.FTZ R42, R24, R151, R179 ;  /* 0x00000097182a7223 */ /* 0x000fe200000100b3 */
[----:B------:R-:W-:Y:S01]  /*53160*/  FFMA.FTZ R23, R19, R108, R171 ;  /* 0x0000006c13177223 */ /* 0x000fe200000100ab */
[----:B------:R-:W2:Y:S01]  /*53170*/  LDL R93, [R1+0x8] ;  /* 0x00000800015d7983 */ /* 0x000ea20000100800 */
[----:B------:R-:W-:-:S02]  /*53180*/  F2FP.BF16.F32.PACK_AB R39, R37, R39 ;  /* 0x000000272527723e */ /* 0x000fc400000010ff */
[----:B------:R-:W-:Y:S01]  /*53190*/  F2FP.BF16.F32.PACK_AB R37, R42, R18 ;  /* 0x000000122a25723e */ /* 0x000fe200000010ff */
[----:B------:R-:W-:Y:S01]  /*531a0*/  FFMA.FTZ R18, R20, R150, R176 ;  /* 0x0000009614127223 */ /* 0x000fe200000100b0 */
[----:B------:R-:W-:Y:S01]  /*531b0*/  F2FP.BF16.F32.PACK_AB R25, R23, R22 ;  /* 0x000000161719723e */ /* 0x000fe200000010ff */
[----:B------:R-:W-:Y:S01]  /*531c0*/  FFMA.FTZ R23, R98, R143, R190 ;  /* 0x0000008f62177223 */ /* 0x000fe200000100be */
[----:B------:R-:W-:Y:S01]  /*531d0*/  FFMA.FTZ R20, R100, R142, R191 ;  /* 0x0000008e64147223 */ /* 0x000fe200000100bf */
[----:B------:R-:W2:Y:S01]  /*531e0*/  LDL R98, [R1+0x2c] ;  /* 0x00002c0001627983 */ /* 0x000ea20000100800 */
[----:B------:R-:W-:-:S03]  /*531f0*/  FFMA.FTZ R19, R95, R106, R180 ;  /* 0x0000006a5f137223 */ /* 0x000fc600000100b4 */
[----:B------:R-:W2:Y:S04]  /*53200*/  LDL R100, [R1+0x28] ;  /* 0x0000280001647983 */ /* 0x000ea80000100800 */
[----:B------:R-:W2:Y:S04]  /*53210*/  LDL R107, [R1+0x18] ;  /* 0x00001800016b7983 */ /* 0x000ea80000100800 */
[----:B------:R-:W2:Y:S04]  /*53220*/  LDL R106, [R1+0x1c] ;  /* 0x00001c00016a7983 */ /* 0x000ea80000100800 */
[----:B------:R-:W2:Y:S04]  /*53230*/  LDL R110, [R1+0x34] ;  /* 0x00003400016e7983 */ /* 0x000ea80000100800 */
[----:B------:R-:W2:Y:S04]  /*53240*/  LDL R108, [R1+0x4c] ;  /* 0x00004c00016c7983 */ /* 0x000ea80000100800 */
[----:B------:R-:W2:Y:S04]  /*53250*/  LDL R95, [R1] ;  /* 0x00000000015f7983 */ /* 0x000ea80000100800 */
[----:B------:R-:W2:Y:S04]  /*53260*/  LDL R104, [R1+0x24] ;  /* 0x0000240001687983 */ /* 0x000ea80000100800 */
[----:B------:R-:W2:Y:S01]  /*53270*/  LDL R97, [R1+0x10] ;  /* 0x0000100001617983 */ /* 0x000ea20000100800 */
[----:B------:R-:W-:Y:S01]  /*53280*/  FFMA.FTZ R28, R28, R252, R181 ;  /* 0x000000fc1c1c7223 */ /* 0x000fe200000100b5 */
[----:B------:R-:W-:Y:S01]  /*53290*/  F2FP.BF16.F32.PACK_AB R24, R13, R15 ;  /* 0x0000000f0d18723e */ /* 0x000fe200000010ff */
[----:B------:R-:W-:-:S03]  /*532a0*/  FFMA.FTZ R22, R33, R144, R188 ;  /* 0x0000009021167223 */ /* 0x000fc600000100bc */
[----:B------:R-:W-:Y:S01]  /*532b0*/  F2FP.BF16.F32.PACK_AB R38, R28, R19 ;  /* 0x000000131c26723e */ /* 0x000fe200000010ff */
[----:B------:R-:W-:Y:S01]  /*532c0*/  FFMA.FTZ R19, R21, R148, R177 ;  /* 0x0000009415137223 */ /* 0x000fe200000100b1 */
[----:B------:R-:W-:Y:S01]  /*532d0*/  FFMA.FTZ R21, R36, R141, R189 ;  /* 0x0000008d24157223 */ /* 0x000fe200000100bd */
[----:B------:R-:W-:Y:S01]  /*532e0*/  FFMA.FTZ R13, R31, R147, R184 ;  /* 0x000000931f0d7223 */ /* 0x000fe200000100b8 */
[----:B------:R-:W-:Y:S01]  /*532f0*/  FFMA.FTZ R15, R30, R145, R186 ;  /* 0x000000911e0f7223 */ /* 0x000fe200000100ba */
[----:B------:R-:W-:Y:S01]  /*53300*/  FFMA.FTZ R28, R32, R139, R187 ;  /* 0x0000008b201c7223 */ /* 0x000fe200000100bb */
[----:B------:R-:W-:Y:S01]  /*53310*/  FFMA.FTZ R29, R29, R132, R185 ;  /* 0x000000841d1d7223 */ /* 0x000fe200000100b9 */
[----:B------:R-:W-:Y:S02]  /*53320*/  F2FP.BF16.F32.PACK_AB R23, R20, R23 ;  /* 0x000000171417723e */ /* 0x000fe400000010ff */
[----:B------:R-:W-:Y:S02]  /*53330*/  F2FP.BF16.F32.PACK_AB R22, R21, R22 ;  /* 0x000000161516723e */ /* 0x000fe400000010ff */
[----:B------:R-:W-:-:S02]  /*53340*/  F2FP.BF16.F32.PACK_AB R21, R28, R15 ;  /* 0x0000000f1c15723e */ /* 0x000fc400000010ff */
[----:B------:R-:W-:Y:S01]  /*53350*/  F2FP.BF16.F32.PACK_AB R20, R29, R13 ;  /* 0x0000000d1d14723e */ /* 0x000fe200000010ff */
[----:B------:R-:W-:Y:S01]  /*53360*/  IMAD.WIDE.U32 R28, R14, 0x10, R34 ;  /* 0x000000100e1c7825 */ /* 0x000fe200078e0022 */
[----:B------:R-:W-:-:S03]  /*53370*/  F2FP.BF16.F32.PACK_AB R36, R19, R18 ;  /* 0x000000121324723e */ /* 0x000fc600000010ff */
[--C-:B------:R-:W-:Y:S01]  /*53380*/  IMAD.WIDE.U32 R30, R73, 0x10, R34.reuse ;  /* 0x00000010491e7825 */ /* 0x100fe200078e0022 */
[----:B------:R-:W-:Y:S03]  /*53390*/  STG.E.128 desc[UR8][R28.64], R24 ;  /* 0x000000181c007986 */ /* 0x000fe6000c101d08 */
[----:B------:R-:W-:Y:S01]  /*533a0*/  IMAD.WIDE.U32 R84, R82, 0x10, R34 ;  /* 0x0000001052547825 */ /* 0x000fe200078e0022 */
[----:B------:R0:W-:Y:S04]  /*533b0*/  STG.E.128 desc[UR8][R30.64], R36 ;  /* 0x000000241e007986 */ /* 0x0001e8000c101d08 */
[----:B------:R1:W-:Y:S01]  /*533c0*/  STG.E.128 desc[UR8][R84.64], R20 ;  /* 0x0000001454007986 */ /* 0x0003e2000c101d08 */
[----:B0-----:R-:W-:Y:S01]  /*533d0*/  FFMA.FTZ R38, R83, R240, R220 ;  /* 0x000000f053267223 */ /* 0x001fe200000100dc */
[----:B------:R-:W-:Y:S01]  /*533e0*/  FFMA.FTZ R39, R102, R242, R222 ;  /* 0x000000f266277223 */ /* 0x000fe200000100de */
[----:B------:R-:W-:Y:S01]  /*533f0*/  FFMA.FTZ R31, R76, R250, R214 ;  /* 0x000000fa4c1f7223 */ /* 0x000fe200000100d6 */
[----:B------:R-:W-:-:S05]  /*53400*/  FFMA.FTZ R36, R99, R251, R215 ;  /* 0x000000fb63247223 */ /* 0x000fca00000100d7 */
[----:B------:R-:W-:Y:S01]  /*53410*/  F2FP.BF16.F32.PACK_AB R31, R36, R31 ;  /* 0x0000001f241f723e */ /* 0x000fe200000010ff */
[----:B------:R-:W-:Y:S01]  /*53420*/  FFMA.FTZ R30, R74, R248, R212 ;  /* 0x000000f84a1e7223 */ /* 0x000fe200000100d4 */
[----:B------:R-:W-:Y:S01]  /*53430*/  FFMA.FTZ R75, R75, R249, R213 ;  /* 0x000000f94b4b7223 */ /* 0x000fe200000100d5 */
[----:B------:R-:W-:Y:S01]  /*53440*/  FFMA.FTZ R37, R77, R246, R218 ;  /* 0x000000f64d257223 */ /* 0x000fe200000100da */
[----:B------:R-:W-:Y:S01]  /*53450*/  FFMA.FTZ R78, R78, R247, R219 ;  /* 0x000000f74e4e7223 */ /* 0x000fe200000100db */
[----:B------:R-:W-:Y:S01]  /*53460*/  FFMA.FTZ R79, R79, R245, R217 ;  /* 0x000000f54f4f7223 */ /* 0x000fe200000100d9 */
[----:B-----5:R-:W-:Y:S01]  /*53470*/  FFMA.FTZ R36, R69, R89, R211 ;  /* 0x0000005945247223 */ /* 0x020fe200000100d3 */
        /* <DEDUP_REMOVED lines=8> */
[----:B------:R-:W-:-:S03]  /*53500*/  IMAD.WIDE.U32 R14, R92, 0x10, R34 ;  /* 0x000000105c0e7825 */ /* 0x000fc600078e0022 */
[----:B-1----:R-:W-:Y:S02]  /*53510*/  F2FP.BF16.F32.PACK_AB R23, R51, R50 ;  /* 0x000000323317723e */ /* 0x002fe400000010ff */
[----:B------:R-:W-:Y:S01]  /*53520*/  F2FP.BF16.F32.PACK_AB R30, R75, R30 ;  /* 0x0000001e4b1e723e */ /* 0x000fe200000010ff */
[----:B------:R-:W-:Y:S01]  /*53530*/  IMAD.WIDE.U32 R18, R101, 0x10, R34 ;  /* 0x0000001065127825 */ /* 0x000fe200078e0022 */
[----:B------:R-:W-:-:S03]  /*53540*/  F2FP.BF16.F32.PACK_AB R37, R78, R37 ;  /* 0x000000254e25723e */ /* 0x000fc600000010ff */
[----:B------:R-:W-:-:S04]  /*53550*/  IMAD.WIDE.U32 R32, R109, 0x10, R34 ;  /* 0x000000106d207825 */ /* 0x000fc800078e0022 */
[----:B------:R-:W-:-:S04]  /*53560*/  IMAD.WIDE.U32 R42, R118, 0x10, R34 ;  /* 0x00000010762a7825 */ /* 0x000fc800078e0022 */
[----:B------:R-:W-:-:S04]  /*53570*/  IMAD.WIDE.U32 R34, R128, 0x10, R34 ;  /* 0x0000001080227825 */ /* 0x000fc800078e0022 */
[----:B---3--:R-:W-:Y:S01]  /*53580*/  FFMA.FTZ R41, R41, R116, R192 ;  /* 0x0000007429297223 */ /* 0x008fe200000100c0 */
[----:B----4-:R-:W-:-:S05]  /*53590*/  FFMA.FTZ R40, R40, R115, R193 ;  /* 0x0000007328287223 */ /* 0x010fca00000100c1 */
[----:B------:R-:W-:Y:S01]  /*535a0*/  F2FP.BF16.F32.PACK_AB R20, R40, R41 ;  /* 0x000000292814723e */ /* 0x000fe200000010ff */
[----:B------:R-:W-:Y:S01]  /*535b0*/  FFMA.FTZ R40, R103, R243, R223 ;  /* 0x000000f367287223 */ /* 0x000fe200000100df */
[----:B------:R-:W-:-:S04]  /*535c0*/  FFMA.FTZ R41, R80, R241, R221 ;  /* 0x000000f150297223 */ /* 0x000fc800000100dd */
[----:B------:R-:W-:Y:S02]  /*535d0*/  F2FP.BF16.F32.PACK_AB R39, R40, R39 ;  /* 0x000000272827723e */ /* 0x000fe400000010ff */
[----:B------:R-:W-:Y:S02]  /*535e0*/  F2FP.BF16.F32.PACK_AB R38, R41, R38 ;  /* 0x000000262926723e */ /* 0x000fe400000010ff */
[----:B------:R-:W0:Y:S01]  /*535f0*/  LDC.64 R40, c[0x0][0x380] ;  /* 0x0000e000ff287b82 */ /* 0x000e220000000a00 */
[----:B--2---:R-:W-:Y:S01]  /*53600*/  FFMA.FTZ R28, R55, R98, R203 ;  /* 0x00000062371c7223 */ /* 0x004fe200000100cb */
[----:B------:R-:W-:Y:S01]  /*53610*/  FFMA.FTZ R25, R54, R100, R202 ;  /* 0x0000006436197223 */ /* 0x000fe200000100ca */
[----:B------:R-:W-:Y:S01]  /*53620*/  FFMA.FTZ R29, R71, R93, R210 ;  /* 0x0000005d471d7223 */ /* 0x000fe200000100d2 */
[----:B------:R-:W-:-:S03]  /*53630*/  FFMA.FTZ R27, R58, R107, R206 ;  /* 0x0000006b3a1b7223 */ /* 0x000fc600000100ce */
[----:B------:R-:W-:Y:S01]  /*53640*/  F2FP.BF16.F32.PACK_AB R25, R28, R25 ;  /* 0x000000191c19723e */ /* 0x000fe200000010ff */
        /* <DEDUP_REMOVED lines=8> */
[----:B------:R-:W-:Y:S01]  /*536d0*/  FFMA.FTZ R36, R72, R244, R216 ;  /* 0x000000f448247223 */ /* 0x000fe200000100d8 */
[----:B------:R-:W-:Y:S01]  /*536e0*/  FFMA.FTZ R53, R53, R104, R201 ;  /* 0x0000006835357223 */ /* 0x000fe200000100c9 */
        /* <DEDUP_REMOVED lines=9> */
[----:B------:R-:W-:-:S02]  /*53780*/  F2FP.BF16.F32.PACK_AB R26, R57, R26 ;  /* 0x0000001a391a723e */ /* 0x000fc400000010ff */
[----:B------:R-:W-:Y:S02]  /*53790*/  F2FP.BF16.F32.PACK_AB R24, R53, R24 ;  /* 0x000000183518723e */ /* 0x000fe400000010ff */
[----:B------:R-:W-:Y:S01]  /*537a0*/  F2FP.BF16.F32.PACK_AB R36, R79, R36 ;  /* 0x000000244f24723e */ /* 0x000fe200000010ff */
[----:B------:R1:W-:Y:S01]  /*537b0*/  STG.E.128 desc[UR8][R14.64], R20 ;  /* 0x000000140e007986 */ /* 0x0003e2000c101d08 */
[----:B------:R-:W-:Y:S02]  /*537c0*/  F2FP.BF16.F32.PACK_AB R47, R88, R47 ;  /* 0x0000002f582f723e */ /* 0x000fe400000010ff */
        /* <DEDUP_REMOVED lines=11> */
.L_x_16143:
        /* <DEDUP_REMOVED lines=8> */
.L_x_16146:
[----:B------:R-:W-:Y:S05]  /*53900*/  BSYNC B0 ;  /* 0x0000000000007941 */ /* 0x000fea0003800000 */
.L_x_16145:
        /* <DEDUP_REMOVED lines=9> */
.L_x_16147:
[----:B------:R-:W-:Y:S02]  /*539a0*/  IMAD.MOV.U32 R43, RZ, RZ, 0x4 ;  /* 0x00000004ff2b7424 */ /* 0x000fe400078e00ff */
[----:B------:R-:W-:Y:S01]  /*539b0*/  FADD.FTZ R44, R44, R41 ;  /* 0x000000292c2c7221 */ /* 0x000fe20000010000 */
[----:B------:R-:W-:-:S03]  /*539c0*/  MOV R41, 0xffffffff ;  /* 0xffffffff00297802 */ /* 0x000fc60000000f00 */
[----:B------:R-:W-:-:S07]  /*539d0*/  IMAD.MOV.U32 R46, RZ, RZ, R44 ;  /* 0x000000ffff2e7224 */ /* 0x000fce00078e002c */
[----:B------:R-:W-:Y:S05]  /*539e0*/  WARPSYNC.COLLECTIVE R41, `(.L_x_16148) ;  /* 0x0000000029087348 */ /* 0x000fea0003c00000 */
[----:B------:R0:W1:Y:S02]  /*539f0*/  SHFL.BFLY P2, R41, R46, R43, R42 ;  /* 0x0c00002b2e297389 */ /* 0x000064000004002a */
[----:B01----:R-:W-:Y:S05]  /*53a00*/  ENDCOLLECTIVE ;  /* 0x000000000000791b */ /* 0x003fea0003800000 */
.L_x_16148:
[----:B------:R-:W-:Y:S02]  /*53a10*/  IMAD.MOV.U32 R43, RZ, RZ, 0x8 ;  /* 0x00000008ff2b7424 */ /* 0x000fe400078e00ff */
[----:B------:R-:W-:Y:S01]  /*53a20*/  FADD.FTZ R44, R44, R41 ;  /* 0x000000292c2c7221 */ /* 0x000fe20000010000 */
[----:B------:R-:W-:-:S03]  /*53a30*/  MOV R41, 0xffffffff ;  /* 0xffffffff00297802 */ /* 0x000fc60000000f00 */
[----:B------:R-:W-:-:S07]  /*53a40*/  IMAD.MOV.U32 R46, RZ, RZ, R44 ;  /* 0x000000ffff2e7224 */ /* 0x000fce00078e002c */
[----:B------:R-:W-:Y:S05]  /*53a50*/  WARPSYNC.COLLECTIVE R41, `(.L_x_16149) ;  /* 0x0000000029087348 */ /* 0x000fea0003c00000 */
[----:B------:R0:W1:Y:S02]  /*53a60*/  SHFL.BFLY P2, R41, R46, R43, R42 ;  /* 0x0c00002b2e297389 */ /* 0x000064000004002a */
[----:B01----:R-:W-:Y:S05]  /*53a70*/  ENDCOLLECTIVE ;  /* 0x000000000000791b */ /* 0x003fea0003800000 */
.L_x_16149:
[----:B------:R-:W-:Y:S02]  /*53a80*/  IMAD.MOV.U32 R43, RZ, RZ, 0x10 ;  /* 0x00000010ff2b7424 */ /* 0x000fe400078e00ff */
[----:B------:R-:W-:Y:S01]  /*53a90*/  FADD.FTZ R44, R44, R41 ;  /* 0x000000292c2c7221 */ /* 0x000fe20000010000 */
[----:B------:R-:W-:-:S03]  /*53aa0*/  MOV R41, 0xffffffff ;  /* 0xffffffff00297802 */ /* 0x000fc60000000f00 */
[----:B------:R-:W-:-:S07]  /*53ab0*/  IMAD.MOV.U32 R46, RZ, RZ, R44 ;  /* 0x000000ffff2e7224 */ /* 0x000fce00078e002c */
[----:B------:R-:W-:Y:S05]  /*53ac0*/  WARPSYNC.COLLECTIVE R41, `(.L_x_16150) ;  /* 0x0000000029087348 */ /* 0x000fea0003c00000 */
[----:B------:R0:W1:Y:S02]  /*53ad0*/  SHFL.BFLY P2, R41, R46, R43, R42 ;  /* 0x0c00002b2e297389 */ /* 0x000064000004002a */
[----:B01----:R-:W-:Y:S05]  /*53ae0*/  ENDCOLLECTIVE ;  /* 0x000000000000791b */ /* 0x003fea0003800000 */
.L_x_16150:
[----:B------:R-:W-:Y:S02]  /*53af0*/  IMAD.MOV.U32 R43, RZ, RZ, 0x1 ;  /* 0x00000001ff2b7424 */ /* 0x000fe400078e00ff */
        /* <DEDUP_REMOVED lines=162> */
[----:B------:R-:W-:Y:S02]  /*54520*/  HFMA2 R42, -RZ, RZ, 0, 1.847743988037109375e-06 ;  /* 0x0000001fff2a7431 */ /* 0x000fe400000001ff */
[----:B------:R-:W-:Y:S02]  /*54530*/  IMAD.MOV.U32 R41, RZ, RZ, -0x1 ;  /* 0xffffffffff297424 */ /* 0x000fe400078e00ff */
[----:B------:R-:W-:-:S07]  /*54540*/  IMAD.MOV.U32 R46, RZ, RZ, R44 ;  /* 0x000000ffff2e7224 */ /* 0x000fce00078e002c */
[----:B------:R-:W-:Y:S05]  /*54550*/  WARPSYNC.COLLECTIVE R41, `(.L_x_16151) ;  /* 0x0000000029087348 */ /* 0x000fea0003c00000 */
[----:B------:R0:W1:Y:S02]  /*54560*/  SHFL.BFLY P2, R41, R46, R43, R42 ;  /* 0x0c00002b2e297389 */ /* 0x000064000004002a */
[----:B01----:R-:W-:Y:S05]  /*54570*/  ENDCOLLECTIVE ;  /* 0x000000000000791b */ /* 0x003fea0003800000 */
.L_x_16151:
[----:B------:R-:W-:Y:S01]  /*54580*/  MOV R43, 0x2 ;  /* 0x00000002002b7802 */ /* 0x000fe20000000f00 */
[----:B------:R-:W-:Y:S01]  /*54590*/  FADD.FTZ R44, R44, R41 ;  /* 0x000000292c2c7221 */ /* 0x000fe20000010000 */
[----:B------:R-:W-:-:S03]  /*545a0*/  IMAD.MOV.U32 R41, RZ, RZ, -0x1 ;  /* 0xffffffffff297424 */ /* 0x000fc600078e00ff */
[----:B------:R-:W-:-:S07]  /*545b0*/  IMAD.MOV.U32 R46, RZ, RZ, R44 ;  /* 0x000000ffff2e7224 */ /* 0x000fce00078e002c */
[----:B------:R-:W-:Y:S05]  /*545c0*/  WARPSYNC.COLLECTIVE R41, `(.L_x_16152) ;  /* 0x0000000029087348 */ /* 0x000fea0003c00000 */
[----:B------:R0:W1:Y:S02]  /*545d0*/  SHFL.BFLY P2, R41, R46, R43, R42 ;  /* 0x0c00002b2e297389 */ /* 0x000064000004002a */
[----:B01----:R-:W-:Y:S05]  /*545e0*/  ENDCOLLECTIVE ;  /* 0x000000000000791b */ /* 0x003fea0003800000 */
.L_x_16152:
[----:B------:R-:W-:Y:S02]  /*545f0*/  HFMA2 R43, -RZ, RZ, 0, 2.384185791015625e-07 ;  /* 0x00000004ff2b7431 */ /* 0x000fe400000001ff */
[----:B------:R-:W-:Y:S01]  /*54600*/  FADD.FTZ R44, R44, R41 ;  /* 0x000000292c2c7221 */ /* 0x000fe20000010000 */
[----:B------:R-:W-:-:S03]  /*54610*/  IMAD.MOV.U32 R41, RZ, RZ, -0x1 ;  /* 0xffffffffff297424 */ /* 0x000fc600078e00ff */
[----:B------:R-:W-:-:S07]  /*54620*/  IMAD.MOV.U32 R46, RZ, RZ, R44 ;  /* 0x000000ffff2e7224 */ /* 0x000fce00078e002c */
[----:B------:R-:W-:Y:S05]  /*54630*/  WARPSYNC.COLLECTIVE R41, `(.L_x_16153) ;  /* 0x0000000029087348 */ /* 0x000fea0003c00000 */
[----:B------:R0:W1:Y:S02]  /*54640*/  SHFL.BFLY P2, R41, R46, R43, R42 ;  /* 0x0c00002b2e297389 */ /* 0x000064000004002a */
[----:B01----:R-:W-:Y:S05]  /*54650*/  ENDCOLLECTIVE ;  /* 0x000000000000791b */ /* 0x003fea0003800000 */
.L_x_16153:
[----:B------:R-:W-:Y:S01]  /*54660*/  MOV R43, 0x8 ;  /* 0x00000008002b7802 */ /* 0x000fe20000000f00 */
[----:B------:R-:W-:Y:S01]  /*54670*/  FADD.FTZ R44, R44, R41 ;  /* 0x000000292c2c7221 */ /* 0x000fe20000010000 */
[----:B------:R-:W-:-:S03]  /*54680*/  IMAD.MOV.U32 R41, RZ, RZ, -0x1 ;  /* 0xffffffffff297424 */ /* 0x000fc600078e00ff */
[----:B------:R-:W-:-:S07]  /*54690*/  IMAD.MOV.U32 R46, RZ, RZ, R44 ;  /* 0x000000ffff2e7224 */ /* 0x000fce00078e002c */
[----:B------:R-:W-:Y:S05]  /*546a0*/  WARPSYNC.COLLECTIVE R41, `(.L_x_16154) ;  /* 0x0000000029087348 */ /* 0x000fea0003c00000 */
[----:B------:R0:W1:Y:S02]  /*546b0*/  SHFL.BFLY P2, R41, R46, R43, R42 ;  /* 0x0c00002b2e297389 */ /* 0x000064000004002a */
[----:B01----:R-:W-:Y:S05]  /*546c0*/  ENDCOLLECTIVE ;  /* 0x000000000000791b */ /* 0x003fea0003800000 */
.L_x_16154:
[----:B------:R-:W-:Y:S02]  /*546d0*/  HFMA2 R43, -RZ, RZ, 0, 9.5367431640625e-07 ;  /* 0x00000010ff2b7431 */ /* 0x000fe400000001ff */
[----:B------:R-:W-:Y:S01]  /*546e0*/  FADD.FTZ R44, R44, R41 ;  /* 0x000000292c2c7221 */ /* 0x000fe20000010000 */
[----:B------:R-:W-:-:S03]  /*546f0*/  IMAD.MOV.U32 R41, RZ, RZ, -0x1 ;  /* 0xffffffffff297424 */ /* 0x000fc600078e00ff */
[----:B------:R-:W-:-:S07]  /*54700*/  IMAD.MOV.U32 R46, RZ, RZ, R44 ;  /* 0x000000ffff2e7224 */ /* 0x000fce00078e002c */
[----:B------:R-:W-:Y:S05]  /*54710*/  WARPSYNC.COLLECTIVE R41, `(.L_x_16155) ;  /* 0x0000000029087348 */ /* 0x000fea0003c00000 */
[----:B------:R0:W1:Y:S02]  /*54720*/  SHFL.BFLY P2, R41, R46, R43, R42 ;  /* 0x0c00002b2e297389 */ /* 0x000064000004002a */
[----:B01----:R-:W-:Y:S05]  /*54730*/  ENDCOLLECTIVE ;  /* 0x000000000000791b */ /* 0x003fea0003800000 */
.L_x_16155:
[----:B------:R-:W-:Y:S05]  /*54740*/  BRA `(.L_x_16156) ;  /* 0xffffffd8005c7947 */ /* 0x000fea000383ffff */
.L_x_16157:
        /* <DEDUP_REMOVED lines=11> */
.L_x_54451:


//--------------------- .text._ZN10layer_norm31ln_parallel_residual_fwd_kernelINS_13Kernel_traitsI13__nv_bfloat16S2_fS2_fjLj2560ELj1ELj4ELj1ELj16ENS_18Kernel_traits_baseILj2560ES2_S2_fS2_fjLj128EEEEELb0ELb0ELb0EEEvNS_9FwdParamsE --------------------------
	.section	.text._ZN10layer_norm31ln_parallel_residual_fwd_kernelINS_13Kernel_traitsI13__nv_bfloat16S2_fS2_fjLj2560ELj1ELj4ELj1ELj16ENS_18Kernel_traits_baseILj2560ES2_S2_fS2_fjLj128EEEEELb0ELb0ELb0EEEvNS_9FwdParamsE,"ax",@progbits
	.align	128
        .global         _ZN10layer_norm31ln_parallel_residual_fwd_kernelINS_13Kernel_traitsI13__nv_bfloat16S2_fS2_fjLj2560ELj1ELj4ELj1ELj16ENS_18Kernel_traits_baseILj2560ES2_S2_fS2_fjLj128EEEEELb0ELb0ELb0EEEvNS_9FwdParamsE
        .type           _ZN10layer_norm31ln_parallel_residual_fwd_kernelINS_13Kernel_traitsI13__nv_bfloat16S2_fS2_fjLj2560ELj1ELj4ELj1ELj16ENS_18Kernel_traits_baseILj2560ES2_S2_fS2_fjLj128EEEEELb0ELb0ELb0EEEvNS_9FwdParamsE,@function
        .size           _ZN10layer_norm31ln_parallel_residual_fwd_kernelINS_13Kernel_traitsI13__nv_bfloat16S2_fS2_fjLj2560ELj1ELj4ELj1ELj16ENS_18Kernel_traits_baseILj2560ES2_S2_fS2_fjLj128EEEEELb0ELb0ELb0EEEvNS_9FwdParamsE,(.L_x_54452 - _ZN10layer_norm31ln_parallel_residual_fwd_kernelINS_13Kernel_traitsI13__nv_bfloat16S2_fS2_fjLj2560ELj1ELj4ELj1ELj16ENS_18Kernel_traits_baseILj2560ES2_S2_fS2_fjLj128EEEEELb0ELb0ELb0EEEvNS_9FwdParamsE)
        .other          _ZN10layer_norm31ln_parallel_residual_fwd_kernelINS_13Kernel_traitsI13__nv_bfloat16S2_fS2_fjLj2560ELj1ELj4ELj1ELj16ENS_18Kernel_traits_baseILj2560ES2_S2_fS2_fjLj128EEEEELb0ELb0ELb0EEEvNS_9FwdParamsE,@"STO_CUDA_ENTRY STV_DEFAULT"
_ZN10layer_norm31ln_parallel_residual_fwd_kernelINS_13Kernel_traitsI13__nv_bfloat16S2_fS2_fjLj2560ELj1ELj4ELj1ELj16ENS_18Kernel_traits_baseILj2560ES2_S2_fS2_fjLj128EEEEELb0ELb0ELb0EEEvNS_9FwdParamsE:
.text._ZN10layer_norm31ln_parallel_residual_fwd_kernelINS_13Kernel_traitsI13__nv_bfloat16S2_fS2_fjLj2560ELj1ELj4ELj1ELj16ENS_18Kernel_traits_baseILj2560ES2_S2_fS2_fjLj128EEEEELb0ELb0ELb0EEEvNS_9FwdParamsE:
        /* <DEDUP_REMOVED lines=28> */
[----:B------:R-:W4:Y:S04]  /*01c0*/  LDL.64 R98, [R1+0x28] ;  /* 0x0000280001627983 */ /* 0x000f280000100a00 */
[----:B------:R-:W4:Y:S04]  /*01d0*/  LDL.64 R104, [R1+0x10] ;  /* 0x0000100001687983 */ /* 0x000f280000100a00 */
[----:B------:R-:W4:Y:S01]  /*01e0*/  LDL.64 R106, [R1+0x18] ;  /* 0x00001800016a7983 */ /* 0x000f220000100a00 */
[C---:B------:R-:W-:Y:S01]  /*01f0*/  ISETP.GE.U32.AND P5, PT, R0.reuse, 0x20, PT ;  /* 0x000000200000780c */ /* 0x040fe20003fa6070 */
[----:B------:R-:W1:Y:S01]  /*0200*/  LDC.64 R56, c[0x0][0x3d8] ;  /* 0x0000f600ff387b82 */ /* 0x000e620000000a00 */
[C---:B------:R-:W-:Y:S01]  /*0210*/  ISETP.GE.U32.AND P1, PT, R0.reuse, 0x40, PT ;  /* 0x000000400000780c */ /* 0x040fe20003f26070 */
[----:B------:R-:W4:Y:S01]  /*0220*/  LDL.64 R100, [R1+0x40] ;  /* 0x0000400001647983 */ /* 0x000f220000100a00 */
[----:B------:R-:W-:-:S02]  /*0230*/  ISETP.GE.U32.AND P6, PT, R0, 0x60, PT ;  /* 0x000000600000780c */ /* 0x000fc40003fc6070 */
[----:B------:R-:W-:Y:S01]  /*0240*/  ISETP.GE.U32.AND P4, PT, R0, 0x80, PT ;  /* 0x000000800000780c */ /* 0x000fe20003f86070 */
[----:B------:R-:W4:Y:S02]  /*0250*/  LDL.64 R102, [R1+0x48] ;  /* 0x0000480001667983 */ /* 0x000f240000100a00 */
[----:B------:R-:W1:Y:S04]  /*0260*/  LDC.64 R60, c[0x0][0x3d0] ;  /* 0x0000f400ff3c7b82 */ /* 0x000e680000000a00 */
[----:B0-----:R-:W-:-:S04]  /*0270*/  @P5 IMAD.WIDE.U32 R4, R3, 0x10, R4 ;  /* 0x0000001003045825 */ /* 0x001fc800078e0004 */
[C---:B-1----:R-:W-:Y:S01]  /*0280*/  @P5 IMAD.WIDE.U32 R6, R3.reuse, 0x10, R6 ;  /* 0x0000001003065825 */ /* 0x042fe200078e0006 */
[----:B------:R-:W-:Y:S01]  /*0290*/  @P5 LOP3.LUT R3, R3, 0x20, RZ, 0xfc, !PT ;  /* 0x0000002003035812 */ /* 0x000fe200078efcff */
[----:B------:R-:W0:Y:S04]  /*02a0*/  LDC.64 R64, c[0x0][0x3d8] ;  /* 0x0000f600ff407b82 */ /* 0x000e280000000a00 */
[----:B------:R-:W-:-:S04]  /*02b0*/  @P1 IMAD.WIDE.U32 R52, R3, 0x10, R52 ;  /* 0x0000001003341825 */ /* 0x000fc800078e0034 */
[C---:B------:R-:W-:Y:S01]  /*02c0*/  @P1 IMAD.WIDE.U32 R56, R3.reuse, 0x10, R56 ;  /* 0x0000001003381825 */ /* 0x040fe200078e0038 */
[----:B------:R-:W-:Y:S01]  /*02d0*/  @P1 IADD3 R3, PT, PT, R3, 0x20, RZ ;  /* 0x0000002003031810 */ /* 0x000fe20007ffe0ff */
[----:B------:R-:W1:Y:S04]  /*02e0*/  LDC.64 R68, c[0x0][0x3d0] ;  /* 0x0000f400ff447b82 */ /* 0x000e680000000a00 */
[----:B------:R-:W-:-:S04]  /*02f0*/  @P6 IMAD.WIDE.U32 R60, R3, 0x10, R60 ;  /* 0x00000010033c6825 */ /* 0x000fc800078e003c */
        /* <DEDUP_REMOVED lines=8> */
[C---:B0-----:R-:W-:Y:S01]  /*0380*/  @P6 IMAD.WIDE.U32 R64, R3.reuse, 0x10, R64 ;  /* 0x0000001003406825 */ /* 0x041fe200078e0040 */
[C---:B------:R-:W-:Y:S01]  /*0390*/  ISETP.GE.U32.AND P3, PT, R0.reuse, 0xc0, PT ;  /* 0x000000c00000780c */ /* 0x040fe20003f66070 */
[----:B--2---:R-:W0:Y:S01]  /*03a0*/  LDC.64 R4, c[0x0][0x3d0] ;  /* 0x0000f400ff047b82 */ /* 0x004e220000000a00 */
[----:B------:R-:W2:Y:S01]  /*03b0*/  @P6 LDG.E.128 R104, desc[UR6][R60.64] ;  /* 0x000000063c686981 */ /* 0x000ea2000c1e1d00 */
[----:B------:R-:W-:Y:S01]  /*03c0*/  @P6 VIADD R3, R3, 0x20 ;  /* 0x0000002003036836 */ /* 0x000fe20000000000 */
[----:B------:R-:W-:-:S05]  /*03d0*/  ISETP.GE.U32.AND P2, PT, R0, 0xe0, PT ;  /* 0x000000e00000780c */ /* 0x000fca0003f46070 */
[----:B---3--:R-:W3:Y:S01]  /*03e0*/  LDC.64 R52, c[0x0][0x3d0] ;  /* 0x0000f400ff347b82 */ /* 0x008ee20000000a00 */
[C---:B-1----:R-:W-:Y:S01]  /*03f0*/  @P4 IMAD.WIDE.U32 R68, R3.reuse, 0x10, R68 ;  /* 0x0000001003444825 */ /* 0x042fe200078e0044 */
[----:B------:R-:W-:Y:S01]  /*0400*/  @P1 MOV R83, RZ ;  /* 0x000000ff00531202 */ /* 0x000fe20000000f00 */
[----:B------:R1:W5:Y:S02]  /*0410*/  @P6 LDG.E.128 R244, desc[UR6][R64.64] ;  /* 0x0000000640f46981 */ /* 0x000364000c1e1d00 */
[C---:B------:R-:W-:Y:S01]  /*0420*/  @P4 IMAD.WIDE.U32 R72, R3.reuse, 0x10, R72 ;  /* 0x0000001003484825 */ /* 0x040fe200078e0048 */
[----:B------:R-:W-:Y:S01]  /*0430*/  @P4 IADD3 R3, PT, PT, R3, 0x20, RZ ;  /* 0x0000002003034810 */ /* 0x000fe20007ffe0ff */
[----:B------:R-:W3:Y:S04]  /*0440*/  @P5 LDG.E.128 R100, desc[UR6][R6.64] ;  /* 0x0000000606645981 */ /* 0x000ee8000c1e1d00 */
[C---:B------:R-:W-:Y:S01]  /*0450*/  @P0 IMAD.WIDE.U32 R76, R3.reuse, 0x10, R76 ;  /* 0x00000010034c0825 */ /* 0x040fe200078e004c */
[----:B------:R-:W-:Y:S01]  /*0460*/  @P6 MOV R79, RZ ;  /* 0x000000ff004f6202 */ /* 0x000fe20000000f00 */
[----:B------:R1:W5:Y:S02]  /*0470*/  @P4 LDG.E.128 R240, desc[UR6][R68.64] ;  /* 0x0000000644f04981 */ /* 0x000364000c1e1d00 */
[C---:B------:R-:W-:Y:S01]  /*0480*/  @P0 IMAD.WIDE.U32 R80, R3.reuse, 0x10, R80 ;  /* 0x0000001003500825 */ /* 0x040fe200078e0050 */
[----:B------:R-:W-:Y:S01]  /*0490*/  @P0 IADD3 R3, PT, PT, R3, 0x20, RZ ;  /* 0x0000002003030810 */ /* 0x000fe20007ffe0ff */
[----:B------:R1:W5:Y:S04]  /*04a0*/  @P4 LDG.E.128 R8, desc[UR6][R72.64] ;  /* 0x0000000648084981 */ /* 0x000368000c1e1d00 */
[----:B------:R-:W-:-:S04]  /*04b0*/  @P3 IMAD.WIDE.U32 R84, R3, 0x10, R84 ;  /* 0x0000001003543825 */ /* 0x000fc800078e0054 */
[----:B------:R-:W-:Y:S01]  /*04c0*/  HFMA2 R54, -RZ, RZ, 0, 0 ;  /* 0x00000000ff367431 */ /* 0x000fe200000001ff */
[----:B------:R1:W5:Y:S04]  /*04d0*/  @P0 LDG.E.128 R12, desc[UR6][R76.64] ;  /* 0x000000064c0c0981 */ /* 0x000368000c1e1d00 */
[----:B------:R1:W-:Y:S04]  /*04e0*/  @P5 STL.64 [R1+0x50], R88 ;  /* 0x0000505801005387 */ /* 0x0003e80000100a00 */
[----:B------:R0:W-:Y:S04]  /*04f0*/  @P5 STL.64 [R1+0x58], R90 ;  /* 0x0000585a01005387 */ /* 0x0001e80000100a00 */
[----:B------:R4:W-:Y:S01]  /*0500*/  @P1 STL.64 [R1+0x30], R92 ;  /* 0x0000305c01001387 */ /* 0x0009e20000100a00 */
[----:B-1----:R-:W1:Y:S03]  /*0510*/  LDC.64 R88, c[0x0][0x3d8] ;  /* 0x0000f600ff587b82 */ /* 0x002e660000000a00 */
[----:B------:R2:W-:Y:S01]  /*0520*/  @P1 STL.64 [R1+0x38], R94 ;  /* 0x0000385e01001387 */ /* 0x0005e20000100a00 */
[----:B------:R-:W-:-:S02]  /*0530*/  @P4 IMAD.MOV.U32 R75, RZ, RZ, RZ ;  /* 0x000000ffff4b4224 */ /* 0x000fc400078e00ff */
[----:B------:R-:W-:Y:S02]  /*0540*/  HFMA2 R62, -RZ, RZ, 0, 0 ;  /* 0x00000000ff3e7431 */ /* 0x000fe400000001ff */
[----:B------:R-:W-:Y:S01]  /*0550*/  HFMA2 R74, -RZ, RZ, 0, 0 ;  /* 0x00000000ff4a7431 */ /* 0x000fe200000001ff */
[----:B------:R3:W5:Y:S01]  /*0560*/  @P0 LDG.E.128 R16, desc[UR6][R80.64] ;  /* 0x0000000650100981 */ /* 0x000762000c1e1d00 */
[----:B0-----:R-:W0:Y:S01]  /*0570*/  LDC.64 R90, c[0x0][0x3d0] ;  /* 0x0000f400ff5a7b82 */ /* 0x001e220000000a00 */
[----:B------:R-:W-:Y:S02]  /*0580*/  HFMA2 R86, -RZ, RZ, 0, 0 ;  /* 0x00000000ff567431 */ /* 0x000fe400000001ff */
[----:B------:R3:W5:Y:S05]  /*0590*/  @P3 LDG.E.128 R20, desc[UR6][R84.64] ;  /* 0x0000000654143981 */ /* 0x00076a000c1e1d00 */
[----:B----4-:R-:W4:Y:S08]  /*05a0*/  LDC.64 R92, c[0x0][0x3d8] ;  /* 0x0000f600ff5c7b82 */ /* 0x010f300000000a00 */
[----:B--2---:R-:W2:Y:S01]  /*05b0*/  LDC.64 R94, c[0x0][0x3d8] ;  /* 0x0000f600ff5e7b82 */ /* 0x004ea20000000a00 */
[----:B------:R3:W-:Y:S01]  /*05c0*/  @P1 STL.64 [R1+0x20], R96 ;  /* 0x0000206001001387 */ /* 0x0007e20000100a00 */
[----:B-1----:R-:W-:-:S03]  /*05d0*/  @P3 IMAD.WIDE.U32 R88, R3, 0x10, R88 ;  /* 0x0000001003583825 */ /* 0x002fc600078e0058 */
[----:B------:R1:W-:Y:S01]  /*05e0*/  @P1 STL.64 [R1+0x28], R98 ;  /* 0x0000286201001387 */ /* 0x0003e20000100a00 */
[C---:B------:R-:W-:Y:S01]  /*05f0*/  ISETP.GE.U32.AND P1, PT, R0.reuse, 0x100, PT ;  /* 0x000001000000780c */ /* 0x040fe20003f26070 */
[----:B------:R-:W-:Y:S02]  /*0600*/  @P3 VIADD R3, R3, 0x20 ;  /* 0x0000002003033836 */ /* 0x000fe40000000000 */
[----:B------:R-:W-:Y:S02]  /*0610*/  @P6 STL.64 [R1+0x10], R104 ;  /* 0x0000106801006387 */ /* 0x000fe40000100a00 */
[C---:B0-----:R-:W-:Y:S02]  /*0620*/  @P2 IMAD.WIDE.U32 R90, R3.reuse, 0x10, R90 ;  /* 0x00000010035a2825 */ /* 0x041fe400078e005a */
[----:B------:R-:W-:Y:S01]  /*0630*/  @P6 STL.64 [R1+0x18], R106 ;  /* 0x0000186a01006387 */ /* 0x000fe20000100a00 */
[----:B------:R-:W-:Y:S01]  /*0640*/  ISETP.GE.U32.AND P6, PT, R0, 0x120, PT ;  /* 0x000001200000780c */ /* 0x000fe20003fc6070 */
[----:B---3--:R-:W0:Y:S01]  /*0650*/  LDC.64 R96, c[0x0][0x3d8] ;  /* 0x0000f600ff607b82 */ /* 0x008e220000000a00 */
[C---:B----4-:R-:W-:Y:S01]  /*0660*/  @P2 IMAD.WIDE.U32 R92, R3.reuse, 0x10, R92 ;  /* 0x00000010035c2825 */ /* 0x050fe200078e005c */
[----:B------:R-:W-:-:S02]  /*0670*/  @P2 IADD3 R3, PT, PT, R3, 0x20, RZ ;  /* 0x0000002003032810 */ /* 0x000fc40007ffe0ff */
[----:B------:R-:W-:Y:S01]  /*0680*/  ISETP.GE.U32.AND P4, PT, R0, 0x140, PT ;  /* 0x000001400000780c */ /* 0x000fe20003f86070 */
[----:B------:R3:W-:Y:S02]  /*0690*/  @P5 STL.64 [R1+0x40], R100 ;  /* 0x0000406401005387 */ /* 0x0007e40000100a00 */
[C---:B------:R-:W-:Y:S01]  /*06a0*/  @P1 IMAD.WIDE.U32 R4, R3.reuse, 0x10, R4 ;  /* 0x0000001003041825 */ /* 0x040fe200078e0004 */
[----:B------:R-:W-:Y:S01]  /*06b0*/  MOV R58, RZ ;  /* 0x000000ff003a7202 */ /* 0x000fe20000000f00 */
[----:B------:R-:W5:Y:S02]  /*06c0*/  @P3 LDG.E.128 R24, desc[UR6][R88.64] ;  /* 0x0000000658183981 */ /* 0x000f64000c1e1d00 */
[C---:B--2---:R-:W-:Y:S01]  /*06d0*/  @P1 IMAD.WIDE.U32 R94, R3.reuse, 0x10, R94 ;  /* 0x00000010035e1825 */ /* 0x044fe200078e005e */
[----:B------:R-:W-:Y:S01]  /*06e0*/  @P1 IADD3 R3, PT, PT, R3, 0x20, RZ ;  /* 0x0000002003031810 */ /* 0x000fe20007ffe0ff */
[----:B------:R-:W5:Y:S04]  /*06f0*/  @P1 LDG.E.128 R36, desc[UR6][R4.64] ;  /* 0x0000000604241981 */ /* 0x000f68000c1e1d00 */
[C---:B------:R-:W-:Y:S01]  /*0700*/  @P6 IMAD.WIDE.U32 R6, R3.reuse, 0x10, R52 ;  /* 0x0000001003066825 */ /* 0x040fe200078e0034 */
[----:B------:R2:W5:Y:S04]  /*0710*/  @P2 LDG.E.128 R28, desc[UR6][R90.64] ;  /* 0x000000065a1c2981 */ /* 0x000568000c1e1d00 */
[----:B------:R-:W5:Y:S01]  /*0720*/  @P6 LDG.E.128 R44, desc[UR6][R6.64] ;  /* 0x00000006062c6981 */ /* 0x000f62000c1e1d00 */
[----:B0-----:R-:W-:Y:S01]  /*0730*/  @P6 IMAD.WIDE.U32 R96, R3, 0x10, R96 ;  /* 0x0000001003606825 */ /* 0x001fe200078e0060 */
[----:B------:R-:W-:-:S02]  /*0740*/  CS2R R52, SRZ ;  /* 0x0000000000347805 */ /* 0x000fc4000001ff00 */
[----:B------:R-:W5:Y:S01]  /*0750*/  @P2 LDG.E.128 R32, desc[UR6][R92.64] ;  /* 0x000000065c202981 */ /* 0x000f62000c1e1d00 */
[----:B------:R-:W-:Y:S02]  /*0760*/  CS2R R56, SRZ ;  /* 0x0000000000387805 */ /* 0x000fe4000001ff00 */
[----:B------:R-:W-:Y:S01]  /*0770*/  CS2R R60, SRZ ;  /* 0x00000000003c7805 */ /* 0x000fe2000001ff00 */
[----:B------:R-:W-:Y:S01]  /*0780*/  IMAD.MOV.U32 R66, RZ, RZ, RZ ;  /* 0x000000ffff427224 */ /* 0x000fe200078e00ff */
[----:B------:R0:W5:Y:S01]  /*0790*/  @P1 LDG.E.128 R40, desc[UR6][R94.64] ;  /* 0x000000065e281981 */ /* 0x000162000c1e1d00 */
[----:B------:R-:W-:Y:S02]  /*07a0*/  CS2R R64, SRZ ;  /* 0x0000000000407805 */ /* 0x000fe4000001ff00 */
[----:B------:R-:W-:Y:S02]  /*07b0*/  MOV R70, RZ ;  /* 0x000000ff00467202 */ /* 0x000fe40000000f00 */
[----:B------:R-:W-:Y:S01]  /*07c0*/  CS2R R68, SRZ ;  /* 0x0000000000447805 */ /* 0x000fe2000001ff00 */
[----:B------:R4:W5:Y:S01]  /*07d0*/  @P6 LDG.E.128 R48, desc[UR6][R96.64] ;  /* 0x0000000660306981 */ /* 0x000962000c1e1d00 */
[----:B------:R-:W-:-:S02]  /*07e0*/  CS2R R72, SRZ ;  /* 0x0000000000487805 */ /* 0x000fc4000001ff00 */
[----:B------:R-:W-:Y:S02]  /*07f0*/  MOV R78, RZ ;  /* 0x000000ff004e7202 */ /* 0x000fe40000000f00 */
[----:B------:R-:W-:Y:S01]  /*0800*/  CS2R R76, SRZ ;  /* 0x00000000004c7805 */ /* 0x000fe2000001ff00 */
[----:B------:R3:W-:Y:S01]  /*0810*/  @P5 STL.64 [R1+0x48], R102 ;  /* 0x0000486601005387 */ /* 0x0007e20000100a00 */
[----:B------:R-:W-:Y:S01]  /*0820*/  IMAD.MOV.U32 R82, RZ, RZ, RZ ;  /* 0x000000ffff527224 */ /* 0x000fe200078e00ff */
[----:B------:R-:W-:Y:S02]  /*0830*/  CS2R R80, SRZ ;  /* 0x0000000000507805 */ /* 0x000fe4000001ff00 */
[----:B------:R-:W-:Y:S02]  /*0840*/  CS2R R84, SRZ ;  /* 0x0000000000547805 */ /* 0x000fe4000001ff00 */
[----:B--2---:R-:W-:Y:S02]  /*0850*/  CS2R R90, SRZ ;  /* 0x00000000005a7805 */ /* 0x004fe4000001ff00 */
[----:B------:R-:W-:-:S02]  /*0860*/  CS2R R88, SRZ ;  /* 0x0000000000587805 */ /* 0x000fc4000001ff00 */
[----:B0-----:R-:W-:Y:S02]  /*0870*/  CS2R R94, SRZ ;  /* 0x00000000005e7805 */ /* 0x001fe4000001ff00 */
[----:B------:R-:W-:Y:S02]  /*0880*/  CS2R R92, SRZ ;  /* 0x00000000005c7805 */ /* 0x000fe4000001ff00 */
[----:B-1----:R-:W-:Y:S02]  /*0890*/  CS2R R98, SRZ ;  /* 0x0000000000627805 */ /* 0x002fe4000001ff00 */
[----:B----4-:R-:W-:Y:S02]  /*08a0*/  CS2R R96, SRZ ;  /* 0x0000000000607805 */ /* 0x010fe4000001ff00 */
[----:B---3--:R-:W-:Y:S02]  /*08b0*/  CS2R R100, SRZ ;  /* 0x0000000000647805 */ /* 0x008fe4000001ff00 */
        /* <DEDUP_REMOVED lines=11> */
[----:B------:R-:W-:Y:S01]  /*0970*/  @P5 MOV R87, RZ ;  /* 0x000000ff00575202 */ /* 0x000fe20000000f00 */
[----:B------:R-:W-:Y:S01]  /*0980*/  @P3 IMAD.MOV.U32 R67, RZ, RZ, RZ ;  /* 0x000000ffff433224 */ /* 0x000fe200078e00ff */
[----:B------:R-:W-:Y:S01]  /*0990*/  @P0 MOV R71, RZ ;  /* 0x000000ff00470202 */ /* 0x000fe20000000f00 */
[----:B------:R-:W-:Y:S01]  /*09a0*/  @P6 VIADD R3, R3, 0x20 ;  /* 0x0000002003036836 */ /* 0x000fe20000000000 */
[----:B------:R-:W-:-:S02]  /*09b0*/  @P2 MOV R63, RZ ;  /* 0x000000ff003f2202 */ /* 0x000fc40000000f00 */
[----:B------:R-:W-:Y:S02]  /*09c0*/  @P1 MOV R59, RZ ;  /* 0x000000ff003b1202 */ /* 0x000fe40000000f00 */
[----:B------:R-:W-:Y:S01]  /*09d0*/  @P6 MOV R55, RZ ;  /* 0x000000ff00376202 */ /* 0x000fe20000000f00 */
[----:B------:R-:W-:Y:S06]  /*09e0*/  @!P4 BRA `(.L_x_16161) ;  /* 0x000000240054c947 */ /* 0x000fec0003800000 */
        /* <DEDUP_REMOVED lines=13> */
[----:B------:R-:W-:Y:S01]  /*0ac0*/  CS2R R60, SRZ ;  /* 0x00000000003c7805 */ /* 0x000fe2000001ff00 */
[----:B------:R-:W-:Y:S01]  /*0ad0*/  IMAD.MOV.U32 R66, RZ, RZ, RZ ;  /* 0x000000ffff427224 */ /* 0x000fe200078e00ff */
[----:B------:R-:W-:Y:S02]  /*0ae0*/  CS2R R64, SRZ ;  /* 0x0000000000407805 */ /* 0x000fe4000001ff00 */
[----:B------:R-:W-:Y:S02]  /*0af0*/  MOV R70, RZ ;  /* 0x000000ff00467202 */ /* 0x000fe40000000f00 */
[----:B------:R-:W-:Y:S02]  /*0b00*/  CS2R R68, SRZ ;  /* 0x0000000000447805 */ /* 0x000fe4000001ff00 */
[----:B------:R-:W-:-:S02]  /*0b10*/  MOV R74, RZ ;  /* 0x000000ff004a7202 */ /* 0x000fc40000000f00 */
[----:B------:R-:W-:Y:S02]  /*0b20*/  CS2R R72, SRZ ;  /* 0x0000000000487805 */ /* 0x000fe4000001ff00 */
[----:B------:R-:W-:Y:S02]  /*0b30*/  MOV R78, RZ ;  /* 0x000000ff004e7202 */ /* 0x000fe40000000f00 */
        /* <DEDUP_REMOVED lines=26> */
.L_x_16160:
        /* <DEDUP_REMOVED lines=17> */
[----:B------:R-:W0:Y:S01]  /*0df0*/  LDC.64 R6, c[0x0][0x3d0] ;  /* 0x0000f400ff067b82 */ /* 0x000e220000000a00 */
[C---:B------:R-:W-:Y:S01]  /*0e00*/  ISETP.GE.U32.AND P1, PT, R0.reuse, 0x40, PT ;  /* 0x000000400000780c */ /* 0x040fe20003f26070 */
[----:B------:R-:W3:Y:S04]  /*0e10*/  LDL R152, [R1+0x40] ;  /* 0x0000400001987983 */ /* 0x000ee80000100800 */
[----:B------:R-:W3:Y:S02]  /*0e20*/  LDL R153, [R1+0x44] ;  /* 0x0000440001997983 */ /* 0x000ee40000100800 */
[----:B------:R-:W1:Y:S02]  /*0e30*/  LDC.64 R52, c[0x0][0x3d8] ;  /* 0x0000f600ff347b82 */ /* 0x000e640000000a00 */
[----:B------:R-:W3:Y:S04]  /*0e40*/  LDL R154, [R1+0x48] ;  /* 0x00004800019a7983 */ /* 0x000ee80000100800 */
[----:B------:R-:W3:Y:S02]  /*0e50*/  LDL R155, [R1+0x4c] ;  /* 0x00004c00019b7983 */ /* 0x000ee40000100800 */
[----:B------:R-:W1:Y:S08]  /*0e60*/  @P5 LDC.64 R4, c[0x0][0x440] ;  /* 0x00011000ff045b82 */ /* 0x000e700000000a00 */
[----:B------:R-:W1:Y:S08]  /*0e70*/  LDC.64 R60, c[0x0][0x3d8] ;  /* 0x0000f600ff3c7b82 */ /* 0x000e700000000a00 */
[----:B------:R-:W1:Y:S08]  /*0e80*/  LDC.64 R56, c[0x0][0x3d0] ;  /* 0x0000f400ff387b82 */ /* 0x000e700000000a00 */
[----:B------:R-:W1:Y:S08]  /*0e90*/  @P1 LDC.64 R64, c[0x0][0x440] ;  /* 0x00011000ff401b82 */ /* 0x000e700000000a00 */
[----:B------:R-:W1:Y:S01]  /*0ea0*/  LDC.64 R68, c[0x0][0x3d0] ;  /* 0x0000f400ff447b82 */ /* 0x000e620000000a00 */
[----:B0-----:R-:W-:Y:S01]  /*0eb0*/  @P5 IMAD.WIDE.U32 R6, R3, 0x10, R6 ;  /* 0x0000001003065825 */ /* 0x001fe200078e0006 */
[----:B------:R-:W-:-:S03]  /*0ec0*/  ISETP.GE.U32.AND P6, PT, R0, 0x60, PT ;  /* 0x000000600000780c */ /* 0x000fc60003fc6070 */
[C---:B-1----:R-:W-:Y:S01]  /*0ed0*/  @P5 IMAD.WIDE.U32 R52, R3.reuse, 0x10, R52 ;  /* 0x0000001003345825 */ /* 0x042fe200078e0034 */
[C---:B------:R-:W-:Y:S02]  /*0ee0*/  ISETP.GE.U32.AND P4, PT, R0.reuse, 0x80, PT ;  /* 0x000000800000780c */ /* 0x040fe40003f86070 */
[----:B------:R-:W0:Y:S01]  /*0ef0*/  LDC.64 R72, c[0x0][0x3d8] ;  /* 0x0000f600ff487b82 */ /* 0x000e220000000a00 */
[C---:B------:R-:W-:Y:S01]  /*0f00*/  @P5 IMAD.WIDE.U32 R4, R3.reuse, 0x10, R4 ;  /* 0x0000001003045825 */ /* 0x040fe200078e0004 */
[----:B------:R-:W-:Y:S02]  /*0f10*/  @P5 LOP3.LUT R3, R3, 0x20, RZ, 0xfc, !PT ;  /* 0x0000002003035812 */ /* 0x000fe400078efcff */
[C---:B------:R-:W-:Y:S02]  /*0f20*/  ISETP.GE.U32.AND P0, PT, R0.reuse, 0xa0, PT ;  /* 0x000000a00000780c */ /* 0x040fe40003f06070 */
[C---:B------:R-:W-:Y:S01]  /*0f30*/  ISETP.GE.U32.AND P3, PT, R0.reuse, 0xc0, PT ;  /* 0x000000c00000780c */ /* 0x040fe20003f66070 */
[C---:B------:R-:W-:Y:S01]  /*0f40*/  @P1 IMAD.WIDE.U32 R60, R3.reuse, 0x10, R60 ;  /* 0x00000010033c1825 */ /* 0x040fe200078e003c */
[----:B------:R-:W1:Y:S01]  /*0f50*/  @P6 LDC.64 R76, c[0x0][0x440] ;  /* 0x00011000ff4c6b82 */ /* 0x000e620000000a00 */
[----:B------:R-:W-:Y:S01]  /*0f60*/  ISETP.GE.U32.AND P2, PT, R0, 0xe0, PT ;  /* 0x000000e00000780c */ /* 0x000fe20003f46070 */
[----:B------:R-:W5:Y:S01]  /*0f70*/  @P5 LD.E.128 R120, desc[UR6][R4.64] ;  /* 0x0000000604785980 */ /* 0x000f62000c101d00 */
[----:B------:R-:W-:-:S04]  /*0f80*/  @P1 IMAD.WIDE.U32 R56, R3, 0x10, R56 ;  /* 0x0000001003381825 */ /* 0x000fc800078e0038 */
[C---:B------:R-:W-:Y:S01]  /*0f90*/  @P1 IMAD.WIDE.U32 R64, R3.reuse, 0x10, R64 ;  /* 0x0000001003401825 */ /* 0x040fe200078e0040 */
[----:B------:R-:W-:Y:S01]  /*0fa0*/  @P1 IADD3 R3, PT, PT, R3, 0x20, RZ ;  /* 0x0000002003031810 */ /* 0x000fe20007ffe0ff */
[----:B------:R-:W1:Y:S01]  /*0fb0*/  LDC.64 R80, c[0x0][0x3d8] ;  /* 0x0000f600ff507b82 */ /* 0x000e620000000a00 */
[----:B------:R-:W-:Y:S02]  /*0fc0*/  @P1 MOV R83, RZ ;  /* 0x000000ff00531202 */ /* 0x000fe40000000f00 */
[----:B------:R-:W5:Y:S01]  /*0fd0*/  @P1 LD.E.128 R116, desc[UR6][R64.64] ;  /* 0x0000000640741980 */ /* 0x000f62000c101d00 */
[----:B------:R-:W-:-:S04]  /*0fe0*/  @P6 IMAD.WIDE.U32 R68, R3, 0x10, R68 ;  /* 0x0000001003446825 */ /* 0x000fc800078e0044 */
[----:B------:R-:W1:Y:S08]  /*0ff0*/  @P4 LDC.64 R84, c[0x0][0x440] ;  /* 0x00011000ff544b82 */ /* 0x000e700000000a00 */
[----:B------:R-:W1:Y:S08]  /*1000*/  LDC.64 R126, c[0x0][0x3d0] ;  /* 0x0000f400ff7e7b82 */ /* 0x000e700000000a00 */
[----:B------:R-:W1:Y:S08]  /*1010*/  LDC.64 R128, c[0x0][0x3d0] ;  /* 0x0000f400ff807b82 */ /* 0x000e700000000a00 */
[----:B------:R-:W1:Y:S08]  /*1020*/  LDC.64 R130, c[0x0][0x3d8] ;  /* 0x0000f600ff827b82 */ /* 0x000e700000000a00 */
[----:B------:R-:W1:Y:S08]  /*1030*/  LDC.64 R134, c[0x0][0x3d0] ;  /* 0x0000f400ff867b82 */ /* 0x000e700000000a00 */
[----:B------:R-:W1:Y:S01]  /*1040*/  LDC.64 R136, c[0x0][0x3d8] ;  /* 0x0000f600ff887b82 */ /* 0x000e620000000a00 */
[----:B----4-:R4:W4:Y:S07]  /*1050*/  @P5 LDG.E.128 R156, desc[UR6][R6.64] ;  /* 0x00000006069c5981 */ /* 0x01092e000c1e1d00 */
[----:B------:R-:W1:Y:S01]  /*1060*/  @P3 LDC.64 R124, c[0x0][0x440] ;  /* 0x00011000ff7c3b82 */ /* 0x000e620000000a00 */
[----:B--2---:R-:W2:Y:S04]  /*1070*/  @P1 LDG.E.128 R144, desc[UR6][R60.64] ;  /* 0x000000063c901981 */ /* 0x004ea8000c1e1d00 */
[----:B---3--:R3:W2:Y:S01]  /*1080*/  @P1 LDG.E.128 R148, desc[UR6][R56.64] ;  /* 0x0000000638941981 */ /* 0x0086a2000c1e1d00 */
[----:B0-----:R-:W-:-:S02]  /*1090*/  @P6 IMAD.WIDE.U32 R72, R3, 0x10, R72 ;  /* 0x0000001003486825 */ /* 0x001fc400078e0048 */
[----:B----4-:R-:W0:Y:S02]  /*10a0*/  LDC.64 R6, c[0x0][0x3d0] ;  /* 0x0000f400ff067b82 */ /* 0x010e240000000a00 */
[C---:B-1----:R-:W-:Y:S01]  /*10b0*/  @P6 IMAD.WIDE.U32 R76, R3.reuse, 0x10, R76 ;  /* 0x00000010034c6825 */ /* 0x042fe200078e004c */
[----:B------:R-:W5:Y:S04]  /*10c0*/  @P6 LDG.E.128 R244, desc[UR6][R72.64] ;  /* 0x0000000648f46981 */ /* 0x000f68000c1e1d00 */
[----:B------:R-:W4:Y:S01]  /*10d0*/  @P6 LDG.E.128 R140, desc[UR6][R68.64] ;  /* 0x00000006448c6981 */ /* 0x000f22000c1e1d00 */
[----:B---3--:R-:W1:Y:S08]  /*10e0*/  LDC.64 R56, c[0x0][0x3d8] ;  /* 0x0000f600ff387b82 */ /* 0x008e700000000a00 */
[----:B------:R-:W3:Y:S01]  /*10f0*/  @P0 LDC.64 R60, c[0x0][0x440] ;  /* 0x00011000ff3c0b82 */ /* 0x000ee20000000a00 */
[----:B------:R-:W5:Y:S04]  /*1100*/  @P6 LD.E.128 R112, desc[UR6][R76.64] ;  /* 0x000000064c706980 */ /* 0x000f68000c101d00 */
[----:B------:R0:W4:Y:S03]  /*1110*/  @P5 LDG.E.128 R152, desc[UR6][R52.64] ;  /* 0x0000000634985981 */ /* 0x000126000c1e1d00 */
[----:B------:R-:W4:Y:S08]  /*1120*/  LDC.64 R64, c[0x0][0x3d0] ;  /* 0x0000f400ff407b82 */ /* 0x000f300000000a00 */
[----:B0-----:R-:W0:Y:S01]  /*1130*/  LDC.64 R52, c[0x0][0x3d0] ;  /* 0x0000f400ff347b82 */ /* 0x001e220000000a00 */
[----:B------:R-:W-:Y:S01]  /*1140*/  @P6 VIADD R3, R3, 0x20 ;  /* 0x0000002003036836 */ /* 0x000fe20000000000 */
[----:B------:R-:W-:-:S06]  /*1150*/  @P6 MOV R79, RZ ;  /* 0x000000ff004f6202 */ /* 0x000fcc0000000f00 */
[----:B------:R-:W4:Y:S01]  /*1160*/  LDC.64 R68, c[0x0][0x3d8] ;  /* 0x0000f600ff447b82 */ /* 0x000f220000000a00 */
[----:B------:R-:W-:-:S07]  /*1170*/  @P4 IMAD.WIDE.U32 R6, R3, 0x10, R6 ;  /* 0x0000001003064825 */ /* 0x000fce00078e0006 */
[----:B------:R-:W4:Y:S01]  /*1180*/  LDC.64 R72, c[0x0][0x3d8] ;  /* 0x0000f600ff487b82 */ /* 0x000f220000000a00 */
[C---:B------:R-:W-:Y:S01]  /*1190*/  @P4 IMAD.WIDE.U32 R80, R3.reuse, 0x10, R80 ;  /* 0x0000001003504825 */ /* 0x040fe200078e0050 */
[----:B------:R-:W5:Y:S06]  /*11a0*/  @P4 LDG.E.128 R240, desc[UR6][R6.64] ;  /* 0x0000000606f04981 */ /* 0x000f6c000c1e1d00 */
[----:B------:R-:W4:Y:S01]  /*11b0*/  @P2 LDC.64 R76, c[0x0][0x440] ;  /* 0x00011000ff4c2b82 */ /* 0x000f220000000a00 */
[C---:B------:R-:W-:Y:S01]  /*11c0*/  @P4 IMAD.WIDE.U32 R84, R3.reuse, 0x10, R84 ;  /* 0x0000001003544825 */ /* 0x040fe200078e0054 */
[----:B------:R-:W-:Y:S01]  /*11d0*/  @P4 IADD3 R3, PT, PT, R3, 0x20, RZ ;  /* 0x0000002003034810 */ /* 0x000fe20007ffe0ff */
[----:B------:R4:W5:Y:S04]  /*11e0*/  @P4 LDG.E.128 R8, desc[UR6][R80.64] ;  /* 0x0000000650084981 */ /* 0x000968000c1e1d00 */
[C---:B0-----:R-:W-:Y:S01]  /*11f0*/  @P0 IMAD.WIDE.U32 R52, R3.reuse, 0x10, R52 ;  /* 0x0000001003340825 */ /* 0x041fe200078e0034 */
[----:B------:R-:W5:Y:S03]  /*1200*/  @P4 LD.E.128 R108, desc[UR6][R84.64] ;  /* 0x00000006546c4980 */ /* 0x000f66000c101d00 */
[----:B-1----:R-:W-:Y:S01]  /*1210*/  @P0 IMAD.WIDE.U32 R56, R3, 0x10, R56 ;  /* 0x0000001003380825 */ /* 0x002fe200078e0038 */
[----:B------:R-:W-:-:S03]  /*1220*/  @P4 MOV R75, RZ ;  /* 0x000000ff004b4202 */ /* 0x000fc60000000f00 */
[----:B------:R-:W-:Y:S02]  /*1230*/  HFMA2 R58, -RZ, RZ, 0, 0 ;  /* 0x00000000ff3a7431 */ /* 0x000fe400000001ff */
[C---:B---3--:R-:W-:Y:S01]  /*1240*/  @P0 IMAD.WIDE.U32 R60, R3.reuse, 0x10, R60 ;  /* 0x00000010033c0825 */ /* 0x048fe200078e003c */
[----:B------:R-:W-:-:S03]  /*1250*/  @P0 IADD3 R3, PT, PT, R3, 0x20, RZ ;  /* 0x0000002003030810 */ /* 0x000fc60007ffe0ff */
[----:B------:R-:W-:Y:S01]  /*1260*/  HFMA2 R66, -RZ, RZ, 0, 0 ;  /* 0x00000000ff427431 */ /* 0x000fe200000001ff */
[----:B--2---:R0:W-:Y:S04]  /*1270*/  @P1 STL.64 [R1+0x20], R144 ;  /* 0x0000209001001387 */ /* 0x0041e80000100a00 */
[----:B------:R0:W-:Y:S04]  /*1280*/  @P1 STL.64 [R1+0x28], R146 ;  /* 0x0000289201001387 */ /* 0x0001e80000100a00 */
[----:B------:R0:W-:Y:S04]  /*1290*/  @P1 STL.64 [R1+0x30], R148 ;  /* 0x0000309401001387 */ /* 0x0001e80000100a00 */
[----:B------:R0:W-:Y:S01]  /*12a0*/  @P1 STL.64 [R1+0x38], R150 ;  /* 0x0000389601001387 */ /* 0x0001e20000100a00 */
[----:B------:R-:W-:-:S03]  /*12b0*/  ISETP.GE.U32.AND P1, PT, R0, 0x100, PT ;  /* 0x000001000000780c */ /* 0x000fc60003f26070 */
[----:B------:R0:W-:Y:S04]  /*12c0*/  @P5 STL.64 [R1+0x50], R156 ;  /* 0x0000509c01005387 */ /* 0x0001e80000100a00 */
[----:B------:R0:W-:Y:S04]  /*12d0*/  @P5 STL.64 [R1+0x58], R158 ;  /* 0x0000589e01005387 */ /* 0x0001e80000100a00 */
[----:B----4-:R0:W-:Y:S02]  /*12e0*/  @P6 STL.64 [R1+0x10], R140 ;  /* 0x0000108c01006387 */ /* 0x0101e40000100a00 */
[----:B------:R-:W1:Y:S02]  /*12f0*/  @P1 LDC.64 R132, c[0x0][0x440] ;  /* 0x00011000ff841b82 */ /* 0x000e640000000a00 */
[----:B------:R0:W-:Y:S01]  /*1300*/  @P6 STL.64 [R1+0x18], R142 ;  /* 0x0000188e01006387 */ /* 0x0001e20000100a00 */
[C---:B------:R-:W-:Y:S01]  /*1310*/  ISETP.GE.U32.AND P6, PT, R0.reuse, 0x120, PT ;  /* 0x000001200000780c */ /* 0x040fe20003fc6070 */
[----:B------:R-:W-:Y:S01]  /*1320*/  @P3 IMAD.WIDE.U32 R64, R3, 0x10, R64 ;  /* 0x0000001003403825 */ /* 0x000fe200078e0040 */
[----:B------:R-:W-:-:S03]  /*1330*/  ISETP.GE.U32.AND P4, PT, R0, 0x140, PT ;  /* 0x000001400000780c */ /* 0x000fc60003f86070 */
[----:B------:R-:W-:Y:S01]  /*1340*/  HFMA2 R78, -RZ, RZ, 0, 0 ;  /* 0x00000000ff4e7431 */ /* 0x000fe200000001ff */
[----:B------:R2:W5:Y:S01]  /*1350*/  @P0 LDG.E.128 R12, desc[UR6][R52.64] ;  /* 0x00000006340c0981 */ /* 0x000562000c1e1d00 */
[C---:B------:R-:W-:Y:S01]  /*1360*/  @P3 IMAD.WIDE.U32 R68, R3.reuse, 0x10, R68 ;  /* 0x0000001003443825 */ /* 0x040fe200078e0044 */
[----:B------:R-:W-:Y:S02]  /*1370*/  MOV R62, RZ ;  /* 0x000000ff003e7202 */ /* 0x000fe40000000f00 */
[----:B------:R-:W-:Y:S01]  /*1380*/  CS2R R80, SRZ ;  /* 0x0000000000507805 */ /* 0x000fe2000001ff00 */
[----:B------:R3:W5:Y:S01]  /*1390*/  @P0 LDG.E.128 R16, desc[UR6][R56.64] ;  /* 0x0000000638100981 */ /* 0x000762000c1e1d00 */
[----:B------:R-:W-:-:S03]  /*13a0*/  @P3 IMAD.WIDE.U32 R124, R3, 0x10, R124 ;  /* 0x00000010037c3825 */ /* 0x000fc600078e007c */
[----:B------:R0:W-:Y:S01]  /*13b0*/  @P5 STL.64 [R1+0x40], R152 ;  /* 0x0000409801005387 */ /* 0x0001e20000100a00 */
[----:B------:R-:W4:Y:S01]  /*13c0*/  @P6 LDC.64 R4, c[0x0][0x440] ;  /* 0x00011000ff046b82 */ /* 0x000f220000000a00 */
[----:B------:R-:W-:Y:S02]  /*13d0*/  @P3 VIADD R3, R3, 0x20 ;  /* 0x0000002003033836 */ /* 0x000fe40000000000 */
[----:B------:R-:W5:Y:S02]  /*13e0*/  @P3 LD.E.128 R100, desc[UR6][R124.64] ;  /* 0x000000067c643980 */ /* 0x000f64000c101d00 */
[C---:B------:R-:W-:Y:S01]  /*13f0*/  @P2 IMAD.WIDE.U32 R126, R3.reuse, 0x10, R126 ;  /* 0x00000010037e2825 */ /* 0x040fe200078e007e */
[----:B--2---:R-:W-:Y:S01]  /*1400*/  CS2R R52, SRZ ;  /* 0x0000000000347805 */ /* 0x004fe2000001ff00 */
[----:B------:R2:W5:Y:S02]  /*1410*/  @P0 LD.E.128 R104, desc[UR6][R60.64] ;  /* 0x000000063c680980 */ /* 0x000564000c101d00 */
[----:B------:R-:W-:-:S02]  /*1420*/  @P2 IMAD.WIDE.U32 R72, R3, 0x10, R72 ;  /* 0x0000001003482825 */ /* 0x000fc400078e0048 */
[----:B------:R-:W5:Y:S02]  /*1430*/  @P2 LDG.E.128 R28, desc[UR6][R126.64] ;  /* 0x000000067e1c2981 */ /* 0x000f64000c1e1d00 */
[C---:B------:R-:W-:Y:S01]  /*1440*/  @P2 IMAD.WIDE.U32 R76, R3.reuse, 0x10, R76 ;  /* 0x00000010034c2825 */ /* 0x040fe200078e004c */
[----:B------:R-:W-:Y:S01]  /*1450*/  @P2 IADD3 R3, PT, PT, R3, 0x20, RZ ;  /* 0x0000002003032810 */ /* 0x000fe20007ffe0ff */
[----:B------:R0:W-:Y:S04]  /*1460*/  @P5 STL.64 [R1+0x48], R154 ;  /* 0x0000489a01005387 */ /* 0x0001e80000100a00 */
[C---:B------:R-:W-:Y:S01]  /*1470*/  @P1 IMAD.WIDE.U32 R128, R3.reuse, 0x10, R128 ;  /* 0x0000001003801825 */ /* 0x040fe200078e0080 */
[----:B------:R0:W5:Y:S03]  /*1480*/  @P3 LDG.E.128 R20, desc[UR6][R64.64] ;  /* 0x0000000640143981 */ /* 0x000166000c1e1d00 */
[C---:B------:R-:W-:Y:S01]  /*1490*/  @P1 IMAD.WIDE.U32 R130, R3.reuse, 0x10, R130 ;  /* 0x0000001003821825 */ /* 0x040fe200078e0082 */
[----:B------:R-:W5:Y:S03]  /*14a0*/  @P1 LDG.E.128 R36, desc[UR6][R128.64] ;  /* 0x0000000680241981 */ /* 0x000f66000c1e1d00 */
[C---:B-1----:R-:W-:Y:S01]  /*14b0*/  @P1 IMAD.WIDE.U32 R132, R3.reuse, 0x10, R132 ;  /* 0x0000001003841825 */ /* 0x042fe200078e0084 */
[----:B------:R-:W-:Y:S01]  /*14c0*/  @P1 IADD3 R3, PT, PT, R3, 0x20, RZ ;  /* 0x0000002003031810 */ /* 0x000fe20007ffe0ff */
[----:B------:R-:W5:Y:S04]  /*14d0*/  @P1 LDG.E.128 R40, desc[UR6][R130.64] ;  /* 0x0000000682281981 */ /* 0x000f68000c1e1d00 */
[C---:B------:R-:W-:Y:S01]  /*14e0*/  @P6 IMAD.WIDE.U32 R134, R3.reuse, 0x10, R134 ;  /* 0x0000001003866825 */ /* 0x040fe200078e0086 */
[----:B------:R-:W5:Y:S03]  /*14f0*/  @P1 LD.E.128 R92, desc[UR6][R132.64] ;  /* 0x00000006845c1980 */ /* 0x000f66000c101d00 */
[C---:B------:R-:W-:Y:S01]  /*1500*/  @P6 IMAD.WIDE.U32 R136, R3.reuse, 0x10, R136 ;  /* 0x0000001003886825 */ /* 0x040fe200078e0088 */
[----:B------:R-:W5:Y:S03]  /*1510*/  @P6 LDG.E.128 R44, desc[UR6][R134.64] ;  /* 0x00000006862c6981 */ /* 0x000f66000c1e1d00 */
[----:B----4-:R-:W-:Y:S01]  /*1520*/  @P6 IMAD.WIDE.U32 R4, R3, 0x10, R4 ;  /* 0x0000001003046825 */ /* 0x010fe200078e0004 */
[----:B------:R-:W5:Y:S04]  /*1530*/  @P6 LDG.E.128 R48, desc[UR6][R136.64] ;  /* 0x0000000688306981 */ /* 0x000f68000c1e1d00 */
[----:B------:R-:W5:Y:S01]  /*1540*/  @P6 LD.E.128 R88, desc[UR6][R4.64] ;  /* 0x0000000604586980 */ /* 0x000f62000c101d00 */
[----:B------:R-:W-:Y:S01]  /*1550*/  IMAD.MOV.U32 R54, RZ, RZ, RZ ;  /* 0x000000ffff367224 */ /* 0x000fe200078e00ff */
[----:B---3--:R-:W-:-:S02]  /*1560*/  CS2R R56, SRZ ;  /* 0x0000000000387805 */ /* 0x008fc4000001ff00 */
[----:B--2---:R-:W-:Y:S01]  /*1570*/  CS2R R60, SRZ ;  /* 0x00000000003c7805 */ /* 0x004fe2000001ff00 */
[----:B------:R1:W5:Y:S01]  /*1580*/  @P3 LDG.E.128 R24, desc[UR6][R68.64] ;  /* 0x0000000644183981 */ /* 0x000362000c1e1d00 */
[----:B0-----:R-:W-:Y:S01]  /*1590*/  CS2R R64, SRZ ;  /* 0x0000000000407805 */ /* 0x001fe2000001ff00 */
[----:B------:R-:W-:Y:S01]  /*15a0*/  IMAD.MOV.U32 R70, RZ, RZ, RZ ;  /* 0x000000ffff467224 */ /* 0x000fe200078e00ff */
[----:B------:R-:W-:Y:S01]  /*15b0*/  MOV R74, RZ ;  /* 0x000000ff004a7202 */ /* 0x000fe20000000f00 */
[----:B------:R0:W5:Y:S01]  /*15c0*/  @P2 LDG.E.128 R32, desc[UR6][R72.64] ;  /* 0x0000000648202981 */ /* 0x000162000c1e1d00 */
[----:B------:R-:W-:Y:S01]  /*15d0*/  MOV R82, RZ ;  /* 0x000000ff00527202 */ /* 0x000fe20000000f00 */
[----:B------:R-:W-:Y:S01]  /*15e0*/  IMAD.MOV.U32 R86, RZ, RZ, RZ ;  /* 0x000000ffff567224 */ /* 0x000fe200078e00ff */
[----:B------:R-:W-:Y:S01]  /*15f0*/  CS2R R84, SRZ ;  /* 0x0000000000547805 */ /* 0x000fe2000001ff00 */
[----:B------:R2:W5:Y:S01]  /*1600*/  @P2 LD.E.128 R96, desc[UR6][R76.64] ;  /* 0x000000064c602980 */ /* 0x000562000c101d00 */
[----:B------:R-:W-:-:S02]  /*1610*/  @P5 MOV R87, RZ ;  /* 0x000000ff00575202 */ /* 0x000fc40000000f00 */
[----:B-1----:R-:W-:Y:S02]  /*1620*/  CS2R R68, SRZ ;  /* 0x0000000000447805 */ /* 0x002fe4000001ff00 */
[----:B------:R-:W-:Y:S01]  /*1630*/  @P0 MOV R71, RZ ;  /* 0x000000ff00470202 */ /* 0x000fe20000000f00 */
[----:B------:R-:W-:Y:S01]  /*1640*/  @P2 IMAD.MOV.U32 R63, RZ, RZ, RZ ;  /* 0x000000ffff3f2224 */ /* 0x000fe200078e00ff */
[----:B------:R-:W-:Y:S02]  /*1650*/  @P3 MOV R67, RZ ;  /* 0x000000ff00433202 */ /* 0x000fe40000000f00 */
[----:B0-----:R-:W-:Y:S02]  /*1660*/  CS2R R72, SRZ ;  /* 0x0000000000487805 */ /* 0x001fe4000001ff00 */
[----:B------:R-:W-:Y:S02]  /*1670*/  @P1 MOV R59, RZ ;  /* 0x000000ff003b1202 */ /* 0x000fe40000000f00 */
[----:B------:R-:W-:-:S02]  /*1680*/  @P6 MOV R55, RZ ;  /* 0x000000ff00376202 */ /* 0x000fc40000000f00 */
[----:B--2---:R-:W-:Y:S02]  /*1690*/  CS2R R76, SRZ ;  /* 0x00000000004c7805 */ /* 0x004fe4000001ff00 */
[----:B------:R-:W-:Y:S01]  /*16a0*/  @P6 IADD3 R3, PT, PT, R3, 0x20, RZ ;  /* 0x0000002003036810 */ /* 0x000fe20007ffe0ff */
[----:B------:R-:W-:Y:S06]  /*16b0*/  @!P4 BRA `(.L_x_16161) ;  /* 0x000000180020c947 */ /* 0x000fec0003800000 */
        /* <DEDUP_REMOVED lines=23> */
[----:B------:R-:W-:Y:S02]  /*1830*/  MOV R78, RZ ;  /* 0x000000ff004e7202 */ /* 0x000fe40000000f00 */
[----:B------:R-:W-:Y:S02]  /*1840*/  CS2R R76, SRZ ;  /* 0x00000000004c7805 */ /* 0x000fe4000001ff00 */
[----:B------:R-:W-:Y:S02]  /*1850*/  MOV R82, RZ ;  /* 0x000000ff00527202 */ /* 0x000fe40000000f00 */
[----:B------:R-:W-:Y:S01]  /*1860*/  CS2R R80, SRZ ;  /* 0x0000000000507805 */ /* 0x000fe2000001ff00 */
[----:B------:R-:W-:Y:S01]  /*1870*/  IMAD.MOV.U32 R86, RZ, RZ, RZ ;  /* 0x000000ffff567224 */ /* 0x000fe200078e00ff */
[----:B------:R-:W-:Y:S01]  /*1880*/  CS2R R84, SRZ ;  /* 0x0000000000547805 */ /* 0x000fe2000001ff00 */
[----:B------:R-:W-:Y:S06]  /*1890*/  BRA `(.L_x_16161) ;  /* 0x0000001400a87947 */ /* 0x000fec0003800000 */
.L_x_16159:
        /* <DEDUP_REMOVED lines=40> */
[----:B------:R0:W5:Y:S04]  /*1b20*/  @P5 LD.E.128 R84, desc[UR6][R4.64] ;  /* 0x0000000604545980 */ /* 0x000168000c101d00 */
[C---:B------:R-:W-:Y:S01]  /*1b30*/  @P2 IMAD.WIDE.U32 R132, R3.reuse, 0x10, R132 ;  /* 0x0000001003842825 */ /* 0x040fe200078e0084 */
[C---:B------:R-:W-:Y:S01]  /*1b40*/  ISETP.GE.U32.AND P3, PT, R0.reuse, 0x60, PT ;  /* 0x000000600000780c */ /* 0x040fe20003f66070 */
[----:B------:R-:W4:Y:S01]  /*1b50*/  LDC.64 R140, c[0x0][0x3d8] ;  /* 0x0000f600ff8c7b82 */ /* 0x000f220000000a00 */
[C---:B------:R-:W-:Y:S01]  /*1b60*/  ISETP.GE.U32.AND P0, PT, R0.reuse, 0x80, PT ;  /* 0x000000800000780c */ /* 0x040fe20003f06070 */
[C---:B------:R-:W-:Y:S01]  /*1b70*/  @P2 IMAD.WIDE.U32 R128, R3.reuse, 0x10, R128 ;  /* 0x0000001003802825 */ /* 0x040fe200078e0080 */
[----:B------:R-:W-:Y:S01]  /*1b80*/  ISETP.GE.U32.AND P1, PT, R0, 0xa0, PT ;  /* 0x000000a00000780c */ /* 0x000fe20003f26070 */
[----:B------:R1:W5:Y:S02]  /*1b90*/  @P5 LD.E.128 R120, desc[UR6][R126.64] ;  /* 0x000000067e785980 */ /* 0x000364000c101d00 */
[----:B0-----:R-:W-:-:S02]  /*1ba0*/  @P2 IMAD.WIDE.U32 R130, R3, 0x10, R130 ;  /* 0x0000001003822825 */ /* 0x001fc400078e0082 */
[----:B------:R-:W0:Y:S02]  /*1bb0*/  LDC.64 R4, c[0x0][0x3d0] ;  /* 0x0000f400ff047b82 */ /* 0x000e240000000a00 */
[C---:B-1----:R-:W-:Y:S01]  /*1bc0*/  @P2 IMAD.WIDE.U32 R134, R3.reuse, 0x10, R134 ;  /* 0x0000001003862825 */ /* 0x042fe200078e0086 */
[----:B------:R-:W-:Y:S01]  /*1bd0*/  @P2 IADD3 R3, PT, PT, R3, 0x20, RZ ;  /* 0x0000002003032810 */ /* 0x000fe20007ffe0ff */
[----:B------:R-:W5:Y:S04]  /*1be0*/  @P2 LD.E.128 R80, desc[UR6][R130.64] ;  /* 0x0000000682502980 */ /* 0x000f68000c101d00 */
[----:B------:R-:W-:Y:S01]  /*1bf0*/  @P3 IMAD.WIDE.U32 R136, R3, 0x10, R136 ;  /* 0x0000001003883825 */ /* 0x000fe200078e0088 */
[----:B------:R-:W1:Y:S01]  /*1c00*/  @P3 LDC.64 R138, c[0x0][0x438] ;  /* 0x00010e00ff8a3b82 */ /* 0x000e620000000a00 */
[----:B------:R-:W5:Y:S07]  /*1c10*/  @P2 LD.E.128 R116, desc[UR6][R134.64] ;  /* 0x0000000686742980 */ /* 0x000f6e000c101d00 */
[----:B------:R-:W0:Y:S01]  /*1c20*/  @P3 LDC.64 R142, c[0x0][0x440] ;  /* 0x00011000ff8e3b82 */ /* 0x000e220000000a00 */
[----:B------:R-:W-:-:S02]  /*1c30*/  ISETP.GE.U32.AND P4, PT, R0, 0xe0, PT ;  /* 0x000000e00000780c */ /* 0x000fc40003f86070 */
        /* <DEDUP_REMOVED lines=8> */
[----:B------:R0:W3:Y:S01]  /*1cc0*/  @P3 LDG.E.128 R152, desc[UR6][R136.64] ;  /* 0x0000000688983981 */ /* 0x0000e2000c1e1d00 */
[C---:B-1----:R-:W-:Y:S01]  /*1cd0*/  @P3 IMAD.WIDE.U32 R138, R3.reuse, 0x10, R138 ;  /* 0x00000010038a3825 */ /* 0x042fe200078e008a */
[----:B0-----:R-:W0:Y:S03]  /*1ce0*/  LDC.64 R128, c[0x0][0x3d0] ;  /* 0x0000f400ff807b82 */ /* 0x001e260000000a00 */
[C---:B------:R-:W-:Y:S01]  /*1cf0*/  @P3 IMAD.WIDE.U32 R140, R3.reuse, 0x10, R140 ;  /* 0x00000010038c3825 */ /* 0x040fe200078e008c */
[----:B------:R-:W5:Y:S03]  /*1d00*/  @P3 LD.E.128 R76, desc[UR6][R138.64] ;  /* 0x000000068a4c3980 */ /* 0x000f66000c101d00 */
[C---:B------:R-:W-:Y:S01]  /*1d10*/  @P3 IMAD.WIDE.U32 R142, R3.reuse, 0x10, R142 ;  /* 0x00000010038e3825 */ /* 0x040fe200078e008e */
[----:B------:R-:W1:Y:S01]  /*1d20*/  LDC.64 R132, c[0x0][0x3d8] ;  /* 0x0000f600ff847b82 */ /* 0x000e620000000a00 */
[----:B------:R-:W-:Y:S01]  /*1d30*/  @P3 IADD3 R3, PT, PT, R3, 0x20, RZ ;  /* 0x0000002003033810 */ /* 0x000fe20007ffe0ff */
[----:B------:R0:W5:Y:S04]  /*1d40*/  @P3 LDG.E.128 R244, desc[UR6][R140.64] ;  /* 0x000000068cf43981 */ /* 0x000168000c1e1d00 */
[----:B------:R0:W5:Y:S02]  /*1d50*/  @P3 LD.E.128 R112, desc[UR6][R142.64] ;  /* 0x000000068e703980 */ /* 0x000164000c101d00 */
[----:B------:R-:W1:Y:S08]  /*1d60*/  LDC.64 R136, c[0x0][0x3d0] ;  /* 0x0000f400ff887b82 */ /* 0x000e700000000a00 */
[----:B0-----:R-:W0:Y:S08]  /*1d70*/  LDC.64 R140, c[0x0][0x3d8] ;  /* 0x0000f600ff8c7b82 */ /* 0x001e300000000a00 */
[----:B------:R-:W0:Y:S08]  /*1d80*/  @P4 LDC.64 R138, c[0x0][0x438] ;  /* 0x00010e00ff8a4b82 */ /* 0x000e300000000a00 */
[----:B------:R-:W0:Y:S01]  /*1d90*/  @P4 LDC.64 R142, c[0x0][0x440] ;  /* 0x00011000ff8e4b82 */ /* 0x000e220000000a00 */
[----:B------:R1:W-:Y:S04]  /*1da0*/  @P5 STL.64 [R1+0x40], R144 ;  /* 0x0000409001005387 */ /* 0x0003e80000100a00 */
[----:B------:R0:W-:Y:S03]  /*1db0*/  @P5 STL.64 [R1+0x48], R146 ;  /* 0x0000489201005387 */ /* 0x0001e60000100a00 */
[----:B-1----:R-:W1:Y:S01]  /*1dc0*/  LDC.64 R144, c[0x0][0x3d0] ;  /* 0x0000f400ff907b82 */ /* 0x002e620000000a00 */
[----:B--2---:R2:W-:Y:S04]  /*1dd0*/  @P5 STL.64 [R1+0x50], R148 ;  /* 0x0000509401005387 */ /* 0x0045e80000100a00 */
[----:B------:R4:W-:Y:S03]  /*1de0*/  @P5 STL.64 [R1+0x58], R150 ;  /* 0x0000589601005387 */ /* 0x0009e60000100a00 */
[----:B0-----:R-:W0:Y:S08]  /*1df0*/  @P0 LDC.64 R146, c[0x0][0x438] ;  /* 0x00010e00ff920b82 */ /* 0x001e300000000a00 */
[----:B--2---:R-:W2:Y:S01]  /*1e00*/  LDC.64 R148, c[0x0][0x3d8] ;  /* 0x0000f600ff947b82 */ /* 0x004ea20000000a00 */
[----:B----4-:R-:W-:Y:S07]  /*1e10*/  @P2 STL.64 [R1+0x20], R156 ;  /* 0x0000209c01002387 */ /* 0x010fee0000100a00 */
[----:B------:R-:W4:Y:S01]  /*1e20*/  @P0 LDC.64 R150, c[0x0][0x440] ;  /* 0x00011000ff960b82 */ /* 0x000f220000000a00 */
[----:B------:R-:W-:Y:S04]  /*1e30*/  @P2 STL.64 [R1+0x28], R158 ;  /* 0x0000289e01002387 */ /* 0x000fe80000100a00 */
[----:B---3--:R-:W-:Y:S04]  /*1e40*/  @P2 STL.64 [R1+0x30], R160 ;  /* 0x000030a001002387 */ /* 0x008fe80000100a00 */
[----:B------:R-:W-:Y:S01]  /*1e50*/  @P2 STL.64 [R1+0x38], R162 ;  /* 0x000038a201002387 */ /* 0x000fe20000100a00 */
[----:B------:R-:W-:Y:S01]  /*1e60*/  ISETP.GE.U32.AND P2, PT, R0, 0xc0, PT ;  /* 0x000000c00000780c */ /* 0x000fe20003f46070 */
[----:B-1----:R-:W-:-:S04]  /*1e70*/  @P0 IMAD.WIDE.U32 R144, R3, 0x10, R144 ;  /* 0x0000001003900825 */ /* 0x002fc800078e0090 */
[C---:B0-----:R-:W-:Y:S01]  /*1e80*/  @P0 IMAD.WIDE.U32 R146, R3.reuse, 0x10, R146 ;  /* 0x0000001003920825 */ /* 0x041fe200078e0092 */
[----:B------:R0:W5:Y:S03]  /*1e90*/  @P0 LDG.E.128 R240, desc[UR6][R144.64] ;  /* 0x0000000690f00981 */ /* 0x000166000c1e1d00 */
[C---:B--2---:R-:W-:Y:S01]  /*1ea0*/  @P0 IMAD.WIDE.U32 R148, R3.reuse, 0x10, R148 ;  /* 0x0000001003940825 */ /* 0x044fe200078e0094 */
[----:B------:R1:W5:Y:S03]  /*1eb0*/  @P0 LD.E.128 R72, desc[UR6][R146.64] ;  /* 0x0000000692480980 */ /* 0x000366000c101d00 */
[----:B------:R-:W2:Y:S01]  /*1ec0*/  @P2 LDC.64 R130, c[0x0][0x438] ;  /* 0x00010e00ff822b82 */ /* 0x000ea20000000a00 */
[----:B------:R3:W-:Y:S01]  /*1ed0*/  @P3 STL.64 [R1+0x10], R152 ;  /* 0x0000109801003387 */ /* 0x0007e20000100a00 */
[----:B----4-:R-:W-:-:S06]  /*1ee0*/  @P0 IMAD.WIDE.U32 R150, R3, 0x10, R150 ;  /* 0x0000001003960825 */ /* 0x010fcc00078e0096 */
[----:B------:R-:W4:Y:S01]  /*1ef0*/  @P2 LDC.64 R134, c[0x0][0x440] ;  /* 0x00011000ff862b82 */ /* 0x000f220000000a00 */
[----:B------:R1:W-:Y:S01]  /*1f00*/  @P3 STL.64 [R1+0x18], R154 ;  /* 0x0000189a01003387 */ /* 0x0003e20000100a00 */
[----:B------:R-:W-:Y:S02]  /*1f10*/  ISETP.GE.U32.AND P3, PT, R0, 0x120, PT ;  /* 0x000001200000780c */ /* 0x000fe40003f66070 */
[----:B------:R-:W-:Y:S01]  /*1f20*/  @P0 IADD3 R3, PT, PT, R3, 0x20, RZ ;  /* 0x0000002003030810 */ /* 0x000fe20007ffe0ff */
[----:B------:R3:W5:Y:S03]  /*1f30*/  @P0 LDG.E.128 R8, desc[UR6][R148.64] ;  /* 0x0000000694080981 */ /* 0x000766000c1e1d00 */
[----:B0-----:R-:W0:Y:S01]  /*1f40*/  LDC.64 R144, c[0x0][0x3d0] ;  /* 0x0000f400ff907b82 */ /* 0x001e220000000a00 */
[----:B------:R3:W5:Y:S01]  /*1f50*/  @P0 LD.E.128 R108, desc[UR6][R150.64] ;  /* 0x00000006966c0980 */ /* 0x000762000c101d00 */
[----:B------:R-:W-:-:S04]  /*1f60*/  @P1 IMAD.WIDE.U32 R4, R3, 0x10, R4 ;  /* 0x0000001003041825 */ /* 0x000fc800078e0004 */
[C---:B------:R-:W-:Y:S01]  /*1f70*/  @P1 IMAD.WIDE.U32 R6, R3.reuse, 0x10, R6 ;  /* 0x0000001003061825 */ /* 0x040fe200078e0006 */
[----:B------:R2:W5:Y:S01]  /*1f80*/  @P1 LDG.E.128 R12, desc[UR6][R4.64] ;  /* 0x00000006040c1981 */ /* 0x000562000c1e1d00 */
[----:B-1----:R-:W1:Y:S02]  /*1f90*/  @P6 LDC.64 R146, c[0x0][0x438] ;  /* 0x00010e00ff926b82 */ /* 0x002e640000000a00 */
[C---:B------:R-:W-:Y:S01]  /*1fa0*/  @P1 IMAD.WIDE.U32 R124, R3.reuse, 0x10, R124 ;  /* 0x00000010037c1825 */ /* 0x040fe200078e007c */
[----:B------:R2:W5:Y:S04]  /*1fb0*/  @P1 LD.E.128 R68, desc[UR6][R6.64] ;  /* 0x0000000606441980 */ /* 0x000568000c101d00 */
[----:B------:R4:W5:Y:S01]  /*1fc0*/  @P1 LDG.E.128 R16, desc[UR6][R124.64] ;  /* 0x000000067c101981 */ /* 0x000962000c1e1d00 */
[----:B---3--:R-:W3:Y:S01]  /*1fd0*/  LDC.64 R148, c[0x0][0x3d8] ;  /* 0x0000f600ff947b82 */ /* 0x008ee20000000a00 */
[----:B------:R-:W-:-:S07]  /*1fe0*/  @P1 IMAD.WIDE.U32 R126, R3, 0x10, R126 ;  /* 0x00000010037e1825 */ /* 0x000fce00078e007e */
[----:B------:R-:W3:Y:S01]  /*1ff0*/  @P6 LDC.64 R150, c[0x0][0x440] ;  /* 0x00011000ff966b82 */ /* 0x000ee20000000a00 */
[----:B------:R-:W-:Y:S01]  /*2000*/  @P1 VIADD R3, R3, 0x20 ;  /* 0x0000002003031836 */ /* 0x000fe20000000000 */
[----:B------:R0:W5:Y:S06]  /*2010*/  @P1 LD.E.128 R104, desc[UR6][R126.64] ;  /* 0x000000067e681980 */ /* 0x00016c000c101d00 */
[----:B------:R-:W3:Y:S01]  /*2020*/  LDC.64 R152, c[0x0][0x3d0] ;  /* 0x0000f400ff987b82 */ /* 0x000ee20000000a00 */
[----:B------:R-:W-:-:S07]  /*2030*/  @P2 IMAD.WIDE.U32 R128, R3, 0x10, R128 ;  /* 0x0000001003802825 */ /* 0x000fce00078e0080 */
[----:B--2---:R-:W2:Y:S01]  /*2040*/  @P3 LDC.64 R4, c[0x0][0x438] ;  /* 0x00010e00ff043b82 */ /* 0x004ea20000000a00 */
[C---:B------:R-:W-:Y:S01]  /*2050*/  @P2 IMAD.WIDE.U32 R130, R3.reuse, 0x10, R130 ;  /* 0x0000001003822825 */ /* 0x040fe200078e0082 */
[----:B------:R0:W5:Y:S06]  /*2060*/  @P2 LDG.E.128 R20, desc[UR6][R128.64] ;  /* 0x0000000680142981 */ /* 0x00016c000c1e1d00 */
[----:B------:R-:W2:Y:S01]  /*2070*/  LDC.64 R6, c[0x0][0x3d8] ;  /* 0x0000f600ff067b82 */ /* 0x000ea20000000a00 */
[C---:B------:R-:W-:Y:S01]  /*2080*/  @P2 IMAD.WIDE.U32 R132, R3.reuse, 0x10, R132 ;  /* 0x0000001003842825 */ /* 0x040fe200078e0084 */
[----:B------:R0:W5:Y:S06]  /*2090*/  @P2 LD.E.128 R64, desc[UR6][R130.64] ;  /* 0x0000000682402980 */ /* 0x00016c000c101d00 */
[----:B----4-:R-:W4:Y:S01]  /*20a0*/  @P3 LDC.64 R124, c[0x0][0x440] ;  /* 0x00011000ff7c3b82 */ /* 0x010f220000000a00 */
        /* <DEDUP_REMOVED lines=14> */
[C---:B-1----:R-:W-:Y:S01]  /*2190*/  @P6 IMAD.WIDE.U32 R146, R3.reuse, 0x10, R146 ;  /* 0x0000001003926825 */ /* 0x042fe200078e0092 */
[----:B------:R0:W5:Y:S03]  /*21a0*/  @P6 LDG.E.128 R36, desc[UR6][R144.64] ;  /* 0x0000000690246981 */ /* 0x000166000c1e1d00 */
[C---:B---3--:R-:W-:Y:S01]  /*21b0*/  @P6 IMAD.WIDE.U32 R148, R3.reuse, 0x10, R148 ;  /* 0x0000001003946825 */ /* 0x048fe200078e0094 */
[----:B------:R0:W5:Y:S03]  /*21c0*/  @P6 LD.E.128 R56, desc[UR6][R146.64] ;  /* 0x0000000692386980 */ /* 0x000166000c101d00 */
[C---:B------:R-:W-:Y:S01]  /*21d0*/  @P6 IMAD.WIDE.U32 R150, R3.reuse, 0x10, R150 ;  /* 0x0000001003966825 */ /* 0x040fe200078e0096 */
[----:B------:R-:W-:Y:S01]  /*21e0*/  @P6 IADD3 R3, PT, PT, R3, 0x20, RZ ;  /* 0x0000002003036810 */ /* 0x000fe20007ffe0ff */
[----:B------:R0:W5:Y:S04]  /*21f0*/  @P6 LDG.E.128 R40, desc[UR6][R148.64] ;  /* 0x0000000694286981 */ /* 0x000168000c1e1d00 */
[C---:B------:R-:W-:Y:S01]  /*2200*/  @P3 IMAD.WIDE.U32 R152, R3.reuse, 0x10, R152 ;  /* 0x0000001003983825 */ /* 0x040fe200078e0098 */
[----:B------:R0:W5:Y:S03]  /*2210*/  @P6 LD.E.128 R92, desc[UR6][R150.64] ;  /* 0x00000006965c6980 */ /* 0x000166000c101d00 */
[C---:B--2---:R-:W-:Y:S01]  /*2220*/  @P3 IMAD.WIDE.U32 R4, R3.reuse, 0x10, R4 ;  /* 0x0000001003043825 */ /* 0x044fe200078e0004 */
[----:B------:R0:W5:Y:S03]  /*2230*/  @P3 LDG.E.128 R44, desc[UR6][R152.64] ;  /* 0x00000006982c3981 */ /* 0x000166000c1e1d00 */
[C---:B------:R-:W-:Y:S01]  /*2240*/  @P3 IMAD.WIDE.U32 R6, R3.reuse, 0x10, R6 ;  /* 0x0000001003063825 */ /* 0x040fe200078e0006 */
[----:B------:R0:W5:Y:S03]  /*2250*/  @P3 LD.E.128 R52, desc[UR6][R4.64] ;  /* 0x0000000604343980 */ /* 0x000166000c101d00 */
[C---:B----4-:R-:W-:Y:S01]  /*2260*/  @P3 IMAD.WIDE.U32 R124, R3.reuse, 0x10, R124 ;  /* 0x00000010037c3825 */ /* 0x050fe200078e007c */
        /* <DEDUP_REMOVED lines=18> */
.L_x_16162:
        /* <DEDUP_REMOVED lines=18> */
[C---:B------:R-:W-:Y:S01]  /*24b0*/  ISETP.GE.U32.AND P1, PT, R0.reuse, 0x40, PT ;  /* 0x000000400000780c */ /* 0x040fe20003f26070 */
[----:B------:R-:W4:Y:S04]  /*24c0*/  LDL R140, [R1+0x40] ;  /* 0x00004000018c7983 */ /* 0x000f280000100800 */
[----:B------:R-:W4:Y:S02]  /*24d0*/  LDL R141, [R1+0x44] ;  /* 0x00004400018d7983 */ /* 0x000f240000100800 */
[----:B------:R-:W1:Y:S02]  /*24e0*/  LDC.64 R88, c[0x0][0x3d8] ;  /* 0x0000f600ff587b82 */ /* 0x000e640000000a00 */
[----:B------:R-:W4:Y:S04]  /*24f0*/  LDL R142, [R1+0x48] ;  /* 0x00004800018e7983 */ /* 0x000f280000100800 */
[----:B------:R-:W4:Y:S02]  /*2500*/  LDL R143, [R1+0x4c] ;  /* 0x00004c00018f7983 */ /* 0x000f240000100800 */
        /* <DEDUP_REMOVED lines=13> */
[----:B------:R-:W-:Y:S01]  /*25e0*/  ISETP.GE.U32.AND P3, PT, R0, 0xc0, PT ;  /* 0x000000c00000780c */ /* 0x000fe20003f66070 */
[C---:B------:R-:W-:Y:S01]  /*25f0*/  @P1 IMAD.WIDE.U32 R100, R3.reuse, 0x10, R100 ;  /* 0x0000001003641825 */ /* 0x040fe200078e0064 */
[----:B------:R-:W1:Y:S01]  /*2600*/  @P6 LDC.64 R108, c[0x0][0x438] ;  /* 0x00010e00ff6c6b82 */ /* 0x000e620000000a00 */
[----:B------:R0:W5:Y:S02]  /*2610*/  @P5 LD.E.128 R84, desc[UR6][R6.64] ;  /* 0x0000000606545980 */ /* 0x000164000c101d00 */
[----:B------:R-:W-:-:S04]  /*2620*/  @P1 IMAD.WIDE.U32 R92, R3, 0x10, R92 ;  /* 0x00000010035c1825 */ /* 0x000fc800078e005c */
[C---:B------:R-:W-:Y:S01]  /*2630*/  @P1 IMAD.WIDE.U32 R96, R3.reuse, 0x10, R96 ;  /* 0x0000001003601825 */ /* 0x040fe200078e0060 */
[----:B------:R-:W-:Y:S01]  /*2640*/  @P1 IADD3 R3, PT, PT, R3, 0x20, RZ ;  /* 0x0000002003031810 */ /* 0x000fe20007ffe0ff */
[----:B------:R-:W1:Y:S01]  /*2650*/  @P4 LDC.64 R116, c[0x0][0x438] ;  /* 0x00010e00ff744b82 */ /* 0x000e620000000a00 */
[----:B------:R-:W-:Y:S02]  /*2660*/  ISETP.GE.U32.AND P2, PT, R0, 0xe0, PT ;  /* 0x000000e00000780c */ /* 0x000fe40003f46070 */
[----:B------:R2:W5:Y:S01]  /*2670*/  @P1 LD.E.128 R80, desc[UR6][R96.64] ;  /* 0x0000000660501980 */ /* 0x000562000c101d00 */
[----:B------:R-:W-:-:S04]  /*2680*/  @P6 IMAD.WIDE.U32 R104, R3, 0x10, R104 ;  /* 0x0000001003686825 */ /* 0x000fc800078e0068 */
[----:B------:R-:W1:Y:S01]  /*2690*/  LDC.64 R120, c[0x0][0x3d8] ;  /* 0x0000f600ff787b82 */ /* 0x000e620000000a00 */
[----:B------:R-:W-:-:S07]  /*26a0*/  @P1 MOV R119, RZ ;  /* 0x000000ff00771202 */ /* 0x000fce0000000f00 */
[----:B0-----:R-:W0:Y:S08]  /*26b0*/  LDC.64 R6, c[0x0][0x3d0] ;  /* 0x0000f400ff067b82 */ /* 0x001e300000000a00 */
[----:B------:R-:W0:Y:S08]  /*26c0*/  LDC.64 R124, c[0x0][0x3d8] ;  /* 0x0000f600ff7c7b82 */ /* 0x000e300000000a00 */
[----:B------:R-:W0:Y:S08]  /*26d0*/  LDC.64 R126, c[0x0][0x3d0] ;  /* 0x0000f400ff7e7b82 */ /* 0x000e300000000a00 */
[----:B------:R-:W0:Y:S08]  /*26e0*/  LDC.64 R128, c[0x0][0x3d8] ;  /* 0x0000f600ff807b82 */ /* 0x000e300000000a00 */
[----:B------:R-:W0:Y:S08]  /*26f0*/  LDC.64 R132, c[0x0][0x3d8] ;  /* 0x0000f600ff847b82 */ /* 0x000e300000000a00 */
[----:B------:R-:W0:Y:S08]  /*2700*/  LDC.64 R134, c[0x0][0x3d0] ;  /* 0x0000f400ff867b82 */ /* 0x000e300000000a00 */
[----:B------:R-:W0:Y:S01]  /*2710*/  LDC.64 R136, c[0x0][0x3d8] ;  /* 0x0000f600ff887b82 */ /* 0x000e220000000a00 */
[----:B--2---:R-:W2:Y:S07]  /*2720*/  @P1 LDG.E.128 R148, desc[UR6][R100.64] ;  /* 0x0000000664941981 */ /* 0x004eae000c1e1d00 */
[----:B------:R-:W0:Y:S01]  /*2730*/  LDC.64 R96, c[0x0][0x3d8] ;  /* 0x0000f600ff607b82 */ /* 0x000e220000000a00 */
[----:B---3--:R3:W2:Y:S04]  /*2740*/  @P1 LDG.E.128 R152, desc[UR6][R92.64] ;  /* 0x000000065c981981 */ /* 0x0086a8000c1e1d00 */
[----:B----4-:R4:W2:Y:S03]  /*2750*/  @P5 LDG.E.128 R156, desc[UR6][R4.64] ;  /* 0x00000006049c5981 */ /* 0x0108a6000c1e1d00 */
[----:B---3--:R-:W3:Y:S01]  /*2760*/  @P0 LDC.64 R92, c[0x0][0x438] ;  /* 0x00010e00ff5c0b82 */ /* 0x008ee20000000a00 */
[----:B-1----:R-:W-:-:S04]  /*2770*/  @P6 IMAD.WIDE.U32 R108, R3, 0x10, R108 ;  /* 0x00000010036c6825 */ /* 0x002fc800078e006c */
[C---:B------:R-:W-:Y:S01]  /*2780*/  @P6 IMAD.WIDE.U32 R112, R3.reuse, 0x10, R112 ;  /* 0x0000001003706825 */ /* 0x040fe200078e0070 */
[----:B------:R1:W5:Y:S02]  /*2790*/  @P6 LD.E.128 R76, desc[UR6][R108.64] ;  /* 0x000000066c4c6980 */ /* 0x000364000c101d00 */
[----:B------:R-:W3:Y:S02]  /*27a0*/  LDC.64 R100, c[0x0][0x3d0] ;  /* 0x0000f400ff647b82 */ /* 0x000ee40000000a00 */
[----:B------:R0:W2:Y:S06]  /*27b0*/  @P6 LDG.E.128 R144, desc[UR6][R104.64] ;  /* 0x0000000668906981 */ /* 0x0000ac000c1e1d00 */
[----:B----4-:R-:W4:Y:S01]  /*27c0*/  LDC.64 R4, c[0x0][0x3d0] ;  /* 0x0000f400ff047b82 */ /* 0x010f220000000a00 */
[----:B------:R-:W-:Y:S01]  /*27d0*/  @P6 IADD3 R3, PT, PT, R3, 0x20, RZ ;  /* 0x0000002003036810 */ /* 0x000fe20007ffe0ff */
[----:B------:R-:W-:Y:S01]  /*27e0*/  @P6 IMAD.MOV.U32 R115, RZ, RZ, RZ ;  /* 0x000000ffff736224 */ /* 0x000fe200078e00ff */
[----:B------:R0:W5:Y:S05]  /*27f0*/  @P6 LDG.E.128 R244, desc[UR6][R112.64] ;  /* 0x0000000670f46981 */ /* 0x00016a000c1e1d00 */
[----:B-1----:R-:W1:Y:S01]  /*2800*/  @P2 LDC.64 R108, c[0x0][0x438] ;  /* 0x00010e00ff6c2b82 */ /* 0x002e620000000a00 */
[----:B------:R-:W2:Y:S07]  /*2810*/  @P5 LDG.E.128 R140, desc[UR6][R88.64] ;  /* 0x00000006588c5981 */ /* 0x000eae000c1e1d00 */
[----:B0-----:R-:W0:Y:S01]  /*2820*/  @P3 LDC.64 R104, c[0x0][0x438] ;  /* 0x00010e00ff683b82 */ /* 0x001e220000000a00 */
[----:B------:R-:W-:-:S04]  /*2830*/  @P4 IMAD.WIDE.U32 R116, R3, 0x10, R116 ;  /* 0x0000001003744825 */ /* 0x000fc800078e0074 */
[C---:B------:R-:W-:Y:S01]  /*2840*/  @P4 IMAD.WIDE.U32 R120, R3.reuse, 0x10, R120 ;  /* 0x0000001003784825 */ /* 0x040fe200078e0078 */
[----:B------:R-:W5:Y:S02]  /*2850*/  @P4 LD.E.128 R72, desc[UR6][R116.64] ;  /* 0x0000000674484980 */ /* 0x000f64000c101d00 */
[----:B------:R-:W1:Y:S01]  /*2860*/  LDC.64 R112, c[0x0][0x3d0] ;  /* 0x0000f400ff707b82 */ /* 0x000e620000000a00 */
[C---:B----4-:R-:W-:Y:S01]  /*2870*/  @P4 IMAD.WIDE.U32 R4, R3.reuse, 0x10, R4 ;  /* 0x0000001003044825 */ /* 0x050fe200078e0004 */
[----:B------:R-:W-:Y:S01]  /*2880*/  @P4 IADD3 R3, PT, PT, R3, 0x20, RZ ;  /* 0x0000002003034810 */ /* 0x000fe20007ffe0ff */
[----:B------:R-:W5:Y:S04]  /*2890*/  @P4 LDG.E.128 R8, desc[UR6][R120.64] ;  /* 0x0000000678084981 */ /* 0x000f68000c1e1d00 */
[C---:B------:R-:W-:Y:S01]  /*28a0*/  @P0 IMAD.WIDE.U32 R6, R3.reuse, 0x10, R6 ;  /* 0x0000001003060825 */ /* 0x040fe200078e0006 */
[----:B------:R-:W5:Y:S03]  /*28b0*/  @P4 LDG.E.128 R240, desc[UR6][R4.64] ;  /* 0x0000000604f04981 */ /* 0x000f66000c1e1d00 */
[C---:B---3--:R-:W-:Y:S01]  /*28c0*/  @P0 IMAD.WIDE.U32 R92, R3.reuse, 0x10, R92 ;  /* 0x00000010035c0825 */ /* 0x048fe200078e005c */
[----:B------:R-:W5:Y:S03]  /*28d0*/  @P0 LDG.E.128 R12, desc[UR6][R6.64] ;  /* 0x00000006060c0981 */ /* 0x000f66000c1e1d00 */
[C---:B------:R-:W-:Y:S01]  /*28e0*/  @P0 IMAD.WIDE.U32 R96, R3.reuse, 0x10, R96 ;  /* 0x0000001003600825 */ /* 0x040fe200078e0060 */
[----:B------:R-:W-:-:S03]  /*28f0*/  @P0 IADD3 R3, PT, PT, R3, 0x20, RZ ;  /* 0x0000002003030810 */ /* 0x000fc60007ffe0ff */
[----:B------:R-:W-:Y:S01]  /*2900*/  HFMA2 R90, -RZ, RZ, 0, 0 ;  /* 0x00000000ff5a7431 */ /* 0x000fe200000001ff */
[----:B------:R-:W-:Y:S01]  /*2910*/  @P4 MOV R111, RZ ;  /* 0x000000ff006f4202 */ /* 0x000fe20000000f00 */
[----:B------:R-:W-:Y:S01]  /*2920*/  HFMA2 R102, -RZ, RZ, 0, 0 ;  /* 0x00000000ff667431 */ /* 0x000fe200000001ff */
[----:B------:R3:W5:Y:S01]  /*2930*/  @P0 LD.E.128 R68, desc[UR6][R92.64] ;  /* 0x000000065c440980 */ /* 0x000762000c101d00 */
[----:B------:R-:W-:-:S03]  /*2940*/  @P3 IMAD.WIDE.U32 R100, R3, 0x10, R100 ;  /* 0x0000001003643825 */ /* 0x000fc600078e0064 */
[----:B--2---:R2:W-:Y:S04]  /*2950*/  @P1 STL.64 [R1+0x20], R148 ;  /* 0x0000209401001387 */ /* 0x0045e80000100a00 */
[----:B------:R2:W-:Y:S01]  /*2960*/  @P1 STL.64 [R1+0x28], R150 ;  /* 0x0000289601001387 */ /* 0x0005e20000100a00 */
[----:B0-----:R-:W-:-:S04]  /*2970*/  @P3 IMAD.WIDE.U32 R104, R3, 0x10, R104 ;  /* 0x0000001003683825 */ /* 0x001fc800078e0068 */
[----:B------:R-:W-:Y:S02]  /*2980*/  HFMA2 R114, -RZ, RZ, 0, 0 ;  /* 0x00000000ff727431 */ /* 0x000fe400000001ff */
[----:B------:R-:W-:Y:S02]  /*2990*/  HFMA2 R122, -RZ, RZ, 0, 0 ;  /* 0x00000000ff7a7431 */ /* 0x000fe400000001ff */
[----:B------:R-:W-:Y:S01]  /*29a0*/  @P3 IMAD.WIDE.U32 R124, R3, 0x10, R124 ;  /* 0x00000010037c3825 */ /* 0x000fe200078e007c */
[----:B------:R-:W-:Y:S01]  /*29b0*/  ISETP.GE.U32.AND P4, PT, R0, 0x140, PT ;  /* 0x000001400000780c */ /* 0x000fe20003f86070 */
[----:B------:R0:W5:Y:S01]  /*29c0*/  @P0 LDG.E.128 R16, desc[UR6][R96.64] ;  /* 0x0000000660100981 */ /* 0x000162000c1e1d00 */
[----:B---3--:R-:W-:Y:S01]  /*29d0*/  CS2R R92, SRZ ;  /* 0x00000000005c7805 */ /* 0x008fe2000001ff00 */
[----:B------:R-:W-:Y:S01]  /*29e0*/  IMAD.MOV.U32 R94, RZ, RZ, RZ ;  /* 0x000000ffff5e7224 */ /* 0x000fe200078e00ff */
[----:B------:R-:W-:Y:S01]  /*29f0*/  MOV R98, RZ ;  /* 0x000000ff00627202 */ /* 0x000fe20000000f00 */
[----:B------:R-:W5:Y:S04]  /*2a00*/  @P3 LDG.E.128 R24, desc[UR6][R124.64] ;  /* 0x000000067c183981 */ /* 0x000f68000c1e1d00 */
[----:B------:R2:W-:Y:S01]  /*2a10*/  @P1 STL.64 [R1+0x30], R152 ;  /* 0x0000309801001387 */ /* 0x0005e20000100a00 */
[----:B------:R-:W-:Y:S01]  /*2a20*/  MOV R106, RZ ;  /* 0x000000ff006a7202 */ /* 0x000fe20000000f00 */
[----:B------:R-:W-:Y:S01]  /*2a30*/  IMAD.MOV.U32 R110, RZ, RZ, RZ ;  /* 0x000000ffff6e7224 */ /* 0x000fe200078e00ff */
[----:B------:R-:W-:Y:S01]  /*2a40*/  MOV R118, RZ ;  /* 0x000000ff00767202 */ /* 0x000fe20000000f00 */
[----:B------:R3:W5:Y:S01]  /*2a50*/  @P3 LDG.E.128 R20, desc[UR6][R100.64] ;  /* 0x0000000664143981 */ /* 0x000762000c1e1d00 */
[----:B------:R-:W-:-:S02]  /*2a60*/  CS2R R116, SRZ ;  /* 0x0000000000747805 */ /* 0x000fc4000001ff00 */
[----:B------:R-:W-:Y:S01]  /*2a70*/  CS2R R120, SRZ ;  /* 0x0000000000787805 */ /* 0x000fe2000001ff00 */
[----:B------:R-:W-:Y:S01]  /*2a80*/  @P5 IMAD.MOV.U32 R123, RZ, RZ, RZ ;  /* 0x000000ffff7b5224 */ /* 0x000fe200078e00ff */
[----:B------:R4:W5:Y:S04]  /*2a90*/  @P3 LD.E.128 R64, desc[UR6][R104.64] ;  /* 0x0000000668403980 */ /* 0x000968000c101d00 */
[----:B------:R2:W-:Y:S04]  /*2aa0*/  @P5 STL.64 [R1+0x50], R156 ;  /* 0x0000509c01005387 */ /* 0x0005e80000100a00 */
[----:B------:R2:W-:Y:S04]  /*2ab0*/  @P5 STL.64 [R1+0x58], R158 ;  /* 0x0000589e01005387 */ /* 0x0005e80000100a00 */
[----:B------:R2:W-:Y:S01]  /*2ac0*/  @P1 STL.64 [R1+0x38], R154 ;  /* 0x0000389a01001387 */ /* 0x0005e20000100a00 */
[----:B------:R-:W-:-:S03]  /*2ad0*/  ISETP.GE.U32.AND P1, PT, R0, 0x100, PT ;  /* 0x000001000000780c */ /* 0x000fc60003f26070 */
[----:B------:R2:W-:Y:S04]  /*2ae0*/  @P6 STL.64 [R1+0x10], R144 ;  /* 0x0000109001006387 */ /* 0x0005e80000100a00 */
[----:B------:R2:W-:Y:S01]  /*2af0*/  @P6 STL.64 [R1+0x18], R146 ;  /* 0x0000189201006387 */ /* 0x0005e20000100a00 */
[----:B------:R-:W-:-:S05]  /*2b00*/  ISETP.GE.U32.AND P6, PT, R0, 0x120, PT ;  /* 0x000001200000780c */ /* 0x000fca0003fc6070 */
[----:B------:R-:W0:Y:S01]  /*2b10*/  @P1 LDC.64 R130, c[0x0][0x438] ;  /* 0x00010e00ff821b82 */ /* 0x000e220000000a00 */
[----:B------:R-:W-:-:S07]  /*2b20*/  @P3 IADD3 R3, PT, PT, R3, 0x20, RZ ;  /* 0x0000002003033810 */ /* 0x000fce0007ffe0ff */
[----:B------:R-:W3:Y:S01]  /*2b30*/  @P6 LDC.64 R88, c[0x0][0x438] ;  /* 0x00010e00ff586b82 */ /* 0x000ee20000000a00 */
[----:B------:R-:W-:-:S04]  /*2b40*/  @P2 IMAD.WIDE.U32 R126, R3, 0x10, R126 ;  /* 0x00000010037e2825 */ /* 0x000fc800078e007e */
[C---:B-1----:R-:W-:Y:S01]  /*2b50*/  @P2 IMAD.WIDE.U32 R108, R3.reuse, 0x10, R108 ;  /* 0x00000010036c2825 */ /* 0x042fe200078e006c */
[----:B------:R-:W5:Y:S03]  /*2b60*/  @P2 LDG.E.128 R28, desc[UR6][R126.64] ;  /* 0x000000067e1c2981 */ /* 0x000f66000c1e1d00 */
[C---:B------:R-:W-:Y:S01]  /*2b70*/  @P2 IMAD.WIDE.U32 R128, R3.reuse, 0x10, R128 ;  /* 0x0000001003802825 */ /* 0x040fe200078e0080 */
[----:B------:R2:W-:Y:S03]  /*2b80*/  @P5 STL.64 [R1+0x40], R140 ;  /* 0x0000408c01005387 */ /* 0x0005e60000100a00 */
[----:B------:R-:W-:Y:S01]  /*2b90*/  @P2 VIADD R3, R3, 0x20 ;  /* 0x0000002003032836 */ /* 0x000fe20000000000 */
[----:B------:R-:W5:Y:S03]  /*2ba0*/  @P2 LDG.E.128 R32, desc[UR6][R128.64] ;  /* 0x0000000680202981 */ /* 0x000f66000c1e1d00 */
[C---:B------:R-:W-:Y:S01]  /*2bb0*/  @P1 IMAD.WIDE.U32 R112, R3.reuse, 0x10, R112 ;  /* 0x0000001003701825 */ /* 0x040fe200078e0070 */
[----:B------:R1:W5:Y:S03]  /*2bc0*/  @P2 LD.E.128 R60, desc[UR6][R108.64] ;  /* 0x000000066c3c2980 */ /* 0x000366000c101d00 */
[C---:B0-----:R-:W-:Y:S01]  /*2bd0*/  @P1 IMAD.WIDE.U32 R130, R3.reuse, 0x10, R130 ;  /* 0x0000001003821825 */ /* 0x041fe200078e0082 */
[----:B------:R2:W-:Y:S03]  /*2be0*/  @P5 STL.64 [R1+0x48], R142 ;  /* 0x0000488e01005387 */ /* 0x0005e60000100a00 */
[C---:B------:R-:W-:Y:S01]  /*2bf0*/  @P1 IMAD.WIDE.U32 R132, R3.reuse, 0x10, R132 ;  /* 0x0000001003841825 */ /* 0x040fe200078e0084 */
[----:B------:R-:W-:Y:S01]  /*2c00*/  @P1 IADD3 R3, PT, PT, R3, 0x20, RZ ;  /* 0x0000002003031810 */ /* 0x000fe20007ffe0ff */
[----:B------:R-:W5:Y:S04]  /*2c10*/  @P1 LD.E.128 R56, desc[UR6][R130.64] ;  /* 0x0000000682381980 */ /* 0x000f68000c101d00 */
[C---:B------:R-:W-:Y:S01]  /*2c20*/  @P6 IMAD.WIDE.U32 R134, R3.reuse, 0x10, R134 ;  /* 0x0000001003866825 */ /* 0x040fe200078e0086 */
[----:B------:R-:W5:Y:S03]  /*2c30*/  @P1 LDG.E.128 R40, desc[UR6][R132.64] ;  /* 0x0000000684281981 */ /* 0x000f66000c1e1d00 */
[C---:B---3--:R-:W-:Y:S01]  /*2c40*/  @P6 IMAD.WIDE.U32 R4, R3.reuse, 0x10, R88 ;  /* 0x0000001003046825 */ /* 0x048fe200078e0058 */
[----:B------:R-:W5:Y:S03]  /*2c50*/  @P6 LDG.E.128 R44, desc[UR6][R134.64] ;  /* 0x00000006862c6981 */ /* 0x000f66000c1e1d00 */
[----:B------:R-:W-:Y:S01]  /*2c60*/  @P6 IMAD.WIDE.U32 R136, R3, 0x10, R136 ;  /* 0x0000001003886825 */ /* 0x000fe200078e0088 */
[----:B------:R-:W5:Y:S04]  /*2c70*/  @P6 LD.E.128 R52, desc[UR6][R4.64] ;  /* 0x0000000604346980 */ /* 0x000f68000c101d00 */
[----:B------:R-:W5:Y:S01]  /*2c80*/  @P6 LDG.E.128 R48, desc[UR6][R136.64] ;  /* 0x0000000688306981 */ /* 0x000f62000c1e1d00 */
[----:B------:R-:W-:-:S02]  /*2c90*/  CS2R R88, SRZ ;  /* 0x0000000000587805 */ /* 0x000fc4000001ff00 */
[----:B------:R-:W-:Y:S02]  /*2ca0*/  CS2R R96, SRZ ;  /* 0x0000000000607805 */ /* 0x000fe4000001ff00 */
[----:B------:R-:W-:Y:S01]  /*2cb0*/  CS2R R100, SRZ ;  /* 0x0000000000647805 */ /* 0x000fe2000001ff00 */
[----:B------:R0:W5:Y:S01]  /*2cc0*/  @P1 LDG.E.128 R36, desc[UR6][R112.64] ;  /* 0x0000000670241981 */ /* 0x000162000c1e1d00 */
[----:B----4-:R-:W-:Y:S02]  /*2cd0*/  CS2R R104, SRZ ;  /* 0x0000000000687805 */ /* 0x010fe4000001ff00 */
[----:B-1----:R-:W-:Y:S02]  /*2ce0*/  CS2R R108, SRZ ;  /* 0x00000000006c7805 */ /* 0x002fe4000001ff00 */
[----:B------:R-:W-:Y:S01]  /*2cf0*/  @P0 MOV R107, RZ ;  /* 0x000000ff006b0202 */ /* 0x000fe20000000f00 */
[----:B------:R-:W-:Y:S01]  /*2d00*/  @P1 IMAD.MOV.U32 R95, RZ, RZ, RZ ;  /* 0x000000ffff5f1224 */ /* 0x000fe200078e00ff */
[----:B------:R-:W-:-:S02]  /*2d10*/  @P3 MOV R103, RZ ;  /* 0x000000ff00673202 */ /* 0x000fc40000000f00 */
[----:B------:R-:W-:Y:S02]  /*2d20*/  @P2 MOV R99, RZ ;  /* 0x000000ff00632202 */ /* 0x000fe40000000f00 */
[----:B------:R-:W-:Y:S02]  /*2d30*/  @P6 MOV R91, RZ ;  /* 0x000000ff005b6202 */ /* 0x000fe40000000f00 */
[----:B0-----:R-:W-:Y:S02]  /*2d40*/  CS2R R112, SRZ ;  /* 0x0000000000707805 */ /* 0x001fe4000001ff00 */
        /* <DEDUP_REMOVED lines=28> */
[----:B------:R-:W-:Y:S02]  /*2f10*/  CS2R R116, SRZ ;  /* 0x0000000000747805 */ /* 0x000fe4000001ff00 */
[----:B------:R-:W-:Y:S02]  /*2f20*/  MOV R122, RZ ;  /* 0x000000ff007a7202 */ /* 0x000fe40000000f00 */
[----:B------:R-:W-:-:S07]  /*2f30*/  CS2R R120, SRZ ;  /* 0x0000000000787805 */ /* 0x000fce000001ff00 */
.L_x_16161:
[----:B------:R-:W-:Y:S05]  /*2f40*/  BSYNC.RECONVERGENT B0 ;  /* 0x0000000000007941 */ /* 0x000fea0003800200 */
.L_x_16158:
        /* <DEDUP_REMOVED lines=27> */
[----:B------:R-:W-:Y:S04]  /*3100*/  STL [R1+0x3d0], R192 ;  /* 0x0003d0c001007387 */ /* 0x000fe80000100800 */
[----:B------:R-:W3:Y:S04]  /*3110*/  LDL R194, [R1+0x18] ;  /* 0x0000180001c27983 */ /* 0x000ee80000100800 */
[----:B------:R-:W3:Y:S04]  /*3120*/  LDL R169, [R1+0x24] ;  /* 0x0000240001a97983 */ /* 0x000ee80000100800 */
[----:B------:R-:W-:Y:S04]  /*3130*/  STL [R1+0x3cc], R113 ;  /* 0x0003cc7101007387 */ /* 0x000fe80000100800 */
[----:B------:R-:W3:Y:S04]  /*3140*/  LDL R166, [R1+0x34] ;  /* 0x0000340001a67983 */ /* 0x000ee80000100800 */
[----:B------:R-:W-:Y:S04]  /*3150*/  STL [R1+0x3c8], R191 ;  /* 0x0003c8bf01007387 */ /* 0x000fe80000100800 */
[----:B------:R-:W3:Y:S04]  /*3160*/  LDL R163, [R1+0x20] ;  /* 0x0000200001a37983 */ /* 0x000ee80000100800 */
[----:B------:R-:W-:Y:S04]  /*3170*/  STL [R1+0x3c4], R245 ;  /* 0x0003c4f501007387 */ /* 0x000fe80000100800 */
        /* <DEDUP_REMOVED lines=13> */
[----:B0-----:R-:W-:-:S03]  /*3250*/  PRMT R197, R139, 0x7632, R197 ;  /* 0x000076328bc57816 */ /* 0x001fc600000000c5 */
        /* <DEDUP_REMOVED lines=53> */
[----:B--2---:R-:W-:-:S03]  /*35b0*/  PRMT R114, R127, 0x7632, R114 ;  /* 0x000076327f727816 */ /* 0x004fc60000000072 */
[----:B------:R-:W-:Y:S04]  /*35c0*/  STL [R1+0x2ec], R120 ;  /* 0x0002ec7801007387 */ /* 0x000fe80000100800 */
[----:B------:R-:W-:Y:S01]  /*35d0*/  STL [R1+0x2e8], R5 ;  /* 0x0002e80501007387 */ /* 0x000fe20000100800 */
[----:B----4-:R-:W-:-:S03]  /*35e0*/  PRMT R196, R135, 0x7632, R196 ;  /* 0x0000763287c47816 */ /* 0x010fc600000000c4 */
[----:B------:R-:W-:Y:S04]  /*35f0*/  STL [R1+0x2e4], R4 ;  /* 0x0002e40401007387 */ /* 0x000fe80000100800 */
[----:B------:R-:W-:Y:S01]  /*3600*/  STL [R1+0x2e0], R84 ;  /* 0x0002e05401007387 */ /* 0x000fe20000100800 */
[----:B-1----:R-:W-:-:S03]  /*3610*/  PRMT R246, R131, 0x7632, R246 ;  /* 0x0000763283f67816 */ /* 0x002fc600000000f6 */
[----:B------:R-:W-:Y:S04]  /*3620*/  STL [R1+0x2dc], R2 ;  /* 0x0002dc0201007387 */ /* 0x000fe80000100800 */
[----:B------:R-:W-:Y:S01]  /*3630*/  STL [R1+0x2d8], R0 ;  /* 0x0002d80001007387 */ /* 0x000fe20000100800 */
[----:B---3--:R-:W-:-:S03]  /*3640*/  PRMT R195, R138, 0x7632, R195 ;  /* 0x000076328ac37816 */ /* 0x008fc600000000c3 */
[----:B------:R0:W-:Y:S01]  /*3650*/  STL.S16 [R1+0x2d4], R197 ;  /* 0x0002d4c501007387 */ /* 0x0001e20000100600 */
[----:B------:R-:W-:Y:S02]  /*3660*/  PRMT R78, R126, 0x7632, R78 ;  /* 0x000076327e4e7816 */ /* 0x000fe4000000004e */
[----:B------:R-:W-:Y:S01]  /*3670*/  PRMT R193, R134, 0x7632, R193 ;  /* 0x0000763286c17816 */ /* 0x000fe200000000c1 */
[----:B0-----:R-:W2:Y:S04]  /*3680*/  LDL.LU R197, [R1+0x3ec] ;  /* 0x0003ec0001c57983 */ /* 0x001ea80000300800 */
[----:B------:R0:W-:Y:S01]  /*3690*/  STL.S16 [R1+0x2d0], R114 ;  /* 0x0002d07201007387 */ /* 0x0001e20000100600 */
[----:B------:R-:W-:-:S03]  /*36a0*/  PRMT R192, R130, 0x7632, R192 ;  /* 0x0000763282c07816 */ /* 0x000fc600000000c0 */
[----:B0-----:R-:W2:Y:S04]  /*36b0*/  LDL.LU R114, [R1+0x3e8] ;  /* 0x0003e80001727983 */ /* 0x001ea80000300800 */
        /* <DEDUP_REMOVED lines=257> */
[----:B--2---:R-:W-:Y:S01]  /*46d0*/  PRMT R197, R114, 0x7632, R197 ;  /* 0x0000763272c57816 */ /* 0x004fe200000000c5 */
[----:B------:R0:W-:Y:S01]  /*46e0*/  STL.S16 [R1+0x174], R226 ;  /* 0x000174e201007387 */ /* 0x0001e20000100600 */
[----:B---3--:R-:W-:-:S02]  /*46f0*/  PRMT R196, R246, 0x7632, R196 ;  /* 0x00007632f6c47816 */ /* 0x008fc400000000c4 */
[----:B----4-:R-:W-:Y:S01]  /*4700*/  PRMT R195, R78, 0x7632, R195 ;  /* 0x000076324ec37816 */ /* 0x010fe200000000c3 */
        /* <DEDUP_REMOVED lines=112> */
.L_x_16244:
        /* <DEDUP_REMOVED lines=8> */
[----:B--234-:R-:W-:Y:S06]  /*4e90*/  @!P5 BRA `(.L_x_16164) ;  /* 0x00000008001cd947 */ /* 0x01cfec0003800000 */
        /* <DEDUP_REMOVED lines=10> */
[----:B------:R-:W5:Y:S04]  /*4f40*/  @P1 LDG.E.128 R144, desc[UR6][R152.64] ;  /* 0x0000000698901981 */ /* 0x000f68000c1e1d00 */
        /* <DEDUP_REMOVED lines=9> */
[----:B-----5:R-:W-:Y:S02]  /*4fe0*/  PRMT R232, R159, 0x7632, R232 ;  /* 0x000076329fe87816 */ /* 0x020fe400000000e8 */
[----:B------:R-:W-:Y:S02]  /*4ff0*/  PRMT R2, R156, 0x7632, R2 ;  /* 0x000076329c027816 */ /* 0x000fe40000000002 */
[----:B------:R-:W-:Y:S02]  /*5000*/  PRMT R4, R157, 0x7632, R4 ;  /* 0x000076329d047816 */ /* 0x000fe40000000004 */
[----:B------:R-:W-:Y:S02]  /*5010*/  PRMT R7, R158, 0x7632, R7 ;  /* 0x000076329e077816 */ /* 0x000fe40000000007 */
[----:B------:R-:W-:Y:S02]  /*5020*/  SHF.L.U32 R152, R156, 0x10, RZ ;  /* 0x000000109c987819 */ /* 0x000fe400000006ff */
[----:B------:R-:W-:Y:S01]  /*5030*/  SHF.L.U32 R156, R158, 0x10, RZ ;  /* 0x000000109e9c7819 */ /* 0x000fe200000006ff */
[----:B------:R-:W-:Y:S01]  /*5040*/  IMAD.U32 R158, R159, 0x10000, RZ ;  /* 0x000100009f9e7824 */ /* 0x000fe200078e00ff */
[----:B------:R-:W-:Y:S01]  /*5050*/  SHF.L.U32 R154, R157, 0x10, RZ ;  /* 0x000000109d9a7819 */ /* 0x000fe200000006ff */
[----:B------:R-:W-:Y:S01]  /*5060*/  IMAD.U32 R159, R232, 0x10000, RZ ;  /* 0x00010000e89f7824 */ /* 0x000fe200078e00ff */
[----:B------:R-:W-:-:S02]  /*5070*/  SHF.L.U32 R153, R2, 0x10, RZ ;  /* 0x0000001002997819 */ /* 0x000fc400000006ff */
[----:B------:R-:W-:Y:S02]  /*5080*/  SHF.L.U32 R155, R4, 0x10, RZ ;  /* 0x00000010049b7819 */ /* 0x000fe400000006ff */
[----:B------:R-:W-:Y:S01]  /*5090*/  SHF.L.U32 R157, R7, 0x10, RZ ;  /* 0x00000010079d7819 */ /* 0x000fe200000006ff */
[----:B------:R-:W-:Y:S06]  /*50a0*/  BRA `(.L_x_16167) ;  /* 0x0000000400847947 */ /* 0x000fec0003800000 */
.L_x_16166:
[C---:B-----5:R-:W-:Y:S02]  /*50b0*/  PRMT R2, R156.reuse, 0x7632, R2 ;  /* 0x000076329c027816 */ /* 0x060fe40000000002 */
[----:B------:R-:W-:Y:S02]  /*50c0*/  SHF.L.U32 R152, R156, 0x10, RZ ;  /* 0x000000109c987819 */ /* 0x000fe400000006ff */
[----:B------:R-:W-:Y:S02]  /*50d0*/  PRMT R7, R157, 0x7632, R7 ;  /* 0x000076329d077816 */ /* 0x000fe40000000007 */
[----:B------:R-:W-:Y:S01]  /*50e0*/  PRMT R4, R158, 0x7632, R4 ;  /* 0x000076329e047816 */ /* 0x000fe20000000004 */
[----:B------:R-:W-:Y:S01]  /*50f0*/  FADD.FTZ R152, R144, R152 ;  /* 0x0000009890987221 */ /* 0x000fe20000010000 */
[C---:B------:R-:W-:Y:S02]  /*5100*/  PRMT R156, R159.reuse, 0x7632, R156 ;  /* 0x000076329f9c7816 */ /* 0x040fe4000000009c */
[----:B------:R-:W-:Y:S01]  /*5110*/  SHF.L.U32 R155, R158, 0x10, RZ ;  /* 0x000000109e9b7819 */ /* 0x000fe200000006ff */
[----:B------:R-:W-:Y:S01]  /*5120*/  IMAD.U32 R158, R159, 0x10000, RZ ;  /* 0x000100009f9e7824 */ /* 0x000fe200078e00ff */
        /* <DEDUP_REMOVED lines=11> */
[----:B------:R-:W-:Y:S01]  /*51e0*/  FADD.FTZ R159, R151, R2 ;  /* 0x00000002979f7221 */ /* 0x000fe20000010000 */
[----:B------:R-:W-:Y:S06]  /*51f0*/  BRA `(.L_x_16167) ;  /* 0x0000000400307947 */ /* 0x000fec0003800000 */
.L_x_16165:
        /* <DEDUP_REMOVED lines=21> */
[--C-:B------:R-:W-:Y:S01]  /*5350*/  FADD.FTZ R156, R2, R4.reuse ;  /* 0x00000004029c7221 */ /* 0x100fe20000010000 */
[----:B------:R-:W-:Y:S02]  /*5360*/  PRMT R4, R158, 0x7632, R4 ;  /* 0x000076329e047816 */ /* 0x000fe40000000004 */
[----:B------:R-:W-:Y:S02]  /*5370*/  PRMT R2, R142, 0x7632, R2 ;  /* 0x000076328e027816 */ /* 0x000fe40000000002 */
[----:B------:R-:W-:-:S03]  /*5380*/  SHF.L.U32 R4, R4, 0x10, RZ ;  /* 0x0000001004047819 */ /* 0x000fc600000006ff */
        /* <DEDUP_REMOVED lines=10> */
[----:B------:R-:W-:Y:S06]  /*5430*/  BRA `(.L_x_16167) ;  /* 0x0000000000a07947 */ /* 0x000fec0003800000 */
.L_x_16168:
[----:B-----5:R-:W-:Y:S01]  /*5440*/  PRMT R2, R156, 0x7632, R2 ;  /* 0x000076329c027816 */ /* 0x020fe20000000002 */
[----:B------:R-:W-:Y:S01]  /*5450*/  IMAD.U32 R154, R141, 0x10000, RZ ;  /* 0x000100008d9a7824 */ /* 0x000fe200078e00ff */
[----:B------:R-:W-:Y:S02]  /*5460*/  PRMT R152, R140, 0x7632, R152 ;  /* 0x000076328c987816 */ /* 0x000fe40000000098 */
[----:B------:R-:W-:Y:S02]  /*5470*/  SHF.L.U32 R4, R2, 0x10, RZ ;  /* 0x0000001002047819 */ /* 0x000fe400000006ff */
[----:B------:R-:W-:Y:S02]  /*5480*/  PRMT R2, R157, 0x7632, R2 ;  /* 0x000076329d027816 */ /* 0x000fe40000000002 */
        /* <DEDUP_REMOVED lines=9> */
[----:B------:R-:W-:Y:S02]  /*5520*/  PRMT R155, R158, 0x7632, R155 ;  /* 0x000076329e9b7816 */ /* 0x000fe4000000009b */
[----:B------:R-:W-:Y:S01]  /*5530*/  SHF.L.U32 R156, R143, 0x10, RZ ;  /* 0x000000108f9c7819 */ /* 0x000fe200000006ff */
[----:B------:R-:W-:Y:S01]  /*5540*/  FADD.FTZ R152, R7, R152 ;  /* 0x0000009807987221 */ /* 0x000fe20000010000 */
[----:B------:R-:W-:-:S02]  /*5550*/  SHF.L.U32 R7, R157, 0x10, RZ ;  /* 0x000000109d077819 */ /* 0x000fc400000006ff */
[----:B------:R-:W-:Y:S01]  /*5560*/  SHF.L.U32 R155, R155, 0x10, RZ ;  /* 0x000000109b9b7819 */ /* 0x000fe200000006ff */
[----:B------:R-:W-:Y:S02]  /*5570*/  FADD.FTZ R152, R144, R152 ;  /* 0x0000009890987221 */ /* 0x000fe40000010000 */
[----:B------:R-:W-:Y:S01]  /*5580*/  FADD.FTZ R154, R7, R154 ;  /* 0x0000009a079a7221 */ /* 0x000fe20000010000 */
[----:B------:R-:W-:-:S03]  /*5590*/  SHF.L.U32 R7, R158, 0x10, RZ ;  /* 0x000000109e077819 */ /* 0x000fc600000006ff */
[----:B------:R-:W-:Y:S02]  /*55a0*/  FADD.FTZ R154, R146, R154 ;  /* 0x0000009a929a7221 */ /* 0x000fe40000010000 */
[----:B------:R-:W-:Y:S01]  /*55b0*/  FADD.FTZ R153, R7, R153 ;  /* 0x0000009907997221 */ /* 0x000fe20000010000 */
[----:B------:R-:W-:-:S05]  /*55c0*/  PRMT R7, R142, 0x7632, R7 ;  /* 0x000076328e077816 */ /* 0x000fca0000000007 */
[----:B------:R-:W-:-:S04]  /*55d0*/  IMAD.U32 R7, R7, 0x10000, RZ ;  /* 0x0001000007077824 */ /* 0x000fc800078e00ff */
[----:B------:R-:W-:Y:S01]  /*55e0*/  FADD.FTZ R7, R155, R7 ;  /* 0x000000079b077221 */ /* 0x000fe20000010000 */
[C---:B------:R-:W-:Y:S02]  /*55f0*/  SHF.L.U32 R155, R159.reuse, 0x10, RZ ;  /* 0x000000109f9b7819 */ /* 0x040fe400000006ff */
[----:B------:R-:W-:Y:S01]  /*5600*/  PRMT R159, R159, 0x7632, R159 ;  /* 0x000076329f9f7816 */ /* 0x000fe2000000009f */
[----:B------:R-:W-:Y:S02]  /*5610*/  FADD.FTZ R157, R149, R7 ;  /* 0x00000007959d7221 */ /* 0x000fe40000010000 */
[--C-:B------:R-:W-:Y:S01]  /*5620*/  FADD.FTZ R155, R155, R156.reuse ;  /* 0x0000009c9b9b7221 */ /* 0x100fe20000010000 */
[----:B------:R-:W-:Y:S02]  /*5630*/  PRMT R156, R143, 0x7632, R156 ;  /* 0x000076328f9c7816 */ /* 0x000fe4000000009c */
[----:B------:R-:W-:Y:S01]  /*5640*/  SHF.L.U32 R159, R159, 0x10, RZ ;  /* 0x000000109f9f7819 */ /* 0x000fe200000006ff */
[----:B------:R-:W-:Y:S01]  /*5650*/  FADD.FTZ R158, R150, R155 ;  /* 0x0000009b969e7221 */ /* 0x000fe20000010000 */
[----:B------:R-:W-:Y:S01]  /*5660*/  FADD.FTZ R155, R147, R2 ;  /* 0x00000002939b7221 */ /* 0x000fe20000010000 */
[----:B------:R-:W-:-:S04]  /*5670*/  IMAD.U32 R156, R156, 0x10000, RZ ;  /* 0x000100009c9c7824 */ /* 0x000fc800078e00ff */
[----:B------:R-:W-:Y:S01]  /*5680*/  FADD.FTZ R159, R159, R156 ;  /* 0x0000009c9f9f7221 */ /* 0x000fe20000010000 */
[----:B------:R-:W-:Y:S01]  /*5690*/  FADD.FTZ R156, R148, R153 ;  /* 0x00000099949c7221 */ /* 0x000fe20000010000 */
[----:B------:R-:W-:Y:S02]  /*56a0*/  FADD.FTZ R153, R145, R4 ;  /* 0x0000000491997221 */ /* 0x000fe40000010000 */
[----:B------:R-:W-:-:S07]  /*56b0*/  FADD.FTZ R159, R151, R159 ;  /* 0x0000009f979f7221 */ /* 0x000fce0000010000 */
.L_x_16167:
[----:B------:R-:W0:Y:S01]  /*56c0*/  LDC.64 R232, c[0x0][0x3a8] ;  /* 0x0000ea00ffe87b82 */ /* 0x000e220000000a00 */
[C---:B------:R-:W-:Y:S01]  /*56d0*/  IADD3 R2, PT, PT, R5.reuse, 0x20, RZ ;  /* 0x0000002005027810 */ /* 0x040fe20007ffe0ff */
[----:B0-----:R-:W-:-:S05]  /*56e0*/  IMAD.WIDE.U32 R232, R5, 0x20, R232 ;  /* 0x0000002005e87825 */ /* 0x001fca00078e00e8 */
[----:B------:R0:W-:Y:S04]  /*56f0*/  STG.E.128 desc[UR6][R232.64], R152 ;  /* 0x00000098e8007986 */ /* 0x0001e8000c101d06 */
[----:B------:R0:W-:Y:S02]  /*5700*/  STG.E.128 desc[UR6][R232.64+0x10], R156 ;  /* 0x0000109ce8007986 */ /* 0x0001e4000c101d06 */
.L_x_16164:
[----:B------:R-:W-:Y:S05]  /*5710*/  BSYNC.RECONVERGENT B0 ;  /* 0x0000000000007941 */ /* 0x000fea0003800200 */
.L_x_16163:
        /* <DEDUP_REMOVED lines=15> */
[----:B------:R-:W5:Y:S04]  /*5810*/  @P1 LDG.E.128 R144, desc[UR6][R160.64] ;  /* 0x00000006a0901981 */ /* 0x000f68000c1e1d00 */
[----:B------:R1:W5:Y:S02]  /*5820*/  @P1 LDG.E.128 R148, desc[UR6][R160.64+0x10] ;  /* 0x00001006a0941981 */ /* 0x000364000c1e1d00 */
[----:B-1----:R-:W-:-:S05]  /*5830*/  IMAD.WIDE.U32 R160, R2, 0x10, R162 ;  /* 0x0000001002a07825 */ /* 0x002fca00078e00a2 */
[----:B------:R1:W5:Y:S01]  /*5840*/  LDG.E.128 R164, desc[UR6][R160.64] ;  /* 0x00000006a0a47981 */ /* 0x000362000c1e1d00 */
[----:B------:R-:W-:Y:S05]  /*5850*/  @!P0 BRA `(.L_x_16171) ;  /* 0x00000004002c8947 */ /* 0x000fea0003800000 */
[----:B------:R-:W-:Y:S05]  /*5860*/  @!P1 BRA `(.L_x_16172) ;  /* 0x0000000000a49947 */ /* 0x000fea0003800000 */
[----:B-----5:R-:W-:Y:S01]  /*5870*/  PRMT R7, R164, 0x7632, R7 ;  /* 0x00007632a4077816 */ /* 0x020fe20000000007 */
[C---:B------:R-:W-:Y:S01]  /*5880*/  IMAD.U32 R162, R165.reuse, 0x10000, RZ ;  /* 0x00010000a5a27824 */ /* 0x040fe200078e00ff */
[----:B-1----:R-:W-:Y:S02]  /*5890*/  PRMT R161, R140, 0x7632, R161 ;  /* 0x000076328ca17816 */ /* 0x002fe400000000a1 */
        /* <DEDUP_REMOVED lines=14> */
[----:B------:R-:W-:Y:S01]  /*5980*/  SHF.L.U32 R161, R141, 0x10, RZ ;  /* 0x000000108da17819 */ /* 0x000fe200000006ff */
[----:B------:R-:W-:-:S02]  /*5990*/  IMAD.U32 R165, R165, 0x10000, RZ ;  /* 0x00010000a5a57824 */ /* 0x000fc400078e00ff */
[----:B------:R-:W-:Y:S02]  /*59a0*/  FADD.FTZ R160, R144, R160 ;  /* 0x000000a090a07221 */ /* 0x000fe40000010000 */
[----:B------:R-:W-:Y:S01]  /*59b0*/  FADD.FTZ R162, R161, R162 ;  /* 0x000000a2a1a27221 */ /* 0x000fe20000010000 */
[----:B------:R-:W-:-:S03]  /*59c0*/  SHF.L.U32 R161, R166, 0x10, RZ ;  /* 0x00000010a6a17819 */ /* 0x000fc600000006ff */
[----:B------:R-:W-:Y:S02]  /*59d0*/  FADD.FTZ R162, R146, R162 ;  /* 0x000000a292a27221 */ /* 0x000fe40000010000 */
[----:B------:R-:W-:Y:S01]  /*59e0*/  FADD.FTZ R161, R163, R161 ;  /* 0x000000a1a3a17221 */ /* 0x000fe20000010000 */
[----:B------:R-:W-:-:S04]  /*59f0*/  PRMT R163, R142, 0x7632, R163 ;  /* 0x000076328ea37816 */ /* 0x000fc800000000a3 */
[----:B------:R-:W-:-:S05]  /*5a00*/  SHF.L.U32 R163, R163, 0x10, RZ ;  /* 0x00000010a3a37819 */ /* 0x000fca00000006ff */
[----:B------:R-:W-:Y:S01]  /*5a10*/  FADD.FTZ R165, R165, R163 ;  /* 0x000000a3a5a57221 */ /* 0x000fe20000010000 */
[C---:B------:R-:W-:Y:S02]  /*5a20*/  SHF.L.U32 R163, R167.reuse, 0x10, RZ ;  /* 0x00000010a7a37819 */ /* 0x040fe400000006ff */
[----:B------:R-:W-:Y:S01]  /*5a30*/  PRMT R167, R167, 0x7632, R167 ;  /* 0x00007632a7a77816 */ /* 0x000fe200000000a7 */
[----:B------:R-:W-:Y:S02]  /*5a40*/  FADD.FTZ R165, R149, R165 ;  /* 0x000000a595a57221 */ /* 0x000fe40000010000 */
[----:B------:R-:W-:Y:S01]  /*5a50*/  FADD.FTZ R163, R164, R163 ;  /* 0x000000a3a4a37221 */ /* 0x000fe20000010000 */
[----:B------:R-:W-:Y:S01]  /*5a60*/  PRMT R164, R143, 0x7632, R164 ;  /* 0x000076328fa47816 */ /* 0x000fe200000000a4 */
[----:B------:R-:W-:Y:S02]  /*5a70*/  IMAD.U32 R167, R167, 0x10000, RZ ;  /* 0x00010000a7a77824 */ /* 0x000fe400078e00ff */
[----:B------:R-:W-:Y:S01]  /*5a80*/  FADD.FTZ R166, R150, R163 ;  /* 0x000000a396a67221 */ /* 0x000fe20000010000 */
[----:B------:R-:W-:Y:S01]  /*5a90*/  SHF.L.U32 R164, R164, 0x10, RZ ;  /* 0x00000010a4a47819 */ /* 0x000fe200000006ff */
[----:B------:R-:W-:-:S04]  /*5aa0*/  FADD.FTZ R163, R147, R4 ;  /* 0x0000000493a37221 */ /* 0x000fc80000010000 */
[----:B------:R-:W-:Y:S01]  /*5ab0*/  FADD.FTZ R167, R167, R164 ;  /* 0x000000a4a7a77221 */ /* 0x000fe20000010000 */
[----:B------:R-:W-:Y:S01]  /*5ac0*/  FADD.FTZ R164, R148, R161 ;  /* 0x000000a194a47221 */ /* 0x000fe20000010000 */
[----:B------:R-:W-:Y:S02]  /*5ad0*/  FADD.FTZ R161, R145, R7 ;  /* 0x0000000791a17221 */ /* 0x000fe40000010000 */
[----:B------:R-:W-:Y:S01]  /*5ae0*/  FADD.FTZ R167, R151, R167 ;  /* 0x000000a797a77221 */ /* 0x000fe20000010000 */
[----:B------:R-:W-:Y:S06]  /*5af0*/  BRA `(.L_x_16173) ;  /* 0x00000004000c7947 */ /* 0x000fec0003800000 */
.L_x_16172:
[----:B-----5:R-:W-:Y:S02]  /*5b00*/  PRMT R4, R164, 0x7632, R4 ;  /* 0x00007632a4047816 */ /* 0x020fe40000000004 */
[----:B------:R-:W-:Y:S02]  /*5b10*/  PRMT R7, R141, 0x7632, R7 ;  /* 0x000076328d077816 */ /* 0x000fe40000000007 */
[----:B-1----:R-:W-:Y:S02]  /*5b20*/  SHF.L.U32 R161, R4, 0x10, RZ ;  /* 0x0000001004a17819 */ /* 0x002fe400000006ff */
[----:B------:R-:W-:Y:S02]  /*5b30*/  PRMT R4, R165, 0x7632, R4 ;  /* 0x00007632a5047816 */ /* 0x000fe40000000004 */
[----:B------:R-:W-:Y:S02]  /*5b40*/  SHF.L.U32 R7, R7, 0x10, RZ ;  /* 0x0000001007077819 */ /* 0x000fe400000006ff */
[----:B------:R-:W-:Y:S01]  /*5b50*/  PRMT R160, R140, 0x7632, R160 ;  /* 0x000076328ca07816 */ /* 0x000fe200000000a0 */
[----:B------:R-:W-:-:S03]  /*5b60*/  IMAD.U32 R4, R4, 0x10000, RZ ;  /* 0x0001000004047824 */ /* 0x000fc600078e00ff */
[----:B------:R-:W-:Y:S01]  /*5b70*/  SHF.L.U32 R160, R160, 0x10, RZ ;  /* 0x00000010a0a07819 */ /* 0x000fe200000006ff */
[----:B------:R-:W-:Y:S01]  /*5b80*/  FADD.FTZ R163, R4, R7 ;  /* 0x0000000704a37221 */ /* 0x000fe20000010000 */
[----:B------:R-:W-:Y:S02]  /*5b90*/  SHF.L.U32 R4, R164, 0x10, RZ ;  /* 0x00000010a4047819 */ /* 0x000fe400000006ff */
[----:B------:R-:W-:Y:S01]  /*5ba0*/  SHF.L.U32 R7, R140, 0x10, RZ ;  /* 0x000000108c077819 */ /* 0x000fe200000006ff */
[----:B------:R-:W-:-:S04]  /*5bb0*/  FADD.FTZ R161, R161, R160 ;  /* 0x000000a0a1a17221 */ /* 0x000fc80000010000 */
        /* <DEDUP_REMOVED lines=8> */
[----:B------:R-:W-:-:S03]  /*5c40*/  PRMT R4, R142, 0x7632, R4 ;  /* 0x000076328e047816 */ /* 0x000fc60000000004 */
[----:B------:R-:W-:Y:S01]  /*5c50*/  IMAD.U32 R7, R7, 0x10000, RZ ;  /* 0x0001000007077824 */ /* 0x000fe200078e00ff */
[----:B------:R-:W-:-:S05]  /*5c60*/  SHF.L.U32 R4, R4, 0x10, RZ ;  /* 0x0000001004047819 */ /* 0x000fca00000006ff */
        /* <DEDUP_REMOVED lines=9> */
[----:B------:R-:W-:Y:S06]  /*5d00*/  BRA `(.L_x_16173) ;  /* 0x0000000000887947 */ /* 0x000fec0003800000 */
.L_x_16171:
[----:B------:R-:W-:Y:S05]  /*5d10*/  @!P1 BRA `(.L_x_16174) ;  /* 0x0000000000549947 */ /* 0x000fea0003800000 */
[----:B-----5:R-:W-:Y:S02]  /*5d20*/  PRMT R4, R164, 0x7632, R4 ;  /* 0x00007632a4047816 */ /* 0x020fe40000000004 */
[C---:B------:R-:W-:Y:S02]  /*5d30*/  PRMT R7, R165.reuse, 0x7632, R7 ;  /* 0x00007632a5077816 */ /* 0x040fe40000000007 */
[----:B------:R-:W-:Y:S02]  /*5d40*/  SHF.L.U32 R162, R165, 0x10, RZ ;  /* 0x00000010a5a27819 */ /* 0x000fe400000006ff */
[----:B------:R-:W-:Y:S02]  /*5d50*/  PRMT R165, R166, 0x7632, R165 ;  /* 0x00007632a6a57816 */ /* 0x000fe400000000a5 */
[----:B0-----:R-:W-:Y:S01]  /*5d60*/  PRMT R232, R167, 0x7632, R232 ;  /* 0x00007632a7e87816 */ /* 0x001fe200000000e8 */
[----:B------:R-:W-:Y:S01]  /*5d70*/  FADD.FTZ R162, R146, R162 ;  /* 0x000000a292a27221 */ /* 0x000fe20000010000 */
[----:B-1----:R-:W-:Y:S01]  /*5d80*/  SHF.L.U32 R160, R164, 0x10, RZ ;  /* 0x00000010a4a07819 */ /* 0x002fe200000006ff */
[----:B------:R-:W-:Y:S01]  /*5d90*/  IMAD.U32 R164, R166, 0x10000, RZ ;  /* 0x00010000a6a47824 */ /* 0x000fe200078e00ff */
        /* <DEDUP_REMOVED lines=13> */
.L_x_16174:
[C---:B-----5:R-:W-:Y:S02]  /*5e70*/  PRMT R7, R165.reuse, 0x7632, R7 ;  /* 0x00007632a5077816 */ /* 0x060fe40000000007 */
[----:B------:R-:W-:Y:S02]  /*5e80*/  SHF.L.U32 R162, R165, 0x10, RZ ;  /* 0x00000010a5a27819 */ /* 0x000fe400000006ff */
[----:B------:R-:W-:Y:S02]  /*5e90*/  PRMT R165, R166, 0x7632, R165 ;  /* 0x00007632a6a57816 */ /* 0x000fe400000000a5 */
[C---:B------:R-:W-:Y:S02]  /*5ea0*/  PRMT R4, R164.reuse, 0x7632, R4 ;  /* 0x00007632a4047816 */ /* 0x040fe40000000004 */
[----:B0-----:R-:W-:Y:S01]  /*5eb0*/  PRMT R232, R167, 0x7632, R232 ;  /* 0x00007632a7e87816 */ /* 0x001fe200000000e8 */
[----:B------:R-:W-:Y:S01]  /*5ec0*/  IMAD.U32 R165, R165, 0x10000, RZ ;  /* 0x00010000a5a57824 */ /* 0x000fe200078e00ff */
[----:B-1----:R-:W-:Y:S01]  /*5ed0*/  SHF.L.U32 R160, R164, 0x10, RZ ;  /* 0x00000010a4a07819 */ /* 0x002fe200000006ff */
[----:B------:R-:W-:Y:S01]  /*5ee0*/  IMAD.U32 R164, R166, 0x10000, RZ ;  /* 0x00010000a6a47824 */ /* 0x000fe200078e00ff */
[----:B------:R-:W-:-:S02]  /*5ef0*/  SHF.L.U32 R166, R167, 0x10, RZ ;  /* 0x00000010a7a67819 */ /* 0x000fc400000006ff */
[----:B------:R-:W-:Y:S02]  /*5f00*/  SHF.L.U32 R161, R4, 0x10, RZ ;  /* 0x0000001004a17819 */ /* 0x000fe400000006ff */
[----:B------:R-:W-:Y:S02]  /*5f10*/  SHF.L.U32 R163, R7, 0x10, RZ ;  /* 0x0000001007a37819 */ /* 0x000fe400000006ff */
[----:B------:R-:W-:-:S07]  /*5f20*/  SHF.L.U32 R167, R232, 0x10, RZ ;  /* 0x00000010e8a77819 */ /* 0x000fce00000006ff */
.L_x_16173:
[----:B0-----:R-:W0:Y:S02]  /*5f30*/  LDC.64 R232, c[0x0][0x3a8] ;  /* 0x0000ea00ffe87b82 */ /* 0x001e240000000a00 */
[C---:B0-----:R-:W-:Y:S01]  /*5f40*/  IMAD.WIDE.U32 R232, R2.reuse, 0x20, R232 ;  /* 0x0000002002e87825 */ /* 0x041fe200078e00e8 */
[----:B------:R-:W-:-:S04]  /*5f50*/  IADD3 R2, PT, PT, R2, 0x20, RZ ;  /* 0x0000002002027810 */ /* 0x000fc80007ffe0ff */
[----:B------:R1:W-:Y:S04]  /*5f60*/  STG.E.128 desc[UR6][R232.64], R160 ;  /* 0x000000a0e8007986 */ /* 0x0003e8000c101d06 */
[----:B------:R1:W-:Y:S02]  /*5f70*/  STG.E.128 desc[UR6][R232.64+0x10], R164 ;  /* 0x000010a4e8007986 */ /* 0x0003e4000c101d06 */
.L_x_16170:
[----:B------:R-:W-:Y:S05]  /*5f80*/  BSYNC.RECONVERGENT B0 ;  /* 0x0000000000007941 */ /* 0x000fea0003800200 */
.L_x_16169:
        /* <DEDUP_REMOVED lines=15> */
[----:B------:R-:W5:Y:S04]  /*6080*/  @P1 LDG.E.128 R144, desc[UR6][R168.64] ;  /* 0x00000006a8901981 */ /* 0x000f68000c1e1d00 */
[----:B------:R2:W5:Y:S02]  /*6090*/  @P1 LDG.E.128 R148, desc[UR6][R168.64+0x10] ;  /* 0x00001006a8941981 */ /* 0x000564000c1e1d00 */
[----:B--2---:R-:W-:-:S05]  /*60a0*/  IMAD.WIDE.U32 R168, R2, 0x10, R170 ;  /* 0x0000001002a87825 */ /* 0x004fca00078e00aa */
[----:B------:R2:W5:Y:S01]  /*60b0*/  LDG.E.128 R172, desc[UR6][R168.64] ;  /* 0x00000006a8ac7981 */ /* 0x000562000c1e1d00 */
[----:B------:R-:W-:Y:S05]  /*60c0*/  @!P0 BRA `(.L_x_16177) ;  /* 0x00000004002c8947 */ /* 0x000fea0003800000 */
[----:B------:R-:W-:Y:S05]  /*60d0*/  @!P1 BRA `(.L_x_16178) ;  /* 0x0000000000a49947 */ /* 0x000fea0003800000 */
[----:B-----5:R-:W-:Y:S01]  /*60e0*/  PRMT R4, R173, 0x7632, R4 ;  /* 0x00007632ad047816 */ /* 0x020fe20000000004 */
[----:B------:R-:W-:Y:S01]  /*60f0*/  IMAD.U32 R171, R142, 0x10000, RZ ;  /* 0x000100008eab7824 */ /* 0x000fe200078e00ff */
[----:B--2---:R-:W-:Y:S02]  /*6100*/  PRMT R168, R141, 0x7632, R168 ;  /* 0x000076328da87816 */ /* 0x004fe400000000a8 */
        /* <DEDUP_REMOVED lines=10> */
[----:B------:R-:W-:Y:S01]  /*61b0*/  IMAD.U32 R169, R140, 0x10000, RZ ;  /* 0x000100008ca97824 */ /* 0x000fe200078e00ff */
[----:B------:R-:W-:Y:S01]  /*61c0*/  PRMT R173, R174, 0x7632, R173 ;  /* 0x00007632aead7816 */ /* 0x000fe200000000ad */
[----:B------:R-:W-:Y:S02]  /*61d0*/  IMAD.U32 R172, R143, 0x10000, RZ ;  /* 0x000100008fac7824 */ /* 0x000fe400078e00ff */
[----:B------:R-:W-:Y:S01]  /*61e0*/  FADD.FTZ R168, R169, R168 ;  /* 0x000000a8a9a87221 */ /* 0x000fe20000010000 */
[----:B------:R-:W-:Y:S02]  /*61f0*/  SHF.L.U32 R169, R141, 0x10, RZ ;  /* 0x000000108da97819 */ /* 0x000fe400000006ff */
[----:B------:R-:W-:Y:S01]  /*6200*/  SHF.L.U32 R173, R173, 0x10, RZ ;  /* 0x00000010adad7819 */ /* 0x000fe200000006ff */
[----:B------:R-:W-:-:S02]  /*6210*/  FADD.FTZ R168, R144, R168 ;  /* 0x000000a890a87221 */ /* 0x000fc40000010000 */
        /* <DEDUP_REMOVED lines=11> */
[----:B------:R-:W-:Y:S02]  /*62d0*/  PRMT R172, R143, 0x7632, R172 ;  /* 0x000076328fac7816 */ /* 0x000fe400000000ac */
[----:B------:R-:W-:Y:S01]  /*62e0*/  SHF.L.U32 R175, R175, 0x10, RZ ;  /* 0x00000010afaf7819 */ /* 0x000fe200000006ff */
        /* <DEDUP_REMOVED lines=8> */
.L_x_16178:
[----:B-----5:R-:W-:Y:S02]  /*6370*/  PRMT R4, R172, 0x7632, R4 ;  /* 0x00007632ac047816 */ /* 0x020fe40000000004 */
[----:B------:R-:W-:Y:S02]  /*6380*/  PRMT R7, R141, 0x7632, R7 ;  /* 0x000076328d077816 */ /* 0x000fe40000000007 */
[----:B--2---:R-:W-:Y:S02]  /*6390*/  SHF.L.U32 R169, R4, 0x10, RZ ;  /* 0x0000001004a97819 */ /* 0x004fe400000006ff */
[----:B------:R-:W-:Y:S02]  /*63a0*/  PRMT R4, R173, 0x7632, R4 ;  /* 0x00007632ad047816 */ /* 0x000fe40000000004 */
[----:B------:R-:W-:Y:S02]  /*63b0*/  SHF.L.U32 R7, R7, 0x10, RZ ;  /* 0x0000001007077819 */ /* 0x000fe400000006ff */
[----:B------:R-:W-:-:S02]  /*63c0*/  SHF.L.U32 R4, R4, 0x10, RZ ;  /* 0x0000001004047819 */ /* 0x000fc400000006ff */
[----:B------:R-:W-:-:S03]  /*63d0*/  PRMT R168, R140, 0x7632, R168 ;  /* 0x000076328ca87816 */ /* 0x000fc600000000a8 */
[----:B------:R-:W-:Y:S01]  /*63e0*/  FADD.FTZ R171, R4, R7 ;  /* 0x0000000704ab7221 */ /* 0x000fe20000010000 */
[----:B------:R-:W-:Y:S01]  /*63f0*/  SHF.L.U32 R4, R172, 0x10, RZ ;  /* 0x00000010ac047819 */ /* 0x000fe200000006ff */
[----:B------:R-:W-:Y:S02]  /*6400*/  IMAD.U32 R168, R168, 0x10000, RZ ;  /* 0x00010000a8a87824 */ /* 0x000fe400078e00ff */
[----:B------:R-:W-:Y:S02]  /*6410*/  IMAD.U32 R7, R140, 0x10000, RZ ;  /* 0x000100008c077824 */ /* 0x000fe400078e00ff */
[----:B------:R-:W-:Y:S02]  /*6420*/  FADD.FTZ R169, R169, R168 ;  /* 0x000000a8a9a97221 */ /* 0x000fe40000010000 */
[----:B------:R-:W-:Y:S01]  /*6430*/  FADD.FTZ R168, R7, R4 ;  /* 0x0000000407a87221 */ /* 0x000fe20000010000 */
[----:B------:R-:W-:Y:S02]  /*6440*/  SHF.L.U32 R4, R173, 0x10, RZ ;  /* 0x00000010ad047819 */ /* 0x000fe400000006ff */
[----:B------:R-:W-:-:S05]  /*6450*/  SHF.L.U32 R7, R141, 0x10, RZ ;  /* 0x000000108d077819 */ /* 0x000fca00000006ff */
[----:B------:R-:W-:Y:S01]  /*6460*/  FADD.FTZ R170, R7, R4 ;  /* 0x0000000407aa7221 */ /* 0x000fe20000010000 */
[----:B------:R-:W-:Y:S01]  /*6470*/  SHF.L.U32 R4, R174, 0x10, RZ ;  /* 0x00000010ae047819 */ /* 0x000fe200000006ff */
[----:B------:R-:W-:-:S04]  /*6480*/  IMAD.U32 R7, R142, 0x10000, RZ ;  /* 0x000100008e077824 */ /* 0x000fc800078e00ff */
[--C-:B------:R-:W-:Y:S01]  /*6490*/  FADD.FTZ R172, R7, R4.reuse ;  /* 0x0000000407ac7221 */ /* 0x100fe20000010000 */
[----:B------:R-:W-:Y:S02]  /*64a0*/  PRMT R7, R174, 0x7632, R7 ;  /* 0x00007632ae077816 */ /* 0x000fe40000000007 */
[----:B------:R-:W-:Y:S02]  /*64b0*/  PRMT R4, R142, 0x7632, R4 ;  /* 0x000076328e047816 */ /* 0x000fe40000000004 */
        /* <DEDUP_REMOVED lines=11> */
[----:B------:R-:W-:Y:S06]  /*6570*/  BRA `(.L_x_16179) ;  /* 0x0000000000887947 */ /* 0x000fec0003800000 */
.L_x_16177:
[----:B------:R-:W-:Y:S05]  /*6580*/  @!P1 BRA `(.L_x_16180) ;  /* 0x0000000000549947 */ /* 0x000fea0003800000 */
[C---:B-----5:R-:W-:Y:S01]  /*6590*/  PRMT R7, R173.reuse, 0x7632, R7 ;  /* 0x00007632ad077816 */ /* 0x060fe20000000007 */
[----:B------:R-:W-:Y:S01]  /*65a0*/  IMAD.U32 R170, R173, 0x10000, RZ ;  /* 0x00010000adaa7824 */ /* 0x000fe200078e00ff */
[----:B------:R-:W-:Y:S02]  /*65b0*/  PRMT R4, R172, 0x7632, R4 ;  /* 0x00007632ac047816 */ /* 0x000fe40000000004 */
[----:B------:R-:W-:Y:S01]  /*65c0*/  PRMT R173, R174, 0x7632, R173 ;  /* 0x00007632aead7816 */ /* 0x000fe200000000ad */
[----:B------:R-:W-:Y:S01]  /*65d0*/  IMAD.U32 R171, R7, 0x10000, RZ ;  /* 0x0001000007ab7824 */ /* 0x000fe200078e00ff */
[----:B01----:R-:W-:Y:S01]  /*65e0*/  PRMT R232, R175, 0x7632, R232 ;  /* 0x00007632afe87816 */ /* 0x003fe200000000e8 */
[----:B------:R-:W-:Y:S01]  /*65f0*/  FADD.FTZ R170, R146, R170 ;  /* 0x000000aa92aa7221 */ /* 0x000fe20000010000 */
[----:B--2---:R-:W-:Y:S01]  /*6600*/  SHF.L.U32 R168, R172, 0x10, RZ ;  /* 0x00000010aca87819 */ /* 0x004fe200000006ff */
        /* <DEDUP_REMOVED lines=9> */
[----:B------:R-:W-:Y:S02]  /*66a0*/  FADD.FTZ R174, R150, R174 ;  /* 0x000000ae96ae7221 */ /* 0x000fe40000010000 */
[----:B------:R-:W-:Y:S02]  /*66b0*/  FADD.FTZ R173, R149, R7 ;  /* 0x0000000795ad7221 */ /* 0x000fe40000010000 */
[----:B------:R-:W-:Y:S01]  /*66c0*/  FADD.FTZ R175, R151, R4 ;  /* 0x0000000497af7221 */ /* 0x000fe20000010000 */
[----:B------:R-:W-:Y:S06]  /*66d0*/  BRA `(.L_x_16179) ;  /* 0x0000000000307947 */ /* 0x000fec0003800000 */
.L_x_16180:
[C---:B-----5:R-:W-:Y:S01]  /*66e0*/  PRMT R7, R173.reuse, 0x7632, R7 ;  /* 0x00007632ad077816 */ /* 0x060fe20000000007 */
[----:B------:R-:W-:Y:S01]  /*66f0*/  IMAD.U32 R170, R173, 0x10000, RZ ;  /* 0x00010000adaa7824 */ /* 0x000fe200078e00ff */
[----:B------:R-:W-:Y:S02]  /*6700*/  PRMT R4, R172, 0x7632, R4 ;  /* 0x00007632ac047816 */ /* 0x000fe40000000004 */
[----:B------:R-:W-:Y:S01]  /*6710*/  PRMT R173, R174, 0x7632, R173 ;  /* 0x00007632aead7816 */ /* 0x000fe200000000ad */
[----:B------:R-:W-:Y:S01]  /*6720*/  IMAD.U32 R171, R7, 0x10000, RZ ;  /* 0x0001000007ab7824 */ /* 0x000fe200078e00ff */
[----:B01----:R-:W-:Y:S02]  /*6730*/  PRMT R232, R175, 0x7632, R232 ;  /* 0x00007632afe87816 */ /* 0x003fe400000000e8 */
[----:B--2---:R-:W-:Y:S02]  /*6740*/  SHF.L.U32 R168, R172, 0x10, RZ ;  /* 0x00000010aca87819 */ /* 0x004fe400000006ff */
[----:B------:R-:W-:-:S02]  /*6750*/  SHF.L.U32 R172, R174, 0x10, RZ ;  /* 0x00000010aeac7819 */ /* 0x000fc400000006ff */
[----:B------:R-:W-:Y:S02]  /*6760*/  SHF.L.U32 R174, R175, 0x10, RZ ;  /* 0x00000010afae7819 */ /* 0x000fe400000006ff */
[----:B------:R-:W-:Y:S02]  /*6770*/  SHF.L.U32 R169, R4, 0x10, RZ ;  /* 0x0000001004a97819 */ /* 0x000fe400000006ff */
[----:B------:R-:W-:Y:S02]  /*6780*/  SHF.L.U32 R173, R173, 0x10, RZ ;  /* 0x00000010adad7819 */ /* 0x000fe400000006ff */
[----:B------:R-:W-:-:S07]  /*6790*/  SHF.L.U32 R175, R232, 0x10, RZ ;  /* 0x00000010e8af7819 */ /* 0x000fce00000006ff */
.L_x_16179:
[----:B01----:R-:W0:Y:S02]  /*67a0*/  LDC.64 R232, c[0x0][0x3a8] ;  /* 0x0000ea00ffe87b82 */ /* 0x003e240000000a00 */
[C---:B0-----:R-:W-:Y:S01]  /*67b0*/  IMAD.WIDE.U32 R232, R2.reuse, 0x20, R232 ;  /* 0x0000002002e87825 */ /* 0x041fe200078e00e8 */
[----:B------:R-:W-:-:S04]  /*67c0*/  IADD3 R2, PT, PT, R2, 0x20, RZ ;  /* 0x0000002002027810 */ /* 0x000fc80007ffe0ff */
[----:B------:R2:W-:Y:S04]  /*67d0*/  STG.E.128 desc[UR6][R232.64], R168 ;  /* 0x000000a8e8007986 */ /* 0x0005e8000c101d06 */
[----:B------:R2:W-:Y:S02]  /*67e0*/  STG.E.128 desc[UR6][R232.64+0x10], R172 ;  /* 0x000010ace8007986 */ /* 0x0005e4000c101d06 */
.L_x_16176:
[----:B------:R-:W-:Y:S05]  /*67f0*/  BSYNC.RECONVERGENT B0 ;  /* 0x0000000000007941 */ /* 0x000fea0003800200 */
.L_x_16175:
        /* <DEDUP_REMOVED lines=15> */
[----:B------:R-:W5:Y:S04]  /*68f0*/  @P1 LDG.E.128 R144, desc[UR6][R176.64] ;  /* 0x00000006b0901981 */ /* 0x000f68000c1e1d00 */
[----:B------:R3:W5:Y:S02]  /*6900*/  @P1 LDG.E.128 R148, desc[UR6][R176.64+0x10] ;  /* 0x00001006b0941981 */ /* 0x000764000c1e1d00 */
[----:B---3--:R-:W-:-:S05]  /*6910*/  IMAD.WIDE.U32 R176, R2, 0x10, R178 ;  /* 0x0000001002b07825 */ /* 0x008fca00078e00b2 */
[----:B------:R3:W5:Y:S01]  /*6920*/  LDG.E.128 R180, desc[UR6][R176.64] ;  /* 0x00000006b0b47981 */ /* 0x000762000c1e1d00 */
[----:B------:R-:W-:Y:S05]  /*6930*/  @!P0 BRA `(.L_x_16183) ;  /* 0x00000004002c8947 */ /* 0x000fea0003800000 */
[----:B------:R-:W-:Y:S05]  /*6940*/  @!P1 BRA `(.L_x_16184) ;  /* 0x0000000000a49947 */ /* 0x000fea0003800000 */
[----:B-----5:R-:W-:Y:S02]  /*6950*/  PRMT R7, R180, 0x7632, R7 ;  /* 0x00007632b4077816 */ /* 0x020fe40000000007 */
[----:B---3--:R-:W-:Y:S02]  /*6960*/  PRMT R177, R140, 0x7632, R177 ;  /* 0x000076328cb17816 */ /* 0x008fe400000000b1 */
[----:B------:R-:W-:Y:S01]  /*6970*/  PRMT R4, R181, 0x7632, R4 ;  /* 0x00007632b5047816 */ /* 0x000fe20000000004 */
[----:B------:R-:W-:Y:S01]  /*6980*/  IMAD.U32 R7, R7, 0x10000, RZ ;  /* 0x0001000007077824 */ /* 0x000fe200078e00ff */
[----:B------:R-:W-:Y:S02]  /*6990*/  PRMT R176, R141, 0x7632, R176 ;  /* 0x000076328db07816 */ /* 0x000fe400000000b0 */
[----:B------:R-:W-:Y:S02]  /*69a0*/  SHF.L.U32 R177, R177, 0x10, RZ ;  /* 0x00000010b1b17819 */ /* 0x000fe400000006ff */
[----:B------:R-:W-:-:S02]  /*69b0*/  SHF.L.U32 R4, R4, 0x10, RZ ;  /* 0x0000001004047819 */ /* 0x000fc400000006ff */
[----:B------:R-:W-:Y:S01]  /*69c0*/  SHF.L.U32 R176, R176, 0x10, RZ ;  /* 0x00000010b0b07819 */ /* 0x000fe200000006ff */
[----:B------:R-:W-:Y:S01]  /*69d0*/  FADD.FTZ R7, R7, R177 ;  /* 0x000000b107077221 */ /* 0x000fe20000010000 */
[----:B------:R-:W-:Y:S02]  /*69e0*/  SHF.L.U32 R177, R140, 0x10, RZ ;  /* 0x000000108cb17819 */ /* 0x000fe400000006ff */
[----:B------:R-:W-:Y:S01]  /*69f0*/  SHF.L.U32 R178, R181, 0x10, RZ ;  /* 0x00000010b5b27819 */ /* 0x000fe200000006ff */
[----:B------:R-:W-:Y:S01]  /*6a00*/  FADD.FTZ R4, R4, R176 ;  /* 0x000000b004047221 */ /* 0x000fe20000010000 */
[----:B------:R-:W-:Y:S01]  /*6a10*/  IMAD.U32 R176, R180, 0x10000, RZ ;  /* 0x00010000b4b07824 */ /* 0x000fe200078e00ff */
[----:B------:R-:W-:Y:S02]  /*6a20*/  SHF.L.U32 R179, R142, 0x10, RZ ;  /* 0x000000108eb37819 */ /* 0x000fe400000006ff */
[----:B------:R-:W-:Y:S01]  /*6a30*/  PRMT R181, R182, 0x7632, R181 ;  /* 0x00007632b6b57816 */ /* 0x000fe200000000b5 */
[----:B------:R-:W-:Y:S01]  /*6a40*/  FADD.FTZ R176, R177, R176 ;  /* 0x000000b0b1b07221 */ /* 0x000fe20000010000 */
[----:B------:R-:W-:-:S02]  /*6a50*/  SHF.L.U32 R177, R141, 0x10, RZ ;  /* 0x000000108db17819 */ /* 0x000fc400000006ff */
[----:B------:R-:W-:Y:S01]  /*6a60*/  SHF.L.U32 R181, R181, 0x10, RZ ;  /* 0x00000010b5b57819 */ /* 0x000fe200000006ff */
[----:B------:R-:W-:Y:S01]  /*6a70*/  FADD.FTZ R176, R144, R176 ;  /* 0x000000b090b07221 */ /* 0x000fe20000010000 */
[----:B------:R-:W-:Y:S01]  /*6a80*/  SHF.L.U32 R180, R143, 0x10, RZ ;  /* 0x000000108fb47819 */ /* 0x000fe200000006ff */
[----:B------:R-:W-:Y:S01]  /*6a90*/  FADD.FTZ R178, R177, R178 ;  /* 0x000000b2b1b27221 */ /* 0x000fe20000010000 */
[----:B------:R-:W-:-:S03]  /*6aa0*/  IMAD.U32 R177, R182, 0x10000, RZ ;  /* 0x00010000b6b17824 */ /* 0x000fc600078e00ff */
[----:B------:R-:W-:Y:S01]  /*6ab0*/  FADD.FTZ R178, R146, R178 ;  /* 0x000000b292b27221 */ /* 0x000fe20000010000 */
[----:B------:R-:W-:Y:S01]  /*6ac0*/  FADD.FTZ R177, R179, R177 ;  /* 0x000000b1b3b17221 */ /* 0x000fe20000010000 */
[----:B------:R-:W-:-:S04]  /*6ad0*/  PRMT R179, R142, 0x7632, R179 ;  /* 0x000076328eb37816 */ /* 0x000fc800000000b3 */
[----:B------:R-:W-:-:S05]  /*6ae0*/  SHF.L.U32 R179, R179, 0x10, RZ ;  /* 0x00000010b3b37819 */ /* 0x000fca00000006ff */
[----:B------:R-:W-:Y:S01]  /*6af0*/  FADD.FTZ R181, R181, R179 ;  /* 0x000000b3b5b57221 */ /* 0x000fe20000010000 */
[C---:B------:R-:W-:Y:S01]  /*6b00*/  IMAD.U32 R179, R183.reuse, 0x10000, RZ ;  /* 0x00010000b7b37824 */ /* 0x040fe200078e00ff */
[----:B------:R-:W-:Y:S02]  /*6b10*/  PRMT R183, R183, 0x7632, R183 ;  /* 0x00007632b7b77816 */ /* 0x000fe400000000b7 */
[----:B------:R-:W-:Y:S01]  /*6b20*/  FADD.FTZ R181, R149, R181 ;  /* 0x000000b595b57221 */ /* 0x000fe20000010000 */
        /* <DEDUP_REMOVED lines=11> */
.L_x_16184:
[----:B-----5:R-:W-:Y:S02]  /*6be0*/  PRMT R4, R180, 0x7632, R4 ;  /* 0x00007632b4047816 */ /* 0x020fe40000000004 */
[----:B------:R-:W-:Y:S02]  /*6bf0*/  PRMT R7, R141, 0x7632, R7 ;  /* 0x000076328d077816 */ /* 0x000fe40000000007 */
[----:B---3--:R-:W-:Y:S01]  /*6c00*/  PRMT R176, R140, 0x7632, R176 ;  /* 0x000076328cb07816 */ /* 0x008fe200000000b0 */
[----:B------:R-:W-:Y:S01]  /*6c10*/  IMAD.U32 R177, R4, 0x10000, RZ ;  /* 0x0001000004b17824 */ /* 0x000fe200078e00ff */
[----:B------:R-:W-:Y:S02]  /*6c20*/  PRMT R4, R181, 0x7632, R4 ;  /* 0x00007632b5047816 */ /* 0x000fe40000000004 */
[----:B------:R-:W-:Y:S02]  /*6c30*/  SHF.L.U32 R7, R7, 0x10, RZ ;  /* 0x0000001007077819 */ /* 0x000fe400000006ff */
[----:B------:R-:W-:-:S02]  /*6c40*/  SHF.L.U32 R4, R4, 0x10, RZ ;  /* 0x0000001004047819 */ /* 0x000fc400000006ff */
[----:B------:R-:W-:-:S03]  /*6c50*/  SHF.L.U32 R176, R176, 0x10, RZ ;  /* 0x00000010b0b07819 */ /* 0x000fc600000006ff */
[----:B------:R-:W-:Y:S01]  /*6c60*/  FADD.FTZ R179, R4, R7 ;  /* 0x0000000704b37221 */ /* 0x000fe20000010000 */
[----:B------:R-:W-:Y:S01]  /*6c70*/  SHF.L.U32 R7, R140, 0x10, RZ ;  /* 0x000000108c077819 */ /* 0x000fe200000006ff */
        /* <DEDUP_REMOVED lines=23> */
.L_x_16183:
[----:B------:R-:W-:Y:S05]  /*6df0*/  @!P1 BRA `(.L_x_16186) ;  /* 0x0000000000549947 */ /* 0x000fea0003800000 */
[C---:B-----5:R-:W-:Y:S01]  /*6e00*/  PRMT R4, R180.reuse, 0x7632, R4 ;  /* 0x00007632b4047816 */ /* 0x060fe20000000004 */
[----:B---3--:R-:W-:Y:S01]  /*6e10*/  IMAD.U32 R176, R180, 0x10000, RZ ;  /* 0x00010000b4b07824 */ /* 0x008fe200078e00ff */
[C---:B------:R-:W-:Y:S02]  /*6e20*/  PRMT R7, R181.reuse, 0x7632, R7 ;  /* 0x00007632b5077816 */ /* 0x040fe40000000007 */
[----:B------:R-:W-:Y:S01]  /*6e30*/  SHF.L.U32 R178, R181, 0x10, RZ ;  /* 0x00000010b5b27819 */ /* 0x000fe200000006ff */
[----:B------:R-:W-:Y:S01]  /*6e40*/  IMAD.U32 R177, R4, 0x10000, RZ ;  /* 0x0001000004b17824 */ /* 0x000fe200078e00ff */
[----:B------:R-:W-:Y:S01]  /*6e50*/  PRMT R181, R182, 0x7632, R181 ;  /* 0x00007632b6b57816 */ /* 0x000fe200000000b5 */
[----:B------:R-:W-:Y:S01]  /*6e60*/  FADD.FTZ R176, R144, R176 ;  /* 0x000000b090b07221 */ /* 0x000fe20000010000 */
[----:B012---:R-:W-:Y:S01]  /*6e70*/  PRMT R232, R183, 0x7632, R232 ;  /* 0x00007632b7e87816 */ /* 0x007fe200000000e8 */
        /* <DEDUP_REMOVED lines=13> */
.L_x_16186:
[C---:B-----5:R-:W-:Y:S01]  /*6f50*/  PRMT R4, R180.reuse, 0x7632, R4 ;  /* 0x00007632b4047816 */ /* 0x060fe20000000004 */
[----:B---3--:R-:W-:Y:S01]  /*6f60*/  IMAD.U32 R176, R180, 0x10000, RZ ;  /* 0x00010000b4b07824 */ /* 0x008fe200078e00ff */
[C---:B------:R-:W-:Y:S02]  /*6f70*/  PRMT R7, R181.reuse, 0x7632, R7 ;  /* 0x00007632b5077816 */ /* 0x040fe40000000007 */
[----:B------:R-:W-:Y:S01]  /*6f80*/  SHF.L.U32 R178, R181, 0x10, RZ ;  /* 0x00000010b5b27819 */ /* 0x000fe200000006ff */
[----:B------:R-:W-:Y:S01]  /*6f90*/  IMAD.U32 R177, R4, 0x10000, RZ ;  /* 0x0001000004b17824 */ /* 0x000fe200078e00ff */
[C---:B------:R-:W-:Y:S02]  /*6fa0*/  PRMT R181, R182.reuse, 0x7632, R181 ;  /* 0x00007632b6b57816 */ /* 0x040fe400000000b5 */
[----:B012---:R-:W-:Y:S02]  /*6fb0*/  PRMT R232, R183, 0x7632, R232 ;  /* 0x00007632b7e87816 */ /* 0x007fe400000000e8 */
[----:B------:R-:W-:-:S02]  /*6fc0*/  SHF.L.U32 R180, R182, 0x10, RZ ;  /* 0x00000010b6b47819 */ /* 0x000fc400000006ff */
[----:B------:R-:W-:Y:S02]  /*6fd0*/  SHF.L.U32 R182, R183, 0x10, RZ ;  /* 0x00000010b7b67819 */ /* 0x000fe400000006ff */
[----:B------:R-:W-:Y:S02]  /*6fe0*/  SHF.L.U32 R179, R7, 0x10, RZ ;  /* 0x0000001007b37819 */ /* 0x000fe400000006ff */
[----:B------:R-:W-:Y:S02]  /*6ff0*/  SHF.L.U32 R181, R181, 0x10, RZ ;  /* 0x00000010b5b57819 */ /* 0x000fe400000006ff */
[----:B------:R-:W-:-:S07]  /*7000*/  SHF.L.U32 R183, R232, 0x10, RZ ;  /* 0x00000010e8b77819 */ /* 0x000fce00000006ff */
.L_x_16185:
[----:B012---:R-:W0:Y:S02]  /*7010*/  LDC.64 R232, c[0x0][0x3a8] ;  /* 0x0000ea00ffe87b82 */ /* 0x007e240000000a00 */
[----:B0-----:R-:W-:-:S04]  /*7020*/  IMAD.WIDE.U32 R232, R2, 0x20, R232 ;  /* 0x0000002002e87825 */ /* 0x001fc800078e00e8 */
[----:B------:R-:W-:Y:S01]  /*7030*/  VIADD R2, R2, 0x20 ;  /* 0x0000002002027836 */ /* 0x000fe20000000000 */
[----:B------:R3:W-:Y:S04]  /*7040*/  STG.E.128 desc[UR6][R232.64], R176 ;  /* 0x000000b0e8007986 */ /* 0x0007e8000c101d06 */
[----:B------:R3:W-:Y:S02]  /*7050*/  STG.E.128 desc[UR6][R232.64+0x10], R180 ;  /* 0x000010b4e8007986 */ /* 0x0007e4000c101d06 */
.L_x_16182:
[----:B------:R-:W-:Y:S05]  /*7060*/  BSYNC.RECONVERGENT B0 ;  /* 0x0000000000007941 */ /* 0x000fea0003800200 */
.L_x_16181:
        /* <DEDUP_REMOVED lines=15> */
[----:B------:R-:W5:Y:S04]  /*7160*/  @P1 LDG.E.128 R144, desc[UR6][R184.64] ;  /* 0x00000006b8901981 */ /* 0x000f68000c1e1d00 */
[----:B------:R4:W5:Y:S02]  /*7170*/  @P1 LDG.E.128 R148, desc[UR6][R184.64+0x10] ;  /* 0x00001006b8941981 */ /* 0x000964000c1e1d00 */
[----:B----4-:R-:W-:-:S05]  /*7180*/  IMAD.WIDE.U32 R184, R2, 0x10, R186 ;  /* 0x0000001002b87825 */ /* 0x010fca00078e00ba */
[----:B------:R0:W5:Y:S01]  /*7190*/  LDG.E.128 R188, desc[UR6][R184.64] ;  /* 0x00000006b8bc7981 */ /* 0x000162000c1e1d00 */
[----:B------:R-:W-:Y:S05]  /*71a0*/  @!P0 BRA `(.L_x_16189) ;  /* 0x00000004002c8947 */ /* 0x000fea0003800000 */
[----:B------:R-:W-:Y:S05]  /*71b0*/  @!P1 BRA `(.L_x_16190) ;  /* 0x0000000000a49947 */ /* 0x000fea0003800000 */
[----:B-----5:R-:W-:Y:S02]  /*71c0*/  PRMT R7, R188, 0x7632, R7 ;  /* 0x00007632bc077816 */ /* 0x020fe40000000007 */
[----:B0-----:R-:W-:Y:S02]  /*71d0*/  PRMT R185, R140, 0x7632, R185 ;  /* 0x000076328cb97816 */ /* 0x001fe400000000b9 */
        /* <DEDUP_REMOVED lines=11> */
[----:B------:R-:W-:Y:S02]  /*7290*/  SHF.L.U32 R187, R142, 0x10, RZ ;  /* 0x000000108ebb7819 */ /* 0x000fe400000006ff */
[----:B------:R-:W-:Y:S01]  /*72a0*/  PRMT R189, R190, 0x7632, R189 ;  /* 0x00007632bebd7816 */ /* 0x000fe200000000bd */
[----:B------:R-:W-:Y:S01]  /*72b0*/  FADD.FTZ R184, R185, R184 ;  /* 0x000000b8b9b87221 */ /* 0x000fe20000010000 */
[----:B------:R-:W-:Y:S01]  /*72c0*/  IMAD.U32 R185, R141, 0x10000, RZ ;  /* 0x000100008db97824 */ /* 0x000fe200078e00ff */
[----:B------:R-:W-:-:S02]  /*72d0*/  SHF.L.U32 R188, R143, 0x10, RZ ;  /* 0x000000108fbc7819 */ /* 0x000fc400000006ff */
[----:B------:R-:W-:Y:S01]  /*72e0*/  SHF.L.U32 R189, R189, 0x10, RZ ;  /* 0x00000010bdbd7819 */ /* 0x000fe200000006ff */
[----:B------:R-:W-:Y:S01]  /*72f0*/  FADD.FTZ R186, R185, R186 ;  /* 0x000000bab9ba7221 */ /* 0x000fe20000010000 */
[----:B------:R-:W-:Y:S01]  /*7300*/  SHF.L.U32 R185, R190, 0x10, RZ ;  /* 0x00000010beb97819 */ /* 0x000fe200000006ff */
[----:B------:R-:W-:Y:S02]  /*7310*/  FADD.FTZ R184, R144, R184 ;  /* 0x000000b890b87221 */ /* 0x000fe40000010000 */
        /* <DEDUP_REMOVED lines=17> */
[----:B------:R-:W-:Y:S01]  /*7430*/  FADD.FTZ R191, R151, R191 ;  /* 0x000000bf97bf7221 */ /* 0x000fe20000010000 */
[----:B------:R-:W-:Y:S06]  /*7440*/  BRA `(.L_x_16191) ;  /* 0x00000004000c7947 */ /* 0x000fec0003800000 */
.L_x_16190:
[----:B-----5:R-:W-:Y:S02]  /*7450*/  PRMT R4, R188, 0x7632, R4 ;  /* 0x00007632bc047816 */ /* 0x020fe40000000004 */
[----:B------:R-:W-:Y:S02]  /*7460*/  PRMT R7, R141, 0x7632, R7 ;  /* 0x000076328d077816 */ /* 0x000fe40000000007 */
[----:B0-----:R-:W-:Y:S02]  /*7470*/  SHF.L.U32 R185, R4, 0x10, RZ ;  /* 0x0000001004b97819 */ /* 0x001fe400000006ff */
        /* <DEDUP_REMOVED lines=30> */
.L_x_16189:
[----:B------:R-:W-:Y:S05]  /*7660*/  @!P1 BRA `(.L_x_16192) ;  /* 0x0000000000549947 */ /* 0x000fea0003800000 */
[C---:B-----5:R-:W-:Y:S02]  /*7670*/  PRMT R7, R189.reuse, 0x7632, R7 ;  /* 0x00007632bd077816 */ /* 0x060fe40000000007 */
[----:B------:R-:W-:Y:S02]  /*7680*/  SHF.L.U32 R186, R189, 0x10, RZ ;  /* 0x00000010bdba7819 */ /* 0x000fe400000006ff */
[----:B------:R-:W-:Y:S02]  /*7690*/  PRMT R4, R188, 0x7632, R4 ;  /* 0x00007632bc047816 */ /* 0x000fe40000000004 */
[----:B------:R-:W-:Y:S01]  /*76a0*/  PRMT R189, R190, 0x7632, R189 ;  /* 0x00007632bebd7816 */ /* 0x000fe200000000bd */
[----:B------:R-:W-:Y:S01]  /*76b0*/  FADD.FTZ R186, R146, R186 ;  /* 0x000000ba92ba7221 */ /* 0x000fe20000010000 */
[----:B-123--:R-:W-:Y:S02]  /*76c0*/  PRMT R232, R191, 0x7632, R232 ;  /* 0x00007632bfe87816 */ /* 0x00efe400000000e8 */
[----:B0-----:R-:W-:-:S02]  /*76d0*/  SHF.L.U32 R184, R188, 0x10, RZ ;  /* 0x00000010bcb87819 */ /* 0x001fc400000006ff */
[----:B------:R-:W-:Y:S02]  /*76e0*/  SHF.L.U32 R187, R7, 0x10, RZ ;  /* 0x0000001007bb7819 */ /* 0x000fe400000006ff */
[----:B------:R-:W-:Y:S01]  /*76f0*/  SHF.L.U32 R188, R190, 0x10, RZ ;  /* 0x00000010bebc7819 */ /* 0x000fe200000006ff */
[----:B------:R-:W-:Y:S01]  /*7700*/  IMAD.U32 R190, R191, 0x10000, RZ ;  /* 0x00010000bfbe7824 */ /* 0x000fe200078e00ff */
        /* <DEDUP_REMOVED lines=9> */
[----:B------:R-:W-:Y:S01]  /*77a0*/  FADD.FTZ R191, R151, R4 ;  /* 0x0000000497bf7221 */ /* 0x000fe20000010000 */
[----:B------:R-:W-:Y:S06]  /*77b0*/  BRA `(.L_x_16191) ;  /* 0x0000000000307947 */ /* 0x000fec0003800000 */
.L_x_16192:
[C---:B-----5:R-:W-:Y:S02]  /*77c0*/  PRMT R7, R189.reuse, 0x7632, R7 ;  /* 0x00007632bd077816 */ /* 0x060fe40000000007 */
[----:B------:R-:W-:Y:S02]  /*77d0*/  SHF.L.U32 R186, R189, 0x10, RZ ;  /* 0x00000010bdba7819 */ /* 0x000fe400000006ff */
[----:B-123--:R-:W-:Y:S02]  /*77e0*/  PRMT R232, R191, 0x7632, R232 ;  /* 0x00007632bfe87816 */ /* 0x00efe400000000e8 */
[----:B------:R-:W-:Y:S02]  /*77f0*/  PRMT R4, R188, 0x7632, R4 ;  /* 0x00007632bc047816 */ /* 0x000fe40000000004 */
[----:B------:R-:W-:Y:S02]  /*7800*/  PRMT R189, R190, 0x7632, R189 ;  /* 0x00007632bebd7816 */ /* 0x000fe400000000bd */
[----:B0-----:R-:W-:-:S02]  /*7810*/  SHF.L.U32 R184, R188, 0x10, RZ ;  /* 0x00000010bcb87819 */ /* 0x001fc400000006ff */
[----:B------:R-:W-:Y:S01]  /*7820*/  SHF.L.U32 R188, R190, 0x10, RZ ;  /* 0x00000010bebc7819 */ /* 0x000fe200000006ff */
[----:B------:R-:W-:Y:S01]  /*7830*/  IMAD.U32 R190, R191, 0x10000, RZ ;  /* 0x00010000bfbe7824 */ /* 0x000fe200078e00ff */
[----:B------:R-:W-:Y:S01]  /*7840*/  SHF.L.U32 R185, R4, 0x10, RZ ;  /* 0x0000001004b97819 */ /* 0x000fe200000006ff */
[----:B------:R-:W-:Y:S01]  /*7850*/  IMAD.U32 R191, R232, 0x10000, RZ ;  /* 0x00010000e8bf7824 */ /* 0x000fe200078e00ff */
[----:B------:R-:W-:Y:S02]  /*7860*/  SHF.L.U32 R187, R7, 0x10, RZ ;  /* 0x0000001007bb7819 */ /* 0x000fe400000006ff */
[----:B------:R-:W-:-:S07]  /*7870*/  SHF.L.U32 R189, R189, 0x10, RZ ;  /* 0x00000010bdbd7819 */ /* 0x000fce00000006ff */
.L_x_16191:
[----:B-123--:R-:W0:Y:S02]  /*7880*/  LDC.64 R232, c[0x0][0x3a8] ;  /* 0x0000ea00ffe87b82 */ /* 0x00ee240000000a00 */
[C---:B0-----:R-:W-:Y:S01]  /*7890*/  IMAD.WIDE.U32 R232, R2.reuse, 0x20, R232 ;  /* 0x0000002002e87825 */ /* 0x041fe200078e00e8 */
[----:B------:R-:W-:-:S04]  /*78a0*/  IADD3 R2, PT, PT, R2, 0x20, RZ ;  /* 0x0000002002027810 */ /* 0x000fc80007ffe0ff */
[----:B------:R4:W-:Y:S04]  /*78b0*/  STG.E.128 desc[UR6][R232.64], R184 ;  /* 0x000000b8e8007986 */ /* 0x0009e8000c101d06 */
[----:B------:R4:W-:Y:S02]  /*78c0*/  STG.E.128 desc[UR6][R232.64+0x10], R188 ;  /* 0x000010bce8007986 */ /* 0x0009e4000c101d06 */
.L_x_16188:
[----:B------:R-:W-:Y:S05]  /*78d0*/  BSYNC.RECONVERGENT B0 ;  /* 0x0000000000007941 */ /* 0x000fea0003800200 */
.L_x_16187:
        /* <DEDUP_REMOVED lines=19> */
[----:B------:R-:W-:Y:S05]  /*7a10*/  @!P0 BRA `(.L_x_16195) ;  /* 0x00000004002c8947 */ /* 0x000fea0003800000 */
[----:B------:R-:W-:Y:S05]  /*7a20*/  @!P1 BRA `(.L_x_16196) ;  /* 0x0000000000a49947 */ /* 0x000fea0003800000 */
[----:B-----5:R-:W-:Y:S01]  /*7a30*/  PRMT R7, R196, 0x7632, R7 ;  /* 0x00007632c4077816 */ /* 0x020fe20000000007 */
[C---:B------:R-:W-:Y:S01]  /*7a40*/  IMAD.U32 R194, R197.reuse, 0x10000, RZ ;  /* 0x00010000c5c27824 */ /* 0x040fe200078e00ff */
[----:B0-----:R-:W-:Y:S02]  /*7a50*/  PRMT R193, R140, 0x7632, R193 ;  /* 0x000076328cc17816 */ /* 0x001fe400000000c1 */
        /* <DEDUP_REMOVED lines=38> */
.L_x_16196:
[----:B-----5:R-:W-:Y:S02]  /*7cc0*/  PRMT R4, R196, 0x7632, R4 ;  /* 0x00007632c4047816 */ /* 0x020fe40000000004 */
[----:B------:R-:W-:Y:S02]  /*7cd0*/  PRMT R7, R141, 0x7632, R7 ;  /* 0x000076328d077816 */ /* 0x000fe40000000007 */
[----:B0-----:R-:W-:Y:S02]  /*7ce0*/  SHF.L.U32 R193, R4, 0x10, RZ ;  /* 0x0000001004c17819 */ /* 0x001fe400000006ff */
        /* <DEDUP_REMOVED lines=30> */
.L_x_16195:
[----:B------:R-:W-:Y:S05]  /*7ed0*/  @!P1 BRA `(.L_x_16198) ;  /* 0x0000000000549947 */ /* 0x000fea0003800000 */
[----:B-----5:R-:W-:Y:S02]  /*7ee0*/  PRMT R4, R196, 0x7632, R4 ;  /* 0x00007632c4047816 */ /* 0x020fe40000000004 */
[C---:B------:R-:W-:Y:S02]  /*7ef0*/  PRMT R7, R197.reuse, 0x7632, R7 ;  /* 0x00007632c5077816 */ /* 0x040fe40000000007 */
[----:B------:R-:W-:Y:S02]  /*7f00*/  SHF.L.U32 R194, R197, 0x10, RZ ;  /* 0x00000010c5c27819 */ /* 0x000fe400000006ff */
[----:B------:R-:W-:Y:S02]  /*7f10*/  PRMT R197, R198, 0x7632, R197 ;  /* 0x00007632c6c57816 */ /* 0x000fe400000000c5 */
[----:B--234-:R-:W-:Y:S01]  /*7f20*/  PRMT R232, R199, 0x7632, R232 ;  /* 0x00007632c7e87816 */ /* 0x01cfe200000000e8 */
[----:B------:R-:W-:Y:S01]  /*7f30*/  FADD.FTZ R194, R146, R194 ;  /* 0x000000c292c27221 */ /* 0x000fe20000010000 */
[----:B0-----:R-:W-:Y:S01]  /*7f40*/  SHF.L.U32 R192, R196, 0x10, RZ ;  /* 0x00000010c4c07819 */ /* 0x001fe200000006ff */
        /* <DEDUP_REMOVED lines=14> */
.L_x_16198:
[C---:B-----5:R-:W-:Y:S02]  /*8030*/  PRMT R7, R197.reuse, 0x7632, R7 ;  /* 0x00007632c5077816 */ /* 0x060fe40000000007 */
[----:B------:R-:W-:Y:S02]  /*8040*/  SHF.L.U32 R194, R197, 0x10, RZ ;  /* 0x00000010c5c27819 */ /* 0x000fe400000006ff */
[----:B------:R-:W-:Y:S02]  /*8050*/  PRMT R197, R198, 0x7632, R197 ;  /* 0x00007632c6c57816 */ /* 0x000fe400000000c5 */
[C---:B------:R-:W-:Y:S02]  /*8060*/  PRMT R4, R196.reuse, 0x7632, R4 ;  /* 0x00007632c4047816 */ /* 0x040fe40000000004 */
[----:B--234-:R-:W-:Y:S01]  /*8070*/  PRMT R232, R199, 0x7632, R232 ;  /* 0x00007632c7e87816 */ /* 0x01cfe200000000e8 */
[----:B------:R-:W-:Y:S01]  /*8080*/  IMAD.U32 R197, R197, 0x10000, RZ ;  /* 0x00010000c5c57824 */ /* 0x000fe200078e00ff */
[----:B0-----:R-:W-:Y:S01]  /*8090*/  SHF.L.U32 R192, R196, 0x10, RZ ;  /* 0x00000010c4c07819 */ /* 0x001fe200000006ff */
[----:B------:R-:W-:Y:S01]  /*80a0*/  IMAD.U32 R196, R198, 0x10000, RZ ;  /* 0x00010000c6c47824 */ /* 0x000fe200078e00ff */
[----:B------:R-:W-:-:S02]  /*80b0*/  SHF.L.U32 R198, R199, 0x10, RZ ;  /* 0x00000010c7c67819 */ /* 0x000fc400000006ff */
[----:B------:R-:W-:Y:S02]  /*80c0*/  SHF.L.U32 R193, R4, 0x10, RZ ;  /* 0x0000001004c17819 */ /* 0x000fe400000006ff */
[----:B------:R-:W-:Y:S02]  /*80d0*/  SHF.L.U32 R195, R7, 0x10, RZ ;  /* 0x0000001007c37819 */ /* 0x000fe400000006ff */
[----:B------:R-:W-:-:S07]  /*80e0*/  SHF.L.U32 R199, R232, 0x10, RZ ;  /* 0x00000010e8c77819 */ /* 0x000fce00000006ff */
.L_x_16197:
[----:B--234-:R-:W0:Y:S02]  /*80f0*/  LDC.64 R232, c[0x0][0x3a8] ;  /* 0x0000ea00ffe87b82 */ /* 0x01ce240000000a00 */
[C---:B0-----:R-:W-:Y:S01]  /*8100*/  IMAD.WIDE.U32 R232, R2.reuse, 0x20, R232 ;  /* 0x0000002002e87825 */ /* 0x041fe200078e00e8 */
[----:B------:R-:W-:-:S04]  /*8110*/  IADD3 R2, PT, PT, R2, 0x20, RZ ;  /* 0x0000002002027810 */ /* 0x000fc80007ffe0ff */
[----:B------:R0:W-:Y:S04]  /*8120*/  STG.E.128 desc[UR6][R232.64], R192 ;  /* 0x000000c0e8007986 */ /* 0x0001e8000c101d06 */
[----:B------:R0:W-:Y:S02]  /*8130*/  STG.E.128 desc[UR6][R232.64+0x10], R196 ;  /* 0x000010c4e8007986 */ /* 0x0001e4000c101d06 */
.L_x_16194:
[----:B------:R-:W-:Y:S05]  /*8140*/  BSYNC.RECONVERGENT B0 ;  /* 0x0000000000007941 */ /* 0x000fea0003800200 */
.L_x_16193:
        /* <DEDUP_REMOVED lines=22> */
[----:B------:R-:W-:Y:S01]  /*82b0*/  IMAD.U32 R203, R142, 0x10000, RZ ;  /* 0x000100008ecb7824 */ /* 0x000fe200078e00ff */
        /* <DEDUP_REMOVED lines=39> */
.L_x_16202:
[----:B-----5:R-:W-:Y:S02]  /*8530*/  PRMT R4, R204, 0x7632, R4 ;  /* 0x00007632cc047816 */ /* 0x020fe40000000004 */
[----:B------:R-:W-:Y:S02]  /*8540*/  PRMT R7, R141, 0x7632, R7 ;  /* 0x000076328d077816 */ /* 0x000fe40000000007 */
[----:B0-----:R-:W-:Y:S02]  /*8550*/  SHF.L.U32 R201, R4, 0x10, RZ ;  /* 0x0000001004c97819 */ /* 0x001fe400000006ff */
        /* <DEDUP_REMOVED lines=30> */
.L_x_16201:
[----:B------:R-:W-:Y:S05]  /*8740*/  @!P0 BRA `(.L_x_16204) ;  /* 0x0000000000548947 */ /* 0x000fea0003800000 */
[C---:B-----5:R-:W-:Y:S01]  /*8750*/  PRMT R7, R205.reuse, 0x7632, R7 ;  /* 0x00007632cd077816 */ /* 0x060fe20000000007 */
[----:B------:R-:W-:Y:S01]  /*8760*/  IMAD.U32 R202, R205, 0x10000, RZ ;  /* 0x00010000cdca7824 */ /* 0x000fe200078e00ff */
[----:B------:R-:W-:Y:S02]  /*8770*/  PRMT R4, R204, 0x7632, R4 ;  /* 0x00007632cc047816 */ /* 0x000fe40000000004 */
[----:B------:R-:W-:Y:S01]  /*8780*/  PRMT R205, R206, 0x7632, R205 ;  /* 0x00007632cecd7816 */ /* 0x000fe200000000cd */
[----:B------:R-:W-:Y:S01]  /*8790*/  IMAD.U32 R203, R7, 0x10000, RZ ;  /* 0x0001000007cb7824 */ /* 0x000fe200078e00ff */
[----:B--234-:R-:W-:Y:S01]  /*87a0*/  PRMT R232, R207, 0x7632, R232 ;  /* 0x00007632cfe87816 */ /* 0x01cfe200000000e8 */
[----:B------:R-:W-:Y:S01]  /*87b0*/  FADD.FTZ R202, R146, R202 ;  /* 0x000000ca92ca7221 */ /* 0x000fe20000010000 */
[----:B0-----:R-:W-:Y:S01]  /*87c0*/  SHF.L.U32 R200, R204, 0x10, RZ ;  /* 0x00000010ccc87819 */ /* 0x001fe200000006ff */
        /* <DEDUP_REMOVED lines=13> */
.L_x_16204:
[C---:B-----5:R-:W-:Y:S01]  /*88a0*/  PRMT R7, R205.reuse, 0x7632, R7 ;  /* 0x00007632cd077816 */ /* 0x060fe20000000007 */
[----:B------:R-:W-:Y:S01]  /*88b0*/  IMAD.U32 R202, R205, 0x10000, RZ ;  /* 0x00010000cdca7824 */ /* 0x000fe200078e00ff */
[----:B------:R-:W-:Y:S02]  /*88c0*/  PRMT R4, R204, 0x7632, R4 ;  /* 0x00007632cc047816 */ /* 0x000fe40000000004 */
[----:B------:R-:W-:Y:S01]  /*88d0*/  PRMT R205, R206, 0x7632, R205 ;  /* 0x00007632cecd7816 */ /* 0x000fe200000000cd */
[----:B------:R-:W-:Y:S01]  /*88e0*/  IMAD.U32 R203, R7, 0x10000, RZ ;  /* 0x0001000007cb7824 */ /* 0x000fe200078e00ff */
[----:B--234-:R-:W-:Y:S02]  /*88f0*/  PRMT R232, R207, 0x7632, R232 ;  /* 0x00007632cfe87816 */ /* 0x01cfe400000000e8 */
[----:B0-----:R-:W-:Y:S02]  /*8900*/  SHF.L.U32 R200, R204, 0x10, RZ ;  /* 0x00000010ccc87819 */ /* 0x001fe400000006ff */
[----:B------:R-:W-:-:S02]  /*8910*/  SHF.L.U32 R204, R206, 0x10, RZ ;  /* 0x00000010cecc7819 */ /* 0x000fc400000006ff */
[----:B------:R-:W-:Y:S02]  /*8920*/  SHF.L.U32 R206, R207, 0x10, RZ ;  /* 0x00000010cfce7819 */ /* 0x000fe400000006ff */
[----:B------:R-:W-:Y:S02]  /*8930*/  SHF.L.U32 R201, R4, 0x10, RZ ;  /* 0x0000001004c97819 */ /* 0x000fe400000006ff */
[----:B------:R-:W-:Y:S02]  /*8940*/  SHF.L.U32 R205, R205, 0x10, RZ ;  /* 0x00000010cdcd7819 */ /* 0x000fe400000006ff */
[----:B------:R-:W-:-:S07]  /*8950*/  SHF.L.U32 R207, R232, 0x10, RZ ;  /* 0x00000010e8cf7819 */ /* 0x000fce00000006ff */
.L_x_16203:
[----:B--234-:R-:W0:Y:S02]  /*8960*/  LDC.64 R232, c[0x0][0x3a8] ;  /* 0x0000ea00ffe87b82 */ /* 0x01ce240000000a00 */
[C---:B0-----:R-:W-:Y:S01]  /*8970*/  IMAD.WIDE.U32 R232, R2.reuse, 0x20, R232 ;  /* 0x0000002002e87825 */ /* 0x041fe200078e00e8 */
[----:B------:R-:W-:-:S04]  /*8980*/  IADD3 R2, PT, PT, R2, 0x20, RZ ;  /* 0x0000002002027810 */ /* 0x000fc80007ffe0ff */
[----:B------:R0:W-:Y:S04]  /*8990*/  STG.E.128 desc[UR6][R232.64], R200 ;  /* 0x000000c8e8007986 */ /* 0x0001e8000c101d06 */
[----:B------:R0:W-:Y:S02]  /*89a0*/  STG.E.128 desc[UR6][R232.64+0x10], R204 ;  /* 0x000010cce8007986 */ /* 0x0001e4000c101d06 */
.L_x_16200:
[----:B------:R-:W-:Y:S05]  /*89b0*/  BSYNC.RECONVERGENT B0 ;  /* 0x0000000000007941 */ /* 0x000fea0003800200 */
.L_x_16199:
        /* <DEDUP_REMOVED lines=21> */
[----:B-----5:R-:W-:Y:S02]  /*8b10*/  PRMT R7, R212, 0x7632, R7 ;  /* 0x00007632d4077816 */ /* 0x020fe40000000007 */
[----:B0-----:R-:W-:Y:S02]  /*8b20*/  PRMT R209, R140, 0x7632, R209 ;  /* 0x000076328cd17816 */ /* 0x001fe400000000d1 */
        /* <DEDUP_REMOVED lines=39> */
.L_x_16208:
[----:B-----5:R-:W-:Y:S02]  /*8da0*/  PRMT R4, R212, 0x7632, R4 ;  /* 0x00007632d4047816 */ /* 0x020fe40000000004 */
[----:B------:R-:W-:Y:S02]  /*8db0*/  PRMT R7, R141, 0x7632, R7 ;  /* 0x000076328d077816 */ /* 0x000fe40000000007 */
[----:B0-----:R-:W-:Y:S01]  /*8dc0*/  PRMT R208, R140, 0x7632, R208 ;  /* 0x000076328cd07816 */ /* 0x001fe200000000d0 */
        /* <DEDUP_REMOVED lines=30> */
.L_x_16207:
[----:B------:R-:W-:Y:S05]  /*8fb0*/  @!P1 BRA `(.L_x_16210) ;  /* 0x0000000000549947 */ /* 0x000fea0003800000 */
[C---:B-----5:R-:W-:Y:S01]  /*8fc0*/  PRMT R4, R212.reuse, 0x7632, R4 ;  /* 0x00007632d4047816 */ /* 0x060fe20000000004 */
[----:B0-----:R-:W-:Y:S01]  /*8fd0*/  IMAD.U32 R208, R212, 0x10000, RZ ;  /* 0x00010000d4d07824 */ /* 0x001fe200078e00ff */
[C---:B------:R-:W-:Y:S02]  /*8fe0*/  PRMT R7, R213.reuse, 0x7632, R7 ;  /* 0x00007632d5077816 */ /* 0x040fe40000000007 */
[----:B------:R-:W-:Y:S01]  /*8ff0*/  SHF.L.U32 R210, R213, 0x10, RZ ;  /* 0x00000010d5d27819 */ /* 0x000fe200000006ff */
[----:B------:R-:W-:Y:S01]  /*9000*/  IMAD.U32 R209, R4, 0x10000, RZ ;  /* 0x0001000004d17824 */ /* 0x000fe200078e00ff */
[----:B------:R-:W-:Y:S01]  /*9010*/  PRMT R213, R214, 0x7632, R213 ;  /* 0x00007632d6d57816 */ /* 0x000fe200000000d5 */
[----:B------:R-:W-:Y:S01]  /*9020*/  FADD.FTZ R208, R144, R208 ;  /* 0x000000d090d07221 */ /* 0x000fe20000010000 */
[----:B--234-:R-:W-:Y:S01]  /*9030*/  PRMT R232, R215, 0x7632, R232 ;  /* 0x00007632d7e87816 */ /* 0x01cfe200000000e8 */
        /* <DEDUP_REMOVED lines=13> */
.L_x_16210:
[C---:B-----5:R-:W-:Y:S01]  /*9110*/  PRMT R4, R212.reuse, 0x7632, R4 ;  /* 0x00007632d4047816 */ /* 0x060fe20000000004 */
[----:B0-----:R-:W-:Y:S01]  /*9120*/  IMAD.U32 R208, R212, 0x10000, RZ ;  /* 0x00010000d4d07824 */ /* 0x001fe200078e00ff */
[C---:B------:R-:W-:Y:S02]  /*9130*/  PRMT R7, R213.reuse, 0x7632, R7 ;  /* 0x00007632d5077816 */ /* 0x040fe40000000007 */
[----:B------:R-:W-:Y:S01]  /*9140*/  SHF.L.U32 R210, R213, 0x10, RZ ;  /* 0x00000010d5d27819 */ /* 0x000fe200000006ff */
[----:B------:R-:W-:Y:S01]  /*9150*/  IMAD.U32 R209, R4, 0x10000, RZ ;  /* 0x0001000004d17824 */ /* 0x000fe200078e00ff */
[C---:B------:R-:W-:Y:S02]  /*9160*/  PRMT R213, R214.reuse, 0x7632, R213 ;  /* 0x00007632d6d57816 */ /* 0x040fe400000000d5 */
[----:B--234-:R-:W-:Y:S02]  /*9170*/  PRMT R232, R215, 0x7632, R232 ;  /* 0x00007632d7e87816 */ /* 0x01cfe400000000e8 */
[----:B------:R-:W-:-:S02]  /*9180*/  SHF.L.U32 R212, R214, 0x10, RZ ;  /* 0x00000010d6d47819 */ /* 0x000fc400000006ff */
[----:B------:R-:W-:Y:S02]  /*9190*/  SHF.L.U32 R214, R215, 0x10, RZ ;  /* 0x00000010d7d67819 */ /* 0x000fe400000006ff */
[----:B------:R-:W-:Y:S02]  /*91a0*/  SHF.L.U32 R211, R7, 0x10, RZ ;  /* 0x0000001007d37819 */ /* 0x000fe400000006ff */
[----:B------:R-:W-:Y:S02]  /*91b0*/  SHF.L.U32 R213, R213, 0x10, RZ ;  /* 0x00000010d5d57819 */ /* 0x000fe400000006ff */
[----:B------:R-:W-:-:S07]  /*91c0*/  SHF.L.U32 R215, R232, 0x10, RZ ;  /* 0x00000010e8d77819 */ /* 0x000fce00000006ff */
.L_x_16209:
[----:B--234-:R-:W0:Y:S02]  /*91d0*/  LDC.64 R232, c[0x0][0x3a8] ;  /* 0x0000ea00ffe87b82 */ /* 0x01ce240000000a00 */
[----:B0-----:R-:W-:-:S04]  /*91e0*/  IMAD.WIDE.U32 R232, R2, 0x20, R232 ;  /* 0x0000002002e87825 */ /* 0x001fc800078e00e8 */
[----:B------:R-:W-:Y:S01]  /*91f0*/  VIADD R2, R2, 0x20 ;  /* 0x0000002002027836 */ /* 0x000fe20000000000 */
[----:B------:R0:W-:Y:S04]  /*9200*/  STG.E.128 desc[UR6][R232.64], R208 ;  /* 0x000000d0e8007986 */ /* 0x0001e8000c101d06 */
[----:B------:R0:W-:Y:S02]  /*9210*/  STG.E.128 desc[UR6][R232.64+0x10], R212 ;  /* 0x000010d4e8007986 */ /* 0x0001e4000c101d06 */
.L_x_16206:
[----:B------:R-:W-:Y:S05]  /*9220*/  BSYNC.RECONVERGENT B0 ;  /* 0x0000000000007941 */ /* 0x000fea0003800200 */
.L_x_16205:
        /* <DEDUP_REMOVED lines=62> */
.L_x_16214:
        /* <DEDUP_REMOVED lines=33> */
.L_x_16213:
[----:B------:R-:W-:Y:S05]  /*9820*/  @!P1 BRA `(.L_x_16216) ;  /* 0x0000000000549947 */ /* 0x000fea0003800000 */
[C---:B-----5:R-:W-:Y:S02]  /*9830*/  PRMT R7, R221.reuse, 0x7632, R7 ;  /* 0x00007632dd077816 */ /* 0x060fe40000000007 */
[----:B------:R-:W-:Y:S02]  /*9840*/  SHF.L.U32 R218, R221, 0x10, RZ ;  /* 0x00000010ddda7819 */ /* 0x000fe400000006ff */
[----:B------:R-:W-:Y:S02]  /*9850*/  PRMT R4, R220, 0x7632, R4 ;  /* 0x00007632dc047816 */ /* 0x000fe40000000004 */
[----:B------:R-:W-:Y:S01]  /*9860*/  PRMT R221, R222, 0x7632, R221 ;  /* 0x00007632dedd7816 */ /* 0x000fe200000000dd */
[----:B------:R-:W-:Y:S01]  /*9870*/  FADD.FTZ R218, R146, R218 ;  /* 0x000000da92da7221 */ /* 0x000fe20000010000 */
[----:B--234-:R-:W-:Y:S02]  /*9880*/  PRMT R232, R223, 0x7632, R232 ;  /* 0x00007632dfe87816 */ /* 0x01cfe400000000e8 */
        /* <DEDUP_REMOVED lines=15> */
.L_x_16216:
[C---:B-----5:R-:W-:Y:S02]  /*9980*/  PRMT R7, R221.reuse, 0x7632, R7 ;  /* 0x00007632dd077816 */ /* 0x060fe40000000007 */
[----:B------:R-:W-:Y:S02]  /*9990*/  SHF.L.U32 R218, R221, 0x10, RZ ;  /* 0x00000010ddda7819 */ /* 0x000fe400000006ff */
[----:B--234-:R-:W-:Y:S02]  /*99a0*/  PRMT R232, R223, 0x7632, R232 ;  /* 0x00007632dfe87816 */ /* 0x01cfe400000000e8 */
        /* <DEDUP_REMOVED lines=9> */
.L_x_16215:
[----:B--234-:R-:W0:Y:S02]  /*9a40*/  LDC.64 R232, c[0x0][0x3a8] ;  /* 0x0000ea00ffe87b82 */ /* 0x01ce240000000a00 */
[C---:B0-----:R-:W-:Y:S01]  /*9a50*/  IMAD.WIDE.U32 R232, R2.reuse, 0x20, R232 ;  /* 0x0000002002e87825 */ /* 0x041fe200078e00e8 */
[----:B------:R-:W-:-:S04]  /*9a60*/  IADD3 R2, PT, PT, R2, 0x20, RZ ;  /* 0x0000002002027810 */ /* 0x000fc80007ffe0ff */
[----:B------:R0:W-:Y:S04]  /*9a70*/  STG.E.128 desc[UR6][R232.64], R216 ;  /* 0x000000d8e8007986 */ /* 0x0001e8000c101d06 */
[----:B------:R0:W-:Y:S02]  /*9a80*/  STG.E.128 desc[UR6][R232.64+0x10], R220 ;  /* 0x000010dce8007986 */ /* 0x0001e4000c101d06 */
.L_x_16212:
[----:B------:R-:W-:Y:S05]  /*9a90*/  BSYNC.RECONVERGENT B0 ;  /* 0x0000000000007941 */ /* 0x000fea0003800200 */
.L_x_16211:
        /* <DEDUP_REMOVED lines=62> */
.L_x_16220:
        /* <DEDUP_REMOVED lines=33> */
.L_x_16219:
        /* <DEDUP_REMOVED lines=22> */
.L_x_16222:
        /* <DEDUP_REMOVED lines=12> */
.L_x_16221:
[----:B--234-:R-:W0:Y:S02]  /*a2b0*/  LDC.64 R232, c[0x0][0x3a8] ;  /* 0x0000ea00ffe87b82 */ /* 0x01ce240000000a00 */
[----:B0-----:R-:W-:-:S05]  /*a2c0*/  IMAD.WIDE.U32 R232, R2, 0x20, R232 ;  /* 0x0000002002e87825 */ /* 0x001fca00078e00e8 */
[----:B------:R0:W-:Y:S04]  /*a2d0*/  STG.E.128 desc[UR6][R232.64], R224 ;  /* 0x000000e0e8007986 */ /* 0x0001e8000c101d06 */
[----:B------:R0:W-:Y:S02]  /*a2e0*/  STG.E.128 desc[UR6][R232.64+0x10], R228 ;  /* 0x000010e4e8007986 */ /* 0x0001e4000c101d06 */
.L_x_16218:
[----:B------:R-:W-:Y:S05]  /*a2f0*/  BSYNC.RECONVERGENT B0 ;  /* 0x0000000000007941 */ /* 0x000fea0003800200 */
.L_x_16217:
[----:B------:R-:W-:Y:S01]  /*a300*/  FADD.FTZ R2, RZ, R152 ;  /* 0x00000098ff027221 */ /* 0x000fe20000010000 */
[C---:B------:R-:W-:Y:S01]  /*a310*/  ISETP.GE.U32.AND P5, PT, R0.reuse, 0x20, PT ;  /* 0x000000200000780c */ /* 0x040fe20003fa6070 */
[----:B------:R-:W5:Y:S01]  /*a320*/  S2R R236, SR_TID.X ;  /* 0x0000000000ec7919 */ /* 0x000f620000002100 */
        /* <DEDUP_REMOVED lines=99> */
[----:B-----5:R-:W-:-:S13]  /*a960*/  LOP3.LUT P6, RZ, R236, 0x1f, RZ, 0xc0, !PT ;  /* 0x0000001fecff7812 */ /* 0x020fda00078cc0ff */
[----:B------:R-:W-:Y:S01]  /*a970*/  @P6 LOP3.LUT R3, R3, 0x200, RZ, 0xfc, !PT ;  /* 0x0000020003036812 */ /* 0x000fe200078efcff */
[----:B------:R-:W-:Y:S06]  /*a980*/  BRA.DIV UR13, `(.L_x_16223) ;  /* 0x0000004e0d987947 */ /* 0x000fec000b800000 */
[----:B------:R-:W5:Y:S01]  /*a990*/  SHFL.BFLY PT, R2, R7, 0x1, 0x1f ;  /* 0x0c201f0007027f89 */ /* 0x000f6200000e0000 */
[----:B------:R-:W0:Y:S01]  /*a9a0*/  LDC R234, c[0x0][0x400] ;  /* 0x00010000ffea7b82 */ /* 0x000e220000000800 */
[----:B------:R-:W-:Y:S01]  /*a9b0*/  ISETP.GT.U32.AND P6, PT, R0, 0xdf, PT ;  /* 0x000000df0000780c */ /* 0x000fe20003fc4070 */
[----:B-----5:R-:W-:-:S05]  /*a9c0*/  FADD.FTZ R7, R7, R2 ;  /* 0x0000000207077221 */ /* 0x020fca0000010000 */
[----:B------:R-:W5:Y:S02]  /*a9d0*/  SHFL.BFLY PT, R2, R7, 0x2, 0x1f ;  /* 0x0c401f0007027f89 */ /* 0x000f6400000e0000 */
[----:B-----5:R-:W-:-:S05]  /*a9e0*/  FADD.FTZ R7, R7, R2 ;  /* 0x0000000207077221 */ /* 0x020fca0000010000 */
[----:B------:R-:W5:Y:S02]  /*a9f0*/  SHFL.BFLY PT, R2, R7, 0x4, 0x1f ;  /* 0x0c801f0007027f89 */ /* 0x000f6400000e0000 */
[----:B-----5:R-:W-:-:S05]  /*aa00*/  FADD.FTZ R7, R7, R2 ;  /* 0x0000000207077221 */ /* 0x020fca0000010000 */
[----:B------:R-:W5:Y:S02]  /*aa10*/  SHFL.BFLY PT, R2, R7, 0x8, 0x1f ;  /* 0x0d001f0007027f89 */ /* 0x000f6400000e0000 */
[----:B-----5:R-:W-:-:S05]  /*aa20*/  FADD.FTZ R7, R7, R2 ;  /* 0x0000000207077221 */ /* 0x020fca0000010000 */
[----:B------:R-:W5:Y:S02]  /*aa30*/  SHFL.BFLY PT, R2, R7, 0x10, 0x1f ;  /* 0x0e001f0007027f89 */ /* 0x000f6400000e0000 */
[----:B-----5:R-:W-:-:S04]  /*aa40*/  FADD.FTZ R2, R7, R2 ;  /* 0x0000000207027221 */ /* 0x020fc80000010000 */
        /* <DEDUP_REMOVED lines=18> */
[----:B-1234-:R-:W-:Y:S01]  /*ab70*/  FSEL R233, R2, RZ, P5 ;  /* 0x000000ff02e97208 */ /* 0x01efe20002800000 */
        /* <DEDUP_REMOVED lines=155> */
.L_x_16256:
[----:B------:R-:W-:Y:S01]  /*b530*/  LOP3.LUT P1, RZ, R236, 0x1f, RZ, 0xc0, !PT ;  /* 0x0000001fecff7812 */ /* 0x000fe2000782c0ff */
[----:B-1----:R-:W-:Y:S01]  /*b540*/  FADD.FTZ R2, R233, R2 ;  /* 0x00000002e9027221 */ /* 0x002fe20000010000 */
[----:B------:R-:W-:Y:S01]  /*b550*/  FMUL.FTZ R4, R7, R7 ;  /* 0x0000000707047220 */ /* 0x000fe20000410000 */
[----:B------:R-:W-:Y:S01]  /*b560*/  ISETP.NE.AND P0, PT, RZ, UR10, PT ;  /* 0x0000000aff007c0c */ /* 0x000fe2000bf05270 */
[----:B------:R-:W-:Y:S01]  /*b570*/  BSSY.RECONVERGENT B0, `(.L_x_16224) ;  /* 0x0000078000007945 */ /* 0x000fe20003800200 */
[----:B------:R-:W-:Y:S02]  /*b580*/  FFMA.FTZ R2, R2, R234, UR11 ;  /* 0x0000000b02027e23 */ /* 0x000fe400080100ea */
[----:B------:R-:W-:-:S05]  /*b590*/  FSEL R4, R4, RZ, P0 ;  /* 0x000000ff04047208 */ /* 0x000fca0000000000 */
[----:B------:R-:W-:Y:S01]  /*b5a0*/  FADD.FTZ R2, R2, R4 ;  /* 0x0000000402027221 */ /* 0x000fe20000010000 */
[----:B0-----:R-:W0:Y:S03]  /*b5b0*/  @!P1 LDC.64 R232, c[0x0][0x3c0] ;  /* 0x0000f000ffe89b82 */ /* 0x001e260000000a00 */
[----:B------:R1:W2:Y:S02]  /*b5c0*/  MUFU.RSQ R4, R2 ;  /* 0x0000000200047308 */ /* 0x0002a40000001400 */
[----:B-1----:R-:W-:Y:S01]  /*b5d0*/  FSEL R2, R7, RZ, !P0 ;  /* 0x000000ff07027208 */ /* 0x002fe20004000000 */
[----:B0-----:R-:W-:-:S05]  /*b5e0*/  @!P1 IMAD.WIDE R232, R6, 0x4, R232 ;  /* 0x0000000406e89825 */ /* 0x001fca00078e02e8 */
[----:B------:R0:W-:Y:S02]  /*b5f0*/  @!P1 STG.E desc[UR6][R232.64], R7 ;  /* 0x00000007e8009986 */ /* 0x0001e4000c101906 */
[----:B0-----:R-:W0:Y:S02]  /*b600*/  @!P1 LDC.64 R232, c[0x0][0x3c8] ;  /* 0x0000f200ffe89b82 */ /* 0x001e240000000a00 */
[----:B0-----:R-:W-:-:S05]  /*b610*/  @!P1 IMAD.WIDE R232, R6, 0x4, R232 ;  /* 0x0000000406e89825 */ /* 0x001fca00078e02e8 */
        /* <DEDUP_REMOVED lines=8> */
[----:B------:R-:W-:Y:S04]  /*b6a0*/  STL [R1+0x2dc], R3 ;  /* 0x0002dc0301007387 */ /* 0x000fe80000100800 */
[----:B------:R1:W-:Y:S01]  /*b6b0*/  STL [R1+0x2d8], R0 ;  /* 0x0002d80001007387 */ /* 0x0003e20000100800 */
[----:B------:R-:W-:Y:S01]  /*b6c0*/  FADD.FTZ R7, R158, -R2 ;  /* 0x800000029e077221 */ /* 0x000fe20000010000 */
[----:B0-----:R-:W-:-:S02]  /*b6d0*/  SHF.L.U32 R233, R123, 0x10, RZ ;  /* 0x000000107be97819 */ /* 0x001fc400000006ff */
[----:B------:R-:W4:Y:S04]  /*b6e0*/  LDL R252, [R1+0x78] ;  /* 0x0000780001fc7983 */ /* 0x000f280000100800 */
[----:B------:R-:W4:Y:S04]  /*b6f0*/  LDL R236, [R1+0x7c] ;  /* 0x00007c0001ec7983 */ /* 0x000f280000100800 */
[----:B-1----:R-:W4:Y:S01]  /*b700*/  LDL R0, [R1+0x48] ;  /* 0x0000480001007983 */ /* 0x002f220000100800 */
[----:B------:R-:W-:-:S03]  /*b710*/  FMUL.FTZ R7, R4, R7 ;  /* 0x0000000704077220 */ /* 0x000fc60000410000 */
[----:B------:R-:W4:Y:S01]  /*b720*/  LDL R3, [R1+0x84] ;  /* 0x0000840001037983 */ /* 0x000f220000100800 */
[----:B--2---:R-:W-:-:S03]  /*b730*/  IMAD.U32 R232, R237, 0x10000, RZ ;  /* 0x00010000ede87824 */ /* 0x004fc600078e00ff */
[----:B------:R-:W2:Y:S01]  /*b740*/  LDL R237, [R1+0x58] ;  /* 0x0000580001ed7983 */ /* 0x000ea20000100800 */
[----:B---3--:R-:W-:Y:S02]  /*b750*/  SHF.L.U32 R234, R235, 0x10, RZ ;  /* 0x00000010ebea7819 */ /* 0x008fe400000006ff */
[----:B------:R-:W-:Y:S01]  /*b760*/  SHF.L.U32 R235, R87, 0x10, RZ ;  /* 0x0000001057eb7819 */ /* 0x000fe200000006ff */
[C---:B------:R-:W-:Y:S01]  /*b770*/  FFMA.FTZ R250, R7.reuse, R232, R233 ;  /* 0x000000e807fa7223 */ /* 0x040fe200000100e9 */
[----:B----4-:R-:W-:Y:S02]  /*b780*/  SHF.L.U32 R233, R238, 0x10, RZ ;  /* 0x00000010eee97819 */ /* 0x010fe400000006ff */
[----:B------:R-:W3:Y:S01]  /*b790*/  LDL R238, [R1+0x80] ;  /* 0x0000800001ee7983 */ /* 0x000ee20000100800 */
[----:B------:R-:W-:Y:S01]  /*b7a0*/  FFMA.FTZ R248, R7, R234, R235 ;  /* 0x000000ea07f87223 */ /* 0x000fe200000100eb */
[----:B------:R-:W-:Y:S01]  /*b7b0*/  FADD.FTZ R7, R159, -R2 ;  /* 0x800000029f077221 */ /* 0x000fe20000010000 */
[----:B------:R-:W-:-:S03]  /*b7c0*/  IMAD.U32 R232, R239, 0x10000, RZ ;  /* 0x00010000efe87824 */ /* 0x000fc600078e00ff */
[----:B------:R-:W-:-:S04]  /*b7d0*/  FMUL.FTZ R7, R4, R7 ;  /* 0x0000000704077220 */ /* 0x000fc80000410000 */
[----:B------:R-:W-:Y:S01]  /*b7e0*/  FFMA.FTZ R239, R7, R232, R233 ;  /* 0x000000e807ef7223 */ /* 0x000fe200000100e9 */
[----:B------:R-:W-:Y:S02]  /*b7f0*/  SHF.L.U32 R235, R251, 0x10, RZ ;  /* 0x00000010fbeb7819 */ /* 0x000fe400000006ff */
[----:B------:R-:W4:Y:S01]  /*b800*/  LDL R251, [R1+0x54] ;  /* 0x0000540001fb7983 */ /* 0x000f220000100800 */
[----:B------:R-:W-:-:S03]  /*b810*/  IMAD.U32 R232, R0, 0x10000, RZ ;  /* 0x0001000000e87824 */ /* 0x000fc600078e00ff */
[----:B------:R-:W4:Y:S01]  /*b820*/  LDL R0, [R1+0x44] ;  /* 0x0000440001007983 */ /* 0x000f220000100800 */
[----:B------:R-:W-:-:S05]  /*b830*/  SHF.L.U32 R234, R249, 0x10, RZ ;  /* 0x00000010f9ea7819 */ /* 0x000fca00000006ff */
[----:B------:R-:W-:Y:S01]  /*b840*/  FFMA.FTZ R235, R7, R235, R234 ;  /* 0x000000eb07eb7223 */ /* 0x000fe200000100ea */
[----:B------:R-:W-:Y:S01]  /*b850*/  FADD.FTZ R7, R156, -R2 ;  /* 0x800000029c077221 */ /* 0x000fe20000010000 */
[----:B------:R-:W-:-:S03]  /*b860*/  SHF.L.U32 R233, R122, 0x10, RZ ;  /* 0x000000107ae97819 */ /* 0x000fc600000006ff */
[----:B------:R-:W-:-:S04]  /*b870*/  FMUL.FTZ R7, R4, R7 ;  /* 0x0000000704077220 */ /* 0x000fc80000410000 */
[----:B------:R-:W-:Y:S01]  /*b880*/  FFMA.FTZ R249, R7, R232, R233 ;  /* 0x000000e807f97223 */ /* 0x000fe200000100e9 */
[----:B------:R-:W-:Y:S02]  /*b890*/  SHF.L.U32 R236, R236, 0x10, RZ ;  /* 0x00000010ecec7819 */ /* 0x000fe400000006ff */
[----:B------:R-:W-:Y:S02]  /*b8a0*/  SHF.L.U32 R233, R3, 0x10, RZ ;  /* 0x0000001003e97819 */ /* 0x000fe400000006ff */
[----:B------:R-:W4:Y:S01]  /*b8b0*/  LDL R3, [R1+0x74] ;  /* 0x0000740001037983 */ /* 0x000f220000100800 */
[----:B--2---:R-:W-:Y:S02]  /*b8c0*/  SHF.L.U32 R234, R237, 0x10, RZ ;  /* 0x00000010edea7819 */ /* 0x004fe400000006ff */
[----:B------:R-:W-:-:S05]  /*b8d0*/  SHF.L.U32 R237, R86, 0x10, RZ ;  /* 0x0000001056ed7819 */ /* 0x000fca00000006ff */
[----:B------:R-:W-:Y:S01]  /*b8e0*/  FFMA.FTZ R237, R7, R234, R237 ;  /* 0x000000ea07ed7223 */ /* 0x000fe200000100ed */
[----:B------:R-:W-:Y:S01]  /*b8f0*/  FADD.FTZ R7, R157, -R2 ;  /* 0x800000029d077221 */ /* 0x000fe20000010000 */
[----:B------:R-:W-:Y:S01]  /*b900*/  SHF.L.U32 R234, R252, 0x10, RZ ;  /* 0x00000010fcea7819 */ /* 0x000fe200000006ff */
[----:B---3--:R-:W-:Y:S01]  /*b910*/  IMAD.U32 R232, R238, 0x10000, RZ ;  /* 0x00010000eee87824 */ /* 0x008fe200078e00ff */
[----:B------:R-:W2:Y:S01]  /*b920*/  LDL R252, [R1+0x40] ;  /* 0x0000400001fc7983 */ /* 0x000ea20000100800 */
[----:B------:R-:W-:-:S04]  /*b930*/  FMUL.FTZ R7, R4, R7 ;  /* 0x0000000704077220 */ /* 0x000fc80000410000 */
[C---:B------:R-:W-:Y:S01]  /*b940*/  FFMA.FTZ R234, R7.reuse, R234, R236 ;  /* 0x000000ea07ea7223 */ /* 0x040fe200000100ec */
[----:B------:R-:W-:Y:S01]  /*b950*/  FFMA.FTZ R238, R7, R232, R233 ;  /* 0x000000e807ee7223 */ /* 0x000fe200000100e9 */
[----:B------:R-:W-:Y:S01]  /*b960*/  FADD.FTZ R7, R154, -R2 ;  /* 0x800000029a077221 */ /* 0x000fe20000010000 */
[----:B------:R-:W-:-:S03]  /*b970*/  SHF.L.U32 R233, R121, 0x10, RZ ;  /* 0x0000001079e97819 */ /* 0x000fc600000006ff */
[----:B------:R-:W-:Y:S01]  /*b980*/  FMUL.FTZ R7, R4, R7 ;  /* 0x0000000704077220 */ /* 0x000fe20000410000 */
[----:B----4-:R-:W-:Y:S02]  /*b990*/  SHF.L.U32 R236, R251, 0x10, RZ ;  /* 0x00000010fbec7819 */ /* 0x010fe400000006ff */
[----:B------:R-:W-:Y:S01]  /*b9a0*/  SHF.L.U32 R251, R85, 0x10, RZ ;  /* 0x0000001055fb7819 */ /* 0x000fe200000006ff */
[----:B------:R-:W-:-:S04]  /*b9b0*/  IMAD.U32 R232, R0, 0x10000, RZ ;  /* 0x0001000000e87824 */ /* 0x000fc800078e00ff */
[C---:B------:R-:W-:Y:S02]  /*b9c0*/  FFMA.FTZ R0, R7.reuse, R232, R233 ;  /* 0x000000e807007223 */ /* 0x040fe400000100e9 */
[----:B------:R-:W3:Y:S04]  /*b9d0*/  LDL R233, [R1+0x68] ;  /* 0x0000680001e97983 */ /* 0x000ee80000100800 */
[----:B------:R-:W4:Y:S01]  /*b9e0*/  LDL R232, [R1+0x6c] ;  /* 0x00006c0001e87983 */ /* 0x000f220000100800 */
[----:B------:R-:W-:-:S03]  /*b9f0*/  FFMA.FTZ R236, R7, R236, R251 ;  /* 0x000000ec07ec7223 */ /* 0x000fc600000100fb */
[----:B------:R-:W2:Y:S01]  /*ba00*/  LDL R251, [R1+0x70] ;  /* 0x0000700001fb7983 */ /* 0x000ea20000100800 */
[----:B------:R-:W-:-:S04]  /*ba10*/  FADD.FTZ R7, R155, -R2 ;  /* 0x800000029b077221 */ /* 0x000fc80000010000 */
[----:B------:R-:W-:Y:S01]  /*ba20*/  FMUL.FTZ R7, R4, R7 ;  /* 0x0000000704077220 */ /* 0x000fe20000410000 */
[----:B---3--:R-:W-:Y:S02]  /*ba30*/  SHF.L.U32 R233, R233, 0x10, RZ ;  /* 0x00000010e9e97819 */ /* 0x008fe400000006ff */
[----:B----4-:R-:W-:-:S05]  /*ba40*/  SHF.L.U32 R232, R232, 0x10, RZ ;  /* 0x00000010e8e87819 */ /* 0x010fca00000006ff */
[----:B------:R-:W-:Y:S01]  /*ba50*/  FFMA.FTZ R233, R7, R233, R232 ;  /* 0x000000e907e97223 */ /* 0x000fe200000100e8 */
[----:B--2---:R-:W-:Y:S01]  /*ba60*/  IMAD.U32 R232, R251, 0x10000, RZ ;  /* 0x00010000fbe87824 */ /* 0x004fe200078e00ff */
[----:B------:R-:W-:-:S05]  /*ba70*/  SHF.L.U32 R251, R3, 0x10, RZ ;  /* 0x0000001003fb7819 */ /* 0x000fca00000006ff */
[----:B------:R-:W-:Y:S02]  /*ba80*/  FFMA.FTZ R3, R7, R232, R251 ;  /* 0x000000e807037223 */ /* 0x000fe400000100fb */
[----:B------:R-:W2:Y:S01]  /*ba90*/  LDL R251, [R1+0x50] ;  /* 0x0000500001fb7983 */ /* 0x000ea20000100800 */
[----:B------:R-:W-:-:S04]  /*baa0*/  FADD.FTZ R7, R152, -R2 ;  /* 0x8000000298077221 */ /* 0x000fc80000010000 */
[----:B------:R-:W-:Y:S01]  /*bab0*/  FMUL.FTZ R7, R4, R7 ;  /* 0x0000000704077220 */ /* 0x000fe20000410000 */
[----:B------:R-:W-:Y:S02]  /*bac0*/  F2FP.BF16.F32.PACK_AB R235, R235, R248 ;  /* 0x000000f8ebeb723e */ /* 0x000fe400000010ff */
[----:B------:R-:W-:Y:S01]  /*bad0*/  F2FP.BF16.F32.PACK_AB R233, R233, R236 ;  /* 0x000000ece9e9723e */ /* 0x000fe200000010ff */
[----:B------:R-:W3:Y:S04]  /*bae0*/  LDL R248, [R1+0xc] ;  /* 0x00000c0001f87983 */ /* 0x000ee80000100800 */
[----:B------:R-:W4:Y:S01]  /*baf0*/  LDL R236, [R1+0x8] ;  /* 0x0000080001ec7983 */ /* 0x000f220000100800 */
[----:B--2---:R-:W-:Y:S02]  /*bb00*/  SHF.L.U32 R232, R251, 0x10, RZ ;  /* 0x00000010fbe87819 */ /* 0x004fe400000006ff */
[----:B------:R-:W-:-:S05]  /*bb10*/  SHF.L.U32 R251, R84, 0x10, RZ ;  /* 0x0000001054fb7819 */ /* 0x000fca00000006ff */
[----:B------:R-:W-:Y:S01]  /*bb20*/  FFMA.FTZ R232, R7, R232, R251 ;  /* 0x000000e807e87223 */ /* 0x000fe200000100fb */
[----:B------:R-:W-:Y:S01]  /*bb30*/  IMAD.U32 R251, R252, 0x10000, RZ ;  /* 0x00010000fcfb7824 */ /* 0x000fe200078e00ff */
[----:B------:R-:W-:-:S05]  /*bb40*/  SHF.L.U32 R252, R120, 0x10, RZ ;  /* 0x0000001078fc7819 */ /* 0x000fca00000006ff */
[----:B------:R-:W-:Y:S02]  /*bb50*/  FFMA.FTZ R7, R7, R251, R252 ;  /* 0x000000fb07077223 */ /* 0x000fe400000100fc */
[----:B------:R-:W2:Y:S04]  /*bb60*/  LDL R251, [R1+0x60] ;  /* 0x0000600001fb7983 */ /* 0x000ea80000100800 */
[----:B------:R-:W2:Y:S01]  /*bb70*/  LDL R252, [R1+0x64] ;  /* 0x0000640001fc7983 */ /* 0x000ea20000100800 */
[----:B------:R-:W-:Y:S01]  /*bb80*/  F2FP.BF16.F32.PACK_AB R234, R234, R237 ;  /* 0x000000edeaea723e */ /* 0x000fe200000010ff */
[----:B------:R-:W-:Y:S01]  /*bb90*/  FADD.FTZ R237, R153, -R2 ;  /* 0x8000000299ed7221 */ /* 0x000fe20000010000 */
[----:B----4-:R-:W-:Y:S02]  /*bba0*/  SHF.L.U32 R236, R236, 0x10, RZ ;  /* 0x00000010ecec7819 */ /* 0x010fe400000006ff */
[----:B---3--:R-:W-:Y:S01]  /*bbb0*/  SHF.L.U32 R248, R248, 0x10, RZ ;  /* 0x00000010f8f87819 */ /* 0x008fe200000006ff */
[----:B------:R-:W-:-:S04]  /*bbc0*/  FMUL.FTZ R237, R4, R237 ;  /* 0x000000ed04ed7220 */ /* 0x000fc80000410000 */
[----:B------:R-:W-:-:S05]  /*bbd0*/  FFMA.FTZ R236, R237, R236, R248 ;  /* 0x000000ecedec7223 */ /* 0x000fca00000100f8 */
[----:B------:R-:W-:Y:S01]  /*bbe0*/  F2FP.BF16.F32.PACK_AB R232, R236, R232 ;  /* 0x000000e8ece8723e */ /* 0x000fe200000010ff */
[----:B--2---:R-:W-:Y:S01]  /*bbf0*/  IMAD.U32 R248, R251, 0x10000, RZ ;  /* 0x00010000fbf87824 */ /* 0x004fe200078e00ff */
[----:B------:R-:W-:-:S05]  /*bc00*/  SHF.L.U32 R251, R252, 0x10, RZ ;  /* 0x00000010fcfb7819 */ /* 0x000fca00000006ff */
[----:B------:R-:W-:Y:S02]  /*bc10*/  FFMA.FTZ R248, R237, R248, R251 ;  /* 0x000000f8edf87223 */ /* 0x000fe400000100fb */
[----:B------:R-:W0:Y:S02]  /*bc20*/  LDC.64 R236, c[0x0][0x428] ;  /* 0x00010a00ffec7b82 */ /* 0x000e240000000a00 */
[----:B0-----:R-:W-:-:S05]  /*bc30*/  IMAD.WIDE.U32 R236, R5, 0x10, R236 ;  /* 0x0000001005ec7825 */ /* 0x001fca00078e00ec */
[----:B------:R0:W-:Y:S02]  /*bc40*/  STG.E.128 desc[UR6][R236.64], R232 ;  /* 0x000000e8ec007986 */ /* 0x0001e4000c101d06 */
[----:B0-----:R-:W-:Y:S01]  /*bc50*/  F2FP.BF16.F32.PACK_AB R237, R3, R0 ;  /* 0x0000000003ed723e */ /* 0x001fe200000010ff */
[----:B------:R-:W0:Y:S01]  /*bc60*/  LDC.64 R232, c[0x0][0x430] ;  /* 0x00010c00ffe87b82 */ /* 0x000e220000000a00 */
[----:B------:R1:W5:Y:S04]  /*bc70*/  LDL.LU R3, [R1+0x2dc] ;  /* 0x0002dc0001037983 */ /* 0x0003680000300800 */
[----:B------:R1:W5:Y:S01]  /*bc80*/  LDL.LU R0, [R1+0x2d8] ;  /* 0x0002d80001007983 */ /* 0x0003620000300800 */
[----:B------:R-:W-:Y:S02]  /*bc90*/  F2FP.BF16.F32.PACK_AB R239, R239, R250 ;  /* 0x000000faefef723e */ /* 0x000fe400000010ff */
[----:B------:R-:W-:-:S02]  /*bca0*/  F2FP.BF16.F32.PACK_AB R238, R238, R249 ;  /* 0x000000f9eeee723e */ /* 0x000fc400000010ff */
[----:B------:R-:W-:Y:S01]  /*bcb0*/  F2FP.BF16.F32.PACK_AB R236, R248, R7 ;  /* 0x00000007f8ec723e */ /* 0x000fe200000010ff */
[----:B0-----:R-:W-:-:S05]  /*bcc0*/  IMAD.WIDE.U32 R232, R5, 0x10, R232 ;  /* 0x0000001005e87825 */ /* 0x001fca00078e00e8 */
[----:B------:R1:W-:Y:S01]  /*bcd0*/  STG.E.128 desc[UR6][R232.64], R236 ;  /* 0x000000ece8007986 */ /* 0x0003e2000c101d06 */
[----:B------:R-:W-:-:S07]  /*bce0*/  IADD3 R5, PT, PT, R5, 0x20, RZ ;  /* 0x0000002005057810 */ /* 0x000fce0007ffe0ff */
.L_x_16225:
[----:B------:R-:W-:Y:S05]  /*bcf0*/  BSYNC.RECONVERGENT B0 ;  /* 0x0000000000007941 */ /* 0x000fea0003800200 */
.L_x_16224:
[----:B-----5:R-:W-:Y:S01]  /*bd00*/  ISETP.GE.U32.AND P0, PT, R0, 0x40, PT ;  /* 0x000000400000780c */ /* 0x020fe20003f06070 */
[----:B------:R-:W-:-:S12]  /*bd10*/  BSSY.RECONVERGENT B0, `(.L_x_16226) ;  /* 0x000006d000007945 */ /* 0x000fd80003800200 */
[----:B------:R-:W-:Y:S05]  /*bd20*/  @!P0 BRA `(.L_x_16227) ;  /* 0x0000000400ac8947 */ /* 0x000fea0003800000 */
[----:B01----:R-:W2:Y:S04]  /*bd30*/  LDL R233, [R1+0x3c] ;  /* 0x00003c0001e97983 */ /* 0x003ea80000100800 */
[----:B------:R-:W3:Y:S04]  /*bd40*/  LDL R232, [R1+0x2c] ;  /* 0x00002c0001e87983 */ /* 0x000ee80000100800 */
[----:B------:R-:W4:Y:S04]  /*bd50*/  LDL R238, [R1+0xd0] ;  /* 0x0000d00001ee7983 */ /* 0x000f280000100800 */
[----:B------:R-:W4:Y:S04]  /*bd60*/  LDL R236, [R1+0xd4] ;  /* 0x0000d40001ec7983 */ /* 0x000f280000100800 */
[----:B------:R-:W4:Y:S04]  /*bd70*/  LDL R249, [R1+0xc8] ;  /* 0x0000c80001f97983 */ /* 0x000f280000100800 */
[----:B------:R-:W4:Y:S04]  /*bd80*/  LDL R239, [R1+0xcc] ;  /* 0x0000cc0001ef7983 */ /* 0x000f280000100800 */
[----:B------:R-:W-:Y:S04]  /*bd90*/  STL [R1+0x2dc], R3 ;  /* 0x0002dc0301007387 */ /* 0x000fe80000100800 */
[----:B------:R0:W-:Y:S01]  /*bda0*/  STL [R1+0x2d8], R0 ;  /* 0x0002d80001007387 */ /* 0x0001e20000100800 */
[----:B------:R-:W-:-:S03]  /*bdb0*/  FADD.FTZ R7, R166, -R2 ;  /* 0x80000002a6077221 */ /* 0x000fc60000010000 */
[----:B------:R-:W4:Y:S01]  /*bdc0*/  LDL R237, [R1+0x38] ;  /* 0x0000380001ed7983 */ /* 0x000f220000100800 */
[----:B------:R-:W-:-:S03]  /*bdd0*/  IMAD.U32 R235, R83, 0x10000, RZ ;  /* 0x0001000053eb7824 */ /* 0x000fc600078e00ff */
[----:B------:R-:W4:Y:S04]  /*bde0*/  LDL R252, [R1+0xb8] ;  /* 0x0000b80001fc7983 */ /* 0x000f280000100800 */
[----:B0-----:R-:W4:Y:S01]  /*bdf0*/  LDL R0, [R1+0x28] ;  /* 0x0000280001007983 */ /* 0x001f220000100800 */
[----:B------:R-:W-:-:S03]  /*be00*/  FMUL.FTZ R7, R4, R7 ;  /* 0x0000000704077220 */ /* 0x000fc60000410000 */
[----:B------:R-:W4:Y:S04]  /*be10*/  LDL R3, [R1+0xc4] ;  /* 0x0000c40001037983 */ /* 0x000f280000100800 */
[----:B------:R-:W4:Y:S01]  /*be20*/  LDL R251, [R1+0x34] ;  /* 0x0000340001fb7983 */ /* 0x000f220000100800 */
[----:B--2---:R-:W-:Y:S02]  /*be30*/  SHF.L.U32 R234, R233, 0x10, RZ ;  /* 0x00000010e9ea7819 */ /* 0x004fe400000006ff */
[----:B------:R-:W-:Y:S02]  /*be40*/  SHF.L.U32 R233, R119, 0x10, RZ ;  /* 0x0000001077e97819 */ /* 0x000fe400000006ff */
[----:B---3--:R-:W-:Y:S01]  /*be50*/  SHF.L.U32 R232, R232, 0x10, RZ ;  /* 0x00000010e8e87819 */ /* 0x008fe200000006ff */
[----:B------:R-:W-:-:S04]  /*be60*/  FFMA.FTZ R248, R7, R234, R235 ;  /* 0x000000ea07f87223 */ /* 0x000fc800000100eb */
[----:B------:R-:W-:Y:S01]  /*be70*/  FFMA.FTZ R250, R7, R232, R233 ;  /* 0x000000e807fa7223 */ /* 0x000fe200000100e9 */
[----:B------:R-:W-:Y:S01]  /*be80*/  FADD.FTZ R7, R167, -R2 ;  /* 0x80000002a7077221 */ /* 0x000fe20000010000 */
[----:B----4-:R-:W-:Y:S02]  /*be90*/  SHF.L.U32 R232, R238, 0x10, RZ ;  /* 0x00000010eee87819 */ /* 0x010fe400000006ff */
[----:B------:R-:W-:Y:S01]  /*bea0*/  SHF.L.U32 R233, R236, 0x10, RZ ;  /* 0x00000010ece97819 */ /* 0x000fe200000006ff */
[----:B------:R-:W2:Y:S01]  /*beb0*/  LDL R238, [R1+0xc0] ;  /* 0x0000c00001ee7983 */ /* 0x000ea20000100800 */
[----:B------:R-:W-:-:S03]  /*bec0*/  FMUL.FTZ R7, R4, R7 ;  /* 0x0000000704077220 */ /* 0x000fc60000410000 */
[----:B------:R-:W3:Y:S01]  /*bed0*/  LDL R236, [R1+0xbc] ;  /* 0x0000bc0001ec7983 */ /* 0x000ee20000100800 */
[----:B------:R-:W-:Y:S02]  /*bee0*/  IMAD.U32 R234, R239, 0x10000, RZ ;  /* 0x00010000efea7824 */ /* 0x000fe400078e00ff */
[----:B------:R-:W-:Y:S01]  /*bef0*/  FFMA.FTZ R239, R7, R232, R233 ;  /* 0x000000e807ef7223 */ /* 0x000fe200000100e9 */
[----:B------:R-:W-:Y:S02]  /*bf00*/  SHF.L.U32 R232, R0, 0x10, RZ ;  /* 0x0000001000e87819 */ /* 0x000fe400000006ff */
[----:B------:R-:W4:Y:S01]  /*bf10*/  LDL R0, [R1+0x24] ;  /* 0x0000240001007983 */ /* 0x000f220000100800 */
[----:B------:R-:W-:-:S05]  /*bf20*/  SHF.L.U32 R235, R249, 0x10, RZ ;  /* 0x00000010f9eb7819 */ /* 0x000fca00000006ff */
[----:B------:R-:W-:Y:S01]  /*bf30*/  FFMA.FTZ R235, R7, R235, R234 ;  /* 0x000000eb07eb7223 */ /* 0x000fe200000100ea */
[----:B------:R-:W-:Y:S01]  /*bf40*/  FADD.FTZ R7, R164, -R2 ;  /* 0x80000002a4077221 */ /* 0x000fe20000010000 */
[----:B------:R-:W-:Y:S01]  /*bf50*/  SHF.L.U32 R234, R237, 0x10, RZ ;  /* 0x00000010edea7819 */ /* 0x000fe200000006ff */
[----:B------:R-:W-:Y:S01]  /*bf60*/  IMAD.U32 R237, R82, 0x10000, RZ ;  /* 0x0001000052ed7824 */ /* 0x000fe200078e00ff */
[----:B------:R-:W-:Y:S01]  /*bf70*/  SHF.L.U32 R233, R118, 0x10, RZ ;  /* 0x0000001076e97819 */ /* 0x000fe200000006ff */
[----:B------:R-:W-:-:S04]  /*bf80*/  FMUL.FTZ R7, R4, R7 ;  /* 0x0000000704077220 */ /* 0x000fc80000410000 */
[C---:B------:R-:W-:Y:S01]  /*bf90*/  FFMA.FTZ R237, R7.reuse, R234, R237 ;  /* 0x000000ea07ed7223 */ /* 0x040fe200000100ed */
[----:B------:R-:W-:Y:S01]  /*bfa0*/  FFMA.FTZ R249, R7, R232, R233 ;  /* 0x000000e807f97223 */ /* 0x000fe200000100e9 */
[----:B------:R-:W-:Y:S01]  /*bfb0*/  FADD.FTZ R7, R165, -R2 ;  /* 0x80000002a5077221 */ /* 0x000fe20000010000 */
[----:B------:R-:W-:Y:S02]  /*bfc0*/  SHF.L.U32 R234, R252, 0x10, RZ ;  /* 0x00000010fcea7819 */ /* 0x000fe400000006ff */
[----:B------:R-:W-:Y:S01]  /*bfd0*/  SHF.L.U32 R233, R3, 0x10, RZ ;  /* 0x0000001003e97819 */ /* 0x000fe200000006ff */
[----:B------:R-:W-:Y:S01]  /*bfe0*/  FMUL.FTZ R7, R4, R7 ;  /* 0x0000000704077220 */ /* 0x000fe20000410000 */
[----:B------:R-:W4:Y:S04]  /*bff0*/  LDL R3, [R1+0xb4] ;  /* 0x0000b40001037983 */ /* 0x000f280000100800 */
[----:B------:R-:W4:Y:S01]  /*c000*/  LDL R252, [R1+0x20] ;  /* 0x0000200001fc7983 */ /* 0x000f220000100800 */
[----:B--2---:R-:W-:Y:S01]  /*c010*/  SHF.L.U32 R232, R238, 0x10, RZ ;  /* 0x00000010eee87819 */ /* 0x004fe200000006ff */
[----:B---3--:R-:W-:-:S04]  /*c020*/  IMAD.U32 R236, R236, 0x10000, RZ ;  /* 0x00010000ecec7824 */ /* 0x008fc800078e00ff */
[C---:B------:R-:W-:Y:S01]  /*c030*/  FFMA.FTZ R238, R7.reuse, R232, R233 ;  /* 0x000000e807ee7223 */ /* 0x040fe200000100e9 */
[----:B------:R-:W-:Y:S01]  /*c040*/  FFMA.FTZ R234, R7, R234, R236 ;  /* 0x000000ea07ea7223 */ /* 0x000fe200000100ec */
[----:B------:R-:W-:Y:S01]  /*c050*/  FADD.FTZ R7, R162, -R2 ;  /* 0x80000002a2077221 */ /* 0x000fe20000010000 */
[----:B------:R-:W-:-:S03]  /*c060*/  SHF.L.U32 R233, R117, 0x10, RZ ;  /* 0x0000001075e97819 */ /* 0x000fc600000006ff */
[----:B------:R-:W-:Y:S01]  /*c070*/  FMUL.FTZ R7, R4, R7 ;  /* 0x0000000704077220 */ /* 0x000fe20000410000 */
[----:B------:R-:W-:Y:S01]  /*c080*/  SHF.L.U32 R236, R251, 0x10, RZ ;  /* 0x00000010fbec7819 */ /* 0x000fe200000006ff */
[----:B------:R-:W-:Y:S01]  /*c090*/  IMAD.U32 R251, R81, 0x10000, RZ ;  /* 0x0001000051fb7824 */ /* 0x000fe200078e00ff */
[----:B----4-:R-:W-:-:S05]  /*c0a0*/  SHF.L.U32 R232, R0, 0x10, RZ ;  /* 0x0000001000e87819 */ /* 0x010fca00000006ff */
[C---:B------:R-:W-:Y:S02]  /*c0b0*/  FFMA.FTZ R0, R7.reuse, R232, R233 ;  /* 0x000000e807007223 */ /* 0x040fe400000100e9 */
[----:B------:R-:W2:Y:S04]  /*c0c0*/  LDL R233, [R1+0xa8] ;  /* 0x0000a80001e97983 */ /* 0x000ea80000100800 */
[----:B------:R-:W3:Y:S01]  /*c0d0*/  LDL R232, [R1+0xac] ;  /* 0x0000ac0001e87983 */ /* 0x000ee20000100800 */
[----:B------:R-:W-:-:S03]  /*c0e0*/  FFMA.FTZ R236, R7, R236, R251 ;  /* 0x000000ec07ec7223 */ /* 0x000fc600000100fb */
[----:B------:R-:W4:Y:S01]  /*c0f0*/  LDL R251, [R1+0xb0] ;  /* 0x0000b00001fb7983 */ /* 0x000f220000100800 */
[----:B------:R-:W-:-:S04]  /*c100*/  FADD.FTZ R7, R163, -R2 ;  /* 0x80000002a3077221 */ /* 0x000fc80000010000 */
[----:B------:R-:W-:Y:S01]  /*c110*/  FMUL.FTZ R7, R4, R7 ;  /* 0x0000000704077220 */ /* 0x000fe20000410000 */
[----:B--2---:R-:W-:Y:S01]  /*c120*/  SHF.L.U32 R233, R233, 0x10, RZ ;  /* 0x00000010e9e97819 */ /* 0x004fe200000006ff */
[----:B---3--:R-:W-:-:S04]  /*c130*/  IMAD.U32 R232, R232, 0x10000, RZ ;  /* 0x00010000e8e87824 */ /* 0x008fc800078e00ff */
[----:B------:R-:W-:Y:S01]  /*c140*/  FFMA.FTZ R233, R7, R233, R232 ;  /* 0x000000e907e97223 */ /* 0x000fe200000100e8 */
[----:B----4-:R-:W-:Y:S02]  /*c150*/  SHF.L.U32 R232, R251, 0x10, RZ ;  /* 0x00000010fbe87819 */ /* 0x010fe400000006ff */
        /* <DEDUP_REMOVED lines=9> */
[----:B--2---:R-:W-:Y:S01]  /*c1f0*/  SHF.L.U32 R232, R251, 0x10, RZ ;  /* 0x00000010fbe87819 */ /* 0x004fe200000006ff */
[----:B------:R-:W-:-:S04]  /*c200*/  IMAD.U32 R251, R80, 0x10000, RZ ;  /* 0x0001000050fb7824 */ /* 0x000fc800078e00ff */
[----:B------:R-:W-:Y:S01]  /*c210*/  FFMA.FTZ R232, R7, R232, R251 ;  /* 0x000000e807e87223 */ /* 0x000fe200000100fb */
[----:B------:R-:W-:Y:S02]  /*c220*/  SHF.L.U32 R251, R252, 0x10, RZ ;  /* 0x00000010fcfb7819 */ /* 0x000fe400000006ff */
[----:B------:R-:W-:-:S05]  /*c230*/  SHF.L.U32 R252, R116, 0x10, RZ ;  /* 0x0000001074fc7819 */ /* 0x000fca00000006ff */
[----:B------:R-:W-:Y:S02]  /*c240*/  FFMA.FTZ R7, R7, R251, R252 ;  /* 0x000000fb07077223 */ /* 0x000fe400000100fc */
[----:B------:R-:W2:Y:S04]  /*c250*/  LDL R251, [R1+0xa0] ;  /* 0x0000a00001fb7983 */ /* 0x000ea80000100800 */
[----:B------:R-:W2:Y:S01]  /*c260*/  LDL R252, [R1+0xa4] ;  /* 0x0000a40001fc7983 */ /* 0x000ea20000100800 */
[----:B------:R-:W-:Y:S01]  /*c270*/  F2FP.BF16.F32.PACK_AB R234, R234, R237 ;  /* 0x000000edeaea723e */ /* 0x000fe200000010ff */
[----:B------:R-:W-:Y:S01]  /*c280*/  FADD.FTZ R237, R161, -R2 ;  /* 0x80000002a1ed7221 */ /* 0x000fe20000010000 */
[----:B---3--:R-:W-:Y:S01]  /*c290*/  SHF.L.U32 R236, R236, 0x10, RZ ;  /* 0x00000010ecec7819 */ /* 0x008fe200000006ff */
[----:B----4-:R-:W-:-:S02]  /*c2a0*/  IMAD.U32 R248, R248, 0x10000, RZ ;  /* 0x00010000f8f87824 */ /* 0x010fc400078e00ff */
[----:B------:R-:W-:-:S04]  /*c2b0*/  FMUL.FTZ R237, R4, R237 ;  /* 0x000000ed04ed7220 */ /* 0x000fc80000410000 */
[----:B------:R-:W-:-:S05]  /*c2c0*/  FFMA.FTZ R236, R237, R236, R248 ;  /* 0x000000ecedec7223 */ /* 0x000fca00000100f8 */
[----:B------:R-:W-:Y:S02]  /*c2d0*/  F2FP.BF16.F32.PACK_AB R232, R236, R232 ;  /* 0x000000e8ece8723e */ /* 0x000fe400000010ff */
[----:B--2---:R-:W-:Y:S02]  /*c2e0*/  SHF.L.U32 R248, R251, 0x10, RZ ;  /* 0x00000010fbf87819 */ /* 0x004fe400000006ff */
        /* <DEDUP_REMOVED lines=15> */
.L_x_16227:
[----:B------:R-:W-:Y:S05]  /*c3e0*/  BSYNC.RECONVERGENT B0 ;  /* 0x0000000000007941 */ /* 0x000fea0003800200 */
.L_x_16226:
[----:B-----5:R-:W-:Y:S01]  /*c3f0*/  ISETP.GE.U32.AND P0, PT, R0, 0x60, PT ;  /* 0x000000600000780c */ /* 0x020fe20003f06070 */
[----:B------:R-:W-:-:S12]  /*c400*/  BSSY.RECONVERGENT B0, `(.L_x_16228) ;  /* 0x0000069000007945 */ /* 0x000fd80003800200 */
[----:B------:R-:W-:Y:S05]  /*c410*/  @!P0 BRA `(.L_x_16229) ;  /* 0x00000004009c8947 */ /* 0x000fea0003800000 */
[----:B012---:R-:W2:Y:S04]  /*c420*/  LDL R232, [R1+0x1c] ;  /* 0x00001c0001e87983 */ /* 0x007ea80000100800 */
[----:B------:R-:W3:Y:S04]  /*c430*/  LDL R238, [R1+0x10c] ;  /* 0x00010c0001ee7983 */ /* 0x000ee80000100800 */
[----:B------:R-:W4:Y:S04]  /*c440*/  LDL R236, [R1+0x114] ;  /* 0x0001140001ec7983 */ /* 0x000f280000100800 */
[----:B------:R-:W4:Y:S04]  /*c450*/  LDL R239, [R1+0x108] ;  /* 0x0001080001ef7983 */ /* 0x000f280000100800 */
[----:B------:R-:W4:Y:S04]  /*c460*/  LDL R237, [R1+0x110] ;  /* 0x0001100001ed7983 */ /* 0x000f280000100800 */
[----:B------:R0:W-:Y:S04]  /*c470*/  STL [R1+0x2dc], R3 ;  /* 0x0002dc0301007387 */ /* 0x0001e80000100800 */
[----:B------:R1:W-:Y:S01]  /*c480*/  STL [R1+0x2d8], R0 ;  /* 0x0002d80001007387 */ /* 0x0003e20000100800 */
[----:B------:R-:W-:Y:S01]  /*c490*/  FADD.FTZ R7, R174, -R2 ;  /* 0x80000002ae077221 */ /* 0x000fe20000010000 */
[----:B------:R-:W-:-:S02]  /*c4a0*/  SHF.L.U32 R235, R79, 0x10, RZ ;  /* 0x000000104feb7819 */ /* 0x000fc400000006ff */
[----:B------:R-:W-:Y:S01]  /*c4b0*/  SHF.L.U32 R233, R115, 0x10, RZ ;  /* 0x0000001073e97819 */ /* 0x000fe200000006ff */
[----:B------:R-:W4:Y:S04]  /*c4c0*/  LDL R251, [R1+0xf8] ;  /* 0x0000f80001fb7983 */ /* 0x000f280000100800 */
[----:B0-----:R-:W4:Y:S04]  /*c4d0*/  LDL R3, [R1+0x104] ;  /* 0x0001040001037983 */ /* 0x001f280000100800 */
[----:B-1----:R-:W4:Y:S01]  /*c4e0*/  LDL R0, [R1+0x18] ;  /* 0x0000180001007983 */ /* 0x002f220000100800 */
[----:B------:R-:W-:-:S03]  /*c4f0*/  FMUL.FTZ R7, R4, R7 ;  /* 0x0000000704077220 */ /* 0x000fc60000410000 */
[----:B------:R-:W4:Y:S01]  /*c500*/  LDL R252, [R1+0x10] ;  /* 0x0000100001fc7983 */ /* 0x000f220000100800 */
[----:B--2---:R-:W-:Y:S01]  /*c510*/  IMAD.U32 R234, R232, 0x10000, RZ ;  /* 0x00010000e8ea7824 */ /* 0x004fe200078e00ff */
[----:B------:R-:W-:-:S03]  /*c520*/  SHF.L.U32 R232, R247, 0x10, RZ ;  /* 0x00000010f7e87819 */ /* 0x000fc600000006ff */
[C---:B------:R-:W-:Y:S01]  /*c530*/  FFMA.FTZ R248, R7.reuse, R234, R235 ;  /* 0x000000ea07f87223 */ /* 0x040fe200000100eb */
[----:B---3--:R-:W-:Y:S01]  /*c540*/  SHF.L.U32 R234, R238, 0x10, RZ ;  /* 0x00000010eeea7819 */ /* 0x008fe200000006ff */
[----:B------:R-:W-:Y:S01]  /*c550*/  FFMA.FTZ R250, R7, R232, R233 ;  /* 0x000000e807fa7223 */ /* 0x000fe200000100e9 */
[----:B------:R-:W2:Y:S01]  /*c560*/  LDL R238, [R1+0x100] ;  /* 0x0001000001ee7983 */ /* 0x000ea20000100800 */
[----:B----4-:R-:W-:-:S03]  /*c570*/  SHF.L.U32 R233, R236, 0x10, RZ ;  /* 0x00000010ece97819 */ /* 0x010fc600000006ff */
[----:B------:R-:W3:Y:S01]  /*c580*/  LDL R236, [R1+0xfc] ;  /* 0x0000fc0001ec7983 */ /* 0x000ee20000100800 */
[----:B------:R-:W-:Y:S01]  /*c590*/  FADD.FTZ R7, R175, -R2 ;  /* 0x80000002af077221 */ /* 0x000fe20000010000 */
[----:B------:R-:W-:-:S03]  /*c5a0*/  IMAD.U32 R235, R239, 0x10000, RZ ;  /* 0x00010000efeb7824 */ /* 0x000fc600078e00ff */
[----:B------:R-:W-:-:S04]  /*c5b0*/  FMUL.FTZ R7, R4, R7 ;  /* 0x0000000704077220 */ /* 0x000fc80000410000 */
[----:B------:R-:W-:Y:S01]  /*c5c0*/  FFMA.FTZ R235, R7, R235, R234 ;  /* 0x000000eb07eb7223 */ /* 0x000fe200000100ea */
[----:B------:R-:W-:Y:S02]  /*c5d0*/  IMAD.U32 R234, R0, 0x10000, RZ ;  /* 0x0001000000ea7824 */ /* 0x000fe400078e00ff */
[----:B------:R-:W4:Y:S01]  /*c5e0*/  LDL R0, [R1+0x14] ;  /* 0x0000140001007983 */ /* 0x000f220000100800 */
[----:B------:R-:W-:-:S05]  /*c5f0*/  SHF.L.U32 R232, R237, 0x10, RZ ;  /* 0x00000010ede87819 */ /* 0x000fca00000006ff */
[----:B------:R-:W-:Y:S01]  /*c600*/  FFMA.FTZ R239, R7, R232, R233 ;  /* 0x000000e807ef7223 */ /* 0x000fe200000100e9 */
[----:B------:R-:W-:Y:S01]  /*c610*/  FADD.FTZ R7, R172, -R2 ;  /* 0x80000002ac077221 */ /* 0x000fe20000010000 */
[----:B------:R-:W-:Y:S02]  /*c620*/  SHF.L.U32 R237, R78, 0x10, RZ ;  /* 0x000000104eed7819 */ /* 0x000fe400000006ff */
        /* <DEDUP_REMOVED lines=9> */
[----:B------:R-:W-:Y:S01]  /*c6c0*/  SHF.L.U32 R251, R77, 0x10, RZ ;  /* 0x000000104dfb7819 */ /* 0x000fe200000006ff */
[----:B------:R-:W4:Y:S01]  /*c6d0*/  LDL R3, [R1+0xf4] ;  /* 0x0000f40001037983 */ /* 0x000f220000100800 */
[----:B--2---:R-:W-:-:S02]  /*c6e0*/  SHF.L.U32 R232, R238, 0x10, RZ ;  /* 0x00000010eee87819 */ /* 0x004fc400000006ff */
[----:B---3--:R-:W-:-:S03]  /*c6f0*/  SHF.L.U32 R236, R236, 0x10, RZ ;  /* 0x00000010ecec7819 */ /* 0x008fc600000006ff */
[C---:B------:R-:W-:Y:S02]  /*c700*/  FFMA.FTZ R238, R7.reuse, R232, R233 ;  /* 0x000000e807ee7223 */ /* 0x040fe400000100e9 */
[----:B------:R-:W-:Y:S01]  /*c710*/  FFMA.FTZ R234, R7, R234, R236 ;  /* 0x000000ea07ea7223 */ /* 0x000fe200000100ec */
[----:B------:R-:W-:Y:S01]  /*c720*/  FADD.FTZ R7, R170, -R2 ;  /* 0x80000002aa077221 */ /* 0x000fe20000010000 */
[----:B------:R-:W-:Y:S02]  /*c730*/  SHF.L.U32 R232, R245, 0x10, RZ ;  /* 0x00000010f5e87819 */ /* 0x000fe400000006ff */
[----:B------:R-:W-:Y:S01]  /*c740*/  SHF.L.U32 R233, R113, 0x10, RZ ;  /* 0x0000001071e97819 */ /* 0x000fe200000006ff */
[----:B------:R-:W-:Y:S01]  /*c750*/  FMUL.FTZ R7, R4, R7 ;  /* 0x0000000704077220 */ /* 0x000fe20000410000 */
[----:B----4-:R-:W-:-:S03]  /*c760*/  IMAD.U32 R236, R0, 0x10000, RZ ;  /* 0x0001000000ec7824 */ /* 0x010fc600078e00ff */
[C---:B------:R-:W-:Y:S02]  /*c770*/  FFMA.FTZ R0, R7.reuse, R232, R233 ;  /* 0x000000e807007223 */ /* 0x040fe400000100e9 */
[----:B------:R-:W2:Y:S04]  /*c780*/  LDL R232, [R1+0xec] ;  /* 0x0000ec0001e87983 */ /* 0x000ea80000100800 */
[----:B------:R-:W3:Y:S01]  /*c790*/  LDL R233, [R1+0xe8] ;  /* 0x0000e80001e97983 */ /* 0x000ee20000100800 */
[----:B------:R-:W-:-:S03]  /*c7a0*/  FFMA.FTZ R236, R7, R236, R251 ;  /* 0x000000ec07ec7223 */ /* 0x000fc600000100fb */
[----:B------:R-:W4:Y:S01]  /*c7b0*/  LDL R251, [R1+0xf0] ;  /* 0x0000f00001fb7983 */ /* 0x000f220000100800 */
[----:B------:R-:W-:-:S04]  /*c7c0*/  FADD.FTZ R7, R171, -R2 ;  /* 0x80000002ab077221 */ /* 0x000fc80000010000 */
[----:B------:R-:W-:Y:S01]  /*c7d0*/  FMUL.FTZ R7, R4, R7 ;  /* 0x0000000704077220 */ /* 0x000fe20000410000 */
[----:B------:R-:W-:Y:S02]  /*c7e0*/  F2FP.BF16.F32.PACK_AB R235, R235, R248 ;  /* 0x000000f8ebeb723e */ /* 0x000fe400000010ff */
[----:B------:R-:W4:Y:S01]  /*c7f0*/  LDL R248, [R1+0xdc] ;  /* 0x0000dc0001f87983 */ /* 0x000f220000100800 */
[----:B--2---:R-:W-:Y:S01]  /*c800*/  SHF.L.U32 R232, R232, 0x10, RZ ;  /* 0x00000010e8e87819 */ /* 0x004fe200000006ff */
[----:B---3--:R-:W-:-:S04]  /*c810*/  IMAD.U32 R233, R233, 0x10000, RZ ;  /* 0x00010000e9e97824 */ /* 0x008fc800078e00ff */
[----:B------:R-:W-:Y:S01]  /*c820*/  FFMA.FTZ R233, R7, R233, R232 ;  /* 0x000000e907e97223 */ /* 0x000fe200000100e8 */
[----:B----4-:R-:W-:Y:S02]  /*c830*/  SHF.L.U32 R232, R251, 0x10, RZ ;  /* 0x00000010fbe87819 */ /* 0x010fe400000006ff */
[----:B------:R-:W-:-:S05]  /*c840*/  SHF.L.U32 R251, R3, 0x10, RZ ;  /* 0x0000001003fb7819 */ /* 0x000fca00000006ff */
[----:B------:R-:W-:Y:S01]  /*c850*/  FFMA.FTZ R3, R7, R232, R251 ;  /* 0x000000e807037223 */ /* 0x000fe200000100fb */
[----:B------:R-:W-:Y:S01]  /*c860*/  FADD.FTZ R7, R168, -R2 ;  /* 0x80000002a8077221 */ /* 0x000fe20000010000 */
[----:B------:R-:W-:Y:S01]  /*c870*/  SHF.L.U32 R251, R76, 0x10, RZ ;  /* 0x000000104cfb7819 */ /* 0x000fe200000006ff */
[----:B------:R-:W-:Y:S02]  /*c880*/  IMAD.U32 R232, R252, 0x10000, RZ ;  /* 0x00010000fce87824 */ /* 0x000fe400078e00ff */
[----:B------:R-:W-:Y:S01]  /*c890*/  FMUL.FTZ R7, R4, R7 ;  /* 0x0000000704077220 */ /* 0x000fe20000410000 */
[----:B------:R-:W-:Y:S02]  /*c8a0*/  SHF.L.U32 R252, R112, 0x10, RZ ;  /* 0x0000001070fc7819 */ /* 0x000fe400000006ff */
[----:B------:R-:W-:Y:S01]  /*c8b0*/  F2FP.BF16.F32.PACK_AB R233, R233, R236 ;  /* 0x000000ece9e9723e */ /* 0x000fe200000010ff */
[C---:B------:R-:W-:Y:S01]  /*c8c0*/  FFMA.FTZ R232, R7.reuse, R232, R251 ;  /* 0x000000e807e87223 */ /* 0x040fe200000100fb */
[----:B------:R-:W-:Y:S01]  /*c8d0*/  SHF.L.U32 R251, R244, 0x10, RZ ;  /* 0x00000010f4fb7819 */ /* 0x000fe200000006ff */
[----:B------:R-:W2:Y:S04]  /*c8e0*/  LDL R236, [R1+0xd8] ;  /* 0x0000d80001ec7983 */ /* 0x000ea80000100800 */
[----:B------:R-:W-:-:S02]  /*c8f0*/  FFMA.FTZ R7, R7, R251, R252 ;  /* 0x000000fb07077223 */ /* 0x000fc400000100fc */
[----:B------:R-:W3:Y:S04]  /*c900*/  LDL R251, [R1+0xe0] ;  /* 0x0000e00001fb7983 */ /* 0x000ee80000100800 */
[----:B------:R-:W4:Y:S01]  /*c910*/  LDL R252, [R1+0xe4] ;  /* 0x0000e40001fc7983 */ /* 0x000f220000100800 */
[----:B------:R-:W-:Y:S01]  /*c920*/  F2FP.BF16.F32.PACK_AB R234, R234, R237 ;  /* 0x000000edeaea723e */ /* 0x000fe200000010ff */
[----:B------:R-:W-:Y:S01]  /*c930*/  FADD.FTZ R237, R169, -R2 ;  /* 0x80000002a9ed7221 */ /* 0x000fe20000010000 */
[----:B------:R-:W-:-:S03]  /*c940*/  SHF.L.U32 R248, R248, 0x10, RZ ;  /* 0x00000010f8f87819 */ /* 0x000fc600000006ff */
[----:B------:R-:W-:Y:S01]  /*c950*/  FMUL.FTZ R237, R4, R237 ;  /* 0x000000ed04ed7220 */ /* 0x000fe20000410000 */
[----:B--2---:R-:W-:-:S04]  /*c960*/  IMAD.U32 R236, R236, 0x10000, RZ ;  /* 0x00010000ecec7824 */ /* 0x004fc800078e00ff */
[----:B------:R-:W-:Y:S01]  /*c970*/  FFMA.FTZ R236, R237, R236, R248 ;  /* 0x000000ecedec7223 */ /* 0x000fe200000100f8 */
[----:B---3--:R-:W-:Y:S02]  /*c980*/  SHF.L.U32 R248, R251, 0x10, RZ ;  /* 0x00000010fbf87819 */ /* 0x008fe400000006ff */
[----:B----4-:R-:W-:Y:S02]  /*c990*/  SHF.L.U32 R251, R252, 0x10, RZ ;  /* 0x00000010fcfb7819 */ /* 0x010fe400000006ff */
[----:B------:R-:W-:-:S03]  /*c9a0*/  F2FP.BF16.F32.PACK_AB R232, R236, R232 ;  /* 0x000000e8ece8723e */ /* 0x000fc600000010ff */
        /* <DEDUP_REMOVED lines=13> */
[----:B------:R-:W-:-:S07]  /*ca80*/  VIADD R5, R5, 0x20 ;  /* 0x0000002005057836 */ /* 0x000fce0000000000 */
.L_x_16229:
[----:B------:R-:W-:Y:S05]  /*ca90*/  BSYNC.RECONVERGENT B0 ;  /* 0x0000000000007941 */ /* 0x000fea0003800200 */
.L_x_16228:
[----:B-----5:R-:W-:Y:S01]  /*caa0*/  ISETP.GE.U32.AND P0, PT, R0, 0x80, PT ;  /* 0x000000800000780c */ /* 0x020fe20003f06070 */
[----:B------:R-:W-:-:S12]  /*cab0*/  BSSY.RECONVERGENT B0, `(.L_x_16230) ;  /* 0x0000065000007945 */ /* 0x000fd80003800200 */
[----:B------:R-:W-:Y:S05]  /*cac0*/  @!P0 BRA `(.L_x_16231) ;  /* 0x00000004008c8947 */ /* 0x000fea0003800000 */
[----:B-123--:R-:W2:Y:S04]  /*cad0*/  LDL R238, [R1+0x148] ;  /* 0x0001480001ee7983 */ /* 0x00eea80000100800 */
[----:B------:R-:W3:Y:S04]  /*cae0*/  LDL R236, [R1+0x14c] ;  /* 0x00014c0001ec7983 */ /* 0x000ee80000100800 */
[----:B------:R-:W4:Y:S04]  /*caf0*/  LDL R239, [R1+0x150] ;  /* 0x0001500001ef7983 */ /* 0x000f280000100800 */
[----:B------:R-:W4:Y:S01]  /*cb00*/  LDL R237, [R1+0x154] ;  /* 0x0001540001ed7983 */ /* 0x000f220000100800 */
[----:B------:R-:W-:Y:S01]  /*cb10*/  FADD.FTZ R7, R182, -R2 ;  /* 0x80000002b6077221 */ /* 0x000fe20000010000 */
[----:B------:R-:W-:Y:S01]  /*cb20*/  SHF.L.U32 R234, R243, 0x10, RZ ;  /* 0x00000010f3ea7819 */ /* 0x000fe200000006ff */
[----:B0-----:R-:W-:Y:S01]  /*cb30*/  IMAD.U32 R233, R111, 0x10000, RZ ;  /* 0x000100006fe97824 */ /* 0x001fe200078e00ff */
[----:B------:R-:W-:Y:S01]  /*cb40*/  SHF.L.U32 R235, R75, 0x10, RZ ;  /* 0x000000104beb7819 */ /* 0x000fe200000006ff */
[----:B------:R-:W-:Y:S01]  /*cb50*/  FMUL.FTZ R7, R4, R7 ;  /* 0x0000000704077220 */ /* 0x000fe20000410000 */
[----:B------:R0:W-:Y:S01]  /*cb60*/  STL [R1+0x2dc], R3 ;  /* 0x0002dc0301007387 */ /* 0x0001e20000100800 */
[----:B------:R-:W-:-:S02]  /*cb70*/  SHF.L.U32 R232, R11, 0x10, RZ ;  /* 0x000000100be87819 */ /* 0x000fc400000006ff */
[C---:B------:R-:W-:Y:S01]  /*cb80*/  FFMA.FTZ R248, R7.reuse, R234, R235 ;  /* 0x000000ea07f87223 */ /* 0x040fe200000100eb */
[----:B------:R1:W-:Y:S02]  /*cb90*/  STL [R1+0x2d8], R0 ;  /* 0x0002d80001007387 */ /* 0x0003e40000100800 */
[----:B------:R-:W-:Y:S01]  /*cba0*/  FFMA.FTZ R250, R7, R232, R233 ;  /* 0x000000e807fa7223 */ /* 0x000fe200000100e9 */
[----:B------:R-:W-:Y:S01]  /*cbb0*/  FADD.FTZ R7, R183, -R2 ;  /* 0x80000002b7077221 */ /* 0x000fe20000010000 */
[----:B------:R-:W-:Y:S01]  /*cbc0*/  SHF.L.U32 R251, R73, 0x10, RZ ;  /* 0x0000001049fb7819 */ /* 0x000fe200000006ff */
[----:B------:R-:W4:Y:S02]  /*cbd0*/  LDL R252, [R1+0x130] ;  /* 0x0001300001fc7983 */ /* 0x000f240000100800 */
[----:B------:R-:W-:Y:S02]  /*cbe0*/  FMUL.FTZ R7, R4, R7 ;  /* 0x0000000704077220 */ /* 0x000fe40000410000 */
[----:B0-----:R-:W4:Y:S04]  /*cbf0*/  LDL R3, [R1+0x140] ;  /* 0x0001400001037983 */ /* 0x001f280000100800 */
[----:B-1----:R-:W4:Y:S01]  /*cc00*/  LDL R0, [R1+0x144] ;  /* 0x0001440001007983 */ /* 0x002f220000100800 */
[----:B--2---:R-:W-:-:S03]  /*cc10*/  SHF.L.U32 R235, R238, 0x10, RZ ;  /* 0x00000010eeeb7819 */ /* 0x004fc600000006ff */
[----:B------:R-:W2:Y:S01]  /*cc20*/  LDL R238, [R1+0x138] ;  /* 0x0001380001ee7983 */ /* 0x000ea20000100800 */
[----:B---3--:R-:W-:-:S03]  /*cc30*/  SHF.L.U32 R234, R236, 0x10, RZ ;  /* 0x00000010ecea7819 */ /* 0x008fc600000006ff */
[----:B------:R-:W3:Y:S01]  /*cc40*/  LDL R236, [R1+0x13c] ;  /* 0x00013c0001ec7983 */ /* 0x000ee20000100800 */
[----:B----4-:R-:W-:Y:S01]  /*cc50*/  SHF.L.U32 R232, R239, 0x10, RZ ;  /* 0x00000010efe87819 */ /* 0x010fe200000006ff */
[----:B------:R-:W-:Y:S02]  /*cc60*/  IMAD.U32 R233, R237, 0x10000, RZ ;  /* 0x00010000ede97824 */ /* 0x000fe400078e00ff */
[C---:B------:R-:W-:Y:S02]  /*cc70*/  FFMA.FTZ R235, R7.reuse, R235, R234 ;  /* 0x000000eb07eb7223 */ /* 0x040fe400000100ea */
        /* <DEDUP_REMOVED lines=10> */
[----:B------:R-:W-:-:S03]  /*cd20*/  SHF.L.U32 R232, R3, 0x10, RZ ;  /* 0x0000001003e87819 */ /* 0x000fc600000006ff */
[----:B------:R-:W-:Y:S01]  /*cd30*/  FMUL.FTZ R7, R4, R7 ;  /* 0x0000000704077220 */ /* 0x000fe20000410000 */
[----:B------:R-:W4:Y:S01]  /*cd40*/  LDL R3, [R1+0x134] ;  /* 0x0001340001037983 */ /* 0x000f220000100800 */
[----:B------:R-:W-:Y:S01]  /*cd50*/  IMAD.U32 R233, R0, 0x10000, RZ ;  /* 0x0001000000e97824 */ /* 0x000fe200078e00ff */
[----:B--2---:R-:W-:Y:S02]  /*cd60*/  SHF.L.U32 R234, R238, 0x10, RZ ;  /* 0x00000010eeea7819 */ /* 0x004fe400000006ff */
[----:B---3--:R-:W-:Y:S01]  /*cd70*/  SHF.L.U32 R236, R236, 0x10, RZ ;  /* 0x00000010ecec7819 */ /* 0x008fe200000006ff */
[----:B------:R-:W-:-:S04]  /*cd80*/  FFMA.FTZ R238, R7, R232, R233 ;  /* 0x000000e807ee7223 */ /* 0x000fc800000100e9 */
        /* <DEDUP_REMOVED lines=8> */
[----:B------:R-:W2:Y:S04]  /*ce10*/  LDL R251, [R1+0x12c] ;  /* 0x00012c0001fb7983 */ /* 0x000ea80000100800 */
[----:B------:R-:W3:Y:S01]  /*ce20*/  LDL R233, [R1+0x128] ;  /* 0x0001280001e97983 */ /* 0x000ee20000100800 */
[----:B------:R-:W-:-:S04]  /*ce30*/  FADD.FTZ R7, R179, -R2 ;  /* 0x80000002b3077221 */ /* 0x000fc80000010000 */
[----:B------:R-:W-:Y:S01]  /*ce40*/  FMUL.FTZ R7, R4, R7 ;  /* 0x0000000704077220 */ /* 0x000fe20000410000 */
[----:B------:R-:W-:Y:S02]  /*ce50*/  F2FP.BF16.F32.PACK_AB R235, R235, R248 ;  /* 0x000000f8ebeb723e */ /* 0x000fe400000010ff */
[----:B------:R-:W4:Y:S01]  /*ce60*/  LDL R248, [R1+0x11c] ;  /* 0x00011c0001f87983 */ /* 0x000f220000100800 */
[----:B--2---:R-:W-:Y:S02]  /*ce70*/  SHF.L.U32 R232, R251, 0x10, RZ ;  /* 0x00000010fbe87819 */ /* 0x004fe400000006ff */
[----:B---3--:R-:W-:Y:S01]  /*ce80*/  SHF.L.U32 R233, R233, 0x10, RZ ;  /* 0x00000010e9e97819 */ /* 0x008fe200000006ff */
[----:B----4-:R-:W-:-:S04]  /*ce90*/  IMAD.U32 R251, R3, 0x10000, RZ ;  /* 0x0001000003fb7824 */ /* 0x010fc800078e00ff */
[----:B------:R-:W-:Y:S01]  /*cea0*/  FFMA.FTZ R233, R7, R233, R232 ;  /* 0x000000e907e97223 */ /* 0x000fe200000100e8 */
[----:B------:R-:W-:-:S05]  /*ceb0*/  SHF.L.U32 R232, R252, 0x10, RZ ;  /* 0x00000010fce87819 */ /* 0x000fca00000006ff */
[----:B------:R-:W-:Y:S01]  /*cec0*/  FFMA.FTZ R3, R7, R232, R251 ;  /* 0x000000e807037223 */ /* 0x000fe200000100fb */
[----:B------:R-:W-:Y:S01]  /*ced0*/  FADD.FTZ R7, R176, -R2 ;  /* 0x80000002b0077221 */ /* 0x000fe20000010000 */
[----:B------:R-:W-:Y:S02]  /*cee0*/  SHF.L.U32 R232, R240, 0x10, RZ ;  /* 0x00000010f0e87819 */ /* 0x000fe400000006ff */
[----:B------:R-:W-:Y:S01]  /*cef0*/  SHF.L.U32 R251, R72, 0x10, RZ ;  /* 0x0000001048fb7819 */ /* 0x000fe200000006ff */
[----:B------:R-:W-:Y:S01]  /*cf00*/  FMUL.FTZ R7, R4, R7 ;  /* 0x0000000704077220 */ /* 0x000fe20000410000 */
[----:B------:R-:W-:Y:S01]  /*cf10*/  F2FP.BF16.F32.PACK_AB R233, R233, R236 ;  /* 0x000000ece9e9723e */ /* 0x000fe200000010ff */
[----:B------:R-:W-:Y:S01]  /*cf20*/  IMAD.U32 R252, R108, 0x10000, RZ ;  /* 0x000100006cfc7824 */ /* 0x000fe200078e00ff */
[----:B------:R-:W2:Y:S01]  /*cf30*/  LDL R236, [R1+0x118] ;  /* 0x0001180001ec7983 */ /* 0x000ea20000100800 */
[----:B------:R-:W-:Y:S01]  /*cf40*/  FFMA.FTZ R232, R7, R232, R251 ;  /* 0x000000e807e87223 */ /* 0x000fe200000100fb */
[----:B------:R-:W-:-:S05]  /*cf50*/  SHF.L.U32 R251, R8, 0x10, RZ ;  /* 0x0000001008fb7819 */ /* 0x000fca00000006ff */
[----:B------:R-:W-:Y:S02]  /*cf60*/  FFMA.FTZ R7, R7, R251, R252 ;  /* 0x000000fb07077223 */ /* 0x000fe400000100fc */
[----:B------:R-:W3:Y:S04]  /*cf70*/  LDL R251, [R1+0x120] ;  /* 0x0001200001fb7983 */ /* 0x000ee80000100800 */
[----:B------:R-:W4:Y:S01]  /*cf80*/  LDL R252, [R1+0x124] ;  /* 0x0001240001fc7983 */ /* 0x000f220000100800 */
[----:B------:R-:W-:Y:S01]  /*cf90*/  F2FP.BF16.F32.PACK_AB R234, R234, R237 ;  /* 0x000000edeaea723e */ /* 0x000fe200000010ff */
[----:B------:R-:W-:Y:S01]  /*cfa0*/  FADD.FTZ R237, R177, -R2 ;  /* 0x80000002b1ed7221 */ /* 0x000fe20000010000 */
[----:B------:R-:W-:-:S03]  /*cfb0*/  SHF.L.U32 R248, R248, 0x10, RZ ;  /* 0x00000010f8f87819 */ /* 0x000fc600000006ff */
[----:B------:R-:W-:Y:S01]  /*cfc0*/  FMUL.FTZ R237, R4, R237 ;  /* 0x000000ed04ed7220 */ /* 0x000fe20000410000 */
[----:B--2---:R-:W-:-:S05]  /*cfd0*/  SHF.L.U32 R236, R236, 0x10, RZ ;  /* 0x00000010ecec7819 */ /* 0x004fca00000006ff */
[----:B------:R-:W-:Y:S01]  /*cfe0*/  FFMA.FTZ R236, R237, R236, R248 ;  /* 0x000000ecedec7223 */ /* 0x000fe200000100f8 */
[----:B---3--:R-:W-:Y:S01]  /*cff0*/  SHF.L.U32 R248, R251, 0x10, RZ ;  /* 0x00000010fbf87819 */ /* 0x008fe200000006ff */
[----:B----4-:R-:W-:-:S03]  /*d000*/  IMAD.U32 R251, R252, 0x10000, RZ ;  /* 0x00010000fcfb7824 */ /* 0x010fc600078e00ff */
[----:B------:R-:W-:Y:S01]  /*d010*/  F2FP.BF16.F32.PACK_AB R232, R236, R232 ;  /* 0x000000e8ece8723e */ /* 0x000fe200000010ff */
        /* <DEDUP_REMOVED lines=14> */
.L_x_16231:
[----:B------:R-:W-:Y:S05]  /*d100*/  BSYNC.RECONVERGENT B0 ;  /* 0x0000000000007941 */ /* 0x000fea0003800200 */
.L_x_16230:
[----:B-----5:R-:W-:Y:S01]  /*d110*/  ISETP.GE.U32.AND P0, PT, R0, 0xa0, PT ;  /* 0x000000a00000780c */ /* 0x020fe20003f06070 */
[----:B------:R-:W-:-:S12]  /*d120*/  BSSY.RECONVERGENT B0, `(.L_x_16232) ;  /* 0x0000065000007945 */ /* 0x000fd80003800200 */
[----:B------:R-:W-:Y:S05]  /*d130*/  @!P0 BRA `(.L_x_16233) ;  /* 0x00000004008c8947 */ /* 0x000fea0003800000 */
[----:B-1234-:R-:W2:Y:S04]  /*d140*/  LDL R238, [R1+0x188] ;  /* 0x0001880001ee7983 */ /* 0x01eea80000100800 */
[----:B------:R-:W3:Y:S04]  /*d150*/  LDL R236, [R1+0x18c] ;  /* 0x00018c0001ec7983 */ /* 0x000ee80000100800 */
[----:B------:R-:W4:Y:S04]  /*d160*/  LDL R237, [R1+0x194] ;  /* 0x0001940001ed7983 */ /* 0x000f280000100800 */
[----:B------:R-:W4:Y:S01]  /*d170*/  LDL R239, [R1+0x190] ;  /* 0x0001900001ef7983 */ /* 0x000f220000100800 */
[----:B------:R-:W-:Y:S01]  /*d180*/  FADD.FTZ R7, R190, -R2 ;  /* 0x80000002be077221 */ /* 0x000fe20000010000 */
[----:B------:R-:W-:-:S02]  /*d190*/  SHF.L.U32 R234, R15, 0x10, RZ ;  /* 0x000000100fea7819 */ /* 0x000fc400000006ff */
[----:B------:R-:W-:Y:S01]  /*d1a0*/  SHF.L.U32 R235, R71, 0x10, RZ ;  /* 0x0000001047eb7819 */ /* 0x000fe200000006ff */
[----:B------:R-:W-:Y:S01]  /*d1b0*/  FMUL.FTZ R7, R4, R7 ;  /* 0x0000000704077220 */ /* 0x000fe20000410000 */
[----:B------:R1:W-:Y:S03]  /*d1c0*/  STL [R1+0x2dc], R3 ;  /* 0x0002dc0301007387 */ /* 0x0003e60000100800 */
[----:B------:R-:W-:Y:S01]  /*d1d0*/  FFMA.FTZ R248, R7, R234, R235 ;  /* 0x000000ea07f87223 */ /* 0x000fe200000100eb */
[----:B------:R1:W-:Y:S01]  /*d1e0*/  STL [R1+0x2d8], R0 ;  /* 0x0002d80001007387 */ /* 0x0003e20000100800 */
[----:B0-----:R-:W-:Y:S01]  /*d1f0*/  SHF.L.U32 R233, R107, 0x10, RZ ;  /* 0x000000106be97819 */ /* 0x001fe200000006ff */
[----:B------:R-:W-:Y:S01]  /*d200*/  IMAD.U32 R232, R19, 0x10000, RZ ;  /* 0x0001000013e87824 */ /* 0x000fe200078e00ff */
[----:B------:R-:W-:Y:S01]  /*d210*/  SHF.L.U32 R251, R69, 0x10, RZ ;  /* 0x0000001045fb7819 */ /* 0x000fe200000006ff */
[----:B------:R-:W4:Y:S04]  /*d220*/  LDL R252, [R1+0x170] ;  /* 0x0001700001fc7983 */ /* 0x000f280000100800 */
[----:B-1----:R-:W4:Y:S04]  /*d230*/  LDL R3, [R1+0x180] ;  /* 0x0001800001037983 */ /* 0x002f280000100800 */
[----:B------:R-:W4:Y:S01]  /*d240*/  LDL R0, [R1+0x184] ;  /* 0x0001840001007983 */ /* 0x000f220000100800 */
[----:B--2---:R-:W-:-:S03]  /*d250*/  SHF.L.U32 R235, R238, 0x10, RZ ;  /* 0x00000010eeeb7819 */ /* 0x004fc600000006ff */
[----:B------:R-:W2:Y:S01]  /*d260*/  LDL R238, [R1+0x178] ;  /* 0x0001780001ee7983 */ /* 0x000ea20000100800 */
[----:B---3--:R-:W-:-:S03]  /*d270*/  SHF.L.U32 R234, R236, 0x10, RZ ;  /* 0x00000010ecea7819 */ /* 0x008fc600000006ff */
[----:B------:R-:W3:Y:S01]  /*d280*/  LDL R236, [R1+0x17c] ;  /* 0x00017c0001ec7983 */ /* 0x000ee20000100800 */
[----:B------:R-:W-:Y:S01]  /*d290*/  FFMA.FTZ R250, R7, R232, R233 ;  /* 0x000000e807fa7223 */ /* 0x000fe200000100e9 */
[----:B------:R-:W-:Y:S01]  /*d2a0*/  FADD.FTZ R7, R191, -R2 ;  /* 0x80000002bf077221 */ /* 0x000fe20000010000 */
[----:B----4-:R-:W-:-:S03]  /*d2b0*/  SHF.L.U32 R233, R237, 0x10, RZ ;  /* 0x00000010ede97819 */ /* 0x010fc600000006ff */
        /* <DEDUP_REMOVED lines=13> */
[----:B------:R-:W-:Y:S02]  /*d390*/  IMAD.U32 R232, R3, 0x10000, RZ ;  /* 0x0001000003e87824 */ /* 0x000fe400078e00ff */
[----:B------:R-:W4:Y:S01]  /*d3a0*/  LDL R3, [R1+0x174] ;  /* 0x0001740001037983 */ /* 0x000f220000100800 */
[----:B------:R-:W-:Y:S01]  /*d3b0*/  FMUL.FTZ R7, R4, R7 ;  /* 0x0000000704077220 */ /* 0x000fe20000410000 */
[----:B------:R-:W-:Y:S02]  /*d3c0*/  SHF.L.U32 R233, R0, 0x10, RZ ;  /* 0x0000001000e97819 */ /* 0x000fe400000006ff */
[----:B--2---:R-:W-:-:S02]  /*d3d0*/  SHF.L.U32 R234, R238, 0x10, RZ ;  /* 0x00000010eeea7819 */ /* 0x004fc400000006ff */
        /* <DEDUP_REMOVED lines=17> */
[----:B---3--:R-:W-:Y:S02]  /*d4f0*/  SHF.L.U32 R233, R233, 0x10, RZ ;  /* 0x00000010e9e97819 */ /* 0x008fe400000006ff */
[----:B----4-:R-:W-:-:S03]  /*d500*/  SHF.L.U32 R251, R3, 0x10, RZ ;  /* 0x0000001003fb7819 */ /* 0x010fc600000006ff */
[----:B------:R-:W-:Y:S01]  /*d510*/  FFMA.FTZ R233, R7, R233, R232 ;  /* 0x000000e907e97223 */ /* 0x000fe200000100e8 */
[----:B------:R-:W-:-:S04]  /*d520*/  IMAD.U32 R232, R252, 0x10000, RZ ;  /* 0x00010000fce87824 */ /* 0x000fc800078e00ff */
[----:B------:R-:W-:Y:S01]  /*d530*/  FFMA.FTZ R3, R7, R232, R251 ;  /* 0x000000e807037223 */ /* 0x000fe200000100fb */
[----:B------:R-:W-:Y:S01]  /*d540*/  FADD.FTZ R7, R184, -R2 ;  /* 0x80000002b8077221 */ /* 0x000fe20000010000 */
[----:B------:R-:W-:Y:S02]  /*d550*/  SHF.L.U32 R232, R12, 0x10, RZ ;  /* 0x000000100ce87819 */ /* 0x000fe400000006ff */
[----:B------:R-:W-:Y:S01]  /*d560*/  SHF.L.U32 R251, R68, 0x10, RZ ;  /* 0x0000001044fb7819 */ /* 0x000fe200000006ff */
[----:B------:R-:W-:Y:S01]  /*d570*/  FMUL.FTZ R7, R4, R7 ;  /* 0x0000000704077220 */ /* 0x000fe20000410000 */
[----:B------:R-:W-:Y:S02]  /*d580*/  F2FP.BF16.F32.PACK_AB R233, R233, R236 ;  /* 0x000000ece9e9723e */ /* 0x000fe400000010ff */
[----:B------:R-:W-:Y:S01]  /*d590*/  SHF.L.U32 R252, R104, 0x10, RZ ;  /* 0x0000001068fc7819 */ /* 0x000fe200000006ff */
[C---:B------:R-:W-:Y:S01]  /*d5a0*/  FFMA.FTZ R232, R7.reuse, R232, R251 ;  /* 0x000000e807e87223 */ /* 0x040fe200000100fb */
[----:B------:R-:W-:Y:S01]  /*d5b0*/  IMAD.U32 R251, R16, 0x10000, RZ ;  /* 0x0001000010fb7824 */ /* 0x000fe200078e00ff */
[----:B------:R-:W2:Y:S03]  /*d5c0*/  LDL R236, [R1+0x158] ;  /* 0x0001580001ec7983 */ /* 0x000ea60000100800 */
[----:B------:R-:W-:-:S02]  /*d5d0*/  FFMA.FTZ R7, R7, R251, R252 ;  /* 0x000000fb07077223 */ /* 0x000fc400000100fc */
        /* <DEDUP_REMOVED lines=8> */
[----:B---3--:R-:W-:Y:S01]  /*d660*/  IMAD.U32 R248, R251, 0x10000, RZ ;  /* 0x00010000fbf87824 */ /* 0x008fe200078e00ff */
[----:B----4-:R-:W-:-:S03]  /*d670*/  SHF.L.U32 R251, R252, 0x10, RZ ;  /* 0x00000010fcfb7819 */ /* 0x010fc600000006ff */
[----:B------:R-:W-:Y:S02]  /*d680*/  F2FP.BF16.F32.PACK_AB R232, R236, R232 ;  /* 0x000000e8ece8723e */ /* 0x000fe400000010ff */
        /* <DEDUP_REMOVED lines=14> */
.L_x_16233:
[----:B------:R-:W-:Y:S05]  /*d770*/  BSYNC.RECONVERGENT B0 ;  /* 0x0000000000007941 */ /* 0x000fea0003800200 */
.L_x_16232:
        /* <DEDUP_REMOVED lines=8> */
[----:B------:R-:W-:Y:S01]  /*d800*/  SHF.L.U32 R234, R23, 0x10, RZ ;  /* 0x0000001017ea7819 */ /* 0x000fe200000006ff */
[----:B------:R-:W-:Y:S01]  /*d810*/  IMAD.U32 R235, R67, 0x10000, RZ ;  /* 0x0001000043eb7824 */ /* 0x000fe200078e00ff */
[----:B------:R1:W-:Y:S01]  /*d820*/  STL [R1+0x2dc], R3 ;  /* 0x0002dc0301007387 */ /* 0x0003e20000100800 */
[----:B------:R-:W-:Y:S01]  /*d830*/  FMUL.FTZ R7, R4, R7 ;  /* 0x0000000704077220 */ /* 0x000fe20000410000 */
[----:B0-----:R-:W-:-:S02]  /*d840*/  SHF.L.U32 R232, R27, 0x10, RZ ;  /* 0x000000101be87819 */ /* 0x001fc400000006ff */
[----:B------:R0:W-:Y:S01]  /*d850*/  STL [R1+0x2d8], R0 ;  /* 0x0002d80001007387 */ /* 0x0001e20000100800 */
[----:B------:R-:W-:Y:S01]  /*d860*/  FFMA.FTZ R248, R7, R234, R235 ;  /* 0x000000ea07f87223 */ /* 0x000fe200000100eb */
[----:B------:R-:W-:Y:S01]  /*d870*/  SHF.L.U32 R233, R103, 0x10, RZ ;  /* 0x0000001067e97819 */ /* 0x000fe200000006ff */
[----:B------:R-:W-:Y:S01]  /*d880*/  IMAD.U32 R251, R65, 0x10000, RZ ;  /* 0x0001000041fb7824 */ /* 0x000fe200078e00ff */
[----:B------:R-:W4:Y:S03]  /*d890*/  LDL R252, [R1+0x1b0] ;  /* 0x0001b00001fc7983 */ /* 0x000f260000100800 */
[----:B------:R-:W-:Y:S01]  /*d8a0*/  FFMA.FTZ R250, R7, R232, R233 ;  /* 0x000000e807fa7223 */ /* 0x000fe200000100e9 */
[----:B-1----:R-:W4:Y:S01]  /*d8b0*/  LDL R3, [R1+0x1c0] ;  /* 0x0001c00001037983 */ /* 0x002f220000100800 */
[----:B------:R-:W-:-:S03]  /*d8c0*/  FADD.FTZ R7, R199, -R2 ;  /* 0x80000002c7077221 */ /* 0x000fc60000010000 */
[----:B0-----:R-:W4:Y:S01]  /*d8d0*/  LDL R0, [R1+0x1c4] ;  /* 0x0001c40001007983 */ /* 0x001f220000100800 */
[----:B------:R-:W-:Y:S01]  /*d8e0*/  FMUL.FTZ R7, R4, R7 ;  /* 0x0000000704077220 */ /* 0x000fe20000410000 */
[----:B--2---:R-:W-:Y:S02]  /*d8f0*/  SHF.L.U32 R235, R238, 0x10, RZ ;  /* 0x00000010eeeb7819 */ /* 0x004fe400000006ff */
[----:B------:R-:W2:Y:S01]  /*d900*/  LDL R238, [R1+0x1b8] ;  /* 0x0001b80001ee7983 */ /* 0x000ea20000100800 */
[----:B---3--:R-:W-:-:S03]  /*d910*/  IMAD.U32 R234, R236, 0x10000, RZ ;  /* 0x00010000ecea7824 */ /* 0x008fc600078e00ff */
[----:B------:R-:W3:Y:S01]  /*d920*/  LDL R236, [R1+0x1bc] ;  /* 0x0001bc0001ec7983 */ /* 0x000ee20000100800 */
[----:B----4-:R-:W-:Y:S02]  /*d930*/  SHF.L.U32 R232, R239, 0x10, RZ ;  /* 0x00000010efe87819 */ /* 0x010fe400000006ff */
[----:B------:R-:W-:Y:S01]  /*d940*/  SHF.L.U32 R233, R237, 0x10, RZ ;  /* 0x00000010ede97819 */ /* 0x000fe200000006ff */
[----:B------:R-:W-:-:S04]  /*d950*/  FFMA.FTZ R235, R7, R235, R234 ;  /* 0x000000eb07eb7223 */ /* 0x000fc800000100ea */
        /* <DEDUP_REMOVED lines=10> */
[----:B------:R-:W-:Y:S02]  /*da00*/  SHF.L.U32 R232, R3, 0x10, RZ ;  /* 0x0000001003e87819 */ /* 0x000fe400000006ff */
[----:B------:R-:W-:Y:S01]  /*da10*/  SHF.L.U32 R233, R0, 0x10, RZ ;  /* 0x0000001000e97819 */ /* 0x000fe200000006ff */
[----:B------:R-:W-:Y:S01]  /*da20*/  FMUL.FTZ R7, R4, R7 ;  /* 0x0000000704077220 */ /* 0x000fe20000410000 */
[----:B------:R-:W4:Y:S01]  /*da30*/  LDL R3, [R1+0x1b4] ;  /* 0x0001b40001037983 */ /* 0x000f220000100800 */
[----:B--2---:R-:W-:Y:S01]  /*da40*/  SHF.L.U32 R234, R238, 0x10, RZ ;  /* 0x00000010eeea7819 */ /* 0x004fe200000006ff */
[----:B---3--:R-:W-:-:S02]  /*da50*/  IMAD.U32 R236, R236, 0x10000, RZ ;  /* 0x00010000ecec7824 */ /* 0x008fc400078e00ff */
[C---:B------:R-:W-:Y:S02]  /*da60*/  FFMA.FTZ R238, R7.reuse, R232, R233 ;  /* 0x000000e807ee7223 */ /* 0x040fe400000100e9 */
        /* <DEDUP_REMOVED lines=8> */
[----:B------:R-:W2:Y:S04]  /*daf0*/  LDL R233, [R1+0x1a8] ;  /* 0x0001a80001e97983 */ /* 0x000ea80000100800 */
[----:B------:R-:W3:Y:S01]  /*db00*/  LDL R251, [R1+0x1ac] ;  /* 0x0001ac0001fb7983 */ /* 0x000ee20000100800 */
[----:B------:R-:W-:-:S04]  /*db10*/  FADD.FTZ R7, R195, -R2 ;  /* 0x80000002c3077221 */ /* 0x000fc80000010000 */
[----:B------:R-:W-:Y:S01]  /*db20*/  FMUL.FTZ R7, R4, R7 ;  /* 0x0000000704077220 */ /* 0x000fe20000410000 */
[----:B------:R-:W-:Y:S02]  /*db30*/  F2FP.BF16.F32.PACK_AB R235, R235, R248 ;  /* 0x000000f8ebeb723e */ /* 0x000fe400000010ff */
[----:B------:R-:W4:Y:S01]  /*db40*/  LDL R248, [R1+0x19c] ;  /* 0x00019c0001f87983 */ /* 0x000f220000100800 */
[----:B--2---:R-:W-:Y:S01]  /*db50*/  SHF.L.U32 R233, R233, 0x10, RZ ;  /* 0x00000010e9e97819 */ /* 0x004fe200000006ff */
[----:B---3--:R-:W-:Y:S01]  /*db60*/  IMAD.U32 R232, R251, 0x10000, RZ ;  /* 0x00010000fbe87824 */ /* 0x008fe200078e00ff */
[----:B----4-:R-:W-:-:S03]  /*db70*/  SHF.L.U32 R251, R3, 0x10, RZ ;  /* 0x0000001003fb7819 */ /* 0x010fc600000006ff */
[----:B------:R-:W-:Y:S01]  /*db80*/  FFMA.FTZ R233, R7, R233, R232 ;  /* 0x000000e907e97223 */ /* 0x000fe200000100e8 */
[----:B------:R-:W-:-:S05]  /*db90*/  SHF.L.U32 R232, R252, 0x10, RZ ;  /* 0x00000010fce87819 */ /* 0x000fca00000006ff */
[----:B------:R-:W-:Y:S01]  /*dba0*/  FFMA.FTZ R3, R7, R232, R251 ;  /* 0x000000e807037223 */ /* 0x000fe200000100fb */
[----:B------:R-:W-:Y:S01]  /*dbb0*/  FADD.FTZ R7, R192, -R2 ;  /* 0x80000002c0077221 */ /* 0x000fe20000010000 */
[----:B------:R-:W-:Y:S01]  /*dbc0*/  SHF.L.U32 R232, R20, 0x10, RZ ;  /* 0x0000001014e87819 */ /* 0x000fe200000006ff */
[----:B------:R-:W-:Y:S02]  /*dbd0*/  IMAD.U32 R251, R64, 0x10000, RZ ;  /* 0x0001000040fb7824 */ /* 0x000fe400078e00ff */
[----:B------:R-:W-:Y:S01]  /*dbe0*/  FMUL.FTZ R7, R4, R7 ;  /* 0x0000000704077220 */ /* 0x000fe20000410000 */
[----:B------:R-:W-:Y:S02]  /*dbf0*/  F2FP.BF16.F32.PACK_AB R233, R233, R236 ;  /* 0x000000ece9e9723e */ /* 0x000fe400000010ff */
[----:B------:R-:W-:Y:S01]  /*dc00*/  SHF.L.U32 R252, R100, 0x10, RZ ;  /* 0x0000001064fc7819 */ /* 0x000fe200000006ff */
        /* <DEDUP_REMOVED lines=8> */
[----:B------:R-:W-:-:S03]  /*dc90*/  IMAD.U32 R248, R248, 0x10000, RZ ;  /* 0x00010000f8f87824 */ /* 0x000fc600078e00ff */
[----:B------:R-:W-:Y:S01]  /*dca0*/  FMUL.FTZ R237, R4, R237 ;  /* 0x000000ed04ed7220 */ /* 0x000fe20000410000 */
[----:B--2---:R-:W-:-:S05]  /*dcb0*/  SHF.L.U32 R236, R236, 0x10, RZ ;  /* 0x00000010ecec7819 */ /* 0x004fca00000006ff */
        /* <DEDUP_REMOVED lines=18> */
.L_x_16235:
[----:B------:R-:W-:Y:S05]  /*dde0*/  BSYNC.RECONVERGENT B0 ;  /* 0x0000000000007941 */ /* 0x000fea0003800200 */
.L_x_16234:
        /* <DEDUP_REMOVED lines=9> */
[----:B------:R-:W-:-:S02]  /*de80*/  IMAD.U32 R234, R31, 0x10000, RZ ;  /* 0x000100001fea7824 */ /* 0x000fc400078e00ff */
[----:B------:R-:W-:Y:S01]  /*de90*/  FMUL.FTZ R7, R4, R7 ;  /* 0x0000000704077220 */ /* 0x000fe20000410000 */
[----:B------:R1:W-:Y:S03]  /*dea0*/  STL [R1+0x2dc], R3 ;  /* 0x0002dc0301007387 */ /* 0x0003e60000100800 */
[----:B------:R-:W-:Y:S01]  /*deb0*/  FFMA.FTZ R248, R7, R234, R235 ;  /* 0x000000ea07f87223 */ /* 0x000fe200000100eb */
[----:B------:R1:W-:Y:S01]  /*dec0*/  STL [R1+0x2d8], R0 ;  /* 0x0002d80001007387 */ /* 0x0003e20000100800 */
[----:B0-----:R-:W-:Y:S02]  /*ded0*/  SHF.L.U32 R232, R35, 0x10, RZ ;  /* 0x0000001023e87819 */ /* 0x001fe400000006ff */
[----:B------:R-:W-:Y:S01]  /*dee0*/  SHF.L.U32 R233, R99, 0x10, RZ ;  /* 0x0000001063e97819 */ /* 0x000fe200000006ff */
[----:B------:R-:W4:Y:S04]  /*def0*/  LDL R252, [R1+0x1f0] ;  /* 0x0001f00001fc7983 */ /* 0x000f280000100800 */
[----:B-1----:R-:W4:Y:S04]  /*df00*/  LDL R3, [R1+0x200] ;  /* 0x0002000001037983 */ /* 0x002f280000100800 */
[----:B------:R-:W4:Y:S01]  /*df10*/  LDL R0, [R1+0x204] ;  /* 0x0002040001007983 */ /* 0x000f220000100800 */
[----:B--2---:R-:W-:-:S03]  /*df20*/  SHF.L.U32 R234, R236, 0x10, RZ ;  /* 0x00000010ecea7819 */ /* 0x004fc600000006ff */
[----:B------:R-:W2:Y:S01]  /*df30*/  LDL R236, [R1+0x1fc] ;  /* 0x0001fc0001ec7983 */ /* 0x000ea20000100800 */
[----:B---3--:R-:W-:-:S03]  /*df40*/  IMAD.U32 R235, R238, 0x10000, RZ ;  /* 0x00010000eeeb7824 */ /* 0x008fc600078e00ff */
[----:B------:R-:W3:Y:S01]  /*df50*/  LDL R238, [R1+0x1f8] ;  /* 0x0001f80001ee7983 */ /* 0x000ee20000100800 */
[----:B------:R-:W-:Y:S01]  /*df60*/  FFMA.FTZ R250, R7, R232, R233 ;  /* 0x000000e807fa7223 */ /* 0x000fe200000100e9 */
[----:B------:R-:W-:Y:S01]  /*df70*/  FADD.FTZ R7, R207, -R2 ;  /* 0x80000002cf077221 */ /* 0x000fe20000010000 */
[----:B----4-:R-:W-:Y:S02]  /*df80*/  SHF.L.U32 R232, R239, 0x10, RZ ;  /* 0x00000010efe87819 */ /* 0x010fe400000006ff */
[----:B------:R-:W-:Y:S01]  /*df90*/  SHF.L.U32 R233, R237, 0x10, RZ ;  /* 0x00000010ede97819 */ /* 0x000fe200000006ff */
        /* <DEDUP_REMOVED lines=15> */
[----:B------:R-:W-:Y:S01]  /*e090*/  SHF.L.U32 R233, R0, 0x10, RZ ;  /* 0x0000001000e97819 */ /* 0x000fe200000006ff */
[----:B------:R-:W4:Y:S01]  /*e0a0*/  LDL R3, [R1+0x1f4] ;  /* 0x0001f40001037983 */ /* 0x000f220000100800 */
[----:B--2---:R-:W-:Y:S01]  /*e0b0*/  SHF.L.U32 R236, R236, 0x10, RZ ;  /* 0x00000010ecec7819 */ /* 0x004fe200000006ff */
[----:B---3--:R-:W-:-:S02]  /*e0c0*/  IMAD.U32 R234, R238, 0x10000, RZ ;  /* 0x00010000eeea7824 */ /* 0x008fc400078e00ff */
[C---:B------:R-:W-:Y:S02]  /*e0d0*/  FFMA.FTZ R238, R7.reuse, R232, R233 ;  /* 0x000000e807ee7223 */ /* 0x040fe400000100e9 */
[----:B------:R-:W-:Y:S01]  /*e0e0*/  FFMA.FTZ R234, R7, R234, R236 ;  /* 0x000000ea07ea7223 */ /* 0x000fe200000100ec */
[----:B------:R-:W-:Y:S01]  /*e0f0*/  FADD.FTZ R7, R202, -R2 ;  /* 0x80000002ca077221 */ /* 0x000fe20000010000 */
[----:B------:R-:W-:Y:S01]  /*e100*/  IMAD.U32 R236, R29, 0x10000, RZ ;  /* 0x000100001dec7824 */ /* 0x000fe200078e00ff */
[----:B------:R-:W-:Y:S02]  /*e110*/  SHF.L.U32 R232, R33, 0x10, RZ ;  /* 0x0000001021e87819 */ /* 0x000fe400000006ff */
[----:B------:R-:W-:Y:S01]  /*e120*/  FMUL.FTZ R7, R4, R7 ;  /* 0x0000000704077220 */ /* 0x000fe20000410000 */
[----:B------:R-:W-:-:S03]  /*e130*/  SHF.L.U32 R233, R97, 0x10, RZ ;  /* 0x0000001061e97819 */ /* 0x000fc600000006ff */
[C---:B------:R-:W-:Y:S02]  /*e140*/  FFMA.FTZ R236, R7.reuse, R236, R251 ;  /* 0x000000ec07ec7223 */ /* 0x040fe400000100fb */
[----:B------:R-:W2:Y:S01]  /*e150*/  LDL R251, [R1+0x1ec] ;  /* 0x0001ec0001fb7983 */ /* 0x000ea20000100800 */
[----:B------:R-:W-:-:S03]  /*e160*/  FFMA.FTZ R0, R7, R232, R233 ;  /* 0x000000e807007223 */ /* 0x000fc600000100e9 */
        /* <DEDUP_REMOVED lines=46> */
.L_x_16237:
[----:B------:R-:W-:Y:S05]  /*e450*/  BSYNC.RECONVERGENT B0 ;  /* 0x0000000000007941 */ /* 0x000fea0003800200 */
.L_x_16236:
        /* <DEDUP_REMOVED lines=15> */
[----:B------:R-:W-:Y:S02]  /*e550*/  IMAD.U32 R232, R43, 0x10000, RZ ;  /* 0x000100002be87824 */ /* 0x000fe400078e00ff */
[----:B------:R-:W-:Y:S01]  /*e560*/  IMAD.U32 R251, R57, 0x10000, RZ ;  /* 0x0001000039fb7824 */ /* 0x000fe200078e00ff */
        /* <DEDUP_REMOVED lines=15> */
[----:B------:R-:W-:Y:S02]  /*e660*/  SHF.L.U32 R234, R38, 0x10, RZ ;  /* 0x0000001026ea7819 */ /* 0x000fe400000006ff */
[----:B------:R-:W-:Y:S01]  /*e670*/  SHF.L.U32 R237, R58, 0x10, RZ ;  /* 0x000000103aed7819 */ /* 0x000fe200000006ff */
[----:B------:R-:W-:Y:S01]  /*e680*/  FMUL.FTZ R7, R4, R7 ;  /* 0x0000000704077220 */ /* 0x000fe20000410000 */
[----:B------:R-:W-:Y:S02]  /*e690*/  SHF.L.U32 R232, R42, 0x10, RZ ;  /* 0x000000102ae87819 */ /* 0x000fe400000006ff */
[----:B------:R-:W-:Y:S01]  /*e6a0*/  SHF.L.U32 R233, R94, 0x10, RZ ;  /* 0x000000105ee97819 */ /* 0x000fe200000006ff */
[----:B------:R-:W-:-:S04]  /*e6b0*/  FFMA.FTZ R237, R7, R234, R237 ;  /* 0x000000ea07ed7223 */ /* 0x000fc800000100ed */
[----:B------:R-:W-:Y:S01]  /*e6c0*/  FFMA.FTZ R249, R7, R232, R233 ;  /* 0x000000e807f97223 */ /* 0x000fe200000100e9 */
[----:B------:R-:W-:Y:S01]  /*e6d0*/  FADD.FTZ R7, R213, -R2 ;  /* 0x80000002d5077221 */ /* 0x000fe20000010000 */
[----:B------:R-:W-:Y:S02]  /*e6e0*/  SHF.L.U32 R232, R3, 0x10, RZ ;  /* 0x0000001003e87819 */ /* 0x000fe400000006ff */
[----:B------:R-:W4:Y:S01]  /*e6f0*/  LDL R3, [R1+0x234] ;  /* 0x0002340001037983 */ /* 0x000f220000100800 */
[----:B------:R-:W-:Y:S01]  /*e700*/  SHF.L.U32 R233, R0, 0x10, RZ ;  /* 0x0000001000e97819 */ /* 0x000fe200000006ff */
[----:B------:R-:W-:Y:S01]  /*e710*/  FMUL.FTZ R7, R4, R7 ;  /* 0x0000000704077220 */ /* 0x000fe20000410000 */
[----:B--2---:R-:W-:Y:S01]  /*e720*/  SHF.L.U32 R236, R236, 0x10, RZ ;  /* 0x00000010ecec7819 */ /* 0x004fe200000006ff */
[----:B---3--:R-:W-:Y:S02]  /*e730*/  IMAD.U32 R234, R238, 0x10000, RZ ;  /* 0x00010000eeea7824 */ /* 0x008fe400078e00ff */
[----:B------:R-:W-:-:S02]  /*e740*/  FFMA.FTZ R238, R7, R232, R233 ;  /* 0x000000e807ee7223 */ /* 0x000fc400000100e9 */
        /* <DEDUP_REMOVED lines=55> */
.L_x_16239:
[----:B------:R-:W-:Y:S05]  /*eac0*/  BSYNC.RECONVERGENT B0 ;  /* 0x0000000000007941 */ /* 0x000fea0003800200 */
.L_x_16238:
        /* <DEDUP_REMOVED lines=10> */
[C---:B------:R-:W-:Y:S01]  /*eb70*/  FMUL.FTZ R7, R4.reuse, R7 ;  /* 0x0000000704077220 */ /* 0x040fe20000410000 */
[----:B------:R1:W-:Y:S01]  /*eb80*/  STL [R1+0x2dc], R3 ;  /* 0x0002dc0301007387 */ /* 0x0003e20000100800 */
[----:B0-----:R-:W-:Y:S02]  /*eb90*/  SHF.L.U32 R232, R51, 0x10, RZ ;  /* 0x0000001033e87819 */ /* 0x001fe400000006ff */
[----:B------:R-:W-:Y:S01]  /*eba0*/  FFMA.FTZ R248, R7, R234, R235 ;  /* 0x000000ea07f87223 */ /* 0x000fe200000100eb */
[----:B------:R0:W-:Y:S01]  /*ebb0*/  STL [R1+0x2d8], R0 ;  /* 0x0002d80001007387 */ /* 0x0001e20000100800 */
[----:B------:R-:W-:Y:S02]  /*ebc0*/  SHF.L.U32 R233, R91, 0x10, RZ ;  /* 0x000000105be97819 */ /* 0x000fe400000006ff */
[----:B------:R-:W-:Y:S01]  /*ebd0*/  SHF.L.U32 R251, R53, 0x10, RZ ;  /* 0x0000001035fb7819 */ /* 0x000fe200000006ff */
[----:B------:R-:W4:Y:S02]  /*ebe0*/  LDL R252, [R1+0x270] ;  /* 0x0002700001fc7983 */ /* 0x000f240000100800 */
[----:B------:R-:W-:Y:S01]  /*ebf0*/  FFMA.FTZ R250, R7, R232, R233 ;  /* 0x000000e807fa7223 */ /* 0x000fe200000100e9 */
[----:B------:R-:W-:Y:S01]  /*ec00*/  FADD.FTZ R7, R223, -R2 ;  /* 0x80000002df077221 */ /* 0x000fe20000010000 */
[----:B-1----:R-:W4:Y:S03]  /*ec10*/  LDL R3, [R1+0x280] ;  /* 0x0002800001037983 */ /* 0x002f260000100800 */
[----:B------:R-:W-:Y:S01]  /*ec20*/  FMUL.FTZ R7, R4, R7 ;  /* 0x0000000704077220 */ /* 0x000fe20000410000 */
[----:B0-----:R-:W4:Y:S01]  /*ec30*/  LDL R0, [R1+0x284] ;  /* 0x0002840001007983 */ /* 0x001f220000100800 */
[----:B--2---:R-:W-:-:S03]  /*ec40*/  IMAD.U32 R235, R238, 0x10000, RZ ;  /* 0x00010000eeeb7824 */ /* 0x004fc600078e00ff */
[----:B------:R-:W2:Y:S01]  /*ec50*/  LDL R238, [R1+0x278] ;  /* 0x0002780001ee7983 */ /* 0x000ea20000100800 */
[----:B---3--:R-:W-:-:S03]  /*ec60*/  SHF.L.U32 R234, R236, 0x10, RZ ;  /* 0x00000010ecea7819 */ /* 0x008fc600000006ff */
        /* <DEDUP_REMOVED lines=76> */
.L_x_16241:
[----:B------:R-:W-:Y:S05]  /*f130*/  BSYNC.RECONVERGENT B0 ;  /* 0x0000000000007941 */ /* 0x000fea0003800200 */
.L_x_16240:
        /* <DEDUP_REMOVED lines=8> */
[----:B0-----:R-:W-:-:S02]  /*f1c0*/  SHF.L.U32 R233, R124, 0x10, RZ ;  /* 0x000000107ce97819 */ /* 0x001fc400000006ff */
[----:B------:R-:W-:Y:S01]  /*f1d0*/  SHF.L.U32 R234, R136, 0x10, RZ ;  /* 0x0000001088ea7819 */ /* 0x000fe200000006ff */
[----:B------:R-:W-:Y:S01]  /*f1e0*/  FMUL.FTZ R7, R4, R7 ;  /* 0x0000000704077220 */ /* 0x000fe20000410000 */
[----:B------:R0:W-:Y:S01]  /*f1f0*/  STL [R1+0x2d8], R0 ;  /* 0x0002d80001007387 */ /* 0x0001e20000100800 */
[----:B------:R-:W-:Y:S01]  /*f200*/  SHF.L.U32 R232, R128, 0x10, RZ ;  /* 0x0000001080e87819 */ /* 0x000fe200000006ff */
[----:B------:R-:W-:-:S04]  /*f210*/  IMAD.U32 R235, R132, 0x10000, RZ ;  /* 0x0001000084eb7824 */ /* 0x000fc800078e00ff */
[C---:B------:R-:W-:Y:S01]  /*f220*/  FFMA.FTZ R232, R7.reuse, R232, R235 ;  /* 0x000000e807e87223 */ /* 0x040fe200000100eb */
[----:B0-----:R-:W-:-:S05]  /*f230*/  FFMA.FTZ R0, R7, R233, R234 ;  /* 0x000000e907007223 */ /* 0x001fca00000100ea */
[----:B------:R0:W-:Y:S04]  /*f240*/  STL [R1+0x4], R0 ;  /* 0x0000040001007387 */ /* 0x0001e80000100800 */
[----:B------:R-:W4:Y:S04]  /*f250*/  LDL R249, [R1+0x2a8] ;  /* 0x0002a80001f97983 */ /* 0x000f280000100800 */
[----:B------:R-:W4:Y:S01]  /*f260*/  LDL R248, [R1+0x2b0] ;  /* 0x0002b00001f87983 */ /* 0x000f220000100800 */
[----:B--2---:R-:W-:Y:S01]  /*f270*/  SHF.L.U32 R235, R236, 0x10, RZ ;  /* 0x00000010eceb7819 */ /* 0x004fe200000006ff */
[----:B------:R-:W-:-:S02]  /*f280*/  FADD.FTZ R7, R225, -R2 ;  /* 0x80000002e1077221 */ /* 0x000fc40000010000 */
[----:B------:R-:W2:Y:S01]  /*f290*/  LDL R236, [R1+0x2ac] ;  /* 0x0002ac0001ec7983 */ /* 0x000ea20000100800 */
[----:B---3--:R-:W-:-:S03]  /*f2a0*/  SHF.L.U32 R234, R237, 0x10, RZ ;  /* 0x00000010edea7819 */ /* 0x008fc600000006ff */
[----:B------:R-:W3:Y:S01]  /*f2b0*/  LDL R237, [R1+0x2b4] ;  /* 0x0002b40001ed7983 */ /* 0x000ee20000100800 */
[----:B------:R-:W-:Y:S01]  /*f2c0*/  FMUL.FTZ R7, R4, R7 ;  /* 0x0000000704077220 */ /* 0x000fe20000410000 */
[----:B----4-:R-:W-:Y:S01]  /*f2d0*/  SHF.L.U32 R238, R238, 0x10, RZ ;  /* 0x00000010eeee7819 */ /* 0x010fe200000006ff */
[----:B------:R-:W-:Y:S01]  /*f2e0*/  IMAD.U32 R250, R130, 0x10000, RZ ;  /* 0x0001000082fa7824 */ /* 0x000fe200078e00ff */
[----:B------:R-:W4:Y:S01]  /*f2f0*/  LDL R252, [R1+0x2c0] ;  /* 0x0002c00001fc7983 */ /* 0x000f220000100800 */
[----:B------:R-:W-:Y:S02]  /*f300*/  IMAD.U32 R233, R239, 0x10000, RZ ;  /* 0x00010000efe97824 */ /* 0x000fe400078e00ff */
[C---:B------:R-:W-:Y:S01]  /*f310*/  FFMA.FTZ R238, R7.reuse, R235, R238 ;  /* 0x000000eb07ee7223 */ /* 0x040fe200000100ee */
[----:B------:R-:W4:Y:S01]  /*f320*/  LDL R251, [R1+0x2bc] ;  /* 0x0002bc0001fb7983 */ /* 0x000f220000100800 */
[----:B0-----:R-:W-:Y:S01]  /*f330*/  FFMA.FTZ R0, R7, R233, R234 ;  /* 0x000000e907007223 */ /* 0x001fe200000100ea */
[----:B------:R-:W-:Y:S01]  /*f340*/  FADD.FTZ R7, R226, -R2 ;  /* 0x80000002e2077221 */ /* 0x000fe20000010000 */
[----:B------:R-:W-:-:S02]  /*f350*/  SHF.L.U32 R235, R129, 0x10, RZ ;  /* 0x0000001081eb7819 */ /* 0x000fc400000006ff */
[----:B------:R-:W-:Y:S01]  /*f360*/  SHF.L.U32 R239, R133, 0x10, RZ ;  /* 0x0000001085ef7819 */ /* 0x000fe200000006ff */
[----:B------:R-:W-:Y:S01]  /*f370*/  FMUL.FTZ R7, R4, R7 ;  /* 0x0000000704077220 */ /* 0x000fe20000410000 */
[----:B------:R-:W-:Y:S01]  /*f380*/  SHF.L.U32 R233, R125, 0x10, RZ ;  /* 0x000000107de97819 */ /* 0x000fe200000006ff */
[----:B------:R-:W-:Y:S02]  /*f390*/  IMAD.U32 R234, R137, 0x10000, RZ ;  /* 0x0001000089ea7824 */ /* 0x000fe400078e00ff */
[C---:B------:R-:W-:Y:S02]  /*f3a0*/  FFMA.FTZ R239, R7.reuse, R235, R239 ;  /* 0x000000eb07ef7223 */ /* 0x040fe400000100ef */
[----:B------:R-:W-:Y:S01]  /*f3b0*/  FFMA.FTZ R7, R7, R233, R234 ;  /* 0x000000e907077223 */ /* 0x000fe200000100ea */
[----:B------:R-:W-:-:S04]  /*f3c0*/  FADD.FTZ R234, R227, -R2 ;  /* 0x80000002e3ea7221 */ /* 0x000fc80000010000 */
[----:B------:R-:W-:Y:S01]  /*f3d0*/  FMUL.FTZ R234, R4, R234 ;  /* 0x000000ea04ea7220 */ /* 0x000fe20000410000 */
[----:B------:R-:W-:Y:S02]  /*f3e0*/  SHF.L.U32 R233, R249, 0x10, RZ ;  /* 0x00000010f9e97819 */ /* 0x000fe400000006ff */
[----:B------:R-:W4:Y:S01]  /*f3f0*/  LDL R249, [R1+0x2c4] ;  /* 0x0002c40001f97983 */ /* 0x000f220000100800 */
[----:B------:R-:W-:Y:S02]  /*f400*/  SHF.L.U32 R235, R248, 0x10, RZ ;  /* 0x00000010f8eb7819 */ /* 0x000fe400000006ff */
[----:B------:R-:W-:Y:S02]  /*f410*/  SHF.L.U32 R248, R134, 0x10, RZ ;  /* 0x0000001086f87819 */ /* 0x000fe400000006ff */
[----:B--2---:R-:W-:Y:S02]  /*f420*/  SHF.L.U32 R236, R236, 0x10, RZ ;  /* 0x00000010ecec7819 */ /* 0x004fe400000006ff */
[----:B---3--:R-:W-:-:S03]  /*f430*/  SHF.L.U32 R237, R237, 0x10, RZ ;  /* 0x00000010eded7819 */ /* 0x008fc600000006ff */
[C---:B------:R-:W-:Y:S02]  /*f440*/  FFMA.FTZ R233, R234.reuse, R233, R236 ;  /* 0x000000e9eae97223 */ /* 0x040fe400000100ec */
[----:B------:R-:W-:Y:S01]  /*f450*/  FFMA.FTZ R237, R234, R235, R237 ;  /* 0x000000ebeaed7223 */ /* 0x000fe200000100ed */
[----:B------:R-:W-:-:S04]  /*f460*/  FADD.FTZ R234, R228, -R2 ;  /* 0x80000002e4ea7221 */ /* 0x000fc80000010000 */
[----:B------:R-:W-:-:S04]  /*f470*/  FMUL.FTZ R234, R4, R234 ;  /* 0x000000ea04ea7220 */ /* 0x000fc80000410000 */
[----:B------:R-:W-:Y:S02]  /*f480*/  FFMA.FTZ R250, R234, R250, R248 ;  /* 0x000000faeafa7223 */ /* 0x000fe400000100f8 */
[----:B------:R-:W2:Y:S01]  /*f490*/  LDL R248, [R1+0x2b8] ;  /* 0x0002b80001f87983 */ /* 0x000ea20000100800 */
[----:B------:R-:W-:Y:S02]  /*f4a0*/  SHF.L.U32 R235, R126, 0x10, RZ ;  /* 0x000000107eeb7819 */ /* 0x000fe400000006ff */
[----:B------:R-:W-:-:S05]  /*f4b0*/  SHF.L.U32 R236, R138, 0x10, RZ ;  /* 0x000000108aec7819 */ /* 0x000fca00000006ff */
[----:B------:R-:W-:Y:S01]  /*f4c0*/  FFMA.FTZ R236, R234, R235, R236 ;  /* 0x000000ebeaec7223 */ /* 0x000fe200000100ec */
[----:B------:R-:W-:Y:S01]  /*f4d0*/  FADD.FTZ R235, R229, -R2 ;  /* 0x80000002e5eb7221 */ /* 0x000fe20000010000 */
[----:B----4-:R-:W-:-:S03]  /*f4e0*/  IMAD.U32 R251, R251, 0x10000, RZ ;  /* 0x00010000fbfb7824 */ /* 0x010fc600078e00ff */
[----:B------:R-:W-:Y:S01]  /*f4f0*/  FMUL.FTZ R235, R4, R235 ;  /* 0x000000eb04eb7220 */ /* 0x000fe20000410000 */
[----:B------:R-:W-:Y:S02]  /*f500*/  SHF.L.U32 R249, R249, 0x10, RZ ;  /* 0x00000010f9f97819 */ /* 0x000fe400000006ff */
[----:B--2---:R-:W-:Y:S02]  /*f510*/  SHF.L.U32 R234, R248, 0x10, RZ ;  /* 0x00000010f8ea7819 */ /* 0x004fe400000006ff */
[----:B------:R-:W-:-:S03]  /*f520*/  SHF.L.U32 R248, R252, 0x10, RZ ;  /* 0x00000010fcf87819 */ /* 0x000fc600000006ff */
[C---:B------:R-:W-:Y:S02]  /*f530*/  FFMA.FTZ R234, R235.reuse, R234, R251 ;  /* 0x000000eaebea7223 */ /* 0x040fe400000100fb */
[----:B------:R-:W-:Y:S01]  /*f540*/  FFMA.FTZ R248, R235, R248, R249 ;  /* 0x000000f8ebf87223 */ /* 0x000fe200000100f9 */
[----:B------:R-:W-:Y:S01]  /*f550*/  FADD.FTZ R235, R230, -R2 ;  /* 0x80000002e6eb7221 */ /* 0x000fe20000010000 */
[----:B------:R-:W-:-:S03]  /*f560*/  SHF.L.U32 R251, R135, 0x10, RZ ;  /* 0x0000001087fb7819 */ /* 0x000fc600000006ff */
[----:B------:R-:W-:Y:S01]  /*f570*/  FMUL.FTZ R249, R4, R235 ;  /* 0x000000eb04f97220 */ /* 0x000fe20000410000 */
[----:B------:R-:W-:Y:S02]  /*f580*/  SHF.L.U32 R235, R131, 0x10, RZ ;  /* 0x0000001083eb7819 */ /* 0x000fe400000006ff */
[----:B------:R-:W-:-:S03]  /*f590*/  SHF.L.U32 R252, R139, 0x10, RZ ;  /* 0x000000108bfc7819 */ /* 0x000fc600000006ff */
[----:B------:R-:W-:Y:S01]  /*f5a0*/  FFMA.FTZ R235, R249, R235, R251 ;  /* 0x000000ebf9eb7223 */ /* 0x000fe200000100fb */
[----:B------:R-:W-:Y:S02]  /*f5b0*/  IMAD.U32 R251, R127, 0x10000, RZ ;  /* 0x000100007ffb7824 */ /* 0x000fe400078e00ff */
[----:B------:R-:W-:Y:S02]  /*f5c0*/  FADD.FTZ R2, R231, -R2 ;  /* 0x80000002e7027221 */ /* 0x000fe40000010000 */
[----:B------:R-:W-:Y:S02]  /*f5d0*/  FFMA.FTZ R249, R249, R251, R252 ;  /* 0x000000fbf9f97223 */ /* 0x000fe400000100fc */
[----:B------:R-:W-:Y:S01]  /*f5e0*/  FMUL.FTZ R2, R4, R2 ;  /* 0x0000000204027220 */ /* 0x000fe20000410000 */
[----:B------:R-:W2:Y:S04]  /*f5f0*/  LDL R251, [R1+0x2cc] ;  /* 0x0002cc0001fb7983 */ /* 0x000ea80000100800 */
[----:B------:R-:W3:Y:S04]  /*f600*/  LDL.LU R252, [R1+0x4] ;  /* 0x0000040001fc7983 */ /* 0x000ee80000300800 */
[----:B------:R-:W4:Y:S01]  /*f610*/  LDL R4, [R1+0x2c8] ;  /* 0x0002c80001047983 */ /* 0x000f220000100800 */
[----:B------:R-:W-:-:S02]  /*f620*/  F2FP.BF16.F32.PACK_AB R233, R233, R239 ;  /* 0x000000efe9e9723e */ /* 0x000fc400000010ff */
[----:B------:R-:W-:Y:S02]  /*f630*/  F2FP.BF16.F32.PACK_AB R232, R238, R232 ;  /* 0x000000e8eee8723e */ /* 0x000fe400000010ff */
[----:B------:R-:W0:Y:S01]  /*f640*/  LDC.64 R238, c[0x0][0x428] ;  /* 0x00010a00ffee7b82 */ /* 0x000e220000000a00 */
[----:B------:R-:W-:Y:S01]  /*f650*/  F2FP.BF16.F32.PACK_AB R234, R234, R250 ;  /* 0x000000faeaea723e */ /* 0x000fe200000010ff */
[----:B0-----:R-:W-:Y:S01]  /*f660*/  IMAD.WIDE.U32 R238, R5, 0x10, R238 ;  /* 0x0000001005ee7825 */ /* 0x001fe200078e00ee */
[----:B--2---:R-:W-:Y:S02]  /*f670*/  SHF.L.U32 R251, R251, 0x10, RZ ;  /* 0x00000010fbfb7819 */ /* 0x004fe400000006ff */
[----:B----4-:R-:W-:-:S05]  /*f680*/  SHF.L.U32 R4, R4, 0x10, RZ ;  /* 0x0000001004047819 */ /* 0x010fca00000006ff */
[----:B------:R-:W-:Y:S02]  /*f690*/  FFMA.FTZ R4, R2, R4, R251 ;  /* 0x0000000402047223 */ /* 0x000fe400000100fb */
[----:B------:R-:W2:Y:S03]  /*f6a0*/  LDL R251, [R1+0x2d4] ;  /* 0x0002d40001fb7983 */ /* 0x000ea60000100800 */
[----:B------:R-:W-:Y:S02]  /*f6b0*/  F2FP.BF16.F32.PACK_AB R235, R4, R235 ;  /* 0x000000eb04eb723e */ /* 0x000fe400000010ff */
[----:B------:R-:W4:Y:S04]  /*f6c0*/  LDL R4, [R1+0x2d0] ;  /* 0x0002d00001047983 */ /* 0x000f280000100800 */
[----:B------:R0:W-:Y:S02]  /*f6d0*/  STG.E.128 desc[UR6][R238.64], R232 ;  /* 0x000000e8ee007986 */ /* 0x0001e4000c101d06 */
[----:B0-----:R-:W-:Y:S01]  /*f6e0*/  F2FP.BF16.F32.PACK_AB R238, R248, R236 ;  /* 0x000000ecf8ee723e */ /* 0x001fe200000010ff */
[----:B------:R-:W0:Y:S01]  /*f6f0*/  LDC.64 R234, c[0x0][0x430] ;  /* 0x00010c00ffea7b82 */ /* 0x000e220000000a00 */
[----:B---3--:R-:W-:-:S02]  /*f700*/  F2FP.BF16.F32.PACK_AB R236, R0, R252 ;  /* 0x000000fc00ec723e */ /* 0x008fc400000010ff */
[----:B------:R1:W5:Y:S01]  /*f710*/  LDL.LU R0, [R1+0x2d8] ;  /* 0x0002d80001007983 */ /* 0x0003620000300800 */
[----:B------:R-:W-:Y:S01]  /*f720*/  F2FP.BF16.F32.PACK_AB R237, R237, R7 ;  /* 0x00000007eded723e */ /* 0x000fe200000010ff */
[----:B--2---:R-:W-:Y:S01]  /*f730*/  IMAD.U32 R232, R251, 0x10000, RZ ;  /* 0x00010000fbe87824 */ /* 0x004fe200078e00ff */
[----:B----4-:R-:W-:-:S05]  /*f740*/  SHF.L.U32 R4, R4, 0x10, RZ ;  /* 0x0000001004047819 */ /* 0x010fca00000006ff */
[----:B------:R-:W-:Y:S01]  /*f750*/  FFMA.FTZ R2, R2, R4, R232 ;  /* 0x0000000402027223 */ /* 0x000fe200000100e8 */
[----:B0-----:R-:W-:-:S04]  /*f760*/  IMAD.WIDE.U32 R4, R5, 0x10, R234 ;  /* 0x0000001005047825 */ /* 0x001fc800078e00ea */
[----:B------:R-:W-:-:S05]  /*f770*/  F2FP.BF16.F32.PACK_AB R239, R2, R249 ;  /* 0x000000f902ef723e */ /* 0x000fca00000010ff */
[----:B------:R1:W-:Y:S02]  /*f780*/  STG.E.128 desc[UR6][R4.64], R236 ;  /* 0x000000ec04007986 */ /* 0x0003e4000c101d06 */
.L_x_16243:
[----:B------:R-:W-:Y:S05]  /*f790*/  BSYNC.RECONVERGENT B0 ;  /* 0x0000000000007941 */ /* 0x000fea0003800200 */
.L_x_16242:
[----:B01----:R-:W0:Y:S02]  /*f7a0*/  LDC.64 R4, c[0x0][0x380] ;  /* 0x0000e000ff047b82 */ /* 0x003e240000000a00 */
[----:B0-----:R-:W-:-:S04]  /*f7b0*/  LEA R6, R4, R6, 0x2 ;  /* 0x0000000604067211 */ /* 0x001fc800078e10ff */
[----:B------:R-:W-:-:S13]  /*f7c0*/  ISETP.GE.AND P0, PT, R6, R5, PT ;  /* 0x000000050600720c */ /* 0x000fda0003f06270 */
[----:B------:R-:W-:Y:S05]  /*f7d0*/  @!P0 BRA `(.L_x_16244) ;  /* 0xffffff54008c8947 */ /* 0x000fea000383ffff */
[----:B------:R-:W-:Y:S05]  /*f7e0*/  EXIT ;  /* 0x000000000000794d */ /* 0x000fea0003800000 */
.L_x_16223:
[----:B01234-:R-:W-:Y:S01]  /*f7f0*/  HFMA2 R232, -RZ, RZ, 0, 5.9604644775390625e-08 ;  /* 0x00000001ffe87431 */ /* 0x01ffe200000001ff */
[----:B------:R-:W-:Y:S01]  /*f800*/  BSSY B0, `(.L_x_16245) ;  /* 0x0000007000007945 */ /* 0x000fe20003800000 */
[----:B------:R-:W-:Y:S01]  /*f810*/  MOV R235, R7 ;  /* 0x0000000700eb7202 */ /* 0x000fe20000000f00 */
[----:B------:R-:W-:Y:S01]  /*f820*/  IMAD.MOV.U32 R2, RZ, RZ, -0x1 ;  /* 0xffffffffff027424 */ /* 0x000fe200078e00ff */
[----:B------:R-:W-:-:S07]  /*f830*/  MOV R4, 0x1f ;  /* 0x0000001f00047802 */ /* 0x000fce0000000f00 */
[----:B------:R-:W-:Y:S05]  /*f840*/  WARPSYNC.COLLECTIVE R2, `(.L_x_16246) ;  /* 0x0000000002087348 */ /* 0x000fea0003c00000 */
[----:B------:R0:W1:Y:S02]  /*f850*/  SHFL.BFLY P6, R2, R235, R232, R4 ;  /* 0x0c0000e8eb027389 */ /* 0x00006400000c0004 */
[----:B01----:R-:W-:Y:S05]  /*f860*/  ENDCOLLECTIVE ;  /* 0x000000000000791b */ /* 0x003fea0003800000 */
.L_x_16246:
[----:B------:R-:W-:Y:S05]  /*f870*/  BSYNC B0 ;  /* 0x0000000000007941 */ /* 0x000fea0003800000 */
.L_x_16245:
        /* <DEDUP_REMOVED lines=9> */
.L_x_16247:
[----:B------:R-:W-:Y:S02]  /*f910*/  HFMA2 R232, -RZ, RZ, 0, 2.384185791015625e-07 ;  /* 0x00000004ffe87431 */ /* 0x000fe400000001ff */
[----:B------:R-:W-:Y:S01]  /*f920*/  FADD.FTZ R7, R7, R2 ;  /* 0x0000000207077221 */ /* 0x000fe20000010000 */
[----:B------:R-:W-:-:S03]  /*f930*/  MOV R2, 0xffffffff ;  /* 0xffffffff00027802 */ /* 0x000fc60000000f00 */
[----:B------:R-:W-:-:S07]  /*f940*/  IMAD.MOV.U32 R235, RZ, RZ, R7 ;  /* 0x000000ffffeb7224 */ /* 0x000fce00078e0007 */
[----:B------:R-:W-:Y:S05]  /*f950*/  WARPSYNC.COLLECTIVE R2, `(.L_x_16248) ;  /* 0x0000000002087348 */ /* 0x000fea0003c00000 */
[----:B------:R0:W1:Y:S02]  /*f960*/  SHFL.BFLY P6, R2, R235, R232, R4 ;  /* 0x0c0000e8eb027389 */ /* 0x00006400000c0004 */
[----:B01----:R-:W-:Y:S05]  /*f970*/  ENDCOLLECTIVE ;  /* 0x000000000000791b */ /* 0x003fea0003800000 */
.L_x_16248:
[----:B------:R-:W-:Y:S02]  /*f980*/  HFMA2 R232, -RZ, RZ, 0, 4.76837158203125e-07 ;  /* 0x00000008ffe87431 */ /* 0x000fe400000001ff */
[----:B------:R-:W-:Y:S01]  /*f990*/  FADD.FTZ R7, R7, R2 ;  /* 0x0000000207077221 */ /* 0x000fe20000010000 */
[----:B------:R-:W-:-:S04]  /*f9a0*/  IMAD.MOV.U32 R2, RZ, RZ, -0x1 ;  /* 0xffffffffff027424 */ /* 0x000fc800078e00ff */
[----:B------:R-:W-:-:S07]  /*f9b0*/  MOV R235, R7 ;  /* 0x0000000700eb7202 */ /* 0x000fce0000000f00 */
[----:B------:R-:W-:Y:S05]  /*f9c0*/  WARPSYNC.COLLECTIVE R2, `(.L_x_16249) ;  /* 0x0000000002087348 */ /* 0x000fea0003c00000 */
[----:B------:R0:W1:Y:S02]  /*f9d0*/  SHFL.BFLY P6, R2, R235, R232, R4 ;  /* 0x0c0000e8eb027389 */ /* 0x00006400000c0004 */
[----:B01----:R-:W-:Y:S05]  /*f9e0*/  ENDCOLLECTIVE ;  /* 0x000000000000791b */ /* 0x003fea0003800000 */
.L_x_16249:
[----:B------:R-:W-:Y:S02]  /*f9f0*/  HFMA2 R232, -RZ, RZ, 0, 9.5367431640625e-07 ;  /* 0x00000010ffe87431 */ /* 0x000fe400000001ff */
[----:B------:R-:W-:Y:S01]  /*fa00*/  FADD.FTZ R7, R7, R2 ;  /* 0x0000000207077221 */ /* 0x000fe20000010000 */
[----:B------:R-:W-:-:S04]  /*fa10*/  MOV R2, 0xffffffff ;  /* 0xffffffff00027802 */ /* 0x000fc80000000f00 */
[----:B------:R-:W-:-:S07]  /*fa20*/  MOV R235, R7 ;  /* 0x0000000700eb7202 */ /* 0x000fce0000000f00 */
[----:B------:R-:W-:Y:S05]  /*fa30*/  WARPSYNC.COLLECTIVE R2, `(.L_x_16250) ;  /* 0x0000000002087348 */ /* 0x000fea0003c00000 */
[----:B------:R0:W1:Y:S02]  /*fa40*/  SHFL.BFLY P6, R2, R235, R232, R4 ;  /* 0x0c0000e8eb027389 */ /* 0x00006400000c0004 */
[----:B01----:R-:W-:Y:S05]  /*fa50*/  ENDCOLLECTIVE ;  /* 0x000000000000791b */ /* 0x003fea0003800000 */
.L_x_16250:
        /* <DEDUP_REMOVED lines=174> */
.L_x_16251:
[----:B------:R-:W-:Y:S02]  /*10540*/  HFMA2 R232, -RZ, RZ, 0, 1.1920928955078125e-07 ;  /* 0x00000002ffe87431 */ /* 0x000fe400000001ff */
[----:B------:R-:W-:Y:S01]  /*10550*/  FADD.FTZ R233, R233, R2 ;  /* 0x00000002e9e97221 */ /* 0x000fe20000010000 */
[----:B------:R-:W-:-:S04]  /*10560*/  IMAD.MOV.U32 R2, RZ, RZ, -0x1 ;  /* 0xffffffffff027424 */ /* 0x000fc800078e00ff */
[----:B------:R-:W-:-:S07]  /*10570*/  MOV R235, R233 ;  /* 0x000000e900eb7202 */ /* 0x000fce0000000f00 */
[----:B------:R-:W-:Y:S05]  /*10580*/  WARPSYNC.COLLECTIVE R2, `(.L_x_16252) ;  /* 0x0000000002087348 */ /* 0x000fea0003c00000 */
[----:B------:R0:W1:Y:S02]  /*10590*/  SHFL.BFLY P6, R2, R235, R232, R4 ;  /* 0x0c0000e8eb027389 */ /* 0x00006400000c0004 */
[----:B01----:R-:W-:Y:S05]  /*105a0*/  ENDCOLLECTIVE ;  /* 0x000000000000791b */ /* 0x003fea0003800000 */
.L_x_16252:
[----:B------:R-:W-:Y:S02]  /*105b0*/  HFMA2 R232, -RZ, RZ, 0, 2.384185791015625e-07 ;  /* 0x00000004ffe87431 */ /* 0x000fe400000001ff */
[----:B------:R-:W-:Y:S01]  /*105c0*/  FADD.FTZ R233, R233, R2 ;  /* 0x00000002e9e97221 */ /* 0x000fe20000010000 */
[----:B------:R-:W-:-:S04]  /*105d0*/  MOV R2, 0xffffffff ;  /* 0xffffffff00027802 */ /* 0x000fc80000000f00 */
[----:B------:R-:W-:-:S07]  /*105e0*/  MOV R235, R233 ;  /* 0x000000e900eb7202 */ /* 0x000fce0000000f00 */
[----:B------:R-:W-:Y:S05]  /*105f0*/  WARPSYNC.COLLECTIVE R2, `(.L_x_16253) ;  /* 0x0000000002087348 */ /* 0x000fea0003c00000 */
[----:B------:R0:W1:Y:S02]  /*10600*/  SHFL.BFLY P6, R2, R235, R232, R4 ;  /* 0x0c0000e8eb027389 */ /* 0x00006400000c0004 */
[----:B01----:R-:W-:Y:S05]  /*10610*/  ENDCOLLECTIVE ;  /* 0x000000000000791b */ /* 0x003fea0003800000 */
.L_x_16253:
[----:B------:R-:W-:Y:S02]  /*10620*/  IMAD.MOV.U32 R232, RZ, RZ, 0x8 ;  /* 0x00000008ffe87424 */ /* 0x000fe400078e00ff */
[----:B------:R-:W-:Y:S01]  /*10630*/  FADD.FTZ R233, R233, R2 ;  /* 0x00000002e9e97221 */ /* 0x000fe20000010000 */
[----:B------:R-:W-:-:S04]  /*10640*/  MOV R2, 0xffffffff ;  /* 0xffffffff00027802 */ /* 0x000fc80000000f00 */
[----:B------:R-:W-:-:S07]  /*10650*/  MOV R235, R233 ;  /* 0x000000e900eb7202 */ /* 0x000fce0000000f00 */
[----:B------:R-:W-:Y:S05]  /*10660*/  WARPSYNC.COLLECTIVE R2, `(.L_x_16254) ;  /* 0x0000000002087348 */ /* 0x000fea0003c00000 */
[----:B------:R0:W1:Y:S02]  /*10670*/  SHFL.BFLY P6, R2, R235, R232, R4 ;  /* 0x0c0000e8eb027389 */ /* 0x00006400000c0004 */
[----:B01----:R-:W-:Y:S05]  /*10680*/  ENDCOLLECTIVE ;  /* 0x000000000000791b */ /* 0x003fea0003800000 */
.L_x_16254:
[----:B------:R-:W-:Y:S02]  /*10690*/  HFMA2 R232, -RZ, RZ, 0, 9.5367431640625e-07 ;  /* 0x00000010ffe87431 */ /* 0x000fe400000001ff */
[----:B------:R-:W-:Y:S01]  /*106a0*/  FADD.FTZ R233, R233, R2 ;  /* 0x00000002e9e97221 */ /* 0x000fe20000010000 */
[----:B------:R-:W-:-:S04]  /*106b0*/  MOV R2, 0xffffffff ;  /* 0xffffffff00027802 */ /* 0x000fc80000000f00 */
[----:B------:R-:W-:-:S07]  /*106c0*/  MOV R235, R233 ;  /* 0x000000e900eb7202 */ /* 0x000fce0000000f00 */
[----:B------:R-:W-:Y:S05]  /*106d0*/  WARPSYNC.COLLECTIVE R2, `(.L_x_16255) ;  /* 0x0000000002087348 */ /* 0x000fea0003c00000 */
[----:B------:R0:W1:Y:S02]  /*106e0*/  SHFL.BFLY P6, R2, R235, R232, R4 ;  /* 0x0c0000e8eb027389 */ /* 0x00006400000c0004 */
[----:B01----:R-:W-:Y:S05]  /*106f0*/  ENDCOLLECTIVE ;  /* 0x000000000000791b */ /* 0x003fea0003800000 */
.L_x_16255:
[----:B------:R-:W-:Y:S05]  /*10700*/  BRA `(.L_x_16256) ;  /* 0xffffffac00887947 */ /* 0x000fea000383ffff */
.L_x_16257:
        /* <DEDUP_REMOVED lines=15> */
.L_x_54452:


//--------------------- .text._ZN10layer_norm31ln_parallel_residual_fwd_kernelINS_13Kernel_traitsI13__nv_bfloat16S2_fS2_fjLj2560ELj1ELj4ELj1ELj16ENS_18Kernel_traits_baseILj2560ES2_S2_fS2_fjLj128EEEEELb0ELb0ELb1EEEvNS_9FwdParamsE --------------------------
	.section	.text._ZN10layer_norm31ln_parallel_residual_fwd_kernelINS_13Kernel_traitsI13__nv_bfloat16S2_fS2_fjLj2560ELj1ELj4ELj1ELj16ENS_18Kernel_traits_baseILj2560ES2_S2_fS2_fjLj128EEEEELb0ELb0ELb1EEEvNS_9FwdParamsE,"ax",@progbits
	.align	128
        .global         _ZN10layer_norm31ln_parallel_residual_fwd_kernelINS_13Kernel_traitsI13__nv_bfloat16S2_fS2_fjLj2560ELj1ELj4ELj1ELj16ENS_18Kernel_traits_baseILj2560ES2_S2_fS2_fjLj128EEEEELb0ELb0ELb1EEEvNS_9FwdParamsE
        .type           _ZN10layer_norm31ln_parallel_residual_fwd_kernelINS_13Kernel_traitsI13__nv_bfloat16S2_fS2_fjLj2560ELj1ELj4ELj1ELj16ENS_18Kernel_traits_baseILj2560ES2_S2_fS2_fjLj128EEEEELb0ELb0ELb1EEEvNS_9FwdParamsE,@function
        .size           _ZN10layer_norm31ln_parallel_residual_fwd_kernelINS_13Kernel_traitsI13__nv_bfloat16S2_fS2_fjLj2560ELj1ELj4ELj1ELj16ENS_18Kernel_traits_baseILj2560ES2_S2_fS2_fjLj128EEEEELb0ELb0ELb1EEEvNS_9FwdParamsE,(.L_x_54453 - _ZN10layer_norm31ln_parallel_residual_fwd_kernelINS_13Kernel_traitsI13__nv_bfloat16S2_fS2_fjLj2560ELj1ELj4ELj1ELj16ENS_18Kernel_traits_baseILj2560ES2_S2_fS2_fjLj128EEEEELb0ELb0ELb1EEEvNS_9FwdParamsE)
        .other          _ZN10layer_norm31ln_parallel_residual_fwd_kernelINS_13Kernel_traitsI13__nv_bfloat16S2_fS2_fjLj2560ELj1ELj4ELj1ELj16ENS_18Kernel_traits_baseILj2560ES2_S2_fS2_fjLj128EEEEELb0ELb0ELb1EEEvNS_9FwdParamsE,@"STO_CUDA_ENTRY STV_DEFAULT"
_ZN10layer_norm31ln_parallel_residual_fwd_kernelINS_13Kernel_traitsI13__nv_bfloat16S2_fS2_fjLj2560ELj1ELj4ELj1ELj16ENS_18Kernel_traits_baseILj2560ES2_S2_fS2_fjLj128EEEEELb0ELb0ELb1EEEvNS_9FwdParamsE:
.text._ZN10layer_norm31ln_parallel_residual_fwd_kernelINS_13Kernel_traitsI13__nv_bfloat16S2_fS2_fjLj2560ELj1ELj4ELj1ELj16ENS_18Kernel_traits_baseILj2560ES2_S2_fS2_fjLj128EEEEELb0ELb0ELb1EEEvNS_9FwdParamsE:
[----:B------:R-:W0:Y:S01]  /*0000*/  LDC R1, c[0x0][0x37c] ;  /* 0x0000df00ff017b82 */ /* 0x000e220000000800 */
[----:B------:R-:W1:Y:S01]  /*0010*/  LDCU.64 UR4, c[0x0][0x438] ;  /* 0x00008700ff0477ac */ /* 0x000e620008000a00 */
[----:B------:R-:W2:Y:S01]  /*0020*/  S2R R0, SR_TID.X ;  /* 0x0000000000007919 */ /* 0x000ea20000002100 */
[----:B0-----:R-:W-:Y:S01]  /*0030*/  IADD3 R1, PT, PT, R1, -0x3d8, RZ ;  /* 0xfffffc2801017810 */ /* 0x001fe20007ffe0ff */
[----:B------:R-:W0:Y:S01]  /*0040*/  LDCU.64 UR6, c[0x0][0x358] ;  /* 0x00006b00ff0677ac */ /* 0x000e220008000a00 */
[----:B-1----:R-:W-:-:S04]  /*0050*/  UISETP.NE.U32.AND UP0, UPT, UR4, URZ, UPT ;  /* 0x000000ff0400728c */ /* 0x002fc8000bf05070 */
[----:B------:R-:W-:Y:S01]  /*0060*/  UISETP.NE.AND.EX UP0, UPT, UR5, URZ, UPT, UP0 ;  /* 0x000000ff0500728c */ /* 0x000fe2000bf05300 */
[----:B--2---:R-:W-:-:S08]  /*0070*/  LOP3.LUT R10, R0, 0x1f, RZ, 0xc0, !PT ;  /* 0x0000001f000a7812 */ /* 0x004fd000078ec0ff */
[----:B------:R-:W-:Y:S05]  /*0080*/  BRA.U UP0, `(.L_x_16258) ;  /* 0x0000000900387547 */ /* 0x000fea000b800000 */
[----:B------:R-:W1:Y:S02]  /*0090*/  LDCU.64 UR4, c[0x0][0x440] ;  /* 0x00008800ff0477ac */ /* 0x000e640008000a00 */
[----:B-1----:R-:W-:-:S04]  /*00a0*/  UISETP.NE.U32.AND UP0, UPT, UR4, URZ, UPT ;  /* 0x000000ff0400728c */ /* 0x002fc8000bf05070 */
[----:B------:R-:W-:-:S09]  /*00b0*/  UISETP.NE.AND.EX UP0, UPT, UR5, URZ, UPT, UP0 ;  /* 0x000000ff0500728c */ /* 0x000fd2000bf05300 */
[----:B------:R-:W-:Y:S05]  /*00c0*/  BRA.U UP0, `(.L_x_16259) ;  /* 0x0000000500247547 */ /* 0x000fea000b800000 */
[----:B------:R-:W1:Y:S08]  /*00d0*/  LDC.64 R2, c[0x0][0x3d0] ;  /* 0x0000f400ff027b82 */ /* 0x000e700000000a00 */
[----:B------:R-:W2:Y:S01]  /*00e0*/  LDC.64 R4, c[0x0][0x3d8] ;  /* 0x0000f600ff047b82 */ /* 0x000ea20000000a00 */
[----:B-1----:R-:W-:-:S05]  /*00f0*/  IMAD.WIDE.U32 R2, R10, 0x10, R2 ;  /* 0x000000100a027825 */ /* 0x002fca00078e0002 */
[----:B0-----:R-:W3:Y:S01]  /*0100*/  LDG.E.128 R20, desc[UR6][R2.64] ;  /* 0x0000000602147981 */ /* 0x001ee2000c1e1d00 */
[----:B--2---:R-:W-:-:S03]  /*0110*/  IMAD.WIDE.U32 R4, R10, 0x10, R4 ;  /* 0x000000100a047825 */ /* 0x004fc600078e0004 */
[----:B------:R-:W2:Y:S04]  /*0120*/  LDG.E.128 R16, desc[UR6][R2.64+0x200] ;  /* 0x0002000602107981 */ /* 0x000ea8000c1e1d00 */
        /* <DEDUP_REMOVED lines=60> */
[----:B--2---:R0:W-:Y:S04]  /*04f0*/  STL.64 [R1+0x18], R16 ;  /* 0x0000181001007387 */ /* 0x0041e80000100a00 */
[----:B------:R0:W-:Y:S04]  /*0500*/  STL.64 [R1+0x20], R18 ;  /* 0x0000201201007387 */ /* 0x0001e80000100a00 */
[----:B----4-:R0:W-:Y:S04]  /*0510*/  STL.64 [R1+0x28], R12 ;  /* 0x0000280c01007387 */ /* 0x0101e80000100a00 */
[----:B------:R0:W-:Y:S04]  /*0520*/  STL.64 [R1+0x30], R14 ;  /* 0x0000300e01007387 */ /* 0x0001e80000100a00 */
[----:B------:R0:W-:Y:S04]  /*0530*/  STL.64 [R1+0x8], R8 ;  /* 0x0000080801007387 */ /* 0x0001e80000100a00 */
[----:B------:R0:W-:Y:S01]  /*0540*/  STL.64 [R1+0x10], R10 ;  /* 0x0000100a01007387 */ /* 0x0001e20000100a00 */
[----:B------:R-:W-:Y:S05]  /*0550*/  BRA `(.L_x_16260) ;  /* 0x0000000800f87947 */ /* 0x000fea0003800000 */
.L_x_16259:
[----:B------:R-:W1:Y:S08]  /*0560*/  LDC.64 R4, c[0x0][0x3d0] ;  /* 0x0000f400ff047b82 */ /* 0x000e700000000a00 */
[----:B------:R-:W2:Y:S08]  /*0570*/  LDC.64 R6, c[0x0][0x3d8] ;  /* 0x0000f600ff067b82 */ /* 0x000eb00000000a00 */
[----:B------:R-:W3:Y:S01]  /*0580*/  LDC.64 R2, c[0x0][0x440] ;  /* 0x00011000ff027b82 */ /* 0x000ee20000000a00 */
[----:B-1----:R-:W-:-:S05]  /*0590*/  IMAD.WIDE.U32 R4, R10, 0x10, R4 ;  /* 0x000000100a047825 */ /* 0x002fca00078e0004 */
[----:B0-----:R-:W4:Y:S01]  /*05a0*/  LDG.E.128 R20, desc[UR6][R4.64] ;  /* 0x0000000604147981 */ /* 0x001f22000c1e1d00 */
[----:B--2---:R-:W-:-:S03]  /*05b0*/  IMAD.WIDE.U32 R6, R10, 0x10, R6 ;  /* 0x000000100a067825 */ /* 0x004fc600078e0006 */
[----:B------:R-:W2:Y:S04]  /*05c0*/  LDG.E.128 R16, desc[UR6][R4.64+0x200] ;  /* 0x0002000604107981 */ /* 0x000ea8000c1e1d00 */
[----:B------:R-:W2:Y:S01]  /*05d0*/  LDG.E.128 R12, desc[UR6][R6.64] ;  /* 0x00000006060c7981 */ /* 0x000ea2000c1e1d00 */
[----:B---3--:R-:W-:-:S03]  /*05e0*/  IMAD.WIDE.U32 R2, R10, 0x10, R2 ;  /* 0x000000100a027825 */ /* 0x008fc600078e0002 */
[----:B------:R1:W5:Y:S04]  /*05f0*/  LDG.E.128 R232, desc[UR6][R4.64+0x400] ;  /* 0x0004000604e87981 */ /* 0x000368000c1e1d00 */
        /* <DEDUP_REMOVED lines=46> */
[----:B----4-:R1:W-:Y:S04]  /*08e0*/  STL.64 [R1+0x38], R20 ;  /* 0x0000381401007387 */ /* 0x0103e80000100a00 */
[----:B------:R1:W-:Y:S04]  /*08f0*/  STL.64 [R1+0x40], R22 ;  /* 0x0000401601007387 */ /* 0x0003e80000100a00 */
[----:B--2---:R1:W-:Y:S04]  /*0900*/  STL.64 [R1+0x18], R16 ;  /* 0x0000181001007387 */ /* 0x0043e80000100a00 */
[----:B------:R1:W-:Y:S04]  /*0910*/  STL.64 [R1+0x20], R18 ;  /* 0x0000201201007387 */ /* 0x0003e80000100a00 */
[----:B------:R1:W-:Y:S04]  /*0920*/  STL.64 [R1+0x28], R12 ;  /* 0x0000280c01007387 */ /* 0x0003e80000100a00 */
[----:B------:R1:W-:Y:S04]  /*0930*/  STL.64 [R1+0x30], R14 ;  /* 0x0000300e01007387 */ /* 0x0003e80000100a00 */
[----:B---3--:R1:W-:Y:S04]  /*0940*/  STL.64 [R1+0x8], R8 ;  /* 0x0000080801007387 */ /* 0x0083e80000100a00 */
[----:B------:R1:W-:Y:S01]  /*0950*/  STL.64 [R1+0x10], R10 ;  /* 0x0000100a01007387 */ /* 0x0003e20000100a00 */
[----:B------:R-:W-:Y:S05]  /*0960*/  BRA `(.L_x_16260) ;  /* 0x0000000400f47947 */ /* 0x000fea0003800000 */
.L_x_16258:
[----:B------:R-:W1:Y:S02]  /*0970*/  LDCU.64 UR4, c[0x0][0x440] ;  /* 0x00008800ff0477ac */ /* 0x000e640008000a00 */
[----:B-1----:R-:W-:-:S04]  /*0980*/  UISETP.NE.U32.AND UP0, UPT, UR4, URZ, UPT ;  /* 0x000000ff0400728c */ /* 0x002fc8000bf05070 */
[----:B------:R-:W-:-:S09]  /*0990*/  UISETP.NE.AND.EX UP0, UPT, UR5, URZ, UPT, UP0 ;  /* 0x000000ff0500728c */ /* 0x000fd2000bf05300 */
[----:B------:R-:W-:Y:S05]  /*09a0*/  BRA.U !UP0, `(.L_x_16261) ;  /* 0x0000000108e47547 */ /* 0x000fea000b800000 */
[----:B------:R-:W1:Y:S08]  /*09b0*/  LDC.64 R4, c[0x0][0x3d0] ;  /* 0x0000f400ff047b82 */ /* 0x000e700000000a00 */
[----:B------:R-:W2:Y:S08]  /*09c0*/  LDC.64 R6, c[0x0][0x3d8] ;  /* 0x0000f600ff067b82 */ /* 0x000eb00000000a00 */
[----:B------:R-:W3:Y:S01]  /*09d0*/  LDC.64 R2, c[0x0][0x438] ;  /* 0x00010e00ff027b82 */ /* 0x000ee20000000a00 */
[----:B-1----:R-:W-:-:S07]  /*09e0*/  IMAD.WIDE.U32 R4, R10, 0x10, R4 ;  /* 0x000000100a047825 */ /* 0x002fce00078e0004 */
[----:B------:R-:W1:Y:S01]  /*09f0*/  LDC.64 R8, c[0x0][0x440] ;  /* 0x00011000ff087b82 */ /* 0x000e620000000a00 */
[----:B0-----:R-:W4:Y:S01]  /*0a00*/  LDG.E.128 R24, desc[UR6][R4.64] ;  /* 0x0000000604187981 */ /* 0x001f22000c1e1d00 */
[----:B--2---:R-:W-:-:S03]  /*0a10*/  IMAD.WIDE.U32 R6, R10, 0x10, R6 ;  /* 0x000000100a067825 */ /* 0x004fc600078e0006 */
[----:B------:R-:W2:Y:S04]  /*0a20*/  LDG.E.128 R20, desc[UR6][R4.64+0x200] ;  /* 0x0002000604147981 */ /* 0x000ea8000c1e1d00 */
[----:B------:R-:W2:Y:S01]  /*0a30*/  LDG.E.128 R12, desc[UR6][R6.64+0x200] ;  /* 0x00020006060c7981 */ /* 0x000ea2000c1e1d00 */
[----:B---3--:R-:W-:-:S03]  /*0a40*/  IMAD.WIDE.U32 R2, R10, 0x10, R2 ;  /* 0x000000100a027825 */ /* 0x008fc600078e0002 */
[----:B------:R-:W3:Y:S04]  /*0a50*/  LDG.E.128 R16, desc[UR6][R6.64] ;  /* 0x0000000606107981 */ /* 0x000ee8000c1e1d00 */
        /* <DEDUP_REMOVED lines=46> */
.L_x_16261:
        /* <DEDUP_REMOVED lines=63> */
[----:B------:R0:W-:Y:S02]  /*1130*/  STL.64 [R1+0x10], R10 ;  /* 0x0000100a01007387 */ /* 0x0001e40000100a00 */
.L_x_16260:
[----:B------:R-:W2:Y:S01]  /*1140*/  S2UR UR4, SR_CTAID.X ;  /* 0x00000000000479c3 */ /* 0x000ea20000002500 */
[----:B------:R-:W3:Y:S01]  /*1150*/  LDCU UR5, c[0x0][0x384] ;  /* 0x00007080ff0577ac */ /* 0x000ee20008000800 */
[----:B------:R-:W-:Y:S01]  /*1160*/  SHF.R.U32.HI R0, RZ, 0x5, R0 ;  /* 0x00000005ff007819 */ /* 0x000fe20000011600 */
[----:B--2---:R-:W-:-:S06]  /*1170*/  USHF.L.U32 UR4, UR4, 0x2, URZ ;  /* 0x0000000204047899 */ /* 0x004fcc00080006ff */
[----:B------:R-:W-:-:S04]  /*1180*/  LOP3.LUT R252, R0, UR4, RZ, 0xfc, !PT ;  /* 0x0000000400fc7c12 */ /* 0x000fc8000f8efcff */
[----:B---3--:R-:W-:-:S13]  /*1190*/  ISETP.GE.AND P0, PT, R252, UR5, PT ;  /* 0x00000005fc007c0c */ /* 0x008fda000bf06270 */
[----:B------:R-:W-:Y:S05]  /*11a0*/  @P0 EXIT ;  /* 0x000000000000094d */ /* 0x000fea0003800000 */
[----:B-----5:R2:W-:Y:S01]  /*11b0*/  STL [R1+0x3d4], R202 ;  /* 0x0003d4ca01007387 */ /* 0x0205e20000100800 */
[----:B------:R-:W-:Y:S01]  /*11c0*/  PRMT R251, R190, 0x7632, R251 ;  /* 0x00007632befb7816 */ /* 0x000fe200000000fb */
[----:B------:R-:W3:Y:S02]  /*11d0*/  LDCU.64 UR4, c[0x0][0x398] ;  /* 0x00007300ff0477ac */ /* 0x000ee40008000a00 */
[----:B------:R4:W-:Y:S01]  /*11e0*/  STL [R1+0x3d0], R58 ;  /* 0x0003d03a01007387 */ /* 0x0009e20000100800 */
[----:B------:R-:W-:Y:S01]  /*11f0*/  PRMT R250, R154, 0x7632, R250 ;  /* 0x000076329afa7816 */ /* 0x000fe200000000fa */
[----:B------:R-:W0:Y:S02]  /*1200*/  LDCU UR8, c[0x0][0x388] ;  /* 0x00007100ff0877ac */ /* 0x000e240008000800 */
[----:B------:R4:W-:Y:S01]  /*1210*/  STL [R1+0x3cc], R142 ;  /* 0x0003cc8e01007387 */ /* 0x0009e20000100800 */
[----:B------:R-:W-:Y:S01]  /*1220*/  PRMT R249, R222, 0x7632, R249 ;  /* 0x00007632def97816 */ /* 0x000fe200000000f9 */
[----:B------:R-:W0:Y:S02]  /*1230*/  LDCU.U8 UR9, c[0x0][0x410] ;  /* 0x00008200ff0977ac */ /* 0x000e240008000000 */
[----:B------:R4:W-:Y:S01]  /*1240*/  STL [R1+0x3c8], R57 ;  /* 0x0003c83901007387 */ /* 0x0009e20000100800 */
[----:B------:R-:W-:Y:S01]  /*1250*/  PRMT R248, R113, 0x7632, R248 ;  /* 0x0000763271f87816 */ /* 0x000fe200000000f8 */
[----:B------:R-:W2:Y:S02]  /*1260*/  LDCU UR10, c[0x0][0x448] ;  /* 0x00008900ff0a77ac */ /* 0x000ea40008000800 */
[----:B------:R4:W-:Y:S01]  /*1270*/  STL [R1+0x3c4], R234 ;  /* 0x0003c4ea01007387 */ /* 0x0009e20000100800 */
[----:B------:R-:W-:Y:S01]  /*1280*/  PRMT R247, R189, 0x7632, R247 ;  /* 0x00007632bdf77816 */ /* 0x000fe200000000f7 */
[----:B------:R-:W2:Y:S02]  /*1290*/  LDCU.64 UR12, c[0x0][0x398] ;  /* 0x00007300ff0c77ac */ /* 0x000ea40008000a00 */
[----:B------:R4:W-:Y:S04]  /*12a0*/  STL [R1+0x3c0], R56 ;  /* 0x0003c03801007387 */ /* 0x0009e80000100800 */
[----:B------:R4:W-:Y:S04]  /*12b0*/  STL [R1+0x3bc], R101 ;  /* 0x0003bc6501007387 */ /* 0x0009e80000100800 */
[----:B01----:R-:W4:Y:S04]  /*12c0*/  LDL R17, [R1+0x30] ;  /* 0x0000300001117983 */ /* 0x003f280000100800 */
[----:B------:R-:W-:Y:S04]  /*12d0*/  STL [R1+0x3b8], R55 ;  /* 0x0003b83701007387 */ /* 0x000fe80000100800 */
[----:B------:R-:W4:Y:S04]  /*12e0*/  LDL R14, [R1+0x40] ;  /* 0x00004000010e7983 */ /* 0x000f280000100800 */
[----:B------:R-:W-:Y:S04]  /*12f0*/  STL [R1+0x3b4], R201 ;  /* 0x0003b4c901007387 */ /* 0x000fe80000100800 */
[----:B------:R-:W4:Y:S04]  /*1300*/  LDL R11, [R1+0x2c] ;  /* 0x00002c00010b7983 */ /* 0x000f280000100800 */
[----:B------:R-:W4:Y:S04]  /*1310*/  LDL R47, [R1+0x14] ;  /* 0x00001400012f7983 */ /* 0x000f280000100800 */
[----:B------:R-:W4:Y:S04]  /*1320*/  LDL R8, [R1+0x3c] ;  /* 0x00003c0001087983 */ /* 0x000f280000100800 */
[----:B------:R-:W-:Y:S04]  /*1330*/  STL [R1+0x3b0], R54 ;  /* 0x0003b03601007387 */ /* 0x000fe80000100800 */
[----:B------:R-:W4:Y:S04]  /*1340*/  LDL R5, [R1+0x28] ;  /* 0x0000280001057983 */ /* 0x000f280000100800 */
[----:B------:R-:W4:Y:S04]  /*1350*/  LDL R44, [R1+0x24] ;  /* 0x00002400012c7983 */ /* 0x000f280000100800 */
[----:B------:R-:W4:Y:S04]  /*1360*/  LDL R2, [R1+0x38] ;  /* 0x0000380001027983 */ /* 0x000f280000100800 */
[----:B------:R-:W4:Y:S04]  /*1370*/  LDL R20, [R1+0x44] ;  /* 0x0000440001147983 */ /* 0x000f280000100800 */
[----:B------:R-:W4:Y:S04]  /*1380*/  LDL R23, [R1+0x34] ;  /* 0x0000340001177983 */ /* 0x000f280000100800 */
[----:B------:R-:W4:Y:S04]  /*1390*/  LDL R29, [R1+0x8] ;  /* 0x00000800011d7983 */ /* 0x000f280000100800 */
[----:B------:R-:W4:Y:S04]  /*13a0*/  LDL R26, [R1+0x18] ;  /* 0x00001800011a7983 */ /* 0x000f280000100800 */
[----:B------:R-:W-:Y:S04]  /*13b0*/  STL [R1+0x3ac], R141 ;  /* 0x0003ac8d01007387 */ /* 0x000fe80000100800 */
[----:B------:R-:W4:Y:S04]  /*13c0*/  LDL R41, [R1+0x10] ;  /* 0x0000100001297983 */ /* 0x000f280000100800 */
[----:B------:R-:W-:Y:S04]  /*13d0*/  STL [R1+0x3a8], R53 ;  /* 0x0003a83501007387 */ /* 0x000fe80000100800 */
[----:B------:R-:W-:Y:S04]  /*13e0*/  STL [R1+0x3a4], R233 ;  /* 0x0003a4e901007387 */ /* 0x000fe80000100800 */
[----:B------:R-:W4:Y:S04]  /*13f0*/  LDL R38, [R1+0x20] ;  /* 0x0000200001267983 */ /* 0x000f280000100800 */
[----:B------:R-:W4:Y:S04]  /*1400*/  LDL R32, [R1+0x1c] ;  /* 0x00001c0001207983 */ /* 0x000f280000100800 */
[----:B------:R-:W4:Y:S01]  /*1410*/  LDL R35, [R1+0xc] ;  /* 0x00000c0001237983 */ /* 0x000f220000100800 */
[----:B--2---:R-:W-:Y:S01]  /*1420*/  PRMT R202, R131, 0x7632, R202 ;  /* 0x0000763283ca7816 */ /* 0x004fe200000000ca */
[----:B---3--:R-:W-:-:S02]  /*1430*/  UISETP.NE.U32.AND UP0, UPT, UR4, URZ, UPT ;  /* 0x000000ff0400728c */ /* 0x008fc4000bf05070 */
[----:B------:R-:W-:Y:S01]  /*1440*/  STL [R1+0x3a0], R52 ;  /* 0x0003a03401007387 */ /* 0x000fe20000100800 */
[----:B----4-:R-:W-:Y:S01]  /*1450*/  PRMT R58, R175, 0x7632, R58 ;  /* 0x00007632af3a7816 */ /* 0x010fe2000000003a */
[----:B------:R-:W-:Y:S02]  /*1460*/  UISETP.NE.AND.EX UP0, UPT, UR5, URZ, UPT, UP0 ;  /* 0x000000ff0500728c */ /* 0x000fe4000bf05300 */
[----:B------:R-:W-:Y:S01]  /*1470*/  STL [R1+0x39c], R100 ;  /* 0x00039c6401007387 */ /* 0x000fe20000100800 */
[----:B------:R-:W-:Y:S01]  /*1480*/  PRMT R142, R171, 0x7632, R142 ;  /* 0x00007632ab8e7816 */ /* 0x000fe2000000008e */
[----:B------:R-:W0:Y:S02]  /*1490*/  LDCU.64 UR4, c[0x0][0x3a0] ;  /* 0x00007400ff0477ac */ /* 0x000e240008000a00 */
        /* <DEDUP_REMOVED lines=53> */
[----:B------:R-:W-:Y:S04]  /*17f0*/  STL [R1+0x2c8], R132 ;  /* 0x0002c88401007387 */ /* 0x000fe80000100800 */
[----:B------:R-:W-:Y:S01]  /*1800*/  STL [R1+0x2c4], R0 ;  /* 0x0002c40001007387 */ /* 0x000fe20000100800 */
[----:B------:R-:W-:-:S03]  /*1810*/  PRMT R234, R130, 0x7632, R234 ;  /* 0x0000763282ea7816 */ /* 0x000fc600000000ea */
[----:B------:R1:W-:Y:S01]  /*1820*/  STL.S16 [R1+0x2c0], R202 ;  /* 0x0002c0ca01007387 */ /* 0x0003e20000100600 */
[----:B------:R-:W-:Y:S02]  /*1830*/  PRMT R56, R174, 0x7632, R56 ;  /* 0x00007632ae387816 */ /* 0x000fe40000000038 */
[----:B------:R-:W-:Y:S01]  /*1840*/  PRMT R101, R170, 0x7632, R101 ;  /* 0x00007632aa657816 */ /* 0x000fe20000000065 */
[----:B-1----:R-:W2:Y:S04]  /*1850*/  LDL.LU R202, [R1+0x3d4] ;  /* 0x0003d40001ca7983 */ /* 0x002ea80000300800 */
[----:B------:R1:W-:Y:S01]  /*1860*/  STL.S16 [R1+0x2bc], R58 ;  /* 0x0002bc3a01007387 */ /* 0x0003e20000100600 */
[----:B------:R-:W-:-:S03]  /*1870*/  PRMT R55, R206, 0x7632, R55 ;  /* 0x00007632ce377816 */ /* 0x000fc60000000037 */
[----:B-1----:R-:W3:Y:S04]  /*1880*/  LDL.LU R58, [R1+0x3d0] ;  /* 0x0003d000013a7983 */ /* 0x002ee80000300800 */
[----:B------:R1:W-:Y:S01]  /*1890*/  STL.S16 [R1+0x2b8], R142 ;  /* 0x0002b88e01007387 */ /* 0x0003e20000100600 */
[----:B------:R-:W-:-:S03]  /*18a0*/  PRMT R201, R129, 0x7632, R201 ;  /* 0x0000763281c97816 */ /* 0x000fc600000000c9 */
[----:B-1----:R-:W3:Y:S04]  /*18b0*/  LDL.LU R142, [R1+0x3cc] ;  /* 0x0003cc00018e7983 */ /* 0x002ee80000300800 */
[----:B------:R1:W-:Y:S01]  /*18c0*/  STL.S16 [R1+0x2b4], R57 ;  /* 0x0002b43901007387 */ /* 0x0003e20000100600 */
[----:B------:R-:W-:-:S03]  /*18d0*/  PRMT R54, R173, 0x7632, R54 ;  /* 0x00007632ad367816 */ /* 0x000fc60000000036 */
[----:B-1----:R-:W4:Y:S04]  /*18e0*/  LDL.LU R57, [R1+0x3c8] ;  /* 0x0003c80001397983 */ /* 0x002f280000300800 */
        /* <DEDUP_REMOVED lines=177> */
[----:B------:R1:W-:Y:S04]  /*2400*/  STL.S16 [R1+0x1c4], R6 ;  /* 0x0001c40601007387 */ /* 0x0003e80000100600 */
        /* <DEDUP_REMOVED lines=10> */
[----:B-1----:R-:W4:Y:S01]  /*24b0*/  LDL.LU R0, [R1+0x2c4] ;  /* 0x0002c40001007983 */ /* 0x002f220000300800 */
        /* <DEDUP_REMOVED lines=64> */
[----:B--2---:R-:W-:Y:S01]  /*28c0*/  PRMT R59, R202, 0x7632, R59 ;  /* 0x00007632ca3b7816 */ /* 0x004fe2000000003b */
[----:B------:R1:W-:Y:S01]  /*28d0*/  STL.S16 [R1+0x158], R86 ;  /* 0x0001585601007387 */ /* 0x0003e20000100600 */
[----:B---3--:R-:W-:Y:S02]  /*28e0*/  PRMT R58, R142, 0x7632, R58 ;  /* 0x000076328e3a7816 */ /* 0x008fe4000000003a */
[----:B----4-:R-:W-:Y:S01]  /*28f0*/  PRMT R57, R234, 0x7632, R57 ;  /* 0x00007632ea397816 */ /* 0x010fe20000000039 */
        /* <DEDUP_REMOVED lines=49> */
[----:B------:R-:W-:-:S03]  /*2c10*/  PLOP3.LUT P1, PT, PT, PT, UP0, 0x80, 0x8 ;  /* 0x000000000008781c */ /* 0x000fc60003f2f008 */
        /* <DEDUP_REMOVED lines=58> */
[----:B------:R1:W-:Y:S04]  /*2fc0*/  STL.S16 [R1], R0 ;  /* 0x0000000001007387 */ /* 0x0003e80000100600 */
[----:B0-----:R1:W-:Y:S02]  /*2fd0*/  STL.S16 [R1+0x48], R3 ;  /* 0x0000480301007387 */ /* 0x0013e40000100600 */
.L_x_16303:
[----:B01----:R-:W0:Y:S01]  /*2fe0*/  S2R R7, SR_TID.X ;  /* 0x0000000000077919 */ /* 0x003e220000002100 */
[----:B------:R-:W-:Y:S01]  /*2ff0*/  ISETP.NE.U32.AND P0, PT, RZ, UR4, PT ;  /* 0x00000004ff007c0c */ /* 0x000fe2000bf05070 */
[----:B------:R-:W1:Y:S01]  /*3000*/  @P1 LDC.64 R4, c[0x0][0x398] ;  /* 0x0000e600ff041b82 */ /* 0x000e620000000a00 */
[----:B------:R-:W-:Y:S02]  /*3010*/  IMAD R0, R252, UR8, RZ ;  /* 0x00000008fc007c24 */ /* 0x000fe4000f8e02ff */
[----:B------:R-:W-:-:S03]  /*3020*/  ISETP.NE.AND.EX P0, PT, RZ, UR5, PT, P0 ;  /* 0x00000005ff007c0c */ /* 0x000fc6000bf05300 */
[----:B------:R-:W-:Y:S02]  /*3030*/  SHF.R.S32.HI R6, RZ, 0x1f, R0 ;  /* 0x0000001fff067819 */ /* 0x000fe40000011400 */
[----:B------:R-:W2:Y:S02]  /*3040*/  LDC.64 R236, c[0x0][0x390] ;  /* 0x0000e400ffec7b82 */ /* 0x000ea40000000a00 */
[----:B------:R-:W-:-:S06]  /*3050*/  LEA.HI R0, R6, R0, RZ, 0x3 ;  /* 0x0000000006007211 */ /* 0x000fcc00078f18ff */
[----:B------:R-:W3:Y:S01]  /*3060*/  @P0 LDC.64 R2, c[0x0][0x3a0] ;  /* 0x0000e800ff020b82 */ /* 0x000ee20000000a00 */
[----:B0-----:R-:W-:-:S04]  /*3070*/  LOP3.LUT R7, R7, 0x1f, RZ, 0xc0, !PT ;  /* 0x0000001f07077812 */ /* 0x001fc800078ec0ff */
[----:B------:R-:W-:-:S05]  /*3080*/  LEA.HI.SX32 R0, R0, R7, 0x1d ;  /* 0x0000000700007211 */ /* 0x000fca00078feaff */
[----:B-1----:R-:W-:-:S05]  /*3090*/  @P1 IMAD.WIDE.U32 R4, R0, 0x10, R4 ;  /* 0x0000001000041825 */ /* 0x002fca00078e0004 */
[----:B-----5:R2:W5:Y:S01]  /*30a0*/  @P1 LDG.E.128 R88, desc[UR6][R4.64] ;  /* 0x0000000604581981 */ /* 0x020562000c1e1d00 */
[----:B---3--:R-:W-:-:S05]  /*30b0*/  @P0 IMAD.WIDE.U32 R2, R0, 0x20, R2 ;  /* 0x0000002000020825 */ /* 0x008fca00078e0002 */
[----:B------:R0:W5:Y:S01]  /*30c0*/  @P0 LDG.E.128 R84, desc[UR6][R2.64] ;  /* 0x0000000602540981 */ /* 0x000162000c1e1d00 */
[----:B--2---:R-:W-:-:S03]  /*30d0*/  IMAD.WIDE.U32 R4, R0, 0x10, R236 ;  /* 0x0000001000047825 */ /* 0x004fc600078e00ec */
[----:B------:R0:W5:Y:S04]  /*30e0*/  @P0 LDG.E.128 R80, desc[UR6][R2.64+0x10] ;  /* 0x0000100602500981 */ /* 0x000168000c1e1d00 */
[----:B------:R-:W5:Y:S01]  /*30f0*/  LDG.E.128 R4, desc[UR6][R4.64] ;  /* 0x0000000604047981 */ /* 0x000f62000c1e1d00 */
        /* <DEDUP_REMOVED lines=19> */
.L_x_16263:
[----:B-----5:R-:W-:Y:S02]  /*3230*/  PRMT R77, R4, 0x7632, R77 ;  /* 0x00007632044d7816 */ /* 0x020fe4000000004d */
[----:B------:R-:W-:Y:S02]  /*3240*/  PRMT R79, R5, 0x7632, R79 ;  /* 0x00007632054f7816 */ /* 0x000fe4000000004f */
[C---:B------:R-:W-:Y:S01]  /*3250*/  PRMT R73, R6.reuse, 0x7632, R73 ;  /* 0x0000763206497816 */ /* 0x040fe20000000049 */
[----:B------:R-:W-:Y:S01]  /*3260*/  IMAD.U32 R6, R6, 0x10000, RZ ;  /* 0x0001000006067824 */ /* 0x000fe200078e00ff */
[----:B------:R-:W-:Y:S02]  /*3270*/  PRMT R75, R7, 0x7632, R75 ;  /* 0x00007632074b7816 */ /* 0x000fe4000000004b */
        /* <DEDUP_REMOVED lines=13> */
[----:B------:R-:W-:-:S02]  /*3350*/  FADD.FTZ R73, R81, R73 ;  /* 0x0000004951497221 */ /* 0x000fc40000010000 */
[----:B------:R-:W-:Y:S01]  /*3360*/  FADD.FTZ R75, R83, R75 ;  /* 0x0000004b534b7221 */ /* 0x000fe20000010000 */
[----:B------:R-:W-:Y:S06]  /*3370*/  BRA `(.L_x_16264) ;  /* 0x0000000400307947 */ /* 0x000fec0003800000 */
.L_x_16262:
[----:B------:R-:W-:-:S04]  /*3380*/  UISETP.NE.U32.AND UP0, UPT, UR4, URZ, UPT ;  /* 0x000000ff0400728c */ /* 0x000fc8000bf05070 */
[----:B------:R-:W-:-:S09]  /*3390*/  UISETP.NE.AND.EX UP0, UPT, UR5, URZ, UPT, UP0 ;  /* 0x000000ff0500728c */ /* 0x000fd2000bf05300 */
[----:B------:R-:W-:Y:S05]  /*33a0*/  BRA.U UP0, `(.L_x_16265) ;  /* 0x0000000100847547 */ /* 0x000fea000b800000 */
[----:B-----5:R-:W-:Y:S01]  /*33b0*/  PRMT R77, R4, 0x7632, R77 ;  /* 0x00007632044d7816 */ /* 0x020fe2000000004d */
[----:B------:R-:W-:Y:S01]  /*33c0*/  IMAD.U32 R74, R7, 0x10000, RZ ;  /* 0x00010000074a7824 */ /* 0x000fe200078e00ff */
[----:B------:R-:W-:Y:S02]  /*33d0*/  PRMT R2, R88, 0x7632, R2 ;  /* 0x0000763258027816 */ /* 0x000fe40000000002 */
[----:B------:R-:W-:Y:S01]  /*33e0*/  SHF.L.U32 R78, R5, 0x10, RZ ;  /* 0x00000010054e7819 */ /* 0x000fe200000006ff */
[----:B------:R-:W-:Y:S01]  /*33f0*/  IMAD.U32 R77, R77, 0x10000, RZ ;  /* 0x000100004d4d7824 */ /* 0x000fe200078e00ff */
[----:B------:R-:W-:Y:S02]  /*3400*/  SHF.L.U32 R2, R2, 0x10, RZ ;  /* 0x0000001002027819 */ /* 0x000fe400000006ff */
[----:B------:R-:W-:Y:S02]  /*3410*/  PRMT R79, R5, 0x7632, R79 ;  /* 0x00007632054f7816 */ /* 0x000fe4000000004f */
[C---:B------:R-:W-:Y:S01]  /*3420*/  SHF.L.U32 R72, R6.reuse, 0x10, RZ ;  /* 0x0000001006487819 */ /* 0x040fe200000006ff */
[----:B------:R-:W-:Y:S01]  /*3430*/  FADD.FTZ R77, R77, R2 ;  /* 0x000000024d4d7221 */ /* 0x000fe20000010000 */
[----:B------:R-:W-:Y:S01]  /*3440*/  SHF.L.U32 R2, R89, 0x10, RZ ;  /* 0x0000001059027819 */ /* 0x000fe200000006ff */
[----:B------:R-:W-:Y:S01]  /*3450*/  IMAD.U32 R79, R79, 0x10000, RZ ;  /* 0x000100004f4f7824 */ /* 0x000fe200078e00ff */
[----:B------:R-:W-:-:S02]  /*3460*/  PRMT R73, R6, 0x7632, R73 ;  /* 0x0000763206497816 */ /* 0x000fc40000000049 */
[----:B------:R-:W-:Y:S01]  /*3470*/  PRMT R75, R7, 0x7632, R75 ;  /* 0x00007632074b7816 */ /* 0x000fe2000000004b */
[--C-:B------:R-:W-:Y:S01]  /*3480*/  FADD.FTZ R78, R78, R2.reuse ;  /* 0x000000024e4e7221 */ /* 0x100fe20000010000 */
        /* <DEDUP_REMOVED lines=8> */
[----:B------:R-:W-:Y:S02]  /*3510*/  FADD.FTZ R76, R4, R76 ;  /* 0x0000004c044c7221 */ /* 0x000fe40000010000 */
[--C-:B------:R-:W-:Y:S01]  /*3520*/  FADD.FTZ R72, R72, R2.reuse ;  /* 0x0000000248487221 */ /* 0x100fe20000010000 */
[----:B------:R-:W-:-:S04]  /*3530*/  PRMT R2, R90, 0x7632, R2 ;  /* 0x000076325a027816 */ /* 0x000fc80000000002 */
[----:B------:R-:W-:-:S05]  /*3540*/  SHF.L.U32 R2, R2, 0x10, RZ ;  /* 0x0000001002027819 */ /* 0x000fca00000006ff */
[----:B------:R-:W-:Y:S01]  /*3550*/  FADD.FTZ R73, R73, R2 ;  /* 0x0000000249497221 */ /* 0x000fe20000010000 */
[----:B------:R-:W-:-:S05]  /*3560*/  SHF.L.U32 R2, R91, 0x10, RZ ;  /* 0x000000105b027819 */ /* 0x000fca00000006ff */
[--C-:B------:R-:W-:Y:S01]  /*3570*/  FADD.FTZ R74, R74, R2.reuse ;  /* 0x000000024a4a7221 */ /* 0x100fe20000010000 */
[----:B------:R-:W-:-:S04]  /*3580*/  PRMT R2, R91, 0x7632, R2 ;  /* 0x000076325b027816 */ /* 0x000fc80000000002 */
[----:B------:R-:W-:-:S05]  /*3590*/  SHF.L.U32 R2, R2, 0x10, RZ ;  /* 0x0000001002027819 */ /* 0x000fca00000006ff */
[----:B------:R-:W-:Y:S01]  /*35a0*/  FADD.FTZ R75, R75, R2 ;  /* 0x000000024b4b7221 */ /* 0x000fe20000010000 */
[----:B------:R-:W-:Y:S06]  /*35b0*/  BRA `(.L_x_16264) ;  /* 0x0000000000a07947 */ /* 0x000fec0003800000 */
.L_x_16265:
[C---:B-----5:R-:W-:Y:S01]  /*35c0*/  PRMT R77, R4.reuse, 0x7632, R77 ;  /* 0x00007632044d7816 */ /* 0x060fe2000000004d */
[----:B------:R-:W-:Y:S01]  /*35d0*/  IMAD.U32 R76, R4, 0x10000, RZ ;  /* 0x00010000044c7824 */ /* 0x000fe200078e00ff */
[----:B------:R-:W-:Y:S01]  /*35e0*/  PRMT R2, R88, 0x7632, R2 ;  /* 0x0000763258027816 */ /* 0x000fe20000000002 */
[----:B------:R-:W-:Y:S01]  /*35f0*/  IMAD.U32 R72, R6, 0x10000, RZ ;  /* 0x0001000006487824 */ /* 0x000fe200078e00ff */
[----:B------:R-:W-:Y:S02]  /*3600*/  SHF.L.U32 R77, R77, 0x10, RZ ;  /* 0x000000104d4d7819 */ /* 0x000fe400000006ff */
[----:B------:R-:W-:Y:S02]  /*3610*/  SHF.L.U32 R2, R2, 0x10, RZ ;  /* 0x0000001002027819 */ /* 0x000fe400000006ff */
[C---:B------:R-:W-:Y:S02]  /*3620*/  SHF.L.U32 R78, R5.reuse, 0x10, RZ ;  /* 0x00000010054e7819 */ /* 0x040fe400000006ff */
[----:B------:R-:W-:Y:S01]  /*3630*/  PRMT R79, R5, 0x7632, R79 ;  /* 0x00007632054f7816 */ /* 0x000fe2000000004f */
[----:B------:R-:W-:Y:S01]  /*3640*/  FADD.FTZ R77, R77, R2 ;  /* 0x000000024d4d7221 */ /* 0x000fe20000010000 */
[----:B------:R-:W-:-:S02]  /*3650*/  SHF.L.U32 R2, R88, 0x10, RZ ;  /* 0x0000001058027819 */ /* 0x000fc400000006ff */
[----:B------:R-:W-:Y:S01]  /*3660*/  SHF.L.U32 R79, R79, 0x10, RZ ;  /* 0x000000104f4f7819 */ /* 0x000fe200000006ff */
[----:B------:R-:W-:Y:S01]  /*3670*/  FADD.FTZ R77, R85, R77 ;  /* 0x0000004d554d7221 */ /* 0x000fe20000010000 */
[----:B------:R-:W-:Y:S01]  /*3680*/  PRMT R73, R6, 0x7632, R73 ;  /* 0x0000763206497816 */ /* 0x000fe20000000049 */
[----:B------:R-:W-:Y:S01]  /*3690*/  FADD.FTZ R76, R76, R2 ;  /* 0x000000024c4c7221 */ /* 0x000fe20000010000 */
[----:B------:R-:W-:Y:S02]  /*36a0*/  SHF.L.U32 R2, R89, 0x10, RZ ;  /* 0x0000001059027819 */ /* 0x000fe400000006ff */
[----:B------:R-:W-:Y:S01]  /*36b0*/  SHF.L.U32 R73, R73, 0x10, RZ ;  /* 0x0000001049497819 */ /* 0x000fe200000006ff */
[----:B------:R-:W-:Y:S01]  /*36c0*/  FADD.FTZ R76, R84, R76 ;  /* 0x0000004c544c7221 */ /* 0x000fe20000010000 */
[----:B------:R-:W-:Y:S01]  /*36d0*/  SHF.L.U32 R74, R7, 0x10, RZ ;  /* 0x00000010074a7819 */ /* 0x000fe200000006ff */
[--C-:B------:R-:W-:Y:S01]  /*36e0*/  FADD.FTZ R78, R78, R2.reuse ;  /* 0x000000024e4e7221 */ /* 0x100fe20000010000 */
[----:B------:R-:W-:-:S02]  /*36f0*/  PRMT R2, R89, 0x7632, R2 ;  /* 0x0000763259027816 */ /* 0x000fc40000000002 */
[----:B------:R-:W-:Y:S01]  /*3700*/  PRMT R75, R7, 0x7632, R75 ;  /* 0x00007632074b7816 */ /* 0x000fe2000000004b */
[----:B------:R-:W-:Y:S01]  /*3710*/  FADD.FTZ R78, R86, R78 ;  /* 0x0000004e564e7221 */ /* 0x000fe20000010000 */
[----:B------:R-:W-:-:S03]  /*3720*/  SHF.L.U32 R2, R2, 0x10, RZ ;  /* 0x0000001002027819 */ /* 0x000fc600000006ff */
[----:B------:R-:W-:Y:S02]  /*3730*/  IMAD.U32 R75, R75, 0x10000, RZ ;  /* 0x000100004b4b7824 */ /* 0x000fe400078e00ff */
[----:B------:R-:W-:Y:S01]  /*3740*/  FADD.FTZ R79, R79, R2 ;  /* 0x000000024f4f7221 */ /* 0x000fe20000010000 */
[----:B------:R-:W-:-:S03]  /*3750*/  SHF.L.U32 R2, R90, 0x10, RZ ;  /* 0x000000105a027819 */ /* 0x000fc600000006ff */
[----:B------:R-:W-:Y:S02]  /*3760*/  FADD.FTZ R79, R87, R79 ;  /* 0x0000004f574f7221 */ /* 0x000fe40000010000 */
[--C-:B------:R-:W-:Y:S01]  /*3770*/  FADD.FTZ R72, R72, R2.reuse ;  /* 0x0000000248487221 */ /* 0x100fe20000010000 */
[----:B------:R-:W-:-:S03]  /*3780*/  PRMT R2, R90, 0x7632, R2 ;  /* 0x000076325a027816 */ /* 0x000fc60000000002 */
[----:B------:R-:W-:Y:S01]  /*3790*/  FADD.FTZ R72, R80, R72 ;  /* 0x0000004850487221 */ /* 0x000fe20000010000 */
[----:B------:R-:W-:-:S05]  /*37a0*/  SHF.L.U32 R2, R2, 0x10, RZ ;  /* 0x0000001002027819 */ /* 0x000fca00000006ff */
[----:B------:R-:W-:Y:S01]  /*37b0*/  FADD.FTZ R73, R73, R2 ;  /* 0x0000000249497221 */ /* 0x000fe20000010000 */
[----:B------:R-:W-:-:S03]  /*37c0*/  SHF.L.U32 R2, R91, 0x10, RZ ;  /* 0x000000105b027819 */ /* 0x000fc600000006ff */
[----:B------:R-:W-:Y:S02]  /*37d0*/  FADD.FTZ R73, R81, R73 ;  /* 0x0000004951497221 */ /* 0x000fe40000010000 */
[--C-:B------:R-:W-:Y:S01]  /*37e0*/  FADD.FTZ R74, R74, R2.reuse ;  /* 0x000000024a4a7221 */ /* 0x100fe20000010000 */
[----:B------:R-:W-:-:S03]  /*37f0*/  PRMT R2, R91, 0x7632, R2 ;  /* 0x000076325b027816 */ /* 0x000fc60000000002 */
[----:B------:R-:W-:Y:S01]  /*3800*/  FADD.FTZ R74, R82, R74 ;  /* 0x0000004a524a7221 */ /* 0x000fe20000010000 */
[----:B------:R-:W-:-:S05]  /*3810*/  SHF.L.U32 R2, R2, 0x10, RZ ;  /* 0x0000001002027819 */ /* 0x000fca00000006ff */
[----:B------:R-:W-:-:S04]  /*3820*/  FADD.FTZ R75, R75, R2 ;  /* 0x000000024b4b7221 */ /* 0x000fc80000010000 */
[----:B------:R-:W-:-:S07]  /*3830*/  FADD.FTZ R75, R83, R75 ;  /* 0x0000004b534b7221 */ /* 0x000fce0000010000 */
.L_x_16264:
[----:B------:R-:W-:Y:S01]  /*3840*/  UISETP.NE.U32.AND UP0, UPT, UR12, URZ, UPT ;  /* 0x000000ff0c00728c */ /* 0x000fe2000bf05070 */
[----:B------:R-:W0:Y:S01]  /*3850*/  LDC.64 R250, c[0x0][0x3a8] ;  /* 0x0000ea00fffa7b82 */ /* 0x000e220000000a00 */
[----:B------:R-:W-:Y:S02]  /*3860*/  IADD3 R244, PT, PT, R0, 0x20, RZ ;  /* 0x0000002000f47810 */ /* 0x000fe40007ffe0ff */
[----:B------:R-:W-:-:S05]  /*3870*/  UISETP.NE.AND.EX UP0, UPT, UR13, URZ, UPT, UP0 ;  /* 0x000000ff0d00728c */ /* 0x000fca000bf05300 */
[----:B------:R-:W1:Y:S01]  /*3880*/  @P0 LDC.64 R2, c[0x0][0x3a0] ;  /* 0x0000e800ff020b82 */ /* 0x000e620000000a00 */
[----:B------:R-:W-:-:S13]  /*3890*/  PLOP3.LUT P1, PT, PT, PT, UP0, 0x80, 0x8 ;  /* 0x000000000008781c */ /* 0x000fda0003f2f008 */
[----:B------:R-:W2:Y:S01]  /*38a0*/  @P1 LDC.64 R4, c[0x0][0x398] ;  /* 0x0000e600ff041b82 */ /* 0x000ea20000000a00 */
[----:B0-----:R-:W-:-:S05]  /*38b0*/  IMAD.WIDE.U32 R6, R0, 0x20, R250 ;  /* 0x0000002000067825 */ /* 0x001fca00078e00fa */
[----:B------:R-:W-:Y:S01]  /*38c0*/  STG.E.128 desc[UR6][R6.64], R76 ;  /* 0x0000004c06007986 */ /* 0x000fe2000c101d06 */
[----:B-1----:R-:W-:-:S03]  /*38d0*/  @P0 IMAD.WIDE.U32 R2, R244, 0x20, R2 ;  /* 0x00000020f4020825 */ /* 0x002fc600078e0002 */
[----:B------:R0:W-:Y:S04]  /*38e0*/  STG.E.128 desc[UR6][R6.64+0x10], R72 ;  /* 0x0000104806007986 */ /* 0x0001e8000c101d06 */
[----:B------:R-:W5:Y:S04]  /*38f0*/  @P0 LDG.E.128 R84, desc[UR6][R2.64] ;  /* 0x0000000602540981 */ /* 0x000f68000c1e1d00 */
[----:B------:R-:W5:Y:S01]  /*3900*/  @P0 LDG.E.128 R80, desc[UR6][R2.64+0x10] ;  /* 0x0000100602500981 */ /* 0x000f62000c1e1d00 */
[----:B--2---:R-:W-:-:S05]  /*3910*/  @P1 IMAD.WIDE.U32 R4, R244, 0x10, R4 ;  /* 0x00000010f4041825 */ /* 0x004fca00078e0004 */
[----:B------:R1:W5:Y:S02]  /*3920*/  @P1 LDG.E.128 R88, desc[UR6][R4.64] ;  /* 0x0000000604581981 */ /* 0x000364000c1e1d00 */
[----:B-1----:R-:W-:-:S06]  /*3930*/  IMAD.WIDE.U32 R4, R244, 0x10, R236 ;  /* 0x00000010f4047825 */ /* 0x002fcc00078e00ec */
[----:B0-----:R-:W5:Y:S01]  /*3940*/  LDG.E.128 R4, desc[UR6][R4.64] ;  /* 0x0000000604047981 */ /* 0x001f62000c1e1d00 */
[----:B------:R-:W-:Y:S05]  /*3950*/  @!P1 BRA `(.L_x_16266) ;  /* 0x00000004002c9947 */ /* 0x000fea0003800000 */
[----:B------:R-:W-:Y:S05]  /*3960*/  @!P0 BRA `(.L_x_16267) ;  /* 0x0000000000a48947 */ /* 0x000fea0003800000 */
[----:B-----5:R-:W-:Y:S02]  /*3970*/  PRMT R69, R4, 0x7632, R69 ;  /* 0x0000763204457816 */ /* 0x020fe40000000045 */
[----:B------:R-:W-:Y:S02]  /*3980*/  PRMT R2, R88, 0x7632, R2 ;  /* 0x0000763258027816 */ /* 0x000fe40000000002 */
[----:B------:R-:W-:Y:S02]  /*3990*/  SHF.L.U32 R69, R69, 0x10, RZ ;  /* 0x0000001045457819 */ /* 0x000fe400000006ff */
[----:B------:R-:W-:Y:S02]  /*39a0*/  SHF.L.U32 R2, R2, 0x10, RZ ;  /* 0x0000001002027819 */ /* 0x000fe400000006ff */
[----:B------:R-:W-:Y:S02]  /*39b0*/  SHF.L.U32 R68, R4, 0x10, RZ ;  /* 0x0000001004447819 */ /* 0x000fe400000006ff */
[----:B------:R-:W-:Y:S01]  /*39c0*/  SHF.L.U32 R70, R5, 0x10, RZ ;  /* 0x0000001005467819 */ /* 0x000fe200000006ff */
[----:B------:R-:W-:Y:S01]  /*39d0*/  FADD.FTZ R69, R69, R2 ;  /* 0x0000000245457221 */ /* 0x000fe20000010000 */
[----:B------:R-:W-:Y:S01]  /*39e0*/  IMAD.U32 R2, R88, 0x10000, RZ ;  /* 0x0001000058027824 */ /* 0x000fe200078e00ff */
[----:B------:R-:W-:-:S02]  /*39f0*/  PRMT R71, R5, 0x7632, R71 ;  /* 0x0000763205477816 */ /* 0x000fc40000000047 */
[----:B------:R-:W-:Y:S01]  /*3a00*/  SHF.L.U32 R64, R6, 0x10, RZ ;  /* 0x0000001006407819 */ /* 0x000fe200000006ff */
[----:B------:R-:W-:Y:S01]  /*3a10*/  FADD.FTZ R68, R2, R68 ;  /* 0x0000004402447221 */ /* 0x000fe20000010000 */
[----:B------:R-:W-:Y:S01]  /*3a20*/  SHF.L.U32 R2, R89, 0x10, RZ ;  /* 0x0000001059027819 */ /* 0x000fe200000006ff */
[----:B------:R-:W-:Y:S01]  /*3a30*/  FADD.FTZ R69, R85, R69 ;  /* 0x0000004555457221 */ /* 0x000fe20000010000 */
[----:B------:R-:W-:Y:S01]  /*3a40*/  SHF.L.U32 R71, R71, 0x10, RZ ;  /* 0x0000001047477819 */ /* 0x000fe200000006ff */
[----:B------:R-:W-:Y:S01]  /*3a50*/  FADD.FTZ R68, R84, R68 ;  /* 0x0000004454447221 */ /* 0x000fe20000010000 */
[----:B------:R-:W-:Y:S01]  /*3a60*/  PRMT R65, R6, 0x7632, R65 ;  /* 0x0000763206417816 */ /* 0x000fe20000000041 */
[----:B------:R-:W-:Y:S01]  /*3a70*/  FADD.FTZ R70, R2, R70 ;  /* 0x0000004602467221 */ /* 0x000fe20000010000 */
[----:B------:R-:W-:Y:S02]  /*3a80*/  PRMT R2, R89, 0x7632, R2 ;  /* 0x0000763259027816 */ /* 0x000fe40000000002 */
[----:B------:R-:W-:Y:S01]  /*3a90*/  SHF.L.U32 R65, R65, 0x10, RZ ;  /* 0x0000001041417819 */ /* 0x000fe200000006ff */
[----:B------:R-:W-:Y:S01]  /*3aa0*/  FADD.FTZ R70, R86, R70 ;  /* 0x0000004656467221 */ /* 0x000fe20000010000 */
[----:B------:R-:W-:-:S02]  /*3ab0*/  SHF.L.U32 R2, R2, 0x10, RZ ;  /* 0x0000001002027819 */ /* 0x000fc400000006ff */
[C---:B------:R-:W-:Y:S02]  /*3ac0*/  SHF.L.U32 R66, R7.reuse, 0x10, RZ ;  /* 0x0000001007427819 */ /* 0x040fe400000006ff */
[----:B------:R-:W-:Y:S01]  /*3ad0*/  PRMT R67, R7, 0x7632, R67 ;  /* 0x0000763207437816 */ /* 0x000fe20000000043 */
[----:B------:R-:W-:Y:S01]  /*3ae0*/  FADD.FTZ R71, R71, R2 ;  /* 0x0000000247477221 */ /* 0x000fe20000010000 */
[----:B------:R-:W-:Y:S02]  /*3af0*/  IMAD.U32 R2, R90, 0x10000, RZ ;  /* 0x000100005a027824 */ /* 0x000fe400078e00ff */
[----:B------:R-:W-:Y:S01]  /*3b00*/  SHF.L.U32 R67, R67, 0x10, RZ ;  /* 0x0000001043437819 */ /* 0x000fe200000006ff */
[----:B------:R-:W-:Y:S01]  /*3b10*/  FADD.FTZ R71, R87, R71 ;  /* 0x0000004757477221 */ /* 0x000fe20000010000 */
[----:B------:R-:W-:Y:S01]  /*3b20*/  FADD.FTZ R64, R2, R64 ;  /* 0x0000004002407221 */ /* 0x000fe20000010000 */
[----:B------:R-:W-:-:S03]  /*3b30*/  PRMT R2, R90, 0x7632, R2 ;  /* 0x000076325a027816 */ /* 0x000fc60000000002 */
[----:B------:R-:W-:Y:S01]  /*3b40*/  FADD.FTZ R64, R80, R64 ;  /* 0x0000004050407221 */ /* 0x000fe20000010000 */
[----:B------:R-:W-:-:S05]  /*3b50*/  SHF.L.U32 R2, R2, 0x10, RZ ;  /* 0x0000001002027819 */ /* 0x000fca00000006ff */
[----:B------:R-:W-:Y:S01]  /*3b60*/  FADD.FTZ R65, R65, R2 ;  /* 0x0000000241417221 */ /* 0x000fe20000010000 */
[----:B------:R-:W-:-:S03]  /*3b70*/  SHF.L.U32 R2, R91, 0x10, RZ ;  /* 0x000000105b027819 */ /* 0x000fc600000006ff */
[----:B------:R-:W-:Y:S02]  /*3b80*/  FADD.FTZ R65, R81, R65 ;  /* 0x0000004151417221 */ /* 0x000fe40000010000 */
[----:B------:R-:W-:Y:S01]  /*3b90*/  FADD.FTZ R66, R2, R66 ;  /* 0x0000004202427221 */ /* 0x000fe20000010000 */
[----:B------:R-:W-:-:S03]  /*3ba0*/  PRMT R2, R91, 0x7632, R2 ;  /* 0x000076325b027816 */ /* 0x000fc60000000002 */
[----:B------:R-:W-:Y:S02]  /*3bb0*/  FADD.FTZ R66, R82, R66 ;  /* 0x0000004252427221 */ /* 0x000fe40000010000 */
[----:B------:R-:W-:-:S04]  /*3bc0*/  IMAD.U32 R2, R2, 0x10000, RZ ;  /* 0x0001000002027824 */ /* 0x000fc800078e00ff */
[----:B------:R-:W-:-:S04]  /*3bd0*/  FADD.FTZ R67, R67, R2 ;  /* 0x0000000243437221 */ /* 0x000fc80000010000 */
[----:B------:R-:W-:Y:S01]  /*3be0*/  FADD.FTZ R67, R83, R67 ;  /* 0x0000004353437221 */ /* 0x000fe20000010000 */
[----:B------:R-:W-:Y:S06]  /*3bf0*/  BRA `(.L_x_16268) ;  /* 0x00000004000c7947 */ /* 0x000fec0003800000 */
.L_x_16267:
[----:B-----5:R-:W-:Y:S02]  /*3c00*/  PRMT R69, R4, 0x7632, R69 ;  /* 0x0000763204457816 */ /* 0x020fe40000000045 */
[----:B------:R-:W-:Y:S02]  /*3c10*/  PRMT R2, R88, 0x7632, R2 ;  /* 0x0000763258027816 */ /* 0x000fe40000000002 */
[----:B------:R-:W-:Y:S02]  /*3c20*/  SHF.L.U32 R69, R69, 0x10, RZ ;  /* 0x0000001045457819 */ /* 0x000fe400000006ff */
[----:B------:R-:W-:Y:S02]  /*3c30*/  SHF.L.U32 R2, R2, 0x10, RZ ;  /* 0x0000001002027819 */ /* 0x000fe400000006ff */
[C---:B------:R-:W-:Y:S02]  /*3c40*/  SHF.L.U32 R70, R5.reuse, 0x10, RZ ;  /* 0x0000001005467819 */ /* 0x040fe400000006ff */
[----:B------:R-:W-:Y:S01]  /*3c50*/  PRMT R71, R5, 0x7632, R71 ;  /* 0x0000763205477816 */ /* 0x000fe20000000047 */
[----:B------:R-:W-:Y:S01]  /*3c60*/  FADD.FTZ R69, R69, R2 ;  /* 0x0000000245457221 */ /* 0x000fe20000010000 */
[----:B------:R-:W-:Y:S01]  /*3c70*/  IMAD.U32 R2, R89, 0x10000, RZ ;  /* 0x0001000059027824 */ /* 0x000fe200078e00ff */
[----:B------:R-:W-:-:S02]  /*3c80*/  SHF.L.U32 R64, R6, 0x10, RZ ;  /* 0x0000001006407819 */ /* 0x000fc400000006ff */
[----:B------:R-:W-:Y:S01]  /*3c90*/  SHF.L.U32 R71, R71, 0x10, RZ ;  /* 0x0000001047477819 */ /* 0x000fe200000006ff */
[----:B------:R-:W-:Y:S01]  /*3ca0*/  FADD.FTZ R70, R2, R70 ;  /* 0x0000004602467221 */ /* 0x000fe20000010000 */
[----:B------:R-:W-:Y:S02]  /*3cb0*/  PRMT R2, R89, 0x7632, R2 ;  /* 0x0000763259027816 */ /* 0x000fe40000000002 */
[----:B------:R-:W-:Y:S02]  /*3cc0*/  PRMT R65, R6, 0x7632, R65 ;  /* 0x0000763206417816 */ /* 0x000fe40000000041 */
[----:B------:R-:W-:Y:S02]  /*3cd0*/  SHF.L.U32 R2, R2, 0x10, RZ ;  /* 0x0000001002027819 */ /* 0x000fe400000006ff */
[----:B------:R-:W-:Y:S02]  /*3ce0*/  SHF.L.U32 R65, R65, 0x10, RZ ;  /* 0x0000001041417819 */ /* 0x000fe400000006ff */
[----:B------:R-:W-:Y:S01]  /*3cf0*/  SHF.L.U32 R66, R7, 0x10, RZ ;  /* 0x0000001007427819 */ /* 0x000fe200000006ff */
[----:B------:R-:W-:Y:S01]  /*3d00*/  FADD.FTZ R71, R71, R2 ;  /* 0x0000000247477221 */ /* 0x000fe20000010000 */
[----:B------:R-:W-:-:S02]  /*3d10*/  SHF.L.U32 R2, R90, 0x10, RZ ;  /* 0x000000105a027819 */ /* 0x000fc400000006ff */
[----:B------:R-:W-:Y:S02]  /*3d20*/  PRMT R67, R7, 0x7632, R67 ;  /* 0x0000763207437816 */ /* 0x000fe40000000043 */
[----:B------:R-:W-:Y:S01]  /*3d30*/  SHF.L.U32 R4, R4, 0x10, RZ ;  /* 0x0000001004047819 */ /* 0x000fe200000006ff */
[----:B------:R-:W-:Y:S01]  /*3d40*/  FADD.FTZ R64, R2, R64 ;  /* 0x0000004002407221 */ /* 0x000fe20000010000 */
[----:B------:R-:W-:Y:S02]  /*3d50*/  PRMT R2, R90, 0x7632, R2 ;  /* 0x000076325a027816 */ /* 0x000fe40000000002 */
[----:B------:R-:W-:Y:S02]  /*3d60*/  SHF.L.U32 R68, R88, 0x10, RZ ;  /* 0x0000001058447819 */ /* 0x000fe400000006ff */
[----:B------:R-:W-:Y:S01]  /*3d70*/  SHF.L.U32 R67, R67, 0x10, RZ ;  /* 0x0000001043437819 */ /* 0x000fe200000006ff */
[----:B------:R-:W-:Y:S02]  /*3d80*/  IMAD.U32 R2, R2, 0x10000, RZ ;  /* 0x0001000002027824 */ /* 0x000fe400078e00ff */
[----:B------:R-:W-:-:S02]  /*3d90*/  FADD.FTZ R68, R68, R4 ;  /* 0x0000000444447221 */ /* 0x000fc40000010000 */
[----:B------:R-:W-:Y:S01]  /*3da0*/  FADD.FTZ R65, R65, R2 ;  /* 0x0000000241417221 */ /* 0x000fe20000010000 */
[----:B------:R-:W-:-:S05]  /*3db0*/  SHF.L.U32 R2, R91, 0x10, RZ ;  /* 0x000000105b027819 */ /* 0x000fca00000006ff */
[----:B------:R-:W-:Y:S01]  /*3dc0*/  FADD.FTZ R66, R2, R66 ;  /* 0x0000004202427221 */ /* 0x000fe20000010000 */
[----:B------:R-:W-:-:S04]  /*3dd0*/  PRMT R2, R91, 0x7632, R2 ;  /* 0x000076325b027816 */ /* 0x000fc80000000002 */
[----:B------:R-:W-:-:S05]  /*3de0*/  SHF.L.U32 R2, R2, 0x10, RZ ;  /* 0x0000001002027819 */ /* 0x000fca00000006ff */
[----:B------:R-:W-:Y:S01]  /*3df0*/  FADD.FTZ R67, R67, R2 ;  /* 0x0000000243437221 */ /* 0x000fe20000010000 */
[----:B------:R-:W-:Y:S06]  /*3e00*/  BRA `(.L_x_16268) ;  /* 0x0000000000887947 */ /* 0x000fec0003800000 */
.L_x_16266:
[----:B------:R-:W-:Y:S05]  /*3e10*/  @!P0 BRA `(.L_x_16269) ;  /* 0x0000000000548947 */ /* 0x000fea0003800000 */
[----:B-----5:R-:W-:Y:S02]  /*3e20*/  PRMT R69, R4, 0x7632, R69 ;  /* 0x0000763204457816 */ /* 0x020fe40000000045 */
[C---:B------:R-:W-:Y:S01]  /*3e30*/  PRMT R71, R5.reuse, 0x7632, R71 ;  /* 0x0000763205477816 */ /* 0x040fe20000000047 */
[----:B------:R-:W-:Y:S01]  /*3e40*/  IMAD.U32 R5, R5, 0x10000, RZ ;  /* 0x0001000005057824 */ /* 0x000fe200078e00ff */
[----:B------:R-:W-:Y:S02]  /*3e50*/  PRMT R65, R6, 0x7632, R65 ;  /* 0x0000763206417816 */ /* 0x000fe40000000041 */
[----:B------:R-:W-:Y:S01]  /*3e60*/  PRMT R67, R7, 0x7632, R67 ;  /* 0x0000763207437816 */ /* 0x000fe20000000043 */
[----:B------:R-:W-:Y:S01]  /*3e70*/  FADD.FTZ R70, R86, R5 ;  /* 0x0000000556467221 */ /* 0x000fe20000010000 */
        /* <DEDUP_REMOVED lines=14> */
[----:B------:R-:W-:Y:S06]  /*3f60*/  BRA `(.L_x_16268) ;  /* 0x0000000000307947 */ /* 0x000fec0003800000 */
.L_x_16269:
        /* <DEDUP_REMOVED lines=12> */
.L_x_16268:
[----:B------:R-:W0:Y:S01]  /*4030*/  @P0 LDC.64 R4, c[0x0][0x3a0] ;  /* 0x0000e800ff040b82 */ /* 0x000e220000000a00 */
[----:B------:R-:W-:Y:S01]  /*4040*/  IADD3 R241, PT, PT, R0, 0x40, RZ ;  /* 0x0000004000f17810 */ /* 0x000fe20007ffe0ff */
[----:B------:R-:W-:-:S05]  /*4050*/  IMAD.WIDE.U32 R6, R244, 0x20, R250 ;  /* 0x00000020f4067825 */ /* 0x000fca00078e00fa */
[----:B------:R-:W-:Y:S01]  /*4060*/  STG.E.128 desc[UR6][R6.64], R68 ;  /* 0x0000004406007986 */ /* 0x000fe2000c101d06 */
[----:B------:R-:W1:Y:S03]  /*4070*/  @P1 LDC.64 R2, c[0x0][0x398] ;  /* 0x0000e600ff021b82 */ /* 0x000e660000000a00 */
[----:B------:R2:W-:Y:S01]  /*4080*/  STG.E.128 desc[UR6][R6.64+0x10], R64 ;  /* 0x0000104006007986 */ /* 0x0005e2000c101d06 */
[----:B0-----:R-:W-:-:S05]  /*4090*/  @P0 IMAD.WIDE.U32 R4, R241, 0x20, R4 ;  /* 0x00000020f1040825 */ /* 0x001fca00078e0004 */
[----:B------:R-:W5:Y:S01]  /*40a0*/  @P0 LDG.E.128 R84, desc[UR6][R4.64] ;  /* 0x0000000604540981 */ /* 0x000f62000c1e1d00 */
[----:B-1----:R-:W-:-:S03]  /*40b0*/  @P1 IMAD.WIDE.U32 R2, R241, 0x10, R2 ;  /* 0x00000010f1021825 */ /* 0x002fc600078e0002 */
[----:B------:R0:W5:Y:S04]  /*40c0*/  @P0 LDG.E.128 R80, desc[UR6][R4.64+0x10] ;  /* 0x0000100604500981 */ /* 0x000168000c1e1d00 */
[----:B------:R1:W5:Y:S01]  /*40d0*/  @P1 LDG.E.128 R88, desc[UR6][R2.64] ;  /* 0x0000000602581981 */ /* 0x000362000c1e1d00 */
[----:B0-----:R-:W-:-:S06]  /*40e0*/  IMAD.WIDE.U32 R4, R241, 0x10, R236 ;  /* 0x00000010f1047825 */ /* 0x001fcc00078e00ec */
[----:B--2---:R-:W5:Y:S01]  /*40f0*/  LDG.E.128 R4, desc[UR6][R4.64] ;  /* 0x0000000604047981 */ /* 0x004f62000c1e1d00 */
[----:B-1----:R-:W-:Y:S05]  /*4100*/  @!P1 BRA `(.L_x_16270) ;  /* 0x00000004002c9947 */ /* 0x002fea0003800000 */
[----:B------:R-:W-:Y:S05]  /*4110*/  @!P0 BRA `(.L_x_16271) ;  /* 0x0000000000a48947 */ /* 0x000fea0003800000 */
        /* <DEDUP_REMOVED lines=18> */
[----:B------:R-:W-:Y:S01]  /*4240*/  FADD.FTZ R62, R2, R62 ;  /* 0x0000003e023e7221 */ /* 0x000fe20000010000 */
        /* <DEDUP_REMOVED lines=17> */
[----:B------:R-:W-:Y:S01]  /*4360*/  FADD.FTZ R58, R82, R58 ;  /* 0x0000003a523a7221 */ /* 0x000fe20000010000 */
[----:B------:R-:W-:-:S05]  /*4370*/  SHF.L.U32 R2, R2, 0x10, RZ ;  /* 0x0000001002027819 */ /* 0x000fca00000006ff */
[----:B------:R-:W-:-:S04]  /*4380*/  FADD.FTZ R59, R59, R2 ;  /* 0x000000023b3b7221 */ /* 0x000fc80000010000 */
[----:B------:R-:W-:Y:S01]  /*4390*/  FADD.FTZ R59, R83, R59 ;  /* 0x0000003b533b7221 */ /* 0x000fe20000010000 */
[----:B------:R-:W-:Y:S06]  /*43a0*/  BRA `(.L_x_16272) ;  /* 0x00000004000c7947 */ /* 0x000fec0003800000 */
.L_x_16271:
[----:B-----5:R-:W-:Y:S01]  /*43b0*/  PRMT R61, R4, 0x7632, R61 ;  /* 0x00007632043d7816 */ /* 0x020fe2000000003d */
[----:B------:R-:W-:Y:S01]  /*43c0*/  IMAD.U32 R62, R5, 0x10000, RZ ;  /* 0x00010000053e7824 */ /* 0x000fe200078e00ff */
[----:B------:R-:W-:Y:S02]  /*43d0*/  PRMT R2, R88, 0x7632, R2 ;  /* 0x0000763258027816 */ /* 0x000fe40000000002 */
[----:B------:R-:W-:Y:S02]  /*43e0*/  SHF.L.U32 R61, R61, 0x10, RZ ;  /* 0x000000103d3d7819 */ /* 0x000fe400000006ff */
        /* <DEDUP_REMOVED lines=8> */
[----:B------:R-:W-:Y:S02]  /*4470*/  PRMT R2, R89, 0x7632, R2 ;  /* 0x0000763259027816 */ /* 0x000fe40000000002 */
[----:B------:R-:W-:Y:S01]  /*4480*/  SHF.L.U32 R58, R7, 0x10, RZ ;  /* 0x00000010073a7819 */ /* 0x000fe200000006ff */
[----:B------:R-:W-:Y:S01]  /*4490*/  IMAD.U32 R57, R57, 0x10000, RZ ;  /* 0x0001000039397824 */ /* 0x000fe200078e00ff */
        /* <DEDUP_REMOVED lines=9> */
[----:B------:R-:W-:-:S03]  /*4530*/  FADD.FTZ R60, R60, R4 ;  /* 0x000000043c3c7221 */ /* 0x000fc60000010000 */
[----:B------:R-:W-:-:S05]  /*4540*/  SHF.L.U32 R2, R2, 0x10, RZ ;  /* 0x0000001002027819 */ /* 0x000fca00000006ff */
[----:B------:R-:W-:Y:S01]  /*4550*/  FADD.FTZ R57, R57, R2 ;  /* 0x0000000239397221 */ /* 0x000fe20000010000 */
[----:B------:R-:W-:-:S05]  /*4560*/  SHF.L.U32 R2, R91, 0x10, RZ ;  /* 0x000000105b027819 */ /* 0x000fca00000006ff */
[----:B------:R-:W-:Y:S01]  /*4570*/  FADD.FTZ R58, R2, R58 ;  /* 0x0000003a023a7221 */ /* 0x000fe20000010000 */
[----:B------:R-:W-:-:S04]  /*4580*/  PRMT R2, R91, 0x7632, R2 ;  /* 0x000076325b027816 */ /* 0x000fc80000000002 */
[----:B------:R-:W-:-:S05]  /*4590*/  SHF.L.U32 R2, R2, 0x10, RZ ;  /* 0x0000001002027819 */ /* 0x000fca00000006ff */
[----:B------:R-:W-:Y:S01]  /*45a0*/  FADD.FTZ R59, R59, R2 ;  /* 0x000000023b3b7221 */ /* 0x000fe20000010000 */
[----:B------:R-:W-:Y:S06]  /*45b0*/  BRA `(.L_x_16272) ;  /* 0x0000000000887947 */ /* 0x000fec0003800000 */
.L_x_16270:
[----:B------:R-:W-:Y:S05]  /*45c0*/  @!P0 BRA `(.L_x_16273) ;  /* 0x0000000000548947 */ /* 0x000fea0003800000 */
[C---:B-----5:R-:W-:Y:S01]  /*45d0*/  PRMT R61, R4.reuse, 0x7632, R61 ;  /* 0x00007632043d7816 */ /* 0x060fe2000000003d */
[----:B------:R-:W-:Y:S01]  /*45e0*/  IMAD.U32 R4, R4, 0x10000, RZ ;  /* 0x0001000004047824 */ /* 0x000fe200078e00ff */
[----:B------:R-:W-:Y:S02]  /*45f0*/  PRMT R63, R5, 0x7632, R63 ;  /* 0x00007632053f7816 */ /* 0x000fe4000000003f */
        /* <DEDUP_REMOVED lines=15> */
[----:B------:R-:W-:Y:S02]  /*46f0*/  FADD.FTZ R63, R87, R63 ;  /* 0x0000003f573f7221 */ /* 0x000fe40000010000 */
[----:B------:R-:W-:Y:S01]  /*4700*/  FADD.FTZ R59, R83, R59 ;  /* 0x0000003b533b7221 */ /* 0x000fe20000010000 */
[----:B------:R-:W-:Y:S06]  /*4710*/  BRA `(.L_x_16272) ;  /* 0x0000000000307947 */ /* 0x000fec0003800000 */
.L_x_16273:
        /* <DEDUP_REMOVED lines=12> */
.L_x_16272:
[----:B------:R-:W0:Y:S01]  /*47e0*/  @P1 LDC.64 R4, c[0x0][0x398] ;  /* 0x0000e600ff041b82 */ /* 0x000e220000000a00 */
[----:B------:R-:W-:-:S05]  /*47f0*/  IMAD.WIDE.U32 R2, R241, 0x20, R250 ;  /* 0x00000020f1027825 */ /* 0x000fca00078e00fa */
[----:B------:R-:W-:Y:S02]  /*4800*/  STG.E.128 desc[UR6][R2.64], R60 ;  /* 0x0000003c02007986 */ /* 0x000fe4000c101d06 */
[----:B------:R-:W1:Y:S02]  /*4810*/  @P0 LDC.64 R6, c[0x0][0x3a0] ;  /* 0x0000e800ff060b82 */ /* 0x000e640000000a00 */
[----:B------:R2:W-:Y:S02]  /*4820*/  STG.E.128 desc[UR6][R2.64+0x10], R56 ;  /* 0x0000103802007986 */ /* 0x0005e4000c101d06 */
[----:B--2---:R-:W-:-:S05]  /*4830*/  IADD3 R2, PT, PT, R0, 0x60, RZ ;  /* 0x0000006000027810 */ /* 0x004fca0007ffe0ff */
[----:B0-----:R-:W-:-:S04]  /*4840*/  @P1 IMAD.WIDE.U32 R4, R2, 0x10, R4 ;  /* 0x0000001002041825 */ /* 0x001fc800078e0004 */
[C---:B-1----:R-:W-:Y:S01]  /*4850*/  @P0 IMAD.WIDE.U32 R6, R2.reuse, 0x20, R6 ;  /* 0x0000002002060825 */ /* 0x042fe200078e0006 */
[----:B------:R0:W5:Y:S04]  /*4860*/  @P1 LDG.E.128 R88, desc[UR6][R4.64] ;  /* 0x0000000604581981 */ /* 0x000168000c1e1d00 */
[----:B------:R1:W5:Y:S04]  /*4870*/  @P0 LDG.E.128 R84, desc[UR6][R6.64] ;  /* 0x0000000606540981 */ /* 0x000368000c1e1d00 */
[----:B------:R1:W5:Y:S01]  /*4880*/  @P0 LDG.E.128 R80, desc[UR6][R6.64+0x10] ;  /* 0x0000100606500981 */ /* 0x000362000c1e1d00 */
[----:B0-----:R-:W-:-:S06]  /*4890*/  IMAD.WIDE.U32 R4, R2, 0x10, R236 ;  /* 0x0000001002047825 */ /* 0x001fcc00078e00ec */
[----:B------:R-:W5:Y:S01]  /*48a0*/  LDG.E.128 R4, desc[UR6][R4.64] ;  /* 0x0000000604047981 */ /* 0x000f62000c1e1d00 */
[----:B-1----:R-:W-:Y:S05]  /*48b0*/  @!P1 BRA `(.L_x_16274) ;  /* 0x00000004002c9947 */ /* 0x002fea0003800000 */
[----:B------:R-:W-:Y:S05]  /*48c0*/  @!P0 BRA `(.L_x_16275) ;  /* 0x0000000000a48947 */ /* 0x000fea0003800000 */
[----:B-----5:R-:W-:Y:S02]  /*48d0*/  PRMT R53, R4, 0x7632, R53 ;  /* 0x0000763204357816 */ /* 0x020fe40000000035 */
[----:B------:R-:W-:Y:S02]  /*48e0*/  PRMT R3, R88, 0x7632, R3 ;  /* 0x0000763258037816 */ /* 0x000fe40000000003 */
[----:B------:R-:W-:Y:S02]  /*48f0*/  SHF.L.U32 R53, R53, 0x10, RZ ;  /* 0x0000001035357819 */ /* 0x000fe400000006ff */
[----:B------:R-:W-:Y:S01]  /*4900*/  SHF.L.U32 R52, R4, 0x10, RZ ;  /* 0x0000001004347819 */ /* 0x000fe200000006ff */
[----:B------:R-:W-:Y:S01]  /*4910*/  IMAD.U32 R3, R3, 0x10000, RZ ;  /* 0x0001000003037824 */ /* 0x000fe200078e00ff */
[C---:B------:R-:W-:Y:S02]  /*4920*/  SHF.L.U32 R54, R5.reuse, 0x10, RZ ;  /* 0x0000001005367819 */ /* 0x040fe400000006ff */
[----:B------:R-:W-:Y:S01]  /*4930*/  PRMT R55, R5, 0x7632, R55 ;  /* 0x0000763205377816 */ /* 0x000fe20000000037 */
[----:B------:R-:W-:Y:S01]  /*4940*/  FADD.FTZ R53, R53, R3 ;  /* 0x0000000335357221 */ /* 0x000fe20000010000 */
[----:B------:R-:W-:-:S02]  /*4950*/  SHF.L.U32 R3, R88, 0x10, RZ ;  /* 0x0000001058037819 */ /* 0x000fc400000006ff */
[----:B------:R-:W-:Y:S01]  /*4960*/  SHF.L.U32 R55, R55, 0x10, RZ ;  /* 0x0000001037377819 */ /* 0x000fe200000006ff */
[----:B------:R-:W-:Y:S01]  /*4970*/  FADD.FTZ R53, R85, R53 ;  /* 0x0000003555357221 */ /* 0x000fe20000010000 */
[C---:B------:R-:W-:Y:S01]  /*4980*/  SHF.L.U32 R48, R6.reuse, 0x10, RZ ;  /* 0x0000001006307819 */ /* 0x040fe200000006ff */
[----:B------:R-:W-:Y:S01]  /*4990*/  FADD.FTZ R52, R3, R52 ;  /* 0x0000003403347221 */ /* 0x000fe20000010000 */
[----:B------:R-:W-:Y:S02]  /*49a0*/  SHF.L.U32 R3, R89, 0x10, RZ ;  /* 0x0000001059037819 */ /* 0x000fe400000006ff */
[----:B------:R-:W-:Y:S01]  /*49b0*/  PRMT R49, R6, 0x7632, R49 ;  /* 0x0000763206317816 */ /* 0x000fe20000000031 */
[----:B------:R-:W-:Y:S01]  /*49c0*/  FADD.FTZ R52, R84, R52 ;  /* 0x0000003454347221 */ /* 0x000fe20000010000 */
[----:B------:R-:W-:Y:S01]  /*49d0*/  SHF.L.U32 R50, R7, 0x10, RZ ;  /* 0x0000001007327819 */ /* 0x000fe200000006ff */
[----:B------:R-:W-:Y:S01]  /*49e0*/  FADD.FTZ R54, R3, R54 ;  /* 0x0000003603367221 */ /* 0x000fe20000010000 */
[----:B------:R-:W-:-:S02]  /*49f0*/  PRMT R3, R89, 0x7632, R3 ;  /* 0x0000763259037816 */ /* 0x000fc40000000003 */
[----:B------:R-:W-:Y:S01]  /*4a00*/  SHF.L.U32 R49, R49, 0x10, RZ ;  /* 0x0000001031317819 */ /* 0x000fe200000006ff */
[----:B------:R-:W-:Y:S01]  /*4a10*/  FADD.FTZ R54, R86, R54 ;  /* 0x0000003656367221 */ /* 0x000fe20000010000 */
[----:B------:R-:W-:Y:S01]  /*4a20*/  PRMT R51, R7, 0x7632, R51 ;  /* 0x0000763207337816 */ /* 0x000fe20000000033 */
[----:B------:R-:W-:-:S03]  /*4a30*/  IMAD.U32 R3, R3, 0x10000, RZ ;  /* 0x0001000003037824 */ /* 0x000fc600078e00ff */
[----:B------:R-:W-:Y:S01]  /*4a40*/  SHF.L.U32 R51, R51, 0x10, RZ ;  /* 0x0000001033337819 */ /* 0x000fe200000006ff */
        /* <DEDUP_REMOVED lines=8> */
[----:B------:R-:W-:-:S03]  /*4ad0*/  IMAD.U32 R3, R91, 0x10000, RZ ;  /* 0x000100005b037824 */ /* 0x000fc600078e00ff */
[----:B------:R-:W-:Y:S01]  /*4ae0*/  FADD.FTZ R49, R81, R49 ;  /* 0x0000003151317221 */ /* 0x000fe20000010000 */
[----:B------:R-:W-:Y:S01]  /*4af0*/  FADD.FTZ R50, R3, R50 ;  /* 0x0000003203327221 */ /* 0x000fe20000010000 */
[----:B------:R-:W-:-:S03]  /*4b00*/  PRMT R3, R91, 0x7632, R3 ;  /* 0x000076325b037816 */ /* 0x000fc60000000003 */
[----:B------:R-:W-:Y:S01]  /*4b10*/  FADD.FTZ R50, R82, R50 ;  /* 0x0000003252327221 */ /* 0x000fe20000010000 */
[----:B------:R-:W-:-:S05]  /*4b20*/  SHF.L.U32 R3, R3, 0x10, RZ ;  /* 0x0000001003037819 */ /* 0x000fca00000006ff */
[----:B------:R-:W-:-:S04]  /*4b30*/  FADD.FTZ R51, R51, R3 ;  /* 0x0000000333337221 */ /* 0x000fc80000010000 */
[----:B------:R-:W-:Y:S01]  /*4b40*/  FADD.FTZ R51, R83, R51 ;  /* 0x0000003353337221 */ /* 0x000fe20000010000 */
[----:B------:R-:W-:Y:S06]  /*4b50*/  BRA `(.L_x_16276) ;  /* 0x00000004000c7947 */ /* 0x000fec0003800000 */
.L_x_16275:
[----:B-----5:R-:W-:Y:S01]  /*4b60*/  PRMT R53, R4, 0x7632, R53 ;  /* 0x0000763204357816 */ /* 0x020fe20000000035 */
[C---:B------:R-:W-:Y:S01]  /*4b70*/  IMAD.U32 R52, R88.reuse, 0x10000, RZ ;  /* 0x0001000058347824 */ /* 0x040fe200078e00ff */
[----:B------:R-:W-:Y:S02]  /*4b80*/  PRMT R3, R88, 0x7632, R3 ;  /* 0x0000763258037816 */ /* 0x000fe40000000003 */
[----:B------:R-:W-:Y:S02]  /*4b90*/  SHF.L.U32 R53, R53, 0x10, RZ ;  /* 0x0000001035357819 */ /* 0x000fe400000006ff */
[----:B------:R-:W-:Y:S02]  /*4ba0*/  SHF.L.U32 R3, R3, 0x10, RZ ;  /* 0x0000001003037819 */ /* 0x000fe400000006ff */
[C---:B------:R-:W-:Y:S02]  /*4bb0*/  SHF.L.U32 R54, R5.reuse, 0x10, RZ ;  /* 0x0000001005367819 */ /* 0x040fe400000006ff */
[----:B------:R-:W-:Y:S01]  /*4bc0*/  PRMT R55, R5, 0x7632, R55 ;  /* 0x0000763205377816 */ /* 0x000fe20000000037 */
[----:B------:R-:W-:Y:S01]  /*4bd0*/  FADD.FTZ R53, R53, R3 ;  /* 0x0000000335357221 */ /* 0x000fe20000010000 */
[----:B------:R-:W-:-:S02]  /*4be0*/  SHF.L.U32 R3, R89, 0x10, RZ ;  /* 0x0000001059037819 */ /* 0x000fc400000006ff */
[----:B------:R-:W-:Y:S02]  /*4bf0*/  SHF.L.U32 R55, R55, 0x10, RZ ;  /* 0x0000001037377819 */ /* 0x000fe400000006ff */
[C---:B------:R-:W-:Y:S01]  /*4c00*/  SHF.L.U32 R48, R6.reuse, 0x10, RZ ;  /* 0x0000001006307819 */ /* 0x040fe200000006ff */
[----:B------:R-:W-:Y:S01]  /*4c10*/  FADD.FTZ R54, R3, R54 ;  /* 0x0000003603367221 */ /* 0x000fe20000010000 */
[----:B------:R-:W-:Y:S02]  /*4c20*/  PRMT R3, R89, 0x7632, R3 ;  /* 0x0000763259037816 */ /* 0x000fe40000000003 */
[----:B------:R-:W-:Y:S02]  /*4c30*/  PRMT R49, R6, 0x7632, R49 ;  /* 0x0000763206317816 */ /* 0x000fe40000000031 */
[----:B------:R-:W-:Y:S02]  /*4c40*/  SHF.L.U32 R3, R3, 0x10, RZ ;  /* 0x0000001003037819 */ /* 0x000fe400000006ff */
[----:B------:R-:W-:-:S02]  /*4c50*/  SHF.L.U32 R49, R49, 0x10, RZ ;  /* 0x0000001031317819 */ /* 0x000fc400000006ff */
[----:B------:R-:W-:Y:S01]  /*4c60*/  SHF.L.U32 R50, R7, 0x10, RZ ;  /* 0x0000001007327819 */ /* 0x000fe200000006ff */
[----:B------:R-:W-:Y:S01]  /*4c70*/  FADD.FTZ R55, R55, R3 ;  /* 0x0000000337377221 */ /* 0x000fe20000010000 */
[----:B------:R-:W-:Y:S01]  /*4c80*/  IMAD.U32 R3, R90, 0x10000, RZ ;  /* 0x000100005a037824 */ /* 0x000fe200078e00ff */
[----:B------:R-:W-:Y:S02]  /*4c90*/  PRMT R51, R7, 0x7632, R51 ;  /* 0x0000763207337816 */ /* 0x000fe40000000033 */
[----:B------:R-:W-:Y:S01]  /*4ca0*/  SHF.L.U32 R4, R4, 0x10, RZ ;  /* 0x0000001004047819 */ /* 0x000fe200000006ff */
[----:B------:R-:W-:Y:S01]  /*4cb0*/  FADD.FTZ R48, R3, R48 ;  /* 0x0000003003307221 */ /* 0x000fe20000010000 */
[----:B------:R-:W-:Y:S02]  /*4cc0*/  PRMT R3, R90, 0x7632, R3 ;  /* 0x000076325a037816 */ /* 0x000fe40000000003 */
[----:B------:R-:W-:Y:S01]  /*4cd0*/  SHF.L.U32 R51, R51, 0x10, RZ ;  /* 0x0000001033337819 */ /* 0x000fe200000006ff */
[----:B------:R-:W-:Y:S01]  /*4ce0*/  FADD.FTZ R52, R52, R4 ;  /* 0x0000000434347221 */ /* 0x000fe20000010000 */
[----:B------:R-:W-:-:S05]  /*4cf0*/  SHF.L.U32 R3, R3, 0x10, RZ ;  /* 0x0000001003037819 */ /* 0x000fca00000006ff */
[----:B------:R-:W-:Y:S01]  /*4d00*/  FADD.FTZ R49, R49, R3 ;  /* 0x0000000331317221 */ /* 0x000fe20000010000 */
[----:B------:R-:W-:-:S05]  /*4d10*/  SHF.L.U32 R3, R91, 0x10, RZ ;  /* 0x000000105b037819 */ /* 0x000fca00000006ff */
[----:B------:R-:W-:Y:S01]  /*4d20*/  FADD.FTZ R50, R3, R50 ;  /* 0x0000003203327221 */ /* 0x000fe20000010000 */
[----:B------:R-:W-:-:S05]  /*4d30*/  PRMT R3, R91, 0x7632, R3 ;  /* 0x000076325b037816 */ /* 0x000fca0000000003 */
[----:B------:R-:W-:-:S04]  /*4d40*/  IMAD.U32 R3, R3, 0x10000, RZ ;  /* 0x0001000003037824 */ /* 0x000fc800078e00ff */
[----:B------:R-:W-:Y:S01]  /*4d50*/  FADD.FTZ R51, R51, R3 ;  /* 0x0000000333337221 */ /* 0x000fe20000010000 */
[----:B------:R-:W-:Y:S06]  /*4d60*/  BRA `(.L_x_16276) ;  /* 0x0000000000887947 */ /* 0x000fec0003800000 */
.L_x_16274:
[----:B------:R-:W-:Y:S05]  /*4d70*/  @!P0 BRA `(.L_x_16277) ;  /* 0x0000000000548947 */ /* 0x000fea0003800000 */
[----:B-----5:R-:W-:Y:S02]  /*4d80*/  PRMT R53, R4, 0x7632, R53 ;  /* 0x0000763204357816 */ /* 0x020fe40000000035 */
[----:B------:R-:W-:Y:S02]  /*4d90*/  PRMT R55, R5, 0x7632, R55 ;  /* 0x0000763205377816 */ /* 0x000fe40000000037 */
        /* <DEDUP_REMOVED lines=16> */
[----:B------:R-:W-:Y:S02]  /*4ea0*/  FADD.FTZ R49, R81, R49 ;  /* 0x0000003151317221 */ /* 0x000fe40000010000 */
[----:B------:R-:W-:Y:S01]  /*4eb0*/  FADD.FTZ R51, R83, R51 ;  /* 0x0000003353337221 */ /* 0x000fe20000010000 */
[----:B------:R-:W-:Y:S06]  /*4ec0*/  BRA `(.L_x_16276) ;  /* 0x0000000000307947 */ /* 0x000fec0003800000 */
.L_x_16277:
        /* <DEDUP_REMOVED lines=12> */
.L_x_16276:
[----:B------:R-:W0:Y:S01]  /*4f90*/  @P1 LDC.64 R4, c[0x0][0x398] ;  /* 0x0000e600ff041b82 */ /* 0x000e220000000a00 */
[----:B------:R-:W-:Y:S01]  /*4fa0*/  IADD3 R3, PT, PT, R0, 0x80, RZ ;  /* 0x0000008000037810 */ /* 0x000fe20007ffe0ff */
[----:B------:R-:W-:-:S05]  /*4fb0*/  IMAD.WIDE.U32 R8, R2, 0x20, R250 ;  /* 0x0000002002087825 */ /* 0x000fca00078e00fa */
[----:B------:R1:W-:Y:S01]  /*4fc0*/  STG.E.128 desc[UR6][R8.64], R52 ;  /* 0x0000003408007986 */ /* 0x0003e2000c101d06 */
[----:B------:R-:W2:Y:S03]  /*4fd0*/  @P0 LDC.64 R6, c[0x0][0x3a0] ;  /* 0x0000e800ff060b82 */ /* 0x000ea60000000a00 */
[----:B------:R1:W-:Y:S01]  /*4fe0*/  STG.E.128 desc[UR6][R8.64+0x10], R48 ;  /* 0x0000103008007986 */ /* 0x0003e2000c101d06 */
[----:B0-----:R-:W-:-:S05]  /*4ff0*/  @P1 IMAD.WIDE.U32 R4, R3, 0x10, R4 ;  /* 0x0000001003041825 */ /* 0x001fca00078e0004 */
[----:B------:R0:W5:Y:S01]  /*5000*/  @P1 LDG.E.128 R88, desc[UR6][R4.64] ;  /* 0x0000000604581981 */ /* 0x000162000c1e1d00 */
[----:B--2---:R-:W-:-:S05]  /*5010*/  @P0 IMAD.WIDE.U32 R6, R3, 0x20, R6 ;  /* 0x0000002003060825 */ /* 0x004fca00078e0006 */
[----:B------:R1:W5:Y:S01]  /*5020*/  @P0 LDG.E.128 R84, desc[UR6][R6.64] ;  /* 0x0000000606540981 */ /* 0x000362000c1e1d00 */
[----:B0-----:R-:W-:-:S03]  /*5030*/  IMAD.WIDE.U32 R4, R3, 0x10, R236 ;  /* 0x0000001003047825 */ /* 0x001fc600078e00ec */
[----:B------:R1:W5:Y:S04]  /*5040*/  @P0 LDG.E.128 R80, desc[UR6][R6.64+0x10] ;  /* 0x0000100606500981 */ /* 0x000368000c1e1d00 */
[----:B------:R-:W5:Y:S01]  /*5050*/  LDG.E.128 R4, desc[UR6][R4.64] ;  /* 0x0000000604047981 */ /* 0x000f62000c1e1d00 */
[----:B-1----:R-:W-:Y:S05]  /*5060*/  @!P1 BRA `(.L_x_16278) ;  /* 0x00000004002c9947 */ /* 0x002fea0003800000 */
[----:B------:R-:W-:Y:S05]  /*5070*/  @!P0 BRA `(.L_x_16279) ;  /* 0x0000000000a48947 */ /* 0x000fea0003800000 */
[C---:B-----5:R-:W-:Y:S01]  /*5080*/  PRMT R45, R4.reuse, 0x7632, R45 ;  /* 0x00007632042d7816 */ /* 0x060fe2000000002d */
[----:B------:R-:W-:Y:S01]  /*5090*/  IMAD.U32 R46, R5, 0x10000, RZ ;  /* 0x00010000052e7824 */ /* 0x000fe200078e00ff */
[----:B------:R-:W-:Y:S01]  /*50a0*/  SHF.L.U32 R44, R4, 0x10, RZ ;  /* 0x00000010042c7819 */ /* 0x000fe200000006ff */
[----:B------:R-:W-:Y:S01]  /*50b0*/  IMAD.U32 R42, R7, 0x10000, RZ ;  /* 0x00010000072a7824 */ /* 0x000fe200078e00ff */
        /* <DEDUP_REMOVED lines=11> */
[----:B------:R-:W-:Y:S01]  /*5170*/  PRMT R47, R5, 0x7632, R47 ;  /* 0x00007632052f7816 */ /* 0x000fe2000000002f */
[----:B------:R-:W-:Y:S01]  /*5180*/  FADD.FTZ R46, R86, R46 ;  /* 0x0000002e562e7221 */ /* 0x000fe20000010000 */
[----:B------:R-:W-:Y:S01]  /*5190*/  PRMT R8, R89, 0x7632, R8 ;  /* 0x0000763259087816 */ /* 0x000fe20000000008 */
[----:B------:R-:W-:Y:S01]  /*51a0*/  FADD.FTZ R40, R4, R40 ;  /* 0x0000002804287221 */ /* 0x000fe20000010000 */
        /* <DEDUP_REMOVED lines=15> */
[----:B------:R-:W-:Y:S01]  /*52a0*/  FADD.FTZ R45, R85, R45 ;  /* 0x0000002d552d7221 */ /* 0x000fe20000010000 */
[----:B------:R-:W-:Y:S01]  /*52b0*/  FADD.FTZ R42, R82, R42 ;  /* 0x0000002a522a7221 */ /* 0x000fe20000010000 */
[----:B------:R-:W-:Y:S01]  /*52c0*/  SHF.L.U32 R4, R4, 0x10, RZ ;  /* 0x0000001004047819 */ /* 0x000fe200000006ff */
[----:B------:R-:W-:-:S04]  /*52d0*/  FADD.FTZ R47, R87, R47 ;  /* 0x0000002f572f7221 */ /* 0x000fc80000010000 */
[----:B------:R-:W-:-:S04]  /*52e0*/  FADD.FTZ R43, R43, R4 ;  /* 0x000000042b2b7221 */ /* 0x000fc80000010000 */
[----:B------:R-:W-:Y:S01]  /*52f0*/  FADD.FTZ R43, R83, R43 ;  /* 0x0000002b532b7221 */ /* 0x000fe20000010000 */
[----:B------:R-:W-:Y:S06]  /*5300*/  BRA `(.L_x_16280) ;  /* 0x00000004000c7947 */ /* 0x000fec0003800000 */
.L_x_16279:
[----:B-----5:R-:W-:Y:S01]  /*5310*/  PRMT R45, R4, 0x7632, R45 ;  /* 0x00007632042d7816 */ /* 0x020fe2000000002d */
[----:B------:R-:W-:Y:S01]  /*5320*/  IMAD.U32 R40, R6, 0x10000, RZ ;  /* 0x0001000006287824 */ /* 0x000fe200078e00ff */
        /* <DEDUP_REMOVED lines=10> */
[----:B------:R-:W-:Y:S02]  /*53d0*/  PRMT R47, R5, 0x7632, R47 ;  /* 0x00007632052f7816 */ /* 0x000fe4000000002f */
[----:B------:R-:W-:Y:S02]  /*53e0*/  SHF.L.U32 R4, R4, 0x10, RZ ;  /* 0x0000001004047819 */ /* 0x000fe400000006ff */
        /* <DEDUP_REMOVED lines=15> */
[----:B------:R-:W-:-:S03]  /*54e0*/  SHF.L.U32 R4, R4, 0x10, RZ ;  /* 0x0000001004047819 */ /* 0x000fc600000006ff */
[----:B------:R-:W-:Y:S02]  /*54f0*/  FADD.FTZ R46, R46, R5 ;  /* 0x000000052e2e7221 */ /* 0x000fe40000010000 */
[----:B------:R-:W-:Y:S01]  /*5500*/  FADD.FTZ R43, R43, R4 ;  /* 0x000000042b2b7221 */ /* 0x000fe20000010000 */
[----:B------:R-:W-:Y:S06]  /*5510*/  BRA `(.L_x_16280) ;  /* 0x0000000000887947 */ /* 0x000fec0003800000 */
.L_x_16278:
[----:B------:R-:W-:Y:S05]  /*5520*/  @!P0 BRA `(.L_x_16281) ;  /* 0x0000000000548947 */ /* 0x000fea0003800000 */
[----:B-----5:R-:W-:Y:S02]  /*5530*/  PRMT R45, R4, 0x7632, R45 ;  /* 0x00007632042d7816 */ /* 0x020fe4000000002d */
[----:B------:R-:W-:Y:S02]  /*5540*/  PRMT R47, R5, 0x7632, R47 ;  /* 0x00007632052f7816 */ /* 0x000fe4000000002f */
[----:B------:R-:W-:Y:S01]  /*5550*/  PRMT R41, R6, 0x7632, R41 ;  /* 0x0000763206297816 */ /* 0x000fe20000000029 */
        /* <DEDUP_REMOVED lines=18> */
.L_x_16281:
        /* <DEDUP_REMOVED lines=12> */
.L_x_16280:
[----:B------:R-:W0:Y:S01]  /*5740*/  @P1 LDC.64 R4, c[0x0][0x398] ;  /* 0x0000e600ff041b82 */ /* 0x000e220000000a00 */
[----:B------:R-:W-:Y:S02]  /*5750*/  VIADD R240, R0, 0xa0 ;  /* 0x000000a000f07836 */ /* 0x000fe40000000000 */
[----:B------:R-:W-:-:S05]  /*5760*/  IMAD.WIDE.U32 R8, R3, 0x20, R250 ;  /* 0x0000002003087825 */ /* 0x000fca00078e00fa */
[----:B------:R-:W1:Y:S01]  /*5770*/  @P0 LDC.64 R6, c[0x0][0x3a0] ;  /* 0x0000e800ff060b82 */ /* 0x000e620000000a00 */
[----:B------:R2:W-:Y:S04]  /*5780*/  STG.E.128 desc[UR6][R8.64], R44 ;  /* 0x0000002c08007986 */ /* 0x0005e8000c101d06 */
[----:B------:R2:W-:Y:S01]  /*5790*/  STG.E.128 desc[UR6][R8.64+0x10], R40 ;  /* 0x0000102808007986 */ /* 0x0005e2000c101d06 */
[----:B0-----:R-:W-:-:S05]  /*57a0*/  @P1 IMAD.WIDE.U32 R4, R240, 0x10, R4 ;  /* 0x00000010f0041825 */ /* 0x001fca00078e0004 */
[----:B------:R0:W5:Y:S01]  /*57b0*/  @P1 LDG.E.128 R88, desc[UR6][R4.64] ;  /* 0x0000000604581981 */ /* 0x000162000c1e1d00 */
[----:B-1----:R-:W-:-:S05]  /*57c0*/  @P0 IMAD.WIDE.U32 R6, R240, 0x20, R6 ;  /* 0x00000020f0060825 */ /* 0x002fca00078e0006 */
[----:B------:R2:W5:Y:S01]  /*57d0*/  @P0 LDG.E.128 R84, desc[UR6][R6.64] ;  /* 0x0000000606540981 */ /* 0x000562000c1e1d00 */
[----:B0-----:R-:W-:-:S03]  /*57e0*/  IMAD.WIDE.U32 R4, R240, 0x10, R236 ;  /* 0x00000010f0047825 */ /* 0x001fc600078e00ec */
[----:B------:R2:W5:Y:S04]  /*57f0*/  @P0 LDG.E.128 R80, desc[UR6][R6.64+0x10] ;  /* 0x0000100606500981 */ /* 0x000568000c1e1d00 */
[----:B------:R-:W5:Y:S01]  /*5800*/  LDG.E.128 R4, desc[UR6][R4.64] ;  /* 0x0000000604047981 */ /* 0x000f62000c1e1d00 */
[----:B--2---:R-:W-:Y:S05]  /*5810*/  @!P1 BRA `(.L_x_16282) ;  /* 0x00000004002c9947 */ /* 0x004fea0003800000 */
[----:B------:R-:W-:Y:S05]  /*5820*/  @!P0 BRA `(.L_x_16283) ;  /* 0x0000000000a48947 */ /* 0x000fea0003800000 */
[C---:B-----5:R-:W-:Y:S02]  /*5830*/  PRMT R37, R4.reuse, 0x7632, R37 ;  /* 0x0000763204257816 */ /* 0x060fe40000000025 */
[----:B------:R-:W-:Y:S01]  /*5840*/  SHF.L.U32 R36, R4, 0x10, RZ ;  /* 0x0000001004247819 */ /* 0x000fe200000006ff */
[----:B------:R-:W-:Y:S01]  /*5850*/  IMAD.U32 R4, R88, 0x10000, RZ ;  /* 0x0001000058047824 */ /* 0x000fe200078e00ff */
        /* <DEDUP_REMOVED lines=8> */
[----:B------:R-:W-:-:S02]  /*58e0*/  SHF.L.U32 R4, R90, 0x10, RZ ;  /* 0x000000105a047819 */ /* 0x000fc400000006ff */
[----:B------:R-:W-:Y:S01]  /*58f0*/  SHF.L.U32 R33, R33, 0x10, RZ ;  /* 0x0000001021217819 */ /* 0x000fe200000006ff */
[----:B------:R-:W-:Y:S01]  /*5900*/  FADD.FTZ R38, R86, R38 ;  /* 0x0000002656267221 */ /* 0x000fe20000010000 */
[----:B------:R-:W-:Y:S01]  /*5910*/  PRMT R9, R88, 0x7632, R9 ;  /* 0x0000763258097816 */ /* 0x000fe20000000009 */
[----:B------:R-:W-:Y:S01]  /*5920*/  FADD.FTZ R32, R4, R32 ;  /* 0x0000002004207221 */ /* 0x000fe20000010000 */
[----:B------:R-:W-:Y:S02]  /*5930*/  PRMT R4, R90, 0x7632, R4 ;  /* 0x000076325a047816 */ /* 0x000fe40000000004 */
[----:B------:R-:W-:Y:S01]  /*5940*/  PRMT R39, R5, 0x7632, R39 ;  /* 0x0000763205277816 */ /* 0x000fe20000000027 */
[----:B------:R-:W-:Y:S01]  /*5950*/  FADD.FTZ R32, R80, R32 ;  /* 0x0000002050207221 */ /* 0x000fe20000010000 */
[----:B------:R-:W-:Y:S01]  /*5960*/  PRMT R8, R89, 0x7632, R8 ;  /* 0x0000763259087816 */ /* 0x000fe20000000008 */
[----:B------:R-:W-:Y:S01]  /*5970*/  IMAD.U32 R4, R4, 0x10000, RZ ;  /* 0x0001000004047824 */ /* 0x000fe200078e00ff */
[----:B------:R-:W-:-:S02]  /*5980*/  PRMT R35, R7, 0x7632, R35 ;  /* 0x0000763207237816 */ /* 0x000fc40000000023 */
[----:B------:R-:W-:Y:S01]  /*5990*/  SHF.L.U32 R37, R37, 0x10, RZ ;  /* 0x0000001025257819 */ /* 0x000fe200000006ff */
[----:B------:R-:W-:Y:S01]  /*59a0*/  FADD.FTZ R33, R33, R4 ;  /* 0x0000000421217221 */ /* 0x000fe20000010000 */
[----:B------:R-:W-:Y:S02]  /*59b0*/  SHF.L.U32 R4, R91, 0x10, RZ ;  /* 0x000000105b047819 */ /* 0x000fe400000006ff */
[----:B------:R-:W-:Y:S01]  /*59c0*/  SHF.L.U32 R9, R9, 0x10, RZ ;  /* 0x0000001009097819 */ /* 0x000fe200000006ff */
[----:B------:R-:W-:Y:S01]  /*59d0*/  FADD.FTZ R33, R81, R33 ;  /* 0x0000002151217221 */ /* 0x000fe20000010000 */
[----:B------:R-:W-:Y:S01]  /*59e0*/  SHF.L.U32 R39, R39, 0x10, RZ ;  /* 0x0000001027277819 */ /* 0x000fe200000006ff */
[----:B------:R-:W-:Y:S01]  /*59f0*/  FADD.FTZ R34, R4, R34 ;  /* 0x0000002204227221 */ /* 0x000fe20000010000 */
[----:B------:R-:W-:Y:S01]  /*5a00*/  PRMT R4, R91, 0x7632, R4 ;  /* 0x000076325b047816 */ /* 0x000fe20000000004 */
[----:B------:R-:W-:Y:S01]  /*5a10*/  FADD.FTZ R37, R37, R9 ;  /* 0x0000000925257221 */ /* 0x000fe20000010000 */
[----:B------:R-:W-:Y:S01]  /*5a20*/  SHF.L.U32 R8, R8, 0x10, RZ ;  /* 0x0000001008087819 */ /* 0x000fe200000006ff */
[----:B------:R-:W-:Y:S01]  /*5a30*/  FADD.FTZ R34, R82, R34 ;  /* 0x0000002252227221 */ /* 0x000fe20000010000 */
[----:B------:R-:W-:Y:S01]  /*5a40*/  SHF.L.U32 R35, R35, 0x10, RZ ;  /* 0x0000001023237819 */ /* 0x000fe200000006ff */
[----:B------:R-:W-:Y:S01]  /*5a50*/  FADD.FTZ R37, R85, R37 ;  /* 0x0000002555257221 */ /* 0x000fe20000010000 */
[----:B------:R-:W-:Y:S01]  /*5a60*/  SHF.L.U32 R4, R4, 0x10, RZ ;  /* 0x0000001004047819 */ /* 0x000fe200000006ff */
[----:B------:R-:W-:-:S04]  /*5a70*/  FADD.FTZ R39, R39, R8 ;  /* 0x0000000827277221 */ /* 0x000fc80000010000 */
[----:B------:R-:W-:Y:S01]  /*5a80*/  FADD.FTZ R35, R35, R4 ;  /* 0x0000000423237221 */ /* 0x000fe20000010000 */
[----:B------:R-:W-:-:S03]  /*5a90*/  FADD.FTZ R39, R87, R39 ;  /* 0x0000002757277221 */ /* 0x000fc60000010000 */
[----:B------:R-:W-:Y:S01]  /*5aa0*/  FADD.FTZ R35, R83, R35 ;  /* 0x0000002353237221 */ /* 0x000fe20000010000 */
[----:B------:R-:W-:Y:S06]  /*5ab0*/  BRA `(.L_x_16284) ;  /* 0x00000004000c7947 */ /* 0x000fec0003800000 */
.L_x_16283:
[C---:B-----5:R-:W-:Y:S01]  /*5ac0*/  PRMT R37, R4.reuse, 0x7632, R37 ;  /* 0x0000763204257816 */ /* 0x060fe20000000025 */
[----:B------:R-:W-:Y:S01]  /*5ad0*/  IMAD.U32 R38, R89, 0x10000, RZ ;  /* 0x0001000059267824 */ /* 0x000fe200078e00ff */
[----:B------:R-:W-:Y:S02]  /*5ae0*/  SHF.L.U32 R4, R4, 0x10, RZ ;  /* 0x0000001004047819 */ /* 0x000fe400000006ff */
[----:B------:R-:W-:Y:S02]  /*5af0*/  SHF.L.U32 R36, R88, 0x10, RZ ;  /* 0x0000001058247819 */ /* 0x000fe400000006ff */
[C---:B------:R-:W-:Y:S02]  /*5b00*/  SHF.L.U32 R32, R6.reuse, 0x10, RZ ;  /* 0x0000001006207819 */ /* 0x040fe400000006ff */
[----:B------:R-:W-:Y:S01]  /*5b10*/  PRMT R33, R6, 0x7632, R33 ;  /* 0x0000763206217816 */ /* 0x000fe20000000021 */
[----:B------:R-:W-:Y:S01]  /*5b20*/  FADD.FTZ R36, R36, R4 ;  /* 0x0000000424247221 */ /* 0x000fe20000010000 */
[----:B------:R-:W-:-:S02]  /*5b30*/  SHF.L.U32 R4, R90, 0x10, RZ ;  /* 0x000000105a047819 */ /* 0x000fc400000006ff */
[----:B------:R-:W-:Y:S02]  /*5b40*/  SHF.L.U32 R33, R33, 0x10, RZ ;  /* 0x0000001021217819 */ /* 0x000fe400000006ff */
[----:B------:R-:W-:Y:S01]  /*5b50*/  SHF.L.U32 R34, R7, 0x10, RZ ;  /* 0x0000001007227819 */ /* 0x000fe200000006ff */
        /* <DEDUP_REMOVED lines=8> */
[----:B------:R-:W-:Y:S01]  /*5be0*/  IMAD.U32 R4, R91, 0x10000, RZ ;  /* 0x000100005b047824 */ /* 0x000fe200078e00ff */
[----:B------:R-:W-:-:S02]  /*5bf0*/  PRMT R35, R7, 0x7632, R35 ;  /* 0x0000763207237816 */ /* 0x000fc40000000023 */
        /* <DEDUP_REMOVED lines=10> */
[----:B------:R-:W-:-:S04]  /*5ca0*/  FADD.FTZ R38, R38, R5 ;  /* 0x0000000526267221 */ /* 0x000fc80000010000 */
[----:B------:R-:W-:Y:S01]  /*5cb0*/  FADD.FTZ R35, R35, R4 ;  /* 0x0000000423237221 */ /* 0x000fe20000010000 */
[----:B------:R-:W-:Y:S06]  /*5cc0*/  BRA `(.L_x_16284) ;  /* 0x0000000000887947 */ /* 0x000fec0003800000 */
.L_x_16282:
[----:B------:R-:W-:Y:S05]  /*5cd0*/  @!P0 BRA `(.L_x_16285) ;  /* 0x0000000000548947 */ /* 0x000fea0003800000 */
[----:B-----5:R-:W-:Y:S02]  /*5ce0*/  PRMT R37, R4, 0x7632, R37 ;  /* 0x0000763204257816 */ /* 0x020fe40000000025 */
[----:B------:R-:W-:Y:S02]  /*5cf0*/  PRMT R39, R5, 0x7632, R39 ;  /* 0x0000763205277816 */ /* 0x000fe40000000027 */
[----:B------:R-:W-:Y:S02]  /*5d00*/  PRMT R33, R6, 0x7632, R33 ;  /* 0x0000763206217816 */ /* 0x000fe40000000021 */
[C---:B------:R-:W-:Y:S01]  /*5d10*/  PRMT R35, R7.reuse, 0x7632, R35 ;  /* 0x0000763207237816 */ /* 0x040fe20000000023 */
        /* <DEDUP_REMOVED lines=17> */
.L_x_16285:
        /* <DEDUP_REMOVED lines=12> */
.L_x_16284:
        /* <DEDUP_REMOVED lines=17> */
[----:B------:R-:W-:Y:S02]  /*6000*/  SHF.L.U32 R4, R88, 0x10, RZ ;  /* 0x0000001058047819 */ /* 0x000fe400000006ff */
        /* <DEDUP_REMOVED lines=38> */
.L_x_16287:
[C---:B-----5:R-:W-:Y:S01]  /*6270*/  PRMT R29, R4.reuse, 0x7632, R29 ;  /* 0x00007632041d7816 */ /* 0x060fe2000000001d */
[----:B------:R-:W-:Y:S01]  /*6280*/  IMAD.U32 R26, R7, 0x10000, RZ ;  /* 0x00010000071a7824 */ /* 0x000fe200078e00ff */
[----:B------:R-:W-:Y:S02]  /*6290*/  SHF.L.U32 R4, R4, 0x10, RZ ;  /* 0x0000001004047819 */ /* 0x000fe400000006ff */
[----:B------:R-:W-:Y:S01]  /*62a0*/  SHF.L.U32 R28, R88, 0x10, RZ ;  /* 0x00000010581c7819 */ /* 0x000fe200000006ff */
[----:B------:R-:W-:Y:S01]  /*62b0*/  IMAD.U32 R29, R29, 0x10000, RZ ;  /* 0x000100001d1d7824 */ /* 0x000fe200078e00ff */
[C---:B------:R-:W-:Y:S02]  /*62c0*/  SHF.L.U32 R24, R6.reuse, 0x10, RZ ;  /* 0x0000001006187819 */ /* 0x040fe400000006ff */
[----:B------:R-:W-:Y:S01]  /*62d0*/  PRMT R25, R6, 0x7632, R25 ;  /* 0x0000763206197816 */ /* 0x000fe20000000019 */
[----:B------:R-:W-:Y:S01]  /*62e0*/  FADD.FTZ R28, R28, R4 ;  /* 0x000000041c1c7221 */ /* 0x000fe20000010000 */
[----:B------:R-:W-:-:S02]  /*62f0*/  SHF.L.U32 R4, R90, 0x10, RZ ;  /* 0x000000105a047819 */ /* 0x000fc400000006ff */
[----:B------:R-:W-:Y:S02]  /*6300*/  SHF.L.U32 R25, R25, 0x10, RZ ;  /* 0x0000001019197819 */ /* 0x000fe400000006ff */
[----:B------:R-:W-:Y:S01]  /*6310*/  PRMT R9, R88, 0x7632, R9 ;  /* 0x0000763258097816 */ /* 0x000fe20000000009 */
[----:B------:R-:W-:Y:S01]  /*6320*/  FADD.FTZ R24, R4, R24 ;  /* 0x0000001804187221 */ /* 0x000fe20000010000 */
[----:B------:R-:W-:Y:S02]  /*6330*/  PRMT R4, R90, 0x7632, R4 ;  /* 0x000076325a047816 */ /* 0x000fe40000000004 */
[C---:B------:R-:W-:Y:S01]  /*6340*/  PRMT R31, R5.reuse, 0x7632, R31 ;  /* 0x00007632051f7816 */ /* 0x040fe2000000001f */
[----:B------:R-:W-:Y:S01]  /*6350*/  IMAD.U32 R5, R5, 0x10000, RZ ;  /* 0x0001000005057824 */ /* 0x000fe200078e00ff */
        /* <DEDUP_REMOVED lines=8> */
[----:B------:R-:W-:Y:S01]  /*63e0*/  PRMT R4, R91, 0x7632, R4 ;  /* 0x000076325b047816 */ /* 0x000fe20000000004 */
[----:B------:R-:W-:Y:S01]  /*63f0*/  FADD.FTZ R29, R29, R9 ;  /* 0x000000091d1d7221 */ /* 0x000fe20000010000 */
[----:B------:R-:W-:-:S02]  /*6400*/  SHF.L.U32 R8, R8, 0x10, RZ ;  /* 0x0000001008087819 */ /* 0x000fc400000006ff */
[----:B------:R-:W-:Y:S02]  /*6410*/  SHF.L.U32 R30, R89, 0x10, RZ ;  /* 0x00000010591e7819 */ /* 0x000fe400000006ff */
[----:B------:R-:W-:Y:S01]  /*6420*/  SHF.L.U32 R27, R27, 0x10, RZ ;  /* 0x000000101b1b7819 */ /* 0x000fe200000006ff */
[----:B------:R-:W-:Y:S01]  /*6430*/  FADD.FTZ R31, R31, R8 ;  /* 0x000000081f1f7221 */ /* 0x000fe20000010000 */
[----:B------:R-:W-:Y:S01]  /*6440*/  SHF.L.U32 R4, R4, 0x10, RZ ;  /* 0x0000001004047819 */ /* 0x000fe200000006ff */
[----:B------:R-:W-:-:S04]  /*6450*/  FADD.FTZ R30, R30, R5 ;  /* 0x000000051e1e7221 */ /* 0x000fc80000010000 */
[----:B------:R-:W-:Y:S01]  /*6460*/  FADD.FTZ R27, R27, R4 ;  /* 0x000000041b1b7221 */ /* 0x000fe20000010000 */
[----:B------:R-:W-:Y:S06]  /*6470*/  BRA `(.L_x_16288) ;  /* 0x0000000000887947 */ /* 0x000fec0003800000 */
.L_x_16286:
[----:B------:R-:W-:Y:S05]  /*6480*/  @!P0 BRA `(.L_x_16289) ;  /* 0x0000000000548947 */ /* 0x000fea0003800000 */
        /* <DEDUP_REMOVED lines=21> */
.L_x_16289:
        /* <DEDUP_REMOVED lines=12> */
.L_x_16288:
        /* <DEDUP_REMOVED lines=15> */
[C---:B-----5:R-:W-:Y:S02]  /*6790*/  PRMT R21, R4.reuse, 0x7632, R21 ;  /* 0x0000763204157816 */ /* 0x060fe40000000015 */
[----:B------:R-:W-:Y:S02]  /*67a0*/  SHF.L.U32 R20, R4, 0x10, RZ ;  /* 0x0000001004147819 */ /* 0x000fe400000006ff */
[----:B------:R-:W-:Y:S02]  /*67b0*/  SHF.L.U32 R4, R88, 0x10, RZ ;  /* 0x0000001058047819 */ /* 0x000fe400000006ff */
[----:B------:R-:W-:Y:S02]  /*67c0*/  SHF.L.U32 R22, R5, 0x10, RZ ;  /* 0x0000001005167819 */ /* 0x000fe400000006ff */
[----:B------:R-:W-:Y:S01]  /*67d0*/  SHF.L.U32 R16, R6, 0x10, RZ ;  /* 0x0000001006107819 */ /* 0x000fe200000006ff */
[----:B------:R-:W-:Y:S01]  /*67e0*/  FADD.FTZ R20, R4, R20 ;  /* 0x0000001404147221 */ /* 0x000fe20000010000 */
[----:B------:R-:W-:-:S02]  /*67f0*/  SHF.L.U32 R4, R89, 0x10, RZ ;  /* 0x0000001059047819 */ /* 0x000fc400000006ff */
[----:B------:R-:W-:Y:S01]  /*6800*/  PRMT R17, R6, 0x7632, R17 ;  /* 0x0000763206117816 */ /* 0x000fe20000000011 */
[----:B------:R-:W-:Y:S01]  /*6810*/  FADD.FTZ R20, R84, R20 ;  /* 0x0000001454147221 */ /* 0x000fe20000010000 */
[----:B------:R-:W-:Y:S01]  /*6820*/  SHF.L.U32 R18, R7, 0x10, RZ ;  /* 0x0000001007127819 */ /* 0x000fe200000006ff */
[----:B------:R-:W-:Y:S01]  /*6830*/  FADD.FTZ R22, R4, R22 ;  /* 0x0000001604167221 */ /* 0x000fe20000010000 */
[----:B------:R-:W-:Y:S01]  /*6840*/  IMAD.U32 R4, R90, 0x10000, RZ ;  /* 0x000100005a047824 */ /* 0x000fe200078e00ff */
[----:B------:R-:W-:Y:S02]  /*6850*/  SHF.L.U32 R17, R17, 0x10, RZ ;  /* 0x0000001011117819 */ /* 0x000fe400000006ff */
[----:B------:R-:W-:Y:S01]  /*6860*/  PRMT R9, R88, 0x7632, R9 ;  /* 0x0000763258097816 */ /* 0x000fe20000000009 */
[----:B------:R-:W-:Y:S01]  /*6870*/  FADD.FTZ R16, R4, R16 ;  /* 0x0000001004107221 */ /* 0x000fe20000010000 */
[----:B------:R-:W-:Y:S01]  /*6880*/  PRMT R4, R90, 0x7632, R4 ;  /* 0x000076325a047816 */ /* 0x000fe20000000004 */
[----:B------:R-:W-:Y:S01]  /*6890*/  FADD.FTZ R22, R86, R22 ;  /* 0x0000001656167221 */ /* 0x000fe20000010000 */
[----:B------:R-:W-:Y:S01]  /*68a0*/  PRMT R23, R5, 0x7632, R23 ;  /* 0x0000763205177816 */ /* 0x000fe20000000017 */
[----:B------:R-:W-:Y:S01]  /*68b0*/  FADD.FTZ R16, R80, R16 ;  /* 0x0000001050107221 */ /* 0x000fe20000010000 */
[----:B------:R-:W-:-:S02]  /*68c0*/  SHF.L.U32 R4, R4, 0x10, RZ ;  /* 0x0000001004047819 */ /* 0x000fc400000006ff */
[----:B------:R-:W-:Y:S02]  /*68d0*/  PRMT R8, R89, 0x7632, R8 ;  /* 0x0000763259087816 */ /* 0x000fe40000000008 */
[----:B------:R-:W-:Y:S01]  /*68e0*/  PRMT R19, R7, 0x7632, R19 ;  /* 0x0000763207137816 */ /* 0x000fe20000000013 */
[----:B------:R-:W-:Y:S01]  /*68f0*/  FADD.FTZ R17, R17, R4 ;  /* 0x0000000411117221 */ /* 0x000fe20000010000 */
[----:B------:R-:W-:Y:S01]  /*6900*/  SHF.L.U32 R4, R91, 0x10, RZ ;  /* 0x000000105b047819 */ /* 0x000fe200000006ff */
[----:B------:R-:W-:Y:S01]  /*6910*/  IMAD.U32 R8, R8, 0x10000, RZ ;  /* 0x0001000008087824 */ /* 0x000fe200078e00ff */
        /* <DEDUP_REMOVED lines=8> */
[----:B------:R-:W-:Y:S02]  /*69a0*/  IMAD.U32 R4, R4, 0x10000, RZ ;  /* 0x0001000004047824 */ /* 0x000fe400078e00ff */
[----:B------:R-:W-:Y:S01]  /*69b0*/  FADD.FTZ R18, R82, R18 ;  /* 0x0000001252127221 */ /* 0x000fe20000010000 */
[----:B------:R-:W-:Y:S01]  /*69c0*/  FADD.FTZ R23, R23, R8 ;  /* 0x0000000817177221 */ /* 0x000fe20000010000 */
[----:B------:R-:W-:Y:S01]  /*69d0*/  FADD.FTZ R21, R85, R21 ;  /* 0x0000001555157221 */ /* 0x000fe20000010000 */
[----:B------:R-:W-:Y:S02]  /*69e0*/  FADD.FTZ R19, R19, R4 ;  /* 0x0000000413137221 */ /* 0x000fe40000010000 */
[----:B------:R-:W-:-:S02]  /*69f0*/  FADD.FTZ R23, R87, R23 ;  /* 0x0000001757177221 */ /* 0x000fc40000010000 */
[----:B------:R-:W-:Y:S01]  /*6a00*/  FADD.FTZ R19, R83, R19 ;  /* 0x0000001353137221 */ /* 0x000fe20000010000 */
[----:B------:R-:W-:Y:S06]  /*6a10*/  BRA `(.L_x_16292) ;  /* 0x00000004000c7947 */ /* 0x000fec0003800000 */
.L_x_16291:
[----:B-----5:R-:W-:Y:S01]  /*6a20*/  PRMT R21, R4, 0x7632, R21 ;  /* 0x0000763204157816 */ /* 0x020fe20000000015 */
[----:B------:R-:W-:Y:S01]  /*6a30*/  IMAD.U32 R20, R88, 0x10000, RZ ;  /* 0x0001000058147824 */ /* 0x000fe200078e00ff */
[----:B------:R-:W-:Y:S02]  /*6a40*/  SHF.L.U32 R4, R4, 0x10, RZ ;  /* 0x0000001004047819 */ /* 0x000fe400000006ff */
[C---:B------:R-:W-:Y:S02]  /*6a50*/  SHF.L.U32 R16, R6.reuse, 0x10, RZ ;  /* 0x0000001006107819 */ /* 0x040fe400000006ff */
[----:B------:R-:W-:Y:S01]  /*6a60*/  PRMT R17, R6, 0x7632, R17 ;  /* 0x0000763206117816 */ /* 0x000fe20000000011 */
[----:B------:R-:W-:Y:S01]  /*6a70*/  FADD.FTZ R20, R20, R4 ;  /* 0x0000000414147221 */ /* 0x000fe20000010000 */
[----:B------:R-:W-:Y:S02]  /*6a80*/  SHF.L.U32 R4, R90, 0x10, RZ ;  /* 0x000000105a047819 */ /* 0x000fe400000006ff */
[----:B------:R-:W-:-:S02]  /*6a90*/  SHF.L.U32 R17, R17, 0x10, RZ ;  /* 0x0000001011117819 */ /* 0x000fc400000006ff */
[----:B------:R-:W-:Y:S01]  /*6aa0*/  SHF.L.U32 R18, R7, 0x10, RZ ;  /* 0x0000001007127819 */ /* 0x000fe200000006ff */
[----:B------:R-:W-:Y:S01]  /*6ab0*/  FADD.FTZ R16, R4, R16 ;  /* 0x0000001004107221 */ /* 0x000fe20000010000 */
[----:B------:R-:W-:Y:S02]  /*6ac0*/  PRMT R4, R90, 0x7632, R4 ;  /* 0x000076325a047816 */ /* 0x000fe40000000004 */
[----:B------:R-:W-:Y:S02]  /*6ad0*/  PRMT R9, R88, 0x7632, R9 ;  /* 0x0000763258097816 */ /* 0x000fe40000000009 */
[----:B------:R-:W-:Y:S01]  /*6ae0*/  PRMT R23, R5, 0x7632, R23 ;  /* 0x0000763205177816 */ /* 0x000fe20000000017 */
[----:B------:R-:W-:Y:S01]  /*6af0*/  IMAD.U32 R4, R4, 0x10000, RZ ;  /* 0x0001000004047824 */ /* 0x000fe200078e00ff */
[----:B------:R-:W-:Y:S02]  /*6b00*/  PRMT R8, R89, 0x7632, R8 ;  /* 0x0000763259087816 */ /* 0x000fe40000000008 */
[----:B------:R-:W-:Y:S01]  /*6b10*/  PRMT R19, R7, 0x7632, R19 ;  /* 0x0000763207137816 */ /* 0x000fe20000000013 */
[----:B------:R-:W-:Y:S01]  /*6b20*/  FADD.FTZ R17, R17, R4 ;  /* 0x0000000411117221 */ /* 0x000fe20000010000 */
[----:B------:R-:W-:-:S02]  /*6b30*/  SHF.L.U32 R4, R91, 0x10, RZ ;  /* 0x000000105b047819 */ /* 0x000fc400000006ff */
[----:B------:R-:W-:Y:S02]  /*6b40*/  SHF.L.U32 R21, R21, 0x10, RZ ;  /* 0x0000001015157819 */ /* 0x000fe400000006ff */
[----:B------:R-:W-:Y:S01]  /*6b50*/  SHF.L.U32 R9, R9, 0x10, RZ ;  /* 0x0000001009097819 */ /* 0x000fe200000006ff */
[----:B------:R-:W-:Y:S01]  /*6b60*/  FADD.FTZ R18, R4, R18 ;  /* 0x0000001204127221 */ /* 0x000fe20000010000 */
[----:B------:R-:W-:Y:S02]  /*6b70*/  PRMT R4, R91, 0x7632, R4 ;  /* 0x000076325b047816 */ /* 0x000fe40000000004 */
[----:B------:R-:W-:Y:S01]  /*6b80*/  SHF.L.U32 R23, R23, 0x10, RZ ;  /* 0x0000001017177819 */ /* 0x000fe200000006ff */
[----:B------:R-:W-:Y:S01]  /*6b90*/  FADD.FTZ R21, R21, R9 ;  /* 0x0000000915157221 */ /* 0x000fe20000010000 */
[----:B------:R-:W-:Y:S02]  /*6ba0*/  SHF.L.U32 R8, R8, 0x10, RZ ;  /* 0x0000001008087819 */ /* 0x000fe400000006ff */
[----:B------:R-:W-:-:S02]  /*6bb0*/  SHF.L.U32 R5, R5, 0x10, RZ ;  /* 0x0000001005057819 */ /* 0x000fc400000006ff */
[----:B------:R-:W-:Y:S01]  /*6bc0*/  SHF.L.U32 R22, R89, 0x10, RZ ;  /* 0x0000001059167819 */ /* 0x000fe200000006ff */
[----:B------:R-:W-:Y:S01]  /*6bd0*/  FADD.FTZ R23, R23, R8 ;  /* 0x0000000817177221 */ /* 0x000fe20000010000 */
[----:B------:R-:W-:Y:S02]  /*6be0*/  SHF.L.U32 R19, R19, 0x10, RZ ;  /* 0x0000001013137819 */ /* 0x000fe400000006ff */
[----:B------:R-:W-:Y:S01]  /*6bf0*/  SHF.L.U32 R4, R4, 0x10, RZ ;  /* 0x0000001004047819 */ /* 0x000fe200000006ff */
[----:B------:R-:W-:-:S04]  /*6c00*/  FADD.FTZ R22, R22, R5 ;  /* 0x0000000516167221 */ /* 0x000fc80000010000 */
[----:B------:R-:W-:Y:S01]  /*6c10*/  FADD.FTZ R19, R19, R4 ;  /* 0x0000000413137221 */ /* 0x000fe20000010000 */
[----:B------:R-:W-:Y:S06]  /*6c20*/  BRA `(.L_x_16292) ;  /* 0x0000000000887947 */ /* 0x000fec0003800000 */
.L_x_16290:
        /* <DEDUP_REMOVED lines=22> */
.L_x_16293:
        /* <DEDUP_REMOVED lines=12> */
.L_x_16292:
[----:B------:R-:W0:Y:S01]  /*6e50*/  @P0 LDC.64 R4, c[0x0][0x3a0] ;  /* 0x0000e800ff040b82 */ /* 0x000e220000000a00 */
[----:B------:R-:W-:Y:S01]  /*6e60*/  IADD3 R245, PT, PT, R0, 0x100, RZ ;  /* 0x0000010000f57810 */ /* 0x000fe20007ffe0ff */
[----:B------:R-:W-:-:S05]  /*6e70*/  IMAD.WIDE.U32 R8, R246, 0x20, R250 ;  /* 0x00000020f6087825 */ /* 0x000fca00078e00fa */
[----:B------:R1:W-:Y:S01]  /*6e80*/  STG.E.128 desc[UR6][R8.64], R20 ;  /* 0x0000001408007986 */ /* 0x0003e2000c101d06 */
[----:B------:R-:W2:Y:S03]  /*6e90*/  @P1 LDC.64 R6, c[0x0][0x398] ;  /* 0x0000e600ff061b82 */ /* 0x000ea60000000a00 */
[----:B------:R1:W-:Y:S01]  /*6ea0*/  STG.E.128 desc[UR6][R8.64+0x10], R16 ;  /* 0x0000101008007986 */ /* 0x0003e2000c101d06 */
[----:B0-----:R-:W-:-:S05]  /*6eb0*/  @P0 IMAD.WIDE.U32 R4, R245, 0x20, R4 ;  /* 0x00000020f5040825 */ /* 0x001fca00078e0004 */
[----:B------:R-:W5:Y:S01]  /*6ec0*/  @P0 LDG.E.128 R84, desc[UR6][R4.64] ;  /* 0x0000000604540981 */ /* 0x000f62000c1e1d00 */
[----:B--2---:R-:W-:-:S03]  /*6ed0*/  @P1 IMAD.WIDE.U32 R6, R245, 0x10, R6 ;  /* 0x00000010f5061825 */ /* 0x004fc600078e0006 */
        /* <DEDUP_REMOVED lines=9> */
[----:B------:R-:W-:Y:S02]  /*6f70*/  SHF.L.U32 R10, R10, 0x10, RZ ;  /* 0x000000100a0a7819 */ /* 0x000fe400000006ff */
[----:B------:R-:W-:Y:S02]  /*6f80*/  SHF.L.U32 R4, R4, 0x10, RZ ;  /* 0x0000001004047819 */ /* 0x000fe400000006ff */
[----:B------:R-:W-:Y:S01]  /*6f90*/  PRMT R9, R5, 0x7632, R9 ;  /* 0x0000763205097816 */ /* 0x000fe20000000009 */
[----:B------:R-:W-:Y:S01]  /*6fa0*/  FADD.FTZ R11, R11, R10 ;  /* 0x0000000a0b0b7221 */ /* 0x000fe20000010000 */
[----:B------:R-:W-:-:S02]  /*6fb0*/  SHF.L.U32 R10, R88, 0x10, RZ ;  /* 0x00000010580a7819 */ /* 0x000fc400000006ff */
[----:B------:R-:W-:Y:S01]  /*6fc0*/  SHF.L.U32 R5, R5, 0x10, RZ ;  /* 0x0000001005057819 */ /* 0x000fe200000006ff */
[----:B------:R-:W-:Y:S01]  /*6fd0*/  IMAD.U32 R9, R9, 0x10000, RZ ;  /* 0x0001000009097824 */ /* 0x000fe200078e00ff */
[C---:B------:R-:W-:Y:S01]  /*6fe0*/  PRMT R8, R89.reuse, 0x7632, R8 ;  /* 0x0000763259087816 */ /* 0x040fe20000000008 */
[----:B------:R-:W-:Y:S01]  /*6ff0*/  FADD.FTZ R10, R10, R4 ;  /* 0x000000040a0a7221 */ /* 0x000fe20000010000 */
[----:B------:R-:W-:Y:S01]  /*7000*/  SHF.L.U32 R4, R89, 0x10, RZ ;  /* 0x0000001059047819 */ /* 0x000fe200000006ff */
[----:B------:R-:W-:Y:S01]  /*7010*/  FADD.FTZ R13, R85, R11 ;  /* 0x0000000b550d7221 */ /* 0x000fe20000010000 */
[----:B------:R-:W-:Y:S01]  /*7020*/  SHF.L.U32 R8, R8, 0x10, RZ ;  /* 0x0000001008087819 */ /* 0x000fe200000006ff */
[----:B------:R-:W-:Y:S02]  /*7030*/  FADD.FTZ R12, R84, R10 ;  /* 0x0000000a540c7221 */ /* 0x000fe40000010000 */
[----:B------:R-:W-:Y:S01]  /*7040*/  FADD.FTZ R14, R4, R5 ;  /* 0x00000005040e7221 */ /* 0x000fe20000010000 */
[----:B------:R-:W-:Y:S01]  /*7050*/  SHF.L.U32 R5, R90, 0x10, RZ ;  /* 0x000000105a057819 */ /* 0x000fe200000006ff */
[----:B------:R-:W-:-:S02]  /*7060*/  IMAD.U32 R4, R6, 0x10000, RZ ;  /* 0x0001000006047824 */ /* 0x000fc400078e00ff */
[----:B------:R-:W-:Y:S01]  /*7070*/  FADD.FTZ R9, R9, R8 ;  /* 0x0000000809097221 */ /* 0x000fe20000010000 */
[----:B------:R-:W-:Y:S01]  /*7080*/  FADD.FTZ R14, R86, R14 ;  /* 0x0000000e560e7221 */ /* 0x000fe20000010000 */
[--C-:B------:R-:W-:Y:S01]  /*7090*/  FADD.FTZ R8, R5, R4.reuse ;  /* 0x0000000405087221 */ /* 0x100fe20000010000 */
[----:B------:R-:W-:Y:S01]  /*70a0*/  PRMT R5, R6, 0x7632, R5 ;  /* 0x0000763206057816 */ /* 0x000fe20000000005 */
[----:B------:R-:W-:Y:S01]  /*70b0*/  FADD.FTZ R15, R87, R9 ;  /* 0x00000009570f7221 */ /* 0x000fe20000010000 */
[----:B------:R-:W-:Y:S01]  /*70c0*/  PRMT R4, R90, 0x7632, R4 ;  /* 0x000076325a047816 */ /* 0x000fe20000000004 */
[----:B------:R-:W-:Y:S01]  /*70d0*/  FADD.FTZ R8, R80, R8 ;  /* 0x0000000850087221 */ /* 0x000fe20000010000 */
[----:B------:R-:W-:Y:S02]  /*70e0*/  SHF.L.U32 R5, R5, 0x10, RZ ;  /* 0x0000001005057819 */ /* 0x000fe400000006ff */
[----:B------:R-:W-:Y:S02]  /*70f0*/  SHF.L.U32 R4, R4, 0x10, RZ ;  /* 0x0000001004047819 */ /* 0x000fe400000006ff */
[----:B------:R-:W-:-:S02]  /*7100*/  SHF.L.U32 R6, R7, 0x10, RZ ;  /* 0x0000001007067819 */ /* 0x000fc400000006ff */
[----:B------:R-:W-:Y:S01]  /*7110*/  PRMT R7, R7, 0x7632, R7 ;  /* 0x0000763207077816 */ /* 0x000fe20000000007 */
[----:B------:R-:W-:Y:S01]  /*7120*/  FADD.FTZ R4, R5, R4 ;  /* 0x0000000405047221 */ /* 0x000fe20000010000 */
[----:B------:R-:W-:-:S03]  /*7130*/  SHF.L.U32 R5, R91, 0x10, RZ ;  /* 0x000000105b057819 */ /* 0x000fc600000006ff */
[----:B------:R-:W-:Y:S02]  /*7140*/  IMAD.U32 R7, R7, 0x10000, RZ ;  /* 0x0001000007077824 */ /* 0x000fe400078e00ff */
        /* <DEDUP_REMOVED lines=8> */
.L_x_16295:
[----:B-----5:R-:W-:Y:S02]  /*71d0*/  PRMT R8, R5, 0x7632, R8 ;  /* 0x0000763205087816 */ /* 0x020fe40000000008 */
[----:B------:R-:W-:Y:S02]  /*71e0*/  PRMT R9, R89, 0x7632, R9 ;  /* 0x0000763259097816 */ /* 0x000fe40000000009 */
[----:B------:R-:W-:Y:S02]  /*71f0*/  SHF.L.U32 R8, R8, 0x10, RZ ;  /* 0x0000001008087819 */ /* 0x000fe400000006ff */
[----:B------:R-:W-:Y:S02]  /*7200*/  SHF.L.U32 R9, R9, 0x10, RZ ;  /* 0x0000001009097819 */ /* 0x000fe400000006ff */
[C---:B------:R-:W-:Y:S01]  /*7210*/  PRMT R10, R4.reuse, 0x7632, R10 ;  /* 0x00007632040a7816 */ /* 0x040fe2000000000a */
[----:B------:R-:W-:Y:S01]  /*7220*/  IMAD.U32 R4, R4, 0x10000, RZ ;  /* 0x0001000004047824 */ /* 0x000fe200078e00ff */
        /* <DEDUP_REMOVED lines=9> */
[----:B------:R-:W-:Y:S01]  /*72c0*/  SHF.L.U32 R4, R6, 0x10, RZ ;  /* 0x0000001006047819 */ /* 0x000fe200000006ff */
[----:B------:R-:W-:Y:S01]  /*72d0*/  FADD.FTZ R13, R10, R11 ;  /* 0x0000000b0a0d7221 */ /* 0x000fe20000010000 */
        /* <DEDUP_REMOVED lines=11> */
[----:B------:R-:W-:Y:S02]  /*7390*/  PRMT R4, R91, 0x7632, R4 ;  /* 0x000076325b047816 */ /* 0x000fe40000000004 */
[----:B------:R-:W-:Y:S02]  /*73a0*/  SHF.L.U32 R5, R5, 0x10, RZ ;  /* 0x0000001005057819 */ /* 0x000fe400000006ff */
[----:B------:R-:W-:-:S05]  /*73b0*/  SHF.L.U32 R4, R4, 0x10, RZ ;  /* 0x0000001004047819 */ /* 0x000fca00000006ff */
[----:B------:R-:W-:Y:S01]  /*73c0*/  FADD.FTZ R11, R5, R4 ;  /* 0x00000004050b7221 */ /* 0x000fe20000010000 */
[----:B------:R-:W-:Y:S06]  /*73d0*/  BRA `(.L_x_16296) ;  /* 0x0000000000887947 */ /* 0x000fec0003800000 */
.L_x_16294:
[----:B------:R-:W-:Y:S05]  /*73e0*/  @!P0 BRA `(.L_x_16297) ;  /* 0x0000000000548947 */ /* 0x000fea0003800000 */
[C---:B-----5:R-:W-:Y:S01]  /*73f0*/  PRMT R12, R4.reuse, 0x7632, R12 ;  /* 0x00007632040c7816 */ /* 0x060fe2000000000c */
[----:B------:R-:W-:Y:S01]  /*7400*/  IMAD.U32 R10, R4, 0x10000, RZ ;  /* 0x00010000040a7824 */ /* 0x000fe200078e00ff */
[C---:B------:R-:W-:Y:S02]  /*7410*/  PRMT R4, R5.reuse, 0x7632, R4 ;  /* 0x0000763205047816 */ /* 0x040fe40000000004 */
[----:B------:R-:W-:Y:S02]  /*7420*/  SHF.L.U32 R8, R5, 0x10, RZ ;  /* 0x0000001005087819 */ /* 0x000fe400000006ff */
[----:B------:R-:W-:Y:S02]  /*7430*/  PRMT R5, R6, 0x7632, R5 ;  /* 0x0000763206057816 */ /* 0x000fe40000000005 */
        /* <DEDUP_REMOVED lines=15> */
[----:B------:R-:W-:Y:S06]  /*7530*/  BRA `(.L_x_16296) ;  /* 0x0000000000307947 */ /* 0x000fec0003800000 */
.L_x_16297:
[C---:B-----5:R-:W-:Y:S02]  /*7540*/  PRMT R9, R4.reuse, 0x7632, R9 ;  /* 0x0000763204097816 */ /* 0x060fe40000000009 */
[----:B------:R-:W-:Y:S02]  /*7550*/  SHF.L.U32 R12, R4, 0x10, RZ ;  /* 0x00000010040c7819 */ /* 0x000fe400000006ff */
[----:B------:R-:W-:Y:S01]  /*7560*/  PRMT R4, R5, 0x7632, R4 ;  /* 0x0000763205047816 */ /* 0x000fe20000000004 */
        /* <DEDUP_REMOVED lines=8> */
[----:B------:R-:W-:-:S07]  /*75f0*/  SHF.L.U32 R11, R6, 0x10, RZ ;  /* 0x00000010060b7819 */ /* 0x000fce00000006ff */
.L_x_16296:
[----:B------:R-:W0:Y:S01]  /*7600*/  @P1 LDC.64 R6, c[0x0][0x398] ;  /* 0x0000e600ff061b82 */ /* 0x000e220000000a00 */
[----:B------:R-:W-:Y:S01]  /*7610*/  IMAD.WIDE.U32 R4, R245, 0x20, R250 ;  /* 0x00000020f5047825 */ /* 0x000fe200078e00fa */
[----:B------:R-:W-:-:S04]  /*7620*/  IADD3 R247, PT, PT, R0, 0x120, RZ ;  /* 0x0000012000f77810 */ /* 0x000fc80007ffe0ff */
[----:B------:R-:W-:Y:S04]  /*7630*/  STG.E.128 desc[UR6][R4.64], R12 ;  /* 0x0000000c04007986 */ /* 0x000fe8000c101d06 */
[----:B------:R0:W-:Y:S02]  /*7640*/  STG.E.128 desc[UR6][R4.64+0x10], R8 ;  /* 0x0000100804007986 */ /* 0x0001e4000c101d06 */
[----:B0-----:R-:W-:-:S05]  /*7650*/  @P1 IMAD.WIDE.U32 R4, R247, 0x10, R6 ;  /* 0x00000010f7041825 */ /* 0x001fca00078e0006 */
[----:B------:R0:W5:Y:S02]  /*7660*/  @P1 LDG.E.128 R88, desc[UR6][R4.64] ;  /* 0x0000000604581981 */ /* 0x000164000c1e1d00 */
[----:B0-----:R-:W0:Y:S02]  /*7670*/  @P0 LDC.64 R4, c[0x0][0x3a0] ;  /* 0x0000e800ff040b82 */ /* 0x001e240000000a00 */
[----:B0-----:R-:W-:-:S05]  /*7680*/  @P0 IMAD.WIDE.U32 R4, R247, 0x20, R4 ;  /* 0x00000020f7040825 */ /* 0x001fca00078e0004 */
[----:B------:R-:W5:Y:S04]  /*7690*/  @P0 LDG.E.128 R84, desc[UR6][R4.64] ;  /* 0x0000000604540981 */ /* 0x000f68000c1e1d00 */
[----:B------:R0:W5:Y:S02]  /*76a0*/  @P0 LDG.E.128 R80, desc[UR6][R4.64+0x10] ;  /* 0x0000100604500981 */ /* 0x000164000c1e1d00 */
[----:B0-----:R-:W-:-:S05]  /*76b0*/  IMAD.WIDE.U32 R4, R247, 0x10, R236 ;  /* 0x00000010f7047825 */ /* 0x001fca00078e00ec */
[----:B------:R0:W5:Y:S01]  /*76c0*/  LDG.E.128 R236, desc[UR6][R4.64] ;  /* 0x0000000604ec7981 */ /* 0x000162000c1e1d00 */
[----:B------:R-:W-:Y:S05]  /*76d0*/  @!P1 BRA `(.L_x_16298) ;  /* 0x00000004002c9947 */ /* 0x000fea0003800000 */
[----:B------:R-:W-:Y:S05]  /*76e0*/  @!P0 BRA `(.L_x_16299) ;  /* 0x0000000000a48947 */ /* 0x000fea0003800000 */
        /* <DEDUP_REMOVED lines=10> */
[----:B------:R-:W-:-:S03]  /*7790*/  SHF.L.U32 R6, R88, 0x10, RZ ;  /* 0x0000001058067819 */ /* 0x000fc600000006ff */
[----:B------:R-:W-:Y:S01]  /*77a0*/  FADD.FTZ R7, R7, R4 ;  /* 0x0000000407077221 */ /* 0x000fe20000010000 */
[----:B------:R-:W-:Y:S01]  /*77b0*/  SHF.L.U32 R4, R236, 0x10, RZ ;  /* 0x00000010ec047819 */ /* 0x000fe200000006ff */
[----:B------:R-:W-:Y:S02]  /*77c0*/  IMAD.U32 R236, R89, 0x10000, RZ ;  /* 0x0001000059ec7824 */ /* 0x000fe400078e00ff */
[----:B------:R-:W-:Y:S01]  /*77d0*/  FADD.FTZ R5, R85, R5 ;  /* 0x0000000555057221 */ /* 0x000fe20000010000 */
[----:B------:R-:W-:Y:S01]  /*77e0*/  FADD.FTZ R7, R87, R7 ;  /* 0x0000000757077221 */ /* 0x000fe20000010000 */
[----:B------:R-:W-:Y:S01]  /*77f0*/  FADD.FTZ R4, R6, R4 ;  /* 0x0000000406047221 */ /* 0x000fe20000010000 */
[----:B------:R-:W-:Y:S02]  /*7800*/  SHF.L.U32 R6, R237, 0x10, RZ ;  /* 0x00000010ed067819 */ /* 0x000fe400000006ff */
[----:B------:R-:W-:Y:S01]  /*7810*/  SHF.L.U32 R237, R90, 0x10, RZ ;  /* 0x000000105aed7819 */ /* 0x000fe200000006ff */
[----:B------:R-:W-:-:S02]  /*7820*/  FADD.FTZ R4, R84, R4 ;  /* 0x0000000454047221 */ /* 0x000fc40000010000 */
        /* <DEDUP_REMOVED lines=8> */
[----:B------:R-:W-:-:S05]  /*78b0*/  SHF.L.U32 R237, R237, 0x10, RZ ;  /* 0x00000010eded7819 */ /* 0x000fca00000006ff */
[----:B------:R-:W-:Y:S01]  /*78c0*/  FADD.FTZ R237, R238, R237 ;  /* 0x000000edeeed7221 */ /* 0x000fe20000010000 */
[----:B------:R-:W-:-:S03]  /*78d0*/  SHF.L.U32 R238, R239, 0x10, RZ ;  /* 0x00000010efee7819 */ /* 0x000fc600000006ff */
[----:B------:R-:W-:Y:S02]  /*78e0*/  FADD.FTZ R237, R81, R237 ;  /* 0x000000ed51ed7221 */ /* 0x000fe40000010000 */
[----:B------:R-:W-:Y:S01]  /*78f0*/  FADD.FTZ R238, R242, R238 ;  /* 0x000000eef2ee7221 */ /* 0x000fe20000010000 */
[----:B------:R-:W-:Y:S02]  /*7900*/  PRMT R242, R239, 0x7632, R242 ;  /* 0x00007632eff27816 */ /* 0x000fe400000000f2 */
[----:B------:R-:W-:Y:S01]  /*7910*/  PRMT R239, R91, 0x7632, R239 ;  /* 0x000076325bef7816 */ /* 0x000fe200000000ef */
[----:B------:R-:W-:Y:S01]  /*7920*/  FADD.FTZ R238, R82, R238 ;  /* 0x000000ee52ee7221 */ /* 0x000fe20000010000 */
[----:B------:R-:W-:Y:S02]  /*7930*/  SHF.L.U32 R242, R242, 0x10, RZ ;  /* 0x00000010f2f27819 */ /* 0x000fe400000006ff */
[----:B------:R-:W-:-:S05]  /*7940*/  SHF.L.U32 R239, R239, 0x10, RZ ;  /* 0x00000010efef7819 */ /* 0x000fca00000006ff */
[----:B------:R-:W-:-:S04]  /*7950*/  FADD.FTZ R239, R242, R239 ;  /* 0x000000eff2ef7221 */ /* 0x000fc80000010000 */
[----:B------:R-:W-:Y:S01]  /*7960*/  FADD.FTZ R239, R83, R239 ;  /* 0x000000ef53ef7221 */ /* 0x000fe20000010000 */
[----:B------:R-:W-:Y:S06]  /*7970*/  BRA `(.L_x_16300) ;  /* 0x00000004000c7947 */ /* 0x000fec0003800000 */
.L_x_16299:
[----:B0----5:R-:W-:Y:S02]  /*7980*/  PRMT R5, R236, 0x7632, R5 ;  /* 0x00007632ec057816 */ /* 0x021fe40000000005 */
        /* <DEDUP_REMOVED lines=17> */
[C---:B------:R-:W-:Y:S02]  /*7aa0*/  SHF.L.U32 R236, R238.reuse, 0x10, RZ ;  /* 0x00000010eeec7819 */ /* 0x040fe400000006ff */
[----:B------:R-:W-:-:S03]  /*7ab0*/  PRMT R238, R238, 0x7632, R238 ;  /* 0x00007632eeee7816 */ /* 0x000fc600000000ee */
[----:B------:R-:W-:Y:S01]  /*7ac0*/  FADD.FTZ R236, R237, R236 ;  /* 0x000000ecedec7221 */ /* 0x000fe20000010000 */
[----:B------:R-:W-:Y:S02]  /*7ad0*/  PRMT R237, R90, 0x7632, R237 ;  /* 0x000076325aed7816 */ /* 0x000fe400000000ed */
[----:B------:R-:W-:Y:S02]  /*7ae0*/  SHF.L.U32 R238, R238, 0x10, RZ ;  /* 0x00000010eeee7819 */ /* 0x000fe400000006ff */
[----:B------:R-:W-:-:S05]  /*7af0*/  SHF.L.U32 R237, R237, 0x10, RZ ;  /* 0x00000010eded7819 */ /* 0x000fca00000006ff */
[----:B------:R-:W-:Y:S01]  /*7b00*/  FADD.FTZ R237, R238, R237 ;  /* 0x000000edeeed7221 */ /* 0x000fe20000010000 */
[----:B------:R-:W-:-:S05]  /*7b10*/  SHF.L.U32 R238, R239, 0x10, RZ ;  /* 0x00000010efee7819 */ /* 0x000fca00000006ff */
[----:B------:R-:W-:Y:S01]  /*7b20*/  FADD.FTZ R238, R242, R238 ;  /* 0x000000eef2ee7221 */ /* 0x000fe20000010000 */
[----:B------:R-:W-:Y:S02]  /*7b30*/  PRMT R242, R239, 0x7632, R242 ;  /* 0x00007632eff27816 */ /* 0x000fe400000000f2 */
[----:B------:R-:W-:Y:S02]  /*7b40*/  PRMT R239, R91, 0x7632, R239 ;  /* 0x000076325bef7816 */ /* 0x000fe400000000ef */
[----:B------:R-:W-:-:S03]  /*7b50*/  SHF.L.U32 R242, R242, 0x10, RZ ;  /* 0x00000010f2f27819 */ /* 0x000fc600000006ff */
[----:B------:R-:W-:-:S04]  /*7b60*/  IMAD.U32 R239, R239, 0x10000, RZ ;  /* 0x00010000efef7824 */ /* 0x000fc800078e00ff */
[----:B------:R-:W-:Y:S01]  /*7b70*/  FADD.FTZ R239, R242, R239 ;  /* 0x000000eff2ef7221 */ /* 0x000fe20000010000 */
[----:B------:R-:W-:Y:S06]  /*7b80*/  BRA `(.L_x_16300) ;  /* 0x0000000000887947 */ /* 0x000fec0003800000 */
.L_x_16298:
[----:B------:R-:W-:Y:S05]  /*7b90*/  @!P0 BRA `(.L_x_16301) ;  /* 0x0000000000548947 */ /* 0x000fea0003800000 */
[C---:B-----5:R-:W-:Y:S02]  /*7ba0*/  PRMT R7, R237.reuse, 0x7632, R7 ;  /* 0x00007632ed077816 */ /* 0x060fe40000000007 */
[----:B------:R-:W-:Y:S02]  /*7bb0*/  SHF.L.U32 R6, R237, 0x10, RZ ;  /* 0x00000010ed067819 */ /* 0x000fe400000006ff */
[----:B0-----:R-:W-:Y:S01]  /*7bc0*/  PRMT R5, R236, 0x7632, R5 ;  /* 0x00007632ec057816 */ /* 0x001fe20000000005 */
[----:B------:R-:W-:Y:S01]  /*7bd0*/  IMAD.U32 R7, R7, 0x10000, RZ ;  /* 0x0001000007077824 */ /* 0x000fe200078e00ff */
[----:B------:R-:W-:Y:S01]  /*7be0*/  PRMT R237, R238, 0x7632, R237 ;  /* 0x00007632eeed7816 */ /* 0x000fe200000000ed */
        /* <DEDUP_REMOVED lines=16> */
.L_x_16301:
[C---:B-----5:R-:W-:Y:S02]  /*7cf0*/  PRMT R7, R237.reuse, 0x7632, R7 ;  /* 0x00007632ed077816 */ /* 0x060fe40000000007 */
[----:B------:R-:W-:Y:S02]  /*7d00*/  SHF.L.U32 R6, R237, 0x10, RZ ;  /* 0x00000010ed067819 */ /* 0x000fe400000006ff */
[----:B0-----:R-:W-:Y:S02]  /*7d10*/  PRMT R5, R236, 0x7632, R5 ;  /* 0x00007632ec057816 */ /* 0x001fe40000000005 */
[----:B------:R-:W-:Y:S02]  /*7d20*/  PRMT R237, R238, 0x7632, R237 ;  /* 0x00007632eeed7816 */ /* 0x000fe400000000ed */
[----:B------:R-:W-:Y:S02]  /*7d30*/  PRMT R242, R239, 0x7632, R242 ;  /* 0x00007632eff27816 */ /* 0x000fe400000000f2 */
[----:B------:R-:W-:-:S02]  /*7d40*/  SHF.L.U32 R4, R236, 0x10, RZ ;  /* 0x00000010ec047819 */ /* 0x000fc400000006ff */
[----:B------:R-:W-:Y:S01]  /*7d50*/  SHF.L.U32 R236, R238, 0x10, RZ ;  /* 0x00000010eeec7819 */ /* 0x000fe200000006ff */
[----:B------:R-:W-:Y:S01]  /*7d60*/  IMAD.U32 R238, R239, 0x10000, RZ ;  /* 0x00010000efee7824 */ /* 0x000fe200078e00ff */
[----:B------:R-:W-:Y:S02]  /*7d70*/  SHF.L.U32 R5, R5, 0x10, RZ ;  /* 0x0000001005057819 */ /* 0x000fe400000006ff */
[----:B------:R-:W-:Y:S02]  /*7d80*/  SHF.L.U32 R7, R7, 0x10, RZ ;  /* 0x0000001007077819 */ /* 0x000fe400000006ff */
[----:B------:R-:W-:Y:S02]  /*7d90*/  SHF.L.U32 R237, R237, 0x10, RZ ;  /* 0x00000010eded7819 */ /* 0x000fe400000006ff */
[----:B------:R-:W-:-:S07]  /*7da0*/  SHF.L.U32 R239, R242, 0x10, RZ ;  /* 0x00000010f2ef7819 */ /* 0x000fce00000006ff */
.L_x_16300:
[----:B------:R-:W-:Y:S01]  /*7db0*/  IMAD.WIDE.U32 R242, R247, 0x20, R250 ;  /* 0x00000020f7f27825 */ /* 0x000fe200078e00fa */
[----:B------:R-:W0:Y:S01]  /*7dc0*/  S2R R249, SR_TID.X ;  /* 0x0000000000f97919 */ /* 0x000e220000002100 */
[----:B------:R-:W-:-:S03]  /*7dd0*/  UMOV UR11, 0xffffffff ;  /* 0xffffffff000b7882 */ /* 0x000fc60000000000 */
[----:B------:R-:W-:Y:S04]  /*7de0*/  STG.E.128 desc[UR6][R242.64], R4 ;  /* 0x00000004f2007986 */ /* 0x000fe8000c101d06 */
[----:B------:R1:W-:Y:S02]  /*7df0*/  STG.E.128 desc[UR6][R242.64+0x10], R236 ;  /* 0x000010ecf2007986 */ /* 0x0003e4000c101d06 */
[----:B-1----:R-:W-:-:S04]  /*7e00*/  FADD.FTZ R242, RZ, R76 ;  /* 0x0000004cfff27221 */ /* 0x002fc80000010000 */
        /* <DEDUP_REMOVED lines=262> */
.L_x_16315:
[----:B------:R-:W-:Y:S01]  /*8e70*/  STL [R1+0x2d8], R85 ;  /* 0x0002d85501007387 */ /* 0x000fe20000100800 */
[----:B------:R-:W2:Y:S01]  /*8e80*/  LDC R243, c[0x0][0x400] ;  /* 0x00010000fff37b82 */ /* 0x000ea20000000800 */
[----:B-1----:R-:W-:Y:S02]  /*8e90*/  FADD.FTZ R242, R251, R242 ;  /* 0x000000f2fbf27221 */ /* 0x002fe40000010000 */
[----:B------:R1:W-:Y:S04]  /*8ea0*/  STL [R1+0x2d4], R84 ;  /* 0x0002d45401007387 */ /* 0x0003e80000100800 */
[----:B------:R-:W-:Y:S01]  /*8eb0*/  STL [R1+0x2d0], R83 ;  /* 0x0002d05301007387 */ /* 0x000fe20000100800 */
[----:B------:R-:W-:Y:S01]  /*8ec0*/  ISETP.NE.AND P2, PT, RZ, UR9, PT ;  /* 0x00000009ff007c0c */ /* 0x000fe2000bf45270 */
[----:B0-----:R-:W0:Y:S02]  /*8ed0*/  @!P0 LDC.64 R250, c[0x0][0x3c0] ;  /* 0x0000f000fffa8b82 */ /* 0x001e240000000a00 */
[----:B------:R3:W-:Y:S04]  /*8ee0*/  STL [R1+0x2cc], R82 ;  /* 0x0002cc5201007387 */ /* 0x0007e80000100800 */
[----:B------:R-:W-:Y:S02]  /*8ef0*/  STL [R1+0x2c8], R81 ;  /* 0x0002c85101007387 */ /* 0x000fe40000100800 */
[----:B-1----:R-:W1:Y:S02]  /*8f00*/  @!P0 LDC.64 R84, c[0x0][0x3c8] ;  /* 0x0000f200ff548b82 */ /* 0x002e640000000a00 */
[----:B------:R4:W-:Y:S04]  /*8f10*/  STL [R1+0x2c4], R80 ;  /* 0x0002c45001007387 */ /* 0x0009e80000100800 */
[----:B---3--:R-:W3:Y:S01]  /*8f20*/  LDL R82, [R1+0x28] ;  /* 0x0000280001527983 */ /* 0x008ee20000100800 */
[----:B--2---:R-:W-:-:S03]  /*8f30*/  FFMA.FTZ R242, R242, R243, UR10 ;  /* 0x0000000af2f27e23 */ /* 0x004fc600080100f3 */
[----:B------:R-:W2:Y:S04]  /*8f40*/  LDL R83, [R1+0x4c] ;  /* 0x00004c0001537983 */ /* 0x000ea80000100800 */
[----:B----4-:R-:W4:Y:S01]  /*8f50*/  LDL R80, [R1+0x38] ;  /* 0x0000380001507983 */ /* 0x010f220000100800 */
[----:B------:R-:W-:Y:S01]  /*8f60*/  FMUL.FTZ R243, R249, R249 ;  /* 0x000000f9f9f37220 */ /* 0x000fe20000410000 */
[----:B0-----:R-:W-:Y:S02]  /*8f70*/  @!P0 IMAD.WIDE R250, R252, 0x4, R250 ;  /* 0x00000004fcfa8825 */ /* 0x001fe400078e02fa */
[----:B------:R-:W2:Y:S02]  /*8f80*/  LDL R81, [R1+0x50] ;  /* 0x0000500001517983 */ /* 0x000ea40000100800 */
[----:B------:R-:W-:-:S05]  /*8f90*/  FSEL R243, R243, RZ, P2 ;  /* 0x000000fff3f37208 */ /* 0x000fca0001000000 */
[----:B------:R-:W-:-:S06]  /*8fa0*/  FADD.FTZ R243, R242, R243 ;  /* 0x000000f3f2f37221 */ /* 0x000fcc0000010000 */
[----:B------:R-:W0:Y:S01]  /*8fb0*/  MUFU.RSQ R243, R243 ;  /* 0x000000f300f37308 */ /* 0x000e220000001400 */
[----:B------:R-:W-:Y:S01]  /*8fc0*/  FSEL R242, R249, RZ, !P2 ;  /* 0x000000fff9f27208 */ /* 0x000fe20005000000 */
[----:B------:R1:W-:Y:S04]  /*8fd0*/  @!P0 STG.E desc[UR6][R250.64], R249 ;  /* 0x000000f9fa008986 */ /* 0x0003e8000c101906 */
[----:B------:R-:W-:Y:S01]  /*8fe0*/  FADD.FTZ R76, -R242, R76 ;  /* 0x0000004cf24c7221 */ /* 0x000fe20000010100 */
[----:B-1----:R-:W-:-:S03]  /*8ff0*/  IMAD.U32 R249, R132, 0x10000, RZ ;  /* 0x0001000084f97824 */ /* 0x002fc600078e00ff */
[----:B0-----:R-:W-:Y:S01]  /*9000*/  FMUL.FTZ R76, R243, R76 ;  /* 0x0000004cf34c7220 */ /* 0x001fe20000410000 */
[----:B------:R-:W-:Y:S02]  /*9010*/  @!P0 IMAD.WIDE R250, R252, 0x4, R84 ;  /* 0x00000004fcfa8825 */ /* 0x000fe400078e0254 */
[----:B------:R-:W2:Y:S01]  /*9020*/  LDL R84, [R1+0x48] ;  /* 0x0000480001547983 */ /* 0x000ea20000100800 */
[----:B----4-:R-:W-:-:S05]  /*9030*/  SHF.L.U32 R80, R80, 0x10, RZ ;  /* 0x0000001050507819 */ /* 0x010fca00000006ff */
[----:B------:R-:W-:Y:S02]  /*9040*/  FFMA.FTZ R85, R76, R80, R249 ;  /* 0x000000504c557223 */ /* 0x000fe400000100f9 */
[----:B------:R-:W4:Y:S04]  /*9050*/  LDL R249, [R1] ;  /* 0x0000000001f97983 */ /* 0x000f280000100800 */
[----:B------:R3:W-:Y:S02]  /*9060*/  @!P0 STG.E desc[UR6][R250.64], R243 ;  /* 0x000000f3fa008986 */ /* 0x0007e4000c101906 */
[----:B---3--:R-:W-:Y:S02]  /*9070*/  SHF.L.U32 R250, R82, 0x10, RZ ;  /* 0x0000001052fa7819 */ /* 0x008fe400000006ff */
[----:B------:R-:W-:Y:S01]  /*9080*/  SHF.L.U32 R251, R92, 0x10, RZ ;  /* 0x000000105cfb7819 */ /* 0x000fe200000006ff */
[----:B------:R-:W3:Y:S04]  /*9090*/  LDL R82, [R1+0x2c] ;  /* 0x00002c0001527983 */ /* 0x000ee80000100800 */
[----:B------:R-:W-:Y:S01]  /*90a0*/  FFMA.FTZ R80, R76, R250, R251 ;  /* 0x000000fa4c507223 */ /* 0x000fe200000100fb */
[----:B------:R-:W-:-:S04]  /*90b0*/  FADD.FTZ R76, -R242, R77 ;  /* 0x0000004df24c7221 */ /* 0x000fc80000010100 */
[----:B------:R-:W-:Y:S01]  /*90c0*/  FMUL.FTZ R76, R243, R76 ;  /* 0x0000004cf34c7220 */ /* 0x000fe20000410000 */
[----:B--2---:R-:W-:Y:S02]  /*90d0*/  SHF.L.U32 R251, R84, 0x10, RZ ;  /* 0x0000001054fb7819 */ /* 0x004fe400000006ff */
[----:B----4-:R-:W-:Y:S01]  /*90e0*/  SHF.L.U32 R250, R249, 0x10, RZ ;  /* 0x00000010f9fa7819 */ /* 0x010fe200000006ff */
[----:B------:R-:W2:Y:S04]  /*90f0*/  LDL R84, [R1+0x30] ;  /* 0x0000300001547983 */ /* 0x000ea80000100800 */
[----:B------:R-:W-:Y:S02]  /*9100*/  FFMA.FTZ R250, R76, R250, R251 ;  /* 0x000000fa4cfa7223 */ /* 0x000fe400000100fb */
[----:B------:R-:W4:Y:S01]  /*9110*/  LDL R251, [R1+0x3c] ;  /* 0x00003c0001fb7983 */ /* 0x000f220000100800 */
[----:B------:R-:W-:Y:S01]  /*9120*/  SHF.L.U32 R77, R83, 0x10, RZ ;  /* 0x00000010534d7819 */ /* 0x000fe200000006ff */
[----:B------:R-:W-:-:S02]  /*9130*/  IMAD.U32 R249, R81, 0x10000, RZ ;  /* 0x0001000051f97824 */ /* 0x000fc400078e00ff */
[----:B------:R-:W2:Y:S02]  /*9140*/  LDL R83, [R1+0x60] ;  /* 0x0000600001537983 */ /* 0x000ea40000100800 */
[----:B------:R-:W-:Y:S01]  /*9150*/  FFMA.FTZ R81, R76, R77, R249 ;  /* 0x0000004d4c517223 */ /* 0x000fe200000100f9 */
[----:B------:R-:W-:Y:S01]  /*9160*/  FADD.FTZ R77, -R242, R78 ;  /* 0x0000004ef24d7221 */ /* 0x000fe20000010100 */
[----:B------:R-:W-:-:S03]  /*9170*/  SHF.L.U32 R249, R93, 0x10, RZ ;  /* 0x000000105df97819 */ /* 0x000fc600000006ff */
[----:B------:R-:W-:Y:S01]  /*9180*/  FMUL.FTZ R77, R243, R77 ;  /* 0x0000004df34d7220 */ /* 0x000fe20000410000 */
[----:B---3--:R-:W-:-:S05]  /*9190*/  SHF.L.U32 R78, R82, 0x10, RZ ;  /* 0x00000010524e7819 */ /* 0x008fca00000006ff */
[----:B------:R-:W-:Y:S01]  /*91a0*/  FFMA.FTZ R82, R77, R78, R249 ;  /* 0x0000004e4d527223 */ /* 0x000fe200000100f9 */
[----:B----4-:R-:W-:Y:S01]  /*91b0*/  SHF.L.U32 R76, R251, 0x10, RZ ;  /* 0x00000010fb4c7819 */ /* 0x010fe200000006ff */
[----:B------:R-:W-:Y:S01]  /*91c0*/  FADD.FTZ R78, -R242, R79 ;  /* 0x0000004ff24e7221 */ /* 0x000fe20000010100 */
[----:B------:R-:W-:Y:S01]  /*91d0*/  SHF.L.U32 R251, R133, 0x10, RZ ;  /* 0x0000001085fb7819 */ /* 0x000fe200000006ff */
[----:B------:R-:W3:Y:S04]  /*91e0*/  LDL R249, [R1+0x5c] ;  /* 0x00005c0001f97983 */ /* 0x000ee80000100800 */
[----:B------:R-:W-:Y:S02]  /*91f0*/  FFMA.FTZ R76, R77, R76, R251 ;  /* 0x0000004c4d4c7223 */ /* 0x000fe400000100fb */
[----:B------:R-:W4:Y:S04]  /*9200*/  LDL R251, [R1+0x58] ;  /* 0x0000580001fb7983 */ /* 0x000f280000100800 */
[----:B------:R-:W2:Y:S01]  /*9210*/  LDL R77, [R1+0x54] ;  /* 0x00005400014d7983 */ /* 0x000ea20000100800 */
[----:B------:R-:W-:Y:S01]  /*9220*/  FMUL.FTZ R78, R243, R78 ;  /* 0x0000004ef34e7220 */ /* 0x000fe20000410000 */
[----:B----4-:R-:W-:Y:S01]  /*9230*/  IMAD.U32 R251, R251, 0x10000, RZ ;  /* 0x00010000fbfb7824 */ /* 0x010fe200078e00ff */
[----:B--2---:R-:W-:-:S05]  /*9240*/  SHF.L.U32 R77, R77, 0x10, RZ ;  /* 0x000000104d4d7819 */ /* 0x004fca00000006ff */
[----:B------:R-:W-:Y:S02]  /*9250*/  FFMA.FTZ R77, R78, R77, R251 ;  /* 0x0000004d4e4d7223 */ /* 0x000fe400000100fb */
[----:B------:R-:W2:Y:S01]  /*9260*/  LDL R251, [R1+0x40] ;  /* 0x0000400001fb7983 */ /* 0x000ea20000100800 */
[----:B---3--:R-:W-:Y:S02]  /*9270*/  SHF.L.U32 R79, R249, 0x10, RZ ;  /* 0x00000010f94f7819 */ /* 0x008fe400000006ff */
[----:B------:R-:W-:Y:S01]  /*9280*/  SHF.L.U32 R249, R83, 0x10, RZ ;  /* 0x0000001053f97819 */ /* 0x000fe200000006ff */
[----:B------:R-:W-:-:S04]  /*9290*/  FADD.FTZ R72, -R242, R72 ;  /* 0x00000048f2487221 */ /* 0x000fc80000010100 */
[----:B------:R-:W-:Y:S01]  /*92a0*/  FFMA.FTZ R83, R78, R79, R249 ;  /* 0x0000004f4e537223 */ /* 0x000fe200000100f9 */
[----:B------:R-:W-:Y:S01]  /*92b0*/  FMUL.FTZ R78, R243, R72 ;  /* 0x00000048f34e7220 */ /* 0x000fe20000410000 */
[----:B------:R-:W-:Y:S01]  /*92c0*/  SHF.L.U32 R79, R84, 0x10, RZ ;  /* 0x00000010544f7819 */ /* 0x000fe200000006ff */
[----:B------:R-:W-:Y:S02]  /*92d0*/  IMAD.U32 R249, R94, 0x10000, RZ ;  /* 0x000100005ef97824 */ /* 0x000fe400078e00ff */
[----:B------:R-:W-:Y:S02]  /*92e0*/  FADD.FTZ R73, -R242, R73 ;  /* 0x00000049f2497221 */ /* 0x000fe40000010100 */
[----:B------:R-:W-:Y:S02]  /*92f0*/  FFMA.FTZ R84, R78, R79, R249 ;  /* 0x0000004f4e547223 */ /* 0x000fe400000100f9 */
[----:B------:R-:W3:Y:S04]  /*9300*/  LDL R79, [R1+0x6c] ;  /* 0x00006c00014f7983 */ /* 0x000ee80000100800 */
[----:B------:R-:W4:Y:S01]  /*9310*/  LDL R249, [R1+0x70] ;  /* 0x0000700001f97983 */ /* 0x000f220000100800 */
[----:B--2---:R-:W-:-:S02]  /*9320*/  SHF.L.U32 R72, R251, 0x10, RZ ;  /* 0x00000010fb487819 */ /* 0x004fc400000006ff */
[----:B------:R-:W-:-:S05]  /*9330*/  SHF.L.U32 R251, R134, 0x10, RZ ;  /* 0x0000001086fb7819 */ /* 0x000fca00000006ff */
[----:B------:R-:W-:Y:S01]  /*9340*/  FFMA.FTZ R72, R78, R72, R251 ;  /* 0x000000484e487223 */ /* 0x000fe200000100fb */
[----:B------:R-:W-:Y:S01]  /*9350*/  FMUL.FTZ R78, R243, R73 ;  /* 0x00000049f34e7220 */ /* 0x000fe20000410000 */
[----:B------:R-:W2:Y:S04]  /*9360*/  LDL R251, [R1+0x68] ;  /* 0x0000680001fb7983 */ /* 0x000ea80000100800 */
[----:B------:R-:W2:Y:S01]  /*9370*/  LDL R73, [R1+0x64] ;  /* 0x0000640001497983 */ /* 0x000ea20000100800 */
[----:B---3--:R-:W-:Y:S02]  /*9380*/  SHF.L.U32 R79, R79, 0x10, RZ ;  /* 0x000000104f4f7819 */ /* 0x008fe400000006ff */
[----:B----4-:R-:W-:Y:S02]  /*9390*/  SHF.L.U32 R249, R249, 0x10, RZ ;  /* 0x00000010f9f97819 */ /* 0x010fe400000006ff */
[----:B--2---:R-:W-:-:S02]  /*93a0*/  SHF.L.U32 R251, R251, 0x10, RZ ;  /* 0x00000010fbfb7819 */ /* 0x004fc400000006ff */
[----:B------:R-:W-:-:S05]  /*93b0*/  SHF.L.U32 R73, R73, 0x10, RZ ;  /* 0x0000001049497819 */ /* 0x000fca00000006ff */
[C---:B------:R-:W-:Y:S01]  /*93c0*/  FFMA.FTZ R73, R78.reuse, R73, R251 ;  /* 0x000000494e497223 */ /* 0x040fe200000100fb */
[----:B------:R-:W-:Y:S01]  /*93d0*/  FFMA.FTZ R78, R78, R79, R249 ;  /* 0x0000004f4e4e7223 */ /* 0x000fe200000100f9 */
[----:B------:R-:W2:Y:S04]  /*93e0*/  LDL R251, [R1+0x34] ;  /* 0x0000340001fb7983 */ /* 0x000ea80000100800 */
[----:B------:R-:W3:Y:S01]  /*93f0*/  LDL R249, [R1+0x44] ;  /* 0x0000440001f97983 */ /* 0x000ee20000100800 */
[----:B------:R-:W-:-:S04]  /*9400*/  FADD.FTZ R74, -R242, R74 ;  /* 0x0000004af24a7221 */ /* 0x000fc80000010100 */
[----:B------:R-:W-:Y:S01]  /*9410*/  FMUL.FTZ R79, R243, R74 ;  /* 0x0000004af34f7220 */ /* 0x000fe20000410000 */
[----:B------:R-:W-:Y:S01]  /*9420*/  FADD.FTZ R75, -R242, R75 ;  /* 0x0000004bf24b7221 */ /* 0x000fe20000010100 */
[----:B---3--:R-:W-:Y:S01]  /*9430*/  SHF.L.U32 R74, R249, 0x10, RZ ;  /* 0x00000010f94a7819 */ /* 0x008fe200000006ff */
[----:B------:R-:W-:-:S04]  /*9440*/  IMAD.U32 R249, R135, 0x10000, RZ ;  /* 0x0001000087f97824 */ /* 0x000fc800078e00ff */
[----:B------:R-:W-:Y:S01]  /*9450*/  FFMA.FTZ R74, R79, R74, R249 ;  /* 0x0000004a4f4a7223 */ /* 0x000fe200000100f9 */
[----:B--2---:R-:W-:Y:S02]  /*9460*/  SHF.L.U32 R249, R251, 0x10, RZ ;  /* 0x00000010fbf97819 */ /* 0x004fe400000006ff */
[----:B------:R-:W-:-:S05]  /*9470*/  SHF.L.U32 R251, R95, 0x10, RZ ;  /* 0x000000105ffb7819 */ /* 0x000fca00000006ff */
[----:B------:R-:W-:Y:S01]  /*9480*/  FFMA.FTZ R79, R79, R249, R251 ;  /* 0x000000f94f4f7223 */ /* 0x000fe200000100fb */
[----:B------:R-:W-:Y:S01]  /*9490*/  FMUL.FTZ R249, R243, R75 ;  /* 0x0000004bf3f97220 */ /* 0x000fe20000410000 */
[----:B------:R-:W2:Y:S04]  /*94a0*/  LDL R251, [R1+0x78] ;  /* 0x0000780001fb7983 */ /* 0x000ea80000100800 */
[----:B------:R-:W3:Y:S01]  /*94b0*/  LDL R75, [R1+0x74] ;  /* 0x00007400014b7983 */ /* 0x000ee20000100800 */
[----:B--2---:R-:W-:Y:S02]  /*94c0*/  SHF.L.U32 R251, R251, 0x10, RZ ;  /* 0x00000010fbfb7819 */ /* 0x004fe400000006ff */
[----:B---3--:R-:W-:-:S05]  /*94d0*/  SHF.L.U32 R75, R75, 0x10, RZ ;  /* 0x000000104b4b7819 */ /* 0x008fca00000006ff */
[----:B------:R-:W-:-:S05]  /*94e0*/  FFMA.FTZ R75, R249, R75, R251 ;  /* 0x0000004bf94b7223 */ /* 0x000fca00000100fb */
[----:B------:R-:W-:Y:S02]  /*94f0*/  F2FP.BF16.F32.PACK_AB R75, R75, R74 ;  /* 0x0000004a4b4b723e */ /* 0x000fe400000010ff */
[----:B------:R-:W-:Y:S02]  /*9500*/  F2FP.BF16.F32.PACK_AB R74, R73, R72 ;  /* 0x00000048494a723e */ /* 0x000fe400000010ff */
[----:B------:R-:W-:Y:S02]  /*9510*/  F2FP.BF16.F32.PACK_AB R73, R77, R76 ;  /* 0x0000004c4d49723e */ /* 0x000fe400000010ff */
[----:B------:R-:W0:Y:S01]  /*9520*/  LDC.64 R76, c[0x0][0x428] ;  /* 0x00010a00ff4c7b82 */ /* 0x000e220000000a00 */
[----:B------:R-:W-:Y:S02]  /*9530*/  F2FP.BF16.F32.PACK_AB R72, R250, R85 ;  /* 0x00000055fa48723e */ /* 0x000fe400000010ff */
[----:B------:R2:W5:Y:S05]  /*9540*/  LDL.LU R85, [R1+0x2d8] ;  /* 0x0002d80001557983 */ /* 0x00056a0000300800 */
[----:B------:R-:W1:Y:S01]  /*9550*/  LDC.64 R250, c[0x0][0x430] ;  /* 0x00010c00fffa7b82 */ /* 0x000e620000000a00 */
[----:B0-----:R-:W-:-:S05]  /*9560*/  IMAD.WIDE.U32 R76, R0, 0x10, R76 ;  /* 0x00000010004c7825 */ /* 0x001fca00078e004c */
[----:B------:R0:W-:Y:S04]  /*9570*/  STG.E.128 desc[UR6][R76.64], R72 ;  /* 0x000000484c007986 */ /* 0x0001e8000c101d06 */
[----:B0-----:R-:W3:Y:S04]  /*9580*/  LDL R76, [R1+0x7c] ;  /* 0x00007c00014c7983 */ /* 0x001ee80000100800 */
[----:B------:R-:W4:Y:S01]  /*9590*/  LDL R77, [R1+0x80] ;  /* 0x00008000014d7983 */ /* 0x000f220000100800 */
[----:B------:R-:W-:-:S03]  /*95a0*/  F2FP.BF16.F32.PACK_AB R78, R78, R84 ;  /* 0x000000544e4e723e */ /* 0x000fc600000010ff */
[----:B------:R-:W2:Y:S04]  /*95b0*/  LDL R74, [R1+0x18] ;  /* 0x00001800014a7983 */ /* 0x000ea80000100800 */
[----:B------:R0:W5:Y:S01]  /*95c0*/  LDL.LU R84, [R1+0x2d4] ;  /* 0x0002d40001547983 */ /* 0x0001620000300800 */
[----:B---3--:R-:W-:Y:S01]  /*95d0*/  SHF.L.U32 R72, R76, 0x10, RZ ;  /* 0x000000104c487819 */ /* 0x008fe200000006ff */
[----:B----4-:R-:W-:-:S04]  /*95e0*/  IMAD.U32 R73, R77, 0x10000, RZ ;  /* 0x000100004d497824 */ /* 0x010fc800078e00ff */
[----:B------:R-:W-:Y:S01]  /*95f0*/  FFMA.FTZ R72, R249, R72, R73 ;  /* 0x00000048f9487223 */ /* 0x000fe20000010049 */
[----:B------:R-:W-:Y:S02]  /*9600*/  F2FP.BF16.F32.PACK_AB R77, R83, R82 ;  /* 0x00000052534d723e */ /* 0x000fe400000010ff */
[----:B------:R-:W-:Y:S01]  /*9610*/  F2FP.BF16.F32.PACK_AB R76, R81, R80 ;  /* 0x00000050514c723e */ /* 0x000fe200000010ff */
[----:B------:R0:W5:Y:S01]  /*9620*/  LDL.LU R83, [R1+0x2d0] ;  /* 0x0002d00001537983 */ /* 0x0001620000300800 */
[----:B------:R-:W-:Y:S01]  /*9630*/  F2FP.BF16.F32.PACK_AB R79, R72, R79 ;  /* 0x0000004f484f723e */ /* 0x000fe200000010ff */
[----:B-1----:R-:W-:Y:S02]  /*9640*/  IMAD.WIDE.U32 R72, R0, 0x10, R250 ;  /* 0x0000001000487825 */ /* 0x002fe400078e00fa */
[----:B------:R0:W5:Y:S04]  /*9650*/  LDL.LU R82, [R1+0x2cc] ;  /* 0x0002cc0001527983 */ /* 0x0001680000300800 */
[----:B------:R0:W5:Y:S04]  /*9660*/  LDL.LU R81, [R1+0x2c8] ;  /* 0x0002c80001517983 */ /* 0x0001680000300800 */
[----:B------:R0:W5:Y:S04]  /*9670*/  LDL.LU R80, [R1+0x2c4] ;  /* 0x0002c40001507983 */ /* 0x0001680000300800 */
[----:B------:R1:W-:Y:S04]  /*9680*/  STG.E.128 desc[UR6][R72.64], R76 ;  /* 0x0000004c48007986 */ /* 0x0003e8000c101d06 */
[----:B------:R-:W3:Y:S04]  /*9690*/  LDL R249, [R1+0xa8] ;  /* 0x0000a80001f97983 */ /* 0x000ee80000100800 */
[----:B-1----:R-:W4:Y:S04]  /*96a0*/  LDL R73, [R1+0x1c] ;  /* 0x00001c0001497983 */ /* 0x002f280000100800 */
[----:B------:R-:W3:Y:S04]  /*96b0*/  LDL R78, [R1+0x20] ;  /* 0x00002000014e7983 */ /* 0x000ee80000100800 */
[----:B------:R-:W3:Y:S04]  /*96c0*/  LDL R79, [R1+0xa4] ;  /* 0x0000a400014f7983 */ /* 0x000ee80000100800 */
[----:B------:R-:W3:Y:S01]  /*96d0*/  LDL R77, [R1+0x24] ;  /* 0x00002400014d7983 */ /* 0x000ee20000100800 */
[C---:B------:R-:W-:Y:S01]  /*96e0*/  FADD.FTZ R0, -R242.reuse, R68 ;  /* 0x00000044f2007221 */ /* 0x040fe20000010100 */
[----:B------:R-:W-:Y:S01]  /*96f0*/  FADD.FTZ R68, -R242, R70 ;  /* 0x00000046f2447221 */ /* 0x000fe20000010100 */
[----:B------:R-:W-:-:S02]  /*9700*/  SHF.L.U32 R72, R137, 0x10, RZ ;  /* 0x0000001089487819 */ /* 0x000fc400000006ff */
[C---:B------:R-:W-:Y:S01]  /*9710*/  FMUL.FTZ R70, R243.reuse, R0 ;  /* 0x00000000f3467220 */ /* 0x040fe20000410000 */
[----:B------:R-:W-:Y:S01]  /*9720*/  FMUL.FTZ R0, R243, R68 ;  /* 0x00000044f3007220 */ /* 0x000fe20000410000 */
[----:B--2---:R-:W-:Y:S02]  /*9730*/  SHF.L.U32 R74, R74, 0x10, RZ ;  /* 0x000000104a4a7819 */ /* 0x004fe400000006ff */
[----:B------:R-:W-:Y:S01]  /*9740*/  SHF.L.U32 R75, R136, 0x10, RZ ;  /* 0x00000010884b7819 */ /* 0x000fe200000006ff */
[C---:B------:R-:W-:Y:S01]  /*9750*/  FADD.FTZ R65, -R242.reuse, R65 ;  /* 0x00000041f2417221 */ /* 0x040fe20000010100 */
[----:B------:R-:W-:Y:S02]  /*9760*/  SHF.L.U32 R76, R139, 0x10, RZ ;  /* 0x000000108b4c7819 */ /* 0x000fe400000006ff */
[----:B----4-:R-:W-:Y:S01]  /*9770*/  SHF.L.U32 R68, R73, 0x10, RZ ;  /* 0x0000001049447819 */ /* 0x010fe200000006ff */
[----:B------:R-:W-:Y:S01]  /*9780*/  FADD.FTZ R73, -R242, R64 ;  /* 0x00000040f2497221 */ /* 0x000fe20000010100 */
[----:B------:R-:W-:-:S03]  /*9790*/  FFMA.FTZ R64, R70, R74, R75 ;  /* 0x0000004a46407223 */ /* 0x000fc6000001004b */
[----:B------:R-:W-:Y:S01]  /*97a0*/  FFMA.FTZ R68, R0, R68, R72 ;  /* 0x0000004400447223 */ /* 0x000fe20000010048 */
[----:B------:R-:W-:Y:S01]  /*97b0*/  FMUL.FTZ R72, R243, R73 ;  /* 0x00000049f3487220 */ /* 0x000fe20000410000 */
[----:B---3--:R-:W-:Y:S01]  /*97c0*/  SHF.L.U32 R73, R78, 0x10, RZ ;  /* 0x000000104e497819 */ /* 0x008fe200000006ff */
[----:B------:R-:W-:Y:S02]  /*97d0*/  IMAD.U32 R74, R138, 0x10000, RZ ;  /* 0x000100008a4a7824 */ /* 0x000fe400078e00ff */
[----:B------:R-:W-:Y:S01]  /*97e0*/  FADD.FTZ R75, -R242, R66 ;  /* 0x00000042f24b7221 */ /* 0x000fe20000010100 */
[----:B------:R-:W-:Y:S01]  /*97f0*/  SHF.L.U32 R78, R249, 0x10, RZ ;  /* 0x00000010f94e7819 */ /* 0x000fe200000006ff */
[----:B------:R-:W-:Y:S01]  /*9800*/  FFMA.FTZ R66, R72, R73, R74 ;  /* 0x0000004948427223 */ /* 0x000fe2000001004a */
[C---:B------:R-:W-:Y:S01]  /*9810*/  FMUL.FTZ R74, R243.reuse, R65 ;  /* 0x00000041f34a7220 */ /* 0x040fe20000410000 */
[----:B------:R-:W-:Y:S01]  /*9820*/  FMUL.FTZ R73, R243, R75 ;  /* 0x0000004bf3497220 */ /* 0x000fe20000410000 */
[----:B------:R-:W-:Y:S01]  /*9830*/  SHF.L.U32 R65, R79, 0x10, RZ ;  /* 0x000000104f417819 */ /* 0x000fe200000006ff */
[C---:B------:R-:W-:Y:S01]  /*9840*/  FADD.FTZ R69, -R242.reuse, R69 ;  /* 0x00000045f2457221 */ /* 0x040fe20000010100 */
[----:B------:R-:W-:Y:S01]  /*9850*/  SHF.L.U32 R75, R77, 0x10, RZ ;  /* 0x000000104d4b7819 */ /* 0x000fe200000006ff */
[----:B------:R-:W-:Y:S01]  /*9860*/  FADD.FTZ R77, -R242, R67 ;  /* 0x00000043f24d7221 */ /* 0x000fe20000010100 */
[----:B------:R-:W2:Y:S01]  /*9870*/  LDL R79, [R1+0x88] ;  /* 0x00008800014f7983 */ /* 0x000ea20000100800 */
[----:B------:R-:W-:-:S02]  /*9880*/  FFMA.FTZ R65, R74, R65, R78 ;  /* 0x000000414a417223 */ /* 0x000fc4000001004e */
[----:B------:R-:W-:Y:S01]  /*9890*/  FFMA.FTZ R67, R73, R75, R76 ;  /* 0x0000004b49437223 */ /* 0x000fe2000001004c */
[----:B------:R-:W3:Y:S04]  /*98a0*/  LDL R78, [R1+0xb4] ;  /* 0x0000b400014e7983 */ /* 0x000ee80000100800 */
[----:B------:R-:W4:Y:S01]  /*98b0*/  LDL R76, [R1+0xb8] ;  /* 0x0000b800014c7983 */ /* 0x000f220000100800 */
[C---:B------:R-:W-:Y:S01]  /*98c0*/  FMUL.FTZ R75, R243.reuse, R77 ;  /* 0x0000004df34b7220 */ /* 0x040fe20000410000 */
[----:B------:R-:W-:Y:S01]  /*98d0*/  FADD.FTZ R77, -R242, R71 ;  /* 0x00000047f24d7221 */ /* 0x000fe20000010100 */
[----:B------:R-:W-:Y:S01]  /*98e0*/  FMUL.FTZ R71, R243, R69 ;  /* 0x00000045f3477220 */ /* 0x000fe20000410000 */
[----:B------:R-:W2:Y:S04]  /*98f0*/  LDL R249, [R1+0x98] ;  /* 0x0000980001f97983 */ /* 0x000ea80000100800 */
[----:B------:R-:W2:Y:S01]  /*9900*/  LDL R69, [R1+0x84] ;  /* 0x0000840001457983 */ /* 0x000ea20000100800 */
[----:B---3--:R-:W-:Y:S01]  /*9910*/  SHF.L.U32 R78, R78, 0x10, RZ ;  /* 0x000000104e4e7819 */ /* 0x008fe200000006ff */
[----:B----4-:R-:W-:-:S04]  /*9920*/  IMAD.U32 R76, R76, 0x10000, RZ ;  /* 0x000100004c4c7824 */ /* 0x010fc800078e00ff */
[----:B------:R-:W-:Y:S01]  /*9930*/  FFMA.FTZ R78, R75, R78, R76 ;  /* 0x0000004e4b4e7223 */ /* 0x000fe2000001004c */
[----:B------:R-:W-:Y:S02]  /*9940*/  FMUL.FTZ R76, R243, R77 ;  /* 0x0000004df34c7220 */ /* 0x000fe40000410000 */
[----:B------:R-:W3:Y:S01]  /*9950*/  LDL R77, [R1+0x94] ;  /* 0x00009400014d7983 */ /* 0x000ee20000100800 */
[----:B--2---:R-:W-:Y:S02]  /*9960*/  SHF.L.U32 R69, R69, 0x10, RZ ;  /* 0x0000001045457819 */ /* 0x004fe400000006ff */
[----:B------:R-:W-:Y:S02]  /*9970*/  SHF.L.U32 R79, R79, 0x10, RZ ;  /* 0x000000104f4f7819 */ /* 0x000fe400000006ff */
[----:B------:R-:W-:-:S03]  /*9980*/  F2FP.BF16.F32.PACK_AB R67, R78, R67 ;  /* 0x000000434e43723e */ /* 0x000fc600000010ff */
[----:B------:R-:W-:Y:S02]  /*9990*/  FFMA.FTZ R69, R71, R69, R79 ;  /* 0x0000004547457223 */ /* 0x000fe4000001004f */
[----:B------:R-:W1:Y:S01]  /*99a0*/  LDC.64 R78, c[0x0][0x428] ;  /* 0x00010a00ff4e7b82 */ /* 0x000e620000000a00 */
[----:B------:R-:W-:Y:S02]  /*99b0*/  SHF.L.U32 R249, R249, 0x10, RZ ;  /* 0x00000010f9f97819 */ /* 0x000fe400000006ff */
[----:B------:R-:W-:Y:S02]  /*99c0*/  F2FP.BF16.F32.PACK_AB R66, R65, R66 ;  /* 0x000000424142723e */ /* 0x000fe400000010ff */
[----:B------:R-:W-:Y:S02]  /*99d0*/  F2FP.BF16.F32.PACK_AB R64, R69, R64 ;  /* 0x000000404540723e */ /* 0x000fe400000010ff */
[----:B---3--:R-:W-:-:S05]  /*99e0*/  SHF.L.U32 R77, R77, 0x10, RZ ;  /* 0x000000104d4d7819 */ /* 0x008fca00000006ff */
[----:B------:R-:W-:Y:S02]  /*99f0*/  FFMA.FTZ R77, R76, R77, R249 ;  /* 0x0000004d4c4d7223 */ /* 0x000fe400000100f9 */
[----:B------:R-:W2:Y:S03]  /*9a00*/  LDL R249, [R1+0xbc] ;  /* 0x0000bc0001f97983 */ /* 0x000ea60000100800 */
[----:B------:R-:W-:Y:S01]  /*9a10*/  F2FP.BF16.F32.PACK_AB R65, R77, R68 ;  /* 0x000000444d41723e */ /* 0x000fe200000010ff */
[----:B-1----:R-:W-:Y:S01]  /*9a20*/  IMAD.WIDE.U32 R68, R244, 0x10, R78 ;  /* 0x00000010f4447825 */ /* 0x002fe200078e004e */
[----:B------:R-:W3:Y:S04]  /*9a30*/  LDL R77, [R1+0x90] ;  /* 0x00009000014d7983 */ /* 0x000ee80000100800 */
[----:B------:R1:W-:Y:S04]  /*9a40*/  STG.E.128 desc[UR6][R68.64], R64 ;  /* 0x0000004044007986 */ /* 0x0003e8000c101d06 */
[----:B------:R-:W4:Y:S04]  /*9a50*/  LDL R79, [R1+0xc0] ;  /* 0x0000c000014f7983 */ /* 0x000f280000100800 */
[----:B------:R-:W3:Y:S04]  /*9a60*/  LDL R78, [R1+0x8c] ;  /* 0x00008c00014e7983 */ /* 0x000ee80000100800 */
[----:B-1----:R-:W2:Y:S04]  /*9a70*/  LDL R65, [R1+0x8] ;  /* 0x0000080001417983 */ /* 0x002ea80000100800 */
[----:B------:R-:W4:Y:S04]  /*9a80*/  LDL R66, [R1+0xc] ;  /* 0x00000c0001427983 */ /* 0x000f280000100800 */
[----:B------:R-:W3:Y:S04]  /*9a90*/  LDL R67, [R1+0x10] ;  /* 0x0000100001437983 */ /* 0x000ee80000100800 */
[----:B------:R-:W3:Y:S04]  /*9aa0*/  LDL R68, [R1+0xb0] ;  /* 0x0000b00001447983 */ /* 0x000ee80000100800 */
[----:B------:R-:W3:Y:S01]  /*9ab0*/  LDL R69, [R1+0x14] ;  /* 0x0000140001457983 */ /* 0x000ee20000100800 */
[----:B--2---:R-:W-:Y:S01]  /*9ac0*/  SHF.L.U32 R64, R65, 0x10, RZ ;  /* 0x0000001041407819 */ /* 0x004fe200000006ff */
[----:B------:R-:W-:-:S04]  /*9ad0*/  IMAD.U32 R65, R96, 0x10000, RZ ;  /* 0x0001000060417824 */ /* 0x000fc800078e00ff */
[----:B------:R-:W-:Y:S01]  /*9ae0*/  FFMA.FTZ R64, R70, R64, R65 ;  /* 0x0000004046407223 */ /* 0x000fe20000010041 */
[----:B----4-:R-:W-:Y:S01]  /*9af0*/  SHF.L.U32 R65, R66, 0x10, RZ ;  /* 0x0000001042417819 */ /* 0x010fe200000006ff */
[----:B------:R-:W2:Y:S01]  /*9b00*/  LDL R70, [R1+0xac] ;  /* 0x0000ac0001467983 */ /* 0x000ea20000100800 */
[----:B------:R-:W-:-:S05]  /*9b10*/  SHF.L.U32 R66, R97, 0x10, RZ ;  /* 0x0000001061427819 */ /* 0x000fca00000006ff */
[----:B------:R-:W-:Y:S02]  /*9b20*/  FFMA.FTZ R0, R0, R65, R66 ;  /* 0x0000004100007223 */ /* 0x000fe40000010042 */
[----:B------:R-:W4:Y:S04]  /*9b30*/  LDL R65, [R1+0x9c] ;  /* 0x00009c0001417983 */ /* 0x000f280000100800 */
[----:B------:R-:W2:Y:S01]  /*9b40*/  LDL R66, [R1+0xa0] ;  /* 0x0000a00001427983 */ /* 0x000ea20000100800 */
[----:B---3--:R-:W-:Y:S02]  /*9b50*/  SHF.L.U32 R68, R68, 0x10, RZ ;  /* 0x0000001044447819 */ /* 0x008fe400000006ff */
[----:B----4-:R-:W-:Y:S02]  /*9b60*/  SHF.L.U32 R65, R65, 0x10, RZ ;  /* 0x0000001041417819 */ /* 0x010fe400000006ff */
[----:B--2---:R-:W-:-:S05]  /*9b70*/  SHF.L.U32 R66, R66, 0x10, RZ ;  /* 0x0000001042427819 */ /* 0x004fca00000006ff */
[----:B------:R-:W-:Y:S01]  /*9b80*/  FFMA.FTZ R65, R76, R65, R66 ;  /* 0x000000414c417223 */ /* 0x000fe20000010042 */
[----:B------:R-:W-:Y:S01]  /*9b90*/  SHF.L.U32 R66, R67, 0x10, RZ ;  /* 0x0000001043427819 */ /* 0x000fe200000006ff */
[----:B------:R-:W-:Y:S01]  /*9ba0*/  IMAD.U32 R67, R98, 0x10000, RZ ;  /* 0x0001000062437824 */ /* 0x000fe200078e00ff */
[----:B------:R-:W2:Y:S03]  /*9bb0*/  LDL R76, [R1+0xc4] ;  /* 0x0000c400014c7983 */ /* 0x000ea60000100800 */
[----:B------:R-:W-:Y:S01]  /*9bc0*/  FFMA.FTZ R66, R72, R66, R67 ;  /* 0x0000004248427223 */ /* 0x000fe20000010043 */
[----:B------:R-:W-:Y:S01]  /*9bd0*/  SHF.L.U32 R67, R70, 0x10, RZ ;  /* 0x0000001046437819 */ /* 0x000fe200000006ff */
[----:B------:R-:W-:Y:S02]  /*9be0*/  IMAD.U32 R70, R79, 0x10000, RZ ;  /* 0x000100004f467824 */ /* 0x000fe400078e00ff */
[----:B------:R-:W3:Y:S02]  /*9bf0*/  LDL R79, [R1+0xe8] ;  /* 0x0000e800014f7983 */ /* 0x000ee40000100800 */
[----:B------:R-:W-:Y:S01]  /*9c00*/  FFMA.FTZ R68, R74, R67, R68 ;  /* 0x000000434a447223 */ /* 0x000fe20000010044 */
[----:B------:R-:W-:Y:S01]  /*9c10*/  SHF.L.U32 R67, R69, 0x10, RZ ;  /* 0x0000001045437819 */ /* 0x000fe200000006ff */
[----:B------:R-:W4:Y:S01]  /*9c20*/  LDL R74, [R1+0xd8] ;  /* 0x0000d800014a7983 */ /* 0x000f220000100800 */
[----:B------:R-:W-:-:S05]  /*9c30*/  SHF.L.U32 R69, R99, 0x10, RZ ;  /* 0x0000001063457819 */ /* 0x000fca00000006ff */
[----:B------:R-:W-:Y:S01]  /*9c40*/  FFMA.FTZ R67, R73, R67, R69 ;  /* 0x0000004349437223 */ /* 0x000fe20000010045 */
[----:B------:R-:W-:Y:S01]  /*9c50*/  SHF.L.U32 R69, R249, 0x10, RZ ;  /* 0x00000010f9457819 */ /* 0x000fe200000006ff */
[----:B------:R-:W4:Y:S04]  /*9c60*/  LDL R73, [R1+0xc8] ;  /* 0x0000c80001497983 */ /* 0x000f280000100800 */
[----:B------:R-:W2:Y:S01]  /*9c70*/  LDL R249, [R1+0xe4] ;  /* 0x0000e40001f97983 */ /* 0x000ea20000100800 */
[----:B------:R-:W-:Y:S01]  /*9c80*/  FFMA.FTZ R69, R75, R69, R70 ;  /* 0x000000454b457223 */ /* 0x000fe20000010046 */
[----:B------:R-:W-:Y:S02]  /*9c90*/  SHF.L.U32 R70, R78, 0x10, RZ ;  /* 0x000000104e467819 */ /* 0x000fe400000006ff */
[----:B------:R-:W-:Y:S01]  /*9ca0*/  SHF.L.U32 R72, R77, 0x10, RZ ;  /* 0x000000104d487819 */ /* 0x000fe200000006ff */
[----:B------:R-:W4:Y:S04]  /*9cb0*/  LDL R78, [R1+0xf4] ;  /* 0x0000f400014e7983 */ /* 0x000f280000100800 */
[----:B------:R-:W4:Y:S04]  /*9cc0*/  LDL R77, [R1+0xf8] ;  /* 0x0000f800014d7983 */ /* 0x000f280000100800 */
[----:B------:R-:W4:Y:S01]  /*9cd0*/  LDL R75, [R1+0xd4] ;  /* 0x0000d400014b7983 */ /* 0x000f220000100800 */
[----:B------:R-:W-:Y:S01]  /*9ce0*/  FFMA.FTZ R71, R71, R70, R72 ;  /* 0x0000004647477223 */ /* 0x000fe20000010048 */
[----:B------:R-:W-:Y:S01]  /*9cf0*/  F2FP.BF16.F32.PACK_AB R67, R69, R67 ;  /* 0x000000434543723e */ /* 0x000fe200000010ff */
[----:B------:R-:W-:Y:S01]  /*9d00*/  FADD.FTZ R60, -R242, R60 ;  /* 0x0000003cf23c7221 */ /* 0x000fe20000010100 */
[----:B------:R-:W-:Y:S01]  /*9d10*/  F2FP.BF16.F32.PACK_AB R66, R68, R66 ;  /* 0x000000424442723e */ /* 0x000fe200000010ff */
[----:B------:R-:W-:Y:S01]  /*9d20*/  IMAD.WIDE.U32 R68, R244, 0x10, R250 ;  /* 0x00000010f4447825 */ /* 0x000fe200078e00fa */
[----:B------:R-:W-:-:S02]  /*9d30*/  F2FP.BF16.F32.PACK_AB R65, R65, R0 ;  /* 0x000000004141723e */ /* 0x000fc400000010ff */
[----:B------:R-:W-:Y:S01]  /*9d40*/  F2FP.BF16.F32.PACK_AB R64, R71, R64 ;  /* 0x000000404740723e */ /* 0x000fe200000010ff */
[C---:B------:R-:W-:Y:S01]  /*9d50*/  FADD.FTZ R0, -R242.reuse, R62 ;  /* 0x0000003ef2007221 */ /* 0x040fe20000010100 */
[----:B------:R-:W-:Y:S01]  /*9d60*/  FMUL.FTZ R62, R243, R60 ;  /* 0x0000003cf33e7220 */ /* 0x000fe20000410000 */
[----:B------:R-:W-:Y:S01]  /*9d70*/  SHF.L.U32 R60, R233, 0x10, RZ ;  /* 0x00000010e93c7819 */ /* 0x000fe200000006ff */
[----:B------:R-:W-:Y:S01]  /*9d80*/  FADD.FTZ R57, -R242, R57 ;  /* 0x00000039f2397221 */ /* 0x000fe20000010100 */
[----:B------:R1:W-:Y:S01]  /*9d90*/  STG.E.128 desc[UR6][R68.64], R64 ;  /* 0x0000004044007986 */ /* 0x0003e2000c101d06 */
[----:B------:R-:W-:-:S03]  /*9da0*/  FMUL.FTZ R0, R243, R0 ;  /* 0x00000000f3007220 */ /* 0x000fc60000410000 */
[----:B------:R-:W4:Y:S01]  /*9db0*/  LDL R244, [R1+0xdc] ;  /* 0x0000dc0001f47983 */ /* 0x000f220000100800 */
[----:B-1----:R-:W-:Y:S01]  /*9dc0*/  SHF.L.U32 R66, R232, 0x10, RZ ;  /* 0x00000010e8427819 */ /* 0x002fe200000006ff */
[----:B------:R-:W-:Y:S01]  /*9dd0*/  IMAD.U32 R64, R141, 0x10000, RZ ;  /* 0x000100008d407824 */ /* 0x000fe200078e00ff */
[----:B------:R-:W-:Y:S01]  /*9de0*/  SHF.L.U32 R67, R140, 0x10, RZ ;  /* 0x000000108c437819 */ /* 0x000fe200000006ff */
[----:B------:R-:W-:Y:S02]  /*9df0*/  FADD.FTZ R65, -R242, R56 ;  /* 0x00000038f2417221 */ /* 0x000fe40000010100 */
[----:B------:R-:W-:Y:S02]  /*9e00*/  FFMA.FTZ R60, R0, R60, R64 ;  /* 0x0000003c003c7223 */ /* 0x000fe40000010040 */
[----:B------:R-:W-:Y:S01]  /*9e10*/  FFMA.FTZ R56, R62, R66, R67 ;  /* 0x000000423e387223 */ /* 0x000fe20000010043 */
[----:B------:R-:W-:Y:S01]  /*9e20*/  FMUL.FTZ R64, R243, R65 ;  /* 0x00000041f3407220 */ /* 0x000fe20000410000 */
[----:B------:R-:W-:-:S02]  /*9e30*/  SHF.L.U32 R65, R234, 0x10, RZ ;  /* 0x00000010ea417819 */ /* 0x000fc400000006ff */
[----:B------:R-:W-:Y:S01]  /*9e40*/  SHF.L.U32 R66, R142, 0x10, RZ ;  /* 0x000000108e427819 */ /* 0x000fe200000006ff */
[----:B------:R-:W-:Y:S01]  /*9e50*/  FADD.FTZ R67, -R242, R58 ;  /* 0x0000003af2437221 */ /* 0x000fe20000010100 */
[----:B------:R-:W-:-:S03]  /*9e60*/  IMAD.U32 R68, R143, 0x10000, RZ ;  /* 0x000100008f447824 */ /* 0x000fc600078e00ff */
[----:B------:R-:W-:Y:S01]  /*9e70*/  FFMA.FTZ R58, R64, R65, R66 ;  /* 0x00000041403a7223 */ /* 0x000fe20000010042 */
[C---:B------:R-:W-:Y:S01]  /*9e80*/  FMUL.FTZ R66, R243.reuse, R57 ;  /* 0x00000039f3427220 */ /* 0x040fe20000410000 */
[----:B------:R-:W-:Y:S01]  /*9e90*/  FMUL.FTZ R65, R243, R67 ;  /* 0x00000043f3417220 */ /* 0x000fe20000410000 */
[----:B------:R-:W-:Y:S01]  /*9ea0*/  SHF.L.U32 R67, R235, 0x10, RZ ;  /* 0x00000010eb437819 */ /* 0x000fe200000006ff */
[----:B------:R-:W-:-:S04]  /*9eb0*/  FADD.FTZ R69, -R242, R59 ;  /* 0x0000003bf2457221 */ /* 0x000fc80000010100 */
[----:B------:R-:W-:Y:S01]  /*9ec0*/  FFMA.FTZ R59, R65, R67, R68 ;  /* 0x00000043413b7223 */ /* 0x000fe20000010044 */
[----:B------:R-:W-:Y:S01]  /*9ed0*/  FMUL.FTZ R67, R243, R69 ;  /* 0x00000045f3437220 */ /* 0x000fe20000410000 */
[C---:B------:R-:W-:Y:S01]  /*9ee0*/  FADD.FTZ R61, -R242.reuse, R61 ;  /* 0x0000003df23d7221 */ /* 0x040fe20000010100 */
[----:B------:R-:W-:-:S03]  /*9ef0*/  FADD.FTZ R69, -R242, R63 ;  /* 0x0000003ff2457221 */ /* 0x000fc60000010100 */
[----:B------:R-:W-:Y:S01]  /*9f00*/  FMUL.FTZ R63, R243, R61 ;  /* 0x0000003df33f7220 */ /* 0x000fe20000410000 */
[----:B---3--:R-:W-:Y:S02]  /*9f10*/  SHF.L.U32 R70, R79, 0x10, RZ ;  /* 0x000000104f467819 */ /* 0x008fe400000006ff */
[----:B------:R-:W3:Y:S01]  /*9f20*/  LDL R79, [R1+0xe0] ;  /* 0x0000e000014f7983 */ /* 0x000ee20000100800 */
[----:B--2---:R-:W-:-:S05]  /*9f30*/  SHF.L.U32 R57, R249, 0x10, RZ ;  /* 0x00000010f9397819 */ /* 0x004fca00000006ff */
[----:B------:R-:W-:Y:S01]  /*9f40*/  FFMA.FTZ R57, R66, R57, R70 ;  /* 0x0000003942397223 */ /* 0x000fe20000010046 */
[----:B----4-:R-:W-:Y:S02]  /*9f50*/  SHF.L.U32 R70, R78, 0x10, RZ ;  /* 0x000000104e467819 */ /* 0x010fe400000006ff */
[----:B------:R-:W2:Y:S01]  /*9f60*/  LDL R78, [R1+0xec] ;  /* 0x0000ec00014e7983 */ /* 0x000ea20000100800 */
[----:B------:R-:W-:-:S03]  /*9f70*/  SHF.L.U32 R68, R77, 0x10, RZ ;  /* 0x000000104d447819 */ /* 0x000fc600000006ff */
[----:B------:R-:W4:Y:S02]  /*9f80*/  LDL R77, [R1+0xf0] ;  /* 0x0000f000014d7983 */ /* 0x000f240000100800 */
[----:B------:R-:W-:Y:S01]  /*9f90*/  FFMA.FTZ R70, R67, R70, R68 ;  /* 0x0000004643467223 */ /* 0x000fe20000010044 */
[----:B------:R-:W-:Y:S01]  /*9fa0*/  FMUL.FTZ R68, R243, R69 ;  /* 0x00000045f3447220 */ /* 0x000fe20000410000 */
[----:B------:R-:W-:Y:S02]  /*9fb0*/  SHF.L.U32 R61, R76, 0x10, RZ ;  /* 0x000000104c3d7819 */ /* 0x000fe400000006ff */
[----:B------:R-:W-:Y:S01]  /*9fc0*/  SHF.L.U32 R69, R75, 0x10, RZ ;  /* 0x000000104b457819 */ /* 0x000fe200000006ff */
[----:B------:R-:W2:Y:S04]  /*9fd0*/  LDL R76, [R1+0xfc] ;  /* 0x0000fc00014c7983 */ /* 0x000ea80000100800 */
[----:B------:R-:W2:Y:S01]  /*9fe0*/  LDL R75, [R1+0x100] ;  /* 0x00010000014b7983 */ /* 0x000ea20000100800 */
[----:B------:R-:W-:Y:S01]  /*9ff0*/  IMAD.U32 R71, R73, 0x10000, RZ ;  /* 0x0001000049477824 */ /* 0x000fe200078e00ff */
[----:B------:R-:W-:-:S02]  /*a000*/  F2FP.BF16.F32.PACK_AB R59, R70, R59 ;  /* 0x0000003b463b723e */ /* 0x000fc400000010ff */
[----:B------:R-:W-:Y:S01]  /*a010*/  SHF.L.U32 R72, R74, 0x10, RZ ;  /* 0x000000104a487819 */ /* 0x000fe200000006ff */
[----:B------:R-:W-:Y:S01]  /*a020*/  FFMA.FTZ R61, R63, R61, R71 ;  /* 0x0000003d3f3d7223 */ /* 0x000fe20000010047 */
[----:B------:R-:W-:Y:S01]  /*a030*/  F2FP.BF16.F32.PACK_AB R58, R57, R58 ;  /* 0x0000003a393a723e */ /* 0x000fe200000010ff */
[----:B------:R-:W1:Y:S01]  /*a040*/  LDC.64 R70, c[0x0][0x428] ;  /* 0x00010a00ff467b82 */ /* 0x000e620000000a00 */
[----:B------:R-:W2:Y:S01]  /*a050*/  LDL R74, [R1+0xcc] ;  /* 0x0000cc00014a7983 */ /* 0x000ea20000100800 */
[----:B------:R-:W-:Y:S01]  /*a060*/  FFMA.FTZ R69, R68, R69, R72 ;  /* 0x0000004544457223 */ /* 0x000fe20000010048 */
[----:B------:R-:W-:Y:S02]  /*a070*/  F2FP.BF16.F32.PACK_AB R56, R61, R56 ;  /* 0x000000383d38723e */ /* 0x000fe400000010ff */
[----:B------:R-:W2:Y:S02]  /*a080*/  LDL R73, [R1+0xd0] ;  /* 0x0000d00001497983 */ /* 0x000ea40000100800 */
[----:B------:R-:W-:-:S02]  /*a090*/  F2FP.BF16.F32.PACK_AB R57, R69, R60 ;  /* 0x0000003c4539723e */ /* 0x000fc400000010ff */
[----:B------:R-:W2:Y:S04]  /*a0a0*/  LDL R69, [R1+0x104] ;  /* 0x0001040001457983 */ /* 0x000ea80000100800 */
[----:B------:R-:W2:Y:S01]  /*a0b0*/  LDL R72, [R1+0x124] ;  /* 0x0001240001487983 */ /* 0x000ea20000100800 */
[----:B-1----:R-:W-:-:S03]  /*a0c0*/  IMAD.WIDE.U32 R60, R241, 0x10, R70 ;  /* 0x00000010f13c7825 */ /* 0x002fc600078e0046 */
[----:B------:R-:W2:Y:S04]  /*a0d0*/  LDL R71, [R1+0x134] ;  /* 0x0001340001477983 */ /* 0x000ea80000100800 */
[----:B------:R1:W-:Y:S04]  /*a0e0*/  STG.E.128 desc[UR6][R60.64], R56 ;  /* 0x000000383c007986 */ /* 0x0003e8000c101d06 */
[----:B------:R-:W2:Y:S01]  /*a0f0*/  LDL R70, [R1+0x138] ;  /* 0x0001380001467983 */ /* 0x000ea20000100800 */
[----:B-1----:R-:W-:Y:S02]  /*a100*/  SHF.L.U32 R56, R200, 0x10, RZ ;  /* 0x00000010c8387819 */ /* 0x002fe400000006ff */
[----:B------:R-:W-:-:S02]  /*a110*/  SHF.L.U32 R57, R100, 0x10, RZ ;  /* 0x0000001064397819 */ /* 0x000fc400000006ff */
[----:B------:R-:W-:-:S03]  /*a120*/  SHF.L.U32 R58, R101, 0x10, RZ ;  /* 0x00000010653a7819 */ /* 0x000fc600000006ff */
[----:B------:R-:W-:Y:S01]  /*a130*/  FFMA.FTZ R56, R62, R56, R57 ;  /* 0x000000383e387223 */ /* 0x000fe20000010039 */
[----:B------:R-:W-:-:S05]  /*a140*/  SHF.L.U32 R57, R201, 0x10, RZ ;  /* 0x00000010c9397819 */ /* 0x000fca00000006ff */
[----:B------:R-:W-:Y:S01]  /*a150*/  FFMA.FTZ R57, R0, R57, R58 ;  /* 0x0000003900397223 */ /* 0x000fe2000001003a */
[----:B------:R-:W-:Y:S01]  /*a160*/  SHF.L.U32 R0, R244, 0x10, RZ ;  /* 0x00000010f4007819 */ /* 0x000fe200000006ff */
[----:B------:R-:W-:Y:S02]  /*a170*/  IMAD.U32 R60, R103, 0x10000, RZ ;  /* 0x00010000673c7824 */ /* 0x000fe400078e00ff */
[----:B---3--:R-:W-:-:S04]  /*a180*/  IMAD.U32 R58, R79, 0x10000, RZ ;  /* 0x000100004f3a7824 */ /* 0x008fc800078e00ff */
[----:B------:R-:W-:Y:S01]  /*a190*/  FFMA.FTZ R68, R68, R0, R58 ;  /* 0x0000000044447223 */ /* 0x000fe2000001003a */
[----:B------:R-:W-:Y:S02]  /*a1a0*/  SHF.L.U32 R0, R202, 0x10, RZ ;  /* 0x00000010ca007819 */ /* 0x000fe400000006ff */
[----:B------:R-:W-:-:S05]  /*a1b0*/  SHF.L.U32 R58, R102, 0x10, RZ ;  /* 0x00000010663a7819 */ /* 0x000fca00000006ff */
[----:B------:R-:W-:Y:S01]  /*a1c0*/  FFMA.FTZ R58, R64, R0, R58 ;  /* 0x00000000403a7223 */ /* 0x000fe2000001003a */
[----:B----4-:R-:W-:Y:S01]  /*a1d0*/  SHF.L.U32 R59, R77, 0x10, RZ ;  /* 0x000000104d3b7819 */ /* 0x010fe200000006ff */
[----:B------:R-:W3:Y:S01]  /*a1e0*/  LDL R64, [R1+0x118] ;  /* 0x0001180001407983 */ /* 0x000ee20000100800 */
[----:B--2---:R-:W-:Y:S02]  /*a1f0*/  SHF.L.U32 R0, R78, 0x10, RZ ;  /* 0x000000104e007819 */ /* 0x004fe400000006ff */
[----:B------:R-:W-:-:S03]  /*a200*/  SHF.L.U32 R61, R75, 0x10, RZ ;  /* 0x000000104b3d7819 */ /* 0x000fc600000006ff */
[----:B------:R-:W-:Y:S01]  /*a210*/  FFMA.FTZ R0, R66, R0, R59 ;  /* 0x0000000042007223 */ /* 0x000fe2000001003b */
[----:B------:R-:W-:Y:S01]  /*a220*/  SHF.L.U32 R59, R203, 0x10, RZ ;  /* 0x00000010cb3b7819 */ /* 0x000fe200000006ff */
[----:B------:R-:W2:Y:S04]  /*a230*/  LDL R66, [R1+0x114] ;  /* 0x0001140001427983 */ /* 0x000ea80000100800 */
[----:B------:R-:W-:Y:S01]  /*a240*/  FFMA.FTZ R59, R65, R59, R60 ;  /* 0x0000003b413b7223 */ /* 0x000fe2000001003c */
[----:B------:R-:W-:Y:S01]  /*a250*/  SHF.L.U32 R60, R76, 0x10, RZ ;  /* 0x000000104c3c7819 */ /* 0x000fe200000006ff */
[----:B------:R-:W4:Y:S04]  /*a260*/  LDL R65, [R1+0x108] ;  /* 0x0001080001417983 */ /* 0x000f280000100800 */
[----:B------:R-:W-:Y:S01]  /*a270*/  FFMA.FTZ R60, R67, R60, R61 ;  /* 0x0000003c433c7223 */ /* 0x000fe2000001003d */
[----:B------:R-:W-:Y:S01]  /*a280*/  SHF.L.U32 R62, R73, 0x10, RZ ;  /* 0x00000010493e7819 */ /* 0x000fe200000006ff */
[----:B------:R-:W3:Y:S01]  /*a290*/  LDL R67, [R1+0x128] ;  /* 0x0001280001437983 */ /* 0x000ee20000100800 */
[----:B------:R-:W-:-:S02]  /*a2a0*/  SHF.L.U32 R61, R74, 0x10, RZ ;  /* 0x000000104a3d7819 */ /* 0x000fc400000006ff */
[----:B------:R-:W-:Y:S01]  /*a2b0*/  F2FP.BF16.F32.PACK_AB R59, R60, R59 ;  /* 0x0000003b3c3b723e */ /* 0x000fe200000010ff */
[----:B------:R-:W2:Y:S02]  /*a2c0*/  LDL R74, [R1+0x10c] ;  /* 0x00010c00014a7983 */ /* 0x000ea40000100800 */
[----:B------:R-:W-:Y:S01]  /*a2d0*/  FFMA.FTZ R63, R63, R61, R62 ;  /* 0x0000003d3f3f7223 */ /* 0x000fe2000001003e */
[----:B------:R-:W-:Y:S01]  /*a2e0*/  F2FP.BF16.F32.PACK_AB R58, R0, R58 ;  /* 0x0000003a003a723e */ /* 0x000fe200000010ff */
[----:B------:R-:W-:Y:S01]  /*a2f0*/  IMAD.WIDE.U32 R60, R241, 0x10, R250 ;  /* 0x00000010f13c7825 */ /* 0x000fe200078e00fa */
[----:B------:R-:W-:-:S03]  /*a300*/  F2FP.BF16.F32.PACK_AB R57, R68, R57 ;  /* 0x000000394439723e */ /* 0x000fc600000010ff */
[----:B------:R-:W-:Y:S01]  /*a310*/  FADD.FTZ R55, -R242, R55 ;  /* 0x00000037f2377221 */ /* 0x000fe20000010100 */
[----:B------:R-:W-:Y:S01]  /*a320*/  F2FP.BF16.F32.PACK_AB R56, R63, R56 ;  /* 0x000000383f38723e */ /* 0x000fe200000010ff */
[----:B------:R-:W2:Y:S04]  /*a330*/  LDL R73, [R1+0x11c] ;  /* 0x00011c0001497983 */ /* 0x000ea80000100800 */
[----:B------:R1:W-:Y:S01]  /*a340*/  STG.E.128 desc[UR6][R60.64], R56 ;  /* 0x000000383c007986 */ /* 0x0003e2000c101d06 */
[----:B------:R-:W-:Y:S01]  /*a350*/  SHF.L.U32 R62, R146, 0x10, RZ ;  /* 0x00000010923e7819 */ /* 0x000fe200000006ff */
[C---:B------:R-:W-:Y:S02]  /*a360*/  FADD.FTZ R41, -R242.reuse, R41 ;  /* 0x00000029f2297221 */ /* 0x040fe40000010100 */
[----:B------:R-:W2:Y:S04]  /*a370*/  LDL R77, [R1+0x174] ;  /* 0x00017400014d7983 */ /* 0x000ea80000100800 */
[----:B------:R-:W2:Y:S04]  /*a380*/  LDL R75, [R1+0x17c] ;  /* 0x00017c00014b7983 */ /* 0x000ea80000100800 */
[----:B------:R-:W2:Y:S01]  /*a390*/  LDL R76, [R1+0x178] ;  /* 0x00017800014c7983 */ /* 0x000ea20000100800 */
[C---:B-1----:R-:W-:Y:S01]  /*a3a0*/  FADD.FTZ R59, -R242.reuse, R54 ;  /* 0x00000036f23b7221 */ /* 0x042fe20000010100 */
[----:B------:R-:W-:Y:S01]  /*a3b0*/  FADD.FTZ R54, -R242, R48 ;  /* 0x00000030f2367221 */ /* 0x000fe20000010100 */
[----:B------:R-:W-:-:S03]  /*a3c0*/  SHF.L.U32 R61, R230, 0x10, RZ ;  /* 0x00000010e63d7819 */ /* 0x000fc600000006ff */
[----:B------:R-:W-:-:S04]  /*a3d0*/  FMUL.FTZ R54, R243, R54 ;  /* 0x00000036f3367220 */ /* 0x000fc80000410000 */
[----:B------:R-:W-:Y:S01]  /*a3e0*/  FFMA.FTZ R61, R54, R61, R62 ;  /* 0x0000003d363d7223 */ /* 0x000fe2000001003e */
[----:B------:R-:W-:Y:S01]  /*a3f0*/  FADD.FTZ R0, -R242, R52 ;  /* 0x00000034f2007221 */ /* 0x000fe20000010100 */
[----:B------:R-:W-:Y:S01]  /*a400*/  SHF.L.U32 R56, R229, 0x10, RZ ;  /* 0x00000010e5387819 */ /* 0x000fe200000006ff */
[----:B------:R-:W-:Y:S01]  /*a410*/  FMUL.FTZ R59, R243, R59 ;  /* 0x0000003bf33b7220 */ /* 0x000fe20000410000 */
[----:B------:R-:W-:Y:S01]  /*a420*/  SHF.L.U32 R57, R145, 0x10, RZ ;  /* 0x0000001091397819 */ /* 0x000fe200000006ff */
[----:B---3--:R-:W-:Y:S02]  /*a430*/  IMAD.U32 R62, R67, 0x10000, RZ ;  /* 0x00010000433e7824 */ /* 0x008fe400078e00ff */
[----:B------:R-:W3:Y:S01]  /*a440*/  LDL R67, [R1+0x110] ;  /* 0x0001100001437983 */ /* 0x000ee20000100800 */
[----:B------:R-:W-:Y:S01]  /*a450*/  SHF.L.U32 R60, R228, 0x10, RZ ;  /* 0x00000010e43c7819 */ /* 0x000fe200000006ff */
[----:B------:R-:W-:Y:S02]  /*a460*/  IMAD.U32 R58, R144, 0x10000, RZ ;  /* 0x00010000903a7824 */ /* 0x000fe400078e00ff */
[----:B------:R-:W-:Y:S01]  /*a470*/  FMUL.FTZ R0, R243, R0 ;  /* 0x00000000f3007220 */ /* 0x000fe20000410000 */
[----:B------:R-:W-:Y:S01]  /*a480*/  FFMA.FTZ R52, R59, R56, R57 ;  /* 0x000000383b347223 */ /* 0x000fe20000010039 */
[----:B------:R-:W-:-:S02]  /*a490*/  FADD.FTZ R56, -R242, R50 ;  /* 0x00000032f2387221 */ /* 0x000fc40000010100 */
[----:B------:R-:W-:Y:S01]  /*a4a0*/  FFMA.FTZ R48, R0, R60, R58 ;  /* 0x0000003c00307223 */ /* 0x000fe2000001003a */
[C---:B------:R-:W-:Y:S01]  /*a4b0*/  FADD.FTZ R58, -R242.reuse, R49 ;  /* 0x00000031f23a7221 */ /* 0x040fe20000010100 */
[----:B------:R-:W-:Y:S01]  /*a4c0*/  SHF.L.U32 R49, R231, 0x10, RZ ;  /* 0x00000010e7317819 */ /* 0x000fe200000006ff */
[----:B------:R-:W-:Y:S01]  /*a4d0*/  FMUL.FTZ R56, R243, R56 ;  /* 0x00000038f3387220 */ /* 0x000fe20000410000 */
[----:B------:R-:W-:Y:S01]  /*a4e0*/  SHF.L.U32 R57, R147, 0x10, RZ ;  /* 0x0000001093397819 */ /* 0x000fe200000006ff */
[----:B------:R-:W-:-:S04]  /*a4f0*/  FADD.FTZ R60, -R242, R51 ;  /* 0x00000033f23c7221 */ /* 0x000fc80000010100 */
[----:B------:R-:W-:Y:S01]  /*a500*/  FFMA.FTZ R51, R56, R49, R57 ;  /* 0x0000003138337223 */ /* 0x000fe20000010039 */
[----:B------:R-:W-:Y:S01]  /*a510*/  FMUL.FTZ R57, R243, R60 ;  /* 0x0000003cf3397220 */ /* 0x000fe20000410000 */
[----:B------:R-:W-:Y:S01]  /*a520*/  FADD.FTZ R60, -R242, R53 ;  /* 0x00000035f23c7221 */ /* 0x000fe20000010100 */
[----:B------:R-:W-:Y:S02]  /*a530*/  SHF.L.U32 R53, R69, 0x10, RZ ;  /* 0x0000001045357819 */ /* 0x000fe400000006ff */
[----:B------:R-:W1:Y:S01]  /*a540*/  LDC.64 R68, c[0x0][0x428] ;  /* 0x00010a00ff447b82 */ /* 0x000e620000000a00 */
[----:B------:R-:W-:Y:S01]  /*a550*/  SHF.L.U32 R50, R72, 0x10, RZ ;  /* 0x0000001048327819 */ /* 0x000fe200000006ff */
[----:B------:R-:W-:Y:S01]  /*a560*/  FMUL.FTZ R58, R243, R58 ;  /* 0x0000003af33a7220 */ /* 0x000fe20000410000 */
[----:B------:R-:W-:Y:S01]  /*a570*/  SHF.L.U32 R49, R70, 0x10, RZ ;  /* 0x0000001046317819 */ /* 0x000fe200000006ff */
[----:B------:R-:W3:Y:S02]  /*a580*/  LDL R72, [R1+0x120] ;  /* 0x0001200001487983 */ /* 0x000ee40000100800 */
[----:B------:R-:W-:Y:S01]  /*a590*/  FFMA.FTZ R50, R58, R50, R62 ;  /* 0x000000323a327223 */ /* 0x000fe2000001003e */
[----:B------:R-:W-:Y:S01]  /*a5a0*/  SHF.L.U32 R62, R71, 0x10, RZ ;  /* 0x00000010473e7819 */ /* 0x000fe200000006ff */
[C---:B------:R-:W-:Y:S01]  /*a5b0*/  FMUL.FTZ R60, R243.reuse, R60 ;  /* 0x0000003cf33c7220 */ /* 0x040fe20000410000 */
[----:B------:R-:W-:Y:S01]  /*a5c0*/  SHF.L.U32 R64, R64, 0x10, RZ ;  /* 0x0000001040407819 */ /* 0x000fe200000006ff */
[----:B------:R-:W-:Y:S01]  /*a5d0*/  FMUL.FTZ R55, R243, R55 ;  /* 0x00000037f3377220 */ /* 0x000fe20000410000 */
[----:B----4-:R-:W-:Y:S01]  /*a5e0*/  SHF.L.U32 R63, R65, 0x10, RZ ;  /* 0x00000010413f7819 */ /* 0x010fe200000006ff */
[----:B------:R-:W-:Y:S01]  /*a5f0*/  FFMA.FTZ R62, R57, R62, R49 ;  /* 0x0000003e393e7223 */ /* 0x000fe20000010031 */
[----:B--2---:R-:W-:Y:S01]  /*a600*/  IMAD.U32 R49, R66, 0x10000, RZ ;  /* 0x0001000042317824 */ /* 0x004fe200078e00ff */
[----:B------:R-:W2:Y:S02]  /*a610*/  LDL R65, [R1+0x140] ;  /* 0x0001400001417983 */ /* 0x000ea40000100800 */
[----:B------:R-:W-:Y:S01]  /*a620*/  FFMA.FTZ R53, R60, R53, R63 ;  /* 0x000000353c357223 */ /* 0x000fe2000001003f */
[----:B------:R-:W-:Y:S01]  /*a630*/  FFMA.FTZ R49, R55, R49, R64 ;  /* 0x0000003137317223 */ /* 0x000fe20000010040 */
[----:B------:R-:W4:Y:S04]  /*a640*/  LDL R71, [R1+0x12c] ;  /* 0x00012c0001477983 */ /* 0x000f280000100800 */
[----:B------:R-:W4:Y:S01]  /*a650*/  LDL R70, [R1+0x130] ;  /* 0x0001300001467983 */ /* 0x000f220000100800 */
[----:B------:R-:W-:-:S02]  /*a660*/  F2FP.BF16.F32.PACK_AB R49, R49, R52 ;  /* 0x000000343131723e */ /* 0x000fc400000010ff */
[----:B------:R-:W-:Y:S01]  /*a670*/  F2FP.BF16.F32.PACK_AB R48, R53, R48 ;  /* 0x000000303530723e */ /* 0x000fe200000010ff */
[----:B------:R-:W4:Y:S01]  /*a680*/  LDL R66, [R1+0x13c] ;  /* 0x00013c0001427983 */ /* 0x000f220000100800 */
[----:B------:R-:W-:Y:S01]  /*a690*/  F2FP.BF16.F32.PACK_AB R51, R62, R51 ;  /* 0x000000333e33723e */ /* 0x000fe200000010ff */
[----:B-1----:R-:W-:Y:S01]  /*a6a0*/  IMAD.WIDE.U32 R52, R2, 0x10, R68 ;  /* 0x0000001002347825 */ /* 0x002fe200078e0044 */
[----:B------:R-:W-:Y:S01]  /*a6b0*/  F2FP.BF16.F32.PACK_AB R50, R50, R61 ;  /* 0x0000003d3232723e */ /* 0x000fe200000010ff */
[----:B------:R-:W4:Y:S04]  /*a6c0*/  LDL R64, [R1+0x148] ;  /* 0x0001480001407983 */ /* 0x000f280000100800 */
[----:B------:R3:W-:Y:S04]  /*a6d0*/  STG.E.128 desc[UR6][R52.64], R48 ;  /* 0x0000003034007986 */ /* 0x0007e8000c101d06 */
[----:B------:R-:W4:Y:S04]  /*a6e0*/  LDL R61, [R1+0x150] ;  /* 0x00015000013d7983 */ /* 0x000f280000100800 */
[----:B------:R-:W4:Y:S01]  /*a6f0*/  LDL R62, [R1+0x14c] ;  /* 0x00014c00013e7983 */ /* 0x000f220000100800 */
[----:B---3--:R-:W-:-:S03]  /*a700*/  IMAD.U32 R50, R67, 0x10000, RZ ;  /* 0x0001000043327824 */ /* 0x008fc600078e00ff */
[----:B------:R-:W3:Y:S01]  /*a710*/  LDL R67, [R1+0x144] ;  /* 0x0001440001437983 */ /* 0x000ee20000100800 */
[----:B------:R-:W-:Y:S02]  /*a720*/  SHF.L.U32 R48, R196, 0x10, RZ ;  /* 0x00000010c4307819 */ /* 0x000fe400000006ff */
[----:B------:R-:W-:Y:S02]  /*a730*/  SHF.L.U32 R51, R104, 0x10, RZ ;  /* 0x0000001068337819 */ /* 0x000fe400000006ff */
[----:B------:R-:W-:Y:S02]  /*a740*/  SHF.L.U32 R49, R74, 0x10, RZ ;  /* 0x000000104a317819 */ /* 0x000fe400000006ff */
[----:B------:R-:W-:Y:S01]  /*a750*/  SHF.L.U32 R52, R73, 0x10, RZ ;  /* 0x0000001049347819 */ /* 0x000fe200000006ff */
[----:B------:R-:W-:Y:S01]  /*a760*/  FFMA.FTZ R48, R0, R48, R51 ;  /* 0x0000003000307223 */ /* 0x000fe20000010033 */
[----:B------:R-:W-:Y:S01]  /*a770*/  SHF.L.U32 R63, R148, 0x10, RZ ;  /* 0x00000010943f7819 */ /* 0x000fe200000006ff */
[----:B------:R-:W-:Y:S01]  /*a780*/  FFMA.FTZ R0, R60, R49, R50 ;  /* 0x000000313c007223 */ /* 0x000fe20000010032 */
[----:B------:R-:W-:Y:S01]  /*a790*/  SHF.L.U32 R50, R198, 0x10, RZ ;  /* 0x00000010c6327819 */ /* 0x000fe200000006ff */
[----:B------:R-:W-:Y:S01]  /*a7a0*/  IMAD.U32 R51, R106, 0x10000, RZ ;  /* 0x000100006a337824 */ /* 0x000fe200078e00ff */
[----:B------:R-:W-:Y:S01]  /*a7b0*/  SHF.L.U32 R49, R197, 0x10, RZ ;  /* 0x00000010c5317819 */ /* 0x000fe200000006ff */
[----:B------:R-:W3:Y:S01]  /*a7c0*/  LDL R74, [R1+0x180] ;  /* 0x00018000014a7983 */ /* 0x000ee20000100800 */
[----:B------:R-:W-:Y:S01]  /*a7d0*/  SHF.L.U32 R60, R105, 0x10, RZ ;  /* 0x00000010693c7819 */ /* 0x000fe200000006ff */
[----:B------:R-:W-:Y:S01]  /*a7e0*/  FFMA.FTZ R54, R54, R50, R51 ;  /* 0x0000003236367223 */ /* 0x000fe20000010033 */
[----:B------:R-:W-:Y:S01]  /*a7f0*/  FMUL.FTZ R41, R243, R41 ;  /* 0x00000029f3297220 */ /* 0x000fe20000410000 */
[----:B------:R-:W3:Y:S01]  /*a800*/  LDL R73, [R1+0x184] ;  /* 0x0001840001497983 */ /* 0x000ee20000100800 */
[----:B------:R-:W-:Y:S01]  /*a810*/  SHF.L.U32 R53, R72, 0x10, RZ ;  /* 0x0000001048357819 */ /* 0x000fe200000006ff */
[----:B------:R-:W-:-:S02]  /*a820*/  FFMA.FTZ R49, R59, R49, R60 ;  /* 0x000000313b317223 */ /* 0x000fc4000001003c */
[----:B------:R-:W3:Y:S01]  /*a830*/  LDL R72, [R1+0x158] ;  /* 0x0001580001487983 */ /* 0x000ee20000100800 */
[----:B------:R-:W-:Y:S01]  /*a840*/  SHF.L.U32 R59, R107, 0x10, RZ ;  /* 0x000000106b3b7819 */ /* 0x000fe200000006ff */
[----:B------:R-:W-:Y:S01]  /*a850*/  FFMA.FTZ R52, R55, R52, R53 ;  /* 0x0000003437347223 */ /* 0x000fe20000010035 */
[----:B------:R-:W-:Y:S01]  /*a860*/  SHF.L.U32 R55, R199, 0x10, RZ ;  /* 0x00000010c7377819 */ /* 0x000fe200000006ff */
[----:B--2---:R-:W-:Y:S02]  /*a870*/  IMAD.U32 R51, R65, 0x10000, RZ ;  /* 0x0001000041337824 */ /* 0x004fe400078e00ff */
[----:B------:R-:W2:Y:S01]  /*a880*/  LDL R65, [R1+0x154] ;  /* 0x0001540001417983 */ /* 0x000ea20000100800 */
[----:B----4-:R-:W-:Y:S02]  /*a890*/  SHF.L.U32 R53, R71, 0x10, RZ ;  /* 0x0000001047357819 */ /* 0x010fe400000006ff */
[----:B------:R-:W-:Y:S01]  /*a8a0*/  SHF.L.U32 R60, R70, 0x10, RZ ;  /* 0x00000010463c7819 */ /* 0x000fe200000006ff */
[----:B------:R-:W4:Y:S01]  /*a8b0*/  LDL R71, [R1+0x15c] ;  /* 0x00015c0001477983 */ /* 0x000f220000100800 */
[----:B------:R-:W-:-:S03]  /*a8c0*/  SHF.L.U32 R50, R66, 0x10, RZ ;  /* 0x0000001042327819 */ /* 0x000fc600000006ff */
[----:B------:R-:W-:Y:S01]  /*a8d0*/  FFMA.FTZ R53, R58, R53, R60 ;  /* 0x000000353a357223 */ /* 0x000fe2000001003c */
[----:B------:R-:W4:Y:S01]  /*a8e0*/  LDL R66, [R1+0x160] ;  /* 0x0001600001427983 */ /* 0x000f220000100800 */
[----:B------:R-:W-:Y:S01]  /*a8f0*/  FFMA.FTZ R55, R56, R55, R59 ;  /* 0x0000003738377223 */ /* 0x000fe2000001003b */
[C---:B------:R-:W-:Y:S01]  /*a900*/  FADD.FTZ R58, -R242.reuse, R44 ;  /* 0x0000002cf23a7221 */ /* 0x040fe20000010100 */
[----:B------:R-:W-:Y:S01]  /*a910*/  FFMA.FTZ R56, R57, R50, R51 ;  /* 0x0000003239387223 */ /* 0x000fe20000010033 */
[----:B------:R-:W-:Y:S01]  /*a920*/  FADD.FTZ R51, -R242, R45 ;  /* 0x0000002df2337221 */ /* 0x000fe20000010100 */
[----:B------:R-:W-:Y:S01]  /*a930*/  SHF.L.U32 R57, R224, 0x10, RZ ;  /* 0x00000010e0397819 */ /* 0x000fe200000006ff */
[C---:B------:R-:W-:Y:S01]  /*a940*/  FMUL.FTZ R58, R243.reuse, R58 ;  /* 0x0000003af33a7220 */ /* 0x040fe20000410000 */
[----:B------:R-:W-:Y:S02]  /*a950*/  IMAD.U32 R45, R64, 0x10000, RZ ;  /* 0x00010000402d7824 */ /* 0x000fe400078e00ff */
[----:B------:R-:W-:Y:S01]  /*a960*/  FMUL.FTZ R51, R243, R51 ;  /* 0x00000033f3337220 */ /* 0x000fe20000410000 */
[----:B------:R-:W4:Y:S01]  /*a970*/  LDL R70, [R1+0x168] ;  /* 0x0001680001467983 */ /* 0x000f220000100800 */
[----:B------:R-:W-:Y:S01]  /*a980*/  FFMA.FTZ R63, R58, R57, R63 ;  /* 0x000000393a3f7223 */ /* 0x000fe2000001003f */
[----:B------:R-:W-:Y:S01]  /*a990*/  FADD.FTZ R57, -R242, R46 ;  /* 0x0000002ef2397221 */ /* 0x000fe20000010100 */
[----:B------:R-:W-:-:S02]  /*a9a0*/  SHF.L.U32 R46, R61, 0x10, RZ ;  /* 0x000000103d2e7819 */ /* 0x000fc400000006ff */
[----:B------:R-:W4:Y:S01]  /*a9b0*/  LDL R61, [R1+0x16c] ;  /* 0x00016c00013d7983 */ /* 0x000f220000100800 */
[----:B---3--:R-:W-:-:S03]  /*a9c0*/  SHF.L.U32 R59, R67, 0x10, RZ ;  /* 0x00000010433b7819 */ /* 0x008fc600000006ff */
[----:B------:R-:W3:Y:S02]  /*a9d0*/  LDL R67, [R1+0x164] ;  /* 0x0001640001437983 */ /* 0x000ee40000100800 */
[----:B------:R-:W-:Y:S01]  /*a9e0*/  FFMA.FTZ R59, R51, R59, R45 ;  /* 0x0000003b333b7223 */ /* 0x000fe2000001002d */
[----:B------:R-:W-:Y:S02]  /*a9f0*/  SHF.L.U32 R45, R62, 0x10, RZ ;  /* 0x000000103e2d7819 */ /* 0x000fe400000006ff */
[----:B------:R-:W3:Y:S01]  /*aa00*/  LDL R62, [R1+0x170] ;  /* 0x00017000013e7983 */ /* 0x000ee20000100800 */
[----:B------:R-:W-:Y:S02]  /*aa10*/  SHF.L.U32 R50, R192, 0x10, RZ ;  /* 0x00000010c0327819 */ /* 0x000fe400000006ff */
[----:B------:R-:W-:Y:S01]  /*aa20*/  SHF.L.U32 R44, R108, 0x10, RZ ;  /* 0x000000106c2c7819 */ /* 0x000fe200000006ff */
[----:B------:R-:W-:Y:S01]  /*aa30*/  FMUL.FTZ R57, R243, R57 ;  /* 0x00000039f3397220 */ /* 0x000fe20000410000 */
[----:B------:R-:W-:-:S03]  /*aa40*/  SHF.L.U32 R64, R225, 0x10, RZ ;  /* 0x00000010e1407819 */ /* 0x000fc600000006ff */
[----:B------:R-:W-:Y:S01]  /*aa50*/  FFMA.FTZ R50, R58, R50, R44 ;  /* 0x000000323a327223 */ /* 0x000fe2000001002c */
[----:B------:R-:W-:Y:S01]  /*aa60*/  SHF.L.U32 R44, R149, 0x10, RZ ;  /* 0x00000010952c7819 */ /* 0x000fe200000006ff */
[----:B------:R-:W-:Y:S01]  /*aa70*/  FADD.FTZ R58, -R242, R47 ;  /* 0x0000002ff23a7221 */ /* 0x000fe20000010100 */
[----:B------:R-:W-:Y:S01]  /*aa80*/  FFMA.FTZ R51, R51, R45, R46 ;  /* 0x0000002d33337223 */ /* 0x000fe2000001002e */
[----:B------:R-:W-:Y:S02]  /*aa90*/  SHF.L.U32 R45, R193, 0x10, RZ ;  /* 0x00000010c12d7819 */ /* 0x000fe400000006ff */
[----:B------:R-:W-:Y:S01]  /*aaa0*/  FFMA.FTZ R64, R57, R64, R44 ;  /* 0x0000004039407223 */ /* 0x000fe2000001002c */
[----:B------:R-:W-:Y:S02]  /*aab0*/  IMAD.U32 R46, R109, 0x10000, RZ ;  /* 0x000100006d2e7824 */ /* 0x000fe400078e00ff */
[----:B------:R-:W-:Y:S01]  /*aac0*/  FMUL.FTZ R58, R243, R58 ;  /* 0x0000003af33a7220 */ /* 0x000fe20000410000 */
[----:B------:R-:W-:Y:S01]  /*aad0*/  SHF.L.U32 R44, R72, 0x10, RZ ;  /* 0x00000010482c7819 */ /* 0x000fe200000006ff */
[----:B------:R-:W-:Y:S01]  /*aae0*/  FFMA.FTZ R57, R57, R45, R46 ;  /* 0x0000002d39397223 */ /* 0x000fe2000001002e */
[----:B--2---:R-:W-:Y:S01]  /*aaf0*/  SHF.L.U32 R65, R65, 0x10, RZ ;  /* 0x0000001041417819 */ /* 0x004fe200000006ff */
[----:B------:R-:W-:Y:S01]  /*ab00*/  FADD.FTZ R60, -R242, R40 ;  /* 0x00000028f23c7221 */ /* 0x000fe20000010100 */
[----:B------:R-:W-:Y:S01]  /*ab10*/  F2FP.BF16.F32.PACK_AB R47, R56, R55 ;  /* 0x00000037382f723e */ /* 0x000fe200000010ff */
[----:B------:R-:W2:Y:S02]  /*ab20*/  LDL R72, [R1+0x188] ;  /* 0x0001880001487983 */ /* 0x000ea40000100800 */
[----:B------:R-:W-:Y:S01]  /*ab30*/  FFMA.FTZ R65, R58, R65, R44 ;  /* 0x000000413a417223 */ /* 0x000fe2000001002c */
[----:B----4-:R-:W-:-:S02]  /*ab40*/  SHF.L.U32 R44, R71, 0x10, RZ ;  /* 0x00000010472c7819 */ /* 0x010fc400000006ff */
[----:B------:R-:W-:Y:S01]  /*ab50*/  SHF.L.U32 R45, R66, 0x10, RZ ;  /* 0x00000010422d7819 */ /* 0x000fe200000006ff */
[----:B------:R-:W-:Y:S01]  /*ab60*/  FMUL.FTZ R60, R243, R60 ;  /* 0x0000003cf33c7220 */ /* 0x000fe20000410000 */
[----:B------:R-:W-:Y:S01]  /*ab70*/  SHF.L.U32 R66, R226, 0x10, RZ ;  /* 0x00000010e2427819 */ /* 0x000fe200000006ff */
[----:B------:R-:W4:Y:S01]  /*ab80*/  LDL R71, [R1+0x18c] ;  /* 0x00018c0001477983 */ /* 0x000f220000100800 */
[----:B------:R-:W-:Y:S01]  /*ab90*/  SHF.L.U32 R40, R194, 0x10, RZ ;  /* 0x00000010c2287819 */ /* 0x000fe200000006ff */
[----:B------:R-:W-:Y:S01]  /*aba0*/  FFMA.FTZ R58, R58, R44, R45 ;  /* 0x0000002c3a3a7223 */ /* 0x000fe2000001002d */
[----:B------:R-:W-:Y:S01]  /*abb0*/  IMAD.U32 R45, R150, 0x10000, RZ ;  /* 0x00010000962d7824 */ /* 0x000fe200078e00ff */
[----:B------:R-:W-:Y:S01]  /*abc0*/  SHF.L.U32 R44, R110, 0x10, RZ ;  /* 0x000000106e2c7819 */ /* 0x000fe200000006ff */
[----:B------:R-:W2:Y:S02]  /*abd0*/  LDL R55, [R1+0x198] ;  /* 0x0001980001377983 */ /* 0x000ea40000100800 */
[----:B------:R-:W-:-:S02]  /*abe0*/  FFMA.FTZ R66, R60, R66, R45 ;  /* 0x000000423c427223 */ /* 0x000fc4000001002d */
[----:B------:R-:W-:Y:S01]  /*abf0*/  FFMA.FTZ R60, R60, R40, R44 ;  /* 0x000000283c3c7223 */ /* 0x000fe2000001002c */
[----:B------:R-:W-:Y:S02]  /*ac00*/  SHF.L.U32 R61, R61, 0x10, RZ ;  /* 0x000000103d3d7819 */ /* 0x000fe400000006ff */
[----:B------:R-:W-:Y:S02]  /*ac10*/  SHF.L.U32 R44, R70, 0x10, RZ ;  /* 0x00000010462c7819 */ /* 0x000fe400000006ff */
[----:B------:R-:W2:Y:S01]  /*ac20*/  LDL R70, [R1+0x190] ;  /* 0x0001900001467983 */ /* 0x000ea20000100800 */
[----:B------:R-:W-:Y:S02]  /*ac30*/  F2FP.BF16.F32.PACK_AB R46, R53, R54 ;  /* 0x00000036352e723e */ /* 0x000fe400000010ff */
[----:B------:R-:W-:Y:S01]  /*ac40*/  F2FP.BF16.F32.PACK_AB R45, R52, R49 ;  /* 0x00000031342d723e */ /* 0x000fe200000010ff */
[----:B------:R-:W2:Y:S01]  /*ac50*/  LDL R53, [R1+0x194] ;  /* 0x0001940001357983 */ /* 0x000ea20000100800 */
[----:B------:R-:W-:-:S03]  /*ac60*/  FADD.FTZ R43, -R242, R43 ;  /* 0x0000002bf22b7221 */ /* 0x000fc60000010100 */
[----:B------:R-:W2:Y:S01]  /*ac70*/  LDL R54, [R1+0x19c] ;  /* 0x00019c0001367983 */ /* 0x000ea20000100800 */
[----:B---3--:R-:W-:Y:S01]  /*ac80*/  SHF.L.U32 R67, R67, 0x10, RZ ;  /* 0x0000001043437819 */ /* 0x008fe200000006ff */
[----:B------:R-:W-:Y:S02]  /*ac90*/  IMAD.U32 R40, R62, 0x10000, RZ ;  /* 0x000100003e287824 */ /* 0x000fe400078e00ff */
[----:B------:R-:W-:Y:S01]  /*aca0*/  FADD.FTZ R62, -R242, R42 ;  /* 0x0000002af23e7221 */ /* 0x000fe20000010100 */
[----:B------:R-:W-:Y:S01]  /*acb0*/  SHF.L.U32 R42, R227, 0x10, RZ ;  /* 0x00000010e32a7819 */ /* 0x000fe200000006ff */
[----:B------:R-:W-:Y:S01]  /*acc0*/  FFMA.FTZ R61, R41, R61, R40 ;  /* 0x0000003d293d7223 */ /* 0x000fe20000010028 */
[----:B------:R-:W-:Y:S01]  /*acd0*/  SHF.L.U32 R40, R151, 0x10, RZ ;  /* 0x0000001097287819 */ /* 0x000fe200000006ff */
[----:B------:R-:W-:Y:S01]  /*ace0*/  FMUL.FTZ R62, R243, R62 ;  /* 0x0000003ef33e7220 */ /* 0x000fe20000410000 */
[----:B------:R-:W-:Y:S01]  /*acf0*/  FFMA.FTZ R67, R41, R67, R44 ;  /* 0x0000004329437223 */ /* 0x000fe2000001002c */
[----:B------:R-:W-:-:S02]  /*ad00*/  F2FP.BF16.F32.PACK_AB R44, R0, R48 ;  /* 0x00000030002c723e */ /* 0x000fc400000010ff */
[----:B------:R-:W-:Y:S01]  /*ad10*/  FFMA.FTZ R42, R62, R42, R40 ;  /* 0x0000002a3e2a7223 */ /* 0x000fe20000010028 */
[----:B------:R-:W-:-:S05]  /*ad20*/  IMAD.WIDE.U32 R40, R2, 0x10, R250 ;  /* 0x0000001002287825 */ /* 0x000fca00078e00fa */
[----:B------:R1:W-:Y:S04]  /*ad30*/  STG.E.128 desc[UR6][R40.64], R44 ;  /* 0x0000002c28007986 */ /* 0x0003e8000c101d06 */
[----:B-1----:R-:W3:Y:S01]  /*ad40*/  LDL R46, [R1+0x1a0] ;  /* 0x0001a000012e7983 */ /* 0x002ee20000100800 */
[----:B------:R-:W-:Y:S02]  /*ad50*/  SHF.L.U32 R0, R195, 0x10, RZ ;  /* 0x00000010c3007819 */ /* 0x000fe400000006ff */
[----:B------:R-:W-:Y:S01]  /*ad60*/  SHF.L.U32 R48, R111, 0x10, RZ ;  /* 0x000000106f307819 */ /* 0x000fe200000006ff */
[----:B------:R-:W-:Y:S01]  /*ad70*/  FMUL.FTZ R43, R243, R43 ;  /* 0x0000002bf32b7220 */ /* 0x000fe20000410000 */
[----:B------:R-:W-:Y:S01]  /*ad80*/  SHF.L.U32 R45, R77, 0x10, RZ ;  /* 0x000000104d2d7819 */ /* 0x000fe200000006ff */
[----:B------:R-:W-:Y:S01]  /*ad90*/  IMAD.U32 R44, R76, 0x10000, RZ ;  /* 0x000100004c2c7824 */ /* 0x000fe200078e00ff */
[----:B------:R-:W-:Y:S01]  /*ada0*/  SHF.L.U32 R47, R75, 0x10, RZ ;  /* 0x000000104b2f7819 */ /* 0x000fe200000006ff */
[----:B------:R-:W-:Y:S01]  /*adb0*/  FFMA.FTZ R62, R62, R0, R48 ;  /* 0x000000003e3e7223 */ /* 0x000fe20000010030 */
[----:B------:R-:W-:Y:S01]  /*adc0*/  SHF.L.U32 R0, R74, 0x10, RZ ;  /* 0x000000104a007819 */ /* 0x000fe200000006ff */
[----:B------:R-:W-:Y:S01]  /*add0*/  FADD.FTZ R40, -R242, R36 ;  /* 0x00000024f2287221 */ /* 0x000fe20000010100 */
[----:B------:R-:W-:Y:S01]  /*ade0*/  SHF.L.U32 R48, R220, 0x10, RZ ;  /* 0x00000010dc307819 */ /* 0x000fe200000006ff */
[C---:B------:R-:W-:Y:S01]  /*adf0*/  FFMA.FTZ R36, R43.reuse, R45, R44 ;  /* 0x0000002d2b247223 */ /* 0x040fe2000001002c */
[----:B------:R-:W-:Y:S01]  /*ae00*/  SHF.L.U32 R2, R152, 0x10, RZ ;  /* 0x0000001098027819 */ /* 0x000fe200000006ff */
[----:B------:R-:W-:Y:S01]  /*ae10*/  FFMA.FTZ R47, R43, R47, R0 ;  /* 0x0000002f2b2f7223 */ /* 0x000fe20000010000 */
[----:B------:R-:W-:Y:S01]  /*ae20*/  SHF.L.U32 R241, R188, 0x10, RZ ;  /* 0x00000010bcf17819 */ /* 0x000fe200000006ff */
[----:B------:R-:W-:Y:S01]  /*ae30*/  FMUL.FTZ R40, R243, R40 ;  /* 0x00000028f3287220 */ /* 0x000fe20000410000 */
[----:B------:R-:W-:Y:S01]  /*ae40*/  IMAD.U32 R41, R112, 0x10000, RZ ;  /* 0x0001000070297824 */ /* 0x000fe200078e00ff */
[----:B------:R-:W3:Y:S01]  /*ae50*/  LDL R43, [R1+0x1a8] ;  /* 0x0001a800012b7983 */ /* 0x000ee20000100800 */
[C---:B------:R-:W-:Y:S01]  /*ae60*/  FADD.FTZ R37, -R242.reuse, R37 ;  /* 0x00000025f2257221 */ /* 0x040fe20000010100 */
[----:B------:R-:W-:-:S02]  /*ae70*/  FADD.FTZ R78, -R242, R38 ;  /* 0x00000026f24e7221 */ /* 0x000fc40000010100 */
[----:B------:R-:W3:Y:S01]  /*ae80*/  LDL R44, [R1+0x1a4] ;  /* 0x0001a400012c7983 */ /* 0x000ee20000100800 */
[C---:B------:R-:W-:Y:S01]  /*ae90*/  FFMA.FTZ R48, R40.reuse, R48, R2 ;  /* 0x0000003028307223 */ /* 0x040fe20000010002 */
[----:B------:R-:W-:Y:S01]  /*aea0*/  FFMA.FTZ R241, R40, R241, R41 ;  /* 0x000000f128f17223 */ /* 0x000fe20000010029 */
[----:B----4-:R-:W-:Y:S01]  /*aeb0*/  SHF.L.U32 R2, R71, 0x10, RZ ;  /* 0x0000001047027819 */ /* 0x010fe200000006ff */
[----:B------:R-:W-:Y:S01]  /*aec0*/  FMUL.FTZ R38, R243, R37 ;  /* 0x00000025f3267220 */ /* 0x000fe20000410000 */
[----:B--2---:R-:W-:Y:S01]  /*aed0*/  SHF.L.U32 R79, R70, 0x10, RZ ;  /* 0x00000010464f7819 */ /* 0x004fe200000006ff */
[----:B------:R-:W2:Y:S01]  /*aee0*/  LDL R41, [R1+0x1ac] ;  /* 0x0001ac0001297983 */ /* 0x000ea20000100800 */
[----:B------:R-:W-:Y:S01]  /*aef0*/  SHF.L.U32 R52, R221, 0x10, RZ ;  /* 0x00000010dd347819 */ /* 0x000fe200000006ff */
[----:B------:R-:W-:Y:S02]  /*af00*/  IMAD.U32 R37, R153, 0x10000, RZ ;  /* 0x0001000099257824 */ /* 0x000fe400078e00ff */
[----:B------:R-:W-:Y:S01]  /*af10*/  FMUL.FTZ R78, R243, R78 ;  /* 0x0000004ef34e7220 */ /* 0x000fe20000410000 */
[----:B------:R-:W4:Y:S01]  /*af20*/  LDL R40, [R1+0x1b0] ;  /* 0x0001b00001287983 */ /* 0x000f220000100800 */
[----:B------:R-:W-:Y:S01]  /*af30*/  FFMA.FTZ R79, R38, R2, R79 ;  /* 0x00000002264f7223 */ /* 0x000fe2000001004f */
[----:B------:R-:W-:Y:S01]  /*af40*/  SHF.L.U32 R2, R189, 0x10, RZ ;  /* 0x00000010bd027819 */ /* 0x000fe200000006ff */
[----:B------:R-:W-:Y:S01]  /*af50*/  FFMA.FTZ R52, R78, R52, R37 ;  /* 0x000000344e347223 */ /* 0x000fe20000010025 */
[----:B------:R-:W-:Y:S01]  /*af60*/  SHF.L.U32 R37, R113, 0x10, RZ ;  /* 0x0000001071257819 */ /* 0x000fe200000006ff */
[----:B------:R-:W-:Y:S01]  /*af70*/  FADD.FTZ R39, -R242, R39 ;  /* 0x00000027f2277221 */ /* 0x000fe20000010100 */
[----:B------:R-:W-:Y:S01]  /*af80*/  SHF.L.U32 R0, R73, 0x10, RZ ;  /* 0x0000001049007819 */ /* 0x000fe200000006ff */
[----:B------:R-:W4:Y:S02]  /*af90*/  LDL R71, [R1+0x1bc] ;  /* 0x0001bc0001477983 */ /* 0x000f240000100800 */
[----:B------:R-:W-:Y:S01]  /*afa0*/  FFMA.FTZ R78, R78, R2, R37 ;  /* 0x000000024e4e7223 */ /* 0x000fe20000010025 */
[----:B------:R-:W-:Y:S01]  /*afb0*/  SHF.L.U32 R49, R72, 0x10, RZ ;  /* 0x0000001048317819 */ /* 0x000fe200000006ff */
[----:B------:R-:W-:Y:S01]  /*afc0*/  FMUL.FTZ R39, R243, R39 ;  /* 0x00000027f3277220 */ /* 0x000fe20000410000 */
[----:B------:R-:W-:Y:S01]  /*afd0*/  SHF.L.U32 R53, R53, 0x10, RZ ;  /* 0x0000001035357819 */ /* 0x000fe200000006ff */
[----:B------:R-:W-:Y:S01]  /*afe0*/  FADD.FTZ R2, -R242, R32 ;  /* 0x00000020f2027221 */ /* 0x000fe20000010100 */
[----:B------:R-:W4:Y:S04]  /*aff0*/  LDL R73, [R1+0x1b4] ;  /* 0x0001b40001497983 */ /* 0x000f280000100800 */
[----:B------:R-:W4:Y:S04]  /*b000*/  LDL R45, [R1+0x1c8] ;  /* 0x0001c800012d7983 */ /* 0x000f280000100800 */
[----:B------:R-:W4:Y:S01]  /*b010*/  LDL R70, [R1+0x1c4] ;  /* 0x0001c40001467983 */ /* 0x000f220000100800 */
[----:B---3--:R-:W-:-:S03]  /*b020*/  IMAD.U32 R37, R46, 0x10000, RZ ;  /* 0x000100002e257824 */ /* 0x008fc600078e00ff */
[----:B------:R-:W3:Y:S04]  /*b030*/  LDL R72, [R1+0x1b8] ;  /* 0x0001b80001487983 */ /* 0x000ee80000100800 */
[----:B------:R-:W3:Y:S01]  /*b040*/  LDL R46, [R1+0x1c0] ;  /* 0x0001c000012e7983 */ /* 0x000ee20000100800 */
[----:B------:R-:W-:Y:S01]  /*b050*/  FFMA.FTZ R49, R38, R0, R49 ;  /* 0x0000000026317223 */ /* 0x000fe20000010031 */
[----:B------:R-:W-:-:S05]  /*b060*/  SHF.L.U32 R0, R55, 0x10, RZ ;  /* 0x0000001037007819 */ /* 0x000fca00000006ff */
[----:B------:R-:W-:Y:S01]  /*b070*/  FFMA.FTZ R53, R39, R53, R0 ;  /* 0x0000003527357223 */ /* 0x000fe20000010000 */
[----:B------:R-:W-:Y:S01]  /*b080*/  SHF.L.U32 R0, R54, 0x10, RZ ;  /* 0x0000001036007819 */ /* 0x000fe200000006ff */
[----:B------:R-:W-:Y:S01]  /*b090*/  FMUL.FTZ R2, R243, R2 ;  /* 0x00000002f3027220 */ /* 0x000fe20000410000 */
[----:B------:R-:W-:Y:S02]  /*b0a0*/  SHF.L.U32 R54, R222, 0x10, RZ ;  /* 0x00000010de367819 */ /* 0x000fe400000006ff */
[----:B------:R-:W-:Y:S01]  /*b0b0*/  SHF.L.U32 R32, R154, 0x10, RZ ;  /* 0x000000109a207819 */ /* 0x000fe200000006ff */
[----:B------:R-:W-:Y:S01]  /*b0c0*/  FFMA.FTZ R0, R39, R0, R37 ;  /* 0x0000000027007223 */ /* 0x000fe20000010025 */
[----:B------:R-:W-:Y:S02]  /*b0d0*/  SHF.L.U32 R37, R190, 0x10, RZ ;  /* 0x00000010be257819 */ /* 0x000fe400000006ff */
[----:B------:R-:W-:Y:S01]  /*b0e0*/  SHF.L.U32 R38, R114, 0x10, RZ ;  /* 0x0000001072267819 */ /* 0x000fe200000006ff */
[----:B------:R-:W-:Y:S01]  /*b0f0*/  FFMA.FTZ R54, R2, R54, R32 ;  /* 0x0000003602367223 */ /* 0x000fe20000010020 */
[----:B------:R-:W-:-:S03]  /*b100*/  SHF.L.U32 R55, R44, 0x10, RZ ;  /* 0x000000102c377819 */ /* 0x000fc600000006ff */
[----:B------:R-:W-:Y:S01]  /*b110*/  FFMA.FTZ R2, R2, R37, R38 ;  /* 0x0000002502027223 */ /* 0x000fe20000010026 */
[----:B------:R-:W-:Y:S02]  /*b120*/  IMAD.U32 R38, R43, 0x10000, RZ ;  /* 0x000100002b267824 */ /* 0x000fe400078e00ff */
[----:B------:R-:W-:Y:S01]  /*b130*/  FADD.FTZ R32, -R242, R33 ;  /* 0x00000021f2207221 */ /* 0x000fe20000010100 */
[----:B------:R-:W3:Y:S04]  /*b140*/  LDL R43, [R1+0x1d0] ;  /* 0x0001d000012b7983 */ /* 0x000ee80000100800 */
[----:B------:R-:W3:Y:S01]  /*b150*/  LDL R44, [R1+0x1cc] ;  /* 0x0001cc00012c7983 */ /* 0x000ee20000100800 */
[----:B------:R-:W-:Y:S01]  /*b160*/  FMUL.FTZ R32, R243, R32 ;  /* 0x00000020f3207220 */ /* 0x000fe20000410000 */
[----:B--2---:R-:W-:-:S02]  /*b170*/  SHF.L.U32 R33, R41, 0x10, RZ ;  /* 0x0000001029217819 */ /* 0x004fc400000006ff */
[----:B----4-:R-:W-:Y:S01]  /*b180*/  SHF.L.U32 R37, R40, 0x10, RZ ;  /* 0x0000001028257819 */ /* 0x010fe200000006ff */
[----:B------:R-:W-:Y:S01]  /*b190*/  FFMA.FTZ R55, R32, R55, R38 ;  /* 0x0000003720377223 */ /* 0x000fe20000010026 */
[----:B------:R-:W-:Y:S01]  /*b1a0*/  F2FP.BF16.F32.PACK_AB R39, R36, R42 ;  /* 0x0000002a2427723e */ /* 0x000fe200000010ff */
[----:B------:R-:W-:Y:S01]  /*b1b0*/  IMAD.WIDE.U32 R40, R3, 0x10, R68 ;  /* 0x0000001003287825 */ /* 0x000fe200078e0044 */
[----:B------:R-:W-:-:S03]  /*b1c0*/  F2FP.BF16.F32.PACK_AB R38, R67, R66 ;  /* 0x000000424326723e */ /* 0x000fc600000010ff */
[----:B------:R-:W-:Y:S01]  /*b1d0*/  FFMA.FTZ R32, R32, R33, R37 ;  /* 0x0000002120207223 */ /* 0x000fe20000010025 */
[----:B------:R-:W-:Y:S01]  /*b1e0*/  F2FP.BF16.F32.PACK_AB R37, R65, R64 ;  /* 0x000000404125723e */ /* 0x000fe200000010ff */
[----:B------:R-:W-:Y:S01]  /*b1f0*/  FADD.FTZ R34, -R242, R34 ;  /* 0x00000022f2227221 */ /* 0x000fe20000010100 */
[----:B------:R-:W-:Y:S01]  /*b200*/  F2FP.BF16.F32.PACK_AB R36, R59, R63 ;  /* 0x0000003f3b24723e */ /* 0x000fe200000010ff */
[----:B------:R-:W2:Y:S04]  /*b210*/  LDL R65, [R1+0x1d4] ;  /* 0x0001d40001417983 */ /* 0x000ea80000100800 */
[----:B------:R3:W-:Y:S04]  /*b220*/  STG.E.128 desc[UR6][R40.64], R36 ;  /* 0x0000002428007986 */ /* 0x0007e8000c101d06 */
[----:B------:R-:W4:Y:S04]  /*b230*/  LDL R64, [R1+0x1d8] ;  /* 0x0001d80001407983 */ /* 0x000f280000100800 */
[----:B------:R-:W4:Y:S01]  /*b240*/  LDL R63, [R1+0x1dc] ;  /* 0x0001dc00013f7983 */ /* 0x000f220000100800 */
[----:B------:R-:W-:Y:S01]  /*b250*/  SHF.L.U32 R56, R223, 0x10, RZ ;  /* 0x00000010df387819 */ /* 0x000fe200000006ff */
[----:B------:R-:W-:-:S02]  /*b260*/  IMAD.U32 R42, R115, 0x10000, RZ ;  /* 0x00010000732a7824 */ /* 0x000fc400078e00ff */
[C---:B------:R-:W-:Y:S01]  /*b270*/  FADD.FTZ R35, -R242.reuse, R35 ;  /* 0x00000023f2237221 */ /* 0x040fe20000010100 */
[----:B------:R-:W4:Y:S01]  /*b280*/  LDL R66, [R1+0x1e8] ;  /* 0x0001e80001427983 */ /* 0x000f220000100800 */
[C---:B------:R-:W-:Y:S01]  /*b290*/  FADD.FTZ R29, -R242.reuse, R29 ;  /* 0x0000001df21d7221 */ /* 0x040fe20000010100 */
[C---:B------:R-:W-:Y:S01]  /*b2a0*/  FADD.FTZ R31, -R242.reuse, R31 ;  /* 0x0000001ff21f7221 */ /* 0x040fe20000010100 */
[C---:B------:R-:W-:Y:S01]  /*b2b0*/  FADD.FTZ R24, -R242.reuse, R24 ;  /* 0x00000018f2187221 */ /* 0x040fe20000010100 */
[----:B------:R-:W-:Y:S01]  /*b2c0*/  FADD.FTZ R26, -R242, R26 ;  /* 0x0000001af21a7221 */ /* 0x000fe20000010100 */
[----:B------:R-:W4:Y:S01]  /*b2d0*/  LDL R67, [R1+0x210] ;  /* 0x0002100001437983 */ /* 0x000f220000100800 */
[----:B---3--:R-:W-:-:S03]  /*b2e0*/  SHF.L.U32 R37, R46, 0x10, RZ ;  /* 0x000000102e257819 */ /* 0x008fc600000006ff */
[----:B------:R-:W3:Y:S01]  /*b2f0*/  LDL R46, [R1+0x1e0] ;  /* 0x0001e000012e7983 */ /* 0x000ee20000100800 */
[----:B------:R-:W-:Y:S01]  /*b300*/  FMUL.FTZ R33, R243, R34 ;  /* 0x00000022f3217220 */ /* 0x000fe20000410000 */
[----:B------:R-:W-:Y:S01]  /*b310*/  SHF.L.U32 R34, R155, 0x10, RZ ;  /* 0x000000109b227819 */ /* 0x000fe200000006ff */
[----:B------:R-:W-:-:S04]  /*b320*/  FADD.FTZ R39, -R242, R28 ;  /* 0x0000001cf2277221 */ /* 0x000fc80000010100 */
[----:B------:R-:W-:Y:S01]  /*b330*/  FFMA.FTZ R56, R33, R56, R34 ;  /* 0x0000003821387223 */ /* 0x000fe20000010022 */
[----:B------:R-:W-:Y:S01]  /*b340*/  SHF.L.U32 R34, R191, 0x10, RZ ;  /* 0x00000010bf227819 */ /* 0x000fe200000006ff */
[----:B------:R-:W-:Y:S01]  /*b350*/  IMAD.U32 R38, R156, 0x10000, RZ ;  /* 0x000100009c267824 */ /* 0x000fe200078e00ff */
[----:B------:R-:W-:Y:S01]  /*b360*/  SHF.L.U32 R41, R73, 0x10, RZ ;  /* 0x0000001049297819 */ /* 0x000fe200000006ff */
[----:B------:R-:W-:Y:S01]  /*b370*/  FMUL.FTZ R35, R243, R35 ;  /* 0x00000023f3237220 */ /* 0x000fe20000410000 */
[----:B------:R-:W-:Y:S01]  /*b380*/  SHF.L.U32 R59, R72, 0x10, RZ ;  /* 0x00000010483b7819 */ /* 0x000fe200000006ff */
[----:B------:R-:W-:Y:S01]  /*b390*/  FFMA.FTZ R33, R33, R34, R42 ;  /* 0x0000002221217223 */ /* 0x000fe2000001002a */
[----:B------:R-:W-:Y:S01]  /*b3a0*/  SHF.L.U32 R34, R216, 0x10, RZ ;  /* 0x00000010d8227819 */ /* 0x000fe200000006ff */
[----:B------:R-:W-:Y:S01]  /*b3b0*/  FMUL.FTZ R39, R243, R39 ;  /* 0x00000027f3277220 */ /* 0x000fe20000410000 */
[----:B------:R-:W-:Y:S02]  /*b3c0*/  SHF.L.U32 R36, R71, 0x10, RZ ;  /* 0x0000001047247819 */ /* 0x000fe400000006ff */
[----:B------:R-:W-:-:S02]  /*b3d0*/  SHF.L.U32 R28, R184, 0x10, RZ ;  /* 0x00000010b81c7819 */ /* 0x000fc400000006ff */
[----:B------:R-:W-:Y:S01]  /*b3e0*/  SHF.L.U32 R40, R116, 0x10, RZ ;  /* 0x0000001074287819 */ /* 0x000fe200000006ff */
[----:B------:R-:W-:Y:S01]  /*b3f0*/  FFMA.FTZ R59, R35, R41, R59 ;  /* 0x00000029233b7223 */ /* 0x000fe2000001003b */
[----:B------:R-:W-:Y:S01]  /*b400*/  FFMA.FTZ R34, R39, R34, R38 ;  /* 0x0000002227227223 */ /* 0x000fe20000010026 */
[----:B------:R-:W-:Y:S01]  /*b410*/  FFMA.FTZ R35, R35, R36, R37 ;  /* 0x0000002423237223 */ /* 0x000fe20000010025 */
[----:B------:R-:W-:Y:S02]  /*b420*/  IMAD.U32 R38, R43, 0x10000, RZ ;  /* 0x000100002b267824 */ /* 0x000fe400078e00ff */
[----:B------:R-:W-:Y:S01]  /*b430*/  FFMA.FTZ R28, R39, R28, R40 ;  /* 0x0000001c271c7223 */ /* 0x000fe20000010028 */
[----:B------:R-:W-:Y:S01]  /*b440*/  SHF.L.U32 R36, R45, 0x10, RZ ;  /* 0x000000102d247819 */ /* 0x000fe200000006ff */
[----:B------:R-:W3:Y:S01]  /*b450*/  LDL R43, [R1+0x1e4] ;  /* 0x0001e400012b7983 */ /* 0x000ee20000100800 */
[----:B------:R-:W-:Y:S01]  /*b460*/  SHF.L.U32 R40, R44, 0x10, RZ ;  /* 0x000000102c287819 */ /* 0x000fe200000006ff */
[----:B------:R-:W-:-:S02]  /*b470*/  FADD.FTZ R37, -R242, R30 ;  /* 0x0000001ef2257221 */ /* 0x000fc40000010100 */
[----:B------:R-:W3:Y:S01]  /*b480*/  LDL R45, [R1+0x1ec] ;  /* 0x0001ec00012d7983 */ /* 0x000ee20000100800 */
[----:B------:R-:W-:-:S03]  /*b490*/  SHF.L.U32 R39, R70, 0x10, RZ ;  /* 0x0000001046277819 */ /* 0x000fc600000006ff */
[----:B------:R-:W3:Y:S01]  /*b4a0*/  LDL R44, [R1+0x1f0] ;  /* 0x0001f000012c7983 */ /* 0x000ee20000100800 */
[----:B------:R-:W-:Y:S01]  /*b4b0*/  FMUL.FTZ R30, R243, R29 ;  /* 0x0000001df31e7220 */ /* 0x000fe20000410000 */
[----:B------:R-:W-:Y:S01]  /*b4c0*/  SHF.L.U32 R41, R217, 0x10, RZ ;  /* 0x00000010d9297819 */ /* 0x000fe200000006ff */
[----:B------:R-:W-:Y:S01]  /*b4d0*/  FMUL.FTZ R37, R243, R37 ;  /* 0x00000025f3257220 */ /* 0x000fe20000410000 */
[----:B------:R-:W-:Y:S01]  /*b4e0*/  SHF.L.U32 R42, R157, 0x10, RZ ;  /* 0x000000109d2a7819 */ /* 0x000fe200000006ff */
[C---:B------:R-:W-:Y:S01]  /*b4f0*/  FFMA.FTZ R29, R30.reuse, R39, R36 ;  /* 0x000000271e1d7223 */ /* 0x040fe20000010024 */
[----:B------:R-:W-:Y:S01]  /*b500*/  FFMA.FTZ R30, R30, R40, R38 ;  /* 0x000000281e1e7223 */ /* 0x000fe20000010026 */
[----:B--2---:R-:W-:Y:S01]  /*b510*/  SHF.L.U32 R38, R65, 0x10, RZ ;  /* 0x0000001041267819 */ /* 0x004fe200000006ff */
[----:B------:R-:W2:Y:S01]  /*b520*/  LDL R72, [R1+0x204] ;  /* 0x0002040001487983 */ /* 0x000ea20000100800 */
[----:B------:R-:W-:Y:S01]  /*b530*/  FFMA.FTZ R36, R37, R41, R42 ;  /* 0x0000002925247223 */ /* 0x000fe2000001002a */
[----:B------:R-:W-:-:S02]  /*b540*/  SHF.L.U32 R41, R185, 0x10, RZ ;  /* 0x00000010b9297819 */ /* 0x000fc400000006ff */
[----:B------:R-:W-:Y:S01]  /*b550*/  SHF.L.U32 R42, R117, 0x10, RZ ;  /* 0x00000010752a7819 */ /* 0x000fe200000006ff */
[----:B------:R-:W2:Y:S01]  /*b560*/  LDL R65, [R1+0x1f8] ;  /* 0x0001f80001417983 */ /* 0x000ea20000100800 */
[----:B------:R-:W-:Y:S01]  /*b570*/  FMUL.FTZ R39, R243, R31 ;  /* 0x0000001ff3277220 */ /* 0x000fe20000410000 */
[----:B----4-:R-:W-:Y:S02]  /*b580*/  IMAD.U32 R40, R64, 0x10000, RZ ;  /* 0x0001000040287824 */ /* 0x010fe400078e00ff */
[----:B------:R-:W-:Y:S01]  /*b590*/  FFMA.FTZ R31, R37, R41, R42 ;  /* 0x00000029251f7223 */ /* 0x000fe2000001002a */
[----:B------:R-:W-:Y:S01]  /*b5a0*/  SHF.L.U32 R37, R63, 0x10, RZ ;  /* 0x000000103f257819 */ /* 0x000fe200000006ff */
[----:B------:R-:W4:Y:S04]  /*b5b0*/  LDL R64, [R1+0x1fc] ;  /* 0x0001fc0001407983 */ /* 0x000f280000100800 */
[----:B------:R-:W4:Y:S04]  /*b5c0*/  LDL R63, [R1+0x200] ;  /* 0x00020000013f7983 */ /* 0x000f280000100800 */
[----:B------:R-:W4:Y:S01]  /*b5d0*/  LDL R71, [R1+0x208] ;  /* 0x0002080001477983 */ /* 0x000f220000100800 */
[----:B------:R-:W-:-:S03]  /*b5e0*/  FMUL.FTZ R26, R243, R26 ;  /* 0x0000001af31a7220 */ /* 0x000fc60000410000 */
[----:B------:R-:W4:Y:S01]  /*b5f0*/  LDL R70, [R1+0x20c] ;  /* 0x00020c0001467983 */ /* 0x000f220000100800 */
[----:B---3--:R-:W-:-:S03]  /*b600*/  SHF.L.U32 R42, R46, 0x10, RZ ;  /* 0x000000102e2a7819 */ /* 0x008fc600000006ff */
[----:B------:R-:W3:Y:S01]  /*b610*/  LDL R46, [R1+0x1f4] ;  /* 0x0001f400012e7983 */ /* 0x000ee20000100800 */
[----:B------:R-:W-:Y:S01]  /*b620*/  FFMA.FTZ R38, R39, R38, R40 ;  /* 0x0000002627267223 */ /* 0x000fe20000010028 */
[----:B------:R-:W-:Y:S01]  /*b630*/  FMUL.FTZ R40, R243, R24 ;  /* 0x00000018f3287220 */ /* 0x000fe20000410000 */
[----:B------:R-:W-:Y:S02]  /*b640*/  SHF.L.U32 R24, R218, 0x10, RZ ;  /* 0x00000010da187819 */ /* 0x000fe400000006ff */
[----:B------:R-:W-:Y:S01]  /*b650*/  SHF.L.U32 R41, R158, 0x10, RZ ;  /* 0x000000109e297819 */ /* 0x000fe200000006ff */
[----:B------:R-:W-:Y:S01]  /*b660*/  FFMA.FTZ R37, R39, R37, R42 ;  /* 0x0000002527257223 */ /* 0x000fe2000001002a */
[----:B------:R-:W-:-:S03]  /*b670*/  IMAD.U32 R42, R118, 0x10000, RZ ;  /* 0x00010000762a7824 */ /* 0x000fc600078e00ff */
[----:B------:R-:W-:Y:S01]  /*b680*/  FFMA.FTZ R39, R40, R24, R41 ;  /* 0x0000001828277223 */ /* 0x000fe20000010029 */
[----:B------:R-:W-:Y:S01]  /*b690*/  SHF.L.U32 R24, R186, 0x10, RZ ;  /* 0x00000010ba187819 */ /* 0x000fe200000006ff */
[----:B------:R-:W-:-:S04]  /*b6a0*/  FADD.FTZ R41, -R242, R25 ;  /* 0x00000019f2297221 */ /* 0x000fc80000010100 */
[----:B------:R-:W-:Y:S01]  /*b6b0*/  FFMA.FTZ R40, R40, R24, R42 ;  /* 0x0000001828287223 */ /* 0x000fe2000001002a */
[----:B------:R-:W-:Y:S01]  /*b6c0*/  SHF.L.U32 R42, R66, 0x10, RZ ;  /* 0x00000010422a7819 */ /* 0x000fe200000006ff */
[----:B------:R-:W-:Y:S01]  /*b6d0*/  FMUL.FTZ R41, R243, R41 ;  /* 0x00000029f3297220 */ /* 0x000fe20000410000 */
[----:B------:R-:W3:Y:S01]  /*b6e0*/  LDL R66, [R1+0x214] ;  /* 0x0002140001427983 */ /* 0x000ee20000100800 */
[----:B------:R-:W-:Y:S02]  /*b6f0*/  SHF.L.U32 R43, R43, 0x10, RZ ;  /* 0x000000102b2b7819 */ /* 0x000fe400000006ff */
[----:B------:R-:W-:Y:S02]  /*b700*/  SHF.L.U32 R24, R45, 0x10, RZ ;  /* 0x000000102d187819 */ /* 0x000fe400000006ff */
[----:B------:R-:W-:Y:S01]  /*b710*/  SHF.L.U32 R25, R44, 0x10, RZ ;  /* 0x000000102c197819 */ /* 0x000fe200000006ff */
[----:B------:R-:W-:Y:S01]  /*b720*/  FFMA.FTZ R43, R41, R43, R42 ;  /* 0x0000002b292b7223 */ /* 0x000fe2000001002a */
[----:B------:R-:W-:-:S02]  /*b730*/  SHF.L.U32 R44, R219, 0x10, RZ ;  /* 0x00000010db2c7819 */ /* 0x000fc400000006ff */
[----:B------:R-:W-:Y:S01]  /*b740*/  SHF.L.U32 R42, R187, 0x10, RZ ;  /* 0x00000010bb2a7819 */ /* 0x000fe200000006ff */
[----:B------:R-:W-:Y:S01]  /*b750*/  FFMA.FTZ R41, R41, R24, R25 ;  /* 0x0000001829297223 */ /* 0x000fe20000010019 */
[----:B------:R-:W-:Y:S01]  /*b760*/  SHF.L.U32 R24, R119, 0x10, RZ ;  /* 0x0000001077187819 */ /* 0x000fe200000006ff */
[----:B------:R-:W-:Y:S02]  /*b770*/  IMAD.U32 R25, R159, 0x10000, RZ ;  /* 0x000100009f197824 */ /* 0x000fe400078e00ff */
[----:B------:R-:W-:Y:S02]  /*b780*/  FADD.FTZ R45, -R242, R27 ;  /* 0x0000001bf22d7221 */ /* 0x000fe40000010100 */
[C---:B------:R-:W-:Y:S01]  /*b790*/  FFMA.FTZ R44, R26.reuse, R44, R25 ;  /* 0x0000002c1a2c7223 */ /* 0x040fe20000010019 */
[----:B------:R-:W-:Y:S01]  /*b7a0*/  FFMA.FTZ R42, R26, R42, R24 ;  /* 0x0000002a1a2a7223 */ /* 0x000fe20000010018 */
[----:B--2---:R-:W-:Y:S02]  /*b7b0*/  SHF.L.U32 R26, R65, 0x10, RZ ;  /* 0x00000010411a7819 */ /* 0x004fe400000006ff */
[----:B------:R-:W2:Y:S01]  /*b7c0*/  LDL R65, [R1+0x218] ;  /* 0x0002180001417983 */ /* 0x000ea20000100800 */
[----:B------:R-:W-:Y:S01]  /*b7d0*/  FMUL.FTZ R45, R243, R45 ;  /* 0x0000002df32d7220 */ /* 0x000fe20000410000 */
[----:B----4-:R-:W-:-:S02]  /*b7e0*/  SHF.L.U32 R24, R64, 0x10, RZ ;  /* 0x0000001040187819 */ /* 0x010fc400000006ff */
[----:B------:R-:W4:Y:S01]  /*b7f0*/  LDL R64, [R1+0x21c] ;  /* 0x00021c0001407983 */ /* 0x000f220000100800 */
[----:B------:R-:W-:-:S03]  /*b800*/  IMAD.U32 R25, R63, 0x10000, RZ ;  /* 0x000100003f197824 */ /* 0x000fc600078e00ff */
[----:B------:R-:W4:Y:S01]  /*b810*/  LDL R63, [R1+0x220] ;  /* 0x00022000013f7983 */ /* 0x000f220000100800 */
[----:B------:R-:W-:Y:S02]  /*b820*/  F2FP.BF16.F32.PACK_AB R27, R47, R62 ;  /* 0x0000003e2f1b723e */ /* 0x000fe400000010ff */
[----:B---3--:R-:W-:Y:S01]  /*b830*/  SHF.L.U32 R46, R46, 0x10, RZ ;  /* 0x000000102e2e7819 */ /* 0x008fe200000006ff */
[C---:B------:R-:W-:Y:S01]  /*b840*/  FADD.FTZ R77, -R242.reuse, R20 ;  /* 0x00000014f24d7221 */ /* 0x040fe20000010100 */
[----:B------:R-:W-:Y:S01]  /*b850*/  FADD.FTZ R22, -R242, R22 ;  /* 0x00000016f2167221 */ /* 0x000fe20000010100 */
[----:B------:R-:W-:Y:S01]  /*b860*/  SHF.L.U32 R76, R70, 0x10, RZ ;  /* 0x00000010464c7819 */ /* 0x000fe200000006ff */
[----:B------:R-:W-:Y:S01]  /*b870*/  FADD.FTZ R23, -R242, R23 ;  /* 0x00000017f2177221 */ /* 0x000fe20000010100 */
[C---:B------:R-:W-:Y:S01]  /*b880*/  FFMA.FTZ R46, R45.reuse, R46, R26 ;  /* 0x0000002e2d2e7223 */ /* 0x040fe2000001001a */
[----:B------:R-:W-:Y:S01]  /*b890*/  FFMA.FTZ R45, R45, R24, R25 ;  /* 0x000000182d2d7223 */ /* 0x000fe20000010019 */
[----:B------:R-:W-:Y:S01]  /*b8a0*/  F2FP.BF16.F32.PACK_AB R24, R51, R50 ;  /* 0x000000323318723e */ /* 0x000fe200000010ff */
[----:B------:R-:W-:Y:S01]  /*b8b0*/  IMAD.WIDE.U32 R50, R3, 0x10, R250 ;  /* 0x0000001003327825 */ /* 0x000fe200078e00fa */
[----:B------:R-:W-:Y:S01]  /*b8c0*/  F2FP.BF16.F32.PACK_AB R26, R61, R60 ;  /* 0x0000003c3d1a723e */ /* 0x000fe200000010ff */
[----:B------:R-:W3:Y:S01]  /*b8d0*/  LDL R62, [R1+0x244] ;  /* 0x00024400013e7983 */ /* 0x000ee20000100800 */
[----:B------:R-:W-:Y:S01]  /*b8e0*/  F2FP.BF16.F32.PACK_AB R25, R58, R57 ;  /* 0x000000393a19723e */ /* 0x000fe200000010ff */
[----:B------:R-:W-:Y:S01]  /*b8f0*/  FMUL.FTZ R77, R243, R77 ;  /* 0x0000004df34d7220 */ /* 0x000fe20000410000 */
[----:B------:R-:W-:Y:S01]  /*b900*/  SHF.L.U32 R20, R212, 0x10, RZ ;  /* 0x00000010d4147819 */ /* 0x000fe200000006ff */
[----:B------:R-:W3:Y:S04]  /*b910*/  LDL R61, [R1+0x224] ;  /* 0x00022400013d7983 */ /* 0x000ee80000100800 */
[----:B------:R1:W-:Y:S01]  /*b920*/  STG.E.128 desc[UR6][R50.64], R24 ;  /* 0x0000001832007986 */ /* 0x0003e2000c101d06 */
[----:B------:R-:W-:-:S03]  /*b930*/  SHF.L.U32 R47, R160, 0x10, RZ ;  /* 0x00000010a02f7819 */ /* 0x000fc600000006ff */
[----:B------:R-:W3:Y:S04]  /*b940*/  LDL R60, [R1+0x228] ;  /* 0x00022800013c7983 */ /* 0x000ee80000100800 */
[----:B------:R-:W3:Y:S01]  /*b950*/  LDL R58, [R1+0x22c] ;  /* 0x00022c00013a7983 */ /* 0x000ee20000100800 */
[----:B------:R-:W-:Y:S01]  /*b960*/  FMUL.FTZ R23, R243, R23 ;  /* 0x00000017f3177220 */ /* 0x000fe20000410000 */
[----:B------:R-:W-:Y:S02]  /*b970*/  IMAD.U32 R75, R121, 0x10000, RZ ;  /* 0x00010000794b7824 */ /* 0x000fe400078e00ff */
[----:B------:R-:W3:Y:S04]  /*b980*/  LDL R57, [R1+0x234] ;  /* 0x0002340001397983 */ /* 0x000ee80000100800 */
[----:B-1----:R-:W3:Y:S01]  /*b990*/  LDL R51, [R1+0x230] ;  /* 0x0002300001337983 */ /* 0x002ee20000100800 */
[----:B------:R-:W-:Y:S01]  /*b9a0*/  FADD.FTZ R24, -R242, R21 ;  /* 0x00000015f2187221 */ /* 0x000fe20000010100 */
[----:B------:R-:W-:Y:S01]  /*b9b0*/  FFMA.FTZ R3, R77, R20, R47 ;  /* 0x000000144d037223 */ /* 0x000fe2000001002f */
[----:B------:R-:W-:Y:S01]  /*b9c0*/  SHF.L.U32 R25, R180, 0x10, RZ ;  /* 0x00000010b4197819 */ /* 0x000fe200000006ff */
[----:B------:R-:W-:Y:S01]  /*b9d0*/  IMAD.U32 R27, R71, 0x10000, RZ ;  /* 0x00010000471b7824 */ /* 0x000fe200078e00ff */
[----:B------:R-:W-:Y:S01]  /*b9e0*/  SHF.L.U32 R26, R120, 0x10, RZ ;  /* 0x00000010781a7819 */ /* 0x000fe200000006ff */
[----:B------:R-:W-:Y:S01]  /*b9f0*/  FMUL.FTZ R24, R243, R24 ;  /* 0x00000018f3187220 */ /* 0x000fe20000410000 */
[----:B------:R-:W-:Y:S01]  /*ba00*/  SHF.L.U32 R20, R72, 0x10, RZ ;  /* 0x0000001048147819 */ /* 0x000fe200000006ff */
[----:B------:R-:W3:Y:S01]  /*ba10*/  LDL R50, [R1+0x238] ;  /* 0x0002380001327983 */ /* 0x000ee20000100800 */
[----:B------:R-:W-:Y:S01]  /*ba20*/  SHF.L.U32 R21, R67, 0x10, RZ ;  /* 0x0000001043157819 */ /* 0x000fe200000006ff */
[----:B------:R-:W-:Y:S01]  /*ba30*/  FFMA.FTZ R77, R77, R25, R26 ;  /* 0x000000194d4d7223 */ /* 0x000fe2000001001a */
[----:B------:R-:W-:Y:S01]  /*ba40*/  SHF.L.U32 R26, R213, 0x10, RZ ;  /* 0x00000010d51a7819 */ /* 0x000fe200000006ff */
[C---:B------:R-:W-:Y:S01]  /*ba50*/  FFMA.FTZ R20, R24.reuse, R20, R27 ;  /* 0x0000001418147223 */ /* 0x040fe2000001001b */
[----:B------:R-:W-:Y:S01]  /*ba60*/  SHF.L.U32 R27, R161, 0x10, RZ ;  /* 0x00000010a11b7819 */ /* 0x000fe200000006ff */
[----:B------:R-:W-:Y:S01]  /*ba70*/  FMUL.FTZ R47, R243, R22 ;  /* 0x00000016f32f7220 */ /* 0x000fe20000410000 */
[----:B------:R-:W-:Y:S01]  /*ba80*/  FFMA.FTZ R76, R24, R76, R21 ;  /* 0x0000004c184c7223 */ /* 0x000fe20000010015 */
[----:B------:R-:W-:-:S02]  /*ba90*/  SHF.L.U32 R21, R66, 0x10, RZ ;  /* 0x0000001042157819 */ /* 0x000fc400000006ff */
[----:B--2---:R-:W-:Y:S01]  /*baa0*/  SHF.L.U32 R25, R65, 0x10, RZ ;  /* 0x0000001041197819 */ /* 0x004fe200000006ff */
[----:B------:R-:W-:Y:S02]  /*bab0*/  FFMA.FTZ R22, R47, R26, R27 ;  /* 0x0000001a2f167223 */ /* 0x000fe4000001001b */
[----:B------:R-:W2:Y:S04]  /*bac0*/  LDL R27, [R1+0x23c] ;  /* 0x00023c00011b7983 */ /* 0x000ea80000100800 */
[----:B------:R-:W2:Y:S01]  /*bad0*/  LDL R26, [R1+0x240] ;  /* 0x00024000011a7983 */ /* 0x000ea20000100800 */
[----:B------:R-:W-:Y:S01]  /*bae0*/  SHF.L.U32 R24, R181, 0x10, RZ ;  /* 0x00000010b5187819 */ /* 0x000fe200000006ff */
[----:B------:R-:W-:Y:S01]  /*baf0*/  FFMA.FTZ R21, R23, R21, R25 ;  /* 0x0000001517157223 */ /* 0x000fe20000010019 */
[----:B----4-:R-:W-:-:S02]  /*bb00*/  SHF.L.U32 R73, R64, 0x10, RZ ;  /* 0x0000001040497819 */ /* 0x010fc400000006ff */
[----:B------:R-:W-:Y:S01]  /*bb10*/  SHF.L.U32 R25, R63, 0x10, RZ ;  /* 0x000000103f197819 */ /* 0x000fe200000006ff */
[----:B------:R-:W-:Y:S01]  /*bb20*/  FADD.FTZ R72, -R242, R16 ;  /* 0x00000010f2487221 */ /* 0x000fe20000010100 */
[----:B------:R-:W-:Y:S01]  /*bb30*/  FFMA.FTZ R75, R47, R24, R75 ;  /* 0x000000182f4b7223 */ /* 0x000fe2000001004b */
[----:B------:R-:W-:Y:S01]  /*bb40*/  SHF.L.U32 R24, R214, 0x10, RZ ;  /* 0x00000010d6187819 */ /* 0x000fe200000006ff */
[----:B------:R-:W-:Y:S01]  /*bb50*/  FADD.FTZ R71, -R242, R17 ;  /* 0x00000011f2477221 */ /* 0x000fe20000010100 */
[----:B------:R-:W-:Y:S01]  /*bb60*/  FFMA.FTZ R73, R23, R73, R25 ;  /* 0x0000004917497223 */ /* 0x000fe20000010019 */
[----:B------:R-:W-:Y:S02]  /*bb70*/  IMAD.U32 R16, R162, 0x10000, RZ ;  /* 0x00010000a2107824 */ /* 0x000fe400078e00ff */
[----:B------:R-:W-:Y:S01]  /*bb80*/  FMUL.FTZ R72, R243, R72 ;  /* 0x00000048f3487220 */ /* 0x000fe20000410000 */
[----:B------:R-:W-:Y:S01]  /*bb90*/  SHF.L.U32 R17, R182, 0x10, RZ ;  /* 0x00000010b6117819 */ /* 0x000fe200000006ff */
[----:B------:R-:W-:Y:S01]  /*bba0*/  FADD.FTZ R67, -R242, R18 ;  /* 0x00000012f2437221 */ /* 0x000fe20000010100 */
[----:B------:R-:W-:Y:S01]  /*bbb0*/  SHF.L.U32 R25, R122, 0x10, RZ ;  /* 0x000000107a197819 */ /* 0x000fe200000006ff */
[----:B------:R-:W-:Y:S01]  /*bbc0*/  FFMA.FTZ R24, R72, R24, R16 ;  /* 0x0000001848187223 */ /* 0x000fe20000010010 */
[C---:B------:R-:W-:Y:S01]  /*bbd0*/  FADD.FTZ R19, -R242.reuse, R19 ;  /* 0x00000013f2137221 */ /* 0x040fe20000010100 */
[----:B------:R-:W-:Y:S01]  /*bbe0*/  FADD.FTZ R70, -R242, R12 ;  /* 0x0000000cf2467221 */ /* 0x000fe20000010100 */
[----:B------:R-:W-:Y:S01]  /*bbf0*/  SHF.L.U32 R74, R208, 0x10, RZ ;  /* 0x00000010d04a7819 */ /* 0x000fe200000006ff */
[----:B------:R-:W-:Y:S01]  /*bc00*/  FFMA.FTZ R72, R72, R17, R25 ;  /* 0x0000001148487223 */ /* 0x000fe20000010019 */
[C---:B------:R-:W-:Y:S01]  /*bc10*/  FADD.FTZ R14, -R242.reuse, R14 ;  /* 0x0000000ef20e7221 */ /* 0x040fe20000010100 */
[----:B------:R-:W-:Y:S01]  /*bc20*/  SHF.L.U32 R65, R125, 0x10, RZ ;  /* 0x000000107d417819 */ /* 0x000fe200000006ff */
[C---:B------:R-:W-:Y:S01]  /*bc30*/  FADD.FTZ R15, -R242.reuse, R15 ;  /* 0x0000000ff20f7221 */ /* 0x040fe20000010100 */
[C---:B------:R-:W-:Y:S01]  /*bc40*/  FADD.FTZ R8, -R242.reuse, R8 ;  /* 0x00000008f2087221 */ /* 0x040fe20000010100 */
[----:B------:R-:W-:Y:S01]  /*bc50*/  FADD.FTZ R11, -R242, R11 ;  /* 0x0000000bf20b7221 */ /* 0x000fe20000010100 */
[----:B------:R-:W4:Y:S01]  /*bc60*/  LDL R63, [R1+0x2b4] ;  /* 0x0002b400013f7983 */ /* 0x000f220000100800 */
[----:B---3--:R-:W-:-:S03]  /*bc70*/  IMAD.U32 R17, R51, 0x10000, RZ ;  /* 0x0001000033117824 */ /* 0x008fc600078e00ff */
[----:B------:R-:W3:Y:S01]  /*bc80*/  LDL R51, [R1+0x250] ;  /* 0x0002500001337983 */ /* 0x000ee20000100800 */
[----:B------:R-:W-:Y:S01]  /*bc90*/  SHF.L.U32 R23, R61, 0x10, RZ ;  /* 0x000000103d177819 */ /* 0x000fe200000006ff */
[C---:B------:R-:W-:Y:S01]  /*bca0*/  FMUL.FTZ R71, R243.reuse, R71 ;  /* 0x00000047f3477220 */ /* 0x040fe20000410000 */
[----:B------:R-:W-:Y:S01]  /*bcb0*/  SHF.L.U32 R16, R60, 0x10, RZ ;  /* 0x000000103c107819 */ /* 0x000fe200000006ff */
[----:B------:R-:W-:Y:S01]  /*bcc0*/  FMUL.FTZ R67, R243, R67 ;  /* 0x00000043f3437220 */ /* 0x000fe20000410000 */
[----:B------:R-:W-:Y:S01]  /*bcd0*/  SHF.L.U32 R47, R215, 0x10, RZ ;  /* 0x00000010d72f7819 */ /* 0x000fe200000006ff */
[----:B------:R-:W4:Y:S02]  /*bce0*/  LDL R61, [R1+0x248] ;  /* 0x00024800013d7983 */ /* 0x000f240000100800 */
[----:B------:R-:W-:Y:S01]  /*bcf0*/  FFMA.FTZ R23, R71, R23, R16 ;  /* 0x0000001747177223 */ /* 0x000fe20000010010 */
[----:B------:R-:W-:Y:S01]  /*bd00*/  SHF.L.U32 R16, R58, 0x10, RZ ;  /* 0x000000103a107819 */ /* 0x000fe200000006ff */
[----:B------:R-:W4:Y:S01]  /*bd10*/  LDL R60, [R1+0x24c] ;  /* 0x00024c00013c7983 */ /* 0x000f220000100800 */
[----:B------:R-:W-:-:S03]  /*bd20*/  SHF.L.U32 R18, R163, 0x10, RZ ;  /* 0x00000010a3127819 */ /* 0x000fc600000006ff */
[----:B------:R-:W-:Y:S01]  /*bd30*/  FFMA.FTZ R71, R71, R16, R17 ;  /* 0x0000001047477223 */ /* 0x000fe20000010011 */
[----:B------:R-:W-:Y:S01]  /*bd40*/  SHF.L.U32 R16, R183, 0x10, RZ ;  /* 0x00000010b7107819 */ /* 0x000fe200000006ff */
[----:B------:R-:W-:Y:S01]  /*bd50*/  FMUL.FTZ R19, R243, R19 ;  /* 0x00000013f3137220 */ /* 0x000fe20000410000 */
[----:B------:R-:W-:Y:S01]  /*bd60*/  SHF.L.U32 R17, R123, 0x10, RZ ;  /* 0x000000107b117819 */ /* 0x000fe200000006ff */
[----:B------:R-:W-:Y:S01]  /*bd70*/  FFMA.FTZ R47, R67, R47, R18 ;  /* 0x0000002f432f7223 */ /* 0x000fe20000010012 */
[----:B--2---:R-:W-:Y:S01]  /*bd80*/  SHF.L.U32 R66, R27, 0x10, RZ ;  /* 0x000000101b427819 */ /* 0x004fe200000006ff */
[----:B------:R-:W2:Y:S02]  /*bd90*/  LDL R58, [R1+0x254] ;  /* 0x00025400013a7983 */ /* 0x000ea40000100800 */
[----:B------:R-:W-:Y:S01]  /*bda0*/  FFMA.FTZ R67, R67, R16, R17 ;  /* 0x0000001043437223 */ /* 0x000fe20000010011 */
[----:B------:R-:W-:Y:S01]  /*bdb0*/  SHF.L.U32 R16, R26, 0x10, RZ ;  /* 0x000000101a107819 */ /* 0x000fe200000006ff */
[----:B------:R-:W-:Y:S01]  /*bdc0*/  IMAD.U32 R17, R50, 0x10000, RZ ;  /* 0x0001000032117824 */ /* 0x000fe200078e00ff */
[----:B------:R-:W-:Y:S01]  /*bdd0*/  SHF.L.U32 R25, R57, 0x10, RZ ;  /* 0x0000001039197819 */ /* 0x000fe200000006ff */
[----:B------:R-:W2:Y:S02]  /*bde0*/  LDL R50, [R1+0x25c] ;  /* 0x00025c0001327983 */ /* 0x000ea40000100800 */
[----:B------:R-:W-:Y:S01]  /*bdf0*/  FFMA.FTZ R66, R19, R66, R16 ;  /* 0x0000004213427223 */ /* 0x000fe20000010010 */
[----:B------:R-:W-:Y:S01]  /*be00*/  F2FP.BF16.F32.PACK_AB R16, R49, R48 ;  /* 0x000000303110723e */ /* 0x000fe200000010ff */
[----:B------:R-:W2:Y:S01]  /*be10*/  LDL R57, [R1+0x258] ;  /* 0x0002580001397983 */ /* 0x000ea20000100800 */
[----:B------:R-:W-:-:S03]  /*be20*/  FFMA.FTZ R25, R19, R25, R17 ;  /* 0x0000001913197223 */ /* 0x000fc60000010011 */
[----:B------:R-:W2:Y:S01]  /*be30*/  LDL R49, [R1+0x260] ;  /* 0x0002600001317983 */ /* 0x000ea20000100800 */
[----:B------:R-:W-:Y:S01]  /*be40*/  F2FP.BF16.F32.PACK_AB R19, R59, R56 ;  /* 0x000000383b13723e */ /* 0x000fe200000010ff */
[----:B------:R-:W-:Y:S01]  /*be50*/  IMAD.WIDE.U32 R26, R240, 0x10, R68 ;  /* 0x00000010f01a7825 */ /* 0x000fe200078e0044 */
[----:B------:R-:W-:Y:S01]  /*be60*/  F2FP.BF16.F32.PACK_AB R18, R55, R54 ;  /* 0x000000363712723e */ /* 0x000fe200000010ff */
[----:B------:R-:W2:Y:S01]  /*be70*/  LDL R48, [R1+0x270] ;  /* 0x0002700001307983 */ /* 0x000ea20000100800 */
[----:B------:R-:W-:-:S03]  /*be80*/  F2FP.BF16.F32.PACK_AB R17, R53, R52 ;  /* 0x000000343511723e */ /* 0x000fc600000010ff */
[----:B------:R-:W2:Y:S04]  /*be90*/  LDL R53, [R1+0x264] ;  /* 0x0002640001357983 */ /* 0x000ea80000100800 */
[----:B------:R1:W-:Y:S04]  /*bea0*/  STG.E.128 desc[UR6][R26.64], R16 ;  /* 0x000000101a007986 */ /* 0x0003e8000c101d06 */
[----:B------:R-:W2:Y:S01]  /*beb0*/  LDL R52, [R1+0x268] ;  /* 0x0002680001347983 */ /* 0x000ea20000100800 */
[----:B------:R-:W-:Y:S01]  /*bec0*/  SHF.L.U32 R12, R164, 0x10, RZ ;  /* 0x00000010a40c7819 */ /* 0x000fe200000006ff */
[C---:B------:R-:W-:Y:S01]  /*bed0*/  FMUL.FTZ R70, R243.reuse, R70 ;  /* 0x00000046f3467220 */ /* 0x040fe20000410000 */
[C---:B------:R-:W-:Y:S01]  /*bee0*/  FMUL.FTZ R15, R243.reuse, R15 ;  /* 0x0000000ff30f7220 */ /* 0x040fe20000410000 */
[C---:B------:R-:W-:Y:S01]  /*bef0*/  FMUL.FTZ R8, R243.reuse, R8 ;  /* 0x00000008f3087220 */ /* 0x040fe20000410000 */
[----:B------:R-:W2:Y:S04]  /*bf00*/  LDL R54, [R1+0x288] ;  /* 0x0002880001367983 */ /* 0x000ea80000100800 */
[----:B------:R-:W2:Y:S04]  /*bf10*/  LDL R55, [R1+0x294] ;  /* 0x0002940001377983 */ /* 0x000ea80000100800 */
[----:B------:R-:W2:Y:S01]  /*bf20*/  LDL R56, [R1+0x29c] ;  /* 0x00029c0001387983 */ /* 0x000ea20000100800 */
[----:B-1----:R-:W-:Y:S01]  /*bf30*/  FADD.FTZ R16, -R242, R13 ;  /* 0x0000000df2107221 */ /* 0x002fe20000010100 */
[----:B------:R-:W-:Y:S01]  /*bf40*/  SHF.L.U32 R17, R176, 0x10, RZ ;  /* 0x00000010b0117819 */ /* 0x000fe200000006ff */
[----:B------:R-:W-:Y:S01]  /*bf50*/  IMAD.U32 R18, R124, 0x10000, RZ ;  /* 0x000100007c127824 */ /* 0x000fe200078e00ff */
[----:B------:R-:W2:Y:S01]  /*bf60*/  LDL R27, [R1+0x274] ;  /* 0x00027400011b7983 */ /* 0x000ea20000100800 */
[----:B------:R-:W-:-:S03]  /*bf70*/  FMUL.FTZ R11, R243, R11 ;  /* 0x0000000bf30b7220 */ /* 0x000fc60000410000 */
[----:B------:R-:W2:Y:S01]  /*bf80*/  LDL R59, [R1+0x2a8] ;  /* 0x0002a800013b7983 */ /* 0x000ea20000100800 */
[----:B---3--:R-:W-:-:S03]  /*bf90*/  SHF.L.U32 R13, R51, 0x10, RZ ;  /* 0x00000010330d7819 */ /* 0x008fc600000006ff */
[----:B------:R-:W3:Y:S01]  /*bfa0*/  LDL R51, [R1+0x26c] ;  /* 0x00026c0001337983 */ /* 0x000ee20000100800 */
[----:B------:R-:W-:Y:S01]  /*bfb0*/  FFMA.FTZ R74, R70, R74, R12 ;  /* 0x0000004a464a7223 */ /* 0x000fe2000001000c */
[----:B------:R-:W-:Y:S01]  /*bfc0*/  SHF.L.U32 R12, R62, 0x10, RZ ;  /* 0x000000103e0c7819 */ /* 0x000fe200000006ff */
[----:B------:R-:W-:Y:S01]  /*bfd0*/  FMUL.FTZ R16, R243, R16 ;  /* 0x00000010f3107220 */ /* 0x000fe20000410000 */
[----:B----4-:R-:W-:Y:S02]  /*bfe0*/  SHF.L.U32 R19, R61, 0x10, RZ ;  /* 0x000000103d137819 */ /* 0x010fe400000006ff */
[----:B------:R-:W-:Y:S01]  /*bff0*/  SHF.L.U32 R69, R60, 0x10, RZ ;  /* 0x000000103c457819 */ /* 0x000fe200000006ff */
[----:B------:R-:W-:Y:S02]  /*c000*/  FFMA.FTZ R70, R70, R17, R18 ;  /* 0x0000001146467223 */ /* 0x000fe40000010012 */
[----:B------:R-:W-:Y:S01]  /*c010*/  FFMA.FTZ R12, R16, R12, R19 ;  /* 0x0000000c100c7223 */ /* 0x000fe20000010013 */
[----:B------:R-:W-:Y:S01]  /*c020*/  SHF.L.U32 R18, R209, 0x10, RZ ;  /* 0x00000010d1127819 */ /* 0x000fe200000006ff */
[----:B------:R-:W-:-:S02]  /*c030*/  IMAD.U32 R19, R165, 0x10000, RZ ;  /* 0x00010000a5137824 */ /* 0x000fc400078e00ff */
[----:B------:R-:W-:Y:S01]  /*c040*/  FFMA.FTZ R69, R16, R69, R13 ;  /* 0x0000004510457223 */ /* 0x000fe2000001000d */
[----:B------:R-:W-:Y:S01]  /*c050*/  SHF.L.U32 R16, R177, 0x10, RZ ;  /* 0x00000010b1107819 */ /* 0x000fe200000006ff */
[----:B------:R-:W-:Y:S01]  /*c060*/  FMUL.FTZ R26, R243, R14 ;  /* 0x0000000ef31a7220 */ /* 0x000fe20000410000 */
[----:B--2---:R-:W-:-:S03]  /*c070*/  SHF.L.U32 R64, R50, 0x10, RZ ;  /* 0x0000001032407819 */ /* 0x004fc600000006ff */
[----:B------:R-:W-:Y:S01]  /*c080*/  FFMA.FTZ R14, R26, R18, R19 ;  /* 0x000000121a0e7223 */ /* 0x000fe20000010013 */
[----:B------:R-:W2:Y:S01]  /*c090*/  LDL R50, [R1+0x278] ;  /* 0x0002780001327983 */ /* 0x000ea20000100800 */
[----:B------:R-:W-:Y:S01]  /*c0a0*/  SHF.L.U32 R13, R58, 0x10, RZ ;  /* 0x000000103a0d7819 */ /* 0x000fe200000006ff */
[----:B------:R-:W-:Y:S01]  /*c0b0*/  FFMA.FTZ R65, R26, R16, R65 ;  /* 0x000000101a417223 */ /* 0x000fe20000010041 */
[----:B------:R-:W-:Y:S01]  /*c0c0*/  SHF.L.U32 R17, R57, 0x10, RZ ;  /* 0x0000001039117819 */ /* 0x000fe200000006ff */
[----:B------:R-:W4:Y:S01]  /*c0d0*/  LDL R26, [R1+0x27c] ;  /* 0x00027c00011a7983 */ /* 0x000f220000100800 */
[----:B------:R-:W-:-:S03]  /*c0e0*/  IMAD.U32 R18, R49, 0x10000, RZ ;  /* 0x0001000031127824 */ /* 0x000fc600078e00ff */
[----:B------:R-:W4:Y:S01]  /*c0f0*/  LDL R49, [R1+0x280] ;  /* 0x0002800001317983 */ /* 0x000f220000100800 */
[C---:B------:R-:W-:Y:S01]  /*c100*/  FFMA.FTZ R13, R15.reuse, R13, R17 ;  /* 0x0000000d0f0d7223 */ /* 0x040fe20000010011 */
[----:B------:R-:W-:Y:S01]  /*c110*/  FFMA.FTZ R64, R15, R64, R18 ;  /* 0x000000400f407223 */ /* 0x000fe20000010012 */
[----:B------:R-:W-:Y:S01]  /*c120*/  SHF.L.U32 R17, R210, 0x10, RZ ;  /* 0x00000010d2117819 */ /* 0x000fe200000006ff */
[----:B------:R-:W4:Y:S01]  /*c130*/  LDL R57, [R1+0x298] ;  /* 0x0002980001397983 */ /* 0x000f220000100800 */
[----:B------:R-:W-:Y:S02]  /*c140*/  SHF.L.U32 R16, R166, 0x10, RZ ;  /* 0x00000010a6107819 */ /* 0x000fe400000006ff */
[----:B------:R-:W-:Y:S01]  /*c150*/  SHF.L.U32 R15, R178, 0x10, RZ ;  /* 0x00000010b20f7819 */ /* 0x000fe200000006ff */
[----:B------:R-:W-:Y:S01]  /*c160*/  FADD.FTZ R68, -R242, R4 ;  /* 0x00000004f2447221 */ /* 0x000fe20000010100 */
[----:B------:R-:W-:Y:S01]  /*c170*/  SHF.L.U32 R19, R126, 0x10, RZ ;  /* 0x000000107e137819 */ /* 0x000fe200000006ff */
[----:B------:R-:W-:Y:S01]  /*c180*/  FADD.FTZ R18, -R242, R9 ;  /* 0x00000009f2127221 */ /* 0x000fe20000010100 */
[C---:B------:R-:W-:Y:S01]  /*c190*/  FFMA.FTZ R17, R8.reuse, R17, R16 ;  /* 0x0000001108117223 */ /* 0x040fe20000010010 */
[----:B------:R-:W-:Y:S01]  /*c1a0*/  SHF.L.U32 R16, R53, 0x10, RZ ;  /* 0x0000001035107819 */ /* 0x000fe200000006ff */
[----:B------:R-:W4:Y:S01]  /*c1b0*/  LDL R58, [R1+0x2ac] ;  /* 0x0002ac00013a7983 */ /* 0x000f220000100800 */
[----:B------:R-:W-:Y:S01]  /*c1c0*/  FFMA.FTZ R15, R8, R15, R19 ;  /* 0x0000000f080f7223 */ /* 0x000fe20000010013 */
[----:B------:R-:W-:Y:S01]  /*c1d0*/  FMUL.FTZ R18, R243, R18 ;  /* 0x00000012f3127220 */ /* 0x000fe20000410000 */
[----:B------:R-:W-:Y:S01]  /*c1e0*/  IMAD.U32 R9, R52, 0x10000, RZ ;  /* 0x0001000034097824 */ /* 0x000fe200078e00ff */
[----:B------:R-:W4:Y:S01]  /*c1f0*/  LDL R53, [R1+0x28c] ;  /* 0x00028c0001357983 */ /* 0x000f220000100800 */
[----:B------:R-:W-:-:S03]  /*c200*/  FADD.FTZ R19, -R242, R10 ;  /* 0x0000000af2137221 */ /* 0x000fc60000010100 */
[----:B------:R-:W4:Y:S01]  /*c210*/  LDL R52, [R1+0x290] ;  /* 0x0002900001347983 */ /* 0x000f220000100800 */
[----:B------:R-:W-:Y:S01]  /*c220*/  FFMA.FTZ R16, R18, R16, R9 ;  /* 0x0000001012107223 */ /* 0x000fe20000010009 */
[----:B------:R-:W-:Y:S01]  /*c230*/  SHF.L.U32 R9, R48, 0x10, RZ ;  /* 0x0000001030097819 */ /* 0x000fe200000006ff */
[----:B------:R-:W-:Y:S01]  /*c240*/  FMUL.FTZ R19, R243, R19 ;  /* 0x00000013f3137220 */ /* 0x000fe20000410000 */
[----:B------:R-:W-:Y:S01]  /*c250*/  SHF.L.U32 R48, R211, 0x10, RZ ;  /* 0x00000010d3307819 */ /* 0x000fe200000006ff */
[----:B------:R-:W4:Y:S01]  /*c260*/  LDL R60, [R1+0x2a4] ;  /* 0x0002a400013c7983 */ /* 0x000f220000100800 */
[----:B------:R-:W-:-:S03]  /*c270*/  SHF.L.U32 R10, R167, 0x10, RZ ;  /* 0x00000010a70a7819 */ /* 0x000fc600000006ff */
[----:B------:R-:W4:Y:S02]  /*c280*/  LDL R62, [R1+0x2b8] ;  /* 0x0002b800013e7983 */ /* 0x000f240000100800 */
[----:B------:R-:W-:Y:S02]  /*c290*/  FFMA.FTZ R48, R19, R48, R10 ;  /* 0x0000003013307223 */ /* 0x000fe4000001000a */
[----:B------:R-:W4:Y:S01]  /*c2a0*/  LDL R10, [R1+0x2a0] ;  /* 0x0002a000010a7983 */ /* 0x000f220000100800 */
[----:B---3--:R-:W-:-:S03]  /*c2b0*/  SHF.L.U32 R8, R51, 0x10, RZ ;  /* 0x0000001033087819 */ /* 0x008fc600000006ff */
[----:B------:R-:W3:Y:S02]  /*c2c0*/  LDL R51, [R1+0x284] ;  /* 0x0002840001337983 */ /* 0x000ee40000100800 */
[----:B------:R-:W-:Y:S01]  /*c2d0*/  FFMA.FTZ R18, R18, R8, R9 ;  /* 0x0000000812127223 */ /* 0x000fe20000010009 */
[----:B------:R-:W-:Y:S01]  /*c2e0*/  SHF.L.U32 R8, R179, 0x10, RZ ;  /* 0x00000010b3087819 */ /* 0x000fe200000006ff */
[----:B------:R-:W-:Y:S01]  /*c2f0*/  IMAD.U32 R9, R127, 0x10000, RZ ;  /* 0x000100007f097824 */ /* 0x000fe200078e00ff */
[----:B------:R-:W-:-:S03]  /*c300*/  SHF.L.U32 R27, R27, 0x10, RZ ;  /* 0x000000101b1b7819 */ /* 0x000fc600000006ff */
[----:B------:R-:W-:Y:S01]  /*c310*/  FFMA.FTZ R19, R19, R8, R9 ;  /* 0x0000000813137223 */ /* 0x000fe20000010009 */
[----:B------:R-:W-:Y:S01]  /*c320*/  FMUL.FTZ R68, R243, R68 ;  /* 0x00000044f3447220 */ /* 0x000fe20000410000 */
[----:B------:R-:W-:Y:S02]  /*c330*/  SHF.L.U32 R4, R172, 0x10, RZ ;  /* 0x00000010ac047819 */ /* 0x000fe400000006ff */
[----:B--2---:R-:W-:Y:S02]  /*c340*/  SHF.L.U32 R9, R50, 0x10, RZ ;  /* 0x0000001032097819 */ /* 0x004fe400000006ff */
[----:B----4-:R-:W-:-:S03]  /*c350*/  SHF.L.U32 R26, R26, 0x10, RZ ;  /* 0x000000101a1a7819 */ /* 0x010fc600000006ff */
[----:B------:R-:W-:Y:S01]  /*c360*/  FFMA.FTZ R27, R11, R27, R9 ;  /* 0x0000001b0b1b7223 */ /* 0x000fe20000010009 */
[----:B------:R-:W-:Y:S01]  /*c370*/  SHF.L.U32 R8, R49, 0x10, RZ ;  /* 0x0000001031087819 */ /* 0x000fe200000006ff */
[----:B------:R-:W-:Y:S01]  /*c380*/  IMAD.U32 R9, R168, 0x10000, RZ ;  /* 0x00010000a8097824 */ /* 0x000fe200078e00ff */
[----:B------:R-:W-:-:S03]  /*c390*/  SHF.L.U32 R49, R204, 0x10, RZ ;  /* 0x00000010cc317819 */ /* 0x000fc600000006ff */
[----:B------:R-:W-:Y:S01]  /*c3a0*/  FFMA.FTZ R26, R11, R26, R8 ;  /* 0x0000001a0b1a7223 */ /* 0x000fe20000010008 */
[----:B------:R-:W-:Y:S01]  /*c3b0*/  SHF.L.U32 R8, R128, 0x10, RZ ;  /* 0x0000001080087819 */ /* 0x000fe200000006ff */
[----:B------:R-:W-:Y:S01]  /*c3c0*/  FFMA.FTZ R49, R68, R49, R9 ;  /* 0x0000003144317223 */ /* 0x000fe20000010009 */
[----:B------:R-:W-:Y:S01]  /*c3d0*/  FADD.FTZ R50, -R242, R5 ;  /* 0x00000005f2327221 */ /* 0x000fe20000010100 */
[----:B------:R-:W2:Y:S02]  /*c3e0*/  LDL R9, [R1+0x2b0] ;  /* 0x0002b00001097983 */ /* 0x000ea40000100800 */
[----:B------:R-:W-:Y:S01]  /*c3f0*/  FFMA.FTZ R68, R68, R4, R8 ;  /* 0x0000000444447223 */ /* 0x000fe20000010008 */
[----:B------:R-:W-:Y:S01]  /*c400*/  SHF.L.U32 R8, R54, 0x10, RZ ;  /* 0x0000001036087819 */ /* 0x000fe200000006ff */
[----:B------:R-:W-:Y:S01]  /*c410*/  FMUL.FTZ R50, R243, R50 ;  /* 0x00000032f3327220 */ /* 0x000fe20000410000 */
[----:B------:R-:W4:Y:S01]  /*c420*/  LDL R11, [R1+0x2bc] ;  /* 0x0002bc00010b7983 */ /* 0x000f220000100800 */
[----:B------:R-:W-:Y:S01]  /*c430*/  SHF.L.U32 R4, R53, 0x10, RZ ;  /* 0x0000001035047819 */ /* 0x000fe200000006ff */
[----:B------:R-:W-:-:S02]  /*c440*/  IMAD.U32 R5, R52, 0x10000, RZ ;  /* 0x0001000034057824 */ /* 0x000fc400078e00ff */
[----:B------:R-:W-:Y:S01]  /*c450*/  FADD.FTZ R52, -R242, R6 ;  /* 0x00000006f2347221 */ /* 0x000fe20000010100 */
[----:B------:R-:W-:Y:S02]  /*c460*/  SHF.L.U32 R53, R205, 0x10, RZ ;  /* 0x00000010cd357819 */ /* 0x000fe400000006ff */
[----:B------:R-:W-:Y:S01]  /*c470*/  SHF.L.U32 R6, R169, 0x10, RZ ;  /* 0x00000010a9067819 */ /* 0x000fe200000006ff */
[----:B------:R-:W-:-:S04]  /*c480*/  FMUL.FTZ R52, R243, R52 ;  /* 0x00000034f3347220 */ /* 0x000fc80000410000 */
[----:B------:R-:W-:Y:S01]  /*c490*/  FFMA.FTZ R53, R52, R53, R6 ;  /* 0x0000003534357223 */ /* 0x000fe20000010006 */
[----:B---3--:R-:W-:-:S05]  /*c4a0*/  SHF.L.U32 R51, R51, 0x10, RZ ;  /* 0x0000001033337819 */ /* 0x008fca00000006ff */
[C---:B------:R-:W-:Y:S01]  /*c4b0*/  FFMA.FTZ R51, R50.reuse, R51, R8 ;  /* 0x0000003332337223 */ /* 0x040fe20000010008 */
[----:B------:R-:W-:Y:S01]  /*c4c0*/  FFMA.FTZ R50, R50, R4, R5 ;  /* 0x0000000432327223 */ /* 0x000fe20000010005 */
[----:B------:R-:W-:Y:S02]  /*c4d0*/  SHF.L.U32 R4, R173, 0x10, RZ ;  /* 0x00000010ad047819 */ /* 0x000fe400000006ff */
[----:B------:R-:W-:-:S05]  /*c4e0*/  SHF.L.U32 R5, R129, 0x10, RZ ;  /* 0x0000001081057819 */ /* 0x000fca00000006ff */
[----:B------:R-:W-:Y:S01]  /*c4f0*/  FFMA.FTZ R52, R52, R4, R5 ;  /* 0x0000000434347223 */ /* 0x000fe20000010005 */
[----:B------:R-:W-:Y:S02]  /*c500*/  SHF.L.U32 R5, R10, 0x10, RZ ;  /* 0x000000100a057819 */ /* 0x000fe400000006ff */
[----:B------:R-:W3:Y:S01]  /*c510*/  LDL R10, [R1+0x2c0] ;  /* 0x0002c000010a7983 */ /* 0x000ee20000100800 */
[----:B------:R-:W-:Y:S01]  /*c520*/  FADD.FTZ R54, -R242, R7 ;  /* 0x00000007f2367221 */ /* 0x000fe20000010100 */
[----:B------:R-:W-:Y:S01]  /*c530*/  SHF.L.U32 R55, R55, 0x10, RZ ;  /* 0x0000001037377819 */ /* 0x000fe200000006ff */
[----:B------:R-:W-:Y:S01]  /*c540*/  IMAD.U32 R6, R57, 0x10000, RZ ;  /* 0x0001000039067824 */ /* 0x000fe200078e00ff */
[----:B------:R-:W-:Y:S01]  /*c550*/  SHF.L.U32 R4, R56, 0x10, RZ ;  /* 0x0000001038047819 */ /* 0x000fe200000006ff */
[----:B------:R-:W-:Y:S01]  /*c560*/  FMUL.FTZ R54, R243, R54 ;  /* 0x00000036f3367220 */ /* 0x000fe20000410000 */
[----:B------:R-:W-:Y:S01]  /*c570*/  FADD.FTZ R56, -R242, R236 ;  /* 0x000000ecf2387221 */ /* 0x000fe20000010100 */
[----:B------:R-:W-:-:S02]  /*c580*/  SHF.L.U32 R57, R206, 0x10, RZ ;  /* 0x00000010ce397819 */ /* 0x000fc400000006ff */
[C---:B------:R-:W-:Y:S01]  /*c590*/  FFMA.FTZ R55, R54.reuse, R55, R6 ;  /* 0x0000003736377223 */ /* 0x040fe20000010006 */
[----:B------:R-:W-:Y:S01]  /*c5a0*/  FFMA.FTZ R54, R54, R4, R5 ;  /* 0x0000000436367223 */ /* 0x000fe20000010005 */
[----:B------:R-:W-:Y:S01]  /*c5b0*/  SHF.L.U32 R6, R170, 0x10, RZ ;  /* 0x00000010aa067819 */ /* 0x000fe200000006ff */
[C---:B------:R-:W-:Y:S01]  /*c5c0*/  FMUL.FTZ R56, R243.reuse, R56 ;  /* 0x00000038f3387220 */ /* 0x040fe20000410000 */
[----:B------:R-:W-:Y:S01]  /*c5d0*/  SHF.L.U32 R4, R174, 0x10, RZ ;  /* 0x00000010ae047819 */ /* 0x000fe200000006ff */
[----:B------:R-:W-:Y:S02]  /*c5e0*/  IMAD.U32 R5, R130, 0x10000, RZ ;  /* 0x0001000082057824 */ /* 0x000fe400078e00ff */
[C---:B------:R-:W-:Y:S02]  /*c5f0*/  FFMA.FTZ R57, R56.reuse, R57, R6 ;  /* 0x0000003938397223 */ /* 0x040fe40000010006 */
[----:B------:R-:W-:Y:S01]  /*c600*/  FFMA.FTZ R56, R56, R4, R5 ;  /* 0x0000000438387223 */ /* 0x000fe20000010005 */
[----:B------:R-:W-:Y:S01]  /*c610*/  FADD.FTZ R4, -R242, R237 ;  /* 0x000000edf2047221 */ /* 0x000fe20000010100 */
[----:B------:R-:W-:Y:S01]  /*c620*/  SHF.L.U32 R5, R58, 0x10, RZ ;  /* 0x000000103a057819 */ /* 0x000fe200000006ff */
[----:B------:R-:W1:Y:S02]  /*c630*/  LDC.64 R236, c[0x0][0x428] ;  /* 0x00010a00ffec7b82 */ /* 0x000e640000000a00 */
[----:B------:R-:W-:Y:S01]  /*c640*/  FMUL.FTZ R4, R243, R4 ;  /* 0x00000004f3047220 */ /* 0x000fe20000410000 */
[----:B--2---:R-:W-:-:S02]  /*c650*/  SHF.L.U32 R6, R9, 0x10, RZ ;  /* 0x0000001009067819 */ /* 0x004fc400000006ff */
[----:B------:R-:W-:Y:S02]  /*c660*/  SHF.L.U32 R7, R60, 0x10, RZ ;  /* 0x000000103c077819 */ /* 0x000fe400000006ff */
[----:B------:R-:W-:Y:S01]  /*c670*/  SHF.L.U32 R8, R59, 0x10, RZ ;  /* 0x000000103b087819 */ /* 0x000fe200000006ff */
[----:B------:R-:W-:Y:S01]  /*c680*/  FFMA.FTZ R58, R4, R5, R6 ;  /* 0x00000005043a7223 */ /* 0x000fe20000010006 */
[----:B------:R-:W-:Y:S01]  /*c690*/  FADD.FTZ R5, -R242, R238 ;  /* 0x000000eef2057221 */ /* 0x000fe20000010100 */
[----:B------:R-:W-:Y:S02]  /*c6a0*/  SHF.L.U32 R9, R171, 0x10, RZ ;  /* 0x00000010ab097819 */ /* 0x000fe400000006ff */
[----:B------:R-:W-:Y:S01]  /*c6b0*/  FFMA.FTZ R59, R4, R7, R8 ;  /* 0x00000007043b7223 */ /* 0x000fe20000010008 */
[----:B------:R-:W-:Y:S01]  /*c6c0*/  SHF.L.U32 R8, R207, 0x10, RZ ;  /* 0x00000010cf087819 */ /* 0x000fe200000006ff */
[----:B------:R-:W-:Y:S01]  /*c6d0*/  FMUL.FTZ R5, R243, R5 ;  /* 0x00000005f3057220 */ /* 0x000fe20000410000 */
[----:B------:R-:W-:Y:S01]  /*c6e0*/  SHF.L.U32 R7, R131, 0x10, RZ ;  /* 0x0000001083077819 */ /* 0x000fe200000006ff */
[----:B------:R-:W-:-:S02]  /*c6f0*/  IMAD.U32 R6, R175, 0x10000, RZ ;  /* 0x00010000af067824 */ /* 0x000fc400078e00ff */
[----:B------:R-:W-:Y:S01]  /*c700*/  FADD.FTZ R4, -R242, R239 ;  /* 0x000000eff2047221 */ /* 0x000fe20000010100 */
[C---:B------:R-:W-:Y:S01]  /*c710*/  FFMA.FTZ R61, R5.reuse, R8, R9 ;  /* 0x00000008053d7223 */ /* 0x040fe20000010009 */
[----:B------:R-:W-:Y:S01]  /*c720*/  SHF.L.U32 R8, R62, 0x10, RZ ;  /* 0x000000103e087819 */ /* 0x000fe200000006ff */
[----:B------:R-:W-:Y:S01]  /*c730*/  FFMA.FTZ R60, R5, R6, R7 ;  /* 0x00000006053c7223 */ /* 0x000fe20000010007 */
[----:B------:R-:W-:Y:S01]  /*c740*/  SHF.L.U32 R7, R63, 0x10, RZ ;  /* 0x000000103f077819 */ /* 0x000fe200000006ff */
[----:B------:R-:W-:Y:S01]  /*c750*/  FMUL.FTZ R4, R243, R4 ;  /* 0x00000004f3047220 */ /* 0x000fe20000410000 */
[----:B----4-:R-:W-:Y:S02]  /*c760*/  SHF.L.U32 R5, R11, 0x10, RZ ;  /* 0x000000100b057819 */ /* 0x010fe400000006ff */
[----:B------:R-:W-:Y:S01]  /*c770*/  F2FP.BF16.F32.PACK_AB R9, R38, R36 ;  /* 0x000000242609723e */ /* 0x000fe200000010ff */
[----:B------:R-:W-:Y:S01]  /*c780*/  FFMA.FTZ R63, R4, R7, R8 ;  /* 0x00000007043f7223 */ /* 0x000fe20000010008 */
[----:B------:R-:W-:-:S02]  /*c790*/  F2FP.BF16.F32.PACK_AB R11, R46, R44 ;  /* 0x0000002c2e0b723e */ /* 0x000fc400000010ff */
[----:B------:R-:W-:Y:S02]  /*c7a0*/  F2FP.BF16.F32.PACK_AB R8, R29, R34 ;  /* 0x000000221d08723e */ /* 0x000fe400000010ff */
[----:B------:R-:W-:Y:S01]  /*c7b0*/  F2FP.BF16.F32.PACK_AB R36, R30, R28 ;  /* 0x0000001c1e24723e */ /* 0x000fe200000010ff */
[--C-:B------:R-:W-:Y:S01]  /*c7c0*/  IMAD.WIDE.U32 R28, R240, 0x10, R250.reuse ;  /* 0x00000010f01c7825 */ /* 0x100fe200078e00fa */
[----:B------:R-:W-:Y:S02]  /*c7d0*/  F2FP.BF16.F32.PACK_AB R7, R35, R33 ;  /* 0x000000212307723e */ /* 0x000fe400000010ff */
[----:B------:R-:W-:Y:S02]  /*c7e0*/  F2FP.BF16.F32.PACK_AB R46, R23, R24 ;  /* 0x00000018172e723e */ /* 0x000fe400000010ff */
[----:B------:R-:W-:Y:S01]  /*c7f0*/  F2FP.BF16.F32.PACK_AB R37, R37, R31 ;  /* 0x0000001f2525723e */ /* 0x000fe200000010ff */
[----:B------:R-:W-:Y:S01]  /*c800*/  IMAD.WIDE.U32 R30, R248, 0x10, R250 ;  /* 0x00000010f81e7825 */ /* 0x000fe200078e00fa */
[----:B------:R-:W-:-:S02]  /*c810*/  F2FP.BF16.F32.PACK_AB R38, R41, R40 ;  /* 0x000000282926723e */ /* 0x000fc400000010ff */
[----:B------:R-:W-:Y:S02]  /*c820*/  F2FP.BF16.F32.PACK_AB R44, R20, R3 ;  /* 0x00000003142c723e */ /* 0x000fe400000010ff */
[----:B------:R-:W-:Y:S01]  /*c830*/  F2FP.BF16.F32.PACK_AB R47, R25, R47 ;  /* 0x0000002f192f723e */ /* 0x000fe200000010ff */
[C---:B-1----:R-:W-:Y:S01]  /*c840*/  IMAD.WIDE.U32 R24, R245.reuse, 0x10, R236 ;  /* 0x00000010f5187825 */ /* 0x042fe200078e00ec */
[----:B------:R-:W-:Y:S02]  /*c850*/  F2FP.BF16.F32.PACK_AB R19, R26, R19 ;  /* 0x000000131a13723e */ /* 0x000fe400000010ff */
[----:B------:R-:W-:Y:S01]  /*c860*/  F2FP.BF16.F32.PACK_AB R18, R18, R15 ;  /* 0x0000000f1212723e */ /* 0x000fe200000010ff */
[--C-:B------:R-:W-:Y:S01]  /*c870*/  IMAD.WIDE.U32 R34, R245, 0x10, R250.reuse ;  /* 0x00000010f5227825 */ /* 0x100fe200078e00fa */
[----:B------:R-:W-:Y:S02]  /*c880*/  F2FP.BF16.F32.PACK_AB R58, R58, R56 ;  /* 0x000000383a3a723e */ /* 0x000fe400000010ff */
[----:B------:R-:W-:Y:S01]  /*c890*/  F2FP.BF16.F32.PACK_AB R56, R50, R68 ;  /* 0x000000443238723e */ /* 0x000fe200000010ff */
[----:B------:R-:W-:Y:S01]  /*c8a0*/  IMAD.WIDE.U32 R40, R247, 0x10, R250 ;  /* 0x00000010f7287825 */ /* 0x000fe200078e00fa */
[----:B---3--:R-:W-:-:S02]  /*c8b0*/  SHF.L.U32 R6, R10, 0x10, RZ ;  /* 0x000000100a067819 */ /* 0x008fc400000006ff */
[----:B------:R-:W-:Y:S02]  /*c8c0*/  F2FP.BF16.F32.PACK_AB R10, R43, R39 ;  /* 0x000000272b0a723e */ /* 0x000fe400000010ff */
[----:B------:R-:W-:Y:S01]  /*c8d0*/  F2FP.BF16.F32.PACK_AB R39, R45, R42 ;  /* 0x0000002a2d27723e */ /* 0x000fe200000010ff */
[----:B------:R-:W-:Y:S01]  /*c8e0*/  FFMA.FTZ R62, R4, R5, R6 ;  /* 0x00000005043e7223 */ /* 0x000fe20000010006 */
[----:B------:R-:W-:Y:S02]  /*c8f0*/  F2FP.BF16.F32.PACK_AB R6, R32, R2 ;  /* 0x000000022006723e */ /* 0x000fe400000010ff */
[----:B------:R-:W-:Y:S02]  /*c900*/  F2FP.BF16.F32.PACK_AB R5, R0, R78 ;  /* 0x0000004e0005723e */ /* 0x000fe400000010ff */
[----:B------:R-:W-:Y:S02]  /*c910*/  F2FP.BF16.F32.PACK_AB R4, R79, R241 ;  /* 0x000000f14f04723e */ /* 0x000fe400000010ff */
[----:B------:R-:W-:Y:S01]  /*c920*/  F2FP.BF16.F32.PACK_AB R45, R21, R22 ;  /* 0x00000016152d723e */ /* 0x000fe200000010ff */
[----:B------:R-:W-:-:S02]  /*c930*/  IMAD.WIDE.U32 R22, R248, 0x10, R236 ;  /* 0x00000010f8167825 */ /* 0x000fc400078e00ec */
[----:B------:R-:W-:Y:S04]  /*c940*/  STG.E.128 desc[UR6][R28.64], R4 ;  /* 0x000000041c007986 */ /* 0x000fe8000c101d06 */
[----:B------:R1:W-:Y:S01]  /*c950*/  STG.E.128 desc[UR6][R22.64], R8 ;  /* 0x0000000816007986 */ /* 0x0003e2000c101d06 */
[----:B------:R-:W-:-:S03]  /*c960*/  IMAD.WIDE.U32 R20, R246, 0x10, R236 ;  /* 0x00000010f6147825 */ /* 0x000fc600078e00ec */
[----:B------:R2:W-:Y:S01]  /*c970*/  STG.E.128 desc[UR6][R30.64], R36 ;  /* 0x000000241e007986 */ /* 0x0005e2000c101d06 */
[----:B-1----:R-:W1:Y:S03]  /*c980*/  LDC.64 R8, c[0x0][0x380] ;  /* 0x0000e000ff087b82 */ /* 0x002e660000000a00 */
[----:B------:R3:W-:Y:S01]  /*c990*/  STG.E.128 desc[UR6][R20.64], R44 ;  /* 0x0000002c14007986 */ /* 0x0007e2000c101d06 */
[----:B------:R-:W-:Y:S01]  /*c9a0*/  IMAD.WIDE.U32 R32, R246, 0x10, R250 ;  /* 0x00000010f6207825 */ /* 0x000fe200078e00fa */
[----:B------:R-:W-:Y:S02]  /*c9b0*/  F2FP.BF16.F32.PACK_AB R23, R66, R67 ;  /* 0x000000434217723e */ /* 0x000fe400000010ff */
[----:B------:R-:W-:Y:S02]  /*c9c0*/  F2FP.BF16.F32.PACK_AB R22, R71, R72 ;  /* 0x000000484716723e */ /* 0x000fe400000010ff */
[----:B--2---:R-:W-:-:S02]  /*c9d0*/  F2FP.BF16.F32.PACK_AB R31, R27, R48 ;  /* 0x000000301b1f723e */ /* 0x004fc400000010ff */
[----:B------:R-:W-:Y:S02]  /*c9e0*/  F2FP.BF16.F32.PACK_AB R30, R16, R17 ;  /* 0x00000011101e723e */ /* 0x000fe400000010ff */
[----:B------:R-:W-:Y:S02]  /*c9f0*/  F2FP.BF16.F32.PACK_AB R29, R13, R14 ;  /* 0x0000000e0d1d723e */ /* 0x000fe400000010ff */
[----:B------:R-:W-:Y:S01]  /*ca00*/  F2FP.BF16.F32.PACK_AB R28, R12, R74 ;  /* 0x0000004a0c1c723e */ /* 0x000fe200000010ff */
[----:B------:R-:W-:Y:S01]  /*ca10*/  IMAD.WIDE.U32 R2, R247, 0x10, R236 ;  /* 0x00000010f7027825 */ /* 0x000fe200078e00ec */
[----:B------:R-:W-:Y:S02]  /*ca20*/  F2FP.BF16.F32.PACK_AB R17, R64, R65 ;  /* 0x000000414011723e */ /* 0x000fe400000010ff */
[----:B------:R-:W-:Y:S02]  /*ca30*/  F2FP.BF16.F32.PACK_AB R16, R69, R70 ;  /* 0x000000464510723e */ /* 0x000fe400000010ff */
[----:B---3--:R-:W-:-:S02]  /*ca40*/  F2FP.BF16.F32.PACK_AB R21, R73, R75 ;  /* 0x0000004b4915723e */ /* 0x008fc400000010ff */
[----:B------:R-:W-:Y:S02]  /*ca50*/  F2FP.BF16.F32.PACK_AB R20, R76, R77 ;  /* 0x0000004d4c14723e */ /* 0x000fe400000010ff */
[----:B------:R-:W-:Y:S02]  /*ca60*/  F2FP.BF16.F32.PACK_AB R7, R63, R61 ;  /* 0x0000003d3f07723e */ /* 0x000fe400000010ff */
[----:B------:R-:W-:Y:S02]  /*ca70*/  F2FP.BF16.F32.PACK_AB R6, R59, R57 ;  /* 0x000000393b06723e */ /* 0x000fe400000010ff */
[----:B------:R-:W-:Y:S02]  /*ca80*/  F2FP.BF16.F32.PACK_AB R5, R55, R53 ;  /* 0x000000353705723e */ /* 0x000fe400000010ff */
[----:B------:R-:W-:Y:S01]  /*ca90*/  F2FP.BF16.F32.PACK_AB R4, R51, R49 ;  /* 0x000000313304723e */ /* 0x000fe200000010ff */
[----:B------:R0:W-:Y:S01]  /*caa0*/  STG.E.128 desc[UR6][R32.64], R20 ;  /* 0x0000001420007986 */ /* 0x0001e2000c101d06 */
[----:B------:R-:W-:-:S02]  /*cab0*/  F2FP.BF16.F32.PACK_AB R59, R62, R60 ;  /* 0x0000003c3e3b723e */ /* 0x000fc400000010ff */
        /* <DEDUP_REMOVED lines=9> */
.L_x_16302:
[----:B------:R-:W-:Y:S01]  /*cb50*/  HFMA2 R250, -RZ, RZ, 0, 5.9604644775390625e-08 ;  /* 0x00000001fffa7431 */ /* 0x000fe200000001ff */
[----:B------:R-:W-:Y:S01]  /*cb60*/  BSSY B0, `(.L_x_16304) ;  /* 0x0000007000007945 */ /* 0x000fe20003800000 */
[----:B------:R-:W-:Y:S01]  /*cb70*/  IMAD.MOV.U32 R251, RZ, RZ, R249 ;  /* 0x000000fffffb7224 */ /* 0x000fe200078e00f9 */
[----:B------:R-:W-:Y:S02]  /*cb80*/  MOV R243, 0x1f ;  /* 0x0000001f00f37802 */ /* 0x000fe40000000f00 */
[----:B------:R-:W-:-:S07]  /*cb90*/  MOV R242, 0xffffffff ;  /* 0xffffffff00f27802 */ /* 0x000fce0000000f00 */
[----:B------:R-:W-:Y:S05]  /*cba0*/  WARPSYNC.COLLECTIVE R242, `(.L_x_16305) ;  /* 0x00000000f2087348 */ /* 0x000fea0003c00000 */
[----:B------:R0:W1:Y:S02]  /*cbb0*/  SHFL.BFLY P2, R242, R251, R250, R243 ;  /* 0x0c0000fafbf27389 */ /* 0x00006400000400f3 */
[----:B01----:R-:W-:Y:S05]  /*cbc0*/  ENDCOLLECTIVE ;  /* 0x000000000000791b */ /* 0x003fea0003800000 */
.L_x_16305:
[----:B------:R-:W-:Y:S05]  /*cbd0*/  BSYNC B0 ;  /* 0x0000000000007941 */ /* 0x000fea0003800000 */
.L_x_16304:
[----:B------:R-:W-:Y:S01]  /*cbe0*/  FADD.FTZ R249, R249, R242 ;  /* 0x000000f2f9f97221 */ /* 0x000fe20000010000 */
[----:B------:R-:W-:Y:S02]  /*cbf0*/  HFMA2 R250, -RZ, RZ, 0, 1.1920928955078125e-07 ;  /* 0x00000002fffa7431 */ /* 0x000fe400000001ff */
[----:B------:R-:W-:Y:S01]  /*cc00*/  IMAD.MOV.U32 R242, RZ, RZ, -0x1 ;  /* 0xfffffffffff27424 */ /* 0x000fe200078e00ff */
[----:B------:R-:W-:Y:S02]  /*cc10*/  MOV R243, 0x1f ;  /* 0x0000001f00f37802 */ /* 0x000fe40000000f00 */
[----:B------:R-:W-:-:S07]  /*cc20*/  MOV R251, R249 ;  /* 0x000000f900fb7202 */ /* 0x000fce0000000f00 */
[----:B------:R-:W-:Y:S05]  /*cc30*/  WARPSYNC.COLLECTIVE R242, `(.L_x_16306) ;  /* 0x00000000f2087348 */ /* 0x000fea0003c00000 */
[----:B------:R0:W1:Y:S02]  /*cc40*/  SHFL.BFLY P2, R242, R251, R250, R243 ;  /* 0x0c0000fafbf27389 */ /* 0x00006400000400f3 */
[----:B01----:R-:W-:Y:S05]  /*cc50*/  ENDCOLLECTIVE ;  /* 0x000000000000791b */ /* 0x003fea0003800000 */
.L_x_16306:
[----:B------:R-:W-:Y:S02]  /*cc60*/  HFMA2 R250, -RZ, RZ, 0, 2.384185791015625e-07 ;  /* 0x00000004fffa7431 */ /* 0x000fe400000001ff */
[----:B------:R-:W-:Y:S01]  /*cc70*/  FADD.FTZ R249, R249, R242 ;  /* 0x000000f2f9f97221 */ /* 0x000fe20000010000 */
[----:B------:R-:W-:-:S04]  /*cc80*/  MOV R242, 0xffffffff ;  /* 0xffffffff00f27802 */ /* 0x000fc80000000f00 */
[----:B------:R-:W-:-:S07]  /*cc90*/  MOV R251, R249 ;  /* 0x000000f900fb7202 */ /* 0x000fce0000000f00 */
[----:B------:R-:W-:Y:S05]  /*cca0*/  WARPSYNC.COLLECTIVE R242, `(.L_x_16307) ;  /* 0x00000000f2087348 */ /* 0x000fea0003c00000 */
[----:B------:R0:W1:Y:S02]  /*ccb0*/  SHFL.BFLY P2, R242, R251, R250, R243 ;  /* 0x0c0000fafbf27389 */ /* 0x00006400000400f3 */
[----:B01----:R-:W-:Y:S05]  /*ccc0*/  ENDCOLLECTIVE ;  /* 0x000000000000791b */ /* 0x003fea0003800000 */
.L_x_16307:
[----:B------:R-:W-:Y:S02]  /*ccd0*/  HFMA2 R250, -RZ, RZ, 0, 4.76837158203125e-07 ;  /* 0x00000008fffa7431 */ /* 0x000fe400000001ff */
[----:B------:R-:W-:Y:S01]  /*cce0*/  FADD.FTZ R249, R249, R242 ;  /* 0x000000f2f9f97221 */ /* 0x000fe20000010000 */
[----:B------:R-:W-:-:S04]  /*ccf0*/  MOV R242, 0xffffffff ;  /* 0xffffffff00f27802 */ /* 0x000fc80000000f00 */
[----:B------:R-:W-:-:S07]  /*cd00*/  MOV R251, R249 ;  /* 0x000000f900fb7202 */ /* 0x000fce0000000f00 */
[----:B------:R-:W-:Y:S05]  /*cd10*/  WARPSYNC.COLLECTIVE R242, `(.L_x_16308) ;  /* 0x00000000f2087348 */ /* 0x000fea0003c00000 */
[----:B------:R0:W1:Y:S02]  /*cd20*/  SHFL.BFLY P2, R242, R251, R250, R243 ;  /* 0x0c0000fafbf27389 */ /* 0x00006400000400f3 */
[----:B01----:R-:W-:Y:S05]  /*cd30*/  ENDCOLLECTIVE ;  /* 0x000000000000791b */ /* 0x003fea0003800000 */
.L_x_16308:
[----:B------:R-:W-:Y:S02]  /*cd40*/  HFMA2 R250, -RZ, RZ, 0, 9.5367431640625e-07 ;  /* 0x00000010fffa7431 */ /* 0x000fe400000001ff */
[----:B------:R-:W-:Y:S01]  /*cd50*/  FADD.FTZ R249, R249, R242 ;  /* 0x000000f2f9f97221 */ /* 0x000fe20000010000 */
[----:B------:R-:W-:-:S03]  /*cd60*/  MOV R242, 0xffffffff ;  /* 0xffffffff00f27802 */ /* 0x000fc60000000f00 */
[----:B------:R-:W-:-:S07]  /*cd70*/  IMAD.MOV.U32 R251, RZ, RZ, R249 ;  /* 0x000000fffffb7224 */ /* 0x000fce00078e00f9 */
[----:B------:R-:W-:Y:S05]  /*cd80*/  WARPSYNC.COLLECTIVE R242, `(.L_x_16309) ;  /* 0x00000000f2087348 */ /* 0x000fea0003c00000 */
[----:B------:R0:W1:Y:S02]  /*cd90*/  SHFL.BFLY P2, R242, R251, R250, R243 ;  /* 0x0c0000fafbf27389 */ /* 0x00006400000400f3 */
[----:B01----:R-:W-:Y:S05]  /*cda0*/  ENDCOLLECTIVE ;  /* 0x000000000000791b */ /* 0x003fea0003800000 */
.L_x_16309:
[----:B------:R-:W0:Y:S01]  /*cdb0*/  LDC R243, c[0x0][0x400] ;  /* 0x00010000fff37b82 */ /* 0x000e220000000800 */
[----:B------:R-:W-:Y:S02]  /*cdc0*/  HFMA2 R250, -RZ, RZ, 0, 5.9604644775390625e-08 ;  /* 0x00000001fffa7431 */ /* 0x000fe400000001ff */
[----:B------:R-:W-:-:S04]  /*cdd0*/  FADD.FTZ R242, R249, R242 ;  /* 0x000000f2f9f27221 */ /* 0x000fc80000010000 */
[----:B0-----:R-:W-:-:S04]  /*cde0*/  FMUL.FTZ R249, R242, R243 ;  /* 0x000000f3f2f97220 */ /* 0x001fc80000410000 */
        /* <DEDUP_REMOVED lines=165> */
.L_x_16310:
[----:B------:R-:W-:Y:S02]  /*d840*/  HFMA2 R250, -RZ, RZ, 0, 1.1920928955078125e-07 ;  /* 0x00000002fffa7431 */ /* 0x000fe400000001ff */
[----:B------:R-:W-:Y:S01]  /*d850*/  FADD.FTZ R251, R251, R242 ;  /* 0x000000f2fbfb7221 */ /* 0x000fe20000010000 */
[----:B------:R-:W-:-:S07]  /*d860*/  IMAD.MOV.U32 R242, RZ, RZ, -0x1 ;  /* 0xfffffffffff27424 */ /* 0x000fce00078e00ff */
[----:B------:R-:W-:Y:S05]  /*d870*/  WARPSYNC.COLLECTIVE R242, `(.L_x_16311) ;  /* 0x00000000f2087348 */ /* 0x000fea0003c00000 */
[----:B------:R0:W1:Y:S02]  /*d880*/  SHFL.BFLY P2, R242, R251, R250, R243 ;  /* 0x0c0000fafbf27389 */ /* 0x00006400000400f3 */
[----:B01----:R-:W-:Y:S05]  /*d890*/  ENDCOLLECTIVE ;  /* 0x000000000000791b */ /* 0x003fea0003800000 */
.L_x_16311:
[----:B------:R-:W-:Y:S01]  /*d8a0*/  MOV R250, 0x4 ;  /* 0x0000000400fa7802 */ /* 0x000fe20000000f00 */
[----:B------:R-:W-:Y:S01]  /*d8b0*/  FADD.FTZ R251, R251, R242 ;  /* 0x000000f2fbfb7221 */ /* 0x000fe20000010000 */
[----:B------:R-:W-:-:S07]  /*d8c0*/  MOV R242, 0xffffffff ;  /* 0xffffffff00f27802 */ /* 0x000fce0000000f00 */
[----:B------:R-:W-:Y:S05]  /*d8d0*/  WARPSYNC.COLLECTIVE R242, `(.L_x_16312) ;  /* 0x00000000f2087348 */ /* 0x000fea0003c00000 */
[----:B------:R0:W1:Y:S02]  /*d8e0*/  SHFL.BFLY P2, R242, R251, R250, R243 ;  /* 0x0c0000fafbf27389 */ /* 0x00006400000400f3 */
[----:B01----:R-:W-:Y:S05]  /*d8f0*/  ENDCOLLECTIVE ;  /* 0x000000000000791b */ /* 0x003fea0003800000 */
.L_x_16312:
[----:B------:R-:W-:Y:S02]  /*d900*/  HFMA2 R250, -RZ, RZ, 0, 4.76837158203125e-07 ;  /* 0x00000008fffa7431 */ /* 0x000fe400000001ff */
[----:B------:R-:W-:Y:S01]  /*d910*/  FADD.FTZ R251, R251, R242 ;  /* 0x000000f2fbfb7221 */ /* 0x000fe20000010000 */
[----:B------:R-:W-:-:S07]  /*d920*/  MOV R242, 0xffffffff ;  /* 0xffffffff00f27802 */ /* 0x000fce0000000f00 */
[----:B------:R-:W-:Y:S05]  /*d930*/  WARPSYNC.COLLECTIVE R242, `(.L_x_16313) ;  /* 0x00000000f2087348 */ /* 0x000fea0003c00000 */
[----:B------:R0:W1:Y:S02]  /*d940*/  SHFL.BFLY P2, R242, R251, R250, R243 ;  /* 0x0c0000fafbf27389 */ /* 0x00006400000400f3 */
[----:B01----:R-:W-:Y:S05]  /*d950*/  ENDCOLLECTIVE ;  /* 0x000000000000791b */ /* 0x003fea0003800000 */
.L_x_16313:
[----:B------:R-:W-:Y:S02]  /*d960*/  HFMA2 R250, -RZ, RZ, 0, 9.5367431640625e-07 ;  /* 0x00000010fffa7431 */ /* 0x000fe400000001ff */
[----:B------:R-:W-:Y:S01]  /*d970*/  FADD.FTZ R251, R251, R242 ;  /* 0x000000f2fbfb7221 */ /* 0x000fe20000010000 */
[----:B------:R-:W-:-:S07]  /*d980*/  MOV R242, 0xffffffff ;  /* 0xffffffff00f27802 */ /* 0x000fce0000000f00 */
[----:B------:R-:W-:Y:S05]  /*d990*/  WARPSYNC.COLLECTIVE R242, `(.L_x_16314) ;  /* 0x00000000f2087348 */ /* 0x000fea0003c00000 */
[----:B------:R0:W1:Y:S02]  /*d9a0*/  SHFL.BFLY P2, R242, R251, R250, R243 ;  /* 0x0c0000fafbf27389 */ /* 0x00006400000400f3 */
[----:B01----:R-:W-:Y:S05]  /*d9b0*/  ENDCOLLECTIVE ;  /* 0x000000000000791b */ /* 0x003fea0003800000 */
.L_x_16314:
[----:B------:R-:W-:Y:S05]  /*d9c0*/  BRA `(.L_x_16315) ;  /* 0xffffffb400287947 */ /* 0x000fea000383ffff */
.L_x_16316:
        /* <DEDUP_REMOVED lines=11> */
.L_x_54453:


//--------------------- .text._ZN10layer_norm31ln_parallel_residual_fwd_kernelINS_13Kernel_traitsI13__nv_bfloat16S2_fS2_fjLj2560ELj1ELj4ELj1ELj16ENS_18Kernel_traits_baseILj2560ES2_S2_fS2_fjLj128EEEEELb0ELb1ELb0EEEvNS_9FwdParamsE --------------------------
	.section	.text._ZN10layer_norm31ln_parallel_residual_fwd_kernelINS_13Kernel_traitsI13__nv_bfloat16S2_fS2_fjLj2560ELj1ELj4ELj1ELj16ENS_18Kernel_traits_baseILj2560ES2_S2_fS2_fjLj128EEEEELb0ELb1ELb0EEEvNS_9FwdParamsE,"ax",@progbits
	.align	128
        .global         _ZN10layer_norm31ln_parallel_residual_fwd_kernelINS_13Kernel_traitsI13__nv_bfloat16S2_fS2_fjLj2560ELj1ELj4ELj1ELj16ENS_18Kernel_traits_baseILj2560ES2_S2_fS2_fjLj128EEEEELb0ELb1ELb0EEEvNS_9FwdParamsE
        .type           _ZN10layer_norm31ln_parallel_residual_fwd_kernelINS_13Kernel_traitsI13__nv_bfloat16S2_fS2_fjLj2560ELj1ELj4ELj1ELj16ENS_18Kernel_traits_baseILj2560ES2_S2_fS2_fjLj128EEEEELb0ELb1ELb0EEEvNS_9FwdParamsE,@function
        .size           _ZN10layer_norm31ln_parallel_residual_fwd_kernelINS_13Kernel_traitsI13__nv_bfloat16S2_fS2_fjLj2560ELj1ELj4ELj1ELj16ENS_18Kernel_traits_baseILj2560ES2_S2_fS2_fjLj128EEEEELb0ELb1ELb0EEEvNS_9FwdParamsE,(.L_x_54454 - _ZN10layer_norm31ln_parallel_residual_fwd_kernelINS_13Kernel_traitsI13__nv_bfloat16S2_fS2_fjLj2560ELj1ELj4ELj1ELj16ENS_18Kernel_traits_baseILj2560ES2_S2_fS2_fjLj128EEEEELb0ELb1ELb0EEEvNS_9FwdParamsE)
        .other          _ZN10layer_norm31ln_parallel_residual_fwd_kernelINS_13Kernel_traitsI13__nv_bfloat16S2_fS2_fjLj2560ELj1ELj4ELj1ELj16ENS_18Kernel_traits_baseILj2560ES2_S2_fS2_fjLj128EEEEELb0ELb1ELb0EEEvNS_9FwdParamsE,@"STO_CUDA_ENTRY STV_DEFAULT"
_ZN10layer_norm31ln_parallel_residual_fwd_kernelINS_13Kernel_traitsI13__nv_bfloat16S2_fS2_fjLj2560ELj1ELj4ELj1ELj16ENS_18Kernel_traits_baseILj2560ES2_S2_fS2_fjLj128EEEEELb0ELb1ELb0EEEvNS_9FwdParamsE:
.text._ZN10layer_norm31ln_parallel_residual_fwd_kernelINS_13Kernel_traitsI13__nv_bfloat16S2_fS2_fjLj2560ELj1ELj4ELj1ELj16ENS_18Kernel_traits_baseILj2560ES2_S2_fS2_fjLj128EEEEELb0ELb1ELb0EEEvNS_9FwdParamsE:
[----:B------:R-:W0:Y:S01]  /*0000*/  LDC R1, c[0x0][0x37c] ;  /* 0x0000df00ff017b82 */ /* 0x000e220000000800 */
[----:B------:R-:W1:Y:S01]  /*0010*/  S2R R2, SR_TID.X ;  /* 0x0000000000027919 */ /* 0x000e620000002100 */
[----:B------:R-:W2:Y:S06]  /*0020*/  LDCU.64 UR8, c[0x0][0x438] ;  /* 0x00008700ff0877ac */ /* 0x000eac0008000a00 */
[----:B------:R-:W3:Y:S01]  /*0030*/  LDC R3, c[0x0][0x388] ;  /* 0x0000e200ff037b82 */ /* 0x000ee20000000800 */
[----:B------:R-:W-:Y:S01]  /*0040*/  BSSY.RECONVERGENT B0, `(.L_x_16317) ;  /* 0x00000c2000007945 */ /* 0x000fe20003800200 */
[----:B0-----:R-:W-:Y:S01]  /*0050*/  IADD3 R1, PT, PT, R1, -0x40, RZ ;  /* 0xffffffc001017810 */ /* 0x001fe20007ffe0ff */
[----:B------:R-:W0:Y:S05]  /*0060*/  LDCU.64 UR6, c[0x0][0x358] ;  /* 0x00006b00ff0677ac */ /* 0x000e2a0008000a00 */
[----:B------:R-:W4:Y:S01]  /*0070*/  S2UR UR4, SR_CTAID.X ;  /* 0x00000000000479c3 */ /* 0x000f220000002500 */
[----:B--2---:R-:W-:-:S04]  /*0080*/  UISETP.NE.U32.AND UP0, UPT, UR8, URZ, UPT ;  /* 0x000000ff0800728c */ /* 0x004fc8000bf05070 */
[----:B------:R-:W-:Y:S01]  /*0090*/  UISETP.NE.AND.EX UP0, UPT, UR9, URZ, UPT, UP0 ;  /* 0x000000ff0900728c */ /* 0x000fe2000bf05300 */
[----:B---3--:R-:W-:-:S04]  /*00a0*/  SHF.R.S32.HI R0, RZ, 0x1f, R3 ;  /* 0x0000001fff007819 */ /* 0x008fc80000011403 */
        /* <DEDUP_REMOVED lines=41> */
[----:B------:R-:W-:Y:S02]  /*0340*/  @P6 IADD3 R105, PT, PT, R105, 0x20, RZ ;  /* 0x0000002069696810 */ /* 0x000fe40007ffe0ff */
        /* <DEDUP_REMOVED lines=21> */
[----:B------:R0:W5:Y:S03]  /*04a0*/  @P2 LDG.E.128 R60, desc[UR6][R96.64] ;  /* 0x00000006603c2981 */ /* 0x000166000c1e1d00 */
[----:B------:R-:W-:Y:S01]  /*04b0*/  @P2 VIADD R105, R105, 0x20 ;  /* 0x0000002069692836 */ /* 0x000fe20000000000 */
[----:B------:R0:W5:Y:S03]  /*04c0*/  @P2 LD.E.128 R64, desc[UR6][R98.64] ;  /* 0x0000000662402980 */ /* 0x000166000c101d00 */
[----:B--2---:R-:W-:-:S04]  /*04d0*/  @P1 IMAD.WIDE.U32 R6, R105, 0x10, R6 ;  /* 0x0000001069061825 */ /* 0x004fc800078e0006 */
        /* <DEDUP_REMOVED lines=23> */
.L_x_16318:
        /* <DEDUP_REMOVED lines=13> */
[----:B------:R-:W-:Y:S01]  /*0720*/  @P1 MOV R27, RZ ;  /* 0x000000ff001b1202 */ /* 0x000fe20000000f00 */
[----:B------:R-:W-:Y:S01]  /*0730*/  @P6 IMAD.MOV.U32 R35, RZ, RZ, RZ ;  /* 0x000000ffff236224 */ /* 0x000fe200078e00ff */
        /* <DEDUP_REMOVED lines=37> */
[----:B------:R-:W-:Y:S01]  /*0990*/  IMAD.MOV.U32 R90, RZ, RZ, RZ ;  /* 0x000000ffff5a7224 */ /* 0x000fe200078e00ff */
        /* <DEDUP_REMOVED lines=9> */
[----:B------:R-:W-:Y:S01]  /*0a30*/  CS2R R32, SRZ ;  /* 0x0000000000207805 */ /* 0x000fe2000001ff00 */
[----:B------:R-:W-:Y:S01]  /*0a40*/  IMAD.MOV.U32 R26, RZ, RZ, RZ ;  /* 0x000000ffff1a7224 */ /* 0x000fe200078e00ff */
[----:B------:R-:W-:Y:S02]  /*0a50*/  CS2R R24, SRZ ;  /* 0x0000000000187805 */ /* 0x000fe4000001ff00 */
[----:B------:R-:W-:Y:S02]  /*0a60*/  CS2R R40, SRZ ;  /* 0x0000000000287805 */ /* 0x000fe4000001ff00 */
[----:B------:R-:W-:Y:S01]  /*0a70*/  @P5 MOV R43, RZ ;  /* 0x000000ff002b5202 */ /* 0x000fe20000000f00 */
[----:B------:R-:W-:Y:S01]  /*0a80*/  @P6 IMAD.MOV.U32 R91, RZ, RZ, RZ ;  /* 0x000000ffff5b6224 */ /* 0x000fe200078e00ff */
[----:B------:R-:W-:-:S02]  /*0a90*/  @P0 MOV R59, RZ ;  /* 0x000000ff003b0202 */ /* 0x000fc40000000f00 */
[----:B------:R-:W-:Y:S02]  /*0aa0*/  @P3 MOV R67, RZ ;  /* 0x000000ff00433202 */ /* 0x000fe40000000f00 */
[----:B------:R-:W-:Y:S02]  /*0ab0*/  @P2 MOV R75, RZ ;  /* 0x000000ff004b2202 */ /* 0x000fe40000000f00 */
[----:B------:R-:W-:Y:S02]  /*0ac0*/  @P1 MOV R83, RZ ;  /* 0x000000ff00531202 */ /* 0x000fe40000000f00 */
        /* <DEDUP_REMOVED lines=25> */
.L_x_16319:
[----:B------:R-:W-:Y:S05]  /*0c60*/  BSYNC.RECONVERGENT B0 ;  /* 0x0000000000007941 */ /* 0x000fea0003800200 */
.L_x_16317:
[----:B------:R-:W0:Y:S02]  /*0c70*/  LDCU UR4, c[0x0][0x384] ;  /* 0x00007080ff0477ac */ /* 0x000e240008000800 */
[----:B0-----:R-:W-:-:S13]  /*0c80*/  ISETP.GE.AND P0, PT, R18, UR4, PT ;  /* 0x0000000412007c0c */ /* 0x001fda000bf06270 */
[----:B------:R-:W-:Y:S05]  /*0c90*/  @P0 EXIT ;  /* 0x000000000000094d */ /* 0x000fea0003800000 */
[----:B-----5:R-:W-:Y:S01]  /*0ca0*/  PRMT R113, R99, 0x7632, R113 ;  /* 0x0000763263717816 */ /* 0x020fe20000000071 */
[----:B------:R-:W0:Y:S01]  /*0cb0*/  LDCU UR12, c[0x0][0x388] ;  /* 0x00007100ff0c77ac */ /* 0x000e220008000800 */
[----:B------:R-:W-:Y:S02]  /*0cc0*/  PRMT R112, R95, 0x7632, R112 ;  /* 0x000076325f707816 */ /* 0x000fe40000000070 */
[----:B------:R-:W-:Y:S01]  /*0cd0*/  PRMT R111, R98, 0x7632, R111 ;  /* 0x00007632626f7816 */ /* 0x000fe2000000006f */
[----:B------:R1:W-:Y:S01]  /*0ce0*/  STL.S16 [R1+0x3c], R113 ;  /* 0x00003c7101007387 */ /* 0x0003e20000100600 */
[----:B------:R-:W-:Y:S01]  /*0cf0*/  PRMT R110, R94, 0x7632, R110 ;  /* 0x000076325e6e7816 */ /* 0x000fe2000000006e */
[----:B------:R-:W2:Y:S01]  /*0d00*/  LDCU.U8 UR10, c[0x0][0x410] ;  /* 0x00008200ff0a77ac */ /* 0x000ea20008000000 */
[----:B------:R-:W-:Y:S01]  /*0d10*/  PRMT R109, R97, 0x7632, R109 ;  /* 0x00007632616d7816 */ /* 0x000fe2000000006d */
[----:B------:R1:W-:Y:S01]  /*0d20*/  STL.S16 [R1+0x38], R112 ;  /* 0x0000387001007387 */ /* 0x0003e20000100600 */
[----:B------:R-:W-:Y:S01]  /*0d30*/  PRMT R108, R93, 0x7632, R108 ;  /* 0x000076325d6c7816 */ /* 0x000fe2000000006c */
[----:B------:R-:W3:Y:S01]  /*0d40*/  LDCU UR11, c[0x0][0x448] ;  /* 0x00008900ff0b77ac */ /* 0x000ee20008000800 */
[----:B------:R-:W-:Y:S01]  /*0d50*/  PRMT R107, R96, 0x7632, R107 ;  /* 0x00007632606b7816 */ /* 0x000fe2000000006b */
[----:B------:R1:W-:Y:S01]  /*0d60*/  STL.S16 [R1+0x34], R111 ;  /* 0x0000346f01007387 */ /* 0x0003e20000100600 */
[----:B------:R-:W-:Y:S01]  /*0d70*/  PRMT R106, R92, 0x7632, R106 ;  /* 0x000076325c6a7816 */ /* 0x000fe2000000006a */
[----:B------:R-:W4:Y:S01]  /*0d80*/  LDCU.64 UR4, c[0x0][0x398] ;  /* 0x00007300ff0477ac */ /* 0x000f220008000a00 */
[----:B------:R-:W-:Y:S01]  /*0d90*/  PRMT R105, R91, 0x7632, R105 ;  /* 0x000076325b697816 */ /* 0x000fe20000000069 */
[----:B------:R1:W-:Y:S01]  /*0da0*/  STL.S16 [R1+0x30], R110 ;  /* 0x0000306e01007387 */ /* 0x0003e20000100600 */
[----:B------:R-:W-:Y:S01]  /*0db0*/  PRMT R104, R87, 0x7632, R104 ;  /* 0x0000763257687816 */ /* 0x000fe20000000068 */
[----:B------:R-:W0:Y:S01]  /*0dc0*/  LDCU.64 UR8, c[0x0][0x3a0] ;  /* 0x00007400ff0877ac */ /* 0x000e220008000a00 */
        /* <DEDUP_REMOVED lines=34> */
[----:B------:R1:W-:Y:S01]  /*0ff0*/  STL.S16 [R1], R0 ;  /* 0x0000000001007387 */ /* 0x0003e20000100600 */
        /* <DEDUP_REMOVED lines=46> */
[----:B01234-:R-:W-:-:S07]  /*12e0*/  PRMT R3, R36, 0x7632, R3 ;  /* 0x0000763224037816 */ /* 0x01ffce0000000003 */
.L_x_16401:
        /* <DEDUP_REMOVED lines=21> */
[----:B------:R0:W5:Y:S04]  /*1440*/  @P1 LDG.E.128 R104, desc[UR6][R112.64] ;  /* 0x0000000670681981 */ /* 0x000168000c1e1d00 */
[----:B------:R0:W5:Y:S01]  /*1450*/  @P1 LDG.E.128 R108, desc[UR6][R112.64+0x10] ;  /* 0x00001006706c1981 */ /* 0x000162000c1e1d00 */
[----:B------:R-:W-:-:S04]  /*1460*/  UISETP.NE.U32.AND UP0, UPT, UR4, URZ, UPT ;  /* 0x000000ff0400728c */ /* 0x000fc8000bf05070 */
[----:B------:R-:W-:-:S09]  /*1470*/  UISETP.NE.AND.EX UP0, UPT, UR5, URZ, UPT, UP0 ;  /* 0x000000ff0500728c */ /* 0x000fd2000bf05300 */
[----:B0-----:R-:W-:Y:S05]  /*1480*/  BRA.U UP0, `(.L_x_16322) ;  /* 0x0000000100947547 */ /* 0x001fea000b800000 */
[----:B------:R-:W-:-:S04]  /*1490*/  UISETP.NE.U32.AND UP0, UPT, UR8, URZ, UPT ;  /* 0x000000ff0800728c */ /* 0x000fc8000bf05070 */
[----:B------:R-:W-:-:S09]  /*14a0*/  UISETP.NE.AND.EX UP0, UPT, UR9, URZ, UPT, UP0 ;  /* 0x000000ff0900728c */ /* 0x000fd2000bf05300 */
[----:B------:R-:W-:Y:S05]  /*14b0*/  BRA.U UP0, `(.L_x_16323) ;  /* 0x0000000100347547 */ /* 0x000fea000b800000 */
[C---:B-----5:R-:W-:Y:S02]  /*14c0*/  PRMT R115, R117.reuse, 0x7632, R115 ;  /* 0x0000763275737816 */ /* 0x060fe40000000073 */
[----:B------:R-:W-:Y:S02]  /*14d0*/  SHF.L.U32 R114, R117, 0x10, RZ ;  /* 0x0000001075727819 */ /* 0x000fe400000006ff */
[----:B------:R-:W-:Y:S02]  /*14e0*/  PRMT R113, R116, 0x7632, R113 ;  /* 0x0000763274717816 */ /* 0x000fe40000000071 */
[----:B------:R-:W-:Y:S02]  /*14f0*/  PRMT R117, R118, 0x7632, R117 ;  /* 0x0000763276757816 */ /* 0x000fe40000000075 */
[C---:B------:R-:W-:Y:S02]  /*1500*/  PRMT R192, R119.reuse, 0x7632, R192 ;  /* 0x0000763277c07816 */ /* 0x040fe400000000c0 */
        /* <DEDUP_REMOVED lines=8> */
.L_x_16323:
[C---:B-----5:R-:W-:Y:S01]  /*1590*/  PRMT R115, R117.reuse, 0x7632, R115 ;  /* 0x0000763275737816 */ /* 0x060fe20000000073 */
[----:B------:R-:W-:Y:S01]  /*15a0*/  IMAD.U32 R114, R117, 0x10000, RZ ;  /* 0x0001000075727824 */ /* 0x000fe200078e00ff */
[----:B------:R-:W-:Y:S02]  /*15b0*/  PRMT R113, R116, 0x7632, R113 ;  /* 0x0000763274717816 */ /* 0x000fe40000000071 */
[----:B------:R-:W-:Y:S01]  /*15c0*/  PRMT R117, R118, 0x7632, R117 ;  /* 0x0000763276757816 */ /* 0x000fe20000000075 */
[----:B------:R-:W-:Y:S01]  /*15d0*/  FADD.FTZ R114, R106, R114 ;  /* 0x000000726a727221 */ /* 0x000fe20000010000 */
[----:B------:R-:W-:Y:S02]  /*15e0*/  PRMT R192, R119, 0x7632, R192 ;  /* 0x0000763277c07816 */ /* 0x000fe400000000c0 */
[----:B------:R-:W-:Y:S02]  /*15f0*/  SHF.L.U32 R112, R116, 0x10, RZ ;  /* 0x0000001074707819 */ /* 0x000fe400000006ff */
        /* <DEDUP_REMOVED lines=14> */
.L_x_16322:
[----:B------:R-:W-:-:S04]  /*16e0*/  UISETP.NE.U32.AND UP0, UPT, UR8, URZ, UPT ;  /* 0x000000ff0800728c */ /* 0x000fc8000bf05070 */
[----:B------:R-:W-:-:S09]  /*16f0*/  UISETP.NE.AND.EX UP0, UPT, UR9, URZ, UPT, UP0 ;  /* 0x000000ff0900728c */ /* 0x000fd2000bf05300 */
[----:B------:R-:W-:Y:S05]  /*1700*/  BRA.U UP0, `(.L_x_16325) ;  /* 0x0000000100847547 */ /* 0x000fea000b800000 */
[----:B-----5:R-:W-:Y:S01]  /*1710*/  SHF.L.U32 R113, R100, 0x10, RZ ;  /* 0x0000001064717819 */ /* 0x020fe200000006ff */
[C---:B------:R-:W-:Y:S01]  /*1720*/  IMAD.U32 R112, R116.reuse, 0x10000, RZ ;  /* 0x0001000074707824 */ /* 0x040fe200078e00ff */
[----:B------:R-:W-:Y:S02]  /*1730*/  PRMT R114, R116, 0x7632, R114 ;  /* 0x0000763274727816 */ /* 0x000fe40000000072 */
[----:B------:R-:W-:Y:S01]  /*1740*/  SHF.L.U32 R115, R101, 0x10, RZ ;  /* 0x0000001065737819 */ /* 0x000fe200000006ff */
[--C-:B------:R-:W-:Y:S01]  /*1750*/  FADD.FTZ R112, R112, R113.reuse ;  /* 0x0000007170707221 */ /* 0x100fe20000010000 */
[----:B------:R-:W-:Y:S02]  /*1760*/  PRMT R113, R100, 0x7632, R113 ;  /* 0x0000763264717816 */ /* 0x000fe40000000071 */
[----:B------:R-:W-:Y:S02]  /*1770*/  SHF.L.U32 R114, R114, 0x10, RZ ;  /* 0x0000001072727819 */ /* 0x000fe400000006ff */
[----:B------:R-:W-:-:S02]  /*1780*/  SHF.L.U32 R113, R113, 0x10, RZ ;  /* 0x0000001071717819 */ /* 0x000fc400000006ff */
[----:B------:R-:W-:Y:S02]  /*1790*/  PRMT R116, R117, 0x7632, R116 ;  /* 0x0000763275747816 */ /* 0x000fe40000000074 */
[----:B------:R-:W-:Y:S01]  /*17a0*/  SHF.L.U32 R192, R103, 0x10, RZ ;  /* 0x0000001067c07819 */ /* 0x000fe200000006ff */
[----:B------:R-:W-:Y:S01]  /*17b0*/  FADD.FTZ R113, R114, R113 ;  /* 0x0000007172717221 */ /* 0x000fe20000010000 */
[----:B------:R-:W-:Y:S02]  /*17c0*/  SHF.L.U32 R114, R117, 0x10, RZ ;  /* 0x0000001075727819 */ /* 0x000fe400000006ff */
[----:B------:R-:W-:Y:S02]  /*17d0*/  SHF.L.U32 R116, R116, 0x10, RZ ;  /* 0x0000001074747819 */ /* 0x000fe400000006ff */
[----:B------:R-:W-:Y:S01]  /*17e0*/  SHF.L.U32 R117, R102, 0x10, RZ ;  /* 0x0000001066757819 */ /* 0x000fe200000006ff */
[--C-:B------:R-:W-:Y:S01]  /*17f0*/  FADD.FTZ R114, R114, R115.reuse ;  /* 0x0000007372727221 */ /* 0x100fe20000010000 */
[----:B------:R-:W-:-:S05]  /*1800*/  PRMT R115, R101, 0x7632, R115 ;  /* 0x0000763265737816 */ /* 0x000fca0000000073 */
[----:B------:R-:W-:-:S04]  /*1810*/  IMAD.U32 R115, R115, 0x10000, RZ ;  /* 0x0001000073737824 */ /* 0x000fc800078e00ff */
[----:B------:R-:W-:Y:S01]  /*1820*/  FADD.FTZ R115, R116, R115 ;  /* 0x0000007374737221 */ /* 0x000fe20000010000 */
[C---:B------:R-:W-:Y:S02]  /*1830*/  SHF.L.U32 R116, R118.reuse, 0x10, RZ ;  /* 0x0000001076747819 */ /* 0x040fe400000006ff */
[----:B------:R-:W-:-:S03]  /*1840*/  PRMT R118, R118, 0x7632, R118 ;  /* 0x0000763276767816 */ /* 0x000fc60000000076 */
[--C-:B------:R-:W-:Y:S01]  /*1850*/  FADD.FTZ R116, R116, R117.reuse ;  /* 0x0000007574747221 */ /* 0x100fe20000010000 */
[----:B------:R-:W-:Y:S02]  /*1860*/  PRMT R117, R102, 0x7632, R117 ;  /* 0x0000763266757816 */ /* 0x000fe40000000075 */
[----:B------:R-:W-:Y:S02]  /*1870*/  SHF.L.U32 R118, R118, 0x10, RZ ;  /* 0x0000001076767819 */ /* 0x000fe400000006ff */
[----:B------:R-:W-:-:S05]  /*1880*/  SHF.L.U32 R117, R117, 0x10, RZ ;  /* 0x0000001075757819 */ /* 0x000fca00000006ff */
        /* <DEDUP_REMOVED lines=9> */
.L_x_16325:
[----:B-----5:R-:W-:Y:S01]  /*1920*/  SHF.L.U32 R112, R116, 0x10, RZ ;  /* 0x0000001074707819 */ /* 0x020fe200000006ff */
[----:B------:R-:W-:Y:S01]  /*1930*/  IMAD.U32 R115, R101, 0x10000, RZ ;  /* 0x0001000065737824 */ /* 0x000fe200078e00ff */
[----:B------:R-:W-:Y:S02]  /*1940*/  SHF.L.U32 R113, R100, 0x10, RZ ;  /* 0x0000001064717819 */ /* 0x000fe400000006ff */
[----:B------:R-:W-:Y:S02]  /*1950*/  PRMT R114, R116, 0x7632, R114 ;  /* 0x0000763274727816 */ /* 0x000fe40000000072 */
[----:B------:R-:W-:Y:S01]  /*1960*/  PRMT R116, R117, 0x7632, R116 ;  /* 0x0000763275747816 */ /* 0x000fe20000000074 */
[--C-:B------:R-:W-:Y:S01]  /*1970*/  FADD.FTZ R112, R112, R113.reuse ;  /* 0x0000007170707221 */ /* 0x100fe20000010000 */
        /* <DEDUP_REMOVED lines=9> */
[----:B------:R-:W-:Y:S02]  /*1a10*/  FADD.FTZ R113, R105, R113 ;  /* 0x0000007169717221 */ /* 0x000fe40000010000 */
[--C-:B------:R-:W-:Y:S01]  /*1a20*/  FADD.FTZ R114, R114, R115.reuse ;  /* 0x0000007372727221 */ /* 0x100fe20000010000 */
[----:B------:R-:W-:-:S03]  /*1a30*/  PRMT R115, R101, 0x7632, R115 ;  /* 0x0000763265737816 */ /* 0x000fc60000000073 */
[----:B------:R-:W-:Y:S01]  /*1a40*/  FADD.FTZ R114, R106, R114 ;  /* 0x000000726a727221 */ /* 0x000fe20000010000 */
[----:B------:R-:W-:-:S05]  /*1a50*/  SHF.L.U32 R115, R115, 0x10, RZ ;  /* 0x0000001073737819 */ /* 0x000fca00000006ff */
        /* <DEDUP_REMOVED lines=8> */
[----:B------:R-:W-:-:S05]  /*1ae0*/  SHF.L.U32 R117, R117, 0x10, RZ ;  /* 0x0000001075757819 */ /* 0x000fca00000006ff */
[----:B------:R-:W-:Y:S01]  /*1af0*/  FADD.FTZ R117, R118, R117 ;  /* 0x0000007576757221 */ /* 0x000fe20000010000 */
[----:B------:R-:W-:-:S03]  /*1b00*/  IMAD.U32 R118, R119, 0x10000, RZ ;  /* 0x0001000077767824 */ /* 0x000fc600078e00ff */
[----:B------:R-:W-:Y:S01]  /*1b10*/  FADD.FTZ R117, R109, R117 ;  /* 0x000000756d757221 */ /* 0x000fe20000010000 */
[--C-:B------:R-:W-:Y:S01]  /*1b20*/  FADD.FTZ R118, R118, R192.reuse ;  /* 0x000000c076767221 */ /* 0x100fe20000010000 */
[----:B------:R-:W-:Y:S02]  /*1b30*/  PRMT R192, R119, 0x7632, R192 ;  /* 0x0000763277c07816 */ /* 0x000fe400000000c0 */
[----:B------:R-:W-:Y:S01]  /*1b40*/  PRMT R119, R103, 0x7632, R119 ;  /* 0x0000763267777816 */ /* 0x000fe20000000077 */
[----:B------:R-:W-:Y:S01]  /*1b50*/  FADD.FTZ R118, R110, R118 ;  /* 0x000000766e767221 */ /* 0x000fe20000010000 */
[----:B------:R-:W-:Y:S02]  /*1b60*/  SHF.L.U32 R192, R192, 0x10, RZ ;  /* 0x00000010c0c07819 */ /* 0x000fe400000006ff */
[----:B------:R-:W-:-:S05]  /*1b70*/  SHF.L.U32 R119, R119, 0x10, RZ ;  /* 0x0000001077777819 */ /* 0x000fca00000006ff */
[----:B------:R-:W-:-:S04]  /*1b80*/  FADD.FTZ R119, R192, R119 ;  /* 0x00000077c0777221 */ /* 0x000fc80000010000 */
[----:B------:R-:W-:-:S07]  /*1b90*/  FADD.FTZ R119, R111, R119 ;  /* 0x000000776f777221 */ /* 0x000fce0000010000 */
.L_x_16324:
[----:B------:R-:W0:Y:S02]  /*1ba0*/  LDC.64 R192, c[0x0][0x3a8] ;  /* 0x0000ea00ffc07b82 */ /* 0x000e240000000a00 */
[----:B0-----:R-:W-:-:S05]  /*1bb0*/  IMAD.WIDE.U32 R192, R2, 0x20, R192 ;  /* 0x0000002002c07825 */ /* 0x001fca00078e00c0 */
[----:B------:R-:W-:Y:S04]  /*1bc0*/  STG.E.128 desc[UR6][R192.64], R112 ;  /* 0x00000070c0007986 */ /* 0x000fe8000c101d06 */
[----:B------:R0:W-:Y:S02]  /*1bd0*/  STG.E.128 desc[UR6][R192.64+0x10], R116 ;  /* 0x00001074c0007986 */ /* 0x0001e4000c101d06 */
[----:B0-----:R-:W-:-:S07]  /*1be0*/  IADD3 R192, PT, PT, R2, 0x20, RZ ;  /* 0x0000002002c07810 */ /* 0x001fce0007ffe0ff */
.L_x_16321:
[----:B------:R-:W-:Y:S05]  /*1bf0*/  BSYNC.RECONVERGENT B0 ;  /* 0x0000000000007941 */ /* 0x000fea0003800200 */
.L_x_16320:
        /* <DEDUP_REMOVED lines=19> */
[----:B------:R-:W-:Y:S05]  /*1d30*/  @!P0 BRA `(.L_x_16328) ;  /* 0x00000004002c8947 */ /* 0x000fea0003800000 */
[----:B------:R-:W-:Y:S05]  /*1d40*/  @!P1 BRA `(.L_x_16329) ;  /* 0x0000000000a49947 */ /* 0x000fea0003800000 */
[----:B0----5:R-:W-:Y:S02]  /*1d50*/  SHF.L.U32 R120, R124, 0x10, RZ ;  /* 0x000000107c787819 */ /* 0x021fe400000006ff */
[----:B------:R-:W-:Y:S02]  /*1d60*/  SHF.L.U32 R121, R100, 0x10, RZ ;  /* 0x0000001064797819 */ /* 0x000fe400000006ff */
[----:B------:R-:W-:Y:S02]  /*1d70*/  PRMT R122, R124, 0x7632, R122 ;  /* 0x000076327c7a7816 */ /* 0x000fe4000000007a */
[----:B------:R-:W-:Y:S01]  /*1d80*/  SHF.L.U32 R123, R101, 0x10, RZ ;  /* 0x00000010657b7819 */ /* 0x000fe200000006ff */
[----:B------:R-:W-:Y:S01]  /*1d90*/  FADD.FTZ R120, R121, R120 ;  /* 0x0000007879787221 */ /* 0x000fe20000010000 */
[----:B------:R-:W-:Y:S01]  /*1da0*/  PRMT R121, R100, 0x7632, R121 ;  /* 0x0000763264797816 */ /* 0x000fe20000000079 */
[----:B------:R-:W-:Y:S01]  /*1db0*/  IMAD.U32 R122, R122, 0x10000, RZ ;  /* 0x000100007a7a7824 */ /* 0x000fe200078e00ff */
[----:B------:R-:W-:Y:S01]  /*1dc0*/  PRMT R124, R125, 0x7632, R124 ;  /* 0x000076327d7c7816 */ /* 0x000fe2000000007c */
[----:B------:R-:W-:Y:S01]  /*1dd0*/  FADD.FTZ R120, R104, R120 ;  /* 0x0000007868787221 */ /* 0x000fe20000010000 */
[----:B------:R-:W-:-:S02]  /*1de0*/  SHF.L.U32 R121, R121, 0x10, RZ ;  /* 0x0000001079797819 */ /* 0x000fc400000006ff */
[----:B------:R-:W-:Y:S02]  /*1df0*/  SHF.L.U32 R124, R124, 0x10, RZ ;  /* 0x000000107c7c7819 */ /* 0x000fe400000006ff */
[----:B------:R-:W-:Y:S01]  /*1e00*/  SHF.L.U32 R193, R103, 0x10, RZ ;  /* 0x0000001067c17819 */ /* 0x000fe200000006ff */
[----:B------:R-:W-:Y:S01]  /*1e10*/  FADD.FTZ R121, R122, R121 ;  /* 0x000000797a797221 */ /* 0x000fe20000010000 */
[----:B------:R-:W-:Y:S01]  /*1e20*/  SHF.L.U32 R122, R125, 0x10, RZ ;  /* 0x000000107d7a7819 */ /* 0x000fe200000006ff */
[----:B------:R-:W-:Y:S02]  /*1e30*/  IMAD.U32 R125, R102, 0x10000, RZ ;  /* 0x00010000667d7824 */ /* 0x000fe400078e00ff */
[----:B------:R-:W-:Y:S02]  /*1e40*/  FADD.FTZ R121, R105, R121 ;  /* 0x0000007969797221 */ /* 0x000fe40000010000 */
[----:B------:R-:W-:Y:S01]  /*1e50*/  FADD.FTZ R122, R123, R122 ;  /* 0x0000007a7b7a7221 */ /* 0x000fe20000010000 */
[----:B------:R-:W-:-:S03]  /*1e60*/  PRMT R123, R101, 0x7632, R123 ;  /* 0x00007632657b7816 */ /* 0x000fc6000000007b */
[----:B------:R-:W-:Y:S01]  /*1e70*/  FADD.FTZ R122, R106, R122 ;  /* 0x0000007a6a7a7221 */ /* 0x000fe20000010000 */
        /* <DEDUP_REMOVED lines=22> */
.L_x_16329:
[----:B0----5:R-:W-:Y:S01]  /*1fe0*/  SHF.L.U32 R121, R100, 0x10, RZ ;  /* 0x0000001064797819 */ /* 0x021fe200000006ff */
[C---:B------:R-:W-:Y:S01]  /*1ff0*/  IMAD.U32 R120, R124.reuse, 0x10000, RZ ;  /* 0x000100007c787824 */ /* 0x040fe200078e00ff */
[----:B------:R-:W-:Y:S02]  /*2000*/  PRMT R122, R124, 0x7632, R122 ;  /* 0x000076327c7a7816 */ /* 0x000fe4000000007a */
[----:B------:R-:W-:Y:S01]  /*2010*/  SHF.L.U32 R123, R101, 0x10, RZ ;  /* 0x00000010657b7819 */ /* 0x000fe200000006ff */
[----:B------:R-:W-:Y:S01]  /*2020*/  FADD.FTZ R120, R121, R120 ;  /* 0x0000007879787221 */ /* 0x000fe20000010000 */
        /* <DEDUP_REMOVED lines=9> */
[----:B------:R-:W-:Y:S01]  /*20c0*/  FADD.FTZ R122, R123, R122 ;  /* 0x0000007a7b7a7221 */ /* 0x000fe20000010000 */
[----:B------:R-:W-:-:S05]  /*20d0*/  PRMT R123, R101, 0x7632, R123 ;  /* 0x00007632657b7816 */ /* 0x000fca000000007b */
        /* <DEDUP_REMOVED lines=12> */
[----:B------:R-:W-:-:S03]  /*21a0*/  PRMT R127, R103, 0x7632, R127 ;  /* 0x00007632677f7816 */ /* 0x000fc6000000007f */
[----:B------:R-:W-:Y:S01]  /*21b0*/  IMAD.U32 R193, R193, 0x10000, RZ ;  /* 0x00010000c1c17824 */ /* 0x000fe200078e00ff */
[----:B------:R-:W-:-:S05]  /*21c0*/  SHF.L.U32 R127, R127, 0x10, RZ ;  /* 0x000000107f7f7819 */ /* 0x000fca00000006ff */
[----:B------:R-:W-:Y:S01]  /*21d0*/  FADD.FTZ R127, R193, R127 ;  /* 0x0000007fc17f7221 */ /* 0x000fe20000010000 */
[----:B------:R-:W-:Y:S06]  /*21e0*/  BRA `(.L_x_16330) ;  /* 0x0000000000887947 */ /* 0x000fec0003800000 */
.L_x_16328:
        /* <DEDUP_REMOVED lines=22> */
.L_x_16331:
[----:B0----5:R-:W-:Y:S02]  /*2350*/  PRMT R121, R124, 0x7632, R121 ;  /* 0x000076327c797816 */ /* 0x021fe40000000079 */
[C---:B------:R-:W-:Y:S02]  /*2360*/  PRMT R123, R125.reuse, 0x7632, R123 ;  /* 0x000076327d7b7816 */ /* 0x040fe4000000007b */
[----:B------:R-:W-:Y:S01]  /*2370*/  SHF.L.U32 R122, R125, 0x10, RZ ;  /* 0x000000107d7a7819 */ /* 0x000fe200000006ff */
[----:B------:R-:W-:Y:S01]  /*2380*/  IMAD.U32 R121, R121, 0x10000, RZ ;  /* 0x0001000079797824 */ /* 0x000fe200078e00ff */
[----:B------:R-:W-:Y:S02]  /*2390*/  PRMT R125, R126, 0x7632, R125 ;  /* 0x000076327e7d7816 */ /* 0x000fe4000000007d */
[----:B------:R-:W-:Y:S02]  /*23a0*/  PRMT R193, R127, 0x7632, R193 ;  /* 0x000076327fc17816 */ /* 0x000fe400000000c1 */
[----:B------:R-:W-:-:S02]  /*23b0*/  SHF.L.U32 R120, R124, 0x10, RZ ;  /* 0x000000107c787819 */ /* 0x000fc400000006ff */
[----:B------:R-:W-:Y:S02]  /*23c0*/  SHF.L.U32 R124, R126, 0x10, RZ ;  /* 0x000000107e7c7819 */ /* 0x000fe400000006ff */
[----:B------:R-:W-:Y:S02]  /*23d0*/  SHF.L.U32 R126, R127, 0x10, RZ ;  /* 0x000000107f7e7819 */ /* 0x000fe400000006ff */
[----:B------:R-:W-:Y:S02]  /*23e0*/  SHF.L.U32 R123, R123, 0x10, RZ ;  /* 0x000000107b7b7819 */ /* 0x000fe400000006ff */
[----:B------:R-:W-:Y:S02]  /*23f0*/  SHF.L.U32 R125, R125, 0x10, RZ ;  /* 0x000000107d7d7819 */ /* 0x000fe400000006ff */
[----:B------:R-:W-:-:S07]  /*2400*/  SHF.L.U32 R127, R193, 0x10, RZ ;  /* 0x00000010c17f7819 */ /* 0x000fce00000006ff */
.L_x_16330:
[----:B------:R-:W0:Y:S02]  /*2410*/  LDC.64 R194, c[0x0][0x3a8] ;  /* 0x0000ea00ffc27b82 */ /* 0x000e240000000a00 */
[C---:B0-----:R-:W-:Y:S01]  /*2420*/  IMAD.WIDE.U32 R194, R192.reuse, 0x20, R194 ;  /* 0x00000020c0c27825 */ /* 0x041fe200078e00c2 */
[----:B------:R-:W-:-:S04]  /*2430*/  IADD3 R192, PT, PT, R192, 0x20, RZ ;  /* 0x00000020c0c07810 */ /* 0x000fc80007ffe0ff */
[----:B------:R0:W-:Y:S04]  /*2440*/  STG.E.128 desc[UR6][R194.64], R120 ;  /* 0x00000078c2007986 */ /* 0x0001e8000c101d06 */
[----:B------:R0:W-:Y:S02]  /*2450*/  STG.E.128 desc[UR6][R194.64+0x10], R124 ;  /* 0x0000107cc2007986 */ /* 0x0001e4000c101d06 */
.L_x_16327:
[----:B------:R-:W-:Y:S05]  /*2460*/  BSYNC.RECONVERGENT B0 ;  /* 0x0000000000007941 */ /* 0x000fea0003800200 */
.L_x_16326:
[----:B------:R-:W-:Y:S01]  /*2470*/  ISETP.GE.U32.AND P0, PT, R19, 0x60, PT ;  /* 0x000000601300780c */ /* 0x000fe20003f06070 */
        /* <DEDUP_REMOVED lines=12> */
[----:B--2---:R-:W2:Y:S01]  /*2540*/  @P1 LDC.64 R128, c[0x0][0x3a0] ;  /* 0x0000e800ff801b82 */ /* 0x004ea20000000a00 */
[----:B-1----:R-:W-:-:S06]  /*2550*/  IMAD.WIDE.U32 R132, R192, 0x10, R132 ;  /* 0x00000010c0847825 */ /* 0x002fcc00078e0084 */
[----:B------:R-:W5:Y:S01]  /*2560*/  LDG.E.128 R132, desc[UR6][R132.64] ;  /* 0x0000000684847981 */ /* 0x000f62000c1e1d00 */
[----:B--2---:R-:W-:-:S05]  /*2570*/  @P1 IMAD.WIDE.U32 R128, R192, 0x20, R128 ;  /* 0x00000020c0801825 */ /* 0x004fca00078e0080 */
[----:B------:R1:W5:Y:S04]  /*2580*/  @P1 LDG.E.128 R104, desc[UR6][R128.64] ;  /* 0x0000000680681981 */ /* 0x000368000c1e1d00 */
[----:B------:R1:W5:Y:S01]  /*2590*/  @P1 LDG.E.128 R108, desc[UR6][R128.64+0x10] ;  /* 0x00001006806c1981 */ /* 0x000362000c1e1d00 */
[----:B------:R-:W-:Y:S05]  /*25a0*/  @!P0 BRA `(.L_x_16334) ;  /* 0x00000004002c8947 */ /* 0x000fea0003800000 */
[----:B------:R-:W-:Y:S05]  /*25b0*/  @!P1 BRA `(.L_x_16335) ;  /* 0x0000000000a49947 */ /* 0x000fea0003800000 */
[----:B-1---5:R-:W-:Y:S02]  /*25c0*/  SHF.L.U32 R128, R132, 0x10, RZ ;  /* 0x0000001084807819 */ /* 0x022fe400000006ff */
        /* <DEDUP_REMOVED lines=40> */
.L_x_16335:
[----:B-1---5:R-:W-:Y:S01]  /*2850*/  SHF.L.U32 R129, R100, 0x10, RZ ;  /* 0x0000001064817819 */ /* 0x022fe200000006ff */
        /* <DEDUP_REMOVED lines=32> */
.L_x_16334:
[----:B------:R-:W-:Y:S05]  /*2a60*/  @!P1 BRA `(.L_x_16337) ;  /* 0x0000000000549947 */ /* 0x000fea0003800000 */
[C---:B-----5:R-:W-:Y:S02]  /*2a70*/  PRMT R131, R133.reuse, 0x7632, R131 ;  /* 0x0000763285837816 */ /* 0x060fe40000000083 */
[----:B------:R-:W-:Y:S02]  /*2a80*/  SHF.L.U32 R130, R133, 0x10, RZ ;  /* 0x0000001085827819 */ /* 0x000fe400000006ff */
[----:B-1----:R-:W-:Y:S01]  /*2a90*/  PRMT R129, R132, 0x7632, R129 ;  /* 0x0000763284817816 */ /* 0x002fe20000000081 */
        /* <DEDUP_REMOVED lines=18> */
.L_x_16337:
[----:B-1---5:R-:W-:Y:S02]  /*2bc0*/  PRMT R129, R132, 0x7632, R129 ;  /* 0x0000763284817816 */ /* 0x022fe40000000081 */
        /* <DEDUP_REMOVED lines=11> */
.L_x_16336:
[----:B0-----:R-:W0:Y:S02]  /*2c80*/  LDC.64 R194, c[0x0][0x3a8] ;  /* 0x0000ea00ffc27b82 */ /* 0x001e240000000a00 */
[C---:B0-----:R-:W-:Y:S01]  /*2c90*/  IMAD.WIDE.U32 R194, R192.reuse, 0x20, R194 ;  /* 0x00000020c0c27825 */ /* 0x041fe200078e00c2 */
[----:B------:R-:W-:-:S04]  /*2ca0*/  IADD3 R192, PT, PT, R192, 0x20, RZ ;  /* 0x00000020c0c07810 */ /* 0x000fc80007ffe0ff */
[----:B------:R1:W-:Y:S04]  /*2cb0*/  STG.E.128 desc[UR6][R194.64], R128 ;  /* 0x00000080c2007986 */ /* 0x0003e8000c101d06 */
[----:B------:R1:W-:Y:S02]  /*2cc0*/  STG.E.128 desc[UR6][R194.64+0x10], R132 ;  /* 0x00001084c2007986 */ /* 0x0003e4000c101d06 */
.L_x_16333:
[----:B------:R-:W-:Y:S05]  /*2cd0*/  BSYNC.RECONVERGENT B0 ;  /* 0x0000000000007941 */ /* 0x000fea0003800200 */
.L_x_16332:
        /* <DEDUP_REMOVED lines=13> */
[----:B---3--:R-:W3:Y:S01]  /*2db0*/  @P1 LDC.64 R136, c[0x0][0x3a0] ;  /* 0x0000e800ff881b82 */ /* 0x008ee20000000a00 */
[----:B--2---:R-:W-:-:S06]  /*2dc0*/  IMAD.WIDE.U32 R140, R192, 0x10, R140 ;  /* 0x00000010c08c7825 */ /* 0x004fcc00078e008c */
[----:B------:R-:W5:Y:S01]  /*2dd0*/  LDG.E.128 R140, desc[UR6][R140.64] ;  /* 0x000000068c8c7981 */ /* 0x000f62000c1e1d00 */
[----:B---3--:R-:W-:-:S05]  /*2de0*/  @P1 IMAD.WIDE.U32 R136, R192, 0x20, R136 ;  /* 0x00000020c0881825 */ /* 0x008fca00078e0088 */
[----:B------:R2:W5:Y:S04]  /*2df0*/  @P1 LDG.E.128 R104, desc[UR6][R136.64] ;  /* 0x0000000688681981 */ /* 0x000568000c1e1d00 */
[----:B------:R2:W5:Y:S01]  /*2e00*/  @P1 LDG.E.128 R108, desc[UR6][R136.64+0x10] ;  /* 0x00001006886c1981 */ /* 0x000562000c1e1d00 */
[----:B------:R-:W-:Y:S05]  /*2e10*/  @!P0 BRA `(.L_x_16340) ;  /* 0x00000004002c8947 */ /* 0x000fea0003800000 */
[----:B------:R-:W-:Y:S05]  /*2e20*/  @!P1 BRA `(.L_x_16341) ;  /* 0x0000000000a49947 */ /* 0x000fea0003800000 */
[----:B--2--5:R-:W-:Y:S02]  /*2e30*/  SHF.L.U32 R136, R140, 0x10, RZ ;  /* 0x000000108c887819 */ /* 0x024fe400000006ff */
        /* <DEDUP_REMOVED lines=40> */
.L_x_16341:
[----:B--2--5:R-:W-:Y:S01]  /*30c0*/  SHF.L.U32 R137, R100, 0x10, RZ ;  /* 0x0000001064897819 */ /* 0x024fe200000006ff */
        /* <DEDUP_REMOVED lines=32> */
.L_x_16340:
[----:B------:R-:W-:Y:S05]  /*32d0*/  @!P1 BRA `(.L_x_16343) ;  /* 0x0000000000549947 */ /* 0x000fea0003800000 */
[C---:B-----5:R-:W-:Y:S02]  /*32e0*/  PRMT R139, R141.reuse, 0x7632, R139 ;  /* 0x000076328d8b7816 */ /* 0x060fe4000000008b */
[----:B------:R-:W-:Y:S02]  /*32f0*/  SHF.L.U32 R138, R141, 0x10, RZ ;  /* 0x000000108d8a7819 */ /* 0x000fe400000006ff */
[----:B--2---:R-:W-:Y:S01]  /*3300*/  PRMT R137, R140, 0x7632, R137 ;  /* 0x000076328c897816 */ /* 0x004fe20000000089 */
        /* <DEDUP_REMOVED lines=18> */
.L_x_16343:
[----:B--2--5:R-:W-:Y:S02]  /*3430*/  PRMT R137, R140, 0x7632, R137 ;  /* 0x000076328c897816 */ /* 0x024fe40000000089 */
        /* <DEDUP_REMOVED lines=11> */
.L_x_16342:
[----:B01----:R-:W0:Y:S02]  /*34f0*/  LDC.64 R194, c[0x0][0x3a8] ;  /* 0x0000ea00ffc27b82 */ /* 0x003e240000000a00 */
[C---:B0-----:R-:W-:Y:S01]  /*3500*/  IMAD.WIDE.U32 R194, R192.reuse, 0x20, R194 ;  /* 0x00000020c0c27825 */ /* 0x041fe200078e00c2 */
[----:B------:R-:W-:-:S04]  /*3510*/  IADD3 R192, PT, PT, R192, 0x20, RZ ;  /* 0x00000020c0c07810 */ /* 0x000fc80007ffe0ff */
[----:B------:R2:W-:Y:S04]  /*3520*/  STG.E.128 desc[UR6][R194.64], R136 ;  /* 0x00000088c2007986 */ /* 0x0005e8000c101d06 */
[----:B------:R2:W-:Y:S02]  /*3530*/  STG.E.128 desc[UR6][R194.64+0x10], R140 ;  /* 0x0000108cc2007986 */ /* 0x0005e4000c101d06 */
.L_x_16339:
[----:B------:R-:W-:Y:S05]  /*3540*/  BSYNC.RECONVERGENT B0 ;  /* 0x0000000000007941 */ /* 0x000fea0003800200 */
.L_x_16338:
        /* <DEDUP_REMOVED lines=13> */
[----:B----4-:R-:W4:Y:S01]  /*3620*/  @P1 LDC.64 R144, c[0x0][0x3a0] ;  /* 0x0000e800ff901b82 */ /* 0x010f220000000a00 */
[----:B---3--:R-:W-:-:S06]  /*3630*/  IMAD.WIDE.U32 R148, R192, 0x10, R148 ;  /* 0x00000010c0947825 */ /* 0x008fcc00078e0094 */
[----:B------:R-:W5:Y:S01]  /*3640*/  LDG.E.128 R148, desc[UR6][R148.64] ;  /* 0x0000000694947981 */ /* 0x000f62000c1e1d00 */
[----:B----4-:R-:W-:-:S05]  /*3650*/  @P1 IMAD.WIDE.U32 R144, R192, 0x20, R144 ;  /* 0x00000020c0901825 */ /* 0x010fca00078e0090 */
[----:B------:R3:W5:Y:S04]  /*3660*/  @P1 LDG.E.128 R104, desc[UR6][R144.64] ;  /* 0x0000000690681981 */ /* 0x000768000c1e1d00 */
[----:B------:R3:W5:Y:S01]  /*3670*/  @P1 LDG.E.128 R108, desc[UR6][R144.64+0x10] ;  /* 0x00001006906c1981 */ /* 0x000762000c1e1d00 */
[----:B------:R-:W-:Y:S05]  /*3680*/  @!P0 BRA `(.L_x_16346) ;  /* 0x00000004002c8947 */ /* 0x000fea0003800000 */
[----:B------:R-:W-:Y:S05]  /*3690*/  @!P1 BRA `(.L_x_16347) ;  /* 0x0000000000a49947 */ /* 0x000fea0003800000 */
[----:B---3-5:R-:W-:Y:S02]  /*36a0*/  SHF.L.U32 R144, R148, 0x10, RZ ;  /* 0x0000001094907819 */ /* 0x028fe400000006ff */
        /* <DEDUP_REMOVED lines=40> */
.L_x_16347:
[----:B---3-5:R-:W-:Y:S01]  /*3930*/  SHF.L.U32 R145, R100, 0x10, RZ ;  /* 0x0000001064917819 */ /* 0x028fe200000006ff */
        /* <DEDUP_REMOVED lines=32> */
.L_x_16346:
[----:B------:R-:W-:Y:S05]  /*3b40*/  @!P1 BRA `(.L_x_16349) ;  /* 0x0000000000549947 */ /* 0x000fea0003800000 */
[C---:B-----5:R-:W-:Y:S02]  /*3b50*/  PRMT R147, R149.reuse, 0x7632, R147 ;  /* 0x0000763295937816 */ /* 0x060fe40000000093 */
[----:B------:R-:W-:Y:S02]  /*3b60*/  SHF.L.U32 R146, R149, 0x10, RZ ;  /* 0x0000001095927819 */ /* 0x000fe400000006ff */
[----:B---3--:R-:W-:Y:S01]  /*3b70*/  PRMT R145, R148, 0x7632, R145 ;  /* 0x0000763294917816 */ /* 0x008fe20000000091 */
        /* <DEDUP_REMOVED lines=18> */
.L_x_16349:
[----:B---3-5:R-:W-:Y:S02]  /*3ca0*/  PRMT R145, R148, 0x7632, R145 ;  /* 0x0000763294917816 */ /* 0x028fe40000000091 */
        /* <DEDUP_REMOVED lines=11> */
.L_x_16348:
[----:B012---:R-:W0:Y:S02]  /*3d60*/  LDC.64 R194, c[0x0][0x3a8] ;  /* 0x0000ea00ffc27b82 */ /* 0x007e240000000a00 */
[C---:B0-----:R-:W-:Y:S01]  /*3d70*/  IMAD.WIDE.U32 R194, R192.reuse, 0x20, R194 ;  /* 0x00000020c0c27825 */ /* 0x041fe200078e00c2 */
[----:B------:R-:W-:-:S04]  /*3d80*/  IADD3 R192, PT, PT, R192, 0x20, RZ ;  /* 0x00000020c0c07810 */ /* 0x000fc80007ffe0ff */
[----:B------:R3:W-:Y:S04]  /*3d90*/  STG.E.128 desc[UR6][R194.64], R144 ;  /* 0x00000090c2007986 */ /* 0x0007e8000c101d06 */
[----:B------:R3:W-:Y:S02]  /*3da0*/  STG.E.128 desc[UR6][R194.64+0x10], R148 ;  /* 0x00001094c2007986 */ /* 0x0007e4000c101d06 */
.L_x_16345:
[----:B------:R-:W-:Y:S05]  /*3db0*/  BSYNC.RECONVERGENT B0 ;  /* 0x0000000000007941 */ /* 0x000fea0003800200 */
.L_x_16344:
        /* <DEDUP_REMOVED lines=13> */
[----:B0-----:R-:W0:Y:S01]  /*3e90*/  @P1 LDC.64 R152, c[0x0][0x3a0] ;  /* 0x0000e800ff981b82 */ /* 0x001e220000000a00 */
[----:B----4-:R-:W-:-:S06]  /*3ea0*/  IMAD.WIDE.U32 R156, R192, 0x10, R156 ;  /* 0x00000010c09c7825 */ /* 0x010fcc00078e009c */
[----:B------:R-:W5:Y:S01]  /*3eb0*/  LDG.E.128 R156, desc[UR6][R156.64] ;  /* 0x000000069c9c7981 */ /* 0x000f62000c1e1d00 */
[----:B0-----:R-:W-:-:S05]  /*3ec0*/  @P1 IMAD.WIDE.U32 R152, R192, 0x20, R152 ;  /* 0x00000020c0981825 */ /* 0x001fca00078e0098 */
        /* <DEDUP_REMOVED lines=45> */
.L_x_16353:
        /* <DEDUP_REMOVED lines=33> */
.L_x_16352:
        /* <DEDUP_REMOVED lines=22> */
.L_x_16355:
        /* <DEDUP_REMOVED lines=12> */
.L_x_16354:
[----:B-123--:R-:W0:Y:S02]  /*45d0*/  LDC.64 R194, c[0x0][0x3a8] ;  /* 0x0000ea00ffc27b82 */ /* 0x00ee240000000a00 */
[C---:B0-----:R-:W-:Y:S01]  /*45e0*/  IMAD.WIDE.U32 R194, R192.reuse, 0x20, R194 ;  /* 0x00000020c0c27825 */ /* 0x041fe200078e00c2 */
[----:B------:R-:W-:-:S04]  /*45f0*/  IADD3 R192, PT, PT, R192, 0x20, RZ ;  /* 0x00000020c0c07810 */ /* 0x000fc80007ffe0ff */
[----:B------:R4:W-:Y:S04]  /*4600*/  STG.E.128 desc[UR6][R194.64], R152 ;  /* 0x00000098c2007986 */ /* 0x0009e8000c101d06 */
[----:B------:R4:W-:Y:S02]  /*4610*/  STG.E.128 desc[UR6][R194.64+0x10], R156 ;  /* 0x0000109cc2007986 */ /* 0x0009e4000c101d06 */
.L_x_16351:
[----:B------:R-:W-:Y:S05]  /*4620*/  BSYNC.RECONVERGENT B0 ;  /* 0x0000000000007941 */ /* 0x000fea0003800200 */
.L_x_16350:
        /* <DEDUP_REMOVED lines=62> */
.L_x_16359:
        /* <DEDUP_REMOVED lines=33> */
.L_x_16358:
        /* <DEDUP_REMOVED lines=22> */
.L_x_16361:
        /* <DEDUP_REMOVED lines=12> */
.L_x_16360:
[----:B--234-:R-:W0:Y:S02]  /*4e40*/  LDC.64 R194, c[0x0][0x3a8] ;  /* 0x0000ea00ffc27b82 */ /* 0x01ce240000000a00 */
[C---:B0-----:R-:W-:Y:S01]  /*4e50*/  IMAD.WIDE.U32 R194, R192.reuse, 0x20, R194 ;  /* 0x00000020c0c27825 */ /* 0x041fe200078e00c2 */
[----:B------:R-:W-:-:S04]  /*4e60*/  IADD3 R192, PT, PT, R192, 0x20, RZ ;  /* 0x00000020c0c07810 */ /* 0x000fc80007ffe0ff */
[----:B------:R0:W-:Y:S04]  /*4e70*/  STG.E.128 desc[UR6][R194.64], R160 ;  /* 0x000000a0c2007986 */ /* 0x0001e8000c101d06 */
[----:B------:R0:W-:Y:S02]  /*4e80*/  STG.E.128 desc[UR6][R194.64+0x10], R164 ;  /* 0x000010a4c2007986 */ /* 0x0001e4000c101d06 */
.L_x_16357:
[----:B------:R-:W-:Y:S05]  /*4e90*/  BSYNC.RECONVERGENT B0 ;  /* 0x0000000000007941 */ /* 0x000fea0003800200 */
.L_x_16356:
        /* <DEDUP_REMOVED lines=62> */
.L_x_16365:
        /* <DEDUP_REMOVED lines=33> */
.L_x_16364:
        /* <DEDUP_REMOVED lines=22> */
.L_x_16367:
[C---:B-----5:R-:W-:Y:S02]  /*55f0*/  PRMT R171, R173.reuse, 0x7632, R171 ;  /* 0x00007632adab7816 */ /* 0x060fe400000000ab */
[----:B------:R-:W-:Y:S02]  /*5600*/  SHF.L.U32 R170, R173, 0x10, RZ ;  /* 0x00000010adaa7819 */ /* 0x000fe400000006ff */
[----:B0-----:R-:W-:Y:S01]  /*5610*/  PRMT R169, R172, 0x7632, R169 ;  /* 0x00007632aca97816 */ /* 0x001fe200000000a9 */
        /* <DEDUP_REMOVED lines=9> */
.L_x_16366:
[----:B--234-:R-:W0:Y:S02]  /*56b0*/  LDC.64 R194, c[0x0][0x3a8] ;  /* 0x0000ea00ffc27b82 */ /* 0x01ce240000000a00 */
[C---:B0-----:R-:W-:Y:S01]  /*56c0*/  IMAD.WIDE.U32 R194, R192.reuse, 0x20, R194 ;  /* 0x00000020c0c27825 */ /* 0x041fe200078e00c2 */
[----:B------:R-:W-:-:S04]  /*56d0*/  IADD3 R192, PT, PT, R192, 0x20, RZ ;  /* 0x00000020c0c07810 */ /* 0x000fc80007ffe0ff */
[----:B------:R0:W-:Y:S04]  /*56e0*/  STG.E.128 desc[UR6][R194.64], R168 ;  /* 0x000000a8c2007986 */ /* 0x0001e8000c101d06 */
[----:B------:R0:W-:Y:S02]  /*56f0*/  STG.E.128 desc[UR6][R194.64+0x10], R172 ;  /* 0x000010acc2007986 */ /* 0x0001e4000c101d06 */
.L_x_16363:
[----:B------:R-:W-:Y:S05]  /*5700*/  BSYNC.RECONVERGENT B0 ;  /* 0x0000000000007941 */ /* 0x000fea0003800200 */
.L_x_16362:
        /* <DEDUP_REMOVED lines=26> */
[----:B------:R-:W-:Y:S02]  /*58b0*/  PRMT R177, R100, 0x7632, R177 ;  /* 0x0000763264b17816 */ /* 0x000fe400000000b1 */
[----:B------:R-:W-:Y:S01]  /*58c0*/  SHF.L.U32 R178, R178, 0x10, RZ ;  /* 0x00000010b2b27819 */ /* 0x000fe200000006ff */
[----:B------:R-:W-:Y:S01]  /*58d0*/  FADD.FTZ R176, R104, R176 ;  /* 0x000000b068b07221 */ /* 0x000fe20000010000 */
[----:B------:R-:W-:-:S02]  /*58e0*/  SHF.L.U32 R177, R177, 0x10, RZ ;  /* 0x00000010b1b17819 */ /* 0x000fc400000006ff */
[----:B------:R-:W-:Y:S02]  /*58f0*/  PRMT R180, R181, 0x7632, R180 ;  /* 0x00007632b5b47816 */ /* 0x000fe400000000b4 */
[----:B------:R-:W-:Y:S01]  /*5900*/  SHF.L.U32 R193, R103, 0x10, RZ ;  /* 0x0000001067c17819 */ /* 0x000fe200000006ff */
[----:B------:R-:W-:Y:S01]  /*5910*/  FADD.FTZ R177, R178, R177 ;  /* 0x000000b1b2b17221 */ /* 0x000fe20000010000 */
[----:B------:R-:W-:Y:S01]  /*5920*/  IMAD.U32 R178, R181, 0x10000, RZ ;  /* 0x00010000b5b27824 */ /* 0x000fe200078e00ff */
[----:B------:R-:W-:Y:S02]  /*5930*/  SHF.L.U32 R180, R180, 0x10, RZ ;  /* 0x00000010b4b47819 */ /* 0x000fe400000006ff */
[----:B------:R-:W-:Y:S01]  /*5940*/  SHF.L.U32 R181, R102, 0x10, RZ ;  /* 0x0000001066b57819 */ /* 0x000fe200000006ff */
[----:B------:R-:W-:Y:S01]  /*5950*/  FADD.FTZ R178, R179, R178 ;  /* 0x000000b2b3b27221 */ /* 0x000fe20000010000 */
[----:B------:R-:W-:Y:S01]  /*5960*/  PRMT R179, R101, 0x7632, R179 ;  /* 0x0000763265b37816 */ /* 0x000fe200000000b3 */
[----:B------:R-:W-:-:S02]  /*5970*/  FADD.FTZ R177, R105, R177 ;  /* 0x000000b169b17221 */ /* 0x000fc40000010000 */
        /* <DEDUP_REMOVED lines=12> */
[----:B------:R-:W-:-:S03]  /*5a40*/  IMAD.U32 R182, R183, 0x10000, RZ ;  /* 0x00010000b7b67824 */ /* 0x000fc600078e00ff */
[----:B------:R-:W-:Y:S01]  /*5a50*/  FADD.FTZ R181, R109, R181 ;  /* 0x000000b56db57221 */ /* 0x000fe20000010000 */
        /* <DEDUP_REMOVED lines=9> */
.L_x_16371:
[----:B0----5:R-:W-:Y:S02]  /*5af0*/  SHF.L.U32 R176, R180, 0x10, RZ ;  /* 0x00000010b4b07819 */ /* 0x021fe400000006ff */
[----:B------:R-:W-:Y:S02]  /*5b00*/  SHF.L.U32 R177, R100, 0x10, RZ ;  /* 0x0000001064b17819 */ /* 0x000fe400000006ff */
[----:B------:R-:W-:Y:S02]  /*5b10*/  PRMT R178, R180, 0x7632, R178 ;  /* 0x00007632b4b27816 */ /* 0x000fe400000000b2 */
[----:B------:R-:W-:Y:S01]  /*5b20*/  SHF.L.U32 R179, R101, 0x10, RZ ;  /* 0x0000001065b37819 */ /* 0x000fe200000006ff */
[----:B------:R-:W-:Y:S01]  /*5b30*/  FADD.FTZ R176, R177, R176 ;  /* 0x000000b0b1b07221 */ /* 0x000fe20000010000 */
[----:B------:R-:W-:Y:S02]  /*5b40*/  PRMT R177, R100, 0x7632, R177 ;  /* 0x0000763264b17816 */ /* 0x000fe400000000b1 */
[----:B------:R-:W-:-:S02]  /*5b50*/  SHF.L.U32 R178, R178, 0x10, RZ ;  /* 0x00000010b2b27819 */ /* 0x000fc400000006ff */
[----:B------:R-:W-:Y:S02]  /*5b60*/  SHF.L.U32 R177, R177, 0x10, RZ ;  /* 0x00000010b1b17819 */ /* 0x000fe400000006ff */
[----:B------:R-:W-:Y:S02]  /*5b70*/  PRMT R180, R181, 0x7632, R180 ;  /* 0x00007632b5b47816 */ /* 0x000fe400000000b4 */
[----:B------:R-:W-:Y:S01]  /*5b80*/  SHF.L.U32 R193, R103, 0x10, RZ ;  /* 0x0000001067c17819 */ /* 0x000fe200000006ff */
[----:B------:R-:W-:Y:S01]  /*5b90*/  FADD.FTZ R177, R178, R177 ;  /* 0x000000b1b2b17221 */ /* 0x000fe20000010000 */
[----:B------:R-:W-:Y:S01]  /*5ba0*/  IMAD.U32 R178, R181, 0x10000, RZ ;  /* 0x00010000b5b27824 */ /* 0x000fe200078e00ff */
[----:B------:R-:W-:Y:S02]  /*5bb0*/  SHF.L.U32 R180, R180, 0x10, RZ ;  /* 0x00000010b4b47819 */ /* 0x000fe400000006ff */
[----:B------:R-:W-:Y:S01]  /*5bc0*/  SHF.L.U32 R181, R102, 0x10, RZ ;  /* 0x0000001066b57819 */ /* 0x000fe200000006ff */
[----:B------:R-:W-:Y:S01]  /*5bd0*/  FADD.FTZ R178, R179, R178 ;  /* 0x000000b2b3b27221 */ /* 0x000fe20000010000 */
[----:B------:R-:W-:-:S04]  /*5be0*/  PRMT R179, R101, 0x7632, R179 ;  /* 0x0000763265b37816 */ /* 0x000fc800000000b3 */
[----:B------:R-:W-:-:S05]  /*5bf0*/  SHF.L.U32 R179, R179, 0x10, RZ ;  /* 0x00000010b3b37819 */ /* 0x000fca00000006ff */
        /* <DEDUP_REMOVED lines=8> */
[----:B------:R-:W-:-:S04]  /*5c80*/  IMAD.U32 R182, R183, 0x10000, RZ ;  /* 0x00010000b7b67824 */ /* 0x000fc800078e00ff */
[----:B------:R-:W-:Y:S01]  /*5c90*/  FADD.FTZ R182, R193, R182 ;  /* 0x000000b6c1b67221 */ /* 0x000fe20000010000 */
[----:B------:R-:W-:Y:S02]  /*5ca0*/  PRMT R193, R183, 0x7632, R193 ;  /* 0x00007632b7c17816 */ /* 0x000fe400000000c1 */
[----:B------:R-:W-:Y:S02]  /*5cb0*/  PRMT R183, R103, 0x7632, R183 ;  /* 0x0000763267b77816 */ /* 0x000fe400000000b7 */
[----:B------:R-:W-:Y:S02]  /*5cc0*/  SHF.L.U32 R193, R193, 0x10, RZ ;  /* 0x00000010c1c17819 */ /* 0x000fe400000006ff */
[----:B------:R-:W-:-:S05]  /*5cd0*/  SHF.L.U32 R183, R183, 0x10, RZ ;  /* 0x00000010b7b77819 */ /* 0x000fca00000006ff */
[----:B------:R-:W-:Y:S01]  /*5ce0*/  FADD.FTZ R183, R193, R183 ;  /* 0x000000b7c1b77221 */ /* 0x000fe20000010000 */
[----:B------:R-:W-:Y:S06]  /*5cf0*/  BRA `(.L_x_16372) ;  /* 0x0000000000887947 */ /* 0x000fec0003800000 */
.L_x_16370:
[----:B------:R-:W-:Y:S05]  /*5d00*/  @!P1 BRA `(.L_x_16373) ;  /* 0x0000000000549947 */ /* 0x000fea0003800000 */
[C---:B-----5:R-:W-:Y:S02]  /*5d10*/  PRMT R179, R181.reuse, 0x7632, R179 ;  /* 0x00007632b5b37816 */ /* 0x060fe400000000b3 */
[----:B------:R-:W-:Y:S02]  /*5d20*/  SHF.L.U32 R178, R181, 0x10, RZ ;  /* 0x00000010b5b27819 */ /* 0x000fe400000006ff */
[----:B0-----:R-:W-:Y:S02]  /*5d30*/  PRMT R177, R180, 0x7632, R177 ;  /* 0x00007632b4b17816 */ /* 0x001fe400000000b1 */
        /* <DEDUP_REMOVED lines=18> */
.L_x_16373:
        /* <DEDUP_REMOVED lines=12> */
.L_x_16372:
[----:B--234-:R-:W0:Y:S02]  /*5f20*/  LDC.64 R194, c[0x0][0x3a8] ;  /* 0x0000ea00ffc27b82 */ /* 0x01ce240000000a00 */
[C---:B0-----:R-:W-:Y:S01]  /*5f30*/  IMAD.WIDE.U32 R194, R192.reuse, 0x20, R194 ;  /* 0x00000020c0c27825 */ /* 0x041fe200078e00c2 */
[----:B------:R-:W-:-:S04]  /*5f40*/  IADD3 R192, PT, PT, R192, 0x20, RZ ;  /* 0x00000020c0c07810 */ /* 0x000fc80007ffe0ff */
[----:B------:R0:W-:Y:S04]  /*5f50*/  STG.E.128 desc[UR6][R194.64], R176 ;  /* 0x000000b0c2007986 */ /* 0x0001e8000c101d06 */
[----:B------:R0:W-:Y:S02]  /*5f60*/  STG.E.128 desc[UR6][R194.64+0x10], R180 ;  /* 0x000010b4c2007986 */ /* 0x0001e4000c101d06 */
.L_x_16369:
[----:B------:R-:W-:Y:S05]  /*5f70*/  BSYNC.RECONVERGENT B0 ;  /* 0x0000000000007941 */ /* 0x000fea0003800200 */
.L_x_16368:
        /* <DEDUP_REMOVED lines=29> */
[----:B------:R-:W-:Y:S01]  /*6150*/  PRMT R188, R189, 0x7632, R188 ;  /* 0x00007632bdbc7816 */ /* 0x000fe200000000bc */
[----:B------:R-:W-:Y:S01]  /*6160*/  IMAD.U32 R185, R185, 0x10000, RZ ;  /* 0x00010000b9b97824 */ /* 0x000fe200078e00ff */
[----:B------:R-:W-:-:S02]  /*6170*/  SHF.L.U32 R193, R103, 0x10, RZ ;  /* 0x0000001067c17819 */ /* 0x000fc400000006ff */
[----:B------:R-:W-:Y:S01]  /*6180*/  SHF.L.U32 R188, R188, 0x10, RZ ;  /* 0x00000010bcbc7819 */ /* 0x000fe200000006ff */
[----:B------:R-:W-:Y:S01]  /*6190*/  FADD.FTZ R185, R186, R185 ;  /* 0x000000b9bab97221 */ /* 0x000fe20000010000 */
[----:B------:R-:W-:Y:S02]  /*61a0*/  SHF.L.U32 R186, R189, 0x10, RZ ;  /* 0x00000010bdba7819 */ /* 0x000fe400000006ff */
[----:B------:R-:W-:Y:S01]  /*61b0*/  SHF.L.U32 R189, R102, 0x10, RZ ;  /* 0x0000001066bd7819 */ /* 0x000fe200000006ff */
        /* <DEDUP_REMOVED lines=12> */
[----:B------:R-:W-:-:S02]  /*6280*/  FADD.FTZ R188, R108, R188 ;  /* 0x000000bc6cbc7221 */ /* 0x000fc40000010000 */
[----:B------:R-:W-:-:S04]  /*6290*/  IMAD.U32 R189, R189, 0x10000, RZ ;  /* 0x00010000bdbd7824 */ /* 0x000fc800078e00ff */
        /* <DEDUP_REMOVED lines=12> */
.L_x_16377:
[----:B0----5:R-:W-:Y:S02]  /*6360*/  SHF.L.U32 R184, R188, 0x10, RZ ;  /* 0x00000010bcb87819 */ /* 0x021fe400000006ff */
[----:B------:R-:W-:Y:S02]  /*6370*/  SHF.L.U32 R185, R100, 0x10, RZ ;  /* 0x0000001064b97819 */ /* 0x000fe400000006ff */
[----:B------:R-:W-:Y:S02]  /*6380*/  PRMT R186, R188, 0x7632, R186 ;  /* 0x00007632bcba7816 */ /* 0x000fe400000000ba */
[----:B------:R-:W-:Y:S01]  /*6390*/  SHF.L.U32 R187, R101, 0x10, RZ ;  /* 0x0000001065bb7819 */ /* 0x000fe200000006ff */
[----:B------:R-:W-:Y:S01]  /*63a0*/  FADD.FTZ R184, R185, R184 ;  /* 0x000000b8b9b87221 */ /* 0x000fe20000010000 */
[----:B------:R-:W-:Y:S02]  /*63b0*/  PRMT R185, R100, 0x7632, R185 ;  /* 0x0000763264b97816 */ /* 0x000fe400000000b9 */
[----:B------:R-:W-:-:S02]  /*63c0*/  SHF.L.U32 R186, R186, 0x10, RZ ;  /* 0x00000010baba7819 */ /* 0x000fc400000006ff */
[----:B------:R-:W-:Y:S01]  /*63d0*/  PRMT R188, R189, 0x7632, R188 ;  /* 0x00007632bdbc7816 */ /* 0x000fe200000000bc */
[----:B------:R-:W-:Y:S01]  /*63e0*/  IMAD.U32 R185, R185, 0x10000, RZ ;  /* 0x00010000b9b97824 */ /* 0x000fe200078e00ff */
[----:B------:R-:W-:Y:S02]  /*63f0*/  SHF.L.U32 R193, R103, 0x10, RZ ;  /* 0x0000001067c17819 */ /* 0x000fe400000006ff */
[----:B------:R-:W-:Y:S01]  /*6400*/  SHF.L.U32 R188, R188, 0x10, RZ ;  /* 0x00000010bcbc7819 */ /* 0x000fe200000006ff */
[----:B------:R-:W-:Y:S01]  /*6410*/  FADD.FTZ R185, R186, R185 ;  /* 0x000000b9bab97221 */ /* 0x000fe20000010000 */
[----:B------:R-:W-:Y:S02]  /*6420*/  SHF.L.U32 R186, R189, 0x10, RZ ;  /* 0x00000010bdba7819 */ /* 0x000fe400000006ff */
[----:B------:R-:W-:-:S03]  /*6430*/  SHF.L.U32 R189, R102, 0x10, RZ ;  /* 0x0000001066bd7819 */ /* 0x000fc600000006ff */
        /* <DEDUP_REMOVED lines=8> */
[----:B------:R-:W-:-:S03]  /*64c0*/  SHF.L.U32 R190, R190, 0x10, RZ ;  /* 0x00000010bebe7819 */ /* 0x000fc600000006ff */
[----:B------:R-:W-:-:S04]  /*64d0*/  IMAD.U32 R189, R189, 0x10000, RZ ;  /* 0x00010000bdbd7824 */ /* 0x000fc800078e00ff */
[----:B------:R-:W-:Y:S01]  /*64e0*/  FADD.FTZ R189, R190, R189 ;  /* 0x000000bdbebd7221 */ /* 0x000fe20000010000 */
[----:B------:R-:W-:-:S05]  /*64f0*/  SHF.L.U32 R190, R191, 0x10, RZ ;  /* 0x00000010bfbe7819 */ /* 0x000fca00000006ff */
[----:B------:R-:W-:Y:S01]  /*6500*/  FADD.FTZ R190, R193, R190 ;  /* 0x000000bec1be7221 */ /* 0x000fe20000010000 */
[----:B------:R-:W-:Y:S02]  /*6510*/  PRMT R193, R191, 0x7632, R193 ;  /* 0x00007632bfc17816 */ /* 0x000fe400000000c1 */
[----:B------:R-:W-:Y:S02]  /*6520*/  PRMT R191, R103, 0x7632, R191 ;  /* 0x0000763267bf7816 */ /* 0x000fe400000000bf */
[----:B------:R-:W-:Y:S02]  /*6530*/  SHF.L.U32 R193, R193, 0x10, RZ ;  /* 0x00000010c1c17819 */ /* 0x000fe400000006ff */
[----:B------:R-:W-:-:S05]  /*6540*/  SHF.L.U32 R191, R191, 0x10, RZ ;  /* 0x00000010bfbf7819 */ /* 0x000fca00000006ff */
[----:B------:R-:W-:Y:S01]  /*6550*/  FADD.FTZ R191, R193, R191 ;  /* 0x000000bfc1bf7221 */ /* 0x000fe20000010000 */
[----:B------:R-:W-:Y:S06]  /*6560*/  BRA `(.L_x_16378) ;  /* 0x0000000000887947 */ /* 0x000fec0003800000 */
.L_x_16376:
[----:B------:R-:W-:Y:S05]  /*6570*/  @!P1 BRA `(.L_x_16379) ;  /* 0x0000000000549947 */ /* 0x000fea0003800000 */
[C---:B-----5:R-:W-:Y:S02]  /*6580*/  PRMT R187, R189.reuse, 0x7632, R187 ;  /* 0x00007632bdbb7816 */ /* 0x060fe400000000bb */
[----:B------:R-:W-:Y:S02]  /*6590*/  SHF.L.U32 R186, R189, 0x10, RZ ;  /* 0x00000010bdba7819 */ /* 0x000fe400000006ff */
[----:B0-----:R-:W-:Y:S02]  /*65a0*/  PRMT R185, R188, 0x7632, R185 ;  /* 0x00007632bcb97816 */ /* 0x001fe400000000b9 */
[----:B------:R-:W-:Y:S01]  /*65b0*/  PRMT R189, R190, 0x7632, R189 ;  /* 0x00007632bebd7816 */ /* 0x000fe200000000bd */
[----:B------:R-:W-:Y:S01]  /*65c0*/  FADD.FTZ R186, R106, R186 ;  /* 0x000000ba6aba7221 */ /* 0x000fe20000010000 */
        /* <DEDUP_REMOVED lines=16> */
.L_x_16379:
        /* <DEDUP_REMOVED lines=12> */
.L_x_16378:
[----:B--234-:R-:W0:Y:S02]  /*6790*/  LDC.64 R194, c[0x0][0x3a8] ;  /* 0x0000ea00ffc27b82 */ /* 0x01ce240000000a00 */
[----:B0-----:R-:W-:-:S05]  /*67a0*/  IMAD.WIDE.U32 R192, R192, 0x20, R194 ;  /* 0x00000020c0c07825 */ /* 0x001fca00078e00c2 */
[----:B------:R0:W-:Y:S04]  /*67b0*/  STG.E.128 desc[UR6][R192.64], R184 ;  /* 0x000000b8c0007986 */ /* 0x0001e8000c101d06 */
[----:B------:R0:W-:Y:S02]  /*67c0*/  STG.E.128 desc[UR6][R192.64+0x10], R188 ;  /* 0x000010bcc0007986 */ /* 0x0001e4000c101d06 */
.L_x_16375:
[----:B------:R-:W-:Y:S05]  /*67d0*/  BSYNC.RECONVERGENT B0 ;  /* 0x0000000000007941 */ /* 0x000fea0003800200 */
.L_x_16374:
[----:B0-----:R-:W-:Y:S01]  /*67e0*/  FADD.FTZ R192, RZ, R112 ;  /* 0x00000070ffc07221 */ /* 0x001fe20000010000 */
        /* <DEDUP_REMOVED lines=19> */
[----:B-1234-:R-:W-:-:S05]  /*6920*/  FSEL R195, R192, RZ, P5 ;  /* 0x000000ffc0c37208 */ /* 0x01efca0002800000 */
        /* <DEDUP_REMOVED lines=270> */
.L_x_16413:
[----:B------:R-:W-:Y:S01]  /*7a10*/  LOP3.LUT P1, RZ, R214, 0x1f, RZ, 0xc0, !PT ;  /* 0x0000001fd6ff7812 */ /* 0x000fe2000782c0ff */
[----:B-1----:R-:W-:Y:S01]  /*7a20*/  FADD.FTZ R192, R211, R192 ;  /* 0x000000c0d3c07221 */ /* 0x002fe20000010000 */
[----:B------:R-:W-:Y:S01]  /*7a30*/  ISETP.NE.AND P0, PT, RZ, UR10, PT ;  /* 0x0000000aff007c0c */ /* 0x000fe2000bf05270 */
[----:B------:R-:W-:Y:S02]  /*7a40*/  BSSY.RECONVERGENT B0, `(.L_x_16381) ;  /* 0x000003e000007945 */ /* 0x000fe40003800200 */
[----:B------:R-:W-:Y:S01]  /*7a50*/  FFMA.FTZ R194, R192, R212, UR11 ;  /* 0x0000000bc0c27e23 */ /* 0x000fe200080100d4 */
[----:B0-----:R-:W-:-:S07]  /*7a60*/  FSEL R211, R195, RZ, !P0 ;  /* 0x000000ffc3d37208 */ /* 0x001fce0004000000 */
[----:B------:R-:W0:Y:S02]  /*7a70*/  @!P1 LDC.64 R192, c[0x0][0x3c0] ;  /* 0x0000f000ffc09b82 */ /* 0x000e240000000a00 */
[----:B0-----:R-:W-:-:S05]  /*7a80*/  @!P1 IMAD.WIDE R192, R18, 0x4, R192 ;  /* 0x0000000412c09825 */ /* 0x001fca00078e02c0 */
[----:B------:R0:W-:Y:S02]  /*7a90*/  @!P1 STG.E desc[UR6][R192.64], R195 ;  /* 0x000000c3c0009986 */ /* 0x0001e4000c101906 */
[----:B0-----:R-:W-:-:S05]  /*7aa0*/  FMUL.FTZ R192, R195, R195 ;  /* 0x000000c3c3c07220 */ /* 0x001fca0000410000 */
[----:B------:R-:W-:-:S05]  /*7ab0*/  FSEL R192, R192, RZ, P0 ;  /* 0x000000ffc0c07208 */ /* 0x000fca0000000000 */
[----:B------:R-:W-:Y:S02]  /*7ac0*/  FADD.FTZ R194, R194, R192 ;  /* 0x000000c0c2c27221 */ /* 0x000fe40000010000 */
[----:B------:R-:W0:Y:S02]  /*7ad0*/  @!P1 LDC.64 R192, c[0x0][0x3c8] ;  /* 0x0000f200ffc09b82 */ /* 0x000e240000000a00 */
[----:B------:R-:W1:Y:S01]  /*7ae0*/  MUFU.RSQ R212, R194 ;  /* 0x000000c200d47308 */ /* 0x000e620000001400 */
[----:B0-----:R-:W-:-:S05]  /*7af0*/  @!P1 IMAD.WIDE R192, R18, 0x4, R192 ;  /* 0x0000000412c09825 */ /* 0x001fca00078e02c0 */
[----:B-1----:R0:W-:Y:S01]  /*7b00*/  @!P1 STG.E desc[UR6][R192.64], R212 ;  /* 0x000000d4c0009986 */ /* 0x0021e2000c101906 */
[----:B------:R-:W-:Y:S05]  /*7b10*/  @!P5 BRA `(.L_x_16382) ;  /* 0x0000000000c0d947 */ /* 0x000fea0003800000 */
[--C-:B------:R-:W-:Y:S01]  /*7b20*/  FADD.FTZ R214, R112, -R211.reuse ;  /* 0x800000d370d67221 */ /* 0x100fe20000010000 */
[----:B0-----:R-:W-:Y:S01]  /*7b30*/  SHF.L.U32 R192, R36, 0x10, RZ ;  /* 0x0000001024c07819 */ /* 0x001fe200000006ff */
[----:B------:R-:W-:Y:S01]  /*7b40*/  IMAD.U32 R194, R4, 0x10000, RZ ;  /* 0x0001000004c27824 */ /* 0x000fe200078e00ff */
[----:B------:R-:W-:Y:S01]  /*7b50*/  SHF.L.U32 R193, R40, 0x10, RZ ;  /* 0x0000001028c17819 */ /* 0x000fe200000006ff */
[----:B------:R-:W-:Y:S01]  /*7b60*/  FMUL.FTZ R214, R212, R214 ;  /* 0x000000d6d4d67220 */ /* 0x000fe20000410000 */
[--C-:B------:R-:W-:Y:S01]  /*7b70*/  FADD.FTZ R215, R114, -R211.reuse ;  /* 0x800000d372d77221 */ /* 0x100fe20000010000 */
[----:B------:R-:W-:Y:S01]  /*7b80*/  SHF.L.U32 R195, R6, 0x10, RZ ;  /* 0x0000001006c37819 */ /* 0x000fe200000006ff */
[----:B------:R-:W-:Y:S01]  /*7b90*/  FADD.FTZ R249, R116, -R211 ;  /* 0x800000d374f97221 */ /* 0x000fe20000010000 */
[----:B------:R-:W-:Y:S01]  /*7ba0*/  FFMA.FTZ R214, R214, R192, R193 ;  /* 0x000000c0d6d67223 */ /* 0x000fe200000100c1 */
[----:B------:R-:W-:Y:S01]  /*7bb0*/  FADD.FTZ R192, R113, -R211 ;  /* 0x800000d371c07221 */ /* 0x000fe20000010000 */
[----:B------:R-:W-:Y:S01]  /*7bc0*/  SHF.L.U32 R193, R3, 0x10, RZ ;  /* 0x0000001003c17819 */ /* 0x000fe200000006ff */
[C---:B------:R-:W-:Y:S01]  /*7bd0*/  FMUL.FTZ R215, R212.reuse, R215 ;  /* 0x000000d7d4d77220 */ /* 0x040fe20000410000 */
[C---:B------:R-:W-:Y:S01]  /*7be0*/  FMUL.FTZ R249, R212.reuse, R249 ;  /* 0x000000f9d4f97220 */ /* 0x040fe20000410000 */
[----:B------:R-:W-:Y:S01]  /*7bf0*/  FMUL.FTZ R192, R212, R192 ;  /* 0x000000c0d4c07220 */ /* 0x000fe20000410000 */
[----:B------:R-:W-:Y:S01]  /*7c00*/  IMAD.U32 R250, R8, 0x10000, RZ ;  /* 0x0001000008fa7824 */ /* 0x000fe200078e00ff */
[----:B------:R-:W-:-:S02]  /*7c10*/  SHF.L.U32 R251, R43, 0x10, RZ ;  /* 0x000000102bfb7819 */ /* 0x000fc400000006ff */
[----:B------:R-:W-:Y:S01]  /*7c20*/  FFMA.FTZ R192, R192, R193, R194 ;  /* 0x000000c1c0c07223 */ /* 0x000fe200000100c2 */
[----:B------:R-:W-:Y:S02]  /*7c30*/  SHF.L.U32 R193, R37, 0x10, RZ ;  /* 0x0000001025c17819 */ /* 0x000fe400000006ff */
[----:B------:R-:W-:Y:S02]  /*7c40*/  SHF.L.U32 R194, R41, 0x10, RZ ;  /* 0x0000001029c27819 */ /* 0x000fe400000006ff */
[----:B------:R-:W-:Y:S02]  /*7c50*/  SHF.L.U32 R252, R10, 0x10, RZ ;  /* 0x000000100afc7819 */ /* 0x000fe400000006ff */
        /* <DEDUP_REMOVED lines=28> */
.L_x_16382:
[----:B------:R-:W-:Y:S05]  /*7e20*/  BSYNC.RECONVERGENT B0 ;  /* 0x0000000000007941 */ /* 0x000fea0003800200 */
.L_x_16381:
[----:B------:R-:W-:Y:S01]  /*7e30*/  ISETP.GE.U32.AND P0, PT, R19, 0x40, PT ;  /* 0x000000401300780c */ /* 0x000fe20003f06070 */
[----:B------:R-:W-:-:S12]  /*7e40*/  BSSY.RECONVERGENT B0, `(.L_x_16383) ;  /* 0x0000032000007945 */ /* 0x000fd80003800200 */
[----:B------:R-:W-:Y:S05]  /*7e50*/  @!P0 BRA `(.L_x_16384) ;  /* 0x0000000000c08947 */ /* 0x000fea0003800000 */
[--C-:B-1----:R-:W-:Y:S01]  /*7e60*/  FADD.FTZ R214, R120, -R211.reuse ;  /* 0x800000d378d67221 */ /* 0x102fe20000010000 */
[----:B0-----:R-:W-:Y:S01]  /*7e70*/  SHF.L.U32 R192, R20, 0x10, RZ ;  /* 0x0000001014c07819 */ /* 0x001fe200000006ff */
[----:B------:R-:W-:Y:S01]  /*7e80*/  FADD.FTZ R215, R122, -R211 ;  /* 0x800000d37ad77221 */ /* 0x000fe20000010000 */
        /* <DEDUP_REMOVED lines=11> */
[----:B------:R-:W-:Y:S01]  /*7f40*/  SHF.L.U32 R251, R27, 0x10, RZ ;  /* 0x000000101bfb7819 */ /* 0x000fe200000006ff */
[----:B------:R-:W-:Y:S01]  /*7f50*/  FMUL.FTZ R249, R212, R249 ;  /* 0x000000f9d4f97220 */ /* 0x000fe20000410000 */
[----:B------:R-:W-:Y:S01]  /*7f60*/  SHF.L.U32 R252, R196, 0x10, RZ ;  /* 0x00000010c4fc7819 */ /* 0x000fe200000006ff */
        /* <DEDUP_REMOVED lines=31> */
.L_x_16384:
[----:B------:R-:W-:Y:S05]  /*8160*/  BSYNC.RECONVERGENT B0 ;  /* 0x0000000000007941 */ /* 0x000fea0003800200 */
.L_x_16383:
[----:B------:R-:W-:Y:S01]  /*8170*/  ISETP.GE.U32.AND P0, PT, R19, 0x60, PT ;  /* 0x000000601300780c */ /* 0x000fe20003f06070 */
[----:B------:R-:W-:-:S12]  /*8180*/  BSSY.RECONVERGENT B0, `(.L_x_16385) ;  /* 0x0000032000007945 */ /* 0x000fd80003800200 */
[----:B------:R-:W-:Y:S05]  /*8190*/  @!P0 BRA `(.L_x_16386) ;  /* 0x0000000000c08947 */ /* 0x000fea0003800000 */
[--C-:B-12---:R-:W-:Y:S01]  /*81a0*/  FADD.FTZ R214, R128, -R211.reuse ;  /* 0x800000d380d67221 */ /* 0x106fe20000010000 */
        /* <DEDUP_REMOVED lines=47> */
.L_x_16386:
[----:B------:R-:W-:Y:S05]  /*84a0*/  BSYNC.RECONVERGENT B0 ;  /* 0x0000000000007941 */ /* 0x000fea0003800200 */
.L_x_16385:
[----:B------:R-:W-:Y:S01]  /*84b0*/  ISETP.GE.U32.AND P0, PT, R19, 0x80, PT ;  /* 0x000000801300780c */ /* 0x000fe20003f06070 */
[----:B------:R-:W-:-:S12]  /*84c0*/  BSSY.RECONVERGENT B0, `(.L_x_16387) ;  /* 0x0000032000007945 */ /* 0x000fd80003800200 */
[----:B------:R-:W-:Y:S05]  /*84d0*/  @!P0 BRA `(.L_x_16388) ;  /* 0x0000000000c08947 */ /* 0x000fea0003800000 */
[--C-:B-123--:R-:W-:Y:S01]  /*84e0*/  FADD.FTZ R214, R136, -R211.reuse ;  /* 0x800000d388d67221 */ /* 0x10efe20000010000 */
        /* <DEDUP_REMOVED lines=47> */
.L_x_16388:
[----:B------:R-:W-:Y:S05]  /*87e0*/  BSYNC.RECONVERGENT B0 ;  /* 0x0000000000007941 */ /* 0x000fea0003800200 */
.L_x_16387:
[----:B------:R-:W-:Y:S01]  /*87f0*/  ISETP.GE.U32.AND P0, PT, R19, 0xa0, PT ;  /* 0x000000a01300780c */ /* 0x000fe20003f06070 */
[----:B------:R-:W-:-:S12]  /*8800*/  BSSY.RECONVERGENT B0, `(.L_x_16389) ;  /* 0x0000032000007945 */ /* 0x000fd80003800200 */
[----:B------:R-:W-:Y:S05]  /*8810*/  @!P0 BRA `(.L_x_16390) ;  /* 0x0000000000c08947 */ /* 0x000fea0003800000 */
[--C-:B-1234-:R-:W-:Y:S01]  /*8820*/  FADD.FTZ R214, R144, -R211.reuse ;  /* 0x800000d390d67221 */ /* 0x11efe20000010000 */
[----:B0-----:R-:W-:Y:S01]  /*8830*/  SHF.L.U32 R192, R52, 0x10, RZ ;  /* 0x0000001034c07819 */ /* 0x001fe200000006ff */
[----:B------:R-:W-:Y:S01]  /*8840*/  FADD.FTZ R215, R146, -R211 ;  /* 0x800000d392d77221 */ /* 0x000fe20000010000 */
[----:B------:R-:W-:Y:S01]  /*8850*/  SHF.L.U32 R193, R56, 0x10, RZ ;  /* 0x0000001038c17819 */ /* 0x000fe200000006ff */
[----:B------:R-:W-:Y:S01]  /*8860*/  FMUL.FTZ R214, R212, R214 ;  /* 0x000000d6d4d67220 */ /* 0x000fe20000410000 */
[----:B------:R-:W-:Y:S01]  /*8870*/  SHF.L.U32 R194, R218, 0x10, RZ ;  /* 0x00000010dac27819 */ /* 0x000fe200000006ff */
[----:B------:R-:W-:Y:S01]  /*8880*/  FMUL.FTZ R215, R212, R215 ;  /* 0x000000d7d4d77220 */ /* 0x000fe20000410000 */
[----:B------:R-:W-:Y:S02]  /*8890*/  IMAD.U32 R195, R220, 0x10000, RZ ;  /* 0x00010000dcc37824 */ /* 0x000fe400078e00ff */
        /* <DEDUP_REMOVED lines=40> */
.L_x_16390:
[----:B------:R-:W-:Y:S05]  /*8b20*/  BSYNC.RECONVERGENT B0 ;  /* 0x0000000000007941 */ /* 0x000fea0003800200 */
.L_x_16389:
[----:B------:R-:W-:Y:S01]  /*8b30*/  ISETP.GE.U32.AND P0, PT, R19, 0xc0, PT ;  /* 0x000000c01300780c */ /* 0x000fe20003f06070 */
[----:B------:R-:W-:-:S12]  /*8b40*/  BSSY.RECONVERGENT B0, `(.L_x_16391) ;  /* 0x0000032000007945 */ /* 0x000fd80003800200 */
[----:B------:R-:W-:Y:S05]  /*8b50*/  @!P0 BRA `(.L_x_16392) ;  /* 0x0000000000c08947 */ /* 0x000fea0003800000 */
[--C-:B01234-:R-:W-:Y:S01]  /*8b60*/  FADD.FTZ R214, R152, -R211.reuse ;  /* 0x800000d398d67221 */ /* 0x11ffe20000010000 */
[----:B------:R-:W-:Y:S01]  /*8b70*/  SHF.L.U32 R192, R60, 0x10, RZ ;  /* 0x000000103cc07819 */ /* 0x000fe200000006ff */
[----:B------:R-:W-:Y:S01]  /*8b80*/  FADD.FTZ R215, R154, -R211 ;  /* 0x800000d39ad77221 */ /* 0x000fe20000010000 */
[----:B------:R-:W-:Y:S01]  /*8b90*/  SHF.L.U32 R193, R64, 0x10, RZ ;  /* 0x0000001040c17819 */ /* 0x000fe200000006ff */
[----:B------:R-:W-:Y:S01]  /*8ba0*/  FMUL.FTZ R214, R212, R214 ;  /* 0x000000d6d4d67220 */ /* 0x000fe20000410000 */
[----:B------:R-:W-:Y:S01]  /*8bb0*/  SHF.L.U32 R194, R226, 0x10, RZ ;  /* 0x00000010e2c27819 */ /* 0x000fe200000006ff */
[----:B------:R-:W-:Y:S01]  /*8bc0*/  FMUL.FTZ R215, R212, R215 ;  /* 0x000000d7d4d77220 */ /* 0x000fe20000410000 */
[----:B------:R-:W-:Y:S01]  /*8bd0*/  SHF.L.U32 R195, R228, 0x10, RZ ;  /* 0x00000010e4c37819 */ /* 0x000fe200000006ff */
        /* <DEDUP_REMOVED lines=8> */
[----:B------:R-:W-:Y:S01]  /*8c60*/  SHF.L.U32 R252, R232, 0x10, RZ ;  /* 0x00000010e8fc7819 */ /* 0x000fe200000006ff */
[----:B------:R-:W-:Y:S01]  /*8c70*/  FFMA.FTZ R192, R192, R193, R194 ;  /* 0x000000c1c0c07223 */ /* 0x000fe200000100c2 */
[----:B------:R-:W-:-:S02]  /*8c80*/  SHF.L.U32 R193, R61, 0x10, RZ ;  /* 0x000000103dc17819 */ /* 0x000fc400000006ff */
[----:B------:R-:W-:Y:S02]  /*8c90*/  SHF.L.U32 R194, R65, 0x10, RZ ;  /* 0x0000001041c27819 */ /* 0x000fe400000006ff */
[----:B------:R-:W-:-:S03]  /*8ca0*/  F2FP.BF16.F32.PACK_AB R192, R192, R214 ;  /* 0x000000d6c0c0723e */ /* 0x000fc600000010ff */
[----:B------:R-:W-:Y:S01]  /*8cb0*/  FFMA.FTZ R215, R215, R193, R194 ;  /* 0x000000c1d7d77223 */ /* 0x000fe200000100c2 */
[----:B------:R-:W-:Y:S01]  /*8cc0*/  FADD.FTZ R193, R155, -R211 ;  /* 0x800000d39bc17221 */ /* 0x000fe20000010000 */
[----:B------:R-:W-:-:S03]  /*8cd0*/  IMAD.U32 R194, R227, 0x10000, RZ ;  /* 0x00010000e3c27824 */ /* 0x000fc600078e00ff */
        /* <DEDUP_REMOVED lines=24> */
.L_x_16392:
[----:B------:R-:W-:Y:S05]  /*8e60*/  BSYNC.RECONVERGENT B0 ;  /* 0x0000000000007941 */ /* 0x000fea0003800200 */
.L_x_16391:
        /* <DEDUP_REMOVED lines=16> */
[----:B------:R-:W-:Y:S01]  /*8f70*/  FMUL.FTZ R192, R212, R192 ;  /* 0x000000c0d4c07220 */ /* 0x000fe20000410000 */
[----:B------:R-:W-:-:S02]  /*8f80*/  IMAD.U32 R251, R75, 0x10000, RZ ;  /* 0x000100004bfb7824 */ /* 0x000fc400078e00ff */
        /* <DEDUP_REMOVED lines=33> */
.L_x_16394:
[----:B------:R-:W-:Y:S05]  /*91a0*/  BSYNC.RECONVERGENT B0 ;  /* 0x0000000000007941 */ /* 0x000fea0003800200 */
.L_x_16393:
        /* <DEDUP_REMOVED lines=51> */
.L_x_16396:
[----:B------:R-:W-:Y:S05]  /*94e0*/  BSYNC.RECONVERGENT B0 ;  /* 0x0000000000007941 */ /* 0x000fea0003800200 */
.L_x_16395:
[----:B------:R-:W-:Y:S01]  /*94f0*/  ISETP.GE.U32.AND P0, PT, R19, 0x120, PT ;  /* 0x000001201300780c */ /* 0x000fe20003f06070 */
[----:B------:R-:W-:-:S12]  /*9500*/  BSSY.RECONVERGENT B0, `(.L_x_16397) ;  /* 0x000003a000007945 */ /* 0x000fd80003800200 */
[----:B------:R-:W-:Y:S05]  /*9510*/  @!P0 BRA `(.L_x_16398) ;  /* 0x0000000000e08947 */ /* 0x000fea0003800000 */
[----:B01234-:R-:W2:Y:S04]  /*9520*/  LDL R215, [R1] ;  /* 0x0000000001d77983 */ /* 0x01fea80000100800 */
[----:B------:R-:W3:Y:S04]  /*9530*/  LDL R194, [R1+0x4] ;  /* 0x0000040001c27983 */ /* 0x000ee80000100800 */
[----:B------:R-:W4:Y:S04]  /*9540*/  LDL R249, [R1+0x8] ;  /* 0x0000080001f97983 */ /* 0x000f280000100800 */
[----:B------:R-:W5:Y:S01]  /*9550*/  LDL R195, [R1+0xc] ;  /* 0x00000c0001c37983 */ /* 0x000f620000100800 */
[----:B------:R-:W-:Y:S01]  /*9560*/  FADD.FTZ R214, R176, -R211 ;  /* 0x800000d3b0d67221 */ /* 0x000fe20000010000 */
[----:B------:R-:W-:-:S02]  /*9570*/  SHF.L.U32 R192, R84, 0x10, RZ ;  /* 0x0000001054c07819 */ /* 0x000fc400000006ff */
        /* <DEDUP_REMOVED lines=17> */
[----:B----4-:R-:W-:Y:S02]  /*9690*/  SHF.L.U32 R194, R249, 0x10, RZ ;  /* 0x00000010f9c27819 */ /* 0x010fe400000006ff */
[----:B-----5:R-:W-:Y:S01]  /*96a0*/  SHF.L.U32 R195, R195, 0x10, RZ ;  /* 0x00000010c3c37819 */ /* 0x020fe200000006ff */
        /* <DEDUP_REMOVED lines=31> */
.L_x_16398:
[----:B------:R-:W-:Y:S05]  /*98a0*/  BSYNC.RECONVERGENT B0 ;  /* 0x0000000000007941 */ /* 0x000fea0003800200 */
.L_x_16397:
[----:B------:R-:W-:Y:S01]  /*98b0*/  ISETP.GE.U32.AND P0, PT, R19, 0x140, PT ;  /* 0x000001401300780c */ /* 0x000fe20003f06070 */
[----:B------:R-:W-:-:S12]  /*98c0*/  BSSY.RECONVERGENT B0, `(.L_x_16399) ;  /* 0x0000039000007945 */ /* 0x000fd80003800200 */
[----:B------:R-:W-:Y:S05]  /*98d0*/  @!P0 BRA `(.L_x_16400) ;  /* 0x0000000000dc8947 */ /* 0x000fea0003800000 */
[----:B01234-:R-:W2:Y:S04]  /*98e0*/  LDL R194, [R1+0x24] ;  /* 0x0000240001c27983 */ /* 0x01fea80000100800 */
[----:B------:R-:W3:Y:S04]  /*98f0*/  LDL R215, [R1+0x20] ;  /* 0x0000200001d77983 */ /* 0x000ee80000100800 */
[----:B------:R-:W4:Y:S04]  /*9900*/  LDL R249, [R1+0x28] ;  /* 0x0000280001f97983 */ /* 0x000f280000100800 */
[----:B------:R-:W5:Y:S04]  /*9910*/  LDL R195, [R1+0x2c] ;  /* 0x00002c0001c37983 */ /* 0x000f680000100800 */
[----:B------:R-:W5:Y:S04]  /*9920*/  LDL R250, [R1+0x34] ;  /* 0x0000340001fa7983 */ /* 0x000f680000100800 */
[----:B------:R-:W5:Y:S01]  /*9930*/  LDL R251, [R1+0x30] ;  /* 0x0000300001fb7983 */ /* 0x000f620000100800 */
[----:B------:R-:W-:Y:S01]  /*9940*/  FADD.FTZ R214, R184, -R211 ;  /* 0x800000d3b8d67221 */ /* 0x000fe20000010000 */
[----:B------:R-:W-:-:S02]  /*9950*/  SHF.L.U32 R192, R92, 0x10, RZ ;  /* 0x000000105cc07819 */ /* 0x000fc400000006ff */
        /* <DEDUP_REMOVED lines=42> */
[----:B------:R-:W-:Y:S02]  /*9c00*/  FFMA.FTZ R211, R212, R211, R250 ;  /* 0x000000d3d4d37223 */ /* 0x000fe400000100fa */
[----:B------:R-:W0:Y:S03]  /*9c10*/  LDC.64 R250, c[0x0][0x428] ;  /* 0x00010a00fffa7b82 */ /* 0x000e260000000a00 */
[----:B------:R-:W-:Y:S01]  /*9c20*/  F2FP.BF16.F32.PACK_AB R195, R211, R195 ;  /* 0x000000c3d3c3723e */ /* 0x000fe200000010ff */
[----:B0-----:R-:W-:-:S05]  /*9c30*/  IMAD.WIDE.U32 R214, R2, 0x10, R250 ;  /* 0x0000001002d67825 */ /* 0x001fca00078e00fa */
[----:B------:R0:W-:Y:S02]  /*9c40*/  STG.E.128 desc[UR6][R214.64], R192 ;  /* 0x000000c0d6007986 */ /* 0x0001e4000c101d06 */
.L_x_16400:
[----:B------:R-:W-:Y:S05]  /*9c50*/  BSYNC.RECONVERGENT B0 ;  /* 0x0000000000007941 */ /* 0x000fea0003800200 */
.L_x_16399:
[----:B01234-:R-:W0:Y:S02]  /*9c60*/  LDC.64 R192, c[0x0][0x380] ;  /* 0x0000e000ffc07b82 */ /* 0x01fe240000000a00 */
[----:B0-----:R-:W-:-:S04]  /*9c70*/  LEA R18, R192, R18, 0x2 ;  /* 0x00000012c0127211 */ /* 0x001fc800078e10ff */
[----:B------:R-:W-:-:S13]  /*9c80*/  ISETP.GE.AND P0, PT, R18, R193, PT ;  /* 0x000000c11200720c */ /* 0x000fda0003f06270 */
[----:B------:R-:W-:Y:S05]  /*9c90*/  @!P0 BRA `(.L_x_16401) ;  /* 0xffffff7400948947 */ /* 0x000fea000383ffff */
[----:B------:R-:W-:Y:S05]  /*9ca0*/  EXIT ;  /* 0x000000000000794d */ /* 0x000fea0003800000 */
.L_x_16380:
        /* <DEDUP_REMOVED lines=8> */
.L_x_16403:
[----:B------:R-:W-:Y:S05]  /*9d30*/  BSYNC B0 ;  /* 0x0000000000007941 */ /* 0x000fea0003800000 */
.L_x_16402:
        /* <DEDUP_REMOVED lines=9> */
.L_x_16404:
[----:B------:R-:W-:Y:S02]  /*9dd0*/  IMAD.MOV.U32 R194, RZ, RZ, 0x4 ;  /* 0x00000004ffc27424 */ /* 0x000fe400078e00ff */
[----:B------:R-:W-:Y:S01]  /*9de0*/  FADD.FTZ R195, R195, R192 ;  /* 0x000000c0c3c37221 */ /* 0x000fe20000010000 */
[----:B------:R-:W-:-:S04]  /*9df0*/  MOV R192, 0xffffffff ;  /* 0xffffffff00c07802 */ /* 0x000fc80000000f00 */
[----:B------:R-:W-:-:S07]  /*9e00*/  MOV R215, R195 ;  /* 0x000000c300d77202 */ /* 0x000fce0000000f00 */
[----:B------:R-:W-:Y:S05]  /*9e10*/  WARPSYNC.COLLECTIVE R192, `(.L_x_16405) ;  /* 0x00000000c0087348 */ /* 0x000fea0003c00000 */
[----:B------:R0:W1:Y:S02]  /*9e20*/  SHFL.BFLY P6, R192, R215, R194, R193 ;  /* 0x0c0000c2d7c07389 */ /* 0x00006400000c00c1 */
[----:B01----:R-:W-:Y:S05]  /*9e30*/  ENDCOLLECTIVE ;  /* 0x000000000000791b */ /* 0x003fea0003800000 */
.L_x_16405:
[----:B------:R-:W-:Y:S02]  /*9e40*/  HFMA2 R194, -RZ, RZ, 0, 4.76837158203125e-07 ;  /* 0x00000008ffc27431 */ /* 0x000fe400000001ff */
[----:B------:R-:W-:Y:S01]  /*9e50*/  FADD.FTZ R195, R195, R192 ;  /* 0x000000c0c3c37221 */ /* 0x000fe20000010000 */
[----:B------:R-:W-:-:S04]  /*9e60*/  MOV R192, 0xffffffff ;  /* 0xffffffff00c07802 */ /* 0x000fc80000000f00 */
[----:B------:R-:W-:-:S07]  /*9e70*/  MOV R215, R195 ;  /* 0x000000c300d77202 */ /* 0x000fce0000000f00 */
[----:B------:R-:W-:Y:S05]  /*9e80*/  WARPSYNC.COLLECTIVE R192, `(.L_x_16406) ;  /* 0x00000000c0087348 */ /* 0x000fea0003c00000 */
[----:B------:R0:W1:Y:S02]  /*9e90*/  SHFL.BFLY P6, R192, R215, R194, R193 ;  /* 0x0c0000c2d7c07389 */ /* 0x00006400000c00c1 */
[----:B01----:R-:W-:Y:S05]  /*9ea0*/  ENDCOLLECTIVE ;  /* 0x000000000000791b */ /* 0x003fea0003800000 */
.L_x_16406:
[----:B------:R-:W-:Y:S02]  /*9eb0*/  HFMA2 R194, -RZ, RZ, 0, 9.5367431640625e-07 ;  /* 0x00000010ffc27431 */ /* 0x000fe400000001ff */
[----:B------:R-:W-:Y:S01]  /*9ec0*/  FADD.FTZ R195, R195, R192 ;  /* 0x000000c0c3c37221 */ /* 0x000fe20000010000 */
[----:B------:R-:W-:-:S04]  /*9ed0*/  MOV R192, 0xffffffff ;  /* 0xffffffff00c07802 */ /* 0x000fc80000000f00 */
[----:B------:R-:W-:-:S07]  /*9ee0*/  MOV R215, R195 ;  /* 0x000000c300d77202 */ /* 0x000fce0000000f00 */
[----:B------:R-:W-:Y:S05]  /*9ef0*/  WARPSYNC.COLLECTIVE R192, `(.L_x_16407) ;  /* 0x00000000c0087348 */ /* 0x000fea0003c00000 */
[----:B------:R0:W1:Y:S02]  /*9f00*/  SHFL.BFLY P6, R192, R215, R194, R193 ;  /* 0x0c0000c2d7c07389 */ /* 0x00006400000c00c1 */
[----:B01----:R-:W-:Y:S05]  /*9f10*/  ENDCOLLECTIVE ;  /* 0x000000000000791b */ /* 0x003fea0003800000 */
.L_x_16407:
        /* <DEDUP_REMOVED lines=174> */
.L_x_16408:
[----:B------:R-:W-:Y:S02]  /*aa00*/  HFMA2 R194, -RZ, RZ, 0, 1.1920928955078125e-07 ;  /* 0x00000002ffc27431 */ /* 0x000fe400000001ff */
[----:B------:R-:W-:Y:S01]  /*aa10*/  FADD.FTZ R211, R211, R192 ;  /* 0x000000c0d3d37221 */ /* 0x000fe20000010000 */
[----:B------:R-:W-:-:S04]  /*aa20*/  MOV R192, 0xffffffff ;  /* 0xffffffff00c07802 */ /* 0x000fc80000000f00 */
[----:B------:R-:W-:-:S07]  /*aa30*/  MOV R215, R211 ;  /* 0x000000d300d77202 */ /* 0x000fce0000000f00 */
[----:B------:R-:W-:Y:S05]  /*aa40*/  WARPSYNC.COLLECTIVE R192, `(.L_x_16409) ;  /* 0x00000000c0087348 */ /* 0x000fea0003c00000 */
[----:B------:R0:W1:Y:S02]  /*aa50*/  SHFL.BFLY P6, R192, R215, R194, R193 ;  /* 0x0c0000c2d7c07389 */ /* 0x00006400000c00c1 */
[----:B01----:R-:W-:Y:S05]  /*aa60*/  ENDCOLLECTIVE ;  /* 0x000000000000791b */ /* 0x003fea0003800000 */
.L_x_16409:
[----:B------:R-:W-:Y:S02]  /*aa70*/  IMAD.MOV.U32 R194, RZ, RZ, 0x4 ;  /* 0x00000004ffc27424 */ /* 0x000fe400078e00ff */
[----:B------:R-:W-:Y:S01]  /*aa80*/  FADD.FTZ R211, R211, R192 ;  /* 0x000000c0d3d37221 */ /* 0x000fe20000010000 */
[----:B------:R-:W-:-:S04]  /*aa90*/  MOV R192, 0xffffffff ;  /* 0xffffffff00c07802 */ /* 0x000fc80000000f00 */
[----:B------:R-:W-:-:S07]  /*aaa0*/  MOV R215, R211 ;  /* 0x000000d300d77202 */ /* 0x000fce0000000f00 */
[----:B------:R-:W-:Y:S05]  /*aab0*/  WARPSYNC.COLLECTIVE R192, `(.L_x_16410) ;  /* 0x00000000c0087348 */ /* 0x000fea0003c00000 */
[----:B------:R0:W1:Y:S02]  /*aac0*/  SHFL.BFLY P6, R192, R215, R194, R193 ;  /* 0x0c0000c2d7c07389 */ /* 0x00006400000c00c1 */
[----:B01----:R-:W-:Y:S05]  /*aad0*/  ENDCOLLECTIVE ;  /* 0x000000000000791b */ /* 0x003fea0003800000 */
.L_x_16410:
[----:B------:R-:W-:Y:S02]  /*aae0*/  HFMA2 R194, -RZ, RZ, 0, 4.76837158203125e-07 ;  /* 0x00000008ffc27431 */ /* 0x000fe400000001ff */
[----:B------:R-:W-:Y:S01]  /*aaf0*/  FADD.FTZ R211, R211, R192 ;  /* 0x000000c0d3d37221 */ /* 0x000fe20000010000 */
[----:B------:R-:W-:-:S04]  /*ab00*/  MOV R192, 0xffffffff ;  /* 0xffffffff00c07802 */ /* 0x000fc80000000f00 */
[----:B------:R-:W-:-:S07]  /*ab10*/  MOV R215, R211 ;  /* 0x000000d300d77202 */ /* 0x000fce0000000f00 */
[----:B------:R-:W-:Y:S05]  /*ab20*/  WARPSYNC.COLLECTIVE R192, `(.L_x_16411) ;  /* 0x00000000c0087348 */ /* 0x000fea0003c00000 */
[----:B------:R0:W1:Y:S02]  /*ab30*/  SHFL.BFLY P6, R192, R215, R194, R193 ;  /* 0x0c0000c2d7c07389 */ /* 0x00006400000c00c1 */
[----:B01----:R-:W-:Y:S05]  /*ab40*/  ENDCOLLECTIVE ;  /* 0x000000000000791b */ /* 0x003fea0003800000 */
.L_x_16411:
[----:B------:R-:W-:Y:S02]  /*ab50*/  HFMA2 R194, -RZ, RZ, 0, 9.5367431640625e-07 ;  /* 0x00000010ffc27431 */ /* 0x000fe400000001ff */
[----:B------:R-:W-:Y:S01]  /*ab60*/  FADD.FTZ R211, R211, R192 ;  /* 0x000000c0d3d37221 */ /* 0x000fe20000010000 */
[----:B------:R-:W-:-:S04]  /*ab70*/  MOV R192, 0xffffffff ;  /* 0xffffffff00c07802 */ /* 0x000fc80000000f00 */
[----:B------:R-:W-:-:S07]  /*ab80*/  MOV R215, R211 ;  /* 0x000000d300d77202 */ /* 0x000fce0000000f00 */
[----:B------:R-:W-:Y:S05]  /*ab90*/  WARPSYNC.COLLECTIVE R192, `(.L_x_16412) ;  /* 0x00000000c0087348 */ /* 0x000fea0003c00000 */
[----:B------:R0:W1:Y:S02]  /*aba0*/  SHFL.BFLY P6, R192, R215, R194, R193 ;  /* 0x0c0000c2d7c07389 */ /* 0x00006400000c00c1 */
[----:B01----:R-:W-:Y:S05]  /*abb0*/  ENDCOLLECTIVE ;  /* 0x000000000000791b */ /* 0x003fea0003800000 */
.L_x_16412:
[----:B------:R-:W-:Y:S05]  /*abc0*/  BRA `(.L_x_16413) ;  /* 0xffffffcc00907947 */ /* 0x000fea000383ffff */
.L_x_16414:
        /* <DEDUP_REMOVED lines=11> */
.L_x_54454:


//--------------------- .text._ZN10layer_norm31ln_parallel_residual_fwd_kernelINS_13Kernel_traitsI13__nv_bfloat16S2_fS2_fjLj2560ELj1ELj4ELj1ELj16ENS_18Kernel_traits_baseILj2560ES2_S2_fS2_fjLj128EEEEELb0ELb1ELb1EEEvNS_9FwdParamsE --------------------------
	.section	.text._ZN10layer_norm31ln_parallel_residual_fwd_kernelINS_13Kernel_traitsI13__nv_bfloat16S2_fS2_fjLj2560ELj1ELj4ELj1ELj16ENS_18Kernel_traits_baseILj2560ES2_S2_fS2_fjLj128EEEEELb0ELb1ELb1EEEvNS_9FwdParamsE,"ax",@progbits
	.align	128
        .global         _ZN10layer_norm31ln_parallel_residual_fwd_kernelINS_13Kernel_traitsI13__nv_bfloat16S2_fS2_fjLj2560ELj1ELj4ELj1ELj16ENS_18Kernel_traits_baseILj2560ES2_S2_fS2_fjLj128EEEEELb0ELb1ELb1EEEvNS_9FwdParamsE
        .type           _ZN10layer_norm31ln_parallel_residual_fwd_kernelINS_13Kernel_traitsI13__nv_bfloat16S2_fS2_fjLj2560ELj1ELj4ELj1ELj16ENS_18Kernel_traits_baseILj2560ES2_S2_fS2_fjLj128EEEEELb0ELb1ELb1EEEvNS_9FwdParamsE,@function
        .size           _ZN10layer_norm31ln_parallel_residual_fwd_kernelINS_13Kernel_traitsI13__nv_bfloat16S2_fS2_fjLj2560ELj1ELj4ELj1ELj16ENS_18Kernel_traits_baseILj2560ES2_S2_fS2_fjLj128EEEEELb0ELb1ELb1EEEvNS_9FwdParamsE,(.L_x_54455 - _ZN10layer_norm31ln_parallel_residual_fwd_kernelINS_13Kernel_traitsI13__nv_bfloat16S2_fS2_fjLj2560ELj1ELj4ELj1ELj16ENS_18Kernel_traits_baseILj2560ES2_S2_fS2_fjLj128EEEEELb0ELb1ELb1EEEvNS_9FwdParamsE)
        .other          _ZN10layer_norm31ln_parallel_residual_fwd_kernelINS_13Kernel_traitsI13__nv_bfloat16S2_fS2_fjLj2560ELj1ELj4ELj1ELj16ENS_18Kernel_traits_baseILj2560ES2_S2_fS2_fjLj128EEEEELb0ELb1ELb1EEEvNS_9FwdParamsE,@"STO_CUDA_ENTRY STV_DEFAULT"
_ZN10layer_norm31ln_parallel_residual_fwd_kernelINS_13Kernel_traitsI13__nv_bfloat16S2_fS2_fjLj2560ELj1ELj4ELj1ELj16ENS_18Kernel_traits_baseILj2560ES2_S2_fS2_fjLj128EEEEELb0ELb1ELb1EEEvNS_9FwdParamsE:
.text._ZN10layer_norm31ln_parallel_residual_fwd_kernelINS_13Kernel_traitsI13__nv_bfloat16S2_fS2_fjLj2560ELj1ELj4ELj1ELj16ENS_18Kernel_traits_baseILj2560ES2_S2_fS2_fjLj128EEEEELb0ELb1ELb1EEEvNS_9FwdParamsE:
[----:B------:R-:W-:Y:S01]  /*0000*/  LDC R1, c[0x0][0x37c] ;  /* 0x0000df00ff017b82 */ /* 0x000fe20000000800 */
[----:B------:R-:W0:Y:S01]  /*0010*/  S2R R239, SR_TID.X ;  /* 0x0000000000ef7919 */ /* 0x000e220000002100 */
[----:B------:R-:W1:Y:S06]  /*0020*/  LDCU.64 UR8, c[0x0][0x438] ;  /* 0x00008700ff0877ac */ /* 0x000e6c0008000a00 */
[----:B------:R-:W2:Y:S01]  /*0030*/  S2UR UR4, SR_CTAID.X ;  /* 0x00000000000479c3 */ /* 0x000ea20000002500 */
[----:B------:R-:W3:Y:S01]  /*0040*/  LDCU.64 UR6, c[0x0][0x358] ;  /* 0x00006b00ff0677ac */ /* 0x000ee20008000a00 */
[----:B-1----:R-:W-:-:S04]  /*0050*/  UISETP.NE.U32.AND UP0, UPT, UR8, URZ, UPT ;  /* 0x000000ff0800728c */ /* 0x002fc8000bf05070 */
[----:B------:R-:W-:Y:S02]  /*0060*/  UISETP.NE.AND.EX UP0, UPT, UR9, URZ, UPT, UP0 ;  /* 0x000000ff0900728c */ /* 0x000fe4000bf05300 */
[----:B--2---:R-:W-:Y:S01]  /*0070*/  USHF.L.U32 UR4, UR4, 0x2, URZ ;  /* 0x0000000204047899 */ /* 0x004fe200080006ff */
[----:B0-----:R-:W-:Y:S02]  /*0080*/  SHF.R.U32.HI R238, RZ, 0x5, R239 ;  /* 0x00000005ffee7819 */ /* 0x001fe400000116ef */
[----:B------:R-:W-:-:S03]  /*0090*/  LOP3.LUT R239, R239, 0x1f, RZ, 0xc0, !PT ;  /* 0x0000001fefef7812 */ /* 0x000fc600078ec0ff */
[----:B------:R-:W-:Y:S01]  /*00a0*/  LOP3.LUT R238, R238, UR4, RZ, 0xfc, !PT ;  /* 0x00000004eeee7c12 */ /* 0x000fe2000f8efcff */
[----:B---3--:R-:W-:Y:S06]  /*00b0*/  BRA.U !UP0, `(.L_x_16415) ;  /* 0x0000000108647547 */ /* 0x008fec000b800000 */
        /* <DEDUP_REMOVED lines=25> */
.L_x_16415:
        /* <DEDUP_REMOVED lines=32> */
.L_x_16416:
[----:B------:R-:W1:Y:S02]  /*0450*/  LDCU UR4, c[0x0][0x384] ;  /* 0x00007080ff0477ac */ /* 0x000e640008000800 */
[----:B-1----:R-:W-:-:S13]  /*0460*/  ISETP.GE.AND P0, PT, R238, UR4, PT ;  /* 0x00000004ee007c0c */ /* 0x002fda000bf06270 */
[----:B------:R-:W-:Y:S05]  /*0470*/  @P0 EXIT ;  /* 0x000000000000094d */ /* 0x000fea0003800000 */
[----:B------:R-:W1:Y:S01]  /*0480*/  LDCU.64 UR4, c[0x0][0x398] ;  /* 0x00007300ff0477ac */ /* 0x000e620008000a00 */
[----:B-----5:R-:W-:Y:S02]  /*0490*/  PRMT R237, R50, 0x7632, R237 ;  /* 0x0000763232ed7816 */ /* 0x020fe400000000ed */
[----:B------:R-:W-:Y:S01]  /*04a0*/  PRMT R236, R89, 0x7632, R236 ;  /* 0x0000763259ec7816 */ /* 0x000fe200000000ec */
[----:B------:R-:W2:Y:S01]  /*04b0*/  LDCU UR8, c[0x0][0x388] ;  /* 0x00007100ff0877ac */ /* 0x000ea20008000800 */
[----:B------:R-:W-:Y:S02]  /*04c0*/  PRMT R235, R49, 0x7632, R235 ;  /* 0x0000763231eb7816 */ /* 0x000fe400000000eb */
[----:B------:R-:W-:Y:S01]  /*04d0*/  PRMT R234, R88, 0x7632, R234 ;  /* 0x0000763258ea7816 */ /* 0x000fe200000000ea */
[----:B------:R-:W3:Y:S01]  /*04e0*/  LDCU.U8 UR9, c[0x0][0x410] ;  /* 0x00008200ff0977ac */ /* 0x000ee20008000000 */
[----:B------:R-:W-:Y:S02]  /*04f0*/  PRMT R233, R48, 0x7632, R233 ;  /* 0x0000763230e97816 */ /* 0x000fe400000000e9 */
[----:B------:R-:W-:Y:S01]  /*0500*/  PRMT R232, R87, 0x7632, R232 ;  /* 0x0000763257e87816 */ /* 0x000fe200000000e8 */
[----:B------:R-:W4:Y:S01]  /*0510*/  LDCU UR10, c[0x0][0x448] ;  /* 0x00008900ff0a77ac */ /* 0x000f220008000800 */
[----:B------:R-:W-:-:S02]  /*0520*/  PRMT R231, R47, 0x7632, R231 ;  /* 0x000076322fe77816 */ /* 0x000fc400000000e7 */
[----:B------:R-:W-:Y:S01]  /*0530*/  PRMT R230, R86, 0x7632, R230 ;  /* 0x0000763256e67816 */ /* 0x000fe200000000e6 */
[----:B------:R-:W0:Y:S01]  /*0540*/  LDCU.64 UR12, c[0x0][0x398] ;  /* 0x00007300ff0c77ac */ /* 0x000e220008000a00 */
[----:B------:R-:W-:Y:S02]  /*0550*/  PRMT R229, R46, 0x7632, R229 ;  /* 0x000076322ee57816 */ /* 0x000fe400000000e5 */
[----:B------:R-:W-:Y:S01]  /*0560*/  PRMT R228, R85, 0x7632, R228 ;  /* 0x0000763255e47816 */ /* 0x000fe200000000e4 */
[----:B-1----:R-:W-:Y:S01]  /*0570*/  UISETP.NE.U32.AND UP0, UPT, UR4, URZ, UPT ;  /* 0x000000ff0400728c */ /* 0x002fe2000bf05070 */
[----:B------:R-:W-:Y:S02]  /*0580*/  PRMT R227, R45, 0x7632, R227 ;  /* 0x000076322de37816 */ /* 0x000fe400000000e3 */
[----:B------:R-:W-:Y:S01]  /*0590*/  PRMT R226, R84, 0x7632, R226 ;  /* 0x0000763254e27816 */ /* 0x000fe200000000e2 */
[----:B------:R-:W-:Y:S01]  /*05a0*/  UISETP.NE.AND.EX UP0, UPT, UR5, URZ, UPT, UP0 ;  /* 0x000000ff0500728c */ /* 0x000fe2000bf05300 */
[----:B------:R-:W-:Y:S01]  /*05b0*/  PRMT R225, R44, 0x7632, R225 ;  /* 0x000076322ce17816 */ /* 0x000fe200000000e1 */
[----:B------:R-:W1:Y:S01]  /*05c0*/  LDCU.64 UR4, c[0x0][0x3a0] ;  /* 0x00007400ff0477ac */ /* 0x000e620008000a00 */
        /* <DEDUP_REMOVED lines=15> */
[----:B0-----:R-:W-:Y:S02]  /*06c0*/  PRMT R2, R36, 0x7632, R2 ;  /* 0x0000763224027816 */ /* 0x001fe40000000002 */
        /* <DEDUP_REMOVED lines=26> */
[----:B------:R-:W-:-:S02]  /*0870*/  PLOP3.LUT P1, PT, PT, PT, UP0, 0x80, 0x8 ;  /* 0x000000000008781c */ /* 0x000fc40003f2f008 */
[----:B------:R-:W-:Y:S02]  /*0880*/  PRMT R205, R62, 0x7632, R205 ;  /* 0x000076323ecd7816 */ /* 0x000fe400000000cd */
[----:B------:R-:W-:Y:S02]  /*0890*/  PRMT R206, R22, 0x7632, R206 ;  /* 0x0000763216ce7816 */ /* 0x000fe400000000ce */
[----:B------:R-:W-:Y:S02]  /*08a0*/  PRMT R207, R61, 0x7632, R207 ;  /* 0x000076323dcf7816 */ /* 0x000fe400000000cf */
[----:B------:R-:W-:Y:S02]  /*08b0*/  PRMT R208, R21, 0x7632, R208 ;  /* 0x0000763215d07816 */ /* 0x000fe400000000d0 */
[----:B------:R-:W-:Y:S02]  /*08c0*/  PRMT R209, R60, 0x7632, R209 ;  /* 0x000076323cd17816 */ /* 0x000fe400000000d1 */
[----:B-1234-:R-:W-:-:S07]  /*08d0*/  PRMT R210, R20, 0x7632, R210 ;  /* 0x0000763214d27816 */ /* 0x01efce00000000d2 */
.L_x_16458:
[----:B------:R-:W-:Y:S01]  /*08e0*/  ISETP.NE.U32.AND P0, PT, RZ, UR4, PT ;  /* 0x00000004ff007c0c */ /* 0x000fe2000bf05070 */
[----:B0-----:R-:W0:Y:S01]  /*08f0*/  @P1 LDC.64 R112, c[0x0][0x398] ;  /* 0x0000e600ff701b82 */ /* 0x001e220000000a00 */
[----:B------:R-:W-:Y:S02]  /*0900*/  IMAD R116, R238, UR8, RZ ;  /* 0x00000008ee747c24 */ /* 0x000fe4000f8e02ff */
[----:B------:R-:W-:-:S03]  /*0910*/  ISETP.NE.AND.EX P0, PT, RZ, UR5, PT, P0 ;  /* 0x00000005ff007c0c */ /* 0x000fc6000bf05300 */
[----:B------:R-:W-:Y:S02]  /*0920*/  SHF.R.S32.HI R117, RZ, 0x1f, R116 ;  /* 0x0000001fff757819 */ /* 0x000fe40000011474 */
[----:B------:R-:W1:Y:S02]  /*0930*/  LDC.64 R188, c[0x0][0x390] ;  /* 0x0000e400ffbc7b82 */ /* 0x000e640000000a00 */
[----:B------:R-:W-:-:S04]  /*0940*/  LEA.HI R244, R117, R116, RZ, 0x3 ;  /* 0x0000007475f47211 */ /* 0x000fc800078f18ff */
[----:B------:R-:W-:Y:S02]  /*0950*/  LEA.HI.SX32 R244, R244, R239, 0x1d ;  /* 0x000000eff4f47211 */ /* 0x000fe400078feaff */
[----:B------:R-:W2:Y:S03]  /*0960*/  @P0 LDC.64 R114, c[0x0][0x3a0] ;  /* 0x0000e800ff720b82 */ /* 0x000ea60000000a00 */
[----:B0-----:R-:W-:-:S05]  /*0970*/  @P1 IMAD.WIDE.U32 R112, R244, 0x10, R112 ;  /* 0x00000010f4701825 */ /* 0x001fca00078e0070 */
[----:B------:R-:W3:Y:S01]  /*0980*/  @P1 LDG.E.128 R100, desc[UR6][R112.64] ;  /* 0x0000000670641981 */ /* 0x000ee2000c1e1d00 */
[----:B-1----:R-:W-:-:S06]  /*0990*/  IMAD.WIDE.U32 R116, R244, 0x10, R188 ;  /* 0x00000010f4747825 */ /* 0x002fcc00078e00bc */
[----:B------:R-:W5:Y:S01]  /*09a0*/  LDG.E.128 R116, desc[UR6][R116.64] ;  /* 0x0000000674747981 */ /* 0x000f62000c1e1d00 */
[----:B--2---:R-:W-:-:S05]  /*09b0*/  @P0 IMAD.WIDE.U32 R114, R244, 0x20, R114 ;  /* 0x00000020f4720825 */ /* 0x004fca00078e0072 */
[----:B------:R0:W5:Y:S04]  /*09c0*/  @P0 LDG.E.128 R104, desc[UR6][R114.64] ;  /* 0x0000000672680981 */ /* 0x000168000c1e1d00 */
[----:B------:R0:W5:Y:S01]  /*09d0*/  @P0 LDG.E.128 R108, desc[UR6][R114.64+0x10] ;  /* 0x00001006726c0981 */ /* 0x000162000c1e1d00 */
[----:B------:R-:W-:-:S04]  /*09e0*/  UISETP.NE.U32.AND UP0, UPT, UR12, URZ, UPT ;  /* 0x000000ff0c00728c */ /* 0x000fc8000bf05070 */
[----:B------:R-:W-:Y:S01]  /*09f0*/  UISETP.NE.AND.EX UP0, UPT, UR13, URZ, UPT, UP0 ;  /* 0x000000ff0d00728c */ /* 0x000fe2000bf05300 */
[----:B---3--:R-:W-:Y:S02]  /*0a00*/  PRMT R120, R103, 0x7632, R120 ;  /* 0x0000763267787816 */ /* 0x008fe40000000078 */
[----:B------:R-:W-:Y:S02]  /*0a10*/  PRMT R121, R102, 0x7632, R121 ;  /* 0x0000763266797816 */ /* 0x000fe40000000079 */
[----:B------:R-:W-:Y:S02]  /*0a20*/  PRMT R122, R101, 0x7632, R122 ;  /* 0x00007632657a7816 */ /* 0x000fe4000000007a */
[----:B------:R-:W-:Y:S02]  /*0a30*/  PRMT R113, R100, 0x7632, R113 ;  /* 0x0000763264717816 */ /* 0x000fe40000000071 */
        /* <DEDUP_REMOVED lines=17> */
.L_x_16418:
[C---:B-----5:R-:W-:Y:S02]  /*0b50*/  PRMT R112, R116.reuse, 0x7632, R112 ;  /* 0x0000763274707816 */ /* 0x060fe40000000070 */
[----:B------:R-:W-:Y:S02]  /*0b60*/  SHF.L.U32 R113, R116, 0x10, RZ ;  /* 0x0000001074717819 */ /* 0x000fe400000006ff */
[----:B------:R-:W-:Y:S02]  /*0b70*/  PRMT R114, R117, 0x7632, R114 ;  /* 0x0000763275727816 */ /* 0x000fe40000000072 */
        /* <DEDUP_REMOVED lines=18> */
.L_x_16417:
[----:B------:R-:W-:-:S04]  /*0ca0*/  UISETP.NE.U32.AND UP0, UPT, UR4, URZ, UPT ;  /* 0x000000ff0400728c */ /* 0x000fc8000bf05070 */
[----:B------:R-:W-:-:S09]  /*0cb0*/  UISETP.NE.AND.EX UP0, UPT, UR5, URZ, UPT, UP0 ;  /* 0x000000ff0500728c */ /* 0x000fd2000bf05300 */
[----:B------:R-:W-:Y:S05]  /*0cc0*/  BRA.U UP0, `(.L_x_16420) ;  /* 0x0000000100747547 */ /* 0x000fea000b800000 */
[----:B-----5:R-:W-:Y:S02]  /*0cd0*/  SHF.L.U32 R115, R116, 0x10, RZ ;  /* 0x0000001074737819 */ /* 0x020fe400000006ff */
[C---:B------:R-:W-:Y:S02]  /*0ce0*/  PRMT R124, R117.reuse, 0x7632, R124 ;  /* 0x00007632757c7816 */ /* 0x040fe4000000007c */
[----:B------:R-:W-:Y:S02]  /*0cf0*/  SHF.L.U32 R112, R100, 0x10, RZ ;  /* 0x0000001064707819 */ /* 0x000fe400000006ff */
[----:B------:R-:W-:Y:S02]  /*0d00*/  SHF.L.U32 R117, R117, 0x10, RZ ;  /* 0x0000001075757819 */ /* 0x000fe400000006ff */
[----:B------:R-:W-:Y:S01]  /*0d10*/  SHF.L.U32 R114, R101, 0x10, RZ ;  /* 0x0000001065727819 */ /* 0x000fe200000006ff */
[----:B------:R-:W-:Y:S01]  /*0d20*/  FADD.FTZ R112, R115, R112 ;  /* 0x0000007073707221 */ /* 0x000fe20000010000 */
[----:B------:R-:W-:-:S02]  /*0d30*/  PRMT R123, R116, 0x7632, R123 ;  /* 0x00007632747b7816 */ /* 0x000fc4000000007b */
[C---:B------:R-:W-:Y:S01]  /*0d40*/  PRMT R125, R118.reuse, 0x7632, R125 ;  /* 0x00007632767d7816 */ /* 0x040fe2000000007d */
[----:B------:R-:W-:Y:S01]  /*0d50*/  FADD.FTZ R114, R117, R114 ;  /* 0x0000007275727221 */ /* 0x000fe20000010000 */
[C---:B------:R-:W-:Y:S02]  /*0d60*/  PRMT R126, R119.reuse, 0x7632, R126 ;  /* 0x00007632777e7816 */ /* 0x040fe4000000007e */
[----:B------:R-:W-:Y:S02]  /*0d70*/  SHF.L.U32 R129, R119, 0x10, RZ ;  /* 0x0000001077817819 */ /* 0x000fe400000006ff */
[----:B------:R-:W-:Y:S02]  /*0d80*/  SHF.L.U32 R127, R118, 0x10, RZ ;  /* 0x00000010767f7819 */ /* 0x000fe400000006ff */
[----:B------:R-:W-:Y:S02]  /*0d90*/  SHF.L.U32 R115, R122, 0x10, RZ ;  /* 0x000000107a737819 */ /* 0x000fe400000006ff */
[----:B------:R-:W-:-:S02]  /*0da0*/  SHF.L.U32 R119, R120, 0x10, RZ ;  /* 0x0000001078777819 */ /* 0x000fc400000006ff */
[----:B------:R-:W-:Y:S02]  /*0db0*/  SHF.L.U32 R116, R102, 0x10, RZ ;  /* 0x0000001066747819 */ /* 0x000fe400000006ff */
        /* <DEDUP_REMOVED lines=14> */
.L_x_16420:
[C---:B-----5:R-:W-:Y:S02]  /*0ea0*/  PRMT R112, R116.reuse, 0x7632, R112 ;  /* 0x0000763274707816 */ /* 0x060fe40000000070 */
        /* <DEDUP_REMOVED lines=15> */
[----:B------:R-:W-:Y:S02]  /*0fa0*/  SHF.L.U32 R119, R122, 0x10, RZ ;  /* 0x000000107a777819 */ /* 0x000fe400000006ff */
        /* <DEDUP_REMOVED lines=18> */
[----:B------:R-:W-:-:S07]  /*10d0*/  FADD.FTZ R119, R111, R126 ;  /* 0x0000007e6f777221 */ /* 0x000fce0000010000 */
.L_x_16419:
[----:B------:R-:W-:Y:S01]  /*10e0*/  UISETP.NE.U32.AND UP0, UPT, UR12, URZ, UPT ;  /* 0x000000ff0c00728c */ /* 0x000fe2000bf05070 */
[----:B------:R-:W0:Y:S01]  /*10f0*/  LDC.64 R250, c[0x0][0x3a8] ;  /* 0x0000ea00fffa7b82 */ /* 0x000e220000000a00 */
[----:B------:R-:W-:Y:S02]  /*1100*/  IADD3 R240, PT, PT, R244, 0x20, RZ ;  /* 0x00000020f4f07810 */ /* 0x000fe40007ffe0ff */
[----:B------:R-:W-:-:S03]  /*1110*/  UISETP.NE.AND.EX UP0, UPT, UR13, URZ, UPT, UP0 ;  /* 0x000000ff0d00728c */ /* 0x000fc6000bf05300 */
[----:B------:R-:W-:Y:S02]  /*1120*/  IMAD.WIDE.U32 R124, R240, 0x10, R188 ;  /* 0x00000010f07c7825 */ /* 0x000fe400078e00bc */
[----:B------:R-:W1:Y:S01]  /*1130*/  @P0 LDC.64 R128, c[0x0][0x3a0] ;  /* 0x0000e800ff800b82 */ /* 0x000e620000000a00 */
[----:B------:R-:W-:-:S13]  /*1140*/  PLOP3.LUT P1, PT, PT, PT, UP0, 0x80, 0x8 ;  /* 0x000000000008781c */ /* 0x000fda0003f2f008 */
[----:B------:R-:W2:Y:S01]  /*1150*/  @P1 LDC.64 R122, c[0x0][0x398] ;  /* 0x0000e600ff7a1b82 */ /* 0x000ea20000000a00 */
[----:B0-----:R-:W-:-:S05]  /*1160*/  IMAD.WIDE.U32 R120, R244, 0x20, R250 ;  /* 0x00000020f4787825 */ /* 0x001fca00078e00fa */
[----:B------:R0:W-:Y:S01]  /*1170*/  STG.E.128 desc[UR6][R120.64], R112 ;  /* 0x0000007078007986 */ /* 0x0001e2000c101d06 */
[----:B-1----:R-:W-:-:S03]  /*1180*/  @P0 IMAD.WIDE.U32 R128, R240, 0x20, R128 ;  /* 0x00000020f0800825 */ /* 0x002fc600078e0080 */
[----:B------:R0:W-:Y:S04]  /*1190*/  STG.E.128 desc[UR6][R120.64+0x10], R116 ;  /* 0x0000107478007986 */ /* 0x0001e8000c101d06 */
[----:B------:R0:W5:Y:S04]  /*11a0*/  @P0 LDG.E.128 R104, desc[UR6][R128.64] ;  /* 0x0000000680680981 */ /* 0x000168000c1e1d00 */
[----:B------:R0:W5:Y:S04]  /*11b0*/  @P0 LDG.E.128 R108, desc[UR6][R128.64+0x10] ;  /* 0x00001006806c0981 */ /* 0x000168000c1e1d00 */
[----:B------:R-:W5:Y:S01]  /*11c0*/  LDG.E.128 R124, desc[UR6][R124.64] ;  /* 0x000000067c7c7981 */ /* 0x000f62000c1e1d00 */
[----:B--2---:R-:W-:-:S05]  /*11d0*/  @P1 IMAD.WIDE.U32 R122, R240, 0x10, R122 ;  /* 0x00000010f07a1825 */ /* 0x004fca00078e007a */
[----:B------:R0:W5:Y:S01]  /*11e0*/  @P1 LDG.E.128 R100, desc[UR6][R122.64] ;  /* 0x000000067a641981 */ /* 0x000162000c1e1d00 */
[----:B------:R-:W-:Y:S05]  /*11f0*/  @!P1 BRA `(.L_x_16421) ;  /* 0x00000004001c9947 */ /* 0x000fea0003800000 */
[----:B0----5:R-:W-:Y:S02]  /*1200*/  PRMT R121, R103, 0x7632, R121 ;  /* 0x0000763267797816 */ /* 0x021fe40000000079 */
[----:B------:R-:W-:Y:S02]  /*1210*/  PRMT R123, R102, 0x7632, R123 ;  /* 0x00007632667b7816 */ /* 0x000fe4000000007b */
[----:B------:R-:W-:Y:S02]  /*1220*/  PRMT R128, R101, 0x7632, R128 ;  /* 0x0000763265807816 */ /* 0x000fe40000000080 */
[----:B------:R-:W-:Y:S01]  /*1230*/  PRMT R129, R100, 0x7632, R129 ;  /* 0x0000763264817816 */ /* 0x000fe20000000081 */
[----:B------:R-:W-:Y:S06]  /*1240*/  @!P0 BRA `(.L_x_16422) ;  /* 0x0000000000948947 */ /* 0x000fec0003800000 */
[C---:B------:R-:W-:Y:S02]  /*1250*/  PRMT R120, R124.reuse, 0x7632, R120 ;  /* 0x000076327c787816 */ /* 0x040fe40000000078 */
[C---:B------:R-:W-:Y:S02]  /*1260*/  PRMT R122, R125.reuse, 0x7632, R122 ;  /* 0x000076327d7a7816 */ /* 0x040fe4000000007a */
[----:B------:R-:W-:Y:S02]  /*1270*/  SHF.L.U32 R130, R125, 0x10, RZ ;  /* 0x000000107d827819 */ /* 0x000fe400000006ff */
[----:B------:R-:W-:Y:S02]  /*1280*/  SHF.L.U32 R124, R124, 0x10, RZ ;  /* 0x000000107c7c7819 */ /* 0x000fe400000006ff */
[----:B------:R-:W-:Y:S02]  /*1290*/  SHF.L.U32 R125, R100, 0x10, RZ ;  /* 0x00000010647d7819 */ /* 0x000fe400000006ff */
[----:B------:R-:W-:-:S02]  /*12a0*/  SHF.L.U32 R131, R101, 0x10, RZ ;  /* 0x0000001065837819 */ /* 0x000fc400000006ff */
[C---:B------:R-:W-:Y:S01]  /*12b0*/  PRMT R132, R126.reuse, 0x7632, R132 ;  /* 0x000076327e847816 */ /* 0x040fe20000000084 */
[----:B------:R-:W-:Y:S01]  /*12c0*/  FADD.FTZ R125, R125, R124 ;  /* 0x0000007c7d7d7221 */ /* 0x000fe20000010000 */
[C---:B------:R-:W-:Y:S02]  /*12d0*/  PRMT R134, R127.reuse, 0x7632, R134 ;  /* 0x000076327f867816 */ /* 0x040fe40000000086 */
[----:B------:R-:W-:Y:S01]  /*12e0*/  SHF.L.U32 R135, R127, 0x10, RZ ;  /* 0x000000107f877819 */ /* 0x000fe200000006ff */
[----:B------:R-:W-:Y:S01]  /*12f0*/  FADD.FTZ R127, R131, R130 ;  /* 0x00000082837f7221 */ /* 0x000fe20000010000 */
[----:B------:R-:W-:Y:S02]  /*1300*/  SHF.L.U32 R126, R126, 0x10, RZ ;  /* 0x000000107e7e7819 */ /* 0x000fe400000006ff */
[----:B------:R-:W-:Y:S02]  /*1310*/  SHF.L.U32 R133, R102, 0x10, RZ ;  /* 0x0000001066857819 */ /* 0x000fe400000006ff */
[----:B------:R-:W-:-:S02]  /*1320*/  SHF.L.U32 R129, R129, 0x10, RZ ;  /* 0x0000001081817819 */ /* 0x000fc400000006ff */
[----:B------:R-:W-:Y:S01]  /*1330*/  SHF.L.U32 R131, R128, 0x10, RZ ;  /* 0x0000001080837819 */ /* 0x000fe200000006ff */
[----:B------:R-:W-:Y:S01]  /*1340*/  FADD.FTZ R133, R133, R126 ;  /* 0x0000007e85857221 */ /* 0x000fe20000010000 */
        /* <DEDUP_REMOVED lines=21> */
.L_x_16422:
[C---:B------:R-:W-:Y:S02]  /*14a0*/  PRMT R131, R125.reuse, 0x7632, R131 ;  /* 0x000076327d837816 */ /* 0x040fe40000000083 */
[----:B------:R-:W-:Y:S02]  /*14b0*/  SHF.L.U32 R122, R125, 0x10, RZ ;  /* 0x000000107d7a7819 */ /* 0x000fe400000006ff */
[C---:B------:R-:W-:Y:S02]  /*14c0*/  PRMT R130, R124.reuse, 0x7632, R130 ;  /* 0x000076327c827816 */ /* 0x040fe40000000082 */
[----:B------:R-:W-:Y:S02]  /*14d0*/  SHF.L.U32 R120, R124, 0x10, RZ ;  /* 0x000000107c787819 */ /* 0x000fe400000006ff */
[----:B------:R-:W-:Y:S02]  /*14e0*/  SHF.L.U32 R125, R100, 0x10, RZ ;  /* 0x00000010647d7819 */ /* 0x000fe400000006ff */
[----:B------:R-:W-:-:S02]  /*14f0*/  SHF.L.U32 R133, R101, 0x10, RZ ;  /* 0x0000001065857819 */ /* 0x000fc400000006ff */
[C---:B------:R-:W-:Y:S01]  /*1500*/  PRMT R132, R126.reuse, 0x7632, R132 ;  /* 0x000076327e847816 */ /* 0x040fe20000000084 */
[----:B------:R-:W-:Y:S01]  /*1510*/  FADD.FTZ R120, R125, R120 ;  /* 0x000000787d787221 */ /* 0x000fe20000010000 */
[----:B------:R-:W-:Y:S01]  /*1520*/  SHF.L.U32 R124, R126, 0x10, RZ ;  /* 0x000000107e7c7819 */ /* 0x000fe200000006ff */
[----:B------:R-:W-:Y:S01]  /*1530*/  FADD.FTZ R122, R133, R122 ;  /* 0x0000007a857a7221 */ /* 0x000fe20000010000 */
[C---:B------:R-:W-:Y:S02]  /*1540*/  PRMT R126, R127.reuse, 0x7632, R126 ;  /* 0x000076327f7e7816 */ /* 0x040fe4000000007e */
[----:B------:R-:W-:Y:S02]  /*1550*/  SHF.L.U32 R127, R127, 0x10, RZ ;  /* 0x000000107f7f7819 */ /* 0x000fe400000006ff */
[----:B------:R-:W-:Y:S02]  /*1560*/  SHF.L.U32 R134, R103, 0x10, RZ ;  /* 0x0000001067867819 */ /* 0x000fe400000006ff */
[----:B------:R-:W-:-:S02]  /*1570*/  SHF.L.U32 R135, R102, 0x10, RZ ;  /* 0x0000001066877819 */ /* 0x000fc400000006ff */
[----:B------:R-:W-:Y:S02]  /*1580*/  SHF.L.U32 R129, R129, 0x10, RZ ;  /* 0x0000001081817819 */ /* 0x000fe400000006ff */
[----:B------:R-:W-:Y:S01]  /*1590*/  SHF.L.U32 R128, R128, 0x10, RZ ;  /* 0x0000001080807819 */ /* 0x000fe200000006ff */
[----:B------:R-:W-:Y:S01]  /*15a0*/  FADD.FTZ R124, R135, R124 ;  /* 0x0000007c877c7221 */ /* 0x000fe20000010000 */
        /* <DEDUP_REMOVED lines=12> */
.L_x_16421:
[----:B------:R-:W-:Y:S05]  /*1670*/  @!P0 BRA `(.L_x_16424) ;  /* 0x0000000000548947 */ /* 0x000fea0003800000 */
[C---:B0----5:R-:W-:Y:S02]  /*1680*/  PRMT R120, R124.reuse, 0x7632, R120 ;  /* 0x000076327c787816 */ /* 0x061fe40000000078 */
        /* <DEDUP_REMOVED lines=20> */
.L_x_16424:
[----:B0----5:R-:W-:Y:S02]  /*17d0*/  PRMT R121, R124, 0x7632, R121 ;  /* 0x000076327c797816 */ /* 0x021fe40000000079 */
        /* <DEDUP_REMOVED lines=10> */
[----:B------:R-:W-:-:S07]  /*1880*/  SHF.L.U32 R127, R129, 0x10, RZ ;  /* 0x00000010817f7819 */ /* 0x000fce00000006ff */
.L_x_16423:
[----:B------:R-:W0:Y:S01]  /*1890*/  @P1 LDC.64 R128, c[0x0][0x398] ;  /* 0x0000e600ff801b82 */ /* 0x000e220000000a00 */
[----:B------:R-:W-:Y:S01]  /*18a0*/  IADD3 R241, PT, PT, R244, 0x40, RZ ;  /* 0x00000040f4f17810 */ /* 0x000fe20007ffe0ff */
[----:B------:R-:W-:-:S04]  /*18b0*/  IMAD.WIDE.U32 R136, R240, 0x20, R250 ;  /* 0x00000020f0887825 */ /* 0x000fc800078e00fa */
[C---:B------:R-:W-:Y:S01]  /*18c0*/  IMAD.WIDE.U32 R132, R241.reuse, 0x10, R188 ;  /* 0x00000010f1847825 */ /* 0x040fe200078e00bc */
[----:B------:R1:W-:Y:S01]  /*18d0*/  STG.E.128 desc[UR6][R136.64], R120 ;  /* 0x0000007888007986 */ /* 0x0003e2000c101d06 */
[----:B------:R-:W2:Y:S03]  /*18e0*/  @P0 LDC.64 R130, c[0x0][0x3a0] ;  /* 0x0000e800ff820b82 */ /* 0x000ea60000000a00 */
[----:B------:R1:W-:Y:S04]  /*18f0*/  STG.E.128 desc[UR6][R136.64+0x10], R124 ;  /* 0x0000107c88007986 */ /* 0x0003e8000c101d06 */
[----:B------:R-:W5:Y:S01]  /*1900*/  LDG.E.128 R132, desc[UR6][R132.64] ;  /* 0x0000000684847981 */ /* 0x000f62000c1e1d00 */
[----:B0-----:R-:W-:-:S05]  /*1910*/  @P1 IMAD.WIDE.U32 R128, R241, 0x10, R128 ;  /* 0x00000010f1801825 */ /* 0x001fca00078e0080 */
[----:B------:R1:W5:Y:S01]  /*1920*/  @P1 LDG.E.128 R100, desc[UR6][R128.64] ;  /* 0x0000000680641981 */ /* 0x000362000c1e1d00 */
[----:B--2---:R-:W-:-:S05]  /*1930*/  @P0 IMAD.WIDE.U32 R130, R241, 0x20, R130 ;  /* 0x00000020f1820825 */ /* 0x004fca00078e0082 */
[----:B------:R1:W5:Y:S04]  /*1940*/  @P0 LDG.E.128 R104, desc[UR6][R130.64] ;  /* 0x0000000682680981 */ /* 0x000368000c1e1d00 */
[----:B------:R1:W5:Y:S01]  /*1950*/  @P0 LDG.E.128 R108, desc[UR6][R130.64+0x10] ;  /* 0x00001006826c0981 */ /* 0x000362000c1e1d00 */
[----:B------:R-:W-:Y:S05]  /*1960*/  @!P1 BRA `(.L_x_16425) ;  /* 0x00000004001c9947 */ /* 0x000fea0003800000 */
[----:B-1---5:R-:W-:Y:S02]  /*1970*/  PRMT R129, R103, 0x7632, R129 ;  /* 0x0000763267817816 */ /* 0x022fe40000000081 */
        /* <DEDUP_REMOVED lines=41> */
.L_x_16426:
        /* <DEDUP_REMOVED lines=29> */
.L_x_16425:
[----:B------:R-:W-:Y:S05]  /*1de0*/  @!P0 BRA `(.L_x_16428) ;  /* 0x0000000000548947 */ /* 0x000fea0003800000 */
[C---:B-1---5:R-:W-:Y:S02]  /*1df0*/  PRMT R128, R132.reuse, 0x7632, R128 ;  /* 0x0000763284807816 */ /* 0x062fe40000000080 */
        /* <DEDUP_REMOVED lines=20> */
.L_x_16428:
[----:B-1---5:R-:W-:Y:S02]  /*1f40*/  PRMT R129, R132, 0x7632, R129 ;  /* 0x0000763284817816 */ /* 0x022fe40000000081 */
        /* <DEDUP_REMOVED lines=11> */
.L_x_16427:
        /* <DEDUP_REMOVED lines=56> */
.L_x_16430:
        /* <DEDUP_REMOVED lines=29> */
.L_x_16429:
        /* <DEDUP_REMOVED lines=22> */
.L_x_16432:
        /* <DEDUP_REMOVED lines=12> */
.L_x_16431:
        /* <DEDUP_REMOVED lines=56> */
.L_x_16434:
        /* <DEDUP_REMOVED lines=29> */
.L_x_16433:
        /* <DEDUP_REMOVED lines=22> */
.L_x_16436:
        /* <DEDUP_REMOVED lines=12> */
.L_x_16435:
        /* <DEDUP_REMOVED lines=14> */
[----:B------:R-:W-:Y:S05]  /*2fc0*/  @!P0 BRA `(.L_x_16438) ;  /* 0x0000000000a48947 */ /* 0x000fea0003800000 */
[----:B-1---5:R-:W-:Y:S02]  /*2fd0*/  PRMT R152, R156, 0x7632, R152 ;  /* 0x000076329c987816 */ /* 0x022fe40000000098 */
[----:B------:R-:W-:Y:S02]  /*2fe0*/  PRMT R160, R158, 0x7632, R160 ;  /* 0x000076329ea07816 */ /* 0x000fe400000000a0 */
[----:B------:R-:W-:Y:S02]  /*2ff0*/  SHF.L.U32 R156, R156, 0x10, RZ ;  /* 0x000000109c9c7819 */ /* 0x000fe400000006ff */
[----:B------:R-:W-:Y:S02]  /*3000*/  SHF.L.U32 R158, R158, 0x10, RZ ;  /* 0x000000109e9e7819 */ /* 0x000fe400000006ff */
[----:B------:R-:W-:Y:S02]  /*3010*/  SHF.L.U32 R155, R100, 0x10, RZ ;  /* 0x00000010649b7819 */ /* 0x000fe400000006ff */
[----:B------:R-:W-:-:S02]  /*3020*/  SHF.L.U32 R161, R102, 0x10, RZ ;  /* 0x0000001066a17819 */ /* 0x000fc400000006ff */
[----:B------:R-:W-:Y:S01]  /*3030*/  PRMT R154, R157, 0x7632, R154 ;  /* 0x000076329d9a7816 */ /* 0x000fe2000000009a */
[--C-:B------:R-:W-:Y:S01]  /*3040*/  FADD.FTZ R155, R155, R156.reuse ;  /* 0x0000009c9b9b7221 */ /* 0x100fe20000010000 */
[----:B------:R-:W-:Y:S01]  /*3050*/  PRMT R156, R101, 0x7632, R156 ;  /* 0x00007632659c7816 */ /* 0x000fe2000000009c */
[--C-:B------:R-:W-:Y:S01]  /*3060*/  FADD.FTZ R161, R161, R158.reuse ;  /* 0x0000009ea1a17221 */ /* 0x100fe20000010000 */
[----:B------:R-:W-:Y:S02]  /*3070*/  PRMT R158, R102, 0x7632, R158 ;  /* 0x00007632669e7816 */ /* 0x000fe4000000009e */
[----:B------:R-:W-:Y:S02]  /*3080*/  PRMT R162, R159, 0x7632, R162 ;  /* 0x000076329fa27816 */ /* 0x000fe400000000a2 */
[----:B------:R-:W-:Y:S02]  /*3090*/  PRMT R153, R100, 0x7632, R153 ;  /* 0x0000763264997816 */ /* 0x000fe40000000099 */
[----:B------:R-:W-:-:S02]  /*30a0*/  PRMT R165, R103, 0x7632, R165 ;  /* 0x0000763267a57816 */ /* 0x000fc400000000a5 */
[----:B------:R-:W-:Y:S02]  /*30b0*/  SHF.L.U32 R164, R159, 0x10, RZ ;  /* 0x000000109fa47819 */ /* 0x000fe400000006ff */
[----:B------:R-:W-:Y:S02]  /*30c0*/  SHF.L.U32 R157, R157, 0x10, RZ ;  /* 0x000000109d9d7819 */ /* 0x000fe400000006ff */
[----:B------:R-:W-:Y:S02]  /*30d0*/  SHF.L.U32 R166, R101, 0x10, RZ ;  /* 0x0000001065a67819 */ /* 0x000fe400000006ff */
[----:B------:R-:W-:Y:S02]  /*30e0*/  SHF.L.U32 R169, R103, 0x10, RZ ;  /* 0x0000001067a97819 */ /* 0x000fe400000006ff */
        /* <DEDUP_REMOVED lines=23> */
.L_x_16438:
[C---:B-1---5:R-:W-:Y:S02]  /*3260*/  PRMT R160, R156.reuse, 0x7632, R160 ;  /* 0x000076329ca07816 */ /* 0x062fe400000000a0 */
[----:B------:R-:W-:Y:S02]  /*3270*/  SHF.L.U32 R152, R156, 0x10, RZ ;  /* 0x000000109c987819 */ /* 0x000fe400000006ff */
[C---:B------:R-:W-:Y:S02]  /*3280*/  PRMT R161, R157.reuse, 0x7632, R161 ;  /* 0x000076329da17816 */ /* 0x040fe400000000a1 */
[----:B------:R-:W-:Y:S02]  /*3290*/  SHF.L.U32 R154, R157, 0x10, RZ ;  /* 0x000000109d9a7819 */ /* 0x000fe400000006ff */
[----:B------:R-:W-:Y:S02]  /*32a0*/  SHF.L.U32 R156, R158, 0x10, RZ ;  /* 0x000000109e9c7819 */ /* 0x000fe400000006ff */
        /* <DEDUP_REMOVED lines=23> */
[----:B------:R-:W-:Y:S01]  /*3420*/  SHF.L.U32 R159, R158, 0x10, RZ ;  /* 0x000000109e9f7819 */ /* 0x000fe200000006ff */
[----:B------:R-:W-:Y:S01]  /*3430*/  FADD.FTZ R158, R167, R166 ;  /* 0x000000a6a79e7221 */ /* 0x000fe20000010000 */
[----:B------:R-:W-:-:S03]  /*3440*/  FADD.FTZ R157, R164, R157 ;  /* 0x0000009da49d7221 */ /* 0x000fc60000010000 */
[----:B------:R-:W-:Y:S01]  /*3450*/  FADD.FTZ R159, R168, R159 ;  /* 0x0000009fa89f7221 */ /* 0x000fe20000010000 */
[----:B------:R-:W-:Y:S06]  /*3460*/  BRA `(.L_x_16439) ;  /* 0x0000000000887947 */ /* 0x000fec0003800000 */
.L_x_16437:
        /* <DEDUP_REMOVED lines=22> */
.L_x_16440:
        /* <DEDUP_REMOVED lines=12> */
.L_x_16439:
        /* <DEDUP_REMOVED lines=56> */
.L_x_16442:
        /* <DEDUP_REMOVED lines=33> */
.L_x_16441:
[----:B------:R-:W-:Y:S05]  /*3c20*/  @!P0 BRA `(.L_x_16444) ;  /* 0x0000000000548947 */ /* 0x000fea0003800000 */
[C---:B-1---5:R-:W-:Y:S02]  /*3c30*/  PRMT R160, R164.reuse, 0x7632, R160 ;  /* 0x00007632a4a07816 */ /* 0x062fe400000000a0 */
[----:B------:R-:W-:Y:S02]  /*3c40*/  SHF.L.U32 R161, R164, 0x10, RZ ;  /* 0x00000010a4a17819 */ /* 0x000fe400000006ff */
[----:B------:R-:W-:Y:S02]  /*3c50*/  PRMT R162, R165, 0x7632, R162 ;  /* 0x00007632a5a27816 */ /* 0x000fe400000000a2 */
[----:B------:R-:W-:Y:S02]  /*3c60*/  PRMT R163, R166, 0x7632, R163 ;  /* 0x00007632a6a37816 */ /* 0x000fe400000000a3 */
[----:B------:R-:W-:Y:S02]  /*3c70*/  PRMT R164, R167, 0x7632, R164 ;  /* 0x00007632a7a47816 */ /* 0x000fe400000000a4 */
        /* <DEDUP_REMOVED lines=16> */
.L_x_16444:
        /* <DEDUP_REMOVED lines=12> */
.L_x_16443:
        /* <DEDUP_REMOVED lines=15> */
[----:B-1---5:R-:W-:Y:S02]  /*3f30*/  SHF.L.U32 R171, R173, 0x10, RZ ;  /* 0x00000010adab7819 */ /* 0x022fe400000006ff */
[----:B------:R-:W-:Y:S02]  /*3f40*/  SHF.L.U32 R170, R101, 0x10, RZ ;  /* 0x0000001065aa7819 */ /* 0x000fe400000006ff */
[----:B------:R-:W-:Y:S02]  /*3f50*/  SHF.L.U32 R169, R172, 0x10, RZ ;  /* 0x00000010aca97819 */ /* 0x000fe400000006ff */
[----:B------:R-:W-:Y:S01]  /*3f60*/  SHF.L.U32 R168, R100, 0x10, RZ ;  /* 0x0000001064a87819 */ /* 0x000fe200000006ff */
[----:B------:R-:W-:Y:S01]  /*3f70*/  FADD.FTZ R171, R170, R171 ;  /* 0x000000abaaab7221 */ /* 0x000fe20000010000 */
[C---:B------:R-:W-:Y:S02]  /*3f80*/  PRMT R179, R174.reuse, 0x7632, R179 ;  /* 0x00007632aeb37816 */ /* 0x040fe400000000b3 */
[----:B------:R-:W-:Y:S01]  /*3f90*/  SHF.L.U32 R180, R174, 0x10, RZ ;  /* 0x00000010aeb47819 */ /* 0x000fe200000006ff */
[----:B------:R-:W-:Y:S01]  /*3fa0*/  FADD.FTZ R169, R168, R169 ;  /* 0x000000a9a8a97221 */ /* 0x000fe20000010000 */
[----:B------:R-:W-:-:S02]  /*3fb0*/  PRMT R170, R173, 0x7632, R170 ;  /* 0x00007632adaa7816 */ /* 0x000fc400000000aa */
[----:B------:R-:W-:Y:S02]  /*3fc0*/  PRMT R174, R101, 0x7632, R174 ;  /* 0x0000763265ae7816 */ /* 0x000fe400000000ae */
[----:B------:R-:W-:Y:S02]  /*3fd0*/  PRMT R172, R172, 0x7632, R172 ;  /* 0x00007632acac7816 */ /* 0x000fe400000000ac */
[----:B------:R-:W-:Y:S02]  /*3fe0*/  PRMT R168, R100, 0x7632, R168 ;  /* 0x0000763264a87816 */ /* 0x000fe400000000a8 */
[----:B------:R-:W-:Y:S02]  /*3ff0*/  SHF.L.U32 R170, R170, 0x10, RZ ;  /* 0x00000010aaaa7819 */ /* 0x000fe400000006ff */
[----:B------:R-:W-:Y:S02]  /*4000*/  SHF.L.U32 R177, R174, 0x10, RZ ;  /* 0x00000010aeb17819 */ /* 0x000fe400000006ff */
[----:B------:R-:W-:-:S02]  /*4010*/  SHF.L.U32 R172, R172, 0x10, RZ ;  /* 0x00000010acac7819 */ /* 0x000fc400000006ff */
[----:B------:R-:W-:Y:S01]  /*4020*/  SHF.L.U32 R173, R168, 0x10, RZ ;  /* 0x00000010a8ad7819 */ /* 0x000fe200000006ff */
[----:B------:R-:W-:Y:S01]  /*4030*/  FADD.FTZ R178, R170, R177 ;  /* 0x000000b1aab27221 */ /* 0x000fe20000010000 */
[----:B------:R-:W-:Y:S02]  /*4040*/  PRMT R174, R175, 0x7632, R174 ;  /* 0x00007632afae7816 */ /* 0x000fe400000000ae */
[----:B------:R-:W-:Y:S01]  /*4050*/  PRMT R168, R102, 0x7632, R168 ;  /* 0x0000763266a87816 */ /* 0x000fe200000000a8 */
[----:B------:R-:W-:Y:S01]  /*4060*/  FADD.FTZ R176, R172, R173 ;  /* 0x000000adacb07221 */ /* 0x000fe20000010000 */
[----:B------:R-:W-:Y:S02]  /*4070*/  PRMT R170, R103, 0x7632, R170 ;  /* 0x0000763267aa7816 */ /* 0x000fe400000000aa */
        /* <DEDUP_REMOVED lines=20> */
.L_x_16446:
[----:B-1---5:R-:W-:Y:S02]  /*41c0*/  SHF.L.U32 R168, R172, 0x10, RZ ;  /* 0x00000010aca87819 */ /* 0x022fe400000006ff */
[----:B------:R-:W-:Y:S02]  /*41d0*/  SHF.L.U32 R169, R100, 0x10, RZ ;  /* 0x0000001064a97819 */ /* 0x000fe400000006ff */
[----:B------:R-:W-:Y:S02]  /*41e0*/  SHF.L.U32 R170, R173, 0x10, RZ ;  /* 0x00000010adaa7819 */ /* 0x000fe400000006ff */
[----:B------:R-:W-:Y:S01]  /*41f0*/  SHF.L.U32 R171, R101, 0x10, RZ ;  /* 0x0000001065ab7819 */ /* 0x000fe200000006ff */
[----:B------:R-:W-:Y:S01]  /*4200*/  FADD.FTZ R168, R169, R168 ;  /* 0x000000a8a9a87221 */ /* 0x000fe20000010000 */
[----:B------:R-:W-:Y:S02]  /*4210*/  PRMT R172, R172, 0x7632, R172 ;  /* 0x00007632acac7816 */ /* 0x000fe400000000ac */
[----:B------:R-:W-:Y:S01]  /*4220*/  PRMT R169, R100, 0x7632, R169 ;  /* 0x0000763264a97816 */ /* 0x000fe200000000a9 */
[----:B------:R-:W-:Y:S01]  /*4230*/  FADD.FTZ R170, R171, R170 ;  /* 0x000000aaabaa7221 */ /* 0x000fe20000010000 */
[----:B------:R-:W-:-:S02]  /*4240*/  PRMT R173, R173, 0x7632, R173 ;  /* 0x00007632adad7816 */ /* 0x000fc400000000ad */
[----:B------:R-:W-:Y:S02]  /*4250*/  PRMT R171, R101, 0x7632, R171 ;  /* 0x0000763265ab7816 */ /* 0x000fe400000000ab */
[C---:B------:R-:W-:Y:S02]  /*4260*/  PRMT R176, R174.reuse, 0x7632, R176 ;  /* 0x00007632aeb07816 */ /* 0x040fe400000000b0 */
[----:B------:R-:W-:Y:S02]  /*4270*/  SHF.L.U32 R177, R174, 0x10, RZ ;  /* 0x00000010aeb17819 */ /* 0x000fe400000006ff */
        /* <DEDUP_REMOVED lines=17> */
[----:B------:R-:W-:Y:S02]  /*4390*/  FADD.FTZ R172, R172, R177 ;  /* 0x000000b1acac7221 */ /* 0x000fe40000010000 */
[----:B------:R-:W-:-:S02]  /*43a0*/  FADD.FTZ R174, R178, R179 ;  /* 0x000000b3b2ae7221 */ /* 0x000fc40000010000 */
[----:B------:R-:W-:Y:S01]  /*43b0*/  FADD.FTZ R175, R180, R175 ;  /* 0x000000afb4af7221 */ /* 0x000fe20000010000 */
[----:B------:R-:W-:Y:S06]  /*43c0*/  BRA `(.L_x_16447) ;  /* 0x0000000000887947 */ /* 0x000fec0003800000 */
.L_x_16445:
        /* <DEDUP_REMOVED lines=22> */
.L_x_16448:
        /* <DEDUP_REMOVED lines=12> */
.L_x_16447:
[----:B------:R-:W0:Y:S01]  /*45f0*/  @P1 LDC.64 R178, c[0x0][0x398] ;  /* 0x0000e600ffb21b82 */ /* 0x000e220000000a00 */
[----:B------:R-:W-:Y:S01]  /*4600*/  IADD3 R248, PT, PT, R244, 0x100, RZ ;  /* 0x00000100f4f87810 */ /* 0x000fe20007ffe0ff */
[----:B------:R-:W-:-:S06]  /*4610*/  IMAD.WIDE.U32 R180, R247, 0x20, R250 ;  /* 0x00000020f7b47825 */ /* 0x000fcc00078e00fa */
[----:B------:R-:W1:Y:S01]  /*4620*/  @P0 LDC.64 R176, c[0x0][0x3a0] ;  /* 0x0000e800ffb00b82 */ /* 0x000e620000000a00 */
[C---:B------:R-:W-:Y:S01]  /*4630*/  IMAD.WIDE.U32 R184, R248.reuse, 0x10, R188 ;  /* 0x00000010f8b87825 */ /* 0x040fe200078e00bc */
[----:B------:R2:W-:Y:S04]  /*4640*/  STG.E.128 desc[UR6][R180.64], R168 ;  /* 0x000000a8b4007986 */ /* 0x0005e8000c101d06 */
[----:B------:R2:W-:Y:S04]  /*4650*/  STG.E.128 desc[UR6][R180.64+0x10], R172 ;  /* 0x000010acb4007986 */ /* 0x0005e8000c101d06 */
[----:B------:R-:W5:Y:S01]  /*4660*/  LDG.E.128 R184, desc[UR6][R184.64] ;  /* 0x00000006b8b87981 */ /* 0x000f62000c1e1d00 */
[----:B0-----:R-:W-:-:S05]  /*4670*/  @P1 IMAD.WIDE.U32 R178, R248, 0x10, R178 ;  /* 0x00000010f8b21825 */ /* 0x001fca00078e00b2 */
[----:B------:R2:W5:Y:S01]  /*4680*/  @P1 LDG.E.128 R100, desc[UR6][R178.64] ;  /* 0x00000006b2641981 */ /* 0x000562000c1e1d00 */
[----:B-1----:R-:W-:-:S05]  /*4690*/  @P0 IMAD.WIDE.U32 R176, R248, 0x20, R176 ;  /* 0x00000020f8b00825 */ /* 0x002fca00078e00b0 */
[----:B------:R2:W5:Y:S04]  /*46a0*/  @P0 LDG.E.128 R104, desc[UR6][R176.64] ;  /* 0x00000006b0680981 */ /* 0x000568000c1e1d00 */
[----:B------:R2:W5:Y:S01]  /*46b0*/  @P0 LDG.E.128 R108, desc[UR6][R176.64+0x10] ;  /* 0x00001006b06c0981 */ /* 0x000562000c1e1d00 */
[----:B------:R-:W-:Y:S05]  /*46c0*/  @!P1 BRA `(.L_x_16449) ;  /* 0x00000004002c9947 */ /* 0x000fea0003800000 */
[----:B------:R-:W-:Y:S05]  /*46d0*/  @!P0 BRA `(.L_x_16450) ;  /* 0x0000000000a48947 */ /* 0x000fea0003800000 */
[----:B--2--5:R-:W-:Y:S02]  /*46e0*/  PRMT R176, R184, 0x7632, R176 ;  /* 0x00007632b8b07816 */ /* 0x024fe400000000b0 */
        /* <DEDUP_REMOVED lines=9> */
[----:B------:R-:W-:Y:S02]  /*4780*/  SHF.L.U32 R177, R177, 0x10, RZ ;  /* 0x00000010b1b17819 */ /* 0x000fe400000006ff */
[----:B------:R-:W-:Y:S02]  /*4790*/  SHF.L.U32 R252, R178, 0x10, RZ ;  /* 0x00000010b2fc7819 */ /* 0x000fe400000006ff */
[----:B------:R-:W-:Y:S01]  /*47a0*/  PRMT R178, R102, 0x7632, R178 ;  /* 0x0000763266b27816 */ /* 0x000fe200000000b2 */
[----:B------:R-:W-:Y:S01]  /*47b0*/  FADD.FTZ R194, R176, R177 ;  /* 0x000000b1b0c27221 */ /* 0x000fe20000010000 */
[----:B------:R-:W-:-:S02]  /*47c0*/  SHF.L.U32 R185, R185, 0x10, RZ ;  /* 0x00000010b9b97819 */ /* 0x000fc400000006ff */
[----:B------:R-:W-:Y:S02]  /*47d0*/  SHF.L.U32 R179, R178, 0x10, RZ ;  /* 0x00000010b2b37819 */ /* 0x000fe400000006ff */
[----:B------:R-:W-:Y:S02]  /*47e0*/  SHF.L.U32 R176, R101, 0x10, RZ ;  /* 0x0000001065b07819 */ /* 0x000fe400000006ff */
[----:B------:R-:W-:Y:S01]  /*47f0*/  PRMT R181, R103, 0x7632, R181 ;  /* 0x0000763267b57816 */ /* 0x000fe200000000b5 */
        /* <DEDUP_REMOVED lines=23> */
.L_x_16450:
[----:B--2--5:R-:W-:Y:S02]  /*4970*/  PRMT R177, R184, 0x7632, R177 ;  /* 0x00007632b8b17816 */ /* 0x024fe400000000b1 */
        /* <DEDUP_REMOVED lines=8> */
[----:B------:R-:W-:Y:S02]  /*4a00*/  PRMT R178, R102, 0x7632, R178 ;  /* 0x0000763266b27816 */ /* 0x000fe400000000b2 */
[----:B------:R-:W-:Y:S02]  /*4a10*/  SHF.L.U32 R191, R179, 0x10, RZ ;  /* 0x00000010b3bf7819 */ /* 0x000fe400000006ff */
[----:B------:R-:W-:Y:S02]  /*4a20*/  SHF.L.U32 R176, R176, 0x10, RZ ;  /* 0x00000010b0b07819 */ /* 0x000fe400000006ff */
[----:B------:R-:W-:Y:S02]  /*4a30*/  PRMT R179, R103, 0x7632, R179 ;  /* 0x0000763267b37816 */ /* 0x000fe400000000b3 */
[----:B------:R-:W-:-:S02]  /*4a40*/  SHF.L.U32 R178, R178, 0x10, RZ ;  /* 0x00000010b2b27819 */ /* 0x000fc400000006ff */
[----:B------:R-:W-:Y:S02]  /*4a50*/  PRMT R180, R187, 0x7632, R180 ;  /* 0x00007632bbb47816 */ /* 0x000fe400000000b4 */
[----:B------:R-:W-:Y:S01]  /*4a60*/  SHF.L.U32 R183, R179, 0x10, RZ ;  /* 0x00000010b3b77819 */ /* 0x000fe200000006ff */
[----:B------:R-:W-:Y:S01]  /*4a70*/  FADD.FTZ R179, R181, R176 ;  /* 0x000000b0b5b37221 */ /* 0x000fe20000010000 */
[----:B------:R-:W-:Y:S01]  /*4a80*/  FADD.FTZ R181, R191, R178 ;  /* 0x000000b2bfb57221 */ /* 0x000fe20000010000 */
        /* <DEDUP_REMOVED lines=15> */
.L_x_16449:
[----:B------:R-:W-:Y:S05]  /*4b80*/  @!P0 BRA `(.L_x_16452) ;  /* 0x0000000000548947 */ /* 0x000fea0003800000 */
[----:B--2--5:R-:W-:Y:S02]  /*4b90*/  PRMT R176, R184, 0x7632, R176 ;  /* 0x00007632b8b07816 */ /* 0x024fe400000000b0 */
[----:B------:R-:W-:Y:S02]  /*4ba0*/  PRMT R178, R185, 0x7632, R178 ;  /* 0x00007632b9b27816 */ /* 0x000fe400000000b2 */
[----:B------:R-:W-:Y:S02]  /*4bb0*/  PRMT R179, R186, 0x7632, R179 ;  /* 0x00007632bab37816 */ /* 0x000fe400000000b3 */
[----:B------:R-:W-:Y:S02]  /*4bc0*/  PRMT R180, R187, 0x7632, R180 ;  /* 0x00007632bbb47816 */ /* 0x000fe400000000b4 */
        /* <DEDUP_REMOVED lines=17> */
.L_x_16452:
        /* <DEDUP_REMOVED lines=12> */
.L_x_16451:
[----:B------:R-:W0:Y:S01]  /*4da0*/  @P0 LDC.64 R184, c[0x0][0x3a0] ;  /* 0x0000e800ffb80b82 */ /* 0x000e220000000a00 */
[----:B------:R-:W-:Y:S01]  /*4db0*/  IADD3 R249, PT, PT, R244, 0x120, RZ ;  /* 0x00000120f4f97810 */ /* 0x000fe20007ffe0ff */
[----:B------:R-:W-:-:S05]  /*4dc0*/  IMAD.WIDE.U32 R192, R248, 0x20, R250 ;  /* 0x00000020f8c07825 */ /* 0x000fca00078e00fa */
[----:B------:R1:W-:Y:S01]  /*4dd0*/  STG.E.128 desc[UR6][R192.64], R176 ;  /* 0x000000b0c0007986 */ /* 0x0003e2000c101d06 */
[----:B------:R-:W2:Y:S03]  /*4de0*/  @P1 LDC.64 R186, c[0x0][0x398] ;  /* 0x0000e600ffba1b82 */ /* 0x000ea60000000a00 */
[----:B------:R1:W-:Y:S01]  /*4df0*/  STG.E.128 desc[UR6][R192.64+0x10], R180 ;  /* 0x000010b4c0007986 */ /* 0x0003e2000c101d06 */
[----:B0-----:R-:W-:-:S04]  /*4e00*/  @P0 IMAD.WIDE.U32 R194, R249, 0x20, R184 ;  /* 0x00000020f9c20825 */ /* 0x001fc800078e00b8 */
[C---:B------:R-:W-:Y:S01]  /*4e10*/  IMAD.WIDE.U32 R184, R249.reuse, 0x10, R188 ;  /* 0x00000010f9b87825 */ /* 0x040fe200078e00bc */
[----:B------:R1:W5:Y:S03]  /*4e20*/  @P0 LDG.E.128 R104, desc[UR6][R194.64] ;  /* 0x00000006c2680981 */ /* 0x000366000c1e1d00 */
[----:B--2---:R-:W-:Y:S01]  /*4e30*/  @P1 IMAD.WIDE.U32 R190, R249, 0x10, R186 ;  /* 0x00000010f9be1825 */ /* 0x004fe200078e00ba */
[----:B------:R1:W5:Y:S04]  /*4e40*/  @P0 LDG.E.128 R108, desc[UR6][R194.64+0x10] ;  /* 0x00001006c26c0981 */ /* 0x000368000c1e1d00 */
[----:B------:R1:W5:Y:S04]  /*4e50*/  @P1 LDG.E.128 R100, desc[UR6][R190.64] ;  /* 0x00000006be641981 */ /* 0x000368000c1e1d00 */
[----:B------:R-:W5:Y:S01]  /*4e60*/  LDG.E.128 R184, desc[UR6][R184.64] ;  /* 0x00000006b8b87981 */ /* 0x000f62000c1e1d00 */
[----:B------:R-:W-:Y:S05]  /*4e70*/  @!P1 BRA `(.L_x_16453) ;  /* 0x00000004002c9947 */ /* 0x000fea0003800000 */
[----:B------:R-:W-:Y:S05]  /*4e80*/  @!P0 BRA `(.L_x_16454) ;  /* 0x0000000000a48947 */ /* 0x000fea0003800000 */
[----:B-1---5:R-:W-:Y:S02]  /*4e90*/  PRMT R190, R185, 0x7632, R190 ;  /* 0x00007632b9be7816 */ /* 0x022fe400000000be */
        /* <DEDUP_REMOVED lines=8> */
[----:B------:R-:W-:Y:S01]  /*4f20*/  FADD.FTZ R191, R107, R191 ;  /* 0x000000bf6bbf7221 */ /* 0x000fe20000010000 */
[----:B------:R-:W-:Y:S02]  /*4f30*/  SHF.L.U32 R190, R190, 0x10, RZ ;  /* 0x00000010bebe7819 */ /* 0x000fe400000006ff */
[----:B------:R-:W-:Y:S02]  /*4f40*/  SHF.L.U32 R189, R188, 0x10, RZ ;  /* 0x00000010bcbd7819 */ /* 0x000fe400000006ff */
        /* <DEDUP_REMOVED lines=8> */
[--C-:B------:R-:W-:Y:S01]  /*4fd0*/  FADD.FTZ R189, R189, R188.reuse ;  /* 0x000000bcbdbd7221 */ /* 0x100fe20000010000 */
[C---:B------:R-:W-:Y:S02]  /*4fe0*/  PRMT R188, R186.reuse, 0x7632, R188 ;  /* 0x00007632babc7816 */ /* 0x040fe400000000bc */
        /* <DEDUP_REMOVED lines=8> */
[----:B------:R-:W-:-:S02]  /*5070*/  SHF.L.U32 R187, R187, 0x10, RZ ;  /* 0x00000010bbbb7819 */ /* 0x000fc400000006ff */
[----:B------:R-:W-:Y:S01]  /*5080*/  SHF.L.U32 R188, R188, 0x10, RZ ;  /* 0x00000010bcbc7819 */ /* 0x000fe200000006ff */
[----:B------:R-:W-:Y:S01]  /*5090*/  FADD.FTZ R192, R108, R186 ;  /* 0x000000ba6cc07221 */ /* 0x000fe20000010000 */
[----:B------:R-:W-:-:S03]  /*50a0*/  SHF.L.U32 R184, R103, 0x10, RZ ;  /* 0x0000001067b87819 */ /* 0x000fc600000006ff */
[----:B------:R-:W-:Y:S01]  /*50b0*/  FADD.FTZ R193, R193, R188 ;  /* 0x000000bcc1c17221 */ /* 0x000fe20000010000 */
[----:B------:R-:W-:Y:S01]  /*50c0*/  FADD.FTZ R188, R104, R195 ;  /* 0x000000c368bc7221 */ /* 0x000fe20000010000 */
[----:B------:R-:W-:Y:S01]  /*50d0*/  FADD.FTZ R187, R184, R187 ;  /* 0x000000bbb8bb7221 */ /* 0x000fe20000010000 */
[----:B------:R-:W-:Y:S01]  /*50e0*/  FADD.FTZ R195, R111, R252 ;  /* 0x000000fc6fc37221 */ /* 0x000fe20000010000 */
[----:B------:R-:W-:Y:S02]  /*50f0*/  FADD.FTZ R193, R109, R193 ;  /* 0x000000c16dc17221 */ /* 0x000fe40000010000 */
[----:B------:R-:W-:Y:S01]  /*5100*/  FADD.FTZ R194, R110, R187 ;  /* 0x000000bb6ec27221 */ /* 0x000fe20000010000 */
[----:B------:R-:W-:Y:S06]  /*5110*/  BRA `(.L_x_16455) ;  /* 0x00000004000c7947 */ /* 0x000fec0003800000 */
.L_x_16454:
[----:B-----5:R-:W-:Y:S02]  /*5120*/  PRMT R188, R184, 0x7632, R188 ;  /* 0x00007632b8bc7816 */ /* 0x020fe400000000bc */
[----:B-1----:R-:W-:Y:S02]  /*5130*/  PRMT R190, R185, 0x7632, R190 ;  /* 0x00007632b9be7816 */ /* 0x002fe400000000be */
[----:B------:R-:W-:Y:S02]  /*5140*/  SHF.L.U32 R193, R188, 0x10, RZ ;  /* 0x00000010bcc17819 */ /* 0x000fe400000006ff */
[----:B------:R-:W-:Y:S02]  /*5150*/  PRMT R189, R101, 0x7632, R189 ;  /* 0x0000763265bd7816 */ /* 0x000fe400000000bd */
[----:B------:R-:W-:Y:S02]  /*5160*/  PRMT R188, R100, 0x7632, R188 ;  /* 0x0000763264bc7816 */ /* 0x000fe400000000bc */
[----:B------:R-:W-:-:S02]  /*5170*/  SHF.L.U32 R190, R190, 0x10, RZ ;  /* 0x00000010bebe7819 */ /* 0x000fc400000006ff */
[----:B------:R-:W-:Y:S02]  /*5180*/  SHF.L.U32 R191, R189, 0x10, RZ ;  /* 0x00000010bdbf7819 */ /* 0x000fe400000006ff */
[----:B------:R-:W-:Y:S02]  /*5190*/  SHF.L.U32 R188, R188, 0x10, RZ ;  /* 0x00000010bcbc7819 */ /* 0x000fe400000006ff */
[----:B------:R-:W-:Y:S01]  /*51a0*/  PRMT R192, R187, 0x7632, R192 ;  /* 0x00007632bbc07816 */ /* 0x000fe200000000c0 */
[----:B------:R-:W-:Y:S01]  /*51b0*/  FADD.FTZ R191, R190, R191 ;  /* 0x000000bfbebf7221 */ /* 0x000fe20000010000 */
[----:B------:R-:W-:Y:S01]  /*51c0*/  PRMT R190, R103, 0x7632, R190 ;  /* 0x0000763267be7816 */ /* 0x000fe200000000be */
[--C-:B------:R-:W-:Y:S01]  /*51d0*/  FADD.FTZ R189, R193, R188.reuse ;  /* 0x000000bcc1bd7221 */ /* 0x100fe20000010000 */
[----:B------:R-:W-:Y:S02]  /*51e0*/  PRMT R188, R186, 0x7632, R188 ;  /* 0x00007632babc7816 */ /* 0x000fe400000000bc */
[----:B------:R-:W-:-:S02]  /*51f0*/  SHF.L.U32 R195, R192, 0x10, RZ ;  /* 0x00000010c0c37819 */ /* 0x000fc400000006ff */
[----:B------:R-:W-:Y:S02]  /*5200*/  SHF.L.U32 R190, R190, 0x10, RZ ;  /* 0x00000010bebe7819 */ /* 0x000fe400000006ff */
[----:B------:R-:W-:Y:S02]  /*5210*/  SHF.L.U32 R193, R188, 0x10, RZ ;  /* 0x00000010bcc17819 */ /* 0x000fe400000006ff */
[----:B------:R-:W-:Y:S01]  /*5220*/  PRMT R188, R102, 0x7632, R188 ;  /* 0x0000763266bc7816 */ /* 0x000fe200000000bc */
[----:B------:R-:W-:Y:S01]  /*5230*/  FADD.FTZ R195, R195, R190 ;  /* 0x000000bec3c37221 */ /* 0x000fe20000010000 */
        /* <DEDUP_REMOVED lines=11> */
[----:B------:R-:W-:Y:S01]  /*52f0*/  SHF.L.U32 R194, R103, 0x10, RZ ;  /* 0x0000001067c27819 */ /* 0x000fe200000006ff */
[----:B------:R-:W-:-:S04]  /*5300*/  FADD.FTZ R192, R185, R186 ;  /* 0x000000bab9c07221 */ /* 0x000fc80000010000 */
[----:B------:R-:W-:Y:S01]  /*5310*/  FADD.FTZ R194, R194, R187 ;  /* 0x000000bbc2c27221 */ /* 0x000fe20000010000 */
[----:B------:R-:W-:Y:S06]  /*5320*/  BRA `(.L_x_16455) ;  /* 0x0000000000887947 */ /* 0x000fec0003800000 */
.L_x_16453:
[----:B------:R-:W-:Y:S05]  /*5330*/  @!P0 BRA `(.L_x_16456) ;  /* 0x0000000000548947 */ /* 0x000fea0003800000 */
[C---:B-----5:R-:W-:Y:S02]  /*5340*/  PRMT R252, R184.reuse, 0x7632, R252 ;  /* 0x00007632b8fc7816 */ /* 0x060fe400000000fc */
[----:B------:R-:W-:Y:S02]  /*5350*/  SHF.L.U32 R189, R184, 0x10, RZ ;  /* 0x00000010b8bd7819 */ /* 0x000fe400000006ff */
[----:B-1----:R-:W-:Y:S02]  /*5360*/  PRMT R193, R185, 0x7632, R193 ;  /* 0x00007632b9c17816 */ /* 0x002fe400000000c1 */
[C---:B------:R-:W-:Y:S02]  /*5370*/  PRMT R184, R186.reuse, 0x7632, R184 ;  /* 0x00007632bab87816 */ /* 0x040fe400000000b8 */
[----:B------:R-:W-:Y:S02]  /*5380*/  PRMT R188, R187, 0x7632, R188 ;  /* 0x00007632bbbc7816 */ /* 0x000fe400000000bc */
        /* <DEDUP_REMOVED lines=16> */
.L_x_16456:
[----:B-----5:R-:W-:Y:S02]  /*5490*/  PRMT R189, R184, 0x7632, R189 ;  /* 0x00007632b8bd7816 */ /* 0x020fe400000000bd */
[----:B-1----:R-:W-:Y:S02]  /*54a0*/  PRMT R191, R185, 0x7632, R191 ;  /* 0x00007632b9bf7816 */ /* 0x002fe400000000bf */
        /* <DEDUP_REMOVED lines=10> */
.L_x_16455:
[----:B------:R-:W-:Y:S01]  /*5550*/  FADD.FTZ R184, RZ, R112 ;  /* 0x00000070ffb87221 */ /* 0x000fe20000010000 */
[----:B------:R-:W0:Y:S01]  /*5560*/  S2R R186, SR_TID.X ;  /* 0x0000000000ba7919 */ /* 0x000e220000002100 */
[----:B------:R-:W-:Y:S01]  /*5570*/  IMAD.WIDE.U32 R250, R249, 0x20, R250 ;  /* 0x00000020f9fa7825 */ /* 0x000fe200078e00fa */
[----:B------:R-:W-:-:S03]  /*5580*/  UMOV UR11, 0xffffffff ;  /* 0xffffffff000b7882 */ /* 0x000fc60000000000 */
[----:B------:R-:W-:Y:S01]  /*5590*/  FADD.FTZ R185, R184, R113 ;  /* 0x00000071b8b97221 */ /* 0x000fe20000010000 */
[----:B------:R1:W-:Y:S03]  /*55a0*/  STG.E.128 desc[UR6][R250.64], R188 ;  /* 0x000000bcfa007986 */ /* 0x0003e6000c101d06 */
[----:B------:R-:W-:Y:S01]  /*55b0*/  FADD.FTZ R184, R185, R114 ;  /* 0x00000072b9b87221 */ /* 0x000fe20000010000 */
[----:B------:R1:W-:Y:S03]  /*55c0*/  STG.E.128 desc[UR6][R250.64+0x10], R192 ;  /* 0x000010c0fa007986 */ /* 0x0003e6000c101d06 */
        /* <DEDUP_REMOVED lines=78> */
[----:B-1----:R-:W-:Y:S06]  /*5ab0*/  BRA.DIV UR11, `(.L_x_16457) ;  /* 0x0000002a0ba47947 */ /* 0x002fec000b800000 */
        /* <DEDUP_REMOVED lines=181> */
.L_x_16470:
[----:B01----:R-:W-:Y:S01]  /*6610*/  FADD.FTZ R252, R252, R184 ;  /* 0x000000b8fcfc7221 */ /* 0x003fe20000010000 */
[----:B------:R-:W-:Y:S01]  /*6620*/  FMUL.FTZ R250, R186, R186 ;  /* 0x000000babafa7220 */ /* 0x000fe20000410000 */
[----:B------:R-:W0:Y:S01]  /*6630*/  @!P0 LDC.64 R184, c[0x0][0x3c0] ;  /* 0x0000f000ffb88b82 */ /* 0x000e220000000a00 */
[----:B------:R-:W-:Y:S01]  /*6640*/  ISETP.NE.AND P2, PT, RZ, UR9, PT ;  /* 0x00000009ff007c0c */ /* 0x000fe2000bf45270 */
[----:B------:R-:W-:Y:S01]  /*6650*/  FFMA.FTZ R187, R252, R187, UR10 ;  /* 0x0000000afcbb7e23 */ /* 0x000fe200080100bb */
[----:B------:R-:W-:Y:S02]  /*6660*/  SHF.L.U32 R252, R209, 0x10, RZ ;  /* 0x00000010d1fc7819 */ /* 0x000fe400000006ff */
[----:B------:R-:W-:Y:S02]  /*6670*/  FSEL R250, R250, RZ, P2 ;  /* 0x000000fffafa7208 */ /* 0x000fe40001000000 */
[----:B------:R-:W-:-:S03]  /*6680*/  FSEL R251, R186, RZ, !P2 ;  /* 0x000000ffbafb7208 */ /* 0x000fc60005000000 */
[----:B------:R-:W-:Y:S02]  /*6690*/  FADD.FTZ R250, R187, R250 ;  /* 0x000000fabbfa7221 */ /* 0x000fe40000010000 */
[C---:B------:R-:W-:Y:S01]  /*66a0*/  FADD.FTZ R187, -R251.reuse, R112 ;  /* 0x00000070fbbb7221 */ /* 0x040fe20000010100 */
[C---:B------:R-:W-:Y:S01]  /*66b0*/  FADD.FTZ R113, -R251.reuse, R113 ;  /* 0x00000071fb717221 */ /* 0x040fe20000010100 */
[C---:B------:R-:W-:Y:S01]  /*66c0*/  FADD.FTZ R115, -R251.reuse, R115 ;  /* 0x00000073fb737221 */ /* 0x040fe20000010100 */
[C---:B------:R-:W-:Y:S01]  /*66d0*/  FADD.FTZ R117, -R251.reuse, R117 ;  /* 0x00000075fb757221 */ /* 0x040fe20000010100 */
[----:B------:R-:W1:Y:S01]  /*66e0*/  MUFU.RSQ R250, R250 ;  /* 0x000000fa00fa7308 */ /* 0x000e620000001400 */
[C---:B------:R-:W-:Y:S01]  /*66f0*/  FADD.FTZ R119, -R251.reuse, R119 ;  /* 0x00000077fb777221 */ /* 0x040fe20000010100 */
[C---:B------:R-:W-:Y:S01]  /*6700*/  FADD.FTZ R173, -R251.reuse, R173 ;  /* 0x000000adfbad7221 */ /* 0x040fe20000010100 */
[C---:B------:R-:W-:Y:S01]  /*6710*/  FADD.FTZ R175, -R251.reuse, R175 ;  /* 0x000000affbaf7221 */ /* 0x040fe20000010100 */
[C---:B------:R-:W-:Y:S01]  /*6720*/  FADD.FTZ R177, -R251.reuse, R177 ;  /* 0x000000b1fbb17221 */ /* 0x040fe20000010100 */
        /* <DEDUP_REMOVED lines=12> */
[----:B-1----:R-:W-:Y:S01]  /*67f0*/  FMUL.FTZ R112, R250, R187 ;  /* 0x000000bbfa707220 */ /* 0x002fe20000410000 */
[----:B------:R-:W-:Y:S01]  /*6800*/  SHF.L.U32 R187, R20, 0x10, RZ ;  /* 0x0000001014bb7819 */ /* 0x000fe200000006ff */
[C---:B------:R-:W-:Y:S01]  /*6810*/  FMUL.FTZ R113, R250.reuse, R113 ;  /* 0x00000071fa717220 */ /* 0x040fe20000410000 */
[C---:B------:R-:W-:Y:S01]  /*6820*/  FMUL.FTZ R115, R250.reuse, R115 ;  /* 0x00000073fa737220 */ /* 0x040fe20000410000 */
[C---:B------:R-:W-:Y:S01]  /*6830*/  FMUL.FTZ R117, R250.reuse, R117 ;  /* 0x00000075fa757220 */ /* 0x040fe20000410000 */
[C---:B------:R-:W-:Y:S01]  /*6840*/  FMUL.FTZ R119, R250.reuse, R119 ;  /* 0x00000077fa777220 */ /* 0x040fe20000410000 */
[C---:B------:R-:W-:Y:S01]  /*6850*/  FMUL.FTZ R173, R250.reuse, R173 ;  /* 0x000000adfaad7220 */ /* 0x040fe20000410000 */
[----:B------:R-:W-:Y:S01]  /*6860*/  FMUL.FTZ R175, R250, R175 ;  /* 0x000000affaaf7220 */ /* 0x000fe20000410000 */
[----:B0-----:R-:W0:Y:S01]  /*6870*/  @!P0 LDC.64 R184, c[0x0][0x3c8] ;  /* 0x0000f200ffb88b82 */ /* 0x001e220000000a00 */
[----:B------:R-:W-:Y:S01]  /*6880*/  SHF.L.U32 R186, R60, 0x10, RZ ;  /* 0x000000103cba7819 */ /* 0x000fe200000006ff */
[C---:B------:R-:W-:Y:S01]  /*6890*/  FMUL.FTZ R179, R250.reuse, R179 ;  /* 0x000000b3fab37220 */ /* 0x040fe20000410000 */
[C---:B------:R-:W-:Y:S01]  /*68a0*/  FMUL.FTZ R181, R250.reuse, R181 ;  /* 0x000000b5fab57220 */ /* 0x040fe20000410000 */
[----:B------:R-:W-:Y:S01]  /*68b0*/  FMUL.FTZ R183, R250, R183 ;  /* 0x000000b7fab77220 */ /* 0x000fe20000410000 */
[C---:B------:R-:W-:Y:S01]  /*68c0*/  FADD.FTZ R127, -R251.reuse, R127 ;  /* 0x0000007ffb7f7221 */ /* 0x040fe20000010100 */
[----:B------:R-:W-:Y:S01]  /*68d0*/  FFMA.FTZ R112, R112, R187, R186 ;  /* 0x000000bb70707223 */ /* 0x000fe200000100ba */
[----:B------:R-:W-:Y:S01]  /*68e0*/  SHF.L.U32 R186, R210, 0x10, RZ ;  /* 0x00000010d2ba7819 */ /* 0x000fe200000006ff */
[C---:B------:R-:W-:Y:S01]  /*68f0*/  FADD.FTZ R129, -R251.reuse, R129 ;  /* 0x00000081fb817221 */ /* 0x040fe20000010100 */
[----:B------:R-:W-:Y:S01]  /*6900*/  SHF.L.U32 R187, R62, 0x10, RZ ;  /* 0x000000103ebb7819 */ /* 0x000fe200000006ff */
        /* <DEDUP_REMOVED lines=15> */
[C---:B------:R-:W-:Y:S01]  /*6a00*/  FMUL.FTZ R151, R250.reuse, R151 ;  /* 0x00000097fa977220 */ /* 0x040fe20000410000 */
[C---:B------:R-:W-:Y:S01]  /*6a10*/  FADD.FTZ R159, -R251.reuse, R159 ;  /* 0x0000009ffb9f7221 */ /* 0x040fe20000010100 */
[C---:B------:R-:W-:Y:S01]  /*6a20*/  FADD.FTZ R161, -R251.reuse, R161 ;  /* 0x000000a1fba17221 */ /* 0x040fe20000010100 */
[C---:B------:R-:W-:Y:S01]  /*6a30*/  FADD.FTZ R163, -R251.reuse, R163 ;  /* 0x000000a3fba37221 */ /* 0x040fe20000010100 */
[----:B------:R0:W-:Y:S01]  /*6a40*/  @!P0 STG.E desc[UR6][R184.64], R250 ;  /* 0x000000fab8008986 */ /* 0x0001e2000c101906 */
[C---:B------:R-:W-:Y:S01]  /*6a50*/  FMUL.FTZ R159, R250.reuse, R159 ;  /* 0x0000009ffa9f7220 */ /* 0x040fe20000410000 */
[C---:B------:R-:W-:Y:S01]  /*6a60*/  FADD.FTZ R165, -R251.reuse, R165 ;  /* 0x000000a5fba57221 */ /* 0x040fe20000010100 */
[C---:B------:R-:W-:Y:S01]  /*6a70*/  FADD.FTZ R167, -R251.reuse, R167 ;  /* 0x000000a7fba77221 */ /* 0x040fe20000010100 */
[C---:B------:R-:W-:Y:S01]  /*6a80*/  FADD.FTZ R169, -R251.reuse, R169 ;  /* 0x000000a9fba97221 */ /* 0x040fe20000010100 */
[----:B------:R-:W-:Y:S01]  /*6a90*/  FADD.FTZ R171, -R251, R171 ;  /* 0x000000abfbab7221 */ /* 0x000fe20000010100 */
[C---:B------:R-:W-:Y:S01]  /*6aa0*/  FMUL.FTZ R165, R250.reuse, R165 ;  /* 0x000000a5faa57220 */ /* 0x040fe20000410000 */
[C---:B------:R-:W-:Y:S01]  /*6ab0*/  FMUL.FTZ R167, R250.reuse, R167 ;  /* 0x000000a7faa77220 */ /* 0x040fe20000410000 */
[----:B0-----:R-:W-:Y:S01]  /*6ac0*/  FFMA.FTZ R185, R113, R186, R252 ;  /* 0x000000ba71b97223 */ /* 0x001fe200000100fc */
[----:B------:R-:W-:Y:S01]  /*6ad0*/  FADD.FTZ R113, -R251, R114 ;  /* 0x00000072fb717221 */ /* 0x000fe20000010100 */
[----:B------:R-:W-:Y:S01]  /*6ae0*/  SHF.L.U32 R114, R21, 0x10, RZ ;  /* 0x0000001015727819 */ /* 0x000fe200000006ff */
[----:B------:R-:W-:Y:S01]  /*6af0*/  IMAD.U32 R186, R205, 0x10000, RZ ;  /* 0x00010000cdba7824 */ /* 0x000fe200078e00ff */
[----:B------:R-:W-:Y:S01]  /*6b00*/  SHF.L.U32 R184, R61, 0x10, RZ ;  /* 0x000000103db87819 */ /* 0x000fe200000006ff */
[----:B------:R-:W-:Y:S01]  /*6b10*/  FMUL.FTZ R113, R250, R113 ;  /* 0x00000071fa717220 */ /* 0x000fe20000410000 */
[----:B------:R-:W-:-:S02]  /*6b20*/  F2FP.BF16.F32.PACK_AB R112, R185, R112 ;  /* 0x00000070b970723e */ /* 0x000fc400000010ff */
[----:B------:R-:W-:Y:S01]  /*6b30*/  SHF.L.U32 R252, R229, 0x10, RZ ;  /* 0x00000010e5fc7819 */ /* 0x000fe200000006ff */
[----:B------:R-:W-:Y:S01]  /*6b40*/  FFMA.FTZ R113, R113, R114, R184 ;  /* 0x0000007271717223 */ /* 0x000fe200000100b8 */
[----:B------:R-:W-:Y:S02]  /*6b50*/  SHF.L.U32 R184, R208, 0x10, RZ ;  /* 0x00000010d0b87819 */ /* 0x000fe400000006ff */
[----:B------:R-:W-:-:S05]  /*6b60*/  SHF.L.U32 R114, R207, 0x10, RZ ;  /* 0x00000010cf727819 */ /* 0x000fca00000006ff */
[----:B------:R-:W-:Y:S01]  /*6b70*/  FFMA.FTZ R184, R115, R184, R114 ;  /* 0x000000b873b87223 */ /* 0x000fe20000010072 */
[----:B------:R-:W-:Y:S01]  /*6b80*/  FADD.FTZ R115, -R251, R116 ;  /* 0x00000074fb737221 */ /* 0x000fe20000010100 */
[----:B------:R-:W-:-:S03]  /*6b90*/  SHF.L.U32 R116, R206, 0x10, RZ ;  /* 0x00000010ce747819 */ /* 0x000fc600000006ff */
[----:B------:R-:W-:Y:S01]  /*6ba0*/  FMUL.FTZ R114, R250, R115 ;  /* 0x00000073fa727220 */ /* 0x000fe20000410000 */
[----:B------:R-:W-:Y:S01]  /*6bb0*/  SHF.L.U32 R115, R22, 0x10, RZ ;  /* 0x0000001016737819 */ /* 0x000fe200000006ff */
[----:B------:R-:W-:Y:S01]  /*6bc0*/  FFMA.FTZ R117, R117, R116, R186 ;  /* 0x0000007475757223 */ /* 0x000fe200000100ba */
[----:B------:R-:W-:Y:S02]  /*6bd0*/  SHF.L.U32 R116, R23, 0x10, RZ ;  /* 0x0000001017747819 */ /* 0x000fe400000006ff */
[----:B------:R-:W-:Y:S01]  /*6be0*/  F2FP.BF16.F32.PACK_AB R113, R184, R113 ;  /* 0x00000071b871723e */ /* 0x000fe200000010ff */
[----:B------:R-:W-:Y:S01]  /*6bf0*/  FFMA.FTZ R114, R114, R115, R187 ;  /* 0x0000007372727223 */ /* 0x000fe200000100bb */
[----:B------:R-:W-:Y:S01]  /*6c00*/  FADD.FTZ R115, -R251, R118 ;  /* 0x00000076fb737221 */ /* 0x000fe20000010100 */
[----:B------:R-:W-:Y:S02]  /*6c10*/  SHF.L.U32 R118, R63, 0x10, RZ ;  /* 0x000000103f767819 */ /* 0x000fe400000006ff */
[----:B------:R-:W-:Y:S01]  /*6c20*/  PRMT R184, R90, 0x7632, R184 ;  /* 0x000076325ab87816 */ /* 0x000fe200000000b8 */
[----:B------:R-:W-:Y:S01]  /*6c30*/  FMUL.FTZ R115, R250, R115 ;  /* 0x00000073fa737220 */ /* 0x000fe20000410000 */
[----:B------:R-:W-:-:S02]  /*6c40*/  F2FP.BF16.F32.PACK_AB R114, R117, R114 ;  /* 0x000000727572723e */ /* 0x000fc400000010ff */
[----:B------:R-:W-:Y:S01]  /*6c50*/  SHF.L.U32 R184, R184, 0x10, RZ ;  /* 0x00000010b8b87819 */ /* 0x000fe200000006ff */
[----:B------:R-:W-:Y:S01]  /*6c60*/  FFMA.FTZ R115, R115, R116, R118 ;  /* 0x0000007473737223 */ /* 0x000fe20000010076 */
[----:B------:R-:W-:Y:S02]  /*6c70*/  SHF.L.U32 R116, R204, 0x10, RZ ;  /* 0x00000010cc747819 */ /* 0x000fe400000006ff */
[----:B------:R-:W-:Y:S02]  /*6c80*/  SHF.L.U32 R118, R203, 0x10, RZ ;  /* 0x00000010cb767819 */ /* 0x000fe400000006ff */
[----:B------:R-:W-:-:S03]  /*6c90*/  PRMT R186, R55, 0x7632, R186 ;  /* 0x0000763237ba7816 */ /* 0x000fc600000000ba */
[----:B------:R-:W-:Y:S01]  /*6ca0*/  FFMA.FTZ R116, R119, R116, R118 ;  /* 0x0000007477747223 */ /* 0x000fe20000010076 */
[----:B------:R-:W-:Y:S02]  /*6cb0*/  SHF.L.U32 R118, R237, 0x10, RZ ;  /* 0x00000010ed767819 */ /* 0x000fe400000006ff */
[----:B------:R-:W-:Y:S02]  /*6cc0*/  PRMT R119, R91, 0x7632, R119 ;  /* 0x000076325b777816 */ /* 0x000fe40000000077 */
[----:B------:R-:W-:Y:S01]  /*6cd0*/  F2FP.BF16.F32.PACK_AB R115, R116, R115 ;  /* 0x000000737473723e */ /* 0x000fe200000010ff */
[----:B------:R-:W-:Y:S01]  /*6ce0*/  FFMA.FTZ R185, R173, R118, R184 ;  /* 0x00000076adb97223 */ /* 0x000fe200000100b8 */
[----:B------:R-:W0:Y:S01]  /*6cf0*/  LDC.64 R116, c[0x0][0x428] ;  /* 0x00010a00ff747b82 */ /* 0x000e220000000a00 */
[----:B------:R-:W-:Y:S01]  /*6d00*/  PRMT R118, R51, 0x7632, R118 ;  /* 0x0000763233767816 */ /* 0x000fe20000000076 */
[----:B------:R-:W-:Y:S01]  /*6d10*/  FMUL.FTZ R173, R250, R189 ;  /* 0x000000bdfaad7220 */ /* 0x000fe20000410000 */
[----:B------:R-:W-:-:S02]  /*6d20*/  PRMT R184, R54, 0x7632, R184 ;  /* 0x0000763236b87816 */ /* 0x000fc400000000b8 */
[----:B------:R-:W-:Y:S02]  /*6d30*/  SHF.L.U32 R118, R118, 0x10, RZ ;  /* 0x0000001076767819 */ /* 0x000fe400000006ff */
[----:B------:R-:W-:Y:S02]  /*6d40*/  SHF.L.U32 R184, R184, 0x10, RZ ;  /* 0x00000010b8b87819 */ /* 0x000fe400000006ff */
[----:B------:R-:W-:Y:S01]  /*6d50*/  SHF.L.U32 R186, R186, 0x10, RZ ;  /* 0x00000010baba7819 */ /* 0x000fe200000006ff */
[----:B0-----:R-:W-:Y:S01]  /*6d60*/  IMAD.WIDE.U32 R116, R244, 0x10, R116 ;  /* 0x00000010f4747825 */ /* 0x001fe200078e0074 */
[----:B------:R-:W-:-:S04]  /*6d70*/  SHF.L.U32 R244, R223, 0x10, RZ ;  /* 0x00000010dff47819 */ /* 0x000fc800000006ff */
[----:B------:R0:W-:Y:S02]  /*6d80*/  STG.E.128 desc[UR6][R116.64], R112 ;  /* 0x0000007074007986 */ /* 0x0001e4000c101d06 */
[----:B0-----:R-:W-:Y:S01]  /*6d90*/  SHF.L.U32 R112, R119, 0x10, RZ ;  /* 0x0000001077707819 */ /* 0x001fe200000006ff */
[C---:B------:R-:W-:Y:S01]  /*6da0*/  FADD.FTZ R113, -R251.reuse, R120 ;  /* 0x00000078fb717221 */ /* 0x040fe20000010100 */
[----:B------:R-:W-:Y:S01]  /*6db0*/  PRMT R114, R92, 0x7632, R114 ;  /* 0x000076325c727816 */ /* 0x000fe20000000072 */
[----:B------:R-:W-:Y:S01]  /*6dc0*/  FADD.FTZ R115, -R251, R122 ;  /* 0x0000007afb737221 */ /* 0x000fe20000010100 */
[----:B------:R-:W-:Y:S01]  /*6dd0*/  SHF.L.U32 R120, R24, 0x10, RZ ;  /* 0x0000001018787819 */ /* 0x000fe200000006ff */
[--C-:B------:R-:W-:Y:S01]  /*6de0*/  FFMA.FTZ R187, R175, R118, R112.reuse ;  /* 0x00000076afbb7223 */ /* 0x100fe20000010070 */
[----:B------:R-:W-:Y:S01]  /*6df0*/  PRMT R112, R52, 0x7632, R112 ;  /* 0x0000763234707816 */ /* 0x000fe20000000070 */
[----:B------:R-:W-:Y:S01]  /*6e00*/  FMUL.FTZ R175, R250, R177 ;  /* 0x000000b1faaf7220 */ /* 0x000fe20000410000 */
[----:B------:R-:W-:Y:S01]  /*6e10*/  SHF.L.U32 R114, R114, 0x10, RZ ;  /* 0x0000001072727819 */ /* 0x000fe200000006ff */
[----:B------:R-:W-:Y:S01]  /*6e20*/  FMUL.FTZ R177, R250, R191 ;  /* 0x000000bffab17220 */ /* 0x000fe20000410000 */
[----:B------:R-:W-:Y:S01]  /*6e30*/  SHF.L.U32 R112, R112, 0x10, RZ ;  /* 0x0000001070707819 */ /* 0x000fe200000006ff */
[C---:B------:R-:W-:Y:S01]  /*6e40*/  FMUL.FTZ R113, R250.reuse, R113 ;  /* 0x00000071fa717220 */ /* 0x040fe20000410000 */
[----:B------:R-:W-:Y:S01]  /*6e50*/  FMUL.FTZ R115, R250, R115 ;  /* 0x00000073fa737220 */ /* 0x000fe20000410000 */
[----:B------:R-:W-:-:S02]  /*6e60*/  SHF.L.U32 R117, R199, 0x10, RZ ;  /* 0x00000010c7757819 */ /* 0x000fc400000006ff */
[----:B------:R-:W-:Y:S01]  /*6e70*/  FFMA.FTZ R175, R175, R112, R114 ;  /* 0x00000070afaf7223 */ /* 0x000fe20000010072 */
[----:B------:R-:W-:Y:S02]  /*6e80*/  PRMT R112, R53, 0x7632, R112 ;  /* 0x0000763235707816 */ /* 0x000fe40000000070 */
[----:B------:R-:W-:Y:S02]  /*6e90*/  PRMT R114, R93, 0x7632, R114 ;  /* 0x000076325d727816 */ /* 0x000fe40000000072 */
[----:B------:R-:W-:Y:S02]  /*6ea0*/  SHF.L.U32 R112, R112, 0x10, RZ ;  /* 0x0000001070707819 */ /* 0x000fe400000006ff */
[----:B------:R-:W-:Y:S02]  /*6eb0*/  SHF.L.U32 R114, R114, 0x10, RZ ;  /* 0x0000001072727819 */ /* 0x000fe400000006ff */
[----:B------:R-:W-:Y:S02]  /*6ec0*/  SHF.L.U32 R122, R26, 0x10, RZ ;  /* 0x000000101a7a7819 */ /* 0x000fe400000006ff */
[----:B------:R-:W-:Y:S01]  /*6ed0*/  SHF.L.U32 R116, R197, 0x10, RZ ;  /* 0x00000010c5747819 */ /* 0x000fe200000006ff */
[----:B------:R-:W-:Y:S01]  /*6ee0*/  FFMA.FTZ R179, R179, R112, R114 ;  /* 0x00000070b3b37223 */ /* 0x000fe20000010072 */
[----:B------:R-:W-:-:S02]  /*6ef0*/  PRMT R112, R94, 0x7632, R112 ;  /* 0x000076325e707816 */ /* 0x000fc40000000070 */
[----:B------:R-:W-:Y:S02]  /*6f00*/  PRMT R114, R96, 0x7632, R114 ;  /* 0x0000763260727816 */ /* 0x000fe40000000072 */
[----:B------:R-:W-:Y:S02]  /*6f10*/  SHF.L.U32 R112, R112, 0x10, RZ ;  /* 0x0000001070707819 */ /* 0x000fe400000006ff */
[----:B------:R-:W-:Y:S02]  /*6f20*/  SHF.L.U32 R114, R114, 0x10, RZ ;  /* 0x0000001072727819 */ /* 0x000fe400000006ff */
[----:B------:R-:W-:Y:S01]  /*6f30*/  SHF.L.U32 R119, R19, 0x10, RZ ;  /* 0x0000001013777819 */ /* 0x000fe200000006ff */
[--C-:B------:R-:W-:Y:S01]  /*6f40*/  FFMA.FTZ R184, R181, R184, R112.reuse ;  /* 0x000000b8b5b87223 */ /* 0x100fe20000010070 */
[----:B------:R-:W-:Y:S01]  /*6f50*/  PRMT R112, R95, 0x7632, R112 ;  /* 0x000076325f707816 */ /* 0x000fe20000000070 */
[----:B------:R-:W-:Y:S01]  /*6f60*/  FMUL.FTZ R181, R250, R193 ;  /* 0x000000c1fab57220 */ /* 0x000fe20000410000 */
[----:B------:R-:W-:-:S02]  /*6f70*/  SHF.L.U32 R118, R17, 0x10, RZ ;  /* 0x0000001011767819 */ /* 0x000fc400000006ff */
[----:B------:R-:W-:-:S05]  /*6f80*/  SHF.L.U32 R112, R112, 0x10, RZ ;  /* 0x0000001070707819 */ /* 0x000fca00000006ff */
[--C-:B------:R-:W-:Y:S01]  /*6f90*/  FFMA.FTZ R186, R183, R186, R112.reuse ;  /* 0x000000bab7ba7223 */ /* 0x100fe20000010070 */
[----:B------:R-:W-:Y:S01]  /*6fa0*/  PRMT R112, R56, 0x7632, R112 ;  /* 0x0000763238707816 */ /* 0x000fe20000000070 */
[----:B------:R-:W-:-:S03]  /*6fb0*/  FMUL.FTZ R183, R250, R195 ;  /* 0x000000c3fab77220 */ /* 0x000fc60000410000 */
[----:B------:R-:W-:-:S05]  /*6fc0*/  SHF.L.U32 R112, R112, 0x10, RZ ;  /* 0x0000001070707819 */ /* 0x000fca00000006ff */
[----:B------:R-:W-:Y:S01]  /*6fd0*/  FFMA.FTZ R173, R173, R112, R114 ;  /* 0x00000070adad7223 */ /* 0x000fe20000010072 */
[----:B------:R-:W-:Y:S02]  /*6fe0*/  PRMT R112, R57, 0x7632, R112 ;  /* 0x0000763239707816 */ /* 0x000fe40000000070 */
[----:B------:R-:W-:Y:S02]  /*6ff0*/  PRMT R114, R97, 0x7632, R114 ;  /* 0x0000763261727816 */ /* 0x000fe40000000072 */
[----:B------:R-:W-:Y:S02]  /*7000*/  SHF.L.U32 R112, R112, 0x10, RZ ;  /* 0x0000001070707819 */ /* 0x000fe400000006ff */
        /* <DEDUP_REMOVED lines=12> */
[----:B------:R-:W-:Y:S02]  /*70d0*/  SHF.L.U32 R112, R64, 0x10, RZ ;  /* 0x0000001040707819 */ /* 0x000fe400000006ff */
[----:B------:R-:W-:-:S03]  /*70e0*/  SHF.L.U32 R114, R201, 0x10, RZ ;  /* 0x00000010c9727819 */ /* 0x000fc600000006ff */
[----:B------:R-:W-:Y:S01]  /*70f0*/  FFMA.FTZ R120, R113, R120, R112 ;  /* 0x0000007871787223 */ /* 0x000fe20000010070 */
[----:B------:R-:W-:Y:S01]  /*7100*/  SHF.L.U32 R112, R202, 0x10, RZ ;  /* 0x00000010ca707819 */ /* 0x000fe200000006ff */
[----:B------:R-:W-:-:S04]  /*7110*/  FMUL.FTZ R113, R250, R121 ;  /* 0x00000079fa717220 */ /* 0x000fc80000410000 */
[----:B------:R-:W-:Y:S01]  /*7120*/  FFMA.FTZ R113, R113, R112, R114 ;  /* 0x0000007071717223 */ /* 0x000fe20000010072 */
[----:B------:R-:W-:Y:S02]  /*7130*/  SHF.L.U32 R112, R25, 0x10, RZ ;  /* 0x0000001019707819 */ /* 0x000fe400000006ff */
[----:B------:R-:W-:Y:S02]  /*7140*/  SHF.L.U32 R114, R65, 0x10, RZ ;  /* 0x0000001041727819 */ /* 0x000fe400000006ff */
[----:B------:R-:W-:-:S03]  /*7150*/  F2FP.BF16.F32.PACK_AB R120, R113, R120 ;  /* 0x000000787178723e */ /* 0x000fc600000010ff */
[----:B------:R-:W-:Y:S01]  /*7160*/  FFMA.FTZ R121, R115, R112, R114 ;  /* 0x0000007073797223 */ /* 0x000fe20000010072 */
[----:B------:R-:W-:Y:S01]  /*7170*/  SHF.L.U32 R115, R200, 0x10, RZ ;  /* 0x00000010c8737819 */ /* 0x000fe200000006ff */
[----:B------:R-:W-:Y:S01]  /*7180*/  FMUL.FTZ R112, R250, R123 ;  /* 0x0000007bfa707220 */ /* 0x000fe20000410000 */
[----:B------:R-:W-:-:S03]  /*7190*/  SHF.L.U32 R114, R66, 0x10, RZ ;  /* 0x0000001042727819 */ /* 0x000fc600000006ff */
[----:B------:R-:W-:Y:S01]  /*71a0*/  FFMA.FTZ R112, R112, R115, R117 ;  /* 0x0000007370707223 */ /* 0x000fe20000010075 */
[----:B------:R-:W-:Y:S01]  /*71b0*/  FADD.FTZ R115, -R251, R124 ;  /* 0x0000007cfb737221 */ /* 0x000fe20000010100 */
[----:B------:R-:W-:Y:S01]  /*71c0*/  FMUL.FTZ R117, R250, R125 ;  /* 0x0000007dfa757220 */ /* 0x000fe20000410000 */
[----:B------:R-:W-:Y:S02]  /*71d0*/  SHF.L.U32 R124, R28, 0x10, RZ ;  /* 0x000000101c7c7819 */ /* 0x000fe400000006ff */
[----:B------:R-:W-:Y:S01]  /*71e0*/  FMUL.FTZ R115, R250, R115 ;  /* 0x00000073fa737220 */ /* 0x000fe20000410000 */
[----:B------:R-:W-:-:S03]  /*71f0*/  F2FP.BF16.F32.PACK_AB R121, R112, R121 ;  /* 0x000000797079723e */ /* 0x000fc600000010ff */
[----:B------:R-:W-:Y:S01]  /*7200*/  FFMA.FTZ R122, R115, R122, R114 ;  /* 0x0000007a737a7223 */ /* 0x000fe20000010072 */
[----:B------:R-:W-:Y:S01]  /*7210*/  SHF.L.U32 R114, R198, 0x10, RZ ;  /* 0x00000010c6727819 */ /* 0x000fe200000006ff */
[----:B------:R-:W-:Y:S01]  /*7220*/  FADD.FTZ R115, -R251, R126 ;  /* 0x0000007efb737221 */ /* 0x000fe20000010100 */
[----:B------:R-:W-:-:S03]  /*7230*/  SHF.L.U32 R126, R30, 0x10, RZ ;  /* 0x000000101e7e7819 */ /* 0x000fc600000006ff */
[----:B------:R-:W-:Y:S01]  /*7240*/  FFMA.FTZ R117, R117, R114, R116 ;  /* 0x0000007275757223 */ /* 0x000fe20000010074 */
[----:B------:R-:W-:Y:S01]  /*7250*/  SHF.L.U32 R114, R27, 0x10, RZ ;  /* 0x000000101b727819 */ /* 0x000fe200000006ff */
[----:B------:R-:W-:Y:S01]  /*7260*/  FMUL.FTZ R115, R250, R115 ;  /* 0x00000073fa737220 */ /* 0x000fe20000410000 */
[----:B------:R-:W-:Y:S02]  /*7270*/  SHF.L.U32 R116, R67, 0x10, RZ ;  /* 0x0000001043747819 */ /* 0x000fe400000006ff */
[----:B------:R-:W-:-:S03]  /*7280*/  F2FP.BF16.F32.PACK_AB R122, R117, R122 ;  /* 0x0000007a757a723e */ /* 0x000fc600000010ff */
[----:B------:R-:W-:Y:S01]  /*7290*/  FFMA.FTZ R123, R115, R114, R116 ;  /* 0x00000072737b7223 */ /* 0x000fe20000010074 */
[----:B------:R-:W-:Y:S01]  /*72a0*/  SHF.L.U32 R115, R196, 0x10, RZ ;  /* 0x00000010c4737819 */ /* 0x000fe200000006ff */
[----:B------:R-:W-:Y:S01]  /*72b0*/  FMUL.FTZ R116, R250, R127 ;  /* 0x0000007ffa747220 */ /* 0x000fe20000410000 */
[----:B------:R-:W-:Y:S02]  /*72c0*/  SHF.L.U32 R114, R68, 0x10, RZ ;  /* 0x0000001044727819 */ /* 0x000fe400000006ff */
[----:B------:R-:W-:Y:S01]  /*72d0*/  SHF.L.U32 R127, R15, 0x10, RZ ;  /* 0x000000100f7f7819 */ /* 0x000fe200000006ff */
[----:B------:R-:W-:Y:S01]  /*72e0*/  FFMA.FTZ R116, R116, R115, R119 ;  /* 0x0000007374747223 */ /* 0x000fe20000010077 */
[C---:B------:R-:W-:Y:S01]  /*72f0*/  FADD.FTZ R115, -R251.reuse, R128 ;  /* 0x00000080fb737221 */ /* 0x040fe20000010100 */
[----:B------:R-:W-:Y:S01]  /*7300*/  FADD.FTZ R119, -R251, R130 ;  /* 0x00000082fb777221 */ /* 0x000fe20000010100 */
[----:B------:R-:W-:Y:S01]  /*7310*/  SHF.L.U32 R128, R13, 0x10, RZ ;  /* 0x000000100d807819 */ /* 0x000fe200000006ff */
[C---:B------:R-:W-:Y:S01]  /*7320*/  FMUL.FTZ R130, R250.reuse, R135 ;  /* 0x00000087fa827220 */ /* 0x040fe20000410000 */
[C---:B------:R-:W-:Y:S01]  /*7330*/  FMUL.FTZ R115, R250.reuse, R115 ;  /* 0x00000073fa737220 */ /* 0x040fe20000410000 */
[C---:B------:R-:W-:Y:S01]  /*7340*/  FMUL.FTZ R119, R250.reuse, R119 ;  /* 0x00000077fa777220 */ /* 0x040fe20000410000 */
[----:B------:R-:W-:Y:S01]  /*7350*/  FMUL.FTZ R135, R250, R141 ;  /* 0x0000008dfa877220 */ /* 0x000fe20000410000 */
[----:B------:R-:W-:Y:S01]  /*7360*/  SHF.L.U32 R141, R77, 0x10, RZ ;  /* 0x000000104d8d7819 */ /* 0x000fe200000006ff */
[----:B------:R-:W-:Y:S01]  /*7370*/  FFMA.FTZ R124, R115, R124, R114 ;  /* 0x0000007c737c7223 */ /* 0x000fe20000010072 */
[----:B------:R-:W-:Y:S01]  /*7380*/  SHF.L.U32 R114, R18, 0x10, RZ ;  /* 0x0000001012727819 */ /* 0x000fe200000006ff */
[C---:B------:R-:W-:Y:S01]  /*7390*/  FMUL.FTZ R115, R250.reuse, R129 ;  /* 0x00000081fa737220 */ /* 0x040fe20000410000 */
[----:B------:R-:W-:Y:S01]  /*73a0*/  FMUL.FTZ R129, R250, R133 ;  /* 0x00000085fa817220 */ /* 0x000fe20000410000 */
[----:B------:R-:W-:-:S02]  /*73b0*/  SHF.L.U32 R133, R73, 0x10, RZ ;  /* 0x0000001049857819 */ /* 0x000fc400000006ff */
[----:B------:R-:W-:Y:S01]  /*73c0*/  FFMA.FTZ R115, R115, R114, R118 ;  /* 0x0000007273737223 */ /* 0x000fe20000010076 */
[----:B------:R-:W-:Y:S02]  /*73d0*/  SHF.L.U32 R114, R29, 0x10, RZ ;  /* 0x000000101d727819 */ /* 0x000fe400000006ff */
[----:B------:R-:W-:Y:S02]  /*73e0*/  SHF.L.U32 R118, R69, 0x10, RZ ;  /* 0x0000001045767819 */ /* 0x000fe400000006ff */
[----:B------:R-:W-:Y:S02]  /*73f0*/  F2FP.BF16.F32.PACK_AB R123, R116, R123 ;  /* 0x0000007b747b723e */ /* 0x000fe400000010ff */
[----:B------:R-:W0:Y:S01]  /*7400*/  LDC.64 R116, c[0x0][0x428] ;  /* 0x00010a00ff747b82 */ /* 0x000e220000000a00 */
[----:B------:R-:W-:Y:S01]  /*7410*/  FFMA.FTZ R125, R119, R114, R118 ;  /* 0x00000072777d7223 */ /* 0x000fe20000010076 */
[----:B------:R-:W-:Y:S01]  /*7420*/  SHF.L.U32 R119, R16, 0x10, RZ ;  /* 0x0000001010777819 */ /* 0x000fe200000006ff */
[----:B------:R-:W-:Y:S01]  /*7430*/  FMUL.FTZ R114, R250, R131 ;  /* 0x00000083fa727220 */ /* 0x000fe20000410000 */
[----:B------:R-:W-:-:S02]  /*7440*/  SHF.L.U32 R118, R70, 0x10, RZ ;  /* 0x0000001046767819 */ /* 0x000fc400000006ff */
[----:B------:R-:W-:Y:S01]  /*7450*/  SHF.L.U32 R131, R11, 0x10, RZ ;  /* 0x000000100b837819 */ /* 0x000fe200000006ff */
[----:B------:R-:W-:Y:S01]  /*7460*/  FFMA.FTZ R114, R114, R119, R127 ;  /* 0x0000007772727223 */ /* 0x000fe2000001007f */
[----:B------:R-:W-:Y:S01]  /*7470*/  FADD.FTZ R119, -R251, R132 ;  /* 0x00000084fb777221 */ /* 0x000fe20000010100 */
[----:B------:R-:W-:Y:S02]  /*7480*/  SHF.L.U32 R132, R9, 0x10, RZ ;  /* 0x0000001009847819 */ /* 0x000fe400000006ff */
[----:B------:R-:W-:Y:S01]  /*7490*/  F2FP.BF16.F32.PACK_AB R124, R115, R124 ;  /* 0x0000007c737c723e */ /* 0x000fe200000010ff */
        /* <DEDUP_REMOVED lines=9> */
[----:B------:R-:W-:Y:S01]  /*7530*/  SHF.L.U32 R128, R71, 0x10, RZ ;  /* 0x0000001047807819 */ /* 0x000fe200000006ff */
[----:B0-----:R-:W-:Y:S01]  /*7540*/  IMAD.WIDE.U32 R112, R242, 0x10, R116 ;  /* 0x00000010f2707825 */ /* 0x001fe200078e0074 */
[----:B------:R-:W-:-:S03]  /*7550*/  F2FP.BF16.F32.PACK_AB R126, R129, R126 ;  /* 0x0000007e817e723e */ /* 0x000fc600000010ff */
[----:B------:R-:W-:Y:S01]  /*7560*/  FFMA.FTZ R127, R119, R118, R128 ;  /* 0x00000076777f7223 */ /* 0x000fe20000010080 */
[----:B------:R-:W-:Y:S01]  /*7570*/  SHF.L.U32 R119, R12, 0x10, RZ ;  /* 0x000000100c777819 */ /* 0x000fe200000006ff */
[----:B------:R-:W-:Y:S01]  /*7580*/  IMAD.WIDE.U32 R114, R243, 0x10, R116 ;  /* 0x00000010f3727825 */ /* 0x000fe200078e0074 */
[----:B------:R-:W-:Y:S02]  /*7590*/  SHF.L.U32 R128, R32, 0x10, RZ ;  /* 0x0000001020807819 */ /* 0x000fe400000006ff */
[----:B------:R-:W-:Y:S01]  /*75a0*/  SHF.L.U32 R118, R72, 0x10, RZ ;  /* 0x0000001048767819 */ /* 0x000fe200000006ff */
[----:B------:R-:W-:Y:S01]  /*75b0*/  FFMA.FTZ R130, R130, R119, R131 ;  /* 0x0000007782827223 */ /* 0x000fe20000010083 */
[C---:B------:R-:W-:Y:S01]  /*75c0*/  FADD.FTZ R119, -R251.reuse, R136 ;  /* 0x00000088fb777221 */ /* 0x040fe20000010100 */
[----:B------:R-:W-:Y:S01]  /*75d0*/  FADD.FTZ R131, -R251, R138 ;  /* 0x0000008afb837221 */ /* 0x000fe20000010100 */
[----:B------:R-:W-:Y:S01]  /*75e0*/  SHF.L.U32 R136, R5, 0x10, RZ ;  /* 0x0000001005887819 */ /* 0x000fe200000006ff */
[----:B------:R-:W-:-:S04]  /*75f0*/  IMAD.WIDE.U32 R242, R249, 0x10, R116 ;  /* 0x00000010f9f27825 */ /* 0x000fc800078e0074 */
[----:B------:R-:W-:Y:S01]  /*7600*/  FMUL.FTZ R119, R250, R119 ;  /* 0x00000077fa777220 */ /* 0x000fe20000410000 */
[----:B------:R-:W-:Y:S02]  /*7610*/  SHF.L.U32 R138, R0, 0x10, RZ ;  /* 0x00000010008a7819 */ /* 0x000fe400000006ff */
[----:B------:R-:W-:Y:S01]  /*7620*/  F2FP.BF16.F32.PACK_AB R127, R130, R127 ;  /* 0x0000007f827f723e */ /* 0x000fe200000010ff */
[----:B------:R-:W-:Y:S01]  /*7630*/  FFMA.FTZ R128, R119, R128, R118 ;  /* 0x0000008077807223 */ /* 0x000fe20000010076 */
[----:B------:R-:W-:Y:S01]  /*7640*/  SHF.L.U32 R118, R10, 0x10, RZ ;  /* 0x000000100a767819 */ /* 0x000fe200000006ff */
[----:B------:R-:W-:Y:S01]  /*7650*/  FMUL.FTZ R119, R250, R137 ;  /* 0x00000089fa777220 */ /* 0x000fe20000410000 */
[----:B------:R-:W-:-:S03]  /*7660*/  SHF.L.U32 R137, R4, 0x10, RZ ;  /* 0x0000001004897819 */ /* 0x000fc600000006ff */
[----:B------:R-:W-:Y:S01]  /*7670*/  FFMA.FTZ R119, R119, R118, R132 ;  /* 0x0000007677777223 */ /* 0x000fe20000010084 */
[----:B------:R-:W-:Y:S01]  /*7680*/  FMUL.FTZ R118, R250, R131 ;  /* 0x00000083fa767220 */ /* 0x000fe20000410000 */
[----:B------:R-:W-:Y:S02]  /*7690*/  SHF.L.U32 R131, R33, 0x10, RZ ;  /* 0x0000001021837819 */ /* 0x000fe400000006ff */
[----:B------:R-:W-:Y:S02]  /*76a0*/  SHF.L.U32 R132, R8, 0x10, RZ ;  /* 0x0000001008847819 */ /* 0x000fe400000006ff */
[----:B------:R-:W-:Y:S01]  /*76b0*/  F2FP.BF16.F32.PACK_AB R128, R119, R128 ;  /* 0x000000807780723e */ /* 0x000fe200000010ff */
[----:B------:R-:W-:Y:S01]  /*76c0*/  FFMA.FTZ R118, R118, R131, R133 ;  /* 0x0000008376767223 */ /* 0x000fe20000010085 */
[----:B------:R-:W-:Y:S01]  /*76d0*/  FMUL.FTZ R133, R250, R139 ;  /* 0x0000008bfa857220 */ /* 0x000fe20000410000 */
[----:B------:R-:W-:Y:S01]  /*76e0*/  FADD.FTZ R131, -R251, R140 ;  /* 0x0000008cfb837221 */ /* 0x000fe20000010100 */
[----:B------:R-:W-:-:S02]  /*76f0*/  SHF.L.U32 R139, R3, 0x10, RZ ;  /* 0x00000010038b7819 */ /* 0x000fc400000006ff */
[----:B------:R-:W-:Y:S01]  /*7700*/  FFMA.FTZ R133, R133, R132, R134 ;  /* 0x0000008485857223 */ /* 0x000fe20000010086 */
[----:B------:R-:W-:Y:S01]  /*7710*/  SHF.L.U32 R134, R34, 0x10, RZ ;  /* 0x0000001022867819 */ /* 0x000fe200000006ff */
[----:B------:R-:W-:Y:S01]  /*7720*/  FMUL.FTZ R131, R250, R131 ;  /* 0x00000083fa837220 */ /* 0x000fe20000410000 */
[----:B------:R-:W-:Y:S02]  /*7730*/  SHF.L.U32 R132, R74, 0x10, RZ ;  /* 0x000000104a847819 */ /* 0x000fe400000006ff */
[----:B------:R-:W-:Y:S02]  /*7740*/  SHF.L.U32 R140, R212, 0x10, RZ ;  /* 0x00000010d48c7819 */ /* 0x000fe400000006ff */
[----:B------:R-:W-:Y:S01]  /*7750*/  F2FP.BF16.F32.PACK_AB R129, R133, R118 ;  /* 0x000000768581723e */ /* 0x000fe200000010ff */
[----:B------:R-:W-:Y:S01]  /*7760*/  FFMA.FTZ R134, R131, R134, R132 ;  /* 0x0000008683867223 */ /* 0x000fe20000010084 */
[----:B------:R-:W-:Y:S01]  /*7770*/  SHF.L.U32 R132, R6, 0x10, RZ ;  /* 0x0000001006847819 */ /* 0x000fe200000006ff */
[----:B------:R-:W-:Y:S01]  /*7780*/  FADD.FTZ R131, -R251, R142 ;  /* 0x0000008efb837221 */ /* 0x000fe20000010100 */
[----:B------:R-:W-:Y:S01]  /*7790*/  FMUL.FTZ R142, R250, R143 ;  /* 0x0000008ffa8e7220 */ /* 0x000fe20000410000 */
[----:B------:R-:W-:-:S02]  /*77a0*/  SHF.L.U32 R143, R78, 0x10, RZ ;  /* 0x000000104e8f7819 */ /* 0x000fc400000006ff */
[----:B------:R-:W-:Y:S01]  /*77b0*/  FFMA.FTZ R135, R135, R132, R136 ;  /* 0x0000008487877223 */ /* 0x000fe20000010088 */
[----:B------:R-:W-:Y:S01]  /*77c0*/  SHF.L.U32 R132, R35, 0x10, RZ ;  /* 0x0000001023847819 */ /* 0x000fe200000006ff */
[----:B------:R-:W-:Y:S01]  /*77d0*/  FMUL.FTZ R131, R250, R131 ;  /* 0x00000083fa837220 */ /* 0x000fe20000410000 */
[----:B------:R-:W-:Y:S01]  /*77e0*/  SHF.L.U32 R136, R75, 0x10, RZ ;  /* 0x000000104b887819 */ /* 0x000fe200000006ff */
[----:B------:R-:W-:Y:S01]  /*77f0*/  FFMA.FTZ R142, R142, R137, R139 ;  /* 0x000000898e8e7223 */ /* 0x000fe2000001008b */
[----:B------:R-:W-:Y:S01]  /*7800*/  FADD.FTZ R137, -R251, R144 ;  /* 0x00000090fb897221 */ /* 0x000fe20000010100 */
[----:B------:R-:W-:Y:S02]  /*7810*/  SHF.L.U32 R139, R76, 0x10, RZ ;  /* 0x000000104c8b7819 */ /* 0x000fe400000006ff */
[----:B------:R-:W-:Y:S01]  /*7820*/  FFMA.FTZ R131, R131, R132, R136 ;  /* 0x0000008483837223 */ /* 0x000fe20000010088 */
[----:B------:R-:W-:Y:S01]  /*7830*/  FMUL.FTZ R132, R250, R137 ;  /* 0x00000089fa847220 */ /* 0x000fe20000410000 */
[----:B------:R-:W-:-:S02]  /*7840*/  SHF.L.U32 R137, R36, 0x10, RZ ;  /* 0x0000001024897819 */ /* 0x000fc400000006ff */
[----:B------:R-:W-:Y:S02]  /*7850*/  SHF.L.U32 R136, R2, 0x10, RZ ;  /* 0x0000001002887819 */ /* 0x000fe400000006ff */
[----:B------:R-:W-:Y:S01]  /*7860*/  SHF.L.U32 R144, R214, 0x10, RZ ;  /* 0x00000010d6907819 */ /* 0x000fe200000006ff */
[----:B------:R-:W-:Y:S01]  /*7870*/  FFMA.FTZ R132, R132, R137, R139 ;  /* 0x0000008984847223 */ /* 0x000fe2000001008b */
[C---:B------:R-:W-:Y:S01]  /*7880*/  FMUL.FTZ R137, R250.reuse, R145 ;  /* 0x00000091fa897220 */ /* 0x040fe20000410000 */
[----:B------:R-:W-:Y:S01]  /*7890*/  FADD.FTZ R139, -R251, R146 ;  /* 0x00000092fb8b7221 */ /* 0x000fe20000010100 */
[----:B------:R-:W-:Y:S01]  /*78a0*/  FMUL.FTZ R145, R250, R149 ;  /* 0x00000095fa917220 */ /* 0x000fe20000410000 */
[----:B------:R-:W-:Y:S01]  /*78b0*/  SHF.L.U32 R146, R218, 0x10, RZ ;  /* 0x00000010da927819 */ /* 0x000fe200000006ff */
        /* <DEDUP_REMOVED lines=15> */
[----:B------:R-:W-:Y:S01]  /*79b0*/  FADD.FTZ R141, -R251, R150 ;  /* 0x00000096fb8d7221 */ /* 0x000fe20000010100 */
[----:B------:R-:W-:Y:S01]  /*79c0*/  FFMA.FTZ R145, R145, R138, R144 ;  /* 0x0000008a91917223 */ /* 0x000fe20000010090 */
[----:B------:R-:W-:Y:S02]  /*79d0*/  SHF.L.U32 R138, R79, 0x10, RZ ;  /* 0x000000104f8a7819 */ /* 0x000fe400000006ff */
[----:B------:R-:W-:Y:S01]  /*79e0*/  FMUL.FTZ R141, R250, R141 ;  /* 0x0000008dfa8d7220 */ /* 0x000fe20000410000 */
[----:B------:R-:W-:Y:S02]  /*79f0*/  SHF.L.U32 R144, R216, 0x10, RZ ;  /* 0x00000010d8907819 */ /* 0x000fe400000006ff */
[----:B------:R-:W-:Y:S01]  /*7a00*/  SHF.L.U32 R143, R80, 0x10, RZ ;  /* 0x00000010508f7819 */ /* 0x000fe200000006ff */
[----:B------:R-:W-:Y:S01]  /*7a10*/  FFMA.FTZ R148, R141, R148, R138 ;  /* 0x000000948d947223 */ /* 0x000fe2000001008a */
[----:B------:R-:W-:Y:S01]  /*7a20*/  SHF.L.U32 R138, R215, 0x10, RZ ;  /* 0x00000010d78a7819 */ /* 0x000fe200000006ff */
[----:B------:R-:W-:Y:S01]  /*7a30*/  FADD.FTZ R141, -R251, R152 ;  /* 0x00000098fb8d7221 */ /* 0x000fe20000010100 */
[----:B------:R-:W-:-:S02]  /*7a40*/  SHF.L.U32 R150, R42, 0x10, RZ ;  /* 0x000000102a967819 */ /* 0x000fc400000006ff */
[----:B------:R-:W-:Y:S01]  /*7a50*/  SHF.L.U32 R152, R222, 0x10, RZ ;  /* 0x00000010de987819 */ /* 0x000fe200000006ff */
        /* <DEDUP_REMOVED lines=13> */
[----:B------:R-:W-:Y:S01]  /*7b30*/  F2FP.BF16.F32.PACK_AB R132, R137, R132 ;  /* 0x000000848984723e */ /* 0x000fe200000010ff */
[----:B------:R-:W-:Y:S01]  /*7b40*/  IMAD.WIDE.U32 R136, R240, 0x10, R116 ;  /* 0x00000010f0887825 */ /* 0x000fe200078e0074 */
[----:B------:R-:W-:-:S03]  /*7b50*/  F2FP.BF16.F32.PACK_AB R131, R142, R131 ;  /* 0x000000838e83723e */ /* 0x000fc600000010ff */
[----:B------:R-:W-:Y:S01]  /*7b60*/  FFMA.FTZ R143, R143, R144, R146 ;  /* 0x000000908f8f7223 */ /* 0x000fe20000010092 */
[----:B------:R-:W-:Y:S01]  /*7b70*/  FMUL.FTZ R146, R250, R155 ;  /* 0x0000009bfa927220 */ /* 0x000fe20000410000 */
[----:B------:R-:W-:Y:S01]  /*7b80*/  SHF.L.U32 R144, R82, 0x10, RZ ;  /* 0x0000001052907819 */ /* 0x000fe200000006ff */
[----:B------:R-:W-:Y:S01]  /*7b90*/  FMUL.FTZ R155, R250, R157 ;  /* 0x0000009dfa9b7220 */ /* 0x000fe20000410000 */
[----:B------:R-:W-:Y:S01]  /*7ba0*/  SHF.L.U32 R157, R228, 0x10, RZ ;  /* 0x00000010e49d7819 */ /* 0x000fe200000006ff */
[----:B------:R-:W-:Y:S01]  /*7bb0*/  FFMA.FTZ R146, R146, R147, R149 ;  /* 0x0000009392927223 */ /* 0x000fe20000010095 */
[----:B------:R-:W-:Y:S01]  /*7bc0*/  FADD.FTZ R147, -R251, R156 ;  /* 0x0000009cfb937221 */ /* 0x000fe20000010100 */
[----:B------:R-:W-:Y:S01]  /*7bd0*/  SHF.L.U32 R149, R84, 0x10, RZ ;  /* 0x0000001054957819 */ /* 0x000fe200000006ff */
[----:B------:R0:W-:Y:S01]  /*7be0*/  STG.E.128 desc[UR6][R136.64], R120 ;  /* 0x0000007888007986 */ /* 0x0001e2000c101d06 */
[----:B------:R-:W-:Y:S01]  /*7bf0*/  SHF.L.U32 R156, R89, 0x10, RZ ;  /* 0x00000010599c7819 */ /* 0x000fe200000006ff */
[----:B------:R-:W-:Y:S01]  /*7c00*/  FMUL.FTZ R147, R250, R147 ;  /* 0x00000093fa937220 */ /* 0x000fe20000410000 */
[----:B------:R-:W-:-:S02]  /*7c10*/  F2FP.BF16.F32.PACK_AB R130, R135, R134 ;  /* 0x000000868782723e */ /* 0x000fc400000010ff */
[----:B------:R-:W-:Y:S01]  /*7c20*/  F2FP.BF16.F32.PACK_AB R135, R151, R148 ;  /* 0x000000949787723e */ /* 0x000fe200000010ff */
[----:B------:R-:W-:Y:S01]  /*7c30*/  FFMA.FTZ R150, R147, R150, R144 ;  /* 0x0000009693967223 */ /* 0x000fe20000010090 */
[----:B------:R-:W-:Y:S01]  /*7c40*/  SHF.L.U32 R144, R221, 0x10, RZ ;  /* 0x00000010dd907819 */ /* 0x000fe200000006ff */
[----:B------:R-:W-:Y:S01]  /*7c50*/  FADD.FTZ R147, -R251, R158 ;  /* 0x0000009efb937221 */ /* 0x000fe20000010100 */
[C---:B------:R-:W-:Y:S01]  /*7c60*/  FMUL.FTZ R158, R250.reuse, R163 ;  /* 0x000000a3fa9e7220 */ /* 0x040fe20000410000 */
[----:B------:R-:W-:Y:S02]  /*7c70*/  F2FP.BF16.F32.PACK_AB R134, R145, R140 ;  /* 0x0000008c9186723e */ /* 0x000fe400000010ff */
[----:B------:R-:W-:Y:S01]  /*7c80*/  FFMA.FTZ R155, R155, R144, R152 ;  /* 0x000000909b9b7223 */ /* 0x000fe20000010098 */
[----:B------:R-:W-:Y:S01]  /*7c90*/  SHF.L.U32 R144, R43, 0x10, RZ ;  /* 0x000000102b907819 */ /* 0x000fe200000006ff */
[----:B------:R-:W-:Y:S01]  /*7ca0*/  FMUL.FTZ R147, R250, R147 ;  /* 0x00000093fa937220 */ /* 0x000fe20000410000 */
[----:B------:R-:W-:Y:S01]  /*7cb0*/  SHF.L.U32 R152, R83, 0x10, RZ ;  /* 0x0000001053987819 */ /* 0x000fe200000006ff */
[----:B0-----:R-:W0:Y:S04]  /*7cc0*/  LDC.64 R136, c[0x0][0x380] ;  /* 0x0000e000ff887b82 */ /* 0x001e280000000a00 */
[----:B------:R-:W-:Y:S01]  /*7cd0*/  FFMA.FTZ R189, R147, R144, R152 ;  /* 0x0000009093bd7223 */ /* 0x000fe20000010098 */
[----:B------:R-:W-:Y:S01]  /*7ce0*/  SHF.L.U32 R144, R224, 0x10, RZ ;  /* 0x00000010e0907819 */ /* 0x000fe200000006ff */
[----:B------:R-:W-:Y:S01]  /*7cf0*/  FADD.FTZ R147, -R251, R160 ;  /* 0x000000a0fb937221 */ /* 0x000fe20000010100 */
[----:B------:R-:W-:-:S02]  /*7d00*/  SHF.L.U32 R152, R225, 0x10, RZ ;  /* 0x00000010e1987819 */ /* 0x000fc400000006ff */
[----:B------:R-:W-:Y:S01]  /*7d10*/  SHF.L.U32 R160, R94, 0x10, RZ ;  /* 0x000000105ea07819 */ /* 0x000fe200000006ff */
[----:B------:R-:W-:Y:S01]  /*7d20*/  FFMA.FTZ R244, R159, R244, R144 ;  /* 0x000000f49ff47223 */ /* 0x000fe20000010090 */
[----:B------:R-:W-:Y:S01]  /*7d30*/  FMUL.FTZ R144, R250, R147 ;  /* 0x00000093fa907220 */ /* 0x000fe20000410000 */
[----:B------:R-:W-:-:S05]  /*7d40*/  SHF.L.U32 R147, R44, 0x10, RZ ;  /* 0x000000102c937819 */ /* 0x000fca00000006ff */
[----:B------:R-:W-:Y:S01]  /*7d50*/  FFMA.FTZ R144, R144, R147, R149 ;  /* 0x0000009390907223 */ /* 0x000fe20000010095 */
[----:B------:R-:W-:Y:S01]  /*7d60*/  FMUL.FTZ R147, R250, R161 ;  /* 0x000000a1fa937220 */ /* 0x000fe20000410000 */
[----:B------:R-:W-:Y:S01]  /*7d70*/  FADD.FTZ R149, -R251, R162 ;  /* 0x000000a2fb957221 */ /* 0x000fe20000010100 */
[----:B------:R-:W-:Y:S02]  /*7d80*/  SHF.L.U32 R161, R234, 0x10, RZ ;  /* 0x00000010eaa17819 */ /* 0x000fe400000006ff */
[----:B------:R-:W-:Y:S01]  /*7d90*/  FFMA.FTZ R147, R147, R152, R154 ;  /* 0x0000009893937223 */ /* 0x000fe2000001009a */
[----:B------:R-:W-:Y:S01]  /*7da0*/  SHF.L.U32 R152, R45, 0x10, RZ ;  /* 0x000000102d987819 */ /* 0x000fe200000006ff */
[----:B------:R-:W-:Y:S01]  /*7db0*/  FMUL.FTZ R149, R250, R149 ;  /* 0x00000095fa957220 */ /* 0x000fe20000410000 */
[----:B------:R-:W-:Y:S02]  /*7dc0*/  SHF.L.U32 R154, R85, 0x10, RZ ;  /* 0x00000010559a7819 */ /* 0x000fe400000006ff */
[----:B------:R-:W-:-:S02]  /*7dd0*/  SHF.L.U32 R162, R53, 0x10, RZ ;  /* 0x0000001035a27819 */ /* 0x000fc400000006ff */
[----:B0-----:R-:W-:Y:S01]  /*7de0*/  LEA R238, R136, R238, 0x2 ;  /* 0x000000ee88ee7211 */ /* 0x001fe200078e10ff */
[----:B------:R-:W-:Y:S01]  /*7df0*/  FFMA.FTZ R153, R149, R152, R154 ;  /* 0x0000009895997223 */ /* 0x000fe2000001009a */
[----:B------:R-:W-:Y:S02]  /*7e00*/  SHF.L.U32 R149, R227, 0x10, RZ ;  /* 0x00000010e3957819 */ /* 0x000fe400000006ff */
[----:B------:R-:W-:Y:S02]  /*7e10*/  SHF.L.U32 R152, R46, 0x10, RZ ;  /* 0x000000102e987819 */ /* 0x000fe400000006ff */
[----:B------:R-:W-:Y:S01]  /*7e20*/  SHF.L.U32 R154, R86, 0x10, RZ ;  /* 0x00000010569a7819 */ /* 0x000fe200000006ff */
[----:B------:R-:W-:Y:S01]  /*7e30*/  FFMA.FTZ R158, R158, R149, R157 ;  /* 0x000000959e9e7223 */ /* 0x000fe2000001009d */
[----:B------:R-:W-:Y:S01]  /*7e40*/  FADD.FTZ R149, -R251, R164 ;  /* 0x000000a4fb957221 */ /* 0x000fe20000010100 */
[----:B------:R-:W-:Y:S01]  /*7e50*/  SHF.L.U32 R157, R233, 0x10, RZ ;  /* 0x00000010e99d7819 */ /* 0x000fe200000006ff */
[----:B------:R-:W-:Y:S01]  /*7e60*/  FMUL.FTZ R164, R250, R171 ;  /* 0x000000abfaa47220 */ /* 0x000fe20000410000 */
[----:B------:R-:W-:Y:S01]  /*7e70*/  SHF.L.U32 R171, R96, 0x10, RZ ;  /* 0x0000001060ab7819 */ /* 0x000fe200000006ff */
[----:B------:R-:W-:Y:S01]  /*7e80*/  FMUL.FTZ R149, R250, R149 ;  /* 0x00000095fa957220 */ /* 0x000fe20000410000 */
[----:B------:R-:W-:-:S03]  /*7e90*/  ISETP.GE.AND P0, PT, R238, R137, PT ;  /* 0x00000089ee00720c */ /* 0x000fc60003f06270 */
[----:B------:R-:W-:Y:S01]  /*7ea0*/  FFMA.FTZ R159, R149, R152, R154 ;  /* 0x00000098959f7223 */ /* 0x000fe2000001009a */
[----:B------:R-:W-:Y:S01]  /*7eb0*/  SHF.L.U32 R152, R230, 0x10, RZ ;  /* 0x00000010e6987819 */ /* 0x000fe200000006ff */
[----:B------:R-:W-:Y:S01]  /*7ec0*/  FADD.FTZ R149, -R251, R166 ;  /* 0x000000a6fb957221 */ /* 0x000fe20000010100 */
[----:B------:R-:W-:Y:S02]  /*7ed0*/  SHF.L.U32 R154, R87, 0x10, RZ ;  /* 0x00000010579a7819 */ /* 0x000fe400000006ff */
[----:B------:R-:W-:Y:S01]  /*7ee0*/  SHF.L.U32 R166, R50, 0x10, RZ ;  /* 0x0000001032a67819 */ /* 0x000fe200000006ff */
[----:B------:R-:W-:Y:S01]  /*7ef0*/  FFMA.FTZ R252, R165, R252, R152 ;  /* 0x000000fca5fc7223 */ /* 0x000fe20000010098 */
[----:B------:R-:W-:Y:S01]  /*7f00*/  SHF.L.U32 R152, R47, 0x10, RZ ;  /* 0x000000102f987819 */ /* 0x000fe200000006ff */
[----:B------:R-:W-:Y:S01]  /*7f10*/  FMUL.FTZ R149, R250, R149 ;  /* 0x00000095fa957220 */ /* 0x000fe20000410000 */
[----:B------:R-:W-:Y:S02]  /*7f20*/  SHF.L.U32 R165, R236, 0x10, RZ ;  /* 0x00000010eca57819 */ /* 0x000fe400000006ff */
[----:B------:R-:W-:Y:S01]  /*7f30*/  F2FP.BF16.F32.PACK_AB R118, R252, R159 ;  /* 0x0000009ffc76723e */ /* 0x000fe200000010ff */
[----:B------:R-:W-:Y:S01]  /*7f40*/  FFMA.FTZ R163, R149, R152, R154 ;  /* 0x0000009895a37223 */ /* 0x000fe2000001009a */
[----:B------:R-:W-:Y:S01]  /*7f50*/  SHF.L.U32 R152, R231, 0x10, RZ ;  /* 0x00000010e7987819 */ /* 0x000fe200000006ff */
[----:B------:R-:W-:Y:S01]  /*7f60*/  FADD.FTZ R149, -R251, R168 ;  /* 0x000000a8fb957221 */ /* 0x000fe20000010100 */
[----:B------:R-:W-:-:S03]  /*7f70*/  SHF.L.U32 R154, R232, 0x10, RZ ;  /* 0x00000010e89a7819 */ /* 0x000fc600000006ff */
[----:B------:R-:W-:Y:S02]  /*7f80*/  FMUL.FTZ R149, R250, R149 ;  /* 0x00000095fa957220 */ /* 0x000fe40000410000 */
[----:B------:R-:W-:Y:S01]  /*7f90*/  FFMA.FTZ R167, R167, R152, R154 ;  /* 0x00000098a7a77223 */ /* 0x000fe2000001009a */
[----:B------:R-:W-:Y:S02]  /*7fa0*/  SHF.L.U32 R152, R48, 0x10, RZ ;  /* 0x0000001030987819 */ /* 0x000fe400000006ff */
[----:B------:R-:W-:Y:S02]  /*7fb0*/  SHF.L.U32 R154, R88, 0x10, RZ ;  /* 0x00000010589a7819 */ /* 0x000fe400000006ff */
[----:B------:R-:W-:-:S03]  /*7fc0*/  F2FP.BF16.F32.PACK_AB R119, R167, R163 ;  /* 0x000000a3a777723e */ /* 0x000fc600000010ff */
[----:B------:R-:W-:Y:S01]  /*7fd0*/  FFMA.FTZ R149, R149, R152, R154 ;  /* 0x0000009895957223 */ /* 0x000fe2000001009a */
[----:B------:R-:W-:Y:S01]  /*7fe0*/  FMUL.FTZ R152, R250, R169 ;  /* 0x000000a9fa987220 */ /* 0x000fe20000410000 */
[----:B------:R-:W-:Y:S01]  /*7ff0*/  SHF.L.U32 R154, R49, 0x10, RZ ;  /* 0x00000010319a7819 */ /* 0x000fe200000006ff */
[C---:B------:R-:W-:Y:S02]  /*8000*/  FADD.FTZ R169, -R251.reuse, R188 ;  /* 0x000000bcfba97221 */ /* 0x040fe40000010100 */
[----:B------:R-:W-:Y:S01]  /*8010*/  FFMA.FTZ R152, R152, R157, R161 ;  /* 0x0000009d98987223 */ /* 0x000fe200000100a1 */
[----:B------:R-:W-:Y:S01]  /*8020*/  FADD.FTZ R157, -R251, R170 ;  /* 0x000000aafb9d7221 */ /* 0x000fe20000010100 */
[----:B------:R-:W-:Y:S02]  /*8030*/  SHF.L.U32 R161, R235, 0x10, RZ ;  /* 0x00000010eba17819 */ /* 0x000fe400000006ff */
[----:B------:R-:W-:Y:S01]  /*8040*/  SHF.L.U32 R170, R51, 0x10, RZ ;  /* 0x0000001033aa7819 */ /* 0x000fe200000006ff */
[----:B------:R-:W-:Y:S01]  /*8050*/  FMUL.FTZ R157, R250, R157 ;  /* 0x0000009dfa9d7220 */ /* 0x000fe20000410000 */
[----:B------:R-:W-:Y:S01]  /*8060*/  F2FP.BF16.F32.PACK_AB R120, R152, R149 ;  /* 0x000000959878723e */ /* 0x000fe200000010ff */
[----:B------:R-:W-:Y:S01]  /*8070*/  FFMA.FTZ R164, R164, R161, R165 ;  /* 0x000000a1a4a47223 */ /* 0x000fe200000100a5 */
[----:B------:R-:W-:Y:S01]  /*8080*/  FADD.FTZ R161, -R251, R172 ;  /* 0x000000acfba17221 */ /* 0x000fe20000010100 */
[----:B------:R-:W-:Y:S01]  /*8090*/  FFMA.FTZ R157, R157, R154, R156 ;  /* 0x0000009a9d9d7223 */ /* 0x000fe2000001009c */
[----:B------:R-:W-:-:S02]  /*80a0*/  SHF.L.U32 R154, R90, 0x10, RZ ;  /* 0x000000105a9a7819 */ /* 0x000fc400000006ff */
[----:B------:R-:W-:Y:S01]  /*80b0*/  FMUL.FTZ R161, R250, R161 ;  /* 0x000000a1faa17220 */ /* 0x000fe20000410000 */
[----:B------:R-:W-:Y:S02]  /*80c0*/  SHF.L.U32 R165, R92, 0x10, RZ ;  /* 0x000000105ca57819 */ /* 0x000fe400000006ff */
[----:B------:R-:W-:Y:S01]  /*80d0*/  F2FP.BF16.F32.PACK_AB R121, R164, R157 ;  /* 0x0000009da479723e */ /* 0x000fe200000010ff */
[----:B------:R-:W-:Y:S01]  /*80e0*/  FFMA.FTZ R166, R161, R166, R154 ;  /* 0x000000a6a1a67223 */ /* 0x000fe2000001009a */
[----:B------:R-:W-:Y:S01]  /*80f0*/  FADD.FTZ R161, -R251, R174 ;  /* 0x000000aefba17221 */ /* 0x000fe20000010100 */
[----:B------:R-:W-:-:S03]  /*8100*/  SHF.L.U32 R154, R91, 0x10, RZ ;  /* 0x000000105b9a7819 */ /* 0x000fc600000006ff */
[----:B------:R-:W-:Y:S01]  /*8110*/  FMUL.FTZ R161, R250, R161 ;  /* 0x000000a1faa17220 */ /* 0x000fe20000410000 */
[----:B------:R-:W-:-:S03]  /*8120*/  F2FP.BF16.F32.PACK_AB R122, R185, R166 ;  /* 0x000000a6b97a723e */ /* 0x000fc600000010ff */
[----:B------:R-:W-:Y:S01]  /*8130*/  FFMA.FTZ R170, R161, R170, R154 ;  /* 0x000000aaa1aa7223 */ /* 0x000fe2000001009a */
[----:B------:R-:W-:Y:S01]  /*8140*/  FADD.FTZ R161, -R251, R176 ;  /* 0x000000b0fba17221 */ /* 0x000fe20000010100 */
[----:B------:R-:W-:-:S03]  /*8150*/  SHF.L.U32 R154, R93, 0x10, RZ ;  /* 0x000000105d9a7819 */ /* 0x000fc600000006ff */
[----:B------:R-:W-:Y:S01]  /*8160*/  FMUL.FTZ R156, R250, R161 ;  /* 0x000000a1fa9c7220 */ /* 0x000fe20000410000 */
[----:B------:R-:W-:Y:S02]  /*8170*/  SHF.L.U32 R161, R52, 0x10, RZ ;  /* 0x0000001034a17819 */ /* 0x000fe400000006ff */
[----:B------:R-:W-:-:S03]  /*8180*/  F2FP.BF16.F32.PACK_AB R123, R187, R170 ;  /* 0x000000aabb7b723e */ /* 0x000fc600000010ff */
[----:B------:R-:W-:Y:S01]  /*8190*/  FFMA.FTZ R156, R156, R161, R165 ;  /* 0x000000a19c9c7223 */ /* 0x000fe200000100a5 */
[C---:B------:R-:W-:Y:S01]  /*81a0*/  FADD.FTZ R161, -R251.reuse, R178 ;  /* 0x000000b2fba17221 */ /* 0x040fe20000010100 */
[----:B------:R-:W-:-:S03]  /*81b0*/  FADD.FTZ R165, -R251, R182 ;  /* 0x000000b6fba57221 */ /* 0x000fc60000010100 */
[C---:B------:R-:W-:Y:S01]  /*81c0*/  FMUL.FTZ R161, R250.reuse, R161 ;  /* 0x000000a1faa17220 */ /* 0x040fe20000410000 */
[----:B------:R-:W-:-:S03]  /*81d0*/  FMUL.FTZ R165, R250, R165 ;  /* 0x000000a5faa57220 */ /* 0x000fc60000410000 */
[----:B------:R-:W-:Y:S01]  /*81e0*/  FFMA.FTZ R162, R161, R162, R154 ;  /* 0x000000a2a1a27223 */ /* 0x000fe2000001009a */
[----:B------:R-:W-:Y:S01]  /*81f0*/  FADD.FTZ R161, -R251, R180 ;  /* 0x000000b4fba17221 */ /* 0x000fe20000010100 */
[----:B------:R-:W-:-:S03]  /*8200*/  SHF.L.U32 R154, R54, 0x10, RZ ;  /* 0x00000010369a7819 */ /* 0x000fc600000006ff */
[----:B------:R-:W-:-:S04]  /*8210*/  FMUL.FTZ R161, R250, R161 ;  /* 0x000000a1faa17220 */ /* 0x000fc80000410000 */
[----:B------:R-:W-:Y:S01]  /*8220*/  FFMA.FTZ R161, R161, R154, R160 ;  /* 0x0000009aa1a17223 */ /* 0x000fe200000100a0 */
[----:B------:R-:W-:Y:S02]  /*8230*/  SHF.L.U32 R154, R55, 0x10, RZ ;  /* 0x00000010379a7819 */ /* 0x000fe400000006ff */
[----:B------:R-:W-:-:S05]  /*8240*/  SHF.L.U32 R160, R95, 0x10, RZ ;  /* 0x000000105fa07819 */ /* 0x000fca00000006ff */
[----:B------:R-:W-:Y:S01]  /*8250*/  FFMA.FTZ R165, R165, R154, R160 ;  /* 0x0000009aa5a57223 */ /* 0x000fe200000100a0 */
[----:B------:R-:W-:Y:S01]  /*8260*/  FMUL.FTZ R154, R250, R169 ;  /* 0x000000a9fa9a7220 */ /* 0x000fe20000410000 */
[----:B------:R-:W-:-:S05]  /*8270*/  SHF.L.U32 R169, R56, 0x10, RZ ;  /* 0x0000001038a97819 */ /* 0x000fca00000006ff */
[----:B------:R-:W-:Y:S01]  /*8280*/  FFMA.FTZ R154, R154, R169, R171 ;  /* 0x000000a99a9a7223 */ /* 0x000fe200000100ab */
[----:B------:R-:W-:Y:S01]  /*8290*/  FADD.FTZ R169, -R251, R190 ;  /* 0x000000befba97221 */ /* 0x000fe20000010100 */
[----:B------:R-:W-:Y:S01]  /*82a0*/  SHF.L.U32 R171, R97, 0x10, RZ ;  /* 0x0000001061ab7819 */ /* 0x000fe200000006ff */
[----:B------:R-:W-:-:S04]  /*82b0*/  IMAD.WIDE.U32 R190, R245, 0x10, R116 ;  /* 0x00000010f5be7825 */ /* 0x000fc800078e0074 */
[----:B------:R-:W-:Y:S01]  /*82c0*/  FMUL.FTZ R160, R250, R169 ;  /* 0x000000a9faa07220 */ /* 0x000fe20000410000 */
[----:B------:R-:W-:-:S05]  /*82d0*/  SHF.L.U32 R169, R57, 0x10, RZ ;  /* 0x0000001039a97819 */ /* 0x000fca00000006ff */
[----:B------:R-:W-:Y:S01]  /*82e0*/  FFMA.FTZ R160, R160, R169, R171 ;  /* 0x000000a9a0a07223 */ /* 0x000fe200000100ab */
[C---:B------:R-:W-:Y:S01]  /*82f0*/  FADD.FTZ R169, -R251.reuse, R192 ;  /* 0x000000c0fba97221 */ /* 0x040fe20000010100 */
[----:B------:R-:W-:Y:S01]  /*8300*/  FADD.FTZ R251, -R251, R194 ;  /* 0x000000c2fbfb7221 */ /* 0x000fe20000010100 */
[----:B------:R-:W-:Y:S01]  /*8310*/  SHF.L.U32 R171, R98, 0x10, RZ ;  /* 0x0000001062ab7819 */ /* 0x000fe200000006ff */
[----:B------:R-:W-:-:S04]  /*8320*/  IMAD.WIDE.U32 R192, R246, 0x10, R116 ;  /* 0x00000010f6c07825 */ /* 0x000fc800078e0074 */
[----:B------:R-:W-:Y:S01]  /*8330*/  FMUL.FTZ R168, R250, R169 ;  /* 0x000000a9faa87220 */ /* 0x000fe20000410000 */
[----:B------:R-:W-:Y:S01]  /*8340*/  SHF.L.U32 R169, R58, 0x10, RZ ;  /* 0x000000103aa97819 */ /* 0x000fe200000006ff */
[----:B------:R-:W-:Y:S01]  /*8350*/  FMUL.FTZ R172, R250, R251 ;  /* 0x000000fbfaac7220 */ /* 0x000fe20000410000 */
[----:B------:R-:W-:-:S04]  /*8360*/  IMAD.WIDE.U32 R250, R241, 0x10, R116 ;  /* 0x00000010f1fa7825 */ /* 0x000fc800078e0074 */
[----:B------:R-:W-:Y:S01]  /*8370*/  FFMA.FTZ R168, R168, R169, R171 ;  /* 0x000000a9a8a87223 */ /* 0x000fe200000100ab */
[----:B------:R-:W-:Y:S01]  /*8380*/  SHF.L.U32 R169, R59, 0x10, RZ ;  /* 0x000000103ba97819 */ /* 0x000fe200000006ff */
[----:B------:R0:W-:Y:S01]  /*8390*/  STG.E.128 desc[UR6][R250.64], R124 ;  /* 0x0000007cfa007986 */ /* 0x0001e2000c101d06 */
[----:B------:R-:W-:Y:S01]  /*83a0*/  SHF.L.U32 R171, R99, 0x10, RZ ;  /* 0x0000001063ab7819 */ /* 0x000fe200000006ff */
[----:B------:R-:W-:Y:S02]  /*83b0*/  IMAD.WIDE.U32 R194, R247, 0x10, R116 ;  /* 0x00000010f7c27825 */ /* 0x000fe400078e0074 */
[----:B------:R1:W-:Y:S02]  /*83c0*/  STG.E.128 desc[UR6][R112.64], R128 ;  /* 0x0000008070007986 */ /* 0x0003e4000c101d06 */
[----:B------:R-:W-:Y:S01]  /*83d0*/  FFMA.FTZ R172, R172, R169, R171 ;  /* 0x000000a9acac7223 */ /* 0x000fe200000100ab */
[----:B------:R-:W-:Y:S01]  /*83e0*/  IMAD.WIDE.U32 R240, R248, 0x10, R116 ;  /* 0x00000010f8f07825 */ /* 0x000fe200078e0074 */
[----:B------:R2:W-:Y:S01]  /*83f0*/  STG.E.128 desc[UR6][R114.64], R132 ;  /* 0x0000008472007986 */ /* 0x0005e2000c101d06 */
[----:B------:R-:W-:-:S02]  /*8400*/  F2FP.BF16.F32.PACK_AB R117, R158, R153 ;  /* 0x000000999e75723e */ /* 0x000fc400000010ff */
[----:B------:R-:W-:Y:S02]  /*8410*/  F2FP.BF16.F32.PACK_AB R116, R147, R144 ;  /* 0x000000909374723e */ /* 0x000fe400000010ff */
[----:B0-----:R-:W-:Y:S02]  /*8420*/  F2FP.BF16.F32.PACK_AB R127, R186, R165 ;  /* 0x000000a5ba7f723e */ /* 0x001fe400000010ff */
[----:B------:R-:W-:Y:S02]  /*8430*/  F2FP.BF16.F32.PACK_AB R126, R184, R161 ;  /* 0x000000a1b87e723e */ /* 0x000fe400000010ff */
[----:B-1----:R-:W-:Y:S02]  /*8440*/  F2FP.BF16.F32.PACK_AB R113, R146, R143 ;  /* 0x0000008f9271723e */ /* 0x002fe400000010ff */
[----:B------:R-:W-:Y:S02]  /*8450*/  F2FP.BF16.F32.PACK_AB R112, R141, R138 ;  /* 0x0000008a8d70723e */ /* 0x000fe400000010ff */
[----:B--2---:R-:W-:-:S02]  /*8460*/  F2FP.BF16.F32.PACK_AB R115, R244, R189 ;  /* 0x000000bdf473723e */ /* 0x004fc400000010ff */
[----:B------:R-:W-:Y:S02]  /*8470*/  F2FP.BF16.F32.PACK_AB R114, R155, R150 ;  /* 0x000000969b72723e */ /* 0x000fe400000010ff */
[----:B------:R-:W-:Y:S02]  /*8480*/  F2FP.BF16.F32.PACK_AB R125, R179, R162 ;  /* 0x000000a2b37d723e */ /* 0x000fe400000010ff */
[----:B------:R-:W-:Y:S01]  /*8490*/  F2FP.BF16.F32.PACK_AB R124, R175, R156 ;  /* 0x0000009caf7c723e */ /* 0x000fe200000010ff */
[----:B------:R0:W-:Y:S01]  /*84a0*/  STG.E.128 desc[UR6][R190.64], R112 ;  /* 0x00000070be007986 */ /* 0x0001e2000c101d06 */
[----:B------:R-:W-:Y:S02]  /*84b0*/  F2FP.BF16.F32.PACK_AB R131, R183, R172 ;  /* 0x000000acb783723e */ /* 0x000fe400000010ff */
[----:B------:R-:W-:Y:S01]  /*84c0*/  F2FP.BF16.F32.PACK_AB R130, R181, R168 ;  /* 0x000000a8b582723e */ /* 0x000fe200000010ff */
[----:B------:R0:W-:Y:S01]  /*84d0*/  STG.E.128 desc[UR6][R192.64], R116 ;  /* 0x00000074c0007986 */ /* 0x0001e2000c101d06 */
[----:B------:R-:W-:-:S02]  /*84e0*/  F2FP.BF16.F32.PACK_AB R129, R177, R160 ;  /* 0x000000a0b181723e */ /* 0x000fc400000010ff */
[----:B------:R-:W-:Y:S01]  /*84f0*/  F2FP.BF16.F32.PACK_AB R128, R173, R154 ;  /* 0x0000009aad80723e */ /* 0x000fe200000010ff */
[----:B------:R0:W-:Y:S04]  /*8500*/  STG.E.128 desc[UR6][R194.64], R120 ;  /* 0x00000078c2007986 */ /* 0x0001e8000c101d06 */
[----:B------:R0:W-:Y:S04]  /*8510*/  STG.E.128 desc[UR6][R240.64], R124 ;  /* 0x0000007cf0007986 */ /* 0x0001e8000c101d06 */
[----:B------:R0:W-:Y:S01]  /*8520*/  STG.E.128 desc[UR6][R242.64], R128 ;  /* 0x00000080f2007986 */ /* 0x0001e2000c101d06 */
[----:B------:R-:W-:Y:S05]  /*8530*/  @!P0 BRA `(.L_x_16458) ;  /* 0xffffff8000e88947 */ /* 0x000fea000383ffff */
[----:B------:R-:W-:Y:S05]  /*8540*/  EXIT ;  /* 0x000000000000794d */ /* 0x000fea0003800000 */
.L_x_16457:
        /* <DEDUP_REMOVED lines=8> */
.L_x_16460:
[----:B------:R-:W-:Y:S05]  /*85d0*/  BSYNC B0 ;  /* 0x0000000000007941 */ /* 0x000fea0003800000 */
.L_x_16459:
[----:B------:R-:W-:Y:S02]  /*85e0*/  HFMA2 R251, -RZ, RZ, 0, 1.1920928955078125e-07 ;  /* 0x00000002fffb7431 */ /* 0x000fe400000001ff */
[----:B------:R-:W-:Y:S01]  /*85f0*/  FADD.FTZ R252, R186, R184 ;  /* 0x000000b8bafc7221 */ /* 0x000fe20000010000 */
[----:B------:R-:W-:Y:S02]  /*8600*/  MOV R250, 0x1f ;  /* 0x0000001f00fa7802 */ /* 0x000fe40000000f00 */
[----:B------:R-:W-:-:S07]  /*8610*/  MOV R185, 0xffffffff ;  /* 0xffffffff00b97802 */ /* 0x000fce0000000f00 */
[----:B------:R-:W-:Y:S05]  /*8620*/  WARPSYNC.COLLECTIVE R185, `(.L_x_16461) ;  /* 0x00000000b9087348 */ /* 0x000fea0003c00000 */
[----:B------:R0:W1:Y:S02]  /*8630*/  SHFL.BFLY P2, R184, R252, R251, R250 ;  /* 0x0c0000fbfcb87389 */ /* 0x00006400000400fa */
[----:B01----:R-:W-:Y:S05]  /*8640*/  ENDCOLLECTIVE ;  /* 0x000000000000791b */ /* 0x003fea0003800000 */
.L_x_16461:
[----:B------:R-:W-:Y:S02]  /*8650*/  HFMA2 R251, -RZ, RZ, 0, 2.384185791015625e-07 ;  /* 0x00000004fffb7431 */ /* 0x000fe400000001ff */
[----:B------:R-:W-:-:S07]  /*8660*/  FADD.FTZ R252, R252, R184 ;  /* 0x000000b8fcfc7221 */ /* 0x000fce0000010000 */
[----:B------:R-:W-:Y:S05]  /*8670*/  WARPSYNC.COLLECTIVE R185, `(.L_x_16462) ;  /* 0x00000000b9087348 */ /* 0x000fea0003c00000 */
[----:B------:R0:W1:Y:S02]  /*8680*/  SHFL.BFLY P2, R184, R252, R251, R250 ;  /* 0x0c0000fbfcb87389 */ /* 0x00006400000400fa */
[----:B01----:R-:W-:Y:S05]  /*8690*/  ENDCOLLECTIVE ;  /* 0x000000000000791b */ /* 0x003fea0003800000 */
.L_x_16462:
[----:B------:R-:W-:Y:S02]  /*86a0*/  HFMA2 R251, -RZ, RZ, 0, 4.76837158203125e-07 ;  /* 0x00000008fffb7431 */ /* 0x000fe400000001ff */
[----:B------:R-:W-:-:S05]  /*86b0*/  FADD.FTZ R187, R252, R184 ;  /* 0x000000b8fcbb7221 */ /* 0x000fca0000010000 */
[----:B------:R-:W-:-:S07]  /*86c0*/  MOV R252, R187 ;  /* 0x000000bb00fc7202 */ /* 0x000fce0000000f00 */
[----:B------:R-:W-:Y:S05]  /*86d0*/  WARPSYNC.COLLECTIVE R185, `(.L_x_16463) ;  /* 0x00000000b9087348 */ /* 0x000fea0003c00000 */
[----:B------:R0:W1:Y:S02]  /*86e0*/  SHFL.BFLY P2, R184, R252, R251, R250 ;  /* 0x0c0000fbfcb87389 */ /* 0x00006400000400fa */
[----:B01----:R-:W-:Y:S05]  /*86f0*/  ENDCOLLECTIVE ;  /* 0x000000000000791b */ /* 0x003fea0003800000 */
.L_x_16463:
[----:B------:R-:W-:Y:S02]  /*8700*/  HFMA2 R251, -RZ, RZ, 0, 9.5367431640625e-07 ;  /* 0x00000010fffb7431 */ /* 0x000fe400000001ff */
[----:B------:R-:W-:Y:S02]  /*8710*/  FADD.FTZ R186, R187, R184 ;  /* 0x000000b8bbba7221 */ /* 0x000fe40000010000 */
[----:B------:R-:W0:Y:S03]  /*8720*/  LDC R187, c[0x0][0x400] ;  /* 0x00010000ffbb7b82 */ /* 0x000e260000000800 */
[----:B------:R-:W-:-:S07]  /*8730*/  MOV R252, R186 ;  /* 0x000000ba00fc7202 */ /* 0x000fce0000000f00 */
[----:B0-----:R-:W-:Y:S05]  /*8740*/  WARPSYNC.COLLECTIVE R185, `(.L_x_16464) ;  /* 0x00000000b9087348 */ /* 0x001fea0003c00000 */
[----:B------:R1:W2:Y:S02]  /*8750*/  SHFL.BFLY P2, R184, R252, R251, R250 ;  /* 0x0c0000fbfcb87389 */ /* 0x0002a400000400fa */
[----:B012---:R-:W-:Y:S05]  /*8760*/  ENDCOLLECTIVE ;  /* 0x000000000000791b */ /* 0x007fea0003800000 */
.L_x_16464:
[----:B------:R-:W-:Y:S01]  /*8770*/  MOV R251, 0x1 ;  /* 0x0000000100fb7802 */ /* 0x000fe20000000f00 */
        /* <DEDUP_REMOVED lines=162> */
[----:B------:R-:W-:-:S07]  /*91a0*/  MOV R185, 0xffffffff ;  /* 0xffffffff00b97802 */ /* 0x000fce0000000f00 */
[----:B------:R-:W-:Y:S05]  /*91b0*/  WARPSYNC.COLLECTIVE R185, `(.L_x_16465) ;  /* 0x00000000b9087348 */ /* 0x000fea0003c00000 */
[----:B------:R0:W1:Y:S02]  /*91c0*/  SHFL.BFLY P2, R184, R252, R251, R250 ;  /* 0x0c0000fbfcb87389 */ /* 0x00006400000400fa */
[----:B01----:R-:W-:Y:S05]  /*91d0*/  ENDCOLLECTIVE ;  /* 0x000000000000791b */ /* 0x003fea0003800000 */
.L_x_16465:
[----:B------:R-:W-:Y:S02]  /*91e0*/  HFMA2 R251, -RZ, RZ, 0, 1.1920928955078125e-07 ;  /* 0x00000002fffb7431 */ /* 0x000fe400000001ff */
[----:B------:R-:W-:-:S07]  /*91f0*/  FADD.FTZ R252, R252, R184 ;  /* 0x000000b8fcfc7221 */ /* 0x000fce0000010000 */
[----:B------:R-:W-:Y:S05]  /*9200*/  WARPSYNC.COLLECTIVE R185, `(.L_x_16466) ;  /* 0x00000000b9087348 */ /* 0x000fea0003c00000 */
[----:B------:R0:W1:Y:S02]  /*9210*/  SHFL.BFLY P2, R184, R252, R251, R250 ;  /* 0x0c0000fbfcb87389 */ /* 0x00006400000400fa */
[----:B01----:R-:W-:Y:S05]  /*9220*/  ENDCOLLECTIVE ;  /* 0x000000000000791b */ /* 0x003fea0003800000 */
.L_x_16466:
[----:B------:R-:W-:Y:S01]  /*9230*/  MOV R251, 0x4 ;  /* 0x0000000400fb7802 */ /* 0x000fe20000000f00 */
[----:B------:R-:W-:-:S07]  /*9240*/  FADD.FTZ R252, R252, R184 ;  /* 0x000000b8fcfc7221 */ /* 0x000fce0000010000 */
[----:B------:R-:W-:Y:S05]  /*9250*/  WARPSYNC.COLLECTIVE R185, `(.L_x_16467) ;  /* 0x00000000b9087348 */ /* 0x000fea0003c00000 */
[----:B------:R0:W1:Y:S02]  /*9260*/  SHFL.BFLY P2, R184, R252, R251, R250 ;  /* 0x0c0000fbfcb87389 */ /* 0x00006400000400fa */
[----:B01----:R-:W-:Y:S05]  /*9270*/  ENDCOLLECTIVE ;  /* 0x000000000000791b */ /* 0x003fea0003800000 */
.L_x_16467:
[----:B------:R-:W-:Y:S02]  /*9280*/  HFMA2 R251, -RZ, RZ, 0, 4.76837158203125e-07 ;  /* 0x00000008fffb7431 */ /* 0x000fe400000001ff */
[----:B------:R-:W-:-:S07]  /*9290*/  FADD.FTZ R252, R252, R184 ;  /* 0x000000b8fcfc7221 */ /* 0x000fce0000010000 */
[----:B------:R-:W-:Y:S05]  /*92a0*/  WARPSYNC.COLLECTIVE R185, `(.L_x_16468) ;  /* 0x00000000b9087348 */ /* 0x000fea0003c00000 */
[----:B------:R0:W1:Y:S02]  /*92b0*/  SHFL.BFLY P2, R184, R252, R251, R250 ;  /* 0x0c0000fbfcb87389 */ /* 0x00006400000400fa */
[----:B01----:R-:W-:Y:S05]  /*92c0*/  ENDCOLLECTIVE ;  /* 0x000000000000791b */ /* 0x003fea0003800000 */
.L_x_16468:
[----:B------:R-:W-:Y:S01]  /*92d0*/  MOV R251, 0x10 ;  /* 0x0000001000fb7802 */ /* 0x000fe20000000f00 */
[----:B------:R-:W-:-:S07]  /*92e0*/  FADD.FTZ R252, R252, R184 ;  /* 0x000000b8fcfc7221 */ /* 0x000fce0000010000 */
[----:B------:R-:W-:Y:S05]  /*92f0*/  WARPSYNC.COLLECTIVE R185, `(.L_x_16469) ;  /* 0x00000000b9087348 */ /* 0x000fea0003c00000 */
[----:B------:R0:W1:Y:S02]  /*9300*/  SHFL.BFLY P2, R184, R252, R251, R250 ;  /* 0x0c0000fbfcb87389 */ /* 0x00006400000400fa */
[----:B01----:R-:W-:Y:S05]  /*9310*/  ENDCOLLECTIVE ;  /* 0x000000000000791b */ /* 0x003fea0003800000 */
.L_x_16469:
[----:B------:R-:W-:Y:S05]  /*9320*/  BRA `(.L_x_16470) ;  /* 0xffffffd000b87947 */ /* 0x000fea000383ffff */
.L_x_16471:
        /* <DEDUP_REMOVED lines=13> */
.L_x_54455:


//--------------------- .text._ZN10layer_norm31ln_parallel_residual_fwd_kernelINS_13Kernel_traitsI13__nv_bfloat16S2_fS2_fjLj2560ELj1ELj4ELj1ELj16ENS_18Kernel_traits_baseILj2560ES2_S2_fS2_fjLj128EEEEELb1ELb0ELb0EEEvNS_9FwdParamsE --------------------------
	.section	.text._ZN10layer_norm31ln_parallel_residual_fwd_kernelINS_13Kernel_traitsI13__nv_bfloat16S2_fS2_fjLj2560ELj1ELj4ELj1ELj16ENS_18Kernel_traits_baseILj2560ES2_S2_fS2_fjLj128EEEEELb1ELb0ELb0EEEvNS_9FwdParamsE,"ax",@progbits
	.align	128
        .global         _ZN10layer_norm31ln_parallel_residual_fwd_kernelINS_13Kernel_traitsI13__nv_bfloat16S2_fS2_fjLj2560ELj1ELj4ELj1ELj16ENS_18Kernel_traits_baseILj2560ES2_S2_fS2_fjLj128EEEEELb1ELb0ELb0EEEvNS_9FwdParamsE
        .type           _ZN10layer_norm31ln_parallel_residual_fwd_kernelINS_13Kernel_traitsI13__nv_bfloat16S2_fS2_fjLj2560ELj1ELj4ELj1ELj16ENS_18Kernel_traits_baseILj2560ES2_S2_fS2_fjLj128EEEEELb1ELb0ELb0EEEvNS_9FwdParamsE,@function
        .size           _ZN10layer_norm31ln_parallel_residual_fwd_kernelINS_13Kernel_traitsI13__nv_bfloat16S2_fS2_fjLj2560ELj1ELj4ELj1ELj16ENS_18Kernel_traits_baseILj2560ES2_S2_fS2_fjLj128EEEEELb1ELb0ELb0EEEvNS_9FwdParamsE,(.L_x_54456 - _ZN10layer_norm31ln_parallel_residual_fwd_kernelINS_13Kernel_traitsI13__nv_bfloat16S2_fS2_fjLj2560ELj1ELj4ELj1ELj16ENS_18Kernel_traits_baseILj2560ES2_S2_fS2_fjLj128EEEEELb1ELb0ELb0EEEvNS_9FwdParamsE)
        .other          _ZN10layer_norm31ln_parallel_residual_fwd_kernelINS_13Kernel_traitsI13__nv_bfloat16S2_fS2_fjLj2560ELj1ELj4ELj1ELj16ENS_18Kernel_traits_baseILj2560ES2_S2_fS2_fjLj128EEEEELb1ELb0ELb0EEEvNS_9FwdParamsE,@"STO_CUDA_ENTRY STV_DEFAULT"
_ZN10layer_norm31ln_parallel_residual_fwd_kernelINS_13Kernel_traitsI13__nv_bfloat16S2_fS2_fjLj2560ELj1ELj4ELj1ELj16ENS_18Kernel_traits_baseILj2560ES2_S2_fS2_fjLj128EEEEELb1ELb0ELb0EEEvNS_9FwdParamsE:
.text._ZN10layer_norm31ln_parallel_residual_fwd_kernelINS_13Kernel_traitsI13__nv_bfloat16S2_fS2_fjLj2560ELj1ELj4ELj1ELj16ENS_18Kernel_traits_baseILj2560ES2_S2_fS2_fjLj128EEEEELb1ELb0ELb0EEEvNS_9FwdParamsE:
        /* <DEDUP_REMOVED lines=38> */
[----:B------:R-:W3:Y:S04]  /*0260*/  LDL.64 R52, [R1+0x80] ;  /* 0x0000800001347983 */ /* 0x000ee80000100a00 */
[----:B------:R-:W3:Y:S01]  /*0270*/  LDL.64 R54, [R1+0x88] ;  /* 0x0000880001367983 */ /* 0x000ee20000100a00 */
[C---:B------:R-:W-:Y:S01]  /*0280*/  ISETP.GE.U32.AND P6, PT, R2.reuse, 0x20, PT ;  /* 0x000000200200780c */ /* 0x040fe20003fc6070 */
[----:B------:R-:W1:Y:S02]  /*0290*/  LDC.64 R12, c[0x0][0x3d8] ;  /* 0x0000f600ff0c7b82 */ /* 0x000e640000000a00 */
[----:B------:R-:W4:Y:S04]  /*02a0*/  LDL.64 R56, [R1+0x70] ;  /* 0x0000700001387983 */ /* 0x000f280000100a00 */
[----:B------:R-:W4:Y:S01]  /*02b0*/  LDL.64 R58, [R1+0x78] ;  /* 0x00007800013a7983 */ /* 0x000f220000100a00 */
[C---:B------:R-:W-:Y:S01]  /*02c0*/  ISETP.GE.U32.AND P1, PT, R2.reuse, 0x40, PT ;  /* 0x000000400200780c */ /* 0x040fe20003f26070 */
[----:B------:R-:W1:Y:S01]  /*02d0*/  LDC.64 R14, c[0x0][0x3d0] ;  /* 0x0000f400ff0e7b82 */ /* 0x000e620000000a00 */
[C---:B------:R-:W-:Y:S01]  /*02e0*/  ISETP.GE.U32.AND P5, PT, R2.reuse, 0x60, PT ;  /* 0x000000600200780c */ /* 0x040fe20003fa6070 */
[----:B------:R-:W4:Y:S01]  /*02f0*/  LDL.64 R84, [R1+0x50] ;  /* 0x0000500001547983 */ /* 0x000f220000100a00 */
[----:B------:R-:W-:Y:S01]  /*0300*/  ISETP.GE.U32.AND P4, PT, R2, 0x80, PT ;  /* 0x000000800200780c */ /* 0x000fe20003f86070 */
[----:B0-----:R-:W-:Y:S01]  /*0310*/  @P6 IMAD.WIDE.U32 R6, R5, 0x10, R6 ;  /* 0x0000001005066825 */ /* 0x001fe200078e0006 */
[----:B------:R-:W-:Y:S01]  /*0320*/  LOP3.LUT R3, R3, 0xffffefff, RZ, 0xc0, !PT ;  /* 0xffffefff03037812 */ /* 0x000fe200078ec0ff */
[----:B------:R-:W4:Y:S02]  /*0330*/  LDL.64 R86, [R1+0x58] ;  /* 0x0000580001567983 */ /* 0x000f240000100a00 */
[----:B------:R-:W0:Y:S02]  /*0340*/  LDC.64 R16, c[0x0][0x3d8] ;  /* 0x0000f600ff107b82 */ /* 0x000e240000000a00 */
[----:B------:R-:W4:Y:S04]  /*0350*/  LDL.64 R88, [R1+0x60] ;  /* 0x0000600001587983 */ /* 0x000f280000100a00 */
[----:B------:R-:W4:Y:S01]  /*0360*/  LDL.64 R90, [R1+0x68] ;  /* 0x00006800015a7983 */ /* 0x000f220000100a00 */
[C---:B-1----:R-:W-:Y:S01]  /*0370*/  @P6 IMAD.WIDE.U32 R12, R5.reuse, 0x10, R12 ;  /* 0x00000010050c6825 */ /* 0x042fe200078e000c */
[----:B------:R-:W1:Y:S01]  /*0380*/  LDC.64 R20, c[0x0][0x3d8] ;  /* 0x0000f600ff147b82 */ /* 0x000e620000000a00 */
[----:B------:R-:W-:Y:S01]  /*0390*/  @P6 LOP3.LUT R5, R5, 0x20, RZ, 0xfc, !PT ;  /* 0x0000002005056812 */ /* 0x000fe200078efcff */
[----:B------:R-:W4:Y:S04]  /*03a0*/  LDL.64 R72, [R1+0x30] ;  /* 0x0000300001487983 */ /* 0x000f280000100a00 */
[----:B------:R-:W4:Y:S01]  /*03b0*/  LDL.64 R74, [R1+0x38] ;  /* 0x00003800014a7983 */ /* 0x000f220000100a00 */
[C---:B------:R-:W-:Y:S01]  /*03c0*/  @P1 IMAD.WIDE.U32 R14, R5.reuse, 0x10, R14 ;  /* 0x00000010050e1825 */ /* 0x040fe200078e000e */
[----:B------:R-:W1:Y:S02]  /*03d0*/  LDC.64 R18, c[0x0][0x3d0] ;  /* 0x0000f400ff127b82 */ /* 0x000e640000000a00 */
[----:B------:R-:W4:Y:S04]  /*03e0*/  LDL.64 R76, [R1+0x40] ;  /* 0x00004000014c7983 */ /* 0x000f280000100a00 */
[----:B------:R-:W4:Y:S01]  /*03f0*/  LDL.64 R78, [R1+0x48] ;  /* 0x00004800014e7983 */ /* 0x000f220000100a00 */
[C---:B0-----:R-:W-:Y:S01]  /*0400*/  @P1 IMAD.WIDE.U32 R16, R5.reuse, 0x10, R16 ;  /* 0x0000001005101825 */ /* 0x041fe200078e0010 */
[----:B------:R-:W0:Y:S02]  /*0410*/  LDC.64 R24, c[0x0][0x3d0] ;  /* 0x0000f400ff187b82 */ /* 0x000e240000000a00 */
[----:B------:R-:W4:Y:S01]  /*0420*/  LDL.64 R80, [R1+0x90] ;  /* 0x0000900001507983 */ /* 0x000f220000100a00 */
[----:B------:R-:W-:-:S03]  /*0430*/  @P1 VIADD R5, R5, 0x20 ;  /* 0x0000002005051836 */ /* 0x000fc60000000000 */
[----:B------:R-:W4:Y:S02]  /*0440*/  LDL.64 R82, [R1+0x98] ;  /* 0x0000980001527983 */ /* 0x000f240000100a00 */
[----:B------:R-:W0:Y:S02]  /*0450*/  LDC.64 R28, c[0x0][0x3d8] ;  /* 0x0000f600ff1c7b82 */ /* 0x000e240000000a00 */
[----:B------:R-:W4:Y:S04]  /*0460*/  LDL.64 R68, [R1+0x20] ;  /* 0x0000200001447983 */ /* 0x000f280000100a00 */
[----:B------:R-:W4:Y:S02]  /*0470*/  LDL.64 R70, [R1+0x28] ;  /* 0x0000280001467983 */ /* 0x000f240000100a00 */
[----:B------:R-:W0:Y:S02]  /*0480*/  LDC.64 R32, c[0x0][0x3d0] ;  /* 0x0000f400ff207b82 */ /* 0x000e240000000a00 */
[----:B------:R-:W4:Y:S04]  /*0490*/  LDL.64 R64, [R1+0x10] ;  /* 0x0000100001407983 */ /* 0x000f280000100a00 */
[----:B------:R-:W4:Y:S02]  /*04a0*/  LDL.64 R66, [R1+0x18] ;  /* 0x0000180001427983 */ /* 0x000f240000100a00 */
[----:B------:R-:W0:Y:S01]  /*04b0*/  LDC.64 R36, c[0x0][0x3d8] ;  /* 0x0000f600ff247b82 */ /* 0x000e220000000a00 */
[----:B------:R-:W-:-:S07]  /*04c0*/  ISETP.GE.U32.AND P0, PT, R2, 0xa0, PT ;  /* 0x000000a00200780c */ /* 0x000fce0003f06070 */
[----:B------:R-:W0:Y:S08]  /*04d0*/  LDC.64 R40, c[0x0][0x3d0] ;  /* 0x0000f400ff287b82 */ /* 0x000e300000000a00 */
[----:B------:R-:W0:Y:S08]  /*04e0*/  LDC.64 R44, c[0x0][0x3d8] ;  /* 0x0000f600ff2c7b82 */ /* 0x000e300000000a00 */
[----:B------:R-:W0:Y:S01]  /*04f0*/  LDC.64 R48, c[0x0][0x3d0] ;  /* 0x0000f400ff307b82 */ /* 0x000e220000000a00 */
[----:B--2---:R2:W4:Y:S01]  /*0500*/  @P6 LDG.E.128 R60, desc[UR6][R6.64] ;  /* 0x00000006063c6981 */ /* 0x004522000c1e1d00 */
[----:B------:R-:W-:-:S02]  /*0510*/  ISETP.GE.U32.AND P3, PT, R2, 0xc0, PT ;  /* 0x000000c00200780c */ /* 0x000fc40003f66070 */
[----:B------:R-:W-:Y:S01]  /*0520*/  ISETP.GE.U32.AND P2, PT, R2, 0xe0, PT ;  /* 0x000000e00200780c */ /* 0x000fe20003f46070 */
[----:B------:R-:W-:Y:S02]  /*0530*/  @P1 IMAD.MOV.U32 R47, RZ, RZ, RZ ;  /* 0x000000ffff2f1224 */ /* 0x000fe400078e00ff */
[----:B------:R-:W-:Y:S02]  /*0540*/  HFMA2 R194, -RZ, RZ, 0, 0 ;  /* 0x00000000ffc27431 */ /* 0x000fe400000001ff */
[----:B------:R-:W-:Y:S02]  /*0550*/  @P5 IMAD.MOV.U32 R43, RZ, RZ, RZ ;  /* 0x000000ffff2b5224 */ /* 0x000fe400078e00ff */
[----:B------:R-:W-:Y:S01]  /*0560*/  HFMA2 R46, -RZ, RZ, 0, 0 ;  /* 0x00000000ff2e7431 */ /* 0x000fe200000001ff */
[----:B---3--:R3:W3:Y:S01]  /*0570*/  @P1 LDG.E.128 R52, desc[UR6][R14.64] ;  /* 0x000000060e341981 */ /* 0x0086e2000c1e1d00 */
[----:B-1----:R-:W-:Y:S01]  /*0580*/  @P5 IMAD.WIDE.U32 R20, R5, 0x10, R20 ;  /* 0x0000001005145825 */ /* 0x002fe200078e0014 */
[----:B--2---:R-:W1:Y:S01]  /*0590*/  LDC.64 R6, c[0x0][0x3d0] ;  /* 0x0000f400ff067b82 */ /* 0x004e620000000a00 */
[----:B------:R-:W-:-:S02]  /*05a0*/  @P6 LOP3.LUT R3, R3, 0x1000, RZ, 0xfc, !PT ;  /* 0x0000100003036812 */ /* 0x000fc400078efcff */
[C---:B------:R-:W-:Y:S01]  /*05b0*/  @P5 IMAD.WIDE.U32 R18, R5.reuse, 0x10, R18 ;  /* 0x0000001005125825 */ /* 0x040fe200078e0012 */
[----:B----4-:R-:W2:Y:S04]  /*05c0*/  @P1 LDG.E.128 R56, desc[UR6][R16.64] ;  /* 0x0000000610381981 */ /* 0x010ea8000c1e1d00 */
[----:B---3--:R-:W3:Y:S01]  /*05d0*/  LDC.64 R14, c[0x0][0x3d0] ;  /* 0x0000f400ff0e7b82 */ /* 0x008ee20000000a00 */
[----:B------:R-:W4:Y:S04]  /*05e0*/  @P5 LDG.E.128 R84, desc[UR6][R20.64] ;  /* 0x0000000614545981 */ /* 0x000f28000c1e1d00 */
[----:B------:R-:W3:Y:S04]  /*05f0*/  @P5 LDG.E.128 R88, desc[UR6][R18.64] ;  /* 0x0000000612585981 */ /* 0x000ee8000c1e1d00 */
[----:B------:R-:W3:Y:S04]  /*0600*/  @P6 LDG.E.128 R80, desc[UR6][R12.64] ;  /* 0x000000060c506981 */ /* 0x000ee8000c1e1d00 */
[----:B------:R0:W-:Y:S04]  /*0610*/  @P6 STL.64 [R1+0xa0], R60 ;  /* 0x0000a03c01006387 */ /* 0x0001e80000100a00 */
[----:B------:R1:W-:Y:S04]  /*0620*/  @P6 STL.64 [R1+0xa8], R62 ;  /* 0x0000a83e01006387 */ /* 0x0003e80000100a00 */
[----:B0-----:R-:W3:Y:S04]  /*0630*/  LDL.64 R60, [R1] ;  /* 0x00000000013c7983 */ /* 0x001ee80000100a00 */
[----:B-1----:R-:W3:Y:S04]  /*0640*/  LDL.64 R62, [R1+0x8] ;  /* 0x00000800013e7983 */ /* 0x002ee80000100a00 */
[----:B------:R0:W-:Y:S01]  /*0650*/  @P1 STL.64 [R1+0x80], R52 ;  /* 0x0000803401001387 */ /* 0x0001e20000100a00 */
[----:B------:R-:W-:-:S03]  /*0660*/  @P5 VIADD R5, R5, 0x20 ;  /* 0x0000002005055836 */ /* 0x000fc60000000000 */
[----:B------:R1:W-:Y:S01]  /*0670*/  @P1 STL.64 [R1+0x88], R54 ;  /* 0x0000883601001387 */ /* 0x0003e20000100a00 */
[C---:B------:R-:W-:Y:S01]  /*0680*/  @P4 IMAD.WIDE.U32 R24, R5.reuse, 0x10, R24 ;  /* 0x0000001005184825 */ /* 0x040fe200078e0018 */
[----:B0-----:R-:W0:Y:S03]  /*0690*/  LDC.64 R52, c[0x0][0x3d8] ;  /* 0x0000f600ff347b82 */ /* 0x001e260000000a00 */
[C---:B------:R-:W-:Y:S01]  /*06a0*/  @P4 IMAD.WIDE.U32 R28, R5.reuse, 0x10, R28 ;  /* 0x00000010051c4825 */ /* 0x040fe200078e001c */
[----:B------:R-:W-:-:S04]  /*06b0*/  @P4 IADD3 R5, PT, PT, R5, 0x20, RZ ;  /* 0x0000002005054810 */ /* 0x000fc80007ffe0ff */
[----:B-1----:R-:W1:Y:S01]  /*06c0*/  LDC.64 R54, c[0x0][0x3d8] ;  /* 0x0000f600ff367b82 */ /* 0x002e620000000a00 */
[C---:B------:R-:W-:Y:S01]  /*06d0*/  @P0 IMAD.WIDE.U32 R32, R5.reuse, 0x10, R32 ;  /* 0x0000001005200825 */ /* 0x040fe200078e0020 */
[----:B--2---:R2:W-:Y:S03]  /*06e0*/  @P1 STL.64 [R1+0x70], R56 ;  /* 0x0000703801001387 */ /* 0x0045e60000100a00 */
[C---:B------:R-:W-:Y:S01]  /*06f0*/  @P0 IMAD.WIDE.U32 R36, R5.reuse, 0x10, R36 ;  /* 0x0000001005240825 */ /* 0x040fe200078e0024 */
[----:B------:R1:W-:Y:S01]  /*0700*/  @P1 STL.64 [R1+0x78], R58 ;  /* 0x0000783a01001387 */ /* 0x0003e20000100a00 */
[----:B------:R-:W-:Y:S02]  /*0710*/  ISETP.GE.U32.AND P1, PT, R2, 0x100, PT ;  /* 0x000001000200780c */ /* 0x000fe40003f26070 */
[----:B------:R-:W-:Y:S01]  /*0720*/  @P0 VIADD R5, R5, 0x20 ;  /* 0x0000002005050836 */ /* 0x000fe20000000000 */
[----:B------:R-:W3:Y:S03]  /*0730*/  @P4 LDG.E.128 R72, desc[UR6][R28.64] ;  /* 0x000000061c484981 */ /* 0x000ee6000c1e1d00 */
[C---:B------:R-:W-:Y:S01]  /*0740*/  @P3 IMAD.WIDE.U32 R40, R5.reuse, 0x10, R40 ;  /* 0x0000001005283825 */ /* 0x040fe200078e0028 */
[----:B----4-:R-:W-:Y:S01]  /*0750*/  @P5 STL.64 [R1+0x50], R84 ;  /* 0x0000505401005387 */ /* 0x010fe20000100a00 */
[----:B--2---:R-:W2:Y:S02]  /*0760*/  LDC.64 R56, c[0x0][0x3d8] ;  /* 0x0000f600ff387b82 */ /* 0x004ea40000000a00 */
[C---:B------:R-:W-:Y:S01]  /*0770*/  @P3 IMAD.WIDE.U32 R44, R5.reuse, 0x10, R44 ;  /* 0x00000010052c3825 */ /* 0x040fe200078e002c */
[----:B------:R-:W-:Y:S01]  /*0780*/  @P3 IADD3 R5, PT, PT, R5, 0x20, RZ ;  /* 0x0000002005053810 */ /* 0x000fe20007ffe0ff */
[----:B------:R-:W-:Y:S04]  /*0790*/  @P5 STL.64 [R1+0x58], R86 ;  /* 0x0000585601005387 */ /* 0x000fe80000100a00 */
[----:B------:R4:W4:Y:S04]  /*07a0*/  @P4 LDG.E.128 R76, desc[UR6][R24.64] ;  /* 0x00000006184c4981 */ /* 0x000928000c1e1d00 */
[----:B---3--:R-:W-:Y:S01]  /*07b0*/  @P5 STL.64 [R1+0x60], R88 ;  /* 0x0000605801005387 */ /* 0x008fe20000100a00 */
[----:B------:R-:W-:-:S03]  /*07c0*/  @P2 IMAD.WIDE.U32 R48, R5, 0x10, R48 ;  /* 0x0000001005302825 */ /* 0x000fc600078e0030 */
[----:B------:R-:W-:Y:S01]  /*07d0*/  @P5 STL.64 [R1+0x68], R90 ;  /* 0x0000685a01005387 */ /* 0x000fe20000100a00 */
[----:B------:R-:W-:Y:S01]  /*07e0*/  ISETP.GE.U32.AND P5, PT, R2, 0x120, PT ;  /* 0x000001200200780c */ /* 0x000fe20003fa6070 */
[C---:B0-----:R-:W-:Y:S02]  /*07f0*/  @P2 IMAD.WIDE.U32 R52, R5.reuse, 0x10, R52 ;  /* 0x0000001005342825 */ /* 0x041fe400078e0034 */
[----:B------:R-:W3:Y:S02]  /*0800*/  @P0 LDG.E.128 R68, desc[UR6][R32.64] ;  /* 0x0000000620440981 */ /* 0x000ee4000c1e1d00 */
[----:B------:R-:W-:Y:S02]  /*0810*/  @P2 VIADD R5, R5, 0x20 ;  /* 0x0000002005052836 */ /* 0x000fe40000000000 */
[----:B------:R-:W3:Y:S02]  /*0820*/  @P0 LDG.E.128 R64, desc[UR6][R36.64] ;  /* 0x0000000624400981 */ /* 0x000ee4000c1e1d00 */
[----:B------:R-:W-:-:S02]  /*0830*/  @P1 IMAD.WIDE.U32 R6, R5, 0x10, R6 ;  /* 0x0000001005061825 */ /* 0x000fc400078e0006 */
[----:B------:R0:W3:Y:S02]  /*0840*/  @P3 LDG.E.128 R60, desc[UR6][R40.64] ;  /* 0x00000006283c3981 */ /* 0x0000e4000c1e1d00 */
[C---:B-1----:R-:W-:Y:S01]  /*0850*/  @P1 IMAD.WIDE.U32 R54, R5.reuse, 0x10, R54 ;  /* 0x0000001005361825 */ /* 0x042fe200078e0036 */
[----:B------:R-:W-:Y:S01]  /*0860*/  @P1 IADD3 R5, PT, PT, R5, 0x20, RZ ;  /* 0x0000002005051810 */ /* 0x000fe20007ffe0ff */
[----:B------:R-:W5:Y:S04]  /*0870*/  @P1 LDG.E.128 R228, desc[UR6][R6.64] ;  /* 0x0000000606e41981 */ /* 0x000f68000c1e1d00 */
[----:B------:R-:W-:Y:S01]  /*0880*/  @P5 IMAD.WIDE.U32 R14, R5, 0x10, R14 ;  /* 0x00000010050e5825 */ /* 0x000fe200078e000e */
[----:B------:R1:W5:Y:S04]  /*0890*/  @P3 LDG.E.128 R240, desc[UR6][R44.64] ;  /* 0x000000062cf03981 */ /* 0x000368000c1e1d00 */
[----:B------:R-:W5:Y:S01]  /*08a0*/  @P5 LDG.E.128 R220, desc[UR6][R14.64] ;  /* 0x000000060edc5981 */ /* 0x000f62000c1e1d00 */
[----:B------:R-:W-:-:S02]  /*08b0*/  @P4 IMAD.MOV.U32 R39, RZ, RZ, RZ ;  /* 0x000000ffff274224 */ /* 0x000fc400078e00ff */
[----:B--2---:R-:W-:Y:S01]  /*08c0*/  @P5 IMAD.WIDE.U32 R56, R5, 0x10, R56 ;  /* 0x0000001005385825 */ /* 0x004fe200078e0038 */
[----:B------:R2:W5:Y:S04]  /*08d0*/  @P2 LDG.E.128 R236, desc[UR6][R48.64] ;  /* 0x0000000630ec2981 */ /* 0x000568000c1e1d00 */
[----:B------:R-:W-:Y:S04]  /*08e0*/  @P4 STL.64 [R1+0x30], R72 ;  /* 0x0000304801004387 */ /* 0x000fe80000100a00 */
[----:B------:R-:W-:Y:S01]  /*08f0*/  @P4 STL.64 [R1+0x38], R74 ;  /* 0x0000384a01004387 */ /* 0x000fe20000100a00 */
[----:B------:R-:W-:Y:S01]  /*0900*/  IMAD.MOV.U32 R198, RZ, RZ, RZ ;  /* 0x000000ffffc67224 */ /* 0x000fe200078e00ff */
[----:B------:R-:W-:-:S02]  /*0910*/  CS2R R196, SRZ ;  /* 0x0000000000c47805 */ /* 0x000fc4000001ff00 */
[----:B------:R-:W-:Y:S01]  /*0920*/  CS2R R192, SRZ ;  /* 0x0000000000c07805 */ /* 0x000fe2000001ff00 */
[----:B------:R-:W5:Y:S01]  /*0930*/  @P2 LDG.E.128 R232, desc[UR6][R52.64] ;  /* 0x0000000634e82981 */ /* 0x000f62000c1e1d00 */
[----:B------:R-:W-:Y:S01]  /*0940*/  IMAD.MOV.U32 R26, RZ, RZ, RZ ;  /* 0x000000ffff1a7224 */ /* 0x000fe200078e00ff */
[----:B----4-:R-:W-:Y:S01]  /*0950*/  CS2R R24, SRZ ;  /* 0x0000000000187805 */ /* 0x010fe2000001ff00 */
[----:B------:R-:W-:Y:S01]  /*0960*/  IMAD.MOV.U32 R30, RZ, RZ, RZ ;  /* 0x000000ffff1e7224 */ /* 0x000fe200078e00ff */
[----:B------:R4:W5:Y:S04]  /*0970*/  @P1 LDG.E.128 R224, desc[UR6][R54.64] ;  /* 0x0000000636e01981 */ /* 0x000968000c1e1d00 */
[----:B------:R-:W-:Y:S04]  /*0980*/  @P4 STL.64 [R1+0x40], R76 ;  /* 0x0000404c01004387 */ /* 0x000fe80000100a00 */
[----:B------:R-:W-:Y:S01]  /*0990*/  @P4 STL.64 [R1+0x48], R78 ;  /* 0x0000484e01004387 */ /* 0x000fe20000100a00 */
[----:B------:R-:W-:-:S03]  /*09a0*/  ISETP.GE.U32.AND P4, PT, R2, 0x140, PT ;  /* 0x000001400200780c */ /* 0x000fc60003f86070 */
[----:B------:R-:W-:Y:S04]  /*09b0*/  @P6 STL.64 [R1+0x90], R80 ;  /* 0x0000905001006387 */ /* 0x000fe80000100a00 */
[----:B------:R-:W-:Y:S04]  /*09c0*/  @P6 STL.64 [R1+0x98], R82 ;  /* 0x0000985201006387 */ /* 0x000fe80000100a00 */
[----:B---3--:R-:W-:Y:S04]  /*09d0*/  @P0 STL.64 [R1+0x20], R68 ;  /* 0x0000204401000387 */ /* 0x008fe80000100a00 */
[----:B------:R-:W-:Y:S04]  /*09e0*/  @P0 STL.64 [R1+0x28], R70 ;  /* 0x0000284601000387 */ /* 0x000fe80000100a00 */
[----:B------:R-:W-:Y:S01]  /*09f0*/  @P0 STL.64 [R1+0x10], R64 ;  /* 0x0000104001000387 */ /* 0x000fe20000100a00 */
[----:B------:R-:W-:-:S03]  /*0a00*/  CS2R R28, SRZ ;  /* 0x00000000001c7805 */ /* 0x000fc6000001ff00 */
[----:B------:R3:W-:Y:S01]  /*0a10*/  @P0 STL.64 [R1+0x18], R66 ;  /* 0x0000184201000387 */ /* 0x0007e20000100a00 */
[----:B------:R-:W-:Y:S02]  /*0a20*/  MOV R34, RZ ;  /* 0x000000ff00227202 */ /* 0x000fe40000000f00 */
[----:B------:R-:W-:Y:S01]  /*0a30*/  CS2R R32, SRZ ;  /* 0x0000000000207805 */ /* 0x000fe2000001ff00 */
[----:B------:R-:W-:Y:S01]  /*0a40*/  IMAD.MOV.U32 R38, RZ, RZ, RZ ;  /* 0x000000ffff267224 */ /* 0x000fe200078e00ff */
[----:B------:R4:W5:Y:S01]  /*0a50*/  @P5 LDG.E.128 R216, desc[UR6][R56.64] ;  /* 0x0000000638d85981 */ /* 0x000962000c1e1d00 */
[----:B------:R-:W-:Y:S01]  /*0a60*/  CS2R R36, SRZ ;  /* 0x0000000000247805 */ /* 0x000fe2000001ff00 */
[----:B------:R-:W-:Y:S01]  /*0a70*/  IMAD.MOV.U32 R42, RZ, RZ, RZ ;  /* 0x000000ffff2a7224 */ /* 0x000fe200078e00ff */
[----:B0-----:R-:W-:Y:S02]  /*0a80*/  CS2R R40, SRZ ;  /* 0x0000000000287805 */ /* 0x001fe4000001ff00 */
[----:B-1----:R-:W-:Y:S01]  /*0a90*/  CS2R R44, SRZ ;  /* 0x00000000002c7805 */ /* 0x002fe2000001ff00 */
[----:B------:R-:W-:Y:S01]  /*0aa0*/  IMAD.MOV.U32 R50, RZ, RZ, RZ ;  /* 0x000000ffff327224 */ /* 0x000fe200078e00ff */
[----:B--2---:R-:W-:-:S02]  /*0ab0*/  CS2R R48, SRZ ;  /* 0x0000000000307805 */ /* 0x004fc4000001ff00 */
[----:B----4-:R-:W-:Y:S02]  /*0ac0*/  CS2R R54, SRZ ;  /* 0x0000000000367805 */ /* 0x010fe4000001ff00 */
[----:B------:R-:W-:Y:S02]  /*0ad0*/  CS2R R52, SRZ ;  /* 0x0000000000347805 */ /* 0x000fe4000001ff00 */
[----:B------:R-:W-:Y:S02]  /*0ae0*/  CS2R R58, SRZ ;  /* 0x00000000003a7805 */ /* 0x000fe4000001ff00 */
[----:B------:R-:W-:Y:S02]  /*0af0*/  CS2R R56, SRZ ;  /* 0x0000000000387805 */ /* 0x000fe4000001ff00 */
        /* <DEDUP_REMOVED lines=19> */
[----:B------:R0:W-:Y:S04]  /*0c30*/  @P3 STL.64 [R1], R60 ;  /* 0x0000003c01003387 */ /* 0x0001e80000100a00 */
[----:B------:R1:W-:Y:S01]  /*0c40*/  @P3 STL.64 [R1+0x8], R62 ;  /* 0x0000083e01003387 */ /* 0x0003e20000100a00 */
[----:B0-----:R-:W-:Y:S02]  /*0c50*/  CS2R R60, SRZ ;  /* 0x00000000003c7805 */ /* 0x001fe4000001ff00 */
[----:B-1----:R-:W-:Y:S01]  /*0c60*/  CS2R R62, SRZ ;  /* 0x00000000003e7805 */ /* 0x002fe2000001ff00 */
        /* <DEDUP_REMOVED lines=48> */
.L_x_16474:
        /* <DEDUP_REMOVED lines=39> */
[----:B------:R-:W0:Y:S01]  /*11e0*/  @P6 LDC.64 R6, c[0x0][0x440] ;  /* 0x00011000ff066b82 */ /* 0x000e220000000a00 */
[----:B------:R-:W-:-:S07]  /*11f0*/  ISETP.GE.U32.AND P5, PT, R2, 0x60, PT ;  /* 0x000000600200780c */ /* 0x000fce0003fa6070 */
[----:B------:R-:W0:Y:S08]  /*1200*/  LDC.64 R16, c[0x0][0x3d0] ;  /* 0x0000f400ff107b82 */ /* 0x000e300000000a00 */
[----:B------:R-:W0:Y:S08]  /*1210*/  LDC.64 R18, c[0x0][0x3d8] ;  /* 0x0000f600ff127b82 */ /* 0x000e300000000a00 */
[----:B------:R-:W0:Y:S08]  /*1220*/  @P1 LDC.64 R20, c[0x0][0x440] ;  /* 0x00011000ff141b82 */ /* 0x000e300000000a00 */
[----:B------:R-:W0:Y:S08]  /*1230*/  LDC.64 R28, c[0x0][0x3d8] ;  /* 0x0000f600ff1c7b82 */ /* 0x000e300000000a00 */
[----:B------:R-:W0:Y:S01]  /*1240*/  LDC.64 R24, c[0x0][0x3d0] ;  /* 0x0000f400ff187b82 */ /* 0x000e220000000a00 */
[----:B------:R-:W-:-:S02]  /*1250*/  ISETP.GE.U32.AND P4, PT, R2, 0x80, PT ;  /* 0x000000800200780c */ /* 0x000fc40003f86070 */
[----:B------:R-:W-:-:S05]  /*1260*/  ISETP.GE.U32.AND P0, PT, R2, 0xa0, PT ;  /* 0x000000a00200780c */ /* 0x000fca0003f06070 */
[----:B------:R-:W0:Y:S01]  /*1270*/  LDC.64 R36, c[0x0][0x3d8] ;  /* 0x0000f600ff247b82 */ /* 0x000e220000000a00 */
[C---:B------:R-:W-:Y:S02]  /*1280*/  ISETP.GE.U32.AND P3, PT, R2.reuse, 0xc0, PT ;  /* 0x000000c00200780c */ /* 0x040fe40003f66070 */
[----:B------:R-:W-:-:S05]  /*1290*/  ISETP.GE.U32.AND P2, PT, R2, 0xe0, PT ;  /* 0x000000e00200780c */ /* 0x000fca0003f46070 */
[----:B------:R-:W0:Y:S01]  /*12a0*/  LDC.64 R48, c[0x0][0x3d0] ;  /* 0x0000f400ff307b82 */ /* 0x000e220000000a00 */
[----:B--2---:R2:W2:Y:S07]  /*12b0*/  @P6 LDG.E.128 R116, desc[UR6][R12.64] ;  /* 0x000000060c746981 */ /* 0x0044ae000c1e1d00 */
[----:B------:R-:W0:Y:S01]  /*12c0*/  @P5 LDC.64 R32, c[0x0][0x440] ;  /* 0x00011000ff205b82 */ /* 0x000e220000000a00 */
[----:B---3--:R-:W-:Y:S02]  /*12d0*/  IMAD.MOV.U32 R124, RZ, RZ, R111 ;  /* 0x000000ffff7c7224 */ /* 0x008fe400078e006f */
[----:B----4-:R-:W-:-:S05]  /*12e0*/  IMAD.MOV.U32 R125, RZ, RZ, R110 ;  /* 0x000000ffff7d7224 */ /* 0x010fca00078e006e */
[----:B------:R-:W3:Y:S01]  /*12f0*/  @P4 LDC.64 R40, c[0x0][0x440] ;  /* 0x00011000ff284b82 */ /* 0x000ee20000000a00 */
[----:B------:R-:W-:Y:S01]  /*1300*/  MOV R126, R109 ;  /* 0x0000006d007e7202 */ /* 0x000fe20000000f00 */
[----:B------:R-:W-:-:S06]  /*1310*/  IMAD.MOV.U32 R127, RZ, RZ, R108 ;  /* 0x000000ffff7f7224 */ /* 0x000fcc00078e006c */
[----:B--2---:R-:W2:Y:S01]  /*1320*/  LDC.64 R12, c[0x0][0x3d0] ;  /* 0x0000f400ff0c7b82 */ /* 0x004ea20000000a00 */
[----:B------:R-:W-:Y:S02]  /*1330*/  IMAD.MOV.U32 R109, RZ, RZ, R98 ;  /* 0x000000ffff6d7224 */ /* 0x000fe400078e0062 */
[----:B------:R-:W-:Y:S01]  /*1340*/  IMAD.MOV.U32 R108, RZ, RZ, R99 ;  /* 0x000000ffff6c7224 */ /* 0x000fe200078e0063 */
[----:B------:R-:W-:Y:S01]  /*1350*/  MOV R121, R106 ;  /* 0x0000006a00797202 */ /* 0x000fe20000000f00 */
[----:B------:R-:W-:Y:S01]  /*1360*/  IMAD.MOV.U32 R111, RZ, RZ, R101 ;  /* 0x000000ffff6f7224 */ /* 0x000fe200078e0065 */
[----:B------:R-:W-:Y:S01]  /*1370*/  MOV R110, R100 ;  /* 0x00000064006e7202 */ /* 0x000fe20000000f00 */
[----:B------:R-:W-:Y:S01]  /*1380*/  IMAD.MOV.U32 R100, RZ, RZ, R95 ;  /* 0x000000ffff647224 */ /* 0x000fe200078e005f */
[----:B------:R-:W-:Y:S01]  /*1390*/  MOV R101, R94 ;  /* 0x0000005e00657202 */ /* 0x000fe20000000f00 */
[----:B------:R-:W-:Y:S02]  /*13a0*/  IMAD.MOV.U32 R120, RZ, RZ, R107 ;  /* 0x000000ffff787224 */ /* 0x000fe400078e006b */
[C---:B-1----:R-:W-:Y:S01]  /*13b0*/  @P6 IMAD.WIDE.U32 R14, R5.reuse, 0x10, R14 ;  /* 0x00000010050e6825 */ /* 0x042fe200078e000e */
[----:B------:R-:W-:Y:S01]  /*13c0*/  MOV R107, R97 ;  /* 0x00000061006b7202 */ /* 0x000fe20000000f00 */
[----:B------:R-:W1:Y:S02]  /*13d0*/  @P3 LDC.64 R44, c[0x0][0x440] ;  /* 0x00011000ff2c3b82 */ /* 0x000e640000000a00 */
[----:B------:R-:W-:Y:S01]  /*13e0*/  IMAD.MOV.U32 R106, RZ, RZ, R96 ;  /* 0x000000ffff6a7224 */ /* 0x000fe200078e0060 */
[----:B------:R4:W3:Y:S01]  /*13f0*/  @P6 LDG.E.128 R124, desc[UR6][R14.64] ;  /* 0x000000060e7c6981 */ /* 0x0008e2000c1e1d00 */
[----:B0-----:R-:W-:-:S03]  /*1400*/  @P6 IMAD.WIDE.U32 R6, R5, 0x10, R6 ;  /* 0x0000001005066825 */ /* 0x001fc600078e0006 */
[----:B------:R0:W-:Y:S01]  /*1410*/  @P6 STL.64 [R1+0xa0], R116 ;  /* 0x0000a07401006387 */ /* 0x0001e20000100a00 */
[----:B------:R-:W-:Y:S01]  /*1420*/  IMAD.MOV.U32 R122, RZ, RZ, R105 ;  /* 0x000000ffff7a7224 */ /* 0x000fe200078e0069 */
[----:B----4-:R-:W4:Y:S02]  /*1430*/  LDC.64 R14, c[0x0][0x3d0] ;  /* 0x0000f400ff0e7b82 */ /* 0x010f240000000a00 */
[----:B------:R1:W-:Y:S04]  /*1440*/  @P6 STL.64 [R1+0xa8], R118 ;  /* 0x0000a87601006387 */ /* 0x0003e80000100a00 */
[----:B------:R-:W4:Y:S04]  /*1450*/  LDL R99, [R1+0x18] ;  /* 0x0000180001637983 */ /* 0x000f280000100800 */
[----:B------:R-:W3:Y:S04]  /*1460*/  LDL R98, [R1+0x1c] ;  /* 0x00001c0001627983 */ /* 0x000ee80000100800 */
[----:B------:R-:W3:Y:S04]  /*1470*/  LDL R95, [R1+0x48] ;  /* 0x00004800015f7983 */ /* 0x000ee80000100800 */
[----:B------:R-:W3:Y:S04]  /*1480*/  LDL R94, [R1+0x4c] ;  /* 0x00004c00015e7983 */ /* 0x000ee80000100800 */
[----:B------:R-:W3:Y:S04]  /*1490*/  LDL R96, [R1+0x40] ;  /* 0x0000400001607983 */ /* 0x000ee80000100800 */
[----:B------:R-:W3:Y:S01]  /*14a0*/  LDL R97, [R1+0x44] ;  /* 0x0000440001617983 */ /* 0x000ee20000100800 */
[----:B------:R-:W-:Y:S01]  /*14b0*/  @P6 LOP3.LUT R5, R5, 0x20, RZ, 0xfc, !PT ;  /* 0x0000002005056812 */ /* 0x000fe200078efcff */
[----:B------:R-:W-:Y:S01]  /*14c0*/  IMAD.MOV.U32 R123, RZ, RZ, R104 ;  /* 0x000000ffff7b7224 */ /* 0x000fe200078e0068 */
[----:B0-----:R-:W-:Y:S01]  /*14d0*/  MOV R116, R115 ;  /* 0x0000007300747202 */ /* 0x001fe20000000f00 */
[----:B------:R-:W-:Y:S01]  /*14e0*/  IMAD.MOV.U32 R117, RZ, RZ, R114 ;  /* 0x000000ffff757224 */ /* 0x000fe200078e0072 */
[----:B-1----:R-:W-:Y:S01]  /*14f0*/  MOV R119, R112 ;  /* 0x0000007000777202 */ /* 0x002fe20000000f00 */
[C---:B------:R-:W-:Y:S01]  /*1500*/  @P1 IMAD.WIDE.U32 R16, R5.reuse, 0x10, R16 ;  /* 0x0000001005101825 */ /* 0x040fe200078e0010 */
[----:B------:R-:W-:Y:S01]  /*1510*/  MOV R115, R110 ;  /* 0x0000006e00737202 */ /* 0x000fe20000000f00 */
[----:B------:R-:W3:Y:S02]  /*1520*/  LDL R104, [R1+0x10] ;  /* 0x0000100001687983 */ /* 0x000ee40000100800 */
[----:B------:R-:W-:-:S02]  /*1530*/  @P1 IMAD.WIDE.U32 R18, R5, 0x10, R18 ;  /* 0x0000001005121825 */ /* 0x000fc400078e0012 */
[----:B------:R-:W3:Y:S02]  /*1540*/  LDL R105, [R1+0x14] ;  /* 0x0000140001697983 */ /* 0x000ee40000100800 */
[C---:B------:R-:W-:Y:S01]  /*1550*/  @P1 IMAD.WIDE.U32 R20, R5.reuse, 0x10, R20 ;  /* 0x0000001005141825 */ /* 0x040fe200078e0014 */
[----:B------:R-:W-:Y:S01]  /*1560*/  @P1 MOV R47, RZ ;  /* 0x000000ff002f1202 */ /* 0x000fe20000000f00 */
[----:B------:R0:W3:Y:S02]  /*1570*/  @P1 LDG.E.128 R120, desc[UR6][R16.64] ;  /* 0x0000000610781981 */ /* 0x0000e4000c1e1d00 */
[----:B------:R-:W-:Y:S02]  /*1580*/  IMAD.MOV.U32 R118, RZ, RZ, R113 ;  /* 0x000000ffff767224 */ /* 0x000fe400078e0071 */
[----:B------:R-:W-:Y:S01]  /*1590*/  @P1 VIADD R5, R5, 0x20 ;  /* 0x0000002005051836 */ /* 0x000fe20000000000 */
[----:B------:R-:W5:Y:S01]  /*15a0*/  @P6 LD.E.128 R84, desc[UR6][R6.64] ;  /* 0x0000000606546980 */ /* 0x000f62000c101d00 */
[----:B------:R-:W-:-:S02]  /*15b0*/  IMAD.MOV.U32 R114, RZ, RZ, R111 ;  /* 0x000000ffff727224 */ /* 0x000fc400078e006f */
[----:B------:R-:W-:Y:S01]  /*15c0*/  IMAD.MOV.U32 R110, RZ, RZ, R107 ;  /* 0x000000ffff6e7224 */ /* 0x000fe200078e006b */
[----:B------:R-:W-:Y:S01]  /*15d0*/  MOV R112, R103 ;  /* 0x0000006700707202 */ /* 0x000fe20000000f00 */
[----:B------:R-:W-:Y:S01]  /*15e0*/  IMAD.MOV.U32 R111, RZ, RZ, R106 ;  /* 0x000000ffff6f7224 */ /* 0x000fe200078e006a */
[----:B------:R1:W3:Y:S01]  /*15f0*/  @P1 LDG.E.128 R116, desc[UR6][R18.64] ;  /* 0x0000000612741981 */ /* 0x0002e2000c1e1d00 */
[C---:B------:R-:W-:Y:S01]  /*1600*/  @P5 IMAD.WIDE.U32 R28, R5.reuse, 0x10, R28 ;  /* 0x00000010051c5825 */ /* 0x040fe200078e001c */
[----:B0-----:R-:W0:Y:S02]  /*1610*/  LDC.64 R16, c[0x0][0x3d8] ;  /* 0x0000f600ff107b82 */ /* 0x001e240000000a00 */
[----:B------:R-:W3:Y:S01]  /*1620*/  LDL R103, [R1+0xc] ;  /* 0x00000c0001677983 */ /* 0x000ee20000100800 */
[----:B------:R-:W-:Y:S02]  /*1630*/  IMAD.MOV.U32 R113, RZ, RZ, R102 ;  /* 0x000000ffff717224 */ /* 0x000fe400078e0066 */
[C---:B------:R-:W-:Y:S01]  /*1640*/  @P5 IMAD.WIDE.U32 R24, R5.reuse, 0x10, R24 ;  /* 0x0000001005185825 */ /* 0x040fe200078e0018 */
[----:B------:R2:W3:Y:S02]  /*1650*/  @P5 LDG.E.128 R108, desc[UR6][R28.64] ;  /* 0x000000061c6c5981 */ /* 0x0004e4000c1e1d00 */
[----:B-1----:R-:W1:Y:S02]  /*1660*/  @P0 LDC.64 R18, c[0x0][0x440] ;  /* 0x00011000ff120b82 */ /* 0x002e640000000a00 */
[----:B------:R-:W3:Y:S01]  /*1670*/  @P5 LDG.E.128 R112, desc[UR6][R24.64] ;  /* 0x0000000618705981 */ /* 0x000ee2000c1e1d00 */
[----:B------:R-:W-:-:S03]  /*1680*/  @P5 IMAD.WIDE.U32 R32, R5, 0x10, R32 ;  /* 0x0000001005205825 */ /* 0x000fc600078e0020 */
[----:B------:R-:W3:Y:S01]  /*1690*/  LDL R102, [R1+0x8] ;  /* 0x0000080001667983 */ /* 0x000ee20000100800 */
[----:B------:R-:W-:Y:S01]  /*16a0*/  @P5 VIADD R5, R5, 0x20 ;  /* 0x0000002005055836 */ /* 0x000fe20000000000 */
[----:B--2---:R-:W2:Y:S02]  /*16b0*/  LDC.64 R28, c[0x0][0x3d8] ;  /* 0x0000f600ff1c7b82 */ /* 0x004ea40000000a00 */
[----:B------:R4:W5:Y:S01]  /*16c0*/  @P1 LD.E.128 R80, desc[UR6][R20.64] ;  /* 0x0000000614501980 */ /* 0x000962000c101d00 */
[----:B------:R-:W-:Y:S01]  /*16d0*/  @P4 IMAD.WIDE.U32 R12, R5, 0x10, R12 ;  /* 0x00000010050c4825 */ /* 0x000fe200078e000c */
[----:B----4-:R-:W-:-:S04]  /*16e0*/  MOV R106, R99 ;  /* 0x00000063006a7202 */ /* 0x010fc80000000f00 */
[----:B------:R-:W4:Y:S01]  /*16f0*/  LDC.64 R20, c[0x0][0x3d0] ;  /* 0x0000f400ff147b82 */ /* 0x000f220000000a00 */
[----:B------:R0:W5:Y:S01]  /*1700*/  @P5 LD.E.128 R76, desc[UR6][R32.64] ;  /* 0x00000006204c5980 */ /* 0x000162000c101d00 */
[----:B---3--:R-:W-:Y:S02]  /*1710*/  IMAD.MOV.U32 R107, RZ, RZ, R98 ;  /* 0x000000ffff6b7224 */ /* 0x008fe400078e0062 */
[----:B------:R-:W-:-:S04]  /*1720*/  IMAD.MOV.U32 R98, RZ, RZ, R95 ;  /* 0x000000ffff627224 */ /* 0x000fc800078e005f */
[----:B------:R-:W3:Y:S01]  /*1730*/  LDC.64 R24, c[0x0][0x3d8] ;  /* 0x0000f600ff187b82 */ /* 0x000ee20000000a00 */
[----:B------:R-:W-:Y:S01]  /*1740*/  MOV R99, R94 ;  /* 0x0000005e00637202 */ /* 0x000fe20000000f00 */
[----:B------:R-:W-:Y:S01]  /*1750*/  @P6 STL.64 [R1+0x90], R124 ;  /* 0x0000907c01006387 */ /* 0x000fe20000100a00 */
[----:B------:R-:W-:Y:S02]  /*1760*/  @P5 IMAD.MOV.U32 R43, RZ, RZ, RZ ;  /* 0x000000ffff2b5224 */ /* 0x000fe400078e00ff */
[----:B------:R-:W-:-:S03]  /*1770*/  @P4 IMAD.WIDE.U32 R36, R5, 0x10, R36 ;  /* 0x0000001005244825 */ /* 0x000fc600078e0024 */
[----:B0-----:R-:W0:Y:S01]  /*1780*/  @P2 LDC.64 R32, c[0x0][0x440] ;  /* 0x00011000ff202b82 */ /* 0x001e220000000a00 */
[----:B------:R-:W2:Y:S04]  /*1790*/  @P4 LDG.E.128 R96, desc[UR6][R12.64] ;  /* 0x000000060c604981 */ /* 0x000ea8000c1e1d00 */
[----:B------:R-:W-:Y:S01]  /*17a0*/  @P6 STL.64 [R1+0x98], R126 ;  /* 0x0000987e01006387 */ /* 0x000fe20000100a00 */
[C---:B------:R-:W-:Y:S02]  /*17b0*/  @P4 IMAD.WIDE.U32 R40, R5.reuse, 0x10, R40 ;  /* 0x0000001005284825 */ /* 0x040fe400078e0028 */
[----:B------:R-:W0:Y:S01]  /*17c0*/  LDC.64 R94, c[0x0][0x3d0] ;  /* 0x0000f400ff5e7b82 */ /* 0x000e220000000a00 */
[----:B------:R-:W-:Y:S04]  /*17d0*/  @P1 STL.64 [R1+0x80], R120 ;  /* 0x0000807801001387 */ /* 0x000fe80000100a00 */
[----:B------:R-:W-:Y:S01]  /*17e0*/  @P1 STL.64 [R1+0x88], R122 ;  /* 0x0000887a01001387 */ /* 0x000fe20000100a00 */
[----:B------:R-:W-:Y:S01]  /*17f0*/  @P4 IADD3 R5, PT, PT, R5, 0x20, RZ ;  /* 0x0000002005054810 */ /* 0x000fe20007ffe0ff */
[----:B------:R-:W-:-:S02]  /*1800*/  @P4 IMAD.MOV.U32 R39, RZ, RZ, RZ ;  /* 0x000000ffff274224 */ /* 0x000fc400078e00ff */
[----:B------:R-:W5:Y:S04]  /*1810*/  @P4 LD.E.128 R72, desc[UR6][R40.64] ;  /* 0x0000000628484980 */ /* 0x000f68000c101d00 */
[----:B------:R-:W-:Y:S04]  /*1820*/  @P1 STL.64 [R1+0x70], R116 ;  /* 0x0000707401001387 */ /* 0x000fe80000100a00 */
[----:B------:R-:W-:Y:S01]  /*1830*/  @P1 STL.64 [R1+0x78], R118 ;  /* 0x0000787601001387 */ /* 0x000fe20000100a00 */
[----:B------:R-:W-:-:S03]  /*1840*/  ISETP.GE.U32.AND P1, PT, R2, 0x100, PT ;  /* 0x000001000200780c */ /* 0x000fc60003f26070 */
[----:B------:R1:W-:Y:S04]  /*1850*/  @P5 STL.64 [R1+0x50], R108 ;  /* 0x0000506c01005387 */ /* 0x0003e80000100a00 */
[----:B------:R4:W-:Y:S04]  /*1860*/  @P5 STL.64 [R1+0x58], R110 ;  /* 0x0000586e01005387 */ /* 0x0009e80000100a00 */
[----:B------:R3:W-:Y:S04]  /*1870*/  @P5 STL.64 [R1+0x60], R112 ;  /* 0x0000607001005387 */ /* 0x0007e80000100a00 */
[----:B------:R0:W-:Y:S01]  /*1880*/  @P5 STL.64 [R1+0x68], R114 ;  /* 0x0000687201005387 */ /* 0x0001e20000100a00 */
[----:B------:R-:W-:Y:S01]  /*1890*/  ISETP.GE.U32.AND P5, PT, R2, 0x120, PT ;  /* 0x000001200200780c */ /* 0x000fe20003fa6070 */
[----:B-1----:R-:W-:-:S02]  /*18a0*/  IMAD.MOV.U32 R108, RZ, RZ, R93 ;  /* 0x000000ffff6c7224 */ /* 0x002fc400078e005d */
[----:B------:R-:W-:Y:S01]  /*18b0*/  IMAD.MOV.U32 R109, RZ, RZ, R92 ;  /* 0x000000ffff6d7224 */ /* 0x000fe200078e005c */
[----:B----4-:R-:W-:Y:S01]  /*18c0*/  MOV R110, R91 ;  /* 0x0000005b006e7202 */ /* 0x010fe20000000f00 */
[----:B------:R-:W-:Y:S01]  /*18d0*/  IMAD.MOV.U32 R111, RZ, RZ, R90 ;  /* 0x000000ffff6f7224 */ /* 0x000fe200078e005a */
[----:B------:R-:W1:Y:S01]  /*18e0*/  @P1 LDC.64 R92, c[0x0][0x440] ;  /* 0x00011000ff5c1b82 */ /* 0x000e620000000a00 */
[----:B---3--:R-:W-:Y:S01]  /*18f0*/  IMAD.MOV.U32 R112, RZ, RZ, R89 ;  /* 0x000000ffff707224 */ /* 0x008fe200078e0059 */
[----:B------:R-:W-:Y:S01]  /*1900*/  MOV R113, R88 ;  /* 0x0000005800717202 */ /* 0x000fe20000000f00 */
[----:B------:R-:W-:-:S04]  /*1910*/  @P0 IMAD.WIDE.U32 R14, R5, 0x10, R14 ;  /* 0x00000010050e0825 */ /* 0x000fc800078e000e */
[----:B0-----:R-:W-:Y:S01]  /*1920*/  IMAD.MOV.U32 R114, RZ, RZ, R10 ;  /* 0x000000ffff727224 */ /* 0x001fe200078e000a */
[----:B------:R-:W0:Y:S01]  /*1930*/  LDC.64 R88, c[0x0][0x3d0] ;  /* 0x0000f400ff587b82 */ /* 0x000e220000000a00 */
[----:B------:R-:W-:Y:S01]  /*1940*/  IMAD.MOV.U32 R115, RZ, RZ, R9 ;  /* 0x000000ffff737224 */ /* 0x000fe200078e0009 */
[----:B------:R-:W3:Y:S01]  /*1950*/  @P0 LDG.E.128 R108, desc[UR6][R14.64] ;  /* 0x000000060e6c0981 */ /* 0x000ee2000c1e1d00 */
[----:B------:R-:W-:-:S04]  /*1960*/  @P0 IMAD.WIDE.U32 R16, R5, 0x10, R16 ;  /* 0x0000001005100825 */ /* 0x000fc800078e0010 */
[C---:B------:R-:W-:Y:S01]  /*1970*/  @P0 IMAD.WIDE.U32 R18, R5.reuse, 0x10, R18 ;  /* 0x0000001005120825 */ /* 0x040fe200078e0012 */
[----:B------:R-:W4:Y:S01]  /*1980*/  LDC.64 R90, c[0x0][0x3d8] ;  /* 0x0000f600ff5a7b82 */ /* 0x000f220000000a00 */
[----:B------:R-:W3:Y:S02]  /*1990*/  @P4 LDG.E.128 R112, desc[UR6][R36.64] ;  /* 0x0000000624704981 */ /* 0x000ee4000c1e1d00 */
[----:B------:R-:W-:Y:S02]  /*19a0*/  @P0 VIADD R5, R5, 0x20 ;  /* 0x0000002005050836 */ /* 0x000fe40000000000 */
[----:B------:R-:W3:Y:S02]  /*19b0*/  @P0 LDG.E.128 R104, desc[UR6][R16.64] ;  /* 0x0000000610680981 */ /* 0x000ee4000c1e1d00 */
[C---:B------:R-:W-:Y:S01]  /*19c0*/  @P3 IMAD.WIDE.U32 R20, R5.reuse, 0x10, R20 ;  /* 0x0000001005143825 */ /* 0x040fe200078e0014 */
[----:B------:R-:W1:Y:S01]  /*19d0*/  @P5 LDC.64 R6, c[0x0][0x440] ;  /* 0x00011000ff065b82 */ /* 0x000e620000000a00 */
[----:B------:R-:W5:Y:S04]  /*19e0*/  @P0 LD.E.128 R68, desc[UR6][R18.64] ;  /* 0x0000000612440980 */ /* 0x000f68000c101d00 */
[----:B------:R-:W3:Y:S01]  /*19f0*/  @P3 LDG.E.128 R100, desc[UR6][R20.64] ;  /* 0x0000000614643981 */ /* 0x000ee2000c1e1d00 */
[----:B------:R-:W-:-:S04]  /*1a00*/  @P3 IMAD.WIDE.U32 R24, R5, 0x10, R24 ;  /* 0x0000001005183825 */ /* 0x000fc800078e0018 */
[----:B------:R-:W-:Y:S01]  /*1a10*/  @P3 IMAD.WIDE.U32 R44, R5, 0x10, R44 ;  /* 0x00000010052c3825 */ /* 0x000fe200078e002c */
[----:B------:R-:W-:-:S03]  /*1a20*/  LOP3.LUT R3, R3, 0xffffefff, RZ, 0xc0, !PT ;  /* 0xffffefff03037812 */ /* 0x000fc600078ec0ff */
[----:B------:R-:W-:Y:S01]  /*1a30*/  HFMA2 R198, -RZ, RZ, 0, 0 ;  /* 0x00000000ffc67431 */ /* 0x000fe200000001ff */
[----:B------:R3:W5:Y:S01]  /*1a40*/  @P3 LDG.E.128 R240, desc[UR6][R24.64] ;  /* 0x0000000618f03981 */ /* 0x000762000c1e1d00 */
[----:B------:R-:W-:-:S03]  /*1a50*/  @P3 VIADD R5, R5, 0x20 ;  /* 0x0000002005053836 */ /* 0x000fc60000000000 */
[----:B--2---:R2:W-:Y:S01]  /*1a60*/  @P4 STL.64 [R1+0x40], R96 ;  /* 0x0000406001004387 */ /* 0x0045e20000100a00 */
[----:B------:R-:W-:Y:S01]  /*1a70*/  HFMA2 R42, -RZ, RZ, 0, 0 ;  /* 0x00000000ff2a7431 */ /* 0x000fe200000001ff */
[----:B------:R-:W-:Y:S01]  /*1a80*/  CS2R R196, SRZ ;  /* 0x0000000000c47805 */ /* 0x000fe2000001ff00 */
[----:B------:R-:W-:Y:S01]  /*1a90*/  IMAD.MOV.U32 R194, RZ, RZ, RZ ;  /* 0x000000ffffc27224 */ /* 0x000fe200078e00ff */
[----:B------:R-:W5:Y:S01]  /*1aa0*/  @P3 LD.E.128 R64, desc[UR6][R44.64] ;  /* 0x000000062c403980 */ /* 0x000f62000c101d00 */
[----:B--2---:R-:W2:Y:S01]  /*1ab0*/  LDC.64 R96, c[0x0][0x3d8] ;  /* 0x0000f600ff607b82 */ /* 0x004ea20000000a00 */
[----:B------:R-:W-:-:S04]  /*1ac0*/  @P2 IMAD.WIDE.U32 R48, R5, 0x10, R48 ;  /* 0x0000001005302825 */ /* 0x000fc800078e0030 */
[----:B------:R-:W-:-:S04]  /*1ad0*/  @P2 IMAD.WIDE.U32 R28, R5, 0x10, R28 ;  /* 0x00000010051c2825 */ /* 0x000fc800078e001c */
[C---:B------:R-:W-:Y:S01]  /*1ae0*/  @P2 IMAD.WIDE.U32 R32, R5.reuse, 0x10, R32 ;  /* 0x0000001005202825 */ /* 0x040fe200078e0020 */
[----:B------:R-:W-:Y:S01]  /*1af0*/  @P2 IADD3 R5, PT, PT, R5, 0x20, RZ ;  /* 0x0000002005052810 */ /* 0x000fe20007ffe0ff */
[----:B------:R1:W-:Y:S04]  /*1b00*/  @P4 STL.64 [R1+0x48], R98 ;  /* 0x0000486201004387 */ /* 0x0003e80000100a00 */
[C---:B0-----:R-:W-:Y:S01]  /*1b10*/  @P1 IMAD.WIDE.U32 R88, R5.reuse, 0x10, R88 ;  /* 0x0000001005581825 */ /* 0x041fe200078e0058 */
[----:B------:R-:W5:Y:S03]  /*1b20*/  @P2 LDG.E.128 R236, desc[UR6][R48.64] ;  /* 0x0000000630ec2981 */ /* 0x000f66000c1e1d00 */
[C---:B----4-:R-:W-:Y:S01]  /*1b30*/  @P1 IMAD.WIDE.U32 R90, R5.reuse, 0x10, R90 ;  /* 0x00000010055a1825 */ /* 0x050fe200078e005a */
[----:B------:R-:W5:Y:S03]  /*1b40*/  @P1 LDG.E.128 R228, desc[UR6][R88.64] ;  /* 0x0000000658e41981 */ /* 0x000f66000c1e1d00 */
[C---:B-1----:R-:W-:Y:S01]  /*1b50*/  @P1 IMAD.WIDE.U32 R92, R5.reuse, 0x10, R92 ;  /* 0x00000010055c1825 */ /* 0x042fe200078e005c */
[----:B------:R-:W5:Y:S03]  /*1b60*/  @P1 LDG.E.128 R224, desc[UR6][R90.64] ;  /* 0x000000065ae01981 */ /* 0x000f66000c1e1d00 */
[----:B------:R-:W-:Y:S01]  /*1b70*/  @P1 VIADD R5, R5, 0x20 ;  /* 0x0000002005051836 */ /* 0x000fe20000000000 */
[----:B------:R-:W5:Y:S03]  /*1b80*/  @P1 LD.E.128 R56, desc[UR6][R92.64] ;  /* 0x000000065c381980 */ /* 0x000f66000c101d00 */
[C---:B------:R-:W-:Y:S01]  /*1b90*/  @P5 IMAD.WIDE.U32 R94, R5.reuse, 0x10, R94 ;  /* 0x00000010055e5825 */ /* 0x040fe200078e005e */
[----:B------:R0:W5:Y:S03]  /*1ba0*/  @P2 LDG.E.128 R232, desc[UR6][R28.64] ;  /* 0x000000061ce82981 */ /* 0x000166000c1e1d00 */
[C---:B--2---:R-:W-:Y:S01]  /*1bb0*/  @P5 IMAD.WIDE.U32 R96, R5.reuse, 0x10, R96 ;  /* 0x0000001005605825 */ /* 0x044fe200078e0060 */
[----:B------:R-:W5:Y:S03]  /*1bc0*/  @P5 LDG.E.128 R220, desc[UR6][R94.64] ;  /* 0x000000065edc5981 */ /* 0x000f66000c1e1d00 */
[----:B------:R-:W-:Y:S01]  /*1bd0*/  @P5 IMAD.WIDE.U32 R6, R5, 0x10, R6 ;  /* 0x0000001005065825 */ /* 0x000fe200078e0006 */
[----:B------:R-:W5:Y:S04]  /*1be0*/  @P5 LDG.E.128 R216, desc[UR6][R96.64] ;  /* 0x0000000660d85981 */ /* 0x000f68000c1e1d00 */
[----:B------:R-:W5:Y:S01]  /*1bf0*/  @P5 LD.E.128 R52, desc[UR6][R6.64] ;  /* 0x0000000606345980 */ /* 0x000f62000c101d00 */
[----:B------:R-:W-:-:S02]  /*1c00*/  @P6 LOP3.LUT R3, R3, 0x1000, RZ, 0xfc, !PT ;  /* 0x0000100003036812 */ /* 0x000fc400078efcff */
[----:B------:R-:W-:Y:S01]  /*1c10*/  CS2R R192, SRZ ;  /* 0x0000000000c07805 */ /* 0x000fe2000001ff00 */
[----:B------:R-:W-:Y:S01]  /*1c20*/  IMAD.MOV.U32 R26, RZ, RZ, RZ ;  /* 0x000000ffff1a7224 */ /* 0x000fe200078e00ff */
[----:B------:R1:W5:Y:S04]  /*1c30*/  @P2 LD.E.128 R60, desc[UR6][R32.64] ;  /* 0x00000006203c2980 */ /* 0x000368000c101d00 */
[----:B---3--:R2:W-:Y:S04]  /*1c40*/  @P4 STL.64 [R1+0x30], R112 ;  /* 0x0000307001004387 */ /* 0x0085e80000100a00 */
[----:B------:R2:W-:Y:S04]  /*1c50*/  @P4 STL.64 [R1+0x38], R114 ;  /* 0x0000387201004387 */ /* 0x0005e80000100a00 */
[----:B------:R2:W-:Y:S04]  /*1c60*/  @P0 STL.64 [R1+0x20], R108 ;  /* 0x0000206c01000387 */ /* 0x0005e80000100a00 */
[----:B------:R2:W-:Y:S04]  /*1c70*/  @P0 STL.64 [R1+0x28], R110 ;  /* 0x0000286e01000387 */ /* 0x0005e80000100a00 */
[----:B------:R2:W-:Y:S04]  /*1c80*/  @P0 STL.64 [R1+0x10], R104 ;  /* 0x0000106801000387 */ /* 0x0005e80000100a00 */
[----:B------:R2:W-:Y:S04]  /*1c90*/  @P0 STL.64 [R1+0x18], R106 ;  /* 0x0000186a01000387 */ /* 0x0005e80000100a00 */
[----:B------:R2:W-:Y:S04]  /*1ca0*/  @P3 STL.64 [R1], R100 ;  /* 0x0000006401003387 */ /* 0x0005e80000100a00 */
[----:B------:R2:W-:Y:S01]  /*1cb0*/  @P3 STL.64 [R1+0x8], R102 ;  /* 0x0000086601003387 */ /* 0x0005e20000100a00 */
[----:B------:R-:W-:-:S02]  /*1cc0*/  ISETP.GE.U32.AND P4, PT, R2, 0x140, PT ;  /* 0x000001400200780c */ /* 0x000fc40003f86070 */
[----:B------:R-:W-:Y:S02]  /*1cd0*/  CS2R R24, SRZ ;  /* 0x0000000000187805 */ /* 0x000fe4000001ff00 */
[----:B------:R-:W-:Y:S02]  /*1ce0*/  MOV R30, RZ ;  /* 0x000000ff001e7202 */ /* 0x000fe40000000f00 */
[----:B0-----:R-:W-:Y:S01]  /*1cf0*/  CS2R R28, SRZ ;  /* 0x00000000001c7805 */ /* 0x001fe2000001ff00 */
[----:B------:R-:W-:Y:S01]  /*1d00*/  IMAD.MOV.U32 R34, RZ, RZ, RZ ;  /* 0x000000ffff227224 */ /* 0x000fe200078e00ff */
[----:B-1----:R-:W-:Y:S01]  /*1d10*/  CS2R R32, SRZ ;  /* 0x0000000000207805 */ /* 0x002fe2000001ff00 */
        /* <DEDUP_REMOVED lines=45> */
.L_x_16473:
        /* <DEDUP_REMOVED lines=19> */
[----:B------:R-:W4:Y:S02]  /*2120*/  LDL R120, [R1+0x38] ;  /* 0x0000380001787983 */ /* 0x000f240000100800 */
[----:B------:R-:W0:Y:S02]  /*2130*/  @P1 LDC.64 R16, c[0x0][0x440] ;  /* 0x00011000ff101b82 */ /* 0x000e240000000a00 */
[----:B------:R-:W4:Y:S04]  /*2140*/  LDL R123, [R1+0x44] ;  /* 0x00004400017b7983 */ /* 0x000f280000100800 */
[----:B------:R-:W4:Y:S02]  /*2150*/  LDL R117, [R1+0x3c] ;  /* 0x00003c0001757983 */ /* 0x000f240000100800 */
[----:B------:R-:W0:Y:S02]  /*2160*/  LDC.64 R88, c[0x0][0x3d8] ;  /* 0x0000f600ff587b82 */ /* 0x000e240000000a00 */
        /* <DEDUP_REMOVED lines=21> */
[----:B------:R-:W4:Y:S01]  /*22c0*/  LDL R118, [R1+0x4c] ;  /* 0x00004c0001767983 */ /* 0x000f220000100800 */
[C---:B------:R-:W-:Y:S01]  /*22d0*/  ISETP.GE.U32.AND P2, PT, R2.reuse, 0x40, PT ;  /* 0x000000400200780c */ /* 0x040fe20003f46070 */
[----:B------:R-:W4:Y:S01]  /*22e0*/  LDC.64 R92, c[0x0][0x3d0] ;  /* 0x0000f400ff5c7b82 */ /* 0x000f220000000a00 */
[----:B------:R-:W-:-:S02]  /*22f0*/  ISETP.GE.U32.AND P3, PT, R2, 0x60, PT ;  /* 0x000000600200780c */ /* 0x000fc40003f66070 */
[----:B------:R-:W-:Y:S02]  /*2300*/  ISETP.GE.U32.AND P0, PT, R2, 0x80, PT ;  /* 0x000000800200780c */ /* 0x000fe40003f06070 */
[----:B------:R-:W-:-:S03]  /*2310*/  LOP3.LUT R3, R3, 0xffffefff, RZ, 0xc0, !PT ;  /* 0xffffefff03037812 */ /* 0x000fc600078ec0ff */
[----:B------:R-:W4:Y:S01]  /*2320*/  LDC.64 R96, c[0x0][0x3d8] ;  /* 0x0000f600ff607b82 */ /* 0x000f220000000a00 */
[----:B--2---:R-:W2:Y:S01]  /*2330*/  @P1 LDG.E.128 R128, desc[UR6][R12.64] ;  /* 0x000000060c801981 */ /* 0x004ea2000c1e1d00 */
[----:B-1----:R-:W-:-:S06]  /*2340*/  @P1 IMAD.WIDE.U32 R14, R5, 0x10, R14 ;  /* 0x00000010050e1825 */ /* 0x002fcc00078e000e */
[----:B------:R-:W1:Y:S01]  /*2350*/  @P2 LDC.64 R20, c[0x0][0x438] ;  /* 0x00010e00ff142b82 */ /* 0x000e620000000a00 */
[----:B0-----:R-:W-:-:S04]  /*2360*/  @P1 IMAD.WIDE.U32 R6, R5, 0x10, R6 ;  /* 0x0000001005061825 */ /* 0x001fc800078e0006 */
[C---:B------:R-:W-:Y:S01]  /*2370*/  @P1 IMAD.WIDE.U32 R16, R5.reuse, 0x10, R16 ;  /* 0x0000001005101825 */ /* 0x040fe200078e0010 */
[----:B------:R-:W-:Y:S02]  /*2380*/  @P1 LOP3.LUT R5, R5, 0x20, RZ, 0xfc, !PT ;  /* 0x0000002005051812 */ /* 0x000fe400078efcff */
[----:B------:R-:W0:Y:S01]  /*2390*/  @P2 LDC.64 R90, c[0x0][0x440] ;  /* 0x00011000ff5a2b82 */ /* 0x000e220000000a00 */
[----:B------:R-:W-:Y:S01]  /*23a0*/  @P1 LOP3.LUT R3, R3, 0x1000, RZ, 0xfc, !PT ;  /* 0x0000100003031812 */ /* 0x000fe200078efcff */
[----:B------:R3:W5:Y:S01]  /*23b0*/  @P1 LD.E.128 R48, desc[UR6][R6.64] ;  /* 0x0000000606301980 */ /* 0x000762000c101d00 */
[----:B------:R-:W-:-:S03]  /*23c0*/  @P2 IMAD.WIDE.U32 R18, R5, 0x10, R18 ;  /* 0x0000001005122825 */ /* 0x000fc600078e0012 */
[----:B------:R-:W5:Y:S01]  /*23d0*/  @P1 LD.E.128 R84, desc[UR6][R16.64] ;  /* 0x0000000610541980 */ /* 0x000f62000c101d00 */
[----:B------:R-:W-:Y:S01]  /*23e0*/  @P2 IMAD.WIDE.U32 R88, R5, 0x10, R88 ;  /* 0x0000001005582825 */ /* 0x000fe200078e0058 */
[----:B------:R-:W0:Y:S08]  /*23f0*/  @P3 LDC.64 R94, c[0x0][0x438] ;  /* 0x00010e00ff5e3b82 */ /* 0x000e300000000a00 */
[----:B------:R-:W0:Y:S08]  /*2400*/  @P3 LDC.64 R98, c[0x0][0x440] ;  /* 0x00011000ff623b82 */ /* 0x000e300000000a00 */
[----:B---3--:R-:W3:Y:S01]  /*2410*/  LDC.64 R6, c[0x0][0x3d0] ;  /* 0x0000f400ff067b82 */ /* 0x008ee20000000a00 */
[----:B--2---:R2:W-:Y:S04]  /*2420*/  @P1 STL.64 [R1+0xa0], R128 ;  /* 0x0000a08001001387 */ /* 0x0045e80000100a00 */
[----:B------:R1:W-:Y:S01]  /*2430*/  @P1 STL.64 [R1+0xa8], R130 ;  /* 0x0000a88201001387 */ /* 0x0003e20000100a00 */
[----:B--2---:R-:W-:-:S02]  /*2440*/  IMAD.MOV.U32 R128, RZ, RZ, R127 ;  /* 0x000000ffff807224 */ /* 0x004fc400078e007f */
[----:B----4-:R-:W-:Y:S01]  /*2450*/  IMAD.MOV.U32 R129, RZ, RZ, R126 ;  /* 0x000000ffff817224 */ /* 0x010fe200078e007e */
[----:B-1----:R-:W-:Y:S01]  /*2460*/  MOV R130, R125 ;  /* 0x0000007d00827202 */ /* 0x002fe20000000f00 */
[----:B------:R-:W-:Y:S01]  /*2470*/  IMAD.MOV.U32 R131, RZ, RZ, R124 ;  /* 0x000000ffff837224 */ /* 0x000fe200078e007c */
[----:B------:R-:W-:Y:S01]  /*2480*/  MOV R124, R122 ;  /* 0x0000007a007c7202 */ /* 0x000fe20000000f00 */
[----:B------:R-:W-:Y:S02]  /*2490*/  IMAD.MOV.U32 R125, RZ, RZ, R123 ;  /* 0x000000ffff7d7224 */ /* 0x000fe400078e007b */
[----:B------:R-:W-:Y:S02]  /*24a0*/  IMAD.MOV.U32 R122, RZ, RZ, R120 ;  /* 0x000000ffff7a7224 */ /* 0x000fe400078e0078 */
[----:B------:R1:W2:Y:S01]  /*24b0*/  @P1 LDG.E.128 R128, desc[UR6][R14.64] ;  /* 0x000000060e801981 */ /* 0x0002a2000c1e1d00 */
[----:B------:R-:W-:Y:S01]  /*24c0*/  IMAD.MOV.U32 R123, RZ, RZ, R117 ;  /* 0x000000ffff7b7224 */ /* 0x000fe200078e0075 */
[----:B------:R-:W-:Y:S01]  /*24d0*/  MOV R120, R116 ;  /* 0x0000007400787202 */ /* 0x000fe20000000f00 */
        /* <DEDUP_REMOVED lines=10> */
[----:B-1----:R-:W1:Y:S02]  /*2580*/  LDC.64 R14, c[0x0][0x3d8] ;  /* 0x0000f600ff0e7b82 */ /* 0x002e640000000a00 */
[----:B------:R-:W3:Y:S01]  /*2590*/  LDL R100, [R1+0xc] ;  /* 0x00000c0001647983 */ /* 0x000ee20000100800 */
        /* <DEDUP_REMOVED lines=17> */
[----:B------:R0:W3:Y:S01]  /*26b0*/  @P2 LDG.E.128 R140, desc[UR6][R18.64] ;  /* 0x00000006128c2981 */ /* 0x0000e2000c1e1d00 */
[----:B------:R-:W-:-:S03]  /*26c0*/  IMAD.MOV.U32 R103, RZ, RZ, R10 ;  /* 0x000000ffff677224 */ /* 0x000fc600078e000a */
[----:B------:R-:W3:Y:S04]  /*26d0*/  LDL R10, [R1+0x10] ;  /* 0x00001000010a7983 */ /* 0x000ee80000100800 */
[----:B------:R1:W3:Y:S01]  /*26e0*/  @P2 LDG.E.128 R136, desc[UR6][R88.64] ;  /* 0x0000000658882981 */ /* 0x0002e2000c1e1d00 */
[----:B------:R-:W-:Y:S01]  /*26f0*/  MOV R132, R111 ;  /* 0x0000006f00847202 */ /* 0x000fe20000000f00 */
[----:B------:R-:W-:Y:S01]  /*2700*/  IMAD.MOV.U32 R133, RZ, RZ, R110 ;  /* 0x000000ffff857224 */ /* 0x000fe200078e006e */
[----:B------:R-:W-:Y:S01]  /*2710*/  MOV R127, R105 ;  /* 0x00000069007f7202 */ /* 0x000fe20000000f00 */
[----:B------:R-:W-:Y:S01]  /*2720*/  IMAD.MOV.U32 R126, RZ, RZ, R104 ;  /* 0x000000ffff7e7224 */ /* 0x000fe200078e0068 */
[----:B0-----:R-:W0:Y:S08]  /*2730*/  LDC.64 R18, c[0x0][0x3d0] ;  /* 0x0000f400ff127b82 */ /* 0x001e300000000a00 */
[----:B------:R-:W0:Y:S01]  /*2740*/  LDC.64 R104, c[0x0][0x3d8] ;  /* 0x0000f600ff687b82 */ /* 0x000e220000000a00 */
[----:B------:R-:W-:-:S04]  /*2750*/  @P2 IMAD.WIDE.U32 R20, R5, 0x10, R20 ;  /* 0x0000001005142825 */ /* 0x000fc800078e0014 */
[C---:B------:R-:W-:Y:S01]  /*2760*/  @P2 IMAD.WIDE.U32 R90, R5.reuse, 0x10, R90 ;  /* 0x00000010055a2825 */ /* 0x040fe200078e005a */
[----:B------:R-:W5:Y:S01]  /*2770*/  @P2 LD.E.128 R44, desc[UR6][R20.64] ;  /* 0x00000006142c2980 */ /* 0x000f62000c101d00 */
[----:B------:R-:W-:Y:S01]  /*2780*/  ISETP.GE.U32.AND P4, PT, R2, 0xe0, PT ;  /* 0x000000e00200780c */ /* 0x000fe20003f86070 */
[----:B-1----:R-:W1:Y:S01]  /*2790*/  LDC.64 R88, c[0x0][0x3d8] ;  /* 0x0000f600ff587b82 */ /* 0x002e620000000a00 */
[----:B------:R-:W-:Y:S01]  /*27a0*/  @P2 VIADD R5, R5, 0x20 ;  /* 0x0000002005052836 */ /* 0x000fe20000000000 */
[----:B------:R-:W5:Y:S03]  /*27b0*/  @P2 LD.E.128 R80, desc[UR6][R90.64] ;  /* 0x000000065a502980 */ /* 0x000f66000c101d00 */
[----:B------:R-:W-:-:S04]  /*27c0*/  @P3 IMAD.WIDE.U32 R92, R5, 0x10, R92 ;  /* 0x00000010055c3825 */ /* 0x000fc800078e005c */
[----:B------:R-:W-:-:S04]  /*27d0*/  @P3 IMAD.WIDE.U32 R94, R5, 0x10, R94 ;  /* 0x00000010055e3825 */ /* 0x000fc800078e005e */
[C---:B------:R-:W-:Y:S01]  /*27e0*/  @P3 IMAD.WIDE.U32 R96, R5.reuse, 0x10, R96 ;  /* 0x0000001005603825 */ /* 0x040fe200078e0060 */
[----:B------:R-:W-:Y:S01]  /*27f0*/  ISETP.GE.U32.AND P5, PT, R2, 0x100, PT ;  /* 0x000001000200780c */ /* 0x000fe20003fa6070 */
[----:B------:R0:W5:Y:S02]  /*2800*/  @P3 LD.E.128 R40, desc[UR6][R94.64] ;  /* 0x000000065e283980 */ /* 0x000164000c101d00 */
[----:B------:R-:W-:-:S04]  /*2810*/  @P3 IMAD.WIDE.U32 R98, R5, 0x10, R98 ;  /* 0x0000001005623825 */ /* 0x000fc800078e0062 */
[----:B------:R-:W-:Y:S01]  /*2820*/  @P3 VIADD R5, R5, 0x20 ;  /* 0x0000002005053836 */ /* 0x000fe20000000000 */
[----:B------:R0:W5:Y:S03]  /*2830*/  @P3 LD.E.128 R76, desc[UR6][R98.64] ;  /* 0x00000006624c3980 */ /* 0x000166000c101d00 */
[----:B0-----:R-:W-:Y:S01]  /*2840*/  @P0 IMAD.WIDE.U32 R104, R5, 0x10, R104 ;  /* 0x0000001005680825 */ /* 0x001fe200078e0068 */
[----:B------:R-:W0:Y:S04]  /*2850*/  @P4 LDC.64 R94, c[0x0][0x438] ;  /* 0x00010e00ff5e4b82 */ /* 0x000e280000000a00 */
[----:B------:R1:W3:Y:S04]  /*2860*/  @P0 LDG.E.128 R120, desc[UR6][R104.64] ;  /* 0x0000000668780981 */ /* 0x0002e8000c1e1d00 */
[----:B------:R-:W0:Y:S08]  /*2870*/  @P4 LDC.64 R98, c[0x0][0x440] ;  /* 0x00011000ff624b82 */ /* 0x000e300000000a00 */
[----:B-1----:R-:W1:Y:S01]  /*2880*/  LDC.64 R104, c[0x0][0x3d8] ;  /* 0x0000f600ff687b82 */ /* 0x002e620000000a00 */
[----:B--2---:R2:W-:Y:S04]  /*2890*/  @P1 STL.64 [R1+0x90], R128 ;  /* 0x0000908001001387 */ /* 0x0045e80000100a00 */
[----:B------:R0:W-:Y:S01]  /*28a0*/  @P1 STL.64 [R1+0x98], R130 ;  /* 0x0000988201001387 */ /* 0x0001e20000100a00 */
[----:B------:R-:W-:-:S03]  /*28b0*/  ISETP.GE.U32.AND P1, PT, R2, 0xa0, PT ;  /* 0x000000a00200780c */ /* 0x000fc60003f26070 */
[----:B------:R-:W3:Y:S01]  /*28c0*/  LDL R114, [R1+0x18] ;  /* 0x0000180001727983 */ /* 0x000ee20000100800 */
[----:B--2---:R-:W-:-:S03]  /*28d0*/  IMAD.MOV.U32 R128, RZ, RZ, R107 ;  /* 0x000000ffff807224 */ /* 0x004fc600078e006b */
[----:B------:R-:W2:Y:S01]  /*28e0*/  LDL R115, [R1+0x1c] ;  /* 0x00001c0001737983 */ /* 0x000ea20000100800 */
[----:B------:R-:W-:Y:S02]  /*28f0*/  IMAD.MOV.U32 R129, RZ, RZ, R106 ;  /* 0x000000ffff817224 */ /* 0x000fe400078e006a */
[----:B0-----:R-:W-:Y:S01]  /*2900*/  IMAD.MOV.U32 R131, RZ, RZ, R109 ;  /* 0x000000ffff837224 */ /* 0x001fe200078e006d */
[----:B------:R-:W-:Y:S01]  /*2910*/  MOV R130, R108 ;  /* 0x0000006c00827202 */ /* 0x000fe20000000f00 */
[----:B------:R-:W-:Y:S01]  /*2920*/  IMAD.MOV.U32 R108, RZ, RZ, R103 ;  /* 0x000000ffff6c7224 */ /* 0x000fe200078e0067 */
[----:B------:R-:W-:Y:S01]  /*2930*/  MOV R109, R102 ;  /* 0x00000066006d7202 */ /* 0x000fe20000000f00 */
[----:B----4-:R-:W-:Y:S01]  /*2940*/  IMAD.MOV.U32 R110, RZ, RZ, R101 ;  /* 0x000000ffff6e7224 */ /* 0x010fe200078e0065 */
[----:B------:R-:W0:Y:S01]  /*2950*/  @P0 LDC.64 R102, c[0x0][0x438] ;  /* 0x00010e00ff660b82 */ /* 0x000e220000000a00 */
[----:B---3--:R-:W-:Y:S01]  /*2960*/  IMAD.MOV.U32 R111, RZ, RZ, R100 ;  /* 0x000000ffff6f7224 */ /* 0x008fe200078e0064 */
[----:B------:R-:W3:Y:S04]  /*2970*/  LDL R116, [R1+0x20] ;  /* 0x0000200001747983 */ /* 0x000ee80000100800 */
[----:B------:R-:W3:Y:S02]  /*2980*/  LDL R117, [R1+0x24] ;  /* 0x0000240001757983 */ /* 0x000ee40000100800 */
[----:B------:R-:W4:Y:S08]  /*2990*/  LDC.64 R100, c[0x0][0x3d0] ;  /* 0x0000f400ff647b82 */ /* 0x000f300000000a00 */
[----:B------:R-:W1:Y:S08]  /*29a0*/  @P0 LDC.64 R106, c[0x0][0x440] ;  /* 0x00011000ff6a0b82 */ /* 0x000e700000000a00 */
[----:B------:R-:W1:Y:S08]  /*29b0*/  @P1 LDC.64 R12, c[0x0][0x438] ;  /* 0x00010e00ff0c1b82 */ /* 0x000e700000000a00 */
[----:B------:R-:W1:Y:S01]  /*29c0*/  @P1 LDC.64 R16, c[0x0][0x440] ;  /* 0x00011000ff101b82 */ /* 0x000e620000000a00 */
[----:B------:R-:W-:Y:S01]  /*29d0*/  MOV R112, R10 ;  /* 0x0000000a00707202 */ /* 0x000fe20000000f00 */
[----:B------:R-:W-:Y:S01]  /*29e0*/  IMAD.MOV.U32 R113, RZ, RZ, R9 ;  /* 0x000000ffff717224 */ /* 0x000fe200078e0009 */
[----:B------:R-:W3:Y:S01]  /*29f0*/  LDL R10, [R1+0x28] ;  /* 0x00002800010a7983 */ /* 0x000ee20000100800 */
[----:B------:R-:W-:Y:S01]  /*2a00*/  MOV R134, R131 ;  /* 0x0000008300867202 */ /* 0x000fe20000000f00 */
[----:B------:R-:W-:-:S02]  /*2a10*/  IMAD.MOV.U32 R135, RZ, RZ, R130 ;  /* 0x000000ffff877224 */ /* 0x000fc400078e0082 */
[----:B------:R-:W3:Y:S01]  /*2a20*/  LDL R9, [R1+0x2c] ;  /* 0x00002c0001097983 */ /* 0x000ee20000100800 */
[----:B------:R-:W-:Y:S01]  /*2a30*/  IMAD.MOV.U32 R130, RZ, RZ, R127 ;  /* 0x000000ffff827224 */ /* 0x000fe200078e007f */
[----:B------:R-:W-:Y:S02]  /*2a40*/  MOV R131, R126 ;  /* 0x0000007e00837202 */ /* 0x000fe40000000f00 */
[----:B------:R-:W-:Y:S04]  /*2a50*/  @P2 STL.64 [R1+0x80], R140 ;  /* 0x0000808c01002387 */ /* 0x000fe80000100a00 */
[----:B------:R-:W-:Y:S04]  /*2a60*/  @P2 STL.64 [R1+0x88], R142 ;  /* 0x0000888e01002387 */ /* 0x000fe80000100a00 */
[----:B------:R-:W-:Y:S01]  /*2a70*/  @P2 STL.64 [R1+0x70], R136 ;  /* 0x0000708801002387 */ /* 0x000fe20000100a00 */
[----:B----4-:R-:W-:-:S03]  /*2a80*/  @P0 IMAD.WIDE.U32 R100, R5, 0x10, R100 ;  /* 0x0000001005640825 */ /* 0x010fc600078e0064 */
[----:B------:R-:W-:Y:S01]  /*2a90*/  @P2 STL.64 [R1+0x78], R138 ;  /* 0x0000788a01002387 */ /* 0x000fe20000100a00 */
[----:B------:R-:W-:Y:S01]  /*2aa0*/  ISETP.GE.U32.AND P2, PT, R2, 0xc0, PT ;  /* 0x000000c00200780c */ /* 0x000fe20003f46070 */
[C---:B0-----:R-:W-:Y:S02]  /*2ab0*/  @P0 IMAD.WIDE.U32 R102, R5.reuse, 0x10, R102 ;  /* 0x0000001005660825 */ /* 0x041fe400078e0066 */
[----:B------:R0:W4:Y:S02]  /*2ac0*/  @P3 LDG.E.128 R132, desc[UR6][R92.64] ;  /* 0x000000065c843981 */ /* 0x000124000c1e1d00 */
[C---:B-1----:R-:W-:Y:S01]  /*2ad0*/  @P0 IMAD.WIDE.U32 R106, R5.reuse, 0x10, R106 ;  /* 0x00000010056a0825 */ /* 0x042fe200078e006a */
[----:B------:R-:W-:Y:S01]  /*2ae0*/  @P0 IADD3 R5, PT, PT, R5, 0x20, RZ ;  /* 0x0000002005050810 */ /* 0x000fe20007ffe0ff */
[----:B------:R1:W4:Y:S04]  /*2af0*/  @P3 LDG.E.128 R128, desc[UR6][R96.64] ;  /* 0x0000000660803981 */ /* 0x000328000c1e1d00 */
[C---:B------:R-:W-:Y:S01]  /*2b00*/  @P1 IMAD.WIDE.U32 R6, R5.reuse, 0x10, R6 ;  /* 0x0000001005061825 */ /* 0x040fe200078e0006 */
[----:B------:R1:W5:Y:S01]  /*2b10*/  @P0 LD.E.128 R36, desc[UR6][R102.64] ;  /* 0x0000000666240980 */ /* 0x000362000c101d00 */
[----:B------:R-:W1:Y:S02]  /*2b20*/  @P2 LDC.64 R20, c[0x0][0x438] ;  /* 0x00010e00ff142b82 */ /* 0x000e640000000a00 */
[C---:B------:R-:W-:Y:S01]  /*2b30*/  @P1 IMAD.WIDE.U32 R12, R5.reuse, 0x10, R12 ;  /* 0x00000010050c1825 */ /* 0x040fe200078e000c */
[----:B------:R-:W5:Y:S03]  /*2b40*/  @P0 LD.E.128 R72, desc[UR6][R106.64] ;  /* 0x000000066a480980 */ /* 0x000f66000c101d00 */
[C---:B------:R-:W-:Y:S01]  /*2b50*/  @P1 IMAD.WIDE.U32 R14, R5.reuse, 0x10, R14 ;  /* 0x00000010050e1825 */ /* 0x040fe200078e000e */
[----:B------:R-:W5:Y:S01]  /*2b60*/  @P1 LD.E.128 R32, desc[UR6][R12.64] ;  /* 0x000000060c201980 */ /* 0x000f62000c101d00 */
[----:B------:R-:W1:Y:S02]  /*2b70*/  @P2 LDC.64 R90, c[0x0][0x440] ;  /* 0x00011000ff5a2b82 */ /* 0x000e640000000a00 */
[----:B------:R-:W-:-:S04]  /*2b80*/  @P1 IMAD.WIDE.U32 R16, R5, 0x10, R16 ;  /* 0x0000001005101825 */ /* 0x000fc800078e0010 */
[----:B------:R-:W-:Y:S01]  /*2b90*/  @P1 VIADD R5, R5, 0x20 ;  /* 0x0000002005051836 */ /* 0x000fe20000000000 */
[----:B------:R-:W5:Y:S01]  /*2ba0*/  @P1 LD.E.128 R68, desc[UR6][R16.64] ;  /* 0x0000000610441980 */ /* 0x000f62000c101d00 */
[----:B------:R-:W-:Y:S01]  /*2bb0*/  IMAD.MOV.U32 R126, RZ, RZ, R119 ;  /* 0x000000ffff7e7224 */ /* 0x000fe200078e0077 */
[----:B0-----:R-:W0:Y:S01]  /*2bc0*/  LDC.64 R92, c[0x0][0x3d0] ;  /* 0x0000f400ff5c7b82 */ /* 0x001e220000000a00 */
[----:B------:R-:W-:-:S05]  /*2bd0*/  @P2 IMAD.WIDE.U32 R18, R5, 0x10, R18 ;  /* 0x0000001005122825 */ /* 0x000fca00078e0012 */
[----:B------:R-:W4:Y:S01]  /*2be0*/  @P2 LDG.E.128 R108, desc[UR6][R18.64] ;  /* 0x00000006126c2981 */ /* 0x000f22000c1e1d00 */
[----:B------:R-:W-:Y:S01]  /*2bf0*/  IMAD.MOV.U32 R127, RZ, RZ, R118 ;  /* 0x000000ffff7f7224 */ /* 0x000fe200078e0076 */
[----:B-1----:R-:W1:Y:S05]  /*2c00*/  LDC.64 R96, c[0x0][0x3d8] ;  /* 0x0000f600ff607b82 */ /* 0x002e6a0000000a00 */
[----:B------:R0:W4:Y:S03]  /*2c10*/  @P0 LDG.E.128 R124, desc[UR6][R100.64] ;  /* 0x00000006647c0981 */ /* 0x000126000c1e1d00 */
[----:B------:R-:W1:Y:S08]  /*2c20*/  @P5 LDC.64 R102, c[0x0][0x438] ;  /* 0x00010e00ff665b82 */ /* 0x000e700000000a00 */
[----:B0-----:R-:W0:Y:S08]  /*2c30*/  LDC.64 R100, c[0x0][0x3d0] ;  /* 0x0000f400ff647b82 */ /* 0x001e300000000a00 */
[----:B------:R-:W0:Y:S08]  /*2c40*/  @P5 LDC.64 R106, c[0x0][0x440] ;  /* 0x00011000ff6a5b82 */ /* 0x000e300000000a00 */
[----:B------:R-:W4:Y:S01]  /*2c50*/  LDC.64 R12, c[0x0][0x3d8] ;  /* 0x0000f600ff0c7b82 */ /* 0x000f220000000a00 */
[----:B------:R-:W-:-:S04]  /*2c60*/  @P2 IMAD.WIDE.U32 R20, R5, 0x10, R20 ;  /* 0x0000001005142825 */ /* 0x000fc800078e0014 */
[C---:B------:R-:W-:Y:S01]  /*2c70*/  @P2 IMAD.WIDE.U32 R88, R5.reuse, 0x10, R88 ;  /* 0x0000001005582825 */ /* 0x040fe200078e0058 */
[----:B------:R-:W5:Y:S03]  /*2c80*/  @P2 LD.E.128 R28, desc[UR6][R20.64] ;  /* 0x00000006141c2980 */ /* 0x000f66000c101d00 */
[C---:B------:R-:W-:Y:S01]  /*2c90*/  @P2 IMAD.WIDE.U32 R90, R5.reuse, 0x10, R90 ;  /* 0x00000010055a2825 */ /* 0x040fe200078e005a */
[----:B------:R-:W5:Y:S03]  /*2ca0*/  @P2 LDG.E.128 R240, desc[UR6][R88.64] ;  /* 0x0000000658f02981 */ /* 0x000f66000c1e1d00 */
[----:B------:R-:W-:Y:S01]  /*2cb0*/  @P2 VIADD R5, R5, 0x20 ;  /* 0x0000002005052836 */ /* 0x000fe20000000000 */
[----:B------:R-:W5:Y:S03]  /*2cc0*/  @P2 LD.E.128 R64, desc[UR6][R90.64] ;  /* 0x000000065a402980 */ /* 0x000f66000c101d00 */
[----:B------:R-:W-:-:S04]  /*2cd0*/  @P4 IMAD.WIDE.U32 R92, R5, 0x10, R92 ;  /* 0x00000010055c4825 */ /* 0x000fc800078e005c */
[C---:B------:R-:W-:Y:S01]  /*2ce0*/  @P4 IMAD.WIDE.U32 R94, R5.reuse, 0x10, R94 ;  /* 0x00000010055e4825 */ /* 0x040fe200078e005e */
[----:B------:R-:W5:Y:S03]  /*2cf0*/  @P4 LDG.E.128 R236, desc[UR6][R92.64] ;  /* 0x000000065cec4981 */ /* 0x000f66000c1e1d00 */
[C---:B-1----:R-:W-:Y:S01]  /*2d00*/  @P4 IMAD.WIDE.U32 R96, R5.reuse, 0x10, R96 ;  /* 0x0000001005604825 */ /* 0x042fe200078e0060 */
[----:B------:R-:W5:Y:S03]  /*2d10*/  @P4 LD.E.128 R24, desc[UR6][R94.64] ;  /* 0x000000065e184980 */ /* 0x000f66000c101d00 */
[C---:B------:R-:W-:Y:S01]  /*2d20*/  @P4 IMAD.WIDE.U32 R98, R5.reuse, 0x10, R98 ;  /* 0x0000001005624825 */ /* 0x040fe200078e0062 */
[----:B------:R-:W-:Y:S01]  /*2d30*/  @P4 IADD3 R5, PT, PT, R5, 0x20, RZ ;  /* 0x0000002005054810 */ /* 0x000fe20007ffe0ff */
[----:B------:R-:W5:Y:S04]  /*2d40*/  @P4 LDG.E.128 R232, desc[UR6][R96.64] ;  /* 0x0000000660e84981 */ /* 0x000f68000c1e1d00 */
[C---:B0-----:R-:W-:Y:S01]  /*2d50*/  @P5 IMAD.WIDE.U32 R100, R5.reuse, 0x10, R100 ;  /* 0x0000001005645825 */ /* 0x041fe200078e0064 */
[----:B------:R-:W5:Y:S03]  /*2d60*/  @P4 LD.E.128 R60, desc[UR6][R98.64] ;  /* 0x00000006623c4980 */ /* 0x000f66000c101d00 */
[C---:B------:R-:W-:Y:S01]  /*2d70*/  @P5 IMAD.WIDE.U32 R102, R5.reuse, 0x10, R102 ;  /* 0x0000001005665825 */ /* 0x040fe200078e0066 */
[----:B------:R-:W5:Y:S03]  /*2d80*/  @P5 LDG.E.128 R228, desc[UR6][R100.64] ;  /* 0x0000000664e45981 */ /* 0x000f66000c1e1d00 */
[C---:B------:R-:W-:Y:S01]  /*2d90*/  @P5 IMAD.WIDE.U32 R104, R5.reuse, 0x10, R104 ;  /* 0x0000001005685825 */ /* 0x040fe200078e0068 */
[----:B------:R-:W5:Y:S03]  /*2da0*/  @P5 LD.E.128 R192, desc[UR6][R102.64] ;  /* 0x0000000666c05980 */ /* 0x000f66000c101d00 */
[C---:B------:R-:W-:Y:S01]  /*2db0*/  @P5 IMAD.WIDE.U32 R106, R5.reuse, 0x10, R106 ;  /* 0x00000010056a5825 */ /* 0x040fe200078e006a */
[----:B------:R-:W5:Y:S03]  /*2dc0*/  @P5 LDG.E.128 R224, desc[UR6][R104.64] ;  /* 0x0000000668e05981 */ /* 0x000f66000c1e1d00 */
[----:B------:R-:W-:Y:S01]  /*2dd0*/  @P5 VIADD R5, R5, 0x20 ;  /* 0x0000002005055836 */ /* 0x000fe20000000000 */
[----:B------:R-:W5:Y:S04]  /*2de0*/  @P5 LD.E.128 R56, desc[UR6][R106.64] ;  /* 0x000000066a385980 */ /* 0x000f68000c101d00 */
[----:B--2---:R-:W2:Y:S01]  /*2df0*/  @P1 LDG.E.128 R112, desc[UR6][R14.64] ;  /* 0x000000060e701981 */ /* 0x004ea2000c1e1d00 */
[----:B---3--:R-:W-:Y:S01]  /*2e00*/  MOV R118, R10 ;  /* 0x0000000a00767202 */ /* 0x008fe20000000f00 */
[----:B------:R-:W-:-:S06]  /*2e10*/  IMAD.MOV.U32 R119, RZ, RZ, R9 ;  /* 0x000000ffff777224 */ /* 0x000fcc00078e0009 */
[----:B------:R0:W3:Y:S04]  /*2e20*/  @P1 LDG.E.128 R116, desc[UR6][R6.64] ;  /* 0x0000000606741981 */ /* 0x0000e8000c1e1d00 */
[----:B----4-:R-:W-:Y:S04]  /*2e30*/  @P3 STL.64 [R1+0x60], R132 ;  /* 0x0000608401003387 */ /* 0x010fe80000100a00 */
[----:B------:R-:W-:Y:S04]  /*2e40*/  @P3 STL.64 [R1+0x68], R134 ;  /* 0x0000688601003387 */ /* 0x000fe80000100a00 */
[----:B------:R-:W-:Y:S04]  /*2e50*/  @P3 STL.64 [R1+0x50], R128 ;  /* 0x0000508001003387 */ /* 0x000fe80000100a00 */
[----:B------:R-:W-:Y:S01]  /*2e60*/  @P3 STL.64 [R1+0x58], R130 ;  /* 0x0000588201003387 */ /* 0x000fe20000100a00 */
[----:B------:R-:W-:-:S13]  /*2e70*/  ISETP.GE.U32.AND P3, PT, R2, 0x120, PT ;  /* 0x000001200200780c */ /* 0x000fda0003f66070 */
[----:B0-----:R-:W0:Y:S01]  /*2e80*/  @P3 LDC.64 R6, c[0x0][0x438] ;  /* 0x00010e00ff063b82 */ /* 0x001e220000000a00 */
[----:B------:R1:W-:Y:S07]  /*2e90*/  @P2 STL.64 [R1], R108 ;  /* 0x0000006c01002387 */ /* 0x0003ee0000100a00 */
[----:B------:R-:W4:Y:S08]  /*2ea0*/  @P3 LDC.64 R14, c[0x0][0x440] ;  /* 0x00011000ff0e3b82 */ /* 0x000f300000000a00 */
[----:B-1----:R-:W1:Y:S01]  /*2eb0*/  LDC.64 R108, c[0x0][0x3d0] ;  /* 0x0000f400ff6c7b82 */ /* 0x002e620000000a00 */
[----:B------:R-:W-:-:S04]  /*2ec0*/  @P3 IMAD.WIDE.U32 R12, R5, 0x10, R12 ;  /* 0x00000010050c3825 */ /* 0x000fc800078e000c */
[C---:B0-----:R-:W-:Y:S01]  /*2ed0*/  @P3 IMAD.WIDE.U32 R6, R5.reuse, 0x10, R6 ;  /* 0x0000001005063825 */ /* 0x041fe200078e0006 */
[----:B------:R0:W5:Y:S04]  /*2ee0*/  @P3 LDG.E.128 R216, desc[UR6][R12.64] ;  /* 0x000000060cd83981 */ /* 0x000168000c1e1d00 */
[----:B------:R0:W5:Y:S01]  /*2ef0*/  @P3 LD.E.128 R196, desc[UR6][R6.64] ;  /* 0x0000000606c43980 */ /* 0x000162000c101d00 */
[----:B----4-:R-:W-:-:S05]  /*2f00*/  @P3 IMAD.WIDE.U32 R14, R5, 0x10, R14 ;  /* 0x00000010050e3825 */ /* 0x010fca00078e000e */
[----:B------:R0:W5:Y:S01]  /*2f10*/  @P3 LD.E.128 R52, desc[UR6][R14.64] ;  /* 0x000000060e343980 */ /* 0x000162000c101d00 */
[----:B-1----:R-:W-:-:S05]  /*2f20*/  @P3 IMAD.WIDE.U32 R108, R5, 0x10, R108 ;  /* 0x00000010056c3825 */ /* 0x002fca00078e006c */
[----:B------:R0:W5:Y:S04]  /*2f30*/  @P3 LDG.E.128 R220, desc[UR6][R108.64] ;  /* 0x000000066cdc3981 */ /* 0x000168000c1e1d00 */
        /* <DEDUP_REMOVED lines=9> */
[----:B--2---:R0:W-:Y:S04]  /*2fd0*/  @P1 STL.64 [R1+0x10], R112 ;  /* 0x0000107001001387 */ /* 0x0041e80000100a00 */
[----:B------:R0:W-:Y:S01]  /*2fe0*/  @P1 STL.64 [R1+0x18], R114 ;  /* 0x0000187201001387 */ /* 0x0001e20000100a00 */
[----:B------:R-:W-:Y:S05]  /*2ff0*/  @!P0 BRA `(.L_x_16475) ;  /* 0x0000001000608947 */ /* 0x000fea0003800000 */
[----:B------:R-:W1:Y:S08]  /*3000*/  LDC.64 R200, c[0x0][0x440] ;  /* 0x00011000ffc87b82 */ /* 0x000e700000000a00 */
[----:B------:R-:W2:Y:S08]  /*3010*/  LDC.64 R212, c[0x0][0x3d0] ;  /* 0x0000f400ffd47b82 */ /* 0x000eb00000000a00 */
[----:B------:R-:W3:Y:S08]  /*3020*/  LDC.64 R204, c[0x0][0x438] ;  /* 0x00010e00ffcc7b82 */ /* 0x000ef00000000a00 */
[----:B------:R-:W4:Y:S01]  /*3030*/  LDC.64 R208, c[0x0][0x3d8] ;  /* 0x0000f600ffd07b82 */ /* 0x000f220000000a00 */
[----:B-1----:R-:W-:-:S06]  /*3040*/  IMAD.WIDE.U32 R200, R5, 0x10, R200 ;  /* 0x0000001005c87825 */ /* 0x002fcc00078e00c8 */
[----:B------:R-:W5:Y:S01]  /*3050*/  LD.E.128 R200, desc[UR6][R200.64] ;  /* 0x00000006c8c87980 */ /* 0x000f62000c101d00 */
[----:B--2---:R-:W-:-:S06]  /*3060*/  IMAD.WIDE.U32 R212, R5, 0x10, R212 ;  /* 0x0000001005d47825 */ /* 0x004fcc00078e00d4 */
[----:B------:R-:W5:Y:S01]  /*3070*/  LDG.E.128 R212, desc[UR6][R212.64] ;  /* 0x00000006d4d47981 */ /* 0x000f62000c1e1d00 */
[----:B---3--:R-:W-:-:S06]  /*3080*/  IMAD.WIDE.U32 R204, R5, 0x10, R204 ;  /* 0x0000001005cc7825 */ /* 0x008fcc00078e00cc */
[----:B------:R-:W5:Y:S01]  /*3090*/  LD.E.128 R204, desc[UR6][R204.64] ;  /* 0x00000006cccc7980 */ /* 0x000f62000c101d00 */
[----:B----4-:R-:W-:-:S06]  /*30a0*/  IMAD.WIDE.U32 R208, R5, 0x10, R208 ;  /* 0x0000001005d07825 */ /* 0x010fcc00078e00d0 */
[----:B------:R-:W5:Y:S01]  /*30b0*/  LDG.E.128 R208, desc[UR6][R208.64] ;  /* 0x00000006d0d07981 */ /* 0x000f62000c1e1d00 */
[----:B------:R-:W-:Y:S05]  /*30c0*/  BRA `(.L_x_16475) ;  /* 0x00000010002c7947 */ /* 0x000fea0003800000 */
.L_x_16476:
        /* <DEDUP_REMOVED lines=12> */
[----:B------:R-:W4:Y:S02]  /*3190*/  LDL R112, [R1+0x8c] ;  /* 0x00008c0001707983 */ /* 0x000f240000100800 */
[----:B------:R-:W0:Y:S01]  /*31a0*/  @P6 LDC.64 R12, c[0x0][0x438] ;  /* 0x00010e00ff0c6b82 */ /* 0x000e220000000a00 */
[C---:B------:R-:W-:Y:S01]  /*31b0*/  ISETP.GE.U32.AND P1, PT, R2.reuse, 0x40, PT ;  /* 0x000000400200780c */ /* 0x040fe20003f26070 */
[----:B------:R-:W3:Y:S04]  /*31c0*/  LDL R89, [R1+0x94] ;  /* 0x0000940001597983 */ /* 0x000ee80000100800 */
[----:B------:R-:W3:Y:S01]  /*31d0*/  LDL R90, [R1+0x98] ;  /* 0x00009800015a7983 */ /* 0x000ee20000100800 */
[----:B-1----:R-:W-:Y:S01]  /*31e0*/  @P6 IMAD.WIDE.U32 R14, R5, 0x10, R14 ;  /* 0x00000010050e6825 */ /* 0x002fe200078e000e */
[----:B------:R-:W1:Y:S02]  /*31f0*/  LDC.64 R20, c[0x0][0x3d8] ;  /* 0x0000f600ff147b82 */ /* 0x000e640000000a00 */
[----:B------:R-:W3:Y:S04]  /*3200*/  LDL R91, [R1+0x9c] ;  /* 0x00009c00015b7983 */ /* 0x000ee80000100800 */
[----:B------:R-:W3:Y:S02]  /*3210*/  LDL R88, [R1+0x90] ;  /* 0x0000900001587983 */ /* 0x000ee40000100800 */
[----:B------:R-:W4:Y:S02]  /*3220*/  @P1 LDC.64 R18, c[0x0][0x438] ;  /* 0x00010e00ff121b82 */ /* 0x000f240000000a00 */
        /* <DEDUP_REMOVED lines=23> */
[----:B------:R-:W4:Y:S08]  /*33a0*/  LDC.64 R52, c[0x0][0x3d0] ;  /* 0x0000f400ff347b82 */ /* 0x000f300000000a00 */
[----:B------:R-:W4:Y:S01]  /*33b0*/  LDC.64 R60, c[0x0][0x3d8] ;  /* 0x0000f600ff3c7b82 */ /* 0x000f220000000a00 */
[----:B------:R-:W-:-:S02]  /*33c0*/  ISETP.GE.U32.AND P4, PT, R2, 0x80, PT ;  /* 0x000000800200780c */ /* 0x000fc40003f86070 */
[----:B------:R-:W-:-:S05]  /*33d0*/  ISETP.GE.U32.AND P0, PT, R2, 0xa0, PT ;  /* 0x000000a00200780c */ /* 0x000fca0003f06070 */
[----:B------:R-:W4:Y:S01]  /*33e0*/  LDC.64 R68, c[0x0][0x3d8] ;  /* 0x0000f600ff447b82 */ /* 0x000f220000000a00 */
[C---:B------:R-:W-:Y:S02]  /*33f0*/  ISETP.GE.U32.AND P3, PT, R2.reuse, 0xc0, PT ;  /* 0x000000c00200780c */ /* 0x040fe40003f66070 */
[----:B------:R-:W-:-:S05]  /*3400*/  ISETP.GE.U32.AND P2, PT, R2, 0xe0, PT ;  /* 0x000000e00200780c */ /* 0x000fca0003f46070 */
[----:B------:R-:W4:Y:S08]  /*3410*/  LDC.64 R72, c[0x0][0x3d8] ;  /* 0x0000f600ff487b82 */ /* 0x000f300000000a00 */
[----:B------:R-:W4:Y:S08]  /*3420*/  LDC.64 R76, c[0x0][0x3d0] ;  /* 0x0000f400ff4c7b82 */ /* 0x000f300000000a00 */
[----:B------:R-:W4:Y:S01]  /*3430*/  LDC.64 R80, c[0x0][0x3d8] ;  /* 0x0000f600ff507b82 */ /* 0x000f220000000a00 */
[----:B--2---:R2:W4:Y:S01]  /*3440*/  @P6 LDG.E.128 R116, desc[UR6][R6.64] ;  /* 0x0000000606746981 */ /* 0x004522000c1e1d00 */
[C---:B0-----:R-:W-:Y:S01]  /*3450*/  @P6 IMAD.WIDE.U32 R12, R5.reuse, 0x10, R12 ;  /* 0x00000010050c6825 */ /* 0x041fe200078e000c */
[----:B------:R-:W-:-:S05]  /*3460*/  @P6 LOP3.LUT R5, R5, 0x20, RZ, 0xfc, !PT ;  /* 0x0000002005056812 */ /* 0x000fca00078efcff */
[----:B------:R-:W0:Y:S01]  /*3470*/  @P5 LDC.64 R56, c[0x0][0x438] ;  /* 0x00010e00ff385b82 */ /* 0x000e220000000a00 */
[----:B------:R1:W5:Y:S01]  /*3480*/  @P6 LD.E.128 R48, desc[UR6][R12.64] ;  /* 0x000000060c306980 */ /* 0x000362000c101d00 */
[----:B------:R-:W-:-:S06]  /*3490*/  @P1 IMAD.WIDE.U32 R16, R5, 0x10, R16 ;  /* 0x0000001005101825 */ /* 0x000fcc00078e0010 */
[----:B--2---:R-:W2:Y:S08]  /*34a0*/  LDC.64 R6, c[0x0][0x3d0] ;  /* 0x0000f400ff067b82 */ /* 0x004eb00000000a00 */
[----:B------:R-:W2:Y:S01]  /*34b0*/  @P4 LDC.64 R64, c[0x0][0x438] ;  /* 0x00010e00ff404b82 */ /* 0x000ea20000000a00 */
[----:B---3--:R-:W3:Y:S04]  /*34c0*/  @P6 LDG.E.128 R88, desc[UR6][R14.64] ;  /* 0x000000060e586981 */ /* 0x008ee8000c1e1d00 */
[----:B----4-:R4:W-:Y:S01]  /*34d0*/  @P6 STL.64 [R1+0xa0], R116 ;  /* 0x0000a07401006387 */ /* 0x0109e20000100a00 */
[----:B-1----:R-:W-:-:S02]  /*34e0*/  @P1 IMAD.WIDE.U32 R20, R5, 0x10, R20 ;  /* 0x0000001005141825 */ /* 0x002fc400078e0014 */
[----:B------:R-:W1:Y:S01]  /*34f0*/  LDC.64 R12, c[0x0][0x3d0] ;  /* 0x0000f400ff0c7b82 */ /* 0x000e620000000a00 */
[----:B------:R0:W-:Y:S01]  /*3500*/  @P6 STL.64 [R1+0xa8], R118 ;  /* 0x0000a87601006387 */ /* 0x0001e20000100a00 */
[----:B----4-:R-:W-:Y:S01]  /*3510*/  MOV R116, R115 ;  /* 0x0000007300747202 */ /* 0x010fe20000000f00 */
[----:B------:R-:W-:Y:S02]  /*3520*/  IMAD.MOV.U32 R117, RZ, RZ, R114 ;  /* 0x000000ffff757224 */ /* 0x000fe400078e0072 */
[----:B0-----:R-:W-:Y:S01]  /*3530*/  IMAD.MOV.U32 R118, RZ, RZ, R113 ;  /* 0x000000ffff767224 */ /* 0x001fe200078e0071 */
[----:B------:R-:W-:-:S06]  /*3540*/  MOV R119, R112 ;  /* 0x0000007000777202 */ /* 0x000fcc0000000f00 */
[----:B------:R0:W4:Y:S01]  /*3550*/  @P1 LDG.E.128 R116, desc[UR6][R16.64] ;  /* 0x0000000610741981 */ /* 0x000122000c1e1d00 */
        /* <DEDUP_REMOVED lines=12> */
[----:B------:R-:W3:Y:S01]  /*3620*/  LDL R100, [R1+0x10] ;  /* 0x0000100001647983 */ /* 0x000ee20000100800 */
[----:B------:R-:W-:Y:S01]  /*3630*/  IMAD.MOV.U32 R105, RZ, RZ, R101 ;  /* 0x000000ffff697224 */ /* 0x000fe200078e0065 */
[----:B0-----:R-:W0:Y:S02]  /*3640*/  @P0 LDC.64 R16, c[0x0][0x438] ;  /* 0x00010e00ff100b82 */ /* 0x001e240000000a00 */
[----:B------:R-:W3:Y:S04]  /*3650*/  LDL R101, [R1+0x14] ;  /* 0x0000140001657983 */ /* 0x000ee80000100800 */
[----:B------:R-:W3:Y:S04]  /*3660*/  LDL R102, [R1+0x18] ;  /* 0x0000180001667983 */ /* 0x000ee80000100800 */
[----:B----4-:R4:W-:Y:S04]  /*3670*/  @P1 STL.64 [R1+0x80], R116 ;  /* 0x0000807401001387 */ /* 0x0109e80000100a00 */
[----:B------:R2:W-:Y:S01]  /*3680*/  @P1 STL.64 [R1+0x88], R118 ;  /* 0x0000887601001387 */ /* 0x0005e20000100a00 */
[----:B----4-:R-:W-:Y:S01]  /*3690*/  IMAD.MOV.U32 R116, RZ, RZ, R115 ;  /* 0x000000ffff747224 */ /* 0x010fe200078e0073 */
[----:B------:R-:W-:Y:S01]  /*36a0*/  MOV R117, R114 ;  /* 0x0000007200757202 */ /* 0x000fe20000000f00 */
[----:B--2---:R-:W-:-:S02]  /*36b0*/  IMAD.MOV.U32 R118, RZ, RZ, R113 ;  /* 0x000000ffff767224 */ /* 0x004fc400078e0071 */
[----:B------:R-:W-:-:S06]  /*36c0*/  IMAD.MOV.U32 R119, RZ, RZ, R112 ;  /* 0x000000ffff777224 */ /* 0x000fcc00078e0070 */
[----:B------:R2:W4:Y:S01]  /*36d0*/  @P1 LDG.E.128 R116, desc[UR6][R20.64] ;  /* 0x0000000614741981 */ /* 0x000522000c1e1d00 */
[----:B------:R-:W-:Y:S01]  /*36e0*/  MOV R115, R111 ;  /* 0x0000006f00737202 */ /* 0x000fe20000000f00 */
[----:B------:R-:W-:Y:S01]  /*36f0*/  IMAD.MOV.U32 R114, RZ, RZ, R110 ;  /* 0x000000ffff727224 */ /* 0x000fe200078e006e */
[----:B------:R-:W-:Y:S01]  /*3700*/  MOV R112, R108 ;  /* 0x0000006c00707202 */ /* 0x000fe20000000f00 */
[----:B------:R-:W-:Y:S01]  /*3710*/  IMAD.MOV.U32 R113, RZ, RZ, R109 ;  /* 0x000000ffff717224 */ /* 0x000fe200078e006d */
[----:B------:R-:W-:Y:S01]  /*3720*/  MOV R109, R105 ;  /* 0x00000069006d7202 */ /* 0x000fe20000000f00 */
[----:B------:R-:W-:Y:S01]  /*3730*/  IMAD.MOV.U32 R111, RZ, RZ, R107 ;  /* 0x000000ffff6f7224 */ /* 0x000fe200078e006b */
[----:B------:R-:W3:Y:S01]  /*3740*/  LDL R105, [R1+0x24] ;  /* 0x0000240001697983 */ /* 0x000ee20000100800 */
[----:B------:R-:W-:Y:S02]  /*3750*/  IMAD.MOV.U32 R110, RZ, RZ, R106 ;  /* 0x000000ffff6e7224 */ /* 0x000fe400078e006a */
[----:B------:R-:W-:Y:S01]  /*3760*/  IMAD.MOV.U32 R108, RZ, RZ, R104 ;  /* 0x000000ffff6c7224 */ /* 0x000fe200078e0068 */
[----:B------:R-:W3:Y:S01]  /*3770*/  LDL R106, [R1+0x28] ;  /* 0x00002800016a7983 */ /* 0x000ee20000100800 */
[C---:B------:R-:W-:Y:S01]  /*3780*/  @P1 IMAD.WIDE.U32 R18, R5.reuse, 0x10, R18 ;  /* 0x0000001005121825 */ /* 0x040fe200078e0012 */
[----:B--2---:R-:W2:Y:S02]  /*3790*/  LDC.64 R20, c[0x0][0x3d0] ;  /* 0x0000f400ff147b82 */ /* 0x004ea40000000a00 */
[----:B------:R-:W3:Y:S04]  /*37a0*/  LDL R104, [R1+0x20] ;  /* 0x0000200001687983 */ /* 0x000ee80000100800 */
[----:B------:R-:W3:Y:S01]  /*37b0*/  LDL R107, [R1+0x2c] ;  /* 0x00002c00016b7983 */ /* 0x000ee20000100800 */
[----:B------:R-:W-:-:S03]  /*37c0*/  @P1 VIADD R5, R5, 0x20 ;  /* 0x0000002005051836 */ /* 0x000fc60000000000 */
[----:B------:R1:W5:Y:S01]  /*37d0*/  @P1 LD.E.128 R44, desc[UR6][R18.64] ;  /* 0x00000006122c1980 */ /* 0x000362000c101d00 */
[----:B------:R-:W-:-:S04]  /*37e0*/  @P5 IMAD.WIDE.U32 R52, R5, 0x10, R52 ;  /* 0x0000001005345825 */ /* 0x000fc800078e0034 */
[----:B------:R-:W-:-:S04]  /*37f0*/  @P5 IMAD.WIDE.U32 R60, R5, 0x10, R60 ;  /* 0x00000010053c5825 */ /* 0x000fc800078e003c */
[C---:B------:R-:W-:Y:S01]  /*3800*/  @P5 IMAD.WIDE.U32 R56, R5.reuse, 0x10, R56 ;  /* 0x0000001005385825 */ /* 0x040fe200078e0038 */
[----:B-1----:R-:W1:Y:S03]  /*3810*/  LDC.64 R18, c[0x0][0x3d8] ;  /* 0x0000f600ff127b82 */ /* 0x002e660000000a00 */
[----:B------:R-:W-:Y:S01]  /*3820*/  @P5 VIADD R5, R5, 0x20 ;  /* 0x0000002005055836 */ /* 0x000fe20000000000 */
[----:B------:R0:W5:Y:S03]  /*3830*/  @P5 LD.E.128 R40, desc[UR6][R56.64] ;  /* 0x0000000638285980 */ /* 0x000166000c101d00 */
[----:B------:R-:W-:-:S05]  /*3840*/  @P4 IMAD.WIDE.U32 R6, R5, 0x10, R6 ;  /* 0x0000001005064825 */ /* 0x000fca00078e0006 */
[----:B------:R-:W2:Y:S04]  /*3850*/  @P4 LDG.E.128 R92, desc[UR6][R6.64] ;  /* 0x00000006065c4981 */ /* 0x000ea8000c1e1d00 */
[----:B----4-:R-:W-:Y:S01]  /*3860*/  @P1 STL.64 [R1+0x70], R116 ;  /* 0x0000707401001387 */ /* 0x010fe20000100a00 */
[----:B------:R-:W-:Y:S01]  /*3870*/  @P1 IMAD.MOV.U32 R83, RZ, RZ, RZ ;  /* 0x000000ffff531224 */ /* 0x000fe200078e00ff */
[----:B------:R-:W-:Y:S01]  /*3880*/  @P5 MOV R79, RZ ;  /* 0x000000ff004f5202 */ /* 0x000fe20000000f00 */
[C---:B------:R-:W-:Y:S01]  /*3890*/  @P4 IMAD.WIDE.U32 R64, R5.reuse, 0x10, R64 ;  /* 0x0000001005404825 */ /* 0x040fe200078e0040 */
[----:B------:R4:W-:Y:S01]  /*38a0*/  @P1 STL.64 [R1+0x78], R118 ;  /* 0x0000787601001387 */ /* 0x0009e20000100a00 */
[----:B0-----:R-:W0:Y:S02]  /*38b0*/  @P2 LDC.64 R56, c[0x0][0x438] ;  /* 0x00010e00ff382b82 */ /* 0x001e240000000a00 */
[----:B------:R-:W-:Y:S01]  /*38c0*/  @P4 IMAD.WIDE.U32 R68, R5, 0x10, R68 ;  /* 0x0000001005444825 */ /* 0x000fe200078e0044 */
[----:B------:R-:W5:Y:S03]  /*38d0*/  @P4 LD.E.128 R36, desc[UR6][R64.64] ;  /* 0x0000000640244980 */ /* 0x000f66000c101d00 */
[----:B----4-:R-:W-:-:S02]  /*38e0*/  IMAD.MOV.U32 R118, RZ, RZ, R113 ;  /* 0x000000ffff767224 */ /* 0x010fc400078e0071 */
        /* <DEDUP_REMOVED lines=8> */
[----:B------:R-:W-:-:S03]  /*3970*/  MOV R114, R111 ;  /* 0x0000006f00727202 */ /* 0x000fc60000000f00 */
[----:B------:R4:W2:Y:S04]  /*3980*/  @P5 LDG.E.128 R116, desc[UR6][R52.64] ;  /* 0x0000000634745981 */ /* 0x0008a8000c1e1d00 */
[----:B------:R1:W2:Y:S01]  /*3990*/  @P5 LDG.E.128 R112, desc[UR6][R60.64] ;  /* 0x000000063c705981 */ /* 0x0002a2000c1e1d00 */
[----:B------:R-:W-:Y:S02]  /*39a0*/  IMAD.MOV.U32 R108, RZ, RZ, R10 ;  /* 0x000000ffff6c7224 */ /* 0x000fe400078e000a */
[----:B------:R-:W-:Y:S01]  /*39b0*/  IMAD.MOV.U32 R109, RZ, RZ, R9 ;  /* 0x000000ffff6d7224 */ /* 0x000fe200078e0009 */
[----:B------:R-:W2:Y:S01]  /*39c0*/  LDL R10, [R1+0x38] ;  /* 0x00003800010a7983 */ /* 0x000ea20000100800 */
[----:B------:R-:W-:Y:S01]  /*39d0*/  ISETP.GE.U32.AND P1, PT, R2, 0x100, PT ;  /* 0x000001000200780c */ /* 0x000fe20003f26070 */
[----:B----4-:R-:W4:Y:S02]  /*39e0*/  @P3 LDC.64 R52, c[0x0][0x438] ;  /* 0x00010e00ff343b82 */ /* 0x010f240000000a00 */
[----:B------:R-:W4:Y:S01]  /*39f0*/  LDL R9, [R1+0x3c] ;  /* 0x00003c0001097983 */ /* 0x000f220000100800 */
[----:B------:R-:W-:-:S04]  /*3a00*/  @P4 VIADD R5, R5, 0x20 ;  /* 0x0000002005054836 */ /* 0x000fc80000000000 */
[C---:B------:R-:W-:Y:S01]  /*3a10*/  @P0 IMAD.WIDE.U32 R12, R5.reuse, 0x10, R12 ;  /* 0x00000010050c0825 */ /* 0x040fe200078e000c */
[----:B-1----:R-:W1:Y:S03]  /*3a20*/  LDC.64 R60, c[0x0][0x3d0] ;  /* 0x0000f400ff3c7b82 */ /* 0x002e660000000a00 */
[C---:B------:R-:W-:Y:S01]  /*3a30*/  @P0 IMAD.WIDE.U32 R16, R5.reuse, 0x10, R16 ;  /* 0x0000001005100825 */ /* 0x040fe200078e0010 */
[----:B---3--:R-:W3:Y:S03]  /*3a40*/  @P0 LDG.E.128 R104, desc[UR6][R12.64] ;  /* 0x000000060c680981 */ /* 0x008ee6000c1e1d00 */
[C---:B------:R-:W-:Y:S01]  /*3a50*/  @P0 IMAD.WIDE.U32 R18, R5.reuse, 0x10, R18 ;  /* 0x0000001005120825 */ /* 0x040fe200078e0012 */
[----:B------:R-:W1:Y:S01]  /*3a60*/  @P1 LDC.64 R84, c[0x0][0x438] ;  /* 0x00010e00ff541b82 */ /* 0x000e620000000a00 */
[----:B------:R-:W5:Y:S02]  /*3a70*/  @P0 LD.E.128 R32, desc[UR6][R16.64] ;  /* 0x0000000610200980 */ /* 0x000f64000c101d00 */
[----:B------:R-:W-:-:S02]  /*3a80*/  @P0 VIADD R5, R5, 0x20 ;  /* 0x0000002005050836 */ /* 0x000fc40000000000 */
[----:B------:R-:W3:Y:S02]  /*3a90*/  @P0 LDG.E.128 R100, desc[UR6][R18.64] ;  /* 0x0000000612640981 */ /* 0x000ee4000c1e1d00 */
[----:B--2---:R-:W-:-:S05]  /*3aa0*/  @P3 IMAD.WIDE.U32 R20, R5, 0x10, R20 ;  /* 0x0000001005143825 */ /* 0x004fca00078e0014 */
[----:B------:R-:W2:Y:S01]  /*3ab0*/  @P3 LDG.E.128 R96, desc[UR6][R20.64] ;  /* 0x0000000614603981 */ /* 0x000ea2000c1e1d00 */
[----:B----4-:R-:W-:-:S04]  /*3ac0*/  @P3 IMAD.WIDE.U32 R52, R5, 0x10, R52 ;  /* 0x0000001005343825 */ /* 0x010fc800078e0034 */
[C---:B------:R-:W-:Y:S01]  /*3ad0*/  @P3 IMAD.WIDE.U32 R72, R5.reuse, 0x10, R72 ;  /* 0x0000001005483825 */ /* 0x040fe200078e0048 */
[----:B------:R-:W-:Y:S02]  /*3ae0*/  @P3 IADD3 R5, PT, PT, R5, 0x20, RZ ;  /* 0x0000002005053810 */ /* 0x000fe40007ffe0ff */
[----:B------:R-:W-:Y:S01]  /*3af0*/  LOP3.LUT R3, R3, 0xffffefff, RZ, 0xc0, !PT ;  /* 0xffffefff03037812 */ /* 0x000fe200078ec0ff */
[----:B------:R-:W-:Y:S01]  /*3b00*/  HFMA2 R62, -RZ, RZ, 0, 0 ;  /* 0x00000000ff3e7431 */ /* 0x000fe200000001ff */
[----:B------:R-:W-:Y:S01]  /*3b10*/  @P4 MOV R75, RZ ;  /* 0x000000ff004b4202 */ /* 0x000fe20000000f00 */
[----:B------:R-:W-:-:S04]  /*3b20*/  @P2 IMAD.WIDE.U32 R76, R5, 0x10, R76 ;  /* 0x00000010054c2825 */ /* 0x000fc800078e004c */
[----:B------:R-:W-:Y:S01]  /*3b30*/  HFMA2 R86, -RZ, RZ, 0, 0 ;  /* 0x00000000ff567431 */ /* 0x000fe200000001ff */
[----:B------:R4:W5:Y:S01]  /*3b40*/  @P3 LD.E.128 R28, desc[UR6][R52.64] ;  /* 0x00000006341c3980 */ /* 0x000962000c101d00 */
[C---:B0-----:R-:W-:Y:S01]  /*3b50*/  @P2 IMAD.WIDE.U32 R56, R5.reuse, 0x10, R56 ;  /* 0x0000001005382825 */ /* 0x041fe200078e0038 */
[----:B------:R-:W-:Y:S02]  /*3b60*/  CS2R R64, SRZ ;  /* 0x0000000000407805 */ /* 0x000fe4000001ff00 */
[----:B------:R-:W5:Y:S01]  /*3b70*/  @P3 LDG.E.128 R240, desc[UR6][R72.64] ;  /* 0x0000000648f03981 */ /* 0x000f62000c1e1d00 */
[----:B------:R-:W-:-:S03]  /*3b80*/  @P2 IMAD.WIDE.U32 R80, R5, 0x10, R80 ;  /* 0x0000001005502825 */ /* 0x000fc600078e0050 */
[----:B------:R-:W-:Y:S04]  /*3b90*/  @P5 STL.64 [R1+0x60], R116 ;  /* 0x0000607401005387 */ /* 0x000fe80000100a00 */
[----:B------:R-:W-:Y:S04]  /*3ba0*/  @P5 STL.64 [R1+0x68], R118 ;  /* 0x0000687601005387 */ /* 0x000fe80000100a00 */
[----:B------:R-:W-:Y:S04]  /*3bb0*/  @P5 STL.64 [R1+0x50], R112 ;  /* 0x0000507001005387 */ /* 0x000fe80000100a00 */
[----:B------:R-:W-:Y:S01]  /*3bc0*/  @P5 STL.64 [R1+0x58], R114 ;  /* 0x0000587201005387 */ /* 0x000fe20000100a00 */
[----:B------:R-:W-:Y:S01]  /*3bd0*/  ISETP.GE.U32.AND P5, PT, R2, 0x120, PT ;  /* 0x000001200200780c */ /* 0x000fe20003fa6070 */
[----:B------:R-:W-:Y:S01]  /*3be0*/  IMAD.MOV.U32 R110, RZ, RZ, R10 ;  /* 0x000000ffff6e7224 */ /* 0x000fe200078e000a */
[----:B------:R-:W-:Y:S01]  /*3bf0*/  MOV R111, R9 ;  /* 0x00000009006f7202 */ /* 0x000fe20000000f00 */
[----:B------:R0:W-:Y:S04]  /*3c00*/  @P6 STL.64 [R1+0x90], R88 ;  /* 0x0000905801006387 */ /* 0x0001e80000100a00 */
[----:B------:R1:W-:Y:S04]  /*3c10*/  @P6 STL.64 [R1+0x98], R90 ;  /* 0x0000985a01006387 */ /* 0x0003e80000100a00 */
[----:B------:R-:W3:Y:S02]  /*3c20*/  @P4 LDG.E.128 R108, desc[UR6][R68.64] ;  /* 0x00000006446c4981 */ /* 0x000ee4000c1e1d00 */
[----:B------:R-:W2:Y:S02]  /*3c30*/  @P5 LDC.64 R14, c[0x0][0x438] ;  /* 0x00010e00ff0e5b82 */ /* 0x000ea40000000a00 */
[----:B------:R1:W-:Y:S01]  /*3c40*/  @P4 STL.64 [R1+0x40], R92 ;  /* 0x0000405c01004387 */ /* 0x0003e20000100a00 */
[----:B------:R-:W-:Y:S01]  /*3c50*/  @P2 VIADD R5, R5, 0x20 ;  /* 0x0000002005052836 */ /* 0x000fe20000000000 */
[----:B------:R-:W-:Y:S01]  /*3c60*/  @P6 LOP3.LUT R3, R3, 0x1000, RZ, 0xfc, !PT ;  /* 0x0000100003036812 */ /* 0x000fe200078efcff */
[----:B------:R-:W-:Y:S01]  /*3c70*/  IMAD.MOV.U32 R54, RZ, RZ, RZ ;  /* 0x000000ffff367224 */ /* 0x000fe200078e00ff */
[----:B------:R-:W5:Y:S02]  /*3c80*/  @P2 LDG.E.128 R236, desc[UR6][R76.64] ;  /* 0x000000064cec2981 */ /* 0x000f64000c1e1d00 */
[----:B0-----:R-:W0:Y:S01]  /*3c90*/  LDC.64 R88, c[0x0][0x3d8] ;  /* 0x0000f600ff587b82 */ /* 0x001e220000000a00 */
[----:B----4-:R-:W-:Y:S01]  /*3ca0*/  CS2R R52, SRZ ;  /* 0x0000000000347805 */ /* 0x010fe2000001ff00 */
[----:B------:R4:W5:Y:S01]  /*3cb0*/  @P2 LD.E.128 R24, desc[UR6][R56.64] ;  /* 0x0000000638182980 */ /* 0x000962000c101d00 */
[----:B------:R-:W-:Y:S01]  /*3cc0*/  IMAD.MOV.U32 R58, RZ, RZ, RZ ;  /* 0x000000ffff3a7224 */ /* 0x000fe200078e00ff */
[----:B------:R-:W-:Y:S01]  /*3cd0*/  MOV R74, RZ ;  /* 0x000000ff004a7202 */ /* 0x000fe20000000f00 */
[----:B------:R-:W-:Y:S01]  /*3ce0*/  IMAD.MOV.U32 R66, RZ, RZ, RZ ;  /* 0x000000ffff427224 */ /* 0x000fe200078e00ff */
[----:B------:R-:W5:Y:S02]  /*3cf0*/  @P2 LDG.E.128 R232, desc[UR6][R80.64] ;  /* 0x0000000650e82981 */ /* 0x000f64000c1e1d00 */
[----:B-1----:R-:W1:Y:S08]  /*3d00*/  LDC.64 R90, c[0x0][0x3d0] ;  /* 0x0000f400ff5a7b82 */ /* 0x002e700000000a00 */
[----:B------:R-:W4:Y:S01]  /*3d10*/  LDC.64 R92, c[0x0][0x3d8] ;  /* 0x0000f600ff5c7b82 */ /* 0x000f220000000a00 */
[----:B------:R-:W-:-:S04]  /*3d20*/  @P1 IMAD.WIDE.U32 R60, R5, 0x10, R60 ;  /* 0x00000010053c1825 */ /* 0x000fc800078e003c */
[C---:B------:R-:W-:Y:S01]  /*3d30*/  @P1 IMAD.WIDE.U32 R84, R5.reuse, 0x10, R84 ;  /* 0x0000001005541825 */ /* 0x040fe200078e0054 */
[----:B------:R0:W-:Y:S03]  /*3d40*/  @P4 STL.64 [R1+0x48], R94 ;  /* 0x0000485e01004387 */ /* 0x0001e60000100a00 */
[C---:B0-----:R-:W-:Y:S01]  /*3d50*/  @P1 IMAD.WIDE.U32 R88, R5.reuse, 0x10, R88 ;  /* 0x0000001005581825 */ /* 0x041fe200078e0058 */
[----:B------:R0:W5:Y:S03]  /*3d60*/  @P1 LDG.E.128 R228, desc[UR6][R60.64] ;  /* 0x000000063ce41981 */ /* 0x000166000c1e1d00 */
[----:B------:R-:W-:Y:S01]  /*3d70*/  @P1 VIADD R5, R5, 0x20 ;  /* 0x0000002005051836 */ /* 0x000fe20000000000 */
[----:B------:R-:W5:Y:S03]  /*3d80*/  @P1 LDG.E.128 R224, desc[UR6][R88.64] ;  /* 0x0000000658e01981 */ /* 0x000f66000c1e1d00 */
[C---:B-1----:R-:W-:Y:S01]  /*3d90*/  @P5 IMAD.WIDE.U32 R90, R5.reuse, 0x10, R90 ;  /* 0x00000010055a5825 */ /* 0x042fe200078e005a */
[----:B------:R1:W5:Y:S03]  /*3da0*/  @P1 LD.E.128 R192, desc[UR6][R84.64] ;  /* 0x0000000654c01980 */ /* 0x000366000c101d00 */
[C---:B--2---:R-:W-:Y:S01]  /*3db0*/  @P5 IMAD.WIDE.U32 R14, R5.reuse, 0x10, R14 ;  /* 0x00000010050e5825 */ /* 0x044fe200078e000e */
[----:B------:R2:W5:Y:S03]  /*3dc0*/  @P5 LDG.E.128 R220, desc[UR6][R90.64] ;  /* 0x000000065adc5981 */ /* 0x000566000c1e1d00 */
[----:B----4-:R-:W-:Y:S01]  /*3dd0*/  @P5 IMAD.WIDE.U32 R92, R5, 0x10, R92 ;  /* 0x00000010055c5825 */ /* 0x010fe200078e005c */
[----:B------:R2:W5:Y:S04]  /*3de0*/  @P5 LD.E.128 R196, desc[UR6][R14.64] ;  /* 0x000000060ec45980 */ /* 0x000568000c101d00 */
[----:B------:R2:W5:Y:S01]  /*3df0*/  @P5 LDG.E.128 R216, desc[UR6][R92.64] ;  /* 0x000000065cd85981 */ /* 0x000562000c1e1d00 */
[----:B------:R-:W-:-:S02]  /*3e00*/  CS2R R56, SRZ ;  /* 0x0000000000387805 */ /* 0x000fc4000001ff00 */
[----:B0-----:R-:W-:Y:S01]  /*3e10*/  CS2R R60, SRZ ;  /* 0x00000000003c7805 */ /* 0x001fe2000001ff00 */
[----:B------:R-:W-:Y:S01]  /*3e20*/  IMAD.MOV.U32 R70, RZ, RZ, RZ ;  /* 0x000000ffff467224 */ /* 0x000fe200078e00ff */
[----:B------:R-:W-:Y:S02]  /*3e30*/  CS2R R68, SRZ ;  /* 0x0000000000447805 */ /* 0x000fe4000001ff00 */
[----:B------:R-:W-:Y:S01]  /*3e40*/  CS2R R72, SRZ ;  /* 0x0000000000487805 */ /* 0x000fe2000001ff00 */
[----:B------:R-:W-:Y:S01]  /*3e50*/  IMAD.MOV.U32 R78, RZ, RZ, RZ ;  /* 0x000000ffff4e7224 */ /* 0x000fe200078e00ff */
[----:B------:R-:W-:Y:S01]  /*3e60*/  CS2R R76, SRZ ;  /* 0x00000000004c7805 */ /* 0x000fe2000001ff00 */
[----:B------:R-:W-:Y:S01]  /*3e70*/  IMAD.MOV.U32 R82, RZ, RZ, RZ ;  /* 0x000000ffff527224 */ /* 0x000fe200078e00ff */
[----:B------:R-:W-:Y:S02]  /*3e80*/  CS2R R80, SRZ ;  /* 0x0000000000507805 */ /* 0x000fe4000001ff00 */
[----:B-1----:R-:W-:Y:S01]  /*3e90*/  CS2R R84, SRZ ;  /* 0x0000000000547805 */ /* 0x002fe2000001ff00 */
[----:B------:R-:W-:Y:S01]  /*3ea0*/  @P6 IMAD.MOV.U32 R87, RZ, RZ, RZ ;  /* 0x000000ffff576224 */ /* 0x000fe200078e00ff */
[----:B------:R-:W-:Y:S01]  /*3eb0*/  @P3 MOV R67, RZ ;  /* 0x000000ff00433202 */ /* 0x000fe20000000f00 */
[----:B------:R-:W-:Y:S01]  /*3ec0*/  @P0 IMAD.MOV.U32 R71, RZ, RZ, RZ ;  /* 0x000000ffff470224 */ /* 0x000fe200078e00ff */
[----:B------:R-:W-:Y:S01]  /*3ed0*/  @P5 MOV R55, RZ ;  /* 0x000000ff00375202 */ /* 0x000fe20000000f00 */
[----:B------:R-:W-:-:S02]  /*3ee0*/  @P2 IMAD.MOV.U32 R63, RZ, RZ, RZ ;  /* 0x000000ffff3f2224 */ /* 0x000fc400078e00ff */
[----:B------:R-:W-:Y:S02]  /*3ef0*/  @P1 IMAD.MOV.U32 R59, RZ, RZ, RZ ;  /* 0x000000ffff3b1224 */ /* 0x000fe400078e00ff */
[----:B------:R-:W-:Y:S01]  /*3f00*/  @P5 VIADD R5, R5, 0x20 ;  /* 0x0000002005055836 */ /* 0x000fe20000000000 */
        /* <DEDUP_REMOVED lines=8> */
[----:B------:R-:W-:-:S13]  /*3f90*/  ISETP.GE.U32.AND P4, PT, R2, 0x140, PT ;  /* 0x000001400200780c */ /* 0x000fda0003f86070 */
[----:B--2---:R-:W-:Y:S05]  /*3fa0*/  @!P4 BRA `(.L_x_16475) ;  /* 0x000000000074c947 */ /* 0x004fea0003800000 */
        /* <DEDUP_REMOVED lines=28> */
[----:B------:R-:W-:-:S07]  /*4170*/  CS2R R84, SRZ ;  /* 0x0000000000547805 */ /* 0x000fce000001ff00 */
.L_x_16475:
[----:B------:R-:W-:Y:S05]  /*4180*/  BSYNC.RECONVERGENT B0 ;  /* 0x0000000000007941 */ /* 0x000fea0003800200 */
.L_x_16472:
[----:B------:R-:W1:Y:S01]  /*4190*/  S2UR UR5, SR_CTAID.X ;  /* 0x00000000000579c3 */ /* 0x000e620000002500 */
[----:B------:R-:W2:Y:S01]  /*41a0*/  LDCU UR8, c[0x0][0x384] ;  /* 0x00007080ff0877ac */ /* 0x000ea20008000800 */
[----:B------:R-:W-:Y:S01]  /*41b0*/  SHF.R.U32.HI R5, RZ, 0x5, R4 ;  /* 0x00000005ff057819 */ /* 0x000fe20000011604 */
[----:B-1----:R-:W-:-:S06]  /*41c0*/  USHF.L.U32 UR4, UR5, 0x2, URZ ;  /* 0x0000000205047899 */ /* 0x002fcc00080006ff */
[----:B------:R-:W-:-:S04]  /*41d0*/  LOP3.LUT R189, R5, UR4, RZ, 0xfc, !PT ;  /* 0x0000000405bd7c12 */ /* 0x000fc8000f8efcff */
[----:B--2---:R-:W-:-:S13]  /*41e0*/  ISETP.GE.AND P0, PT, R189, UR8, PT ;  /* 0x00000008bd007c0c */ /* 0x004fda000bf06270 */
[----:B------:R-:W-:Y:S05]  /*41f0*/  @P0 EXIT ;  /* 0x000000000000094d */ /* 0x000fea0003800000 */
[----:B------:R1:W-:Y:S01]  /*4200*/  STL [R1+0x430], R144 ;  /* 0x0004309001007387 */ /* 0x0003e20000100800 */
[----:B-----5:R-:W-:Y:S01]  /*4210*/  PRMT R249, R66, 0x7632, R249 ;  /* 0x0000763242f97816 */ /* 0x020fe200000000f9 */
[----:B------:R-:W2:Y:S01]  /*4220*/  LDC R5, c[0x0][0x360] ;  /* 0x0000d800ff057b82 */ /* 0x000ea20000000800 */
[----:B------:R-:W-:Y:S01]  /*4230*/  PRMT R248, R242, 0x7632, R248 ;  /* 0x00007632f2f87816 */ /* 0x000fe200000000f8 */
[----:B------:R-:W3:Y:S01]  /*4240*/  LDL R133, [R1+0x54] ;  /* 0x0000540001857983 */ /* 0x000ee20000100800 */
[----:B------:R-:W-:Y:S01]  /*4250*/  PRMT R247, R30, 0x7632, R247 ;  /* 0x000076321ef77816 */ /* 0x000fe200000000f7 */
[----:B0-----:R-:W-:Y:S01]  /*4260*/  IMAD.HI.U32 R7, R0, -0x2daee0ad, RZ ;  /* 0xd2511f5300077827 */ /* 0x001fe200078e00ff */
[----:B------:R-:W-:Y:S01]  /*4270*/  PRMT R245, R65, 0x7632, R245 ;  /* 0x0000763241f57816 */ /* 0x000fe200000000f5 */
[----:B------:R-:W4:Y:S01]  /*4280*/  LDL R163, [R1+0x38] ;  /* 0x0000380001a37983 */ /* 0x000f220000100800 */
[----:B------:R-:W-:Y:S01]  /*4290*/  PRMT R244, R241, 0x7632, R244 ;  /* 0x00007632f1f47816 */ /* 0x000fe200000000f4 */
[----:B------:R-:W-:Y:S01]  /*42a0*/  VIADD R10, R22, 0x9e3779b9 ;  /* 0x9e3779b9160a7836 */ /* 0x000fe20000000000 */
[----:B------:R-:W-:Y:S01]  /*42b0*/  PRMT R191, R29, 0x7632, R191 ;  /* 0x000076321dbf7816 */ /* 0x000fe200000000bf */
[----:B------:R-:W3:Y:S01]  /*42c0*/  LDL R106, [R1+0x84] ;  /* 0x00008400016a7983 */ /* 0x000ee20000100800 */
[----:B------:R-:W-:Y:S01]  /*42d0*/  PRMT R188, R64, 0x7632, R188 ;  /* 0x0000763240bc7816 */ /* 0x000fe200000000bc */
[----:B------:R-:W-:Y:S01]  /*42e0*/  IMAD R13, R0, -0x2daee0ad, RZ ;  /* 0xd2511f53000d7824 */ /* 0x000fe200078e02ff */
[----:B------:R-:W-:Y:S01]  /*42f0*/  PRMT R187, R240, 0x7632, R187 ;  /* 0x00007632f0bb7816 */ /* 0x000fe200000000bb */
[----:B------:R-:W3:Y:S01]  /*4300*/  LDL R130, [R1+0x64] ;  /* 0x0000640001827983 */ /* 0x000ee20000100800 */
[----:B------:R-:W-:-:S02]  /*4310*/  PRMT R186, R28, 0x7632, R186 ;  /* 0x000076321cba7816 */ /* 0x000fc400000000ba */
[----:B------:R-:W-:Y:S01]  /*4320*/  IADD3 R14, PT, PT, R23, -0x4498517b, RZ ;  /* 0xbb67ae85170e7810 */ /* 0x000fe20007ffe0ff */
[----:B------:R-:W3:Y:S01]  /*4330*/  LDL R103, [R1+0x70] ;  /* 0x0000700001677983 */ /* 0x000ee20000100800 */
[----:B------:R-:W-:Y:S01]  /*4340*/  PRMT R184, R71, 0x7632, R184 ;  /* 0x0000763247b87816 */ /* 0x000fe200000000b8 */
[----:B------:R-:W-:Y:S01]  /*4350*/  VIADD R15, R23, 0xdb3d7428 ;  /* 0xdb3d7428170f7836 */ /* 0x000fe20000000000 */
[----:B------:R-:W-:Y:S01]  /*4360*/  PRMT R182, R35, 0x7632, R182 ;  /* 0x0000763223b67816 */ /* 0x000fe200000000b6 */
[----:B------:R-:W3:Y:S01]  /*4370*/  LDL R148, [R1+0x40] ;  /* 0x0000400001947983 */ /* 0x000ee20000100800 */
[----:B------:R-:W-:Y:S01]  /*4380*/  PRMT R180, R70, 0x7632, R180 ;  /* 0x0000763246b47816 */ /* 0x000fe200000000b4 */
[----:B------:R-:W0:Y:S02]  /*4390*/  LDCU UR10, c[0x0][0x408] ;  /* 0x00008100ff0a77ac */ /* 0x000e240008000800 */
[----:B------:R-:W3:Y:S01]  /*43a0*/  LDL R100, [R1+0x80] ;  /* 0x0000800001647983 */ /* 0x000ee20000100800 */
[----:B------:R-:W-:Y:S01]  /*43b0*/  PRMT R178, R34, 0x7632, R178 ;  /* 0x0000763222b27816 */ /* 0x000fe200000000b2 */
[----:B------:R-:W0:Y:S02]  /*43c0*/  LDCU UR13, c[0x0][0x388] ;  /* 0x00007100ff0d77ac */ /* 0x000e240008000800 */
[----:B------:R-:W3:Y:S01]  /*43d0*/  LDL R127, [R1+0x50] ;  /* 0x00005000017f7983 */ /* 0x000ee20000100800 */
[----:B------:R-:W-:Y:S01]  /*43e0*/  PRMT R176, R69, 0x7632, R176 ;  /* 0x0000763245b07816 */ /* 0x000fe200000000b0 */
[----:B------:R-:W0:Y:S02]  /*43f0*/  LDCU.U8 UR11, c[0x0][0x410] ;  /* 0x00008200ff0b77ac */ /* 0x000e240008000000 */
[----:B------:R-:W3:Y:S01]  /*4400*/  LDL R97, [R1+0x9c] ;  /* 0x00009c0001617983 */ /* 0x000ee20000100800 */
[----:B------:R-:W-:Y:S01]  /*4410*/  PRMT R174, R33, 0x7632, R174 ;  /* 0x0000763221ae7816 */ /* 0x000fe200000000ae */
[----:B------:R-:W0:Y:S02]  /*4420*/  LDCU UR12, c[0x0][0x448] ;  /* 0x00008900ff0c77ac */ /* 0x000e240008000800 */
[----:B------:R-:W3:Y:S01]  /*4430*/  LDL R157, [R1+0x34] ;  /* 0x00003400019d7983 */ /* 0x000ee20000100800 */
[----:B------:R-:W-:Y:S01]  /*4440*/  PRMT R172, R68, 0x7632, R172 ;  /* 0x0000763244ac7816 */ /* 0x000fe200000000ac */
[----:B------:R-:W0:Y:S02]  /*4450*/  LDCU.64 UR8, c[0x0][0x3a0] ;  /* 0x00007400ff0877ac */ /* 0x000e240008000a00 */
        /* <DEDUP_REMOVED lines=20> */
[----:B-1----:R-:W-:Y:S01]  /*45a0*/  PRMT R144, R203, 0x7632, R144 ;  /* 0x00007632cb907816 */ /* 0x002fe20000000090 */
[----:B--2---:R-:W-:Y:S01]  /*45b0*/  IMAD R4, R5, UR5, R4 ;  /* 0x0000000505047c24 */ /* 0x004fe2000f8e0204 */
[----:B------:R-:W-:Y:S01]  /*45c0*/  PRMT R170, R32, 0x7632, R170 ;  /* 0x0000763220aa7816 */ /* 0x000fe200000000aa */
[----:B------:R1:W-:Y:S01]  /*45d0*/  STL [R1+0x42c], R143 ;  /* 0x00042c8f01007387 */ /* 0x0003e20000100800 */
[----:B------:R-:W-:Y:S01]  /*45e0*/  PRMT R168, R75, 0x7632, R168 ;  /* 0x000076324ba87816 */ /* 0x000fe200000000a8 */
[C---:B------:R-:W-:Y:S01]  /*45f0*/  IMAD.HI.U32 R5, R4.reuse, -0x326172a9, RZ ;  /* 0xcd9e8d5704057827 */ /* 0x040fe200078e00ff */
[----:B------:R-:W-:Y:S01]  /*4600*/  PRMT R166, R39, 0x7632, R166 ;  /* 0x0000763227a67816 */ /* 0x000fe200000000a6 */
[----:B------:R2:W-:Y:S01]  /*4610*/  STL [R1+0x428], R43 ;  /* 0x0004282b01007387 */ /* 0x0005e20000100800 */
[----:B------:R-:W-:Y:S01]  /*4620*/  LOP3.LUT R7, R7, R23, RZ, 0x3c, !PT ;  /* 0x0000001707077212 */ /* 0x000fe200078e3cff */
[----:B------:R-:W-:Y:S01]  /*4630*/  IMAD R9, R4, -0x326172a9, RZ ;  /* 0xcd9e8d5704097824 */ /* 0x000fe200078e02ff */
[----:B------:R-:W-:Y:S01]  /*4640*/  LOP3.LUT R5, R11, R5, R22, 0x96, !PT ;  /* 0x000000050b057212 */ /* 0x000fe200078e9616 */
[----:B------:R0:W-:Y:S01]  /*4650*/  STL [R1+0x424], R141 ;  /* 0x0004248d01007387 */ /* 0x0001e20000100800 */
[----:B------:R-:W-:Y:S01]  /*4660*/  PRMT R164, R74, 0x7632, R164 ;  /* 0x000076324aa47816 */ /* 0x000fe200000000a4 */
[----:B------:R-:W-:Y:S01]  /*4670*/  IMAD.HI.U32 R6, R7, -0x326172a9, RZ ;  /* 0xcd9e8d5707067827 */ /* 0x000fe200078e00ff */
[----:B------:R-:W-:Y:S01]  /*4680*/  PRMT R161, R38, 0x7632, R161 ;  /* 0x0000763226a17816 */ /* 0x000fe200000000a1 */
[----:B------:R0:W-:Y:S01]  /*4690*/  STL [R1+0x420], R140 ;  /* 0x0004208c01007387 */ /* 0x0001e20000100800 */
[----:B-1----:R-:W-:Y:S01]  /*46a0*/  PRMT R143, R211, 0x7632, R143 ;  /* 0x00007632d38f7816 */ /* 0x002fe2000000008f */
[----:B------:R-:W-:Y:S01]  /*46b0*/  IMAD.HI.U32 R12, R5, -0x2daee0ad, RZ ;  /* 0xd2511f53050c7827 */ /* 0x000fe200078e00ff */
[----:B--2---:R-:W-:Y:S01]  /*46c0*/  PRMT R43, R207, 0x7632, R43 ;  /* 0x00007632cf2b7816 */ /* 0x004fe2000000002b */
        /* <DEDUP_REMOVED lines=9> */
[----:B------:R-:W-:Y:S01]  /*4760*/  PRMT R140, R202, 0x7632, R140 ;  /* 0x00007632ca8c7816 */ /* 0x000fe2000000008c */
[----:B------:R-:W-:Y:S01]  /*4770*/  IMAD R14, R5, -0x2daee0ad, RZ ;  /* 0xd2511f53050e7824 */ /* 0x000fe200078e02ff */
[----:B------:R-:W-:Y:S01]  /*4780*/  PRMT R155, R37, 0x7632, R155 ;  /* 0x00007632259b7816 */ /* 0x000fe2000000009b */
[----:B------:R2:W-:Y:S01]  /*4790*/  STL [R1+0x410], R42 ;  /* 0x0004102a01007387 */ /* 0x0005e20000100800 */
[----:B-1----:R-:W-:Y:S01]  /*47a0*/  PRMT R78, R210, 0x7632, R78 ;  /* 0x00007632d24e7816 */ /* 0x002fe2000000004e */
[----:B------:R-:W-:Y:S01]  /*47b0*/  IMAD.HI.U32 R9, R6, -0x2daee0ad, RZ ;  /* 0xd2511f5306097827 */ /* 0x000fe200078e00ff */
[----:B------:R-:W-:Y:S01]  /*47c0*/  PRMT R152, R72, 0x7632, R152 ;  /* 0x0000763248987816 */ /* 0x000fe20000000098 */
[----:B------:R1:W-:Y:S01]  /*47d0*/  STL [R1+0x40c], R135 ;  /* 0x00040c8701007387 */ /* 0x0003e20000100800 */
[----:B0-----:R-:W-:Y:S01]  /*47e0*/  PRMT R138, R206, 0x7632, R138 ;  /* 0x00007632ce8a7816 */ /* 0x001fe2000000008a */
[----:B------:R-:W-:Y:S01]  /*47f0*/  IMAD.HI.U32 R5, R12, -0x326172a9, RZ ;  /* 0xcd9e8d570c057827 */ /* 0x000fe200078e00ff */
[----:B--2---:R-:W-:Y:S01]  /*4800*/  PRMT R137, R214, 0x7632, R137 ;  /* 0x00007632d6897816 */ /* 0x004fe20000000089 */
[----:B------:R0:W-:Y:S01]  /*4810*/  STL [R1+0x408], R134 ;  /* 0x0004088601007387 */ /* 0x0001e20000100800 */
[----:B------:R-:W-:Y:S01]  /*4820*/  LOP3.LUT R9, R13, R14, R9, 0x96, !PT ;  /* 0x0000000e0d097212 */ /* 0x000fe200078e9609 */
[----:B------:R-:W-:Y:S01]  /*4830*/  VIADD R7, R22, 0x3c6ef372 ;  /* 0x3c6ef37216077836 */ /* 0x000fe20000000000 */
[----:B------:R-:W-:Y:S01]  /*4840*/  PRMT R149, R36, 0x7632, R149 ;  /* 0x0000763224957816 */ /* 0x000fe20000000095 */
[----:B------:R2:W-:Y:S01]  /*4850*/  STL [R1+0x404], R77 ;  /* 0x0004044d01007387 */ /* 0x0005e20000100800 */
[----:B------:R-:W-:Y:S01]  /*4860*/  PRMT R42, R201, 0x7632, R42 ;  /* 0x00007632c92a7816 */ /* 0x000fe2000000002a */
[----:B------:R-:W-:Y:S01]  /*4870*/  IMAD R12, R12, -0x326172a9, RZ ;  /* 0xcd9e8d570c0c7824 */ /* 0x000fe200078e02ff */
[----:B-1----:R-:W-:Y:S01]  /*4880*/  PRMT R135, R209, 0x7632, R135 ;  /* 0x00007632d1877816 */ /* 0x002fe20000000087 */
[----:B------:R1:W-:Y:S01]  /*4890*/  STL [R1+0x400], R132 ;  /* 0x0004008401007387 */ /* 0x0003e20000100800 */
[----:B------:R-:W-:Y:S01]  /*48a0*/  LOP3.LUT R5, R7, R10, R5, 0x96, !PT ;  /* 0x0000000a07057212 */ /* 0x000fe200078e9605 */
[----:B------:R-:W-:Y:S01]  /*48b0*/  IMAD.HI.U32 R7, R9, -0x326172a9, RZ ;  /* 0xcd9e8d5709077827 */ /* 0x000fe200078e00ff */
[----:B0-----:R-:W-:Y:S01]  /*48c0*/  PRMT R134, R205, 0x7632, R134 ;  /* 0x00007632cd867816 */ /* 0x001fe20000000086 */
[----:B------:R0:W-:Y:S01]  /*48d0*/  STL [R1+0x3fc], R131 ;  /* 0x0003fc8301007387 */ /* 0x0001e20000100800 */
[----:B------:R-:W-:Y:S01]  /*48e0*/  IADD3 R10, PT, PT, R22, -0x255992d5, RZ ;  /* 0xdaa66d2b160a7810 */ /* 0x000fe20007ffe0ff */
[----:B------:R-:W-:Y:S01]  /*48f0*/  IMAD R13, R6, -0x2daee0ad, RZ ;  /* 0xd2511f53060d7824 */ /* 0x000fe200078e02ff */
[----:B------:R-:W-:Y:S01]  /*4900*/  PRMT R146, R79, 0x7632, R146 ;  /* 0x000076324f927816 */ /* 0x000fe20000000092 */
[----:B------:R0:W-:Y:S01]  /*4910*/  STL [R1+0x3f8], R41 ;  /* 0x0003f82901007387 */ /* 0x0001e20000100800 */
[----:B--2---:R-:W-:Y:S01]  /*4920*/  PRMT R77, R213, 0x7632, R77 ;  /* 0x00007632d54d7816 */ /* 0x004fe2000000004d */
[----:B------:R-:W-:Y:S01]  /*4930*/  IMAD.HI.U32 R6, R5, -0x2daee0ad, RZ ;  /* 0xd2511f5305067827 */ /* 0x000fe200078e00ff */
[----:B-1----:R-:W-:Y:S01]  /*4940*/  PRMT R132, R200, 0x7632, R132 ;  /* 0x00007632c8847816 */ /* 0x002fe20000000084 */
[----:B------:R1:W-:Y:S01]  /*4950*/  STL [R1+0x3f4], R129 ;  /* 0x0003f48101007387 */ /* 0x0003e20000100800 */
[----:B------:R-:W-:Y:S01]  /*4960*/  LOP3.LUT R7, R10, R12, R7, 0x96, !PT ;  /* 0x0000000c0a077212 */ /* 0x000fe200078e9607 */
[----:B------:R-:W-:Y:S01]  /*4970*/  VIADD R14, R23, 0x32370b8f ;  /* 0x32370b8f170e7836 */ /* 0x000fe20000000000 */
[----:B------:R-:W2:Y:S01]  /*4980*/  LDCU.64 UR4, c[0x0][0x398] ;  /* 0x00007300ff0477ac */ /* 0x000ea20008000a00 */
[----:B------:R1:W-:Y:S01]  /*4990*/  STL [R1+0x3f0], R128 ;  /* 0x0003f08001007387 */ /* 0x0003e20000100800 */
[----:B0-----:R-:W-:Y:S01]  /*49a0*/  PRMT R131, R208, 0x7632, R131 ;  /* 0x00007632d0837816 */ /* 0x001fe20000000083 */
[----:B------:R-:W-:Y:S01]  /*49b0*/  IMAD.HI.U32 R12, R7, -0x2daee0ad, RZ ;  /* 0xd2511f53070c7827 */ /* 0x000fe200078e00ff */
[----:B------:R-:W-:Y:S01]  /*49c0*/  PRMT R41, R204, 0x7632, R41 ;  /* 0x00007632cc297816 */ /* 0x000fe20000000029 */
        /* <DEDUP_REMOVED lines=8> */
[----:B------:R-:W-:Y:S01]  /*4a50*/  IMAD R10, R9, -0x326172a9, RZ ;  /* 0xcd9e8d57090a7824 */ /* 0x000fe200078e02ff */
[----:B0-----:R-:W-:Y:S01]  /*4a60*/  PRMT R76, R219, 0x7632, R76 ;  /* 0x00007632db4c7816 */ /* 0x001fe2000000004c */
[----:B------:R0:W-:Y:S01]  /*4a70*/  STL [R1+0x3e0], R40 ;  /* 0x0003e02801007387 */ /* 0x0001e20000100800 */
[----:B------:R-:W-:Y:S01]  /*4a80*/  IMAD.HI.U32 R5, R6, -0x326172a9, RZ ;  /* 0xcd9e8d5706057827 */ /* 0x000fe200078e00ff */
[----:B--2---:R-:W-:-:S02]  /*4a90*/  PRMT R126, R199, 0x7632, R126 ;  /* 0x00007632c77e7816 */ /* 0x004fc4000000007e */
[----:B------:R2:W-:Y:S01]  /*4aa0*/  STL [R1+0x3dc], R123 ;  /* 0x0003dc7b01007387 */ /* 0x0005e20000100800 */
[----:B------:R-:W-:Y:S02]  /*4ab0*/  IADD3 R9, PT, PT, R22, 0x78dde6e4, RZ ;  /* 0x78dde6e416097810 */ /* 0x000fe40007ffe0ff */
[----:B------:R-:W-:Y:S01]  /*4ac0*/  LOP3.LUT R12, R14, R13, R12, 0x96, !PT ;  /* 0x0000000d0e0c7212 */ /* 0x000fe200078e960c */
[----:B------:R2:W-:Y:S01]  /*4ad0*/  STL [R1+0x3d8], R122 ;  /* 0x0003d87a01007387 */ /* 0x0005e20000100800 */
[----:B-1----:R-:W-:Y:S01]  /*4ae0*/  PRMT R125, R223, 0x7632, R125 ;  /* 0x00007632df7d7816 */ /* 0x002fe2000000007d */
[----:B------:R-:W-:Y:S01]  /*4af0*/  IMAD R14, R7, -0x2daee0ad, RZ ;  /* 0xd2511f53070e7824 */ /* 0x000fe200078e02ff */
[----:B0-----:R-:W-:Y:S01]  /*4b00*/  PRMT R40, R54, 0x7632, R40 ;  /* 0x0000763236287816 */ /* 0x001fe20000000028 */
[----:B------:R0:W-:Y:S01]  /*4b10*/  STL [R1+0x3d4], R83 ;  /* 0x0003d45301007387 */ /* 0x0001e20000100800 */
[----:B------:R-:W-:Y:S01]  /*4b20*/  LOP3.LUT R5, R9, R10, R5, 0x96, !PT ;  /* 0x0000000a09057212 */ /* 0x000fe200078e9605 */
[----:B------:R-:W-:-:S02]  /*4b30*/  IMAD R9, R6, -0x326172a9, RZ ;  /* 0xcd9e8d5706097824 */ /* 0x000fc400078e02ff */
[----:B------:R1:W-:Y:S01]  /*4b40*/  STL [R1+0x3d0], R120 ;  /* 0x0003d07801007387 */ /* 0x0003e20000100800 */
[----:B--2---:R-:W-:Y:S01]  /*4b50*/  PRMT R123, R218, 0x7632, R123 ;  /* 0x00007632da7b7816 */ /* 0x004fe2000000007b */
[----:B------:R-:W-:Y:S02]  /*4b60*/  VIADD R10, R22, 0x1715609d ;  /* 0x1715609d160a7836 */ /* 0x000fe40000000000 */
[----:B------:R2:W-:Y:S01]  /*4b70*/  STL [R1+0x3cc], R119 ;  /* 0x0003cc7701007387 */ /* 0x0005e20000100800 */
[----:B------:R-:W-:Y:S01]  /*4b80*/  PRMT R122, R198, 0x7632, R122 ;  /* 0x00007632c67a7816 */ /* 0x000fe2000000007a */
[----:B------:R-:W-:Y:S02]  /*4b90*/  IMAD.HI.U32 R6, R12, -0x326172a9, RZ ;  /* 0xcd9e8d570c067827 */ /* 0x000fe400078e00ff */
[----:B------:R2:W-:Y:S01]  /*4ba0*/  STL [R1+0x3c8], R47 ;  /* 0x0003c82f01007387 */ /* 0x0005e20000100800 */
[----:B0-----:R-:W-:Y:S01]  /*4bb0*/  PRMT R83, R222, 0x7632, R83 ;  /* 0x00007632de537816 */ /* 0x001fe20000000053 */
[----:B------:R-:W-:Y:S01]  /*4bc0*/  IMAD.HI.U32 R7, R5, -0x2daee0ad, RZ ;  /* 0xd2511f5305077827 */ /* 0x000fe200078e00ff */
[----:B-1----:R-:W-:Y:S01]  /*4bd0*/  PRMT R120, R53, 0x7632, R120 ;  /* 0x0000763235787816 */ /* 0x002fe20000000078 */
[----:B------:R0:W-:Y:S01]  /*4be0*/  STL [R1+0x3c4], R117 ;  /* 0x0003c47501007387 */ /* 0x0001e20000100800 */
[----:B------:R-:W-:Y:S01]  /*4bf0*/  LOP3.LUT R6, R10, R9, R6, 0x96, !PT ;  /* 0x000000090a067212 */ /* 0x000fe200078e9606 */
[----:B------:R-:W-:-:S02]  /*4c00*/  VIADD R13, R23, 0xa9066899 ;  /* 0xa9066899170d7836 */ /* 0x000fc40000000000 */
[----:B------:R1:W-:Y:S01]  /*4c10*/  STL [R1+0x3c0], R116 ;  /* 0x0003c07401007387 */ /* 0x0003e20000100800 */
[----:B--2---:R-:W-:Y:S01]  /*4c20*/  PRMT R119, R217, 0x7632, R119 ;  /* 0x00007632d9777816 */ /* 0x004fe20000000077 */
[----:B------:R-:W-:Y:S01]  /*4c30*/  IMAD.HI.U32 R10, R6, -0x2daee0ad, RZ ;  /* 0xd2511f53060a7827 */ /* 0x000fe200078e00ff */
[----:B------:R-:W-:Y:S01]  /*4c40*/  PRMT R47, R197, 0x7632, R47 ;  /* 0x00007632c52f7816 */ /* 0x000fe2000000002f */
[----:B------:R2:W-:Y:S01]  /*4c50*/  STL [R1+0x3bc], R82 ;  /* 0x0003bc5201007387 */ /* 0x0005e20000100800 */
[----:B------:R-:W-:Y:S01]  /*4c60*/  LOP3.LUT R7, R13, R14, R7, 0x96, !PT ;  /* 0x0000000e0d077212 */ /* 0x000fe200078e9607 */
[----:B------:R-:W-:Y:S01]  /*4c70*/  IMAD R13, R5, -0x2daee0ad, RZ ;  /* 0xd2511f53050d7824 */ /* 0x000fe200078e02ff */
[----:B0-----:R-:W-:Y:S01]  /*4c80*/  PRMT R117, R221, 0x7632, R117 ;  /* 0x00007632dd757816 */ /* 0x001fe20000000075 */
[----:B------:R0:W-:Y:S01]  /*4c90*/  STL [R1+0x3b8], R114 ;  /* 0x0003b87201007387 */ /* 0x0001e20000100800 */
[----:B------:R-:W-:Y:S01]  /*4ca0*/  IADD3 R14, PT, PT, R23, 0x646e171e, RZ ;  /* 0x646e171e170e7810 */ /* 0x000fe20007ffe0ff */
[----:B------:R-:W-:-:S02]  /*4cb0*/  IMAD R12, R12, -0x326172a9, RZ ;  /* 0xcd9e8d570c0c7824 */ /* 0x000fc400078e02ff */
[----:B------:R0:W-:Y:S01]  /*4cc0*/  STL [R1+0x3b4], R113 ;  /* 0x0003b47101007387 */ /* 0x0001e20000100800 */
[----:B-1----:R-:W-:Y:S01]  /*4cd0*/  PRMT R116, R52, 0x7632, R116 ;  /* 0x0000763234747816 */ /* 0x002fe20000000074 */
[----:B------:R-:W-:Y:S01]  /*4ce0*/  IMAD.HI.U32 R5, R7, -0x326172a9, RZ ;  /* 0xcd9e8d5707057827 */ /* 0x000fe200078e00ff */
[----:B--2---:R-:W-:Y:S01]  /*4cf0*/  PRMT R82, R216, 0x7632, R82 ;  /* 0x00007632d8527816 */ /* 0x004fe20000000052 */
[----:B------:R1:W-:Y:S01]  /*4d00*/  STL [R1+0x3b0], R46 ;  /* 0x0003b02e01007387 */ /* 0x0003e20000100800 */
[----:B------:R-:W-:Y:S01]  /*4d10*/  LOP3.LUT R10, R14, R13, R10, 0x96, !PT ;  /* 0x0000000d0e0a7212 */ /* 0x000fe200078e960a */
[----:B------:R-:W-:Y:S01]  /*4d20*/  VIADD R9, R22, 0xb54cda56 ;  /* 0xb54cda5616097836 */ /* 0x000fe20000000000 */
[----:B0-----:R-:W-:Y:S01]  /*4d30*/  PRMT R114, R196, 0x7632, R114 ;  /* 0x00007632c4727816 */ /* 0x001fe20000000072 */
[----:B------:R0:W-:Y:S01]  /*4d40*/  STL [R1+0x3ac], R111 ;  /* 0x0003ac6f01007387 */ /* 0x0001e20000100800 */
[----:B------:R-:W-:Y:S01]  /*4d50*/  IMAD R13, R6, -0x2daee0ad, RZ ;  /* 0xd2511f53060d7824 */ /* 0x000fe200078e02ff */
[----:B------:R-:W-:-:S02]  /*4d60*/  PRMT R113, R220, 0x7632, R113 ;  /* 0x00007632dc717816 */ /* 0x000fc40000000071 */
[----:B------:R2:W-:Y:S01]  /*4d70*/  STL [R1+0x3a8], R110 ;  /* 0x0003a86e01007387 */ /* 0x0005e20000100800 */
[----:B------:R-:W-:Y:S01]  /*4d80*/  LOP3.LUT R5, R9, R12, R5, 0x96, !PT ;  /* 0x0000000c09057212 */ /* 0x000fe200078e9605 */
[----:B------:R-:W-:Y:S01]  /*4d90*/  IMAD R12, R7, -0x326172a9, RZ ;  /* 0xcd9e8d57070c7824 */ /* 0x000fe200078e02ff */
[----:B-1----:R-:W-:Y:S01]  /*4da0*/  PRMT R46, R59, 0x7632, R46 ;  /* 0x000076323b2e7816 */ /* 0x002fe2000000002e */
[----:B------:R1:W-:Y:S01]  /*4db0*/  STL [R1+0x3a4], R81 ;  /* 0x0003a45101007387 */ /* 0x0003e20000100800 */
[----:B------:R-:W-:Y:S01]  /*4dc0*/  VIADD R9, R22, 0x5384540f ;  /* 0x5384540f16097836 */ /* 0x000fe20000000000 */
[----:B0-----:R-:W-:Y:S01]  /*4dd0*/  PRMT R111, R227, 0x7632, R111 ;  /* 0x00007632e36f7816 */ /* 0x001fe2000000006f */
[----:B------:R-:W-:Y:S01]  /*4de0*/  IMAD.HI.U32 R7, R10, -0x326172a9, RZ ;  /* 0xcd9e8d570a077827 */ /* 0x000fe200078e00ff */
[----:B------:R0:W-:Y:S01]  /*4df0*/  STL [R1+0x3a0], R108 ;  /* 0x0003a06c01007387 */ /* 0x0001e20000100800 */
[----:B------:R-:W-:Y:S02]  /*4e00*/  IADD3 R14, PT, PT, R23, 0x1fd5c5a3, RZ ;  /* 0x1fd5c5a3170e7810 */ /* 0x000fe40007ffe0ff */
[----:B--2---:R-:W-:Y:S01]  /*4e10*/  PRMT R110, R195, 0x7632, R110 ;  /* 0x00007632c36e7816 */ /* 0x004fe2000000006e */
[----:B------:R2:W-:Y:S01]  /*4e20*/  STL [R1+0x39c], R107 ;  /* 0x00039c6b01007387 */ /* 0x0005e20000100800 */
[----:B------:R-:W-:Y:S01]  /*4e30*/  IMAD.HI.U32 R6, R5, -0x2daee0ad, RZ ;  /* 0xd2511f5305067827 */ /* 0x000fe200078e00ff */
[----:B-1----:R-:W-:-:S02]  /*4e40*/  PRMT R81, R231, 0x7632, R81 ;  /* 0x00007632e7517816 */ /* 0x002fc40000000051 */
[----:B------:R1:W-:Y:S01]  /*4e50*/  STL [R1+0x398], R45 ;  /* 0x0003982d01007387 */ /* 0x0003e20000100800 */
[----:B------:R-:W-:Y:S01]  /*4e60*/  LOP3.LUT R7, R9, R12, R7, 0x96, !PT ;  /* 0x0000000c09077212 */ /* 0x000fe200078e9607 */
[----:B------:R-:W-:Y:S01]  /*4e70*/  IMAD R12, R10, -0x326172a9, RZ ;  /* 0xcd9e8d570a0c7824 */ /* 0x000fe200078e02ff */
[----:B0-----:R-:W-:Y:S01]  /*4e80*/  PRMT R108, R58, 0x7632, R108 ;  /* 0x000076323a6c7816 */ /* 0x001fe2000000006c */
[----:B------:R0:W-:Y:S01]  /*4e90*/  STL [R1+0x394], R105 ;  /* 0x0003946901007387 */ /* 0x0001e20000100800 */
[----:B------:R-:W-:Y:S01]  /*4ea0*/  LOP3.LUT R6, R14, R13, R6, 0x96, !PT ;  /* 0x0000000d0e067212 */ /* 0x000fe200078e9606 */
[----:B------:R-:W-:Y:S02]  /*4eb0*/  IMAD R14, R5, -0x2daee0ad, RZ ;  /* 0xd2511f53050e7824 */ /* 0x000fe400078e02ff */
[----:B------:R0:W-:Y:S01]  /*4ec0*/  STL [R1+0x390], R104 ;  /* 0x0003906801007387 */ /* 0x0001e20000100800 */
[----:B--2---:R-:W-:Y:S01]  /*4ed0*/  PRMT R107, R226, 0x7632, R107 ;  /* 0x00007632e26b7816 */ /* 0x004fe2000000006b */
[----:B------:R-:W-:-:S02]  /*4ee0*/  IMAD.HI.U32 R13, R7, -0x2daee0ad, RZ ;  /* 0xd2511f53070d7827 */ /* 0x000fc400078e00ff */
[----:B------:R2:W-:Y:S01]  /*4ef0*/  STL [R1+0x38c], R80 ;  /* 0x00038c5001007387 */ /* 0x0005e20000100800 */
[----:B-1----:R-:W-:Y:S01]  /*4f00*/  PRMT R45, R194, 0x7632, R45 ;  /* 0x00007632c22d7816 */ /* 0x002fe2000000002d */
[----:B------:R-:W-:Y:S01]  /*4f10*/  IMAD.HI.U32 R9, R6, -0x326172a9, RZ ;  /* 0xcd9e8d5706097827 */ /* 0x000fe200078e00ff */
[----:B0-----:R-:W-:Y:S01]  /*4f20*/  PRMT R105, R230, 0x7632, R105 ;  /* 0x00007632e6697816 */ /* 0x001fe20000000069 */
[----:B------:R0:W-:Y:S01]  /*4f30*/  STL [R1+0x388], R102 ;  /* 0x0003886601007387 */ /* 0x0001e20000100800 */
[----:B------:R-:W-:Y:S01]  /*4f40*/  LOP3.LUT R10, R15, R14, R13, 0x96, !PT ;  /* 0x0000000e0f0a7212 */ /* 0x000fe200078e960d */
[----:B------:R-:W-:Y:S01]  /*4f50*/  VIADD R5, R22, 0xf1bbcdc8 ;  /* 0xf1bbcdc816057836 */ /* 0x000fe20000000000 */
[----:B------:R-:W-:Y:S01]  /*4f60*/  PRMT R104, R57, 0x7632, R104 ;  /* 0x0000763239687816 */ /* 0x000fe20000000068 */
[----:B------:R1:W-:Y:S01]  /*4f70*/  STL [R1+0x384], R101 ;  /* 0x0003846501007387 */ /* 0x0003e20000100800 */
[----:B------:R-:W-:Y:S01]  /*4f80*/  IMAD R14, R6, -0x326172a9, RZ ;  /* 0xcd9e8d57060e7824 */ /* 0x000fe200078e02ff */
[----:B--2---:R-:W-:Y:S01]  /*4f90*/  PRMT R80, R225, 0x7632, R80 ;  /* 0x00007632e1507816 */ /* 0x004fe20000000050 */
[----:B------:R-:W-:Y:S01]  /*4fa0*/  IMAD R7, R7, -0x2daee0ad, RZ ;  /* 0xd2511f5307077824 */ /* 0x000fe200078e02ff */
[----:B------:R2:W-:Y:S01]  /*4fb0*/  STL [R1+0x380], R44 ;  /* 0x0003802c01007387 */ /* 0x0005e20000100800 */
[----:B------:R-:W-:Y:S01]  /*4fc0*/  LOP3.LUT R9, R5, R12, R9, 0x96, !PT ;  /* 0x0000000c05097212 */ /* 0x000fe200078e9609 */
[----:B------:R-:W-:Y:S01]  /*4fd0*/  IMAD.HI.U32 R5, R10, -0x326172a9, RZ ;  /* 0xcd9e8d570a057827 */ /* 0x000fe200078e00ff */
[----:B0-----:R-:W-:Y:S01]  /*4fe0*/  PRMT R102, R193, 0x7632, R102 ;  /* 0x00007632c1667816 */ /* 0x001fe20000000066 */
[----:B------:R0:W-:Y:S01]  /*4ff0*/  STL [R1+0x37c], R99 ;  /* 0x00037c6301007387 */ /* 0x0001e20000100800 */
[----:B------:R-:W-:Y:S01]  /*5000*/  IADD3 R13, PT, PT, R22, -0x700cb87f, RZ ;  /* 0x8ff34781160d7810 */ /* 0x000fe20007ffe0ff */
[----:B------:R-:W-:-:S02]  /*5010*/  IMAD.HI.U32 R6, R9, -0x2daee0ad, RZ ;  /* 0xd2511f5309067827 */ /* 0x000fc400078e00ff */
[----:B------:R0:W-:Y:S01]  /*5020*/  STL [R1+0x378], R98 ;  /* 0x0003786201007387 */ /* 0x0001e20000100800 */
[----:B-1----:R-:W-:Y:S01]  /*5030*/  PRMT R101, R229, 0x7632, R101 ;  /* 0x00007632e5657816 */ /* 0x002fe20000000065 */
[----:B------:R-:W-:Y:S01]  /*5040*/  VIADD R12, R23, 0x96a522ad ;  /* 0x96a522ad170c7836 */ /* 0x000fe20000000000 */
[----:B--2---:R-:W-:Y:S01]  /*5050*/  PRMT R44, R56, 0x7632, R44 ;  /* 0x00007632382c7816 */ /* 0x004fe2000000002c */
[----:B------:R1:W-:Y:S01]  /*5060*/  STL [R1+0x374], R87 ;  /* 0x0003745701007387 */ /* 0x0003e20000100800 */
[----:B----4-:R-:W-:Y:S02]  /*5070*/  PRMT R162, R163, 0x7632, R162 ;  /* 0x00007632a3a27816 */ /* 0x010fe400000000a2 */
[----:B0-----:R-:W-:Y:S01]  /*5080*/  PRMT R99, R224, 0x7632, R99 ;  /* 0x00007632e0637816 */ /* 0x001fe20000000063 */
[----:B------:R-:W-:Y:S01]  /*5090*/  STL [R1+0x370], R96 ;  /* 0x0003706001007387 */ /* 0x000fe20000100800 */
[----:B------:R-:W-:Y:S02]  /*50a0*/  LOP3.LUT R5, R13, R14, R5, 0x96, !PT ;  /* 0x0000000e0d057212 */ /* 0x000fe400078e9605 */
[----:B------:R-:W-:Y:S01]  /*50b0*/  PRMT R98, R192, 0x7632, R98 ;  /* 0x00007632c0627816 */ /* 0x000fe20000000062 */
[----:B------:R-:W-:Y:S01]  /*50c0*/  STL [R1+0x36c], R95 ;  /* 0x00036c5f01007387 */ /* 0x000fe20000100800 */
[----:B------:R-:W-:-:S02]  /*50d0*/  LOP3.LUT R6, R12, R7, R6, 0x96, !PT ;  /* 0x000000070c067212 */ /* 0x000fc400078e9606 */
[----:B-1----:R-:W-:Y:S01]  /*50e0*/  PRMT R87, R228, 0x7632, R87 ;  /* 0x00007632e4577816 */ /* 0x002fe20000000057 */
[----:B------:R-:W-:Y:S01]  /*50f0*/  STL [R1+0x368], R51 ;  /* 0x0003683301007387 */ /* 0x000fe20000100800 */
[----:B------:R-:W-:Y:S01]  /*5100*/  LOP3.LUT R7, R8, 0x3, RZ, 0xc0, !PT ;  /* 0x0000000308077812 */ /* 0x000fe200078ec0ff */
[----:B------:R-:W-:Y:S02]  /*5110*/  IMAD.MOV.U32 R8, RZ, RZ, R11 ;  /* 0x000000ffff087224 */ /* 0x000fe400078e000b */
        /* <DEDUP_REMOVED lines=166> */
[----:B0-----:R0:W5:Y:S04]  /*5b80*/  LDL.LU R3, [R1+0x32c] ;  /* 0x00032c0001037983 */ /* 0x0011680000300800 */
[----:B------:R1:W-:Y:S04]  /*5b90*/  STL.S16 [R1+0x21c], R2 ;  /* 0x00021c0201007387 */ /* 0x0003e80000100600 */
[----:B-1----:R-:W3:Y:S02]  /*5ba0*/  LDL R2, [R1+0xc] ;  /* 0x00000c0001027983 */ /* 0x002ee40000100800 */
[----:B---3--:R-:W-:-:S02]  /*5bb0*/  PRMT R250, R2, 0x7632, R250 ;  /* 0x0000763202fa7816 */ /* 0x008fc400000000fa */
[----:B------:R0:W5:Y:S04]  /*5bc0*/  LDL.LU R2, [R1+0x328] ;  /* 0x0003280001027983 */ /* 0x0001680000300800 */
[----:B------:R-:W-:Y:S04]  /*5bd0*/  STL.S16 [R1+0x218], R250 ;  /* 0x000218fa01007387 */ /* 0x000fe80000100600 */
[----:B------:R-:W-:Y:S04]  /*5be0*/  STL.S16 [R1+0x214], R249 ;  /* 0x000214f901007387 */ /* 0x000fe80000100600 */
[----:B------:R-:W-:Y:S04]  /*5bf0*/  STL.S16 [R1+0x210], R248 ;  /* 0x000210f801007387 */ /* 0x000fe80000100600 */
[----:B------:R1:W-:Y:S04]  /*5c00*/  STL.S16 [R1+0x20c], R247 ;  /* 0x00020cf701007387 */ /* 0x0003e80000100600 */
[----:B-1----:R-:W3:Y:S02]  /*5c10*/  LDL R247, [R1+0x8] ;  /* 0x0000080001f77983 */ /* 0x002ee40000100800 */
[----:B---3--:R-:W-:-:S05]  /*5c20*/  PRMT R246, R247, 0x7632, R246 ;  /* 0x00007632f7f67816 */ /* 0x008fca00000000f6 */
        /* <DEDUP_REMOVED lines=55> */
[----:B------:R-:W-:-:S02]  /*5fa0*/  PRMT R153, R154, 0x7632, R153 ;  /* 0x000076329a997816 */ /* 0x000fc40000000099 */
[----:B------:R-:W-:Y:S02]  /*5fb0*/  PRMT R150, R151, 0x7632, R150 ;  /* 0x0000763297967816 */ /* 0x000fe40000000096 */
[----:B------:R-:W-:Y:S02]  /*5fc0*/  PRMT R147, R148, 0x7632, R147 ;  /* 0x0000763294937816 */ /* 0x000fe40000000093 */
[----:B--2---:R-:W-:Y:S02]  /*5fd0*/  PRMT R144, R145, 0x7632, R144 ;  /* 0x0000763291907816 */ /* 0x004fe40000000090 */
[----:B----4-:R-:W-:Y:S02]  /*5fe0*/  PRMT R143, R43, 0x7632, R143 ;  /* 0x000076322b8f7816 */ /* 0x010fe4000000008f */
        /* <DEDUP_REMOVED lines=45> */
[----:B---3--:R-:W-:-:S05]  /*62c0*/  PRMT R165, R166, 0x7632, R165 ;  /* 0x00007632a6a57816 */ /* 0x008fca00000000a5 */
        /* <DEDUP_REMOVED lines=58> */
[----:B------:R1:W-:Y:S02]  /*6670*/  STL.S16 [R1+0xb0], R11 ;  /* 0x0000b00b01007387 */ /* 0x0003e40000100600 */
[----:B01----:R-:W-:-:S07]  /*6680*/  HFMA2 R11, -RZ, RZ, 0, 0 ;  /* 0x00000000ff0b7431 */ /* 0x003fce00000001ff */
.L_x_17747:
[----:B------:R-:W0:Y:S01]  /*6690*/  S2R R180, SR_TID.X ;  /* 0x0000000000b47919 */ /* 0x000e220000002100 */
        /* <DEDUP_REMOVED lines=42> */
.L_x_16482:
        /* <DEDUP_REMOVED lines=13> */
.L_x_16484:
[----:B------:R-:W-:Y:S05]  /*6a10*/  BSYNC.RECONVERGENT B2 ;  /* 0x0000000000027941 */ /* 0x000fea0003800200 */
.L_x_16483:
        /* <DEDUP_REMOVED lines=13> */
[C---:B------:R-:W-:Y:S02]  /*6af0*/  IADD3 R7, PT, PT, R22.reuse, 0x3c6ef372, RZ ;  /* 0x3c6ef37216077810 */ /* 0x040fe40007ffe0ff */
[----:B------:R-:W-:Y:S02]  /*6b00*/  IADD3 R10, PT, PT, R22, 0x78dde6e4, RZ ;  /* 0x78dde6e4160a7810 */ /* 0x000fe40007ffe0ff */
[----:B------:R-:W-:Y:S01]  /*6b10*/  LOP3.LUT R7, R7, R102, R101, 0x96, !PT ;  /* 0x0000006607077212 */ /* 0x000fe200078e9665 */
        /* <DEDUP_REMOVED lines=40> */
[----:B------:R-:W-:-:S03]  /*6da0*/  MOV R10, R102 ;  /* 0x00000066000a7202 */ /* 0x000fc60000000f00 */
[----:B------:R-:W-:Y:S02]  /*6db0*/  IMAD.MOV.U32 R21, RZ, RZ, R100 ;  /* 0x000000ffff157224 */ /* 0x000fe400078e0064 */
[----:B------:R-:W-:Y:S01]  /*6dc0*/  HFMA2 R100, -RZ, RZ, 0, 0 ;  /* 0x00000000ff647431 */ /* 0x000fe200000001ff */
[----:B------:R-:W-:Y:S01]  /*6dd0*/  LOP3.LUT R6, R7, R6, R101, 0x96, !PT ;  /* 0x0000000607067212 */ /* 0x000fe200078e9665 */
[----:B------:R-:W-:-:S07]  /*6de0*/  IMAD.MOV.U32 R101, RZ, RZ, R9 ;  /* 0x000000ffff657224 */ /* 0x000fce00078e0009 */
.L_x_16481:
[----:B------:R-:W-:Y:S05]  /*6df0*/  BSYNC.RECONVERGENT B1 ;  /* 0x0000000000017941 */ /* 0x000fea0003800200 */
.L_x_16480:
[----:B------:R-:W0:Y:S01]  /*6e00*/  LDC R185, c[0x0][0x404] ;  /* 0x00010100ffb97b82 */ /* 0x000e220000000800 */
[----:B------:R-:W-:Y:S01]  /*6e10*/  I2FP.F32.U32 R7, R101 ;  /* 0x0000006500077245 */ /* 0x000fe20000201000 */
[----:B------:R-:W-:Y:S01]  /*6e20*/  IMAD.MOV.U32 R184, RZ, RZ, 0x2f800000 ;  /* 0x2f800000ffb87424 */ /* 0x000fe200078e00ff */
[----:B------:R-:W-:Y:S01]  /*6e30*/  ISETP.NE.AND P2, PT, R100, 0x1, PT ;  /* 0x000000016400780c */ /* 0x000fe20003f45270 */
[----:B------:R-:W-:Y:S01]  /*6e40*/  BSSY.RECONVERGENT B1, `(.L_x_16485) ;  /* 0x000005d000017945 */ /* 0x000fe20003800200 */
[----:B------:R-:W-:Y:S01]  /*6e50*/  LOP3.LUT R3, R3, 0xffffffef, RZ, 0xc0, !PT ;  /* 0xffffffef03037812 */ /* 0x000fe200078ec0ff */
[----:B------:R-:W-:Y:S01]  /*6e60*/  FFMA.FTZ R7, R7, R184, 1.1641532182693481445e-10 ;  /* 0x2f00000007077423 */ /* 0x000fe200000100b8 */
[C---:B-----5:R-:W-:Y:S01]  /*6e70*/  IMAD.U32 R9, R104.reuse, 0x10000, RZ ;  /* 0x0001000068097824 */ /* 0x060fe200078e00ff */
[----:B------:R-:W-:Y:S01]  /*6e80*/  PRMT R104, R104, 0x7632, R104 ;  /* 0x0000763268687816 */ /* 0x000fe20000000068 */
[----:B------:R-:W-:Y:S02]  /*6e90*/  IMAD.MOV.U32 R101, RZ, RZ, R10 ;  /* 0x000000ffff657224 */ /* 0x000fe400078e000a */
[----:B0-----:R-:W-:-:S02]  /*6ea0*/  FSETP.LE.FTZ.AND P3, PT, R7, R185, PT ;  /* 0x000000b90700720b */ /* 0x001fc40003f73000 */
[----:B------:R-:W-:-:S11]  /*6eb0*/  MOV R7, 0x2 ;  /* 0x0000000200077802 */ /* 0x000fd60000000f00 */
        /* <DEDUP_REMOVED lines=10> */
.L_x_16487:
        /* <DEDUP_REMOVED lines=13> */
.L_x_16489:
[----:B------:R-:W-:Y:S05]  /*7030*/  BSYNC.RECONVERGENT B2 ;  /* 0x0000000000027941 */ /* 0x000fea0003800200 */
.L_x_16488:
[----:B------:R-:W-:Y:S01]  /*7040*/  LOP3.LUT R5, R11, R7, R23, 0x96, !PT ;  /* 0x000000070b057212 */ /* 0x000fe200078e9617 */
[----:B------:R-:W-:-:S04]  /*7050*/  IMAD.WIDE.U32 R100, R4, -0x326172a9, RZ ;  /* 0xcd9e8d5704647825 */ /* 0x000fc800078e00ff */
[----:B------:R-:W-:Y:S02]  /*7060*/  VIADD R7, R22, 0x9e3779b9 ;  /* 0x9e3779b916077836 */ /* 0x000fe40000000000 */
        /* <DEDUP_REMOVED lines=10> */
[C---:B------:R-:W-:Y:S02]  /*7110*/  VIADD R7, R22.reuse, 0x3c6ef372 ;  /* 0x3c6ef37216077836 */ /* 0x040fe40000000000 */
[----:B------:R-:W-:-:S03]  /*7120*/  VIADD R10, R22, 0x78dde6e4 ;  /* 0x78dde6e4160a7836 */ /* 0x000fc60000000000 */
[----:B------:R-:W-:Y:S01]  /*7130*/  LOP3.LUT R7, R7, R102, R101, 0x96, !PT ;  /* 0x0000006607077212 */ /* 0x000fe200078e9665 */
        /* <DEDUP_REMOVED lines=40> */
[----:B------:R-:W-:Y:S01]  /*73c0*/  IMAD.MOV.U32 R10, RZ, RZ, R102 ;  /* 0x000000ffff0a7224 */ /* 0x000fe200078e0066 */
[----:B------:R-:W-:Y:S01]  /*73d0*/  LOP3.LUT R6, R7, R6, R101, 0x96, !PT ;  /* 0x0000000607067212 */ /* 0x000fe200078e9665 */
[----:B------:R-:W-:Y:S01]  /*73e0*/  IMAD.MOV.U32 R101, RZ, RZ, R21 ;  /* 0x000000ffff657224 */ /* 0x000fe200078e0015 */
[----:B------:R-:W-:Y:S01]  /*73f0*/  MOV R21, R100 ;  /* 0x0000006400157202 */ /* 0x000fe20000000f00 */
[----:B------:R-:W-:-:S07]  /*7400*/  IMAD.MOV.U32 R7, RZ, RZ, RZ ;  /* 0x000000ffff077224 */ /* 0x000fce00078e00ff */
.L_x_16486:
[----:B------:R-:W-:Y:S05]  /*7410*/  BSYNC.RECONVERGENT B1 ;  /* 0x0000000000017941 */ /* 0x000fea0003800200 */
.L_x_16485:
[----:B------:R-:W-:Y:S01]  /*7420*/  I2FP.F32.U32 R100, R101 ;  /* 0x0000006500647245 */ /* 0x000fe20000201000 */
[----:B------:R-:W-:Y:S01]  /*7430*/  BSSY.RECONVERGENT B1, `(.L_x_16490) ;  /* 0x000005d000017945 */ /* 0x000fe20003800200 */
[----:B------:R-:W-:Y:S01]  /*7440*/  ISETP.NE.AND P2, PT, R7, 0x1, PT ;  /* 0x000000010700780c */ /* 0x000fe20003f45270 */
[----:B------:R-:W-:Y:S01]  /*7450*/  HFMA2 R102, -RZ, RZ, 0, 1.1920928955078125e-07 ;  /* 0x00000002ff667431 */ /* 0x000fe200000001ff */
[----:B------:R-:W-:Y:S01]  /*7460*/  LOP3.LUT R3, R3, 0xfffffff7, RZ, 0xc0, !PT ;  /* 0xfffffff703037812 */ /* 0x000fe200078ec0ff */
[----:B------:R-:W-:Y:S01]  /*7470*/  FFMA.FTZ R100, R100, R184, 1.1641532182693481445e-10 ;  /* 0x2f00000064647423 */ /* 0x000fe200000100b8 */
[----:B------:R-:W-:-:S04]  /*7480*/  IMAD.MOV.U32 R101, RZ, RZ, R10 ;  /* 0x000000ffff657224 */ /* 0x000fc800078e000a */
[----:B------:R-:W-:Y:S01]  /*7490*/  FSETP.LE.FTZ.AND P3, PT, R100, R185, PT ;  /* 0x000000b96400720b */ /* 0x000fe20003f73000 */
[----:B------:R-:W-:-:S12]  /*74a0*/  IMAD.U32 R100, R104, 0x10000, RZ ;  /* 0x0001000068647824 */ /* 0x000fd800078e00ff */
        /* <DEDUP_REMOVED lines=10> */
.L_x_16492:
        /* <DEDUP_REMOVED lines=13> */
.L_x_16494:
[----:B------:R-:W-:Y:S05]  /*7620*/  BSYNC.RECONVERGENT B2 ;  /* 0x0000000000027941 */ /* 0x000fea0003800200 */
.L_x_16493:
[----:B------:R-:W-:Y:S01]  /*7630*/  LOP3.LUT R5, R11, R7, R23, 0x96, !PT ;  /* 0x000000070b057212 */ /* 0x000fe200078e9617 */
[----:B------:R-:W-:-:S04]  /*7640*/  IMAD.WIDE.U32 R102, R4, -0x326172a9, RZ ;  /* 0xcd9e8d5704667825 */ /* 0x000fc800078e00ff */
[----:B------:R-:W-:Y:S02]  /*7650*/  VIADD R7, R22, 0x9e3779b9 ;  /* 0x9e3779b916077836 */ /* 0x000fe40000000000 */
[----:B------:R-:W-:Y:S01]  /*7660*/  IMAD.WIDE.U32 R180, R5, -0x326172a9, RZ ;  /* 0xcd9e8d5705b47825 */ /* 0x000fe200078e00ff */
[----:B------:R-:W-:-:S03]  /*7670*/  LOP3.LUT R5, R8, R103, R22, 0x96, !PT ;  /* 0x0000006708057212 */ /* 0x000fc600078e9616 */
[----:B------:R-:W-:Y:S01]  /*7680*/  IMAD.MOV.U32 R101, RZ, RZ, R21 ;  /* 0x000000ffff657224 */ /* 0x000fe200078e0015 */
        /* <DEDUP_REMOVED lines=52> */
[----:B------:R-:W-:Y:S01]  /*79d0*/  MOV R21, R102 ;  /* 0x0000006600157202 */ /* 0x000fe20000000f00 */
[----:B------:R-:W-:Y:S01]  /*79e0*/  IMAD.MOV.U32 R102, RZ, RZ, RZ ;  /* 0x000000ffff667224 */ /* 0x000fe200078e00ff */
[----:B------:R-:W-:-:S07]  /*79f0*/  LOP3.LUT R6, R7, R6, R103, 0x96, !PT ;  /* 0x0000000607067212 */ /* 0x000fce00078e9667 */
.L_x_16491:
[----:B------:R-:W-:Y:S05]  /*7a00*/  BSYNC.RECONVERGENT B1 ;  /* 0x0000000000017941 */ /* 0x000fea0003800200 */
.L_x_16490:
        /* <DEDUP_REMOVED lines=8> */
[----:B------:R-:W-:-:S02]  /*7a90*/  FSETP.LE.FTZ.AND P3, PT, R7, R185, PT ;  /* 0x000000b90700720b */ /* 0x000fc40003f73000 */
[----:B------:R-:W-:-:S11]  /*7aa0*/  PRMT R7, R105, 0x7632, R7 ;  /* 0x0000763269077816 */ /* 0x000fd60000000007 */
        /* <DEDUP_REMOVED lines=10> */
.L_x_16497:
        /* <DEDUP_REMOVED lines=13> */
.L_x_16499:
[----:B------:R-:W-:Y:S05]  /*7c20*/  BSYNC.RECONVERGENT B2 ;  /* 0x0000000000027941 */ /* 0x000fea0003800200 */
.L_x_16498:
        /* <DEDUP_REMOVED lines=52> */
[----:B------:R-:W-:Y:S02]  /*7f70*/  VIADD R5, R22, 0x8ff34781 ;  /* 0x8ff3478116057836 */ /* 0x000fe40000000000 */
[----:B------:R-:W-:Y:S02]  /*7f80*/  IMAD.MOV.U32 R10, RZ, RZ, R104 ;  /* 0x000000ffff0a7224 */ /* 0x000fe400078e0068 */
[----:B------:R-:W-:Y:S01]  /*7f90*/  IMAD.MOV.U32 R104, RZ, RZ, R21 ;  /* 0x000000ffff687224 */ /* 0x000fe200078e0015 */
[----:B------:R-:W-:Y:S01]  /*7fa0*/  LOP3.LUT R5, R5, R102, R105, 0x96, !PT ;  /* 0x0000006605057212 */ /* 0x000fe200078e9669 */
[----:B------:R-:W-:Y:S01]  /*7fb0*/  IMAD.WIDE.U32 R102, R6, -0x2daee0ad, RZ ;  /* 0xd2511f5306667825 */ /* 0x000fe200078e00ff */
[----:B------:R-:W-:-:S04]  /*7fc0*/  IADD3 R6, PT, PT, R23, -0x695add53, RZ ;  /* 0x96a522ad17067810 */ /* 0x000fc80007ffe0ff */
[----:B------:R-:W-:Y:S01]  /*7fd0*/  LOP3.LUT R6, R6, R180, R103, 0x96, !PT ;  /* 0x000000b406067212 */ /* 0x000fe200078e9667 */
[----:B------:R-:W-:Y:S01]  /*7fe0*/  IMAD.MOV.U32 R103, RZ, RZ, RZ ;  /* 0x000000ffff677224 */ /* 0x000fe200078e00ff */
[----:B------:R-:W-:-:S07]  /*7ff0*/  MOV R21, R102 ;  /* 0x0000006600157202 */ /* 0x000fce0000000f00 */
.L_x_16496:
[----:B------:R-:W-:Y:S05]  /*8000*/  BSYNC.RECONVERGENT B1 ;  /* 0x0000000000017941 */ /* 0x000fea0003800200 */
.L_x_16495:
[----:B------:R-:W-:Y:S01]  /*8010*/  I2FP.F32.U32 R102, R104 ;  /* 0x0000006800667245 */ /* 0x000fe20000201000 */
[----:B------:R-:W-:Y:S01]  /*8020*/  BSSY.RECONVERGENT B1, `(.L_x_16500) ;  /* 0x000005d000017945 */ /* 0x000fe20003800200 */
[----:B------:R-:W-:Y:S01]  /*8030*/  LOP3.LUT R3, R3, 0xfffffffd, RZ, 0xc0, !PT ;  /* 0xfffffffd03037812 */ /* 0x000fe200078ec0ff */
[----:B------:R-:W-:Y:S02]  /*8040*/  HFMA2 R104, -RZ, RZ, 0, 1.1920928955078125e-07 ;  /* 0x00000002ff687431 */ /* 0x000fe400000001ff */
[----:B------:R-:W-:-:S05]  /*8050*/  FFMA.FTZ R102, R102, R184, 1.1641532182693481445e-10 ;  /* 0x2f00000066667423 */ /* 0x000fca00000100b8 */
[----:B------:R-:W-:Y:S01]  /*8060*/  FSETP.LE.FTZ.AND P2, PT, R102, R185, PT ;  /* 0x000000b96600720b */ /* 0x000fe20003f53000 */
[----:B------:R-:W-:Y:S02]  /*8070*/  IMAD.U32 R102, R7, 0x10000, RZ ;  /* 0x0001000007667824 */ /* 0x000fe400078e00ff */
[----:B------:R-:W-:-:S10]  /*8080*/  IMAD.MOV.U32 R7, RZ, RZ, R10 ;  /* 0x000000ffff077224 */ /* 0x000fd400078e000a */
        /* <DEDUP_REMOVED lines=11> */
.L_x_16502:
        /* <DEDUP_REMOVED lines=13> */
.L_x_16504:
[----:B------:R-:W-:Y:S05]  /*8210*/  BSYNC.RECONVERGENT B2 ;  /* 0x0000000000027941 */ /* 0x000fea0003800200 */
.L_x_16503:
        /* <DEDUP_REMOVED lines=61> */
.L_x_16501:
[----:B------:R-:W-:Y:S05]  /*85f0*/  BSYNC.RECONVERGENT B1 ;  /* 0x0000000000017941 */ /* 0x000fea0003800200 */
.L_x_16500:
[----:B------:R-:W-:Y:S01]  /*8600*/  ISETP.NE.AND P3, PT, R104, 0x1, PT ;  /* 0x000000016800780c */ /* 0x000fe20003f65270 */
[----:B------:R-:W-:Y:S01]  /*8610*/  BSSY.RECONVERGENT B1, `(.L_x_16505) ;  /* 0x000005c000017945 */ /* 0x000fe20003800200 */
[----:B------:R-:W-:Y:S01]  /*8620*/  I2FP.F32.U32 R7, R7 ;  /* 0x0000000700077245 */ /* 0x000fe20000201000 */
[----:B------:R-:W-:-:S04]  /*8630*/  IMAD.U32 R103, R106, 0x10000, RZ ;  /* 0x000100006a677824 */ /* 0x000fc800078e00ff */
[----:B------:R-:W-:Y:S01]  /*8640*/  FFMA.FTZ R105, R7, R184, 1.1641532182693481445e-10 ;  /* 0x2f00000007697423 */ /* 0x000fe200000100b8 */
[----:B------:R-:W-:Y:S01]  /*8650*/  PRMT R7, R106, 0x7632, R7 ;  /* 0x000076326a077816 */ /* 0x000fe20000000007 */
[----:B------:R-:W-:-:S03]  /*8660*/  IMAD.MOV.U32 R106, RZ, RZ, R10 ;  /* 0x000000ffff6a7224 */ /* 0x000fc600078e000a */
[----:B------:R-:W-:Y:S01]  /*8670*/  FSETP.LE.FTZ.AND P2, PT, R105, R185, PT ;  /* 0x000000b96900720b */ /* 0x000fe20003f53000 */
[----:B------:R-:W-:Y:S01]  /*8680*/  HFMA2 R105, -RZ, RZ, 0, 1.1920928955078125e-07 ;  /* 0x00000002ff697431 */ /* 0x000fe200000001ff */
[----:B------:R-:W-:Y:S11]  /*8690*/  @!P3 BRA `(.L_x_16506) ;  /* 0x00000004004cb947 */ /* 0x000ff60003800000 */
        /* <DEDUP_REMOVED lines=8> */
.L_x_16507:
        /* <DEDUP_REMOVED lines=13> */
.L_x_16509:
[----:B------:R-:W-:Y:S05]  /*87f0*/  BSYNC.RECONVERGENT B2 ;  /* 0x0000000000027941 */ /* 0x000fea0003800200 */
.L_x_16508:
        /* <DEDUP_REMOVED lines=59> */
[----:B------:R-:W-:Y:S01]  /*8bb0*/  IMAD.MOV.U32 R105, RZ, RZ, RZ ;  /* 0x000000ffff697224 */ /* 0x000fe200078e00ff */
[----:B------:R-:W-:-:S07]  /*8bc0*/  MOV R21, R104 ;  /* 0x0000006800157202 */ /* 0x000fce0000000f00 */
.L_x_16506:
[----:B------:R-:W-:Y:S05]  /*8bd0*/  BSYNC.RECONVERGENT B1 ;  /* 0x0000000000017941 */ /* 0x000fea0003800200 */
.L_x_16505:
[----:B------:R-:W-:Y:S01]  /*8be0*/  ISETP.NE.AND P4, PT, R105, 0x1, PT ;  /* 0x000000016900780c */ /* 0x000fe20003f85270 */
[----:B------:R-:W-:Y:S01]  /*8bf0*/  BSSY.RECONVERGENT B1, `(.L_x_16510) ;  /* 0x000005b000017945 */ /* 0x000fe20003800200 */
[----:B------:R-:W-:Y:S01]  /*8c00*/  I2FP.F32.U32 R106, R106 ;  /* 0x0000006a006a7245 */ /* 0x000fe20000201000 */
[----:B------:R-:W-:Y:S02]  /*8c10*/  IMAD.U32 R104, R7, 0x10000, RZ ;  /* 0x0001000007687824 */ /* 0x000fe400078e00ff */
[----:B------:R-:W-:Y:S02]  /*8c20*/  IMAD.MOV.U32 R7, RZ, RZ, R10 ;  /* 0x000000ffff077224 */ /* 0x000fe400078e000a */
[----:B------:R-:W-:-:S05]  /*8c30*/  FFMA.FTZ R106, R106, R184, 1.1641532182693481445e-10 ;  /* 0x2f0000006a6a7423 */ /* 0x000fca00000100b8 */
        /* <DEDUP_REMOVED lines=11> */
.L_x_16512:
        /* <DEDUP_REMOVED lines=13> */
.L_x_16514:
[----:B------:R-:W-:Y:S05]  /*8dc0*/  BSYNC.RECONVERGENT B2 ;  /* 0x0000000000027941 */ /* 0x000fea0003800200 */
.L_x_16513:
        /* <DEDUP_REMOVED lines=60> */
[----:B------:R-:W-:-:S07]  /*9190*/  MOV R21, R180 ;  /* 0x000000b400157202 */ /* 0x000fce0000000f00 */
.L_x_16511:
[----:B------:R-:W-:Y:S05]  /*91a0*/  BSYNC.RECONVERGENT B1 ;  /* 0x0000000000017941 */ /* 0x000fea0003800200 */
.L_x_16510:
[----:B------:R-:W-:Y:S01]  /*91b0*/  ISETP.NE.AND P5, PT, R106, 0x1, PT ;  /* 0x000000016a00780c */ /* 0x000fe20003fa5270 */
[----:B------:R-:W-:Y:S01]  /*91c0*/  BSSY.RECONVERGENT B1, `(.L_x_16515) ;  /* 0x000005c000017945 */ /* 0x000fe20003800200 */
[----:B------:R-:W-:Y:S01]  /*91d0*/  I2FP.F32.U32 R7, R7 ;  /* 0x0000000700077245 */ /* 0x000fe20000201000 */
[C---:B------:R-:W-:Y:S01]  /*91e0*/  IMAD.U32 R105, R107.reuse, 0x10000, RZ ;  /* 0x000100006b697824 */ /* 0x040fe200078e00ff */
[----:B------:R-:W-:Y:S01]  /*91f0*/  PRMT R182, R107, 0x7632, R182 ;  /* 0x000076326bb67816 */ /* 0x000fe200000000b6 */
        /* <DEDUP_REMOVED lines=13> */
.L_x_16517:
        /* <DEDUP_REMOVED lines=13> */
.L_x_16519:
[----:B------:R-:W-:Y:S05]  /*93a0*/  BSYNC.RECONVERGENT B2 ;  /* 0x0000000000027941 */ /* 0x000fea0003800200 */
.L_x_16518:
        /* <DEDUP_REMOVED lines=61> */
.L_x_16516:
[----:B------:R-:W-:Y:S05]  /*9780*/  BSYNC.RECONVERGENT B1 ;  /* 0x0000000000017941 */ /* 0x000fea0003800200 */
.L_x_16515:
[----:B------:R-:W-:Y:S01]  /*9790*/  LOP3.LUT R3, R3, 0xfffeffff, RZ, 0xc0, !PT ;  /* 0xfffeffff03037812 */ /* 0x000fe200078ec0ff */
[----:B------:R-:W-:Y:S01]  /*97a0*/  FMUL.FTZ R180, R102, UR10 ;  /* 0x0000000a66b47c20 */ /* 0x000fe20008410000 */
[----:B------:R-:W-:Y:S01]  /*97b0*/  FMUL.FTZ R102, R101, UR10 ;  /* 0x0000000a65667c20 */ /* 0x000fe20008410000 */
[----:B------:R-:W-:Y:S01]  /*97c0*/  I2FP.F32.U32 R107, R107 ;  /* 0x0000006b006b7245 */ /* 0x000fe20000201000 */
[----:B------:R-:W-:Y:S01]  /*97d0*/  FMUL.FTZ R101, R9, UR10 ;  /* 0x0000000a09657c20 */ /* 0x000fe20008410000 */
[----:B------:R-:W-:Y:S01]  /*97e0*/  @P1 LOP3.LUT R3, R3, 0x10000, RZ, 0xfc, !PT ;  /* 0x0001000003031812 */ /* 0x000fe200078efcff */
[----:B------:R-:W-:Y:S01]  /*97f0*/  FMUL.FTZ R105, R105, UR10 ;  /* 0x0000000a69697c20 */ /* 0x000fe20008410000 */
[----:B------:R-:W-:Y:S02]  /*9800*/  IMAD.U32 R106, R182, 0x10000, RZ ;  /* 0x00010000b66a7824 */ /* 0x000fe400078e00ff */
[----:B------:R-:W-:Y:S01]  /*9810*/  FMUL.FTZ R104, R104, UR10 ;  /* 0x0000000a68687c20 */ /* 0x000fe20008410000 */
[----:B------:R-:W-:Y:S01]  /*9820*/  LOP3.LUT P1, RZ, R3, 0x10, RZ, 0xc0, !PT ;  /* 0x0000001003ff7812 */ /* 0x000fe2000782c0ff */
[----:B------:R-:W-:Y:S01]  /*9830*/  FMUL.FTZ R103, R103, UR10 ;  /* 0x0000000a67677c20 */ /* 0x000fe20008410000 */
[----:B------:R-:W-:Y:S01]  /*9840*/  LOP3.LUT R3, R3, 0xffff7fff, RZ, 0xc0, !PT ;  /* 0xffff7fff03037812 */ /* 0x000fe200078ec0ff */
[----:B------:R-:W-:Y:S01]  /*9850*/  FMUL.FTZ R181, R100, UR10 ;  /* 0x0000000a64b57c20 */ /* 0x000fe20008410000 */
[----:B------:R-:W-:Y:S01]  /*9860*/  FFMA.FTZ R107, R107, R184, 1.1641532182693481445e-10 ;  /* 0x2f0000006b6b7423 */ /* 0x000fe200000100b8 */
[----:B------:R-:W-:Y:S01]  /*9870*/  FMUL.FTZ R9, R106, UR10 ;  /* 0x0000000a6a097c20 */ /* 0x000fe20008410000 */
[----:B------:R-:W-:-:S02]  /*9880*/  @P0 LOP3.LUT R3, R3, 0x8000, RZ, 0xfc, !PT ;  /* 0x0000800003030812 */ /* 0x000fc400078efcff */
[----:B------:R-:W-:Y:S02]  /*9890*/  FSEL R100, R101, RZ, P1 ;  /* 0x000000ff65647208 */ /* 0x000fe40000800000 */
[----:B------:R-:W-:Y:S02]  /*98a0*/  LOP3.LUT P5, RZ, R3, 0x2, RZ, 0xc0, !PT ;  /* 0x0000000203ff7812 */ /* 0x000fe400078ac0ff */
[----:B------:R-:W-:Y:S02]  /*98b0*/  FSEL R106, R105, RZ, P4 ;  /* 0x000000ff696a7208 */ /* 0x000fe40002000000 */
[----:B------:R-:W-:Y:S02]  /*98c0*/  LOP3.LUT P1, RZ, R3, 0x10000, RZ, 0xc0, !PT ;  /* 0x0001000003ff7812 */ /* 0x000fe4000782c0ff */
[----:B------:R-:W-:Y:S02]  /*98d0*/  FSEL R105, R104, RZ, P3 ;  /* 0x000000ff68697208 */ /* 0x000fe40001800000 */
[----:B------:R-:W-:-:S02]  /*98e0*/  FSEL R104, R103, RZ, P2 ;  /* 0x000000ff67687208 */ /* 0x000fc40001000000 */
[----:B------:R-:W-:Y:S02]  /*98f0*/  FSEL R103, R180, RZ, P5 ;  /* 0x000000ffb4677208 */ /* 0x000fe40002800000 */
[C---:B------:R-:W-:Y:S02]  /*9900*/  LOP3.LUT P0, RZ, R3.reuse, 0x8, RZ, 0xc0, !PT ;  /* 0x0000000803ff7812 */ /* 0x040fe4000780c0ff */
[----:B------:R-:W-:Y:S02]  /*9910*/  LOP3.LUT P6, RZ, R3, 0x4, RZ, 0xc0, !PT ;  /* 0x0000000403ff7812 */ /* 0x000fe400078cc0ff */
[----:B------:R-:W-:Y:S01]  /*9920*/  FSETP.GTU.FTZ.AND P5, PT, R107, R185, PT ;  /* 0x000000b96b00720b */ /* 0x000fe20003fbc000 */
[----:B------:R-:W-:Y:S01]  /*9930*/  @P1 FADD.FTZ R100, R92, R100 ;  /* 0x000000645c641221 */ /* 0x000fe20000010000 */
[----:B------:R-:W-:Y:S01]  /*9940*/  FSEL R101, R181, RZ, P0 ;  /* 0x000000ffb5657208 */ /* 0x000fe20000000000 */
[----:B------:R-:W-:Y:S01]  /*9950*/  @P1 FADD.FTZ R103, R95, R103 ;  /* 0x000000675f671221 */ /* 0x000fe20000010000 */
[----:B------:R-:W-:Y:S01]  /*9960*/  FSEL R102, R102, RZ, P6 ;  /* 0x000000ff66667208 */ /* 0x000fe20003000000 */
[----:B------:R-:W-:Y:S01]  /*9970*/  @P1 FADD.FTZ R104, R96, R104 ;  /* 0x0000006860681221 */ /* 0x000fe20000010000 */
[----:B------:R-:W-:Y:S01]  /*9980*/  FSEL R107, R9, RZ, !P5 ;  /* 0x000000ff096b7208 */ /* 0x000fe20006800000 */
[----:B------:R-:W-:Y:S01]  /*9990*/  @P1 FADD.FTZ R101, R93, R101 ;  /* 0x000000655d651221 */ /* 0x000fe20000010000 */
[----:B------:R-:W-:Y:S01]  /*99a0*/  LOP3.LUT P0, RZ, R3, 0x8000, RZ, 0xc0, !PT ;  /* 0x0000800003ff7812 */ /* 0x000fe2000780c0ff */
[----:B------:R-:W-:Y:S01]  /*99b0*/  @P1 FADD.FTZ R102, R94, R102 ;  /* 0x000000665e661221 */ /* 0x000fe20000010000 */
[----:B------:R-:W-:Y:S01]  /*99c0*/  @P1 FADD.FTZ R105, R97, R105 ;  /* 0x0000006961691221 */ /* 0x000fe20000010000 */
[----:B------:R-:W-:Y:S01]  /*99d0*/  @P1 FADD.FTZ R106, R98, R106 ;  /* 0x0000006a626a1221 */ /* 0x000fe20000010000 */
[----:B------:R-:W-:Y:S01]  /*99e0*/  @P1 FADD.FTZ R107, R99, R107 ;  /* 0x0000006b636b1221 */ /* 0x000fe20000010000 */
[----:B------:R-:W-:Y:S01]  /*99f0*/  PLOP3.LUT P5, PT, P5, PT, PT, 0x8, 0x80 ;  /* 0x000000000080781c */ /* 0x000fe20002fae170 */
[----:B------:R-:W-:-:S12]  /*9a00*/  BRA `(.L_x_16520) ;  /* 0x0000006000a07947 */ /* 0x000fd80003800000 */
.L_x_16479:
        /* <DEDUP_REMOVED lines=16> */
.L_x_16523:
        /* <DEDUP_REMOVED lines=13> */
.L_x_16525:
[----:B------:R-:W-:Y:S05]  /*9be0*/  BSYNC.RECONVERGENT B2 ;  /* 0x0000000000027941 */ /* 0x000fea0003800200 */
.L_x_16524:
        /* <DEDUP_REMOVED lines=61> */
.L_x_16522:
[----:B------:R-:W-:Y:S05]  /*9fc0*/  BSYNC.RECONVERGENT B1 ;  /* 0x0000000000017941 */ /* 0x000fea0003800200 */
.L_x_16521:
        /* <DEDUP_REMOVED lines=11> */
[----:B0-----:R-:W-:-:S02]  /*a080*/  FSETP.LE.FTZ.AND P4, PT, R7, R9, PT ;  /* 0x000000090700720b */ /* 0x001fc40003f93000 */
[----:B------:R-:W-:-:S05]  /*a090*/  SHF.L.U32 R7, R104, 0x10, RZ ;  /* 0x0000001068077819 */ /* 0x000fca00000006ff */
[----:B-1----:R-:W-:-:S06]  /*a0a0*/  FMUL.FTZ R7, R20, R7 ;  /* 0x0000000714077220 */ /* 0x002fcc0000410000 */
        /* <DEDUP_REMOVED lines=10> */
.L_x_16528:
        /* <DEDUP_REMOVED lines=13> */
.L_x_16530:
[----:B------:R-:W-:Y:S05]  /*a220*/  BSYNC.RECONVERGENT B2 ;  /* 0x0000000000027941 */ /* 0x000fea0003800200 */
.L_x_16529:
[----:B------:R-:W-:Y:S01]  /*a230*/  LOP3.LUT R6, R11, R101, R23, 0x96, !PT ;  /* 0x000000650b067212 */ /* 0x000fe200078e9617 */
[----:B------:R-:W-:-:S04]  /*a240*/  IMAD.WIDE.U32 R14, R4, -0x326172a9, RZ ;  /* 0xcd9e8d57040e7825 */ /* 0x000fc800078e00ff */
        /* <DEDUP_REMOVED lines=59> */
.L_x_16527:
[----:B------:R-:W-:Y:S05]  /*a600*/  BSYNC.RECONVERGENT B1 ;  /* 0x0000000000017941 */ /* 0x000fea0003800200 */
.L_x_16526:
[----:B------:R-:W-:Y:S01]  /*a610*/  I2FP.F32.U32 R13, R16 ;  /* 0x00000010000d7245 */ /* 0x000fe20000201000 */
[----:B------:R-:W-:Y:S01]  /*a620*/  BSSY.RECONVERGENT B1, `(.L_x_16531) ;  /* 0x0000062000017945 */ /* 0x000fe20003800200 */
[----:B------:R-:W-:Y:S01]  /*a630*/  ISETP.NE.AND P3, PT, R15, 0x1, PT ;  /* 0x000000010f00780c */ /* 0x000fe20003f65270 */
[----:B------:R-:W-:Y:S01]  /*a640*/  IMAD.MOV.U32 R14, RZ, RZ, 0x2 ;  /* 0x00000002ff0e7424 */ /* 0x000fe200078e00ff */
[----:B------:R-:W-:Y:S01]  /*a650*/  FSEL R7, R7, RZ, P4 ;  /* 0x000000ff07077208 */ /* 0x000fe20002000000 */
[----:B------:R-:W-:-:S05]  /*a660*/  FFMA.FTZ R13, R13, R184, 1.1641532182693481445e-10 ;  /* 0x2f0000000d0d7423 */ /* 0x000fca00000100b8 */
[----:B------:R-:W-:Y:S02]  /*a670*/  FSETP.GTU.FTZ.AND P2, PT, R13, R9, PT ;  /* 0x000000090d00720b */ /* 0x000fe40003f5c000 */
[----:B------:R-:W-:-:S05]  /*a680*/  SHF.L.U32 R13, R88, 0x10, RZ ;  /* 0x00000010580d7819 */ /* 0x000fca00000006ff */
[----:B------:R-:W-:-:S05]  /*a690*/  FMUL.FTZ R13, R13, R20 ;  /* 0x000000140d0d7220 */ /* 0x000fca0000410000 */
[----:B------:R-:W-:-:S05]  /*a6a0*/  FSEL R13, R13, RZ, !P2 ;  /* 0x000000ff0d0d7208 */ /* 0x000fca0005000000 */
[----:B------:R-:W-:Y:S01]  /*a6b0*/  FADD.FTZ R100, R13, R7 ;  /* 0x000000070d647221 */ /* 0x000fe20000010000 */
[----:B------:R-:W-:-:S03]  /*a6c0*/  SEL R7, RZ, 0x1, P2 ;  /* 0x00000001ff077807 */ /* 0x000fc60001000000 */
[----:B------:R-:W-:Y:S01]  /*a6d0*/  @P1 FADD.FTZ R100, R92, R100 ;  /* 0x000000645c641221 */ /* 0x000fe20000010000 */
        /* <DEDUP_REMOVED lines=11> */
.L_x_16533:
        /* <DEDUP_REMOVED lines=13> */
.L_x_16535:
[----:B------:R-:W-:Y:S05]  /*a860*/  BSYNC.RECONVERGENT B2 ;  /* 0x0000000000027941 */ /* 0x000fea0003800200 */
.L_x_16534:
        /* <DEDUP_REMOVED lines=13> */
[C---:B------:R-:W-:Y:S02]  /*a940*/  VIADD R7, R22.reuse, 0x3c6ef372 ;  /* 0x3c6ef37216077836 */ /* 0x040fe40000000000 */
[----:B------:R-:W-:-:S03]  /*a950*/  VIADD R10, R22, 0x78dde6e4 ;  /* 0x78dde6e4160a7836 */ /* 0x000fc60000000000 */
[----:B------:R-:W-:Y:S01]  /*a960*/  LOP3.LUT R7, R7, R16, R15, 0x96, !PT ;  /* 0x0000001007077212 */ /* 0x000fe200078e960f */
[----:B------:R-:W-:Y:S01]  /*a970*/  IMAD.WIDE.U32 R16, R5, -0x326172a9, RZ ;  /* 0xcd9e8d5705107825 */ /* 0x000fe200078e00ff */
[----:B------:R-:W-:-:S04]  /*a980*/  IADD3 R5, PT, PT, R22, -0x255992d5, RZ ;  /* 0xdaa66d2b16057810 */ /* 0x000fc80007ffe0ff */
        /* <DEDUP_REMOVED lines=17> */
[----:B------:R-:W-:-:S04]  /*aaa0*/  IADD3 R5, PT, PT, R22, -0x4ab325aa, RZ ;  /* 0xb54cda5616057810 */ /* 0x000fc80007ffe0ff */
[----:B------:R-:W-:Y:S01]  /*aab0*/  LOP3.LUT R5, R5, R14, R17, 0x96, !PT ;  /* 0x0000000e05057212 */ /* 0x000fe200078e9611 */
[----:B------:R-:W-:-:S04]  /*aac0*/  IMAD.WIDE.U32 R14, R10, -0x2daee0ad, RZ ;  /* 0xd2511f530a0e7825 */ /* 0x000fc800078e00ff */
        /* <DEDUP_REMOVED lines=18> */
[----:B------:R-:W-:Y:S01]  /*abf0*/  IMAD.MOV.U32 R10, RZ, RZ, R16 ;  /* 0x000000ffff0a7224 */ /* 0x000fe200078e0010 */
[----:B------:R-:W-:Y:S02]  /*ac00*/  LOP3.LUT R6, R7, R6, R15, 0x96, !PT ;  /* 0x0000000607067212 */ /* 0x000fe400078e960f */
[----:B------:R-:W-:Y:S01]  /*ac10*/  MOV R7, R21 ;  /* 0x0000001500077202 */ /* 0x000fe20000000f00 */
[----:B------:R-:W-:Y:S02]  /*ac20*/  IMAD.MOV.U32 R21, RZ, RZ, R14 ;  /* 0x000000ffff157224 */ /* 0x000fe400078e000e */
[----:B------:R-:W-:-:S07]  /*ac30*/  IMAD.MOV.U32 R14, RZ, RZ, RZ ;  /* 0x000000ffff0e7224 */ /* 0x000fce00078e00ff */
.L_x_16532:
[----:B------:R-:W-:Y:S05]  /*ac40*/  BSYNC.RECONVERGENT B1 ;  /* 0x0000000000017941 */ /* 0x000fea0003800200 */
.L_x_16531:
[----:B------:R-:W-:Y:S01]  /*ac50*/  I2FP.F32.U32 R7, R7 ;  /* 0x0000000700077245 */ /* 0x000fe20000201000 */
[----:B------:R-:W-:Y:S01]  /*ac60*/  BSSY.RECONVERGENT B1, `(.L_x_16536) ;  /* 0x000005e000017945 */ /* 0x000fe20003800200 */
[----:B------:R-:W-:Y:S01]  /*ac70*/  ISETP.NE.AND P2, PT, R14, 0x1, PT ;  /* 0x000000010e00780c */ /* 0x000fe20003f45270 */
[----:B------:R-:W-:Y:S01]  /*ac80*/  IMAD.MOV.U32 R15, RZ, RZ, 0x2 ;  /* 0x00000002ff0f7424 */ /* 0x000fe200078e00ff */
[----:B------:R-:W-:Y:S01]  /*ac90*/  LOP3.LUT R3, R3, 0xfffffff7, RZ, 0xc0, !PT ;  /* 0xfffffff703037812 */ /* 0x000fe200078ec0ff */
[----:B------:R-:W-:-:S05]  /*aca0*/  FFMA.FTZ R7, R7, R184, 1.1641532182693481445e-10 ;  /* 0x2f00000007077423 */ /* 0x000fca00000100b8 */
[----:B------:R-:W-:Y:S02]  /*acb0*/  FSETP.LE.FTZ.AND P4, PT, R7, R9, PT ;  /* 0x000000090700720b */ /* 0x000fe40003f93000 */
[----:B------:R-:W-:-:S05]  /*acc0*/  SHF.L.U32 R7, R18, 0x10, RZ ;  /* 0x0000001012077819 */ /* 0x000fca00000006ff */
[----:B------:R-:W-:Y:S01]  /*acd0*/  FMUL.FTZ R18, R7, R20 ;  /* 0x0000001407127220 */ /* 0x000fe20000410000 */
[----:B------:R-:W-:-:S05]  /*ace0*/  IMAD.MOV.U32 R7, RZ, RZ, R10 ;  /* 0x000000ffff077224 */ /* 0x000fca00078e000a */
        /* <DEDUP_REMOVED lines=10> */
.L_x_16538:
        /* <DEDUP_REMOVED lines=13> */
.L_x_16540:
[----:B------:R-:W-:Y:S05]  /*ae60*/  BSYNC.RECONVERGENT B2 ;  /* 0x0000000000027941 */ /* 0x000fea0003800200 */
.L_x_16539:
        /* <DEDUP_REMOVED lines=57> */
[----:B------:R-:W-:Y:S01]  /*b200*/  LOP3.LUT R6, R7, R6, R15, 0x96, !PT ;  /* 0x0000000607067212 */ /* 0x000fe200078e960f */
[----:B------:R-:W-:Y:S01]  /*b210*/  IMAD.MOV.U32 R15, RZ, RZ, RZ ;  /* 0x000000ffff0f7224 */ /* 0x000fe200078e00ff */
[----:B------:R-:W-:Y:S01]  /*b220*/  MOV R7, R21 ;  /* 0x0000001500077202 */ /* 0x000fe20000000f00 */
[----:B------:R-:W-:-:S07]  /*b230*/  IMAD.MOV.U32 R21, RZ, RZ, R14 ;  /* 0x000000ffff157224 */ /* 0x000fce00078e000e */
.L_x_16537:
[----:B------:R-:W-:Y:S05]  /*b240*/  BSYNC.RECONVERGENT B1 ;  /* 0x0000000000017941 */ /* 0x000fea0003800200 */
.L_x_16536:
[----:B------:R-:W-:Y:S01]  /*b250*/  I2FP.F32.U32 R14, R7 ;  /* 0x00000007000e7245 */ /* 0x000fe20000201000 */
[----:B------:R-:W-:Y:S01]  /*b260*/  BSSY.RECONVERGENT B1, `(.L_x_16541) ;  /* 0x0000063000017945 */ /* 0x000fe20003800200 */
[----:B------:R-:W-:Y:S01]  /*b270*/  PRMT R7, R88, 0x7632, R7 ;  /* 0x0000763258077816 */ /* 0x000fe20000000007 */
[----:B------:R-:W-:Y:S01]  /*b280*/  IMAD.MOV.U32 R16, RZ, RZ, 0x2 ;  /* 0x00000002ff107424 */ /* 0x000fe200078e00ff */
[----:B------:R-:W-:Y:S01]  /*b290*/  ISETP.NE.AND P3, PT, R15, 0x1, PT ;  /* 0x000000010f00780c */ /* 0x000fe20003f65270 */
[----:B------:R-:W-:Y:S01]  /*b2a0*/  FFMA.FTZ R14, R14, R184, 1.1641532182693481445e-10 ;  /* 0x2f0000000e0e7423 */ /* 0x000fe200000100b8 */
[----:B------:R-:W-:-:S04]  /*b2b0*/  SHF.L.U32 R7, R7, 0x10, RZ ;  /* 0x0000001007077819 */ /* 0x000fc800000006ff */
[----:B------:R-:W-:Y:S01]  /*b2c0*/  FSETP.GTU.FTZ.AND P2, PT, R14, R9, PT ;  /* 0x000000090e00720b */ /* 0x000fe20003f5c000 */
[----:B------:R-:W-:Y:S01]  /*b2d0*/  FMUL.FTZ R7, R7, R20 ;  /* 0x0000001407077220 */ /* 0x000fe20000410000 */
[----:B------:R-:W-:-:S04]  /*b2e0*/  FSEL R14, R18, RZ, P4 ;  /* 0x000000ff120e7208 */ /* 0x000fc80002000000 */
        /* <DEDUP_REMOVED lines=15> */
.L_x_16543:
        /* <DEDUP_REMOVED lines=13> */
.L_x_16545:
[----:B------:R-:W-:Y:S05]  /*b4b0*/  BSYNC.RECONVERGENT B2 ;  /* 0x0000000000027941 */ /* 0x000fea0003800200 */
.L_x_16544:
        /* <DEDUP_REMOVED lines=61> */
.L_x_16542:
[----:B------:R-:W-:Y:S05]  /*b890*/  BSYNC.RECONVERGENT B1 ;  /* 0x0000000000017941 */ /* 0x000fea0003800200 */
.L_x_16541:
        /* <DEDUP_REMOVED lines=8> */
[----:B------:R-:W-:Y:S02]  /*b920*/  FSETP.LE.FTZ.AND P4, PT, R7, R9, PT ;  /* 0x000000090700720b */ /* 0x000fe40003f93000 */
[----:B------:R-:W-:-:S05]  /*b930*/  SHF.L.U32 R7, R105, 0x10, RZ ;  /* 0x0000001069077819 */ /* 0x000fca00000006ff */
[----:B------:R-:W-:-:S06]  /*b940*/  FMUL.FTZ R7, R20, R7 ;  /* 0x0000000714077220 */ /* 0x000fcc0000410000 */
        /* <DEDUP_REMOVED lines=10> */
.L_x_16548:
        /* <DEDUP_REMOVED lines=13> */
.L_x_16550:
[----:B------:R-:W-:Y:S05]  /*bac0*/  BSYNC.RECONVERGENT B2 ;  /* 0x0000000000027941 */ /* 0x000fea0003800200 */
.L_x_16549:
[----:B------:R-:W-:Y:S01]  /*bad0*/  LOP3.LUT R6, R11, R105, R23, 0x96, !PT ;  /* 0x000000690b067212 */ /* 0x000fe200078e9617 */
[----:B------:R-:W-:Y:S01]  /*bae0*/  IMAD.WIDE.U32 R16, R4, -0x326172a9, RZ ;  /* 0xcd9e8d5704107825 */ /* 0x000fe200078e00ff */
[----:B------:R-:W-:-:S03]  /*baf0*/  MOV R15, R21 ;  /* 0x00000015000f7202 */ /* 0x000fc60000000f00 */
        /* <DEDUP_REMOVED lines=54> */
[----:B------:R-:W-:Y:S02]  /*be60*/  VIADD R6, R23, 0x96a522ad ;  /* 0x96a522ad17067836 */ /* 0x000fe40000000000 */
[----:B------:R-:W-:-:S03]  /*be70*/  IMAD.MOV.U32 R21, RZ, RZ, R16 ;  /* 0x000000ffff157224 */ /* 0x000fc600078e0010 */
[----:B------:R-:W-:Y:S01]  /*be80*/  LOP3.LUT R6, R6, R104, R17, 0x96, !PT ;  /* 0x0000006806067212 */ /* 0x000fe200078e9611 */
[----:B------:R-:W-:-:S07]  /*be90*/  IMAD.MOV.U32 R17, RZ, RZ, RZ ;  /* 0x000000ffff117224 */ /* 0x000fce00078e00ff */
.L_x_16547:
[----:B------:R-:W-:Y:S05]  /*bea0*/  BSYNC.RECONVERGENT B1 ;  /* 0x0000000000017941 */ /* 0x000fea0003800200 */
.L_x_16546:
[----:B------:R-:W-:Y:S01]  /*beb0*/  I2FP.F32.U32 R15, R15 ;  /* 0x0000000f000f7245 */ /* 0x000fe20000201000 */
[----:B------:R-:W-:Y:S01]  /*bec0*/  BSSY.RECONVERGENT B1, `(.L_x_16551) ;  /* 0x0000062000017945 */ /* 0x000fe20003800200 */
[----:B------:R-:W-:Y:S01]  /*bed0*/  FSEL R7, R7, RZ, P4 ;  /* 0x000000ff07077208 */ /* 0x000fe20002000000 */
[----:B------:R-:W-:Y:S02]  /*bee0*/  IMAD.MOV.U32 R16, RZ, RZ, 0x2 ;  /* 0x00000002ff107424 */ /* 0x000fe400078e00ff */
[----:B------:R-:W-:-:S05]  /*bef0*/  FFMA.FTZ R15, R15, R184, 1.1641532182693481445e-10 ;  /* 0x2f0000000f0f7423 */ /* 0x000fca00000100b8 */
[----:B------:R-:W-:Y:S02]  /*bf00*/  FSETP.GTU.FTZ.AND P2, PT, R15, R9, PT ;  /* 0x000000090f00720b */ /* 0x000fe40003f5c000 */
[----:B------:R-:W-:-:S05]  /*bf10*/  SHF.L.U32 R15, R89, 0x10, RZ ;  /* 0x00000010590f7819 */ /* 0x000fca00000006ff */
[----:B------:R-:W-:-:S05]  /*bf20*/  FMUL.FTZ R15, R15, R20 ;  /* 0x000000140f0f7220 */ /* 0x000fca0000410000 */
[----:B------:R-:W-:-:S05]  /*bf30*/  FSEL R15, R15, RZ, !P2 ;  /* 0x000000ff0f0f7208 */ /* 0x000fca0005000000 */
[----:B------:R-:W-:Y:S01]  /*bf40*/  FADD.FTZ R102, R15, R7 ;  /* 0x000000070f667221 */ /* 0x000fe20000010000 */
[----:B------:R-:W-:Y:S02]  /*bf50*/  SEL R7, RZ, 0x1, P2 ;  /* 0x00000001ff077807 */ /* 0x000fe40001000000 */
[----:B------:R-:W-:Y:S01]  /*bf60*/  ISETP.NE.AND P2, PT, R17, 0x1, PT ;  /* 0x000000011100780c */ /* 0x000fe20003f45270 */
[----:B------:R-:W-:Y:S01]  /*bf70*/  @P1 FADD.FTZ R102, R94, R102 ;  /* 0x000000665e661221 */ /* 0x000fe20000010000 */
[----:B------:R-:W-:Y:S01]  /*bf80*/  PRMT R15, R7, 0x7610, R15 ;  /* 0x00007610070f7816 */ /* 0x000fe2000000000f */
[----:B------:R-:W-:-:S10]  /*bf90*/  IMAD.MOV.U32 R7, RZ, RZ, R10 ;  /* 0x000000ffff077224 */ /* 0x000fd400078e000a */
        /* <DEDUP_REMOVED lines=9> */
.L_x_16553:
        /* <DEDUP_REMOVED lines=13> */
.L_x_16555:
[----:B------:R-:W-:Y:S05]  /*c100*/  BSYNC.RECONVERGENT B2 ;  /* 0x0000000000027941 */ /* 0x000fea0003800200 */
.L_x_16554:
        /* <DEDUP_REMOVED lines=61> */
.L_x_16552:
[----:B------:R-:W-:Y:S05]  /*c4e0*/  BSYNC.RECONVERGENT B1 ;  /* 0x0000000000017941 */ /* 0x000fea0003800200 */
.L_x_16551:
[----:B------:R-:W-:Y:S01]  /*c4f0*/  I2FP.F32.U32 R7, R7 ;  /* 0x0000000700077245 */ /* 0x000fe20000201000 */
[----:B------:R-:W-:Y:S01]  /*c500*/  BSSY.RECONVERGENT B1, `(.L_x_16556) ;  /* 0x000005e000017945 */ /* 0x000fe20003800200 */
[----:B------:R-:W-:Y:S02]  /*c510*/  ISETP.NE.AND P2, PT, R16, 0x1, PT ;  /* 0x000000011000780c */ /* 0x000fe40003f45270 */
[----:B------:R-:W-:Y:S01]  /*c520*/  SHF.L.U32 R17, R103, 0x10, RZ ;  /* 0x0000001067117819 */ /* 0x000fe200000006ff */
[----:B------:R-:W-:Y:S01]  /*c530*/  FFMA.FTZ R7, R7, R184, 1.1641532182693481445e-10 ;  /* 0x2f00000007077423 */ /* 0x000fe200000100b8 */
[----:B------:R-:W-:-:S03]  /*c540*/  LOP3.LUT R3, R3, 0xfffffffd, RZ, 0xc0, !PT ;  /* 0xfffffffd03037812 */ /* 0x000fc600078ec0ff */
[----:B------:R-:W-:Y:S01]  /*c550*/  FMUL.FTZ R103, R17, R20 ;  /* 0x0000001411677220 */ /* 0x000fe20000410000 */
[----:B------:R-:W-:Y:S01]  /*c560*/  FSETP.LE.FTZ.AND P4, PT, R7, R9, PT ;  /* 0x000000090700720b */ /* 0x000fe20003f93000 */
[----:B------:R-:W-:Y:S02]  /*c570*/  IMAD.MOV.U32 R17, RZ, RZ, 0x2 ;  /* 0x00000002ff117424 */ /* 0x000fe400078e00ff */
        /* <DEDUP_REMOVED lines=11> */
.L_x_16558:
        /* <DEDUP_REMOVED lines=13> */
.L_x_16560:
[----:B------:R-:W-:Y:S05]  /*c700*/  BSYNC.RECONVERGENT B2 ;  /* 0x0000000000027941 */ /* 0x000fea0003800200 */
.L_x_16559:
        /* <DEDUP_REMOVED lines=61> */
.L_x_16557:
[----:B------:R-:W-:Y:S05]  /*cae0*/  BSYNC.RECONVERGENT B1 ;  /* 0x0000000000017941 */ /* 0x000fea0003800200 */
.L_x_16556:
[----:B------:R-:W-:Y:S01]  /*caf0*/  I2FP.F32.U32 R7, R7 ;  /* 0x0000000700077245 */ /* 0x000fe20000201000 */
[----:B------:R-:W-:Y:S01]  /*cb00*/  BSSY.RECONVERGENT B1, `(.L_x_16561) ;  /* 0x0000063000017945 */ /* 0x000fe20003800200 */
[----:B------:R-:W-:Y:S02]  /*cb10*/  PRMT R16, R89, 0x7632, R16 ;  /* 0x0000763259107816 */ /* 0x000fe40000000010 */
[----:B------:R-:W-:Y:S01]  /*cb20*/  FSEL R18, R103, RZ, P4 ;  /* 0x000000ff67127208 */ /* 0x000fe20002000000 */
        /* <DEDUP_REMOVED lines=8> */
[----:B------:R-:W-:Y:S01]  /*cbb0*/  PRMT R16, R7, 0x7610, R16 ;  /* 0x0000761007107816 */ /* 0x000fe20000000010 */
[----:B------:R-:W-:Y:S02]  /*cbc0*/  IMAD.MOV.U32 R18, RZ, RZ, 0x2 ;  /* 0x00000002ff127424 */ /* 0x000fe400078e00ff */
[----:B------:R-:W-:Y:S01]  /*cbd0*/  @P1 FADD.FTZ R103, R95, R103 ;  /* 0x000000675f671221 */ /* 0x000fe20000010000 */
[----:B------:R-:W-:-:S05]  /*cbe0*/  IMAD.MOV.U32 R7, RZ, RZ, R10 ;  /* 0x000000ffff077224 */ /* 0x000fca00078e000a */
        /* <DEDUP_REMOVED lines=9> */
.L_x_16563:
        /* <DEDUP_REMOVED lines=13> */
.L_x_16565:
[----:B------:R-:W-:Y:S05]  /*cd50*/  BSYNC.RECONVERGENT B2 ;  /* 0x0000000000027941 */ /* 0x000fea0003800200 */
.L_x_16564:
        /* <DEDUP_REMOVED lines=61> */
.L_x_16562:
[----:B------:R-:W-:Y:S05]  /*d130*/  BSYNC.RECONVERGENT B1 ;  /* 0x0000000000017941 */ /* 0x000fea0003800200 */
.L_x_16561:
[----:B------:R-:W-:Y:S01]  /*d140*/  ISETP.NE.AND P3, PT, R18, 0x1, PT ;  /* 0x000000011200780c */ /* 0x000fe20003f65270 */
[----:B------:R-:W-:Y:S01]  /*d150*/  BSSY.RECONVERGENT B1, `(.L_x_16566) ;  /* 0x000005d000017945 */ /* 0x000fe20003800200 */
[----:B------:R-:W-:Y:S01]  /*d160*/  I2FP.F32.U32 R7, R7 ;  /* 0x0000000700077245 */ /* 0x000fe20000201000 */
[----:B------:R-:W-:Y:S01]  /*d170*/  IMAD.MOV.U32 R105, RZ, RZ, 0x2 ;  /* 0x00000002ff697424 */ /* 0x000fe200078e00ff */
[----:B------:R-:W-:-:S03]  /*d180*/  SHF.L.U32 R17, R106, 0x10, RZ ;  /* 0x000000106a117819 */ /* 0x000fc600000006ff */
[----:B------:R-:W-:Y:S01]  /*d190*/  FFMA.FTZ R19, R7, R184, 1.1641532182693481445e-10 ;  /* 0x2f00000007137423 */ /* 0x000fe200000100b8 */
[----:B------:R-:W-:Y:S01]  /*d1a0*/  PRMT R7, R106, 0x7632, R7 ;  /* 0x000076326a077816 */ /* 0x000fe20000000007 */
[----:B------:R-:W-:-:S03]  /*d1b0*/  FMUL.FTZ R17, R20, R17 ;  /* 0x0000001114117220 */ /* 0x000fc60000410000 */
[----:B------:R-:W-:Y:S01]  /*d1c0*/  FSETP.LE.FTZ.AND P2, PT, R19, R9, PT ;  /* 0x000000091300720b */ /* 0x000fe20003f53000 */
[----:B------:R-:W-:Y:S01]  /*d1d0*/  IMAD.MOV.U32 R19, RZ, RZ, R10 ;  /* 0x000000ffff137224 */ /* 0x000fe200078e000a */
[----:B------:R-:W-:Y:S11]  /*d1e0*/  @!P3 BRA `(.L_x_16567) ;  /* 0x00000004004cb947 */ /* 0x000ff60003800000 */
        /* <DEDUP_REMOVED lines=8> */
.L_x_16568:
        /* <DEDUP_REMOVED lines=13> */
.L_x_16570:
[----:B------:R-:W-:Y:S05]  /*d340*/  BSYNC.RECONVERGENT B2 ;  /* 0x0000000000027941 */ /* 0x000fea0003800200 */
.L_x_16569:
        /* <DEDUP_REMOVED lines=61> */
.L_x_16567:
[----:B------:R-:W-:Y:S05]  /*d720*/  BSYNC.RECONVERGENT B1 ;  /* 0x0000000000017941 */ /* 0x000fea0003800200 */
.L_x_16566:
[----:B------:R-:W-:Y:S01]  /*d730*/  I2FP.F32.U32 R18, R19 ;  /* 0x0000001300127245 */ /* 0x000fe20000201000 */
[----:B------:R-:W-:Y:S01]  /*d740*/  BSSY.RECONVERGENT B1, `(.L_x_16571) ;  /* 0x0000062000017945 */ /* 0x000fe20003800200 */
[----:B------:R-:W-:Y:S02]  /*d750*/  SHF.L.U32 R19, R90, 0x10, RZ ;  /* 0x000000105a137819 */ /* 0x000fe400000006ff */
[----:B------:R-:W-:Y:S01]  /*d760*/  FSEL R17, R17, RZ, P2 ;  /* 0x000000ff11117208 */ /* 0x000fe20001000000 */
[----:B------:R-:W-:Y:S02]  /*d770*/  FFMA.FTZ R18, R18, R184, 1.1641532182693481445e-10 ;  /* 0x2f00000012127423 */ /* 0x000fe400000100b8 */
[----:B------:R-:W-:-:S03]  /*d780*/  FMUL.FTZ R19, R19, R20 ;  /* 0x0000001413137220 */ /* 0x000fc60000410000 */
[----:B------:R-:W-:-:S04]  /*d790*/  FSETP.GTU.FTZ.AND P3, PT, R18, R9, PT ;  /* 0x000000091200720b */ /* 0x000fc80003f7c000 */
[----:B------:R-:W-:Y:S02]  /*d7a0*/  FSEL R19, R19, RZ, !P3 ;  /* 0x000000ff13137208 */ /* 0x000fe40005800000 */
[----:B------:R-:W-:Y:S02]  /*d7b0*/  SEL R18, RZ, 0x1, P3 ;  /* 0x00000001ff127807 */ /* 0x000fe40001800000 */
[----:B------:R-:W-:Y:S01]  /*d7c0*/  ISETP.NE.AND P3, PT, R105, 0x1, PT ;  /* 0x000000016900780c */ /* 0x000fe20003f65270 */
[--C-:B------:R-:W-:Y:S01]  /*d7d0*/  FADD.FTZ R104, R19, R17.reuse ;  /* 0x0000001113687221 */ /* 0x100fe20000010000 */
[----:B------:R-:W-:Y:S01]  /*d7e0*/  PRMT R17, R18, 0x7610, R17 ;  /* 0x0000761012117816 */ /* 0x000fe20000000011 */
[----:B------:R-:W-:Y:S02]  /*d7f0*/  IMAD.MOV.U32 R18, RZ, RZ, 0x2 ;  /* 0x00000002ff127424 */ /* 0x000fe400078e00ff */
[----:B------:R-:W-:Y:S01]  /*d800*/  @P1 FADD.FTZ R104, R96, R104 ;  /* 0x0000006860681221 */ /* 0x000fe20000010000 */
        /* <DEDUP_REMOVED lines=10> */
.L_x_16573:
        /* <DEDUP_REMOVED lines=13> */
.L_x_16575:
[----:B------:R-:W-:Y:S05]  /*d980*/  BSYNC.RECONVERGENT B2 ;  /* 0x0000000000027941 */ /* 0x000fea0003800200 */
.L_x_16574:
        /* <DEDUP_REMOVED lines=61> */
.L_x_16572:
[----:B------:R-:W-:Y:S05]  /*dd60*/  BSYNC.RECONVERGENT B1 ;  /* 0x0000000000017941 */ /* 0x000fea0003800200 */
.L_x_16571:
[----:B------:R-:W-:Y:S01]  /*dd70*/  ISETP.NE.AND P4, PT, R18, 0x1, PT ;  /* 0x000000011200780c */ /* 0x000fe20003f85270 */
[----:B------:R-:W-:Y:S01]  /*dd80*/  BSSY.RECONVERGENT B1, `(.L_x_16576) ;  /* 0x000005c000017945 */ /* 0x000fe20003800200 */
[----:B------:R-:W-:Y:S01]  /*dd90*/  I2FP.F32.U32 R19, R19 ;  /* 0x0000001300137245 */ /* 0x000fe20000201000 */
[----:B------:R-:W-:Y:S01]  /*dda0*/  IMAD.MOV.U32 R105, RZ, RZ, R10 ;  /* 0x000000ffff697224 */ /* 0x000fe200078e000a */
[----:B------:R-:W-:-:S03]  /*ddb0*/  SHF.L.U32 R7, R7, 0x10, RZ ;  /* 0x0000001007077819 */ /* 0x000fc600000006ff */
[----:B------:R-:W-:Y:S02]  /*ddc0*/  FFMA.FTZ R19, R19, R184, 1.1641532182693481445e-10 ;  /* 0x2f00000013137423 */ /* 0x000fe400000100b8 */
[----:B------:R-:W-:-:S03]  /*ddd0*/  FMUL.FTZ R7, R7, R20 ;  /* 0x0000001407077220 */ /* 0x000fc60000410000 */
[----:B------:R-:W-:Y:S01]  /*dde0*/  FSETP.LE.FTZ.AND P3, PT, R19, R9, PT ;  /* 0x000000091300720b */ /* 0x000fe20003f73000 */
[----:B------:R-:W-:Y:S01]  /*ddf0*/  IMAD.MOV.U32 R19, RZ, RZ, 0x2 ;  /* 0x00000002ff137424 */ /* 0x000fe200078e00ff */
        /* <DEDUP_REMOVED lines=9> */
.L_x_16578:
        /* <DEDUP_REMOVED lines=13> */
.L_x_16580:
[----:B------:R-:W-:Y:S05]  /*df60*/  BSYNC.RECONVERGENT B2 ;  /* 0x0000000000027941 */ /* 0x000fea0003800200 */
.L_x_16579:
        /* <DEDUP_REMOVED lines=61> */
.L_x_16577:
[----:B------:R-:W-:Y:S05]  /*e340*/  BSYNC.RECONVERGENT B1 ;  /* 0x0000000000017941 */ /* 0x000fea0003800200 */
.L_x_16576:
[----:B------:R-:W-:Y:S01]  /*e350*/  I2FP.F32.U32 R105, R105 ;  /* 0x0000006900697245 */ /* 0x000fe20000201000 */
[----:B------:R-:W-:Y:S01]  /*e360*/  BSSY.RECONVERGENT B1, `(.L_x_16581) ;  /* 0x0000062000017945 */ /* 0x000fe20003800200 */
[----:B------:R-:W-:Y:S01]  /*e370*/  PRMT R18, R90, 0x7632, R18 ;  /* 0x000076325a127816 */ /* 0x000fe20000000012 */
[----:B------:R-:W-:Y:S01]  /*e380*/  IMAD.MOV.U32 R106, RZ, RZ, 0x2 ;  /* 0x00000002ff6a7424 */ /* 0x000fe200078e00ff */
[----:B------:R-:W-:Y:S01]  /*e390*/  FSEL R7, R7, RZ, P3 ;  /* 0x000000ff07077208 */ /* 0x000fe20001800000 */
        /* <DEDUP_REMOVED lines=8> */
[----:B------:R-:W-:-:S03]  /*e420*/  IMAD.MOV.U32 R7, RZ, RZ, R10 ;  /* 0x000000ffff077224 */ /* 0x000fc600078e000a */
[----:B------:R-:W-:-:S08]  /*e430*/  @P1 FADD.FTZ R105, R97, R105 ;  /* 0x0000006961691221 */ /* 0x000fd00000010000 */
        /* <DEDUP_REMOVED lines=9> */
.L_x_16583:
        /* <DEDUP_REMOVED lines=13> */
.L_x_16585:
[----:B------:R-:W-:Y:S05]  /*e5a0*/  BSYNC.RECONVERGENT B2 ;  /* 0x0000000000027941 */ /* 0x000fea0003800200 */
.L_x_16584:
        /* <DEDUP_REMOVED lines=60> */
[----:B------:R-:W-:-:S07]  /*e970*/  IMAD.MOV.U32 R21, RZ, RZ, R180 ;  /* 0x000000ffff157224 */ /* 0x000fce00078e00b4 */
.L_x_16582:
[----:B------:R-:W-:Y:S05]  /*e980*/  BSYNC.RECONVERGENT B1 ;  /* 0x0000000000017941 */ /* 0x000fea0003800200 */
.L_x_16581:
[----:B------:R-:W-:Y:S01]  /*e990*/  ISETP.NE.AND P5, PT, R106, 0x1, PT ;  /* 0x000000016a00780c */ /* 0x000fe20003fa5270 */
[----:B------:R-:W-:Y:S01]  /*e9a0*/  BSSY.RECONVERGENT B1, `(.L_x_16586) ;  /* 0x000005d000017945 */ /* 0x000fe20003800200 */
[----:B------:R-:W-:Y:S01]  /*e9b0*/  I2FP.F32.U32 R7, R7 ;  /* 0x0000000700077245 */ /* 0x000fe20000201000 */
[----:B------:R-:W-:Y:S01]  /*e9c0*/  IMAD.MOV.U32 R181, RZ, RZ, 0x2 ;  /* 0x00000002ffb57424 */ /* 0x000fe200078e00ff */
[C---:B------:R-:W-:Y:S02]  /*e9d0*/  SHF.L.U32 R19, R107.reuse, 0x10, RZ ;  /* 0x000000106b137819 */ /* 0x040fe400000006ff */
[----:B------:R-:W-:Y:S01]  /*e9e0*/  PRMT R107, R107, 0x7632, R107 ;  /* 0x000076326b6b7816 */ /* 0x000fe2000000006b */
[----:B------:R-:W-:Y:S02]  /*e9f0*/  FFMA.FTZ R7, R7, R184, 1.1641532182693481445e-10 ;  /* 0x2f00000007077423 */ /* 0x000fe400000100b8 */
        /* <DEDUP_REMOVED lines=12> */
.L_x_16588:
        /* <DEDUP_REMOVED lines=13> */
.L_x_16590:
[----:B------:R-:W-:Y:S05]  /*eb90*/  BSYNC.RECONVERGENT B2 ;  /* 0x0000000000027941 */ /* 0x000fea0003800200 */
.L_x_16589:
        /* <DEDUP_REMOVED lines=61> */
.L_x_16587:
[----:B------:R-:W-:Y:S05]  /*ef70*/  BSYNC.RECONVERGENT B1 ;  /* 0x0000000000017941 */ /* 0x000fea0003800200 */
.L_x_16586:
[----:B------:R-:W-:Y:S01]  /*ef80*/  I2FP.F32.U32 R7, R7 ;  /* 0x0000000700077245 */ /* 0x000fe20000201000 */
[----:B------:R-:W-:Y:S01]  /*ef90*/  BSSY.RECONVERGENT B1, `(.L_x_16591) ;  /* 0x0000062000017945 */ /* 0x000fe20003800200 */
[----:B------:R-:W-:Y:S01]  /*efa0*/  SHF.L.U32 R106, R91, 0x10, RZ ;  /* 0x000000105b6a7819 */ /* 0x000fe200000006ff */
[----:B------:R-:W-:Y:S01]  /*efb0*/  IMAD.MOV.U32 R180, RZ, RZ, 0x2 ;  /* 0x00000002ffb47424 */ /* 0x000fe200078e00ff */
        /* <DEDUP_REMOVED lines=9> */
[----:B------:R-:W-:Y:S02]  /*f050*/  IMAD.MOV.U32 R7, RZ, RZ, R10 ;  /* 0x000000ffff077224 */ /* 0x000fe400078e000a */
        /* <DEDUP_REMOVED lines=10> */
.L_x_16593:
        /* <DEDUP_REMOVED lines=13> */
.L_x_16595:
[----:B------:R-:W-:Y:S05]  /*f1d0*/  BSYNC.RECONVERGENT B2 ;  /* 0x0000000000027941 */ /* 0x000fea0003800200 */
.L_x_16594:
        /* <DEDUP_REMOVED lines=61> */
.L_x_16592:
[----:B------:R-:W-:Y:S05]  /*f5b0*/  BSYNC.RECONVERGENT B1 ;  /* 0x0000000000017941 */ /* 0x000fea0003800200 */
.L_x_16591:
        /* <DEDUP_REMOVED lines=18> */
.L_x_16598:
        /* <DEDUP_REMOVED lines=16> */
.L_x_16600:
[----:B------:R-:W-:Y:S05]  /*f7e0*/  BSYNC.RECONVERGENT B2 ;  /* 0x0000000000027941 */ /* 0x000fea0003800200 */
.L_x_16599:
        /* <DEDUP_REMOVED lines=61> */
.L_x_16597:
[----:B------:R-:W-:Y:S05]  /*fbc0*/  BSYNC.RECONVERGENT B1 ;  /* 0x0000000000017941 */ /* 0x000fea0003800200 */
.L_x_16596:
[----:B------:R-:W-:Y:S02]  /*fbd0*/  I2FP.F32.U32 R180, R181 ;  /* 0x000000b500b47245 */ /* 0x000fe40000201000 */
[----:B------:R-:W-:Y:S02]  /*fbe0*/  PRMT R181, R91, 0x7632, R181 ;  /* 0x000076325bb57816 */ /* 0x000fe400000000b5 */
[----:B------:R-:W-:Y:S01]  /*fbf0*/  FSEL R107, R107, RZ, P5 ;  /* 0x000000ff6b6b7208 */ /* 0x000fe20002800000 */
[----:B------:R-:W-:Y:S01]  /*fc00*/  FFMA.FTZ R180, R180, R184, 1.1641532182693481445e-10 ;  /* 0x2f000000b4b47423 */ /* 0x000fe200000100b8 */
[----:B------:R-:W-:-:S04]  /*fc10*/  SHF.L.U32 R181, R181, 0x10, RZ ;  /* 0x00000010b5b57819 */ /* 0x000fc800000006ff */
[----:B------:R-:W-:Y:S01]  /*fc20*/  FSETP.GTU.FTZ.AND P6, PT, R180, R9, PT ;  /* 0x00000009b400720b */ /* 0x000fe20003fdc000 */
[----:B------:R-:W-:-:S03]  /*fc30*/  FMUL.FTZ R20, R181, R20 ;  /* 0x00000014b5147220 */ /* 0x000fc60000410000 */
[----:B------:R-:W-:Y:S02]  /*fc40*/  SEL R9, RZ, 0x1, P6 ;  /* 0x00000001ff097807 */ /* 0x000fe40003000000 */
[----:B------:R-:W-:-:S05]  /*fc50*/  FSEL R20, R20, RZ, !P6 ;  /* 0x000000ff14147208 */ /* 0x000fca0007000000 */
[----:B------:R-:W-:Y:S01]  /*fc60*/  FADD.FTZ R107, R20, R107 ;  /* 0x0000006b146b7221 */ /* 0x000fe20000010000 */
[----:B------:R-:W-:-:S03]  /*fc70*/  PRMT R20, R9, 0x7610, R20 ;  /* 0x0000761009147816 */ /* 0x000fc60000000014 */
[----:B------:R-:W-:-:S07]  /*fc80*/  @P1 FADD.FTZ R107, R99, R107 ;  /* 0x0000006b636b1221 */ /* 0x000fce0000010000 */
.L_x_16520:
[----:B------:R-:W0:Y:S01]  /*fc90*/  LDC.64 R180, c[0x0][0x3a8] ;  /* 0x0000ea00ffb47b82 */ /* 0x000e220000000a00 */
[----:B------:R-:W-:Y:S02]  /*fca0*/  SEL R9, RZ, 0x1000000, !P5 ;  /* 0x01000000ff097807 */ /* 0x000fe40006800000 */
[C---:B------:R-:W-:Y:S02]  /*fcb0*/  LOP3.LUT P6, RZ, R3.reuse, 0x8, RZ, 0xc0, !PT ;  /* 0x0000000803ff7812 */ /* 0x040fe400078cc0ff */
[C---:B------:R-:W-:Y:S02]  /*fcc0*/  LOP3.LUT P5, RZ, R3.reuse, 0x4, RZ, 0xc0, !PT ;  /* 0x0000000403ff7812 */ /* 0x040fe400078ac0ff */
[----:B------:R-:W-:Y:S02]  /*fcd0*/  SEL R182, RZ, 0x100, !P6 ;  /* 0x00000100ffb67807 */ /* 0x000fe40007000000 */
[----:B------:R-:W-:Y:S01]  /*fce0*/  LOP3.LUT P1, RZ, R3, 0x10, RZ, 0xc0, !PT ;  /* 0x0000001003ff7812 */ /* 0x000fe2000782c0ff */
[----:B0-----:R-:W-:-:S05]  /*fcf0*/  IMAD.WIDE.U32 R180, R12, 0x20, R180 ;  /* 0x000000200cb47825 */ /* 0x001fca00078e00b4 */
[----:B------:R-:W-:Y:S04]  /*fd00*/  STG.E.128 desc[UR6][R180.64], R100 ;  /* 0x00000064b4007986 */ /* 0x000fe8000c101d06 */
[----:B------:R0:W-:Y:S02]  /*fd10*/  STG.E.128 desc[UR6][R180.64+0x10], R104 ;  /* 0x00001068b4007986 */ /* 0x0001e4000c101d06 */
[----:B0-----:R-:W-:Y:S02]  /*fd20*/  SEL R180, RZ, 0x10000, !P4 ;  /* 0x00010000ffb47807 */ /* 0x001fe40006000000 */
[----:B------:R-:W-:Y:S02]  /*fd30*/  SEL R181, RZ, 0x100, !P3 ;  /* 0x00000100ffb57807 */ /* 0x000fe40005800000 */
[----:B------:R-:W-:-:S02]  /*fd40*/  LOP3.LUT P4, RZ, R3, 0x2, RZ, 0xc0, !PT ;  /* 0x0000000203ff7812 */ /* 0x000fc4000788c0ff */
[----:B------:R-:W-:Y:S02]  /*fd50*/  LOP3.LUT R9, R181, R9, R180, 0xfe, !PT ;  /* 0x00000009b5097212 */ /* 0x000fe400078efeb4 */
[----:B------:R-:W-:-:S04]  /*fd60*/  SEL R180, RZ, 0x1, !P2 ;  /* 0x00000001ffb47807 */ /* 0x000fc80005000000 */
[----:B------:R-:W-:Y:S02]  /*fd70*/  LOP3.LUT R181, R9, R180, RZ, 0xfc, !PT ;  /* 0x000000b409b57212 */ /* 0x000fe400078efcff */
[----:B------:R-:W-:Y:S02]  /*fd80*/  SEL R9, RZ, 0x1000000, !P4 ;  /* 0x01000000ff097807 */ /* 0x000fe40006000000 */
[----:B------:R-:W-:-:S04]  /*fd90*/  SEL R180, RZ, 0x10000, !P5 ;  /* 0x00010000ffb47807 */ /* 0x000fc80006800000 */
        /* <DEDUP_REMOVED lines=27> */
.L_x_16601:
[----:B------:R-:W-:Y:S01]  /*ff50*/  IMAD.MOV.U32 R9, RZ, RZ, R21 ;  /* 0x000000ffff097224 */ /* 0x000fe200078e0015 */
[----:B------:R-:W-:-:S07]  /*ff60*/  IADD3 R21, PT, PT, R12, 0x20, RZ ;  /* 0x000000200c157810 */ /* 0x000fce0007ffe0ff */
.L_x_16478:
[----:B------:R-:W-:Y:S05]  /*ff70*/  BSYNC.RECONVERGENT B0 ;  /* 0x0000000000007941 */ /* 0x000fea0003800200 */
.L_x_16477:
        /* <DEDUP_REMOVED lines=20> */
[----:B------:R-:W-:Y:S01]  /*100c0*/  ISETP.NE.AND P2, PT, R7, 0x1, PT ;  /* 0x000000010700780c */ /* 0x000fe20003f45270 */
[----:B------:R-:W-:Y:S01]  /*100d0*/  BSSY.RECONVERGENT B1, `(.L_x_16605) ;  /* 0x000005a000017945 */ /* 0x000fe20003800200 */
[----:B------:R-:W-:Y:S01]  /*100e0*/  IMAD.MOV.U32 R14, RZ, RZ, 0x2 ;  /* 0x00000002ff0e7424 */ /* 0x000fe200078e00ff */
[----:B01----:R-:W-:Y:S01]  /*100f0*/  MOV R180, R9 ;  /* 0x0000000900b47202 */ /* 0x003fe20000000f00 */
        /* <DEDUP_REMOVED lines=12> */
.L_x_16607:
        /* <DEDUP_REMOVED lines=13> */
.L_x_16609:
[----:B------:R-:W-:Y:S05]  /*10290*/  BSYNC.RECONVERGENT B2 ;  /* 0x0000000000027941 */ /* 0x000fea0003800200 */
.L_x_16608:
[----:B------:R-:W-:Y:S01]  /*102a0*/  LOP3.LUT R5, R11, R7, R23, 0x96, !PT ;  /* 0x000000070b057212 */ /* 0x000fe200078e9617 */
[----:B------:R-:W-:-:S04]  /*102b0*/  IMAD.WIDE.U32 R14, R4, -0x326172a9, RZ ;  /* 0xcd9e8d57040e7825 */ /* 0x000fc800078e00ff */
[----:B------:R-:W-:Y:S02]  /*102c0*/  VIADD R7, R22, 0x9e3779b9 ;  /* 0x9e3779b916077836 */ /* 0x000fe40000000000 */
[----:B------:R-:W-:Y:S01]  /*102d0*/  IMAD.WIDE.U32 R16, R5, -0x326172a9, RZ ;  /* 0xcd9e8d5705107825 */ /* 0x000fe200078e00ff */
[----:B------:R-:W-:-:S03]  /*102e0*/  LOP3.LUT R5, R8, R15, R22, 0x96, !PT ;  /* 0x0000000f08057212 */ /* 0x000fc600078e9616 */
[----:B------:R-:W-:Y:S01]  /*102f0*/  IMAD.MOV.U32 R13, RZ, RZ, R9 ;  /* 0x000000ffff0d7224 */ /* 0x000fe200078e0009 */
        /* <DEDUP_REMOVED lines=52> */
[----:B------:R-:W-:Y:S01]  /*10640*/  MOV R180, R14 ;  /* 0x0000000e00b47202 */ /* 0x000fe20000000f00 */
[----:B------:R-:W-:Y:S01]  /*10650*/  IMAD.MOV.U32 R14, RZ, RZ, RZ ;  /* 0x000000ffff0e7224 */ /* 0x000fe200078e00ff */
[----:B------:R-:W-:-:S07]  /*10660*/  LOP3.LUT R6, R7, R6, R15, 0x96, !PT ;  /* 0x0000000607067212 */ /* 0x000fce00078e960f */
.L_x_16606:
[----:B------:R-:W-:Y:S05]  /*10670*/  BSYNC.RECONVERGENT B1 ;  /* 0x0000000000017941 */ /* 0x000fea0003800200 */
.L_x_16605:
        /* <DEDUP_REMOVED lines=9> */
[----:B------:R-:W-:Y:S01]  /*10710*/  MOV R15, R10 ;  /* 0x0000000a000f7202 */ /* 0x000fe20000000f00 */
[----:B------:R-:W-:-:S05]  /*10720*/  FFMA.FTZ R7, R7, R186, 1.1641532182693481445e-10 ;  /* 0x2f00000007077423 */ /* 0x000fca00000100ba */
[----:B0-----:R-:W-:Y:S02]  /*10730*/  FSETP.LE.FTZ.AND P4, PT, R7, R181, PT ;  /* 0x000000b50700720b */ /* 0x001fe40003f93000 */
[----:B------:R-:W-:Y:S01]  /*10740*/  PRMT R7, R112, 0x7632, R7 ;  /* 0x0000763270077816 */ /* 0x000fe20000000007 */
[----:B-1----:R-:W-:-:S10]  /*10750*/  FMUL.FTZ R13, R13, R9 ;  /* 0x000000090d0d7220 */ /* 0x002fd40000410000 */
        /* <DEDUP_REMOVED lines=10> */
.L_x_16612:
        /* <DEDUP_REMOVED lines=13> */
.L_x_16614:
[----:B------:R-:W-:Y:S05]  /*108d0*/  BSYNC.RECONVERGENT B2 ;  /* 0x0000000000027941 */ /* 0x000fea0003800200 */
.L_x_16613:
        /* <DEDUP_REMOVED lines=52> */
[----:B------:R-:W-:Y:S01]  /*10c20*/  VIADD R5, R22, 0x8ff34781 ;  /* 0x8ff3478116057836 */ /* 0x000fe20000000000 */
[----:B------:R-:W-:Y:S01]  /*10c30*/  MOV R10, R16 ;  /* 0x00000010000a7202 */ /* 0x000fe20000000f00 */
[----:B------:R-:W-:-:S03]  /*10c40*/  HFMA2 R16, -RZ, RZ, 0, 0 ;  /* 0x00000000ff107431 */ /* 0x000fc600000001ff */
[----:B------:R-:W-:Y:S01]  /*10c50*/  LOP3.LUT R5, R5, R14, R17, 0x96, !PT ;  /* 0x0000000e05057212 */ /* 0x000fe200078e9611 */
[----:B------:R-:W-:-:S04]  /*10c60*/  IMAD.WIDE.U32 R14, R6, -0x2daee0ad, RZ ;  /* 0xd2511f53060e7825 */ /* 0x000fc800078e00ff */
[----:B------:R-:W-:-:S05]  /*10c70*/  VIADD R6, R23, 0x96a522ad ;  /* 0x96a522ad17067836 */ /* 0x000fca0000000000 */
[----:B------:R-:W-:Y:S01]  /*10c80*/  LOP3.LUT R6, R6, R18, R15, 0x96, !PT ;  /* 0x0000001206067212 */ /* 0x000fe200078e960f */
[----:B------:R-:W-:Y:S02]  /*10c90*/  IMAD.MOV.U32 R15, RZ, RZ, R180 ;  /* 0x000000ffff0f7224 */ /* 0x000fe400078e00b4 */
[----:B------:R-:W-:-:S07]  /*10ca0*/  IMAD.MOV.U32 R180, RZ, RZ, R14 ;  /* 0x000000ffffb47224 */ /* 0x000fce00078e000e */
.L_x_16611:
[----:B------:R-:W-:Y:S05]  /*10cb0*/  BSYNC.RECONVERGENT B1 ;  /* 0x0000000000017941 */ /* 0x000fea0003800200 */
.L_x_16610:
[----:B------:R-:W-:Y:S01]  /*10cc0*/  I2FP.F32.U32 R14, R15 ;  /* 0x0000000f000e7245 */ /* 0x000fe20000201000 */
[----:B------:R-:W-:Y:S01]  /*10cd0*/  BSSY.RECONVERGENT B1, `(.L_x_16615) ;  /* 0x0000061000017945 */ /* 0x000fe20003800200 */
[----:B------:R-:W-:Y:S02]  /*10ce0*/  ISETP.NE.AND P3, PT, R16, 0x1, PT ;  /* 0x000000011000780c */ /* 0x000fe40003f65270 */
[----:B------:R-:W-:Y:S01]  /*10cf0*/  FSEL R13, R13, RZ, P4 ;  /* 0x000000ff0d0d7208 */ /* 0x000fe20002000000 */
[----:B------:R-:W-:Y:S01]  /*10d00*/  FFMA.FTZ R14, R14, R186, 1.1641532182693481445e-10 ;  /* 0x2f0000000e0e7423 */ /* 0x000fe200000100ba */
[----:B------:R-:W-:-:S04]  /*10d10*/  MOV R15, R10 ;  /* 0x0000000a000f7202 */ /* 0x000fc80000000f00 */
[----:B------:R-:W-:Y:S01]  /*10d20*/  FSETP.GTU.FTZ.AND P2, PT, R14, R181, PT ;  /* 0x000000b50e00720b */ /* 0x000fe20003f5c000 */
[----:B------:R-:W-:-:S04]  /*10d30*/  IMAD.U32 R14, R88, 0x10000, RZ ;  /* 0x00010000580e7824 */ /* 0x000fc800078e00ff */
[----:B------:R-:W-:-:S05]  /*10d40*/  FMUL.FTZ R14, R14, R9 ;  /* 0x000000090e0e7220 */ /* 0x000fca0000410000 */
[----:B------:R-:W-:-:S05]  /*10d50*/  FSEL R14, R14, RZ, !P2 ;  /* 0x000000ff0e0e7208 */ /* 0x000fca0005000000 */
[----:B--2---:R-:W-:Y:S01]  /*10d60*/  FADD.FTZ R108, R14, R13 ;  /* 0x0000000d0e6c7221 */ /* 0x004fe20000010000 */
[----:B------:R-:W-:Y:S01]  /*10d70*/  SEL R13, RZ, 0x1, P2 ;  /* 0x00000001ff0d7807 */ /* 0x000fe20001000000 */
[----:B------:R-:W-:Y:S02]  /*10d80*/  IMAD.MOV.U32 R14, RZ, RZ, 0x2 ;  /* 0x00000002ff0e7424 */ /* 0x000fe400078e00ff */
[----:B------:R-:W-:Y:S01]  /*10d90*/  @P1 FADD.FTZ R108, R92, R108 ;  /* 0x0000006c5c6c1221 */ /* 0x000fe20000010000 */
        /* <DEDUP_REMOVED lines=9> */
.L_x_16617:
        /* <DEDUP_REMOVED lines=13> */
.L_x_16619:
[----:B------:R-:W-:Y:S05]  /*10f00*/  BSYNC.RECONVERGENT B2 ;  /* 0x0000000000027941 */ /* 0x000fea0003800200 */
.L_x_16618:
        /* <DEDUP_REMOVED lines=61> */
.L_x_16616:
[----:B------:R-:W-:Y:S05]  /*112e0*/  BSYNC.RECONVERGENT B1 ;  /* 0x0000000000017941 */ /* 0x000fea0003800200 */
.L_x_16615:
        /* <DEDUP_REMOVED lines=8> */
[----:B------:R-:W-:Y:S01]  /*11370*/  FSETP.LE.FTZ.AND P4, PT, R15, R181, PT ;  /* 0x000000b50f00720b */ /* 0x000fe20003f93000 */
[----:B------:R-:W-:-:S12]  /*11380*/  IMAD.MOV.U32 R15, RZ, RZ, 0x2 ;  /* 0x00000002ff0f7424 */ /* 0x000fd800078e00ff */
        /* <DEDUP_REMOVED lines=10> */
.L_x_16622:
        /* <DEDUP_REMOVED lines=13> */
.L_x_16624:
[----:B------:R-:W-:Y:S05]  /*11500*/  BSYNC.RECONVERGENT B2 ;  /* 0x0000000000027941 */ /* 0x000fea0003800200 */
.L_x_16623:
        /* <DEDUP_REMOVED lines=54> */
[----:B------:R-:W-:-:S03]  /*11870*/  IMAD.MOV.U32 R16, RZ, RZ, R180 ;  /* 0x000000ffff107224 */ /* 0x000fc600078e00b4 */
[----:B------:R-:W-:Y:S01]  /*11880*/  LOP3.LUT R5, R5, R14, R17, 0x96, !PT ;  /* 0x0000000e05057212 */ /* 0x000fe200078e9611 */
[----:B------:R-:W-:-:S04]  /*11890*/  IMAD.WIDE.U32 R14, R6, -0x2daee0ad, RZ ;  /* 0xd2511f53060e7825 */ /* 0x000fc800078e00ff */
[----:B------:R-:W-:Y:S02]  /*118a0*/  VIADD R6, R23, 0x96a522ad ;  /* 0x96a522ad17067836 */ /* 0x000fe40000000000 */
[----:B------:R-:W-:-:S03]  /*118b0*/  IMAD.MOV.U32 R180, RZ, RZ, R14 ;  /* 0x000000ffffb47224 */ /* 0x000fc600078e000e */
[----:B------:R-:W-:Y:S01]  /*118c0*/  LOP3.LUT R6, R6, R18, R15, 0x96, !PT ;  /* 0x0000001206067212 */ /* 0x000fe200078e960f */
[----:B------:R-:W-:-:S07]  /*118d0*/  HFMA2 R15, -RZ, RZ, 0, 0 ;  /* 0x00000000ff0f7431 */ /* 0x000fce00000001ff */
.L_x_16621:
[----:B------:R-:W-:Y:S05]  /*118e0*/  BSYNC.RECONVERGENT B1 ;  /* 0x0000000000017941 */ /* 0x000fea0003800200 */
.L_x_16620:
[----:B------:R-:W-:Y:S01]  /*118f0*/  I2FP.F32.U32 R16, R16 ;  /* 0x0000001000107245 */ /* 0x000fe20000201000 */
[----:B------:R-:W-:Y:S01]  /*11900*/  BSSY.RECONVERGENT B1, `(.L_x_16625) ;  /* 0x0000063000017945 */ /* 0x000fe20003800200 */
[----:B------:R-:W-:Y:S02]  /*11910*/  PRMT R14, R88, 0x7632, R14 ;  /* 0x00007632580e7816 */ /* 0x000fe4000000000e */
[----:B------:R-:W-:Y:S01]  /*11920*/  FSEL R7, R7, RZ, P4 ;  /* 0x000000ff07077208 */ /* 0x000fe20002000000 */
[----:B------:R-:W-:Y:S02]  /*11930*/  FFMA.FTZ R16, R16, R186, 1.1641532182693481445e-10 ;  /* 0x2f00000010107423 */ /* 0x000fe400000100ba */
[----:B------:R-:W-:-:S03]  /*11940*/  IMAD.U32 R14, R14, 0x10000, RZ ;  /* 0x000100000e0e7824 */ /* 0x000fc600078e00ff */
[----:B------:R-:W-:Y:S01]  /*11950*/  FSETP.GTU.FTZ.AND P2, PT, R16, R181, PT ;  /* 0x000000b51000720b */ /* 0x000fe20003f5c000 */
[----:B------:R-:W-:Y:S01]  /*11960*/  FMUL.FTZ R14, R14, R9 ;  /* 0x000000090e0e7220 */ /* 0x000fe20000410000 */
[----:B------:R-:W-:-:S04]  /*11970*/  IMAD.MOV.U32 R16, RZ, RZ, 0x2 ;  /* 0x00000002ff107424 */ /* 0x000fc800078e00ff */
[----:B------:R-:W-:-:S05]  /*11980*/  FSEL R14, R14, RZ, !P2 ;  /* 0x000000ff0e0e7208 */ /* 0x000fca0005000000 */
[----:B------:R-:W-:Y:S01]  /*11990*/  FADD.FTZ R109, R14, R7 ;  /* 0x000000070e6d7221 */ /* 0x000fe20000010000 */
[----:B------:R-:W-:Y:S02]  /*119a0*/  SEL R7, RZ, 0x1, P2 ;  /* 0x00000001ff077807 */ /* 0x000fe40001000000 */
[----:B------:R-:W-:Y:S01]  /*119b0*/  ISETP.NE.AND P2, PT, R15, 0x1, PT ;  /* 0x000000010f00780c */ /* 0x000fe20003f45270 */
[----:B------:R-:W-:Y:S01]  /*119c0*/  @P1 FADD.FTZ R109, R93, R109 ;  /* 0x0000006d5d6d1221 */ /* 0x000fe20000010000 */
[----:B------:R-:W-:Y:S02]  /*119d0*/  PRMT R14, R7, 0x7610, R14 ;  /* 0x00007610070e7816 */ /* 0x000fe4000000000e */
        /* <DEDUP_REMOVED lines=10> */
.L_x_16627:
        /* <DEDUP_REMOVED lines=13> */
.L_x_16629:
[----:B------:R-:W-:Y:S05]  /*11b50*/  BSYNC.RECONVERGENT B2 ;  /* 0x0000000000027941 */ /* 0x000fea0003800200 */
.L_x_16628:
        /* <DEDUP_REMOVED lines=56> */
[----:B------:R-:W-:-:S04]  /*11ee0*/  MOV R10, R18 ;  /* 0x00000012000a7202 */ /* 0x000fc80000000f00 */
[----:B------:R-:W-:Y:S01]  /*11ef0*/  LOP3.LUT R6, R7, R6, R17, 0x96, !PT ;  /* 0x0000000607067212 */ /* 0x000fe200078e9611 */
[----:B------:R-:W-:Y:S02]  /*11f00*/  IMAD.MOV.U32 R7, RZ, RZ, R180 ;  /* 0x000000ffff077224 */ /* 0x000fe400078e00b4 */
[----:B------:R-:W-:Y:S02]  /*11f10*/  IMAD.MOV.U32 R180, RZ, RZ, R16 ;  /* 0x000000ffffb47224 */ /* 0x000fe400078e0010 */
[----:B------:R-:W-:-:S07]  /*11f20*/  HFMA2 R16, -RZ, RZ, 0, 0 ;  /* 0x00000000ff107431 */ /* 0x000fce00000001ff */
.L_x_16626:
[----:B------:R-:W-:Y:S05]  /*11f30*/  BSYNC.RECONVERGENT B1 ;  /* 0x0000000000017941 */ /* 0x000fea0003800200 */
.L_x_16625:
        /* <DEDUP_REMOVED lines=21> */
.L_x_16632:
        /* <DEDUP_REMOVED lines=13> */
.L_x_16634:
[----:B------:R-:W-:Y:S05]  /*12160*/  BSYNC.RECONVERGENT B2 ;  /* 0x0000000000027941 */ /* 0x000fea0003800200 */
.L_x_16633:
        /* <DEDUP_REMOVED lines=61> */
.L_x_16631:
[----:B------:R-:W-:Y:S05]  /*12540*/  BSYNC.RECONVERGENT B1 ;  /* 0x0000000000017941 */ /* 0x000fea0003800200 */
.L_x_16630:
[----:B------:R-:W-:Y:S01]  /*12550*/  I2FP.F32.U32 R16, R17 ;  /* 0x0000001100107245 */ /* 0x000fe20000201000 */
[----:B------:R-:W-:Y:S01]  /*12560*/  IMAD.U32 R17, R89, 0x10000, RZ ;  /* 0x0001000059117824 */ /* 0x000fe200078e00ff */
[----:B------:R-:W-:Y:S01]  /*12570*/  FSEL R15, R15, RZ, P4 ;  /* 0x000000ff0f0f7208 */ /* 0x000fe20002000000 */
[----:B------:R-:W-:Y:S02]  /*12580*/  BSSY.RECONVERGENT B1, `(.L_x_16635) ;  /* 0x0000060000017945 */ /* 0x000fe40003800200 */
[----:B------:R-:W-:Y:S01]  /*12590*/  FFMA.FTZ R16, R16, R186, 1.1641532182693481445e-10 ;  /* 0x2f00000010107423 */ /* 0x000fe200000100ba */
[----:B------:R-:W-:-:S04]  /*125a0*/  FMUL.FTZ R17, R17, R9 ;  /* 0x0000000911117220 */ /* 0x000fc80000410000 */
[----:B------:R-:W-:-:S04]  /*125b0*/  FSETP.GTU.FTZ.AND P2, PT, R16, R181, PT ;  /* 0x000000b51000720b */ /* 0x000fc80003f5c000 */
[----:B------:R-:W-:Y:S02]  /*125c0*/  FSEL R17, R17, RZ, !P2 ;  /* 0x000000ff11117208 */ /* 0x000fe40005000000 */
[----:B------:R-:W-:Y:S02]  /*125d0*/  SEL R16, RZ, 0x1, P2 ;  /* 0x00000001ff107807 */ /* 0x000fe40001000000 */
[----:B------:R-:W-:Y:S01]  /*125e0*/  ISETP.NE.AND P2, PT, R18, 0x1, PT ;  /* 0x000000011200780c */ /* 0x000fe20003f45270 */
[--C-:B------:R-:W-:Y:S01]  /*125f0*/  FADD.FTZ R110, R17, R15.reuse ;  /* 0x0000000f116e7221 */ /* 0x100fe20000010000 */
[----:B------:R-:W-:Y:S01]  /*12600*/  PRMT R15, R16, 0x7610, R15 ;  /* 0x00007610100f7816 */ /* 0x000fe2000000000f */
[----:B------:R-:W-:Y:S01]  /*12610*/  IMAD.MOV.U32 R16, RZ, RZ, 0x2 ;  /* 0x00000002ff107424 */ /* 0x000fe200078e00ff */
[----:B------:R-:W-:Y:S01]  /*12620*/  MOV R17, R10 ;  /* 0x0000000a00117202 */ /* 0x000fe20000000f00 */
[----:B------:R-:W-:-:S08]  /*12630*/  @P1 FADD.FTZ R110, R94, R110 ;  /* 0x0000006e5e6e1221 */ /* 0x000fd00000010000 */
        /* <DEDUP_REMOVED lines=9> */
.L_x_16637:
        /* <DEDUP_REMOVED lines=13> */
.L_x_16639:
[----:B------:R-:W-:Y:S05]  /*127a0*/  BSYNC.RECONVERGENT B2 ;  /* 0x0000000000027941 */ /* 0x000fea0003800200 */
.L_x_16638:
        /* <DEDUP_REMOVED lines=61> */
.L_x_16636:
[----:B------:R-:W-:Y:S05]  /*12b80*/  BSYNC.RECONVERGENT B1 ;  /* 0x0000000000017941 */ /* 0x000fea0003800200 */
.L_x_16635:
        /* <DEDUP_REMOVED lines=20> */
.L_x_16642:
        /* <DEDUP_REMOVED lines=13> */
.L_x_16644:
[----:B------:R-:W-:Y:S05]  /*12da0*/  BSYNC.RECONVERGENT B2 ;  /* 0x0000000000027941 */ /* 0x000fea0003800200 */
.L_x_16643:
        /* <DEDUP_REMOVED lines=61> */
.L_x_16641:
[----:B------:R-:W-:Y:S05]  /*13180*/  BSYNC.RECONVERGENT B1 ;  /* 0x0000000000017941 */ /* 0x000fea0003800200 */
.L_x_16640:
[----:B------:R-:W-:Y:S01]  /*13190*/  I2FP.F32.U32 R16, R18 ;  /* 0x0000001200107245 */ /* 0x000fe20000201000 */
[----:B------:R-:W-:Y:S01]  /*131a0*/  BSSY.RECONVERGENT B1, `(.L_x_16645) ;  /* 0x0000062000017945 */ /* 0x000fe20003800200 */
[----:B------:R-:W-:Y:S02]  /*131b0*/  PRMT R18, R89, 0x7632, R18 ;  /* 0x0000763259127816 */ /* 0x000fe40000000012 */
[----:B------:R-:W-:Y:S01]  /*131c0*/  FSEL R7, R7, RZ, P4 ;  /* 0x000000ff07077208 */ /* 0x000fe20002000000 */
        /* <DEDUP_REMOVED lines=8> */
[----:B------:R-:W-:Y:S01]  /*13250*/  IMAD.MOV.U32 R18, RZ, RZ, 0x2 ;  /* 0x00000002ff127424 */ /* 0x000fe200078e00ff */
[----:B------:R-:W-:Y:S02]  /*13260*/  MOV R7, R10 ;  /* 0x0000000a00077202 */ /* 0x000fe40000000f00 */
[----:B------:R-:W-:-:S06]  /*13270*/  @P1 FADD.FTZ R111, R95, R111 ;  /* 0x0000006f5f6f1221 */ /* 0x000fcc0000010000 */
        /* <DEDUP_REMOVED lines=9> */
.L_x_16647:
        /* <DEDUP_REMOVED lines=13> */
.L_x_16649:
[----:B------:R-:W-:Y:S05]  /*133e0*/  BSYNC.RECONVERGENT B2 ;  /* 0x0000000000027941 */ /* 0x000fea0003800200 */
.L_x_16648:
        /* <DEDUP_REMOVED lines=61> */
.L_x_16646:
[----:B------:R-:W-:Y:S05]  /*137c0*/  BSYNC.RECONVERGENT B1 ;  /* 0x0000000000017941 */ /* 0x000fea0003800200 */
.L_x_16645:
[----:B------:R-:W-:Y:S01]  /*137d0*/  ISETP.NE.AND P3, PT, R18, 0x1, PT ;  /* 0x000000011200780c */ /* 0x000fe20003f65270 */
[----:B------:R-:W-:Y:S01]  /*137e0*/  BSSY.RECONVERGENT B1, `(.L_x_16650) ;  /* 0x000005d000017945 */ /* 0x000fe20003800200 */
[----:B------:R-:W-:Y:S01]  /*137f0*/  I2FP.F32.U32 R7, R7 ;  /* 0x0000000700077245 */ /* 0x000fe20000201000 */
[----:B------:R-:W-:Y:S01]  /*13800*/  IMAD.MOV.U32 R19, RZ, RZ, 0x2 ;  /* 0x00000002ff137424 */ /* 0x000fe200078e00ff */
[----:B------:R-:W-:-:S03]  /*13810*/  PRMT R20, R114, 0x7632, R20 ;  /* 0x0000763272147816 */ /* 0x000fc60000000014 */
[----:B------:R-:W-:Y:S01]  /*13820*/  FFMA.FTZ R17, R7, R186, 1.1641532182693481445e-10 ;  /* 0x2f00000007117423 */ /* 0x000fe200000100ba */
[----:B------:R-:W-:-:S04]  /*13830*/  IMAD.U32 R7, R114, 0x10000, RZ ;  /* 0x0001000072077824 */ /* 0x000fc800078e00ff */
[----:B------:R-:W-:Y:S01]  /*13840*/  FSETP.LE.FTZ.AND P2, PT, R17, R181, PT ;  /* 0x000000b51100720b */ /* 0x000fe20003f53000 */
[----:B------:R-:W-:Y:S01]  /*13850*/  FMUL.FTZ R7, R7, R9 ;  /* 0x0000000907077220 */ /* 0x000fe20000410000 */
        /* <DEDUP_REMOVED lines=10> */
.L_x_16652:
        /* <DEDUP_REMOVED lines=13> */
.L_x_16654:
[----:B------:R-:W-:Y:S05]  /*139d0*/  BSYNC.RECONVERGENT B2 ;  /* 0x0000000000027941 */ /* 0x000fea0003800200 */
.L_x_16653:
        /* <DEDUP_REMOVED lines=58> */
[----:B------:R-:W-:-:S03]  /*13d80*/  IMAD.MOV.U32 R180, RZ, RZ, R18 ;  /* 0x000000ffffb47224 */ /* 0x000fc600078e0012 */
[----:B------:R-:W-:Y:S01]  /*13d90*/  LOP3.LUT R6, R6, R182, R19, 0x96, !PT ;  /* 0x000000b606067212 */ /* 0x000fe200078e9613 */
[----:B------:R-:W-:-:S07]  /*13da0*/  HFMA2 R19, -RZ, RZ, 0, 0 ;  /* 0x00000000ff137431 */ /* 0x000fce00000001ff */
.L_x_16651:
[----:B------:R-:W-:Y:S05]  /*13db0*/  BSYNC.RECONVERGENT B1 ;  /* 0x0000000000017941 */ /* 0x000fea0003800200 */
.L_x_16650:
        /* <DEDUP_REMOVED lines=11> */
[----:B------:R-:W-:Y:S01]  /*13e70*/  IMAD.MOV.U32 R18, RZ, RZ, 0x2 ;  /* 0x00000002ff127424 */ /* 0x000fe200078e00ff */
[----:B------:R-:W-:Y:S02]  /*13e80*/  MOV R7, R10 ;  /* 0x0000000a00077202 */ /* 0x000fe40000000f00 */
        /* <DEDUP_REMOVED lines=10> */
.L_x_16657:
        /* <DEDUP_REMOVED lines=13> */
.L_x_16659:
[----:B------:R-:W-:Y:S05]  /*14000*/  BSYNC.RECONVERGENT B2 ;  /* 0x0000000000027941 */ /* 0x000fea0003800200 */
.L_x_16658:
        /* <DEDUP_REMOVED lines=61> */
.L_x_16656:
[----:B------:R-:W-:Y:S05]  /*143e0*/  BSYNC.RECONVERGENT B1 ;  /* 0x0000000000017941 */ /* 0x000fea0003800200 */
.L_x_16655:
[----:B------:R-:W-:Y:S01]  /*143f0*/  ISETP.NE.AND P4, PT, R18, 0x1, PT ;  /* 0x000000011200780c */ /* 0x000fe20003f85270 */
[----:B------:R-:W-:Y:S01]  /*14400*/  IMAD.U32 R19, R20, 0x10000, RZ ;  /* 0x0001000014137824 */ /* 0x000fe200078e00ff */
[----:B------:R-:W-:Y:S01]  /*14410*/  I2FP.F32.U32 R7, R7 ;  /* 0x0000000700077245 */ /* 0x000fe20000201000 */
[----:B------:R-:W-:Y:S02]  /*14420*/  BSSY.RECONVERGENT B1, `(.L_x_16660) ;  /* 0x000005a000017945 */ /* 0x000fe40003800200 */
[----:B------:R-:W-:Y:S01]  /*14430*/  FMUL.FTZ R20, R19, R9 ;  /* 0x0000000913147220 */ /* 0x000fe20000410000 */
[----:B------:R-:W-:Y:S02]  /*14440*/  IMAD.MOV.U32 R19, RZ, RZ, 0x2 ;  /* 0x00000002ff137424 */ /* 0x000fe400078e00ff */
[----:B------:R-:W-:-:S05]  /*14450*/  FFMA.FTZ R7, R7, R186, 1.1641532182693481445e-10 ;  /* 0x2f00000007077423 */ /* 0x000fca00000100ba */
[----:B------:R-:W-:Y:S02]  /*14460*/  FSETP.LE.FTZ.AND P3, PT, R7, R181, PT ;  /* 0x000000b50700720b */ /* 0x000fe40003f73000 */
        /* <DEDUP_REMOVED lines=10> */
.L_x_16662:
        /* <DEDUP_REMOVED lines=13> */
.L_x_16664:
[----:B------:R-:W-:Y:S05]  /*145e0*/  BSYNC.RECONVERGENT B2 ;  /* 0x0000000000027941 */ /* 0x000fea0003800200 */
.L_x_16663:
        /* <DEDUP_REMOVED lines=58> */
[----:B------:R-:W-:Y:S02]  /*14990*/  HFMA2 R19, -RZ, RZ, 0, 0 ;  /* 0x00000000ff137431 */ /* 0x000fe400000001ff */
[----:B------:R-:W-:Y:S02]  /*149a0*/  IMAD.MOV.U32 R7, RZ, RZ, R180 ;  /* 0x000000ffff077224 */ /* 0x000fe400078e00b4 */
[----:B------:R-:W-:-:S07]  /*149b0*/  IMAD.MOV.U32 R180, RZ, RZ, R18 ;  /* 0x000000ffffb47224 */ /* 0x000fce00078e0012 */
.L_x_16661:
[----:B------:R-:W-:Y:S05]  /*149c0*/  BSYNC.RECONVERGENT B1 ;  /* 0x0000000000017941 */ /* 0x000fea0003800200 */
.L_x_16660:
[----:B------:R-:W-:Y:S01]  /*149d0*/  I2FP.F32.U32 R7, R7 ;  /* 0x0000000700077245 */ /* 0x000fe20000201000 */
[----:B------:R-:W-:Y:S01]  /*149e0*/  BSSY.RECONVERGENT B1, `(.L_x_16665) ;  /* 0x0000063000017945 */ /* 0x000fe20003800200 */
[----:B------:R-:W-:Y:S01]  /*149f0*/  PRMT R18, R90, 0x7632, R18 ;  /* 0x000076325a127816 */ /* 0x000fe20000000012 */
[----:B------:R-:W-:Y:S01]  /*14a00*/  IMAD.MOV.U32 R114, RZ, RZ, 0x2 ;  /* 0x00000002ff727424 */ /* 0x000fe200078e00ff */
        /* <DEDUP_REMOVED lines=9> */
[----:B------:R-:W-:Y:S02]  /*14aa0*/  PRMT R18, R7, 0x7610, R18 ;  /* 0x0000761007127816 */ /* 0x000fe40000000012 */
[----:B------:R-:W-:Y:S01]  /*14ab0*/  MOV R7, R10 ;  /* 0x0000000a00077202 */ /* 0x000fe20000000f00 */
        /* <DEDUP_REMOVED lines=10> */
.L_x_16667:
        /* <DEDUP_REMOVED lines=13> */
.L_x_16669:
[----:B------:R-:W-:Y:S05]  /*14c30*/  BSYNC.RECONVERGENT B2 ;  /* 0x0000000000027941 */ /* 0x000fea0003800200 */
.L_x_16668:
        /* <DEDUP_REMOVED lines=60> */
[----:B------:R-:W-:-:S07]  /*15000*/  IMAD.MOV.U32 R180, RZ, RZ, R182 ;  /* 0x000000ffffb47224 */ /* 0x000fce00078e00b6 */
.L_x_16666:
[----:B------:R-:W-:Y:S05]  /*15010*/  BSYNC.RECONVERGENT B1 ;  /* 0x0000000000017941 */ /* 0x000fea0003800200 */
.L_x_16665:
[----:B------:R-:W-:Y:S01]  /*15020*/  ISETP.NE.AND P5, PT, R114, 0x1, PT ;  /* 0x000000017200780c */ /* 0x000fe20003fa5270 */
[C---:B------:R-:W-:Y:S01]  /*15030*/  IMAD.U32 R19, R115.reuse, 0x10000, RZ ;  /* 0x0001000073137824 */ /* 0x040fe200078e00ff */
[----:B------:R-:W-:Y:S01]  /*15040*/  I2FP.F32.U32 R7, R7 ;  /* 0x0000000700077245 */ /* 0x000fe20000201000 */
[----:B------:R-:W-:Y:S01]  /*15050*/  BSSY.RECONVERGENT B1, `(.L_x_16670) ;  /* 0x000005b000017945 */ /* 0x000fe20003800200 */
[----:B------:R-:W-:Y:S01]  /*15060*/  PRMT R20, R115, 0x7632, R20 ;  /* 0x0000763273147816 */ /* 0x000fe20000000014 */
        /* <DEDUP_REMOVED lines=14> */
.L_x_16672:
        /* <DEDUP_REMOVED lines=13> */
.L_x_16674:
[----:B------:R-:W-:Y:S05]  /*15220*/  BSYNC.RECONVERGENT B2 ;  /* 0x0000000000027941 */ /* 0x000fea0003800200 */
.L_x_16673:
        /* <DEDUP_REMOVED lines=61> */
.L_x_16671:
[----:B------:R-:W-:Y:S05]  /*15600*/  BSYNC.RECONVERGENT B1 ;  /* 0x0000000000017941 */ /* 0x000fea0003800200 */
.L_x_16670:
[----:B------:R-:W-:Y:S01]  /*15610*/  I2FP.F32.U32 R7, R7 ;  /* 0x0000000700077245 */ /* 0x000fe20000201000 */
[----:B------:R-:W-:Y:S01]  /*15620*/  IMAD.U32 R114, R91, 0x10000, RZ ;  /* 0x000100005b727824 */ /* 0x000fe200078e00ff */
[----:B------:R-:W-:Y:S01]  /*15630*/  FSEL R19, R19, RZ, P4 ;  /* 0x000000ff13137208 */ /* 0x000fe20002000000 */
        /* <DEDUP_REMOVED lines=8> */
[--C-:B------:R-:W-:Y:S01]  /*156c0*/  FADD.FTZ R114, R114, R19.reuse ;  /* 0x0000001372727221 */ /* 0x100fe20000010000 */
[----:B------:R-:W-:Y:S02]  /*156d0*/  PRMT R19, R7, 0x7610, R19 ;  /* 0x0000761007137816 */ /* 0x000fe40000000013 */
        /* <DEDUP_REMOVED lines=11> */
.L_x_16677:
        /* <DEDUP_REMOVED lines=13> */
.L_x_16679:
[----:B------:R-:W-:Y:S05]  /*15860*/  BSYNC.RECONVERGENT B2 ;  /* 0x0000000000027941 */ /* 0x000fea0003800200 */
.L_x_16678:
        /* <DEDUP_REMOVED lines=61> */
.L_x_16676:
[----:B------:R-:W-:Y:S05]  /*15c40*/  BSYNC.RECONVERGENT B1 ;  /* 0x0000000000017941 */ /* 0x000fea0003800200 */
.L_x_16675:
[----:B------:R-:W-:Y:S01]  /*15c50*/  ISETP.NE.AND P6, PT, R182, 0x1, PT ;  /* 0x00000001b600780c */ /* 0x000fe20003fc5270 */
[----:B------:R-:W-:Y:S01]  /*15c60*/  IMAD.U32 R20, R20, 0x10000, RZ ;  /* 0x0001000014147824 */ /* 0x000fe200078e00ff */
[----:B------:R-:W-:Y:S01]  /*15c70*/  I2FP.F32.U32 R7, R7 ;  /* 0x0000000700077245 */ /* 0x000fe20000201000 */
[----:B------:R-:W-:Y:S01]  /*15c80*/  BSSY.RECONVERGENT B1, `(.L_x_16680) ;  /* 0x000005d000017945 */ /* 0x000fe20003800200 */
[----:B------:R-:W-:Y:S01]  /*15c90*/  MOV R115, R10 ;  /* 0x0000000a00737202 */ /* 0x000fe20000000f00 */
[----:B------:R-:W-:Y:S02]  /*15ca0*/  FMUL.FTZ R20, R20, R9 ;  /* 0x0000000914147220 */ /* 0x000fe40000410000 */
[----:B------:R-:W-:-:S05]  /*15cb0*/  FFMA.FTZ R7, R7, R186, 1.1641532182693481445e-10 ;  /* 0x2f00000007077423 */ /* 0x000fca00000100ba */
[----:B------:R-:W-:Y:S01]  /*15cc0*/  FSETP.LE.FTZ.AND P5, PT, R7, R181, PT ;  /* 0x000000b50700720b */ /* 0x000fe20003fb3000 */
[----:B------:R-:W-:Y:S01]  /*15cd0*/  IMAD.MOV.U32 R7, RZ, RZ, 0x2 ;  /* 0x00000002ff077424 */ /* 0x000fe200078e00ff */
[----:B------:R-:W-:Y:S11]  /*15ce0*/  @!P6 BRA `(.L_x_16681) ;  /* 0x000000040058e947 */ /* 0x000ff60003800000 */
        /* <DEDUP_REMOVED lines=8> */
.L_x_16682:
        /* <DEDUP_REMOVED lines=16> */
.L_x_16684:
[----:B------:R-:W-:Y:S05]  /*15e70*/  BSYNC.RECONVERGENT B2 ;  /* 0x0000000000027941 */ /* 0x000fea0003800200 */
.L_x_16683:
        /* <DEDUP_REMOVED lines=58> */
[----:B------:R-:W-:Y:S01]  /*16220*/  IMAD.MOV.U32 R180, RZ, RZ, R182 ;  /* 0x000000ffffb47224 */ /* 0x000fe200078e00b6 */
[----:B------:R-:W-:Y:S01]  /*16230*/  LOP3.LUT R6, R7, R6, R183, 0x96, !PT ;  /* 0x0000000607067212 */ /* 0x000fe200078e96b7 */
[----:B------:R-:W-:-:S07]  /*16240*/  HFMA2 R7, -RZ, RZ, 0, 0 ;  /* 0x00000000ff077431 */ /* 0x000fce00000001ff */
.L_x_16681:
[----:B------:R-:W-:Y:S05]  /*16250*/  BSYNC.RECONVERGENT B1 ;  /* 0x0000000000017941 */ /* 0x000fea0003800200 */
.L_x_16680:
[----:B------:R-:W-:Y:S02]  /*16260*/  I2FP.F32.U32 R115, R115 ;  /* 0x0000007300737245 */ /* 0x000fe40000201000 */
[----:B------:R-:W-:Y:S02]  /*16270*/  PRMT R182, R91, 0x7632, R182 ;  /* 0x000076325bb67816 */ /* 0x000fe400000000b6 */
[----:B------:R-:W-:Y:S01]  /*16280*/  FSEL R20, R20, RZ, P5 ;  /* 0x000000ff14147208 */ /* 0x000fe20002800000 */
[----:B------:R-:W-:Y:S02]  /*16290*/  FFMA.FTZ R115, R115, R186, 1.1641532182693481445e-10 ;  /* 0x2f00000073737423 */ /* 0x000fe400000100ba */
[----:B------:R-:W-:-:S03]  /*162a0*/  IMAD.U32 R182, R182, 0x10000, RZ ;  /* 0x00010000b6b67824 */ /* 0x000fc600078e00ff */
[----:B------:R-:W-:Y:S01]  /*162b0*/  FSETP.GTU.FTZ.AND P6, PT, R115, R181, PT ;  /* 0x000000b57300720b */ /* 0x000fe20003fdc000 */
[----:B------:R-:W-:-:S05]  /*162c0*/  FMUL.FTZ R9, R182, R9 ;  /* 0x00000009b6097220 */ /* 0x000fca0000410000 */
[----:B------:R-:W-:Y:S02]  /*162d0*/  FSEL R115, R9, RZ, !P6 ;  /* 0x000000ff09737208 */ /* 0x000fe40007000000 */
[----:B------:R-:W-:-:S03]  /*162e0*/  SEL R9, RZ, 0x1, P6 ;  /* 0x00000001ff097807 */ /* 0x000fc60003000000 */
[--C-:B------:R-:W-:Y:S01]  /*162f0*/  FADD.FTZ R115, R115, R20.reuse ;  /* 0x0000001473737221 */ /* 0x100fe20000010000 */
[----:B------:R-:W-:-:S03]  /*16300*/  PRMT R20, R9, 0x7610, R20 ;  /* 0x0000761009147816 */ /* 0x000fc60000000014 */
[----:B------:R-:W-:Y:S01]  /*16310*/  @P1 FADD.FTZ R115, R99, R115 ;  /* 0x0000007363731221 */ /* 0x000fe20000010000 */
[----:B------:R-:W-:Y:S06]  /*16320*/  BRA `(.L_x_16685) ;  /* 0x0000003000707947 */ /* 0x000fec0003800000 */
.L_x_16604:
[----:B------:R-:W-:Y:S01]  /*16330*/  ISETP.NE.AND P2, PT, R7, 0x1, PT ;  /* 0x000000010700780c */ /* 0x000fe20003f45270 */
[----:B------:R-:W-:Y:S01]  /*16340*/  BSSY.RECONVERGENT B1, `(.L_x_16686) ;  /* 0x000005a000017945 */ /* 0x000fe20003800200 */
[----:B--2---:R-:W-:Y:S01]  /*16350*/  IMAD.MOV.U32 R108, RZ, RZ, 0x2 ;  /* 0x00000002ff6c7424 */ /* 0x004fe200078e00ff */
[----:B------:R-:W-:Y:S01]  /*16360*/  MOV R109, R10 ;  /* 0x0000000a006d7202 */ /* 0x000fe20000000f00 */
[----:B01----:R-:W-:-:S09]  /*16370*/  IMAD.MOV.U32 R180, RZ, RZ, R9 ;  /* 0x000000ffffb47224 */ /* 0x003fd200078e0009 */
        /* <DEDUP_REMOVED lines=11> */
.L_x_16688:
        /* <DEDUP_REMOVED lines=13> */
.L_x_16690:
[----:B------:R-:W-:Y:S05]  /*16500*/  BSYNC.RECONVERGENT B2 ;  /* 0x0000000000027941 */ /* 0x000fea0003800200 */
.L_x_16689:
        /* <DEDUP_REMOVED lines=61> */
.L_x_16687:
[----:B------:R-:W-:Y:S05]  /*168e0*/  BSYNC.RECONVERGENT B1 ;  /* 0x0000000000017941 */ /* 0x000fea0003800200 */
.L_x_16686:
[----:B------:R-:W0:Y:S01]  /*168f0*/  LDC R187, c[0x0][0x404] ;  /* 0x00010100ffbb7b82 */ /* 0x000e220000000800 */
[----:B------:R-:W-:Y:S01]  /*16900*/  I2FP.F32.U32 R7, R109 ;  /* 0x0000006d00077245 */ /* 0x000fe20000201000 */
[----:B------:R-:W-:Y:S01]  /*16910*/  IMAD.MOV.U32 R186, RZ, RZ, 0x2f800000 ;  /* 0x2f800000ffba7424 */ /* 0x000fe200078e00ff */
[----:B------:R-:W-:Y:S01]  /*16920*/  ISETP.NE.AND P2, PT, R108, 0x1, PT ;  /* 0x000000016c00780c */ /* 0x000fe20003f45270 */
[----:B------:R-:W-:Y:S01]  /*16930*/  BSSY.RECONVERGENT B1, `(.L_x_16691) ;  /* 0x000005d000017945 */ /* 0x000fe20003800200 */
[----:B------:R-:W-:Y:S01]  /*16940*/  LOP3.LUT R3, R3, 0xffffffef, RZ, 0xc0, !PT ;  /* 0xffffffef03037812 */ /* 0x000fe200078ec0ff */
[----:B------:R-:W-:Y:S01]  /*16950*/  FFMA.FTZ R7, R7, R186, 1.1641532182693481445e-10 ;  /* 0x2f00000007077423 */ /* 0x000fe200000100ba */
[----:B-----5:R-:W-:Y:S01]  /*16960*/  IMAD.U32 R9, R112, 0x10000, RZ ;  /* 0x0001000070097824 */ /* 0x020fe200078e00ff */
[----:B------:R-:W-:Y:S01]  /*16970*/  MOV R109, 0x2 ;  /* 0x00000002006d7802 */ /* 0x000fe20000000f00 */
[----:B------:R-:W-:Y:S02]  /*16980*/  IMAD.MOV.U32 R110, RZ, RZ, R10 ;  /* 0x000000ffff6e7224 */ /* 0x000fe400078e000a */
[----:B0-----:R-:W-:-:S02]  /*16990*/  FSETP.LE.FTZ.AND P3, PT, R7, R187, PT ;  /* 0x000000bb0700720b */ /* 0x001fc40003f73000 */
        /* <DEDUP_REMOVED lines=11> */
.L_x_16693:
        /* <DEDUP_REMOVED lines=13> */
.L_x_16695:
[----:B------:R-:W-:Y:S05]  /*16b20*/  BSYNC.RECONVERGENT B2 ;  /* 0x0000000000027941 */ /* 0x000fea0003800200 */
.L_x_16694:
        /* <DEDUP_REMOVED lines=61> */
.L_x_16692:
[----:B------:R-:W-:Y:S05]  /*16f00*/  BSYNC.RECONVERGENT B1 ;  /* 0x0000000000017941 */ /* 0x000fea0003800200 */
.L_x_16691:
[----:B------:R-:W-:Y:S01]  /*16f10*/  I2FP.F32.U32 R108, R110 ;  /* 0x0000006e006c7245 */ /* 0x000fe20000201000 */
[----:B------:R-:W-:Y:S01]  /*16f20*/  BSSY.RECONVERGENT B1, `(.L_x_16696) ;  /* 0x000005d000017945 */ /* 0x000fe20003800200 */
[----:B------:R-:W-:Y:S01]  /*16f30*/  ISETP.NE.AND P2, PT, R109, 0x1, PT ;  /* 0x000000016d00780c */ /* 0x000fe20003f45270 */
[----:B------:R-:W-:Y:S01]  /*16f40*/  HFMA2 R110, -RZ, RZ, 0, 1.1920928955078125e-07 ;  /* 0x00000002ff6e7431 */ /* 0x000fe200000001ff */
[----:B------:R-:W-:Y:S01]  /*16f50*/  LOP3.LUT R3, R3, 0xfffffff7, RZ, 0xc0, !PT ;  /* 0xfffffff703037812 */ /* 0x000fe200078ec0ff */
[----:B------:R-:W-:-:S05]  /*16f60*/  FFMA.FTZ R108, R108, R186, 1.1641532182693481445e-10 ;  /* 0x2f0000006c6c7423 */ /* 0x000fca00000100ba */
[----:B------:R-:W-:Y:S01]  /*16f70*/  FSETP.LE.FTZ.AND P3, PT, R108, R187, PT ;  /* 0x000000bb6c00720b */ /* 0x000fe20003f73000 */
[----:B------:R-:W-:Y:S02]  /*16f80*/  IMAD.U32 R108, R7, 0x10000, RZ ;  /* 0x00010000076c7824 */ /* 0x000fe400078e00ff */
        /* <DEDUP_REMOVED lines=11> */
.L_x_16698:
        /* <DEDUP_REMOVED lines=13> */
.L_x_16700:
[----:B------:R-:W-:Y:S05]  /*17110*/  BSYNC.RECONVERGENT B2 ;  /* 0x0000000000027941 */ /* 0x000fea0003800200 */
.L_x_16699:
        /* <DEDUP_REMOVED lines=61> */
.L_x_16697:
[----:B------:R-:W-:Y:S05]  /*174f0*/  BSYNC.RECONVERGENT B1 ;  /* 0x0000000000017941 */ /* 0x000fea0003800200 */
.L_x_16696:
[----:B------:R-:W-:Y:S01]  /*17500*/  I2FP.F32.U32 R7, R7 ;  /* 0x0000000700077245 */ /* 0x000fe20000201000 */
[----:B------:R-:W-:Y:S01]  /*17510*/  BSSY.RECONVERGENT B1, `(.L_x_16701) ;  /* 0x000005e000017945 */ /* 0x000fe20003800200 */
[----:B------:R-:W-:Y:S01]  /*17520*/  LOP3.LUT R3, R3, 0xfffffffb, RZ, 0xc0, !PT ;  /* 0xfffffffb03037812 */ /* 0x000fe200078ec0ff */
[----:B------:R-:W-:Y:S02]  /*17530*/  HFMA2 R111, -RZ, RZ, 0, 1.1920928955078125e-07 ;  /* 0x00000002ff6f7431 */ /* 0x000fe400000001ff */
[----:B------:R-:W-:Y:S02]  /*17540*/  IMAD.U32 R109, R113, 0x10000, RZ ;  /* 0x00010000716d7824 */ /* 0x000fe400078e00ff */
[----:B------:R-:W-:Y:S01]  /*17550*/  FFMA.FTZ R7, R7, R186, 1.1641532182693481445e-10 ;  /* 0x2f00000007077423 */ /* 0x000fe200000100ba */
[----:B------:R-:W-:-:S04]  /*17560*/  PRMT R181, R113, 0x7632, R181 ;  /* 0x0000763271b57816 */ /* 0x000fc800000000b5 */
[----:B------:R-:W-:Y:S01]  /*17570*/  FSETP.LE.FTZ.AND P2, PT, R7, R187, PT ;  /* 0x000000bb0700720b */ /* 0x000fe20003f53000 */
[----:B------:R-:W-:-:S12]  /*17580*/  IMAD.MOV.U32 R7, RZ, RZ, R10 ;  /* 0x000000ffff077224 */ /* 0x000fd800078e000a */
        /* <DEDUP_REMOVED lines=11> */
.L_x_16703:
        /* <DEDUP_REMOVED lines=13> */
.L_x_16705:
[----:B------:R-:W-:Y:S05]  /*17710*/  BSYNC.RECONVERGENT B2 ;  /* 0x0000000000027941 */ /* 0x000fea0003800200 */
.L_x_16704:
        /* <DEDUP_REMOVED lines=61> */
.L_x_16702:
[----:B------:R-:W-:Y:S05]  /*17af0*/  BSYNC.RECONVERGENT B1 ;  /* 0x0000000000017941 */ /* 0x000fea0003800200 */
.L_x_16701:
[----:B------:R-:W-:Y:S01]  /*17b00*/  I2FP.F32.U32 R7, R7 ;  /* 0x0000000700077245 */ /* 0x000fe20000201000 */
[----:B------:R-:W-:Y:S01]  /*17b10*/  BSSY.RECONVERGENT B1, `(.L_x_16706) ;  /* 0x000005d000017945 */ /* 0x000fe20003800200 */
[----:B------:R-:W-:Y:S01]  /*17b20*/  LOP3.LUT R3, R3, 0xfffffffd, RZ, 0xc0, !PT ;  /* 0xfffffffd03037812 */ /* 0x000fe200078ec0ff */
[----:B------:R-:W-:Y:S02]  /*17b30*/  HFMA2 R112, -RZ, RZ, 0, 1.1920928955078125e-07 ;  /* 0x00000002ff707431 */ /* 0x000fe400000001ff */
[----:B------:R-:W-:Y:S02]  /*17b40*/  IMAD.U32 R110, R181, 0x10000, RZ ;  /* 0x00010000b56e7824 */ /* 0x000fe400078e00ff */
[----:B------:R-:W-:-:S05]  /*17b50*/  FFMA.FTZ R7, R7, R186, 1.1641532182693481445e-10 ;  /* 0x2f00000007077423 */ /* 0x000fca00000100ba */
        /* <DEDUP_REMOVED lines=13> */
.L_x_16708:
        /* <DEDUP_REMOVED lines=13> */
.L_x_16710:
[----:B------:R-:W-:Y:S05]  /*17d00*/  BSYNC.RECONVERGENT B2 ;  /* 0x0000000000027941 */ /* 0x000fea0003800200 */
.L_x_16709:
        /* <DEDUP_REMOVED lines=61> */
.L_x_16707:
[----:B------:R-:W-:Y:S05]  /*180e0*/  BSYNC.RECONVERGENT B1 ;  /* 0x0000000000017941 */ /* 0x000fea0003800200 */
.L_x_16706:
[----:B------:R-:W-:Y:S01]  /*180f0*/  ISETP.NE.AND P3, PT, R112, 0x1, PT ;  /* 0x000000017000780c */ /* 0x000fe20003f65270 */
[----:B------:R-:W-:Y:S01]  /*18100*/  BSSY.RECONVERGENT B1, `(.L_x_16711) ;  /* 0x000005c000017945 */ /* 0x000fe20003800200 */
[----:B------:R-:W-:Y:S01]  /*18110*/  I2FP.F32.U32 R7, R7 ;  /* 0x0000000700077245 */ /* 0x000fe20000201000 */
[----:B------:R-:W-:Y:S02]  /*18120*/  HFMA2 R113, -RZ, RZ, 0, 1.1920928955078125e-07 ;  /* 0x00000002ff717431 */ /* 0x000fe400000001ff */
[C---:B------:R-:W-:Y:S01]  /*18130*/  IMAD.U32 R111, R114.reuse, 0x10000, RZ ;  /* 0x00010000726f7824 */ /* 0x040fe200078e00ff */
[----:B------:R-:W-:Y:S01]  /*18140*/  PRMT R114, R114, 0x7632, R114 ;  /* 0x0000763272727816 */ /* 0x000fe20000000072 */
[----:B------:R-:W-:-:S05]  /*18150*/  FFMA.FTZ R7, R7, R186, 1.1641532182693481445e-10 ;  /* 0x2f00000007077423 */ /* 0x000fca00000100ba */
[----:B------:R-:W-:Y:S01]  /*18160*/  FSETP.LE.FTZ.AND P2, PT, R7, R187, PT ;  /* 0x000000bb0700720b */ /* 0x000fe20003f53000 */
[----:B------:R-:W-:Y:S01]  /*18170*/  IMAD.MOV.U32 R7, RZ, RZ, R10 ;  /* 0x000000ffff077224 */ /* 0x000fe200078e000a */
        /* <DEDUP_REMOVED lines=9> */
.L_x_16713:
        /* <DEDUP_REMOVED lines=13> */
.L_x_16715:
[----:B------:R-:W-:Y:S05]  /*182e0*/  BSYNC.RECONVERGENT B2 ;  /* 0x0000000000027941 */ /* 0x000fea0003800200 */
.L_x_16714:
        /* <DEDUP_REMOVED lines=61> */
.L_x_16712:
[----:B------:R-:W-:Y:S05]  /*186c0*/  BSYNC.RECONVERGENT B1 ;  /* 0x0000000000017941 */ /* 0x000fea0003800200 */
.L_x_16711:
[----:B------:R-:W-:Y:S01]  /*186d0*/  ISETP.NE.AND P4, PT, R113, 0x1, PT ;  /* 0x000000017100780c */ /* 0x000fe20003f85270 */
[----:B------:R-:W-:Y:S01]  /*186e0*/  BSSY.RECONVERGENT B1, `(.L_x_16716) ;  /* 0x000005b000017945 */ /* 0x000fe20003800200 */
[----:B------:R-:W-:Y:S01]  /*186f0*/  I2FP.F32.U32 R7, R7 ;  /* 0x0000000700077245 */ /* 0x000fe20000201000 */
[----:B------:R-:W-:Y:S02]  /*18700*/  HFMA2 R181, -RZ, RZ, 0, 1.1920928955078125e-07 ;  /* 0x00000002ffb57431 */ /* 0x000fe400000001ff */
[----:B------:R-:W-:Y:S02]  /*18710*/  IMAD.U32 R112, R114, 0x10000, RZ ;  /* 0x0001000072707824 */ /* 0x000fe400078e00ff */
        /* <DEDUP_REMOVED lines=12> */
.L_x_16718:
        /* <DEDUP_REMOVED lines=13> */
.L_x_16720:
[----:B------:R-:W-:Y:S05]  /*188b0*/  BSYNC.RECONVERGENT B2 ;  /* 0x0000000000027941 */ /* 0x000fea0003800200 */
.L_x_16719:
        /* <DEDUP_REMOVED lines=61> */
.L_x_16717:
[----:B------:R-:W-:Y:S05]  /*18c90*/  BSYNC.RECONVERGENT B1 ;  /* 0x0000000000017941 */ /* 0x000fea0003800200 */
.L_x_16716:
        /* <DEDUP_REMOVED lines=18> */
.L_x_16723:
        /* <DEDUP_REMOVED lines=13> */
.L_x_16725:
[----:B------:R-:W-:Y:S05]  /*18e90*/  BSYNC.RECONVERGENT B2 ;  /* 0x0000000000027941 */ /* 0x000fea0003800200 */
.L_x_16724:
        /* <DEDUP_REMOVED lines=59> */
[----:B------:R-:W-:Y:S01]  /*19250*/  IMAD.MOV.U32 R7, RZ, RZ, RZ ;  /* 0x000000ffff077224 */ /* 0x000fe200078e00ff */
[----:B------:R-:W-:-:S07]  /*19260*/  MOV R180, R182 ;  /* 0x000000b600b47202 */ /* 0x000fce0000000f00 */
.L_x_16722:
[----:B------:R-:W-:Y:S05]  /*19270*/  BSYNC.RECONVERGENT B1 ;  /* 0x0000000000017941 */ /* 0x000fea0003800200 */
.L_x_16721:
[----:B------:R-:W-:Y:S01]  /*19280*/  LOP3.LUT R3, R3, 0xfffeffff, RZ, 0xc0, !PT ;  /* 0xfffeffff03037812 */ /* 0x000fe200078ec0ff */
[----:B------:R-:W-:Y:S01]  /*19290*/  FMUL.FTZ R113, R113, UR10 ;  /* 0x0000000a71717c20 */ /* 0x000fe20008410000 */
[----:B------:R-:W-:Y:S01]  /*192a0*/  I2FP.F32.U32 R114, R114 ;  /* 0x0000007200727245 */ /* 0x000fe20000201000 */
[----:B------:R-:W-:Y:S01]  /*192b0*/  FMUL.FTZ R112, R112, UR10 ;  /* 0x0000000a70707c20 */ /* 0x000fe20008410000 */
[----:B------:R-:W-:Y:S01]  /*192c0*/  @P1 LOP3.LUT R3, R3, 0x10000, RZ, 0xfc, !PT ;  /* 0x0001000003031812 */ /* 0x000fe200078efcff */
[----:B------:R-:W-:Y:S01]  /*192d0*/  FMUL.FTZ R111, R111, UR10 ;  /* 0x0000000a6f6f7c20 */ /* 0x000fe20008410000 */
[----:B------:R-:W-:Y:S01]  /*192e0*/  FMUL.FTZ R182, R108, UR10 ;  /* 0x0000000a6cb67c20 */ /* 0x000fe20008410000 */
[----:B------:R-:W-:Y:S01]  /*192f0*/  FFMA.FTZ R181, R114, R186, 1.1641532182693481445e-10 ;  /* 0x2f00000072b57423 */ /* 0x000fe200000100ba */
[----:B------:R-:W-:Y:S01]  /*19300*/  LOP3.LUT P1, RZ, R3, 0x10, RZ, 0xc0, !PT ;  /* 0x0000001003ff7812 */ /* 0x000fe2000782c0ff */
[----:B------:R-:W-:Y:S01]  /*19310*/  IMAD.U32 R114, R115, 0x10000, RZ ;  /* 0x0001000073727824 */ /* 0x000fe200078e00ff */
[----:B------:R-:W-:Y:S01]  /*19320*/  LOP3.LUT R3, R3, 0xffff7fff, RZ, 0xc0, !PT ;  /* 0xffff7fff03037812 */ /* 0x000fe200078ec0ff */
[----:B------:R-:W-:Y:S01]  /*19330*/  FMUL.FTZ R115, R110, UR10 ;  /* 0x0000000a6e737c20 */ /* 0x000fe20008410000 */
[----:B------:R-:W-:Y:S01]  /*19340*/  FMUL.FTZ R110, R109, UR10 ;  /* 0x0000000a6d6e7c20 */ /* 0x000fe20008410000 */
[----:B------:R-:W-:Y:S01]  /*19350*/  FMUL.FTZ R109, R9, UR10 ;  /* 0x0000000a096d7c20 */ /* 0x000fe20008410000 */
[----:B------:R-:W-:Y:S01]  /*19360*/  @P0 LOP3.LUT R3, R3, 0x8000, RZ, 0xfc, !PT ;  /* 0x0000800003030812 */ /* 0x000fe200078efcff */
[----:B------:R-:W-:Y:S01]  /*19370*/  FMUL.FTZ R9, R114, UR10 ;  /* 0x0000000a72097c20 */ /* 0x000fe20008410000 */
[----:B------:R-:W-:-:S02]  /*19380*/  FSEL R114, R113, RZ, P4 ;  /* 0x000000ff71727208 */ /* 0x000fc40002000000 */
[----:B------:R-:W-:Y:S02]  /*19390*/  LOP3.LUT P5, RZ, R3, 0x2, RZ, 0xc0, !PT ;  /* 0x0000000203ff7812 */ /* 0x000fe400078ac0ff */
[----:B------:R-:W-:Y:S02]  /*193a0*/  FSEL R108, R109, RZ, P1 ;  /* 0x000000ff6d6c7208 */ /* 0x000fe40000800000 */
[----:B------:R-:W-:Y:S02]  /*193b0*/  LOP3.LUT P1, RZ, R3, 0x10000, RZ, 0xc0, !PT ;  /* 0x0001000003ff7812 */ /* 0x000fe4000782c0ff */
[----:B------:R-:W-:Y:S02]  /*193c0*/  FSEL R113, R112, RZ, P3 ;  /* 0x000000ff70717208 */ /* 0x000fe40001800000 */
[----:B------:R-:W-:Y:S02]  /*193d0*/  FSEL R112, R111, RZ, P2 ;  /* 0x000000ff6f707208 */ /* 0x000fe40001000000 */
[----:B------:R-:W-:-:S02]  /*193e0*/  FSEL R111, R115, RZ, P5 ;  /* 0x000000ff736f7208 */ /* 0x000fc40002800000 */
        /* <DEDUP_REMOVED lines=15> */
[----:B------:R-:W-:-:S13]  /*194e0*/  PLOP3.LUT P5, PT, P5, PT, PT, 0x8, 0x80 ;  /* 0x000000000080781c */ /* 0x000fda0002fae170 */
.L_x_16685:
[----:B------:R-:W0:Y:S01]  /*194f0*/  LDC.64 R182, c[0x0][0x3a8] ;  /* 0x0000ea00ffb67b82 */ /* 0x000e220000000a00 */
[----:B------:R-:W-:Y:S02]  /*19500*/  SEL R9, RZ, 0x1000000, !P5 ;  /* 0x01000000ff097807 */ /* 0x000fe40006800000 */
[----:B------:R-:W-:Y:S02]  /*19510*/  SEL R181, RZ, 0x10000, !P4 ;  /* 0x00010000ffb57807 */ /* 0x000fe40006000000 */
[C---:B------:R-:W-:Y:S02]  /*19520*/  LOP3.LUT P6, RZ, R3.reuse, 0x8, RZ, 0xc0, !PT ;  /* 0x0000000803ff7812 */ /* 0x040fe400078cc0ff */
[C---:B------:R-:W-:Y:S01]  /*19530*/  LOP3.LUT P5, RZ, R3.reuse, 0x4, RZ, 0xc0, !PT ;  /* 0x0000000403ff7812 */ /* 0x040fe200078ac0ff */
[----:B------:R-:W1:Y:S01]  /*19540*/  LDC.64 R184, c[0x0][0x3b0] ;  /* 0x0000ec00ffb87b82 */ /* 0x000e620000000a00 */
[C---:B------:R-:W-:Y:S02]  /*19550*/  LOP3.LUT P4, RZ, R3.reuse, 0x2, RZ, 0xc0, !PT ;  /* 0x0000000203ff7812 */ /* 0x040fe4000788c0ff */
[----:B------:R-:W-:Y:S01]  /*19560*/  LOP3.LUT P1, RZ, R3, 0x10, RZ, 0xc0, !PT ;  /* 0x0000001003ff7812 */ /* 0x000fe2000782c0ff */
[----:B0-----:R-:W-:-:S05]  /*19570*/  IMAD.WIDE.U32 R182, R21, 0x20, R182 ;  /* 0x0000002015b67825 */ /* 0x001fca00078e00b6 */
[----:B------:R-:W-:Y:S01]  /*19580*/  STG.E.128 desc[UR6][R182.64], R108 ;  /* 0x0000006cb6007986 */ /* 0x000fe2000c101d06 */
[----:B-1----:R-:W-:-:S03]  /*19590*/  IMAD.WIDE.U32 R184, R21, 0x8, R184 ;  /* 0x0000000815b87825 */ /* 0x002fc600078e00b8 */
[----:B------:R0:W-:Y:S02]  /*195a0*/  STG.E.128 desc[UR6][R182.64+0x10], R112 ;  /* 0x00001070b6007986 */ /* 0x0001e4000c101d06 */
[----:B0-----:R-:W-:-:S04]  /*195b0*/  SEL R182, RZ, 0x100, !P3 ;  /* 0x00000100ffb67807 */ /* 0x001fc80005800000 */
[----:B------:R-:W-:Y:S02]  /*195c0*/  LOP3.LUT R9, R182, R9, R181, 0xfe, !PT ;  /* 0x00000009b6097212 */ /* 0x000fe400078efeb5 */
[----:B------:R-:W-:Y:S02]  /*195d0*/  SEL R182, RZ, 0x1, !P2 ;  /* 0x00000001ffb67807 */ /* 0x000fe40005000000 */
[----:B------:R-:W-:Y:S02]  /*195e0*/  SEL R181, RZ, 0x10000, !P5 ;  /* 0x00010000ffb57807 */ /* 0x000fe40006800000 */
[----:B------:R-:W-:Y:S02]  /*195f0*/  LOP3.LUT R183, R9, R182, RZ, 0xfc, !PT ;  /* 0x000000b609b77212 */ /* 0x000fe400078efcff */
[----:B------:R-:W-:Y:S02]  /*19600*/  SEL R9, RZ, 0x1000000, !P4 ;  /* 0x01000000ff097807 */ /* 0x000fe40006000000 */
[----:B------:R-:W-:-:S04]  /*19610*/  SEL R182, RZ, 0x100, !P6 ;  /* 0x00000100ffb67807 */ /* 0x000fc80007000000 */
[----:B------:R-:W-:Y:S02]  /*19620*/  LOP3.LUT R9, R182, R9, R181, 0xfe, !PT ;  /* 0x00000009b6097212 */ /* 0x000fe400078efeb5 */
[----:B------:R-:W-:-:S04]  /*19630*/  SEL R181, RZ, 0x1, !P1 ;  /* 0x00000001ffb57807 */ /* 0x000fc80004800000 */
[----:B------:R-:W-:-:S05]  /*19640*/  LOP3.LUT R182, R9, R181, RZ, 0xfc, !PT ;  /* 0x000000b509b67212 */ /* 0x000fca00078efcff */
[----:B------:R0:W-:Y:S01]  /*19650*/  STG.E.64 desc[UR6][R184.64], R182 ;  /* 0x000000b6b8007986 */ /* 0x0001e2000c101b06 */
[----:B------:R-:W-:Y:S05]  /*19660*/  @!P0 BRA `(.L_x_16726) ;  /* 0x0000000000508947 */ /* 0x000fea0003800000 */
[----:B------:R-:W-:Y:S02]  /*19670*/  SHF.L.U32 R9, R19, 0x10, RZ ;  /* 0x0000001013097819 */ /* 0x000fe400000006ff */
[----:B------:R-:W-:Y:S02]  /*19680*/  LOP3.LUT R181, R20, 0xffff, RZ, 0xc0, !PT ;  /* 0x0000ffff14b57812 */ /* 0x000fe400078ec0ff */
[----:B------:R-:W-:Y:S02]  /*19690*/  LOP3.LUT R9, R9, 0xff0000, RZ, 0xc0, !PT ;  /* 0x00ff000009097812 */ /* 0x000fe400078ec0ff */
[----:B0-----:R-:W-:Y:S02]  /*196a0*/  LOP3.LUT R182, R16, 0xff, RZ, 0xc0, !PT ;  /* 0x000000ff10b67812 */ /* 0x001fe400078ec0ff */
        /* <DEDUP_REMOVED lines=16> */
.L_x_16726:
[----:B------:R-:W-:Y:S02]  /*197b0*/  IMAD.MOV.U32 R9, RZ, RZ, R180 ;  /* 0x000000ffff097224 */ /* 0x000fe400078e00b4 */
[----:B------:R-:W-:-:S07]  /*197c0*/  VIADD R21, R21, 0x20 ;  /* 0x0000002015157836 */ /* 0x000fce0000000000 */
.L_x_16603:
[----:B------:R-:W-:Y:S05]  /*197d0*/  BSYNC.RECONVERGENT B0 ;  /* 0x0000000000007941 */ /* 0x000fea0003800200 */
.L_x_16602:
        /* <DEDUP_REMOVED lines=22> */
[----:B------:R-:W-:Y:S02]  /*19940*/  HFMA2 R14, -RZ, RZ, 0, 1.1920928955078125e-07 ;  /* 0x00000002ff0e7431 */ /* 0x000fe400000001ff */
[----:B------:R-:W-:Y:S02]  /*19950*/  IMAD.MOV.U32 R13, RZ, RZ, R10 ;  /* 0x000000ffff0d7224 */ /* 0x000fe400078e000a */
[----:B01----:R-:W-:-:S07]  /*19960*/  IMAD.MOV.U32 R180, RZ, RZ, R9 ;  /* 0x000000ffffb47224 */ /* 0x003fce00078e0009 */
        /* <DEDUP_REMOVED lines=11> */
.L_x_16732:
        /* <DEDUP_REMOVED lines=13> */
.L_x_16734:
[----:B------:R-:W-:Y:S05]  /*19af0*/  BSYNC.RECONVERGENT B2 ;  /* 0x0000000000027941 */ /* 0x000fea0003800200 */
.L_x_16733:
[----:B------:R-:W-:Y:S01]  /*19b00*/  LOP3.LUT R5, R11, R7, R23, 0x96, !PT ;  /* 0x000000070b057212 */ /* 0x000fe200078e9617 */
[----:B------:R-:W-:Y:S01]  /*19b10*/  IMAD.WIDE.U32 R14, R4, -0x326172a9, RZ ;  /* 0xcd9e8d57040e7825 */ /* 0x000fe200078e00ff */
[----:B------:R-:W-:-:S03]  /*19b20*/  MOV R13, R9 ;  /* 0x00000009000d7202 */ /* 0x000fc60000000f00 */
        /* <DEDUP_REMOVED lines=56> */
[----:B------:R-:W-:Y:S02]  /*19eb0*/  IMAD.MOV.U32 R10, RZ, RZ, R16 ;  /* 0x000000ffff0a7224 */ /* 0x000fe400078e0010 */
[----:B------:R-:W-:-:S07]  /*19ec0*/  IMAD.MOV.U32 R14, RZ, RZ, RZ ;  /* 0x000000ffff0e7224 */ /* 0x000fce00078e00ff */
.L_x_16731:
[----:B------:R-:W-:Y:S05]  /*19ed0*/  BSYNC.RECONVERGENT B1 ;  /* 0x0000000000017941 */ /* 0x000fea0003800200 */
.L_x_16730:
[----:B------:R-:W0:Y:S01]  /*19ee0*/  LDC R181, c[0x0][0x404] ;  /* 0x00010100ffb57b82 */ /* 0x000e220000000800 */
[----:B------:R-:W-:Y:S01]  /*19ef0*/  I2FP.F32.U32 R7, R13 ;  /* 0x0000000d00077245 */ /* 0x000fe20000201000 */
[----:B------:R-:W-:Y:S01]  /*19f00*/  IMAD.MOV.U32 R186, RZ, RZ, 0x2f800000 ;  /* 0x2f800000ffba7424 */ /* 0x000fe200078e00ff */
[----:B------:R-:W-:Y:S01]  /*19f10*/  ISETP.NE.AND P2, PT, R14, 0x1, PT ;  /* 0x000000010e00780c */ /* 0x000fe20003f45270 */
[----:B------:R-:W-:Y:S01]  /*19f20*/  BSSY.RECONVERGENT B1, `(.L_x_16735) ;  /* 0x000005f000017945 */ /* 0x000fe20003800200 */
[----:B-----5:R-:W-:Y:S01]  /*19f30*/  SHF.L.U32 R13, R120, 0x10, RZ ;  /* 0x00000010780d7819 */ /* 0x020fe200000006ff */
[----:B------:R-:W-:Y:S01]  /*19f40*/  FFMA.FTZ R7, R7, R186, 1.1641532182693481445e-10 ;  /* 0x2f00000007077423 */ /* 0x000fe200000100ba */
[----:B------:R-:W-:Y:S01]  /*19f50*/  LOP3.LUT R3, R3, 0xffffffef, RZ, 0xc0, !PT ;  /* 0xffffffef03037812 */ /* 0x000fe200078ec0ff */
[----:B------:R-:W1:Y:S01]  /*19f60*/  LDC R9, c[0x0][0x408] ;  /* 0x00010200ff097b82 */ /* 0x000e620000000800 */
[----:B------:R-:W-:Y:S02]  /*19f70*/  IMAD.MOV.U32 R16, RZ, RZ, 0x2 ;  /* 0x00000002ff107424 */ /* 0x000fe400078e00ff */
[----:B------:R-:W-:Y:S01]  /*19f80*/  IMAD.MOV.U32 R15, RZ, RZ, R10 ;  /* 0x000000ffff0f7224 */ /* 0x000fe200078e000a */
[----:B0-----:R-:W-:-:S02]  /*19f90*/  FSETP.LE.FTZ.AND P4, PT, R7, R181, PT ;  /* 0x000000b50700720b */ /* 0x001fc40003f93000 */
[----:B------:R-:W-:Y:S01]  /*19fa0*/  PRMT R7, R120, 0x7632, R7 ;  /* 0x0000763278077816 */ /* 0x000fe20000000007 */
[----:B-1----:R-:W-:-:S10]  /*19fb0*/  FMUL.FTZ R13, R13, R9 ;  /* 0x000000090d0d7220 */ /* 0x002fd40000410000 */
        /* <DEDUP_REMOVED lines=10> */
.L_x_16737:
        /* <DEDUP_REMOVED lines=13> */
.L_x_16739:
[----:B------:R-:W-:Y:S05]  /*1a130*/  BSYNC.RECONVERGENT B2 ;  /* 0x0000000000027941 */ /* 0x000fea0003800200 */
.L_x_16738:
        /* <DEDUP_REMOVED lines=61> */
.L_x_16736:
[----:B------:R-:W-:Y:S05]  /*1a510*/  BSYNC.RECONVERGENT B1 ;  /* 0x0000000000017941 */ /* 0x000fea0003800200 */
.L_x_16735:
[----:B------:R-:W-:Y:S01]  /*1a520*/  I2FP.F32.U32 R14, R15 ;  /* 0x0000000f000e7245 */ /* 0x000fe20000201000 */
[----:B------:R-:W-:Y:S01]  /*1a530*/  BSSY.RECONVERGENT B1, `(.L_x_16740) ;  /* 0x0000061000017945 */ /* 0x000fe20003800200 */
[----:B------:R-:W-:Y:S01]  /*1a540*/  FSEL R13, R13, RZ, P4 ;  /* 0x000000ff0d0d7208 */ /* 0x000fe20002000000 */
[----:B------:R-:W-:Y:S02]  /*1a550*/  IMAD.MOV.U32 R15, RZ, RZ, R10 ;  /* 0x000000ffff0f7224 */ /* 0x000fe400078e000a */
[----:B------:R-:W-:-:S05]  /*1a560*/  FFMA.FTZ R14, R14, R186, 1.1641532182693481445e-10 ;  /* 0x2f0000000e0e7423 */ /* 0x000fca00000100ba */
[----:B------:R-:W-:Y:S02]  /*1a570*/  FSETP.GTU.FTZ.AND P2, PT, R14, R181, PT ;  /* 0x000000b50e00720b */ /* 0x000fe40003f5c000 */
[----:B------:R-:W-:-:S05]  /*1a580*/  SHF.L.U32 R14, R88, 0x10, RZ ;  /* 0x00000010580e7819 */ /* 0x000fca00000006ff */
[----:B------:R-:W-:-:S05]  /*1a590*/  FMUL.FTZ R14, R14, R9 ;  /* 0x000000090e0e7220 */ /* 0x000fca0000410000 */
[----:B------:R-:W-:-:S05]  /*1a5a0*/  FSEL R14, R14, RZ, !P2 ;  /* 0x000000ff0e0e7208 */ /* 0x000fca0005000000 */
[----:B--2---:R-:W-:Y:S01]  /*1a5b0*/  FADD.FTZ R116, R14, R13 ;  /* 0x0000000d0e747221 */ /* 0x004fe20000010000 */
[----:B------:R-:W-:Y:S01]  /*1a5c0*/  SEL R13, RZ, 0x1, P2 ;  /* 0x00000001ff0d7807 */ /* 0x000fe20001000000 */
[----:B------:R-:W-:Y:S01]  /*1a5d0*/  IMAD.MOV.U32 R14, RZ, RZ, 0x2 ;  /* 0x00000002ff0e7424 */ /* 0x000fe200078e00ff */
[----:B------:R-:W-:Y:S01]  /*1a5e0*/  ISETP.NE.AND P2, PT, R16, 0x1, PT ;  /* 0x000000011000780c */ /* 0x000fe20003f45270 */
[----:B------:R-:W-:-:S12]  /*1a5f0*/  @P1 FADD.FTZ R116, R92, R116 ;  /* 0x000000745c741221 */ /* 0x000fd80000010000 */
        /* <DEDUP_REMOVED lines=9> */
.L_x_16742:
        /* <DEDUP_REMOVED lines=13> */
.L_x_16744:
[----:B------:R-:W-:Y:S05]  /*1a760*/  BSYNC.RECONVERGENT B2 ;  /* 0x0000000000027941 */ /* 0x000fea0003800200 */
.L_x_16743:
        /* <DEDUP_REMOVED lines=61> */
.L_x_16741:
[----:B------:R-:W-:Y:S05]  /*1ab40*/  BSYNC.RECONVERGENT B1 ;  /* 0x0000000000017941 */ /* 0x000fea0003800200 */
.L_x_16740:
        /* <DEDUP_REMOVED lines=8> */
[----:B------:R-:W-:Y:S01]  /*1abd0*/  FSETP.LE.FTZ.AND P4, PT, R15, R181, PT ;  /* 0x000000b50f00720b */ /* 0x000fe20003f93000 */
[----:B------:R-:W-:-:S12]  /*1abe0*/  IMAD.MOV.U32 R15, RZ, RZ, 0x2 ;  /* 0x00000002ff0f7424 */ /* 0x000fd800078e00ff */
        /* <DEDUP_REMOVED lines=10> */
.L_x_16747:
        /* <DEDUP_REMOVED lines=13> */
.L_x_16749:
[----:B------:R-:W-:Y:S05]  /*1ad60*/  BSYNC.RECONVERGENT B2 ;  /* 0x0000000000027941 */ /* 0x000fea0003800200 */
.L_x_16748:
        /* <DEDUP_REMOVED lines=61> */
.L_x_16746:
[----:B------:R-:W-:Y:S05]  /*1b140*/  BSYNC.RECONVERGENT B1 ;  /* 0x0000000000017941 */ /* 0x000fea0003800200 */
.L_x_16745:
        /* <DEDUP_REMOVED lines=12> */
[----:B------:R-:W-:Y:S02]  /*1b210*/  IMAD.MOV.U32 R16, RZ, RZ, 0x2 ;  /* 0x00000002ff107424 */ /* 0x000fe400078e00ff */
[----:B------:R-:W-:Y:S02]  /*1b220*/  IMAD.MOV.U32 R7, RZ, RZ, R10 ;  /* 0x000000ffff077224 */ /* 0x000fe400078e000a */
[----:B------:R-:W-:-:S05]  /*1b230*/  @P1 FADD.FTZ R117, R93, R117 ;  /* 0x000000755d751221 */ /* 0x000fca0000010000 */
        /* <DEDUP_REMOVED lines=9> */
.L_x_16752:
        /* <DEDUP_REMOVED lines=13> */
.L_x_16754:
[----:B------:R-:W-:Y:S05]  /*1b3a0*/  BSYNC.RECONVERGENT B2 ;  /* 0x0000000000027941 */ /* 0x000fea0003800200 */
.L_x_16753:
        /* <DEDUP_REMOVED lines=61> */
.L_x_16751:
[----:B------:R-:W-:Y:S05]  /*1b780*/  BSYNC.RECONVERGENT B1 ;  /* 0x0000000000017941 */ /* 0x000fea0003800200 */
.L_x_16750:
        /* <DEDUP_REMOVED lines=9> */
[----:B------:R-:W-:Y:S01]  /*1b820*/  FSETP.LE.FTZ.AND P4, PT, R17, R181, PT ;  /* 0x000000b51100720b */ /* 0x000fe20003f93000 */
[----:B------:R-:W-:-:S12]  /*1b830*/  IMAD.MOV.U32 R17, RZ, RZ, R10 ;  /* 0x000000ffff117224 */ /* 0x000fd800078e000a */
        /* <DEDUP_REMOVED lines=10> */
.L_x_16757:
        /* <DEDUP_REMOVED lines=13> */
.L_x_16759:
[----:B------:R-:W-:Y:S05]  /*1b9b0*/  BSYNC.RECONVERGENT B2 ;  /* 0x0000000000027941 */ /* 0x000fea0003800200 */
.L_x_16758:
        /* <DEDUP_REMOVED lines=61> */
.L_x_16756:
[----:B------:R-:W-:Y:S05]  /*1bd90*/  BSYNC.RECONVERGENT B1 ;  /* 0x0000000000017941 */ /* 0x000fea0003800200 */
.L_x_16755:
        /* <DEDUP_REMOVED lines=24> */
.L_x_16762:
        /* <DEDUP_REMOVED lines=13> */
.L_x_16764:
[----:B------:R-:W-:Y:S05]  /*1bff0*/  BSYNC.RECONVERGENT B2 ;  /* 0x0000000000027941 */ /* 0x000fea0003800200 */
.L_x_16763:
        /* <DEDUP_REMOVED lines=61> */
.L_x_16761:
[----:B------:R-:W-:Y:S05]  /*1c3d0*/  BSYNC.RECONVERGENT B1 ;  /* 0x0000000000017941 */ /* 0x000fea0003800200 */
.L_x_16760:
        /* <DEDUP_REMOVED lines=20> */
.L_x_16767:
        /* <DEDUP_REMOVED lines=13> */
.L_x_16769:
[----:B------:R-:W-:Y:S05]  /*1c5f0*/  BSYNC.RECONVERGENT B2 ;  /* 0x0000000000027941 */ /* 0x000fea0003800200 */
.L_x_16768:
        /* <DEDUP_REMOVED lines=61> */
.L_x_16766:
[----:B------:R-:W-:Y:S05]  /*1c9d0*/  BSYNC.RECONVERGENT B1 ;  /* 0x0000000000017941 */ /* 0x000fea0003800200 */
.L_x_16765:
        /* <DEDUP_REMOVED lines=24> */
.L_x_16772:
        /* <DEDUP_REMOVED lines=13> */
.L_x_16774:
[----:B------:R-:W-:Y:S05]  /*1cc30*/  BSYNC.RECONVERGENT B2 ;  /* 0x0000000000027941 */ /* 0x000fea0003800200 */
.L_x_16773:
        /* <DEDUP_REMOVED lines=61> */
.L_x_16771:
[----:B------:R-:W-:Y:S05]  /*1d010*/  BSYNC.RECONVERGENT B1 ;  /* 0x0000000000017941 */ /* 0x000fea0003800200 */
.L_x_16770:
[----:B------:R-:W-:Y:S01]  /*1d020*/  ISETP.NE.AND P3, PT, R18, 0x1, PT ;  /* 0x000000011200780c */ /* 0x000fe20003f65270 */
[----:B------:R-:W-:Y:S01]  /*1d030*/  BSSY.RECONVERGENT B1, `(.L_x_16775) ;  /* 0x000005d000017945 */ /* 0x000fe20003800200 */
[----:B------:R-:W-:Y:S01]  /*1d040*/  I2FP.F32.U32 R7, R7 ;  /* 0x0000000700077245 */ /* 0x000fe20000201000 */
[----:B------:R-:W-:Y:S01]  /*1d050*/  IMAD.MOV.U32 R19, RZ, RZ, 0x2 ;  /* 0x00000002ff137424 */ /* 0x000fe200078e00ff */
[----:B------:R-:W-:-:S03]  /*1d060*/  PRMT R20, R122, 0x7632, R20 ;  /* 0x000076327a147816 */ /* 0x000fc60000000014 */
[----:B------:R-:W-:Y:S01]  /*1d070*/  FFMA.FTZ R17, R7, R186, 1.1641532182693481445e-10 ;  /* 0x2f00000007117423 */ /* 0x000fe200000100ba */
[----:B------:R-:W-:-:S04]  /*1d080*/  SHF.L.U32 R7, R122, 0x10, RZ ;  /* 0x000000107a077819 */ /* 0x000fc800000006ff */
[----:B------:R-:W-:Y:S01]  /*1d090*/  FSETP.LE.FTZ.AND P2, PT, R17, R181, PT ;  /* 0x000000b51100720b */ /* 0x000fe20003f53000 */
[----:B------:R-:W-:Y:S01]  /*1d0a0*/  FMUL.FTZ R7, R7, R9 ;  /* 0x0000000907077220 */ /* 0x000fe20000410000 */
[----:B------:R-:W-:Y:S01]  /*1d0b0*/  IMAD.MOV.U32 R17, RZ, RZ, R10 ;  /* 0x000000ffff117224 */ /* 0x000fe200078e000a */
        /* <DEDUP_REMOVED lines=9> */
.L_x_16777:
        /* <DEDUP_REMOVED lines=13> */
.L_x_16779:
[----:B------:R-:W-:Y:S05]  /*1d220*/  BSYNC.RECONVERGENT B2 ;  /* 0x0000000000027941 */ /* 0x000fea0003800200 */
.L_x_16778:
        /* <DEDUP_REMOVED lines=61> */
.L_x_16776:
[----:B------:R-:W-:Y:S05]  /*1d600*/  BSYNC.RECONVERGENT B1 ;  /* 0x0000000000017941 */ /* 0x000fea0003800200 */
.L_x_16775:
        /* <DEDUP_REMOVED lines=10> */
[----:B------:R-:W-:Y:S01]  /*1d6b0*/  FADD.FTZ R120, R18, R7 ;  /* 0x0000000712787221 */ /* 0x000fe20000010000 */
[----:B------:R-:W-:Y:S02]  /*1d6c0*/  IMAD.MOV.U32 R18, RZ, RZ, 0x2 ;  /* 0x00000002ff127424 */ /* 0x000fe400078e00ff */
[----:B------:R-:W-:Y:S02]  /*1d6d0*/  IMAD.MOV.U32 R7, RZ, RZ, R10 ;  /* 0x000000ffff077224 */ /* 0x000fe400078e000a */
[----:B------:R-:W-:-:S07]  /*1d6e0*/  @P1 FADD.FTZ R120, R96, R120 ;  /* 0x0000007860781221 */ /* 0x000fce0000010000 */
        /* <DEDUP_REMOVED lines=9> */
.L_x_16782:
        /* <DEDUP_REMOVED lines=13> */
.L_x_16784:
[----:B------:R-:W-:Y:S05]  /*1d850*/  BSYNC.RECONVERGENT B2 ;  /* 0x0000000000027941 */ /* 0x000fea0003800200 */
.L_x_16783:
        /* <DEDUP_REMOVED lines=61> */
.L_x_16781:
[----:B------:R-:W-:Y:S05]  /*1dc30*/  BSYNC.RECONVERGENT B1 ;  /* 0x0000000000017941 */ /* 0x000fea0003800200 */
.L_x_16780:
[----:B------:R-:W-:Y:S01]  /*1dc40*/  ISETP.NE.AND P4, PT, R18, 0x1, PT ;  /* 0x000000011200780c */ /* 0x000fe20003f85270 */
[----:B------:R-:W-:Y:S01]  /*1dc50*/  BSSY.RECONVERGENT B1, `(.L_x_16785) ;  /* 0x000005c000017945 */ /* 0x000fe20003800200 */
[----:B------:R-:W-:Y:S02]  /*1dc60*/  I2FP.F32.U32 R7, R7 ;  /* 0x0000000700077245 */ /* 0x000fe40000201000 */
[----:B------:R-:W-:-:S03]  /*1dc70*/  SHF.L.U32 R19, R20, 0x10, RZ ;  /* 0x0000001014137819 */ /* 0x000fc600000006ff */
[----:B------:R-:W-:Y:S02]  /*1dc80*/  FFMA.FTZ R7, R7, R186, 1.1641532182693481445e-10 ;  /* 0x2f00000007077423 */ /* 0x000fe400000100ba */
[----:B------:R-:W-:Y:S01]  /*1dc90*/  FMUL.FTZ R20, R19, R9 ;  /* 0x0000000913147220 */ /* 0x000fe20000410000 */
[----:B------:R-:W-:Y:S02]  /*1dca0*/  IMAD.MOV.U32 R19, RZ, RZ, 0x2 ;  /* 0x00000002ff137424 */ /* 0x000fe400078e00ff */
        /* <DEDUP_REMOVED lines=11> */
.L_x_16787:
        /* <DEDUP_REMOVED lines=13> */
.L_x_16789:
[----:B------:R-:W-:Y:S05]  /*1de30*/  BSYNC.RECONVERGENT B2 ;  /* 0x0000000000027941 */ /* 0x000fea0003800200 */
.L_x_16788:
        /* <DEDUP_REMOVED lines=61> */
.L_x_16786:
[----:B------:R-:W-:Y:S05]  /*1e210*/  BSYNC.RECONVERGENT B1 ;  /* 0x0000000000017941 */ /* 0x000fea0003800200 */
.L_x_16785:
        /* <DEDUP_REMOVED lines=14> */
[----:B------:R-:W-:Y:S02]  /*1e300*/  IMAD.MOV.U32 R7, RZ, RZ, R10 ;  /* 0x000000ffff077224 */ /* 0x000fe400078e000a */
[----:B------:R-:W-:-:S06]  /*1e310*/  @P1 FADD.FTZ R121, R97, R121 ;  /* 0x0000007961791221 */ /* 0x000fcc0000010000 */
        /* <DEDUP_REMOVED lines=9> */
.L_x_16792:
        /* <DEDUP_REMOVED lines=13> */
.L_x_16794:
[----:B------:R-:W-:Y:S05]  /*1e480*/  BSYNC.RECONVERGENT B2 ;  /* 0x0000000000027941 */ /* 0x000fea0003800200 */
.L_x_16793:
        /* <DEDUP_REMOVED lines=61> */
.L_x_16791:
[----:B------:R-:W-:Y:S05]  /*1e860*/  BSYNC.RECONVERGENT B1 ;  /* 0x0000000000017941 */ /* 0x000fea0003800200 */
.L_x_16790:
[----:B------:R-:W-:Y:S01]  /*1e870*/  ISETP.NE.AND P5, PT, R122, 0x1, PT ;  /* 0x000000017a00780c */ /* 0x000fe20003fa5270 */
[----:B------:R-:W-:Y:S01]  /*1e880*/  BSSY.RECONVERGENT B1, `(.L_x_16795) ;  /* 0x000005d000017945 */ /* 0x000fe20003800200 */
[----:B------:R-:W-:Y:S02]  /*1e890*/  I2FP.F32.U32 R7, R7 ;  /* 0x0000000700077245 */ /* 0x000fe40000201000 */
[C---:B------:R-:W-:Y:S02]  /*1e8a0*/  SHF.L.U32 R19, R123.reuse, 0x10, RZ ;  /* 0x000000107b137819 */ /* 0x040fe400000006ff */
[----:B------:R-:W-:Y:S01]  /*1e8b0*/  PRMT R20, R123, 0x7632, R20 ;  /* 0x000076327b147816 */ /* 0x000fe20000000014 */
[----:B------:R-:W-:Y:S01]  /*1e8c0*/  FFMA.FTZ R7, R7, R186, 1.1641532182693481445e-10 ;  /* 0x2f00000007077423 */ /* 0x000fe200000100ba */
[----:B------:R-:W-:Y:S02]  /*1e8d0*/  IMAD.MOV.U32 R123, RZ, RZ, 0x2 ;  /* 0x00000002ff7b7424 */ /* 0x000fe400078e00ff */
[----:B------:R-:W-:-:S02]  /*1e8e0*/  FMUL.FTZ R19, R19, R9 ;  /* 0x0000000913137220 */ /* 0x000fc40000410000 */
        /* <DEDUP_REMOVED lines=11> */
.L_x_16797:
        /* <DEDUP_REMOVED lines=13> */
.L_x_16799:
[----:B------:R-:W-:Y:S05]  /*1ea70*/  BSYNC.RECONVERGENT B2 ;  /* 0x0000000000027941 */ /* 0x000fea0003800200 */
.L_x_16798:
        /* <DEDUP_REMOVED lines=61> */
.L_x_16796:
[----:B------:R-:W-:Y:S05]  /*1ee50*/  BSYNC.RECONVERGENT B1 ;  /* 0x0000000000017941 */ /* 0x000fea0003800200 */
.L_x_16795:
        /* <DEDUP_REMOVED lines=24> */
.L_x_16802:
        /* <DEDUP_REMOVED lines=13> */
.L_x_16804:
[----:B------:R-:W-:Y:S05]  /*1f0b0*/  BSYNC.RECONVERGENT B2 ;  /* 0x0000000000027941 */ /* 0x000fea0003800200 */
.L_x_16803:
        /* <DEDUP_REMOVED lines=61> */
.L_x_16801:
[----:B------:R-:W-:Y:S05]  /*1f490*/  BSYNC.RECONVERGENT B1 ;  /* 0x0000000000017941 */ /* 0x000fea0003800200 */
.L_x_16800:
        /* <DEDUP_REMOVED lines=18> */
.L_x_16807:
        /* <DEDUP_REMOVED lines=16> */
.L_x_16809:
[----:B------:R-:W-:Y:S05]  /*1f6c0*/  BSYNC.RECONVERGENT B2 ;  /* 0x0000000000027941 */ /* 0x000fea0003800200 */
.L_x_16808:
        /* <DEDUP_REMOVED lines=59> */
[----:B------:R-:W-:Y:S02]  /*1fa80*/  IMAD.MOV.U32 R180, RZ, RZ, R182 ;  /* 0x000000ffffb47224 */ /* 0x000fe400078e00b6 */
[----:B------:R-:W-:-:S07]  /*1fa90*/  IMAD.MOV.U32 R7, RZ, RZ, RZ ;  /* 0x000000ffff077224 */ /* 0x000fce00078e00ff */
.L_x_16806:
[----:B------:R-:W-:Y:S05]  /*1faa0*/  BSYNC.RECONVERGENT B1 ;  /* 0x0000000000017941 */ /* 0x000fea0003800200 */
.L_x_16805:
[----:B------:R-:W-:Y:S02]  /*1fab0*/  I2FP.F32.U32 R123, R123 ;  /* 0x0000007b007b7245 */ /* 0x000fe40000201000 */
[----:B------:R-:W-:Y:S02]  /*1fac0*/  PRMT R182, R91, 0x7632, R182 ;  /* 0x000076325bb67816 */ /* 0x000fe400000000b6 */
[----:B------:R-:W-:Y:S01]  /*1fad0*/  FSEL R20, R20, RZ, P5 ;  /* 0x000000ff14147208 */ /* 0x000fe20002800000 */
[----:B------:R-:W-:Y:S01]  /*1fae0*/  FFMA.FTZ R123, R123, R186, 1.1641532182693481445e-10 ;  /* 0x2f0000007b7b7423 */ /* 0x000fe200000100ba */
[----:B------:R-:W-:-:S04]  /*1faf0*/  SHF.L.U32 R182, R182, 0x10, RZ ;  /* 0x00000010b6b67819 */ /* 0x000fc800000006ff */
        /* <DEDUP_REMOVED lines=8> */
.L_x_16729:
[----:B------:R-:W-:Y:S01]  /*1fb80*/  ISETP.NE.AND P2, PT, R7, 0x1, PT ;  /* 0x000000010700780c */ /* 0x000fe20003f45270 */
[----:B------:R-:W-:Y:S01]  /*1fb90*/  BSSY.RECONVERGENT B1, `(.L_x_16811) ;  /* 0x000005a000017945 */ /* 0x000fe20003800200 */
[----:B--2---:R-:W-:Y:S01]  /*1fba0*/  IMAD.MOV.U32 R116, RZ, RZ, 0x2 ;  /* 0x00000002ff747424 */ /* 0x004fe200078e00ff */
        /* <DEDUP_REMOVED lines=13> */
.L_x_16813:
        /* <DEDUP_REMOVED lines=13> */
.L_x_16815:
[----:B------:R-:W-:Y:S05]  /*1fd50*/  BSYNC.RECONVERGENT B2 ;  /* 0x0000000000027941 */ /* 0x000fea0003800200 */
.L_x_16814:
        /* <DEDUP_REMOVED lines=58> */
[----:B------:R-:W-:Y:S01]  /*20100*/  IMAD.MOV.U32 R117, RZ, RZ, R9 ;  /* 0x000000ffff757224 */ /* 0x000fe200078e0009 */
[----:B------:R-:W-:Y:S01]  /*20110*/  MOV R180, R116 ;  /* 0x0000007400b47202 */ /* 0x000fe20000000f00 */
[----:B------:R-:W-:-:S07]  /*20120*/  IMAD.MOV.U32 R116, RZ, RZ, RZ ;  /* 0x000000ffff747224 */ /* 0x000fce00078e00ff */
.L_x_16812:
[----:B------:R-:W-:Y:S05]  /*20130*/  BSYNC.RECONVERGENT B1 ;  /* 0x0000000000017941 */ /* 0x000fea0003800200 */
.L_x_16811:
[----:B------:R-:W0:Y:S01]  /*20140*/  LDC R187, c[0x0][0x404] ;  /* 0x00010100ffbb7b82 */ /* 0x000e220000000800 */
[----:B------:R-:W-:Y:S01]  /*20150*/  HFMA2 R186, -RZ, RZ, 0.1171875, 0 ;  /* 0x2f800000ffba7431 */ /* 0x000fe200000001ff */
[----:B------:R-:W-:Y:S01]  /*20160*/  I2FP.F32.U32 R7, R117 ;  /* 0x0000007500077245 */ /* 0x000fe20000201000 */
[----:B------:R-:W-:Y:S01]  /*20170*/  BSSY.RECONVERGENT B1, `(.L_x_16816) ;  /* 0x000005e000017945 */ /* 0x000fe20003800200 */
[----:B------:R-:W-:Y:S01]  /*20180*/  ISETP.NE.AND P2, PT, R116, 0x1, PT ;  /* 0x000000017400780c */ /* 0x000fe20003f45270 */
[----:B-----5:R-:W-:Y:S01]  /*20190*/  IMAD.U32 R9, R120, 0x10000, RZ ;  /* 0x0001000078097824 */ /* 0x020fe200078e00ff */
[----:B------:R-:W-:Y:S01]  /*201a0*/  LOP3.LUT R3, R3, 0xffffffef, RZ, 0xc0, !PT ;  /* 0xffffffef03037812 */ /* 0x000fe200078ec0ff */
[----:B------:R-:W-:Y:S01]  /*201b0*/  IMAD.MOV.U32 R117, RZ, RZ, 0x2 ;  /* 0x00000002ff757424 */ /* 0x000fe200078e00ff */
[----:B------:R-:W-:Y:S01]  /*201c0*/  MOV R118, R10 ;  /* 0x0000000a00767202 */ /* 0x000fe20000000f00 */
[----:B------:R-:W-:-:S05]  /*201d0*/  FFMA.FTZ R7, R7, R186, 1.1641532182693481445e-10 ;  /* 0x2f00000007077423 */ /* 0x000fca00000100ba */
[----:B0-----:R-:W-:Y:S02]  /*201e0*/  FSETP.LE.FTZ.AND P3, PT, R7, R187, PT ;  /* 0x000000bb0700720b */ /* 0x001fe40003f73000 */
        /* <DEDUP_REMOVED lines=11> */
.L_x_16818:
        /* <DEDUP_REMOVED lines=13> */
.L_x_16820:
[----:B------:R-:W-:Y:S05]  /*20370*/  BSYNC.RECONVERGENT B2 ;  /* 0x0000000000027941 */ /* 0x000fea0003800200 */
.L_x_16819:
        /* <DEDUP_REMOVED lines=61> */
.L_x_16817:
[----:B------:R-:W-:Y:S05]  /*20750*/  BSYNC.RECONVERGENT B1 ;  /* 0x0000000000017941 */ /* 0x000fea0003800200 */
.L_x_16816:
[----:B------:R-:W-:Y:S01]  /*20760*/  I2FP.F32.U32 R116, R118 ;  /* 0x0000007600747245 */ /* 0x000fe20000201000 */
[----:B------:R-:W-:Y:S01]  /*20770*/  BSSY.RECONVERGENT B1, `(.L_x_16821) ;  /* 0x000005d000017945 */ /* 0x000fe20003800200 */
[----:B------:R-:W-:Y:S01]  /*20780*/  LOP3.LUT R3, R3, 0xfffffff7, RZ, 0xc0, !PT ;  /* 0xfffffff703037812 */ /* 0x000fe200078ec0ff */
[----:B------:R-:W-:Y:S02]  /*20790*/  IMAD.MOV.U32 R118, RZ, RZ, 0x2 ;  /* 0x00000002ff767424 */ /* 0x000fe400078e00ff */
[----:B------:R-:W-:-:S05]  /*207a0*/  FFMA.FTZ R116, R116, R186, 1.1641532182693481445e-10 ;  /* 0x2f00000074747423 */ /* 0x000fca00000100ba */
[----:B------:R-:W-:Y:S01]  /*207b0*/  FSETP.LE.FTZ.AND P2, PT, R116, R187, PT ;  /* 0x000000bb7400720b */ /* 0x000fe20003f53000 */
[----:B------:R-:W-:Y:S01]  /*207c0*/  IMAD.U32 R116, R7, 0x10000, RZ ;  /* 0x0001000007747824 */ /* 0x000fe200078e00ff */
        /* <DEDUP_REMOVED lines=12> */
.L_x_16823:
        /* <DEDUP_REMOVED lines=13> */
.L_x_16825:
[----:B------:R-:W-:Y:S05]  /*20960*/  BSYNC.RECONVERGENT B2 ;  /* 0x0000000000027941 */ /* 0x000fea0003800200 */
.L_x_16824:
        /* <DEDUP_REMOVED lines=61> */
.L_x_16822:
[----:B------:R-:W-:Y:S05]  /*20d40*/  BSYNC.RECONVERGENT B1 ;  /* 0x0000000000017941 */ /* 0x000fea0003800200 */
.L_x_16821:
[----:B------:R-:W-:Y:S01]  /*20d50*/  I2FP.F32.U32 R7, R7 ;  /* 0x0000000700077245 */ /* 0x000fe20000201000 */
[----:B------:R-:W-:Y:S01]  /*20d60*/  BSSY.RECONVERGENT B1, `(.L_x_16826) ;  /* 0x000005e000017945 */ /* 0x000fe20003800200 */
[----:B------:R-:W-:Y:S01]  /*20d70*/  LOP3.LUT R3, R3, 0xfffffffb, RZ, 0xc0, !PT ;  /* 0xfffffffb03037812 */ /* 0x000fe200078ec0ff */
[C---:B------:R-:W-:Y:S01]  /*20d80*/  IMAD.U32 R117, R121.reuse, 0x10000, RZ ;  /* 0x0001000079757824 */ /* 0x040fe200078e00ff */
[----:B------:R-:W-:Y:S01]  /*20d90*/  PRMT R181, R121, 0x7632, R181 ;  /* 0x0000763279b57816 */ /* 0x000fe200000000b5 */
[----:B------:R-:W-:Y:S01]  /*20da0*/  FFMA.FTZ R7, R7, R186, 1.1641532182693481445e-10 ;  /* 0x2f00000007077423 */ /* 0x000fe200000100ba */
[----:B------:R-:W-:-:S04]  /*20db0*/  IMAD.MOV.U32 R119, RZ, RZ, 0x2 ;  /* 0x00000002ff777424 */ /* 0x000fc800078e00ff */
[----:B------:R-:W-:Y:S02]  /*20dc0*/  FSETP.LE.FTZ.AND P2, PT, R7, R187, PT ;  /* 0x000000bb0700720b */ /* 0x000fe40003f53000 */
        /* <DEDUP_REMOVED lines=12> */
.L_x_16828:
        /* <DEDUP_REMOVED lines=13> */
.L_x_16830:
[----:B------:R-:W-:Y:S05]  /*20f60*/  BSYNC.RECONVERGENT B2 ;  /* 0x0000000000027941 */ /* 0x000fea0003800200 */
.L_x_16829:
        /* <DEDUP_REMOVED lines=61> */
.L_x_16827:
[----:B------:R-:W-:Y:S05]  /*21340*/  BSYNC.RECONVERGENT B1 ;  /* 0x0000000000017941 */ /* 0x000fea0003800200 */
.L_x_16826:
[----:B------:R-:W-:Y:S01]  /*21350*/  I2FP.F32.U32 R7, R7 ;  /* 0x0000000700077245 */ /* 0x000fe20000201000 */
[----:B------:R-:W-:Y:S01]  /*21360*/  BSSY.RECONVERGENT B1, `(.L_x_16831) ;  /* 0x000005d000017945 */ /* 0x000fe20003800200 */
[----:B------:R-:W-:Y:S01]  /*21370*/  LOP3.LUT R3, R3, 0xfffffffd, RZ, 0xc0, !PT ;  /* 0xfffffffd03037812 */ /* 0x000fe200078ec0ff */
[----:B------:R-:W-:Y:S02]  /*21380*/  IMAD.U32 R118, R181, 0x10000, RZ ;  /* 0x00010000b5767824 */ /* 0x000fe400078e00ff */
        /* <DEDUP_REMOVED lines=15> */
.L_x_16833:
        /* <DEDUP_REMOVED lines=13> */
.L_x_16835:
[----:B------:R-:W-:Y:S05]  /*21550*/  BSYNC.RECONVERGENT B2 ;  /* 0x0000000000027941 */ /* 0x000fea0003800200 */
.L_x_16834:
        /* <DEDUP_REMOVED lines=61> */
.L_x_16832:
[----:B------:R-:W-:Y:S05]  /*21930*/  BSYNC.RECONVERGENT B1 ;  /* 0x0000000000017941 */ /* 0x000fea0003800200 */
.L_x_16831:
[----:B------:R-:W-:Y:S01]  /*21940*/  ISETP.NE.AND P3, PT, R120, 0x1, PT ;  /* 0x000000017800780c */ /* 0x000fe20003f65270 */
[----:B------:R-:W-:Y:S01]  /*21950*/  BSSY.RECONVERGENT B1, `(.L_x_16836) ;  /* 0x000005c000017945 */ /* 0x000fe20003800200 */
[----:B------:R-:W-:Y:S01]  /*21960*/  I2FP.F32.U32 R7, R7 ;  /* 0x0000000700077245 */ /* 0x000fe20000201000 */
[C---:B------:R-:W-:Y:S01]  /*21970*/  IMAD.U32 R119, R122.reuse, 0x10000, RZ ;  /* 0x000100007a777824 */ /* 0x040fe200078e00ff */
[----:B------:R-:W-:Y:S01]  /*21980*/  PRMT R122, R122, 0x7632, R122 ;  /* 0x000076327a7a7816 */ /* 0x000fe2000000007a */
        /* <DEDUP_REMOVED lines=13> */
.L_x_16838:
        /* <DEDUP_REMOVED lines=13> */
.L_x_16840:
[----:B------:R-:W-:Y:S05]  /*21b30*/  BSYNC.RECONVERGENT B2 ;  /* 0x0000000000027941 */ /* 0x000fea0003800200 */
.L_x_16839:
        /* <DEDUP_REMOVED lines=61> */
.L_x_16837:
[----:B------:R-:W-:Y:S05]  /*21f10*/  BSYNC.RECONVERGENT B1 ;  /* 0x0000000000017941 */ /* 0x000fea0003800200 */
.L_x_16836:
[----:B------:R-:W-:Y:S01]  /*21f20*/  ISETP.NE.AND P4, PT, R121, 0x1, PT ;  /* 0x000000017900780c */ /* 0x000fe20003f85270 */
[----:B------:R-:W-:Y:S01]  /*21f30*/  BSSY.RECONVERGENT B1, `(.L_x_16841) ;  /* 0x000005b000017945 */ /* 0x000fe20003800200 */
[----:B------:R-:W-:Y:S01]  /*21f40*/  I2FP.F32.U32 R7, R7 ;  /* 0x0000000700077245 */ /* 0x000fe20000201000 */
[----:B------:R-:W-:Y:S02]  /*21f50*/  IMAD.U32 R120, R122, 0x10000, RZ ;  /* 0x000100007a787824 */ /* 0x000fe400078e00ff */
        /* <DEDUP_REMOVED lines=13> */
.L_x_16843:
        /* <DEDUP_REMOVED lines=13> */
.L_x_16845:
[----:B------:R-:W-:Y:S05]  /*22100*/  BSYNC.RECONVERGENT B2 ;  /* 0x0000000000027941 */ /* 0x000fea0003800200 */
.L_x_16844:
        /* <DEDUP_REMOVED lines=61> */
.L_x_16842:
[----:B------:R-:W-:Y:S05]  /*224e0*/  BSYNC.RECONVERGENT B1 ;  /* 0x0000000000017941 */ /* 0x000fea0003800200 */
.L_x_16841:
[----:B------:R-:W-:Y:S01]  /*224f0*/  ISETP.NE.AND P5, PT, R181, 0x1, PT ;  /* 0x00000001b500780c */ /* 0x000fe20003fa5270 */
[----:B------:R-:W-:Y:S01]  /*22500*/  BSSY.RECONVERGENT B1, `(.L_x_16846) ;  /* 0x000005c000017945 */ /* 0x000fe20003800200 */
[----:B------:R-:W-:Y:S01]  /*22510*/  I2FP.F32.U32 R7, R7 ;  /* 0x0000000700077245 */ /* 0x000fe20000201000 */
[C---:B------:R-:W-:Y:S01]  /*22520*/  IMAD.U32 R121, R123.reuse, 0x10000, RZ ;  /* 0x000100007b797824 */ /* 0x040fe200078e00ff */
[----:B------:R-:W-:Y:S02]  /*22530*/  PRMT R123, R123, 0x7632, R123 ;  /* 0x000076327b7b7816 */ /* 0x000fe4000000007b */
[----:B------:R-:W-:Y:S01]  /*22540*/  MOV R122, R10 ;  /* 0x0000000a007a7202 */ /* 0x000fe20000000f00 */
        /* <DEDUP_REMOVED lines=12> */
.L_x_16848:
        /* <DEDUP_REMOVED lines=13> */
.L_x_16850:
[----:B------:R-:W-:Y:S05]  /*226e0*/  BSYNC.RECONVERGENT B2 ;  /* 0x0000000000027941 */ /* 0x000fea0003800200 */
.L_x_16849:
        /* <DEDUP_REMOVED lines=61> */
.L_x_16847:
[----:B------:R-:W-:Y:S05]  /*22ac0*/  BSYNC.RECONVERGENT B1 ;  /* 0x0000000000017941 */ /* 0x000fea0003800200 */
.L_x_16846:
        /* <DEDUP_REMOVED lines=39> */
.L_x_16810:
        /* <DEDUP_REMOVED lines=12> */
[----:B0-----:R-:W-:Y:S02]  /*22e00*/  SEL R182, RZ, 0x100, !P3 ;  /* 0x00000100ffb67807 */ /* 0x001fe40005800000 */
[----:B------:R-:W-:Y:S02]  /*22e10*/  SEL R183, RZ, 0x1, !P2 ;  /* 0x00000001ffb77807 */ /* 0x000fe40005000000 */
[----:B------:R-:W-:Y:S02]  /*22e20*/  LOP3.LUT R182, R182, R9, R181, 0xfe, !PT ;  /* 0x00000009b6b67212 */ /* 0x000fe400078efeb5 */
[----:B------:R-:W-:Y:S02]  /*22e30*/  SEL R9, RZ, 0x1000000, !P4 ;  /* 0x01000000ff097807 */ /* 0x000fe40006000000 */
[----:B------:R-:W-:-:S02]  /*22e40*/  LOP3.LUT R183, R182, R183, RZ, 0xfc, !PT ;  /* 0x000000b7b6b77212 */ /* 0x000fc400078efcff */
[----:B------:R-:W-:Y:S02]  /*22e50*/  SEL R181, RZ, 0x10000, !P5 ;  /* 0x00010000ffb57807 */ /* 0x000fe40006800000 */
[----:B------:R-:W-:-:S04]  /*22e60*/  SEL R182, RZ, 0x100, !P6 ;  /* 0x00000100ffb67807 */ /* 0x000fc80007000000 */
[----:B------:R-:W-:Y:S02]  /*22e70*/  LOP3.LUT R9, R182, R9, R181, 0xfe, !PT ;  /* 0x00000009b6097212 */ /* 0x000fe400078efeb5 */
        /* <DEDUP_REMOVED lines=24> */
.L_x_16851:
[----:B------:R-:W-:Y:S01]  /*23000*/  MOV R9, R180 ;  /* 0x000000b400097202 */ /* 0x000fe20000000f00 */
[----:B------:R-:W-:-:S07]  /*23010*/  VIADD R21, R21, 0x20 ;  /* 0x0000002015157836 */ /* 0x000fce0000000000 */
.L_x_16728:
[----:B------:R-:W-:Y:S05]  /*23020*/  BSYNC.RECONVERGENT B0 ;  /* 0x0000000000007941 */ /* 0x000fea0003800200 */
.L_x_16727:
        /* <DEDUP_REMOVED lines=23> */
[----:B------:R-:W-:Y:S01]  /*231a0*/  MOV R13, R10 ;  /* 0x0000000a000d7202 */ /* 0x000fe20000000f00 */
[----:B01----:R-:W-:-:S09]  /*231b0*/  IMAD.MOV.U32 R180, RZ, RZ, R9 ;  /* 0x000000ffffb47224 */ /* 0x003fd200078e0009 */
        /* <DEDUP_REMOVED lines=11> */
.L_x_16857:
        /* <DEDUP_REMOVED lines=13> */
.L_x_16859:
[----:B------:R-:W-:Y:S05]  /*23340*/  BSYNC.RECONVERGENT B2 ;  /* 0x0000000000027941 */ /* 0x000fea0003800200 */
.L_x_16858:
        /* <DEDUP_REMOVED lines=60> */
[----:B------:R-:W-:-:S07]  /*23710*/  LOP3.LUT R6, R7, R6, R15, 0x96, !PT ;  /* 0x0000000607067212 */ /* 0x000fce00078e960f */
.L_x_16856:
[----:B------:R-:W-:Y:S05]  /*23720*/  BSYNC.RECONVERGENT B1 ;  /* 0x0000000000017941 */ /* 0x000fea0003800200 */
.L_x_16855:
        /* <DEDUP_REMOVED lines=9> */
[----:B------:R-:W-:Y:S01]  /*237c0*/  MOV R16, 0x2 ;  /* 0x0000000200107802 */ /* 0x000fe20000000f00 */
        /* <DEDUP_REMOVED lines=14> */
.L_x_16862:
        /* <DEDUP_REMOVED lines=13> */
.L_x_16864:
[----:B------:R-:W-:Y:S05]  /*23980*/  BSYNC.RECONVERGENT B2 ;  /* 0x0000000000027941 */ /* 0x000fea0003800200 */
.L_x_16863:
        /* <DEDUP_REMOVED lines=54> */
[----:B------:R-:W-:Y:S01]  /*23cf0*/  IMAD.MOV.U32 R16, RZ, RZ, RZ ;  /* 0x000000ffff107224 */ /* 0x000fe200078e00ff */
[----:B------:R-:W-:Y:S01]  /*23d00*/  LOP3.LUT R5, R5, R14, R17, 0x96, !PT ;  /* 0x0000000e05057212 */ /* 0x000fe200078e9611 */
[----:B------:R-:W-:Y:S01]  /*23d10*/  IMAD.WIDE.U32 R14, R6, -0x2daee0ad, RZ ;  /* 0xd2511f53060e7825 */ /* 0x000fe200078e00ff */
[----:B------:R-:W-:-:S04]  /*23d20*/  IADD3 R6, PT, PT, R23, -0x695add53, RZ ;  /* 0x96a522ad17067810 */ /* 0x000fc80007ffe0ff */
[----:B------:R-:W-:Y:S01]  /*23d30*/  LOP3.LUT R6, R6, R18, R15, 0x96, !PT ;  /* 0x0000001206067212 */ /* 0x000fe200078e960f */
[----:B------:R-:W-:Y:S01]  /*23d40*/  IMAD.MOV.U32 R15, RZ, RZ, R180 ;  /* 0x000000ffff0f7224 */ /* 0x000fe200078e00b4 */
[----:B------:R-:W-:-:S07]  /*23d50*/  MOV R180, R14 ;  /* 0x0000000e00b47202 */ /* 0x000fce0000000f00 */
.L_x_16861:
[----:B------:R-:W-:Y:S05]  /*23d60*/  BSYNC.RECONVERGENT B1 ;  /* 0x0000000000017941 */ /* 0x000fea0003800200 */
.L_x_16860:
        /* <DEDUP_REMOVED lines=10> */
[--C-:B--2---:R-:W-:Y:S01]  /*23e10*/  FADD.FTZ R124, R15, R13.reuse ;  /* 0x0000000d0f7c7221 */ /* 0x104fe20000010000 */
[----:B------:R-:W-:Y:S01]  /*23e20*/  PRMT R13, R14, 0x7610, R13 ;  /* 0x000076100e0d7816 */ /* 0x000fe2000000000d */
[----:B------:R-:W-:Y:S02]  /*23e30*/  HFMA2 R14, -RZ, RZ, 0, 1.1920928955078125e-07 ;  /* 0x00000002ff0e7431 */ /* 0x000fe400000001ff */
[----:B------:R-:W-:Y:S02]  /*23e40*/  IMAD.MOV.U32 R15, RZ, RZ, R10 ;  /* 0x000000ffff0f7224 */ /* 0x000fe400078e000a */
[----:B------:R-:W-:-:S06]  /*23e50*/  @P1 FADD.FTZ R124, R92, R124 ;  /* 0x0000007c5c7c1221 */ /* 0x000fcc0000010000 */
        /* <DEDUP_REMOVED lines=9> */
.L_x_16867:
        /* <DEDUP_REMOVED lines=13> */
.L_x_16869:
[----:B------:R-:W-:Y:S05]  /*23fc0*/  BSYNC.RECONVERGENT B2 ;  /* 0x0000000000027941 */ /* 0x000fea0003800200 */
.L_x_16868:
        /* <DEDUP_REMOVED lines=61> */
.L_x_16866:
[----:B------:R-:W-:Y:S05]  /*243a0*/  BSYNC.RECONVERGENT B1 ;  /* 0x0000000000017941 */ /* 0x000fea0003800200 */
.L_x_16865:
        /* <DEDUP_REMOVED lines=8> */
[----:B------:R-:W-:Y:S01]  /*24430*/  FSETP.LE.FTZ.AND P4, PT, R15, R181, PT ;  /* 0x000000b50f00720b */ /* 0x000fe20003f93000 */
[----:B------:R-:W-:-:S12]  /*24440*/  HFMA2 R15, -RZ, RZ, 0, 1.1920928955078125e-07 ;  /* 0x00000002ff0f7431 */ /* 0x000fd800000001ff */
        /* <DEDUP_REMOVED lines=10> */
.L_x_16872:
        /* <DEDUP_REMOVED lines=13> */
.L_x_16874:
[----:B------:R-:W-:Y:S05]  /*245c0*/  BSYNC.RECONVERGENT B2 ;  /* 0x0000000000027941 */ /* 0x000fea0003800200 */
.L_x_16873:
        /* <DEDUP_REMOVED lines=61> */
.L_x_16871:
[----:B------:R-:W-:Y:S05]  /*249a0*/  BSYNC.RECONVERGENT B1 ;  /* 0x0000000000017941 */ /* 0x000fea0003800200 */
.L_x_16870:
        /* <DEDUP_REMOVED lines=12> */
[----:B------:R-:W-:Y:S02]  /*24a70*/  HFMA2 R16, -RZ, RZ, 0, 1.1920928955078125e-07 ;  /* 0x00000002ff107431 */ /* 0x000fe400000001ff */
[----:B------:R-:W-:Y:S02]  /*24a80*/  IMAD.MOV.U32 R7, RZ, RZ, R10 ;  /* 0x000000ffff077224 */ /* 0x000fe400078e000a */
[----:B------:R-:W-:-:S05]  /*24a90*/  @P1 FADD.FTZ R125, R93, R125 ;  /* 0x0000007d5d7d1221 */ /* 0x000fca0000010000 */
        /* <DEDUP_REMOVED lines=9> */
.L_x_16877:
        /* <DEDUP_REMOVED lines=13> */
.L_x_16879:
[----:B------:R-:W-:Y:S05]  /*24c00*/  BSYNC.RECONVERGENT B2 ;  /* 0x0000000000027941 */ /* 0x000fea0003800200 */
.L_x_16878:
        /* <DEDUP_REMOVED lines=61> */
.L_x_16876:
[----:B------:R-:W-:Y:S05]  /*24fe0*/  BSYNC.RECONVERGENT B1 ;  /* 0x0000000000017941 */ /* 0x000fea0003800200 */
.L_x_16875:
[----:B------:R-:W-:Y:S01]  /*24ff0*/  I2FP.F32.U32 R7, R7 ;  /* 0x0000000700077245 */ /* 0x000fe20000201000 */
[----:B------:R-:W-:Y:S01]  /*25000*/  IMAD.U32 R15, R129, 0x10000, RZ ;  /* 0x00010000810f7824 */ /* 0x000fe200078e00ff */
[----:B------:R-:W-:Y:S01]  /*25010*/  ISETP.NE.AND P2, PT, R16, 0x1, PT ;  /* 0x000000011000780c */ /* 0x000fe20003f45270 */
[----:B------:R-:W-:Y:S01]  /*25020*/  BSSY.RECONVERGENT B1, `(.L_x_16880) ;  /* 0x000005d000017945 */ /* 0x000fe20003800200 */
[----:B------:R-:W-:Y:S01]  /*25030*/  LOP3.LUT R3, R3, 0xfffffffb, RZ, 0xc0, !PT ;  /* 0xfffffffb03037812 */ /* 0x000fe200078ec0ff */
[----:B------:R-:W-:Y:S01]  /*25040*/  FFMA.FTZ R17, R7, R186, 1.1641532182693481445e-10 ;  /* 0x2f00000007117423 */ /* 0x000fe200000100ba */
[----:B------:R-:W-:Y:S01]  /*25050*/  HFMA2 R18, -RZ, RZ, 0, 1.1920928955078125e-07 ;  /* 0x00000002ff127431 */ /* 0x000fe200000001ff */
[----:B------:R-:W-:Y:S01]  /*25060*/  PRMT R7, R129, 0x7632, R7 ;  /* 0x0000763281077816 */ /* 0x000fe20000000007 */
[----:B------:R-:W-:Y:S02]  /*25070*/  FMUL.FTZ R15, R15, R9 ;  /* 0x000000090f0f7220 */ /* 0x000fe40000410000 */
[----:B------:R-:W-:Y:S01]  /*25080*/  FSETP.LE.FTZ.AND P4, PT, R17, R181, PT ;  /* 0x000000b51100720b */ /* 0x000fe20003f93000 */
[----:B------:R-:W-:-:S12]  /*25090*/  IMAD.MOV.U32 R17, RZ, RZ, R10 ;  /* 0x000000ffff117224 */ /* 0x000fd800078e000a */
        /* <DEDUP_REMOVED lines=10> */
.L_x_16882:
        /* <DEDUP_REMOVED lines=13> */
.L_x_16884:
[----:B------:R-:W-:Y:S05]  /*25210*/  BSYNC.RECONVERGENT B2 ;  /* 0x0000000000027941 */ /* 0x000fea0003800200 */
.L_x_16883:
        /* <DEDUP_REMOVED lines=61> */
.L_x_16881:
[----:B------:R-:W-:Y:S05]  /*255f0*/  BSYNC.RECONVERGENT B1 ;  /* 0x0000000000017941 */ /* 0x000fea0003800200 */
.L_x_16880:
        /* <DEDUP_REMOVED lines=24> */
.L_x_16887:
        /* <DEDUP_REMOVED lines=13> */
.L_x_16889:
[----:B------:R-:W-:Y:S05]  /*25850*/  BSYNC.RECONVERGENT B2 ;  /* 0x0000000000027941 */ /* 0x000fea0003800200 */
.L_x_16888:
        /* <DEDUP_REMOVED lines=61> */
.L_x_16886:
[----:B------:R-:W-:Y:S05]  /*25c30*/  BSYNC.RECONVERGENT B1 ;  /* 0x0000000000017941 */ /* 0x000fea0003800200 */
.L_x_16885:
        /* <DEDUP_REMOVED lines=20> */
.L_x_16892:
        /* <DEDUP_REMOVED lines=13> */
.L_x_16894:
[----:B------:R-:W-:Y:S05]  /*25e50*/  BSYNC.RECONVERGENT B2 ;  /* 0x0000000000027941 */ /* 0x000fea0003800200 */
.L_x_16893:
        /* <DEDUP_REMOVED lines=61> */
.L_x_16891:
[----:B------:R-:W-:Y:S05]  /*26230*/  BSYNC.RECONVERGENT B1 ;  /* 0x0000000000017941 */ /* 0x000fea0003800200 */
.L_x_16890:
        /* <DEDUP_REMOVED lines=24> */
.L_x_16897:
        /* <DEDUP_REMOVED lines=13> */
.L_x_16899:
[----:B------:R-:W-:Y:S05]  /*26490*/  BSYNC.RECONVERGENT B2 ;  /* 0x0000000000027941 */ /* 0x000fea0003800200 */
.L_x_16898:
        /* <DEDUP_REMOVED lines=61> */
.L_x_16896:
[----:B------:R-:W-:Y:S05]  /*26870*/  BSYNC.RECONVERGENT B1 ;  /* 0x0000000000017941 */ /* 0x000fea0003800200 */
.L_x_16895:
[----:B------:R-:W-:Y:S01]  /*26880*/  ISETP.NE.AND P3, PT, R18, 0x1, PT ;  /* 0x000000011200780c */ /* 0x000fe20003f65270 */
[----:B------:R-:W-:Y:S01]  /*26890*/  BSSY.RECONVERGENT B1, `(.L_x_16900) ;  /* 0x000005d000017945 */ /* 0x000fe20003800200 */
[----:B------:R-:W-:Y:S01]  /*268a0*/  I2FP.F32.U32 R7, R7 ;  /* 0x0000000700077245 */ /* 0x000fe20000201000 */
[----:B------:R-:W-:Y:S01]  /*268b0*/  HFMA2 R19, -RZ, RZ, 0, 1.1920928955078125e-07 ;  /* 0x00000002ff137431 */ /* 0x000fe200000001ff */
[----:B------:R-:W-:-:S03]  /*268c0*/  PRMT R20, R130, 0x7632, R20 ;  /* 0x0000763282147816 */ /* 0x000fc60000000014 */
[----:B------:R-:W-:Y:S01]  /*268d0*/  FFMA.FTZ R17, R7, R186, 1.1641532182693481445e-10 ;  /* 0x2f00000007117423 */ /* 0x000fe200000100ba */
[----:B------:R-:W-:-:S04]  /*268e0*/  IMAD.U32 R7, R130, 0x10000, RZ ;  /* 0x0001000082077824 */ /* 0x000fc800078e00ff */
[----:B------:R-:W-:Y:S01]  /*268f0*/  FSETP.LE.FTZ.AND P2, PT, R17, R181, PT ;  /* 0x000000b51100720b */ /* 0x000fe20003f53000 */
[----:B------:R-:W-:Y:S01]  /*26900*/  FMUL.FTZ R7, R7, R9 ;  /* 0x0000000907077220 */ /* 0x000fe20000410000 */
[----:B------:R-:W-:Y:S01]  /*26910*/  IMAD.MOV.U32 R17, RZ, RZ, R10 ;  /* 0x000000ffff117224 */ /* 0x000fe200078e000a */
        /* <DEDUP_REMOVED lines=9> */
.L_x_16902:
        /* <DEDUP_REMOVED lines=13> */
.L_x_16904:
[----:B------:R-:W-:Y:S05]  /*26a80*/  BSYNC.RECONVERGENT B2 ;  /* 0x0000000000027941 */ /* 0x000fea0003800200 */
.L_x_16903:
        /* <DEDUP_REMOVED lines=61> */
.L_x_16901:
[----:B------:R-:W-:Y:S05]  /*26e60*/  BSYNC.RECONVERGENT B1 ;  /* 0x0000000000017941 */ /* 0x000fea0003800200 */
.L_x_16900:
        /* <DEDUP_REMOVED lines=11> */
[----:B------:R-:W-:Y:S02]  /*26f20*/  HFMA2 R18, -RZ, RZ, 0, 1.1920928955078125e-07 ;  /* 0x00000002ff127431 */ /* 0x000fe400000001ff */
[----:B------:R-:W-:Y:S02]  /*26f30*/  IMAD.MOV.U32 R7, RZ, RZ, R10 ;  /* 0x000000ffff077224 */ /* 0x000fe400078e000a */
[----:B------:R-:W-:-:S07]  /*26f40*/  @P1 FADD.FTZ R128, R96, R128 ;  /* 0x0000008060801221 */ /* 0x000fce0000010000 */
        /* <DEDUP_REMOVED lines=9> */
.L_x_16907:
        /* <DEDUP_REMOVED lines=13> */
.L_x_16909:
[----:B------:R-:W-:Y:S05]  /*270b0*/  BSYNC.RECONVERGENT B2 ;  /* 0x0000000000027941 */ /* 0x000fea0003800200 */
.L_x_16908:
        /* <DEDUP_REMOVED lines=61> */
.L_x_16906:
[----:B------:R-:W-:Y:S05]  /*27490*/  BSYNC.RECONVERGENT B1 ;  /* 0x0000000000017941 */ /* 0x000fea0003800200 */
.L_x_16905:
[----:B------:R-:W-:Y:S01]  /*274a0*/  ISETP.NE.AND P4, PT, R18, 0x1, PT ;  /* 0x000000011200780c */ /* 0x000fe20003f85270 */
[----:B------:R-:W-:Y:S01]  /*274b0*/  IMAD.U32 R19, R20, 0x10000, RZ ;  /* 0x0001000014137824 */ /* 0x000fe200078e00ff */
[----:B------:R-:W-:Y:S01]  /*274c0*/  I2FP.F32.U32 R7, R7 ;  /* 0x0000000700077245 */ /* 0x000fe20000201000 */
[----:B------:R-:W-:Y:S02]  /*274d0*/  BSSY.RECONVERGENT B1, `(.L_x_16910) ;  /* 0x000005a000017945 */ /* 0x000fe40003800200 */
[----:B------:R-:W-:Y:S01]  /*274e0*/  FMUL.FTZ R20, R19, R9 ;  /* 0x0000000913147220 */ /* 0x000fe20000410000 */
[----:B------:R-:W-:Y:S02]  /*274f0*/  HFMA2 R19, -RZ, RZ, 0, 1.1920928955078125e-07 ;  /* 0x00000002ff137431 */ /* 0x000fe400000001ff */
        /* <DEDUP_REMOVED lines=12> */
.L_x_16912:
        /* <DEDUP_REMOVED lines=13> */
.L_x_16914:
[----:B------:R-:W-:Y:S05]  /*27690*/  BSYNC.RECONVERGENT B2 ;  /* 0x0000000000027941 */ /* 0x000fea0003800200 */
.L_x_16913:
        /* <DEDUP_REMOVED lines=61> */
.L_x_16911:
[----:B------:R-:W-:Y:S05]  /*27a70*/  BSYNC.RECONVERGENT B1 ;  /* 0x0000000000017941 */ /* 0x000fea0003800200 */
.L_x_16910:
[----:B------:R-:W-:Y:S01]  /*27a80*/  I2FP.F32.U32 R7, R7 ;  /* 0x0000000700077245 */ /* 0x000fe20000201000 */
[----:B------:R-:W-:Y:S01]  /*27a90*/  BSSY.RECONVERGENT B1, `(.L_x_16915) ;  /* 0x0000063000017945 */ /* 0x000fe20003800200 */
[----:B------:R-:W-:Y:S01]  /*27aa0*/  PRMT R18, R90, 0x7632, R18 ;  /* 0x000076325a127816 */ /* 0x000fe20000000012 */
[----:B------:R-:W-:Y:S01]  /*27ab0*/  HFMA2 R130, -RZ, RZ, 0, 1.1920928955078125e-07 ;  /* 0x00000002ff827431 */ /* 0x000fe200000001ff */
        /* <DEDUP_REMOVED lines=21> */
.L_x_16917:
        /* <DEDUP_REMOVED lines=13> */
.L_x_16919:
[----:B------:R-:W-:Y:S05]  /*27ce0*/  BSYNC.RECONVERGENT B2 ;  /* 0x0000000000027941 */ /* 0x000fea0003800200 */
.L_x_16918:
        /* <DEDUP_REMOVED lines=61> */
.L_x_16916:
[----:B------:R-:W-:Y:S05]  /*280c0*/  BSYNC.RECONVERGENT B1 ;  /* 0x0000000000017941 */ /* 0x000fea0003800200 */
.L_x_16915:
[----:B------:R-:W-:Y:S01]  /*280d0*/  ISETP.NE.AND P5, PT, R130, 0x1, PT ;  /* 0x000000018200780c */ /* 0x000fe20003fa5270 */
[C---:B------:R-:W-:Y:S01]  /*280e0*/  IMAD.U32 R19, R131.reuse, 0x10000, RZ ;  /* 0x0001000083137824 */ /* 0x040fe200078e00ff */
[----:B------:R-:W-:Y:S01]  /*280f0*/  I2FP.F32.U32 R7, R7 ;  /* 0x0000000700077245 */ /* 0x000fe20000201000 */
[----:B------:R-:W-:Y:S01]  /*28100*/  BSSY.RECONVERGENT B1, `(.L_x_16920) ;  /* 0x000005b000017945 */ /* 0x000fe20003800200 */
[----:B------:R-:W-:Y:S01]  /*28110*/  PRMT R20, R131, 0x7632, R20 ;  /* 0x0000763283147816 */ /* 0x000fe20000000014 */
[----:B------:R-:W-:Y:S02]  /*28120*/  HFMA2 R131, -RZ, RZ, 0, 1.1920928955078125e-07 ;  /* 0x00000002ff837431 */ /* 0x000fe400000001ff */
[----:B------:R-:W-:Y:S01]  /*28130*/  FMUL.FTZ R19, R19, R9 ;  /* 0x0000000913137220 */ /* 0x000fe20000410000 */
        /* <DEDUP_REMOVED lines=12> */
.L_x_16922:
        /* <DEDUP_REMOVED lines=13> */
.L_x_16924:
[----:B------:R-:W-:Y:S05]  /*282d0*/  BSYNC.RECONVERGENT B2 ;  /* 0x0000000000027941 */ /* 0x000fea0003800200 */
.L_x_16923:
        /* <DEDUP_REMOVED lines=61> */
.L_x_16921:
[----:B------:R-:W-:Y:S05]  /*286b0*/  BSYNC.RECONVERGENT B1 ;  /* 0x0000000000017941 */ /* 0x000fea0003800200 */
.L_x_16920:
[----:B------:R-:W-:Y:S01]  /*286c0*/  I2FP.F32.U32 R7, R7 ;  /* 0x0000000700077245 */ /* 0x000fe20000201000 */
[----:B------:R-:W-:Y:S01]  /*286d0*/  IMAD.U32 R130, R91, 0x10000, RZ ;  /* 0x000100005b827824 */ /* 0x000fe200078e00ff */
[----:B------:R-:W-:Y:S01]  /*286e0*/  FSEL R19, R19, RZ, P4 ;  /* 0x000000ff13137208 */ /* 0x000fe20002000000 */
        /* <DEDUP_REMOVED lines=21> */
.L_x_16927:
        /* <DEDUP_REMOVED lines=13> */
.L_x_16929:
[----:B------:R-:W-:Y:S05]  /*28910*/  BSYNC.RECONVERGENT B2 ;  /* 0x0000000000027941 */ /* 0x000fea0003800200 */
.L_x_16928:
        /* <DEDUP_REMOVED lines=61> */
.L_x_16926:
[----:B------:R-:W-:Y:S05]  /*28cf0*/  BSYNC.RECONVERGENT B1 ;  /* 0x0000000000017941 */ /* 0x000fea0003800200 */
.L_x_16925:
[----:B------:R-:W-:Y:S01]  /*28d00*/  ISETP.NE.AND P6, PT, R182, 0x1, PT ;  /* 0x00000001b600780c */ /* 0x000fe20003fc5270 */
[----:B------:R-:W-:Y:S01]  /*28d10*/  IMAD.U32 R20, R20, 0x10000, RZ ;  /* 0x0001000014147824 */ /* 0x000fe200078e00ff */
[----:B------:R-:W-:Y:S01]  /*28d20*/  I2FP.F32.U32 R7, R7 ;  /* 0x0000000700077245 */ /* 0x000fe20000201000 */
[----:B------:R-:W-:Y:S01]  /*28d30*/  BSSY.RECONVERGENT B1, `(.L_x_16930) ;  /* 0x000005d000017945 */ /* 0x000fe20003800200 */
[----:B------:R-:W-:Y:S02]  /*28d40*/  IMAD.MOV.U32 R131, RZ, RZ, R10 ;  /* 0x000000ffff837224 */ /* 0x000fe400078e000a */
[----:B------:R-:W-:Y:S01]  /*28d50*/  FMUL.FTZ R20, R20, R9 ;  /* 0x0000000914147220 */ /* 0x000fe20000410000 */
        /* <DEDUP_REMOVED lines=12> */
.L_x_16932:
        /* <DEDUP_REMOVED lines=16> */
.L_x_16934:
[----:B------:R-:W-:Y:S05]  /*28f20*/  BSYNC.RECONVERGENT B2 ;  /* 0x0000000000027941 */ /* 0x000fea0003800200 */
.L_x_16933:
        /* <DEDUP_REMOVED lines=61> */
.L_x_16931:
[----:B------:R-:W-:Y:S05]  /*29300*/  BSYNC.RECONVERGENT B1 ;  /* 0x0000000000017941 */ /* 0x000fea0003800200 */
.L_x_16930:
        /* <DEDUP_REMOVED lines=13> */
.L_x_16854:
[----:B------:R-:W-:Y:S01]  /*293e0*/  ISETP.NE.AND P2, PT, R7, 0x1, PT ;  /* 0x000000010700780c */ /* 0x000fe20003f45270 */
[----:B------:R-:W-:Y:S01]  /*293f0*/  BSSY.RECONVERGENT B1, `(.L_x_16936) ;  /* 0x000005a000017945 */ /* 0x000fe20003800200 */
[----:B--2---:R-:W-:Y:S02]  /*29400*/  HFMA2 R124, -RZ, RZ, 0, 1.1920928955078125e-07 ;  /* 0x00000002ff7c7431 */ /* 0x004fe400000001ff */
        /* <DEDUP_REMOVED lines=13> */
.L_x_16938:
        /* <DEDUP_REMOVED lines=13> */
.L_x_16940:
[----:B------:R-:W-:Y:S05]  /*295b0*/  BSYNC.RECONVERGENT B2 ;  /* 0x0000000000027941 */ /* 0x000fea0003800200 */
.L_x_16939:
        /* <DEDUP_REMOVED lines=61> */
.L_x_16937:
[----:B------:R-:W-:Y:S05]  /*29990*/  BSYNC.RECONVERGENT B1 ;  /* 0x0000000000017941 */ /* 0x000fea0003800200 */
.L_x_16936:
[----:B------:R-:W0:Y:S01]  /*299a0*/  LDC R187, c[0x0][0x404] ;  /* 0x00010100ffbb7b82 */ /* 0x000e220000000800 */
[----:B------:R-:W-:Y:S01]  /*299b0*/  I2FP.F32.U32 R7, R125 ;  /* 0x0000007d00077245 */ /* 0x000fe20000201000 */
[----:B------:R-:W-:Y:S01]  /*299c0*/  IMAD.MOV.U32 R186, RZ, RZ, 0x2f800000 ;  /* 0x2f800000ffba7424 */ /* 0x000fe200078e00ff */
[----:B------:R-:W-:Y:S01]  /*299d0*/  LOP3.LUT R3, R3, 0xffffffef, RZ, 0xc0, !PT ;  /* 0xffffffef03037812 */ /* 0x000fe200078ec0ff */
[----:B------:R-:W-:Y:S01]  /*299e0*/  BSSY.RECONVERGENT B1, `(.L_x_16941) ;  /* 0x000005d000017945 */ /* 0x000fe20003800200 */
[----:B-----5:R-:W-:Y:S01]  /*299f0*/  SHF.L.U32 R9, R128, 0x10, RZ ;  /* 0x0000001080097819 */ /* 0x020fe200000006ff */
[----:B------:R-:W-:Y:S01]  /*29a00*/  FFMA.FTZ R7, R7, R186, 1.1641532182693481445e-10 ;  /* 0x2f00000007077423 */ /* 0x000fe200000100ba */
[----:B------:R-:W-:Y:S02]  /*29a10*/  IMAD.MOV.U32 R125, RZ, RZ, 0x2 ;  /* 0x00000002ff7d7424 */ /* 0x000fe400078e00ff */
[----:B------:R-:W-:Y:S02]  /*29a20*/  IMAD.MOV.U32 R126, RZ, RZ, R10 ;  /* 0x000000ffff7e7224 */ /* 0x000fe400078e000a */
[----:B0-----:R-:W-:-:S02]  /*29a30*/  FSETP.LE.FTZ.AND P2, PT, R7, R187, PT ;  /* 0x000000bb0700720b */ /* 0x001fc40003f53000 */
[----:B------:R-:W-:-:S11]  /*29a40*/  PRMT R7, R128, 0x7632, R7 ;  /* 0x0000763280077816 */ /* 0x000fd60000000007 */
        /* <DEDUP_REMOVED lines=11> */
.L_x_16943:
        /* <DEDUP_REMOVED lines=13> */
.L_x_16945:
[----:B------:R-:W-:Y:S05]  /*29bd0*/  BSYNC.RECONVERGENT B2 ;  /* 0x0000000000027941 */ /* 0x000fea0003800200 */
.L_x_16944:
        /* <DEDUP_REMOVED lines=61> */
.L_x_16942:
[----:B------:R-:W-:Y:S05]  /*29fb0*/  BSYNC.RECONVERGENT B1 ;  /* 0x0000000000017941 */ /* 0x000fea0003800200 */
.L_x_16941:
[----:B------:R-:W-:Y:S01]  /*29fc0*/  I2FP.F32.U32 R126, R126 ;  /* 0x0000007e007e7245 */ /* 0x000fe20000201000 */
[----:B------:R-:W-:Y:S01]  /*29fd0*/  BSSY.RECONVERGENT B1, `(.L_x_16946) ;  /* 0x000005d000017945 */ /* 0x000fe20003800200 */
[----:B------:R-:W-:Y:S02]  /*29fe0*/  LOP3.LUT R3, R3, 0xfffffff7, RZ, 0xc0, !PT ;  /* 0xfffffff703037812 */ /* 0x000fe400078ec0ff */
[----:B------:R-:W-:Y:S01]  /*29ff0*/  SHF.L.U32 R124, R7, 0x10, RZ ;  /* 0x00000010077c7819 */ /* 0x000fe200000006ff */
[----:B------:R-:W-:Y:S01]  /*2a000*/  FFMA.FTZ R126, R126, R186, 1.1641532182693481445e-10 ;  /* 0x2f0000007e7e7423 */ /* 0x000fe200000100ba */
[----:B------:R-:W-:-:S04]  /*2a010*/  IMAD.MOV.U32 R7, RZ, RZ, R10 ;  /* 0x000000ffff077224 */ /* 0x000fc800078e000a */
[----:B------:R-:W-:Y:S01]  /*2a020*/  FSETP.LE.FTZ.AND P2, PT, R126, R187, PT ;  /* 0x000000bb7e00720b */ /* 0x000fe20003f53000 */
[----:B------:R-:W-:-:S12]  /*2a030*/  IMAD.MOV.U32 R126, RZ, RZ, 0x2 ;  /* 0x00000002ff7e7424 */ /* 0x000fd800078e00ff */
        /* <DEDUP_REMOVED lines=11> */
.L_x_16948:
        /* <DEDUP_REMOVED lines=13> */
.L_x_16950:
[----:B------:R-:W-:Y:S05]  /*2a1c0*/  BSYNC.RECONVERGENT B2 ;  /* 0x0000000000027941 */ /* 0x000fea0003800200 */
.L_x_16949:
        /* <DEDUP_REMOVED lines=61> */
.L_x_16947:
[----:B------:R-:W-:Y:S05]  /*2a5a0*/  BSYNC.RECONVERGENT B1 ;  /* 0x0000000000017941 */ /* 0x000fea0003800200 */
.L_x_16946:
[----:B------:R-:W-:Y:S01]  /*2a5b0*/  I2FP.F32.U32 R7, R7 ;  /* 0x0000000700077245 */ /* 0x000fe20000201000 */
[----:B------:R-:W-:Y:S01]  /*2a5c0*/  BSSY.RECONVERGENT B1, `(.L_x_16951) ;  /* 0x000005e000017945 */ /* 0x000fe20003800200 */
[----:B------:R-:W-:Y:S01]  /*2a5d0*/  LOP3.LUT R3, R3, 0xfffffffb, RZ, 0xc0, !PT ;  /* 0xfffffffb03037812 */ /* 0x000fe200078ec0ff */
[----:B------:R-:W-:Y:S01]  /*2a5e0*/  IMAD.MOV.U32 R127, RZ, RZ, 0x2 ;  /* 0x00000002ff7f7424 */ /* 0x000fe200078e00ff */
[----:B------:R-:W-:Y:S01]  /*2a5f0*/  SHF.L.U32 R125, R129, 0x10, RZ ;  /* 0x00000010817d7819 */ /* 0x000fe200000006ff */
        /* <DEDUP_REMOVED lines=15> */
.L_x_16953:
        /* <DEDUP_REMOVED lines=13> */
.L_x_16955:
[----:B------:R-:W-:Y:S05]  /*2a7c0*/  BSYNC.RECONVERGENT B2 ;  /* 0x0000000000027941 */ /* 0x000fea0003800200 */
.L_x_16954:
        /* <DEDUP_REMOVED lines=61> */
.L_x_16952:
[----:B------:R-:W-:Y:S05]  /*2aba0*/  BSYNC.RECONVERGENT B1 ;  /* 0x0000000000017941 */ /* 0x000fea0003800200 */
.L_x_16951:
[----:B------:R-:W-:Y:S01]  /*2abb0*/  I2FP.F32.U32 R7, R7 ;  /* 0x0000000700077245 */ /* 0x000fe20000201000 */
[----:B------:R-:W-:Y:S01]  /*2abc0*/  BSSY.RECONVERGENT B1, `(.L_x_16956) ;  /* 0x000005d000017945 */ /* 0x000fe20003800200 */
[----:B------:R-:W-:Y:S01]  /*2abd0*/  LOP3.LUT R3, R3, 0xfffffffd, RZ, 0xc0, !PT ;  /* 0xfffffffd03037812 */ /* 0x000fe200078ec0ff */
[----:B------:R-:W-:Y:S01]  /*2abe0*/  IMAD.MOV.U32 R128, RZ, RZ, 0x2 ;  /* 0x00000002ff807424 */ /* 0x000fe200078e00ff */
[----:B------:R-:W-:Y:S01]  /*2abf0*/  SHF.L.U32 R126, R181, 0x10, RZ ;  /* 0x00000010b57e7819 */ /* 0x000fe200000006ff */
        /* <DEDUP_REMOVED lines=14> */
.L_x_16958:
        /* <DEDUP_REMOVED lines=13> */
.L_x_16960:
[----:B------:R-:W-:Y:S05]  /*2adb0*/  BSYNC.RECONVERGENT B2 ;  /* 0x0000000000027941 */ /* 0x000fea0003800200 */
.L_x_16959:
        /* <DEDUP_REMOVED lines=61> */
.L_x_16957:
[----:B------:R-:W-:Y:S05]  /*2b190*/  BSYNC.RECONVERGENT B1 ;  /* 0x0000000000017941 */ /* 0x000fea0003800200 */
.L_x_16956:
[----:B------:R-:W-:Y:S01]  /*2b1a0*/  ISETP.NE.AND P3, PT, R128, 0x1, PT ;  /* 0x000000018000780c */ /* 0x000fe20003f65270 */
[----:B------:R-:W-:Y:S01]  /*2b1b0*/  BSSY.RECONVERGENT B1, `(.L_x_16961) ;  /* 0x000005c000017945 */ /* 0x000fe20003800200 */
[----:B------:R-:W-:Y:S01]  /*2b1c0*/  I2FP.F32.U32 R7, R7 ;  /* 0x0000000700077245 */ /* 0x000fe20000201000 */
[----:B------:R-:W-:Y:S01]  /*2b1d0*/  IMAD.MOV.U32 R129, RZ, RZ, 0x2 ;  /* 0x00000002ff817424 */ /* 0x000fe200078e00ff */
[C---:B------:R-:W-:Y:S02]  /*2b1e0*/  SHF.L.U32 R127, R130.reuse, 0x10, RZ ;  /* 0x00000010827f7819 */ /* 0x040fe400000006ff */
        /* <DEDUP_REMOVED lines=13> */
.L_x_16963:
        /* <DEDUP_REMOVED lines=13> */
.L_x_16965:
[----:B------:R-:W-:Y:S05]  /*2b390*/  BSYNC.RECONVERGENT B2 ;  /* 0x0000000000027941 */ /* 0x000fea0003800200 */
.L_x_16964:
        /* <DEDUP_REMOVED lines=61> */
.L_x_16962:
[----:B------:R-:W-:Y:S05]  /*2b770*/  BSYNC.RECONVERGENT B1 ;  /* 0x0000000000017941 */ /* 0x000fea0003800200 */
.L_x_16961:
[----:B------:R-:W-:Y:S01]  /*2b780*/  ISETP.NE.AND P4, PT, R129, 0x1, PT ;  /* 0x000000018100780c */ /* 0x000fe20003f85270 */
[----:B------:R-:W-:Y:S01]  /*2b790*/  BSSY.RECONVERGENT B1, `(.L_x_16966) ;  /* 0x000005b000017945 */ /* 0x000fe20003800200 */
[----:B------:R-:W-:Y:S01]  /*2b7a0*/  I2FP.F32.U32 R7, R7 ;  /* 0x0000000700077245 */ /* 0x000fe20000201000 */
[----:B------:R-:W-:Y:S01]  /*2b7b0*/  IMAD.MOV.U32 R181, RZ, RZ, 0x2 ;  /* 0x00000002ffb57424 */ /* 0x000fe200078e00ff */
[----:B------:R-:W-:-:S03]  /*2b7c0*/  SHF.L.U32 R128, R130, 0x10, RZ ;  /* 0x0000001082807819 */ /* 0x000fc600000006ff */
        /* <DEDUP_REMOVED lines=12> */
.L_x_16968:
        /* <DEDUP_REMOVED lines=13> */
.L_x_16970:
[----:B------:R-:W-:Y:S05]  /*2b960*/  BSYNC.RECONVERGENT B2 ;  /* 0x0000000000027941 */ /* 0x000fea0003800200 */
.L_x_16969:
        /* <DEDUP_REMOVED lines=61> */
.L_x_16967:
[----:B------:R-:W-:Y:S05]  /*2bd40*/  BSYNC.RECONVERGENT B1 ;  /* 0x0000000000017941 */ /* 0x000fea0003800200 */
.L_x_16966:
[----:B------:R-:W-:Y:S01]  /*2bd50*/  ISETP.NE.AND P5, PT, R181, 0x1, PT ;  /* 0x00000001b500780c */ /* 0x000fe20003fa5270 */
[----:B------:R-:W-:Y:S01]  /*2bd60*/  BSSY.RECONVERGENT B1, `(.L_x_16971) ;  /* 0x000005c000017945 */ /* 0x000fe20003800200 */
[----:B------:R-:W-:Y:S01]  /*2bd70*/  I2FP.F32.U32 R7, R7 ;  /* 0x0000000700077245 */ /* 0x000fe20000201000 */
[----:B------:R-:W-:Y:S01]  /*2bd80*/  IMAD.MOV.U32 R130, RZ, RZ, R10 ;  /* 0x000000ffff827224 */ /* 0x000fe200078e000a */
[C---:B------:R-:W-:Y:S02]  /*2bd90*/  SHF.L.U32 R129, R131.reuse, 0x10, RZ ;  /* 0x0000001083817819 */ /* 0x040fe400000006ff */
[----:B------:R-:W-:Y:S01]  /*2bda0*/  PRMT R131, R131, 0x7632, R131 ;  /* 0x0000763283837816 */ /* 0x000fe20000000083 */
[----:B------:R-:W-:-:S05]  /*2bdb0*/  FFMA.FTZ R7, R7, R186, 1.1641532182693481445e-10 ;  /* 0x2f00000007077423 */ /* 0x000fca00000100ba */
        /* <DEDUP_REMOVED lines=11> */
.L_x_16973:
        /* <DEDUP_REMOVED lines=13> */
.L_x_16975:
[----:B------:R-:W-:Y:S05]  /*2bf40*/  BSYNC.RECONVERGENT B2 ;  /* 0x0000000000027941 */ /* 0x000fea0003800200 */
.L_x_16974:
        /* <DEDUP_REMOVED lines=61> */
.L_x_16972:
[----:B------:R-:W-:Y:S05]  /*2c320*/  BSYNC.RECONVERGENT B1 ;  /* 0x0000000000017941 */ /* 0x000fea0003800200 */
.L_x_16971:
        /* <DEDUP_REMOVED lines=8> */
[C---:B------:R-:W-:Y:S02]  /*2c3b0*/  LOP3.LUT P1, RZ, R3.reuse, 0x10, RZ, 0xc0, !PT ;  /* 0x0000001003ff7812 */ /* 0x040fe4000782c0ff */
[----:B------:R-:W-:-:S02]  /*2c3c0*/  LOP3.LUT R3, R3, 0xffff7fff, RZ, 0xc0, !PT ;  /* 0xffff7fff03037812 */ /* 0x000fc400078ec0ff */
[----:B------:R-:W-:Y:S01]  /*2c3d0*/  SHF.L.U32 R130, R131, 0x10, RZ ;  /* 0x0000001083827819 */ /* 0x000fe200000006ff */
[----:B------:R-:W-:Y:S01]  /*2c3e0*/  FMUL.FTZ R131, R126, UR10 ;  /* 0x0000000a7e837c20 */ /* 0x000fe20008410000 */
[----:B------:R-:W-:Y:S01]  /*2c3f0*/  FMUL.FTZ R126, R125, UR10 ;  /* 0x0000000a7d7e7c20 */ /* 0x000fe20008410000 */
[----:B------:R-:W-:Y:S01]  /*2c400*/  FMUL.FTZ R125, R9, UR10 ;  /* 0x0000000a097d7c20 */ /* 0x000fe20008410000 */
[----:B------:R-:W-:Y:S01]  /*2c410*/  @P0 LOP3.LUT R3, R3, 0x8000, RZ, 0xfc, !PT ;  /* 0x0000800003030812 */ /* 0x000fe200078efcff */
[----:B------:R-:W-:Y:S01]  /*2c420*/  FMUL.FTZ R9, R130, UR10 ;  /* 0x0000000a82097c20 */ /* 0x000fe20008410000 */
[----:B------:R-:W-:Y:S02]  /*2c430*/  FSEL R130, R129, RZ, P4 ;  /* 0x000000ff81827208 */ /* 0x000fe40002000000 */
[----:B------:R-:W-:Y:S02]  /*2c440*/  LOP3.LUT P5, RZ, R3, 0x2, RZ, 0xc0, !PT ;  /* 0x0000000203ff7812 */ /* 0x000fe400078ac0ff */
[----:B------:R-:W-:-:S02]  /*2c450*/  FSEL R124, R125, RZ, P1 ;  /* 0x000000ff7d7c7208 */ /* 0x000fc40000800000 */
[----:B------:R-:W-:Y:S02]  /*2c460*/  LOP3.LUT P1, RZ, R3, 0x10000, RZ, 0xc0, !PT ;  /* 0x0001000003ff7812 */ /* 0x000fe4000782c0ff */
[----:B------:R-:W-:Y:S02]  /*2c470*/  FSEL R129, R128, RZ, P3 ;  /* 0x000000ff80817208 */ /* 0x000fe40001800000 */
[----:B------:R-:W-:Y:S02]  /*2c480*/  FSEL R128, R127, RZ, P2 ;  /* 0x000000ff7f807208 */ /* 0x000fe40001000000 */
[----:B------:R-:W-:Y:S02]  /*2c490*/  FSEL R127, R131, RZ, P5 ;  /* 0x000000ff837f7208 */ /* 0x000fe40002800000 */
[C---:B------:R-:W-:Y:S02]  /*2c4a0*/  LOP3.LUT P0, RZ, R3.reuse, 0x8, RZ, 0xc0, !PT ;  /* 0x0000000803ff7812 */ /* 0x040fe4000780c0ff */
[----:B------:R-:W-:-:S02]  /*2c4b0*/  LOP3.LUT P6, RZ, R3, 0x4, RZ, 0xc0, !PT ;  /* 0x0000000403ff7812 */ /* 0x000fc400078cc0ff */
        /* <DEDUP_REMOVED lines=14> */
.L_x_16935:
        /* <DEDUP_REMOVED lines=44> */
.L_x_16976:
[----:B------:R-:W-:Y:S01]  /*2c860*/  IMAD.MOV.U32 R9, RZ, RZ, R180 ;  /* 0x000000ffff097224 */ /* 0x000fe200078e00b4 */
[----:B------:R-:W-:-:S07]  /*2c870*/  IADD3 R21, PT, PT, R21, 0x20, RZ ;  /* 0x0000002015157810 */ /* 0x000fce0007ffe0ff */
.L_x_16853:
[----:B------:R-:W-:Y:S05]  /*2c880*/  BSYNC.RECONVERGENT B0 ;  /* 0x0000000000007941 */ /* 0x000fea0003800200 */
.L_x_16852:
        /* <DEDUP_REMOVED lines=36> */
.L_x_16982:
        /* <DEDUP_REMOVED lines=13> */
.L_x_16984:
[----:B------:R-:W-:Y:S05]  /*2cba0*/  BSYNC.RECONVERGENT B2 ;  /* 0x0000000000027941 */ /* 0x000fea0003800200 */
.L_x_16983:
        /* <DEDUP_REMOVED lines=61> */
.L_x_16981:
[----:B------:R-:W-:Y:S05]  /*2cf80*/  BSYNC.RECONVERGENT B1 ;  /* 0x0000000000017941 */ /* 0x000fea0003800200 */
.L_x_16980:
        /* <DEDUP_REMOVED lines=10> */
[----:B------:R-:W-:-:S04]  /*2d030*/  PRMT R7, R136, 0x7632, R7 ;  /* 0x0000763288077816 */ /* 0x000fc80000000007 */
[----:B0-----:R-:W-:Y:S02]  /*2d040*/  FSETP.LE.FTZ.AND P4, PT, R15, R181, PT ;  /* 0x000000b50f00720b */ /* 0x001fe40003f93000 */
[----:B------:R-:W-:Y:S01]  /*2d050*/  MOV R15, R10 ;  /* 0x0000000a000f7202 */ /* 0x000fe20000000f00 */
        /* <DEDUP_REMOVED lines=11> */
.L_x_16987:
        /* <DEDUP_REMOVED lines=13> */
.L_x_16989:
[----:B------:R-:W-:Y:S05]  /*2d1e0*/  BSYNC.RECONVERGENT B2 ;  /* 0x0000000000027941 */ /* 0x000fea0003800200 */
.L_x_16988:
        /* <DEDUP_REMOVED lines=61> */
.L_x_16986:
[----:B------:R-:W-:Y:S05]  /*2d5c0*/  BSYNC.RECONVERGENT B1 ;  /* 0x0000000000017941 */ /* 0x000fea0003800200 */
.L_x_16985:
        /* <DEDUP_REMOVED lines=24> */
.L_x_16992:
        /* <DEDUP_REMOVED lines=13> */
.L_x_16994:
[----:B------:R-:W-:Y:S05]  /*2d820*/  BSYNC.RECONVERGENT B2 ;  /* 0x0000000000027941 */ /* 0x000fea0003800200 */
.L_x_16993:
        /* <DEDUP_REMOVED lines=61> */
.L_x_16991:
[----:B------:R-:W-:Y:S05]  /*2dc00*/  BSYNC.RECONVERGENT B1 ;  /* 0x0000000000017941 */ /* 0x000fea0003800200 */
.L_x_16990:
        /* <DEDUP_REMOVED lines=20> */
.L_x_16997:
        /* <DEDUP_REMOVED lines=13> */
.L_x_16999:
[----:B------:R-:W-:Y:S05]  /*2de20*/  BSYNC.RECONVERGENT B2 ;  /* 0x0000000000027941 */ /* 0x000fea0003800200 */
.L_x_16998:
        /* <DEDUP_REMOVED lines=61> */
.L_x_16996:
[----:B------:R-:W-:Y:S05]  /*2e200*/  BSYNC.RECONVERGENT B1 ;  /* 0x0000000000017941 */ /* 0x000fea0003800200 */
.L_x_16995:
        /* <DEDUP_REMOVED lines=24> */
.L_x_17002:
        /* <DEDUP_REMOVED lines=13> */
.L_x_17004:
[----:B------:R-:W-:Y:S05]  /*2e460*/  BSYNC.RECONVERGENT B2 ;  /* 0x0000000000027941 */ /* 0x000fea0003800200 */
.L_x_17003:
        /* <DEDUP_REMOVED lines=61> */
.L_x_17001:
[----:B------:R-:W-:Y:S05]  /*2e840*/  BSYNC.RECONVERGENT B1 ;  /* 0x0000000000017941 */ /* 0x000fea0003800200 */
.L_x_17000:
[----:B------:R-:W-:Y:S01]  /*2e850*/  I2FP.F32.U32 R7, R7 ;  /* 0x0000000700077245 */ /* 0x000fe20000201000 */
[----:B------:R-:W-:Y:S01]  /*2e860*/  IMAD.U32 R15, R137, 0x10000, RZ ;  /* 0x00010000890f7824 */ /* 0x000fe200078e00ff */
[----:B------:R-:W-:Y:S01]  /*2e870*/  ISETP.NE.AND P2, PT, R16, 0x1, PT ;  /* 0x000000011000780c */ /* 0x000fe20003f45270 */
[----:B------:R-:W-:Y:S01]  /*2e880*/  BSSY.RECONVERGENT B1, `(.L_x_17005) ;  /* 0x000005d000017945 */ /* 0x000fe20003800200 */
[----:B------:R-:W-:Y:S01]  /*2e890*/  LOP3.LUT R3, R3, 0xfffffffb, RZ, 0xc0, !PT ;  /* 0xfffffffb03037812 */ /* 0x000fe200078ec0ff */
[----:B------:R-:W-:Y:S01]  /*2e8a0*/  FFMA.FTZ R17, R7, R186, 1.1641532182693481445e-10 ;  /* 0x2f00000007117423 */ /* 0x000fe200000100ba */
[----:B------:R-:W-:Y:S01]  /*2e8b0*/  PRMT R7, R137, 0x7632, R7 ;  /* 0x0000763289077816 */ /* 0x000fe20000000007 */
[----:B------:R-:W-:Y:S01]  /*2e8c0*/  FMUL.FTZ R15, R15, R9 ;  /* 0x000000090f0f7220 */ /* 0x000fe20000410000 */
[----:B------:R-:W-:Y:S02]  /*2e8d0*/  IMAD.MOV.U32 R18, RZ, RZ, 0x2 ;  /* 0x00000002ff127424 */ /* 0x000fe400078e00ff */
[----:B------:R-:W-:-:S02]  /*2e8e0*/  FSETP.LE.FTZ.AND P4, PT, R17, R181, PT ;  /* 0x000000b51100720b */ /* 0x000fc40003f93000 */
        /* <DEDUP_REMOVED lines=11> */
.L_x_17007:
        /* <DEDUP_REMOVED lines=13> */
.L_x_17009:
[----:B------:R-:W-:Y:S05]  /*2ea70*/  BSYNC.RECONVERGENT B2 ;  /* 0x0000000000027941 */ /* 0x000fea0003800200 */
.L_x_17008:
        /* <DEDUP_REMOVED lines=61> */
.L_x_17006:
[----:B------:R-:W-:Y:S05]  /*2ee50*/  BSYNC.RECONVERGENT B1 ;  /* 0x0000000000017941 */ /* 0x000fea0003800200 */
.L_x_17005:
        /* <DEDUP_REMOVED lines=24> */
.L_x_17012:
        /* <DEDUP_REMOVED lines=13> */
.L_x_17014:
[----:B------:R-:W-:Y:S05]  /*2f0b0*/  BSYNC.RECONVERGENT B2 ;  /* 0x0000000000027941 */ /* 0x000fea0003800200 */
.L_x_17013:
        /* <DEDUP_REMOVED lines=61> */
.L_x_17011:
[----:B------:R-:W-:Y:S05]  /*2f490*/  BSYNC.RECONVERGENT B1 ;  /* 0x0000000000017941 */ /* 0x000fea0003800200 */
.L_x_17010:
        /* <DEDUP_REMOVED lines=20> */
.L_x_17017:
        /* <DEDUP_REMOVED lines=13> */
.L_x_17019:
[----:B------:R-:W-:Y:S05]  /*2f6b0*/  BSYNC.RECONVERGENT B2 ;  /* 0x0000000000027941 */ /* 0x000fea0003800200 */
.L_x_17018:
        /* <DEDUP_REMOVED lines=61> */
.L_x_17016:
[----:B------:R-:W-:Y:S05]  /*2fa90*/  BSYNC.RECONVERGENT B1 ;  /* 0x0000000000017941 */ /* 0x000fea0003800200 */
.L_x_17015:
        /* <DEDUP_REMOVED lines=24> */
.L_x_17022:
        /* <DEDUP_REMOVED lines=13> */
.L_x_17024:
[----:B------:R-:W-:Y:S05]  /*2fcf0*/  BSYNC.RECONVERGENT B2 ;  /* 0x0000000000027941 */ /* 0x000fea0003800200 */
.L_x_17023:
        /* <DEDUP_REMOVED lines=61> */
.L_x_17021:
[----:B------:R-:W-:Y:S05]  /*300d0*/  BSYNC.RECONVERGENT B1 ;  /* 0x0000000000017941 */ /* 0x000fea0003800200 */
.L_x_17020:
        /* <DEDUP_REMOVED lines=19> */
.L_x_17027:
        /* <DEDUP_REMOVED lines=13> */
.L_x_17029:
[----:B------:R-:W-:Y:S05]  /*302e0*/  BSYNC.RECONVERGENT B2 ;  /* 0x0000000000027941 */ /* 0x000fea0003800200 */
.L_x_17028:
        /* <DEDUP_REMOVED lines=61> */
.L_x_17026:
[----:B------:R-:W-:Y:S05]  /*306c0*/  BSYNC.RECONVERGENT B1 ;  /* 0x0000000000017941 */ /* 0x000fea0003800200 */
.L_x_17025:
        /* <DEDUP_REMOVED lines=23> */
.L_x_17032:
        /* <DEDUP_REMOVED lines=13> */
.L_x_17034:
[----:B------:R-:W-:Y:S05]  /*30910*/  BSYNC.RECONVERGENT B2 ;  /* 0x0000000000027941 */ /* 0x000fea0003800200 */
.L_x_17033:
        /* <DEDUP_REMOVED lines=61> */
.L_x_17031:
[----:B------:R-:W-:Y:S05]  /*30cf0*/  BSYNC.RECONVERGENT B1 ;  /* 0x0000000000017941 */ /* 0x000fea0003800200 */
.L_x_17030:
        /* <DEDUP_REMOVED lines=18> */
.L_x_17037:
        /* <DEDUP_REMOVED lines=13> */
.L_x_17039:
[----:B------:R-:W-:Y:S05]  /*30ef0*/  BSYNC.RECONVERGENT B2 ;  /* 0x0000000000027941 */ /* 0x000fea0003800200 */
.L_x_17038:
        /* <DEDUP_REMOVED lines=61> */
.L_x_17036:
[----:B------:R-:W-:Y:S05]  /*312d0*/  BSYNC.RECONVERGENT B1 ;  /* 0x0000000000017941 */ /* 0x000fea0003800200 */
.L_x_17035:
        /* <DEDUP_REMOVED lines=25> */
.L_x_17042:
        /* <DEDUP_REMOVED lines=13> */
.L_x_17044:
[----:B------:R-:W-:Y:S05]  /*31540*/  BSYNC.RECONVERGENT B2 ;  /* 0x0000000000027941 */ /* 0x000fea0003800200 */
.L_x_17043:
        /* <DEDUP_REMOVED lines=61> */
.L_x_17041:
[----:B------:R-:W-:Y:S05]  /*31920*/  BSYNC.RECONVERGENT B1 ;  /* 0x0000000000017941 */ /* 0x000fea0003800200 */
.L_x_17040:
        /* <DEDUP_REMOVED lines=19> */
.L_x_17047:
        /* <DEDUP_REMOVED lines=13> */
.L_x_17049:
[----:B------:R-:W-:Y:S05]  /*31b30*/  BSYNC.RECONVERGENT B2 ;  /* 0x0000000000027941 */ /* 0x000fea0003800200 */
.L_x_17048:
        /* <DEDUP_REMOVED lines=61> */
.L_x_17046:
[----:B------:R-:W-:Y:S05]  /*31f10*/  BSYNC.RECONVERGENT B1 ;  /* 0x0000000000017941 */ /* 0x000fea0003800200 */
.L_x_17045:
        /* <DEDUP_REMOVED lines=24> */
.L_x_17052:
        /* <DEDUP_REMOVED lines=13> */
.L_x_17054:
[----:B------:R-:W-:Y:S05]  /*32170*/  BSYNC.RECONVERGENT B2 ;  /* 0x0000000000027941 */ /* 0x000fea0003800200 */
.L_x_17053:
        /* <DEDUP_REMOVED lines=61> */
.L_x_17051:
[----:B------:R-:W-:Y:S05]  /*32550*/  BSYNC.RECONVERGENT B1 ;  /* 0x0000000000017941 */ /* 0x000fea0003800200 */
.L_x_17050:
        /* <DEDUP_REMOVED lines=18> */
.L_x_17057:
        /* <DEDUP_REMOVED lines=16> */
.L_x_17059:
[----:B------:R-:W-:Y:S05]  /*32780*/  BSYNC.RECONVERGENT B2 ;  /* 0x0000000000027941 */ /* 0x000fea0003800200 */
.L_x_17058:
        /* <DEDUP_REMOVED lines=61> */
.L_x_17056:
[----:B------:R-:W-:Y:S05]  /*32b60*/  BSYNC.RECONVERGENT B1 ;  /* 0x0000000000017941 */ /* 0x000fea0003800200 */
.L_x_17055:
        /* <DEDUP_REMOVED lines=13> */
.L_x_16979:
        /* <DEDUP_REMOVED lines=16> */
.L_x_17063:
        /* <DEDUP_REMOVED lines=13> */
.L_x_17065:
[----:B------:R-:W-:Y:S05]  /*32e10*/  BSYNC.RECONVERGENT B2 ;  /* 0x0000000000027941 */ /* 0x000fea0003800200 */
.L_x_17064:
        /* <DEDUP_REMOVED lines=61> */
.L_x_17062:
[----:B------:R-:W-:Y:S05]  /*331f0*/  BSYNC.RECONVERGENT B1 ;  /* 0x0000000000017941 */ /* 0x000fea0003800200 */
.L_x_17061:
        /* <DEDUP_REMOVED lines=9> */
[----:B------:R-:W-:Y:S01]  /*33290*/  IMAD.MOV.U32 R134, RZ, RZ, R10 ;  /* 0x000000ffff867224 */ /* 0x000fe200078e000a */
[----:B------:R-:W-:-:S02]  /*332a0*/  MOV R133, 0x2 ;  /* 0x0000000200857802 */ /* 0x000fc40000000f00 */
[----:B0-----:R-:W-:-:S13]  /*332b0*/  FSETP.LE.FTZ.AND P3, PT, R135, R187, PT ;  /* 0x000000bb8700720b */ /* 0x001fda0003f73000 */
        /* <DEDUP_REMOVED lines=10> */
.L_x_17068:
        /* <DEDUP_REMOVED lines=13> */
.L_x_17070:
[----:B------:R-:W-:Y:S05]  /*33430*/  BSYNC.RECONVERGENT B2 ;  /* 0x0000000000027941 */ /* 0x000fea0003800200 */
.L_x_17069:
        /* <DEDUP_REMOVED lines=61> */
.L_x_17067:
[----:B------:R-:W-:Y:S05]  /*33810*/  BSYNC.RECONVERGENT B1 ;  /* 0x0000000000017941 */ /* 0x000fea0003800200 */
.L_x_17066:
[----:B------:R-:W-:Y:S01]  /*33820*/  I2FP.F32.U32 R134, R134 ;  /* 0x0000008600867245 */ /* 0x000fe20000201000 */
[----:B------:R-:W-:Y:S01]  /*33830*/  BSSY.RECONVERGENT B1, `(.L_x_17071) ;  /* 0x000005d000017945 */ /* 0x000fe20003800200 */
[----:B------:R-:W-:Y:S01]  /*33840*/  LOP3.LUT R3, R3, 0xfffffff7, RZ, 0xc0, !PT ;  /* 0xfffffff703037812 */ /* 0x000fe200078ec0ff */
[----:B------:R-:W-:Y:S02]  /*33850*/  IMAD.U32 R132, R7, 0x10000, RZ ;  /* 0x0001000007847824 */ /* 0x000fe400078e00ff */
[----:B------:R-:W-:Y:S01]  /*33860*/  FFMA.FTZ R134, R134, R186, 1.1641532182693481445e-10 ;  /* 0x2f00000086867423 */ /* 0x000fe200000100ba */
[----:B------:R-:W-:-:S04]  /*33870*/  IMAD.MOV.U32 R7, RZ, RZ, R10 ;  /* 0x000000ffff077224 */ /* 0x000fc800078e000a */
[----:B------:R-:W-:Y:S01]  /*33880*/  FSETP.LE.FTZ.AND P2, PT, R134, R187, PT ;  /* 0x000000bb8600720b */ /* 0x000fe20003f53000 */
[----:B------:R-:W-:-:S12]  /*33890*/  HFMA2 R134, -RZ, RZ, 0, 1.1920928955078125e-07 ;  /* 0x00000002ff867431 */ /* 0x000fd800000001ff */
        /* <DEDUP_REMOVED lines=11> */
.L_x_17073:
        /* <DEDUP_REMOVED lines=13> */
.L_x_17075:
[----:B------:R-:W-:Y:S05]  /*33a20*/  BSYNC.RECONVERGENT B2 ;  /* 0x0000000000027941 */ /* 0x000fea0003800200 */
.L_x_17074:
        /* <DEDUP_REMOVED lines=61> */
.L_x_17072:
[----:B------:R-:W-:Y:S05]  /*33e00*/  BSYNC.RECONVERGENT B1 ;  /* 0x0000000000017941 */ /* 0x000fea0003800200 */
.L_x_17071:
        /* <DEDUP_REMOVED lines=20> */
.L_x_17078:
        /* <DEDUP_REMOVED lines=13> */
.L_x_17080:
[----:B------:R-:W-:Y:S05]  /*34020*/  BSYNC.RECONVERGENT B2 ;  /* 0x0000000000027941 */ /* 0x000fea0003800200 */
.L_x_17079:
        /* <DEDUP_REMOVED lines=61> */
.L_x_17077:
[----:B------:R-:W-:Y:S05]  /*34400*/  BSYNC.RECONVERGENT B1 ;  /* 0x0000000000017941 */ /* 0x000fea0003800200 */
.L_x_17076:
        /* <DEDUP_REMOVED lines=19> */
.L_x_17083:
        /* <DEDUP_REMOVED lines=13> */
.L_x_17085:
[----:B------:R-:W-:Y:S05]  /*34610*/  BSYNC.RECONVERGENT B2 ;  /* 0x0000000000027941 */ /* 0x000fea0003800200 */
.L_x_17084:
        /* <DEDUP_REMOVED lines=61> */
.L_x_17082:
[----:B------:R-:W-:Y:S05]  /*349f0*/  BSYNC.RECONVERGENT B1 ;  /* 0x0000000000017941 */ /* 0x000fea0003800200 */
.L_x_17081:
        /* <DEDUP_REMOVED lines=18> */
.L_x_17088:
        /* <DEDUP_REMOVED lines=13> */
.L_x_17090:
[----:B------:R-:W-:Y:S05]  /*34bf0*/  BSYNC.RECONVERGENT B2 ;  /* 0x0000000000027941 */ /* 0x000fea0003800200 */
.L_x_17089:
        /* <DEDUP_REMOVED lines=61> */
.L_x_17087:
[----:B------:R-:W-:Y:S05]  /*34fd0*/  BSYNC.RECONVERGENT B1 ;  /* 0x0000000000017941 */ /* 0x000fea0003800200 */
.L_x_17086:
        /* <DEDUP_REMOVED lines=17> */
.L_x_17093:
        /* <DEDUP_REMOVED lines=13> */
.L_x_17095:
[----:B------:R-:W-:Y:S05]  /*351c0*/  BSYNC.RECONVERGENT B2 ;  /* 0x0000000000027941 */ /* 0x000fea0003800200 */
.L_x_17094:
        /* <DEDUP_REMOVED lines=61> */
.L_x_17092:
[----:B------:R-:W-:Y:S05]  /*355a0*/  BSYNC.RECONVERGENT B1 ;  /* 0x0000000000017941 */ /* 0x000fea0003800200 */
.L_x_17091:
        /* <DEDUP_REMOVED lines=18> */
.L_x_17098:
        /* <DEDUP_REMOVED lines=13> */
.L_x_17100:
[----:B------:R-:W-:Y:S05]  /*357a0*/  BSYNC.RECONVERGENT B2 ;  /* 0x0000000000027941 */ /* 0x000fea0003800200 */
.L_x_17099:
        /* <DEDUP_REMOVED lines=61> */
.L_x_17097:
[----:B------:R-:W-:Y:S05]  /*35b80*/  BSYNC.RECONVERGENT B1 ;  /* 0x0000000000017941 */ /* 0x000fea0003800200 */
.L_x_17096:
        /* <DEDUP_REMOVED lines=39> */
.L_x_17060:
        /* <DEDUP_REMOVED lines=44> */
.L_x_17101:
[----:B------:R-:W-:Y:S02]  /*360c0*/  IMAD.MOV.U32 R9, RZ, RZ, R180 ;  /* 0x000000ffff097224 */ /* 0x000fe400078e00b4 */
[----:B------:R-:W-:-:S07]  /*360d0*/  VIADD R21, R21, 0x20 ;  /* 0x0000002015157836 */ /* 0x000fce0000000000 */
.L_x_16978:
[----:B------:R-:W-:Y:S05]  /*360e0*/  BSYNC.RECONVERGENT B0 ;  /* 0x0000000000007941 */ /* 0x000fea0003800200 */
.L_x_16977:
        /* <DEDUP_REMOVED lines=36> */
.L_x_17107:
        /* <DEDUP_REMOVED lines=13> */
.L_x_17109:
[----:B------:R-:W-:Y:S05]  /*36400*/  BSYNC.RECONVERGENT B2 ;  /* 0x0000000000027941 */ /* 0x000fea0003800200 */
.L_x_17108:
        /* <DEDUP_REMOVED lines=61> */
.L_x_17106:
[----:B------:R-:W-:Y:S05]  /*367e0*/  BSYNC.RECONVERGENT B1 ;  /* 0x0000000000017941 */ /* 0x000fea0003800200 */
.L_x_17105:
[----:B------:R-:W0:Y:S01]  /*367f0*/  LDC R181, c[0x0][0x404] ;  /* 0x00010100ffb57b82 */ /* 0x000e220000000800 */
[----:B------:R-:W-:Y:S01]  /*36800*/  I2FP.F32.U32 R7, R13 ;  /* 0x0000000d00077245 */ /* 0x000fe20000201000 */
[----:B------:R-:W-:Y:S01]  /*36810*/  IMAD.MOV.U32 R186, RZ, RZ, 0x2f800000 ;  /* 0x2f800000ffba7424 */ /* 0x000fe200078e00ff */
[----:B------:R-:W-:Y:S01]  /*36820*/  ISETP.NE.AND P2, PT, R14, 0x1, PT ;  /* 0x000000010e00780c */ /* 0x000fe20003f45270 */
[----:B------:R-:W-:Y:S01]  /*36830*/  BSSY.RECONVERGENT B1, `(.L_x_17110) ;  /* 0x000005f000017945 */ /* 0x000fe20003800200 */
[C---:B-----5:R-:W-:Y:S01]  /*36840*/  SHF.L.U32 R13, R144.reuse, 0x10, RZ ;  /* 0x00000010900d7819 */ /* 0x060fe200000006ff */
[----:B------:R-:W-:Y:S01]  /*36850*/  FFMA.FTZ R15, R7, R186, 1.1641532182693481445e-10 ;  /* 0x2f000000070f7423 */ /* 0x000fe200000100ba */
[----:B------:R-:W-:Y:S01]  /*36860*/  LOP3.LUT R3, R3, 0xffffffef, RZ, 0xc0, !PT ;  /* 0xffffffef03037812 */ /* 0x000fe200078ec0ff */
[----:B------:R-:W1:Y:S01]  /*36870*/  LDC R9, c[0x0][0x408] ;  /* 0x00010200ff097b82 */ /* 0x000e620000000800 */
[----:B------:R-:W-:Y:S01]  /*36880*/  PRMT R7, R144, 0x7632, R7 ;  /* 0x0000763290077816 */ /* 0x000fe20000000007 */
[----:B------:R-:W-:Y:S01]  /*36890*/  IMAD.MOV.U32 R16, RZ, RZ, 0x2 ;  /* 0x00000002ff107424 */ /* 0x000fe200078e00ff */
[----:B0-----:R-:W-:Y:S01]  /*368a0*/  FSETP.LE.FTZ.AND P4, PT, R15, R181, PT ;  /* 0x000000b50f00720b */ /* 0x001fe20003f93000 */
[----:B------:R-:W-:-:S02]  /*368b0*/  IMAD.MOV.U32 R15, RZ, RZ, R10 ;  /* 0x000000ffff0f7224 */ /* 0x000fc400078e000a */
        /* <DEDUP_REMOVED lines=11> */
.L_x_17112:
        /* <DEDUP_REMOVED lines=13> */
.L_x_17114:
[----:B------:R-:W-:Y:S05]  /*36a40*/  BSYNC.RECONVERGENT B2 ;  /* 0x0000000000027941 */ /* 0x000fea0003800200 */
.L_x_17113:
        /* <DEDUP_REMOVED lines=61> */
.L_x_17111:
[----:B------:R-:W-:Y:S05]  /*36e20*/  BSYNC.RECONVERGENT B1 ;  /* 0x0000000000017941 */ /* 0x000fea0003800200 */
.L_x_17110:
        /* <DEDUP_REMOVED lines=10> */
[--C-:B--2---:R-:W-:Y:S01]  /*36ed0*/  FADD.FTZ R140, R15, R13.reuse ;  /* 0x0000000d0f8c7221 */ /* 0x104fe20000010000 */
        /* <DEDUP_REMOVED lines=13> */
.L_x_17117:
        /* <DEDUP_REMOVED lines=13> */
.L_x_17119:
[----:B------:R-:W-:Y:S05]  /*37080*/  BSYNC.RECONVERGENT B2 ;  /* 0x0000000000027941 */ /* 0x000fea0003800200 */
.L_x_17118:
        /* <DEDUP_REMOVED lines=61> */
.L_x_17116:
[----:B------:R-:W-:Y:S05]  /*37460*/  BSYNC.RECONVERGENT B1 ;  /* 0x0000000000017941 */ /* 0x000fea0003800200 */
.L_x_17115:
        /* <DEDUP_REMOVED lines=20> */
.L_x_17122:
        /* <DEDUP_REMOVED lines=13> */
.L_x_17124:
[----:B------:R-:W-:Y:S05]  /*37680*/  BSYNC.RECONVERGENT B2 ;  /* 0x0000000000027941 */ /* 0x000fea0003800200 */
.L_x_17123:
        /* <DEDUP_REMOVED lines=61> */
.L_x_17121:
[----:B------:R-:W-:Y:S05]  /*37a60*/  BSYNC.RECONVERGENT B1 ;  /* 0x0000000000017941 */ /* 0x000fea0003800200 */
.L_x_17120:
        /* <DEDUP_REMOVED lines=24> */
.L_x_17127:
        /* <DEDUP_REMOVED lines=13> */
.L_x_17129:
[----:B------:R-:W-:Y:S05]  /*37cc0*/  BSYNC.RECONVERGENT B2 ;  /* 0x0000000000027941 */ /* 0x000fea0003800200 */
.L_x_17128:
        /* <DEDUP_REMOVED lines=61> */
.L_x_17126:
[----:B------:R-:W-:Y:S05]  /*380a0*/  BSYNC.RECONVERGENT B1 ;  /* 0x0000000000017941 */ /* 0x000fea0003800200 */
.L_x_17125:
        /* <DEDUP_REMOVED lines=21> */
.L_x_17132:
        /* <DEDUP_REMOVED lines=13> */
.L_x_17134:
[----:B------:R-:W-:Y:S05]  /*382d0*/  BSYNC.RECONVERGENT B2 ;  /* 0x0000000000027941 */ /* 0x000fea0003800200 */
.L_x_17133:
        /* <DEDUP_REMOVED lines=61> */
.L_x_17131:
[----:B------:R-:W-:Y:S05]  /*386b0*/  BSYNC.RECONVERGENT B1 ;  /* 0x0000000000017941 */ /* 0x000fea0003800200 */
.L_x_17130:
        /* <DEDUP_REMOVED lines=24> */
.L_x_17137:
        /* <DEDUP_REMOVED lines=13> */
.L_x_17139:
[----:B------:R-:W-:Y:S05]  /*38910*/  BSYNC.RECONVERGENT B2 ;  /* 0x0000000000027941 */ /* 0x000fea0003800200 */
.L_x_17138:
        /* <DEDUP_REMOVED lines=61> */
.L_x_17136:
[----:B------:R-:W-:Y:S05]  /*38cf0*/  BSYNC.RECONVERGENT B1 ;  /* 0x0000000000017941 */ /* 0x000fea0003800200 */
.L_x_17135:
        /* <DEDUP_REMOVED lines=20> */
.L_x_17142:
        /* <DEDUP_REMOVED lines=13> */
.L_x_17144:
[----:B------:R-:W-:Y:S05]  /*38f10*/  BSYNC.RECONVERGENT B2 ;  /* 0x0000000000027941 */ /* 0x000fea0003800200 */
.L_x_17143:
        /* <DEDUP_REMOVED lines=61> */
.L_x_17141:
[----:B------:R-:W-:Y:S05]  /*392f0*/  BSYNC.RECONVERGENT B1 ;  /* 0x0000000000017941 */ /* 0x000fea0003800200 */
.L_x_17140:
        /* <DEDUP_REMOVED lines=24> */
.L_x_17147:
        /* <DEDUP_REMOVED lines=13> */
.L_x_17149:
[----:B------:R-:W-:Y:S05]  /*39550*/  BSYNC.RECONVERGENT B2 ;  /* 0x0000000000027941 */ /* 0x000fea0003800200 */
.L_x_17148:
        /* <DEDUP_REMOVED lines=61> */
.L_x_17146:
[----:B------:R-:W-:Y:S05]  /*39930*/  BSYNC.RECONVERGENT B1 ;  /* 0x0000000000017941 */ /* 0x000fea0003800200 */
.L_x_17145:
        /* <DEDUP_REMOVED lines=19> */
.L_x_17152:
        /* <DEDUP_REMOVED lines=13> */
.L_x_17154:
[----:B------:R-:W-:Y:S05]  /*39b40*/  BSYNC.RECONVERGENT B2 ;  /* 0x0000000000027941 */ /* 0x000fea0003800200 */
.L_x_17153:
        /* <DEDUP_REMOVED lines=61> */
.L_x_17151:
[----:B------:R-:W-:Y:S05]  /*39f20*/  BSYNC.RECONVERGENT B1 ;  /* 0x0000000000017941 */ /* 0x000fea0003800200 */
.L_x_17150:
        /* <DEDUP_REMOVED lines=23> */
.L_x_17157:
        /* <DEDUP_REMOVED lines=13> */
.L_x_17159:
[----:B------:R-:W-:Y:S05]  /*3a170*/  BSYNC.RECONVERGENT B2 ;  /* 0x0000000000027941 */ /* 0x000fea0003800200 */
.L_x_17158:
        /* <DEDUP_REMOVED lines=61> */
.L_x_17156:
[----:B------:R-:W-:Y:S05]  /*3a550*/  BSYNC.RECONVERGENT B1 ;  /* 0x0000000000017941 */ /* 0x000fea0003800200 */
.L_x_17155:
        /* <DEDUP_REMOVED lines=18> */
.L_x_17162:
        /* <DEDUP_REMOVED lines=13> */
.L_x_17164:
[----:B------:R-:W-:Y:S05]  /*3a750*/  BSYNC.RECONVERGENT B2 ;  /* 0x0000000000027941 */ /* 0x000fea0003800200 */
.L_x_17163:
        /* <DEDUP_REMOVED lines=61> */
.L_x_17161:
[----:B------:R-:W-:Y:S05]  /*3ab30*/  BSYNC.RECONVERGENT B1 ;  /* 0x0000000000017941 */ /* 0x000fea0003800200 */
.L_x_17160:
        /* <DEDUP_REMOVED lines=25> */
.L_x_17167:
        /* <DEDUP_REMOVED lines=13> */
.L_x_17169:
[----:B------:R-:W-:Y:S05]  /*3ada0*/  BSYNC.RECONVERGENT B2 ;  /* 0x0000000000027941 */ /* 0x000fea0003800200 */
.L_x_17168:
        /* <DEDUP_REMOVED lines=61> */
.L_x_17166:
[----:B------:R-:W-:Y:S05]  /*3b180*/  BSYNC.RECONVERGENT B1 ;  /* 0x0000000000017941 */ /* 0x000fea0003800200 */
.L_x_17165:
        /* <DEDUP_REMOVED lines=19> */
.L_x_17172:
        /* <DEDUP_REMOVED lines=13> */
.L_x_17174:
[----:B------:R-:W-:Y:S05]  /*3b390*/  BSYNC.RECONVERGENT B2 ;  /* 0x0000000000027941 */ /* 0x000fea0003800200 */
.L_x_17173:
        /* <DEDUP_REMOVED lines=61> */
.L_x_17171:
[----:B------:R-:W-:Y:S05]  /*3b770*/  BSYNC.RECONVERGENT B1 ;  /* 0x0000000000017941 */ /* 0x000fea0003800200 */
.L_x_17170:
        /* <DEDUP_REMOVED lines=24> */
.L_x_17177:
        /* <DEDUP_REMOVED lines=13> */
.L_x_17179:
[----:B------:R-:W-:Y:S05]  /*3b9d0*/  BSYNC.RECONVERGENT B2 ;  /* 0x0000000000027941 */ /* 0x000fea0003800200 */
.L_x_17178:
        /* <DEDUP_REMOVED lines=61> */
.L_x_17176:
[----:B------:R-:W-:Y:S05]  /*3bdb0*/  BSYNC.RECONVERGENT B1 ;  /* 0x0000000000017941 */ /* 0x000fea0003800200 */
.L_x_17175:
        /* <DEDUP_REMOVED lines=18> */
.L_x_17182:
        /* <DEDUP_REMOVED lines=16> */
.L_x_17184:
[----:B------:R-:W-:Y:S05]  /*3bfe0*/  BSYNC.RECONVERGENT B2 ;  /* 0x0000000000027941 */ /* 0x000fea0003800200 */
.L_x_17183:
        /* <DEDUP_REMOVED lines=61> */
.L_x_17181:
[----:B------:R-:W-:Y:S05]  /*3c3c0*/  BSYNC.RECONVERGENT B1 ;  /* 0x0000000000017941 */ /* 0x000fea0003800200 */
.L_x_17180:
        /* <DEDUP_REMOVED lines=13> */
.L_x_17104:
        /* <DEDUP_REMOVED lines=16> */
.L_x_17188:
        /* <DEDUP_REMOVED lines=13> */
.L_x_17190:
[----:B------:R-:W-:Y:S05]  /*3c670*/  BSYNC.RECONVERGENT B2 ;  /* 0x0000000000027941 */ /* 0x000fea0003800200 */
.L_x_17189:
        /* <DEDUP_REMOVED lines=61> */
.L_x_17187:
[----:B------:R-:W-:Y:S05]  /*3ca50*/  BSYNC.RECONVERGENT B1 ;  /* 0x0000000000017941 */ /* 0x000fea0003800200 */
.L_x_17186:
[----:B------:R-:W0:Y:S01]  /*3ca60*/  LDC R187, c[0x0][0x404] ;  /* 0x00010100ffbb7b82 */ /* 0x000e220000000800 */
[----:B------:R-:W-:Y:S01]  /*3ca70*/  HFMA2 R186, -RZ, RZ, 0.1171875, 0 ;  /* 0x2f800000ffba7431 */ /* 0x000fe200000001ff */
[----:B------:R-:W-:Y:S01]  /*3ca80*/  I2FP.F32.U32 R7, R141 ;  /* 0x0000008d00077245 */ /* 0x000fe20000201000 */
[----:B------:R-:W-:Y:S01]  /*3ca90*/  BSSY.RECONVERGENT B1, `(.L_x_17191) ;  /* 0x000005e000017945 */ /* 0x000fe20003800200 */
[----:B------:R-:W-:Y:S01]  /*3caa0*/  ISETP.NE.AND P2, PT, R140, 0x1, PT ;  /* 0x000000018c00780c */ /* 0x000fe20003f45270 */
[C---:B-----5:R-:W-:Y:S01]  /*3cab0*/  IMAD.U32 R9, R144.reuse, 0x10000, RZ ;  /* 0x0001000090097824 */ /* 0x060fe200078e00ff */
[----:B------:R-:W-:Y:S01]  /*3cac0*/  LOP3.LUT R3, R3, 0xffffffef, RZ, 0xc0, !PT ;  /* 0xffffffef03037812 */ /* 0x000fe200078ec0ff */
[----:B------:R-:W-:Y:S01]  /*3cad0*/  IMAD.MOV.U32 R141, RZ, RZ, 0x2 ;  /* 0x00000002ff8d7424 */ /* 0x000fe200078e00ff */
[----:B------:R-:W-:Y:S01]  /*3cae0*/  MOV R142, R10 ;  /* 0x0000000a008e7202 */ /* 0x000fe20000000f00 */
[----:B------:R-:W-:Y:S01]  /*3caf0*/  FFMA.FTZ R143, R7, R186, 1.1641532182693481445e-10 ;  /* 0x2f000000078f7423 */ /* 0x000fe200000100ba */
[----:B------:R-:W-:-:S04]  /*3cb00*/  PRMT R7, R144, 0x7632, R7 ;  /* 0x0000763290077816 */ /* 0x000fc80000000007 */
[----:B0-----:R-:W-:-:S13]  /*3cb10*/  FSETP.LE.FTZ.AND P3, PT, R143, R187, PT ;  /* 0x000000bb8f00720b */ /* 0x001fda0003f73000 */
        /* <DEDUP_REMOVED lines=10> */
.L_x_17193:
        /* <DEDUP_REMOVED lines=13> */
.L_x_17195:
[----:B------:R-:W-:Y:S05]  /*3cc90*/  BSYNC.RECONVERGENT B2 ;  /* 0x0000000000027941 */ /* 0x000fea0003800200 */
.L_x_17194:
        /* <DEDUP_REMOVED lines=61> */
.L_x_17192:
[----:B------:R-:W-:Y:S05]  /*3d070*/  BSYNC.RECONVERGENT B1 ;  /* 0x0000000000017941 */ /* 0x000fea0003800200 */
.L_x_17191:
[----:B------:R-:W-:Y:S01]  /*3d080*/  I2FP.F32.U32 R142, R142 ;  /* 0x0000008e008e7245 */ /* 0x000fe20000201000 */
[----:B------:R-:W-:Y:S01]  /*3d090*/  BSSY.RECONVERGENT B1, `(.L_x_17196) ;  /* 0x000005d000017945 */ /* 0x000fe20003800200 */
[----:B------:R-:W-:Y:S01]  /*3d0a0*/  LOP3.LUT R3, R3, 0xfffffff7, RZ, 0xc0, !PT ;  /* 0xfffffff703037812 */ /* 0x000fe200078ec0ff */
[----:B------:R-:W-:Y:S01]  /*3d0b0*/  IMAD.U32 R140, R7, 0x10000, RZ ;  /* 0x00010000078c7824 */ /* 0x000fe200078e00ff */
[----:B------:R-:W-:Y:S01]  /*3d0c0*/  MOV R7, R10 ;  /* 0x0000000a00077202 */ /* 0x000fe20000000f00 */
[----:B------:R-:W-:-:S05]  /*3d0d0*/  FFMA.FTZ R142, R142, R186, 1.1641532182693481445e-10 ;  /* 0x2f0000008e8e7423 */ /* 0x000fca00000100ba */
        /* <DEDUP_REMOVED lines=13> */
.L_x_17198:
        /* <DEDUP_REMOVED lines=13> */
.L_x_17200:
[----:B------:R-:W-:Y:S05]  /*3d280*/  BSYNC.RECONVERGENT B2 ;  /* 0x0000000000027941 */ /* 0x000fea0003800200 */
.L_x_17199:
        /* <DEDUP_REMOVED lines=61> */
.L_x_17197:
[----:B------:R-:W-:Y:S05]  /*3d660*/  BSYNC.RECONVERGENT B1 ;  /* 0x0000000000017941 */ /* 0x000fea0003800200 */
.L_x_17196:
        /* <DEDUP_REMOVED lines=20> */
.L_x_17203:
        /* <DEDUP_REMOVED lines=13> */
.L_x_17205:
[----:B------:R-:W-:Y:S05]  /*3d880*/  BSYNC.RECONVERGENT B2 ;  /* 0x0000000000027941 */ /* 0x000fea0003800200 */
.L_x_17204:
        /* <DEDUP_REMOVED lines=61> */
.L_x_17202:
[----:B------:R-:W-:Y:S05]  /*3dc60*/  BSYNC.RECONVERGENT B1 ;  /* 0x0000000000017941 */ /* 0x000fea0003800200 */
.L_x_17201:
        /* <DEDUP_REMOVED lines=19> */
.L_x_17208:
        /* <DEDUP_REMOVED lines=13> */
.L_x_17210:
[----:B------:R-:W-:Y:S05]  /*3de70*/  BSYNC.RECONVERGENT B2 ;  /* 0x0000000000027941 */ /* 0x000fea0003800200 */
.L_x_17209:
        /* <DEDUP_REMOVED lines=50> */
[----:B------:R-:W-:Y:S02]  /*3e1a0*/  LOP3.LUT R5, R5, R182, R7, 0x96, !PT ;  /* 0x000000b605057212 */ /* 0x000fe400078e9607 */
[----:B------:R-:W-:-:S03]  /*3e1b0*/  IADD3 R7, PT, PT, R23, -0x695add53, RZ ;  /* 0x96a522ad17077810 */ /* 0x000fc60007ffe0ff */
[----:B------:R-:W-:-:S04]  /*3e1c0*/  IMAD.WIDE.U32 R182, R5, -0x326172a9, RZ ;  /* 0xcd9e8d5705b67825 */ /* 0x000fc800078e00ff */
[----:B------:R-:W-:-:S05]  /*3e1d0*/  VIADD R5, R22, 0x8ff34781 ;  /* 0x8ff3478116057836 */ /* 0x000fca0000000000 */
[----:B------:R-:W-:Y:S01]  /*3e1e0*/  LOP3.LUT R5, R5, R144, R183, 0x96, !PT ;  /* 0x0000009005057212 */ /* 0x000fe200078e96b7 */
[----:B------:R-:W-:-:S04]  /*3e1f0*/  IMAD.WIDE.U32 R144, R10, -0x2daee0ad, RZ ;  /* 0xd2511f530a907825 */ /* 0x000fc800078e00ff */
[----:B------:R-:W-:Y:S01]  /*3e200*/  IMAD.MOV.U32 R10, RZ, RZ, R182 ;  /* 0x000000ffff0a7224 */ /* 0x000fe200078e00b6 */
[----:B------:R-:W-:Y:S02]  /*3e210*/  LOP3.LUT R6, R7, R6, R145, 0x96, !PT ;  /* 0x0000000607067212 */ /* 0x000fe400078e9691 */
[----:B------:R-:W-:Y:S01]  /*3e220*/  MOV R7, R180 ;  /* 0x000000b400077202 */ /* 0x000fe20000000f00 */
[----:B------:R-:W-:Y:S02]  /*3e230*/  IMAD.MOV.U32 R180, RZ, RZ, R144 ;  /* 0x000000ffffb47224 */ /* 0x000fe400078e0090 */
[----:B------:R-:W-:-:S07]  /*3e240*/  HFMA2 R144, -RZ, RZ, 0, 0 ;  /* 0x00000000ff907431 */ /* 0x000fce00000001ff */
.L_x_17207:
[----:B------:R-:W-:Y:S05]  /*3e250*/  BSYNC.RECONVERGENT B1 ;  /* 0x0000000000017941 */ /* 0x000fea0003800200 */
.L_x_17206:
[----:B------:R-:W-:Y:S01]  /*3e260*/  ISETP.NE.AND P3, PT, R144, 0x1, PT ;  /* 0x000000019000780c */ /* 0x000fe20003f65270 */
[----:B------:R-:W-:Y:S01]  /*3e270*/  BSSY.RECONVERGENT B1, `(.L_x_17211) ;  /* 0x000005c000017945 */ /* 0x000fe20003800200 */
[----:B------:R-:W-:Y:S01]  /*3e280*/  I2FP.F32.U32 R7, R7 ;  /* 0x0000000700077245 */ /* 0x000fe20000201000 */
[C---:B------:R-:W-:Y:S01]  /*3e290*/  IMAD.U32 R143, R146.reuse, 0x10000, RZ ;  /* 0x00010000928f7824 */ /* 0x040fe200078e00ff */
[----:B------:R-:W-:Y:S02]  /*3e2a0*/  PRMT R146, R146, 0x7632, R146 ;  /* 0x0000763292927816 */ /* 0x000fe40000000092 */
[----:B------:R-:W-:Y:S01]  /*3e2b0*/  MOV R145, 0x2 ;  /* 0x0000000200917802 */ /* 0x000fe20000000f00 */
        /* <DEDUP_REMOVED lines=12> */
.L_x_17213:
        /* <DEDUP_REMOVED lines=13> */
.L_x_17215:
[----:B------:R-:W-:Y:S05]  /*3e450*/  BSYNC.RECONVERGENT B2 ;  /* 0x0000000000027941 */ /* 0x000fea0003800200 */
.L_x_17214:
        /* <DEDUP_REMOVED lines=58> */
[----:B------:R-:W-:Y:S01]  /*3e800*/  HFMA2 R145, -RZ, RZ, 0, 0 ;  /* 0x00000000ff917431 */ /* 0x000fe200000001ff */
[----:B------:R-:W-:Y:S01]  /*3e810*/  MOV R7, R180 ;  /* 0x000000b400077202 */ /* 0x000fe20000000f00 */
[----:B------:R-:W-:-:S07]  /*3e820*/  IMAD.MOV.U32 R180, RZ, RZ, R144 ;  /* 0x000000ffffb47224 */ /* 0x000fce00078e0090 */
.L_x_17212:
[----:B------:R-:W-:Y:S05]  /*3e830*/  BSYNC.RECONVERGENT B1 ;  /* 0x0000000000017941 */ /* 0x000fea0003800200 */
.L_x_17211:
[----:B------:R-:W-:Y:S01]  /*3e840*/  ISETP.NE.AND P4, PT, R145, 0x1, PT ;  /* 0x000000019100780c */ /* 0x000fe20003f85270 */
[----:B------:R-:W-:Y:S01]  /*3e850*/  BSSY.RECONVERGENT B1, `(.L_x_17216) ;  /* 0x000005b000017945 */ /* 0x000fe20003800200 */
[----:B------:R-:W-:Y:S01]  /*3e860*/  I2FP.F32.U32 R7, R7 ;  /* 0x0000000700077245 */ /* 0x000fe20000201000 */
[----:B------:R-:W-:Y:S01]  /*3e870*/  IMAD.U32 R144, R146, 0x10000, RZ ;  /* 0x0001000092907824 */ /* 0x000fe200078e00ff */
[----:B------:R-:W-:-:S03]  /*3e880*/  MOV R181, 0x2 ;  /* 0x0000000200b57802 */ /* 0x000fc60000000f00 */
        /* <DEDUP_REMOVED lines=12> */
.L_x_17218:
        /* <DEDUP_REMOVED lines=13> */
.L_x_17220:
[----:B------:R-:W-:Y:S05]  /*3ea20*/  BSYNC.RECONVERGENT B2 ;  /* 0x0000000000027941 */ /* 0x000fea0003800200 */
.L_x_17219:
        /* <DEDUP_REMOVED lines=60> */
[----:B------:R-:W-:-:S07]  /*3edf0*/  IMAD.MOV.U32 R180, RZ, RZ, R182 ;  /* 0x000000ffffb47224 */ /* 0x000fce00078e00b6 */
.L_x_17217:
[----:B------:R-:W-:Y:S05]  /*3ee00*/  BSYNC.RECONVERGENT B1 ;  /* 0x0000000000017941 */ /* 0x000fea0003800200 */
.L_x_17216:
[----:B------:R-:W-:Y:S01]  /*3ee10*/  ISETP.NE.AND P5, PT, R181, 0x1, PT ;  /* 0x00000001b500780c */ /* 0x000fe20003fa5270 */
[----:B------:R-:W-:Y:S01]  /*3ee20*/  BSSY.RECONVERGENT B1, `(.L_x_17221) ;  /* 0x000005c000017945 */ /* 0x000fe20003800200 */
[----:B------:R-:W-:Y:S01]  /*3ee30*/  I2FP.F32.U32 R7, R7 ;  /* 0x0000000700077245 */ /* 0x000fe20000201000 */
[C---:B------:R-:W-:Y:S01]  /*3ee40*/  IMAD.U32 R145, R147.reuse, 0x10000, RZ ;  /* 0x0001000093917824 */ /* 0x040fe200078e00ff */
[----:B------:R-:W-:Y:S01]  /*3ee50*/  PRMT R147, R147, 0x7632, R147 ;  /* 0x0000763293937816 */ /* 0x000fe20000000093 */
[----:B------:R-:W-:Y:S02]  /*3ee60*/  IMAD.MOV.U32 R146, RZ, RZ, R10 ;  /* 0x000000ffff927224 */ /* 0x000fe400078e000a */
[----:B------:R-:W-:-:S05]  /*3ee70*/  FFMA.FTZ R7, R7, R186, 1.1641532182693481445e-10 ;  /* 0x2f00000007077423 */ /* 0x000fca00000100ba */
[----:B------:R-:W-:Y:S02]  /*3ee80*/  FSETP.LE.FTZ.AND P4, PT, R7, R187, PT ;  /* 0x000000bb0700720b */ /* 0x000fe40003f93000 */
[----:B------:R-:W-:Y:S01]  /*3ee90*/  MOV R7, 0x2 ;  /* 0x0000000200077802 */ /* 0x000fe20000000f00 */
[----:B------:R-:W-:Y:S10]  /*3eea0*/  @!P5 BRA `(.L_x_17222) ;  /* 0x00000004004cd947 */ /* 0x000ff40003800000 */
        /* <DEDUP_REMOVED lines=8> */
.L_x_17223:
        /* <DEDUP_REMOVED lines=13> */
.L_x_17225:
[----:B------:R-:W-:Y:S05]  /*3f000*/  BSYNC.RECONVERGENT B2 ;  /* 0x0000000000027941 */ /* 0x000fea0003800200 */
.L_x_17224:
        /* <DEDUP_REMOVED lines=59> */
[----:B------:R-:W-:Y:S02]  /*3f3c0*/  HFMA2 R7, -RZ, RZ, 0, 0 ;  /* 0x00000000ff077431 */ /* 0x000fe400000001ff */
[----:B------:R-:W-:-:S07]  /*3f3d0*/  IMAD.MOV.U32 R180, RZ, RZ, R182 ;  /* 0x000000ffffb47224 */ /* 0x000fce00078e00b6 */
.L_x_17222:
[----:B------:R-:W-:Y:S05]  /*3f3e0*/  BSYNC.RECONVERGENT B1 ;  /* 0x0000000000017941 */ /* 0x000fea0003800200 */
.L_x_17221:
        /* <DEDUP_REMOVED lines=39> */
.L_x_17185:
        /* <DEDUP_REMOVED lines=44> */
.L_x_17226:
[----:B------:R-:W-:Y:S01]  /*3f920*/  IMAD.MOV.U32 R9, RZ, RZ, R180 ;  /* 0x000000ffff097224 */ /* 0x000fe200078e00b4 */
[----:B------:R-:W-:-:S07]  /*3f930*/  IADD3 R21, PT, PT, R21, 0x20, RZ ;  /* 0x0000002015157810 */ /* 0x000fce0007ffe0ff */
.L_x_17103:
[----:B------:R-:W-:Y:S05]  /*3f940*/  BSYNC.RECONVERGENT B0 ;  /* 0x0000000000007941 */ /* 0x000fea0003800200 */
.L_x_17102:
        /* <DEDUP_REMOVED lines=36> */
.L_x_17232:
        /* <DEDUP_REMOVED lines=13> */
.L_x_17234:
[----:B------:R-:W-:Y:S05]  /*3fc60*/  BSYNC.RECONVERGENT B2 ;  /* 0x0000000000027941 */ /* 0x000fea0003800200 */
.L_x_17233:
        /* <DEDUP_REMOVED lines=59> */
[----:B------:R-:W-:Y:S01]  /*40020*/  HFMA2 R14, -RZ, RZ, 0, 0 ;  /* 0x00000000ff0e7431 */ /* 0x000fe200000001ff */
[----:B------:R-:W-:-:S07]  /*40030*/  LOP3.LUT R6, R7, R6, R15, 0x96, !PT ;  /* 0x0000000607067212 */ /* 0x000fce00078e960f */
.L_x_17231:
[----:B------:R-:W-:Y:S05]  /*40040*/  BSYNC.RECONVERGENT B1 ;  /* 0x0000000000017941 */ /* 0x000fea0003800200 */
.L_x_17230:
        /* <DEDUP_REMOVED lines=11> */
[----:B0-----:R-:W-:-:S02]  /*40100*/  FSETP.LE.FTZ.AND P4, PT, R15, R181, PT ;  /* 0x000000b50f00720b */ /* 0x001fc40003f93000 */
        /* <DEDUP_REMOVED lines=12> */
.L_x_17237:
        /* <DEDUP_REMOVED lines=13> */
.L_x_17239:
[----:B------:R-:W-:Y:S05]  /*402a0*/  BSYNC.RECONVERGENT B2 ;  /* 0x0000000000027941 */ /* 0x000fea0003800200 */
.L_x_17238:
        /* <DEDUP_REMOVED lines=61> */
.L_x_17236:
[----:B------:R-:W-:Y:S05]  /*40680*/  BSYNC.RECONVERGENT B1 ;  /* 0x0000000000017941 */ /* 0x000fea0003800200 */
.L_x_17235:
        /* <DEDUP_REMOVED lines=24> */
.L_x_17242:
        /* <DEDUP_REMOVED lines=13> */
.L_x_17244:
[----:B------:R-:W-:Y:S05]  /*408e0*/  BSYNC.RECONVERGENT B2 ;  /* 0x0000000000027941 */ /* 0x000fea0003800200 */
.L_x_17243:
        /* <DEDUP_REMOVED lines=61> */
.L_x_17241:
[----:B------:R-:W-:Y:S05]  /*40cc0*/  BSYNC.RECONVERGENT B1 ;  /* 0x0000000000017941 */ /* 0x000fea0003800200 */
.L_x_17240:
[----:B------:R-:W-:Y:S01]  /*40cd0*/  I2FP.F32.U32 R15, R15 ;  /* 0x0000000f000f7245 */ /* 0x000fe20000201000 */
[----:B------:R-:W-:Y:S01]  /*40ce0*/  BSSY.RECONVERGENT B1, `(.L_x_17245) ;  /* 0x000005e000017945 */ /* 0x000fe20003800200 */
[----:B------:R-:W-:Y:S02]  /*40cf0*/  ISETP.NE.AND P2, PT, R14, 0x1, PT ;  /* 0x000000010e00780c */ /* 0x000fe40003f45270 */
[----:B------:R-:W-:Y:S01]  /*40d00*/  SHF.L.U32 R7, R7, 0x10, RZ ;  /* 0x0000001007077819 */ /* 0x000fe200000006ff */
[----:B------:R-:W-:Y:S01]  /*40d10*/  FFMA.FTZ R15, R15, R186, 1.1641532182693481445e-10 ;  /* 0x2f0000000f0f7423 */ /* 0x000fe200000100ba */
[----:B------:R-:W-:Y:S02]  /*40d20*/  LOP3.LUT R3, R3, 0xfffffff7, RZ, 0xc0, !PT ;  /* 0xfffffff703037812 */ /* 0x000fe400078ec0ff */
[----:B------:R-:W-:Y:S01]  /*40d30*/  MOV R16, R10 ;  /* 0x0000000a00107202 */ /* 0x000fe20000000f00 */
        /* <DEDUP_REMOVED lines=13> */
.L_x_17247:
        /* <DEDUP_REMOVED lines=13> */
.L_x_17249:
[----:B------:R-:W-:Y:S05]  /*40ee0*/  BSYNC.RECONVERGENT B2 ;  /* 0x0000000000027941 */ /* 0x000fea0003800200 */
.L_x_17248:
        /* <DEDUP_REMOVED lines=61> */
.L_x_17246:
[----:B------:R-:W-:Y:S05]  /*412c0*/  BSYNC.RECONVERGENT B1 ;  /* 0x0000000000017941 */ /* 0x000fea0003800200 */
.L_x_17245:
        /* <DEDUP_REMOVED lines=24> */
.L_x_17252:
        /* <DEDUP_REMOVED lines=13> */
.L_x_17254:
[----:B------:R-:W-:Y:S05]  /*41520*/  BSYNC.RECONVERGENT B2 ;  /* 0x0000000000027941 */ /* 0x000fea0003800200 */
.L_x_17253:
        /* <DEDUP_REMOVED lines=12> */
[----:B------:R-:W-:Y:S01]  /*415f0*/  IMAD.WIDE.U32 R16, R10, -0x326172a9, RZ ;  /* 0xcd9e8d570a107825 */ /* 0x000fe200078e00ff */
[----:B------:R-:W-:-:S03]  /*41600*/  IADD3 R10, PT, PT, R22, 0x78dde6e4, RZ ;  /* 0x78dde6e4160a7810 */ /* 0x000fc60007ffe0ff */
        /* <DEDUP_REMOVED lines=42> */
[----:B------:R-:W-:-:S04]  /*418b0*/  MOV R10, R18 ;  /* 0x00000012000a7202 */ /* 0x000fc80000000f00 */
[----:B------:R-:W-:Y:S01]  /*418c0*/  LOP3.LUT R6, R7, R6, R17, 0x96, !PT ;  /* 0x0000000607067212 */ /* 0x000fe200078e9611 */
[----:B------:R-:W-:Y:S01]  /*418d0*/  IMAD.MOV.U32 R7, RZ, RZ, R180 ;  /* 0x000000ffff077224 */ /* 0x000fe200078e00b4 */
[----:B------:R-:W-:Y:S01]  /*418e0*/  MOV R180, R16 ;  /* 0x0000001000b47202 */ /* 0x000fe20000000f00 */
[----:B------:R-:W-:-:S07]  /*418f0*/  IMAD.MOV.U32 R16, RZ, RZ, RZ ;  /* 0x000000ffff107224 */ /* 0x000fce00078e00ff */
.L_x_17251:
[----:B------:R-:W-:Y:S05]  /*41900*/  BSYNC.RECONVERGENT B1 ;  /* 0x0000000000017941 */ /* 0x000fea0003800200 */
.L_x_17250:
        /* <DEDUP_REMOVED lines=21> */
.L_x_17257:
        /* <DEDUP_REMOVED lines=13> */
.L_x_17259:
[----:B------:R-:W-:Y:S05]  /*41b30*/  BSYNC.RECONVERGENT B2 ;  /* 0x0000000000027941 */ /* 0x000fea0003800200 */
.L_x_17258:
        /* <DEDUP_REMOVED lines=61> */
.L_x_17256:
[----:B------:R-:W-:Y:S05]  /*41f10*/  BSYNC.RECONVERGENT B1 ;  /* 0x0000000000017941 */ /* 0x000fea0003800200 */
.L_x_17255:
        /* <DEDUP_REMOVED lines=24> */
.L_x_17262:
        /* <DEDUP_REMOVED lines=13> */
.L_x_17264:
[----:B------:R-:W-:Y:S05]  /*42170*/  BSYNC.RECONVERGENT B2 ;  /* 0x0000000000027941 */ /* 0x000fea0003800200 */
.L_x_17263:
        /* <DEDUP_REMOVED lines=61> */
.L_x_17261:
[----:B------:R-:W-:Y:S05]  /*42550*/  BSYNC.RECONVERGENT B1 ;  /* 0x0000000000017941 */ /* 0x000fea0003800200 */
.L_x_17260:
        /* <DEDUP_REMOVED lines=20> */
.L_x_17267:
        /* <DEDUP_REMOVED lines=13> */
.L_x_17269:
[----:B------:R-:W-:Y:S05]  /*42770*/  BSYNC.RECONVERGENT B2 ;  /* 0x0000000000027941 */ /* 0x000fea0003800200 */
.L_x_17268:
        /* <DEDUP_REMOVED lines=61> */
.L_x_17266:
[----:B------:R-:W-:Y:S05]  /*42b50*/  BSYNC.RECONVERGENT B1 ;  /* 0x0000000000017941 */ /* 0x000fea0003800200 */
.L_x_17265:
        /* <DEDUP_REMOVED lines=24> */
.L_x_17272:
        /* <DEDUP_REMOVED lines=13> */
.L_x_17274:
[----:B------:R-:W-:Y:S05]  /*42db0*/  BSYNC.RECONVERGENT B2 ;  /* 0x0000000000027941 */ /* 0x000fea0003800200 */
.L_x_17273:
        /* <DEDUP_REMOVED lines=61> */
.L_x_17271:
[----:B------:R-:W-:Y:S05]  /*43190*/  BSYNC.RECONVERGENT B1 ;  /* 0x0000000000017941 */ /* 0x000fea0003800200 */
.L_x_17270:
        /* <DEDUP_REMOVED lines=19> */
.L_x_17277:
        /* <DEDUP_REMOVED lines=13> */
.L_x_17279:
[----:B------:R-:W-:Y:S05]  /*433a0*/  BSYNC.RECONVERGENT B2 ;  /* 0x0000000000027941 */ /* 0x000fea0003800200 */
.L_x_17278:
        /* <DEDUP_REMOVED lines=57> */
[----:B------:R-:W-:Y:S01]  /*43740*/  VIADD R6, R23, 0x96a522ad ;  /* 0x96a522ad17067836 */ /* 0x000fe20000000000 */
[----:B------:R-:W-:-:S04]  /*43750*/  MOV R180, R18 ;  /* 0x0000001200b47202 */ /* 0x000fc80000000f00 */
[----:B------:R-:W-:Y:S01]  /*43760*/  LOP3.LUT R6, R6, R182, R19, 0x96, !PT ;  /* 0x000000b606067212 */ /* 0x000fe200078e9613 */
[----:B------:R-:W-:-:S07]  /*43770*/  IMAD.MOV.U32 R19, RZ, RZ, RZ ;  /* 0x000000ffff137224 */ /* 0x000fce00078e00ff */
.L_x_17276:
[----:B------:R-:W-:Y:S05]  /*43780*/  BSYNC.RECONVERGENT B1 ;  /* 0x0000000000017941 */ /* 0x000fea0003800200 */
.L_x_17275:
        /* <DEDUP_REMOVED lines=23> */
.L_x_17282:
        /* <DEDUP_REMOVED lines=13> */
.L_x_17284:
[----:B------:R-:W-:Y:S05]  /*439d0*/  BSYNC.RECONVERGENT B2 ;  /* 0x0000000000027941 */ /* 0x000fea0003800200 */
.L_x_17283:
        /* <DEDUP_REMOVED lines=61> */
.L_x_17281:
[----:B------:R-:W-:Y:S05]  /*43db0*/  BSYNC.RECONVERGENT B1 ;  /* 0x0000000000017941 */ /* 0x000fea0003800200 */
.L_x_17280:
[----:B------:R-:W-:Y:S01]  /*43dc0*/  ISETP.NE.AND P4, PT, R18, 0x1, PT ;  /* 0x000000011200780c */ /* 0x000fe20003f85270 */
[----:B------:R-:W-:Y:S01]  /*43dd0*/  BSSY.RECONVERGENT B1, `(.L_x_17285) ;  /* 0x000005c000017945 */ /* 0x000fe20003800200 */
[----:B------:R-:W-:Y:S02]  /*43de0*/  I2FP.F32.U32 R7, R7 ;  /* 0x0000000700077245 */ /* 0x000fe40000201000 */
[----:B------:R-:W-:-:S03]  /*43df0*/  SHF.L.U32 R19, R20, 0x10, RZ ;  /* 0x0000001014137819 */ /* 0x000fc600000006ff */
[----:B------:R-:W-:Y:S02]  /*43e00*/  FFMA.FTZ R7, R7, R186, 1.1641532182693481445e-10 ;  /* 0x2f00000007077423 */ /* 0x000fe400000100ba */
[----:B------:R-:W-:Y:S01]  /*43e10*/  FMUL.FTZ R20, R19, R9 ;  /* 0x0000000913147220 */ /* 0x000fe20000410000 */
[----:B------:R-:W-:Y:S02]  /*43e20*/  IMAD.MOV.U32 R19, RZ, RZ, 0x2 ;  /* 0x00000002ff137424 */ /* 0x000fe400078e00ff */
[----:B------:R-:W-:Y:S02]  /*43e30*/  FSETP.LE.FTZ.AND P3, PT, R7, R181, PT ;  /* 0x000000b50700720b */ /* 0x000fe40003f73000 */
        /* <DEDUP_REMOVED lines=10> */
.L_x_17287:
        /* <DEDUP_REMOVED lines=13> */
.L_x_17289:
[----:B------:R-:W-:Y:S05]  /*43fb0*/  BSYNC.RECONVERGENT B2 ;  /* 0x0000000000027941 */ /* 0x000fea0003800200 */
.L_x_17288:
        /* <DEDUP_REMOVED lines=61> */
.L_x_17286:
[----:B------:R-:W-:Y:S05]  /*44390*/  BSYNC.RECONVERGENT B1 ;  /* 0x0000000000017941 */ /* 0x000fea0003800200 */
.L_x_17285:
        /* <DEDUP_REMOVED lines=25> */
.L_x_17292:
        /* <DEDUP_REMOVED lines=13> */
.L_x_17294:
[----:B------:R-:W-:Y:S05]  /*44600*/  BSYNC.RECONVERGENT B2 ;  /* 0x0000000000027941 */ /* 0x000fea0003800200 */
.L_x_17293:
        /* <DEDUP_REMOVED lines=60> */
[----:B------:R-:W-:-:S07]  /*449d0*/  MOV R180, R182 ;  /* 0x000000b600b47202 */ /* 0x000fce0000000f00 */
.L_x_17291:
[----:B------:R-:W-:Y:S05]  /*449e0*/  BSYNC.RECONVERGENT B1 ;  /* 0x0000000000017941 */ /* 0x000fea0003800200 */
.L_x_17290:
        /* <DEDUP_REMOVED lines=19> */
.L_x_17297:
        /* <DEDUP_REMOVED lines=13> */
.L_x_17299:
[----:B------:R-:W-:Y:S05]  /*44bf0*/  BSYNC.RECONVERGENT B2 ;  /* 0x0000000000027941 */ /* 0x000fea0003800200 */
.L_x_17298:
        /* <DEDUP_REMOVED lines=61> */
.L_x_17296:
[----:B------:R-:W-:Y:S05]  /*44fd0*/  BSYNC.RECONVERGENT B1 ;  /* 0x0000000000017941 */ /* 0x000fea0003800200 */
.L_x_17295:
        /* <DEDUP_REMOVED lines=24> */
.L_x_17302:
        /* <DEDUP_REMOVED lines=13> */
.L_x_17304:
[----:B------:R-:W-:Y:S05]  /*45230*/  BSYNC.RECONVERGENT B2 ;  /* 0x0000000000027941 */ /* 0x000fea0003800200 */
.L_x_17303:
        /* <DEDUP_REMOVED lines=61> */
.L_x_17301:
[----:B------:R-:W-:Y:S05]  /*45610*/  BSYNC.RECONVERGENT B1 ;  /* 0x0000000000017941 */ /* 0x000fea0003800200 */
.L_x_17300:
[----:B------:R-:W-:Y:S01]  /*45620*/  ISETP.NE.AND P6, PT, R182, 0x1, PT ;  /* 0x00000001b600780c */ /* 0x000fe20003fc5270 */
[----:B------:R-:W-:Y:S01]  /*45630*/  BSSY.RECONVERGENT B1, `(.L_x_17305) ;  /* 0x000005f000017945 */ /* 0x000fe20003800200 */
[----:B------:R-:W-:Y:S02]  /*45640*/  I2FP.F32.U32 R7, R7 ;  /* 0x0000000700077245 */ /* 0x000fe40000201000 */
[----:B------:R-:W-:Y:S02]  /*45650*/  SHF.L.U32 R20, R20, 0x10, RZ ;  /* 0x0000001014147819 */ /* 0x000fe400000006ff */
[----:B------:R-:W-:Y:S01]  /*45660*/  MOV R155, R10 ;  /* 0x0000000a009b7202 */ /* 0x000fe20000000f00 */
        /* <DEDUP_REMOVED lines=13> */
.L_x_17307:
        /* <DEDUP_REMOVED lines=16> */
.L_x_17309:
[----:B------:R-:W-:Y:S05]  /*45840*/  BSYNC.RECONVERGENT B2 ;  /* 0x0000000000027941 */ /* 0x000fea0003800200 */
.L_x_17308:
        /* <DEDUP_REMOVED lines=59> */
[----:B------:R-:W-:Y:S01]  /*45c00*/  IMAD.MOV.U32 R7, RZ, RZ, RZ ;  /* 0x000000ffff077224 */ /* 0x000fe200078e00ff */
[----:B------:R-:W-:-:S07]  /*45c10*/  MOV R180, R182 ;  /* 0x000000b600b47202 */ /* 0x000fce0000000f00 */
.L_x_17306:
[----:B------:R-:W-:Y:S05]  /*45c20*/  BSYNC.RECONVERGENT B1 ;  /* 0x0000000000017941 */ /* 0x000fea0003800200 */
.L_x_17305:
        /* <DEDUP_REMOVED lines=13> */
.L_x_17229:
        /* <DEDUP_REMOVED lines=16> */
.L_x_17313:
        /* <DEDUP_REMOVED lines=13> */
.L_x_17315:
[----:B------:R-:W-:Y:S05]  /*45ed0*/  BSYNC.RECONVERGENT B2 ;  /* 0x0000000000027941 */ /* 0x000fea0003800200 */
.L_x_17314:
        /* <DEDUP_REMOVED lines=59> */
[----:B------:R-:W-:Y:S01]  /*46290*/  LOP3.LUT R6, R7, R6, R149, 0x96, !PT ;  /* 0x0000000607067212 */ /* 0x000fe200078e9695 */
[----:B------:R-:W-:-:S07]  /*462a0*/  IMAD.MOV.U32 R149, RZ, RZ, R9 ;  /* 0x000000ffff957224 */ /* 0x000fce00078e0009 */
.L_x_17312:
[----:B------:R-:W-:Y:S05]  /*462b0*/  BSYNC.RECONVERGENT B1 ;  /* 0x0000000000017941 */ /* 0x000fea0003800200 */
.L_x_17311:
[----:B------:R-:W0:Y:S01]  /*462c0*/  LDC R187, c[0x0][0x404] ;  /* 0x00010100ffbb7b82 */ /* 0x000e220000000800 */
[----:B------:R-:W-:Y:S01]  /*462d0*/  I2FP.F32.U32 R7, R149 ;  /* 0x0000009500077245 */ /* 0x000fe20000201000 */
[----:B------:R-:W-:Y:S01]  /*462e0*/  IMAD.MOV.U32 R186, RZ, RZ, 0x2f800000 ;  /* 0x2f800000ffba7424 */ /* 0x000fe200078e00ff */
[----:B------:R-:W-:Y:S01]  /*462f0*/  ISETP.NE.AND P2, PT, R148, 0x1, PT ;  /* 0x000000019400780c */ /* 0x000fe20003f45270 */
[----:B------:R-:W-:Y:S01]  /*46300*/  BSSY.RECONVERGENT B1, `(.L_x_17316) ;  /* 0x000005d000017945 */ /* 0x000fe20003800200 */
[----:B------:R-:W-:Y:S01]  /*46310*/  LOP3.LUT R3, R3, 0xffffffef, RZ, 0xc0, !PT ;  /* 0xffffffef03037812 */ /* 0x000fe200078ec0ff */
[----:B------:R-:W-:Y:S01]  /*46320*/  FFMA.FTZ R151, R7, R186, 1.1641532182693481445e-10 ;  /* 0x2f00000007977423 */ /* 0x000fe200000100ba */
[C---:B-----5:R-:W-:Y:S01]  /*46330*/  SHF.L.U32 R9, R152.reuse, 0x10, RZ ;  /* 0x0000001098097819 */ /* 0x060fe200000006ff */
[----:B------:R-:W-:Y:S01]  /*46340*/  IMAD.MOV.U32 R149, RZ, RZ, 0x2 ;  /* 0x00000002ff957424 */ /* 0x000fe200078e00ff */
[----:B------:R-:W-:Y:S02]  /*46350*/  PRMT R7, R152, 0x7632, R7 ;  /* 0x0000763298077816 */ /* 0x000fe40000000007 */
[----:B------:R-:W-:-:S02]  /*46360*/  MOV R150, R10 ;  /* 0x0000000a00967202 */ /* 0x000fc40000000f00 */
        /* <DEDUP_REMOVED lines=11> */
.L_x_17318:
        /* <DEDUP_REMOVED lines=13> */
.L_x_17320:
[----:B------:R-:W-:Y:S05]  /*464f0*/  BSYNC.RECONVERGENT B2 ;  /* 0x0000000000027941 */ /* 0x000fea0003800200 */
.L_x_17319:
        /* <DEDUP_REMOVED lines=61> */
.L_x_17317:
[----:B------:R-:W-:Y:S05]  /*468d0*/  BSYNC.RECONVERGENT B1 ;  /* 0x0000000000017941 */ /* 0x000fea0003800200 */
.L_x_17316:
[----:B------:R-:W-:Y:S01]  /*468e0*/  I2FP.F32.U32 R150, R150 ;  /* 0x0000009600967245 */ /* 0x000fe20000201000 */
[----:B------:R-:W-:Y:S01]  /*468f0*/  BSSY.RECONVERGENT B1, `(.L_x_17321) ;  /* 0x000005d000017945 */ /* 0x000fe20003800200 */
[----:B------:R-:W-:Y:S02]  /*46900*/  LOP3.LUT R3, R3, 0xfffffff7, RZ, 0xc0, !PT ;  /* 0xfffffff703037812 */ /* 0x000fe400078ec0ff */
[----:B------:R-:W-:Y:S01]  /*46910*/  SHF.L.U32 R148, R7, 0x10, RZ ;  /* 0x0000001007947819 */ /* 0x000fe200000006ff */
[----:B------:R-:W-:Y:S01]  /*46920*/  FFMA.FTZ R150, R150, R186, 1.1641532182693481445e-10 ;  /* 0x2f00000096967423 */ /* 0x000fe200000100ba */
[----:B------:R-:W-:-:S04]  /*46930*/  MOV R7, R10 ;  /* 0x0000000a00077202 */ /* 0x000fc80000000f00 */
        /* <DEDUP_REMOVED lines=13> */
.L_x_17323:
        /* <DEDUP_REMOVED lines=13> */
.L_x_17325:
[----:B------:R-:W-:Y:S05]  /*46ae0*/  BSYNC.RECONVERGENT B2 ;  /* 0x0000000000027941 */ /* 0x000fea0003800200 */
.L_x_17324:
        /* <DEDUP_REMOVED lines=61> */
.L_x_17322:
[----:B------:R-:W-:Y:S05]  /*46ec0*/  BSYNC.RECONVERGENT B1 ;  /* 0x0000000000017941 */ /* 0x000fea0003800200 */
.L_x_17321:
[----:B------:R-:W-:Y:S01]  /*46ed0*/  I2FP.F32.U32 R7, R7 ;  /* 0x0000000700077245 */ /* 0x000fe20000201000 */
[----:B------:R-:W-:Y:S01]  /*46ee0*/  BSSY.RECONVERGENT B1, `(.L_x_17326) ;  /* 0x000005e000017945 */ /* 0x000fe20003800200 */
[----:B------:R-:W-:Y:S01]  /*46ef0*/  LOP3.LUT R3, R3, 0xfffffffb, RZ, 0xc0, !PT ;  /* 0xfffffffb03037812 */ /* 0x000fe200078ec0ff */
[----:B------:R-:W-:Y:S01]  /*46f00*/  IMAD.MOV.U32 R151, RZ, RZ, 0x2 ;  /* 0x00000002ff977424 */ /* 0x000fe200078e00ff */
[----:B------:R-:W-:Y:S01]  /*46f10*/  SHF.L.U32 R149, R153, 0x10, RZ ;  /* 0x0000001099957819 */ /* 0x000fe200000006ff */
[----:B------:R-:W-:Y:S01]  /*46f20*/  FFMA.FTZ R7, R7, R186, 1.1641532182693481445e-10 ;  /* 0x2f00000007077423 */ /* 0x000fe200000100ba */
[----:B------:R-:W-:-:S04]  /*46f30*/  PRMT R181, R153, 0x7632, R181 ;  /* 0x0000763299b57816 */ /* 0x000fc800000000b5 */
        /* <DEDUP_REMOVED lines=13> */
.L_x_17328:
        /* <DEDUP_REMOVED lines=13> */
.L_x_17330:
[----:B------:R-:W-:Y:S05]  /*470e0*/  BSYNC.RECONVERGENT B2 ;  /* 0x0000000000027941 */ /* 0x000fea0003800200 */
.L_x_17329:
        /* <DEDUP_REMOVED lines=61> */
.L_x_17327:
[----:B------:R-:W-:Y:S05]  /*474c0*/  BSYNC.RECONVERGENT B1 ;  /* 0x0000000000017941 */ /* 0x000fea0003800200 */
.L_x_17326:
[----:B------:R-:W-:Y:S01]  /*474d0*/  I2FP.F32.U32 R7, R7 ;  /* 0x0000000700077245 */ /* 0x000fe20000201000 */
[----:B------:R-:W-:Y:S01]  /*474e0*/  BSSY.RECONVERGENT B1, `(.L_x_17331) ;  /* 0x000005d000017945 */ /* 0x000fe20003800200 */
[----:B------:R-:W-:Y:S01]  /*474f0*/  LOP3.LUT R3, R3, 0xfffffffd, RZ, 0xc0, !PT ;  /* 0xfffffffd03037812 */ /* 0x000fe200078ec0ff */
[----:B------:R-:W-:Y:S01]  /*47500*/  IMAD.MOV.U32 R152, RZ, RZ, 0x2 ;  /* 0x00000002ff987424 */ /* 0x000fe200078e00ff */
[----:B------:R-:W-:Y:S01]  /*47510*/  SHF.L.U32 R150, R181, 0x10, RZ ;  /* 0x00000010b5967819 */ /* 0x000fe200000006ff */
[----:B------:R-:W-:-:S05]  /*47520*/  FFMA.FTZ R7, R7, R186, 1.1641532182693481445e-10 ;  /* 0x2f00000007077423 */ /* 0x000fca00000100ba */
        /* <DEDUP_REMOVED lines=13> */
.L_x_17333:
        /* <DEDUP_REMOVED lines=13> */
.L_x_17335:
[----:B------:R-:W-:Y:S05]  /*476d0*/  BSYNC.RECONVERGENT B2 ;  /* 0x0000000000027941 */ /* 0x000fea0003800200 */
.L_x_17334:
        /* <DEDUP_REMOVED lines=61> */
.L_x_17332:
[----:B------:R-:W-:Y:S05]  /*47ab0*/  BSYNC.RECONVERGENT B1 ;  /* 0x0000000000017941 */ /* 0x000fea0003800200 */
.L_x_17331:
[----:B------:R-:W-:Y:S01]  /*47ac0*/  ISETP.NE.AND P3, PT, R152, 0x1, PT ;  /* 0x000000019800780c */ /* 0x000fe20003f65270 */
[----:B------:R-:W-:Y:S01]  /*47ad0*/  BSSY.RECONVERGENT B1, `(.L_x_17336) ;  /* 0x000005c000017945 */ /* 0x000fe20003800200 */
[----:B------:R-:W-:Y:S01]  /*47ae0*/  I2FP.F32.U32 R7, R7 ;  /* 0x0000000700077245 */ /* 0x000fe20000201000 */
[----:B------:R-:W-:Y:S01]  /*47af0*/  IMAD.MOV.U32 R153, RZ, RZ, 0x2 ;  /* 0x00000002ff997424 */ /* 0x000fe200078e00ff */
[C---:B------:R-:W-:Y:S02]  /*47b00*/  SHF.L.U32 R151, R154.reuse, 0x10, RZ ;  /* 0x000000109a977819 */ /* 0x040fe400000006ff */
[----:B------:R-:W-:Y:S01]  /*47b10*/  PRMT R154, R154, 0x7632, R154 ;  /* 0x000076329a9a7816 */ /* 0x000fe2000000009a */
        /* <DEDUP_REMOVED lines=12> */
.L_x_17338:
        /* <DEDUP_REMOVED lines=13> */
.L_x_17340:
[----:B------:R-:W-:Y:S05]  /*47cb0*/  BSYNC.RECONVERGENT B2 ;  /* 0x0000000000027941 */ /* 0x000fea0003800200 */
.L_x_17339:
        /* <DEDUP_REMOVED lines=61> */
.L_x_17337:
[----:B------:R-:W-:Y:S05]  /*48090*/  BSYNC.RECONVERGENT B1 ;  /* 0x0000000000017941 */ /* 0x000fea0003800200 */
.L_x_17336:
[----:B------:R-:W-:Y:S01]  /*480a0*/  ISETP.NE.AND P4, PT, R153, 0x1, PT ;  /* 0x000000019900780c */ /* 0x000fe20003f85270 */
[----:B------:R-:W-:Y:S01]  /*480b0*/  BSSY.RECONVERGENT B1, `(.L_x_17341) ;  /* 0x000005b000017945 */ /* 0x000fe20003800200 */
[----:B------:R-:W-:Y:S01]  /*480c0*/  I2FP.F32.U32 R7, R7 ;  /* 0x0000000700077245 */ /* 0x000fe20000201000 */
[----:B------:R-:W-:Y:S01]  /*480d0*/  IMAD.MOV.U32 R181, RZ, RZ, 0x2 ;  /* 0x00000002ffb57424 */ /* 0x000fe200078e00ff */
[----:B------:R-:W-:-:S03]  /*480e0*/  SHF.L.U32 R152, R154, 0x10, RZ ;  /* 0x000000109a987819 */ /* 0x000fc600000006ff */
        /* <DEDUP_REMOVED lines=12> */
.L_x_17343:
        /* <DEDUP_REMOVED lines=13> */
.L_x_17345:
[----:B------:R-:W-:Y:S05]  /*48280*/  BSYNC.RECONVERGENT B2 ;  /* 0x0000000000027941 */ /* 0x000fea0003800200 */
.L_x_17344:
        /* <DEDUP_REMOVED lines=61> */
.L_x_17342:
[----:B------:R-:W-:Y:S05]  /*48660*/  BSYNC.RECONVERGENT B1 ;  /* 0x0000000000017941 */ /* 0x000fea0003800200 */
.L_x_17341:
[----:B------:R-:W-:Y:S01]  /*48670*/  ISETP.NE.AND P5, PT, R181, 0x1, PT ;  /* 0x00000001b500780c */ /* 0x000fe20003fa5270 */
[----:B------:R-:W-:Y:S01]  /*48680*/  BSSY.RECONVERGENT B1, `(.L_x_17346) ;  /* 0x000005c000017945 */ /* 0x000fe20003800200 */
[----:B------:R-:W-:Y:S02]  /*48690*/  I2FP.F32.U32 R7, R7 ;  /* 0x0000000700077245 */ /* 0x000fe40000201000 */
[C---:B------:R-:W-:Y:S02]  /*486a0*/  SHF.L.U32 R153, R155.reuse, 0x10, RZ ;  /* 0x000000109b997819 */ /* 0x040fe400000006ff */
[----:B------:R-:W-:Y:S01]  /*486b0*/  PRMT R155, R155, 0x7632, R155 ;  /* 0x000076329b9b7816 */ /* 0x000fe2000000009b */
[----:B------:R-:W-:Y:S01]  /*486c0*/  FFMA.FTZ R7, R7, R186, 1.1641532182693481445e-10 ;  /* 0x2f00000007077423 */ /* 0x000fe200000100ba */
[----:B------:R-:W-:-:S04]  /*486d0*/  MOV R154, R10 ;  /* 0x0000000a009a7202 */ /* 0x000fc80000000f00 */
        /* <DEDUP_REMOVED lines=11> */
.L_x_17348:
        /* <DEDUP_REMOVED lines=13> */
.L_x_17350:
[----:B------:R-:W-:Y:S05]  /*48860*/  BSYNC.RECONVERGENT B2 ;  /* 0x0000000000027941 */ /* 0x000fea0003800200 */
.L_x_17349:
        /* <DEDUP_REMOVED lines=61> */
.L_x_17347:
[----:B------:R-:W-:Y:S05]  /*48c40*/  BSYNC.RECONVERGENT B1 ;  /* 0x0000000000017941 */ /* 0x000fea0003800200 */
.L_x_17346:
        /* <DEDUP_REMOVED lines=39> */
.L_x_17310:
        /* <DEDUP_REMOVED lines=44> */
.L_x_17351:
[----:B------:R-:W-:Y:S01]  /*49180*/  MOV R9, R180 ;  /* 0x000000b400097202 */ /* 0x000fe20000000f00 */
[----:B------:R-:W-:-:S07]  /*49190*/  VIADD R21, R21, 0x20 ;  /* 0x0000002015157836 */ /* 0x000fce0000000000 */
.L_x_17228:
[----:B------:R-:W-:Y:S05]  /*491a0*/  BSYNC.RECONVERGENT B0 ;  /* 0x0000000000007941 */ /* 0x000fea0003800200 */
.L_x_17227:
        /* <DEDUP_REMOVED lines=23> */
[----:B------:R-:W-:Y:S01]  /*49320*/  IMAD.MOV.U32 R13, RZ, RZ, R10 ;  /* 0x000000ffff0d7224 */ /* 0x000fe200078e000a */
[----:B01----:R-:W-:-:S08]  /*49330*/  MOV R180, R9 ;  /* 0x0000000900b47202 */ /* 0x003fd00000000f00 */
        /* <DEDUP_REMOVED lines=11> */
.L_x_17357:
        /* <DEDUP_REMOVED lines=13> */
.L_x_17359:
[----:B------:R-:W-:Y:S05]  /*494c0*/  BSYNC.RECONVERGENT B2 ;  /* 0x0000000000027941 */ /* 0x000fea0003800200 */
.L_x_17358:
[----:B------:R-:W-:Y:S01]  /*494d0*/  LOP3.LUT R5, R11, R7, R23, 0x96, !PT ;  /* 0x000000070b057212 */ /* 0x000fe200078e9617 */
[----:B------:R-:W-:Y:S01]  /*494e0*/  IMAD.WIDE.U32 R14, R4, -0x326172a9, RZ ;  /* 0xcd9e8d57040e7825 */ /* 0x000fe200078e00ff */
[----:B------:R-:W-:Y:S02]  /*494f0*/  IADD3 R7, PT, PT, R22, -0x61c88647, RZ ;  /* 0x9e3779b916077810 */ /* 0x000fe40007ffe0ff */
[----:B------:R-:W-:Y:S01]  /*49500*/  MOV R13, R9 ;  /* 0x00000009000d7202 */ /* 0x000fe20000000f00 */
        /* <DEDUP_REMOVED lines=53> */
[----:B------:R-:W-:-:S03]  /*49860*/  MOV R10, R16 ;  /* 0x00000010000a7202 */ /* 0x000fc60000000f00 */
[----:B------:R-:W-:Y:S01]  /*49870*/  IMAD.MOV.U32 R180, RZ, RZ, R14 ;  /* 0x000000ffffb47224 */ /* 0x000fe200078e000e */
[----:B------:R-:W-:Y:S01]  /*49880*/  LOP3.LUT R6, R7, R6, R15, 0x96, !PT ;  /* 0x0000000607067212 */ /* 0x000fe200078e960f */
[----:B------:R-:W-:-:S07]  /*49890*/  IMAD.MOV.U32 R14, RZ, RZ, RZ ;  /* 0x000000ffff0e7224 */ /* 0x000fce00078e00ff */
.L_x_17356:
[----:B------:R-:W-:Y:S05]  /*498a0*/  BSYNC.RECONVERGENT B1 ;  /* 0x0000000000017941 */ /* 0x000fea0003800200 */
.L_x_17355:
[----:B------:R-:W0:Y:S01]  /*498b0*/  LDC R181, c[0x0][0x404] ;  /* 0x00010100ffb57b82 */ /* 0x000e220000000800 */
[----:B------:R-:W-:Y:S01]  /*498c0*/  HFMA2 R186, -RZ, RZ, 0.1171875, 0 ;  /* 0x2f800000ffba7431 */ /* 0x000fe200000001ff */
[----:B------:R-:W-:Y:S01]  /*498d0*/  I2FP.F32.U32 R7, R13 ;  /* 0x0000000d00077245 */ /* 0x000fe20000201000 */
[----:B-----5:R-:W-:Y:S01]  /*498e0*/  IMAD.U32 R13, R160, 0x10000, RZ ;  /* 0x00010000a00d7824 */ /* 0x020fe200078e00ff */
[----:B------:R-:W-:Y:S01]  /*498f0*/  ISETP.NE.AND P2, PT, R14, 0x1, PT ;  /* 0x000000010e00780c */ /* 0x000fe20003f45270 */
[----:B------:R-:W-:Y:S01]  /*49900*/  BSSY.RECONVERGENT B1, `(.L_x_17360) ;  /* 0x000005e000017945 */ /* 0x000fe20003800200 */
[----:B------:R-:W-:Y:S02]  /*49910*/  LOP3.LUT R3, R3, 0xffffffef, RZ, 0xc0, !PT ;  /* 0xffffffef03037812 */ /* 0x000fe400078ec0ff */
[----:B------:R-:W1:Y:S01]  /*49920*/  LDC R9, c[0x0][0x408] ;  /* 0x00010200ff097b82 */ /* 0x000e620000000800 */
[----:B------:R-:W-:Y:S01]  /*49930*/  MOV R16, 0x2 ;  /* 0x0000000200107802 */ /* 0x000fe20000000f00 */
[----:B------:R-:W-:Y:S01]  /*49940*/  FFMA.FTZ R15, R7, R186, 1.1641532182693481445e-10 ;  /* 0x2f000000070f7423 */ /* 0x000fe200000100ba */
[----:B------:R-:W-:-:S04]  /*49950*/  PRMT R7, R160, 0x7632, R7 ;  /* 0x00007632a0077816 */ /* 0x000fc80000000007 */
[----:B0-----:R-:W-:Y:S01]  /*49960*/  FSETP.LE.FTZ.AND P4, PT, R15, R181, PT ;  /* 0x000000b50f00720b */ /* 0x001fe20003f93000 */
[----:B------:R-:W-:Y:S02]  /*49970*/  IMAD.MOV.U32 R15, RZ, RZ, R10 ;  /* 0x000000ffff0f7224 */ /* 0x000fe400078e000a */
[----:B-1----:R-:W-:-:S10]  /*49980*/  FMUL.FTZ R13, R13, R9 ;  /* 0x000000090d0d7220 */ /* 0x002fd40000410000 */
        /* <DEDUP_REMOVED lines=10> */
.L_x_17362:
        /* <DEDUP_REMOVED lines=13> */
.L_x_17364:
[----:B------:R-:W-:Y:S05]  /*49b00*/  BSYNC.RECONVERGENT B2 ;  /* 0x0000000000027941 */ /* 0x000fea0003800200 */
.L_x_17363:
        /* <DEDUP_REMOVED lines=52> */
[----:B------:R-:W-:Y:S02]  /*49e50*/  VIADD R5, R22, 0x8ff34781 ;  /* 0x8ff3478116057836 */ /* 0x000fe40000000000 */
[----:B------:R-:W-:Y:S02]  /*49e60*/  IMAD.MOV.U32 R10, RZ, RZ, R16 ;  /* 0x000000ffff0a7224 */ /* 0x000fe400078e0010 */
[----:B------:R-:W-:Y:S01]  /*49e70*/  HFMA2 R16, -RZ, RZ, 0, 0 ;  /* 0x00000000ff107431 */ /* 0x000fe200000001ff */
[----:B------:R-:W-:Y:S01]  /*49e80*/  LOP3.LUT R5, R5, R14, R17, 0x96, !PT ;  /* 0x0000000e05057212 */ /* 0x000fe200078e9611 */
[----:B------:R-:W-:Y:S01]  /*49e90*/  IMAD.WIDE.U32 R14, R6, -0x2daee0ad, RZ ;  /* 0xd2511f53060e7825 */ /* 0x000fe200078e00ff */
[----:B------:R-:W-:-:S04]  /*49ea0*/  IADD3 R6, PT, PT, R23, -0x695add53, RZ ;  /* 0x96a522ad17067810 */ /* 0x000fc80007ffe0ff */
[----:B------:R-:W-:Y:S02]  /*49eb0*/  LOP3.LUT R6, R6, R18, R15, 0x96, !PT ;  /* 0x0000001206067212 */ /* 0x000fe400078e960f */
[----:B------:R-:W-:Y:S01]  /*49ec0*/  MOV R15, R180 ;  /* 0x000000b4000f7202 */ /* 0x000fe20000000f00 */
[----:B------:R-:W-:-:S07]  /*49ed0*/  IMAD.MOV.U32 R180, RZ, RZ, R14 ;  /* 0x000000ffffb47224 */ /* 0x000fce00078e000e */
.L_x_17361:
[----:B------:R-:W-:Y:S05]  /*49ee0*/  BSYNC.RECONVERGENT B1 ;  /* 0x0000000000017941 */ /* 0x000fea0003800200 */
.L_x_17360:
        /* <DEDUP_REMOVED lines=12> */
[----:B------:R-:W-:Y:S01]  /*49fb0*/  IMAD.MOV.U32 R15, RZ, RZ, R10 ;  /* 0x000000ffff0f7224 */ /* 0x000fe200078e000a */
[----:B------:R-:W-:Y:S01]  /*49fc0*/  MOV R14, 0x2 ;  /* 0x00000002000e7802 */ /* 0x000fe20000000f00 */
[----:B------:R-:W-:-:S08]  /*49fd0*/  @P1 FADD.FTZ R156, R92, R156 ;  /* 0x0000009c5c9c1221 */ /* 0x000fd00000010000 */
        /* <DEDUP_REMOVED lines=9> */
.L_x_17367:
        /* <DEDUP_REMOVED lines=13> */
.L_x_17369:
[----:B------:R-:W-:Y:S05]  /*4a140*/  BSYNC.RECONVERGENT B2 ;  /* 0x0000000000027941 */ /* 0x000fea0003800200 */
.L_x_17368:
        /* <DEDUP_REMOVED lines=61> */
.L_x_17366:
[----:B------:R-:W-:Y:S05]  /*4a520*/  BSYNC.RECONVERGENT B1 ;  /* 0x0000000000017941 */ /* 0x000fea0003800200 */
.L_x_17365:
        /* <DEDUP_REMOVED lines=8> */
[----:B------:R-:W-:Y:S02]  /*4a5b0*/  FSETP.LE.FTZ.AND P4, PT, R15, R181, PT ;  /* 0x000000b50f00720b */ /* 0x000fe40003f93000 */
[----:B------:R-:W-:-:S11]  /*4a5c0*/  MOV R15, 0x2 ;  /* 0x00000002000f7802 */ /* 0x000fd60000000f00 */
        /* <DEDUP_REMOVED lines=10> */
.L_x_17372:
        /* <DEDUP_REMOVED lines=13> */
.L_x_17374:
[----:B------:R-:W-:Y:S05]  /*4a740*/  BSYNC.RECONVERGENT B2 ;  /* 0x0000000000027941 */ /* 0x000fea0003800200 */
.L_x_17373:
        /* <DEDUP_REMOVED lines=53> */
[----:B------:R-:W-:Y:S01]  /*4aaa0*/  IMAD.MOV.U32 R10, RZ, RZ, R16 ;  /* 0x000000ffff0a7224 */ /* 0x000fe200078e0010 */
[----:B------:R-:W-:Y:S02]  /*4aab0*/  MOV R16, R180 ;  /* 0x000000b400107202 */ /* 0x000fe40000000f00 */
[----:B------:R-:W-:Y:S01]  /*4aac0*/  LOP3.LUT R5, R5, R14, R17, 0x96, !PT ;  /* 0x0000000e05057212 */ /* 0x000fe200078e9611 */
[----:B------:R-:W-:Y:S01]  /*4aad0*/  IMAD.WIDE.U32 R14, R6, -0x2daee0ad, RZ ;  /* 0xd2511f53060e7825 */ /* 0x000fe200078e00ff */
[----:B------:R-:W-:-:S03]  /*4aae0*/  IADD3 R6, PT, PT, R23, -0x695add53, RZ ;  /* 0x96a522ad17067810 */ /* 0x000fc60007ffe0ff */
[----:B------:R-:W-:Y:S01]  /*4aaf0*/  IMAD.MOV.U32 R180, RZ, RZ, R14 ;  /* 0x000000ffffb47224 */ /* 0x000fe200078e000e */
[----:B------:R-:W-:Y:S01]  /*4ab00*/  LOP3.LUT R6, R6, R18, R15, 0x96, !PT ;  /* 0x0000001206067212 */ /* 0x000fe200078e960f */
[----:B------:R-:W-:-:S07]  /*4ab10*/  HFMA2 R15, -RZ, RZ, 0, 0 ;  /* 0x00000000ff0f7431 */ /* 0x000fce00000001ff */
.L_x_17371:
[----:B------:R-:W-:Y:S05]  /*4ab20*/  BSYNC.RECONVERGENT B1 ;  /* 0x0000000000017941 */ /* 0x000fea0003800200 */
.L_x_17370:
        /* <DEDUP_REMOVED lines=12> */
[----:B------:R-:W-:Y:S01]  /*4abf0*/  MOV R16, 0x2 ;  /* 0x0000000200107802 */ /* 0x000fe20000000f00 */
[----:B------:R-:W-:Y:S02]  /*4ac00*/  IMAD.MOV.U32 R7, RZ, RZ, R10 ;  /* 0x000000ffff077224 */ /* 0x000fe400078e000a */
[----:B------:R-:W-:-:S06]  /*4ac10*/  @P1 FADD.FTZ R157, R93, R157 ;  /* 0x0000009d5d9d1221 */ /* 0x000fcc0000010000 */
        /* <DEDUP_REMOVED lines=9> */
.L_x_17377:
        /* <DEDUP_REMOVED lines=13> */
.L_x_17379:
[----:B------:R-:W-:Y:S05]  /*4ad80*/  BSYNC.RECONVERGENT B2 ;  /* 0x0000000000027941 */ /* 0x000fea0003800200 */
.L_x_17378:
        /* <DEDUP_REMOVED lines=61> */
.L_x_17376:
[----:B------:R-:W-:Y:S05]  /*4b160*/  BSYNC.RECONVERGENT B1 ;  /* 0x0000000000017941 */ /* 0x000fea0003800200 */
.L_x_17375:
        /* <DEDUP_REMOVED lines=8> */
[----:B------:R-:W-:Y:S02]  /*4b1f0*/  MOV R18, 0x2 ;  /* 0x0000000200127802 */ /* 0x000fe40000000f00 */
        /* <DEDUP_REMOVED lines=12> */
.L_x_17382:
        /* <DEDUP_REMOVED lines=13> */
.L_x_17384:
[----:B------:R-:W-:Y:S05]  /*4b390*/  BSYNC.RECONVERGENT B2 ;  /* 0x0000000000027941 */ /* 0x000fea0003800200 */
.L_x_17383:
        /* <DEDUP_REMOVED lines=61> */
.L_x_17381:
[----:B------:R-:W-:Y:S05]  /*4b770*/  BSYNC.RECONVERGENT B1 ;  /* 0x0000000000017941 */ /* 0x000fea0003800200 */
.L_x_17380:
        /* <DEDUP_REMOVED lines=24> */
.L_x_17387:
        /* <DEDUP_REMOVED lines=13> */
.L_x_17389:
[----:B------:R-:W-:Y:S05]  /*4b9d0*/  BSYNC.RECONVERGENT B2 ;  /* 0x0000000000027941 */ /* 0x000fea0003800200 */
.L_x_17388:
        /* <DEDUP_REMOVED lines=61> */
.L_x_17386:
[----:B------:R-:W-:Y:S05]  /*4bdb0*/  BSYNC.RECONVERGENT B1 ;  /* 0x0000000000017941 */ /* 0x000fea0003800200 */
.L_x_17385:
        /* <DEDUP_REMOVED lines=20> */
.L_x_17392:
        /* <DEDUP_REMOVED lines=13> */
.L_x_17394:
[----:B------:R-:W-:Y:S05]  /*4bfd0*/  BSYNC.RECONVERGENT B2 ;  /* 0x0000000000027941 */ /* 0x000fea0003800200 */
.L_x_17393:
        /* <DEDUP_REMOVED lines=61> */
.L_x_17391:
[----:B------:R-:W-:Y:S05]  /*4c3b0*/  BSYNC.RECONVERGENT B1 ;  /* 0x0000000000017941 */ /* 0x000fea0003800200 */
.L_x_17390:
        /* <DEDUP_REMOVED lines=24> */
.L_x_17397:
        /* <DEDUP_REMOVED lines=13> */
.L_x_17399:
[----:B------:R-:W-:Y:S05]  /*4c610*/  BSYNC.RECONVERGENT B2 ;  /* 0x0000000000027941 */ /* 0x000fea0003800200 */
.L_x_17398:
        /* <DEDUP_REMOVED lines=61> */
.L_x_17396:
[----:B------:R-:W-:Y:S05]  /*4c9f0*/  BSYNC.RECONVERGENT B1 ;  /* 0x0000000000017941 */ /* 0x000fea0003800200 */
.L_x_17395:
[----:B------:R-:W-:Y:S01]  /*4ca00*/  ISETP.NE.AND P3, PT, R18, 0x1, PT ;  /* 0x000000011200780c */ /* 0x000fe20003f65270 */
[----:B------:R-:W-:Y:S01]  /*4ca10*/  BSSY.RECONVERGENT B1, `(.L_x_17400) ;  /* 0x000005d000017945 */ /* 0x000fe20003800200 */
[----:B------:R-:W-:Y:S02]  /*4ca20*/  I2FP.F32.U32 R7, R7 ;  /* 0x0000000700077245 */ /* 0x000fe40000201000 */
[C---:B------:R-:W-:Y:S02]  /*4ca30*/  PRMT R20, R162.reuse, 0x7632, R20 ;  /* 0x00007632a2147816 */ /* 0x040fe40000000014 */
[----:B------:R-:W-:Y:S01]  /*4ca40*/  MOV R19, 0x2 ;  /* 0x0000000200137802 */ /* 0x000fe20000000f00 */
        /* <DEDUP_REMOVED lines=14> */
.L_x_17402:
        /* <DEDUP_REMOVED lines=13> */
.L_x_17404:
[----:B------:R-:W-:Y:S05]  /*4cc00*/  BSYNC.RECONVERGENT B2 ;  /* 0x0000000000027941 */ /* 0x000fea0003800200 */
.L_x_17403:
        /* <DEDUP_REMOVED lines=60> */
[----:B------:R-:W-:-:S07]  /*4cfd0*/  HFMA2 R19, -RZ, RZ, 0, 0 ;  /* 0x00000000ff137431 */ /* 0x000fce00000001ff */
.L_x_17401:
[----:B------:R-:W-:Y:S05]  /*4cfe0*/  BSYNC.RECONVERGENT B1 ;  /* 0x0000000000017941 */ /* 0x000fea0003800200 */
.L_x_17400:
        /* <DEDUP_REMOVED lines=11> */
[----:B------:R-:W-:Y:S01]  /*4d0a0*/  MOV R18, 0x2 ;  /* 0x0000000200127802 */ /* 0x000fe20000000f00 */
[----:B------:R-:W-:Y:S02]  /*4d0b0*/  IMAD.MOV.U32 R7, RZ, RZ, R10 ;  /* 0x000000ffff077224 */ /* 0x000fe400078e000a */
        /* <DEDUP_REMOVED lines=10> */
.L_x_17407:
        /* <DEDUP_REMOVED lines=13> */
.L_x_17409:
[----:B------:R-:W-:Y:S05]  /*4d230*/  BSYNC.RECONVERGENT B2 ;  /* 0x0000000000027941 */ /* 0x000fea0003800200 */
.L_x_17408:
        /* <DEDUP_REMOVED lines=61> */
.L_x_17406:
[----:B------:R-:W-:Y:S05]  /*4d610*/  BSYNC.RECONVERGENT B1 ;  /* 0x0000000000017941 */ /* 0x000fea0003800200 */
.L_x_17405:
[----:B------:R-:W-:Y:S01]  /*4d620*/  ISETP.NE.AND P4, PT, R18, 0x1, PT ;  /* 0x000000011200780c */ /* 0x000fe20003f85270 */
[----:B------:R-:W-:Y:S01]  /*4d630*/  IMAD.U32 R19, R20, 0x10000, RZ ;  /* 0x0001000014137824 */ /* 0x000fe200078e00ff */
[----:B------:R-:W-:Y:S01]  /*4d640*/  I2FP.F32.U32 R7, R7 ;  /* 0x0000000700077245 */ /* 0x000fe20000201000 */
[----:B------:R-:W-:Y:S02]  /*4d650*/  BSSY.RECONVERGENT B1, `(.L_x_17410) ;  /* 0x000005a000017945 */ /* 0x000fe40003800200 */
[----:B------:R-:W-:Y:S01]  /*4d660*/  FMUL.FTZ R20, R19, R9 ;  /* 0x0000000913147220 */ /* 0x000fe20000410000 */
        /* <DEDUP_REMOVED lines=13> */
.L_x_17412:
        /* <DEDUP_REMOVED lines=13> */
.L_x_17414:
[----:B------:R-:W-:Y:S05]  /*4d810*/  BSYNC.RECONVERGENT B2 ;  /* 0x0000000000027941 */ /* 0x000fea0003800200 */
.L_x_17413:
        /* <DEDUP_REMOVED lines=61> */
.L_x_17411:
[----:B------:R-:W-:Y:S05]  /*4dbf0*/  BSYNC.RECONVERGENT B1 ;  /* 0x0000000000017941 */ /* 0x000fea0003800200 */
.L_x_17410:
[----:B------:R-:W-:Y:S01]  /*4dc00*/  I2FP.F32.U32 R7, R7 ;  /* 0x0000000700077245 */ /* 0x000fe20000201000 */
[----:B------:R-:W-:Y:S01]  /*4dc10*/  BSSY.RECONVERGENT B1, `(.L_x_17415) ;  /* 0x0000063000017945 */ /* 0x000fe20003800200 */
[----:B------:R-:W-:Y:S02]  /*4dc20*/  PRMT R18, R90, 0x7632, R18 ;  /* 0x000076325a127816 */ /* 0x000fe40000000012 */
[----:B------:R-:W-:Y:S01]  /*4dc30*/  FSEL R20, R20, RZ, P3 ;  /* 0x000000ff14147208 */ /* 0x000fe20001800000 */
[----:B------:R-:W-:Y:S01]  /*4dc40*/  FFMA.FTZ R7, R7, R186, 1.1641532182693481445e-10 ;  /* 0x2f00000007077423 */ /* 0x000fe200000100ba */
[----:B------:R-:W-:Y:S01]  /*4dc50*/  MOV R162, 0x2 ;  /* 0x0000000200a27802 */ /* 0x000fe20000000f00 */
        /* <DEDUP_REMOVED lines=19> */
.L_x_17417:
        /* <DEDUP_REMOVED lines=13> */
.L_x_17419:
[----:B------:R-:W-:Y:S05]  /*4de60*/  BSYNC.RECONVERGENT B2 ;  /* 0x0000000000027941 */ /* 0x000fea0003800200 */
.L_x_17418:
        /* <DEDUP_REMOVED lines=61> */
.L_x_17416:
[----:B------:R-:W-:Y:S05]  /*4e240*/  BSYNC.RECONVERGENT B1 ;  /* 0x0000000000017941 */ /* 0x000fea0003800200 */
.L_x_17415:
[----:B------:R-:W-:Y:S01]  /*4e250*/  ISETP.NE.AND P5, PT, R162, 0x1, PT ;  /* 0x00000001a200780c */ /* 0x000fe20003fa5270 */
[C---:B------:R-:W-:Y:S01]  /*4e260*/  IMAD.U32 R19, R163.reuse, 0x10000, RZ ;  /* 0x00010000a3137824 */ /* 0x040fe200078e00ff */
[----:B------:R-:W-:Y:S01]  /*4e270*/  I2FP.F32.U32 R7, R7 ;  /* 0x0000000700077245 */ /* 0x000fe20000201000 */
[----:B------:R-:W-:Y:S01]  /*4e280*/  BSSY.RECONVERGENT B1, `(.L_x_17420) ;  /* 0x000005b000017945 */ /* 0x000fe20003800200 */
[----:B------:R-:W-:Y:S01]  /*4e290*/  PRMT R20, R163, 0x7632, R20 ;  /* 0x00007632a3147816 */ /* 0x000fe20000000014 */
        /* <DEDUP_REMOVED lines=14> */
.L_x_17422:
        /* <DEDUP_REMOVED lines=13> */
.L_x_17424:
[----:B------:R-:W-:Y:S05]  /*4e450*/  BSYNC.RECONVERGENT B2 ;  /* 0x0000000000027941 */ /* 0x000fea0003800200 */
.L_x_17423:
        /* <DEDUP_REMOVED lines=61> */
.L_x_17421:
[----:B------:R-:W-:Y:S05]  /*4e830*/  BSYNC.RECONVERGENT B1 ;  /* 0x0000000000017941 */ /* 0x000fea0003800200 */
.L_x_17420:
[----:B------:R-:W-:Y:S01]  /*4e840*/  I2FP.F32.U32 R7, R7 ;  /* 0x0000000700077245 */ /* 0x000fe20000201000 */
[----:B------:R-:W-:Y:S01]  /*4e850*/  IMAD.U32 R162, R91, 0x10000, RZ ;  /* 0x000100005ba27824 */ /* 0x000fe200078e00ff */
[----:B------:R-:W-:Y:S01]  /*4e860*/  FSEL R19, R19, RZ, P4 ;  /* 0x000000ff13137208 */ /* 0x000fe20002000000 */
[----:B------:R-:W-:Y:S01]  /*4e870*/  BSSY.RECONVERGENT B1, `(.L_x_17425) ;  /* 0x0000060000017945 */ /* 0x000fe20003800200 */
[----:B------:R-:W-:Y:S01]  /*4e880*/  MOV R182, 0x2 ;  /* 0x0000000200b67802 */ /* 0x000fe20000000f00 */
        /* <DEDUP_REMOVED lines=19> */
.L_x_17427:
        /* <DEDUP_REMOVED lines=13> */
.L_x_17429:
[----:B------:R-:W-:Y:S05]  /*4ea90*/  BSYNC.RECONVERGENT B2 ;  /* 0x0000000000027941 */ /* 0x000fea0003800200 */
.L_x_17428:
        /* <DEDUP_REMOVED lines=61> */
.L_x_17426:
[----:B------:R-:W-:Y:S05]  /*4ee70*/  BSYNC.RECONVERGENT B1 ;  /* 0x0000000000017941 */ /* 0x000fea0003800200 */
.L_x_17425:
[----:B------:R-:W-:Y:S01]  /*4ee80*/  ISETP.NE.AND P6, PT, R182, 0x1, PT ;  /* 0x00000001b600780c */ /* 0x000fe20003fc5270 */
[----:B------:R-:W-:Y:S01]  /*4ee90*/  IMAD.U32 R20, R20, 0x10000, RZ ;  /* 0x0001000014147824 */ /* 0x000fe200078e00ff */
[----:B------:R-:W-:Y:S01]  /*4eea0*/  I2FP.F32.U32 R7, R7 ;  /* 0x0000000700077245 */ /* 0x000fe20000201000 */
[----:B------:R-:W-:Y:S01]  /*4eeb0*/  BSSY.RECONVERGENT B1, `(.L_x_17430) ;  /* 0x000005d000017945 */ /* 0x000fe20003800200 */
[----:B------:R-:W-:Y:S02]  /*4eec0*/  IMAD.MOV.U32 R163, RZ, RZ, R10 ;  /* 0x000000ffffa37224 */ /* 0x000fe400078e000a */
[----:B------:R-:W-:Y:S01]  /*4eed0*/  FMUL.FTZ R20, R20, R9 ;  /* 0x0000000914147220 */ /* 0x000fe20000410000 */
        /* <DEDUP_REMOVED lines=12> */
.L_x_17432:
        /* <DEDUP_REMOVED lines=16> */
.L_x_17434:
[----:B------:R-:W-:Y:S05]  /*4f0a0*/  BSYNC.RECONVERGENT B2 ;  /* 0x0000000000027941 */ /* 0x000fea0003800200 */
.L_x_17433:
        /* <DEDUP_REMOVED lines=61> */
.L_x_17431:
[----:B------:R-:W-:Y:S05]  /*4f480*/  BSYNC.RECONVERGENT B1 ;  /* 0x0000000000017941 */ /* 0x000fea0003800200 */
.L_x_17430:
        /* <DEDUP_REMOVED lines=13> */
.L_x_17354:
[----:B------:R-:W-:Y:S01]  /*4f560*/  ISETP.NE.AND P2, PT, R7, 0x1, PT ;  /* 0x000000010700780c */ /* 0x000fe20003f45270 */
[----:B------:R-:W-:Y:S01]  /*4f570*/  BSSY.RECONVERGENT B1, `(.L_x_17436) ;  /* 0x000005a000017945 */ /* 0x000fe20003800200 */
[----:B--2---:R-:W-:Y:S01]  /*4f580*/  MOV R156, 0x2 ;  /* 0x00000002009c7802 */ /* 0x004fe20000000f00 */
[----:B------:R-:W-:Y:S01]  /*4f590*/  IMAD.MOV.U32 R157, RZ, RZ, R10 ;  /* 0x000000ffff9d7224 */ /* 0x000fe200078e000a */
[----:B01----:R-:W-:-:S09]  /*4f5a0*/  MOV R180, R9 ;  /* 0x0000000900b47202 */ /* 0x003fd20000000f00 */
        /* <DEDUP_REMOVED lines=11> */
.L_x_17438:
        /* <DEDUP_REMOVED lines=13> */
.L_x_17440:
[----:B------:R-:W-:Y:S05]  /*4f730*/  BSYNC.RECONVERGENT B2 ;  /* 0x0000000000027941 */ /* 0x000fea0003800200 */
.L_x_17439:
        /* <DEDUP_REMOVED lines=59> */
[----:B------:R-:W-:Y:S01]  /*4faf0*/  IMAD.MOV.U32 R156, RZ, RZ, RZ ;  /* 0x000000ffff9c7224 */ /* 0x000fe200078e00ff */
[----:B------:R-:W-:-:S07]  /*4fb00*/  MOV R157, R9 ;  /* 0x00000009009d7202 */ /* 0x000fce0000000f00 */
.L_x_17437:
[----:B------:R-:W-:Y:S05]  /*4fb10*/  BSYNC.RECONVERGENT B1 ;  /* 0x0000000000017941 */ /* 0x000fea0003800200 */
.L_x_17436:
[----:B------:R-:W0:Y:S01]  /*4fb20*/  LDC R187, c[0x0][0x404] ;  /* 0x00010100ffbb7b82 */ /* 0x000e220000000800 */
[----:B------:R-:W-:Y:S01]  /*4fb30*/  HFMA2 R186, -RZ, RZ, 0.1171875, 0 ;  /* 0x2f800000ffba7431 */ /* 0x000fe200000001ff */
[----:B------:R-:W-:Y:S01]  /*4fb40*/  I2FP.F32.U32 R7, R157 ;  /* 0x0000009d00077245 */ /* 0x000fe20000201000 */
[----:B------:R-:W-:Y:S01]  /*4fb50*/  BSSY.RECONVERGENT B1, `(.L_x_17441) ;  /* 0x000005e000017945 */ /* 0x000fe20003800200 */
[----:B------:R-:W-:Y:S01]  /*4fb60*/  ISETP.NE.AND P2, PT, R156, 0x1, PT ;  /* 0x000000019c00780c */ /* 0x000fe20003f45270 */
[C---:B-----5:R-:W-:Y:S01]  /*4fb70*/  IMAD.U32 R9, R160.reuse, 0x10000, RZ ;  /* 0x00010000a0097824 */ /* 0x060fe200078e00ff */
[----:B------:R-:W-:Y:S01]  /*4fb80*/  LOP3.LUT R3, R3, 0xffffffef, RZ, 0xc0, !PT ;  /* 0xffffffef03037812 */ /* 0x000fe200078ec0ff */
[----:B------:R-:W-:Y:S01]  /*4fb90*/  IMAD.MOV.U32 R158, RZ, RZ, R10 ;  /* 0x000000ffff9e7224 */ /* 0x000fe200078e000a */
[----:B------:R-:W-:Y:S01]  /*4fba0*/  MOV R157, 0x2 ;  /* 0x00000002009d7802 */ /* 0x000fe20000000f00 */
        /* <DEDUP_REMOVED lines=13> */
.L_x_17443:
        /* <DEDUP_REMOVED lines=13> */
.L_x_17445:
[----:B------:R-:W-:Y:S05]  /*4fd50*/  BSYNC.RECONVERGENT B2 ;  /* 0x0000000000027941 */ /* 0x000fea0003800200 */
.L_x_17444:
        /* <DEDUP_REMOVED lines=61> */
.L_x_17442:
[----:B------:R-:W-:Y:S05]  /*50130*/  BSYNC.RECONVERGENT B1 ;  /* 0x0000000000017941 */ /* 0x000fea0003800200 */
.L_x_17441:
[----:B------:R-:W-:Y:S01]  /*50140*/  I2FP.F32.U32 R158, R158 ;  /* 0x0000009e009e7245 */ /* 0x000fe20000201000 */
[----:B------:R-:W-:Y:S01]  /*50150*/  BSSY.RECONVERGENT B1, `(.L_x_17446) ;  /* 0x000005d000017945 */ /* 0x000fe20003800200 */
[----:B------:R-:W-:Y:S01]  /*50160*/  LOP3.LUT R3, R3, 0xfffffff7, RZ, 0xc0, !PT ;  /* 0xfffffff703037812 */ /* 0x000fe200078ec0ff */
[----:B------:R-:W-:Y:S02]  /*50170*/  IMAD.U32 R156, R7, 0x10000, RZ ;  /* 0x00010000079c7824 */ /* 0x000fe400078e00ff */
[----:B------:R-:W-:Y:S01]  /*50180*/  FFMA.FTZ R158, R158, R186, 1.1641532182693481445e-10 ;  /* 0x2f0000009e9e7423 */ /* 0x000fe200000100ba */
[----:B------:R-:W-:-:S04]  /*50190*/  IMAD.MOV.U32 R7, RZ, RZ, R10 ;  /* 0x000000ffff077224 */ /* 0x000fc800078e000a */
[----:B------:R-:W-:Y:S02]  /*501a0*/  FSETP.LE.FTZ.AND P2, PT, R158, R187, PT ;  /* 0x000000bb9e00720b */ /* 0x000fe40003f53000 */
[----:B------:R-:W-:-:S11]  /*501b0*/  MOV R158, 0x2 ;  /* 0x00000002009e7802 */ /* 0x000fd60000000f00 */
        /* <DEDUP_REMOVED lines=11> */
.L_x_17448:
        /* <DEDUP_REMOVED lines=13> */
.L_x_17450:
[----:B------:R-:W-:Y:S05]  /*50340*/  BSYNC.RECONVERGENT B2 ;  /* 0x0000000000027941 */ /* 0x000fea0003800200 */
.L_x_17449:
        /* <DEDUP_REMOVED lines=61> */
.L_x_17447:
[----:B------:R-:W-:Y:S05]  /*50720*/  BSYNC.RECONVERGENT B1 ;  /* 0x0000000000017941 */ /* 0x000fea0003800200 */
.L_x_17446:
[----:B------:R-:W-:Y:S01]  /*50730*/  I2FP.F32.U32 R7, R7 ;  /* 0x0000000700077245 */ /* 0x000fe20000201000 */
[----:B------:R-:W-:Y:S01]  /*50740*/  BSSY.RECONVERGENT B1, `(.L_x_17451) ;  /* 0x000005e000017945 */ /* 0x000fe20003800200 */
[----:B------:R-:W-:Y:S01]  /*50750*/  LOP3.LUT R3, R3, 0xfffffffb, RZ, 0xc0, !PT ;  /* 0xfffffffb03037812 */ /* 0x000fe200078ec0ff */
[C---:B------:R-:W-:Y:S01]  /*50760*/  IMAD.U32 R157, R161.reuse, 0x10000, RZ ;  /* 0x00010000a19d7824 */ /* 0x040fe200078e00ff */
[----:B------:R-:W-:Y:S01]  /*50770*/  PRMT R181, R161, 0x7632, R181 ;  /* 0x00007632a1b57816 */ /* 0x000fe200000000b5 */
[----:B------:R-:W-:Y:S01]  /*50780*/  FFMA.FTZ R7, R7, R186, 1.1641532182693481445e-10 ;  /* 0x2f00000007077423 */ /* 0x000fe200000100ba */
[----:B------:R-:W-:-:S04]  /*50790*/  MOV R159, 0x2 ;  /* 0x00000002009f7802 */ /* 0x000fc80000000f00 */
        /* <DEDUP_REMOVED lines=13> */
.L_x_17453:
        /* <DEDUP_REMOVED lines=13> */
.L_x_17455:
[----:B------:R-:W-:Y:S05]  /*50940*/  BSYNC.RECONVERGENT B2 ;  /* 0x0000000000027941 */ /* 0x000fea0003800200 */
.L_x_17454:
        /* <DEDUP_REMOVED lines=61> */
.L_x_17452:
[----:B------:R-:W-:Y:S05]  /*50d20*/  BSYNC.RECONVERGENT B1 ;  /* 0x0000000000017941 */ /* 0x000fea0003800200 */
.L_x_17451:
[----:B------:R-:W-:Y:S01]  /*50d30*/  I2FP.F32.U32 R7, R7 ;  /* 0x0000000700077245 */ /* 0x000fe20000201000 */
[----:B------:R-:W-:Y:S01]  /*50d40*/  BSSY.RECONVERGENT B1, `(.L_x_17456) ;  /* 0x000005d000017945 */ /* 0x000fe20003800200 */
[----:B------:R-:W-:Y:S01]  /*50d50*/  LOP3.LUT R3, R3, 0xfffffffd, RZ, 0xc0, !PT ;  /* 0xfffffffd03037812 */ /* 0x000fe200078ec0ff */
[----:B------:R-:W-:Y:S01]  /*50d60*/  IMAD.U32 R158, R181, 0x10000, RZ ;  /* 0x00010000b59e7824 */ /* 0x000fe200078e00ff */
[----:B------:R-:W-:Y:S01]  /*50d70*/  MOV R160, 0x2 ;  /* 0x0000000200a07802 */ /* 0x000fe20000000f00 */
        /* <DEDUP_REMOVED lines=14> */
.L_x_17458:
        /* <DEDUP_REMOVED lines=13> */
.L_x_17460:
[----:B------:R-:W-:Y:S05]  /*50f30*/  BSYNC.RECONVERGENT B2 ;  /* 0x0000000000027941 */ /* 0x000fea0003800200 */
.L_x_17459:
        /* <DEDUP_REMOVED lines=61> */
.L_x_17457:
[----:B------:R-:W-:Y:S05]  /*51310*/  BSYNC.RECONVERGENT B1 ;  /* 0x0000000000017941 */ /* 0x000fea0003800200 */
.L_x_17456:
        /* <DEDUP_REMOVED lines=18> */
.L_x_17463:
        /* <DEDUP_REMOVED lines=13> */
.L_x_17465:
[----:B------:R-:W-:Y:S05]  /*51510*/  BSYNC.RECONVERGENT B2 ;  /* 0x0000000000027941 */ /* 0x000fea0003800200 */
.L_x_17464:
        /* <DEDUP_REMOVED lines=61> */
.L_x_17462:
[----:B------:R-:W-:Y:S05]  /*518f0*/  BSYNC.RECONVERGENT B1 ;  /* 0x0000000000017941 */ /* 0x000fea0003800200 */
.L_x_17461:
        /* <DEDUP_REMOVED lines=17> */
.L_x_17468:
        /* <DEDUP_REMOVED lines=13> */
.L_x_17470:
[----:B------:R-:W-:Y:S05]  /*51ae0*/  BSYNC.RECONVERGENT B2 ;  /* 0x0000000000027941 */ /* 0x000fea0003800200 */
.L_x_17469:
        /* <DEDUP_REMOVED lines=61> */
.L_x_17467:
[----:B------:R-:W-:Y:S05]  /*51ec0*/  BSYNC.RECONVERGENT B1 ;  /* 0x0000000000017941 */ /* 0x000fea0003800200 */
.L_x_17466:
        /* <DEDUP_REMOVED lines=18> */
.L_x_17473:
        /* <DEDUP_REMOVED lines=13> */
.L_x_17475:
[----:B------:R-:W-:Y:S05]  /*520c0*/  BSYNC.RECONVERGENT B2 ;  /* 0x0000000000027941 */ /* 0x000fea0003800200 */
.L_x_17474:
        /* <DEDUP_REMOVED lines=61> */
.L_x_17472:
[----:B------:R-:W-:Y:S05]  /*524a0*/  BSYNC.RECONVERGENT B1 ;  /* 0x0000000000017941 */ /* 0x000fea0003800200 */
.L_x_17471:
        /* <DEDUP_REMOVED lines=39> */
.L_x_17435:
        /* <DEDUP_REMOVED lines=44> */
.L_x_17476:
[----:B------:R-:W-:Y:S01]  /*529e0*/  IMAD.MOV.U32 R9, RZ, RZ, R180 ;  /* 0x000000ffff097224 */ /* 0x000fe200078e00b4 */
[----:B------:R-:W-:-:S07]  /*529f0*/  IADD3 R21, PT, PT, R21, 0x20, RZ ;  /* 0x0000002015157810 */ /* 0x000fce0007ffe0ff */
.L_x_17353:
[----:B------:R-:W-:Y:S05]  /*52a00*/  BSYNC.RECONVERGENT B0 ;  /* 0x0000000000007941 */ /* 0x000fea0003800200 */
.L_x_17352:
        /* <DEDUP_REMOVED lines=36> */
.L_x_17482:
        /* <DEDUP_REMOVED lines=13> */
.L_x_17484:
[----:B------:R-:W-:Y:S05]  /*52d20*/  BSYNC.RECONVERGENT B2 ;  /* 0x0000000000027941 */ /* 0x000fea0003800200 */
.L_x_17483:
        /* <DEDUP_REMOVED lines=61> */
.L_x_17481:
[----:B------:R-:W-:Y:S05]  /*53100*/  BSYNC.RECONVERGENT B1 ;  /* 0x0000000000017941 */ /* 0x000fea0003800200 */
.L_x_17480:
        /* <DEDUP_REMOVED lines=24> */
.L_x_17487:
        /* <DEDUP_REMOVED lines=13> */
.L_x_17489:
[----:B------:R-:W-:Y:S05]  /*53360*/  BSYNC.RECONVERGENT B2 ;  /* 0x0000000000027941 */ /* 0x000fea0003800200 */
.L_x_17488:
        /* <DEDUP_REMOVED lines=61> */
.L_x_17486:
[----:B------:R-:W-:Y:S05]  /*53740*/  BSYNC.RECONVERGENT B1 ;  /* 0x0000000000017941 */ /* 0x000fea0003800200 */
.L_x_17485:
        /* <DEDUP_REMOVED lines=24> */
.L_x_17492:
        /* <DEDUP_REMOVED lines=13> */
.L_x_17494:
[----:B------:R-:W-:Y:S05]  /*539a0*/  BSYNC.RECONVERGENT B2 ;  /* 0x0000000000027941 */ /* 0x000fea0003800200 */
.L_x_17493:
        /* <DEDUP_REMOVED lines=61> */
.L_x_17491:
[----:B------:R-:W-:Y:S05]  /*53d80*/  BSYNC.RECONVERGENT B1 ;  /* 0x0000000000017941 */ /* 0x000fea0003800200 */
.L_x_17490:
        /* <DEDUP_REMOVED lines=20> */
.L_x_17497:
        /* <DEDUP_REMOVED lines=13> */
.L_x_17499:
[----:B------:R-:W-:Y:S05]  /*53fa0*/  BSYNC.RECONVERGENT B2 ;  /* 0x0000000000027941 */ /* 0x000fea0003800200 */
.L_x_17498:
        /* <DEDUP_REMOVED lines=61> */
.L_x_17496:
[----:B------:R-:W-:Y:S05]  /*54380*/  BSYNC.RECONVERGENT B1 ;  /* 0x0000000000017941 */ /* 0x000fea0003800200 */
.L_x_17495:
        /* <DEDUP_REMOVED lines=24> */
.L_x_17502:
        /* <DEDUP_REMOVED lines=13> */
.L_x_17504:
[----:B------:R-:W-:Y:S05]  /*545e0*/  BSYNC.RECONVERGENT B2 ;  /* 0x0000000000027941 */ /* 0x000fea0003800200 */
.L_x_17503:
        /* <DEDUP_REMOVED lines=61> */
.L_x_17501:
[----:B------:R-:W-:Y:S05]  /*549c0*/  BSYNC.RECONVERGENT B1 ;  /* 0x0000000000017941 */ /* 0x000fea0003800200 */
.L_x_17500:
        /* <DEDUP_REMOVED lines=21> */
.L_x_17507:
        /* <DEDUP_REMOVED lines=13> */
.L_x_17509:
[----:B------:R-:W-:Y:S05]  /*54bf0*/  BSYNC.RECONVERGENT B2 ;  /* 0x0000000000027941 */ /* 0x000fea0003800200 */
.L_x_17508:
        /* <DEDUP_REMOVED lines=61> */
.L_x_17506:
[----:B------:R-:W-:Y:S05]  /*54fd0*/  BSYNC.RECONVERGENT B1 ;  /* 0x0000000000017941 */ /* 0x000fea0003800200 */
.L_x_17505:
        /* <DEDUP_REMOVED lines=24> */
.L_x_17512:
        /* <DEDUP_REMOVED lines=13> */
.L_x_17514:
[----:B------:R-:W-:Y:S05]  /*55230*/  BSYNC.RECONVERGENT B2 ;  /* 0x0000000000027941 */ /* 0x000fea0003800200 */
.L_x_17513:
        /* <DEDUP_REMOVED lines=61> */
.L_x_17511:
[----:B------:R-:W-:Y:S05]  /*55610*/  BSYNC.RECONVERGENT B1 ;  /* 0x0000000000017941 */ /* 0x000fea0003800200 */
.L_x_17510:
        /* <DEDUP_REMOVED lines=20> */
.L_x_17517:
        /* <DEDUP_REMOVED lines=13> */
.L_x_17519:
[----:B------:R-:W-:Y:S05]  /*55830*/  BSYNC.RECONVERGENT B2 ;  /* 0x0000000000027941 */ /* 0x000fea0003800200 */
.L_x_17518:
        /* <DEDUP_REMOVED lines=61> */
.L_x_17516:
[----:B------:R-:W-:Y:S05]  /*55c10*/  BSYNC.RECONVERGENT B1 ;  /* 0x0000000000017941 */ /* 0x000fea0003800200 */
.L_x_17515:
        /* <DEDUP_REMOVED lines=24> */
.L_x_17522:
        /* <DEDUP_REMOVED lines=13> */
.L_x_17524:
[----:B------:R-:W-:Y:S05]  /*55e70*/  BSYNC.RECONVERGENT B2 ;  /* 0x0000000000027941 */ /* 0x000fea0003800200 */
.L_x_17523:
        /* <DEDUP_REMOVED lines=61> */
.L_x_17521:
[----:B------:R-:W-:Y:S05]  /*56250*/  BSYNC.RECONVERGENT B1 ;  /* 0x0000000000017941 */ /* 0x000fea0003800200 */
.L_x_17520:
        /* <DEDUP_REMOVED lines=19> */
.L_x_17527:
        /* <DEDUP_REMOVED lines=13> */
.L_x_17529:
[----:B------:R-:W-:Y:S05]  /*56460*/  BSYNC.RECONVERGENT B2 ;  /* 0x0000000000027941 */ /* 0x000fea0003800200 */
.L_x_17528:
        /* <DEDUP_REMOVED lines=61> */
.L_x_17526:
[----:B------:R-:W-:Y:S05]  /*56840*/  BSYNC.RECONVERGENT B1 ;  /* 0x0000000000017941 */ /* 0x000fea0003800200 */
.L_x_17525:
        /* <DEDUP_REMOVED lines=23> */
.L_x_17532:
        /* <DEDUP_REMOVED lines=13> */
.L_x_17534:
[----:B------:R-:W-:Y:S05]  /*56a90*/  BSYNC.RECONVERGENT B2 ;  /* 0x0000000000027941 */ /* 0x000fea0003800200 */
.L_x_17533:
        /* <DEDUP_REMOVED lines=61> */
.L_x_17531:
[----:B------:R-:W-:Y:S05]  /*56e70*/  BSYNC.RECONVERGENT B1 ;  /* 0x0000000000017941 */ /* 0x000fea0003800200 */
.L_x_17530:
        /* <DEDUP_REMOVED lines=18> */
.L_x_17537:
        /* <DEDUP_REMOVED lines=13> */
.L_x_17539:
[----:B------:R-:W-:Y:S05]  /*57070*/  BSYNC.RECONVERGENT B2 ;  /* 0x0000000000027941 */ /* 0x000fea0003800200 */
.L_x_17538:
        /* <DEDUP_REMOVED lines=61> */
.L_x_17536:
[----:B------:R-:W-:Y:S05]  /*57450*/  BSYNC.RECONVERGENT B1 ;  /* 0x0000000000017941 */ /* 0x000fea0003800200 */
.L_x_17535:
        /* <DEDUP_REMOVED lines=25> */
.L_x_17542:
        /* <DEDUP_REMOVED lines=13> */
.L_x_17544:
[----:B------:R-:W-:Y:S05]  /*576c0*/  BSYNC.RECONVERGENT B2 ;  /* 0x0000000000027941 */ /* 0x000fea0003800200 */
.L_x_17543:
        /* <DEDUP_REMOVED lines=61> */
.L_x_17541:
[----:B------:R-:W-:Y:S05]  /*57aa0*/  BSYNC.RECONVERGENT B1 ;  /* 0x0000000000017941 */ /* 0x000fea0003800200 */
.L_x_17540:
        /* <DEDUP_REMOVED lines=19> */
.L_x_17547:
        /* <DEDUP_REMOVED lines=13> */
.L_x_17549:
[----:B------:R-:W-:Y:S05]  /*57cb0*/  BSYNC.RECONVERGENT B2 ;  /* 0x0000000000027941 */ /* 0x000fea0003800200 */
.L_x_17548:
        /* <DEDUP_REMOVED lines=61> */
.L_x_17546:
[----:B------:R-:W-:Y:S05]  /*58090*/  BSYNC.RECONVERGENT B1 ;  /* 0x0000000000017941 */ /* 0x000fea0003800200 */
.L_x_17545:
        /* <DEDUP_REMOVED lines=24> */
.L_x_17552:
        /* <DEDUP_REMOVED lines=13> */
.L_x_17554:
[----:B------:R-:W-:Y:S05]  /*582f0*/  BSYNC.RECONVERGENT B2 ;  /* 0x0000000000027941 */ /* 0x000fea0003800200 */
.L_x_17553:
        /* <DEDUP_REMOVED lines=61> */
.L_x_17551:
[----:B------:R-:W-:Y:S05]  /*586d0*/  BSYNC.RECONVERGENT B1 ;  /* 0x0000000000017941 */ /* 0x000fea0003800200 */
.L_x_17550:
        /* <DEDUP_REMOVED lines=18> */
.L_x_17557:
        /* <DEDUP_REMOVED lines=16> */
.L_x_17559:
[----:B------:R-:W-:Y:S05]  /*58900*/  BSYNC.RECONVERGENT B2 ;  /* 0x0000000000027941 */ /* 0x000fea0003800200 */
.L_x_17558:
        /* <DEDUP_REMOVED lines=61> */
.L_x_17556:
[----:B------:R-:W-:Y:S05]  /*58ce0*/  BSYNC.RECONVERGENT B1 ;  /* 0x0000000000017941 */ /* 0x000fea0003800200 */
.L_x_17555:
        /* <DEDUP_REMOVED lines=13> */
.L_x_17479:
        /* <DEDUP_REMOVED lines=16> */
.L_x_17563:
        /* <DEDUP_REMOVED lines=13> */
.L_x_17565:
[----:B------:R-:W-:Y:S05]  /*58f90*/  BSYNC.RECONVERGENT B2 ;  /* 0x0000000000027941 */ /* 0x000fea0003800200 */
.L_x_17564:
        /* <DEDUP_REMOVED lines=61> */
.L_x_17562:
[----:B------:R-:W-:Y:S05]  /*59370*/  BSYNC.RECONVERGENT B1 ;  /* 0x0000000000017941 */ /* 0x000fea0003800200 */
.L_x_17561:
        /* <DEDUP_REMOVED lines=22> */
.L_x_17568:
        /* <DEDUP_REMOVED lines=13> */
.L_x_17570:
[----:B------:R-:W-:Y:S05]  /*595b0*/  BSYNC.RECONVERGENT B2 ;  /* 0x0000000000027941 */ /* 0x000fea0003800200 */
.L_x_17569:
        /* <DEDUP_REMOVED lines=61> */
.L_x_17567:
[----:B------:R-:W-:Y:S05]  /*59990*/  BSYNC.RECONVERGENT B1 ;  /* 0x0000000000017941 */ /* 0x000fea0003800200 */
.L_x_17566:
        /* <DEDUP_REMOVED lines=19> */
.L_x_17573:
        /* <DEDUP_REMOVED lines=13> */
.L_x_17575:
[----:B------:R-:W-:Y:S05]  /*59ba0*/  BSYNC.RECONVERGENT B2 ;  /* 0x0000000000027941 */ /* 0x000fea0003800200 */
.L_x_17574:
        /* <DEDUP_REMOVED lines=61> */
.L_x_17572:
[----:B------:R-:W-:Y:S05]  /*59f80*/  BSYNC.RECONVERGENT B1 ;  /* 0x0000000000017941 */ /* 0x000fea0003800200 */
.L_x_17571:
        /* <DEDUP_REMOVED lines=20> */
.L_x_17578:
        /* <DEDUP_REMOVED lines=13> */
.L_x_17580:
[----:B------:R-:W-:Y:S05]  /*5a1a0*/  BSYNC.RECONVERGENT B2 ;  /* 0x0000000000027941 */ /* 0x000fea0003800200 */
.L_x_17579:
        /* <DEDUP_REMOVED lines=61> */
.L_x_17577:
[----:B------:R-:W-:Y:S05]  /*5a580*/  BSYNC.RECONVERGENT B1 ;  /* 0x0000000000017941 */ /* 0x000fea0003800200 */
.L_x_17576:
        /* <DEDUP_REMOVED lines=19> */
.L_x_17583:
        /* <DEDUP_REMOVED lines=13> */
.L_x_17585:
[----:B------:R-:W-:Y:S05]  /*5a790*/  BSYNC.RECONVERGENT B2 ;  /* 0x0000000000027941 */ /* 0x000fea0003800200 */
.L_x_17584:
        /* <DEDUP_REMOVED lines=61> */
.L_x_17582:
[----:B------:R-:W-:Y:S05]  /*5ab70*/  BSYNC.RECONVERGENT B1 ;  /* 0x0000000000017941 */ /* 0x000fea0003800200 */
.L_x_17581:
        /* <DEDUP_REMOVED lines=18> */
.L_x_17588:
        /* <DEDUP_REMOVED lines=13> */
.L_x_17590:
[----:B------:R-:W-:Y:S05]  /*5ad70*/  BSYNC.RECONVERGENT B2 ;  /* 0x0000000000027941 */ /* 0x000fea0003800200 */
.L_x_17589:
        /* <DEDUP_REMOVED lines=61> */
.L_x_17587:
[----:B------:R-:W-:Y:S05]  /*5b150*/  BSYNC.RECONVERGENT B1 ;  /* 0x0000000000017941 */ /* 0x000fea0003800200 */
.L_x_17586:
        /* <DEDUP_REMOVED lines=17> */
.L_x_17593:
        /* <DEDUP_REMOVED lines=13> */
.L_x_17595:
[----:B------:R-:W-:Y:S05]  /*5b340*/  BSYNC.RECONVERGENT B2 ;  /* 0x0000000000027941 */ /* 0x000fea0003800200 */
.L_x_17594:
        /* <DEDUP_REMOVED lines=61> */
.L_x_17592:
[----:B------:R-:W-:Y:S05]  /*5b720*/  BSYNC.RECONVERGENT B1 ;  /* 0x0000000000017941 */ /* 0x000fea0003800200 */
.L_x_17591:
        /* <DEDUP_REMOVED lines=18> */
.L_x_17598:
        /* <DEDUP_REMOVED lines=13> */
.L_x_17600:
[----:B------:R-:W-:Y:S05]  /*5b920*/  BSYNC.RECONVERGENT B2 ;  /* 0x0000000000027941 */ /* 0x000fea0003800200 */
.L_x_17599:
        /* <DEDUP_REMOVED lines=61> */
.L_x_17597:
[----:B------:R-:W-:Y:S05]  /*5bd00*/  BSYNC.RECONVERGENT B1 ;  /* 0x0000000000017941 */ /* 0x000fea0003800200 */
.L_x_17596:
        /* <DEDUP_REMOVED lines=39> */
.L_x_17560:
        /* <DEDUP_REMOVED lines=44> */
.L_x_17601:
[----:B------:R-:W-:Y:S01]  /*5c240*/  MOV R9, R180 ;  /* 0x000000b400097202 */ /* 0x000fe20000000f00 */
[----:B------:R-:W-:-:S07]  /*5c250*/  VIADD R21, R21, 0x20 ;  /* 0x0000002015157836 */ /* 0x000fce0000000000 */
.L_x_17478:
[----:B------:R-:W-:Y:S05]  /*5c260*/  BSYNC.RECONVERGENT B0 ;  /* 0x0000000000007941 */ /* 0x000fea0003800200 */
.L_x_17477:
        /* <DEDUP_REMOVED lines=36> */
.L_x_17607:
        /* <DEDUP_REMOVED lines=13> */
.L_x_17609:
[----:B------:R-:W-:Y:S05]  /*5c580*/  BSYNC.RECONVERGENT B2 ;  /* 0x0000000000027941 */ /* 0x000fea0003800200 */
.L_x_17608:
        /* <DEDUP_REMOVED lines=61> */
.L_x_17606:
[----:B------:R-:W-:Y:S05]  /*5c960*/  BSYNC.RECONVERGENT B1 ;  /* 0x0000000000017941 */ /* 0x000fea0003800200 */
.L_x_17605:
        /* <DEDUP_REMOVED lines=24> */
.L_x_17612:
        /* <DEDUP_REMOVED lines=13> */
.L_x_17614:
[----:B------:R-:W-:Y:S05]  /*5cbc0*/  BSYNC.RECONVERGENT B2 ;  /* 0x0000000000027941 */ /* 0x000fea0003800200 */
.L_x_17613:
        /* <DEDUP_REMOVED lines=61> */
.L_x_17611:
[----:B------:R-:W-:Y:S05]  /*5cfa0*/  BSYNC.RECONVERGENT B1 ;  /* 0x0000000000017941 */ /* 0x000fea0003800200 */
.L_x_17610:
        /* <DEDUP_REMOVED lines=24> */
.L_x_17617:
        /* <DEDUP_REMOVED lines=13> */
.L_x_17619:
[----:B------:R-:W-:Y:S05]  /*5d200*/  BSYNC.RECONVERGENT B2 ;  /* 0x0000000000027941 */ /* 0x000fea0003800200 */
.L_x_17618:
        /* <DEDUP_REMOVED lines=61> */
.L_x_17616:
[----:B------:R-:W-:Y:S05]  /*5d5e0*/  BSYNC.RECONVERGENT B1 ;  /* 0x0000000000017941 */ /* 0x000fea0003800200 */
.L_x_17615:
        /* <DEDUP_REMOVED lines=20> */
.L_x_17622:
        /* <DEDUP_REMOVED lines=13> */
.L_x_17624:
[----:B------:R-:W-:Y:S05]  /*5d800*/  BSYNC.RECONVERGENT B2 ;  /* 0x0000000000027941 */ /* 0x000fea0003800200 */
.L_x_17623:
        /* <DEDUP_REMOVED lines=61> */
.L_x_17621:
[----:B------:R-:W-:Y:S05]  /*5dbe0*/  BSYNC.RECONVERGENT B1 ;  /* 0x0000000000017941 */ /* 0x000fea0003800200 */
.L_x_17620:
        /* <DEDUP_REMOVED lines=24> */
.L_x_17627:
        /* <DEDUP_REMOVED lines=13> */
.L_x_17629:
[----:B------:R-:W-:Y:S05]  /*5de40*/  BSYNC.RECONVERGENT B2 ;  /* 0x0000000000027941 */ /* 0x000fea0003800200 */
.L_x_17628:
        /* <DEDUP_REMOVED lines=61> */
.L_x_17626:
[----:B------:R-:W-:Y:S05]  /*5e220*/  BSYNC.RECONVERGENT B1 ;  /* 0x0000000000017941 */ /* 0x000fea0003800200 */
.L_x_17625:
        /* <DEDUP_REMOVED lines=21> */
.L_x_17632:
        /* <DEDUP_REMOVED lines=13> */
.L_x_17634:
[----:B------:R-:W-:Y:S05]  /*5e450*/  BSYNC.RECONVERGENT B2 ;  /* 0x0000000000027941 */ /* 0x000fea0003800200 */
.L_x_17633:
        /* <DEDUP_REMOVED lines=61> */
.L_x_17631:
[----:B------:R-:W-:Y:S05]  /*5e830*/  BSYNC.RECONVERGENT B1 ;  /* 0x0000000000017941 */ /* 0x000fea0003800200 */
.L_x_17630:
        /* <DEDUP_REMOVED lines=24> */
.L_x_17637:
        /* <DEDUP_REMOVED lines=13> */
.L_x_17639:
[----:B------:R-:W-:Y:S05]  /*5ea90*/  BSYNC.RECONVERGENT B2 ;  /* 0x0000000000027941 */ /* 0x000fea0003800200 */
.L_x_17638:
        /* <DEDUP_REMOVED lines=61> */
.L_x_17636:
[----:B------:R-:W-:Y:S05]  /*5ee70*/  BSYNC.RECONVERGENT B1 ;  /* 0x0000000000017941 */ /* 0x000fea0003800200 */
.L_x_17635:
        /* <DEDUP_REMOVED lines=20> */
.L_x_17642:
        /* <DEDUP_REMOVED lines=13> */
.L_x_17644:
[----:B------:R-:W-:Y:S05]  /*5f090*/  BSYNC.RECONVERGENT B2 ;  /* 0x0000000000027941 */ /* 0x000fea0003800200 */
.L_x_17643:
        /* <DEDUP_REMOVED lines=61> */
.L_x_17641:
[----:B------:R-:W-:Y:S05]  /*5f470*/  BSYNC.RECONVERGENT B1 ;  /* 0x0000000000017941 */ /* 0x000fea0003800200 */
.L_x_17640:
        /* <DEDUP_REMOVED lines=24> */
.L_x_17647:
        /* <DEDUP_REMOVED lines=13> */
.L_x_17649:
[----:B------:R-:W-:Y:S05]  /*5f6d0*/  BSYNC.RECONVERGENT B2 ;  /* 0x0000000000027941 */ /* 0x000fea0003800200 */
.L_x_17648:
        /* <DEDUP_REMOVED lines=61> */
.L_x_17646:
[----:B------:R-:W-:Y:S05]  /*5fab0*/  BSYNC.RECONVERGENT B1 ;  /* 0x0000000000017941 */ /* 0x000fea0003800200 */
.L_x_17645:
        /* <DEDUP_REMOVED lines=19> */
.L_x_17652:
        /* <DEDUP_REMOVED lines=13> */
.L_x_17654:
[----:B------:R-:W-:Y:S05]  /*5fcc0*/  BSYNC.RECONVERGENT B2 ;  /* 0x0000000000027941 */ /* 0x000fea0003800200 */
.L_x_17653:
        /* <DEDUP_REMOVED lines=61> */
.L_x_17651:
[----:B------:R-:W-:Y:S05]  /*600a0*/  BSYNC.RECONVERGENT B1 ;  /* 0x0000000000017941 */ /* 0x000fea0003800200 */
.L_x_17650:
        /* <DEDUP_REMOVED lines=23> */
.L_x_17657:
        /* <DEDUP_REMOVED lines=13> */
.L_x_17659:
[----:B------:R-:W-:Y:S05]  /*602f0*/  BSYNC.RECONVERGENT B2 ;  /* 0x0000000000027941 */ /* 0x000fea0003800200 */
.L_x_17658:
        /* <DEDUP_REMOVED lines=61> */
.L_x_17656:
[----:B------:R-:W-:Y:S05]  /*606d0*/  BSYNC.RECONVERGENT B1 ;  /* 0x0000000000017941 */ /* 0x000fea0003800200 */
.L_x_17655:
        /* <DEDUP_REMOVED lines=18> */
.L_x_17662:
        /* <DEDUP_REMOVED lines=13> */
.L_x_17664:
[----:B------:R-:W-:Y:S05]  /*608d0*/  BSYNC.RECONVERGENT B2 ;  /* 0x0000000000027941 */ /* 0x000fea0003800200 */
.L_x_17663:
        /* <DEDUP_REMOVED lines=61> */
.L_x_17661:
[----:B------:R-:W-:Y:S05]  /*60cb0*/  BSYNC.RECONVERGENT B1 ;  /* 0x0000000000017941 */ /* 0x000fea0003800200 */
.L_x_17660:
        /* <DEDUP_REMOVED lines=25> */
.L_x_17667:
        /* <DEDUP_REMOVED lines=13> */
.L_x_17669:
[----:B------:R-:W-:Y:S05]  /*60f20*/  BSYNC.RECONVERGENT B2 ;  /* 0x0000000000027941 */ /* 0x000fea0003800200 */
.L_x_17668:
        /* <DEDUP_REMOVED lines=61> */
.L_x_17666:
[----:B------:R-:W-:Y:S05]  /*61300*/  BSYNC.RECONVERGENT B1 ;  /* 0x0000000000017941 */ /* 0x000fea0003800200 */
.L_x_17665:
        /* <DEDUP_REMOVED lines=19> */
.L_x_17672:
        /* <DEDUP_REMOVED lines=13> */
.L_x_17674:
[----:B------:R-:W-:Y:S05]  /*61510*/  BSYNC.RECONVERGENT B2 ;  /* 0x0000000000027941 */ /* 0x000fea0003800200 */
.L_x_17673:
        /* <DEDUP_REMOVED lines=61> */
.L_x_17671:
[----:B------:R-:W-:Y:S05]  /*618f0*/  BSYNC.RECONVERGENT B1 ;  /* 0x0000000000017941 */ /* 0x000fea0003800200 */
.L_x_17670:
        /* <DEDUP_REMOVED lines=24> */
.L_x_17677:
        /* <DEDUP_REMOVED lines=13> */
.L_x_17679:
[----:B------:R-:W-:Y:S05]  /*61b50*/  BSYNC.RECONVERGENT B2 ;  /* 0x0000000000027941 */ /* 0x000fea0003800200 */
.L_x_17678:
        /* <DEDUP_REMOVED lines=61> */
.L_x_17676:
[----:B------:R-:W-:Y:S05]  /*61f30*/  BSYNC.RECONVERGENT B1 ;  /* 0x0000000000017941 */ /* 0x000fea0003800200 */
.L_x_17675:
        /* <DEDUP_REMOVED lines=18> */
.L_x_17682:
        /* <DEDUP_REMOVED lines=16> */
.L_x_17684:
[----:B------:R-:W-:Y:S05]  /*62160*/  BSYNC.RECONVERGENT B2 ;  /* 0x0000000000027941 */ /* 0x000fea0003800200 */
.L_x_17683:
        /* <DEDUP_REMOVED lines=61> */
.L_x_17681:
[----:B------:R-:W-:Y:S05]  /*62540*/  BSYNC.RECONVERGENT B1 ;  /* 0x0000000000017941 */ /* 0x000fea0003800200 */
.L_x_17680:
        /* <DEDUP_REMOVED lines=13> */
.L_x_17604:
        /* <DEDUP_REMOVED lines=16> */
.L_x_17688:
        /* <DEDUP_REMOVED lines=13> */
.L_x_17690:
[----:B------:R-:W-:Y:S05]  /*627f0*/  BSYNC.RECONVERGENT B2 ;  /* 0x0000000000027941 */ /* 0x000fea0003800200 */
.L_x_17689:
        /* <DEDUP_REMOVED lines=61> */
.L_x_17687:
[----:B------:R-:W-:Y:S05]  /*62bd0*/  BSYNC.RECONVERGENT B1 ;  /* 0x0000000000017941 */ /* 0x000fea0003800200 */
.L_x_17686:
        /* <DEDUP_REMOVED lines=22> */
.L_x_17693:
        /* <DEDUP_REMOVED lines=13> */
.L_x_17695:
[----:B------:R-:W-:Y:S05]  /*62e10*/  BSYNC.RECONVERGENT B2 ;  /* 0x0000000000027941 */ /* 0x000fea0003800200 */
.L_x_17694:
        /* <DEDUP_REMOVED lines=61> */
.L_x_17692:
[----:B------:R-:W-:Y:S05]  /*631f0*/  BSYNC.RECONVERGENT B1 ;  /* 0x0000000000017941 */ /* 0x000fea0003800200 */
.L_x_17691:
        /* <DEDUP_REMOVED lines=19> */
.L_x_17698:
        /* <DEDUP_REMOVED lines=13> */
.L_x_17700:
[----:B------:R-:W-:Y:S05]  /*63400*/  BSYNC.RECONVERGENT B2 ;  /* 0x0000000000027941 */ /* 0x000fea0003800200 */
.L_x_17699:
        /* <DEDUP_REMOVED lines=61> */
.L_x_17697:
[----:B------:R-:W-:Y:S05]  /*637e0*/  BSYNC.RECONVERGENT B1 ;  /* 0x0000000000017941 */ /* 0x000fea0003800200 */
.L_x_17696:
        /* <DEDUP_REMOVED lines=20> */
.L_x_17703:
        /* <DEDUP_REMOVED lines=13> */
.L_x_17705:
[----:B------:R-:W-:Y:S05]  /*63a00*/  BSYNC.RECONVERGENT B2 ;  /* 0x0000000000027941 */ /* 0x000fea0003800200 */
.L_x_17704:
        /* <DEDUP_REMOVED lines=61> */
.L_x_17702:
[----:B------:R-:W-:Y:S05]  /*63de0*/  BSYNC.RECONVERGENT B1 ;  /* 0x0000000000017941 */ /* 0x000fea0003800200 */
.L_x_17701:
        /* <DEDUP_REMOVED lines=19> */
.L_x_17708:
        /* <DEDUP_REMOVED lines=13> */
.L_x_17710:
[----:B------:R-:W-:Y:S05]  /*63ff0*/  BSYNC.RECONVERGENT B2 ;  /* 0x0000000000027941 */ /* 0x000fea0003800200 */
.L_x_17709:
        /* <DEDUP_REMOVED lines=61> */
.L_x_17707:
[----:B------:R-:W-:Y:S05]  /*643d0*/  BSYNC.RECONVERGENT B1 ;  /* 0x0000000000017941 */ /* 0x000fea0003800200 */
.L_x_17706:
        /* <DEDUP_REMOVED lines=18> */
.L_x_17713:
        /* <DEDUP_REMOVED lines=13> */
.L_x_17715:
[----:B------:R-:W-:Y:S05]  /*645d0*/  BSYNC.RECONVERGENT B2 ;  /* 0x0000000000027941 */ /* 0x000fea0003800200 */
.L_x_17714:
        /* <DEDUP_REMOVED lines=61> */
.L_x_17712:
[----:B------:R-:W-:Y:S05]  /*649b0*/  BSYNC.RECONVERGENT B1 ;  /* 0x0000000000017941 */ /* 0x000fea0003800200 */
.L_x_17711:
        /* <DEDUP_REMOVED lines=17> */
.L_x_17718:
        /* <DEDUP_REMOVED lines=13> */
.L_x_17720:
[----:B------:R-:W-:Y:S05]  /*64ba0*/  BSYNC.RECONVERGENT B2 ;  /* 0x0000000000027941 */ /* 0x000fea0003800200 */
.L_x_17719:
        /* <DEDUP_REMOVED lines=61> */
.L_x_17717:
[----:B------:R-:W-:Y:S05]  /*64f80*/  BSYNC.RECONVERGENT B1 ;  /* 0x0000000000017941 */ /* 0x000fea0003800200 */
.L_x_17716:
        /* <DEDUP_REMOVED lines=18> */
.L_x_17723:
        /* <DEDUP_REMOVED lines=13> */
.L_x_17725:
[----:B------:R-:W-:Y:S05]  /*65180*/  BSYNC.RECONVERGENT B2 ;  /* 0x0000000000027941 */ /* 0x000fea0003800200 */
.L_x_17724:
        /* <DEDUP_REMOVED lines=61> */
.L_x_17722:
[----:B------:R-:W-:Y:S05]  /*65560*/  BSYNC.RECONVERGENT B1 ;  /* 0x0000000000017941 */ /* 0x000fea0003800200 */
.L_x_17721:
        /* <DEDUP_REMOVED lines=39> */
.L_x_17685:
        /* <DEDUP_REMOVED lines=21> */
[----:B------:R-:W-:Y:S02]  /*65930*/  LOP3.LUT R182, R9, R181, RZ, 0xfc, !PT ;  /* 0x000000b509b67212 */ /* 0x000fe400078efcff */
[----:B------:R-:W-:-:S03]  /*65940*/  MOV R9, R180 ;  /* 0x000000b400097202 */ /* 0x000fc60000000f00 */
[----:B------:R2:W-:Y:S01]  /*65950*/  STG.E.64 desc[UR6][R184.64], R182 ;  /* 0x000000b6b8007986 */ /* 0x0005e2000c101b06 */
[----:B------:R-:W-:Y:S05]  /*65960*/  @!P0 BRA `(.L_x_17603) ;  /* 0x0000000000508947 */ /* 0x000fea0003800000 */
[----:B------:R-:W-:Y:S01]  /*65970*/  IMAD.U32 R180, R19, 0x10000, RZ ;  /* 0x0001000013b47824 */ /* 0x000fe200078e00ff */
[----:B------:R-:W-:Y:S02]  /*65980*/  LOP3.LUT R181, R20, 0xffff, RZ, 0xc0, !PT ;  /* 0x0000ffff14b57812 */ /* 0x000fe400078ec0ff */
[----:B--2---:R-:W-:Y:S02]  /*65990*/  LOP3.LUT R182, R15, 0xff, RZ, 0xc0, !PT ;  /* 0x000000ff0fb67812 */ /* 0x004fe400078ec0ff */
        /* <DEDUP_REMOVED lines=17> */
.L_x_17603:
[----:B------:R-:W-:Y:S05]  /*65ab0*/  BSYNC.RECONVERGENT B0 ;  /* 0x0000000000007941 */ /* 0x000fea0003800200 */
.L_x_17602:
[----:B------:R-:W-:Y:S01]  /*65ac0*/  FADD.FTZ R21, RZ, R100 ;  /* 0x00000064ff157221 */ /* 0x000fe20000010000 */
[C---:B------:R-:W-:Y:S01]  /*65ad0*/  ISETP.GE.U32.AND P5, PT, R2.reuse, 0x20, PT ;  /* 0x000000200200780c */ /* 0x040fe20003fa6070 */
[----:B------:R-:W4:Y:S01]  /*65ae0*/  S2R R186, SR_TID.X ;  /* 0x0000000000ba7919 */ /* 0x000f220000002100 */
        /* <DEDUP_REMOVED lines=17> */
[----:B0123--:R-:W-:-:S05]  /*65c00*/  FSEL R182, R21, RZ, P5 ;  /* 0x000000ff15b67208 */ /* 0x00ffca0002800000 */
        /* <DEDUP_REMOVED lines=81> */
[----:B----4-:R-:W-:-:S13]  /*66120*/  LOP3.LUT P6, RZ, R186, 0x1f, RZ, 0xc0, !PT ;  /* 0x0000001fbaff7812 */ /* 0x010fda00078cc0ff */
        /* <DEDUP_REMOVED lines=188> */
.L_x_17759:
        /* <DEDUP_REMOVED lines=12> */
[----:B------:R-:W1:Y:S04]  /*66db0*/  @!P1 LDC.64 R180, c[0x0][0x3c8] ;  /* 0x0000f200ffb49b82 */ /* 0x000e680000000a00 */
        /* <DEDUP_REMOVED lines=12> */
[----:B------:R-:W-:-:S03]  /*66e80*/  FMUL.FTZ R180, R21, R180 ;  /* 0x000000b415b47220 */ /* 0x000fc60000410000 */
[----:B------:R-:W5:Y:S01]  /*66e90*/  LDL R186, [R1+0x98] ;  /* 0x0000980001ba7983 */ /* 0x000f620000100800 */
[----:B0-----:R-:W-:-:S03]  /*66ea0*/  IMAD.U32 R182, R87, 0x10000, RZ ;  /* 0x0001000057b67824 */ /* 0x001fc600078e00ff */
[----:B------:R-:W5:Y:S04]  /*66eb0*/  LDL R246, [R1+0xd0] ;  /* 0x0000d00001f67983 */ /* 0x000f680000100800 */
[----:B------:R-:W5:Y:S04]  /*66ec0*/  LDL R249, [R1+0xa4] ;  /* 0x0000a40001f97983 */ /* 0x000f680000100800 */
[----:B------:R-:W5:Y:S01]  /*66ed0*/  LDL R250, [R1+0xc4] ;  /* 0x0000c40001fa7983 */ /* 0x000f620000100800 */
[----:B--2---:R-:W-:-:S03]  /*66ee0*/  SHF.L.U32 R181, R245, 0x10, RZ ;  /* 0x00000010f5b57819 */ /* 0x004fc600000006ff */
[----:B------:R-:W2:Y:S01]  /*66ef0*/  LDL R245, [R1+0xd4] ;  /* 0x0000d40001f57983 */ /* 0x000ea20000100800 */
[----:B---3--:R-:W-:Y:S01]  /*66f00*/  SHF.L.U32 R183, R184, 0x10, RZ ;  /* 0x00000010b8b77819 */ /* 0x008fe200000006ff */
[----:B------:R-:W-:Y:S02]  /*66f10*/  IMAD.U32 R184, R51, 0x10000, RZ ;  /* 0x0001000033b87824 */ /* 0x000fe400078e00ff */
[----:B------:R-:W-:Y:S01]  /*66f20*/  FFMA.FTZ R247, R180, R181, R182 ;  /* 0x000000b5b4f77223 */ /* 0x000fe200000100b6 */
[----:B----4-:R-:W-:Y:S01]  /*66f30*/  SHF.L.U32 R182, R190, 0x10, RZ ;  /* 0x00000010beb67819 */ /* 0x010fe200000006ff */
[----:B------:R-:W-:Y:S01]  /*66f40*/  FFMA.FTZ R183, R180, R183, R184 ;  /* 0x000000b7b4b77223 */ /* 0x000fe200000100b8 */
[----:B------:R-:W3:Y:S01]  /*66f50*/  LDL R190, [R1+0xc8] ;  /* 0x0000c80001be7983 */ /* 0x000ee20000100800 */
[----:B-----5:R-:W-:-:S03]  /*66f60*/  IMAD.U32 R184, R191, 0x10000, RZ ;  /* 0x00010000bfb87824 */ /* 0x020fc600078e00ff */
[----:B------:R-:W4:Y:S01]  /*66f70*/  LDL R191, [R1+0xcc] ;  /* 0x0000cc0001bf7983 */ /* 0x000f220000100800 */
[----:B------:R-:W-:-:S03]  /*66f80*/  SHF.L.U32 R180, R244, 0x10, RZ ;  /* 0x00000010f4b47819 */ /* 0x000fc600000006ff */
[----:B------:R-:W5:Y:S01]  /*66f90*/  LDL R244, [R1+0x94] ;  /* 0x0000940001f47983 */ /* 0x000f620000100800 */
        /* <DEDUP_REMOVED lines=14> */
[----:B------:R-:W-:-:S03]  /*67080*/  SHF.L.U32 R184, R246, 0x10, RZ ;  /* 0x00000010f6b87819 */ /* 0x000fc600000006ff */
[----:B------:R-:W-:Y:S01]  /*67090*/  FMUL.FTZ R181, R21, R181 ;  /* 0x000000b515b57220 */ /* 0x000fe20000410000 */
[----:B--2---:R-:W-:Y:S02]  /*670a0*/  IMAD.U32 R185, R245, 0x10000, RZ ;  /* 0x00010000f5b97824 */ /* 0x004fe400078e00ff */
[----:B------:R-:W2:Y:S01]  /*670b0*/  LDL R245, [R1+0xbc] ;  /* 0x0000bc0001f57983 */ /* 0x000ea20000100800 */
[----:B---3--:R-:W-:Y:S01]  /*670c0*/  SHF.L.U32 R190, R190, 0x10, RZ ;  /* 0x00000010bebe7819 */ /* 0x008fe200000006ff */
[----:B----4-:R-:W-:Y:S02]  /*670d0*/  IMAD.U32 R191, R191, 0x10000, RZ ;  /* 0x00010000bfbf7824 */ /* 0x010fe400078e00ff */
[C---:B------:R-:W-:Y:S02]  /*670e0*/  FFMA.FTZ R246, R181.reuse, R184, R185 ;  /* 0x000000b8b5f67223 */ /* 0x040fe400000100b9 */
[----:B------:R-:W-:Y:S01]  /*670f0*/  FFMA.FTZ R248, R181, R190, R191 ;  /* 0x000000beb5f87223 */ /* 0x000fe200000100bf */
[----:B------:R-:W-:Y:S01]  /*67100*/  FADD.FTZ R181, R102, -R188 ;  /* 0x800000bc66b57221 */ /* 0x000fe20000010000 */
[----:B-----5:R-:W-:Y:S01]  /*67110*/  SHF.L.U32 R185, R244, 0x10, RZ ;  /* 0x00000010f4b97819 */ /* 0x020fe200000006ff */
[----:B------:R-:W-:-:S02]  /*67120*/  IMAD.U32 R190, R85, 0x10000, RZ ;  /* 0x0001000055be7824 */ /* 0x000fc400078e00ff */
        /* <DEDUP_REMOVED lines=50> */
.L_x_17728:
[----:B------:R-:W-:Y:S05]  /*67450*/  BSYNC.RECONVERGENT B0 ;  /* 0x0000000000007941 */ /* 0x000fea0003800200 */
.L_x_17727:
[----:B------:R-:W-:Y:S01]  /*67460*/  LOP3.LUT P0, RZ, R3, 0x4000, RZ, 0xc0, !PT ;  /* 0x0000400003ff7812 */ /* 0x000fe2000780c0ff */
[----:B------:R-:W-:-:S12]  /*67470*/  BSSY.RECONVERGENT B0, `(.L_x_17729) ;  /* 0x0000069000007945 */ /* 0x000fd80003800200 */
[----:B------:R-:W-:Y:S05]  /*67480*/  @!P0 BRA `(.L_x_17730) ;  /* 0x00000004009c8947 */ /* 0x000fea0003800000 */
[----:B0-----:R-:W3:Y:S04]  /*67490*/  LDL R182, [R1+0x8c] ;  /* 0x00008c0001b67983 */ /* 0x001ee80000100800 */
[----:B-12---:R-:W2:Y:S04]  /*674a0*/  LDL R181, [R1+0x7c] ;  /* 0x00007c0001b57983 */ /* 0x006ea80000100800 */
[----:B------:R-:W4:Y:S04]  /*674b0*/  LDL R191, [R1+0x11c] ;  /* 0x00011c0001bf7983 */ /* 0x000f280000100800 */
[----:B------:R-:W5:Y:S04]  /*674c0*/  LDL R190, [R1+0x120] ;  /* 0x0001200001be7983 */ /* 0x000f680000100800 */
[----:B------:R-:W5:Y:S04]  /*674d0*/  LDL R244, [R1+0x118] ;  /* 0x0001180001f47983 */ /* 0x000f680000100800 */
[----:B------:R-:W5:Y:S01]  /*674e0*/  LDL R187, [R1+0x124] ;  /* 0x0001240001bb7983 */ /* 0x000f620000100800 */
[----:B------:R-:W-:-:S03]  /*674f0*/  FADD.FTZ R180, R114, -R188 ;  /* 0x800000bc72b47221 */ /* 0x000fc60000010000 */
[----:B------:R-:W5:Y:S01]  /*67500*/  LDL R185, [R1+0x88] ;  /* 0x0000880001b97983 */ /* 0x000f620000100800 */
[----:B------:R-:W-:Y:S01]  /*67510*/  SHF.L.U32 R184, R47, 0x10, RZ ;  /* 0x000000102fb87819 */ /* 0x000fe200000006ff */
        /* <DEDUP_REMOVED lines=94> */
.L_x_17730:
[----:B------:R-:W-:Y:S05]  /*67b00*/  BSYNC.RECONVERGENT B0 ;  /* 0x0000000000007941 */ /* 0x000fea0003800200 */
.L_x_17729:
[----:B------:R-:W-:Y:S01]  /*67b10*/  LOP3.LUT P0, RZ, R3, 0x2000, RZ, 0xc0, !PT ;  /* 0x0000200003ff7812 */ /* 0x000fe2000780c0ff */
[----:B------:R-:W-:-:S12]  /*67b20*/  BSSY.RECONVERGENT B0, `(.L_x_17731) ;  /* 0x0000069000007945 */ /* 0x000fd80003800200 */
[----:B------:R-:W-:Y:S05]  /*67b30*/  @!P0 BRA `(.L_x_17732) ;  /* 0x00000004009c8947 */ /* 0x000fea0003800000 */
[----:B0-----:R-:W4:Y:S04]  /*67b40*/  LDL R182, [R1+0x6c] ;  /* 0x00006c0001b67983 */ /* 0x001f280000100800 */
        /* <DEDUP_REMOVED lines=9> */
[----:B------:R-:W-:-:S03]  /*67be0*/  IMAD.U32 R184, R43, 0x10000, RZ ;  /* 0x000100002bb87824 */ /* 0x000fc600078e00ff */
        /* <DEDUP_REMOVED lines=92> */
.L_x_17732:
[----:B------:R-:W-:Y:S05]  /*681b0*/  BSYNC.RECONVERGENT B0 ;  /* 0x0000000000007941 */ /* 0x000fea0003800200 */
.L_x_17731:
[----:B------:R-:W-:Y:S01]  /*681c0*/  LOP3.LUT P0, RZ, R3, 0x800, RZ, 0xc0, !PT ;  /* 0x0000080003ff7812 */ /* 0x000fe2000780c0ff */
[----:B------:R-:W-:-:S12]  /*681d0*/  BSSY.RECONVERGENT B0, `(.L_x_17733) ;  /* 0x0000069000007945 */ /* 0x000fd80003800200 */
[----:B------:R-:W-:Y:S05]  /*681e0*/  @!P0 BRA `(.L_x_17734) ;  /* 0x00000004009c8947 */ /* 0x000fea0003800000 */
[----:B0-----:R-:W5:Y:S04]  /*681f0*/  LDL R182, [R1+0x4c] ;  /* 0x00004c0001b67983 */ /* 0x001f680000100800 */
[----:B-1234-:R-:W2:Y:S04]  /*68200*/  LDL R181, [R1+0x3c] ;  /* 0x00003c0001b57983 */ /* 0x01eea80000100800 */
[----:B------:R-:W3:Y:S04]  /*68210*/  LDL R191, [R1+0x19c] ;  /* 0x00019c0001bf7983 */ /* 0x000ee80000100800 */
[----:B------:R-:W4:Y:S04]  /*68220*/  LDL R190, [R1+0x1a0] ;  /* 0x0001a00001be7983 */ /* 0x000f280000100800 */
[----:B------:R-:W4:Y:S04]  /*68230*/  LDL R244, [R1+0x198] ;  /* 0x0001980001f47983 */ /* 0x000f280000100800 */
[----:B------:R-:W4:Y:S01]  /*68240*/  LDL R187, [R1+0x1a4] ;  /* 0x0001a40001bb7983 */ /* 0x000f220000100800 */
[----:B------:R-:W-:-:S03]  /*68250*/  FADD.FTZ R180, R130, -R188 ;  /* 0x800000bc82b47221 */ /* 0x000fc60000010000 */
[----:B------:R-:W4:Y:S01]  /*68260*/  LDL R185, [R1+0x48] ;  /* 0x0000480001b97983 */ /* 0x000f220000100800 */
[----:B------:R-:W-:Y:S01]  /*68270*/  SHF.L.U32 R184, R39, 0x10, RZ ;  /* 0x0000001027b87819 */ /* 0x000fe200000006ff */
        /* <DEDUP_REMOVED lines=94> */
.L_x_17734:
[----:B------:R-:W-:Y:S05]  /*68860*/  BSYNC.RECONVERGENT B0 ;  /* 0x0000000000007941 */ /* 0x000fea0003800200 */
.L_x_17733:
        /* <DEDUP_REMOVED lines=106> */
.L_x_17736:
[----:B------:R-:W-:Y:S05]  /*68f10*/  BSYNC.RECONVERGENT B0 ;  /* 0x0000000000007941 */ /* 0x000fea0003800200 */
.L_x_17735:
[----:B------:R-:W-:Y:S01]  /*68f20*/  LOP3.LUT P0, RZ, R3, 0x200, RZ, 0xc0, !PT ;  /* 0x0000020003ff7812 */ /* 0x000fe2000780c0ff */
[----:B------:R-:W-:-:S12]  /*68f30*/  BSSY.RECONVERGENT B0, `(.L_x_17737) ;  /* 0x0000065000007945 */ /* 0x000fd80003800200 */
[----:B------:R-:W-:Y:S05]  /*68f40*/  @!P0 BRA `(.L_x_17738) ;  /* 0x00000004008c8947 */ /* 0x000fea0003800000 */
[----:B01234-:R-:W2:Y:S04]  /*68f50*/  LDL R181, [R1+0xc] ;  /* 0x00000c0001b57983 */ /* 0x01fea80000100800 */
[----:B------:R-:W3:Y:S04]  /*68f60*/  LDL R191, [R1+0x218] ;  /* 0x0002180001bf7983 */ /* 0x000ee80000100800 */
[----:B------:R-:W4:Y:S04]  /*68f70*/  LDL R190, [R1+0x21c] ;  /* 0x00021c0001be7983 */ /* 0x000f280000100800 */
[----:B------:R-:W5:Y:S04]  /*68f80*/  LDL R187, [R1+0x220] ;  /* 0x0002200001bb7983 */ /* 0x000f680000100800 */
[----:B------:R-:W5:Y:S01]  /*68f90*/  LDL R186, [R1+0x224] ;  /* 0x0002240001ba7983 */ /* 0x000f620000100800 */
[----:B------:R-:W-:-:S03]  /*68fa0*/  FADD.FTZ R180, R146, -R188 ;  /* 0x800000bc92b47221 */ /* 0x000fc60000010000 */
[----:B------:R-:W5:Y:S01]  /*68fb0*/  LDL R185, [R1+0x8] ;  /* 0x0000080001b97983 */ /* 0x000f620000100800 */
[----:B------:R-:W-:Y:S01]  /*68fc0*/  SHF.L.U32 R184, R31, 0x10, RZ ;  /* 0x000000101fb87819 */ /* 0x000fe200000006ff */
[----:B------:R-:W-:Y:S01]  /*68fd0*/  FMUL.FTZ R180, R21, R180 ;  /* 0x000000b415b47220 */ /* 0x000fe20000410000 */
[----:B------:R-:W-:Y:S01]  /*68fe0*/  SHF.L.U32 R182, R67, 0x10, RZ ;  /* 0x0000001043b67819 */ /* 0x000fe200000006ff */
[----:B------:R-:W5:Y:S04]  /*68ff0*/  LDL R245, [R1+0x214] ;  /* 0x0002140001f57983 */ /* 0x000f680000100800 */
[----:B------:R-:W5:Y:S04]  /*69000*/  LDL R246, [R1+0x210] ;  /* 0x0002100001f67983 */ /* 0x000f680000100800 */
[----:B------:R-:W5:Y:S04]  /*69010*/  LDL R244, [R1+0x4] ;  /* 0x0000040001f47983 */ /* 0x000f680000100800 */
[----:B------:R-:W5:Y:S04]  /*69020*/  LDL R250, [R1+0x204] ;  /* 0x0002040001fa7983 */ /* 0x000f680000100800 */
[----:B------:R-:W5:Y:S01]  /*69030*/  LDL R249, [R1] ;  /* 0x0000000001f97983 */ /* 0x000f620000100800 */
[----:B--2---:R-:W-:-:S02]  /*69040*/  IMAD.U32 R183, R181, 0x10000, RZ ;  /* 0x00010000b5b77824 */ /* 0x004fc400078e00ff */
[----:B------:R-:W-:Y:S02]  /*69050*/  IMAD.U32 R181, R243, 0x10000, RZ ;  /* 0x00010000f3b57824 */ /* 0x000fe400078e00ff */
[C---:B------:R-:W-:Y:S02]  /*69060*/  FFMA.FTZ R183, R180.reuse, R183, R184 ;  /* 0x000000b7b4b77223 */ /* 0x040fe400000100b8 */
[----:B------:R-:W-:Y:S01]  /*69070*/  FFMA.FTZ R247, R180, R181, R182 ;  /* 0x000000b5b4f77223 */ /* 0x000fe200000100b6 */
[----:B---3--:R-:W-:Y:S01]  /*69080*/  IMAD.U32 R180, R191, 0x10000, RZ ;  /* 0x00010000bfb47824 */ /* 0x008fe200078e00ff */
[----:B----4-:R-:W-:Y:S01]  /*69090*/  SHF.L.U32 R184, R190, 0x10, RZ ;  /* 0x00000010beb87819 */ /* 0x010fe200000006ff */
[----:B------:R-:W2:Y:S01]  /*690a0*/  LDL R191, [R1+0x20c] ;  /* 0x00020c0001bf7983 */ /* 0x000ea20000100800 */
[----:B------:R-:W-:-:S03]  /*690b0*/  FADD.FTZ R181, R147, -R188 ;  /* 0x800000bc93b57221 */ /* 0x000fc60000010000 */
[----:B------:R-:W3:Y:S01]  /*690c0*/  LDL R190, [R1+0x208] ;  /* 0x0002080001be7983 */ /* 0x000ee20000100800 */
[----:B-----5:R-:W-:Y:S02]  /*690d0*/  IMAD.U32 R182, R187, 0x10000, RZ ;  /* 0x00010000bbb67824 */ /* 0x020fe400078e00ff */
[----:B------:R-:W-:Y:S01]  /*690e0*/  FMUL.FTZ R181, R21, R181 ;  /* 0x000000b515b57220 */ /* 0x000fe20000410000 */
[----:B------:R-:W-:-:S03]  /*690f0*/  SHF.L.U32 R187, R186, 0x10, RZ ;  /* 0x00000010babb7819 */ /* 0x000fc600000006ff */
[C---:B------:R-:W-:Y:S02]  /*69100*/  FFMA.FTZ R180, R181.reuse, R180, R184 ;  /* 0x000000b4b5b47223 */ /* 0x040fe400000100b8 */
        /* <DEDUP_REMOVED lines=12> */
[----:B------:R-:W4:Y:S01]  /*691d0*/  LDL R245, [R1+0x1fc] ;  /* 0x0001fc0001f57983 */ /* 0x000f220000100800 */
[----:B------:R-:W-:-:S04]  /*691e0*/  FMUL.FTZ R181, R21, R181 ;  /* 0x000000b515b57220 */ /* 0x000fc80000410000 */
[----:B------:R-:W-:Y:S01]  /*691f0*/  FFMA.FTZ R246, R181, R184, R185 ;  /* 0x000000b8b5f67223 */ /* 0x000fe200000100b9 */
[----:B------:R-:W-:Y:S01]  /*69200*/  IMAD.U32 R185, R241, 0x10000, RZ ;  /* 0x00010000f1b97824 */ /* 0x000fe200078e00ff */
[----:B--2---:R-:W-:Y:S01]  /*69210*/  SHF.L.U32 R191, R191, 0x10, RZ ;  /* 0x00000010bfbf7819 */ /* 0x004fe200000006ff */
[----:B---3--:R-:W-:-:S04]  /*69220*/  IMAD.U32 R190, R190, 0x10000, RZ ;  /* 0x00010000bebe7824 */ /* 0x008fc800078e00ff */
[----:B------:R-:W-:Y:S01]  /*69230*/  FFMA.FTZ R248, R181, R190, R191 ;  /* 0x000000beb5f87223 */ /* 0x000fe200000100bf */
[----:B------:R-:W-:Y:S01]  /*69240*/  FADD.FTZ R181, R142, -R188 ;  /* 0x800000bc8eb57221 */ /* 0x000fe20000010000 */
[----:B------:R-:W-:Y:S02]  /*69250*/  SHF.L.U32 R190, R65, 0x10, RZ ;  /* 0x0000001041be7819 */ /* 0x000fe400000006ff */
[----:B------:R-:W-:Y:S01]  /*69260*/  SHF.L.U32 R191, R29, 0x10, RZ ;  /* 0x000000101dbf7819 */ /* 0x000fe200000006ff */
[----:B------:R-:W-:Y:S01]  /*69270*/  FMUL.FTZ R184, R21, R181 ;  /* 0x000000b515b87220 */ /* 0x000fe20000410000 */
[----:B------:R-:W-:-:S03]  /*69280*/  IMAD.U32 R181, R244, 0x10000, RZ ;  /* 0x00010000f4b57824 */ /* 0x000fc600078e00ff */
[C---:B------:R-:W-:Y:S01]  /*69290*/  FFMA.FTZ R244, R184.reuse, R185, R190 ;  /* 0x000000b9b8f47223 */ /* 0x040fe200000100be */
[----:B------:R-:W-:Y:S01]  /*692a0*/  FFMA.FTZ R181, R184, R181, R191 ;  /* 0x000000b5b8b57223 */ /* 0x000fe200000100bf */
[----:B------:R-:W2:Y:S04]  /*692b0*/  LDL R190, [R1+0x1f8] ;  /* 0x0001f80001be7983 */ /* 0x000ea80000100800 */
[----:B------:R-:W3:Y:S01]  /*692c0*/  LDL R191, [R1+0x200] ;  /* 0x0002000001bf7983 */ /* 0x000ee20000100800 */
[----:B------:R-:W-:Y:S01]  /*692d0*/  FADD.FTZ R184, R143, -R188 ;  /* 0x800000bc8fb87221 */ /* 0x000fe20000010000 */
[----:B----4-:R-:W-:-:S03]  /*692e0*/  SHF.L.U32 R245, R245, 0x10, RZ ;  /* 0x00000010f5f57819 */ /* 0x010fc600000006ff */
[----:B------:R-:W-:Y:S01]  /*692f0*/  FMUL.FTZ R184, R21, R184 ;  /* 0x000000b815b87220 */ /* 0x000fe20000410000 */
[----:B------:R-:W-:Y:S01]  /*69300*/  F2FP.BF16.F32.PACK_AB R183, R180, R183 ;  /* 0x000000b7b4b7723e */ /* 0x000fe200000010ff */
[--C-:B------:R-:W-:Y:S01]  /*69310*/  FADD.FTZ R180, R141, -R188.reuse ;  /* 0x800000bc8db47221 */ /* 0x100fe20000010000 */
[----:B--2---:R-:W-:Y:S02]  /*69320*/  IMAD.U32 R185, R190, 0x10000, RZ ;  /* 0x00010000beb97824 */ /* 0x004fe400078e00ff */
[----:B---3--:R-:W-:Y:S01]  /*69330*/  IMAD.U32 R190, R191, 0x10000, RZ ;  /* 0x00010000bfbe7824 */ /* 0x008fe200078e00ff */
[----:B------:R-:W-:Y:S01]  /*69340*/  SHF.L.U32 R191, R250, 0x10, RZ ;  /* 0x00000010fabf7819 */ /* 0x000fe200000006ff */
[C---:B------:R-:W-:Y:S01]  /*69350*/  FFMA.FTZ R185, R184.reuse, R185, R245 ;  /* 0x000000b9b8b97223 */ /* 0x040fe200000100f5 */
[----:B------:R-:W2:Y:S03]  /*69360*/  LDL R250, [R1+0x1f4] ;  /* 0x0001f40001fa7983 */ /* 0x000ea60000100800 */
        /* <DEDUP_REMOVED lines=33> */
.L_x_17738:
[----:B------:R-:W-:Y:S05]  /*69580*/  BSYNC.RECONVERGENT B0 ;  /* 0x0000000000007941 */ /* 0x000fea0003800200 */
.L_x_17737:
        /* <DEDUP_REMOVED lines=98> */
.L_x_17740:
[----:B------:R-:W-:Y:S05]  /*69bb0*/  BSYNC.RECONVERGENT B0 ;  /* 0x0000000000007941 */ /* 0x000fea0003800200 */
.L_x_17739:
        /* <DEDUP_REMOVED lines=98> */
.L_x_17742:
[----:B------:R-:W-:Y:S05]  /*6a1e0*/  BSYNC.RECONVERGENT B0 ;  /* 0x0000000000007941 */ /* 0x000fea0003800200 */
.L_x_17741:
        /* <DEDUP_REMOVED lines=98> */
.L_x_17744:
[----:B------:R-:W-:Y:S05]  /*6a810*/  BSYNC.RECONVERGENT B0 ;  /* 0x0000000000007941 */ /* 0x000fea0003800200 */
.L_x_17743:
        /* <DEDUP_REMOVED lines=76> */
[----:B------:R-:W-:Y:S01]  /*6ace0*/  F2FP.BF16.F32.PACK_AB R181, R181, R185 ;  /* 0x000000b9b5b5723e */ /* 0x000fe200000010ff */
[----:B---3--:R-:W-:Y:S01]  /*6acf0*/  IMAD.U32 R188, R248, 0x10000, RZ ;  /* 0x00010000f8bc7824 */ /* 0x008fe200078e00ff */
[----:B----4-:R-:W-:-:S05]  /*6ad00*/  SHF.L.U32 R248, R249, 0x10, RZ ;  /* 0x00000010f9f87819 */ /* 0x010fca00000006ff */
[----:B------:R-:W-:Y:S02]  /*6ad10*/  FFMA.FTZ R188, R21, R188, R248 ;  /* 0x000000bc15bc7223 */ /* 0x000fe400000100f8 */
[----:B------:R-:W0:Y:S03]  /*6ad20*/  LDC.64 R248, c[0x0][0x428] ;  /* 0x00010a00fff87b82 */ /* 0x000e260000000a00 */
[----:B------:R-:W-:Y:S02]  /*6ad30*/  F2FP.BF16.F32.PACK_AB R183, R188, R183 ;  /* 0x000000b7bcb7723e */ /* 0x000fe400000010ff */
[----:B------:R-:W3:Y:S01]  /*6ad40*/  LDL R188, [R1+0x320] ;  /* 0x0003200001bc7983 */ /* 0x000ee20000100800 */
[----:B------:R-:W-:Y:S02]  /*6ad50*/  F2FP.BF16.F32.PACK_AB R180, R180, R184 ;  /* 0x000000b8b4b4723e */ /* 0x000fe400000010ff */
        /* <DEDUP_REMOVED lines=9> */
[----:B------:R-:W-:Y:S01]  /*6adf0*/  FFMA.FTZ R21, R21, R180, R181 ;  /* 0x000000b415157223 */ /* 0x000fe200000100b5 */
[----:B0-----:R-:W-:-:S04]  /*6ae00*/  IMAD.WIDE.U32 R180, R12, 0x10, R182 ;  /* 0x000000100cb47825 */ /* 0x001fc800078e00b6 */
[----:B------:R-:W-:-:S05]  /*6ae10*/  F2FP.BF16.F32.PACK_AB R187, R21, R187 ;  /* 0x000000bb15bb723e */ /* 0x000fca00000010ff */
[----:B------:R0:W-:Y:S02]  /*6ae20*/  STG.E.128 desc[UR6][R180.64], R184 ;  /* 0x000000b8b4007986 */ /* 0x0001e4000c101d06 */
.L_x_17746:
[----:B------:R-:W-:Y:S05]  /*6ae30*/  BSYNC.RECONVERGENT B0 ;  /* 0x0000000000007941 */ /* 0x000fea0003800200 */
.L_x_17745:
[----:B01234-:R-:W0:Y:S02]  /*6ae40*/  LDC.64 R180, c[0x0][0x380] ;  /* 0x0000e000ffb47b82 */ /* 0x01fe240000000a00 */
[----:B0-----:R-:W-:-:S05]  /*6ae50*/  IMAD R189, R180, 0x4, R189 ;  /* 0x00000004b4bd7824 */ /* 0x001fca00078e02bd */
[----:B------:R-:W-:-:S13]  /*6ae60*/  ISETP.GE.AND P0, PT, R189, R181, PT ;  /* 0x000000b5bd00720c */ /* 0x000fda0003f06270 */
[----:B------:R-:W-:Y:S05]  /*6ae70*/  @!P0 BRA `(.L_x_17747) ;  /* 0xfffff9b800048947 */ /* 0x000fea000383ffff */
[----:B------:R-:W-:Y:S05]  /*6ae80*/  EXIT ;  /* 0x000000000000794d */ /* 0x000fea0003800000 */
.L_x_17726:
        /* <DEDUP_REMOVED lines=8> */
.L_x_17749:
[----:B------:R-:W-:Y:S05]  /*6af10*/  BSYNC B0 ;  /* 0x0000000000007941 */ /* 0x000fea0003800000 */
.L_x_17748:
        /* <DEDUP_REMOVED lines=9> */
.L_x_17750:
[----:B------:R-:W-:Y:S01]  /*6afb0*/  FADD.FTZ R182, R182, R21 ;  /* 0x00000015b6b67221 */ /* 0x000fe20000010000 */
[----:B------:R-:W-:-:S04]  /*6afc0*/  IMAD.MOV.U32 R21, RZ, RZ, 0x4 ;  /* 0x00000004ff157424 */ /* 0x000fc800078e00ff */
[----:B------:R-:W-:-:S07]  /*6afd0*/  MOV R184, R182 ;  /* 0x000000b600b87202 */ /* 0x000fce0000000f00 */
[----:B------:R-:W-:Y:S05]  /*6afe0*/  WARPSYNC.COLLECTIVE R181, `(.L_x_17751) ;  /* 0x00000000b5087348 */ /* 0x000fea0003c00000 */
[----:B------:R0:W1:Y:S02]  /*6aff0*/  SHFL.BFLY P6, R21, R184, R21, R180 ;  /* 0x0c000015b8157389 */ /* 0x00006400000c00b4 */
[----:B01----:R-:W-:Y:S05]  /*6b000*/  ENDCOLLECTIVE ;  /* 0x000000000000791b */ /* 0x003fea0003800000 */
.L_x_17751:
[----:B------:R-:W-:Y:S01]  /*6b010*/  FADD.FTZ R182, R182, R21 ;  /* 0x00000015b6b67221 */ /* 0x000fe20000010000 */
[----:B------:R-:W-:-:S04]  /*6b020*/  IMAD.MOV.U32 R21, RZ, RZ, 0x8 ;  /* 0x00000008ff157424 */ /* 0x000fc800078e00ff */
[----:B------:R-:W-:-:S07]  /*6b030*/  MOV R184, R182 ;  /* 0x000000b600b87202 */ /* 0x000fce0000000f00 */
[----:B------:R-:W-:Y:S05]  /*6b040*/  WARPSYNC.COLLECTIVE R181, `(.L_x_17752) ;  /* 0x00000000b5087348 */ /* 0x000fea0003c00000 */
[----:B------:R0:W1:Y:S02]  /*6b050*/  SHFL.BFLY P6, R21, R184, R21, R180 ;  /* 0x0c000015b8157389 */ /* 0x00006400000c00b4 */
[----:B01----:R-:W-:Y:S05]  /*6b060*/  ENDCOLLECTIVE ;  /* 0x000000000000791b */ /* 0x003fea0003800000 */
.L_x_17752:
[----:B------:R-:W-:Y:S01]  /*6b070*/  FADD.FTZ R182, R182, R21 ;  /* 0x00000015b6b67221 */ /* 0x000fe20000010000 */
[----:B------:R-:W-:-:S04]  /*6b080*/  IMAD.MOV.U32 R21, RZ, RZ, 0x10 ;  /* 0x00000010ff157424 */ /* 0x000fc800078e00ff */
[----:B------:R-:W-:-:S07]  /*6b090*/  MOV R184, R182 ;  /* 0x000000b600b87202 */ /* 0x000fce0000000f00 */
[----:B------:R-:W-:Y:S05]  /*6b0a0*/  WARPSYNC.COLLECTIVE R181, `(.L_x_17753) ;  /* 0x00000000b5087348 */ /* 0x000fea0003c00000 */
[----:B------:R0:W1:Y:S02]  /*6b0b0*/  SHFL.BFLY P6, R21, R184, R21, R180 ;  /* 0x0c000015b8157389 */ /* 0x00006400000c00b4 */
[----:B01----:R-:W-:Y:S05]  /*6b0c0*/  ENDCOLLECTIVE ;  /* 0x000000000000791b */ /* 0x003fea0003800000 */
.L_x_17753:
        /* <DEDUP_REMOVED lines=173> */
.L_x_17754:
[----:B------:R-:W-:Y:S01]  /*6bba0*/  FADD.FTZ R182, R182, R21 ;  /* 0x00000015b6b67221 */ /* 0x000fe20000010000 */
[----:B------:R-:W-:-:S03]  /*6bbb0*/  MOV R21, 0x2 ;  /* 0x0000000200157802 */ /* 0x000fc60000000f00 */
[----:B------:R-:W-:-:S07]  /*6bbc0*/  IMAD.MOV.U32 R184, RZ, RZ, R182 ;  /* 0x000000ffffb87224 */ /* 0x000fce00078e00b6 */
[----:B------:R-:W-:Y:S05]  /*6bbd0*/  WARPSYNC.COLLECTIVE R181, `(.L_x_17755) ;  /* 0x00000000b5087348 */ /* 0x000fea0003c00000 */
[----:B------:R0:W1:Y:S02]  /*6bbe0*/  SHFL.BFLY P6, R21, R184, R21, R180 ;  /* 0x0c000015b8157389 */ /* 0x00006400000c00b4 */
[----:B01----:R-:W-:Y:S05]  /*6bbf0*/  ENDCOLLECTIVE ;  /* 0x000000000000791b */ /* 0x003fea0003800000 */
.L_x_17755:
[----:B------:R-:W-:Y:S01]  /*6bc00*/  FADD.FTZ R182, R182, R21 ;  /* 0x00000015b6b67221 */ /* 0x000fe20000010000 */
[----:B------:R-:W-:-:S03]  /*6bc10*/  HFMA2 R21, -RZ, RZ, 0, 2.384185791015625e-07 ;  /* 0x00000004ff157431 */ /* 0x000fc600000001ff */
[----:B------:R-:W-:-:S07]  /*6bc20*/  IMAD.MOV.U32 R184, RZ, RZ, R182 ;  /* 0x000000ffffb87224 */ /* 0x000fce00078e00b6 */
[----:B------:R-:W-:Y:S05]  /*6bc30*/  WARPSYNC.COLLECTIVE R181, `(.L_x_17756) ;  /* 0x00000000b5087348 */ /* 0x000fea0003c00000 */
[----:B------:R0:W1:Y:S02]  /*6bc40*/  SHFL.BFLY P6, R21, R184, R21, R180 ;  /* 0x0c000015b8157389 */ /* 0x00006400000c00b4 */
[----:B01----:R-:W-:Y:S05]  /*6bc50*/  ENDCOLLECTIVE ;  /* 0x000000000000791b */ /* 0x003fea0003800000 */
.L_x_17756:
[----:B------:R-:W-:Y:S01]  /*6bc60*/  FADD.FTZ R182, R182, R21 ;  /* 0x00000015b6b67221 */ /* 0x000fe20000010000 */
[----:B------:R-:W-:-:S03]  /*6bc70*/  MOV R21, 0x8 ;  /* 0x0000000800157802 */ /* 0x000fc60000000f00 */
[----:B------:R-:W-:-:S07]  /*6bc80*/  IMAD.MOV.U32 R184, RZ, RZ, R182 ;  /* 0x000000ffffb87224 */ /* 0x000fce00078e00b6 */
[----:B------:R-:W-:Y:S05]  /*6bc90*/  WARPSYNC.COLLECTIVE R181, `(.L_x_17757) ;  /* 0x00000000b5087348 */ /* 0x000fea0003c00000 */
[----:B------:R0:W1:Y:S02]  /*6bca0*/  SHFL.BFLY P6, R21, R184, R21, R180 ;  /* 0x0c000015b8157389 */ /* 0x00006400000c00b4 */
[----:B01----:R-:W-:Y:S05]  /*6bcb0*/  ENDCOLLECTIVE ;  /* 0x000000000000791b */ /* 0x003fea0003800000 */
.L_x_17757:
[----:B------:R-:W-:Y:S01]  /*6bcc0*/  FADD.FTZ R182, R182, R21 ;  /* 0x00000015b6b67221 */ /* 0x000fe20000010000 */
[----:B------:R-:W-:-:S03]  /*6bcd0*/  HFMA2 R21, -RZ, RZ, 0, 9.5367431640625e-07 ;  /* 0x00000010ff157431 */ /* 0x000fc600000001ff */
[----:B------:R-:W-:-:S07]  /*6bce0*/  IMAD.MOV.U32 R184, RZ, RZ, R182 ;  /* 0x000000ffffb87224 */ /* 0x000fce00078e00b6 */
[----:B------:R-:W-:Y:S05]  /*6bcf0*/  WARPSYNC.COLLECTIVE R181, `(.L_x_17758) ;  /* 0x00000000b5087348 */ /* 0x000fea0003c00000 */
[----:B------:R0:W1:Y:S02]  /*6bd00*/  SHFL.BFLY P6, R21, R184, R21, R180 ;  /* 0x0c000015b8157389 */ /* 0x00006400000c00b4 */
[----:B01----:R-:W-:Y:S05]  /*6bd10*/  ENDCOLLECTIVE ;  /* 0x000000000000791b */ /* 0x003fea0003800000 */
.L_x_17758:
[----:B------:R-:W-:Y:S05]  /*6bd20*/  BRA `(.L_x_17759) ;  /* 0xffffffac00f07947 */ /* 0x000fea000383ffff */
.L_x_17760:
        /* <DEDUP_REMOVED lines=13> */
.L_x_54456:


//--------------------- .text._ZN10layer_norm31ln_parallel_residual_fwd_kernelINS_13Kernel_traitsI13__nv_bfloat16S2_fS2_fjLj2560ELj1ELj4ELj1ELj16ENS_18Kernel_traits_baseILj2560ES2_S2_fS2_fjLj128EEEEELb1ELb0ELb1EEEvNS_9FwdParamsE --------------------------
	.section	.text._ZN10layer_norm31ln_parallel_residual_fwd_kernelINS_13Kernel_traitsI13__nv_bfloat16S2_fS2_fjLj2560ELj1ELj4ELj1ELj16ENS_18Kernel_traits_baseILj2560ES2_S2_fS2_fjLj128EEEEELb1ELb0ELb1EEEvNS_9FwdParamsE,"ax",@progbits
	.align	128
        .global         _ZN10layer_norm31ln_parallel_residual_fwd_kernelINS_13Kernel_traitsI13__nv_bfloat16S2_fS2_fjLj2560ELj1ELj4ELj1ELj16ENS_18Kernel_traits_baseILj2560ES2_S2_fS2_fjLj128EEEEELb1ELb0ELb1EEEvNS_9FwdParamsE
        .type           _ZN10layer_norm31ln_parallel_residual_fwd_kernelINS_13Kernel_traitsI13__nv_bfloat16S2_fS2_fjLj2560ELj1ELj4ELj1ELj16ENS_18Kernel_traits_baseILj2560ES2_S2_fS2_fjLj128EEEEELb1ELb0ELb1EEEvNS_9FwdParamsE,@function
        .size           _ZN10layer_norm31ln_parallel_residual_fwd_kernelINS_13Kernel_traitsI13__nv_bfloat16S2_fS2_fjLj2560ELj1ELj4ELj1ELj16ENS_18Kernel_traits_baseILj2560ES2_S2_fS2_fjLj128EEEEELb1ELb0ELb1EEEvNS_9FwdParamsE,(.L_x_54457 - _ZN10layer_norm31ln_parallel_residual_fwd_kernelINS_13Kernel_traitsI13__nv_bfloat16S2_fS2_fjLj2560ELj1ELj4ELj1ELj16ENS_18Kernel_traits_baseILj2560ES2_S2_fS2_fjLj128EEEEELb1ELb0ELb1EEEvNS_9FwdParamsE)
        .other          _ZN10layer_norm31ln_parallel_residual_fwd_kernelINS_13Kernel_traitsI13__nv_bfloat16S2_fS2_fjLj2560ELj1ELj4ELj1ELj16ENS_18Kernel_traits_baseILj2560ES2_S2_fS2_fjLj128EEEEELb1ELb0ELb1EEEvNS_9FwdParamsE,@"STO_CUDA_ENTRY STV_DEFAULT"
_ZN10layer_norm31ln_parallel_residual_fwd_kernelINS_13Kernel_traitsI13__nv_bfloat16S2_fS2_fjLj2560ELj1ELj4ELj1ELj16ENS_18Kernel_traits_baseILj2560ES2_S2_fS2_fjLj128EEEEELb1ELb0ELb1EEEvNS_9FwdParamsE:
.text._ZN10layer_norm31ln_parallel_residual_fwd_kernelINS_13Kernel_traitsI13__nv_bfloat16S2_fS2_fjLj2560ELj1ELj4ELj1ELj16ENS_18Kernel_traits_baseILj2560ES2_S2_fS2_fjLj128EEEEELb1ELb0ELb1EEEvNS_9FwdParamsE:
        /* <DEDUP_REMOVED lines=119> */
[----:B------:R0:W-:Y:S01]  /*0770*/  STL.64 [R1+0x8], R14 ;  /* 0x0000080e01007387 */ /* 0x0001e20000100a00 */
[----:B------:R-:W-:Y:S05]  /*0780*/  BRA `(.L_x_17763) ;  /* 0x0000000c00887947 */ /* 0x000fea0003800000 */
.L_x_17762:
        /* <DEDUP_REMOVED lines=77> */
.L_x_17761:
        /* <DEDUP_REMOVED lines=73> */
.L_x_17764:
        /* <DEDUP_REMOVED lines=76> */
.L_x_17763:
        /* <DEDUP_REMOVED lines=8> */
[----:B------:R-:W3:Y:S01]  /*1630*/  LDC R208, c[0x0][0x360] ;  /* 0x0000d800ffd07b82 */ /* 0x000ee20000000800 */
[----:B01----:R-:W-:Y:S02]  /*1640*/  IMAD.U32 R3, RZ, RZ, UR10 ;  /* 0x0000000aff037e24 */ /* 0x003fe4000f8e00ff */
[C---:B------:R-:W-:Y:S01]  /*1650*/  IMAD.HI.U32 R2, R209.reuse, -0x2daee0ad, RZ ;  /* 0xd2511f53d1027827 */ /* 0x040fe200078e00ff */
[----:B------:R-:W4:Y:S01]  /*1660*/  LDL R59, [R1+0x44] ;  /* 0x00004400013b7983 */ /* 0x000f220000100800 */
[----:B------:R-:W-:Y:S02]  /*1670*/  UIADD3 UR4, UPT, UPT, UR10, -0x61c88647, URZ ;  /* 0x9e3779b90a047890 */ /* 0x000fe4000fffe0ff */
[----:B------:R-:W-:Y:S01]  /*1680*/  IMAD R6, R209, -0x2daee0ad, RZ ;  /* 0xd2511f53d1067824 */ /* 0x000fe200078e02ff */
[----:B------:R-:W4:Y:S01]  /*1690*/  LDL R89, [R1+0x28] ;  /* 0x0000280001597983 */ /* 0x000f220000100800 */
[----:B------:R-:W-:-:S02]  /*16a0*/  UIADD3 UR12, UPT, UPT, UR10, 0x3c6ef372, URZ ;  /* 0x3c6ef3720a0c7890 */ /* 0x000fc4000fffe0ff */
[----:B------:R-:W-:Y:S01]  /*16b0*/  UIADD3 UR13, UPT, UPT, UR11, 0x76cf5d0a, URZ ;  /* 0x76cf5d0a0b0d7890 */ /* 0x000fe2000fffe0ff */
[----:B------:R-:W4:Y:S01]  /*16c0*/  LDL R56, [R1+0x54] ;  /* 0x0000540001387983 */ /* 0x000f220000100800 */
[----:B------:R-:W0:Y:S03]  /*16d0*/  LDCU.64 UR14, c[0x0][0x398] ;  /* 0x00007300ff0e77ac */ /* 0x000e260008000a00 */
        /* <DEDUP_REMOVED lines=27> */
[----:B--2---:R-:W-:Y:S01]  /*1890*/  PRMT R145, R139, 0x7632, R145 ;  /* 0x000076328b917816 */ /* 0x004fe20000000091 */
[----:B---3--:R-:W-:Y:S01]  /*18a0*/  IMAD R208, R208, UR5, R11 ;  /* 0x00000005d0d07c24 */ /* 0x008fe2000f8e020b */
        /* <DEDUP_REMOVED lines=11> */
[----:B------:R-:W-:Y:S01]  /*1960*/  IMAD R4, R208, -0x326172a9, RZ ;  /* 0xcd9e8d57d0047824 */ /* 0x000fe200078e02ff */
[----:B-1----:R-:W-:Y:S01]  /*1970*/  PRMT R104, R135, 0x7632, R104 ;  /* 0x0000763287687816 */ /* 0x002fe20000000068 */
[----:B------:R1:W-:Y:S01]  /*1980*/  STL [R1+0x318], R198 ;  /* 0x000318c601007387 */ /* 0x0003e20000100800 */
[----:B------:R-:W-:Y:S01]  /*1990*/  PRMT R225, R250, 0x7632, R225 ;  /* 0x00007632fae17816 */ /* 0x000fe200000000e1 */
[----:B0-----:R-:W-:Y:S01]  /*19a0*/  UISETP.NE.U32.AND UP0, UPT, UR14, URZ, UPT ;  /* 0x000000ff0e00728c */ /* 0x001fe2000bf05070 */
[----:B------:R-:W-:Y:S01]  /*19b0*/  PRMT R224, R125, 0x7632, R224 ;  /* 0x000076327de07816 */ /* 0x000fe200000000e0 */
[----:B------:R0:W-:Y:S01]  /*19c0*/  STL [R1+0x314], R197 ;  /* 0x000314c501007387 */ /* 0x0001e20000100800 */
[----:B--2---:R-:W-:Y:S01]  /*19d0*/  PRMT R144, R223, 0x7632, R144 ;  /* 0x00007632df907816 */ /* 0x004fe20000000090 */
[----:B------:R-:W-:Y:S01]  /*19e0*/  UIADD3 UR14, UPT, UPT, UR10, -0xe443238, URZ ;  /* 0xf1bbcdc80a0e7890 */ /* 0x000fe2000fffe0ff */
[----:B------:R-:W-:Y:S01]  /*19f0*/  PRMT R219, R245, 0x7632, R219 ;  /* 0x00007632f5db7816 */ /* 0x000fe200000000db */
[----:B------:R2:W-:Y:S01]  /*1a00*/  STL [R1+0x310], R196 ;  /* 0x000310c401007387 */ /* 0x0005e20000100800 */
[----:B---3--:R-:W-:Y:S01]  /*1a10*/  PRMT R199, R175, 0x7632, R199 ;  /* 0x00007632afc77816 */ /* 0x008fe200000000c7 */
        /* <DEDUP_REMOVED lines=20> */
[----:B------:R0:W-:Y:S01]  /*1b60*/  STL [R1+0x2f8], R190 ;  /* 0x0002f8be01007387 */ /* 0x0001e20000100800 */
[----:B------:R-:W-:Y:S02]  /*1b70*/  PRMT R200, R162, 0x7632, R200 ;  /* 0x00007632a2c87816 */ /* 0x000fe400000000c8 */
        /* <DEDUP_REMOVED lines=9> */
[----:B------:R-:W-:Y:S01]  /*1c10*/  LOP3.LUT R0, R0, UR7, R3, 0x96, !PT ;  /* 0x0000000700007c12 */ /* 0x000fe2000f8e9603 */
[----:B------:R0:W-:Y:S01]  /*1c20*/  STL [R1+0x2e8], R186 ;  /* 0x0002e8ba01007387 */ /* 0x0001e20000100800 */
[----:B------:R-:W-:-:S03]  /*1c30*/  LOP3.LUT R2, R2, UR11, RZ, 0x3c, !PT ;  /* 0x0000000b02027c12 */ /* 0x000fc6000f8e3cff */
[----:B------:R0:W-:Y:S01]  /*1c40*/  STL [R1+0x2e4], R185 ;  /* 0x0002e4b901007387 */ /* 0x0001e20000100800 */
[----:B--2---:R-:W-:Y:S01]  /*1c50*/  PRMT R196, R222, 0x7632, R196 ;  /* 0x00007632dec47816 */ /* 0x004fe200000000c4 */
[----:B------:R-:W-:Y:S02]  /*1c60*/  IMAD.HI.U32 R5, R0, -0x2daee0ad, RZ ;  /* 0xd2511f5300057827 */ /* 0x000fe400078e00ff */
[----:B------:R2:W-:Y:S01]  /*1c70*/  STL [R1+0x2e0], R184 ;  /* 0x0002e0b801007387 */ /* 0x0005e20000100800 */
[----:B---3--:R-:W-:Y:S01]  /*1c80*/  PRMT R195, R174, 0x7632, R195 ;  /* 0x00007632aec37816 */ /* 0x008fe200000000c3 */
[----:B------:R-:W-:Y:S01]  /*1c90*/  IMAD.HI.U32 R3, R2, -0x326172a9, RZ ;  /* 0xcd9e8d5702037827 */ /* 0x000fe200078e00ff */
[----:B-1----:R-:W-:Y:S01]  /*1ca0*/  PRMT R194, R234, 0x7632, R194 ;  /* 0x00007632eac27816 */ /* 0x002fe200000000c2 */
[----:B------:R1:W-:Y:S01]  /*1cb0*/  STL [R1+0x2dc], R183 ;  /* 0x0002dcb701007387 */ /* 0x0003e20000100800 */
[----:B------:R-:W-:Y:S01]  /*1cc0*/  PRMT R193, R133, 0x7632, R193 ;  /* 0x0000763285c17816 */ /* 0x000fe200000000c1 */
[----:B------:R-:W-:Y:S01]  /*1cd0*/  IMAD R9, R0, -0x2daee0ad, RZ ;  /* 0xd2511f5300097824 */ /* 0x000fe200078e02ff */
[----:B------:R-:W-:Y:S01]  /*1ce0*/  PRMT R192, R221, 0x7632, R192 ;  /* 0x00007632ddc07816 */ /* 0x000fe200000000c0 */
[----:B------:R3:W-:Y:S01]  /*1cf0*/  STL [R1+0x2d8], R182 ;  /* 0x0002d8b601007387 */ /* 0x0007e20000100800 */
[----:B0-----:R-:W-:Y:S01]  /*1d00*/  PRMT R191, R173, 0x7632, R191 ;  /* 0x00007632adbf7816 */ /* 0x001fe200000000bf */
[----:B------:R-:W-:Y:S01]  /*1d10*/  IMAD R7, R2, -0x326172a9, RZ ;  /* 0xcd9e8d5702077824 */ /* 0x000fe200078e02ff */
        /* <DEDUP_REMOVED lines=9> */
[----:B--2---:R-:W-:Y:S01]  /*1db0*/  PRMT R184, R239, 0x7632, R184 ;  /* 0x00007632efb87816 */ /* 0x004fe200000000b8 */
[----:B------:R2:W-:Y:S01]  /*1dc0*/  STL [R1+0x2c8], R178 ;  /* 0x0002c8b201007387 */ /* 0x0005e20000100800 */
[----:B------:R-:W-:Y:S01]  /*1dd0*/  LOP3.LUT R5, R6, UR5, R5, 0x96, !PT ;  /* 0x0000000506057c12 */ /* 0x000fe2000f8e9605 */
[----:B------:R-:W-:Y:S01]  /*1de0*/  UIADD3 UR5, UPT, UPT, UR10, -0x255992d5, URZ ;  /* 0xdaa66d2b0a057890 */ /* 0x000fe2000fffe0ff */
[----:B------:R-:W-:Y:S01]  /*1df0*/  LOP3.LUT R3, R4, UR4, R3, 0x96, !PT ;  /* 0x0000000404037c12 */ /* 0x000fe2000f8e9603 */
[----:B------:R2:W-:Y:S01]  /*1e00*/  STL [R1+0x2c4], R177 ;  /* 0x0002c4b101007387 */ /* 0x0005e20000100800 */
[----:B-1----:R-:W-:Y:S01]  /*1e10*/  PRMT R183, R171, 0x7632, R183 ;  /* 0x00007632abb77816 */ /* 0x002fe200000000b7 */
[----:B------:R-:W-:Y:S01]  /*1e20*/  IMAD.HI.U32 R0, R5, -0x326172a9, RZ ;  /* 0xcd9e8d5705007827 */ /* 0x000fe200078e00ff */
[----:B---3--:R-:W-:Y:S01]  /*1e30*/  PRMT R182, R243, 0x7632, R182 ;  /* 0x00007632f3b67816 */ /* 0x008fe200000000b6 */
[----:B------:R1:W-:Y:S01]  /*1e40*/  STL [R1+0x2c0], R176 ;  /* 0x0002c0b001007387 */ /* 0x0003e20000100800 */
[----:B0-----:R-:W-:Y:S01]  /*1e50*/  PRMT R181, R130, 0x7632, R181 ;  /* 0x0000763282b57816 */ /* 0x001fe200000000b5 */
[----:B------:R-:W-:Y:S01]  /*1e60*/  IMAD.HI.U32 R4, R3, -0x2daee0ad, RZ ;  /* 0xd2511f5303047827 */ /* 0x000fe200078e00ff */
[----:B------:R-:W-:Y:S01]  /*1e70*/  PRMT R180, R238, 0x7632, R180 ;  /* 0x00007632eeb47816 */ /* 0x000fe200000000b4 */
[----:B------:R0:W-:Y:S01]  /*1e80*/  STL [R1+0x2bc], R143 ;  /* 0x0002bc8f01007387 */ /* 0x0001e20000100800 */
[----:B------:R-:W-:Y:S01]  /*1e90*/  PRMT R179, R170, 0x7632, R179 ;  /* 0x00007632aab37816 */ /* 0x000fe200000000b3 */
[----:B------:R-:W-:Y:S01]  /*1ea0*/  ULOP3.LUT UR4, UR6, 0x3, URZ, 0xc0, !UPT ;  /* 0x0000000306047892 */ /* 0x000fe2000f8ec0ff */
[----:B--2---:R-:W-:Y:S01]  /*1eb0*/  PRMT R178, R242, 0x7632, R178 ;  /* 0x00007632f2b27816 */ /* 0x004fe200000000b2 */
[----:B------:R2:W-:Y:S01]  /*1ec0*/  STL [R1+0x2b8], R142 ;  /* 0x0002b88e01007387 */ /* 0x0005e20000100800 */
[----:B------:R-:W-:Y:S01]  /*1ed0*/  PRMT R177, R129, 0x7632, R177 ;  /* 0x0000763281b17816 */ /* 0x000fe200000000b1 */
[----:B------:R-:W-:Y:S01]  /*1ee0*/  UIADD3 UR6, UPT, UPT, UR11, 0x32370b8f, URZ ;  /* 0x32370b8f0b067890 */ /* 0x000fe2000fffe0ff */
[----:B-1----:R-:W-:Y:S01]  /*1ef0*/  PRMT R176, R237, 0x7632, R176 ;  /* 0x00007632edb07816 */ /* 0x002fe200000000b0 */
[----:B------:R1:W-:Y:S01]  /*1f00*/  STL [R1+0x2b4], R141 ;  /* 0x0002b48d01007387 */ /* 0x0003e20000100800 */
[----:B------:R-:W-:Y:S01]  /*1f10*/  LOP3.LUT R0, R7, UR12, R0, 0x96, !PT ;  /* 0x0000000c07007c12 */ /* 0x000fe2000f8e9600 */
[----:B------:R-:W-:Y:S01]  /*1f20*/  IMAD R6, R3, -0x2daee0ad, RZ ;  /* 0xd2511f5303067824 */ /* 0x000fe200078e02ff */
[----:B0-----:R-:W-:Y:S01]  /*1f30*/  PRMT R143, R169, 0x7632, R143 ;  /* 0x00007632a98f7816 */ /* 0x001fe2000000008f */
[----:B------:R0:W-:Y:S01]  /*1f40*/  STL [R1+0x2b0], R140 ;  /* 0x0002b08c01007387 */ /* 0x0001e20000100800 */
[----:B------:R-:W-:Y:S01]  /*1f50*/  LOP3.LUT R4, R9, UR13, R4, 0x96, !PT ;  /* 0x0000000d09047c12 */ /* 0x000fe2000f8e9604 */
[----:B------:R-:W-:Y:S01]  /*1f60*/  IMAD.HI.U32 R3, R0, -0x2daee0ad, RZ ;  /* 0xd2511f5300037827 */ /* 0x000fe200078e00ff */
[----:B--2---:R-:W-:Y:S01]  /*1f70*/  PRMT R142, R241, 0x7632, R142 ;  /* 0x00007632f18e7816 */ /* 0x004fe2000000008e */
[----:B------:R2:W-:Y:S01]  /*1f80*/  STL [R1+0x2ac], R138 ;  /* 0x0002ac8a01007387 */ /* 0x0005e20000100800 */
[----:B------:R-:W-:Y:S01]  /*1f90*/  PRMT R90, R118, 0x7632, R90 ;  /* 0x00007632765a7816 */ /* 0x000fe2000000005a */
[----:B------:R-:W-:Y:S01]  /*1fa0*/  IMAD R5, R5, -0x326172a9, RZ ;  /* 0xcd9e8d5705057824 */ /* 0x000fe200078e02ff */
[----:B-1----:R-:W-:Y:S01]  /*1fb0*/  PRMT R141, R128, 0x7632, R141 ;  /* 0x00007632808d7816 */ /* 0x002fe2000000008d */
[----:B------:R1:W-:Y:S01]  /*1fc0*/  STL [R1+0x2a8], R137 ;  /* 0x0002a88901007387 */ /* 0x0003e20000100800 */
[----:B------:R-:W-:Y:S01]  /*1fd0*/  IMAD.HI.U32 R2, R4, -0x326172a9, RZ ;  /* 0xcd9e8d5704027827 */ /* 0x000fe200078e00ff */
[----:B0-----:R-:W-:Y:S01]  /*1fe0*/  PRMT R140, R236, 0x7632, R140 ;  /* 0x00007632ec8c7816 */ /* 0x001fe2000000008c */
[----:B------:R-:W-:Y:S01]  /*1ff0*/  UIADD3 UR12, UPT, UPT, UR10, 0x78dde6e4, URZ ;  /* 0x78dde6e40a0c7890 */ /* 0x000fe2000fffe0ff */
[----:B------:R0:W-:Y:S01]  /*2000*/  STL [R1+0x2a4], R136 ;  /* 0x0002a48801007387 */ /* 0x0001e20000100800 */
[----:B------:R-:W-:Y:S01]  /*2010*/  LOP3.LUT R3, R6, UR6, R3, 0x96, !PT ;  /* 0x0000000606037c12 */ /* 0x000fe2000f8e9603 */
[----:B------:R-:W-:Y:S01]  /*2020*/  IMAD R7, R0, -0x2daee0ad, RZ ;  /* 0xd2511f5300077824 */ /* 0x000fe200078e02ff */
[----:B--2---:R-:W-:Y:S01]  /*2030*/  PRMT R138, R168, 0x7632, R138 ;  /* 0x00007632a88a7816 */ /* 0x004fe2000000008a */
[----:B------:R2:W-:Y:S01]  /*2040*/  STL.S16 [R1+0x2a0], R145 ;  /* 0x0002a09101007387 */ /* 0x0005e20000100600 */
[----:B------:R-:W-:Y:S01]  /*2050*/  LOP3.LUT R2, R5, UR5, R2, 0x96, !PT ;  /* 0x0000000505027c12 */ /* 0x000fe2000f8e9602 */
[----:B------:R-:W-:Y:S01]  /*2060*/  UIADD3 UR5, UPT, UPT, UR11, -0x126145ec, URZ ;  /* 0xed9eba140b057890 */ /* 0x000fe2000fffe0ff */
[----:B-1----:R-:W-:Y:S01]  /*2070*/  PRMT R137, R240, 0x7632, R137 ;  /* 0x00007632f0897816 */ /* 0x002fe20000000089 */
[----:B------:R-:W-:Y:S01]  /*2080*/  IMAD R5, R4, -0x326172a9, RZ ;  /* 0xcd9e8d5704057824 */ /* 0x000fe200078e02ff */
[----:B------:R-:W-:Y:S01]  /*2090*/  PRMT R87, R158, 0x7632, R87 ;  /* 0x000076329e577816 */ /* 0x000fe20000000057 */
[----:B------:R-:W-:Y:S01]  /*20a0*/  IMAD.HI.U32 R0, R3, -0x326172a9, RZ ;  /* 0xcd9e8d5703007827 */ /* 0x000fe200078e00ff */
[----:B0-----:R-:W-:Y:S01]  /*20b0*/  PRMT R136, R127, 0x7632, R136 ;  /* 0x000076327f887816 */ /* 0x001fe20000000088 */
[----:B------:R-:W-:Y:S01]  /*20c0*/  UIADD3 UR6, UPT, UPT, UR11, -0x56f99767, URZ ;  /* 0xa90668990b067890 */ /* 0x000fe2000fffe0ff */
[----:B--2---:R-:W2:Y:S01]  /*20d0*/  LDL.LU R145, [R1+0x328] ;  /* 0x0003280001917983 */ /* 0x004ea20000300800 */
[C---:B------:R-:W-:Y:S01]  /*20e0*/  IMAD.HI.U32 R6, R2.reuse, -0x2daee0ad, RZ ;  /* 0xd2511f5302067827 */ /* 0x040fe200078e00ff */
[----:B------:R-:W-:Y:S01]  /*20f0*/  PRMT R84, R117, 0x7632, R84 ;  /* 0x0000763275547816 */ /* 0x000fe20000000054 */
[----:B------:R-:W-:Y:S01]  /*2100*/  UIADD3 UR13, UPT, UPT, UR11, 0x1fd5c5a3, URZ ;  /* 0x1fd5c5a30b0d7890 */ /* 0x000fe2000fffe0ff */
[----:B------:R0:W-:Y:S01]  /*2110*/  STL.S16 [R1+0x29c], R104 ;  /* 0x00029c6801007387 */ /* 0x0001e20000100600 */
[----:B------:R-:W-:Y:S01]  /*2120*/  PRMT R81, R157, 0x7632, R81 ;  /* 0x000076329d517816 */ /* 0x000fe20000000051 */
[----:B------:R-:W-:Y:S01]  /*2130*/  IMAD R4, R3, -0x326172a9, RZ ;  /* 0xcd9e8d5703047824 */ /* 0x000fe200078e02ff */
[----:B------:R-:W-:Y:S01]  /*2140*/  LOP3.LUT R0, R5, UR12, R0, 0x96, !PT ;  /* 0x0000000c05007c12 */ /* 0x000fe2000f8e9600 */
[----:B------:R-:W-:Y:S01]  /*2150*/  IMAD R5, R2, -0x2daee0ad, RZ ;  /* 0xd2511f5302057824 */ /* 0x000fe200078e02ff */
[----:B------:R-:W-:Y:S01]  /*2160*/  LOP3.LUT R6, R7, UR5, R6, 0x96, !PT ;  /* 0x0000000507067c12 */ /* 0x000fe2000f8e9606 */
[----:B------:R-:W-:Y:S01]  /*2170*/  UIADD3 UR5, UPT, UPT, UR10, 0x1715609d, URZ ;  /* 0x1715609d0a057890 */ /* 0x000fe2000fffe0ff */
[----:B------:R-:W-:Y:S01]  /*2180*/  PRMT R78, R116, 0x7632, R78 ;  /* 0x00007632744e7816 */ /* 0x000fe2000000004e */
[----:B------:R-:W-:Y:S01]  /*2190*/  IMAD.HI.U32 R2, R0, -0x2daee0ad, RZ ;  /* 0xd2511f5300027827 */ /* 0x000fe200078e00ff */
[----:B------:R-:W-:Y:S01]  /*21a0*/  PRMT R75, R156, 0x7632, R75 ;  /* 0x000076329c4b7816 */ /* 0x000fe2000000004b */
[----:B0-----:R-:W3:Y:S01]  /*21b0*/  LDL.LU R104, [R1+0x324] ;  /* 0x0003240001687983 */ /* 0x001ee20000300800 */
[----:B------:R-:W-:Y:S01]  /*21c0*/  PRMT R72, R115, 0x7632, R72 ;  /* 0x0000763273487816 */ /* 0x000fe20000000048 */
[----:B------:R-:W-:Y:S01]  /*21d0*/  IMAD.HI.U32 R3, R6, -0x326172a9, RZ ;  /* 0xcd9e8d5706037827 */ /* 0x000fe200078e00ff */
[----:B------:R-:W-:Y:S01]  /*21e0*/  PRMT R69, R155, 0x7632, R69 ;  /* 0x000076329b457816 */ /* 0x000fe20000000045 */
[----:B------:R0:W-:Y:S01]  /*21f0*/  STL.S16 [R1+0x298], R144 ;  /* 0x0002989001007387 */ /* 0x0001e20000100600 */
[----:B------:R-:W-:Y:S01]  /*2200*/  PRMT R66, R114, 0x7632, R66 ;  /* 0x0000763272427816 */ /* 0x000fe20000000042 */
[----:B------:R-:W-:Y:S01]  /*2210*/  UIADD3 UR12, UPT, UPT, UR10, -0x4ab325aa, URZ ;  /* 0xb54cda560a0c7890 */ /* 0x000fe2000fffe0ff */
[----:B------:R-:W-:Y:S01]  /*2220*/  LOP3.LUT R2, R5, UR6, R2, 0x96, !PT ;  /* 0x0000000605027c12 */ /* 0x000fe2000f8e9602 */
[----:B------:R-:W-:Y:S01]  /*2230*/  IMAD R7, R0, -0x2daee0ad, RZ ;  /* 0xd2511f5300077824 */ /* 0x000fe200078e02ff */
[----:B------:R-:W-:Y:S01]  /*2240*/  LOP3.LUT R3, R4, UR5, R3, 0x96, !PT ;  /* 0x0000000504037c12 */ /* 0x000fe2000f8e9603 */
[----:B------:R-:W-:Y:S01]  /*2250*/  UIADD3 UR5, UPT, UPT, UR11, 0x646e171e, URZ ;  /* 0x646e171e0b057890 */ /* 0x000fe2000fffe0ff */
[----:B------:R-:W-:Y:S01]  /*2260*/  PRMT R63, R154, 0x7632, R63 ;  /* 0x000076329a3f7816 */ /* 0x000fe2000000003f */
[----:B------:R-:W-:Y:S01]  /*2270*/  IMAD R5, R6, -0x326172a9, RZ ;  /* 0xcd9e8d5706057824 */ /* 0x000fe200078e02ff */
[----:B------:R-:W-:Y:S01]  /*2280*/  PRMT R60, R113, 0x7632, R60 ;  /* 0x00007632713c7816 */ /* 0x000fe2000000003c */
[----:B0-----:R-:W3:Y:S01]  /*2290*/  LDL.LU R144, [R1+0x320] ;  /* 0x0003200001907983 */ /* 0x001ee20000300800 */
[----:B------:R-:W-:Y:S01]  /*22a0*/  IMAD.HI.U32 R0, R2, -0x326172a9, RZ ;  /* 0xcd9e8d5702007827 */ /* 0x000fe200078e00ff */
[----:B------:R-:W-:Y:S01]  /*22b0*/  PRMT R57, R153, 0x7632, R57 ;  /* 0x0000763299397816 */ /* 0x000fe20000000039 */
[----:B------:R-:W-:Y:S01]  /*22c0*/  UIADD3 UR6, UPT, UPT, UR10, 0x5384540f, URZ ;  /* 0x5384540f0a067890 */ /* 0x000fe2000fffe0ff */
[----:B------:R0:W-:Y:S01]  /*22d0*/  STL.S16 [R1+0x294], R199 ;  /* 0x000294c701007387 */ /* 0x0001e20000100600 */
[----:B------:R-:W-:Y:S01]  /*22e0*/  IMAD.HI.U32 R4, R3, -0x2daee0ad, RZ ;  /* 0xd2511f5303047827 */ /* 0x000fe200078e00ff */
[----:B------:R-:W-:-:S02]  /*22f0*/  PRMT R54, R112, 0x7632, R54 ;  /* 0x0000763270367816 */ /* 0x000fc40000000036 */
[----:B------:R-:W-:Y:S01]  /*2300*/  PRMT R51, R152, 0x7632, R51 ;  /* 0x0000763298337816 */ /* 0x000fe20000000033 */
[----:B------:R-:W-:Y:S01]  /*2310*/  IMAD R6, R3, -0x2daee0ad, RZ ;  /* 0xd2511f5303067824 */ /* 0x000fe200078e02ff */
[----:B----4-:R-:W-:Y:S01]  /*2320*/  PRMT R58, R59, 0x7632, R58 ;  /* 0x000076323b3a7816 */ /* 0x010fe2000000003a */
[----:B------:R-:W-:Y:S01]  /*2330*/  IMAD R3, R2, -0x326172a9, RZ ;  /* 0xcd9e8d5702037824 */ /* 0x000fe200078e02ff */
[----:B------:R-:W-:Y:S01]  /*2340*/  LOP3.LUT R0, R5, UR12, R0, 0x96, !PT ;  /* 0x0000000c05007c12 */ /* 0x000fe2000f8e9600 */
[----:B------:R-:W-:Y:S01]  /*2350*/  UIADD3 UR12, UPT, UPT, UR11, -0x24c28bd8, URZ ;  /* 0xdb3d74280b0c7890 */ /* 0x000fe2000fffe0ff */
[----:B0-----:R0:W5:Y:S01]  /*2360*/  LDL.LU R199, [R1+0x31c] ;  /* 0x00031c0001c77983 */ /* 0x0011620000300800 */
[----:B------:R-:W-:Y:S02]  /*2370*/  PRMT R88, R89, 0x7632, R88 ;  /* 0x0000763259587816 */ /* 0x000fe40000000058 */
[----:B------:R-:W-:Y:S01]  /*2380*/  LOP3.LUT R4, R7, UR5, R4, 0x96, !PT ;  /* 0x0000000507047c12 */ /* 0x000fe2000f8e9604 */
[----:B------:R1:W-:Y:S01]  /*2390*/  STL.S16 [R1+0x290], R198 ;  /* 0x000290c601007387 */ /* 0x0003e20000100600 */
[----:B------:R-:W-:Y:S01]  /*23a0*/  PRMT R55, R56, 0x7632, R55 ;  /* 0x0000763238377816 */ /* 0x000fe20000000037 */
[----:B------:R-:W-:Y:S01]  /*23b0*/  IMAD.HI.U32 R5, R0, -0x2daee0ad, RZ ;  /* 0xd2511f5300057827 */ /* 0x000fe200078e00ff */
[----:B------:R-:W-:-:S03]  /*23c0*/  PRMT R73, R74, 0x7632, R73 ;  /* 0x000076324a497816 */ /* 0x000fc60000000049 */
[----:B------:R-:W-:Y:S01]  /*23d0*/  IMAD.HI.U32 R2, R4, -0x326172a9, RZ ;  /* 0xcd9e8d5704027827 */ /* 0x000fe200078e00ff */
[----:B-1----:R0:W5:Y:S01]  /*23e0*/  LDL.LU R198, [R1+0x318] ;  /* 0x0003180001c67983 */ /* 0x0021620000300800 */
[----:B------:R-:W-:Y:S01]  /*23f0*/  PRMT R48, R111, 0x7632, R48 ;  /* 0x000076326f307816 */ /* 0x000fe20000000030 */
[----:B------:R-:W1:Y:S01]  /*2400*/  LDCU UR5, c[0x0][0x404] ;  /* 0x00008080ff0577ac */ /* 0x000e620008000800 */
[----:B------:R-:W-:Y:S01]  /*2410*/  PRMT R45, R151, 0x7632, R45 ;  /* 0x00007632972d7816 */ /* 0x000fe2000000002d */
[----:B------:R4:W-:Y:S01]  /*2420*/  STL.S16 [R1+0x28c], R197 ;  /* 0x00028cc501007387 */ /* 0x0009e20000100600 */
[----:B------:R-:W-:Y:S01]  /*2430*/  PRMT R42, R110, 0x7632, R42 ;  /* 0x000076326e2a7816 */ /* 0x000fe2000000002a */
[----:B------:R-:W-:Y:S01]  /*2440*/  IMAD R7, R0, -0x2daee0ad, RZ ;  /* 0xd2511f5300077824 */ /* 0x000fe200078e02ff */
[----:B------:R-:W-:Y:S02]  /*2450*/  PRMT R52, R53, 0x7632, R52 ;  /* 0x0000763235347816 */ /* 0x000fe40000000034 */
[----:B------:R-:W-:-:S02]  /*2460*/  PRMT R39, R150, 0x7632, R39 ;  /* 0x0000763296277816 */ /* 0x000fc40000000027 */
[----:B------:R-:W-:Y:S02]  /*2470*/  PRMT R36, R109, 0x7632, R36 ;  /* 0x000076326d247816 */ /* 0x000fe40000000024 */
[----:B------:R-:W-:Y:S01]  /*2480*/  LOP3.LUT R5, R6, UR13, R5, 0x96, !PT ;  /* 0x0000000d06057c12 */ /* 0x000fe2000f8e9605 */
[----:B----4-:R0:W5:Y:S01]  /*2490*/  LDL.LU R197, [R1+0x314] ;  /* 0x0003140001c57983 */ /* 0x0101620000300800 */
[----:B------:R-:W-:Y:S02]  /*24a0*/  PRMT R82, R83, 0x7632, R82 ;  /* 0x0000763253527816 */ /* 0x000fe40000000052 */
[----:B------:R-:W-:Y:S01]  /*24b0*/  LOP3.LUT R2, R3, UR6, R2, 0x96, !PT ;  /* 0x0000000603027c12 */ /* 0x000fe2000f8e9602 */
[----:B------:R4:W-:Y:S01]  /*24c0*/  STL.S16 [R1+0x288], R196 ;  /* 0x000288c401007387 */ /* 0x0009e20000100600 */
[----:B------:R-:W-:Y:S01]  /*24d0*/  PRMT R76, R77, 0x7632, R76 ;  /* 0x000076324d4c7816 */ /* 0x000fe2000000004c */
[----:B------:R-:W-:Y:S01]  /*24e0*/  IMAD R3, R4, -0x326172a9, RZ ;  /* 0xcd9e8d5704037824 */ /* 0x000fe200078e02ff */
[----:B------:R-:W-:Y:S01]  /*24f0*/  PRMT R85, R86, 0x7632, R85 ;  /* 0x0000763256557816 */ /* 0x000fe20000000055 */
[----:B------:R-:W-:Y:S01]  /*2500*/  IMAD.HI.U32 R212, R5, -0x326172a9, RZ ;  /* 0xcd9e8d5705d47827 */ /* 0x000fe200078e00ff */
[----:B----4-:R0:W5:Y:S01]  /*2510*/  LDL.LU R196, [R1+0x310] ;  /* 0x0003100001c47983 */ /* 0x0101620000300800 */
[----:B------:R-:W-:-:S03]  /*2520*/  PRMT R61, R62, 0x7632, R61 ;  /* 0x000076323e3d7816 */ /* 0x000fc6000000003d */
[----:B------:R4:W-:Y:S01]  /*2530*/  STL.S16 [R1+0x284], R195 ;  /* 0x000284c301007387 */ /* 0x0009e20000100600 */
[----:B------:R-:W-:Y:S01]  /*2540*/  PRMT R34, R35, 0x7632, R34 ;  /* 0x0000763223227816 */ /* 0x000fe20000000022 */
[----:B------:R-:W-:Y:S01]  /*2550*/  IMAD.HI.U32 R206, R2, -0x2daee0ad, RZ ;  /* 0xd2511f5302ce7827 */ /* 0x000fe200078e00ff */
[----:B------:R-:W-:Y:S01]  /*2560*/  PRMT R33, R149, 0x7632, R33 ;  /* 0x0000763295217816 */ /* 0x000fe20000000021 */
[----:B------:R-:W0:Y:S01]  /*2570*/  LDCU UR6, c[0x0][0x408] ;  /* 0x00008100ff0677ac */ /* 0x000e220008000800 */
[----:B------:R-:W-:Y:S01]  /*2580*/  PRMT R31, R32, 0x7632, R31 ;  /* 0x00007632201f7816 */ /* 0x000fe2000000001f */
[----:B------:R-:W-:Y:S01]  /*2590*/  IMAD R2, R2, -0x2daee0ad, RZ ;  /* 0xd2511f5302027824 */ /* 0x000fe200078e02ff */
[----:B------:R-:W-:Y:S01]  /*25a0*/  PRMT R49, R50, 0x7632, R49 ;  /* 0x0000763232317816 */ /* 0x000fe20000000031 */
[----:B------:R-:W-:Y:S01]  /*25b0*/  IMAD R0, R5, -0x326172a9, RZ ;  /* 0xcd9e8d5705007824 */ /* 0x000fe200078e02ff */
[----:B------:R-:W-:Y:S01]  /*25c0*/  PRMT R30, R108, 0x7632, R30 ;  /* 0x000076326c1e7816 */ /* 0x000fe2000000001e */
[----:B----4-:R4:W5:Y:S01]  /*25d0*/  LDL.LU R195, [R1+0x30c] ;  /* 0x00030c0001c37983 */ /* 0x0109620000300800 */
[----:B------:R-:W-:-:S02]  /*25e0*/  PRMT R28, R29, 0x7632, R28 ;  /* 0x000076321d1c7816 */ /* 0x000fc4000000001c */
[----:B------:R-:W-:Y:S01]  /*25f0*/  PRMT R27, R148, 0x7632, R27 ;  /* 0x00007632941b7816 */ /* 0x000fe2000000001b */
[----:B------:R1:W-:Y:S01]  /*2600*/  STL.S16 [R1+0x280], R194 ;  /* 0x000280c201007387 */ /* 0x0003e20000100600 */
[----:B------:R-:W-:Y:S02]  /*2610*/  PRMT R70, R71, 0x7632, R70 ;  /* 0x0000763247467816 */ /* 0x000fe40000000046 */
[----:B------:R-:W-:Y:S02]  /*2620*/  PRMT R25, R26, 0x7632, R25 ;  /* 0x000076321a197816 */ /* 0x000fe40000000019 */
[----:B------:R-:W-:Y:S02]  /*2630*/  PRMT R64, R65, 0x7632, R64 ;  /* 0x0000763241407816 */ /* 0x000fe40000000040 */
[----:B------:R-:W-:Y:S02]  /*2640*/  PRMT R24, R107, 0x7632, R24 ;  /* 0x000076326b187816 */ /* 0x000fe40000000018 */
[----:B------:R-:W-:Y:S01]  /*2650*/  PRMT R79, R80, 0x7632, R79 ;  /* 0x00007632504f7816 */ /* 0x000fe2000000004f */
[----:B-1----:R4:W5:Y:S01]  /*2660*/  LDL.LU R194, [R1+0x308] ;  /* 0x0003080001c27983 */ /* 0x0029620000300800 */
[----:B------:R-:W-:-:S02]  /*2670*/  PRMT R22, R23, 0x7632, R22 ;  /* 0x0000763217167816 */ /* 0x000fc40000000016 */
[----:B------:R-:W-:Y:S01]  /*2680*/  PRMT R37, R38, 0x7632, R37 ;  /* 0x0000763226257816 */ /* 0x000fe20000000025 */
[----:B------:R1:W-:Y:S01]  /*2690*/  STL.S16 [R1+0x27c], R193 ;  /* 0x00027cc101007387 */ /* 0x0003e20000100600 */
[----:B------:R-:W-:Y:S02]  /*26a0*/  PRMT R21, R147, 0x7632, R21 ;  /* 0x0000763293157816 */ /* 0x000fe40000000015 */
[----:B------:R-:W-:Y:S01]  /*26b0*/  LOP3.LUT R212, R3, UR14, R212, 0x96, !PT ;  /* 0x0000000e03d47c12 */ /* 0x000fe2000f8e96d4 */
[----:B------:R-:W0:Y:S01]  /*26c0*/  LDCU UR14, c[0x0][0x388] ;  /* 0x00007100ff0e77ac */ /* 0x000e220008000800 */
[----:B------:R-:W-:Y:S02]  /*26d0*/  PRMT R19, R20, 0x7632, R19 ;  /* 0x0000763214137816 */ /* 0x000fe40000000013 */
[----:B------:R-:W-:Y:S01]  /*26e0*/  PRMT R46, R47, 0x7632, R46 ;  /* 0x000076322f2e7816 */ /* 0x000fe2000000002e */
[----:B------:R-:W-:Y:S01]  /*26f0*/  IMAD.HI.U32 R205, R212, -0x2daee0ad, RZ ;  /* 0xd2511f53d4cd7827 */ /* 0x000fe200078e00ff */
[----:B------:R-:W-:Y:S01]  /*2700*/  LOP3.LUT R206, R7, UR12, R206, 0x96, !PT ;  /* 0x0000000c07ce7c12 */ /* 0x000fe2000f8e96ce */
[----:B-1----:R4:W5:Y:S01]  /*2710*/  LDL.LU R193, [R1+0x304] ;  /* 0x0003040001c17983 */ /* 0x0029620000300800 */
[----:B------:R-:W-:-:S03]  /*2720*/  PRMT R67, R68, 0x7632, R67 ;  /* 0x0000763244437816 */ /* 0x000fc60000000043 */
[----:B------:R1:W-:Y:S01]  /*2730*/  STL.S16 [R1+0x278], R192 ;  /* 0x000278c001007387 */ /* 0x0003e20000100600 */
[----:B------:R-:W-:Y:S01]  /*2740*/  PRMT R40, R41, 0x7632, R40 ;  /* 0x0000763229287816 */ /* 0x000fe20000000028 */
[----:B------:R-:W-:Y:S01]  /*2750*/  IMAD.HI.U32 R207, R206, -0x326172a9, RZ ;  /* 0xcd9e8d57cecf7827 */ /* 0x000fe200078e00ff */
[----:B------:R-:W-:Y:S01]  /*2760*/  PRMT R43, R44, 0x7632, R43 ;  /* 0x000076322c2b7816 */ /* 0x000fe2000000002b */
[----:B-1----:R4:W5:Y:S01]  /*2770*/  LDL.LU R192, [R1+0x300] ;  /* 0x0003000001c07983 */ /* 0x0029620000300800 */
        /* <DEDUP_REMOVED lines=8> */
[----:B-1----:R4:W5:Y:S01]  /*2800*/  LDL.LU R191, [R1+0x2fc] ;  /* 0x0002fc0001bf7983 */ /* 0x0029620000300800 */
[----:B------:R-:W-:Y:S01]  /*2810*/  PRMT R7, R13, 0x7632, R7 ;  /* 0x000076320d077816 */ /* 0x000fe20000000007 */
[----:B------:R-:W-:Y:S01]  /*2820*/  IMAD R212, R212, -0x2daee0ad, RZ ;  /* 0xd2511f53d4d47824 */ /* 0x000fe200078e02ff */
[----:B------:R-:W-:Y:S01]  /*2830*/  LOP3.LUT R205, R2, UR16, R205, 0x96, !PT ;  /* 0x0000001002cd7c12 */ /* 0x000fe2000f8e96cd */
[----:B------:R1:W-:Y:S01]  /*2840*/  STL.S16 [R1+0x270], R190 ;  /* 0x000270be01007387 */ /* 0x0003e20000100600 */
[----:B------:R-:W-:Y:S01]  /*2850*/  LOP3.LUT R207, R0, UR17, R207, 0x96, !PT ;  /* 0x0000001100cf7c12 */ /* 0x000fe2000f8e96cf */
[----:B------:R-:W-:Y:S01]  /*2860*/  IMAD R206, R206, -0x326172a9, RZ ;  /* 0xcd9e8d57cece7824 */ /* 0x000fe200078e02ff */
[----:B------:R-:W-:Y:S01]  /*2870*/  PLOP3.LUT P0, PT, PT, PT, UP0, 0x80, 0x8 ;  /* 0x000000000008781c */ /* 0x000fe20003f0f008 */
[----:B------:R-:W0:Y:S01]  /*2880*/  LDCU UR16, c[0x0][0x448] ;  /* 0x00008900ff1077ac */ /* 0x000e220008000800 */
[----:B------:R-:W0:Y:S01]  /*2890*/  LDCU.64 UR12, c[0x0][0x3a0] ;  /* 0x00007400ff0c77ac */ /* 0x000e220008000a00 */
[----:B-1----:R4:W5:Y:S04]  /*28a0*/  LDL.LU R190, [R1+0x2f8] ;  /* 0x0002f80001be7983 */ /* 0x0029680000300800 */
[----:B------:R1:W-:Y:S04]  /*28b0*/  STL.S16 [R1+0x26c], R189 ;  /* 0x00026cbd01007387 */ /* 0x0003e80000100600 */
        /* <DEDUP_REMOVED lines=57> */
[----:B-1----:R-:W2:Y:S02]  /*2c50*/  LDL R211, [R1+0xc] ;  /* 0x00000c0001d37983 */ /* 0x002ea40000100800 */
[----:B--2---:R-:W-:-:S05]  /*2c60*/  PRMT R210, R211, 0x7632, R210 ;  /* 0x00007632d3d27816 */ /* 0x004fca00000000d2 */
        /* <DEDUP_REMOVED lines=22> */
[----:B-1----:R-:W2:Y:S02]  /*2dd0*/  LDL R98, [R1] ;  /* 0x0000000001627983 */ /* 0x002ea40000100800 */
        /* <DEDUP_REMOVED lines=11> */
[----:B-1----:R-:W2:Y:S01]  /*2e90*/  LDL R92, [R1+0x3c] ;  /* 0x00003c00015c7983 */ /* 0x002ea20000100800 */
[----:B------:R-:W-:Y:S02]  /*2ea0*/  PRMT R6, R145, 0x7632, R6 ;  /* 0x0000763291067816 */ /* 0x000fe40000000006 */
[----:B---3--:R-:W-:-:S02]  /*2eb0*/  PRMT R4, R104, 0x7632, R4 ;  /* 0x0000763268047816 */ /* 0x008fc40000000004 */
[----:B------:R-:W-:Y:S02]  /*2ec0*/  PRMT R2, R144, 0x7632, R2 ;  /* 0x0000763290027816 */ /* 0x000fe40000000002 */
[----:B------:R-:W-:Y:S01]  /*2ed0*/  PRMT R0, R8, 0x7632, R0 ;  /* 0x0000763208007816 */ /* 0x000fe20000000000 */
[----:B------:R-:W-:Y:S02]  /*2ee0*/  HFMA2 R204, -RZ, RZ, 0, 0 ;  /* 0x00000000ffcc7431 */ /* 0x000fe400000001ff */
[----:B------:R-:W-:Y:S01]  /*2ef0*/  IMAD.U32 R214, RZ, RZ, UR4 ;  /* 0x00000004ffd67e24 */ /* 0x000fe2000f8e00ff */
        /* <DEDUP_REMOVED lines=61> */
[----:B------:R4:W-:Y:S01]  /*32d0*/  STL.S16 [R1+0xa0], R0 ;  /* 0x0000a00001007387 */ /* 0x0009e20000100600 */
[----:B01----:R-:W-:-:S07]  /*32e0*/  IMAD.U32 R15, RZ, RZ, UR7 ;  /* 0x00000007ff0f7e24 */ /* 0x003fce000f8e00ff */
.L_x_18996:
[----:B-1----:R-:W0:Y:S01]  /*32f0*/  S2R R17, SR_TID.X ;  /* 0x0000000000117919 */ /* 0x002e220000002100 */
[----:B------:R-:W1:Y:S01]  /*3300*/  LDC.64 R224, c[0x0][0x390] ;  /* 0x0000e400ffe07b82 */ /* 0x000e620000000a00 */
[----:B----4-:R-:W-:Y:S01]  /*3310*/  IMAD R0, R229, UR14, RZ ;  /* 0x0000000ee5007c24 */ /* 0x010fe2000f8e02ff */
[----:B------:R-:W-:-:S04]  /*3320*/  ISETP.NE.U32.AND P1, PT, RZ, UR12, PT ;  /* 0x0000000cff007c0c */ /* 0x000fc8000bf25070 */
[----:B------:R-:W-:Y:S02]  /*3330*/  SHF.R.S32.HI R16, RZ, 0x1f, R0 ;  /* 0x0000001fff107819 */ /* 0x000fe40000011400 */
[----:B------:R-:W-:Y:S01]  /*3340*/  ISETP.NE.AND.EX P1, PT, RZ, UR13, PT, P1 ;  /* 0x0000000dff007c0c */ /* 0x000fe2000bf25310 */
[----:B------:R-:W2:Y:S01]  /*3350*/  @P0 LDC.64 R4, c[0x0][0x398] ;  /* 0x0000e600ff040b82 */ /* 0x000ea20000000a00 */
[----:B------:R-:W-:-:S11]  /*3360*/  LEA.HI R16, R16, R0, RZ, 0x3 ;  /* 0x0000000010107211 */ /* 0x000fd600078f18ff */
[----:B------:R-:W3:Y:S01]  /*3370*/  @P1 LDC.64 R2, c[0x0][0x3a0] ;  /* 0x0000e800ff021b82 */ /* 0x000ee20000000a00 */
[----:B0-----:R-:W-:-:S04]  /*3380*/  LOP3.LUT R17, R17, 0x1f, RZ, 0xc0, !PT ;  /* 0x0000001f11117812 */ /* 0x001fc800078ec0ff */
[----:B------:R-:W-:-:S05]  /*3390*/  LEA.HI.SX32 R228, R16, R17, 0x1d ;  /* 0x0000001110e47211 */ /* 0x000fca00078feaff */
[----:B-1----:R-:W-:-:S04]  /*33a0*/  IMAD.WIDE.U32 R16, R228, 0x10, R224 ;  /* 0x00000010e4107825 */ /* 0x002fc800078e00e0 */
[C---:B--2---:R-:W-:Y:S02]  /*33b0*/  @P0 IMAD.WIDE.U32 R4, R228.reuse, 0x10, R4 ;  /* 0x00000010e4040825 */ /* 0x044fe400078e0004 */
[----:B-----5:R-:W5:Y:S02]  /*33c0*/  LDG.E.128 R16, desc[UR8][R16.64] ;  /* 0x0000000810107981 */ /* 0x020f64000c1e1d00 */
[----:B---3--:R-:W-:Y:S02]  /*33d0*/  @P1 IMAD.WIDE.U32 R2, R228, 0x20, R2 ;  /* 0x00000020e4021825 */ /* 0x008fe400078e0002 */
[----:B------:R-:W5:Y:S04]  /*33e0*/  @P0 LDG.E.128 R100, desc[UR8][R4.64] ;  /* 0x0000000804640981 */ /* 0x000f68000c1e1d00 */
[----:B------:R-:W5:Y:S04]  /*33f0*/  @P1 LDG.E.128 R96, desc[UR8][R2.64] ;  /* 0x0000000802601981 */ /* 0x000f68000c1e1d00 */
        /* <DEDUP_REMOVED lines=22> */
.L_x_17768:
        /* <DEDUP_REMOVED lines=12> */
.L_x_17770:
[----:B------:R-:W-:Y:S05]  /*3620*/  BSYNC.RECONVERGENT B1 ;  /* 0x0000000000017941 */ /* 0x000fea0003800200 */
.L_x_17769:
        /* <DEDUP_REMOVED lines=57> */
[----:B------:R-:W-:-:S06]  /*39c0*/  UIADD3 UR4, UPT, UPT, UR10, -0x700cb87f, URZ ;  /* 0x8ff347810a047890 */ /* 0x000fcc000fffe0ff */
[----:B------:R-:W-:Y:S01]  /*39d0*/  LOP3.LUT R207, R20, UR4, R207, 0x96, !PT ;  /* 0x0000000414cf7c12 */ /* 0x000fe2000f8e96cf */
[----:B------:R-:W-:-:S07]  /*39e0*/  IMAD.MOV.U32 R20, RZ, RZ, RZ ;  /* 0x000000ffff147224 */ /* 0x000fce00078e00ff */
.L_x_17767:
[----:B------:R-:W-:Y:S05]  /*39f0*/  BSYNC.RECONVERGENT B0 ;  /* 0x0000000000007941 */ /* 0x000fea0003800200 */
.L_x_17766:
[----:B------:R-:W-:Y:S01]  /*3a00*/  I2FP.F32.U32 R0, R0 ;  /* 0x0000000000007245 */ /* 0x000fe20000201000 */
[----:B------:R-:W-:Y:S01]  /*3a10*/  IMAD.U32 R216, RZ, RZ, UR5 ;  /* 0x00000005ffd87e24 */ /* 0x000fe2000f8e00ff */
[----:B------:R-:W-:Y:S01]  /*3a20*/  ISETP.NE.AND P0, PT, R20, 0x1, PT ;  /* 0x000000011400780c */ /* 0x000fe20003f05270 */
[----:B------:R-:W-:Y:S01]  /*3a30*/  BSSY.RECONVERGENT B0, `(.L_x_17771) ;  /* 0x000005c000007945 */ /* 0x000fe20003800200 */
[----:B------:R-:W-:Y:S01]  /*3a40*/  LOP3.LUT R14, R14, 0xfffffff7, RZ, 0xc0, !PT ;  /* 0xfffffff70e0e7812 */ /* 0x000fe200078ec0ff */
[----:B------:R-:W-:Y:S01]  /*3a50*/  FFMA.FTZ R0, R0, R215, 1.1641532182693481445e-10 ;  /* 0x2f00000000007423 */ /* 0x000fe200000100d7 */
[----:B------:R-:W-:Y:S01]  /*3a60*/  HFMA2 R21, -RZ, RZ, 0, 1.1920928955078125e-07 ;  /* 0x00000002ff157431 */ /* 0x000fe200000001ff */
[----:B-----5:R-:W-:-:S03]  /*3a70*/  PRMT R5, R16, 0x7632, R5 ;  /* 0x0000763210057816 */ /* 0x020fc60000000005 */
        /* <DEDUP_REMOVED lines=13> */
.L_x_17773:
        /* <DEDUP_REMOVED lines=12> */
.L_x_17775:
[----:B------:R-:W-:Y:S05]  /*3c10*/  BSYNC.RECONVERGENT B1 ;  /* 0x0000000000017941 */ /* 0x000fea0003800200 */
.L_x_17774:
        /* <DEDUP_REMOVED lines=61> */
.L_x_17772:
[----:B------:R-:W-:Y:S05]  /*3ff0*/  BSYNC.RECONVERGENT B0 ;  /* 0x0000000000007941 */ /* 0x000fea0003800200 */
.L_x_17771:
[----:B------:R-:W-:Y:S01]  /*4000*/  I2FP.F32.U32 R16, R16 ;  /* 0x0000001000107245 */ /* 0x000fe20000201000 */
[----:B------:R-:W-:Y:S01]  /*4010*/  BSSY.RECONVERGENT B0, `(.L_x_17776) ;  /* 0x000005c000007945 */ /* 0x000fe20003800200 */
[----:B------:R-:W-:Y:S01]  /*4020*/  ISETP.NE.AND P0, PT, R21, 0x1, PT ;  /* 0x000000011500780c */ /* 0x000fe20003f05270 */
[----:B------:R-:W-:Y:S01]  /*4030*/  IMAD.MOV.U32 R22, RZ, RZ, 0x2 ;  /* 0x00000002ff167424 */ /* 0x000fe200078e00ff */
[----:B------:R-:W-:Y:S01]  /*4040*/  LOP3.LUT R14, R14, 0xfffffffd, RZ, 0xc0, !PT ;  /* 0xfffffffd0e0e7812 */ /* 0x000fe200078ec0ff */
[----:B------:R-:W-:Y:S01]  /*4050*/  FFMA.FTZ R16, R16, R215, 1.1641532182693481445e-10 ;  /* 0x2f00000010107423 */ /* 0x000fe200000100d7 */
[----:B------:R-:W-:-:S04]  /*4060*/  SHF.L.U32 R5, R5, 0x10, RZ ;  /* 0x0000001005057819 */ /* 0x000fc800000006ff */
        /* <DEDUP_REMOVED lines=12> */
.L_x_17778:
        /* <DEDUP_REMOVED lines=12> */
.L_x_17780:
[----:B------:R-:W-:Y:S05]  /*41f0*/  BSYNC.RECONVERGENT B1 ;  /* 0x0000000000017941 */ /* 0x000fea0003800200 */
.L_x_17779:
        /* <DEDUP_REMOVED lines=59> */
[----:B------:R-:W-:-:S05]  /*45b0*/  HFMA2 R22, -RZ, RZ, 0, 0 ;  /* 0x00000000ff167431 */ /* 0x000fca00000001ff */
[----:B------:R-:W-:-:S07]  /*45c0*/  LOP3.LUT R207, R20, UR4, R207, 0x96, !PT ;  /* 0x0000000414cf7c12 */ /* 0x000fce000f8e96cf */
.L_x_17777:
[----:B------:R-:W-:Y:S05]  /*45d0*/  BSYNC.RECONVERGENT B0 ;  /* 0x0000000000007941 */ /* 0x000fea0003800200 */
.L_x_17776:
[----:B------:R-:W-:Y:S01]  /*45e0*/  ISETP.NE.AND P2, PT, R22, 0x1, PT ;  /* 0x000000011600780c */ /* 0x000fe20003f45270 */
[----:B------:R-:W-:Y:S01]  /*45f0*/  BSSY.RECONVERGENT B0, `(.L_x_17781) ;  /* 0x000005b000007945 */ /* 0x000fe20003800200 */
[----:B------:R-:W-:Y:S01]  /*4600*/  I2FP.F32.U32 R16, R16 ;  /* 0x0000001000107245 */ /* 0x000fe20000201000 */
[----:B------:R-:W-:Y:S02]  /*4610*/  IMAD.MOV.U32 R20, RZ, RZ, 0x2 ;  /* 0x00000002ff147424 */ /* 0x000fe400078e00ff */
[----:B------:R-:W-:Y:S02]  /*4620*/  IMAD.MOV.U32 R21, RZ, RZ, R206 ;  /* 0x000000ffff157224 */ /* 0x000fe400078e00ce */
[----:B------:R-:W-:-:S05]  /*4630*/  FFMA.FTZ R16, R16, R215, 1.1641532182693481445e-10 ;  /* 0x2f00000010107423 */ /* 0x000fca00000100d7 */
[----:B------:R-:W-:Y:S01]  /*4640*/  FSETP.LE.FTZ.AND P0, PT, R16, R216, PT ;  /* 0x000000d81000720b */ /* 0x000fe20003f13000 */
[C---:B------:R-:W-:Y:S01]  /*4650*/  IMAD.U32 R16, R17.reuse, 0x10000, RZ ;  /* 0x0001000011107824 */ /* 0x040fe200078e00ff */
[----:B------:R-:W-:Y:S01]  /*4660*/  PRMT R17, R17, 0x7632, R17 ;  /* 0x0000763211117816 */ /* 0x000fe20000000011 */
        /* <DEDUP_REMOVED lines=9> */
.L_x_17783:
        /* <DEDUP_REMOVED lines=12> */
.L_x_17785:
[----:B------:R-:W-:Y:S05]  /*47c0*/  BSYNC.RECONVERGENT B1 ;  /* 0x0000000000017941 */ /* 0x000fea0003800200 */
.L_x_17784:
        /* <DEDUP_REMOVED lines=61> */
.L_x_17782:
[----:B------:R-:W-:Y:S05]  /*4ba0*/  BSYNC.RECONVERGENT B0 ;  /* 0x0000000000007941 */ /* 0x000fea0003800200 */
.L_x_17781:
        /* <DEDUP_REMOVED lines=17> */
.L_x_17788:
        /* <DEDUP_REMOVED lines=12> */
.L_x_17790:
[----:B------:R-:W-:Y:S05]  /*4d80*/  BSYNC.RECONVERGENT B1 ;  /* 0x0000000000017941 */ /* 0x000fea0003800200 */
.L_x_17789:
        /* <DEDUP_REMOVED lines=61> */
.L_x_17787:
[----:B------:R-:W-:Y:S05]  /*5160*/  BSYNC.RECONVERGENT B0 ;  /* 0x0000000000007941 */ /* 0x000fea0003800200 */
.L_x_17786:
        /* <DEDUP_REMOVED lines=8> */
[C---:B------:R-:W-:Y:S01]  /*51f0*/  IMAD.U32 R20, R18.reuse, 0x10000, RZ ;  /* 0x0001000012147824 */ /* 0x040fe200078e00ff */
        /* <DEDUP_REMOVED lines=11> */
.L_x_17793:
        /* <DEDUP_REMOVED lines=12> */
.L_x_17795:
[----:B------:R-:W-:Y:S05]  /*5370*/  BSYNC.RECONVERGENT B1 ;  /* 0x0000000000017941 */ /* 0x000fea0003800200 */
.L_x_17794:
        /* <DEDUP_REMOVED lines=61> */
.L_x_17792:
[----:B------:R-:W-:Y:S05]  /*5750*/  BSYNC.RECONVERGENT B0 ;  /* 0x0000000000007941 */ /* 0x000fea0003800200 */
.L_x_17791:
        /* <DEDUP_REMOVED lines=17> */
.L_x_17798:
        /* <DEDUP_REMOVED lines=12> */
.L_x_17800:
[----:B------:R-:W-:Y:S05]  /*5930*/  BSYNC.RECONVERGENT B1 ;  /* 0x0000000000017941 */ /* 0x000fea0003800200 */
.L_x_17799:
        /* <DEDUP_REMOVED lines=61> */
.L_x_17797:
[----:B------:R-:W-:Y:S05]  /*5d10*/  BSYNC.RECONVERGENT B0 ;  /* 0x0000000000007941 */ /* 0x000fea0003800200 */
.L_x_17796:
        /* <DEDUP_REMOVED lines=18> */
.L_x_17803:
        /* <DEDUP_REMOVED lines=12> */
.L_x_17805:
[----:B------:R-:W-:Y:S05]  /*5f00*/  BSYNC.RECONVERGENT B1 ;  /* 0x0000000000017941 */ /* 0x000fea0003800200 */
.L_x_17804:
        /* <DEDUP_REMOVED lines=61> */
.L_x_17802:
[----:B------:R-:W-:Y:S05]  /*62e0*/  BSYNC.RECONVERGENT B0 ;  /* 0x0000000000007941 */ /* 0x000fea0003800200 */
.L_x_17801:
[----:B------:R-:W-:Y:S01]  /*62f0*/  LOP3.LUT R14, R14, 0xffffffbf, RZ, 0xc0, !PT ;  /* 0xffffffbf0e0e7812 */ /* 0x000fe200078ec0ff */
[----:B------:R-:W-:Y:S01]  /*6300*/  IMAD.U32 R218, RZ, RZ, UR6 ;  /* 0x00000006ffda7e24 */ /* 0x000fe2000f8e00ff */
[----:B------:R-:W-:Y:S01]  /*6310*/  I2FP.F32.U32 R23, R23 ;  /* 0x0000001700177245 */ /* 0x000fe20000201000 */
[----:B------:R-:W-:Y:S01]  /*6320*/  IMAD.U32 R19, R19, 0x10000, RZ ;  /* 0x0001000013137824 */ /* 0x000fe200078e00ff */
[----:B------:R-:W-:Y:S01]  /*6330*/  @P0 LOP3.LUT R14, R14, 0x40, RZ, 0xfc, !PT ;  /* 0x000000400e0e0812 */ /* 0x000fe200078efcff */
[-C--:B------:R-:W-:Y:S01]  /*6340*/  FMUL.FTZ R0, R0, R218.reuse ;  /* 0x000000da00007220 */ /* 0x080fe20000410000 */
[-C--:B------:R-:W-:Y:S01]  /*6350*/  FMUL.FTZ R20, R20, R218.reuse ;  /* 0x000000da14147220 */ /* 0x080fe20000410000 */
[----:B------:R-:W-:Y:S01]  /*6360*/  FFMA.FTZ R23, R23, R215, 1.1641532182693481445e-10 ;  /* 0x2f00000017177423 */ /* 0x000fe200000100d7 */
[C---:B------:R-:W-:Y:S01]  /*6370*/  LOP3.LUT P0, RZ, R14.reuse, 0x4, RZ, 0xc0, !PT ;  /* 0x000000040eff7812 */ /* 0x040fe2000780c0ff */
[-C--:B------:R-:W-:Y:S01]  /*6380*/  FMUL.FTZ R21, R21, R218.reuse ;  /* 0x000000da15157220 */ /* 0x080fe20000410000 */
[----:B------:R-:W-:Y:S01]  /*6390*/  LOP3.LUT R14, R14, 0xffffffdf, RZ, 0xc0, !PT ;  /* 0xffffffdf0e0e7812 */ /* 0x000fe200078ec0ff */
[-C--:B------:R-:W-:Y:S01]  /*63a0*/  FMUL.FTZ R18, R18, R218.reuse ;  /* 0x000000da12127220 */ /* 0x080fe20000410000 */
[-C--:B------:R-:W-:Y:S01]  /*63b0*/  FMUL.FTZ R17, R17, R218.reuse ;  /* 0x000000da11117220 */ /* 0x080fe20000410000 */
[-C--:B------:R-:W-:Y:S01]  /*63c0*/  FMUL.FTZ R16, R16, R218.reuse ;  /* 0x000000da10107220 */ /* 0x080fe20000410000 */
[----:B------:R-:W-:Y:S01]  /*63d0*/  @P1 LOP3.LUT R14, R14, 0x20, RZ, 0xfc, !PT ;  /* 0x000000200e0e1812 */ /* 0x000fe200078efcff */
[-C--:B------:R-:W-:Y:S01]  /*63e0*/  FMUL.FTZ R5, R5, R218.reuse ;  /* 0x000000da05057220 */ /* 0x080fe20000410000 */
[----:B------:R-:W-:Y:S01]  /*63f0*/  FMUL.FTZ R19, R19, R218 ;  /* 0x000000da13137220 */ /* 0x000fe20000410000 */
[----:B------:R-:W-:-:S02]  /*6400*/  FSEL R88, R20, RZ, P0 ;  /* 0x000000ff14587208 */ /* 0x000fc40000000000 */
[C---:B------:R-:W-:Y:S02]  /*6410*/  LOP3.LUT P1, RZ, R14.reuse, 0x8, RZ, 0xc0, !PT ;  /* 0x000000080eff7812 */ /* 0x040fe4000782c0ff */
[----:B------:R-:W-:Y:S02]  /*6420*/  LOP3.LUT P6, RZ, R14, 0x2, RZ, 0xc0, !PT ;  /* 0x000000020eff7812 */ /* 0x000fe400078cc0ff */
[----:B------:R-:W-:Y:S02]  /*6430*/  FSEL R84, R0, RZ, P1 ;  /* 0x000000ff00547208 */ /* 0x000fe40000800000 */
[C---:B------:R-:W-:Y:S02]  /*6440*/  LOP3.LUT P1, RZ, R14.reuse, 0x20, RZ, 0xc0, !PT ;  /* 0x000000200eff7812 */ /* 0x040fe4000782c0ff */
[----:B------:R-:W-:Y:S02]  /*6450*/  FSETP.GTU.FTZ.AND P5, PT, R23, R216, PT ;  /* 0x000000d81700720b */ /* 0x000fe40003fbc000 */
[----:B------:R-:W-:-:S02]  /*6460*/  LOP3.LUT P0, RZ, R14, 0x40, RZ, 0xc0, !PT ;  /* 0x000000400eff7812 */ /* 0x000fc4000780c0ff */
[----:B------:R-:W-:Y:S02]  /*6470*/  FSEL R90, R21, RZ, P4 ;  /* 0x000000ff155a7208 */ /* 0x000fe40002000000 */
[----:B------:R-:W-:Y:S02]  /*6480*/  FSEL R89, R18, RZ, P3 ;  /* 0x000000ff12597208 */ /* 0x000fe40001800000 */
[----:B------:R-:W-:Y:S02]  /*6490*/  FSEL R87, R17, RZ, P2 ;  /* 0x000000ff11577208 */ /* 0x000fe40001000000 */
[----:B------:R-:W-:Y:S01]  /*64a0*/  FSEL R85, R5, RZ, P6 ;  /* 0x000000ff05557208 */ /* 0x000fe20003000000 */
[----:B------:R-:W-:Y:S01]  /*64b0*/  @P1 FADD.FTZ R84, R96, R84 ;  /* 0x0000005460541221 */ /* 0x000fe20000010000 */
[----:B------:R-:W-:Y:S01]  /*64c0*/  FSEL R86, R16, RZ, P0 ;  /* 0x000000ff10567208 */ /* 0x000fe20000000000 */
[----:B------:R-:W-:Y:S01]  /*64d0*/  @P1 FADD.FTZ R87, R99, R87 ;  /* 0x0000005763571221 */ /* 0x000fe20000010000 */
[----:B------:R-:W-:Y:S01]  /*64e0*/  FSEL R91, R19, RZ, !P5 ;  /* 0x000000ff135b7208 */ /* 0x000fe20006800000 */
[----:B------:R-:W-:Y:S01]  /*64f0*/  @P1 FADD.FTZ R85, R97, R85 ;  /* 0x0000005561551221 */ /* 0x000fe20000010000 */
[----:B------:R-:W-:Y:S01]  /*6500*/  PLOP3.LUT P5, PT, P5, PT, PT, 0x8, 0x80 ;  /* 0x000000000080781c */ /* 0x000fe20002fae170 */
[----:B------:R-:W-:Y:S01]  /*6510*/  @P1 FADD.FTZ R86, R98, R86 ;  /* 0x0000005662561221 */ /* 0x000fe20000010000 */
[----:B------:R-:W-:Y:S01]  /*6520*/  @P1 FADD.FTZ R88, R92, R88 ;  /* 0x000000585c581221 */ /* 0x000fe20000010000 */
[----:B------:R-:W-:Y:S01]  /*6530*/  @P1 FADD.FTZ R89, R93, R89 ;  /* 0x000000595d591221 */ /* 0x000fe20000010000 */
[----:B------:R-:W-:Y:S01]  /*6540*/  @P1 FADD.FTZ R90, R94, R90 ;  /* 0x0000005a5e5a1221 */ /* 0x000fe20000010000 */
[----:B------:R-:W-:Y:S01]  /*6550*/  @P1 FADD.FTZ R91, R95, R91 ;  /* 0x0000005b5f5b1221 */ /* 0x000fe20000010000 */
[----:B------:R-:W-:Y:S07]  /*6560*/  BRA `(.L_x_17806) ;  /* 0x0000006000347947 */ /* 0x000fee0003800000 */
.L_x_17765:
        /* <DEDUP_REMOVED lines=16> */
.L_x_17809:
        /* <DEDUP_REMOVED lines=12> */
.L_x_17811:
[----:B------:R-:W-:Y:S05]  /*6730*/  BSYNC.RECONVERGENT B1 ;  /* 0x0000000000017941 */ /* 0x000fea0003800200 */
.L_x_17810:
        /* <DEDUP_REMOVED lines=60> */
.L_x_17808:
[----:B------:R-:W-:Y:S05]  /*6b00*/  BSYNC.RECONVERGENT B0 ;  /* 0x0000000000007941 */ /* 0x000fea0003800200 */
.L_x_17807:
[----:B------:R-:W-:Y:S01]  /*6b10*/  I2FP.F32.U32 R0, R0 ;  /* 0x0000000000007245 */ /* 0x000fe20000201000 */
[----:B------:R-:W-:Y:S01]  /*6b20*/  IMAD.U32 R216, RZ, RZ, UR5 ;  /* 0x00000005ffd87e24 */ /* 0x000fe2000f8e00ff */
[----:B------:R-:W-:Y:S01]  /*6b30*/  ISETP.NE.AND P0, PT, R6, 0x1, PT ;  /* 0x000000010600780c */ /* 0x000fe20003f05270 */
[----:B------:R-:W-:Y:S01]  /*6b40*/  BSSY.RECONVERGENT B0, `(.L_x_17812) ;  /* 0x000005e000007945 */ /* 0x000fe20003800200 */
[----:B------:R-:W-:Y:S01]  /*6b50*/  MOV R218, UR6 ;  /* 0x0000000600da7c02 */ /* 0x000fe20008000f00 */
[----:B------:R-:W-:Y:S01]  /*6b60*/  FFMA.FTZ R0, R0, R215, 1.1641532182693481445e-10 ;  /* 0x2f00000000007423 */ /* 0x000fe200000100d7 */
[----:B------:R-:W-:Y:S01]  /*6b70*/  LOP3.LUT R14, R14, 0xfffffff7, RZ, 0xc0, !PT ;  /* 0xfffffff70e0e7812 */ /* 0x000fe200078ec0ff */
[----:B------:R-:W-:Y:S02]  /*6b80*/  IMAD.MOV.U32 R7, RZ, RZ, 0x2 ;  /* 0x00000002ff077424 */ /* 0x000fe400078e00ff */
[----:B------:R-:W-:Y:S01]  /*6b90*/  IMAD.MOV.U32 R5, RZ, RZ, R206 ;  /* 0x000000ffff057224 */ /* 0x000fe200078e00ce */
[----:B------:R-:W-:Y:S01]  /*6ba0*/  FSETP.LE.FTZ.AND P3, PT, R0, R216, PT ;  /* 0x000000d80000720b */ /* 0x000fe20003f73000 */
[C---:B-----5:R-:W-:Y:S01]  /*6bb0*/  IMAD.U32 R0, R16.reuse, 0x10000, RZ ;  /* 0x0001000010007824 */ /* 0x060fe200078e00ff */
[----:B------:R-:W-:-:S03]  /*6bc0*/  PRMT R16, R16, 0x7632, R16 ;  /* 0x0000763210107816 */ /* 0x000fc60000000010 */
[----:B------:R-:W-:-:S08]  /*6bd0*/  FMUL.FTZ R0, R218, R0 ;  /* 0x00000000da007220 */ /* 0x000fd00000410000 */
        /* <DEDUP_REMOVED lines=10> */
.L_x_17814:
        /* <DEDUP_REMOVED lines=12> */
.L_x_17816:
[----:B------:R-:W-:Y:S05]  /*6d40*/  BSYNC.RECONVERGENT B1 ;  /* 0x0000000000017941 */ /* 0x000fea0003800200 */
.L_x_17815:
        /* <DEDUP_REMOVED lines=61> */
.L_x_17813:
[----:B------:R-:W-:Y:S05]  /*7120*/  BSYNC.RECONVERGENT B0 ;  /* 0x0000000000007941 */ /* 0x000fea0003800200 */
.L_x_17812:
[----:B------:R-:W-:Y:S01]  /*7130*/  I2FP.F32.U32 R5, R5 ;  /* 0x0000000500057245 */ /* 0x000fe20000201000 */
[----:B------:R-:W-:Y:S01]  /*7140*/  BSSY.RECONVERGENT B0, `(.L_x_17817) ;  /* 0x0000060000007945 */ /* 0x000fe20003800200 */
[----:B------:R-:W-:Y:S01]  /*7150*/  ISETP.NE.AND P2, PT, R7, 0x1, PT ;  /* 0x000000010700780c */ /* 0x000fe20003f45270 */
[----:B------:R-:W-:Y:S01]  /*7160*/  IMAD.MOV.U32 R6, RZ, RZ, 0x2 ;  /* 0x00000002ff067424 */ /* 0x000fe200078e00ff */
[----:B------:R-:W-:Y:S01]  /*7170*/  FSEL R0, R0, RZ, P3 ;  /* 0x000000ff00007208 */ /* 0x000fe20001800000 */
[----:B------:R-:W-:-:S05]  /*7180*/  FFMA.FTZ R5, R5, R215, 1.1641532182693481445e-10 ;  /* 0x2f00000005057423 */ /* 0x000fca00000100d7 */
[----:B------:R-:W-:Y:S01]  /*7190*/  FSETP.GTU.FTZ.AND P0, PT, R5, R216, PT ;  /* 0x000000d80500720b */ /* 0x000fe20003f1c000 */
[----:B------:R-:W-:-:S03]  /*71a0*/  IMAD.U32 R5, R100, 0x10000, RZ ;  /* 0x0001000064057824 */ /* 0x000fc600078e00ff */
[----:B------:R-:W-:Y:S01]  /*71b0*/  SEL R13, RZ, 0x1, P0 ;  /* 0x00000001ff0d7807 */ /* 0x000fe20000000000 */
[----:B------:R-:W-:-:S05]  /*71c0*/  FMUL.FTZ R5, R5, R218 ;  /* 0x000000da05057220 */ /* 0x000fca0000410000 */
[----:B------:R-:W-:-:S05]  /*71d0*/  FSEL R5, R5, RZ, !P0 ;  /* 0x000000ff05057208 */ /* 0x000fca0004000000 */
[----:B------:R-:W-:Y:S01]  /*71e0*/  FADD.FTZ R84, R5, R0 ;  /* 0x0000000005547221 */ /* 0x000fe20000010000 */
[----:B------:R-:W-:-:S03]  /*71f0*/  IMAD.MOV.U32 R0, RZ, RZ, R206 ;  /* 0x000000ffff007224 */ /* 0x000fc600078e00ce */
[----:B------:R-:W-:Y:S01]  /*7200*/  @P1 FADD.FTZ R84, R96, R84 ;  /* 0x0000005460541221 */ /* 0x000fe20000010000 */
        /* <DEDUP_REMOVED lines=9> */
.L_x_17819:
        /* <DEDUP_REMOVED lines=12> */
.L_x_17821:
[----:B------:R-:W-:Y:S05]  /*7360*/  BSYNC.RECONVERGENT B1 ;  /* 0x0000000000017941 */ /* 0x000fea0003800200 */
.L_x_17820:
        /* <DEDUP_REMOVED lines=61> */
.L_x_17818:
[----:B------:R-:W-:Y:S05]  /*7740*/  BSYNC.RECONVERGENT B0 ;  /* 0x0000000000007941 */ /* 0x000fea0003800200 */
.L_x_17817:
[----:B------:R-:W-:Y:S01]  /*7750*/  I2FP.F32.U32 R0, R0 ;  /* 0x0000000000007245 */ /* 0x000fe20000201000 */
[----:B------:R-:W-:Y:S01]  /*7760*/  BSSY.RECONVERGENT B0, `(.L_x_17822) ;  /* 0x000005d000007945 */ /* 0x000fe20003800200 */
[----:B------:R-:W-:Y:S01]  /*7770*/  ISETP.NE.AND P0, PT, R6, 0x1, PT ;  /* 0x000000010600780c */ /* 0x000fe20003f05270 */
[----:B------:R-:W-:Y:S01]  /*7780*/  IMAD.MOV.U32 R7, RZ, RZ, 0x2 ;  /* 0x00000002ff077424 */ /* 0x000fe200078e00ff */
[----:B------:R-:W-:Y:S01]  /*7790*/  LOP3.LUT R14, R14, 0xfffffffd, RZ, 0xc0, !PT ;  /* 0xfffffffd0e0e7812 */ /* 0x000fe200078ec0ff */
[----:B------:R-:W-:Y:S01]  /*77a0*/  FFMA.FTZ R0, R0, R215, 1.1641532182693481445e-10 ;  /* 0x2f00000000007423 */ /* 0x000fe200000100d7 */
[----:B------:R-:W-:-:S04]  /*77b0*/  MOV R5, R206 ;  /* 0x000000ce00057202 */ /* 0x000fc80000000f00 */
[----:B------:R-:W-:Y:S01]  /*77c0*/  FSETP.LE.FTZ.AND P3, PT, R0, R216, PT ;  /* 0x000000d80000720b */ /* 0x000fe20003f73000 */
[----:B------:R-:W-:-:S04]  /*77d0*/  IMAD.U32 R0, R16, 0x10000, RZ ;  /* 0x0001000010007824 */ /* 0x000fc800078e00ff */
[----:B------:R-:W-:-:S08]  /*77e0*/  FMUL.FTZ R0, R0, R218 ;  /* 0x000000da00007220 */ /* 0x000fd00000410000 */
        /* <DEDUP_REMOVED lines=10> */
.L_x_17824:
        /* <DEDUP_REMOVED lines=12> */
.L_x_17826:
[----:B------:R-:W-:Y:S05]  /*7950*/  BSYNC.RECONVERGENT B1 ;  /* 0x0000000000017941 */ /* 0x000fea0003800200 */
.L_x_17825:
        /* <DEDUP_REMOVED lines=61> */
.L_x_17823:
[----:B------:R-:W-:Y:S05]  /*7d30*/  BSYNC.RECONVERGENT B0 ;  /* 0x0000000000007941 */ /* 0x000fea0003800200 */
.L_x_17822:
[----:B------:R-:W-:Y:S01]  /*7d40*/  I2FP.F32.U32 R5, R5 ;  /* 0x0000000500057245 */ /* 0x000fe20000201000 */
[----:B------:R-:W-:Y:S01]  /*7d50*/  BSSY.RECONVERGENT B0, `(.L_x_17827) ;  /* 0x0000061000007945 */ /* 0x000fe20003800200 */
[----:B------:R-:W-:Y:S01]  /*7d60*/  ISETP.NE.AND P2, PT, R7, 0x1, PT ;  /* 0x000000010700780c */ /* 0x000fe20003f45270 */
[----:B------:R-:W-:Y:S01]  /*7d70*/  HFMA2 R6, -RZ, RZ, 0, 1.1920928955078125e-07 ;  /* 0x00000002ff067431 */ /* 0x000fe200000001ff */
[----:B------:R-:W-:Y:S01]  /*7d80*/  FSEL R0, R0, RZ, P3 ;  /* 0x000000ff00007208 */ /* 0x000fe20001800000 */
[----:B------:R-:W-:-:S05]  /*7d90*/  FFMA.FTZ R5, R5, R215, 1.1641532182693481445e-10 ;  /* 0x2f00000005057423 */ /* 0x000fca00000100d7 */
[----:B------:R-:W-:Y:S02]  /*7da0*/  FSETP.GTU.FTZ.AND P0, PT, R5, R216, PT ;  /* 0x000000d80500720b */ /* 0x000fe40003f1c000 */
[----:B------:R-:W-:Y:S02]  /*7db0*/  PRMT R5, R100, 0x7632, R5 ;  /* 0x0000763264057816 */ /* 0x000fe40000000005 */
[----:B------:R-:W-:-:S03]  /*7dc0*/  SEL R12, RZ, 0x1, P0 ;  /* 0x00000001ff0c7807 */ /* 0x000fc60000000000 */
[----:B------:R-:W-:-:S04]  /*7dd0*/  IMAD.U32 R5, R5, 0x10000, RZ ;  /* 0x0001000005057824 */ /* 0x000fc800078e00ff */
        /* <DEDUP_REMOVED lines=14> */
.L_x_17829:
        /* <DEDUP_REMOVED lines=12> */
.L_x_17831:
[----:B------:R-:W-:Y:S05]  /*7f80*/  BSYNC.RECONVERGENT B1 ;  /* 0x0000000000017941 */ /* 0x000fea0003800200 */
.L_x_17830:
        /* <DEDUP_REMOVED lines=61> */
.L_x_17828:
[----:B------:R-:W-:Y:S05]  /*8360*/  BSYNC.RECONVERGENT B0 ;  /* 0x0000000000007941 */ /* 0x000fea0003800200 */
.L_x_17827:
[----:B------:R-:W-:Y:S01]  /*8370*/  I2FP.F32.U32 R0, R0 ;  /* 0x0000000000007245 */ /* 0x000fe20000201000 */
[----:B------:R-:W-:Y:S01]  /*8380*/  BSSY.RECONVERGENT B0, `(.L_x_17832) ;  /* 0x000005c000007945 */ /* 0x000fe20003800200 */
[----:B------:R-:W-:Y:S01]  /*8390*/  ISETP.NE.AND P2, PT, R6, 0x1, PT ;  /* 0x000000010600780c */ /* 0x000fe20003f45270 */
[----:B------:R-:W-:Y:S02]  /*83a0*/  IMAD.MOV.U32 R7, RZ, RZ, 0x2 ;  /* 0x00000002ff077424 */ /* 0x000fe400078e00ff */
[----:B------:R-:W-:Y:S01]  /*83b0*/  FFMA.FTZ R0, R0, R215, 1.1641532182693481445e-10 ;  /* 0x2f00000000007423 */ /* 0x000fe200000100d7 */
[----:B------:R-:W-:-:S04]  /*83c0*/  IMAD.MOV.U32 R5, RZ, RZ, R206 ;  /* 0x000000ffff057224 */ /* 0x000fc800078e00ce */
[----:B------:R-:W-:Y:S02]  /*83d0*/  FSETP.LE.FTZ.AND P0, PT, R0, R216, PT ;  /* 0x000000d80000720b */ /* 0x000fe40003f13000 */
[C---:B------:R-:W-:Y:S02]  /*83e0*/  SHF.L.U32 R0, R17.reuse, 0x10, RZ ;  /* 0x0000001011007819 */ /* 0x040fe400000006ff */
[----:B------:R-:W-:-:S03]  /*83f0*/  PRMT R17, R17, 0x7632, R17 ;  /* 0x0000763211117816 */ /* 0x000fc60000000011 */
[----:B------:R-:W-:Y:S01]  /*8400*/  FMUL.FTZ R0, R218, R0 ;  /* 0x00000000da007220 */ /* 0x000fe20000410000 */
        /* <DEDUP_REMOVED lines=9> */
.L_x_17834:
        /* <DEDUP_REMOVED lines=12> */
.L_x_17836:
[----:B------:R-:W-:Y:S05]  /*8560*/  BSYNC.RECONVERGENT B1 ;  /* 0x0000000000017941 */ /* 0x000fea0003800200 */
.L_x_17835:
        /* <DEDUP_REMOVED lines=61> */
.L_x_17833:
[----:B------:R-:W-:Y:S05]  /*8940*/  BSYNC.RECONVERGENT B0 ;  /* 0x0000000000007941 */ /* 0x000fea0003800200 */
.L_x_17832:
        /* <DEDUP_REMOVED lines=23> */
.L_x_17839:
        /* <DEDUP_REMOVED lines=12> */
.L_x_17841:
[----:B------:R-:W-:Y:S05]  /*8b80*/  BSYNC.RECONVERGENT B1 ;  /* 0x0000000000017941 */ /* 0x000fea0003800200 */
.L_x_17840:
        /* <DEDUP_REMOVED lines=61> */
.L_x_17838:
[----:B------:R-:W-:Y:S05]  /*8f60*/  BSYNC.RECONVERGENT B0 ;  /* 0x0000000000007941 */ /* 0x000fea0003800200 */
.L_x_17837:
[----:B------:R-:W-:Y:S01]  /*8f70*/  I2FP.F32.U32 R0, R0 ;  /* 0x0000000000007245 */ /* 0x000fe20000201000 */
[----:B------:R-:W-:Y:S01]  /*8f80*/  BSSY.RECONVERGENT B0, `(.L_x_17842) ;  /* 0x000005b000007945 */ /* 0x000fe20003800200 */
[----:B------:R-:W-:Y:S01]  /*8f90*/  ISETP.NE.AND P3, PT, R6, 0x1, PT ;  /* 0x000000010600780c */ /* 0x000fe20003f65270 */
[----:B------:R-:W-:Y:S01]  /*8fa0*/  IMAD.MOV.U32 R7, RZ, RZ, 0x2 ;  /* 0x00000002ff077424 */ /* 0x000fe200078e00ff */
[----:B------:R-:W-:Y:S01]  /*8fb0*/  MOV R5, R206 ;  /* 0x000000ce00057202 */ /* 0x000fe20000000f00 */
[----:B------:R-:W-:-:S05]  /*8fc0*/  FFMA.FTZ R0, R0, R215, 1.1641532182693481445e-10 ;  /* 0x2f00000000007423 */ /* 0x000fca00000100d7 */
[----:B------:R-:W-:Y:S01]  /*8fd0*/  FSETP.LE.FTZ.AND P2, PT, R0, R216, PT ;  /* 0x000000d80000720b */ /* 0x000fe20003f53000 */
[----:B------:R-:W-:-:S04]  /*8fe0*/  IMAD.U32 R0, R17, 0x10000, RZ ;  /* 0x0001000011007824 */ /* 0x000fc800078e00ff */
[----:B------:R-:W-:Y:S01]  /*8ff0*/  FMUL.FTZ R0, R0, R218 ;  /* 0x000000da00007220 */ /* 0x000fe20000410000 */
[----:B------:R-:W-:Y:S07]  /*9000*/  @!P3 BRA `(.L_x_17843) ;  /* 0x000000040048b947 */ /* 0x000fee0003800000 */
        /* <DEDUP_REMOVED lines=8> */
.L_x_17844:
        /* <DEDUP_REMOVED lines=12> */
.L_x_17846:
[----:B------:R-:W-:Y:S05]  /*9150*/  BSYNC.RECONVERGENT B1 ;  /* 0x0000000000017941 */ /* 0x000fea0003800200 */
.L_x_17845:
        /* <DEDUP_REMOVED lines=61> */
.L_x_17843:
[----:B------:R-:W-:Y:S05]  /*9530*/  BSYNC.RECONVERGENT B0 ;  /* 0x0000000000007941 */ /* 0x000fea0003800200 */
.L_x_17842:
        /* <DEDUP_REMOVED lines=24> */
.L_x_17849:
        /* <DEDUP_REMOVED lines=12> */
.L_x_17851:
[----:B------:R-:W-:Y:S05]  /*9780*/  BSYNC.RECONVERGENT B1 ;  /* 0x0000000000017941 */ /* 0x000fea0003800200 */
.L_x_17850:
        /* <DEDUP_REMOVED lines=61> */
.L_x_17848:
[----:B------:R-:W-:Y:S05]  /*9b60*/  BSYNC.RECONVERGENT B0 ;  /* 0x0000000000007941 */ /* 0x000fea0003800200 */
.L_x_17847:
[----:B------:R-:W-:Y:S01]  /*9b70*/  I2FP.F32.U32 R0, R0 ;  /* 0x0000000000007245 */ /* 0x000fe20000201000 */
[----:B------:R-:W-:Y:S01]  /*9b80*/  BSSY.RECONVERGENT B0, `(.L_x_17852) ;  /* 0x000005e000007945 */ /* 0x000fe20003800200 */
[----:B------:R-:W-:Y:S01]  /*9b90*/  ISETP.NE.AND P3, PT, R6, 0x1, PT ;  /* 0x000000010600780c */ /* 0x000fe20003f65270 */
[----:B------:R-:W-:Y:S01]  /*9ba0*/  IMAD.MOV.U32 R7, RZ, RZ, 0x2 ;  /* 0x00000002ff077424 */ /* 0x000fe200078e00ff */
[----:B------:R-:W-:Y:S01]  /*9bb0*/  LOP3.LUT R14, R14, 0xfffffffb, RZ, 0xc0, !PT ;  /* 0xfffffffb0e0e7812 */ /* 0x000fe200078ec0ff */
[----:B------:R-:W-:Y:S01]  /*9bc0*/  FFMA.FTZ R0, R0, R215, 1.1641532182693481445e-10 ;  /* 0x2f00000000007423 */ /* 0x000fe200000100d7 */
[----:B------:R-:W-:-:S04]  /*9bd0*/  IMAD.MOV.U32 R5, RZ, RZ, R206 ;  /* 0x000000ffff057224 */ /* 0x000fc800078e00ce */
[----:B------:R-:W-:Y:S02]  /*9be0*/  FSETP.LE.FTZ.AND P5, PT, R0, R216, PT ;  /* 0x000000d80000720b */ /* 0x000fe40003fb3000 */
[C---:B------:R-:W-:Y:S02]  /*9bf0*/  SHF.L.U32 R0, R18.reuse, 0x10, RZ ;  /* 0x0000001012007819 */ /* 0x040fe400000006ff */
[----:B------:R-:W-:-:S03]  /*9c00*/  PRMT R18, R18, 0x7632, R18 ;  /* 0x0000763212127816 */ /* 0x000fc60000000012 */
[----:B------:R-:W-:-:S06]  /*9c10*/  FMUL.FTZ R0, R218, R0 ;  /* 0x00000000da007220 */ /* 0x000fcc0000410000 */
        /* <DEDUP_REMOVED lines=10> */
.L_x_17854:
        /* <DEDUP_REMOVED lines=12> */
.L_x_17856:
[----:B------:R-:W-:Y:S05]  /*9d80*/  BSYNC.RECONVERGENT B1 ;  /* 0x0000000000017941 */ /* 0x000fea0003800200 */
.L_x_17855:
        /* <DEDUP_REMOVED lines=61> */
.L_x_17853:
[----:B------:R-:W-:Y:S05]  /*a160*/  BSYNC.RECONVERGENT B0 ;  /* 0x0000000000007941 */ /* 0x000fea0003800200 */
.L_x_17852:
[----:B------:R-:W-:Y:S01]  /*a170*/  I2FP.F32.U32 R5, R5 ;  /* 0x0000000500057245 */ /* 0x000fe20000201000 */
[----:B------:R-:W-:Y:S01]  /*a180*/  BSSY.RECONVERGENT B0, `(.L_x_17857) ;  /* 0x0000060000007945 */ /* 0x000fe20003800200 */
[----:B------:R-:W-:Y:S01]  /*a190*/  FSEL R0, R0, RZ, P5 ;  /* 0x000000ff00007208 */ /* 0x000fe20002800000 */
[----:B------:R-:W-:Y:S02]  /*a1a0*/  IMAD.MOV.U32 R6, RZ, RZ, 0x2 ;  /* 0x00000002ff067424 */ /* 0x000fe400078e00ff */
        /* <DEDUP_REMOVED lines=8> */
[----:B------:R-:W-:-:S03]  /*a230*/  IMAD.MOV.U32 R0, RZ, RZ, R206 ;  /* 0x000000ffff007224 */ /* 0x000fc600078e00ce */
[----:B------:R-:W-:-:S06]  /*a240*/  @P1 FADD.FTZ R88, R92, R88 ;  /* 0x000000585c581221 */ /* 0x000fcc0000010000 */
        /* <DEDUP_REMOVED lines=9> */
.L_x_17859:
        /* <DEDUP_REMOVED lines=12> */
.L_x_17861:
[----:B------:R-:W-:Y:S05]  /*a3a0*/  BSYNC.RECONVERGENT B1 ;  /* 0x0000000000017941 */ /* 0x000fea0003800200 */
.L_x_17860:
        /* <DEDUP_REMOVED lines=61> */
.L_x_17858:
[----:B------:R-:W-:Y:S05]  /*a780*/  BSYNC.RECONVERGENT B0 ;  /* 0x0000000000007941 */ /* 0x000fea0003800200 */
.L_x_17857:
        /* <DEDUP_REMOVED lines=18> */
.L_x_17864:
        /* <DEDUP_REMOVED lines=12> */
.L_x_17866:
[----:B------:R-:W-:Y:S05]  /*a970*/  BSYNC.RECONVERGENT B1 ;  /* 0x0000000000017941 */ /* 0x000fea0003800200 */
.L_x_17865:
        /* <DEDUP_REMOVED lines=61> */
.L_x_17863:
[----:B------:R-:W-:Y:S05]  /*ad50*/  BSYNC.RECONVERGENT B0 ;  /* 0x0000000000007941 */ /* 0x000fea0003800200 */
.L_x_17862:
[----:B------:R-:W-:Y:S01]  /*ad60*/  I2FP.F32.U32 R5, R5 ;  /* 0x0000000500057245 */ /* 0x000fe20000201000 */
[----:B------:R-:W-:Y:S01]  /*ad70*/  BSSY.RECONVERGENT B0, `(.L_x_17867) ;  /* 0x0000061000007945 */ /* 0x000fe20003800200 */
[----:B------:R-:W-:Y:S01]  /*ad80*/  FSEL R0, R0, RZ, P3 ;  /* 0x000000ff00007208 */ /* 0x000fe20001800000 */
[----:B------:R-:W-:Y:S02]  /*ad90*/  HFMA2 R6, -RZ, RZ, 0, 1.1920928955078125e-07 ;  /* 0x00000002ff067431 */ /* 0x000fe400000001ff */
        /* <DEDUP_REMOVED lines=20> */
.L_x_17869:
        /* <DEDUP_REMOVED lines=12> */
.L_x_17871:
[----:B------:R-:W-:Y:S05]  /*afa0*/  BSYNC.RECONVERGENT B1 ;  /* 0x0000000000017941 */ /* 0x000fea0003800200 */
.L_x_17870:
        /* <DEDUP_REMOVED lines=61> */
.L_x_17868:
[----:B------:R-:W-:Y:S05]  /*b380*/  BSYNC.RECONVERGENT B0 ;  /* 0x0000000000007941 */ /* 0x000fea0003800200 */
.L_x_17867:
        /* <DEDUP_REMOVED lines=19> */
.L_x_17874:
        /* <DEDUP_REMOVED lines=12> */
.L_x_17876:
[----:B------:R-:W-:Y:S05]  /*b580*/  BSYNC.RECONVERGENT B1 ;  /* 0x0000000000017941 */ /* 0x000fea0003800200 */
.L_x_17875:
        /* <DEDUP_REMOVED lines=61> */
.L_x_17873:
[----:B------:R-:W-:Y:S05]  /*b960*/  BSYNC.RECONVERGENT B0 ;  /* 0x0000000000007941 */ /* 0x000fea0003800200 */
.L_x_17872:
        /* <DEDUP_REMOVED lines=23> */
.L_x_17879:
        /* <DEDUP_REMOVED lines=12> */
.L_x_17881:
[----:B------:R-:W-:Y:S05]  /*bba0*/  BSYNC.RECONVERGENT B1 ;  /* 0x0000000000017941 */ /* 0x000fea0003800200 */
.L_x_17880:
        /* <DEDUP_REMOVED lines=60> */
[----:B------:R-:W-:-:S07]  /*bf70*/  LOP3.LUT R207, R16, UR4, R207, 0x96, !PT ;  /* 0x0000000410cf7c12 */ /* 0x000fce000f8e96cf */
.L_x_17878:
[----:B------:R-:W-:Y:S05]  /*bf80*/  BSYNC.RECONVERGENT B0 ;  /* 0x0000000000007941 */ /* 0x000fea0003800200 */
.L_x_17877:
        /* <DEDUP_REMOVED lines=18> */
.L_x_17884:
        /* <DEDUP_REMOVED lines=15> */
.L_x_17886:
[----:B------:R-:W-:Y:S05]  /*c1a0*/  BSYNC.RECONVERGENT B1 ;  /* 0x0000000000017941 */ /* 0x000fea0003800200 */
.L_x_17885:
        /* <DEDUP_REMOVED lines=61> */
.L_x_17883:
[----:B------:R-:W-:Y:S05]  /*c580*/  BSYNC.RECONVERGENT B0 ;  /* 0x0000000000007941 */ /* 0x000fea0003800200 */
.L_x_17882:
[----:B------:R-:W-:Y:S02]  /*c590*/  I2FP.F32.U32 R5, R5 ;  /* 0x0000000500057245 */ /* 0x000fe40000201000 */
[----:B------:R-:W-:-:S03]  /*c5a0*/  FSEL R0, R0, RZ, P5 ;  /* 0x000000ff00007208 */ /* 0x000fc60002800000 */
[----:B------:R-:W-:-:S05]  /*c5b0*/  FFMA.FTZ R5, R5, R215, 1.1641532182693481445e-10 ;  /* 0x2f00000005057423 */ /* 0x000fca00000100d7 */
[----:B------:R-:W-:Y:S02]  /*c5c0*/  FSETP.GTU.FTZ.AND P6, PT, R5, R216, PT ;  /* 0x000000d80500720b */ /* 0x000fe40003fdc000 */
[----:B------:R-:W-:Y:S02]  /*c5d0*/  PRMT R5, R103, 0x7632, R5 ;  /* 0x0000763267057816 */ /* 0x000fe40000000005 */
[----:B------:R-:W-:-:S03]  /*c5e0*/  SEL R6, RZ, 0x1, P6 ;  /* 0x00000001ff067807 */ /* 0x000fc60003000000 */
[----:B------:R-:W-:-:S04]  /*c5f0*/  IMAD.U32 R5, R5, 0x10000, RZ ;  /* 0x0001000005057824 */ /* 0x000fc800078e00ff */
[----:B------:R-:W-:-:S05]  /*c600*/  FMUL.FTZ R5, R5, R218 ;  /* 0x000000da05057220 */ /* 0x000fca0000410000 */
[----:B------:R-:W-:-:S05]  /*c610*/  FSEL R5, R5, RZ, !P6 ;  /* 0x000000ff05057208 */ /* 0x000fca0007000000 */
[----:B------:R-:W-:-:S04]  /*c620*/  FADD.FTZ R91, R5, R0 ;  /* 0x00000000055b7221 */ /* 0x000fc80000010000 */
[----:B------:R-:W-:-:S07]  /*c630*/  @P1 FADD.FTZ R91, R95, R91 ;  /* 0x0000005b5f5b1221 */ /* 0x000fce0000010000 */
.L_x_17806:
[----:B------:R-:W0:Y:S01]  /*c640*/  LDC.64 R226, c[0x0][0x3a8] ;  /* 0x0000ea00ffe27b82 */ /* 0x000e220000000a00 */
[----:B------:R-:W-:Y:S02]  /*c650*/  SEL R0, RZ, 0x1000000, !P5 ;  /* 0x01000000ff007807 */ /* 0x000fe40006800000 */
[----:B------:R-:W-:Y:S02]  /*c660*/  SEL R5, RZ, 0x10000, !P4 ;  /* 0x00010000ff057807 */ /* 0x000fe40006000000 */
[C---:B------:R-:W-:Y:S02]  /*c670*/  LOP3.LUT P5, RZ, R14.reuse, 0x4, RZ, 0xc0, !PT ;  /* 0x000000040eff7812 */ /* 0x040fe400078ac0ff */
[C---:B------:R-:W-:Y:S01]  /*c680*/  LOP3.LUT P4, RZ, R14.reuse, 0x2, RZ, 0xc0, !PT ;  /* 0x000000020eff7812 */ /* 0x040fe2000788c0ff */
[----:B------:R-:W1:Y:S01]  /*c690*/  LDC.64 R212, c[0x0][0x3b0] ;  /* 0x0000ec00ffd47b82 */ /* 0x000e620000000a00 */
[----:B------:R-:W-:Y:S01]  /*c6a0*/  LOP3.LUT P6, RZ, R14, 0x8, RZ, 0xc0, !PT ;  /* 0x000000080eff7812 */ /* 0x000fe200078cc0ff */
[----:B0-----:R-:W-:-:S05]  /*c6b0*/  IMAD.WIDE.U32 R16, R228, 0x20, R226 ;  /* 0x00000020e4107825 */ /* 0x001fca00078e00e2 */
[----:B------:R-:W-:Y:S04]  /*c6c0*/  STG.E.128 desc[UR8][R16.64], R84 ;  /* 0x0000005410007986 */ /* 0x000fe8000c101d08 */
[----:B------:R0:W-:Y:S02]  /*c6d0*/  STG.E.128 desc[UR8][R16.64+0x10], R88 ;  /* 0x0000105810007986 */ /* 0x0001e4000c101d08 */
[----:B0-----:R-:W-:Y:S02]  /*c6e0*/  SEL R16, RZ, 0x100, !P3 ;  /* 0x00000100ff107807 */ /* 0x001fe40005800000 */
[----:B------:R-:W-:Y:S02]  /*c6f0*/  ISETP.NE.U32.AND P3, PT, R2, RZ, PT ;  /* 0x000000ff0200720c */ /* 0x000fe40003f65070 */
[----:B------:R-:W-:-:S02]  /*c700*/  LOP3.LUT R0, R16, R0, R5, 0xfe, !PT ;  /* 0x0000000010007212 */ /* 0x000fc400078efe05 */
[----:B------:R-:W-:Y:S02]  /*c710*/  SEL R5, RZ, 0x10000, !P0 ;  /* 0x00010000ff057807 */ /* 0x000fe40004000000 */
[----:B------:R-:W-:Y:S02]  /*c720*/  ISETP.NE.AND.EX P0, PT, R3, RZ, PT, P3 ;  /* 0x000000ff0300720c */ /* 0x000fe40003f05330 */
[----:B------:R-:W-:Y:S02]  /*c730*/  SEL R3, RZ, 0x1, !P5 ;  /* 0x00000001ff037807 */ /* 0x000fe40006800000 */
[----:B------:R-:W-:Y:S02]  /*c740*/  SEL R2, RZ, 0x1000000, !P2 ;  /* 0x01000000ff027807 */ /* 0x000fe40005000000 */
[----:B------:R-:W-:Y:S02]  /*c750*/  SEL R16, RZ, 0x100, !P4 ;  /* 0x00000100ff107807 */ /* 0x000fe40006000000 */
[----:B------:R-:W-:-:S02]  /*c760*/  LOP3.LUT R3, R0, R3, RZ, 0xfc, !PT ;  /* 0x0000000300037212 */ /* 0x000fc400078efcff */
[----:B------:R-:W-:Y:S01]  /*c770*/  LOP3.LUT R2, R16, R2, R5, 0xfe, !PT ;  /* 0x0000000210027212 */ /* 0x000fe200078efe05 */
[----:B-1----:R-:W-:Y:S01]  /*c780*/  IMAD.WIDE.U32 R16, R228, 0x8, R212 ;  /* 0x00000008e4107825 */ /* 0x002fe200078e00d4 */
        /* <DEDUP_REMOVED lines=24> */
.L_x_17887:
[----:B0-----:R-:W0:Y:S01]  /*c910*/  @P0 LDC.64 R16, c[0x0][0x398] ;  /* 0x0000e600ff100b82 */ /* 0x001e220000000a00 */
[----:B------:R-:W-:-:S07]  /*c920*/  VIADD R217, R228, 0x20 ;  /* 0x00000020e4d97836 */ /* 0x000fce0000000000 */
[----:B-1----:R-:W1:Y:S01]  /*c930*/  @P1 LDC.64 R2, c[0x0][0x3a0] ;  /* 0x0000e800ff021b82 */ /* 0x002e620000000a00 */
[----:B0-----:R-:W-:-:S05]  /*c940*/  @P0 IMAD.WIDE.U32 R16, R217, 0x10, R16 ;  /* 0x00000010d9100825 */ /* 0x001fca00078e0010 */
[----:B------:R0:W5:Y:S01]  /*c950*/  @P0 LDG.E.128 R100, desc[UR8][R16.64] ;  /* 0x0000000810640981 */ /* 0x000162000c1e1d00 */
[----:B-1----:R-:W-:-:S05]  /*c960*/  @P1 IMAD.WIDE.U32 R2, R217, 0x20, R2 ;  /* 0x00000020d9021825 */ /* 0x002fca00078e0002 */
[----:B------:R1:W5:Y:S01]  /*c970*/  @P1 LDG.E.128 R96, desc[UR8][R2.64] ;  /* 0x0000000802601981 */ /* 0x000362000c1e1d00 */
[----:B0-----:R-:W-:-:S03]  /*c980*/  IMAD.WIDE.U32 R16, R217, 0x10, R224 ;  /* 0x00000010d9107825 */ /* 0x001fc600078e00e0 */
[----:B------:R1:W5:Y:S04]  /*c990*/  @P1 LDG.E.128 R92, desc[UR8][R2.64+0x10] ;  /* 0x00001008025c1981 */ /* 0x000368000c1e1d00 */
[----:B------:R-:W5:Y:S01]  /*c9a0*/  LDG.E.128 R16, desc[UR8][R16.64] ;  /* 0x0000000810107981 */ /* 0x000f62000c1e1d00 */
        /* <DEDUP_REMOVED lines=17> */
.L_x_17891:
        /* <DEDUP_REMOVED lines=12> */
.L_x_17893:
[----:B------:R-:W-:Y:S05]  /*cb80*/  BSYNC.RECONVERGENT B1 ;  /* 0x0000000000017941 */ /* 0x000fea0003800200 */
.L_x_17892:
        /* <DEDUP_REMOVED lines=59> */
[----:B------:R-:W-:Y:S01]  /*cf40*/  LOP3.LUT R207, R2, UR4, R207, 0x96, !PT ;  /* 0x0000000402cf7c12 */ /* 0x000fe2000f8e96cf */
[----:B------:R-:W-:-:S07]  /*cf50*/  IMAD.MOV.U32 R2, RZ, RZ, R4 ;  /* 0x000000ffff027224 */ /* 0x000fce00078e0004 */
.L_x_17890:
[----:B------:R-:W-:Y:S05]  /*cf60*/  BSYNC.RECONVERGENT B0 ;  /* 0x0000000000007941 */ /* 0x000fea0003800200 */
.L_x_17889:
[----:B------:R-:W-:Y:S01]  /*cf70*/  I2FP.F32.U32 R2, R2 ;  /* 0x0000000200027245 */ /* 0x000fe20000201000 */
[----:B------:R-:W-:Y:S01]  /*cf80*/  BSSY.RECONVERGENT B0, `(.L_x_17894) ;  /* 0x000005e000007945 */ /* 0x000fe20003800200 */
[----:B------:R-:W-:Y:S01]  /*cf90*/  ISETP.NE.AND P2, PT, R6, 0x1, PT ;  /* 0x000000010600780c */ /* 0x000fe20003f45270 */
[----:B------:R-:W-:Y:S01]  /*cfa0*/  IMAD.MOV.U32 R5, RZ, RZ, 0x2 ;  /* 0x00000002ff057424 */ /* 0x000fe200078e00ff */
[----:B------:R-:W-:Y:S01]  /*cfb0*/  LOP3.LUT R14, R14, 0xffffffef, RZ, 0xc0, !PT ;  /* 0xffffffef0e0e7812 */ /* 0x000fe200078ec0ff */
[----:B------:R-:W-:Y:S01]  /*cfc0*/  FFMA.FTZ R2, R2, R215, 1.1641532182693481445e-10 ;  /* 0x2f00000002027423 */ /* 0x000fe200000100d7 */
[----:B------:R-:W-:-:S04]  /*cfd0*/  IMAD.MOV.U32 R3, RZ, RZ, R206 ;  /* 0x000000ffff037224 */ /* 0x000fc800078e00ce */
        /* <DEDUP_REMOVED lines=14> */
.L_x_17896:
        /* <DEDUP_REMOVED lines=12> */
.L_x_17898:
[----:B------:R-:W-:Y:S05]  /*d180*/  BSYNC.RECONVERGENT B1 ;  /* 0x0000000000017941 */ /* 0x000fea0003800200 */
.L_x_17897:
        /* <DEDUP_REMOVED lines=58> */
[----:B------:R-:W-:Y:S01]  /*d530*/  UIADD3 UR4, UPT, UPT, UR10, -0x700cb87f, URZ ;  /* 0x8ff347810a047890 */ /* 0x000fe2000fffe0ff */
[----:B------:R-:W-:-:S05]  /*d540*/  MOV R0, R6 ;  /* 0x0000000600007202 */ /* 0x000fca0000000f00 */
[----:B------:R-:W-:-:S07]  /*d550*/  LOP3.LUT R207, R4, UR4, R207, 0x96, !PT ;  /* 0x0000000404cf7c12 */ /* 0x000fce000f8e96cf */
.L_x_17895:
[----:B------:R-:W-:Y:S05]  /*d560*/  BSYNC.RECONVERGENT B0 ;  /* 0x0000000000007941 */ /* 0x000fea0003800200 */
.L_x_17894:
        /* <DEDUP_REMOVED lines=12> */
[----:B------:R-:W-:-:S03]  /*d630*/  MOV R3, R206 ;  /* 0x000000ce00037202 */ /* 0x000fc60000000f00 */
[----:B------:R-:W-:Y:S01]  /*d640*/  @P1 FADD.FTZ R80, R96, R80 ;  /* 0x0000005060501221 */ /* 0x000fe20000010000 */
        /* <DEDUP_REMOVED lines=9> */
.L_x_17901:
        /* <DEDUP_REMOVED lines=12> */
.L_x_17903:
[----:B------:R-:W-:Y:S05]  /*d7a0*/  BSYNC.RECONVERGENT B1 ;  /* 0x0000000000017941 */ /* 0x000fea0003800200 */
.L_x_17902:
        /* <DEDUP_REMOVED lines=61> */
.L_x_17900:
[----:B------:R-:W-:Y:S05]  /*db80*/  BSYNC.RECONVERGENT B0 ;  /* 0x0000000000007941 */ /* 0x000fea0003800200 */
.L_x_17899:
        /* <DEDUP_REMOVED lines=20> */
.L_x_17906:
        /* <DEDUP_REMOVED lines=12> */
.L_x_17908:
[----:B------:R-:W-:Y:S05]  /*dd90*/  BSYNC.RECONVERGENT B1 ;  /* 0x0000000000017941 */ /* 0x000fea0003800200 */
.L_x_17907:
        /* <DEDUP_REMOVED lines=61> */
.L_x_17905:
[----:B------:R-:W-:Y:S05]  /*e170*/  BSYNC.RECONVERGENT B0 ;  /* 0x0000000000007941 */ /* 0x000fea0003800200 */
.L_x_17904:
[----:B------:R-:W-:Y:S01]  /*e180*/  I2FP.F32.U32 R3, R3 ;  /* 0x0000000300037245 */ /* 0x000fe20000201000 */
[----:B------:R-:W-:Y:S01]  /*e190*/  BSSY.RECONVERGENT B0, `(.L_x_17909) ;  /* 0x0000061000007945 */ /* 0x000fe20003800200 */
[----:B------:R-:W-:Y:S01]  /*e1a0*/  ISETP.NE.AND P3, PT, R5, 0x1, PT ;  /* 0x000000010500780c */ /* 0x000fe20003f65270 */
[----:B------:R-:W-:Y:S01]  /*e1b0*/  IMAD.MOV.U32 R4, RZ, RZ, 0x2 ;  /* 0x00000002ff047424 */ /* 0x000fe200078e00ff */
[----:B------:R-:W-:Y:S01]  /*e1c0*/  FSEL R2, R2, RZ, P4 ;  /* 0x000000ff02027208 */ /* 0x000fe20002000000 */
[----:B------:R-:W-:-:S05]  /*e1d0*/  FFMA.FTZ R3, R3, R215, 1.1641532182693481445e-10 ;  /* 0x2f00000003037423 */ /* 0x000fca00000100d7 */
[----:B------:R-:W-:Y:S02]  /*e1e0*/  FSETP.GTU.FTZ.AND P2, PT, R3, R216, PT ;  /* 0x000000d80300720b */ /* 0x000fe40003f5c000 */
[----:B------:R-:W-:Y:S02]  /*e1f0*/  PRMT R3, R100, 0x7632, R3 ;  /* 0x0000763264037816 */ /* 0x000fe40000000003 */
[----:B------:R-:W-:Y:S02]  /*e200*/  SEL R12, RZ, 0x1, P2 ;  /* 0x00000001ff0c7807 */ /* 0x000fe40001000000 */
[----:B------:R-:W-:-:S05]  /*e210*/  SHF.L.U32 R3, R3, 0x10, RZ ;  /* 0x0000001003037819 */ /* 0x000fca00000006ff */
        /* <DEDUP_REMOVED lines=14> */
.L_x_17911:
        /* <DEDUP_REMOVED lines=12> */
.L_x_17913:
[----:B------:R-:W-:Y:S05]  /*e3c0*/  BSYNC.RECONVERGENT B1 ;  /* 0x0000000000017941 */ /* 0x000fea0003800200 */
.L_x_17912:
        /* <DEDUP_REMOVED lines=61> */
.L_x_17910:
[----:B------:R-:W-:Y:S05]  /*e7a0*/  BSYNC.RECONVERGENT B0 ;  /* 0x0000000000007941 */ /* 0x000fea0003800200 */
.L_x_17909:
        /* <DEDUP_REMOVED lines=8> */
[C---:B------:R-:W-:Y:S01]  /*e830*/  IMAD.U32 R2, R17.reuse, 0x10000, RZ ;  /* 0x0001000011027824 */ /* 0x040fe200078e00ff */
        /* <DEDUP_REMOVED lines=12> */
.L_x_17916:
        /* <DEDUP_REMOVED lines=12> */
.L_x_17918:
[----:B------:R-:W-:Y:S05]  /*e9c0*/  BSYNC.RECONVERGENT B1 ;  /* 0x0000000000017941 */ /* 0x000fea0003800200 */
.L_x_17917:
        /* <DEDUP_REMOVED lines=61> */
.L_x_17915:
[----:B------:R-:W-:Y:S05]  /*eda0*/  BSYNC.RECONVERGENT B0 ;  /* 0x0000000000007941 */ /* 0x000fea0003800200 */
.L_x_17914:
        /* <DEDUP_REMOVED lines=23> */
.L_x_17921:
        /* <DEDUP_REMOVED lines=12> */
.L_x_17923:
[----:B------:R-:W-:Y:S05]  /*efe0*/  BSYNC.RECONVERGENT B1 ;  /* 0x0000000000017941 */ /* 0x000fea0003800200 */
.L_x_17922:
        /* <DEDUP_REMOVED lines=61> */
.L_x_17920:
[----:B------:R-:W-:Y:S05]  /*f3c0*/  BSYNC.RECONVERGENT B0 ;  /* 0x0000000000007941 */ /* 0x000fea0003800200 */
.L_x_17919:
        /* <DEDUP_REMOVED lines=20> */
.L_x_17926:
        /* <DEDUP_REMOVED lines=12> */
.L_x_17928:
[----:B------:R-:W-:Y:S05]  /*f5d0*/  BSYNC.RECONVERGENT B1 ;  /* 0x0000000000017941 */ /* 0x000fea0003800200 */
.L_x_17927:
        /* <DEDUP_REMOVED lines=61> */
.L_x_17925:
[----:B------:R-:W-:Y:S05]  /*f9b0*/  BSYNC.RECONVERGENT B0 ;  /* 0x0000000000007941 */ /* 0x000fea0003800200 */
.L_x_17924:
[----:B------:R-:W-:Y:S01]  /*f9c0*/  I2FP.F32.U32 R3, R3 ;  /* 0x0000000300037245 */ /* 0x000fe20000201000 */
[----:B------:R-:W-:Y:S01]  /*f9d0*/  BSSY.RECONVERGENT B0, `(.L_x_17929) ;  /* 0x0000061000007945 */ /* 0x000fe20003800200 */
[----:B------:R-:W-:Y:S01]  /*f9e0*/  FSEL R2, R2, RZ, P4 ;  /* 0x000000ff02027208 */ /* 0x000fe20002000000 */
[----:B------:R-:W-:Y:S02]  /*f9f0*/  IMAD.MOV.U32 R4, RZ, RZ, 0x2 ;  /* 0x00000002ff047424 */ /* 0x000fe400078e00ff */
        /* <DEDUP_REMOVED lines=20> */
.L_x_17931:
        /* <DEDUP_REMOVED lines=12> */
.L_x_17933:
[----:B------:R-:W-:Y:S05]  /*fc00*/  BSYNC.RECONVERGENT B1 ;  /* 0x0000000000017941 */ /* 0x000fea0003800200 */
.L_x_17932:
        /* <DEDUP_REMOVED lines=61> */
.L_x_17930:
[----:B------:R-:W-:Y:S05]  /*ffe0*/  BSYNC.RECONVERGENT B0 ;  /* 0x0000000000007941 */ /* 0x000fea0003800200 */
.L_x_17929:
[----:B------:R-:W-:Y:S01]  /*fff0*/  I2FP.F32.U32 R2, R3 ;  /* 0x0000000300027245 */ /* 0x000fe20000201000 */
[----:B------:R-:W-:Y:S01]  /*10000*/  BSSY.RECONVERGENT B0, `(.L_x_17934) ;  /* 0x000005c000007945 */ /* 0x000fe20003800200 */
[----:B------:R-:W-:Y:S01]  /*10010*/  ISETP.NE.AND P3, PT, R4, 0x1, PT ;  /* 0x000000010400780c */ /* 0x000fe20003f65270 */
[----:B------:R-:W-:Y:S02]  /*10020*/  IMAD.MOV.U32 R5, RZ, RZ, 0x2 ;  /* 0x00000002ff057424 */ /* 0x000fe400078e00ff */
[----:B------:R-:W-:Y:S01]  /*10030*/  FFMA.FTZ R2, R2, R215, 1.1641532182693481445e-10 ;  /* 0x2f00000002027423 */ /* 0x000fe200000100d7 */
[----:B------:R-:W-:-:S04]  /*10040*/  IMAD.MOV.U32 R3, RZ, RZ, R206 ;  /* 0x000000ffff037224 */ /* 0x000fc800078e00ce */
[----:B------:R-:W-:Y:S01]  /*10050*/  FSETP.LE.FTZ.AND P2, PT, R2, R216, PT ;  /* 0x000000d80200720b */ /* 0x000fe20003f53000 */
[C---:B------:R-:W-:Y:S01]  /*10060*/  IMAD.U32 R2, R18.reuse, 0x10000, RZ ;  /* 0x0001000012027824 */ /* 0x040fe200078e00ff */
[----:B------:R-:W-:-:S03]  /*10070*/  PRMT R18, R18, 0x7632, R18 ;  /* 0x0000763212127816 */ /* 0x000fc60000000012 */
[----:B------:R-:W-:Y:S01]  /*10080*/  FMUL.FTZ R2, R2, R218 ;  /* 0x000000da02027220 */ /* 0x000fe20000410000 */
[----:B------:R-:W-:Y:S07]  /*10090*/  @!P3 BRA `(.L_x_17935) ;  /* 0x000000040048b947 */ /* 0x000fee0003800000 */
        /* <DEDUP_REMOVED lines=8> */
.L_x_17936:
        /* <DEDUP_REMOVED lines=12> */
.L_x_17938:
[----:B------:R-:W-:Y:S05]  /*101e0*/  BSYNC.RECONVERGENT B1 ;  /* 0x0000000000017941 */ /* 0x000fea0003800200 */
.L_x_17937:
        /* <DEDUP_REMOVED lines=61> */
.L_x_17935:
[----:B------:R-:W-:Y:S05]  /*105c0*/  BSYNC.RECONVERGENT B0 ;  /* 0x0000000000007941 */ /* 0x000fea0003800200 */
.L_x_17934:
        /* <DEDUP_REMOVED lines=12> */
[----:B------:R-:W-:-:S03]  /*10690*/  MOV R3, R206 ;  /* 0x000000ce00037202 */ /* 0x000fc60000000f00 */
[----:B------:R-:W-:-:S06]  /*106a0*/  @P1 FADD.FTZ R76, R92, R76 ;  /* 0x0000004c5c4c1221 */ /* 0x000fcc0000010000 */
        /* <DEDUP_REMOVED lines=9> */
.L_x_17941:
        /* <DEDUP_REMOVED lines=12> */
.L_x_17943:
[----:B------:R-:W-:Y:S05]  /*10800*/  BSYNC.RECONVERGENT B1 ;  /* 0x0000000000017941 */ /* 0x000fea0003800200 */
.L_x_17942:
        /* <DEDUP_REMOVED lines=61> */
.L_x_17940:
[----:B------:R-:W-:Y:S05]  /*10be0*/  BSYNC.RECONVERGENT B0 ;  /* 0x0000000000007941 */ /* 0x000fea0003800200 */
.L_x_17939:
[----:B------:R-:W-:Y:S01]  /*10bf0*/  I2FP.F32.U32 R2, R3 ;  /* 0x0000000300027245 */ /* 0x000fe20000201000 */
[----:B------:R-:W-:Y:S01]  /*10c00*/  BSSY.RECONVERGENT B0, `(.L_x_17944) ;  /* 0x000005b000007945 */ /* 0x000fe20003800200 */
[----:B------:R-:W-:Y:S01]  /*10c10*/  ISETP.NE.AND P4, PT, R4, 0x1, PT ;  /* 0x000000010400780c */ /* 0x000fe20003f85270 */
[----:B------:R-:W-:Y:S02]  /*10c20*/  HFMA2 R5, -RZ, RZ, 0, 1.1920928955078125e-07 ;  /* 0x00000002ff057431 */ /* 0x000fe400000001ff */
[----:B------:R-:W-:Y:S02]  /*10c30*/  IMAD.MOV.U32 R3, RZ, RZ, R206 ;  /* 0x000000ffff037224 */ /* 0x000fe400078e00ce */
        /* <DEDUP_REMOVED lines=13> */
.L_x_17946:
        /* <DEDUP_REMOVED lines=12> */
.L_x_17948:
[----:B------:R-:W-:Y:S05]  /*10dd0*/  BSYNC.RECONVERGENT B1 ;  /* 0x0000000000017941 */ /* 0x000fea0003800200 */
.L_x_17947:
        /* <DEDUP_REMOVED lines=61> */
.L_x_17945:
[----:B------:R-:W-:Y:S05]  /*111b0*/  BSYNC.RECONVERGENT B0 ;  /* 0x0000000000007941 */ /* 0x000fea0003800200 */
.L_x_17944:
        /* <DEDUP_REMOVED lines=24> */
.L_x_17951:
        /* <DEDUP_REMOVED lines=12> */
.L_x_17953:
[----:B------:R-:W-:Y:S05]  /*11400*/  BSYNC.RECONVERGENT B1 ;  /* 0x0000000000017941 */ /* 0x000fea0003800200 */
.L_x_17952:
        /* <DEDUP_REMOVED lines=61> */
.L_x_17950:
[----:B------:R-:W-:Y:S05]  /*117e0*/  BSYNC.RECONVERGENT B0 ;  /* 0x0000000000007941 */ /* 0x000fea0003800200 */
.L_x_17949:
        /* <DEDUP_REMOVED lines=19> */
.L_x_17956:
        /* <DEDUP_REMOVED lines=12> */
.L_x_17958:
[----:B------:R-:W-:Y:S05]  /*119e0*/  BSYNC.RECONVERGENT B1 ;  /* 0x0000000000017941 */ /* 0x000fea0003800200 */
.L_x_17957:
        /* <DEDUP_REMOVED lines=61> */
.L_x_17955:
[----:B------:R-:W-:Y:S05]  /*11dc0*/  BSYNC.RECONVERGENT B0 ;  /* 0x0000000000007941 */ /* 0x000fea0003800200 */
.L_x_17954:
        /* <DEDUP_REMOVED lines=23> */
.L_x_17961:
        /* <DEDUP_REMOVED lines=12> */
.L_x_17963:
[----:B------:R-:W-:Y:S05]  /*12000*/  BSYNC.RECONVERGENT B1 ;  /* 0x0000000000017941 */ /* 0x000fea0003800200 */
.L_x_17962:
        /* <DEDUP_REMOVED lines=61> */
.L_x_17960:
[----:B------:R-:W-:Y:S05]  /*123e0*/  BSYNC.RECONVERGENT B0 ;  /* 0x0000000000007941 */ /* 0x000fea0003800200 */
.L_x_17959:
        /* <DEDUP_REMOVED lines=18> */
.L_x_17966:
        /* <DEDUP_REMOVED lines=15> */
.L_x_17968:
[----:B------:R-:W-:Y:S05]  /*12600*/  BSYNC.RECONVERGENT B1 ;  /* 0x0000000000017941 */ /* 0x000fea0003800200 */
.L_x_17967:
        /* <DEDUP_REMOVED lines=61> */
.L_x_17965:
[----:B------:R-:W-:Y:S05]  /*129e0*/  BSYNC.RECONVERGENT B0 ;  /* 0x0000000000007941 */ /* 0x000fea0003800200 */
.L_x_17964:
[----:B------:R-:W-:Y:S02]  /*129f0*/  I2FP.F32.U32 R3, R3 ;  /* 0x0000000300037245 */ /* 0x000fe40000201000 */
[----:B------:R-:W-:-:S03]  /*12a00*/  FSEL R2, R2, RZ, P5 ;  /* 0x000000ff02027208 */ /* 0x000fc60002800000 */
[----:B------:R-:W-:-:S05]  /*12a10*/  FFMA.FTZ R3, R3, R215, 1.1641532182693481445e-10 ;  /* 0x2f00000003037423 */ /* 0x000fca00000100d7 */
[----:B------:R-:W-:Y:S02]  /*12a20*/  FSETP.GTU.FTZ.AND P6, PT, R3, R216, PT ;  /* 0x000000d80300720b */ /* 0x000fe40003fdc000 */
[----:B------:R-:W-:Y:S02]  /*12a30*/  PRMT R3, R103, 0x7632, R3 ;  /* 0x0000763267037816 */ /* 0x000fe40000000003 */
[----:B------:R-:W-:Y:S02]  /*12a40*/  SEL R6, RZ, 0x1, P6 ;  /* 0x00000001ff067807 */ /* 0x000fe40003000000 */
[----:B------:R-:W-:-:S05]  /*12a50*/  SHF.L.U32 R3, R3, 0x10, RZ ;  /* 0x0000001003037819 */ /* 0x000fca00000006ff */
[----:B------:R-:W-:-:S05]  /*12a60*/  FMUL.FTZ R3, R3, R218 ;  /* 0x000000da03037220 */ /* 0x000fca0000410000 */
[----:B------:R-:W-:-:S05]  /*12a70*/  FSEL R3, R3, RZ, !P6 ;  /* 0x000000ff03037208 */ /* 0x000fca0007000000 */
[----:B------:R-:W-:-:S04]  /*12a80*/  FADD.FTZ R79, R3, R2 ;  /* 0x00000002034f7221 */ /* 0x000fc80000010000 */
[----:B------:R-:W-:Y:S01]  /*12a90*/  @P1 FADD.FTZ R79, R95, R79 ;  /* 0x0000004f5f4f1221 */ /* 0x000fe20000010000 */
[----:B------:R-:W-:Y:S06]  /*12aa0*/  BRA `(.L_x_17969) ;  /* 0x0000003000547947 */ /* 0x000fec0003800000 */
.L_x_17888:
[----:B------:R-:W-:Y:S01]  /*12ab0*/  ISETP.NE.AND P2, PT, R22, 0x1, PT ;  /* 0x000000011600780c */ /* 0x000fe20003f45270 */
[----:B------:R-:W-:Y:S01]  /*12ac0*/  BSSY.RECONVERGENT B0, `(.L_x_17970) ;  /* 0x0000059000007945 */ /* 0x000fe20003800200 */
[----:B------:R-:W-:Y:S02]  /*12ad0*/  IMAD.MOV.U32 R20, RZ, RZ, 0x2 ;  /* 0x00000002ff147424 */ /* 0x000fe400078e00ff */
[----:B-1----:R-:W-:Y:S02]  /*12ae0*/  IMAD.MOV.U32 R2, RZ, RZ, R206 ;  /* 0x000000ffff027224 */ /* 0x002fe400078e00ce */
        /* <DEDUP_REMOVED lines=12> */
.L_x_17972:
        /* <DEDUP_REMOVED lines=12> */
.L_x_17974:
[----:B------:R-:W-:Y:S05]  /*12c70*/  BSYNC.RECONVERGENT B1 ;  /* 0x0000000000017941 */ /* 0x000fea0003800200 */
.L_x_17973:
        /* <DEDUP_REMOVED lines=59> */
[----:B------:R-:W-:Y:S01]  /*13030*/  LOP3.LUT R207, R2, UR4, R207, 0x96, !PT ;  /* 0x0000000402cf7c12 */ /* 0x000fe2000f8e96cf */
[----:B------:R-:W-:-:S07]  /*13040*/  IMAD.MOV.U32 R2, RZ, RZ, R4 ;  /* 0x000000ffff027224 */ /* 0x000fce00078e0004 */
.L_x_17971:
[----:B------:R-:W-:Y:S05]  /*13050*/  BSYNC.RECONVERGENT B0 ;  /* 0x0000000000007941 */ /* 0x000fea0003800200 */
.L_x_17970:
        /* <DEDUP_REMOVED lines=8> */
[----:B------:R-:W-:Y:S02]  /*130e0*/  FSETP.LE.FTZ.AND P3, PT, R2, R216, PT ;  /* 0x000000d80200720b */ /* 0x000fe40003f73000 */
[----:B------:R-:W-:-:S11]  /*130f0*/  SHF.L.U32 R2, R16, 0x10, RZ ;  /* 0x0000001010027819 */ /* 0x000fd600000006ff */
        /* <DEDUP_REMOVED lines=10> */
.L_x_17977:
        /* <DEDUP_REMOVED lines=12> */
.L_x_17979:
[----:B------:R-:W-:Y:S05]  /*13260*/  BSYNC.RECONVERGENT B1 ;  /* 0x0000000000017941 */ /* 0x000fea0003800200 */
.L_x_17978:
        /* <DEDUP_REMOVED lines=61> */
.L_x_17976:
[----:B------:R-:W-:Y:S05]  /*13640*/  BSYNC.RECONVERGENT B0 ;  /* 0x0000000000007941 */ /* 0x000fea0003800200 */
.L_x_17975:
[----:B------:R-:W-:Y:S01]  /*13650*/  I2FP.F32.U32 R5, R5 ;  /* 0x0000000500057245 */ /* 0x000fe20000201000 */
[----:B------:R-:W-:Y:S01]  /*13660*/  BSSY.RECONVERGENT B0, `(.L_x_17980) ;  /* 0x000005c000007945 */ /* 0x000fe20003800200 */
[----:B------:R-:W-:Y:S01]  /*13670*/  ISETP.NE.AND P2, PT, R4, 0x1, PT ;  /* 0x000000010400780c */ /* 0x000fe20003f45270 */
[----:B------:R-:W-:Y:S01]  /*13680*/  IMAD.U32 R3, R3, 0x10000, RZ ;  /* 0x0001000003037824 */ /* 0x000fe200078e00ff */
[----:B------:R-:W-:Y:S01]  /*13690*/  LOP3.LUT R14, R14, 0xfffffff7, RZ, 0xc0, !PT ;  /* 0xfffffff70e0e7812 */ /* 0x000fe200078ec0ff */
[----:B------:R-:W-:Y:S01]  /*136a0*/  FFMA.FTZ R5, R5, R215, 1.1641532182693481445e-10 ;  /* 0x2f00000005057423 */ /* 0x000fe200000100d7 */
[----:B------:R-:W-:-:S04]  /*136b0*/  IMAD.MOV.U32 R20, RZ, RZ, 0x2 ;  /* 0x00000002ff147424 */ /* 0x000fc800078e00ff */
        /* <DEDUP_REMOVED lines=12> */
.L_x_17982:
        /* <DEDUP_REMOVED lines=12> */
.L_x_17984:
[----:B------:R-:W-:Y:S05]  /*13840*/  BSYNC.RECONVERGENT B1 ;  /* 0x0000000000017941 */ /* 0x000fea0003800200 */
.L_x_17983:
        /* <DEDUP_REMOVED lines=61> */
.L_x_17981:
[----:B------:R-:W-:Y:S05]  /*13c20*/  BSYNC.RECONVERGENT B0 ;  /* 0x0000000000007941 */ /* 0x000fea0003800200 */
.L_x_17980:
[----:B------:R-:W-:Y:S01]  /*13c30*/  I2FP.F32.U32 R4, R5 ;  /* 0x0000000500047245 */ /* 0x000fe20000201000 */
[----:B------:R-:W-:Y:S01]  /*13c40*/  BSSY.RECONVERGENT B0, `(.L_x_17985) ;  /* 0x000005d000007945 */ /* 0x000fe20003800200 */
[----:B------:R-:W-:Y:S01]  /*13c50*/  ISETP.NE.AND P2, PT, R20, 0x1, PT ;  /* 0x000000011400780c */ /* 0x000fe20003f45270 */
[----:B------:R-:W-:Y:S01]  /*13c60*/  IMAD.MOV.U32 R16, RZ, RZ, 0x2 ;  /* 0x00000002ff107424 */ /* 0x000fe200078e00ff */
[----:B------:R-:W-:Y:S01]  /*13c70*/  LOP3.LUT R14, R14, 0xfffffffb, RZ, 0xc0, !PT ;  /* 0xfffffffb0e0e7812 */ /* 0x000fe200078ec0ff */
[----:B------:R-:W-:Y:S01]  /*13c80*/  FFMA.FTZ R4, R4, R215, 1.1641532182693481445e-10 ;  /* 0x2f00000004047423 */ /* 0x000fe200000100d7 */
[----:B------:R-:W-:-:S04]  /*13c90*/  PRMT R5, R17, 0x7632, R5 ;  /* 0x0000763211057816 */ /* 0x000fc80000000005 */
[----:B------:R-:W-:Y:S01]  /*13ca0*/  FSETP.LE.FTZ.AND P3, PT, R4, R216, PT ;  /* 0x000000d80400720b */ /* 0x000fe20003f73000 */
[----:B------:R-:W-:Y:S01]  /*13cb0*/  IMAD.U32 R4, R17, 0x10000, RZ ;  /* 0x0001000011047824 */ /* 0x000fe200078e00ff */
        /* <DEDUP_REMOVED lines=11> */
.L_x_17987:
        /* <DEDUP_REMOVED lines=12> */
.L_x_17989:
[----:B------:R-:W-:Y:S05]  /*13e30*/  BSYNC.RECONVERGENT B1 ;  /* 0x0000000000017941 */ /* 0x000fea0003800200 */
.L_x_17988:
        /* <DEDUP_REMOVED lines=61> */
.L_x_17986:
[----:B------:R-:W-:Y:S05]  /*14210*/  BSYNC.RECONVERGENT B0 ;  /* 0x0000000000007941 */ /* 0x000fea0003800200 */
.L_x_17985:
[----:B------:R-:W-:Y:S01]  /*14220*/  I2FP.F32.U32 R17, R17 ;  /* 0x0000001100117245 */ /* 0x000fe20000201000 */
[----:B------:R-:W-:Y:S01]  /*14230*/  BSSY.RECONVERGENT B0, `(.L_x_17990) ;  /* 0x000005c000007945 */ /* 0x000fe20003800200 */
[----:B------:R-:W-:Y:S01]  /*14240*/  ISETP.NE.AND P2, PT, R16, 0x1, PT ;  /* 0x000000011000780c */ /* 0x000fe20003f45270 */
[----:B------:R-:W-:Y:S01]  /*14250*/  HFMA2 R21, -RZ, RZ, 0, 1.1920928955078125e-07 ;  /* 0x00000002ff157431 */ /* 0x000fe200000001ff */
[----:B------:R-:W-:Y:S01]  /*14260*/  LOP3.LUT R14, R14, 0xfffffffd, RZ, 0xc0, !PT ;  /* 0xfffffffd0e0e7812 */ /* 0x000fe200078ec0ff */
[----:B------:R-:W-:Y:S01]  /*14270*/  FFMA.FTZ R17, R17, R215, 1.1641532182693481445e-10 ;  /* 0x2f00000011117423 */ /* 0x000fe200000100d7 */
[----:B------:R-:W-:-:S04]  /*14280*/  IMAD.U32 R5, R5, 0x10000, RZ ;  /* 0x0001000005057824 */ /* 0x000fc800078e00ff */
        /* <DEDUP_REMOVED lines=12> */
.L_x_17992:
        /* <DEDUP_REMOVED lines=12> */
.L_x_17994:
[----:B------:R-:W-:Y:S05]  /*14410*/  BSYNC.RECONVERGENT B1 ;  /* 0x0000000000017941 */ /* 0x000fea0003800200 */
.L_x_17993:
        /* <DEDUP_REMOVED lines=61> */
.L_x_17991:
[----:B------:R-:W-:Y:S05]  /*147f0*/  BSYNC.RECONVERGENT B0 ;  /* 0x0000000000007941 */ /* 0x000fea0003800200 */
.L_x_17990:
[----:B------:R-:W-:Y:S01]  /*14800*/  ISETP.NE.AND P3, PT, R21, 0x1, PT ;  /* 0x000000011500780c */ /* 0x000fe20003f65270 */
[----:B------:R-:W-:Y:S01]  /*14810*/  BSSY.RECONVERGENT B0, `(.L_x_17995) ;  /* 0x000005b000007945 */ /* 0x000fe20003800200 */
[----:B------:R-:W-:Y:S01]  /*14820*/  I2FP.F32.U32 R16, R17 ;  /* 0x0000001100107245 */ /* 0x000fe20000201000 */
[----:B------:R-:W-:Y:S02]  /*14830*/  IMAD.MOV.U32 R20, RZ, RZ, 0x2 ;  /* 0x00000002ff147424 */ /* 0x000fe400078e00ff */
[----:B------:R-:W-:Y:S02]  /*14840*/  IMAD.MOV.U32 R17, RZ, RZ, R206 ;  /* 0x000000ffff117224 */ /* 0x000fe400078e00ce */
[----:B------:R-:W-:-:S05]  /*14850*/  FFMA.FTZ R16, R16, R215, 1.1641532182693481445e-10 ;  /* 0x2f00000010107423 */ /* 0x000fca00000100d7 */
[----:B------:R-:W-:Y:S02]  /*14860*/  FSETP.LE.FTZ.AND P2, PT, R16, R216, PT ;  /* 0x000000d81000720b */ /* 0x000fe40003f53000 */
[C---:B------:R-:W-:Y:S02]  /*14870*/  SHF.L.U32 R16, R18.reuse, 0x10, RZ ;  /* 0x0000001012107819 */ /* 0x040fe400000006ff */
[----:B------:R-:W-:Y:S01]  /*14880*/  PRMT R18, R18, 0x7632, R18 ;  /* 0x0000763212127816 */ /* 0x000fe20000000012 */
        /* <DEDUP_REMOVED lines=9> */
.L_x_17997:
        /* <DEDUP_REMOVED lines=12> */
.L_x_17999:
[----:B------:R-:W-:Y:S05]  /*149e0*/  BSYNC.RECONVERGENT B1 ;  /* 0x0000000000017941 */ /* 0x000fea0003800200 */
.L_x_17998:
        /* <DEDUP_REMOVED lines=61> */
.L_x_17996:
[----:B------:R-:W-:Y:S05]  /*14dc0*/  BSYNC.RECONVERGENT B0 ;  /* 0x0000000000007941 */ /* 0x000fea0003800200 */
.L_x_17995:
[----:B------:R-:W-:Y:S01]  /*14dd0*/  ISETP.NE.AND P4, PT, R20, 0x1, PT ;  /* 0x000000011400780c */ /* 0x000fe20003f85270 */
[----:B------:R-:W-:Y:S01]  /*14de0*/  BSSY.RECONVERGENT B0, `(.L_x_18000) ;  /* 0x000005a000007945 */ /* 0x000fe20003800200 */
[----:B------:R-:W-:Y:S01]  /*14df0*/  I2FP.F32.U32 R17, R17 ;  /* 0x0000001100117245 */ /* 0x000fe20000201000 */
[----:B------:R-:W-:Y:S02]  /*14e00*/  IMAD.U32 R18, R18, 0x10000, RZ ;  /* 0x0001000012127824 */ /* 0x000fe400078e00ff */
[----:B------:R-:W-:Y:S02]  /*14e10*/  IMAD.MOV.U32 R22, RZ, RZ, 0x2 ;  /* 0x00000002ff167424 */ /* 0x000fe400078e00ff */
        /* <DEDUP_REMOVED lines=12> */
.L_x_18002:
        /* <DEDUP_REMOVED lines=12> */
.L_x_18004:
[----:B------:R-:W-:Y:S05]  /*14fa0*/  BSYNC.RECONVERGENT B1 ;  /* 0x0000000000017941 */ /* 0x000fea0003800200 */
.L_x_18003:
        /* <DEDUP_REMOVED lines=61> */
.L_x_18001:
[----:B------:R-:W-:Y:S05]  /*15380*/  BSYNC.RECONVERGENT B0 ;  /* 0x0000000000007941 */ /* 0x000fea0003800200 */
.L_x_18000:
[----:B------:R-:W-:Y:S01]  /*15390*/  ISETP.NE.AND P5, PT, R22, 0x1, PT ;  /* 0x000000011600780c */ /* 0x000fe20003fa5270 */
[----:B------:R-:W-:Y:S01]  /*153a0*/  BSSY.RECONVERGENT B0, `(.L_x_18005) ;  /* 0x000005b000007945 */ /* 0x000fe20003800200 */
[----:B------:R-:W-:Y:S01]  /*153b0*/  I2FP.F32.U32 R17, R17 ;  /* 0x0000001100117245 */ /* 0x000fe20000201000 */
[----:B------:R-:W-:Y:S01]  /*153c0*/  IMAD.MOV.U32 R20, RZ, RZ, 0x2 ;  /* 0x00000002ff147424 */ /* 0x000fe200078e00ff */
[----:B------:R-:W-:-:S03]  /*153d0*/  MOV R21, R206 ;  /* 0x000000ce00157202 */ /* 0x000fc60000000f00 */
        /* <DEDUP_REMOVED lines=13> */
.L_x_18007:
        /* <DEDUP_REMOVED lines=12> */
.L_x_18009:
[----:B------:R-:W-:Y:S05]  /*15570*/  BSYNC.RECONVERGENT B1 ;  /* 0x0000000000017941 */ /* 0x000fea0003800200 */
.L_x_18008:
        /* <DEDUP_REMOVED lines=61> */
.L_x_18006:
[----:B------:R-:W-:Y:S05]  /*15950*/  BSYNC.RECONVERGENT B0 ;  /* 0x0000000000007941 */ /* 0x000fea0003800200 */
.L_x_18005:
[----:B------:R-:W-:Y:S01]  /*15960*/  LOP3.LUT R14, R14, 0xffffff7f, RZ, 0xc0, !PT ;  /* 0xffffff7f0e0e7812 */ /* 0x000fe200078ec0ff */
[-C--:B------:R-:W-:Y:S01]  /*15970*/  FMUL.FTZ R3, R3, R218.reuse ;  /* 0x000000da03037220 */ /* 0x080fe20000410000 */
[----:B------:R-:W-:Y:S01]  /*15980*/  I2FP.F32.U32 R21, R21 ;  /* 0x0000001500157245 */ /* 0x000fe20000201000 */
[-C--:B------:R-:W-:Y:S01]  /*15990*/  FMUL.FTZ R2, R2, R218.reuse ;  /* 0x000000da02027220 */ /* 0x080fe20000410000 */
[----:B------:R-:W-:Y:S01]  /*159a0*/  @P2 LOP3.LUT R14, R14, 0x80, RZ, 0xfc, !PT ;  /* 0x000000800e0e2812 */ /* 0x000fe200078efcff */
[----:B------:R-:W-:Y:S02]  /*159b0*/  IMAD.U32 R19, R19, 0x10000, RZ ;  /* 0x0001000013137824 */ /* 0x000fe400078e00ff */
[-C--:B------:R-:W-:Y:S01]  /*159c0*/  FMUL.FTZ R17, R17, R218.reuse ;  /* 0x000000da11117220 */ /* 0x080fe20000410000 */
[----:B------:R-:W-:Y:S01]  /*159d0*/  FFMA.FTZ R21, R21, R215, 1.1641532182693481445e-10 ;  /* 0x2f00000015157423 */ /* 0x000fe200000100d7 */
[----:B------:R-:W-:Y:S01]  /*159e0*/  LOP3.LUT P2, RZ, R14, 0x10, RZ, 0xc0, !PT ;  /* 0x000000100eff7812 */ /* 0x000fe2000784c0ff */
[-C--:B------:R-:W-:Y:S01]  /*159f0*/  FMUL.FTZ R18, R18, R218.reuse ;  /* 0x000000da12127220 */ /* 0x080fe20000410000 */
[----:B------:R-:W-:Y:S01]  /*15a00*/  LOP3.LUT R14, R14, 0xffffffbf, RZ, 0xc0, !PT ;  /* 0xffffffbf0e0e7812 */ /* 0x000fe200078ec0ff */
[-C--:B------:R-:W-:Y:S01]  /*15a10*/  FMUL.FTZ R16, R16, R218.reuse ;  /* 0x000000da10107220 */ /* 0x080fe20000410000 */
[-C--:B------:R-:W-:Y:S01]  /*15a20*/  FMUL.FTZ R5, R5, R218.reuse ;  /* 0x000000da05057220 */ /* 0x080fe20000410000 */
[-C--:B------:R-:W-:Y:S01]  /*15a30*/  FMUL.FTZ R4, R4, R218.reuse ;  /* 0x000000da04047220 */ /* 0x080fe20000410000 */
[----:B------:R-:W-:Y:S01]  /*15a40*/  @P1 LOP3.LUT R14, R14, 0x40, RZ, 0xfc, !PT ;  /* 0x000000400e0e1812 */ /* 0x000fe200078efcff */
[----:B------:R-:W-:Y:S01]  /*15a50*/  FMUL.FTZ R79, R19, R218 ;  /* 0x000000da134f7220 */ /* 0x000fe20000410000 */
[----:B------:R-:W-:-:S02]  /*15a60*/  FSEL R80, R2, RZ, P2 ;  /* 0x000000ff02507208 */ /* 0x000fc40001000000 */
[C---:B------:R-:W-:Y:S02]  /*15a70*/  LOP3.LUT P1, RZ, R14.reuse, 0x8, RZ, 0xc0, !PT ;  /* 0x000000080eff7812 */ /* 0x040fe4000782c0ff */
[----:B------:R-:W-:Y:S02]  /*15a80*/  LOP3.LUT R14, R14, 0xffffffdf, RZ, 0xc0, !PT ;  /* 0xffffffdf0e0e7812 */ /* 0x000fe400078ec0ff */
[----:B------:R-:W-:Y:S02]  /*15a90*/  FSEL R81, R3, RZ, P1 ;  /* 0x000000ff03517208 */ /* 0x000fe40000800000 */
[----:B------:R-:W-:Y:S02]  /*15aa0*/  @P0 LOP3.LUT R14, R14, 0x20, RZ, 0xfc, !PT ;  /* 0x000000200e0e0812 */ /* 0x000fe400078efcff */
[----:B------:R-:W-:Y:S02]  /*15ab0*/  FSETP.GTU.FTZ.AND P5, PT, R21, R216, PT ;  /* 0x000000d81500720b */ /* 0x000fe40003fbc000 */
[----:B------:R-:W-:-:S02]  /*15ac0*/  LOP3.LUT P1, RZ, R14, 0x40, RZ, 0xc0, !PT ;  /* 0x000000400eff7812 */ /* 0x000fc4000782c0ff */
[C---:B------:R-:W-:Y:S02]  /*15ad0*/  LOP3.LUT P0, RZ, R14.reuse, 0x2, RZ, 0xc0, !PT ;  /* 0x000000020eff7812 */ /* 0x040fe4000780c0ff */
[C---:B------:R-:W-:Y:S02]  /*15ae0*/  LOP3.LUT P6, RZ, R14.reuse, 0x4, RZ, 0xc0, !PT ;  /* 0x000000040eff7812 */ /* 0x040fe400078cc0ff */
[----:B------:R-:W-:Y:S02]  /*15af0*/  LOP3.LUT P2, RZ, R14, 0x80, RZ, 0xc0, !PT ;  /* 0x000000800eff7812 */ /* 0x000fe4000784c0ff */
[----:B------:R-:W-:Y:S02]  /*15b00*/  FSEL R78, R17, RZ, P4 ;  /* 0x000000ff114e7208 */ /* 0x000fe40002000000 */
[----:B------:R-:W-:Y:S02]  /*15b10*/  FSEL R77, R18, RZ, P3 ;  /* 0x000000ff124d7208 */ /* 0x000fe40001800000 */
[----:B------:R-:W-:Y:S01]  /*15b20*/  FSEL R76, R16, RZ, P2 ;  /* 0x000000ff104c7208 */ /* 0x000fe20001000000 */
        /* <DEDUP_REMOVED lines=9> */
[----:B------:R-:W-:Y:S01]  /*15bc0*/  PLOP3.LUT P5, PT, P5, PT, PT, 0x8, 0x80 ;  /* 0x000000000080781c */ /* 0x000fe20002fae170 */
[----:B------:R-:W-:Y:S01]  /*15bd0*/  @P1 FADD.FTZ R77, R93, R77 ;  /* 0x0000004d5d4d1221 */ /* 0x000fe20000010000 */
[----:B------:R-:W-:Y:S01]  /*15be0*/  @P1 FADD.FTZ R78, R94, R78 ;  /* 0x0000004e5e4e1221 */ /* 0x000fe20000010000 */
[----:B------:R-:W-:-:S10]  /*15bf0*/  @P1 FADD.FTZ R79, R95, R79 ;  /* 0x0000004f5f4f1221 */ /* 0x000fd40000010000 */
.L_x_17969:
[----:B------:R-:W-:Y:S01]  /*15c00*/  IMAD.WIDE.U32 R2, R217, 0x20, R226 ;  /* 0x00000020d9027825 */ /* 0x000fe200078e00e2 */
[----:B------:R-:W-:Y:S02]  /*15c10*/  SEL R4, RZ, 0x1000000, !P5 ;  /* 0x01000000ff047807 */ /* 0x000fe40006800000 */
[----:B------:R-:W-:Y:S02]  /*15c20*/  SEL R5, RZ, 0x10000, !P4 ;  /* 0x00010000ff057807 */ /* 0x000fe40006000000 */
[----:B------:R-:W-:Y:S01]  /*15c30*/  SEL R16, RZ, 0x100, !P3 ;  /* 0x00000100ff107807 */ /* 0x000fe20005800000 */
[----:B------:R-:W-:Y:S01]  /*15c40*/  STG.E.128 desc[UR8][R2.64], R80 ;  /* 0x0000005002007986 */ /* 0x000fe2000c101d08 */
[C---:B------:R-:W-:Y:S02]  /*15c50*/  LOP3.LUT P5, RZ, R14.reuse, 0x8, RZ, 0xc0, !PT ;  /* 0x000000080eff7812 */ /* 0x040fe400078ac0ff */
[C---:B------:R-:W-:Y:S01]  /*15c60*/  LOP3.LUT P4, RZ, R14.reuse, 0x4, RZ, 0xc0, !PT ;  /* 0x000000040eff7812 */ /* 0x040fe2000788c0ff */
[----:B------:R0:W-:Y:S01]  /*15c70*/  STG.E.128 desc[UR8][R2.64+0x10], R76 ;  /* 0x0000104c02007986 */ /* 0x0001e2000c101d08 */
[----:B------:R-:W-:-:S02]  /*15c80*/  LOP3.LUT P3, RZ, R14, 0x2, RZ, 0xc0, !PT ;  /* 0x000000020eff7812 */ /* 0x000fc4000786c0ff */
[----:B------:R-:W-:Y:S02]  /*15c90*/  LOP3.LUT R4, R16, R4, R5, 0xfe, !PT ;  /* 0x0000000410047212 */ /* 0x000fe400078efe05 */
[----:B------:R-:W-:Y:S02]  /*15ca0*/  SEL R5, RZ, 0x100, !P5 ;  /* 0x00000100ff057807 */ /* 0x000fe40006800000 */
[----:B------:R-:W-:Y:S02]  /*15cb0*/  LOP3.LUT P6, RZ, R14, 0x10, RZ, 0xc0, !PT ;  /* 0x000000100eff7812 */ /* 0x000fe400078cc0ff */
[----:B0-----:R-:W-:Y:S02]  /*15cc0*/  SEL R2, RZ, 0x1000000, !P3 ;  /* 0x01000000ff027807 */ /* 0x001fe40005800000 */
        /* <DEDUP_REMOVED lines=29> */
.L_x_18010:
[----:B0-----:R-:W0:Y:S01]  /*15ea0*/  @P0 LDC.64 R4, c[0x0][0x398] ;  /* 0x0000e600ff040b82 */ /* 0x001e220000000a00 */
[----:B------:R-:W-:-:S07]  /*15eb0*/  VIADD R210, R228, 0x40 ;  /* 0x00000040e4d27836 */ /* 0x000fce0000000000 */
[----:B-1----:R-:W1:Y:S01]  /*15ec0*/  @P1 LDC.64 R2, c[0x0][0x3a0] ;  /* 0x0000e800ff021b82 */ /* 0x002e620000000a00 */
[----:B------:R-:W-:-:S06]  /*15ed0*/  IMAD.WIDE.U32 R16, R210, 0x10, R224 ;  /* 0x00000010d2107825 */ /* 0x000fcc00078e00e0 */
[----:B------:R-:W5:Y:S01]  /*15ee0*/  LDG.E.128 R16, desc[UR8][R16.64] ;  /* 0x0000000810107981 */ /* 0x000f62000c1e1d00 */
[----:B0-----:R-:W-:-:S05]  /*15ef0*/  @P0 IMAD.WIDE.U32 R4, R210, 0x10, R4 ;  /* 0x00000010d2040825 */ /* 0x001fca00078e0004 */
[----:B------:R0:W5:Y:S01]  /*15f00*/  @P0 LDG.E.128 R100, desc[UR8][R4.64] ;  /* 0x0000000804640981 */ /* 0x000162000c1e1d00 */
[----:B-1----:R-:W-:-:S05]  /*15f10*/  @P1 IMAD.WIDE.U32 R2, R210, 0x20, R2 ;  /* 0x00000020d2021825 */ /* 0x002fca00078e0002 */
[----:B------:R0:W5:Y:S04]  /*15f20*/  @P1 LDG.E.128 R96, desc[UR8][R2.64] ;  /* 0x0000000802601981 */ /* 0x000168000c1e1d00 */
[----:B------:R0:W5:Y:S01]  /*15f30*/  @P1 LDG.E.128 R92, desc[UR8][R2.64+0x10] ;  /* 0x00001008025c1981 */ /* 0x000162000c1e1d00 */
[----:B------:R-:W-:Y:S05]  /*15f40*/  @!P0 BRA `(.L_x_18011) ;  /* 0x0000006000388947 */ /* 0x000fea0003800000 */
        /* <DEDUP_REMOVED lines=16> */
.L_x_18014:
        /* <DEDUP_REMOVED lines=12> */
.L_x_18016:
[----:B------:R-:W-:Y:S05]  /*16110*/  BSYNC.RECONVERGENT B1 ;  /* 0x0000000000017941 */ /* 0x000fea0003800200 */
.L_x_18015:
        /* <DEDUP_REMOVED lines=57> */
[----:B------:R-:W-:-:S05]  /*164b0*/  IMAD.MOV.U32 R3, RZ, RZ, R0 ;  /* 0x000000ffff037224 */ /* 0x000fca00078e0000 */
[----:B------:R-:W-:Y:S01]  /*164c0*/  LOP3.LUT R207, R4, UR4, R207, 0x96, !PT ;  /* 0x0000000404cf7c12 */ /* 0x000fe2000f8e96cf */
[----:B------:R-:W-:-:S07]  /*164d0*/  IMAD.MOV.U32 R4, RZ, RZ, RZ ;  /* 0x000000ffff047224 */ /* 0x000fce00078e00ff */
.L_x_18013:
[----:B------:R-:W-:Y:S05]  /*164e0*/  BSYNC.RECONVERGENT B0 ;  /* 0x0000000000007941 */ /* 0x000fea0003800200 */
.L_x_18012:
        /* <DEDUP_REMOVED lines=8> */
[C---:B-----5:R-:W-:Y:S02]  /*16570*/  SHF.L.U32 R0, R16.reuse, 0x10, RZ ;  /* 0x0000001010007819 */ /* 0x060fe400000006ff */
        /* <DEDUP_REMOVED lines=12> */
.L_x_18019:
        /* <DEDUP_REMOVED lines=12> */
.L_x_18021:
[----:B------:R-:W-:Y:S05]  /*16700*/  BSYNC.RECONVERGENT B1 ;  /* 0x0000000000017941 */ /* 0x000fea0003800200 */
.L_x_18020:
        /* <DEDUP_REMOVED lines=61> */
.L_x_18018:
[----:B------:R-:W-:Y:S05]  /*16ae0*/  BSYNC.RECONVERGENT B0 ;  /* 0x0000000000007941 */ /* 0x000fea0003800200 */
.L_x_18017:
        /* <DEDUP_REMOVED lines=23> */
.L_x_18024:
        /* <DEDUP_REMOVED lines=12> */
.L_x_18026:
[----:B------:R-:W-:Y:S05]  /*16d20*/  BSYNC.RECONVERGENT B1 ;  /* 0x0000000000017941 */ /* 0x000fea0003800200 */
.L_x_18025:
        /* <DEDUP_REMOVED lines=61> */
.L_x_18023:
[----:B------:R-:W-:Y:S05]  /*17100*/  BSYNC.RECONVERGENT B0 ;  /* 0x0000000000007941 */ /* 0x000fea0003800200 */
.L_x_18022:
        /* <DEDUP_REMOVED lines=20> */
.L_x_18029:
        /* <DEDUP_REMOVED lines=12> */
.L_x_18031:
[----:B------:R-:W-:Y:S05]  /*17310*/  BSYNC.RECONVERGENT B1 ;  /* 0x0000000000017941 */ /* 0x000fea0003800200 */
.L_x_18030:
        /* <DEDUP_REMOVED lines=61> */
.L_x_18028:
[----:B------:R-:W-:Y:S05]  /*176f0*/  BSYNC.RECONVERGENT B0 ;  /* 0x0000000000007941 */ /* 0x000fea0003800200 */
.L_x_18027:
        /* <DEDUP_REMOVED lines=24> */
.L_x_18034:
        /* <DEDUP_REMOVED lines=12> */
.L_x_18036:
[----:B------:R-:W-:Y:S05]  /*17940*/  BSYNC.RECONVERGENT B1 ;  /* 0x0000000000017941 */ /* 0x000fea0003800200 */
.L_x_18035:
        /* <DEDUP_REMOVED lines=61> */
.L_x_18033:
[----:B------:R-:W-:Y:S05]  /*17d20*/  BSYNC.RECONVERGENT B0 ;  /* 0x0000000000007941 */ /* 0x000fea0003800200 */
.L_x_18032:
        /* <DEDUP_REMOVED lines=21> */
.L_x_18039:
        /* <DEDUP_REMOVED lines=12> */
.L_x_18041:
[----:B------:R-:W-:Y:S05]  /*17f40*/  BSYNC.RECONVERGENT B1 ;  /* 0x0000000000017941 */ /* 0x000fea0003800200 */
.L_x_18040:
        /* <DEDUP_REMOVED lines=61> */
.L_x_18038:
[----:B------:R-:W-:Y:S05]  /*18320*/  BSYNC.RECONVERGENT B0 ;  /* 0x0000000000007941 */ /* 0x000fea0003800200 */
.L_x_18037:
        /* <DEDUP_REMOVED lines=23> */
.L_x_18044:
        /* <DEDUP_REMOVED lines=12> */
.L_x_18046:
[----:B------:R-:W-:Y:S05]  /*18560*/  BSYNC.RECONVERGENT B1 ;  /* 0x0000000000017941 */ /* 0x000fea0003800200 */
.L_x_18045:
        /* <DEDUP_REMOVED lines=61> */
.L_x_18043:
[----:B------:R-:W-:Y:S05]  /*18940*/  BSYNC.RECONVERGENT B0 ;  /* 0x0000000000007941 */ /* 0x000fea0003800200 */
.L_x_18042:
        /* <DEDUP_REMOVED lines=20> */
.L_x_18049:
        /* <DEDUP_REMOVED lines=12> */
.L_x_18051:
[----:B------:R-:W-:Y:S05]  /*18b50*/  BSYNC.RECONVERGENT B1 ;  /* 0x0000000000017941 */ /* 0x000fea0003800200 */
.L_x_18050:
        /* <DEDUP_REMOVED lines=61> */
.L_x_18048:
[----:B------:R-:W-:Y:S05]  /*18f30*/  BSYNC.RECONVERGENT B0 ;  /* 0x0000000000007941 */ /* 0x000fea0003800200 */
.L_x_18047:
        /* <DEDUP_REMOVED lines=24> */
.L_x_18054:
        /* <DEDUP_REMOVED lines=12> */
.L_x_18056:
[----:B------:R-:W-:Y:S05]  /*19180*/  BSYNC.RECONVERGENT B1 ;  /* 0x0000000000017941 */ /* 0x000fea0003800200 */
.L_x_18055:
        /* <DEDUP_REMOVED lines=61> */
.L_x_18053:
[----:B------:R-:W-:Y:S05]  /*19560*/  BSYNC.RECONVERGENT B0 ;  /* 0x0000000000007941 */ /* 0x000fea0003800200 */
.L_x_18052:
[----:B------:R-:W-:Y:S01]  /*19570*/  I2FP.F32.U32 R0, R0 ;  /* 0x0000000000007245 */ /* 0x000fe20000201000 */
[----:B------:R-:W-:Y:S01]  /*19580*/  BSSY.RECONVERGENT B0, `(.L_x_18057) ;  /* 0x000005c000007945 */ /* 0x000fe20003800200 */
[----:B------:R-:W-:Y:S01]  /*19590*/  ISETP.NE.AND P3, PT, R4, 0x1, PT ;  /* 0x000000010400780c */ /* 0x000fe20003f65270 */
[----:B------:R-:W-:Y:S01]  /*195a0*/  IMAD.MOV.U32 R5, RZ, RZ, 0x2 ;  /* 0x00000002ff057424 */ /* 0x000fe200078e00ff */
[----:B------:R-:W-:Y:S01]  /*195b0*/  MOV R3, R206 ;  /* 0x000000ce00037202 */ /* 0x000fe20000000f00 */
[----:B------:R-:W-:-:S05]  /*195c0*/  FFMA.FTZ R0, R0, R215, 1.1641532182693481445e-10 ;  /* 0x2f00000000007423 */ /* 0x000fca00000100d7 */
        /* <DEDUP_REMOVED lines=13> */
.L_x_18059:
        /* <DEDUP_REMOVED lines=12> */
.L_x_18061:
[----:B------:R-:W-:Y:S05]  /*19760*/  BSYNC.RECONVERGENT B1 ;  /* 0x0000000000017941 */ /* 0x000fea0003800200 */
.L_x_18060:
        /* <DEDUP_REMOVED lines=61> */
.L_x_18058:
[----:B------:R-:W-:Y:S05]  /*19b40*/  BSYNC.RECONVERGENT B0 ;  /* 0x0000000000007941 */ /* 0x000fea0003800200 */
.L_x_18057:
[----:B------:R-:W-:Y:S01]  /*19b50*/  I2FP.F32.U32 R3, R3 ;  /* 0x0000000300037245 */ /* 0x000fe20000201000 */
[----:B------:R-:W-:Y:S01]  /*19b60*/  BSSY.RECONVERGENT B0, `(.L_x_18062) ;  /* 0x0000060000007945 */ /* 0x000fe20003800200 */
[----:B------:R-:W-:Y:S01]  /*19b70*/  FSEL R0, R0, RZ, P2 ;  /* 0x000000ff00007208 */ /* 0x000fe20001000000 */
[----:B------:R-:W-:Y:S02]  /*19b80*/  IMAD.MOV.U32 R4, RZ, RZ, 0x2 ;  /* 0x00000002ff047424 */ /* 0x000fe400078e00ff */
        /* <DEDUP_REMOVED lines=19> */
.L_x_18064:
        /* <DEDUP_REMOVED lines=12> */
.L_x_18066:
[----:B------:R-:W-:Y:S05]  /*19d80*/  BSYNC.RECONVERGENT B1 ;  /* 0x0000000000017941 */ /* 0x000fea0003800200 */
.L_x_18065:
        /* <DEDUP_REMOVED lines=61> */
.L_x_18063:
[----:B------:R-:W-:Y:S05]  /*1a160*/  BSYNC.RECONVERGENT B0 ;  /* 0x0000000000007941 */ /* 0x000fea0003800200 */
.L_x_18062:
        /* <DEDUP_REMOVED lines=18> */
.L_x_18069:
        /* <DEDUP_REMOVED lines=12> */
.L_x_18071:
[----:B------:R-:W-:Y:S05]  /*1a350*/  BSYNC.RECONVERGENT B1 ;  /* 0x0000000000017941 */ /* 0x000fea0003800200 */
.L_x_18070:
        /* <DEDUP_REMOVED lines=61> */
.L_x_18068:
[----:B------:R-:W-:Y:S05]  /*1a730*/  BSYNC.RECONVERGENT B0 ;  /* 0x0000000000007941 */ /* 0x000fea0003800200 */
.L_x_18067:
[----:B------:R-:W-:Y:S01]  /*1a740*/  I2FP.F32.U32 R3, R3 ;  /* 0x0000000300037245 */ /* 0x000fe20000201000 */
[----:B------:R-:W-:Y:S01]  /*1a750*/  BSSY.RECONVERGENT B0, `(.L_x_18072) ;  /* 0x0000061000007945 */ /* 0x000fe20003800200 */
[----:B------:R-:W-:Y:S01]  /*1a760*/  FSEL R0, R0, RZ, P3 ;  /* 0x000000ff00007208 */ /* 0x000fe20001800000 */
[----:B------:R-:W-:Y:S02]  /*1a770*/  IMAD.MOV.U32 R4, RZ, RZ, 0x2 ;  /* 0x00000002ff047424 */ /* 0x000fe400078e00ff */
        /* <DEDUP_REMOVED lines=20> */
.L_x_18074:
        /* <DEDUP_REMOVED lines=12> */
.L_x_18076:
[----:B------:R-:W-:Y:S05]  /*1a980*/  BSYNC.RECONVERGENT B1 ;  /* 0x0000000000017941 */ /* 0x000fea0003800200 */
.L_x_18075:
        /* <DEDUP_REMOVED lines=61> */
.L_x_18073:
[----:B------:R-:W-:Y:S05]  /*1ad60*/  BSYNC.RECONVERGENT B0 ;  /* 0x0000000000007941 */ /* 0x000fea0003800200 */
.L_x_18072:
        /* <DEDUP_REMOVED lines=19> */
.L_x_18079:
        /* <DEDUP_REMOVED lines=12> */
.L_x_18081:
[----:B------:R-:W-:Y:S05]  /*1af60*/  BSYNC.RECONVERGENT B1 ;  /* 0x0000000000017941 */ /* 0x000fea0003800200 */
.L_x_18080:
        /* <DEDUP_REMOVED lines=61> */
.L_x_18078:
[----:B------:R-:W-:Y:S05]  /*1b340*/  BSYNC.RECONVERGENT B0 ;  /* 0x0000000000007941 */ /* 0x000fea0003800200 */
.L_x_18077:
[----:B------:R-:W-:Y:S01]  /*1b350*/  I2FP.F32.U32 R3, R3 ;  /* 0x0000000300037245 */ /* 0x000fe20000201000 */
[----:B------:R-:W-:Y:S01]  /*1b360*/  BSSY.RECONVERGENT B0, `(.L_x_18082) ;  /* 0x0000060000007945 */ /* 0x000fe20003800200 */
[----:B------:R-:W-:Y:S01]  /*1b370*/  FSEL R0, R0, RZ, P4 ;  /* 0x000000ff00007208 */ /* 0x000fe20002000000 */
[----:B------:R-:W-:Y:S02]  /*1b380*/  HFMA2 R4, -RZ, RZ, 0, 1.1920928955078125e-07 ;  /* 0x00000002ff047431 */ /* 0x000fe400000001ff */
        /* <DEDUP_REMOVED lines=19> */
.L_x_18084:
        /* <DEDUP_REMOVED lines=12> */
.L_x_18086:
[----:B------:R-:W-:Y:S05]  /*1b580*/  BSYNC.RECONVERGENT B1 ;  /* 0x0000000000017941 */ /* 0x000fea0003800200 */
.L_x_18085:
        /* <DEDUP_REMOVED lines=61> */
.L_x_18083:
[----:B------:R-:W-:Y:S05]  /*1b960*/  BSYNC.RECONVERGENT B0 ;  /* 0x0000000000007941 */ /* 0x000fea0003800200 */
.L_x_18082:
        /* <DEDUP_REMOVED lines=18> */
.L_x_18089:
        /* <DEDUP_REMOVED lines=15> */
.L_x_18091:
[----:B------:R-:W-:Y:S05]  /*1bb80*/  BSYNC.RECONVERGENT B1 ;  /* 0x0000000000017941 */ /* 0x000fea0003800200 */
.L_x_18090:
        /* <DEDUP_REMOVED lines=61> */
.L_x_18088:
[----:B------:R-:W-:Y:S05]  /*1bf60*/  BSYNC.RECONVERGENT B0 ;  /* 0x0000000000007941 */ /* 0x000fea0003800200 */
.L_x_18087:
        /* <DEDUP_REMOVED lines=12> */
.L_x_18011:
        /* <DEDUP_REMOVED lines=16> */
.L_x_18095:
        /* <DEDUP_REMOVED lines=12> */
.L_x_18097:
[----:B------:R-:W-:Y:S05]  /*1c1f0*/  BSYNC.RECONVERGENT B1 ;  /* 0x0000000000017941 */ /* 0x000fea0003800200 */
.L_x_18096:
        /* <DEDUP_REMOVED lines=59> */
[----:B------:R-:W-:-:S07]  /*1c5b0*/  HFMA2 R4, -RZ, RZ, 0, 0 ;  /* 0x00000000ff047431 */ /* 0x000fce00000001ff */
.L_x_18094:
[----:B------:R-:W-:Y:S05]  /*1c5c0*/  BSYNC.RECONVERGENT B0 ;  /* 0x0000000000007941 */ /* 0x000fea0003800200 */
.L_x_18093:
[----:B------:R-:W-:Y:S01]  /*1c5d0*/  I2FP.F32.U32 R0, R3 ;  /* 0x0000000300007245 */ /* 0x000fe20000201000 */
[----:B------:R-:W-:Y:S01]  /*1c5e0*/  BSSY.RECONVERGENT B0, `(.L_x_18098) ;  /* 0x000005d000007945 */ /* 0x000fe20003800200 */
[----:B------:R-:W-:Y:S02]  /*1c5f0*/  ISETP.NE.AND P2, PT, R4, 0x1, PT ;  /* 0x000000010400780c */ /* 0x000fe40003f45270 */
[----:B------:R-:W-:Y:S01]  /*1c600*/  LOP3.LUT R14, R14, 0xffffffef, RZ, 0xc0, !PT ;  /* 0xffffffef0e0e7812 */ /* 0x000fe200078ec0ff */
[----:B------:R-:W-:Y:S01]  /*1c610*/  FFMA.FTZ R0, R0, R215, 1.1641532182693481445e-10 ;  /* 0x2f00000000007423 */ /* 0x000fe200000100d7 */
[----:B-----5:R-:W-:Y:S02]  /*1c620*/  PRMT R3, R16, 0x7632, R3 ;  /* 0x0000763210037816 */ /* 0x020fe40000000003 */
[----:B------:R-:W-:Y:S02]  /*1c630*/  MOV R5, R206 ;  /* 0x000000ce00057202 */ /* 0x000fe40000000f00 */
[----:B------:R-:W-:Y:S01]  /*1c640*/  FSETP.LE.FTZ.AND P3, PT, R0, R216, PT ;  /* 0x000000d80000720b */ /* 0x000fe20003f73000 */
[----:B------:R-:W-:-:S02]  /*1c650*/  IMAD.U32 R0, R16, 0x10000, RZ ;  /* 0x0001000010007824 */ /* 0x000fc400078e00ff */
[----:B------:R-:W-:-:S10]  /*1c660*/  IMAD.MOV.U32 R16, RZ, RZ, 0x2 ;  /* 0x00000002ff107424 */ /* 0x000fd400078e00ff */
        /* <DEDUP_REMOVED lines=10> */
.L_x_18100:
        /* <DEDUP_REMOVED lines=12> */
.L_x_18102:
[----:B------:R-:W-:Y:S05]  /*1c7d0*/  BSYNC.RECONVERGENT B1 ;  /* 0x0000000000017941 */ /* 0x000fea0003800200 */
.L_x_18101:
        /* <DEDUP_REMOVED lines=60> */
[----:B------:R-:W-:-:S07]  /*1cba0*/  LOP3.LUT R207, R4, UR4, R207, 0x96, !PT ;  /* 0x0000000404cf7c12 */ /* 0x000fce000f8e96cf */
.L_x_18099:
[----:B------:R-:W-:Y:S05]  /*1cbb0*/  BSYNC.RECONVERGENT B0 ;  /* 0x0000000000007941 */ /* 0x000fea0003800200 */
.L_x_18098:
        /* <DEDUP_REMOVED lines=8> */
[----:B------:R-:W-:-:S13]  /*1cc40*/  FSETP.LE.FTZ.AND P3, PT, R4, R216, PT ;  /* 0x000000d80400720b */ /* 0x000fda0003f73000 */
        /* <DEDUP_REMOVED lines=10> */
.L_x_18105:
        /* <DEDUP_REMOVED lines=12> */
.L_x_18107:
[----:B------:R-:W-:Y:S05]  /*1cdb0*/  BSYNC.RECONVERGENT B1 ;  /* 0x0000000000017941 */ /* 0x000fea0003800200 */
.L_x_18106:
        /* <DEDUP_REMOVED lines=61> */
.L_x_18104:
[----:B------:R-:W-:Y:S05]  /*1d190*/  BSYNC.RECONVERGENT B0 ;  /* 0x0000000000007941 */ /* 0x000fea0003800200 */
.L_x_18103:
[----:B------:R-:W-:Y:S01]  /*1d1a0*/  I2FP.F32.U32 R4, R5 ;  /* 0x0000000500047245 */ /* 0x000fe20000201000 */
[----:B------:R-:W-:Y:S01]  /*1d1b0*/  BSSY.RECONVERGENT B0, `(.L_x_18108) ;  /* 0x000005d000007945 */ /* 0x000fe20003800200 */
[----:B------:R-:W-:Y:S01]  /*1d1c0*/  ISETP.NE.AND P2, PT, R20, 0x1, PT ;  /* 0x000000011400780c */ /* 0x000fe20003f45270 */
[----:B------:R-:W-:Y:S01]  /*1d1d0*/  HFMA2 R16, -RZ, RZ, 0, 1.1920928955078125e-07 ;  /* 0x00000002ff107431 */ /* 0x000fe200000001ff */
[----:B------:R-:W-:Y:S01]  /*1d1e0*/  LOP3.LUT R14, R14, 0xfffffffb, RZ, 0xc0, !PT ;  /* 0xfffffffb0e0e7812 */ /* 0x000fe200078ec0ff */
[----:B------:R-:W-:Y:S01]  /*1d1f0*/  FFMA.FTZ R4, R4, R215, 1.1641532182693481445e-10 ;  /* 0x2f00000004047423 */ /* 0x000fe200000100d7 */
[----:B------:R-:W-:-:S04]  /*1d200*/  PRMT R5, R17, 0x7632, R5 ;  /* 0x0000763211057816 */ /* 0x000fc80000000005 */
        /* <DEDUP_REMOVED lines=13> */
.L_x_18110:
        /* <DEDUP_REMOVED lines=12> */
.L_x_18112:
[----:B------:R-:W-:Y:S05]  /*1d3a0*/  BSYNC.RECONVERGENT B1 ;  /* 0x0000000000017941 */ /* 0x000fea0003800200 */
.L_x_18111:
        /* <DEDUP_REMOVED lines=61> */
.L_x_18109:
[----:B------:R-:W-:Y:S05]  /*1d780*/  BSYNC.RECONVERGENT B0 ;  /* 0x0000000000007941 */ /* 0x000fea0003800200 */
.L_x_18108:
[----:B------:R-:W-:Y:S01]  /*1d790*/  I2FP.F32.U32 R17, R17 ;  /* 0x0000001100117245 */ /* 0x000fe20000201000 */
[----:B------:R-:W-:Y:S01]  /*1d7a0*/  BSSY.RECONVERGENT B0, `(.L_x_18113) ;  /* 0x000005c000007945 */ /* 0x000fe20003800200 */
[----:B------:R-:W-:Y:S01]  /*1d7b0*/  ISETP.NE.AND P2, PT, R16, 0x1, PT ;  /* 0x000000011000780c */ /* 0x000fe20003f45270 */
[----:B------:R-:W-:Y:S01]  /*1d7c0*/  IMAD.U32 R5, R5, 0x10000, RZ ;  /* 0x0001000005057824 */ /* 0x000fe200078e00ff */
[----:B------:R-:W-:Y:S01]  /*1d7d0*/  LOP3.LUT R14, R14, 0xfffffffd, RZ, 0xc0, !PT ;  /* 0xfffffffd0e0e7812 */ /* 0x000fe200078ec0ff */
[----:B------:R-:W-:Y:S01]  /*1d7e0*/  FFMA.FTZ R17, R17, R215, 1.1641532182693481445e-10 ;  /* 0x2f00000011117423 */ /* 0x000fe200000100d7 */
[----:B------:R-:W-:-:S04]  /*1d7f0*/  IMAD.MOV.U32 R21, RZ, RZ, 0x2 ;  /* 0x00000002ff157424 */ /* 0x000fc800078e00ff */
[----:B------:R-:W-:Y:S02]  /*1d800*/  FSETP.LE.FTZ.AND P3, PT, R17, R216, PT ;  /* 0x000000d81100720b */ /* 0x000fe40003f73000 */
        /* <DEDUP_REMOVED lines=11> */
.L_x_18115:
        /* <DEDUP_REMOVED lines=12> */
.L_x_18117:
[----:B------:R-:W-:Y:S05]  /*1d980*/  BSYNC.RECONVERGENT B1 ;  /* 0x0000000000017941 */ /* 0x000fea0003800200 */
.L_x_18116:
        /* <DEDUP_REMOVED lines=61> */
.L_x_18114:
[----:B------:R-:W-:Y:S05]  /*1dd60*/  BSYNC.RECONVERGENT B0 ;  /* 0x0000000000007941 */ /* 0x000fea0003800200 */
.L_x_18113:
[----:B------:R-:W-:Y:S01]  /*1dd70*/  ISETP.NE.AND P3, PT, R21, 0x1, PT ;  /* 0x000000011500780c */ /* 0x000fe20003f65270 */
[----:B------:R-:W-:Y:S01]  /*1dd80*/  BSSY.RECONVERGENT B0, `(.L_x_18118) ;  /* 0x000005b000007945 */ /* 0x000fe20003800200 */
[----:B------:R-:W-:Y:S01]  /*1dd90*/  I2FP.F32.U32 R16, R17 ;  /* 0x0000001100107245 */ /* 0x000fe20000201000 */
[----:B------:R-:W-:Y:S01]  /*1dda0*/  IMAD.MOV.U32 R20, RZ, RZ, 0x2 ;  /* 0x00000002ff147424 */ /* 0x000fe200078e00ff */
[----:B------:R-:W-:-:S03]  /*1ddb0*/  PRMT R17, R18, 0x7632, R17 ;  /* 0x0000763212117816 */ /* 0x000fc60000000011 */
[----:B------:R-:W-:-:S05]  /*1ddc0*/  FFMA.FTZ R16, R16, R215, 1.1641532182693481445e-10 ;  /* 0x2f00000010107423 */ /* 0x000fca00000100d7 */
[----:B------:R-:W-:Y:S02]  /*1ddd0*/  FSETP.LE.FTZ.AND P2, PT, R16, R216, PT ;  /* 0x000000d81000720b */ /* 0x000fe40003f53000 */
[----:B------:R-:W-:Y:S01]  /*1dde0*/  SHF.L.U32 R16, R18, 0x10, RZ ;  /* 0x0000001012107819 */ /* 0x000fe200000006ff */
[----:B------:R-:W-:Y:S01]  /*1ddf0*/  IMAD.MOV.U32 R18, RZ, RZ, R206 ;  /* 0x000000ffff127224 */ /* 0x000fe200078e00ce */
[----:B------:R-:W-:Y:S09]  /*1de00*/  @!P3 BRA `(.L_x_18119) ;  /* 0x000000040048b947 */ /* 0x000ff20003800000 */
        /* <DEDUP_REMOVED lines=8> */
.L_x_18120:
        /* <DEDUP_REMOVED lines=12> */
.L_x_18122:
[----:B------:R-:W-:Y:S05]  /*1df50*/  BSYNC.RECONVERGENT B1 ;  /* 0x0000000000017941 */ /* 0x000fea0003800200 */
.L_x_18121:
        /* <DEDUP_REMOVED lines=61> */
.L_x_18119:
[----:B------:R-:W-:Y:S05]  /*1e330*/  BSYNC.RECONVERGENT B0 ;  /* 0x0000000000007941 */ /* 0x000fea0003800200 */
.L_x_18118:
        /* <DEDUP_REMOVED lines=17> */
.L_x_18125:
        /* <DEDUP_REMOVED lines=12> */
.L_x_18127:
[----:B------:R-:W-:Y:S05]  /*1e510*/  BSYNC.RECONVERGENT B1 ;  /* 0x0000000000017941 */ /* 0x000fea0003800200 */
.L_x_18126:
        /* <DEDUP_REMOVED lines=61> */
.L_x_18124:
[----:B------:R-:W-:Y:S05]  /*1e8f0*/  BSYNC.RECONVERGENT B0 ;  /* 0x0000000000007941 */ /* 0x000fea0003800200 */
.L_x_18123:
        /* <DEDUP_REMOVED lines=18> */
.L_x_18130:
        /* <DEDUP_REMOVED lines=12> */
.L_x_18132:
[----:B------:R-:W-:Y:S05]  /*1eae0*/  BSYNC.RECONVERGENT B1 ;  /* 0x0000000000017941 */ /* 0x000fea0003800200 */
.L_x_18131:
        /* <DEDUP_REMOVED lines=62> */
.L_x_18129:
[----:B------:R-:W-:Y:S05]  /*1eed0*/  BSYNC.RECONVERGENT B0 ;  /* 0x0000000000007941 */ /* 0x000fea0003800200 */
.L_x_18128:
        /* <DEDUP_REMOVED lines=42> */
.L_x_18092:
        /* <DEDUP_REMOVED lines=9> */
[----:B------:R-:W-:Y:S01]  /*1f210*/  LOP3.LUT R3, R16, R0, R3, 0xfe, !PT ;  /* 0x0000000010037212 */ /* 0x000fe200078efe03 */
[----:B------:R-:W-:Y:S01]  /*1f220*/  IMAD.WIDE.U32 R16, R210, 0x8, R212 ;  /* 0x00000008d2107825 */ /* 0x000fe200078e00d4 */
        /* <DEDUP_REMOVED lines=31> */
.L_x_18133:
[----:B0-----:R-:W0:Y:S01]  /*1f420*/  @P1 LDC.64 R16, c[0x0][0x3a0] ;  /* 0x0000e800ff101b82 */ /* 0x001e220000000a00 */
[----:B-1----:R-:W-:-:S07]  /*1f430*/  IADD3 R5, PT, PT, R228, 0x60, RZ ;  /* 0x00000060e4057810 */ /* 0x002fce0007ffe0ff */
[----:B------:R-:W1:Y:S01]  /*1f440*/  @P0 LDC.64 R18, c[0x0][0x398] ;  /* 0x0000e600ff120b82 */ /* 0x000e620000000a00 */
[----:B0-----:R-:W-:-:S05]  /*1f450*/  @P1 IMAD.WIDE.U32 R16, R5, 0x20, R16 ;  /* 0x0000002005101825 */ /* 0x001fca00078e0010 */
[----:B------:R-:W5:Y:S01]  /*1f460*/  @P1 LDG.E.128 R96, desc[UR8][R16.64] ;  /* 0x0000000810601981 */ /* 0x000f62000c1e1d00 */
[----:B-1----:R-:W-:-:S03]  /*1f470*/  @P0 IMAD.WIDE.U32 R18, R5, 0x10, R18 ;  /* 0x0000001005120825 */ /* 0x002fc600078e0012 */
[----:B------:R0:W5:Y:S04]  /*1f480*/  @P1 LDG.E.128 R92, desc[UR8][R16.64+0x10] ;  /* 0x00001008105c1981 */ /* 0x000168000c1e1d00 */
        /* <DEDUP_REMOVED lines=20> */
.L_x_18137:
        /* <DEDUP_REMOVED lines=12> */
.L_x_18139:
[----:B------:R-:W-:Y:S05]  /*1f690*/  BSYNC.RECONVERGENT B1 ;  /* 0x0000000000017941 */ /* 0x000fea0003800200 */
.L_x_18138:
        /* <DEDUP_REMOVED lines=61> */
.L_x_18136:
[----:B------:R-:W-:Y:S05]  /*1fa70*/  BSYNC.RECONVERGENT B0 ;  /* 0x0000000000007941 */ /* 0x000fea0003800200 */
.L_x_18135:
        /* <DEDUP_REMOVED lines=21> */
.L_x_18142:
        /* <DEDUP_REMOVED lines=12> */
.L_x_18144:
[----:B------:R-:W-:Y:S05]  /*1fc90*/  BSYNC.RECONVERGENT B1 ;  /* 0x0000000000017941 */ /* 0x000fea0003800200 */
.L_x_18143:
        /* <DEDUP_REMOVED lines=61> */
.L_x_18141:
[----:B------:R-:W-:Y:S05]  /*20070*/  BSYNC.RECONVERGENT B0 ;  /* 0x0000000000007941 */ /* 0x000fea0003800200 */
.L_x_18140:
        /* <DEDUP_REMOVED lines=23> */
.L_x_18147:
        /* <DEDUP_REMOVED lines=12> */
.L_x_18149:
[----:B------:R-:W-:Y:S05]  /*202b0*/  BSYNC.RECONVERGENT B1 ;  /* 0x0000000000017941 */ /* 0x000fea0003800200 */
.L_x_18148:
        /* <DEDUP_REMOVED lines=61> */
.L_x_18146:
[----:B------:R-:W-:Y:S05]  /*20690*/  BSYNC.RECONVERGENT B0 ;  /* 0x0000000000007941 */ /* 0x000fea0003800200 */
.L_x_18145:
        /* <DEDUP_REMOVED lines=20> */
.L_x_18152:
        /* <DEDUP_REMOVED lines=12> */
.L_x_18154:
[----:B------:R-:W-:Y:S05]  /*208a0*/  BSYNC.RECONVERGENT B1 ;  /* 0x0000000000017941 */ /* 0x000fea0003800200 */
.L_x_18153:
        /* <DEDUP_REMOVED lines=61> */
.L_x_18151:
[----:B------:R-:W-:Y:S05]  /*20c80*/  BSYNC.RECONVERGENT B0 ;  /* 0x0000000000007941 */ /* 0x000fea0003800200 */
.L_x_18150:
        /* <DEDUP_REMOVED lines=24> */
.L_x_18157:
        /* <DEDUP_REMOVED lines=12> */
.L_x_18159:
[----:B------:R-:W-:Y:S05]  /*20ed0*/  BSYNC.RECONVERGENT B1 ;  /* 0x0000000000017941 */ /* 0x000fea0003800200 */
.L_x_18158:
        /* <DEDUP_REMOVED lines=61> */
.L_x_18156:
[----:B------:R-:W-:Y:S05]  /*212b0*/  BSYNC.RECONVERGENT B0 ;  /* 0x0000000000007941 */ /* 0x000fea0003800200 */
.L_x_18155:
        /* <DEDUP_REMOVED lines=21> */
.L_x_18162:
        /* <DEDUP_REMOVED lines=12> */
.L_x_18164:
[----:B------:R-:W-:Y:S05]  /*214d0*/  BSYNC.RECONVERGENT B1 ;  /* 0x0000000000017941 */ /* 0x000fea0003800200 */
.L_x_18163:
        /* <DEDUP_REMOVED lines=61> */
.L_x_18161:
[----:B------:R-:W-:Y:S05]  /*218b0*/  BSYNC.RECONVERGENT B0 ;  /* 0x0000000000007941 */ /* 0x000fea0003800200 */
.L_x_18160:
[----:B------:R-:W-:Y:S01]  /*218c0*/  I2FP.F32.U32 R3, R3 ;  /* 0x0000000300037245 */ /* 0x000fe20000201000 */
[----:B------:R-:W-:Y:S01]  /*218d0*/  BSSY.RECONVERGENT B0, `(.L_x_18165) ;  /* 0x0000060000007945 */ /* 0x000fe20003800200 */
[----:B------:R-:W-:Y:S01]  /*218e0*/  ISETP.NE.AND P3, PT, R4, 0x1, PT ;  /* 0x000000010400780c */ /* 0x000fe20003f65270 */
[----:B------:R-:W-:Y:S01]  /*218f0*/  IMAD.MOV.U32 R6, RZ, RZ, 0x2 ;  /* 0x00000002ff067424 */ /* 0x000fe200078e00ff */
[----:B------:R-:W-:Y:S01]  /*21900*/  FSEL R2, R2, RZ, P4 ;  /* 0x000000ff02027208 */ /* 0x000fe20002000000 */
[----:B------:R-:W-:-:S05]  /*21910*/  FFMA.FTZ R3, R3, R215, 1.1641532182693481445e-10 ;  /* 0x2f00000003037423 */ /* 0x000fca00000100d7 */
[----:B------:R-:W-:Y:S02]  /*21920*/  FSETP.GTU.FTZ.AND P2, PT, R3, R216, PT ;  /* 0x000000d80300720b */ /* 0x000fe40003f5c000 */
[----:B------:R-:W-:Y:S02]  /*21930*/  SHF.L.U32 R3, R101, 0x10, RZ ;  /* 0x0000001065037819 */ /* 0x000fe400000006ff */
[----:B------:R-:W-:-:S03]  /*21940*/  SEL R11, RZ, 0x1, P2 ;  /* 0x00000001ff0b7807 */ /* 0x000fc60001000000 */
        /* <DEDUP_REMOVED lines=14> */
.L_x_18167:
        /* <DEDUP_REMOVED lines=12> */
.L_x_18169:
[----:B------:R-:W-:Y:S05]  /*21af0*/  BSYNC.RECONVERGENT B1 ;  /* 0x0000000000017941 */ /* 0x000fea0003800200 */
.L_x_18168:
        /* <DEDUP_REMOVED lines=61> */
.L_x_18166:
[----:B------:R-:W-:Y:S05]  /*21ed0*/  BSYNC.RECONVERGENT B0 ;  /* 0x0000000000007941 */ /* 0x000fea0003800200 */
.L_x_18165:
        /* <DEDUP_REMOVED lines=20> */
.L_x_18172:
        /* <DEDUP_REMOVED lines=12> */
.L_x_18174:
[----:B------:R-:W-:Y:S05]  /*220e0*/  BSYNC.RECONVERGENT B1 ;  /* 0x0000000000017941 */ /* 0x000fea0003800200 */
.L_x_18173:
        /* <DEDUP_REMOVED lines=61> */
.L_x_18171:
[----:B------:R-:W-:Y:S05]  /*224c0*/  BSYNC.RECONVERGENT B0 ;  /* 0x0000000000007941 */ /* 0x000fea0003800200 */
.L_x_18170:
        /* <DEDUP_REMOVED lines=24> */
.L_x_18177:
        /* <DEDUP_REMOVED lines=12> */
.L_x_18179:
[----:B------:R-:W-:Y:S05]  /*22710*/  BSYNC.RECONVERGENT B1 ;  /* 0x0000000000017941 */ /* 0x000fea0003800200 */
.L_x_18178:
        /* <DEDUP_REMOVED lines=61> */
.L_x_18176:
[----:B------:R-:W-:Y:S05]  /*22af0*/  BSYNC.RECONVERGENT B0 ;  /* 0x0000000000007941 */ /* 0x000fea0003800200 */
.L_x_18175:
        /* <DEDUP_REMOVED lines=19> */
.L_x_18182:
        /* <DEDUP_REMOVED lines=12> */
.L_x_18184:
[----:B------:R-:W-:Y:S05]  /*22cf0*/  BSYNC.RECONVERGENT B1 ;  /* 0x0000000000017941 */ /* 0x000fea0003800200 */
.L_x_18183:
        /* <DEDUP_REMOVED lines=61> */
.L_x_18181:
[----:B------:R-:W-:Y:S05]  /*230d0*/  BSYNC.RECONVERGENT B0 ;  /* 0x0000000000007941 */ /* 0x000fea0003800200 */
.L_x_18180:
        /* <DEDUP_REMOVED lines=23> */
.L_x_18187:
        /* <DEDUP_REMOVED lines=12> */
.L_x_18189:
[----:B------:R-:W-:Y:S05]  /*23310*/  BSYNC.RECONVERGENT B1 ;  /* 0x0000000000017941 */ /* 0x000fea0003800200 */
.L_x_18188:
        /* <DEDUP_REMOVED lines=61> */
.L_x_18186:
[----:B------:R-:W-:Y:S05]  /*236f0*/  BSYNC.RECONVERGENT B0 ;  /* 0x0000000000007941 */ /* 0x000fea0003800200 */
.L_x_18185:
        /* <DEDUP_REMOVED lines=18> */
.L_x_18192:
        /* <DEDUP_REMOVED lines=12> */
.L_x_18194:
[----:B------:R-:W-:Y:S05]  /*238e0*/  BSYNC.RECONVERGENT B1 ;  /* 0x0000000000017941 */ /* 0x000fea0003800200 */
.L_x_18193:
        /* <DEDUP_REMOVED lines=61> */
.L_x_18191:
[----:B------:R-:W-:Y:S05]  /*23cc0*/  BSYNC.RECONVERGENT B0 ;  /* 0x0000000000007941 */ /* 0x000fea0003800200 */
.L_x_18190:
        /* <DEDUP_REMOVED lines=24> */
.L_x_18197:
        /* <DEDUP_REMOVED lines=12> */
.L_x_18199:
[----:B------:R-:W-:Y:S05]  /*23f10*/  BSYNC.RECONVERGENT B1 ;  /* 0x0000000000017941 */ /* 0x000fea0003800200 */
.L_x_18198:
        /* <DEDUP_REMOVED lines=61> */
.L_x_18196:
[----:B------:R-:W-:Y:S05]  /*242f0*/  BSYNC.RECONVERGENT B0 ;  /* 0x0000000000007941 */ /* 0x000fea0003800200 */
.L_x_18195:
[----:B------:R-:W-:Y:S01]  /*24300*/  ISETP.NE.AND P5, PT, R6, 0x1, PT ;  /* 0x000000010600780c */ /* 0x000fe20003fa5270 */
[----:B------:R-:W-:Y:S01]  /*24310*/  BSSY.RECONVERGENT B0, `(.L_x_18200) ;  /* 0x000005d000007945 */ /* 0x000fe20003800200 */
[----:B------:R-:W-:Y:S01]  /*24320*/  I2FP.F32.U32 R2, R3 ;  /* 0x0000000300027245 */ /* 0x000fe20000201000 */
[----:B------:R-:W-:Y:S02]  /*24330*/  IMAD.U32 R3, R19, 0x10000, RZ ;  /* 0x0001000013037824 */ /* 0x000fe400078e00ff */
[----:B------:R-:W-:Y:S02]  /*24340*/  HFMA2 R16, -RZ, RZ, 0, 1.1920928955078125e-07 ;  /* 0x00000002ff107431 */ /* 0x000fe400000001ff */
[----:B------:R-:W-:Y:S02]  /*24350*/  IMAD.MOV.U32 R4, RZ, RZ, R206 ;  /* 0x000000ffff047224 */ /* 0x000fe400078e00ce */
[----:B------:R-:W-:Y:S01]  /*24360*/  FFMA.FTZ R2, R2, R215, 1.1641532182693481445e-10 ;  /* 0x2f00000002027423 */ /* 0x000fe200000100d7 */
[----:B------:R-:W-:-:S04]  /*24370*/  FMUL.FTZ R3, R3, R218 ;  /* 0x000000da03037220 */ /* 0x000fc80000410000 */
[----:B------:R-:W-:Y:S02]  /*24380*/  FSETP.LE.FTZ.AND P4, PT, R2, R216, PT ;  /* 0x000000d80200720b */ /* 0x000fe40003f93000 */
[----:B------:R-:W-:Y:S01]  /*24390*/  PRMT R2, R19, 0x7632, R2 ;  /* 0x0000763213027816 */ /* 0x000fe20000000002 */
        /* <DEDUP_REMOVED lines=9> */
.L_x_18202:
        /* <DEDUP_REMOVED lines=12> */
.L_x_18204:
[----:B------:R-:W-:Y:S05]  /*244f0*/  BSYNC.RECONVERGENT B1 ;  /* 0x0000000000017941 */ /* 0x000fea0003800200 */
.L_x_18203:
        /* <DEDUP_REMOVED lines=62> */
.L_x_18201:
[----:B------:R-:W-:Y:S05]  /*248e0*/  BSYNC.RECONVERGENT B0 ;  /* 0x0000000000007941 */ /* 0x000fea0003800200 */
.L_x_18200:
        /* <DEDUP_REMOVED lines=23> */
.L_x_18207:
        /* <DEDUP_REMOVED lines=12> */
.L_x_18209:
[----:B------:R-:W-:Y:S05]  /*24b20*/  BSYNC.RECONVERGENT B1 ;  /* 0x0000000000017941 */ /* 0x000fea0003800200 */
.L_x_18208:
        /* <DEDUP_REMOVED lines=62> */
.L_x_18206:
[----:B------:R-:W-:Y:S05]  /*24f10*/  BSYNC.RECONVERGENT B0 ;  /* 0x0000000000007941 */ /* 0x000fea0003800200 */
.L_x_18205:
        /* <DEDUP_REMOVED lines=18> */
.L_x_18212:
        /* <DEDUP_REMOVED lines=15> */
.L_x_18214:
[----:B------:R-:W-:Y:S05]  /*25130*/  BSYNC.RECONVERGENT B1 ;  /* 0x0000000000017941 */ /* 0x000fea0003800200 */
.L_x_18213:
        /* <DEDUP_REMOVED lines=62> */
.L_x_18211:
[----:B------:R-:W-:Y:S05]  /*25520*/  BSYNC.RECONVERGENT B0 ;  /* 0x0000000000007941 */ /* 0x000fea0003800200 */
.L_x_18210:
        /* <DEDUP_REMOVED lines=10> */
[----:B------:R-:W-:Y:S01]  /*255d0*/  @P1 FADD.FTZ R63, R95, R63 ;  /* 0x0000003f5f3f1221 */ /* 0x000fe20000010000 */
[----:B------:R-:W-:Y:S06]  /*255e0*/  BRA `(.L_x_18215) ;  /* 0x0000003000747947 */ /* 0x000fec0003800000 */
.L_x_18134:
        /* <DEDUP_REMOVED lines=16> */
.L_x_18218:
        /* <DEDUP_REMOVED lines=12> */
.L_x_18220:
[----:B------:R-:W-:Y:S05]  /*257b0*/  BSYNC.RECONVERGENT B1 ;  /* 0x0000000000017941 */ /* 0x000fea0003800200 */
.L_x_18219:
        /* <DEDUP_REMOVED lines=62> */
.L_x_18217:
[----:B------:R-:W-:Y:S05]  /*25ba0*/  BSYNC.RECONVERGENT B0 ;  /* 0x0000000000007941 */ /* 0x000fea0003800200 */
.L_x_18216:
[----:B------:R-:W-:Y:S01]  /*25bb0*/  I2FP.F32.U32 R2, R3 ;  /* 0x0000000300027245 */ /* 0x000fe20000201000 */
[----:B------:R-:W-:Y:S01]  /*25bc0*/  BSSY.RECONVERGENT B0, `(.L_x_18221) ;  /* 0x000005e000007945 */ /* 0x000fe20003800200 */
[----:B------:R-:W-:Y:S01]  /*25bd0*/  ISETP.NE.AND P2, PT, R21, 0x1, PT ;  /* 0x000000011500780c */ /* 0x000fe20003f45270 */
[----:B------:R-:W-:Y:S01]  /*25be0*/  IMAD.MOV.U32 R4, RZ, RZ, R206 ;  /* 0x000000ffff047224 */ /* 0x000fe200078e00ce */
[----:B------:R-:W-:Y:S01]  /*25bf0*/  LOP3.LUT R14, R14, 0xffffffef, RZ, 0xc0, !PT ;  /* 0xffffffef0e0e7812 */ /* 0x000fe200078ec0ff */
[----:B------:R-:W-:Y:S01]  /*25c00*/  FFMA.FTZ R2, R2, R215, 1.1641532182693481445e-10 ;  /* 0x2f00000002027423 */ /* 0x000fe200000100d7 */
[----:B-----5:R-:W-:-:S04]  /*25c10*/  PRMT R3, R16, 0x7632, R3 ;  /* 0x0000763210037816 */ /* 0x020fc80000000003 */
[----:B------:R-:W-:Y:S01]  /*25c20*/  FSETP.LE.FTZ.AND P3, PT, R2, R216, PT ;  /* 0x000000d80200720b */ /* 0x000fe20003f73000 */
[----:B------:R-:W-:Y:S02]  /*25c30*/  IMAD.U32 R2, R16, 0x10000, RZ ;  /* 0x0001000010027824 */ /* 0x000fe400078e00ff */
        /* <DEDUP_REMOVED lines=11> */
.L_x_18223:
        /* <DEDUP_REMOVED lines=12> */
.L_x_18225:
[----:B------:R-:W-:Y:S05]  /*25db0*/  BSYNC.RECONVERGENT B1 ;  /* 0x0000000000017941 */ /* 0x000fea0003800200 */
.L_x_18224:
        /* <DEDUP_REMOVED lines=62> */
.L_x_18222:
[----:B------:R-:W-:Y:S05]  /*261a0*/  BSYNC.RECONVERGENT B0 ;  /* 0x0000000000007941 */ /* 0x000fea0003800200 */
.L_x_18221:
        /* <DEDUP_REMOVED lines=19> */
.L_x_18228:
        /* <DEDUP_REMOVED lines=12> */
.L_x_18230:
[----:B------:R-:W-:Y:S05]  /*263a0*/  BSYNC.RECONVERGENT B1 ;  /* 0x0000000000017941 */ /* 0x000fea0003800200 */
.L_x_18229:
        /* <DEDUP_REMOVED lines=62> */
.L_x_18227:
[----:B------:R-:W-:Y:S05]  /*26790*/  BSYNC.RECONVERGENT B0 ;  /* 0x0000000000007941 */ /* 0x000fea0003800200 */
.L_x_18226:
[----:B------:R-:W-:Y:S01]  /*267a0*/  I2FP.F32.U32 R3, R3 ;  /* 0x0000000300037245 */ /* 0x000fe20000201000 */
[----:B------:R-:W-:Y:S01]  /*267b0*/  BSSY.RECONVERGENT B0, `(.L_x_18231) ;  /* 0x000005e000007945 */ /* 0x000fe20003800200 */
[----:B------:R-:W-:Y:S01]  /*267c0*/  ISETP.NE.AND P2, PT, R21, 0x1, PT ;  /* 0x000000011500780c */ /* 0x000fe20003f45270 */
[----:B------:R-:W-:Y:S01]  /*267d0*/  HFMA2 R20, -RZ, RZ, 0, 1.1920928955078125e-07 ;  /* 0x00000002ff147431 */ /* 0x000fe200000001ff */
[----:B------:R-:W-:Y:S01]  /*267e0*/  LOP3.LUT R14, R14, 0xfffffffb, RZ, 0xc0, !PT ;  /* 0xfffffffb0e0e7812 */ /* 0x000fe200078ec0ff */
[----:B------:R-:W-:Y:S01]  /*267f0*/  FFMA.FTZ R3, R3, R215, 1.1641532182693481445e-10 ;  /* 0x2f00000003037423 */ /* 0x000fe200000100d7 */
[----:B------:R-:W-:-:S04]  /*26800*/  IMAD.U32 R16, R17, 0x10000, RZ ;  /* 0x0001000011107824 */ /* 0x000fc800078e00ff */
[----:B------:R-:W-:Y:S02]  /*26810*/  FSETP.LE.FTZ.AND P3, PT, R3, R216, PT ;  /* 0x000000d80300720b */ /* 0x000fe40003f73000 */
[----:B------:R-:W-:Y:S01]  /*26820*/  PRMT R3, R17, 0x7632, R3 ;  /* 0x0000763211037816 */ /* 0x000fe20000000003 */
        /* <DEDUP_REMOVED lines=11> */
.L_x_18233:
        /* <DEDUP_REMOVED lines=12> */
.L_x_18235:
[----:B------:R-:W-:Y:S05]  /*269a0*/  BSYNC.RECONVERGENT B1 ;  /* 0x0000000000017941 */ /* 0x000fea0003800200 */
.L_x_18234:
        /* <DEDUP_REMOVED lines=62> */
.L_x_18232:
[----:B------:R-:W-:Y:S05]  /*26d90*/  BSYNC.RECONVERGENT B0 ;  /* 0x0000000000007941 */ /* 0x000fea0003800200 */
.L_x_18231:
        /* <DEDUP_REMOVED lines=19> */
.L_x_18238:
        /* <DEDUP_REMOVED lines=12> */
.L_x_18240:
[----:B------:R-:W-:Y:S05]  /*26f90*/  BSYNC.RECONVERGENT B1 ;  /* 0x0000000000017941 */ /* 0x000fea0003800200 */
.L_x_18239:
        /* <DEDUP_REMOVED lines=62> */
.L_x_18237:
[----:B------:R-:W-:Y:S05]  /*27380*/  BSYNC.RECONVERGENT B0 ;  /* 0x0000000000007941 */ /* 0x000fea0003800200 */
.L_x_18236:
[----:B------:R-:W-:Y:S01]  /*27390*/  ISETP.NE.AND P3, PT, R22, 0x1, PT ;  /* 0x000000011600780c */ /* 0x000fe20003f65270 */
[----:B------:R-:W-:Y:S01]  /*273a0*/  BSSY.RECONVERGENT B0, `(.L_x_18241) ;  /* 0x000005c000007945 */ /* 0x000fe20003800200 */
[----:B------:R-:W-:Y:S01]  /*273b0*/  I2FP.F32.U32 R3, R3 ;  /* 0x0000000300037245 */ /* 0x000fe20000201000 */
[----:B------:R-:W-:Y:S02]  /*273c0*/  HFMA2 R21, -RZ, RZ, 0, 1.1920928955078125e-07 ;  /* 0x00000002ff157431 */ /* 0x000fe400000001ff */
[----:B------:R-:W-:Y:S02]  /*273d0*/  IMAD.U32 R20, R18, 0x10000, RZ ;  /* 0x0001000012147824 */ /* 0x000fe400078e00ff */
[----:B------:R-:W-:-:S05]  /*273e0*/  FFMA.FTZ R3, R3, R215, 1.1641532182693481445e-10 ;  /* 0x2f00000003037423 */ /* 0x000fca00000100d7 */
[----:B------:R-:W-:Y:S02]  /*273f0*/  FSETP.LE.FTZ.AND P2, PT, R3, R216, PT ;  /* 0x000000d80300720b */ /* 0x000fe40003f53000 */
[----:B------:R-:W-:Y:S01]  /*27400*/  PRMT R3, R18, 0x7632, R3 ;  /* 0x0000763212037816 */ /* 0x000fe20000000003 */
[----:B------:R-:W-:Y:S01]  /*27410*/  IMAD.MOV.U32 R18, RZ, RZ, R206 ;  /* 0x000000ffff127224 */ /* 0x000fe200078e00ce */
[----:B------:R-:W-:Y:S09]  /*27420*/  @!P3 BRA `(.L_x_18242) ;  /* 0x00000004004cb947 */ /* 0x000ff20003800000 */
        /* <DEDUP_REMOVED lines=8> */
.L_x_18243:
        /* <DEDUP_REMOVED lines=12> */
.L_x_18245:
[----:B------:R-:W-:Y:S05]  /*27570*/  BSYNC.RECONVERGENT B1 ;  /* 0x0000000000017941 */ /* 0x000fea0003800200 */
.L_x_18244:
        /* <DEDUP_REMOVED lines=62> */
.L_x_18242:
[----:B------:R-:W-:Y:S05]  /*27960*/  BSYNC.RECONVERGENT B0 ;  /* 0x0000000000007941 */ /* 0x000fea0003800200 */
.L_x_18241:
[----:B------:R-:W-:Y:S01]  /*27970*/  ISETP.NE.AND P4, PT, R21, 0x1, PT ;  /* 0x000000011500780c */ /* 0x000fe20003f85270 */
[----:B------:R-:W-:Y:S01]  /*27980*/  BSSY.RECONVERGENT B0, `(.L_x_18246) ;  /* 0x000005b000007945 */ /* 0x000fe20003800200 */
[----:B------:R-:W-:Y:S01]  /*27990*/  I2FP.F32.U32 R18, R18 ;  /* 0x0000001200127245 */ /* 0x000fe20000201000 */
[----:B------:R-:W-:-:S04]  /*279a0*/  HFMA2 R22, -RZ, RZ, 0, 1.1920928955078125e-07 ;  /* 0x00000002ff167431 */ /* 0x000fc800000001ff */
[----:B------:R-:W-:-:S05]  /*279b0*/  FFMA.FTZ R18, R18, R215, 1.1641532182693481445e-10 ;  /* 0x2f00000012127423 */ /* 0x000fca00000100d7 */
[----:B------:R-:W-:Y:S01]  /*279c0*/  FSETP.LE.FTZ.AND P3, PT, R18, R216, PT ;  /* 0x000000d81200720b */ /* 0x000fe20003f73000 */
[----:B------:R-:W-:Y:S02]  /*279d0*/  IMAD.U32 R18, R3, 0x10000, RZ ;  /* 0x0001000003127824 */ /* 0x000fe400078e00ff */
        /* <DEDUP_REMOVED lines=10> */
.L_x_18248:
        /* <DEDUP_REMOVED lines=12> */
.L_x_18250:
[----:B------:R-:W-:Y:S05]  /*27b40*/  BSYNC.RECONVERGENT B1 ;  /* 0x0000000000017941 */ /* 0x000fea0003800200 */
.L_x_18249:
        /* <DEDUP_REMOVED lines=62> */
.L_x_18247:
[----:B------:R-:W-:Y:S05]  /*27f30*/  BSYNC.RECONVERGENT B0 ;  /* 0x0000000000007941 */ /* 0x000fea0003800200 */
.L_x_18246:
        /* <DEDUP_REMOVED lines=18> */
.L_x_18253:
        /* <DEDUP_REMOVED lines=12> */
.L_x_18255:
[----:B------:R-:W-:Y:S05]  /*28120*/  BSYNC.RECONVERGENT B1 ;  /* 0x0000000000017941 */ /* 0x000fea0003800200 */
.L_x_18254:
        /* <DEDUP_REMOVED lines=62> */
.L_x_18252:
[----:B------:R-:W-:Y:S05]  /*28510*/  BSYNC.RECONVERGENT B0 ;  /* 0x0000000000007941 */ /* 0x000fea0003800200 */
.L_x_18251:
        /* <DEDUP_REMOVED lines=42> */
.L_x_18215:
        /* <DEDUP_REMOVED lines=37> */
[----:B------:R-:W0:Y:S01]  /*28a10*/  LDC.64 R18, c[0x0][0x3b8] ;  /* 0x0000ee00ff127b82 */ /* 0x000e220000000a00 */
[----:B------:R-:W-:Y:S02]  /*28a20*/  LOP3.LUT R17, R17, R21, RZ, 0xfc, !PT ;  /* 0x0000001511117212 */ /* 0x000fe400078efcff */
[----:B------:R-:W-:Y:S01]  /*28a30*/  LOP3.LUT R16, R16, 0xff, R13, 0xf8, !PT ;  /* 0x000000ff10107812 */ /* 0x000fe200078ef80d */
[----:B0-----:R-:W-:-:S05]  /*28a40*/  IMAD.WIDE.U32 R18, R5, 0x8, R18 ;  /* 0x0000000805127825 */ /* 0x001fca00078e0012 */
[----:B------:R1:W-:Y:S02]  /*28a50*/  STG.E.64 desc[UR8][R18.64], R16 ;  /* 0x0000001012007986 */ /* 0x0003e4000c101b08 */
.L_x_18256:
[----:B01----:R-:W0:Y:S01]  /*28a60*/  @P1 LDC.64 R16, c[0x0][0x3a0] ;  /* 0x0000e800ff101b82 */ /* 0x003e220000000a00 */
[----:B------:R-:W-:-:S07]  /*28a70*/  VIADD R4, R228, 0x80 ;  /* 0x00000080e4047836 */ /* 0x000fce0000000000 */
        /* <DEDUP_REMOVED lines=25> */
.L_x_18260:
        /* <DEDUP_REMOVED lines=12> */
.L_x_18262:
[----:B------:R-:W-:Y:S05]  /*28cd0*/  BSYNC.RECONVERGENT B1 ;  /* 0x0000000000017941 */ /* 0x000fea0003800200 */
.L_x_18261:
        /* <DEDUP_REMOVED lines=55> */
[----:B------:R-:W-:-:S05]  /*29050*/  IMAD.WIDE.U32 R2, R2, -0x2daee0ad, RZ ;  /* 0xd2511f5302027825 */ /* 0x000fca00078e00ff */
[----:B------:R-:W-:Y:S01]  /*29060*/  LOP3.LUT R205, R8, UR4, R3, 0x96, !PT ;  /* 0x0000000408cd7c12 */ /* 0x000fe2000f8e9603 */
[----:B------:R-:W-:-:S06]  /*29070*/  UIADD3 UR4, UPT, UPT, UR10, -0x700cb87f, URZ ;  /* 0x8ff347810a047890 */ /* 0x000fcc000fffe0ff */
[----:B------:R-:W-:Y:S01]  /*29080*/  LOP3.LUT R207, R6, UR4, R207, 0x96, !PT ;  /* 0x0000000406cf7c12 */ /* 0x000fe2000f8e96cf */
[----:B------:R-:W-:-:S07]  /*29090*/  IMAD.MOV.U32 R6, RZ, RZ, RZ ;  /* 0x000000ffff067224 */ /* 0x000fce00078e00ff */
.L_x_18259:
[----:B------:R-:W-:Y:S05]  /*290a0*/  BSYNC.RECONVERGENT B0 ;  /* 0x0000000000007941 */ /* 0x000fea0003800200 */
.L_x_18258:
        /* <DEDUP_REMOVED lines=21> */
.L_x_18265:
        /* <DEDUP_REMOVED lines=12> */
.L_x_18267:
[----:B------:R-:W-:Y:S05]  /*292c0*/  BSYNC.RECONVERGENT B1 ;  /* 0x0000000000017941 */ /* 0x000fea0003800200 */
.L_x_18266:
        /* <DEDUP_REMOVED lines=61> */
.L_x_18264:
[----:B------:R-:W-:Y:S05]  /*296a0*/  BSYNC.RECONVERGENT B0 ;  /* 0x0000000000007941 */ /* 0x000fea0003800200 */
.L_x_18263:
        /* <DEDUP_REMOVED lines=23> */
.L_x_18270:
        /* <DEDUP_REMOVED lines=12> */
.L_x_18272:
[----:B------:R-:W-:Y:S05]  /*298e0*/  BSYNC.RECONVERGENT B1 ;  /* 0x0000000000017941 */ /* 0x000fea0003800200 */
.L_x_18271:
        /* <DEDUP_REMOVED lines=61> */
.L_x_18269:
[----:B------:R-:W-:Y:S05]  /*29cc0*/  BSYNC.RECONVERGENT B0 ;  /* 0x0000000000007941 */ /* 0x000fea0003800200 */
.L_x_18268:
        /* <DEDUP_REMOVED lines=20> */
.L_x_18275:
        /* <DEDUP_REMOVED lines=12> */
.L_x_18277:
[----:B------:R-:W-:Y:S05]  /*29ed0*/  BSYNC.RECONVERGENT B1 ;  /* 0x0000000000017941 */ /* 0x000fea0003800200 */
.L_x_18276:
        /* <DEDUP_REMOVED lines=61> */
.L_x_18274:
[----:B------:R-:W-:Y:S05]  /*2a2b0*/  BSYNC.RECONVERGENT B0 ;  /* 0x0000000000007941 */ /* 0x000fea0003800200 */
.L_x_18273:
        /* <DEDUP_REMOVED lines=24> */
.L_x_18280:
        /* <DEDUP_REMOVED lines=12> */
.L_x_18282:
[----:B------:R-:W-:Y:S05]  /*2a500*/  BSYNC.RECONVERGENT B1 ;  /* 0x0000000000017941 */ /* 0x000fea0003800200 */
.L_x_18281:
        /* <DEDUP_REMOVED lines=61> */
.L_x_18279:
[----:B------:R-:W-:Y:S05]  /*2a8e0*/  BSYNC.RECONVERGENT B0 ;  /* 0x0000000000007941 */ /* 0x000fea0003800200 */
.L_x_18278:
        /* <DEDUP_REMOVED lines=21> */
.L_x_18285:
        /* <DEDUP_REMOVED lines=12> */
.L_x_18287:
[----:B------:R-:W-:Y:S05]  /*2ab00*/  BSYNC.RECONVERGENT B1 ;  /* 0x0000000000017941 */ /* 0x000fea0003800200 */
.L_x_18286:
        /* <DEDUP_REMOVED lines=62> */
.L_x_18284:
[----:B------:R-:W-:Y:S05]  /*2aef0*/  BSYNC.RECONVERGENT B0 ;  /* 0x0000000000007941 */ /* 0x000fea0003800200 */
.L_x_18283:
[----:B------:R-:W-:Y:S01]  /*2af00*/  I2FP.F32.U32 R6, R9 ;  /* 0x0000000900067245 */ /* 0x000fe20000201000 */
[----:B------:R-:W-:Y:S01]  /*2af10*/  BSSY.RECONVERGENT B0, `(.L_x_18288) ;  /* 0x0000061000007945 */ /* 0x000fe20003800200 */
[----:B------:R-:W-:Y:S02]  /*2af20*/  ISETP.NE.AND P3, PT, R7, 0x1, PT ;  /* 0x000000010700780c */ /* 0x000fe40003f65270 */
        /* <DEDUP_REMOVED lines=8> */
[----:B------:R-:W-:Y:S01]  /*2afb0*/  IMAD.MOV.U32 R6, RZ, RZ, 0x2 ;  /* 0x00000002ff067424 */ /* 0x000fe200078e00ff */
[----:B------:R-:W-:Y:S02]  /*2afc0*/  MOV R3, R206 ;  /* 0x000000ce00037202 */ /* 0x000fe40000000f00 */
        /* <DEDUP_REMOVED lines=10> */
.L_x_18290:
        /* <DEDUP_REMOVED lines=12> */
.L_x_18292:
[----:B------:R-:W-:Y:S05]  /*2b130*/  BSYNC.RECONVERGENT B1 ;  /* 0x0000000000017941 */ /* 0x000fea0003800200 */
.L_x_18291:
        /* <DEDUP_REMOVED lines=62> */
.L_x_18289:
[----:B------:R-:W-:Y:S05]  /*2b520*/  BSYNC.RECONVERGENT B0 ;  /* 0x0000000000007941 */ /* 0x000fea0003800200 */
.L_x_18288:
        /* <DEDUP_REMOVED lines=20> */
.L_x_18295:
        /* <DEDUP_REMOVED lines=12> */
.L_x_18297:
[----:B------:R-:W-:Y:S05]  /*2b730*/  BSYNC.RECONVERGENT B1 ;  /* 0x0000000000017941 */ /* 0x000fea0003800200 */
.L_x_18296:
        /* <DEDUP_REMOVED lines=62> */
.L_x_18294:
[----:B------:R-:W-:Y:S05]  /*2bb20*/  BSYNC.RECONVERGENT B0 ;  /* 0x0000000000007941 */ /* 0x000fea0003800200 */
.L_x_18293:
        /* <DEDUP_REMOVED lines=24> */
.L_x_18300:
        /* <DEDUP_REMOVED lines=12> */
.L_x_18302:
[----:B------:R-:W-:Y:S05]  /*2bd70*/  BSYNC.RECONVERGENT B1 ;  /* 0x0000000000017941 */ /* 0x000fea0003800200 */
.L_x_18301:
        /* <DEDUP_REMOVED lines=62> */
.L_x_18299:
[----:B------:R-:W-:Y:S05]  /*2c160*/  BSYNC.RECONVERGENT B0 ;  /* 0x0000000000007941 */ /* 0x000fea0003800200 */
.L_x_18298:
[----:B------:R-:W-:Y:S01]  /*2c170*/  ISETP.NE.AND P3, PT, R6, 0x1, PT ;  /* 0x000000010600780c */ /* 0x000fe20003f65270 */
[----:B------:R-:W-:Y:S01]  /*2c180*/  IMAD.U32 R3, R18, 0x10000, RZ ;  /* 0x0001000012037824 */ /* 0x000fe200078e00ff */
[----:B------:R-:W-:Y:S01]  /*2c190*/  I2FP.F32.U32 R0, R0 ;  /* 0x0000000000007245 */ /* 0x000fe20000201000 */
[----:B------:R-:W-:Y:S01]  /*2c1a0*/  BSSY.RECONVERGENT B0, `(.L_x_18303) ;  /* 0x000005b000007945 */ /* 0x000fe20003800200 */
[----:B------:R-:W-:Y:S02]  /*2c1b0*/  IMAD.MOV.U32 R7, RZ, RZ, 0x2 ;  /* 0x00000002ff077424 */ /* 0x000fe400078e00ff */
[----:B------:R-:W-:Y:S01]  /*2c1c0*/  FMUL.FTZ R3, R3, R218 ;  /* 0x000000da03037220 */ /* 0x000fe20000410000 */
[----:B------:R-:W-:Y:S01]  /*2c1d0*/  MOV R9, R206 ;  /* 0x000000ce00097202 */ /* 0x000fe20000000f00 */
[----:B------:R-:W-:-:S05]  /*2c1e0*/  FFMA.FTZ R0, R0, R215, 1.1641532182693481445e-10 ;  /* 0x2f00000000007423 */ /* 0x000fca00000100d7 */
[----:B------:R-:W-:Y:S02]  /*2c1f0*/  FSETP.LE.FTZ.AND P2, PT, R0, R216, PT ;  /* 0x000000d80000720b */ /* 0x000fe40003f53000 */
        /* <DEDUP_REMOVED lines=10> */
.L_x_18305:
        /* <DEDUP_REMOVED lines=12> */
.L_x_18307:
[----:B------:R-:W-:Y:S05]  /*2c360*/  BSYNC.RECONVERGENT B1 ;  /* 0x0000000000017941 */ /* 0x000fea0003800200 */
.L_x_18306:
        /* <DEDUP_REMOVED lines=62> */
.L_x_18304:
[----:B------:R-:W-:Y:S05]  /*2c750*/  BSYNC.RECONVERGENT B0 ;  /* 0x0000000000007941 */ /* 0x000fea0003800200 */
.L_x_18303:
[----:B------:R-:W-:Y:S01]  /*2c760*/  I2FP.F32.U32 R6, R9 ;  /* 0x0000000900067245 */ /* 0x000fe20000201000 */
[----:B------:R-:W-:Y:S01]  /*2c770*/  BSSY.RECONVERGENT B0, `(.L_x_18308) ;  /* 0x0000061000007945 */ /* 0x000fe20003800200 */
[----:B------:R-:W-:-:S03]  /*2c780*/  FSEL R3, R3, RZ, P2 ;  /* 0x000000ff03037208 */ /* 0x000fc60001000000 */
        /* <DEDUP_REMOVED lines=20> */
.L_x_18310:
        /* <DEDUP_REMOVED lines=12> */
.L_x_18312:
[----:B------:R-:W-:Y:S05]  /*2c990*/  BSYNC.RECONVERGENT B1 ;  /* 0x0000000000017941 */ /* 0x000fea0003800200 */
.L_x_18311:
        /* <DEDUP_REMOVED lines=62> */
.L_x_18309:
[----:B------:R-:W-:Y:S05]  /*2cd80*/  BSYNC.RECONVERGENT B0 ;  /* 0x0000000000007941 */ /* 0x000fea0003800200 */
.L_x_18308:
[----:B------:R-:W-:Y:S01]  /*2cd90*/  ISETP.NE.AND P4, PT, R6, 0x1, PT ;  /* 0x000000010600780c */ /* 0x000fe20003f85270 */
[----:B------:R-:W-:Y:S01]  /*2cda0*/  IMAD.U32 R0, R0, 0x10000, RZ ;  /* 0x0001000000007824 */ /* 0x000fe200078e00ff */
[----:B------:R-:W-:Y:S01]  /*2cdb0*/  I2FP.F32.U32 R3, R3 ;  /* 0x0000000300037245 */ /* 0x000fe20000201000 */
[----:B------:R-:W-:Y:S01]  /*2cdc0*/  BSSY.RECONVERGENT B0, `(.L_x_18313) ;  /* 0x000005a000007945 */ /* 0x000fe20003800200 */
[----:B------:R-:W-:Y:S02]  /*2cdd0*/  IMAD.MOV.U32 R7, RZ, RZ, 0x2 ;  /* 0x00000002ff077424 */ /* 0x000fe400078e00ff */
[----:B------:R-:W-:Y:S01]  /*2cde0*/  FMUL.FTZ R0, R0, R218 ;  /* 0x000000da00007220 */ /* 0x000fe20000410000 */
        /* <DEDUP_REMOVED lines=12> */
.L_x_18315:
        /* <DEDUP_REMOVED lines=12> */
.L_x_18317:
[----:B------:R-:W-:Y:S05]  /*2cf70*/  BSYNC.RECONVERGENT B1 ;  /* 0x0000000000017941 */ /* 0x000fea0003800200 */
.L_x_18316:
        /* <DEDUP_REMOVED lines=62> */
.L_x_18314:
[----:B------:R-:W-:Y:S05]  /*2d360*/  BSYNC.RECONVERGENT B0 ;  /* 0x0000000000007941 */ /* 0x000fea0003800200 */
.L_x_18313:
        /* <DEDUP_REMOVED lines=24> */
.L_x_18320:
        /* <DEDUP_REMOVED lines=12> */
.L_x_18322:
[----:B------:R-:W-:Y:S05]  /*2d5b0*/  BSYNC.RECONVERGENT B1 ;  /* 0x0000000000017941 */ /* 0x000fea0003800200 */
.L_x_18321:
        /* <DEDUP_REMOVED lines=62> */
.L_x_18319:
[----:B------:R-:W-:Y:S05]  /*2d9a0*/  BSYNC.RECONVERGENT B0 ;  /* 0x0000000000007941 */ /* 0x000fea0003800200 */
.L_x_18318:
        /* <DEDUP_REMOVED lines=19> */
.L_x_18325:
        /* <DEDUP_REMOVED lines=12> */
.L_x_18327:
[----:B------:R-:W-:Y:S05]  /*2dba0*/  BSYNC.RECONVERGENT B1 ;  /* 0x0000000000017941 */ /* 0x000fea0003800200 */
.L_x_18326:
        /* <DEDUP_REMOVED lines=62> */
.L_x_18324:
[----:B------:R-:W-:Y:S05]  /*2df90*/  BSYNC.RECONVERGENT B0 ;  /* 0x0000000000007941 */ /* 0x000fea0003800200 */
.L_x_18323:
        /* <DEDUP_REMOVED lines=23> */
.L_x_18330:
        /* <DEDUP_REMOVED lines=12> */
.L_x_18332:
[----:B------:R-:W-:Y:S05]  /*2e1d0*/  BSYNC.RECONVERGENT B1 ;  /* 0x0000000000017941 */ /* 0x000fea0003800200 */
.L_x_18331:
        /* <DEDUP_REMOVED lines=62> */
.L_x_18329:
[----:B------:R-:W-:Y:S05]  /*2e5c0*/  BSYNC.RECONVERGENT B0 ;  /* 0x0000000000007941 */ /* 0x000fea0003800200 */
.L_x_18328:
        /* <DEDUP_REMOVED lines=18> */
.L_x_18335:
        /* <DEDUP_REMOVED lines=15> */
.L_x_18337:
[----:B------:R-:W-:Y:S05]  /*2e7e0*/  BSYNC.RECONVERGENT B1 ;  /* 0x0000000000017941 */ /* 0x000fea0003800200 */
.L_x_18336:
        /* <DEDUP_REMOVED lines=62> */
.L_x_18334:
[----:B------:R-:W-:Y:S05]  /*2ebd0*/  BSYNC.RECONVERGENT B0 ;  /* 0x0000000000007941 */ /* 0x000fea0003800200 */
.L_x_18333:
        /* <DEDUP_REMOVED lines=12> */
.L_x_18257:
        /* <DEDUP_REMOVED lines=16> */
.L_x_18341:
        /* <DEDUP_REMOVED lines=12> */
.L_x_18343:
[----:B------:R-:W-:Y:S05]  /*2ee60*/  BSYNC.RECONVERGENT B1 ;  /* 0x0000000000017941 */ /* 0x000fea0003800200 */
.L_x_18342:
        /* <DEDUP_REMOVED lines=60> */
[----:B------:R-:W-:-:S07]  /*2f230*/  IMAD.MOV.U32 R20, RZ, RZ, RZ ;  /* 0x000000ffff147224 */ /* 0x000fce00078e00ff */
.L_x_18340:
[----:B------:R-:W-:Y:S05]  /*2f240*/  BSYNC.RECONVERGENT B0 ;  /* 0x0000000000007941 */ /* 0x000fea0003800200 */
.L_x_18339:
[----:B------:R-:W-:Y:S01]  /*2f250*/  I2FP.F32.U32 R0, R21 ;  /* 0x0000001500007245 */ /* 0x000fe20000201000 */
[----:B------:R-:W-:Y:S01]  /*2f260*/  BSSY.RECONVERGENT B0, `(.L_x_18344) ;  /* 0x000005e000007945 */ /* 0x000fe20003800200 */
[----:B------:R-:W-:Y:S01]  /*2f270*/  ISETP.NE.AND P2, PT, R20, 0x1, PT ;  /* 0x000000011400780c */ /* 0x000fe20003f45270 */
[----:B------:R-:W-:Y:S01]  /*2f280*/  IMAD.MOV.U32 R22, RZ, RZ, 0x2 ;  /* 0x00000002ff167424 */ /* 0x000fe200078e00ff */
[----:B------:R-:W-:Y:S01]  /*2f290*/  LOP3.LUT R14, R14, 0xffffffef, RZ, 0xc0, !PT ;  /* 0xffffffef0e0e7812 */ /* 0x000fe200078ec0ff */
[----:B------:R-:W-:Y:S01]  /*2f2a0*/  FFMA.FTZ R0, R0, R215, 1.1641532182693481445e-10 ;  /* 0x2f00000000007423 */ /* 0x000fe200000100d7 */
[----:B-----5:R-:W-:-:S04]  /*2f2b0*/  PRMT R3, R16, 0x7632, R3 ;  /* 0x0000763210037816 */ /* 0x020fc80000000003 */
[----:B------:R-:W-:Y:S02]  /*2f2c0*/  FSETP.LE.FTZ.AND P3, PT, R0, R216, PT ;  /* 0x000000d80000720b */ /* 0x000fe40003f73000 */
[----:B------:R-:W-:Y:S01]  /*2f2d0*/  SHF.L.U32 R0, R16, 0x10, RZ ;  /* 0x0000001010007819 */ /* 0x000fe200000006ff */
        /* <DEDUP_REMOVED lines=11> */
.L_x_18346:
        /* <DEDUP_REMOVED lines=12> */
.L_x_18348:
[----:B------:R-:W-:Y:S05]  /*2f450*/  BSYNC.RECONVERGENT B1 ;  /* 0x0000000000017941 */ /* 0x000fea0003800200 */
.L_x_18347:
        /* <DEDUP_REMOVED lines=62> */
.L_x_18345:
[----:B------:R-:W-:Y:S05]  /*2f840*/  BSYNC.RECONVERGENT B0 ;  /* 0x0000000000007941 */ /* 0x000fea0003800200 */
.L_x_18344:
        /* <DEDUP_REMOVED lines=19> */
.L_x_18351:
        /* <DEDUP_REMOVED lines=12> */
.L_x_18353:
[----:B------:R-:W-:Y:S05]  /*2fa40*/  BSYNC.RECONVERGENT B1 ;  /* 0x0000000000017941 */ /* 0x000fea0003800200 */
.L_x_18352:
        /* <DEDUP_REMOVED lines=62> */
.L_x_18350:
[----:B------:R-:W-:Y:S05]  /*2fe30*/  BSYNC.RECONVERGENT B0 ;  /* 0x0000000000007941 */ /* 0x000fea0003800200 */
.L_x_18349:
        /* <DEDUP_REMOVED lines=9> */
[----:B------:R-:W-:-:S09]  /*2fed0*/  PRMT R17, R17, 0x7632, R17 ;  /* 0x0000763211117816 */ /* 0x000fd20000000011 */
        /* <DEDUP_REMOVED lines=10> */
.L_x_18356:
        /* <DEDUP_REMOVED lines=12> */
.L_x_18358:
[----:B------:R-:W-:Y:S05]  /*30040*/  BSYNC.RECONVERGENT B1 ;  /* 0x0000000000017941 */ /* 0x000fea0003800200 */
.L_x_18357:
        /* <DEDUP_REMOVED lines=62> */
.L_x_18355:
[----:B------:R-:W-:Y:S05]  /*30430*/  BSYNC.RECONVERGENT B0 ;  /* 0x0000000000007941 */ /* 0x000fea0003800200 */
.L_x_18354:
        /* <DEDUP_REMOVED lines=19> */
.L_x_18361:
        /* <DEDUP_REMOVED lines=12> */
.L_x_18363:
[----:B------:R-:W-:Y:S05]  /*30630*/  BSYNC.RECONVERGENT B1 ;  /* 0x0000000000017941 */ /* 0x000fea0003800200 */
.L_x_18362:
        /* <DEDUP_REMOVED lines=62> */
.L_x_18360:
[----:B------:R-:W-:Y:S05]  /*30a20*/  BSYNC.RECONVERGENT B0 ;  /* 0x0000000000007941 */ /* 0x000fea0003800200 */
.L_x_18359:
        /* <DEDUP_REMOVED lines=18> */
.L_x_18366:
        /* <DEDUP_REMOVED lines=12> */
.L_x_18368:
[----:B------:R-:W-:Y:S05]  /*30c10*/  BSYNC.RECONVERGENT B1 ;  /* 0x0000000000017941 */ /* 0x000fea0003800200 */
.L_x_18367:
        /* <DEDUP_REMOVED lines=62> */
.L_x_18365:
[----:B------:R-:W-:Y:S05]  /*31000*/  BSYNC.RECONVERGENT B0 ;  /* 0x0000000000007941 */ /* 0x000fea0003800200 */
.L_x_18364:
[----:B------:R-:W-:Y:S01]  /*31010*/  ISETP.NE.AND P4, PT, R22, 0x1, PT ;  /* 0x000000011600780c */ /* 0x000fe20003f85270 */
[----:B------:R-:W-:Y:S01]  /*31020*/  BSSY.RECONVERGENT B0, `(.L_x_18369) ;  /* 0x000005b000007945 */ /* 0x000fe20003800200 */
[----:B------:R-:W-:Y:S01]  /*31030*/  I2FP.F32.U32 R21, R21 ;  /* 0x0000001500157245 */ /* 0x000fe20000201000 */
[----:B------:R-:W-:-:S04]  /*31040*/  IMAD.MOV.U32 R23, RZ, RZ, 0x2 ;  /* 0x00000002ff177424 */ /* 0x000fc800078e00ff */
        /* <DEDUP_REMOVED lines=13> */
.L_x_18371:
        /* <DEDUP_REMOVED lines=12> */
.L_x_18373:
[----:B------:R-:W-:Y:S05]  /*311e0*/  BSYNC.RECONVERGENT B1 ;  /* 0x0000000000017941 */ /* 0x000fea0003800200 */
.L_x_18372:
        /* <DEDUP_REMOVED lines=62> */
.L_x_18370:
[----:B------:R-:W-:Y:S05]  /*315d0*/  BSYNC.RECONVERGENT B0 ;  /* 0x0000000000007941 */ /* 0x000fea0003800200 */
.L_x_18369:
        /* <DEDUP_REMOVED lines=18> */
.L_x_18376:
        /* <DEDUP_REMOVED lines=12> */
.L_x_18378:
[----:B------:R-:W-:Y:S05]  /*317c0*/  BSYNC.RECONVERGENT B1 ;  /* 0x0000000000017941 */ /* 0x000fea0003800200 */
.L_x_18377:
        /* <DEDUP_REMOVED lines=62> */
.L_x_18375:
[----:B------:R-:W-:Y:S05]  /*31bb0*/  BSYNC.RECONVERGENT B0 ;  /* 0x0000000000007941 */ /* 0x000fea0003800200 */
.L_x_18374:
[----:B------:R-:W-:Y:S01]  /*31bc0*/  LOP3.LUT R14, R14, 0xffffff7f, RZ, 0xc0, !PT ;  /* 0xffffff7f0e0e7812 */ /* 0x000fe200078ec0ff */
[-C--:B------:R-:W-:Y:S01]  /*31bd0*/  FMUL.FTZ R3, R3, R218.reuse ;  /* 0x000000da03037220 */ /* 0x080fe20000410000 */
[----:B------:R-:W-:Y:S01]  /*31be0*/  I2FP.F32.U32 R23, R25 ;  /* 0x0000001900177245 */ /* 0x000fe20000201000 */
[-C--:B------:R-:W-:Y:S01]  /*31bf0*/  FMUL.FTZ R0, R0, R218.reuse ;  /* 0x000000da00007220 */ /* 0x080fe20000410000 */
[----:B------:R-:W-:Y:S01]  /*31c00*/  @P2 LOP3.LUT R14, R14, 0x80, RZ, 0xfc, !PT ;  /* 0x000000800e0e2812 */ /* 0x000fe200078efcff */
[-C--:B------:R-:W-:Y:S01]  /*31c10*/  FMUL.FTZ R18, R18, R218.reuse ;  /* 0x000000da12127220 */ /* 0x080fe20000410000 */
[----:B------:R-:W-:Y:S01]  /*31c20*/  SHF.L.U32 R19, R19, 0x10, RZ ;  /* 0x0000001013137819 */ /* 0x000fe200000006ff */
        /* <DEDUP_REMOVED lines=35> */
.L_x_18338:
        /* <DEDUP_REMOVED lines=42> */
.L_x_18379:
        /* <DEDUP_REMOVED lines=27> */
.L_x_18383:
        /* <DEDUP_REMOVED lines=12> */
.L_x_18385:
[----:B------:R-:W-:Y:S05]  /*32370*/  BSYNC.RECONVERGENT B1 ;  /* 0x0000000000017941 */ /* 0x000fea0003800200 */
.L_x_18384:
        /* <DEDUP_REMOVED lines=62> */
.L_x_18382:
[----:B------:R-:W-:Y:S05]  /*32760*/  BSYNC.RECONVERGENT B0 ;  /* 0x0000000000007941 */ /* 0x000fea0003800200 */
.L_x_18381:
[----:B------:R-:W-:Y:S01]  /*32770*/  I2FP.F32.U32 R2, R6 ;  /* 0x0000000600027245 */ /* 0x000fe20000201000 */
[----:B-----5:R-:W-:Y:S01]  /*32780*/  IMAD.U32 R6, R16, 0x10000, RZ ;  /* 0x0001000010067824 */ /* 0x020fe200078e00ff */
[----:B------:R-:W-:Y:S01]  /*32790*/  ISETP.NE.AND P2, PT, R9, 0x1, PT ;  /* 0x000000010900780c */ /* 0x000fe20003f45270 */
[----:B------:R-:W-:Y:S01]  /*327a0*/  BSSY.RECONVERGENT B0, `(.L_x_18386) ;  /* 0x000005d000007945 */ /* 0x000fe20003800200 */
[----:B------:R-:W-:Y:S01]  /*327b0*/  LOP3.LUT R14, R14, 0xffffffef, RZ, 0xc0, !PT ;  /* 0xffffffef0e0e7812 */ /* 0x000fe200078ec0ff */
[----:B------:R-:W-:Y:S01]  /*327c0*/  FFMA.FTZ R2, R2, R215, 1.1641532182693481445e-10 ;  /* 0x2f00000002027423 */ /* 0x000fe200000100d7 */
[----:B------:R-:W-:Y:S02]  /*327d0*/  HFMA2 R8, -RZ, RZ, 0, 1.1920928955078125e-07 ;  /* 0x00000002ff087431 */ /* 0x000fe400000001ff */
[----:B------:R-:W-:Y:S01]  /*327e0*/  FMUL.FTZ R6, R6, R218 ;  /* 0x000000da06067220 */ /* 0x000fe20000410000 */
[----:B------:R-:W-:Y:S01]  /*327f0*/  IMAD.MOV.U32 R7, RZ, RZ, R206 ;  /* 0x000000ffff077224 */ /* 0x000fe200078e00ce */
        /* <DEDUP_REMOVED lines=12> */
.L_x_18388:
        /* <DEDUP_REMOVED lines=12> */
.L_x_18390:
[----:B------:R-:W-:Y:S05]  /*32980*/  BSYNC.RECONVERGENT B1 ;  /* 0x0000000000017941 */ /* 0x000fea0003800200 */
.L_x_18389:
        /* <DEDUP_REMOVED lines=62> */
.L_x_18387:
[----:B------:R-:W-:Y:S05]  /*32d70*/  BSYNC.RECONVERGENT B0 ;  /* 0x0000000000007941 */ /* 0x000fea0003800200 */
.L_x_18386:
[----:B------:R-:W-:Y:S01]  /*32d80*/  I2FP.F32.U32 R7, R7 ;  /* 0x0000000700077245 */ /* 0x000fe20000201000 */
[----:B------:R-:W-:Y:S01]  /*32d90*/  BSSY.RECONVERGENT B0, `(.L_x_18391) ;  /* 0x0000061000007945 */ /* 0x000fe20003800200 */
[----:B------:R-:W-:Y:S01]  /*32da0*/  ISETP.NE.AND P3, PT, R8, 0x1, PT ;  /* 0x000000010800780c */ /* 0x000fe20003f65270 */
[----:B------:R-:W-:Y:S01]  /*32db0*/  IMAD.MOV.U32 R9, RZ, RZ, R206 ;  /* 0x000000ffff097224 */ /* 0x000fe200078e00ce */
        /* <DEDUP_REMOVED lines=8> */
[----:B------:R-:W-:-:S03]  /*32e40*/  HFMA2 R7, -RZ, RZ, 0, 1.1920928955078125e-07 ;  /* 0x00000002ff077431 */ /* 0x000fc600000001ff */
        /* <DEDUP_REMOVED lines=10> */
.L_x_18393:
        /* <DEDUP_REMOVED lines=12> */
.L_x_18395:
[----:B------:R-:W-:Y:S05]  /*32fb0*/  BSYNC.RECONVERGENT B1 ;  /* 0x0000000000017941 */ /* 0x000fea0003800200 */
.L_x_18394:
        /* <DEDUP_REMOVED lines=62> */
.L_x_18392:
[----:B------:R-:W-:Y:S05]  /*333a0*/  BSYNC.RECONVERGENT B0 ;  /* 0x0000000000007941 */ /* 0x000fea0003800200 */
.L_x_18391:
        /* <DEDUP_REMOVED lines=20> */
.L_x_18398:
        /* <DEDUP_REMOVED lines=12> */
.L_x_18400:
[----:B------:R-:W-:Y:S05]  /*335b0*/  BSYNC.RECONVERGENT B1 ;  /* 0x0000000000017941 */ /* 0x000fea0003800200 */
.L_x_18399:
        /* <DEDUP_REMOVED lines=62> */
.L_x_18397:
[----:B------:R-:W-:Y:S05]  /*339a0*/  BSYNC.RECONVERGENT B0 ;  /* 0x0000000000007941 */ /* 0x000fea0003800200 */
.L_x_18396:
        /* <DEDUP_REMOVED lines=24> */
.L_x_18403:
        /* <DEDUP_REMOVED lines=12> */
.L_x_18405:
[----:B------:R-:W-:Y:S05]  /*33bf0*/  BSYNC.RECONVERGENT B1 ;  /* 0x0000000000017941 */ /* 0x000fea0003800200 */
.L_x_18404:
        /* <DEDUP_REMOVED lines=59> */
[----:B------:R-:W-:-:S05]  /*33fb0*/  IMAD.WIDE.U32 R6, R11, -0x326172a9, RZ ;  /* 0xcd9e8d570b067825 */ /* 0x000fca00078e00ff */
[----:B------:R-:W-:Y:S02]  /*33fc0*/  LOP3.LUT R207, R8, UR4, R7, 0x96, !PT ;  /* 0x0000000408cf7c12 */ /* 0x000fe4000f8e9607 */
[----:B------:R-:W-:-:S07]  /*33fd0*/  MOV R206, R6 ;  /* 0x0000000600ce7202 */ /* 0x000fce0000000f00 */
.L_x_18402:
[----:B------:R-:W-:Y:S05]  /*33fe0*/  BSYNC.RECONVERGENT B0 ;  /* 0x0000000000007941 */ /* 0x000fea0003800200 */
.L_x_18401:
[----:B------:R-:W-:Y:S01]  /*33ff0*/  I2FP.F32.U32 R2, R2 ;  /* 0x0000000200027245 */ /* 0x000fe20000201000 */
[----:B------:R-:W-:Y:S01]  /*34000*/  IMAD.U32 R6, R17, 0x10000, RZ ;  /* 0x0001000011067824 */ /* 0x000fe200078e00ff */
        /* <DEDUP_REMOVED lines=19> */
.L_x_18408:
        /* <DEDUP_REMOVED lines=12> */
.L_x_18410:
[----:B------:R-:W-:Y:S05]  /*34200*/  BSYNC.RECONVERGENT B1 ;  /* 0x0000000000017941 */ /* 0x000fea0003800200 */
.L_x_18409:
        /* <DEDUP_REMOVED lines=62> */
.L_x_18407:
[----:B------:R-:W-:Y:S05]  /*345f0*/  BSYNC.RECONVERGENT B0 ;  /* 0x0000000000007941 */ /* 0x000fea0003800200 */
.L_x_18406:
        /* <DEDUP_REMOVED lines=23> */
.L_x_18413:
        /* <DEDUP_REMOVED lines=12> */
.L_x_18415:
[----:B------:R-:W-:Y:S05]  /*34830*/  BSYNC.RECONVERGENT B1 ;  /* 0x0000000000017941 */ /* 0x000fea0003800200 */
.L_x_18414:
        /* <DEDUP_REMOVED lines=62> */
.L_x_18412:
[----:B------:R-:W-:Y:S05]  /*34c20*/  BSYNC.RECONVERGENT B0 ;  /* 0x0000000000007941 */ /* 0x000fea0003800200 */
.L_x_18411:
        /* <DEDUP_REMOVED lines=20> */
.L_x_18418:
        /* <DEDUP_REMOVED lines=12> */
.L_x_18420:
[----:B------:R-:W-:Y:S05]  /*34e30*/  BSYNC.RECONVERGENT B1 ;  /* 0x0000000000017941 */ /* 0x000fea0003800200 */
.L_x_18419:
        /* <DEDUP_REMOVED lines=62> */
.L_x_18417:
[----:B------:R-:W-:Y:S05]  /*35220*/  BSYNC.RECONVERGENT B0 ;  /* 0x0000000000007941 */ /* 0x000fea0003800200 */
.L_x_18416:
        /* <DEDUP_REMOVED lines=24> */
.L_x_18423:
        /* <DEDUP_REMOVED lines=12> */
.L_x_18425:
[----:B------:R-:W-:Y:S05]  /*35470*/  BSYNC.RECONVERGENT B1 ;  /* 0x0000000000017941 */ /* 0x000fea0003800200 */
.L_x_18424:
        /* <DEDUP_REMOVED lines=62> */
.L_x_18422:
[----:B------:R-:W-:Y:S05]  /*35860*/  BSYNC.RECONVERGENT B0 ;  /* 0x0000000000007941 */ /* 0x000fea0003800200 */
.L_x_18421:
[----:B------:R-:W-:Y:S01]  /*35870*/  ISETP.NE.AND P3, PT, R8, 0x1, PT ;  /* 0x000000010800780c */ /* 0x000fe20003f65270 */
[----:B------:R-:W-:Y:S01]  /*35880*/  IMAD.U32 R6, R18, 0x10000, RZ ;  /* 0x0001000012067824 */ /* 0x000fe200078e00ff */
[----:B------:R-:W-:Y:S01]  /*35890*/  I2FP.F32.U32 R2, R2 ;  /* 0x0000000200027245 */ /* 0x000fe20000201000 */
[----:B------:R-:W-:Y:S01]  /*358a0*/  BSSY.RECONVERGENT B0, `(.L_x_18426) ;  /* 0x000005b000007945 */ /* 0x000fe20003800200 */
[----:B------:R-:W-:Y:S02]  /*358b0*/  HFMA2 R16, -RZ, RZ, 0, 1.1920928955078125e-07 ;  /* 0x00000002ff107431 */ /* 0x000fe400000001ff */
[----:B------:R-:W-:Y:S01]  /*358c0*/  FMUL.FTZ R6, R6, R218 ;  /* 0x000000da06067220 */ /* 0x000fe20000410000 */
[----:B------:R-:W-:Y:S02]  /*358d0*/  IMAD.MOV.U32 R7, RZ, RZ, R206 ;  /* 0x000000ffff077224 */ /* 0x000fe400078e00ce */
        /* <DEDUP_REMOVED lines=12> */
.L_x_18428:
        /* <DEDUP_REMOVED lines=12> */
.L_x_18430:
[----:B------:R-:W-:Y:S05]  /*35a60*/  BSYNC.RECONVERGENT B1 ;  /* 0x0000000000017941 */ /* 0x000fea0003800200 */
.L_x_18429:
        /* <DEDUP_REMOVED lines=62> */
.L_x_18427:
[----:B------:R-:W-:Y:S05]  /*35e50*/  BSYNC.RECONVERGENT B0 ;  /* 0x0000000000007941 */ /* 0x000fea0003800200 */
.L_x_18426:
[----:B------:R-:W-:Y:S01]  /*35e60*/  I2FP.F32.U32 R7, R7 ;  /* 0x0000000700077245 */ /* 0x000fe20000201000 */
[----:B------:R-:W-:Y:S01]  /*35e70*/  IMAD.U32 R8, R102, 0x10000, RZ ;  /* 0x0001000066087824 */ /* 0x000fe200078e00ff */
[----:B------:R-:W-:Y:S01]  /*35e80*/  FSEL R6, R6, RZ, P2 ;  /* 0x000000ff06067208 */ /* 0x000fe20001000000 */
[----:B------:R-:W-:Y:S02]  /*35e90*/  BSSY.RECONVERGENT B0, `(.L_x_18431) ;  /* 0x000005f000007945 */ /* 0x000fe40003800200 */
[----:B------:R-:W-:Y:S01]  /*35ea0*/  FFMA.FTZ R7, R7, R215, 1.1641532182693481445e-10 ;  /* 0x2f00000007077423 */ /* 0x000fe200000100d7 */
[----:B------:R-:W-:-:S04]  /*35eb0*/  FMUL.FTZ R8, R8, R218 ;  /* 0x000000da08087220 */ /* 0x000fc80000410000 */
[----:B------:R-:W-:Y:S01]  /*35ec0*/  FSETP.GTU.FTZ.AND P3, PT, R7, R216, PT ;  /* 0x000000d80700720b */ /* 0x000fe20003f7c000 */
[----:B------:R-:W-:-:S03]  /*35ed0*/  HFMA2 R7, -RZ, RZ, 0, 1.1920928955078125e-07 ;  /* 0x00000002ff077431 */ /* 0x000fc600000001ff */
[----:B------:R-:W-:Y:S01]  /*35ee0*/  FSEL R44, R8, RZ, !P3 ;  /* 0x000000ff082c7208 */ /* 0x000fe20005800000 */
[----:B------:R-:W-:Y:S01]  /*35ef0*/  IMAD.MOV.U32 R8, RZ, RZ, R206 ;  /* 0x000000ffff087224 */ /* 0x000fe200078e00ce */
[----:B------:R-:W-:Y:S02]  /*35f00*/  SEL R9, RZ, 0x1, P3 ;  /* 0x00000001ff097807 */ /* 0x000fe40001800000 */
[----:B------:R-:W-:Y:S01]  /*35f10*/  ISETP.NE.AND P3, PT, R16, 0x1, PT ;  /* 0x000000011000780c */ /* 0x000fe20003f65270 */
[----:B------:R-:W-:-:S04]  /*35f20*/  FADD.FTZ R44, R44, R6 ;  /* 0x000000062c2c7221 */ /* 0x000fc80000010000 */
        /* <DEDUP_REMOVED lines=10> */
.L_x_18433:
        /* <DEDUP_REMOVED lines=12> */
.L_x_18435:
[----:B------:R-:W-:Y:S05]  /*36090*/  BSYNC.RECONVERGENT B1 ;  /* 0x0000000000017941 */ /* 0x000fea0003800200 */
.L_x_18434:
        /* <DEDUP_REMOVED lines=62> */
.L_x_18432:
[----:B------:R-:W-:Y:S05]  /*36480*/  BSYNC.RECONVERGENT B0 ;  /* 0x0000000000007941 */ /* 0x000fea0003800200 */
.L_x_18431:
        /* <DEDUP_REMOVED lines=18> */
.L_x_18438:
        /* <DEDUP_REMOVED lines=12> */
.L_x_18440:
[----:B------:R-:W-:Y:S05]  /*36670*/  BSYNC.RECONVERGENT B1 ;  /* 0x0000000000017941 */ /* 0x000fea0003800200 */
.L_x_18439:
        /* <DEDUP_REMOVED lines=62> */
.L_x_18437:
[----:B------:R-:W-:Y:S05]  /*36a60*/  BSYNC.RECONVERGENT B0 ;  /* 0x0000000000007941 */ /* 0x000fea0003800200 */
.L_x_18436:
        /* <DEDUP_REMOVED lines=24> */
.L_x_18443:
        /* <DEDUP_REMOVED lines=12> */
.L_x_18445:
[----:B------:R-:W-:Y:S05]  /*36cb0*/  BSYNC.RECONVERGENT B1 ;  /* 0x0000000000017941 */ /* 0x000fea0003800200 */
.L_x_18444:
        /* <DEDUP_REMOVED lines=62> */
.L_x_18442:
[----:B------:R-:W-:Y:S05]  /*370a0*/  BSYNC.RECONVERGENT B0 ;  /* 0x0000000000007941 */ /* 0x000fea0003800200 */
.L_x_18441:
[----:B------:R-:W-:Y:S01]  /*370b0*/  ISETP.NE.AND P5, PT, R16, 0x1, PT ;  /* 0x000000011000780c */ /* 0x000fe20003fa5270 */
[C---:B------:R-:W-:Y:S01]  /*370c0*/  IMAD.U32 R6, R19.reuse, 0x10000, RZ ;  /* 0x0001000013067824 */ /* 0x040fe200078e00ff */
[----:B------:R-:W-:Y:S01]  /*370d0*/  I2FP.F32.U32 R7, R2 ;  /* 0x0000000200077245 */ /* 0x000fe20000201000 */
[----:B------:R-:W-:Y:S01]  /*370e0*/  BSSY.RECONVERGENT B0, `(.L_x_18446) ;  /* 0x000005b000007945 */ /* 0x000fe20003800200 */
[----:B------:R-:W-:Y:S01]  /*370f0*/  HFMA2 R17, -RZ, RZ, 0, 1.1920928955078125e-07 ;  /* 0x00000002ff117431 */ /* 0x000fe200000001ff */
[----:B------:R-:W-:Y:S01]  /*37100*/  PRMT R2, R19, 0x7632, R2 ;  /* 0x0000763213027816 */ /* 0x000fe20000000002 */
        /* <DEDUP_REMOVED lines=13> */
.L_x_18448:
        /* <DEDUP_REMOVED lines=12> */
.L_x_18450:
[----:B------:R-:W-:Y:S05]  /*372a0*/  BSYNC.RECONVERGENT B1 ;  /* 0x0000000000017941 */ /* 0x000fea0003800200 */
.L_x_18449:
        /* <DEDUP_REMOVED lines=62> */
.L_x_18447:
[----:B------:R-:W-:Y:S05]  /*37690*/  BSYNC.RECONVERGENT B0 ;  /* 0x0000000000007941 */ /* 0x000fea0003800200 */
.L_x_18446:
[----:B------:R-:W-:Y:S01]  /*376a0*/  I2FP.F32.U32 R7, R7 ;  /* 0x0000000700077245 */ /* 0x000fe20000201000 */
[----:B------:R-:W-:Y:S01]  /*376b0*/  IMAD.U32 R16, R103, 0x10000, RZ ;  /* 0x0001000067107824 */ /* 0x000fe200078e00ff */
[----:B------:R-:W-:Y:S01]  /*376c0*/  FSEL R6, R6, RZ, P4 ;  /* 0x000000ff06067208 */ /* 0x000fe20002000000 */
[----:B------:R-:W-:Y:S01]  /*376d0*/  BSSY.RECONVERGENT B0, `(.L_x_18451) ;  /* 0x000005f000007945 */ /* 0x000fe20003800200 */
[----:B------:R-:W-:Y:S02]  /*376e0*/  IMAD.MOV.U32 R19, RZ, RZ, R206 ;  /* 0x000000ffff137224 */ /* 0x000fe400078e00ce */
[----:B------:R-:W-:Y:S01]  /*376f0*/  FFMA.FTZ R7, R7, R215, 1.1641532182693481445e-10 ;  /* 0x2f00000007077423 */ /* 0x000fe200000100d7 */
[----:B------:R-:W-:-:S04]  /*37700*/  FMUL.FTZ R16, R16, R218 ;  /* 0x000000da10107220 */ /* 0x000fc80000410000 */
[----:B------:R-:W-:-:S04]  /*37710*/  FSETP.GTU.FTZ.AND P5, PT, R7, R216, PT ;  /* 0x000000d80700720b */ /* 0x000fc80003fbc000 */
[----:B------:R-:W-:Y:S01]  /*37720*/  FSEL R46, R16, RZ, !P5 ;  /* 0x000000ff102e7208 */ /* 0x000fe20006800000 */
[----:B------:R-:W-:Y:S01]  /*37730*/  HFMA2 R16, -RZ, RZ, 0, 1.1920928955078125e-07 ;  /* 0x00000002ff107431 */ /* 0x000fe200000001ff */
        /* <DEDUP_REMOVED lines=13> */
.L_x_18453:
        /* <DEDUP_REMOVED lines=12> */
.L_x_18455:
[----:B------:R-:W-:Y:S05]  /*378d0*/  BSYNC.RECONVERGENT B1 ;  /* 0x0000000000017941 */ /* 0x000fea0003800200 */
.L_x_18454:
        /* <DEDUP_REMOVED lines=62> */
.L_x_18452:
[----:B------:R-:W-:Y:S05]  /*37cc0*/  BSYNC.RECONVERGENT B0 ;  /* 0x0000000000007941 */ /* 0x000fea0003800200 */
.L_x_18451:
[----:B------:R-:W-:Y:S01]  /*37cd0*/  ISETP.NE.AND P6, PT, R16, 0x1, PT ;  /* 0x000000011000780c */ /* 0x000fe20003fc5270 */
[----:B------:R-:W-:Y:S01]  /*37ce0*/  IMAD.U32 R2, R2, 0x10000, RZ ;  /* 0x0001000002027824 */ /* 0x000fe200078e00ff */
[----:B------:R-:W-:Y:S01]  /*37cf0*/  I2FP.F32.U32 R6, R19 ;  /* 0x0000001300067245 */ /* 0x000fe20000201000 */
[----:B------:R-:W-:Y:S01]  /*37d00*/  BSSY.RECONVERGENT B0, `(.L_x_18456) ;  /* 0x000005d000007945 */ /* 0x000fe20003800200 */
        /* <DEDUP_REMOVED lines=14> */
.L_x_18458:
        /* <DEDUP_REMOVED lines=15> */
.L_x_18460:
[----:B------:R-:W-:Y:S05]  /*37ee0*/  BSYNC.RECONVERGENT B1 ;  /* 0x0000000000017941 */ /* 0x000fea0003800200 */
.L_x_18459:
        /* <DEDUP_REMOVED lines=62> */
.L_x_18457:
[----:B------:R-:W-:Y:S05]  /*382d0*/  BSYNC.RECONVERGENT B0 ;  /* 0x0000000000007941 */ /* 0x000fea0003800200 */
.L_x_18456:
[----:B------:R-:W-:Y:S02]  /*382e0*/  I2FP.F32.U32 R6, R6 ;  /* 0x0000000600067245 */ /* 0x000fe40000201000 */
[----:B------:R-:W-:-:S03]  /*382f0*/  FSEL R2, R2, RZ, P5 ;  /* 0x000000ff02027208 */ /* 0x000fc60002800000 */
[----:B------:R-:W-:-:S05]  /*38300*/  FFMA.FTZ R6, R6, R215, 1.1641532182693481445e-10 ;  /* 0x2f00000006067423 */ /* 0x000fca00000100d7 */
[----:B------:R-:W-:Y:S02]  /*38310*/  FSETP.GTU.FTZ.AND P6, PT, R6, R216, PT ;  /* 0x000000d80600720b */ /* 0x000fe40003fdc000 */
[----:B------:R-:W-:-:S05]  /*38320*/  PRMT R6, R103, 0x7632, R6 ;  /* 0x0000763267067816 */ /* 0x000fca0000000006 */
[----:B------:R-:W-:-:S04]  /*38330*/  IMAD.U32 R6, R6, 0x10000, RZ ;  /* 0x0001000006067824 */ /* 0x000fc800078e00ff */
[----:B------:R-:W-:-:S05]  /*38340*/  FMUL.FTZ R6, R6, R218 ;  /* 0x000000da06067220 */ /* 0x000fca0000410000 */
[----:B------:R-:W-:-:S05]  /*38350*/  FSEL R6, R6, RZ, !P6 ;  /* 0x000000ff06067208 */ /* 0x000fca0007000000 */
[----:B------:R-:W-:Y:S01]  /*38360*/  FADD.FTZ R47, R6, R2 ;  /* 0x00000002062f7221 */ /* 0x000fe20000010000 */
[----:B------:R-:W-:-:S03]  /*38370*/  SEL R6, RZ, 0x1, P6 ;  /* 0x00000001ff067807 */ /* 0x000fc60003000000 */
[----:B------:R-:W-:Y:S01]  /*38380*/  @P1 FADD.FTZ R47, R95, R47 ;  /* 0x0000002f5f2f1221 */ /* 0x000fe20000010000 */
[----:B------:R-:W-:Y:S06]  /*38390*/  BRA `(.L_x_18461) ;  /* 0x0000003000747947 */ /* 0x000fec0003800000 */
.L_x_18380:
        /* <DEDUP_REMOVED lines=16> */
.L_x_18464:
        /* <DEDUP_REMOVED lines=12> */
.L_x_18466:
[----:B------:R-:W-:Y:S05]  /*38560*/  BSYNC.RECONVERGENT B1 ;  /* 0x0000000000017941 */ /* 0x000fea0003800200 */
.L_x_18465:
        /* <DEDUP_REMOVED lines=62> */
.L_x_18463:
[----:B------:R-:W-:Y:S05]  /*38950*/  BSYNC.RECONVERGENT B0 ;  /* 0x0000000000007941 */ /* 0x000fea0003800200 */
.L_x_18462:
        /* <DEDUP_REMOVED lines=20> */
.L_x_18469:
        /* <DEDUP_REMOVED lines=12> */
.L_x_18471:
[----:B------:R-:W-:Y:S05]  /*38b60*/  BSYNC.RECONVERGENT B1 ;  /* 0x0000000000017941 */ /* 0x000fea0003800200 */
.L_x_18470:
        /* <DEDUP_REMOVED lines=62> */
.L_x_18468:
[----:B------:R-:W-:Y:S05]  /*38f50*/  BSYNC.RECONVERGENT B0 ;  /* 0x0000000000007941 */ /* 0x000fea0003800200 */
.L_x_18467:
        /* <DEDUP_REMOVED lines=8> */
[----:B------:R-:W-:-:S13]  /*38fe0*/  FSETP.LE.FTZ.AND P3, PT, R20, R216, PT ;  /* 0x000000d81400720b */ /* 0x000fda0003f73000 */
        /* <DEDUP_REMOVED lines=10> */
.L_x_18474:
        /* <DEDUP_REMOVED lines=12> */
.L_x_18476:
[----:B------:R-:W-:Y:S05]  /*39150*/  BSYNC.RECONVERGENT B1 ;  /* 0x0000000000017941 */ /* 0x000fea0003800200 */
.L_x_18475:
        /* <DEDUP_REMOVED lines=62> */
.L_x_18473:
[----:B------:R-:W-:Y:S05]  /*39540*/  BSYNC.RECONVERGENT B0 ;  /* 0x0000000000007941 */ /* 0x000fea0003800200 */
.L_x_18472:
        /* <DEDUP_REMOVED lines=20> */
.L_x_18479:
        /* <DEDUP_REMOVED lines=12> */
.L_x_18481:
[----:B------:R-:W-:Y:S05]  /*39750*/  BSYNC.RECONVERGENT B1 ;  /* 0x0000000000017941 */ /* 0x000fea0003800200 */
.L_x_18480:
        /* <DEDUP_REMOVED lines=62> */
.L_x_18478:
[----:B------:R-:W-:Y:S05]  /*39b40*/  BSYNC.RECONVERGENT B0 ;  /* 0x0000000000007941 */ /* 0x000fea0003800200 */
.L_x_18477:
        /* <DEDUP_REMOVED lines=19> */
.L_x_18484:
        /* <DEDUP_REMOVED lines=12> */
.L_x_18486:
[----:B------:R-:W-:Y:S05]  /*39d40*/  BSYNC.RECONVERGENT B1 ;  /* 0x0000000000017941 */ /* 0x000fea0003800200 */
.L_x_18485:
        /* <DEDUP_REMOVED lines=62> */
.L_x_18483:
[----:B------:R-:W-:Y:S05]  /*3a130*/  BSYNC.RECONVERGENT B0 ;  /* 0x0000000000007941 */ /* 0x000fea0003800200 */
.L_x_18482:
        /* <DEDUP_REMOVED lines=18> */
.L_x_18489:
        /* <DEDUP_REMOVED lines=12> */
.L_x_18491:
[----:B------:R-:W-:Y:S05]  /*3a320*/  BSYNC.RECONVERGENT B1 ;  /* 0x0000000000017941 */ /* 0x000fea0003800200 */
.L_x_18490:
        /* <DEDUP_REMOVED lines=62> */
.L_x_18488:
[----:B------:R-:W-:Y:S05]  /*3a710*/  BSYNC.RECONVERGENT B0 ;  /* 0x0000000000007941 */ /* 0x000fea0003800200 */
.L_x_18487:
        /* <DEDUP_REMOVED lines=17> */
.L_x_18494:
        /* <DEDUP_REMOVED lines=12> */
.L_x_18496:
[----:B------:R-:W-:Y:S05]  /*3a8f0*/  BSYNC.RECONVERGENT B1 ;  /* 0x0000000000017941 */ /* 0x000fea0003800200 */
.L_x_18495:
        /* <DEDUP_REMOVED lines=62> */
.L_x_18493:
[----:B------:R-:W-:Y:S05]  /*3ace0*/  BSYNC.RECONVERGENT B0 ;  /* 0x0000000000007941 */ /* 0x000fea0003800200 */
.L_x_18492:
        /* <DEDUP_REMOVED lines=18> */
.L_x_18499:
        /* <DEDUP_REMOVED lines=12> */
.L_x_18501:
[----:B------:R-:W-:Y:S05]  /*3aed0*/  BSYNC.RECONVERGENT B1 ;  /* 0x0000000000017941 */ /* 0x000fea0003800200 */
.L_x_18500:
        /* <DEDUP_REMOVED lines=62> */
.L_x_18498:
[----:B------:R-:W-:Y:S05]  /*3b2c0*/  BSYNC.RECONVERGENT B0 ;  /* 0x0000000000007941 */ /* 0x000fea0003800200 */
.L_x_18497:
[----:B------:R-:W-:Y:S01]  /*3b2d0*/  LOP3.LUT R14, R14, 0xffffff7f, RZ, 0xc0, !PT ;  /* 0xffffff7f0e0e7812 */ /* 0x000fe200078ec0ff */
[-C--:B------:R-:W-:Y:S01]  /*3b2e0*/  FMUL.FTZ R16, R16, R218.reuse ;  /* 0x000000da10107220 */ /* 0x080fe20000410000 */
[----:B------:R-:W-:Y:S01]  /*3b2f0*/  I2FP.F32.U32 R25, R27 ;  /* 0x0000001b00197245 */ /* 0x000fe20000201000 */
[-C--:B------:R-:W-:Y:S01]  /*3b300*/  FMUL.FTZ R24, R18, R218.reuse ;  /* 0x000000da12187220 */ /* 0x080fe20000410000 */
[----:B------:R-:W-:Y:S01]  /*3b310*/  @P2 LOP3.LUT R14, R14, 0x80, RZ, 0xfc, !PT ;  /* 0x000000800e0e2812 */ /* 0x000fe200078efcff */
[-C--:B------:R-:W-:Y:S01]  /*3b320*/  FMUL.FTZ R18, R22, R218.reuse ;  /* 0x000000da16127220 */ /* 0x080fe20000410000 */
[-C--:B------:R-:W-:Y:S01]  /*3b330*/  FMUL.FTZ R48, R2, R218.reuse ;  /* 0x000000da02307220 */ /* 0x080fe20000410000 */
[----:B------:R-:W-:Y:S01]  /*3b340*/  FFMA.FTZ R25, R25, R215, 1.1641532182693481445e-10 ;  /* 0x2f00000019197423 */ /* 0x000fe200000100d7 */
[C---:B------:R-:W-:Y:S01]  /*3b350*/  LOP3.LUT P2, RZ, R14.reuse, 0x10, RZ, 0xc0, !PT ;  /* 0x000000100eff7812 */ /* 0x040fe2000784c0ff */
[----:B------:R-:W-:Y:S01]  /*3b360*/  IMAD.U32 R22, R19, 0x10000, RZ ;  /* 0x0001000013167824 */ /* 0x000fe200078e00ff */
        /* <DEDUP_REMOVED lines=32> */
.L_x_18461:
        /* <DEDUP_REMOVED lines=16> */
[----:B------:R-:W-:Y:S01]  /*3b670*/  LOP3.LUT R17, R18, R16, RZ, 0xfc, !PT ;  /* 0x0000001012117212 */ /* 0x000fe200078efcff */
[----:B------:R-:W-:Y:S01]  /*3b680*/  IMAD.WIDE.U32 R18, R3, 0x8, R212 ;  /* 0x0000000803127825 */ /* 0x000fe200078e00d4 */
        /* <DEDUP_REMOVED lines=24> */
.L_x_18502:
        /* <DEDUP_REMOVED lines=27> */
.L_x_18506:
        /* <DEDUP_REMOVED lines=12> */
.L_x_18508:
[----:B------:R-:W-:Y:S05]  /*3ba80*/  BSYNC.RECONVERGENT B1 ;  /* 0x0000000000017941 */ /* 0x000fea0003800200 */
.L_x_18507:
        /* <DEDUP_REMOVED lines=62> */
.L_x_18505:
[----:B------:R-:W-:Y:S05]  /*3be70*/  BSYNC.RECONVERGENT B0 ;  /* 0x0000000000007941 */ /* 0x000fea0003800200 */
.L_x_18504:
[----:B------:R-:W-:Y:S01]  /*3be80*/  I2FP.F32.U32 R0, R6 ;  /* 0x0000000600007245 */ /* 0x000fe20000201000 */
[----:B-----5:R-:W-:Y:S01]  /*3be90*/  IMAD.U32 R6, R16, 0x10000, RZ ;  /* 0x0001000010067824 */ /* 0x020fe200078e00ff */
        /* <DEDUP_REMOVED lines=19> */
.L_x_18511:
        /* <DEDUP_REMOVED lines=12> */
.L_x_18513:
[----:B------:R-:W-:Y:S05]  /*3c090*/  BSYNC.RECONVERGENT B1 ;  /* 0x0000000000017941 */ /* 0x000fea0003800200 */
.L_x_18512:
        /* <DEDUP_REMOVED lines=62> */
.L_x_18510:
[----:B------:R-:W-:Y:S05]  /*3c480*/  BSYNC.RECONVERGENT B0 ;  /* 0x0000000000007941 */ /* 0x000fea0003800200 */
.L_x_18509:
[----:B------:R-:W-:Y:S01]  /*3c490*/  I2FP.F32.U32 R7, R7 ;  /* 0x0000000700077245 */ /* 0x000fe20000201000 */
[----:B------:R-:W-:Y:S01]  /*3c4a0*/  BSSY.RECONVERGENT B0, `(.L_x_18514) ;  /* 0x0000061000007945 */ /* 0x000fe20003800200 */
[----:B------:R-:W-:Y:S02]  /*3c4b0*/  ISETP.NE.AND P3, PT, R8, 0x1, PT ;  /* 0x000000010800780c */ /* 0x000fe40003f65270 */
[----:B------:R-:W-:Y:S01]  /*3c4c0*/  FSEL R6, R6, RZ, P4 ;  /* 0x000000ff06067208 */ /* 0x000fe20002000000 */
[----:B------:R-:W-:Y:S01]  /*3c4d0*/  FFMA.FTZ R7, R7, R215, 1.1641532182693481445e-10 ;  /* 0x2f00000007077423 */ /* 0x000fe200000100d7 */
[----:B------:R-:W-:-:S04]  /*3c4e0*/  MOV R9, R206 ;  /* 0x000000ce00097202 */ /* 0x000fc80000000f00 */
[----:B------:R-:W-:Y:S01]  /*3c4f0*/  FSETP.GTU.FTZ.AND P2, PT, R7, R216, PT ;  /* 0x000000d80700720b */ /* 0x000fe20003f5c000 */
[----:B------:R-:W-:-:S03]  /*3c500*/  IMAD.U32 R7, R100, 0x10000, RZ ;  /* 0x0001000064077824 */ /* 0x000fc600078e00ff */
[----:B------:R-:W-:Y:S01]  /*3c510*/  SEL R13, RZ, 0x1, P2 ;  /* 0x00000001ff0d7807 */ /* 0x000fe20001000000 */
[----:B------:R-:W-:-:S05]  /*3c520*/  FMUL.FTZ R7, R7, R218 ;  /* 0x000000da07077220 */ /* 0x000fca0000410000 */
[----:B------:R-:W-:-:S05]  /*3c530*/  FSEL R7, R7, RZ, !P2 ;  /* 0x000000ff07077208 */ /* 0x000fca0005000000 */
[----:B------:R-:W-:Y:S01]  /*3c540*/  FADD.FTZ R40, R7, R6 ;  /* 0x0000000607287221 */ /* 0x000fe20000010000 */
[----:B------:R-:W-:-:S03]  /*3c550*/  IMAD.MOV.U32 R7, RZ, RZ, 0x2 ;  /* 0x00000002ff077424 */ /* 0x000fc600078e00ff */
        /* <DEDUP_REMOVED lines=10> */
.L_x_18516:
        /* <DEDUP_REMOVED lines=12> */
.L_x_18518:
[----:B------:R-:W-:Y:S05]  /*3c6c0*/  BSYNC.RECONVERGENT B1 ;  /* 0x0000000000017941 */ /* 0x000fea0003800200 */
.L_x_18517:
        /* <DEDUP_REMOVED lines=62> */
.L_x_18515:
[----:B------:R-:W-:Y:S05]  /*3cab0*/  BSYNC.RECONVERGENT B0 ;  /* 0x0000000000007941 */ /* 0x000fea0003800200 */
.L_x_18514:
        /* <DEDUP_REMOVED lines=20> */
.L_x_18521:
        /* <DEDUP_REMOVED lines=12> */
.L_x_18523:
[----:B------:R-:W-:Y:S05]  /*3ccc0*/  BSYNC.RECONVERGENT B1 ;  /* 0x0000000000017941 */ /* 0x000fea0003800200 */
.L_x_18522:
        /* <DEDUP_REMOVED lines=62> */
.L_x_18520:
[----:B------:R-:W-:Y:S05]  /*3d0b0*/  BSYNC.RECONVERGENT B0 ;  /* 0x0000000000007941 */ /* 0x000fea0003800200 */
.L_x_18519:
[----:B------:R-:W-:Y:S01]  /*3d0c0*/  I2FP.F32.U32 R8, R9 ;  /* 0x0000000900087245 */ /* 0x000fe20000201000 */
[----:B------:R-:W-:Y:S01]  /*3d0d0*/  BSSY.RECONVERGENT B0, `(.L_x_18524) ;  /* 0x0000062000007945 */ /* 0x000fe20003800200 */
[----:B------:R-:W-:Y:S02]  /*3d0e0*/  PRMT R7, R100, 0x7632, R7 ;  /* 0x0000763264077816 */ /* 0x000fe40000000007 */
[----:B------:R-:W-:Y:S01]  /*3d0f0*/  ISETP.NE.AND P3, PT, R6, 0x1, PT ;  /* 0x000000010600780c */ /* 0x000fe20003f65270 */
[----:B------:R-:W-:Y:S01]  /*3d100*/  FFMA.FTZ R8, R8, R215, 1.1641532182693481445e-10 ;  /* 0x2f00000008087423 */ /* 0x000fe200000100d7 */
[----:B------:R-:W-:Y:S01]  /*3d110*/  FSEL R0, R0, RZ, P4 ;  /* 0x000000ff00007208 */ /* 0x000fe20002000000 */
[----:B------:R-:W-:-:S03]  /*3d120*/  IMAD.U32 R7, R7, 0x10000, RZ ;  /* 0x0001000007077824 */ /* 0x000fc600078e00ff */
[----:B------:R-:W-:Y:S01]  /*3d130*/  FSETP.GTU.FTZ.AND P2, PT, R8, R216, PT ;  /* 0x000000d80800720b */ /* 0x000fe20003f5c000 */
[----:B------:R-:W-:-:S03]  /*3d140*/  FMUL.FTZ R7, R7, R218 ;  /* 0x000000da07077220 */ /* 0x000fc60000410000 */
[----:B------:R-:W-:Y:S02]  /*3d150*/  SEL R12, RZ, 0x1, P2 ;  /* 0x00000001ff0c7807 */ /* 0x000fe40001000000 */
        /* <DEDUP_REMOVED lines=14> */
.L_x_18526:
        /* <DEDUP_REMOVED lines=12> */
.L_x_18528:
[----:B------:R-:W-:Y:S05]  /*3d300*/  BSYNC.RECONVERGENT B1 ;  /* 0x0000000000017941 */ /* 0x000fea0003800200 */
.L_x_18527:
        /* <DEDUP_REMOVED lines=62> */
.L_x_18525:
[----:B------:R-:W-:Y:S05]  /*3d6f0*/  BSYNC.RECONVERGENT B0 ;  /* 0x0000000000007941 */ /* 0x000fea0003800200 */
.L_x_18524:
        /* <DEDUP_REMOVED lines=21> */
.L_x_18531:
        /* <DEDUP_REMOVED lines=12> */
.L_x_18533:
[----:B------:R-:W-:Y:S05]  /*3d910*/  BSYNC.RECONVERGENT B1 ;  /* 0x0000000000017941 */ /* 0x000fea0003800200 */
.L_x_18532:
        /* <DEDUP_REMOVED lines=62> */
.L_x_18530:
[----:B------:R-:W-:Y:S05]  /*3dd00*/  BSYNC.RECONVERGENT B0 ;  /* 0x0000000000007941 */ /* 0x000fea0003800200 */
.L_x_18529:
        /* <DEDUP_REMOVED lines=23> */
.L_x_18536:
        /* <DEDUP_REMOVED lines=12> */
.L_x_18538:
[----:B------:R-:W-:Y:S05]  /*3df40*/  BSYNC.RECONVERGENT B1 ;  /* 0x0000000000017941 */ /* 0x000fea0003800200 */
.L_x_18537:
        /* <DEDUP_REMOVED lines=62> */
.L_x_18535:
[----:B------:R-:W-:Y:S05]  /*3e330*/  BSYNC.RECONVERGENT B0 ;  /* 0x0000000000007941 */ /* 0x000fea0003800200 */
.L_x_18534:
        /* <DEDUP_REMOVED lines=20> */
.L_x_18541:
        /* <DEDUP_REMOVED lines=12> */
.L_x_18543:
[----:B------:R-:W-:Y:S05]  /*3e540*/  BSYNC.RECONVERGENT B1 ;  /* 0x0000000000017941 */ /* 0x000fea0003800200 */
.L_x_18542:
        /* <DEDUP_REMOVED lines=62> */
.L_x_18540:
[----:B------:R-:W-:Y:S05]  /*3e930*/  BSYNC.RECONVERGENT B0 ;  /* 0x0000000000007941 */ /* 0x000fea0003800200 */
.L_x_18539:
[----:B------:R-:W-:Y:S01]  /*3e940*/  I2FP.F32.U32 R8, R9 ;  /* 0x0000000900087245 */ /* 0x000fe20000201000 */
[----:B------:R-:W-:Y:S01]  /*3e950*/  BSSY.RECONVERGENT B0, `(.L_x_18544) ;  /* 0x0000062000007945 */ /* 0x000fe20003800200 */
[----:B------:R-:W-:Y:S01]  /*3e960*/  PRMT R7, R101, 0x7632, R7 ;  /* 0x0000763265077816 */ /* 0x000fe20000000007 */
[----:B------:R-:W-:Y:S01]  /*3e970*/  IMAD.MOV.U32 R16, RZ, RZ, 0x2 ;  /* 0x00000002ff107424 */ /* 0x000fe200078e00ff */
[----:B------:R-:W-:Y:S01]  /*3e980*/  FSEL R0, R0, RZ, P4 ;  /* 0x000000ff00007208 */ /* 0x000fe20002000000 */
[----:B------:R-:W-:Y:S01]  /*3e990*/  FFMA.FTZ R8, R8, R215, 1.1641532182693481445e-10 ;  /* 0x2f00000008087423 */ /* 0x000fe200000100d7 */
[----:B------:R-:W-:Y:S01]  /*3e9a0*/  MOV R9, R206 ;  /* 0x000000ce00097202 */ /* 0x000fe20000000f00 */
[----:B------:R-:W-:-:S03]  /*3e9b0*/  IMAD.U32 R7, R7, 0x10000, RZ ;  /* 0x0001000007077824 */ /* 0x000fc600078e00ff */
[----:B------:R-:W-:Y:S01]  /*3e9c0*/  FSETP.GTU.FTZ.AND P2, PT, R8, R216, PT ;  /* 0x000000d80800720b */ /* 0x000fe20003f5c000 */
[----:B------:R-:W-:-:S03]  /*3e9d0*/  FMUL.FTZ R7, R7, R218 ;  /* 0x000000da07077220 */ /* 0x000fc60000410000 */
[----:B------:R-:W-:Y:S02]  /*3e9e0*/  SEL R10, RZ, 0x1, P2 ;  /* 0x00000001ff0a7807 */ /* 0x000fe40001000000 */
[----:B------:R-:W-:Y:S02]  /*3e9f0*/  FSEL R7, R7, RZ, !P2 ;  /* 0x000000ff07077208 */ /* 0x000fe40005000000 */
[----:B------:R-:W-:-:S03]  /*3ea00*/  ISETP.NE.AND P2, PT, R6, 0x1, PT ;  /* 0x000000010600780c */ /* 0x000fc60003f45270 */
[----:B------:R-:W-:-:S04]  /*3ea10*/  FADD.FTZ R43, R7, R0 ;  /* 0x00000000072b7221 */ /* 0x000fc80000010000 */
        /* <DEDUP_REMOVED lines=10> */
.L_x_18546:
        /* <DEDUP_REMOVED lines=12> */
.L_x_18548:
[----:B------:R-:W-:Y:S05]  /*3eb80*/  BSYNC.RECONVERGENT B1 ;  /* 0x0000000000017941 */ /* 0x000fea0003800200 */
.L_x_18547:
        /* <DEDUP_REMOVED lines=62> */
.L_x_18545:
[----:B------:R-:W-:Y:S05]  /*3ef70*/  BSYNC.RECONVERGENT B0 ;  /* 0x0000000000007941 */ /* 0x000fea0003800200 */
.L_x_18544:
        /* <DEDUP_REMOVED lines=19> */
.L_x_18551:
        /* <DEDUP_REMOVED lines=12> */
.L_x_18553:
[----:B------:R-:W-:Y:S05]  /*3f170*/  BSYNC.RECONVERGENT B1 ;  /* 0x0000000000017941 */ /* 0x000fea0003800200 */
.L_x_18552:
        /* <DEDUP_REMOVED lines=62> */
.L_x_18550:
[----:B------:R-:W-:Y:S05]  /*3f560*/  BSYNC.RECONVERGENT B0 ;  /* 0x0000000000007941 */ /* 0x000fea0003800200 */
.L_x_18549:
[----:B------:R-:W-:Y:S01]  /*3f570*/  I2FP.F32.U32 R7, R7 ;  /* 0x0000000700077245 */ /* 0x000fe20000201000 */
[----:B------:R-:W-:Y:S01]  /*3f580*/  IMAD.U32 R9, R102, 0x10000, RZ ;  /* 0x0001000066097824 */ /* 0x000fe200078e00ff */
[----:B------:R-:W-:Y:S01]  /*3f590*/  FSEL R6, R6, RZ, P2 ;  /* 0x000000ff06067208 */ /* 0x000fe20001000000 */
        /* <DEDUP_REMOVED lines=21> */
.L_x_18556:
        /* <DEDUP_REMOVED lines=12> */
.L_x_18558:
[----:B------:R-:W-:Y:S05]  /*3f7b0*/  BSYNC.RECONVERGENT B1 ;  /* 0x0000000000017941 */ /* 0x000fea0003800200 */
.L_x_18557:
        /* <DEDUP_REMOVED lines=62> */
.L_x_18555:
[----:B------:R-:W-:Y:S05]  /*3fba0*/  BSYNC.RECONVERGENT B0 ;  /* 0x0000000000007941 */ /* 0x000fea0003800200 */
.L_x_18554:
        /* <DEDUP_REMOVED lines=18> */
.L_x_18561:
        /* <DEDUP_REMOVED lines=12> */
.L_x_18563:
[----:B------:R-:W-:Y:S05]  /*3fd90*/  BSYNC.RECONVERGENT B1 ;  /* 0x0000000000017941 */ /* 0x000fea0003800200 */
.L_x_18562:
        /* <DEDUP_REMOVED lines=62> */
.L_x_18560:
[----:B------:R-:W-:Y:S05]  /*40180*/  BSYNC.RECONVERGENT B0 ;  /* 0x0000000000007941 */ /* 0x000fea0003800200 */
.L_x_18559:
        /* <DEDUP_REMOVED lines=13> */
[----:B------:R-:W-:Y:S01]  /*40260*/  IMAD.MOV.U32 R7, RZ, RZ, 0x2 ;  /* 0x00000002ff077424 */ /* 0x000fe200078e00ff */
        /* <DEDUP_REMOVED lines=11> */
.L_x_18566:
        /* <DEDUP_REMOVED lines=12> */
.L_x_18568:
[----:B------:R-:W-:Y:S05]  /*403e0*/  BSYNC.RECONVERGENT B1 ;  /* 0x0000000000017941 */ /* 0x000fea0003800200 */
.L_x_18567:
        /* <DEDUP_REMOVED lines=62> */
.L_x_18565:
[----:B------:R-:W-:Y:S05]  /*407d0*/  BSYNC.RECONVERGENT B0 ;  /* 0x0000000000007941 */ /* 0x000fea0003800200 */
.L_x_18564:
[----:B------:R-:W-:Y:S01]  /*407e0*/  ISETP.NE.AND P5, PT, R7, 0x1, PT ;  /* 0x000000010700780c */ /* 0x000fe20003fa5270 */
[C---:B------:R-:W-:Y:S01]  /*407f0*/  IMAD.U32 R6, R19.reuse, 0x10000, RZ ;  /* 0x0001000013067824 */ /* 0x040fe200078e00ff */
[----:B------:R-:W-:Y:S01]  /*40800*/  I2FP.F32.U32 R0, R0 ;  /* 0x0000000000007245 */ /* 0x000fe20000201000 */
[----:B------:R-:W-:Y:S01]  /*40810*/  BSSY.RECONVERGENT B0, `(.L_x_18569) ;  /* 0x000005b000007945 */ /* 0x000fe20003800200 */
[----:B------:R-:W-:Y:S02]  /*40820*/  IMAD.MOV.U32 R17, RZ, RZ, 0x2 ;  /* 0x00000002ff117424 */ /* 0x000fe400078e00ff */
[----:B------:R-:W-:Y:S01]  /*40830*/  FMUL.FTZ R6, R6, R218 ;  /* 0x000000da06067220 */ /* 0x000fe20000410000 */
[----:B------:R-:W-:Y:S01]  /*40840*/  FFMA.FTZ R16, R0, R215, 1.1641532182693481445e-10 ;  /* 0x2f00000000107423 */ /* 0x000fe200000100d7 */
[----:B------:R-:W-:Y:S02]  /*40850*/  PRMT R0, R19, 0x7632, R0 ;  /* 0x0000763213007816 */ /* 0x000fe40000000000 */
[----:B------:R-:W-:-:S02]  /*40860*/  MOV R19, R206 ;  /* 0x000000ce00137202 */ /* 0x000fc40000000f00 */
[----:B------:R-:W-:Y:S01]  /*40870*/  FSETP.LE.FTZ.AND P4, PT, R16, R216, PT ;  /* 0x000000d81000720b */ /* 0x000fe20003f93000 */
        /* <DEDUP_REMOVED lines=9> */
.L_x_18571:
        /* <DEDUP_REMOVED lines=12> */
.L_x_18573:
[----:B------:R-:W-:Y:S05]  /*409d0*/  BSYNC.RECONVERGENT B1 ;  /* 0x0000000000017941 */ /* 0x000fea0003800200 */
.L_x_18572:
        /* <DEDUP_REMOVED lines=62> */
.L_x_18570:
[----:B------:R-:W-:Y:S05]  /*40dc0*/  BSYNC.RECONVERGENT B0 ;  /* 0x0000000000007941 */ /* 0x000fea0003800200 */
.L_x_18569:
        /* <DEDUP_REMOVED lines=23> */
.L_x_18576:
        /* <DEDUP_REMOVED lines=12> */
.L_x_18578:
[----:B------:R-:W-:Y:S05]  /*41000*/  BSYNC.RECONVERGENT B1 ;  /* 0x0000000000017941 */ /* 0x000fea0003800200 */
.L_x_18577:
        /* <DEDUP_REMOVED lines=62> */
.L_x_18575:
[----:B------:R-:W-:Y:S05]  /*413f0*/  BSYNC.RECONVERGENT B0 ;  /* 0x0000000000007941 */ /* 0x000fea0003800200 */
.L_x_18574:
        /* <DEDUP_REMOVED lines=18> */
.L_x_18581:
        /* <DEDUP_REMOVED lines=15> */
.L_x_18583:
[----:B------:R-:W-:Y:S05]  /*41610*/  BSYNC.RECONVERGENT B1 ;  /* 0x0000000000017941 */ /* 0x000fea0003800200 */
.L_x_18582:
        /* <DEDUP_REMOVED lines=62> */
.L_x_18580:
[----:B------:R-:W-:Y:S05]  /*41a00*/  BSYNC.RECONVERGENT B0 ;  /* 0x0000000000007941 */ /* 0x000fea0003800200 */
.L_x_18579:
        /* <DEDUP_REMOVED lines=11> */
[----:B------:R-:W-:Y:S01]  /*41ac0*/  PRMT R6, R0, 0x7610, R6 ;  /* 0x0000761000067816 */ /* 0x000fe20000000006 */
[----:B------:R-:W-:Y:S06]  /*41ad0*/  BRA `(.L_x_18584) ;  /* 0x0000003000747947 */ /* 0x000fec0003800000 */
.L_x_18503:
        /* <DEDUP_REMOVED lines=16> */
.L_x_18587:
        /* <DEDUP_REMOVED lines=12> */
.L_x_18589:
[----:B------:R-:W-:Y:S05]  /*41ca0*/  BSYNC.RECONVERGENT B1 ;  /* 0x0000000000017941 */ /* 0x000fea0003800200 */
.L_x_18588:
        /* <DEDUP_REMOVED lines=62> */
.L_x_18586:
[----:B------:R-:W-:Y:S05]  /*42090*/  BSYNC.RECONVERGENT B0 ;  /* 0x0000000000007941 */ /* 0x000fea0003800200 */
.L_x_18585:
        /* <DEDUP_REMOVED lines=20> */
.L_x_18592:
        /* <DEDUP_REMOVED lines=12> */
.L_x_18594:
[----:B------:R-:W-:Y:S05]  /*422a0*/  BSYNC.RECONVERGENT B1 ;  /* 0x0000000000017941 */ /* 0x000fea0003800200 */
.L_x_18593:
        /* <DEDUP_REMOVED lines=62> */
.L_x_18591:
[----:B------:R-:W-:Y:S05]  /*42690*/  BSYNC.RECONVERGENT B0 ;  /* 0x0000000000007941 */ /* 0x000fea0003800200 */
.L_x_18590:
        /* <DEDUP_REMOVED lines=19> */
.L_x_18597:
        /* <DEDUP_REMOVED lines=12> */
.L_x_18599:
[----:B------:R-:W-:Y:S05]  /*42890*/  BSYNC.RECONVERGENT B1 ;  /* 0x0000000000017941 */ /* 0x000fea0003800200 */
.L_x_18598:
        /* <DEDUP_REMOVED lines=62> */
.L_x_18596:
[----:B------:R-:W-:Y:S05]  /*42c80*/  BSYNC.RECONVERGENT B0 ;  /* 0x0000000000007941 */ /* 0x000fea0003800200 */
.L_x_18595:
        /* <DEDUP_REMOVED lines=20> */
.L_x_18602:
        /* <DEDUP_REMOVED lines=12> */
.L_x_18604:
[----:B------:R-:W-:Y:S05]  /*42e90*/  BSYNC.RECONVERGENT B1 ;  /* 0x0000000000017941 */ /* 0x000fea0003800200 */
.L_x_18603:
        /* <DEDUP_REMOVED lines=62> */
.L_x_18601:
[----:B------:R-:W-:Y:S05]  /*43280*/  BSYNC.RECONVERGENT B0 ;  /* 0x0000000000007941 */ /* 0x000fea0003800200 */
.L_x_18600:
[----:B------:R-:W-:Y:S01]  /*43290*/  I2FP.F32.U32 R23, R25 ;  /* 0x0000001900177245 */ /* 0x000fe20000201000 */
[----:B------:R-:W-:Y:S01]  /*432a0*/  BSSY.RECONVERGENT B0, `(.L_x_18605) ;  /* 0x000005d000007945 */ /* 0x000fe20003800200 */
[----:B------:R-:W-:Y:S01]  /*432b0*/  ISETP.NE.AND P2, PT, R22, 0x1, PT ;  /* 0x000000011600780c */ /* 0x000fe20003f45270 */
[----:B------:R-:W-:Y:S01]  /*432c0*/  IMAD.U32 R17, R17, 0x10000, RZ ;  /* 0x0001000011117824 */ /* 0x000fe200078e00ff */
[----:B------:R-:W-:Y:S01]  /*432d0*/  LOP3.LUT R14, R14, 0xfffffffd, RZ, 0xc0, !PT ;  /* 0xfffffffd0e0e7812 */ /* 0x000fe200078ec0ff */
[----:B------:R-:W-:Y:S01]  /*432e0*/  FFMA.FTZ R23, R23, R215, 1.1641532182693481445e-10 ;  /* 0x2f00000017177423 */ /* 0x000fe200000100d7 */
[----:B------:R-:W-:-:S04]  /*432f0*/  MOV R25, R206 ;  /* 0x000000ce00197202 */ /* 0x000fc80000000f00 */
        /* <DEDUP_REMOVED lines=12> */
.L_x_18607:
        /* <DEDUP_REMOVED lines=12> */
.L_x_18609:
[----:B------:R-:W-:Y:S05]  /*43480*/  BSYNC.RECONVERGENT B1 ;  /* 0x0000000000017941 */ /* 0x000fea0003800200 */
.L_x_18608:
        /* <DEDUP_REMOVED lines=62> */
.L_x_18606:
[----:B------:R-:W-:Y:S05]  /*43870*/  BSYNC.RECONVERGENT B0 ;  /* 0x0000000000007941 */ /* 0x000fea0003800200 */
.L_x_18605:
        /* <DEDUP_REMOVED lines=18> */
.L_x_18612:
        /* <DEDUP_REMOVED lines=12> */
.L_x_18614:
[----:B------:R-:W-:Y:S05]  /*43a60*/  BSYNC.RECONVERGENT B1 ;  /* 0x0000000000017941 */ /* 0x000fea0003800200 */
.L_x_18613:
        /* <DEDUP_REMOVED lines=62> */
.L_x_18611:
[----:B------:R-:W-:Y:S05]  /*43e50*/  BSYNC.RECONVERGENT B0 ;  /* 0x0000000000007941 */ /* 0x000fea0003800200 */
.L_x_18610:
[----:B------:R-:W-:Y:S01]  /*43e60*/  ISETP.NE.AND P4, PT, R24, 0x1, PT ;  /* 0x000000011800780c */ /* 0x000fe20003f85270 */
[----:B------:R-:W-:Y:S01]  /*43e70*/  BSSY.RECONVERGENT B0, `(.L_x_18615) ;  /* 0x000005b000007945 */ /* 0x000fe20003800200 */
[----:B------:R-:W-:-:S05]  /*43e80*/  I2FP.F32.U32 R23, R27 ;  /* 0x0000001b00177245 */ /* 0x000fca0000201000 */
[----:B------:R-:W-:Y:S01]  /*43e90*/  FFMA.FTZ R25, R23, R215, 1.1641532182693481445e-10 ;  /* 0x2f00000017197423 */ /* 0x000fe200000100d7 */
[----:B------:R-:W-:Y:S01]  /*43ea0*/  IMAD.U32 R23, R18, 0x10000, RZ ;  /* 0x0001000012177824 */ /* 0x000fe200078e00ff */
[----:B------:R-:W-:-:S03]  /*43eb0*/  MOV R18, R206 ;  /* 0x000000ce00127202 */ /* 0x000fc60000000f00 */
        /* <DEDUP_REMOVED lines=11> */
.L_x_18617:
        /* <DEDUP_REMOVED lines=12> */
.L_x_18619:
[----:B------:R-:W-:Y:S05]  /*44030*/  BSYNC.RECONVERGENT B1 ;  /* 0x0000000000017941 */ /* 0x000fea0003800200 */
.L_x_18618:
        /* <DEDUP_REMOVED lines=62> */
.L_x_18616:
[----:B------:R-:W-:Y:S05]  /*44420*/  BSYNC.RECONVERGENT B0 ;  /* 0x0000000000007941 */ /* 0x000fea0003800200 */
.L_x_18615:
[----:B------:R-:W-:Y:S01]  /*44430*/  ISETP.NE.AND P5, PT, R25, 0x1, PT ;  /* 0x000000011900780c */ /* 0x000fe20003fa5270 */
[----:B------:R-:W-:Y:S01]  /*44440*/  BSSY.RECONVERGENT B0, `(.L_x_18620) ;  /* 0x000005c000007945 */ /* 0x000fe20003800200 */
[----:B------:R-:W-:Y:S02]  /*44450*/  I2FP.F32.U32 R18, R18 ;  /* 0x0000001200127245 */ /* 0x000fe40000201000 */
[----:B------:R-:W-:-:S03]  /*44460*/  MOV R27, R206 ;  /* 0x000000ce001b7202 */ /* 0x000fc60000000f00 */
[----:B------:R-:W-:Y:S01]  /*44470*/  FFMA.FTZ R24, R18, R215, 1.1641532182693481445e-10 ;  /* 0x2f00000012187423 */ /* 0x000fe200000100d7 */
[C---:B------:R-:W-:Y:S01]  /*44480*/  IMAD.U32 R18, R19.reuse, 0x10000, RZ ;  /* 0x0001000013127824 */ /* 0x040fe200078e00ff */
[----:B------:R-:W-:-:S03]  /*44490*/  PRMT R19, R19, 0x7632, R19 ;  /* 0x0000763213137816 */ /* 0x000fc60000000013 */
        /* <DEDUP_REMOVED lines=11> */
.L_x_18622:
        /* <DEDUP_REMOVED lines=12> */
.L_x_18624:
[----:B------:R-:W-:Y:S05]  /*44610*/  BSYNC.RECONVERGENT B1 ;  /* 0x0000000000017941 */ /* 0x000fea0003800200 */
.L_x_18623:
        /* <DEDUP_REMOVED lines=62> */
.L_x_18621:
[----:B------:R-:W-:Y:S05]  /*44a00*/  BSYNC.RECONVERGENT B0 ;  /* 0x0000000000007941 */ /* 0x000fea0003800200 */
.L_x_18620:
[----:B------:R-:W-:Y:S01]  /*44a10*/  LOP3.LUT R14, R14, 0xffffff7f, RZ, 0xc0, !PT ;  /* 0xffffff7f0e0e7812 */ /* 0x000fe200078ec0ff */
[-C--:B------:R-:W-:Y:S01]  /*44a20*/  FMUL.FTZ R25, R18, R218.reuse ;  /* 0x000000da12197220 */ /* 0x080fe20000410000 */
[----:B------:R-:W-:Y:S01]  /*44a30*/  I2FP.F32.U32 R26, R27 ;  /* 0x0000001b001a7245 */ /* 0x000fe20000201000 */
[-C--:B------:R-:W-:Y:S01]  /*44a40*/  FMUL.FTZ R18, R22, R218.reuse ;  /* 0x000000da16127220 */ /* 0x080fe20000410000 */
[----:B------:R-:W-:Y:S01]  /*44a50*/  @P2 LOP3.LUT R14, R14, 0x80, RZ, 0xfc, !PT ;  /* 0x000000800e0e2812 */ /* 0x000fe200078efcff */
[-C--:B------:R-:W-:Y:S01]  /*44a60*/  FMUL.FTZ R16, R16, R218.reuse ;  /* 0x000000da10107220 */ /* 0x080fe20000410000 */
[----:B------:R-:W-:Y:S02]  /*44a70*/  IMAD.U32 R22, R19, 0x10000, RZ ;  /* 0x0001000013167824 */ /* 0x000fe400078e00ff */
[-C--:B------:R-:W-:Y:S01]  /*44a80*/  FMUL.FTZ R19, R17, R218.reuse ;  /* 0x000000da11137220 */ /* 0x080fe20000410000 */
[----:B------:R-:W-:Y:S01]  /*44a90*/  LOP3.LUT P2, RZ, R14, 0x10, RZ, 0xc0, !PT ;  /* 0x000000100eff7812 */ /* 0x000fe2000784c0ff */
[-C--:B------:R-:W-:Y:S01]  /*44aa0*/  FMUL.FTZ R17, R20, R218.reuse ;  /* 0x000000da14117220 */ /* 0x080fe20000410000 */
[----:B------:R-:W-:Y:S01]  /*44ab0*/  LOP3.LUT R14, R14, 0xffffffbf, RZ, 0xc0, !PT ;  /* 0xffffffbf0e0e7812 */ /* 0x000fe200078ec0ff */
[-C--:B------:R-:W-:Y:S01]  /*44ac0*/  FMUL.FTZ R20, R0, R218.reuse ;  /* 0x000000da00147220 */ /* 0x080fe20000410000 */
[----:B------:R-:W-:Y:S01]  /*44ad0*/  FFMA.FTZ R26, R26, R215, 1.1641532182693481445e-10 ;  /* 0x2f0000001a1a7423 */ /* 0x000fe200000100d7 */
        /* <DEDUP_REMOVED lines=29> */
.L_x_18584:
        /* <DEDUP_REMOVED lines=42> */
.L_x_18625:
[----:B01----:R-:W0:Y:S01]  /*44f50*/  @P1 LDC.64 R16, c[0x0][0x3a0] ;  /* 0x0000e800ff101b82 */ /* 0x003e220000000a00 */
[----:B------:R-:W-:-:S07]  /*44f60*/  IADD3 R0, PT, PT, R228, 0xe0, RZ ;  /* 0x000000e0e4007810 */ /* 0x000fce0007ffe0ff */
        /* <DEDUP_REMOVED lines=25> */
.L_x_18629:
        /* <DEDUP_REMOVED lines=12> */
.L_x_18631:
[----:B------:R-:W-:Y:S05]  /*451c0*/  BSYNC.RECONVERGENT B1 ;  /* 0x0000000000017941 */ /* 0x000fea0003800200 */
.L_x_18630:
        /* <DEDUP_REMOVED lines=62> */
.L_x_18628:
[----:B------:R-:W-:Y:S05]  /*455b0*/  BSYNC.RECONVERGENT B0 ;  /* 0x0000000000007941 */ /* 0x000fea0003800200 */
.L_x_18627:
[----:B------:R-:W-:Y:S01]  /*455c0*/  I2FP.F32.U32 R6, R6 ;  /* 0x0000000600067245 */ /* 0x000fe20000201000 */
[----:B------:R-:W-:Y:S01]  /*455d0*/  BSSY.RECONVERGENT B0, `(.L_x_18632) ;  /* 0x000005f000007945 */ /* 0x000fe20003800200 */
[----:B------:R-:W-:Y:S01]  /*455e0*/  ISETP.NE.AND P2, PT, R8, 0x1, PT ;  /* 0x000000010800780c */ /* 0x000fe20003f45270 */
[----:B------:R-:W-:Y:S01]  /*455f0*/  IMAD.MOV.U32 R9, RZ, RZ, 0x2 ;  /* 0x00000002ff097424 */ /* 0x000fe200078e00ff */
[----:B-----5:R-:W-:Y:S01]  /*45600*/  SHF.L.U32 R7, R16, 0x10, RZ ;  /* 0x0000001010077819 */ /* 0x020fe200000006ff */
[----:B------:R-:W-:Y:S01]  /*45610*/  FFMA.FTZ R6, R6, R215, 1.1641532182693481445e-10 ;  /* 0x2f00000006067423 */ /* 0x000fe200000100d7 */
[----:B------:R-:W-:Y:S01]  /*45620*/  LOP3.LUT R14, R14, 0xffffffef, RZ, 0xc0, !PT ;  /* 0xffffffef0e0e7812 */ /* 0x000fe200078ec0ff */
[----:B------:R-:W-:Y:S02]  /*45630*/  IMAD.MOV.U32 R11, RZ, RZ, R206 ;  /* 0x000000ffff0b7224 */ /* 0x000fe400078e00ce */
[----:B------:R-:W-:Y:S01]  /*45640*/  FMUL.FTZ R7, R7, R218 ;  /* 0x000000da07077220 */ /* 0x000fe20000410000 */
[----:B------:R-:W-:-:S02]  /*45650*/  FSETP.LE.FTZ.AND P4, PT, R6, R216, PT ;  /* 0x000000d80600720b */ /* 0x000fc40003f93000 */
[----:B------:R-:W-:-:S11]  /*45660*/  PRMT R6, R16, 0x7632, R6 ;  /* 0x0000763210067816 */ /* 0x000fd60000000006 */
        /* <DEDUP_REMOVED lines=10> */
.L_x_18634:
        /* <DEDUP_REMOVED lines=12> */
.L_x_18636:
[----:B------:R-:W-:Y:S05]  /*457d0*/  BSYNC.RECONVERGENT B1 ;  /* 0x0000000000017941 */ /* 0x000fea0003800200 */
.L_x_18635:
        /* <DEDUP_REMOVED lines=62> */
.L_x_18633:
[----:B------:R-:W-:Y:S05]  /*45bc0*/  BSYNC.RECONVERGENT B0 ;  /* 0x0000000000007941 */ /* 0x000fea0003800200 */
.L_x_18632:
[----:B------:R-:W-:Y:S01]  /*45bd0*/  I2FP.F32.U32 R8, R11 ;  /* 0x0000000b00087245 */ /* 0x000fe20000201000 */
[----:B------:R-:W-:Y:S01]  /*45be0*/  BSSY.RECONVERGENT B0, `(.L_x_18637) ;  /* 0x0000062000007945 */ /* 0x000fe20003800200 */
[----:B------:R-:W-:Y:S01]  /*45bf0*/  ISETP.NE.AND P3, PT, R9, 0x1, PT ;  /* 0x000000010900780c */ /* 0x000fe20003f65270 */
[----:B------:R-:W-:Y:S01]  /*45c00*/  IMAD.MOV.U32 R11, RZ, RZ, R206 ;  /* 0x000000ffff0b7224 */ /* 0x000fe200078e00ce */
[----:B------:R-:W-:Y:S01]  /*45c10*/  FSEL R7, R7, RZ, P4 ;  /* 0x000000ff07077208 */ /* 0x000fe20002000000 */
[----:B------:R-:W-:-:S05]  /*45c20*/  FFMA.FTZ R8, R8, R215, 1.1641532182693481445e-10 ;  /* 0x2f00000008087423 */ /* 0x000fca00000100d7 */
[----:B------:R-:W-:Y:S02]  /*45c30*/  FSETP.GTU.FTZ.AND P2, PT, R8, R216, PT ;  /* 0x000000d80800720b */ /* 0x000fe40003f5c000 */
[----:B------:R-:W-:-:S05]  /*45c40*/  SHF.L.U32 R8, R100, 0x10, RZ ;  /* 0x0000001064087819 */ /* 0x000fca00000006ff */
[----:B------:R-:W-:-:S05]  /*45c50*/  FMUL.FTZ R8, R8, R218 ;  /* 0x000000da08087220 */ /* 0x000fca0000410000 */
[----:B------:R-:W-:-:S05]  /*45c60*/  FSEL R8, R8, RZ, !P2 ;  /* 0x000000ff08087208 */ /* 0x000fca0005000000 */
[----:B------:R-:W-:Y:S01]  /*45c70*/  FADD.FTZ R32, R8, R7 ;  /* 0x0000000708207221 */ /* 0x000fe20000010000 */
[----:B------:R-:W-:Y:S01]  /*45c80*/  SEL R7, RZ, 0x1, P2 ;  /* 0x00000001ff077807 */ /* 0x000fe20001000000 */
[----:B------:R-:W-:Y:S02]  /*45c90*/  IMAD.MOV.U32 R8, RZ, RZ, 0x2 ;  /* 0x00000002ff087424 */ /* 0x000fe400078e00ff */
[----:B------:R-:W-:Y:S01]  /*45ca0*/  @P1 FADD.FTZ R32, R96, R32 ;  /* 0x0000002060201221 */ /* 0x000fe20000010000 */
[----:B------:R-:W-:Y:S01]  /*45cb0*/  PRMT R13, R7, 0x7610, R13 ;  /* 0x00007610070d7816 */ /* 0x000fe2000000000d */
        /* <DEDUP_REMOVED lines=9> */
.L_x_18639:
        /* <DEDUP_REMOVED lines=12> */
.L_x_18641:
[----:B------:R-:W-:Y:S05]  /*45e10*/  BSYNC.RECONVERGENT B1 ;  /* 0x0000000000017941 */ /* 0x000fea0003800200 */
.L_x_18640:
        /* <DEDUP_REMOVED lines=62> */
.L_x_18638:
[----:B------:R-:W-:Y:S05]  /*46200*/  BSYNC.RECONVERGENT B0 ;  /* 0x0000000000007941 */ /* 0x000fea0003800200 */
.L_x_18637:
[----:B------:R-:W-:Y:S01]  /*46210*/  I2FP.F32.U32 R7, R11 ;  /* 0x0000000b00077245 */ /* 0x000fe20000201000 */
[----:B------:R-:W-:Y:S01]  /*46220*/  BSSY.RECONVERGENT B0, `(.L_x_18642) ;  /* 0x000005e000007945 */ /* 0x000fe20003800200 */
[----:B------:R-:W-:Y:S01]  /*46230*/  ISETP.NE.AND P2, PT, R8, 0x1, PT ;  /* 0x000000010800780c */ /* 0x000fe20003f45270 */
[----:B------:R-:W-:Y:S01]  /*46240*/  IMAD.MOV.U32 R10, RZ, RZ, 0x2 ;  /* 0x00000002ff0a7424 */ /* 0x000fe200078e00ff */
[----:B------:R-:W-:Y:S01]  /*46250*/  SHF.L.U32 R6, R6, 0x10, RZ ;  /* 0x0000001006067819 */ /* 0x000fe200000006ff */
[----:B------:R-:W-:Y:S01]  /*46260*/  FFMA.FTZ R7, R7, R215, 1.1641532182693481445e-10 ;  /* 0x2f00000007077423 */ /* 0x000fe200000100d7 */
[----:B------:R-:W-:-:S03]  /*46270*/  LOP3.LUT R14, R14, 0xfffffff7, RZ, 0xc0, !PT ;  /* 0xfffffff70e0e7812 */ /* 0x000fc600078ec0ff */
        /* <DEDUP_REMOVED lines=13> */
.L_x_18644:
        /* <DEDUP_REMOVED lines=12> */
.L_x_18646:
[----:B------:R-:W-:Y:S05]  /*46410*/  BSYNC.RECONVERGENT B1 ;  /* 0x0000000000017941 */ /* 0x000fea0003800200 */
.L_x_18645:
        /* <DEDUP_REMOVED lines=62> */
.L_x_18643:
[----:B------:R-:W-:Y:S05]  /*46800*/  BSYNC.RECONVERGENT B0 ;  /* 0x0000000000007941 */ /* 0x000fea0003800200 */
.L_x_18642:
[----:B------:R-:W-:Y:S01]  /*46810*/  I2FP.F32.U32 R8, R7 ;  /* 0x0000000700087245 */ /* 0x000fe20000201000 */
[----:B------:R-:W-:Y:S01]  /*46820*/  BSSY.RECONVERGENT B0, `(.L_x_18647) ;  /* 0x0000063000007945 */ /* 0x000fe20003800200 */
[----:B------:R-:W-:Y:S01]  /*46830*/  PRMT R7, R100, 0x7632, R7 ;  /* 0x0000763264077816 */ /* 0x000fe20000000007 */
[----:B------:R-:W-:Y:S01]  /*46840*/  IMAD.MOV.U32 R9, RZ, RZ, R206 ;  /* 0x000000ffff097224 */ /* 0x000fe200078e00ce */
[----:B------:R-:W-:Y:S01]  /*46850*/  ISETP.NE.AND P3, PT, R10, 0x1, PT ;  /* 0x000000010a00780c */ /* 0x000fe20003f65270 */
[----:B------:R-:W-:Y:S01]  /*46860*/  FFMA.FTZ R8, R8, R215, 1.1641532182693481445e-10 ;  /* 0x2f00000008087423 */ /* 0x000fe200000100d7 */
[----:B------:R-:W-:Y:S02]  /*46870*/  SHF.L.U32 R7, R7, 0x10, RZ ;  /* 0x0000001007077819 */ /* 0x000fe400000006ff */
[----:B------:R-:W-:Y:S02]  /*46880*/  FSEL R6, R6, RZ, P4 ;  /* 0x000000ff06067208 */ /* 0x000fe40002000000 */
[----:B------:R-:W-:Y:S01]  /*46890*/  FSETP.GTU.FTZ.AND P2, PT, R8, R216, PT ;  /* 0x000000d80800720b */ /* 0x000fe20003f5c000 */
[----:B------:R-:W-:Y:S01]  /*468a0*/  FMUL.FTZ R7, R7, R218 ;  /* 0x000000da07077220 */ /* 0x000fe20000410000 */
[----:B------:R-:W-:-:S04]  /*468b0*/  IMAD.MOV.U32 R8, RZ, RZ, 0x2 ;  /* 0x00000002ff087424 */ /* 0x000fc800078e00ff */
[----:B------:R-:W-:-:S05]  /*468c0*/  FSEL R7, R7, RZ, !P2 ;  /* 0x000000ff07077208 */ /* 0x000fca0005000000 */
[----:B------:R-:W-:Y:S01]  /*468d0*/  FADD.FTZ R33, R7, R6 ;  /* 0x0000000607217221 */ /* 0x000fe20000010000 */
[----:B------:R-:W-:-:S03]  /*468e0*/  SEL R6, RZ, 0x1, P2 ;  /* 0x00000001ff067807 */ /* 0x000fc60001000000 */
        /* <DEDUP_REMOVED lines=11> */
.L_x_18649:
        /* <DEDUP_REMOVED lines=12> */
.L_x_18651:
[----:B------:R-:W-:Y:S05]  /*46a60*/  BSYNC.RECONVERGENT B1 ;  /* 0x0000000000017941 */ /* 0x000fea0003800200 */
.L_x_18650:
        /* <DEDUP_REMOVED lines=62> */
.L_x_18648:
[----:B------:R-:W-:Y:S05]  /*46e50*/  BSYNC.RECONVERGENT B0 ;  /* 0x0000000000007941 */ /* 0x000fea0003800200 */
.L_x_18647:
[----:B------:R-:W-:Y:S01]  /*46e60*/  I2FP.F32.U32 R6, R9 ;  /* 0x0000000900067245 */ /* 0x000fe20000201000 */
[----:B------:R-:W-:Y:S01]  /*46e70*/  BSSY.RECONVERGENT B0, `(.L_x_18652) ;  /* 0x000005f000007945 */ /* 0x000fe20003800200 */
[----:B------:R-:W-:Y:S01]  /*46e80*/  ISETP.NE.AND P2, PT, R8, 0x1, PT ;  /* 0x000000010800780c */ /* 0x000fe20003f45270 */
[----:B------:R-:W-:Y:S01]  /*46e90*/  IMAD.MOV.U32 R9, RZ, RZ, 0x2 ;  /* 0x00000002ff097424 */ /* 0x000fe200078e00ff */
[----:B------:R-:W-:Y:S01]  /*46ea0*/  SHF.L.U32 R7, R17, 0x10, RZ ;  /* 0x0000001011077819 */ /* 0x000fe200000006ff */
        /* <DEDUP_REMOVED lines=16> */
.L_x_18654:
        /* <DEDUP_REMOVED lines=12> */
.L_x_18656:
[----:B------:R-:W-:Y:S05]  /*47070*/  BSYNC.RECONVERGENT B1 ;  /* 0x0000000000017941 */ /* 0x000fea0003800200 */
.L_x_18655:
        /* <DEDUP_REMOVED lines=62> */
.L_x_18653:
[----:B------:R-:W-:Y:S05]  /*47460*/  BSYNC.RECONVERGENT B0 ;  /* 0x0000000000007941 */ /* 0x000fea0003800200 */
.L_x_18652:
        /* <DEDUP_REMOVED lines=24> */
.L_x_18659:
        /* <DEDUP_REMOVED lines=12> */
.L_x_18661:
[----:B------:R-:W-:Y:S05]  /*476b0*/  BSYNC.RECONVERGENT B1 ;  /* 0x0000000000017941 */ /* 0x000fea0003800200 */
.L_x_18660:
        /* <DEDUP_REMOVED lines=62> */
.L_x_18658:
[----:B------:R-:W-:Y:S05]  /*47aa0*/  BSYNC.RECONVERGENT B0 ;  /* 0x0000000000007941 */ /* 0x000fea0003800200 */
.L_x_18657:
        /* <DEDUP_REMOVED lines=20> */
.L_x_18664:
        /* <DEDUP_REMOVED lines=12> */
.L_x_18666:
[----:B------:R-:W-:Y:S05]  /*47cb0*/  BSYNC.RECONVERGENT B1 ;  /* 0x0000000000017941 */ /* 0x000fea0003800200 */
.L_x_18665:
        /* <DEDUP_REMOVED lines=62> */
.L_x_18663:
[----:B------:R-:W-:Y:S05]  /*480a0*/  BSYNC.RECONVERGENT B0 ;  /* 0x0000000000007941 */ /* 0x000fea0003800200 */
.L_x_18662:
[----:B------:R-:W-:Y:S01]  /*480b0*/  I2FP.F32.U32 R9, R10 ;  /* 0x0000000a00097245 */ /* 0x000fe20000201000 */
[----:B------:R-:W-:Y:S01]  /*480c0*/  BSSY.RECONVERGENT B0, `(.L_x_18667) ;  /* 0x0000063000007945 */ /* 0x000fe20003800200 */
[----:B------:R-:W-:Y:S02]  /*480d0*/  PRMT R8, R101, 0x7632, R8 ;  /* 0x0000763265087816 */ /* 0x000fe40000000008 */
[----:B------:R-:W-:Y:S01]  /*480e0*/  FSEL R6, R6, RZ, P4 ;  /* 0x000000ff06067208 */ /* 0x000fe20002000000 */
[----:B------:R-:W-:Y:S01]  /*480f0*/  FFMA.FTZ R9, R9, R215, 1.1641532182693481445e-10 ;  /* 0x2f00000009097423 */ /* 0x000fe200000100d7 */
[----:B------:R-:W-:-:S04]  /*48100*/  SHF.L.U32 R8, R8, 0x10, RZ ;  /* 0x0000001008087819 */ /* 0x000fc800000006ff */
[----:B------:R-:W-:Y:S01]  /*48110*/  FSETP.GTU.FTZ.AND P2, PT, R9, R216, PT ;  /* 0x000000d80900720b */ /* 0x000fe20003f5c000 */
[----:B------:R-:W-:Y:S01]  /*48120*/  FMUL.FTZ R8, R8, R218 ;  /* 0x000000da08087220 */ /* 0x000fe20000410000 */
[----:B------:R-:W-:-:S04]  /*48130*/  IMAD.MOV.U32 R9, RZ, RZ, R206 ;  /* 0x000000ffff097224 */ /* 0x000fc800078e00ce */
[----:B------:R-:W-:-:S05]  /*48140*/  FSEL R8, R8, RZ, !P2 ;  /* 0x000000ff08087208 */ /* 0x000fca0005000000 */
[----:B------:R-:W-:Y:S01]  /*48150*/  FADD.FTZ R35, R8, R6 ;  /* 0x0000000608237221 */ /* 0x000fe20000010000 */
[----:B------:R-:W-:Y:S01]  /*48160*/  SEL R6, RZ, 0x1, P2 ;  /* 0x00000001ff067807 */ /* 0x000fe20001000000 */
[----:B------:R-:W-:Y:S01]  /*48170*/  IMAD.MOV.U32 R8, RZ, RZ, 0x2 ;  /* 0x00000002ff087424 */ /* 0x000fe200078e00ff */
[----:B------:R-:W-:Y:S01]  /*48180*/  ISETP.NE.AND P2, PT, R7, 0x1, PT ;  /* 0x000000010700780c */ /* 0x000fe20003f45270 */
[----:B------:R-:W-:Y:S01]  /*48190*/  @P1 FADD.FTZ R35, R99, R35 ;  /* 0x0000002363231221 */ /* 0x000fe20000010000 */
[----:B------:R-:W-:-:S11]  /*481a0*/  PRMT R10, R6, 0x7610, R10 ;  /* 0x00007610060a7816 */ /* 0x000fd6000000000a */
        /* <DEDUP_REMOVED lines=9> */
.L_x_18669:
        /* <DEDUP_REMOVED lines=12> */
.L_x_18671:
[----:B------:R-:W-:Y:S05]  /*48300*/  BSYNC.RECONVERGENT B1 ;  /* 0x0000000000017941 */ /* 0x000fea0003800200 */
.L_x_18670:
        /* <DEDUP_REMOVED lines=62> */
.L_x_18668:
[----:B------:R-:W-:Y:S05]  /*486f0*/  BSYNC.RECONVERGENT B0 ;  /* 0x0000000000007941 */ /* 0x000fea0003800200 */
.L_x_18667:
[----:B------:R-:W-:Y:S01]  /*48700*/  ISETP.NE.AND P3, PT, R8, 0x1, PT ;  /* 0x000000010800780c */ /* 0x000fe20003f65270 */
[----:B------:R-:W-:Y:S01]  /*48710*/  BSSY.RECONVERGENT B0, `(.L_x_18672) ;  /* 0x000005d000007945 */ /* 0x000fe20003800200 */
[----:B------:R-:W-:Y:S01]  /*48720*/  I2FP.F32.U32 R6, R9 ;  /* 0x0000000900067245 */ /* 0x000fe20000201000 */
[----:B------:R-:W-:Y:S01]  /*48730*/  IMAD.MOV.U32 R16, RZ, RZ, 0x2 ;  /* 0x00000002ff107424 */ /* 0x000fe200078e00ff */
[----:B------:R-:W-:Y:S01]  /*48740*/  SHF.L.U32 R7, R18, 0x10, RZ ;  /* 0x0000001012077819 */ /* 0x000fe200000006ff */
[----:B------:R-:W-:Y:S02]  /*48750*/  IMAD.MOV.U32 R17, RZ, RZ, R206 ;  /* 0x000000ffff117224 */ /* 0x000fe400078e00ce */
[----:B------:R-:W-:Y:S02]  /*48760*/  FFMA.FTZ R6, R6, R215, 1.1641532182693481445e-10 ;  /* 0x2f00000006067423 */ /* 0x000fe400000100d7 */
[----:B------:R-:W-:-:S03]  /*48770*/  FMUL.FTZ R7, R7, R218 ;  /* 0x000000da07077220 */ /* 0x000fc60000410000 */
[----:B------:R-:W-:Y:S02]  /*48780*/  FSETP.LE.FTZ.AND P2, PT, R6, R216, PT ;  /* 0x000000d80600720b */ /* 0x000fe40003f53000 */
[----:B------:R-:W-:Y:S01]  /*48790*/  PRMT R6, R18, 0x7632, R6 ;  /* 0x0000763212067816 */ /* 0x000fe20000000006 */
        /* <DEDUP_REMOVED lines=9> */
.L_x_18674:
        /* <DEDUP_REMOVED lines=12> */
.L_x_18676:
[----:B------:R-:W-:Y:S05]  /*488f0*/  BSYNC.RECONVERGENT B1 ;  /* 0x0000000000017941 */ /* 0x000fea0003800200 */
.L_x_18675:
        /* <DEDUP_REMOVED lines=62> */
.L_x_18673:
[----:B------:R-:W-:Y:S05]  /*48ce0*/  BSYNC.RECONVERGENT B0 ;  /* 0x0000000000007941 */ /* 0x000fea0003800200 */
.L_x_18672:
        /* <DEDUP_REMOVED lines=23> */
.L_x_18679:
        /* <DEDUP_REMOVED lines=12> */
.L_x_18681:
[----:B------:R-:W-:Y:S05]  /*48f20*/  BSYNC.RECONVERGENT B1 ;  /* 0x0000000000017941 */ /* 0x000fea0003800200 */
.L_x_18680:
        /* <DEDUP_REMOVED lines=62> */
.L_x_18678:
[----:B------:R-:W-:Y:S05]  /*49310*/  BSYNC.RECONVERGENT B0 ;  /* 0x0000000000007941 */ /* 0x000fea0003800200 */
.L_x_18677:
[----:B------:R-:W-:Y:S01]  /*49320*/  ISETP.NE.AND P4, PT, R8, 0x1, PT ;  /* 0x000000010800780c */ /* 0x000fe20003f85270 */
[----:B------:R-:W-:Y:S01]  /*49330*/  BSSY.RECONVERGENT B0, `(.L_x_18682) ;  /* 0x000005c000007945 */ /* 0x000fe20003800200 */
[----:B------:R-:W-:Y:S01]  /*49340*/  I2FP.F32.U32 R7, R7 ;  /* 0x0000000700077245 */ /* 0x000fe20000201000 */
[----:B------:R-:W-:Y:S01]  /*49350*/  IMAD.MOV.U32 R18, RZ, RZ, 0x2 ;  /* 0x00000002ff127424 */ /* 0x000fe200078e00ff */
[----:B------:R-:W-:-:S03]  /*49360*/  SHF.L.U32 R6, R6, 0x10, RZ ;  /* 0x0000001006067819 */ /* 0x000fc600000006ff */
        /* <DEDUP_REMOVED lines=13> */
.L_x_18684:
        /* <DEDUP_REMOVED lines=12> */
.L_x_18686:
[----:B------:R-:W-:Y:S05]  /*49500*/  BSYNC.RECONVERGENT B1 ;  /* 0x0000000000017941 */ /* 0x000fea0003800200 */
.L_x_18685:
        /* <DEDUP_REMOVED lines=62> */
.L_x_18683:
[----:B------:R-:W-:Y:S05]  /*498f0*/  BSYNC.RECONVERGENT B0 ;  /* 0x0000000000007941 */ /* 0x000fea0003800200 */
.L_x_18682:
[----:B------:R-:W-:Y:S01]  /*49900*/  I2FP.F32.U32 R8, R7 ;  /* 0x0000000700087245 */ /* 0x000fe20000201000 */
[----:B------:R-:W-:Y:S01]  /*49910*/  BSSY.RECONVERGENT B0, `(.L_x_18687) ;  /* 0x0000063000007945 */ /* 0x000fe20003800200 */
[----:B------:R-:W-:Y:S01]  /*49920*/  PRMT R7, R102, 0x7632, R7 ;  /* 0x0000763266077816 */ /* 0x000fe20000000007 */
[----:B------:R-:W-:Y:S01]  /*49930*/  IMAD.MOV.U32 R16, RZ, RZ, 0x2 ;  /* 0x00000002ff107424 */ /* 0x000fe200078e00ff */
[----:B------:R-:W-:Y:S01]  /*49940*/  FSEL R6, R6, RZ, P3 ;  /* 0x000000ff06067208 */ /* 0x000fe20001800000 */
[----:B------:R-:W-:Y:S01]  /*49950*/  FFMA.FTZ R8, R8, R215, 1.1641532182693481445e-10 ;  /* 0x2f00000008087423 */ /* 0x000fe200000100d7 */
[----:B------:R-:W-:Y:S01]  /*49960*/  SHF.L.U32 R7, R7, 0x10, RZ ;  /* 0x0000001007077819 */ /* 0x000fe200000006ff */
[----:B------:R-:W-:-:S03]  /*49970*/  IMAD.MOV.U32 R17, RZ, RZ, R206 ;  /* 0x000000ffff117224 */ /* 0x000fc600078e00ce */
[----:B------:R-:W-:Y:S01]  /*49980*/  FSETP.GTU.FTZ.AND P4, PT, R8, R216, PT ;  /* 0x000000d80800720b */ /* 0x000fe20003f9c000 */
[----:B------:R-:W-:-:S05]  /*49990*/  FMUL.FTZ R7, R7, R218 ;  /* 0x000000da07077220 */ /* 0x000fca0000410000 */
[----:B------:R-:W-:Y:S02]  /*499a0*/  FSEL R8, R7, RZ, !P4 ;  /* 0x000000ff07087208 */ /* 0x000fe40006000000 */
[----:B------:R-:W-:Y:S02]  /*499b0*/  SEL R7, RZ, 0x1, P4 ;  /* 0x00000001ff077807 */ /* 0x000fe40002000000 */
[----:B------:R-:W-:Y:S01]  /*499c0*/  ISETP.NE.AND P4, PT, R18, 0x1, PT ;  /* 0x000000011200780c */ /* 0x000fe20003f85270 */
[----:B------:R-:W-:Y:S01]  /*499d0*/  FADD.FTZ R29, R8, R6 ;  /* 0x00000006081d7221 */ /* 0x000fe20000010000 */
[----:B------:R-:W-:-:S03]  /*499e0*/  PRMT R8, R7, 0x7610, R8 ;  /* 0x0000761007087816 */ /* 0x000fc60000000008 */
        /* <DEDUP_REMOVED lines=10> */
.L_x_18689:
        /* <DEDUP_REMOVED lines=12> */
.L_x_18691:
[----:B------:R-:W-:Y:S05]  /*49b50*/  BSYNC.RECONVERGENT B1 ;  /* 0x0000000000017941 */ /* 0x000fea0003800200 */
.L_x_18690:
        /* <DEDUP_REMOVED lines=62> */
.L_x_18688:
[----:B------:R-:W-:Y:S05]  /*49f40*/  BSYNC.RECONVERGENT B0 ;  /* 0x0000000000007941 */ /* 0x000fea0003800200 */
.L_x_18687:
[----:B------:R-:W-:Y:S01]  /*49f50*/  ISETP.NE.AND P5, PT, R16, 0x1, PT ;  /* 0x000000011000780c */ /* 0x000fe20003fa5270 */
[----:B------:R-:W-:Y:S01]  /*49f60*/  BSSY.RECONVERGENT B0, `(.L_x_18692) ;  /* 0x000005d000007945 */ /* 0x000fe20003800200 */
[----:B------:R-:W-:Y:S02]  /*49f70*/  I2FP.F32.U32 R6, R17 ;  /* 0x0000001100067245 */ /* 0x000fe40000201000 */
[----:B------:R-:W-:-:S03]  /*49f80*/  SHF.L.U32 R7, R19, 0x10, RZ ;  /* 0x0000001013077819 */ /* 0x000fc600000006ff */
[----:B------:R-:W-:Y:S01]  /*49f90*/  FFMA.FTZ R17, R6, R215, 1.1641532182693481445e-10 ;  /* 0x2f00000006117423 */ /* 0x000fe200000100d7 */
[----:B------:R-:W-:Y:S01]  /*49fa0*/  PRMT R6, R19, 0x7632, R6 ;  /* 0x0000763213067816 */ /* 0x000fe20000000006 */
[----:B------:R-:W-:Y:S01]  /*49fb0*/  FMUL.FTZ R7, R7, R218 ;  /* 0x000000da07077220 */ /* 0x000fe20000410000 */
[----:B------:R-:W-:Y:S02]  /*49fc0*/  IMAD.MOV.U32 R19, RZ, RZ, R206 ;  /* 0x000000ffff137224 */ /* 0x000fe400078e00ce */
        /* <DEDUP_REMOVED lines=11> */
.L_x_18694:
        /* <DEDUP_REMOVED lines=12> */
.L_x_18696:
[----:B------:R-:W-:Y:S05]  /*4a140*/  BSYNC.RECONVERGENT B1 ;  /* 0x0000000000017941 */ /* 0x000fea0003800200 */
.L_x_18695:
        /* <DEDUP_REMOVED lines=62> */
.L_x_18693:
[----:B------:R-:W-:Y:S05]  /*4a530*/  BSYNC.RECONVERGENT B0 ;  /* 0x0000000000007941 */ /* 0x000fea0003800200 */
.L_x_18692:
[----:B------:R-:W-:Y:S01]  /*4a540*/  I2FP.F32.U32 R16, R19 ;  /* 0x0000001300107245 */ /* 0x000fe20000201000 */
[----:B------:R-:W-:Y:S01]  /*4a550*/  BSSY.RECONVERGENT B0, `(.L_x_18697) ;  /* 0x0000062000007945 */ /* 0x000fe20003800200 */
[----:B------:R-:W-:Y:S01]  /*4a560*/  SHF.L.U32 R18, R103, 0x10, RZ ;  /* 0x0000001067127819 */ /* 0x000fe200000006ff */
[----:B------:R-:W-:Y:S01]  /*4a570*/  IMAD.MOV.U32 R19, RZ, RZ, R206 ;  /* 0x000000ffff137224 */ /* 0x000fe200078e00ce */
        /* <DEDUP_REMOVED lines=20> */
.L_x_18699:
        /* <DEDUP_REMOVED lines=12> */
.L_x_18701:
[----:B------:R-:W-:Y:S05]  /*4a780*/  BSYNC.RECONVERGENT B1 ;  /* 0x0000000000017941 */ /* 0x000fea0003800200 */
.L_x_18700:
        /* <DEDUP_REMOVED lines=62> */
.L_x_18698:
[----:B------:R-:W-:Y:S05]  /*4ab70*/  BSYNC.RECONVERGENT B0 ;  /* 0x0000000000007941 */ /* 0x000fea0003800200 */
.L_x_18697:
        /* <DEDUP_REMOVED lines=8> */
[----:B------:R-:W-:Y:S01]  /*4ac00*/  FSETP.LE.FTZ.AND P5, PT, R17, R216, PT ;  /* 0x000000d81100720b */ /* 0x000fe20003fb3000 */
        /* <DEDUP_REMOVED lines=9> */
.L_x_18704:
        /* <DEDUP_REMOVED lines=15> */
.L_x_18706:
[----:B------:R-:W-:Y:S05]  /*4ad90*/  BSYNC.RECONVERGENT B1 ;  /* 0x0000000000017941 */ /* 0x000fea0003800200 */
.L_x_18705:
        /* <DEDUP_REMOVED lines=62> */
.L_x_18703:
[----:B------:R-:W-:Y:S05]  /*4b180*/  BSYNC.RECONVERGENT B0 ;  /* 0x0000000000007941 */ /* 0x000fea0003800200 */
.L_x_18702:
[----:B------:R-:W-:Y:S02]  /*4b190*/  I2FP.F32.U32 R16, R19 ;  /* 0x0000001300107245 */ /* 0x000fe40000201000 */
[----:B------:R-:W-:-:S03]  /*4b1a0*/  FSEL R6, R6, RZ, P5 ;  /* 0x000000ff06067208 */ /* 0x000fc60002800000 */
[----:B------:R-:W-:-:S05]  /*4b1b0*/  FFMA.FTZ R16, R16, R215, 1.1641532182693481445e-10 ;  /* 0x2f00000010107423 */ /* 0x000fca00000100d7 */
[----:B------:R-:W-:Y:S02]  /*4b1c0*/  FSETP.GTU.FTZ.AND P6, PT, R16, R216, PT ;  /* 0x000000d81000720b */ /* 0x000fe40003fdc000 */
[----:B------:R-:W-:-:S04]  /*4b1d0*/  PRMT R16, R103, 0x7632, R16 ;  /* 0x0000763267107816 */ /* 0x000fc80000000010 */
[----:B------:R-:W-:-:S05]  /*4b1e0*/  SHF.L.U32 R16, R16, 0x10, RZ ;  /* 0x0000001010107819 */ /* 0x000fca00000006ff */
[----:B------:R-:W-:-:S05]  /*4b1f0*/  FMUL.FTZ R16, R16, R218 ;  /* 0x000000da10107220 */ /* 0x000fca0000410000 */
[----:B------:R-:W-:-:S05]  /*4b200*/  FSEL R16, R16, RZ, !P6 ;  /* 0x000000ff10107208 */ /* 0x000fca0007000000 */
[----:B------:R-:W-:Y:S01]  /*4b210*/  FADD.FTZ R31, R16, R6 ;  /* 0x00000006101f7221 */ /* 0x000fe20000010000 */
[----:B------:R-:W-:-:S03]  /*4b220*/  SEL R6, RZ, 0x1, P6 ;  /* 0x00000001ff067807 */ /* 0x000fc60003000000 */
[----:B------:R-:W-:Y:S01]  /*4b230*/  @P1 FADD.FTZ R31, R95, R31 ;  /* 0x0000001f5f1f1221 */ /* 0x000fe20000010000 */
[----:B------:R-:W-:Y:S06]  /*4b240*/  BRA `(.L_x_18707) ;  /* 0x0000003000747947 */ /* 0x000fec0003800000 */
.L_x_18626:
        /* <DEDUP_REMOVED lines=16> */
.L_x_18710:
        /* <DEDUP_REMOVED lines=12> */
.L_x_18712:
[----:B------:R-:W-:Y:S05]  /*4b410*/  BSYNC.RECONVERGENT B1 ;  /* 0x0000000000017941 */ /* 0x000fea0003800200 */
.L_x_18711:
        /* <DEDUP_REMOVED lines=62> */
.L_x_18709:
[----:B------:R-:W-:Y:S05]  /*4b800*/  BSYNC.RECONVERGENT B0 ;  /* 0x0000000000007941 */ /* 0x000fea0003800200 */
.L_x_18708:
[----:B------:R-:W-:Y:S01]  /*4b810*/  I2FP.F32.U32 R21, R22 ;  /* 0x0000001600157245 */ /* 0x000fe20000201000 */
[----:B------:R-:W-:Y:S01]  /*4b820*/  BSSY.RECONVERGENT B0, `(.L_x_18713) ;  /* 0x000005e000007945 */ /* 0x000fe20003800200 */
[----:B------:R-:W-:Y:S01]  /*4b830*/  ISETP.NE.AND P2, PT, R25, 0x1, PT ;  /* 0x000000011900780c */ /* 0x000fe20003f45270 */
[----:B------:R-:W-:Y:S01]  /*4b840*/  IMAD.MOV.U32 R24, RZ, RZ, 0x2 ;  /* 0x00000002ff187424 */ /* 0x000fe200078e00ff */
[----:B------:R-:W-:Y:S01]  /*4b850*/  LOP3.LUT R14, R14, 0xffffffef, RZ, 0xc0, !PT ;  /* 0xffffffef0e0e7812 */ /* 0x000fe200078ec0ff */
[----:B------:R-:W-:Y:S01]  /*4b860*/  FFMA.FTZ R21, R21, R215, 1.1641532182693481445e-10 ;  /* 0x2f00000015157423 */ /* 0x000fe200000100d7 */
[C---:B-----5:R-:W-:Y:S01]  /*4b870*/  SHF.L.U32 R22, R16.reuse, 0x10, RZ ;  /* 0x0000001010167819 */ /* 0x060fe200000006ff */
[----:B------:R-:W-:Y:S01]  /*4b880*/  IMAD.MOV.U32 R23, RZ, RZ, R206 ;  /* 0x000000ffff177224 */ /* 0x000fe200078e00ce */
[----:B------:R-:W-:Y:S02]  /*4b890*/  PRMT R16, R16, 0x7632, R16 ;  /* 0x0000763210107816 */ /* 0x000fe40000000010 */
        /* <DEDUP_REMOVED lines=11> */
.L_x_18715:
        /* <DEDUP_REMOVED lines=12> */
.L_x_18717:
[----:B------:R-:W-:Y:S05]  /*4ba10*/  BSYNC.RECONVERGENT B1 ;  /* 0x0000000000017941 */ /* 0x000fea0003800200 */
.L_x_18716:
        /* <DEDUP_REMOVED lines=62> */
.L_x_18714:
[----:B------:R-:W-:Y:S05]  /*4be00*/  BSYNC.RECONVERGENT B0 ;  /* 0x0000000000007941 */ /* 0x000fea0003800200 */
.L_x_18713:
[----:B------:R-:W-:Y:S01]  /*4be10*/  I2FP.F32.U32 R21, R23 ;  /* 0x0000001700157245 */ /* 0x000fe20000201000 */
[----:B------:R-:W-:Y:S01]  /*4be20*/  BSSY.RECONVERGENT B0, `(.L_x_18718) ;  /* 0x000005d000007945 */ /* 0x000fe20003800200 */
[----:B------:R-:W-:Y:S01]  /*4be30*/  ISETP.NE.AND P2, PT, R24, 0x1, PT ;  /* 0x000000011800780c */ /* 0x000fe20003f45270 */
[----:B------:R-:W-:Y:S01]  /*4be40*/  IMAD.MOV.U32 R23, RZ, RZ, R206 ;  /* 0x000000ffff177224 */ /* 0x000fe200078e00ce */
[----:B------:R-:W-:Y:S01]  /*4be50*/  LOP3.LUT R14, R14, 0xfffffff7, RZ, 0xc0, !PT ;  /* 0xfffffff70e0e7812 */ /* 0x000fe200078ec0ff */
[----:B------:R-:W-:Y:S01]  /*4be60*/  FFMA.FTZ R21, R21, R215, 1.1641532182693481445e-10 ;  /* 0x2f00000015157423 */ /* 0x000fe200000100d7 */
[----:B------:R-:W-:-:S04]  /*4be70*/  SHF.L.U32 R16, R16, 0x10, RZ ;  /* 0x0000001010107819 */ /* 0x000fc800000006ff */
        /* <DEDUP_REMOVED lines=12> */
.L_x_18720:
        /* <DEDUP_REMOVED lines=12> */
.L_x_18722:
[----:B------:R-:W-:Y:S05]  /*4c000*/  BSYNC.RECONVERGENT B1 ;  /* 0x0000000000017941 */ /* 0x000fea0003800200 */
.L_x_18721:
        /* <DEDUP_REMOVED lines=62> */
.L_x_18719:
[----:B------:R-:W-:Y:S05]  /*4c3f0*/  BSYNC.RECONVERGENT B0 ;  /* 0x0000000000007941 */ /* 0x000fea0003800200 */
.L_x_18718:
        /* <DEDUP_REMOVED lines=20> */
.L_x_18725:
        /* <DEDUP_REMOVED lines=12> */
.L_x_18727:
[----:B------:R-:W-:Y:S05]  /*4c600*/  BSYNC.RECONVERGENT B1 ;  /* 0x0000000000017941 */ /* 0x000fea0003800200 */
.L_x_18726:
        /* <DEDUP_REMOVED lines=62> */
.L_x_18724:
[----:B------:R-:W-:Y:S05]  /*4c9f0*/  BSYNC.RECONVERGENT B0 ;  /* 0x0000000000007941 */ /* 0x000fea0003800200 */
.L_x_18723:
        /* <DEDUP_REMOVED lines=19> */
.L_x_18730:
        /* <DEDUP_REMOVED lines=12> */
.L_x_18732:
[----:B------:R-:W-:Y:S05]  /*4cbf0*/  BSYNC.RECONVERGENT B1 ;  /* 0x0000000000017941 */ /* 0x000fea0003800200 */
.L_x_18731:
        /* <DEDUP_REMOVED lines=62> */
.L_x_18729:
[----:B------:R-:W-:Y:S05]  /*4cfe0*/  BSYNC.RECONVERGENT B0 ;  /* 0x0000000000007941 */ /* 0x000fea0003800200 */
.L_x_18728:
[----:B------:R-:W-:Y:S01]  /*4cff0*/  ISETP.NE.AND P3, PT, R26, 0x1, PT ;  /* 0x000000011a00780c */ /* 0x000fe20003f65270 */
[----:B------:R-:W-:Y:S01]  /*4d000*/  BSSY.RECONVERGENT B0, `(.L_x_18733) ;  /* 0x000005c000007945 */ /* 0x000fe20003800200 */
[----:B------:R-:W-:Y:S01]  /*4d010*/  I2FP.F32.U32 R21, R21 ;  /* 0x0000001500157245 */ /* 0x000fe20000201000 */
[----:B------:R-:W-:Y:S01]  /*4d020*/  IMAD.MOV.U32 R27, RZ, RZ, 0x2 ;  /* 0x00000002ff1b7424 */ /* 0x000fe200078e00ff */
[C---:B------:R-:W-:Y:S01]  /*4d030*/  SHF.L.U32 R24, R18.reuse, 0x10, RZ ;  /* 0x0000001012187819 */ /* 0x040fe200000006ff */
[----:B------:R-:W-:Y:S01]  /*4d040*/  IMAD.MOV.U32 R25, RZ, RZ, R206 ;  /* 0x000000ffff197224 */ /* 0x000fe200078e00ce */
[----:B------:R-:W-:Y:S01]  /*4d050*/  PRMT R18, R18, 0x7632, R18 ;  /* 0x0000763212127816 */ /* 0x000fe20000000012 */
[----:B------:R-:W-:-:S05]  /*4d060*/  FFMA.FTZ R21, R21, R215, 1.1641532182693481445e-10 ;  /* 0x2f00000015157423 */ /* 0x000fca00000100d7 */
        /* <DEDUP_REMOVED lines=10> */
.L_x_18735:
        /* <DEDUP_REMOVED lines=12> */
.L_x_18737:
[----:B------:R-:W-:Y:S05]  /*4d1d0*/  BSYNC.RECONVERGENT B1 ;  /* 0x0000000000017941 */ /* 0x000fea0003800200 */
.L_x_18736:
        /* <DEDUP_REMOVED lines=62> */
.L_x_18734:
[----:B------:R-:W-:Y:S05]  /*4d5c0*/  BSYNC.RECONVERGENT B0 ;  /* 0x0000000000007941 */ /* 0x000fea0003800200 */
.L_x_18733:
        /* <DEDUP_REMOVED lines=17> */
.L_x_18740:
        /* <DEDUP_REMOVED lines=12> */
.L_x_18742:
[----:B------:R-:W-:Y:S05]  /*4d7a0*/  BSYNC.RECONVERGENT B1 ;  /* 0x0000000000017941 */ /* 0x000fea0003800200 */
.L_x_18741:
        /* <DEDUP_REMOVED lines=62> */
.L_x_18739:
[----:B------:R-:W-:Y:S05]  /*4db90*/  BSYNC.RECONVERGENT B0 ;  /* 0x0000000000007941 */ /* 0x000fea0003800200 */
.L_x_18738:
[----:B------:R-:W-:Y:S01]  /*4dba0*/  ISETP.NE.AND P5, PT, R26, 0x1, PT ;  /* 0x000000011a00780c */ /* 0x000fe20003fa5270 */
[----:B------:R-:W-:Y:S01]  /*4dbb0*/  BSSY.RECONVERGENT B0, `(.L_x_18743) ;  /* 0x000005c000007945 */ /* 0x000fe20003800200 */
[----:B------:R-:W-:Y:S01]  /*4dbc0*/  I2FP.F32.U32 R18, R21 ;  /* 0x0000001500127245 */ /* 0x000fe20000201000 */
[----:B------:R-:W-:-:S04]  /*4dbd0*/  IMAD.MOV.U32 R29, RZ, RZ, R206 ;  /* 0x000000ffff1d7224 */ /* 0x000fc800078e00ce */
[----:B------:R-:W-:Y:S01]  /*4dbe0*/  FFMA.FTZ R21, R18, R215, 1.1641532182693481445e-10 ;  /* 0x2f00000012157423 */ /* 0x000fe200000100d7 */
[C---:B------:R-:W-:Y:S02]  /*4dbf0*/  SHF.L.U32 R18, R19.reuse, 0x10, RZ ;  /* 0x0000001013127819 */ /* 0x040fe400000006ff */
[----:B------:R-:W-:Y:S02]  /*4dc00*/  PRMT R19, R19, 0x7632, R19 ;  /* 0x0000763213137816 */ /* 0x000fe40000000013 */
        /* <DEDUP_REMOVED lines=11> */
.L_x_18745:
        /* <DEDUP_REMOVED lines=12> */
.L_x_18747:
[----:B------:R-:W-:Y:S05]  /*4dd80*/  BSYNC.RECONVERGENT B1 ;  /* 0x0000000000017941 */ /* 0x000fea0003800200 */
.L_x_18746:
        /* <DEDUP_REMOVED lines=62> */
.L_x_18744:
[----:B------:R-:W-:Y:S05]  /*4e170*/  BSYNC.RECONVERGENT B0 ;  /* 0x0000000000007941 */ /* 0x000fea0003800200 */
.L_x_18743:
[----:B------:R-:W-:Y:S01]  /*4e180*/  LOP3.LUT R14, R14, 0xffffff7f, RZ, 0xc0, !PT ;  /* 0xffffff7f0e0e7812 */ /* 0x000fe200078ec0ff */
[-C--:B------:R-:W-:Y:S01]  /*4e190*/  FMUL.FTZ R26, R18, R218.reuse ;  /* 0x000000da121a7220 */ /* 0x080fe20000410000 */
[-C--:B------:R-:W-:Y:S01]  /*4e1a0*/  FMUL.FTZ R18, R24, R218.reuse ;  /* 0x000000da18127220 */ /* 0x080fe20000410000 */
[----:B------:R-:W-:Y:S01]  /*4e1b0*/  SHF.L.U32 R24, R19, 0x10, RZ ;  /* 0x0000001013187819 */ /* 0x000fe200000006ff */
[-C--:B------:R-:W-:Y:S01]  /*4e1c0*/  FMUL.FTZ R19, R23, R218.reuse ;  /* 0x000000da17137220 */ /* 0x080fe20000410000 */
[----:B------:R-:W-:Y:S01]  /*4e1d0*/  @P2 LOP3.LUT R14, R14, 0x80, RZ, 0xfc, !PT ;  /* 0x000000800e0e2812 */ /* 0x000fe200078efcff */
[-C--:B------:R-:W-:Y:S01]  /*4e1e0*/  FMUL.FTZ R23, R16, R218.reuse ;  /* 0x000000da10177220 */ /* 0x080fe20000410000 */
[----:B------:R-:W-:Y:S01]  /*4e1f0*/  I2FP.F32.U32 R27, R29 ;  /* 0x0000001d001b7245 */ /* 0x000fe20000201000 */
[-C--:B------:R-:W-:Y:S01]  /*4e200*/  FMUL.FTZ R22, R22, R218.reuse ;  /* 0x000000da16167220 */ /* 0x080fe20000410000 */
[C---:B------:R-:W-:Y:S01]  /*4e210*/  LOP3.LUT P2, RZ, R14.reuse, 0x10, RZ, 0xc0, !PT ;  /* 0x000000100eff7812 */ /* 0x040fe2000784c0ff */
[-C--:B------:R-:W-:Y:S01]  /*4e220*/  FMUL.FTZ R25, R25, R218.reuse ;  /* 0x000000da19197220 */ /* 0x080fe20000410000 */
[----:B------:R-:W-:Y:S01]  /*4e230*/  LOP3.LUT R14, R14, 0xffffffbf, RZ, 0xc0, !PT ;  /* 0xffffffbf0e0e7812 */ /* 0x000fe200078ec0ff */
[----:B------:R-:W-:Y:S01]  /*4e240*/  FFMA.FTZ R27, R27, R215, 1.1641532182693481445e-10 ;  /* 0x2f0000001b1b7423 */ /* 0x000fe200000100d7 */
[-C--:B------:R-:W-:Y:S01]  /*4e250*/  FMUL.FTZ R17, R17, R218.reuse ;  /* 0x000000da11117220 */ /* 0x080fe20000410000 */
[----:B------:R-:W-:Y:S01]  /*4e260*/  FMUL.FTZ R16, R24, R218 ;  /* 0x000000da18107220 */ /* 0x000fe20000410000 */
[----:B------:R-:W-:-:S02]  /*4e270*/  @P1 LOP3.LUT R14, R14, 0x40, RZ, 0xfc, !PT ;  /* 0x000000400e0e1812 */ /* 0x000fc400078efcff */
[----:B------:R-:W-:Y:S02]  /*4e280*/  FSEL R32, R22, RZ, P2 ;  /* 0x000000ff16207208 */ /* 0x000fe40001000000 */
[C---:B------:R-:W-:Y:S02]  /*4e290*/  LOP3.LUT P1, RZ, R14.reuse, 0x8, RZ, 0xc0, !PT ;  /* 0x000000080eff7812 */ /* 0x040fe4000782c0ff */
[----:B------:R-:W-:Y:S02]  /*4e2a0*/  LOP3.LUT R14, R14, 0xffffffdf, RZ, 0xc0, !PT ;  /* 0xffffffdf0e0e7812 */ /* 0x000fe400078ec0ff */
[----:B------:R-:W-:Y:S02]  /*4e2b0*/  FSEL R33, R23, RZ, P1 ;  /* 0x000000ff17217208 */ /* 0x000fe40000800000 */
[----:B------:R-:W-:Y:S02]  /*4e2c0*/  @P0 LOP3.LUT R14, R14, 0x20, RZ, 0xfc, !PT ;  /* 0x000000200e0e0812 */ /* 0x000fe400078efcff */
[----:B------:R-:W-:-:S02]  /*4e2d0*/  FSETP.GTU.FTZ.AND P5, PT, R27, R216, PT ;  /* 0x000000d81b00720b */ /* 0x000fc40003fbc000 */
[C---:B------:R-:W-:Y:S02]  /*4e2e0*/  LOP3.LUT P1, RZ, R14.reuse, 0x40, RZ, 0xc0, !PT ;  /* 0x000000400eff7812 */ /* 0x040fe4000782c0ff */
[C---:B------:R-:W-:Y:S02]  /*4e2f0*/  LOP3.LUT P0, RZ, R14.reuse, 0x2, RZ, 0xc0, !PT ;  /* 0x000000020eff7812 */ /* 0x040fe4000780c0ff */
[C---:B------:R-:W-:Y:S02]  /*4e300*/  LOP3.LUT P6, RZ, R14.reuse, 0x4, RZ, 0xc0, !PT ;  /* 0x000000040eff7812 */ /* 0x040fe400078cc0ff */
[----:B------:R-:W-:Y:S02]  /*4e310*/  LOP3.LUT P2, RZ, R14, 0x80, RZ, 0xc0, !PT ;  /* 0x000000800eff7812 */ /* 0x000fe4000784c0ff */
[----:B------:R-:W-:Y:S02]  /*4e320*/  FSEL R30, R26, RZ, P4 ;  /* 0x000000ff1a1e7208 */ /* 0x000fe40002000000 */
[----:B------:R-:W-:-:S02]  /*4e330*/  FSEL R29, R25, RZ, P3 ;  /* 0x000000ff191d7208 */ /* 0x000fc40001800000 */
        /* <DEDUP_REMOVED lines=14> */
.L_x_18707:
        /* <DEDUP_REMOVED lines=42> */
.L_x_18748:
        /* <DEDUP_REMOVED lines=27> */
.L_x_18752:
        /* <DEDUP_REMOVED lines=12> */
.L_x_18754:
[----:B------:R-:W-:Y:S05]  /*4e930*/  BSYNC.RECONVERGENT B1 ;  /* 0x0000000000017941 */ /* 0x000fea0003800200 */
.L_x_18753:
        /* <DEDUP_REMOVED lines=62> */
.L_x_18751:
[----:B------:R-:W-:Y:S05]  /*4ed20*/  BSYNC.RECONVERGENT B0 ;  /* 0x0000000000007941 */ /* 0x000fea0003800200 */
.L_x_18750:
        /* <DEDUP_REMOVED lines=21> */
.L_x_18757:
        /* <DEDUP_REMOVED lines=12> */
.L_x_18759:
[----:B------:R-:W-:Y:S05]  /*4ef40*/  BSYNC.RECONVERGENT B1 ;  /* 0x0000000000017941 */ /* 0x000fea0003800200 */
.L_x_18758:
        /* <DEDUP_REMOVED lines=62> */
.L_x_18756:
[----:B------:R-:W-:Y:S05]  /*4f330*/  BSYNC.RECONVERGENT B0 ;  /* 0x0000000000007941 */ /* 0x000fea0003800200 */
.L_x_18755:
[----:B------:R-:W-:Y:S01]  /*4f340*/  I2FP.F32.U32 R8, R11 ;  /* 0x0000000b00087245 */ /* 0x000fe20000201000 */
[----:B------:R-:W-:Y:S01]  /*4f350*/  BSSY.RECONVERGENT B0, `(.L_x_18760) ;  /* 0x0000062000007945 */ /* 0x000fe20003800200 */
[----:B------:R-:W-:Y:S01]  /*4f360*/  ISETP.NE.AND P3, PT, R9, 0x1, PT ;  /* 0x000000010900780c */ /* 0x000fe20003f65270 */
[----:B------:R-:W-:Y:S01]  /*4f370*/  IMAD.MOV.U32 R11, RZ, RZ, R206 ;  /* 0x000000ffff0b7224 */ /* 0x000fe200078e00ce */
[----:B------:R-:W-:Y:S01]  /*4f380*/  FSEL R7, R7, RZ, P4 ;  /* 0x000000ff07077208 */ /* 0x000fe20002000000 */
[----:B------:R-:W-:-:S05]  /*4f390*/  FFMA.FTZ R8, R8, R215, 1.1641532182693481445e-10 ;  /* 0x2f00000008087423 */ /* 0x000fca00000100d7 */
[----:B------:R-:W-:Y:S01]  /*4f3a0*/  FSETP.GTU.FTZ.AND P2, PT, R8, R216, PT ;  /* 0x000000d80800720b */ /* 0x000fe20003f5c000 */
[----:B------:R-:W-:-:S04]  /*4f3b0*/  IMAD.U32 R8, R100, 0x10000, RZ ;  /* 0x0001000064087824 */ /* 0x000fc800078e00ff */
[----:B------:R-:W-:-:S05]  /*4f3c0*/  FMUL.FTZ R8, R8, R218 ;  /* 0x000000da08087220 */ /* 0x000fca0000410000 */
[----:B------:R-:W-:-:S05]  /*4f3d0*/  FSEL R8, R8, RZ, !P2 ;  /* 0x000000ff08087208 */ /* 0x000fca0005000000 */
[----:B------:R-:W-:Y:S01]  /*4f3e0*/  FADD.FTZ R24, R8, R7 ;  /* 0x0000000708187221 */ /* 0x000fe20000010000 */
[----:B------:R-:W-:Y:S01]  /*4f3f0*/  SEL R7, RZ, 0x1, P2 ;  /* 0x00000001ff077807 */ /* 0x000fe20001000000 */
[----:B------:R-:W-:Y:S02]  /*4f400*/  HFMA2 R8, -RZ, RZ, 0, 1.1920928955078125e-07 ;  /* 0x00000002ff087431 */ /* 0x000fe400000001ff */
[----:B------:R-:W-:Y:S01]  /*4f410*/  @P1 FADD.FTZ R24, R96, R24 ;  /* 0x0000001860181221 */ /* 0x000fe20000010000 */
        /* <DEDUP_REMOVED lines=10> */
.L_x_18762:
        /* <DEDUP_REMOVED lines=12> */
.L_x_18764:
[----:B------:R-:W-:Y:S05]  /*4f580*/  BSYNC.RECONVERGENT B1 ;  /* 0x0000000000017941 */ /* 0x000fea0003800200 */
.L_x_18763:
        /* <DEDUP_REMOVED lines=62> */
.L_x_18761:
[----:B------:R-:W-:Y:S05]  /*4f970*/  BSYNC.RECONVERGENT B0 ;  /* 0x0000000000007941 */ /* 0x000fea0003800200 */
.L_x_18760:
        /* <DEDUP_REMOVED lines=20> */
.L_x_18767:
        /* <DEDUP_REMOVED lines=12> */
.L_x_18769:
[----:B------:R-:W-:Y:S05]  /*4fb80*/  BSYNC.RECONVERGENT B1 ;  /* 0x0000000000017941 */ /* 0x000fea0003800200 */
.L_x_18768:
        /* <DEDUP_REMOVED lines=62> */
.L_x_18766:
[----:B------:R-:W-:Y:S05]  /*4ff70*/  BSYNC.RECONVERGENT B0 ;  /* 0x0000000000007941 */ /* 0x000fea0003800200 */
.L_x_18765:
        /* <DEDUP_REMOVED lines=8> */
[----:B------:R-:W-:Y:S01]  /*50000*/  FMUL.FTZ R8, R8, R218 ;  /* 0x000000da08087220 */ /* 0x000fe20000410000 */
[----:B------:R-:W-:-:S04]  /*50010*/  IMAD.MOV.U32 R9, RZ, RZ, R206 ;  /* 0x000000ffff097224 */ /* 0x000fc800078e00ce */
        /* <DEDUP_REMOVED lines=15> */
.L_x_18772:
        /* <DEDUP_REMOVED lines=12> */
.L_x_18774:
[----:B------:R-:W-:Y:S05]  /*501d0*/  BSYNC.RECONVERGENT B1 ;  /* 0x0000000000017941 */ /* 0x000fea0003800200 */
.L_x_18773:
        /* <DEDUP_REMOVED lines=62> */
.L_x_18771:
[----:B------:R-:W-:Y:S05]  /*505c0*/  BSYNC.RECONVERGENT B0 ;  /* 0x0000000000007941 */ /* 0x000fea0003800200 */
.L_x_18770:
        /* <DEDUP_REMOVED lines=21> */
.L_x_18777:
        /* <DEDUP_REMOVED lines=12> */
.L_x_18779:
[----:B------:R-:W-:Y:S05]  /*507e0*/  BSYNC.RECONVERGENT B1 ;  /* 0x0000000000017941 */ /* 0x000fea0003800200 */
.L_x_18778:
        /* <DEDUP_REMOVED lines=62> */
.L_x_18776:
[----:B------:R-:W-:Y:S05]  /*50bd0*/  BSYNC.RECONVERGENT B0 ;  /* 0x0000000000007941 */ /* 0x000fea0003800200 */
.L_x_18775:
        /* <DEDUP_REMOVED lines=24> */
.L_x_18782:
        /* <DEDUP_REMOVED lines=12> */
.L_x_18784:
[----:B------:R-:W-:Y:S05]  /*50e20*/  BSYNC.RECONVERGENT B1 ;  /* 0x0000000000017941 */ /* 0x000fea0003800200 */
.L_x_18783:
        /* <DEDUP_REMOVED lines=62> */
.L_x_18781:
[----:B------:R-:W-:Y:S05]  /*51210*/  BSYNC.RECONVERGENT B0 ;  /* 0x0000000000007941 */ /* 0x000fea0003800200 */
.L_x_18780:
[----:B------:R-:W-:Y:S01]  /*51220*/  I2FP.F32.U32 R7, R10 ;  /* 0x0000000a00077245 */ /* 0x000fe20000201000 */
[----:B------:R-:W-:Y:S01]  /*51230*/  IMAD.U32 R6, R6, 0x10000, RZ ;  /* 0x0001000006067824 */ /* 0x000fe200078e00ff */
[----:B------:R-:W-:Y:S01]  /*51240*/  ISETP.NE.AND P2, PT, R8, 0x1, PT ;  /* 0x000000010800780c */ /* 0x000fe20003f45270 */
[----:B------:R-:W-:Y:S01]  /*51250*/  BSSY.RECONVERGENT B0, `(.L_x_18785) ;  /* 0x000005c000007945 */ /* 0x000fe20003800200 */
[----:B------:R-:W-:Y:S01]  /*51260*/  LOP3.LUT R14, R14, 0xfffffffd, RZ, 0xc0, !PT ;  /* 0xfffffffd0e0e7812 */ /* 0x000fe200078ec0ff */
[----:B------:R-:W-:Y:S01]  /*51270*/  FFMA.FTZ R7, R7, R215, 1.1641532182693481445e-10 ;  /* 0x2f00000007077423 */ /* 0x000fe200000100d7 */
[----:B------:R-:W-:Y:S02]  /*51280*/  HFMA2 R16, -RZ, RZ, 0, 1.1920928955078125e-07 ;  /* 0x00000002ff107431 */ /* 0x000fe400000001ff */
        /* <DEDUP_REMOVED lines=13> */
.L_x_18787:
        /* <DEDUP_REMOVED lines=12> */
.L_x_18789:
[----:B------:R-:W-:Y:S05]  /*51420*/  BSYNC.RECONVERGENT B1 ;  /* 0x0000000000017941 */ /* 0x000fea0003800200 */
.L_x_18788:
        /* <DEDUP_REMOVED lines=62> */
.L_x_18786:
[----:B------:R-:W-:Y:S05]  /*51810*/  BSYNC.RECONVERGENT B0 ;  /* 0x0000000000007941 */ /* 0x000fea0003800200 */
.L_x_18785:
[----:B------:R-:W-:Y:S01]  /*51820*/  I2FP.F32.U32 R8, R7 ;  /* 0x0000000700087245 */ /* 0x000fe20000201000 */
[----:B------:R-:W-:Y:S01]  /*51830*/  BSSY.RECONVERGENT B0, `(.L_x_18790) ;  /* 0x0000063000007945 */ /* 0x000fe20003800200 */
[----:B------:R-:W-:Y:S01]  /*51840*/  PRMT R7, R101, 0x7632, R7 ;  /* 0x0000763265077816 */ /* 0x000fe20000000007 */
[----:B------:R-:W-:Y:S01]  /*51850*/  IMAD.MOV.U32 R9, RZ, RZ, R206 ;  /* 0x000000ffff097224 */ /* 0x000fe200078e00ce */
[----:B------:R-:W-:Y:S01]  /*51860*/  FSEL R6, R6, RZ, P4 ;  /* 0x000000ff06067208 */ /* 0x000fe20002000000 */
[----:B------:R-:W-:Y:S02]  /*51870*/  FFMA.FTZ R8, R8, R215, 1.1641532182693481445e-10 ;  /* 0x2f00000008087423 */ /* 0x000fe400000100d7 */
[----:B------:R-:W-:-:S03]  /*51880*/  IMAD.U32 R7, R7, 0x10000, RZ ;  /* 0x0001000007077824 */ /* 0x000fc600078e00ff */
[----:B------:R-:W-:Y:S01]  /*51890*/  FSETP.GTU.FTZ.AND P2, PT, R8, R216, PT ;  /* 0x000000d80800720b */ /* 0x000fe20003f5c000 */
[----:B------:R-:W-:Y:S01]  /*518a0*/  FMUL.FTZ R7, R7, R218 ;  /* 0x000000da07077220 */ /* 0x000fe20000410000 */
[----:B------:R-:W-:-:S04]  /*518b0*/  HFMA2 R8, -RZ, RZ, 0, 1.1920928955078125e-07 ;  /* 0x00000002ff087431 */ /* 0x000fc800000001ff */
[----:B------:R-:W-:-:S05]  /*518c0*/  FSEL R7, R7, RZ, !P2 ;  /* 0x000000ff07077208 */ /* 0x000fca0005000000 */
[----:B------:R-:W-:Y:S01]  /*518d0*/  FADD.FTZ R27, R7, R6 ;  /* 0x00000006071b7221 */ /* 0x000fe20000010000 */
[----:B------:R-:W-:Y:S02]  /*518e0*/  SEL R6, RZ, 0x1, P2 ;  /* 0x00000001ff067807 */ /* 0x000fe40001000000 */
[----:B------:R-:W-:Y:S01]  /*518f0*/  ISETP.NE.AND P2, PT, R16, 0x1, PT ;  /* 0x000000011000780c */ /* 0x000fe20003f45270 */
[----:B------:R-:W-:Y:S01]  /*51900*/  @P1 FADD.FTZ R27, R99, R27 ;  /* 0x0000001b631b1221 */ /* 0x000fe20000010000 */
[----:B------:R-:W-:-:S11]  /*51910*/  PRMT R10, R6, 0x7610, R10 ;  /* 0x00007610060a7816 */ /* 0x000fd6000000000a */
        /* <DEDUP_REMOVED lines=9> */
.L_x_18792:
        /* <DEDUP_REMOVED lines=12> */
.L_x_18794:
[----:B------:R-:W-:Y:S05]  /*51a70*/  BSYNC.RECONVERGENT B1 ;  /* 0x0000000000017941 */ /* 0x000fea0003800200 */
.L_x_18793:
        /* <DEDUP_REMOVED lines=62> */
.L_x_18791:
[----:B------:R-:W-:Y:S05]  /*51e60*/  BSYNC.RECONVERGENT B0 ;  /* 0x0000000000007941 */ /* 0x000fea0003800200 */
.L_x_18790:
        /* <DEDUP_REMOVED lines=8> */
[----:B------:R-:W-:Y:S01]  /*51ef0*/  PRMT R6, R18, 0x7632, R6 ;  /* 0x0000763212067816 */ /* 0x000fe20000000006 */
[----:B------:R-:W-:Y:S01]  /*51f00*/  HFMA2 R18, -RZ, RZ, 0, 1.1920928955078125e-07 ;  /* 0x00000002ff127431 */ /* 0x000fe200000001ff */
        /* <DEDUP_REMOVED lines=9> */
.L_x_18797:
        /* <DEDUP_REMOVED lines=12> */
.L_x_18799:
[----:B------:R-:W-:Y:S05]  /*52060*/  BSYNC.RECONVERGENT B1 ;  /* 0x0000000000017941 */ /* 0x000fea0003800200 */
.L_x_18798:
        /* <DEDUP_REMOVED lines=62> */
.L_x_18796:
[----:B------:R-:W-:Y:S05]  /*52450*/  BSYNC.RECONVERGENT B0 ;  /* 0x0000000000007941 */ /* 0x000fea0003800200 */
.L_x_18795:
        /* <DEDUP_REMOVED lines=23> */
.L_x_18802:
        /* <DEDUP_REMOVED lines=12> */
.L_x_18804:
[----:B------:R-:W-:Y:S05]  /*52690*/  BSYNC.RECONVERGENT B1 ;  /* 0x0000000000017941 */ /* 0x000fea0003800200 */
.L_x_18803:
        /* <DEDUP_REMOVED lines=62> */
.L_x_18801:
[----:B------:R-:W-:Y:S05]  /*52a80*/  BSYNC.RECONVERGENT B0 ;  /* 0x0000000000007941 */ /* 0x000fea0003800200 */
.L_x_18800:
        /* <DEDUP_REMOVED lines=18> */
.L_x_18807:
        /* <DEDUP_REMOVED lines=12> */
.L_x_18809:
[----:B------:R-:W-:Y:S05]  /*52c70*/  BSYNC.RECONVERGENT B1 ;  /* 0x0000000000017941 */ /* 0x000fea0003800200 */
.L_x_18808:
        /* <DEDUP_REMOVED lines=59> */
[----:B------:R-:W-:Y:S01]  /*53030*/  IMAD.MOV.U32 R7, RZ, RZ, RZ ;  /* 0x000000ffff077224 */ /* 0x000fe200078e00ff */
[----:B------:R-:W-:Y:S02]  /*53040*/  LOP3.LUT R207, R22, UR4, R17, 0x96, !PT ;  /* 0x0000000416cf7c12 */ /* 0x000fe4000f8e9611 */
[----:B------:R-:W-:-:S07]  /*53050*/  MOV R206, R16 ;  /* 0x0000001000ce7202 */ /* 0x000fce0000000f00 */
.L_x_18806:
[----:B------:R-:W-:Y:S05]  /*53060*/  BSYNC.RECONVERGENT B0 ;  /* 0x0000000000007941 */ /* 0x000fea0003800200 */
.L_x_18805:
        /* <DEDUP_REMOVED lines=13> */
[----:B------:R-:W-:-:S03]  /*53140*/  HFMA2 R16, -RZ, RZ, 0, 1.1920928955078125e-07 ;  /* 0x00000002ff107431 */ /* 0x000fc600000001ff */
        /* <DEDUP_REMOVED lines=10> */
.L_x_18812:
        /* <DEDUP_REMOVED lines=12> */
.L_x_18814:
[----:B------:R-:W-:Y:S05]  /*532b0*/  BSYNC.RECONVERGENT B1 ;  /* 0x0000000000017941 */ /* 0x000fea0003800200 */
.L_x_18813:
        /* <DEDUP_REMOVED lines=62> */
.L_x_18811:
[----:B------:R-:W-:Y:S05]  /*536a0*/  BSYNC.RECONVERGENT B0 ;  /* 0x0000000000007941 */ /* 0x000fea0003800200 */
.L_x_18810:
[----:B------:R-:W-:Y:S01]  /*536b0*/  ISETP.NE.AND P5, PT, R16, 0x1, PT ;  /* 0x000000011000780c */ /* 0x000fe20003fa5270 */
[----:B------:R-:W-:Y:S01]  /*536c0*/  IMAD.U32 R7, R19, 0x10000, RZ ;  /* 0x0001000013077824 */ /* 0x000fe200078e00ff */
[----:B------:R-:W-:Y:S01]  /*536d0*/  I2FP.F32.U32 R6, R17 ;  /* 0x0000001100067245 */ /* 0x000fe20000201000 */
[----:B------:R-:W-:Y:S02]  /*536e0*/  BSSY.RECONVERGENT B0, `(.L_x_18815) ;  /* 0x000005b000007945 */ /* 0x000fe40003800200 */
[----:B------:R-:W-:Y:S02]  /*536f0*/  FMUL.FTZ R7, R7, R218 ;  /* 0x000000da07077220 */ /* 0x000fe40000410000 */
        /* <DEDUP_REMOVED lines=14> */
.L_x_18817:
        /* <DEDUP_REMOVED lines=12> */
.L_x_18819:
[----:B------:R-:W-:Y:S05]  /*538a0*/  BSYNC.RECONVERGENT B1 ;  /* 0x0000000000017941 */ /* 0x000fea0003800200 */
.L_x_18818:
        /* <DEDUP_REMOVED lines=62> */
.L_x_18816:
[----:B------:R-:W-:Y:S05]  /*53c90*/  BSYNC.RECONVERGENT B0 ;  /* 0x0000000000007941 */ /* 0x000fea0003800200 */
.L_x_18815:
        /* <DEDUP_REMOVED lines=24> */
.L_x_18822:
        /* <DEDUP_REMOVED lines=12> */
.L_x_18824:
[----:B------:R-:W-:Y:S05]  /*53ee0*/  BSYNC.RECONVERGENT B1 ;  /* 0x0000000000017941 */ /* 0x000fea0003800200 */
.L_x_18823:
        /* <DEDUP_REMOVED lines=62> */
.L_x_18821:
[----:B------:R-:W-:Y:S05]  /*542d0*/  BSYNC.RECONVERGENT B0 ;  /* 0x0000000000007941 */ /* 0x000fea0003800200 */
.L_x_18820:
        /* <DEDUP_REMOVED lines=8> */
[----:B------:R-:W-:Y:S01]  /*54360*/  FSETP.LE.FTZ.AND P5, PT, R17, R216, PT ;  /* 0x000000d81100720b */ /* 0x000fe20003fb3000 */
        /* <DEDUP_REMOVED lines=9> */
.L_x_18827:
        /* <DEDUP_REMOVED lines=15> */
.L_x_18829:
[----:B------:R-:W-:Y:S05]  /*544f0*/  BSYNC.RECONVERGENT B1 ;  /* 0x0000000000017941 */ /* 0x000fea0003800200 */
.L_x_18828:
        /* <DEDUP_REMOVED lines=62> */
.L_x_18826:
[----:B------:R-:W-:Y:S05]  /*548e0*/  BSYNC.RECONVERGENT B0 ;  /* 0x0000000000007941 */ /* 0x000fea0003800200 */
.L_x_18825:
        /* <DEDUP_REMOVED lines=12> */
.L_x_18749:
        /* <DEDUP_REMOVED lines=16> */
.L_x_18833:
        /* <DEDUP_REMOVED lines=12> */
.L_x_18835:
[----:B------:R-:W-:Y:S05]  /*54b70*/  BSYNC.RECONVERGENT B1 ;  /* 0x0000000000017941 */ /* 0x000fea0003800200 */
.L_x_18834:
        /* <DEDUP_REMOVED lines=62> */
.L_x_18832:
[----:B------:R-:W-:Y:S05]  /*54f60*/  BSYNC.RECONVERGENT B0 ;  /* 0x0000000000007941 */ /* 0x000fea0003800200 */
.L_x_18831:
[----:B------:R-:W-:Y:S01]  /*54f70*/  I2FP.F32.U32 R20, R23 ;  /* 0x0000001700147245 */ /* 0x000fe20000201000 */
[----:B------:R-:W-:Y:S01]  /*54f80*/  BSSY.RECONVERGENT B0, `(.L_x_18836) ;  /* 0x000005e000007945 */ /* 0x000fe20003800200 */
[----:B------:R-:W-:Y:S01]  /*54f90*/  ISETP.NE.AND P2, PT, R22, 0x1, PT ;  /* 0x000000011600780c */ /* 0x000fe20003f45270 */
[----:B-----5:R-:W-:Y:S01]  /*54fa0*/  IMAD.U32 R202, R16, 0x10000, RZ ;  /* 0x0001000010ca7824 */ /* 0x020fe200078e00ff */
[----:B------:R-:W-:Y:S01]  /*54fb0*/  LOP3.LUT R14, R14, 0xffffffef, RZ, 0xc0, !PT ;  /* 0xffffffef0e0e7812 */ /* 0x000fe200078ec0ff */
[----:B------:R-:W-:Y:S01]  /*54fc0*/  FFMA.FTZ R20, R20, R215, 1.1641532182693481445e-10 ;  /* 0x2f00000014147423 */ /* 0x000fe200000100d7 */
[----:B------:R-:W-:Y:S01]  /*54fd0*/  PRMT R16, R16, 0x7632, R16 ;  /* 0x0000763210107816 */ /* 0x000fe20000000010 */
        /* <DEDUP_REMOVED lines=13> */
.L_x_18838:
        /* <DEDUP_REMOVED lines=12> */
.L_x_18840:
[----:B------:R-:W-:Y:S05]  /*55170*/  BSYNC.RECONVERGENT B1 ;  /* 0x0000000000017941 */ /* 0x000fea0003800200 */
.L_x_18839:
        /* <DEDUP_REMOVED lines=62> */
.L_x_18837:
[----:B------:R-:W-:Y:S05]  /*55560*/  BSYNC.RECONVERGENT B0 ;  /* 0x0000000000007941 */ /* 0x000fea0003800200 */
.L_x_18836:
        /* <DEDUP_REMOVED lines=19> */
.L_x_18843:
        /* <DEDUP_REMOVED lines=12> */
.L_x_18845:
[----:B------:R-:W-:Y:S05]  /*55760*/  BSYNC.RECONVERGENT B1 ;  /* 0x0000000000017941 */ /* 0x000fea0003800200 */
.L_x_18844:
        /* <DEDUP_REMOVED lines=62> */
.L_x_18842:
[----:B------:R-:W-:Y:S05]  /*55b50*/  BSYNC.RECONVERGENT B0 ;  /* 0x0000000000007941 */ /* 0x000fea0003800200 */
.L_x_18841:
        /* <DEDUP_REMOVED lines=20> */
.L_x_18848:
        /* <DEDUP_REMOVED lines=12> */
.L_x_18850:
[----:B------:R-:W-:Y:S05]  /*55d60*/  BSYNC.RECONVERGENT B1 ;  /* 0x0000000000017941 */ /* 0x000fea0003800200 */
.L_x_18849:
        /* <DEDUP_REMOVED lines=62> */
.L_x_18847:
[----:B------:R-:W-:Y:S05]  /*56150*/  BSYNC.RECONVERGENT B0 ;  /* 0x0000000000007941 */ /* 0x000fea0003800200 */
.L_x_18846:
[----:B------:R-:W-:Y:S01]  /*56160*/  I2FP.F32.U32 R22, R25 ;  /* 0x0000001900167245 */ /* 0x000fe20000201000 */
[----:B------:R-:W-:Y:S01]  /*56170*/  BSSY.RECONVERGENT B0, `(.L_x_18851) ;  /* 0x000005d000007945 */ /* 0x000fe20003800200 */
[----:B------:R-:W-:Y:S01]  /*56180*/  ISETP.NE.AND P2, PT, R21, 0x1, PT ;  /* 0x000000011500780c */ /* 0x000fe20003f45270 */
[----:B------:R-:W-:Y:S01]  /*56190*/  IMAD.U32 R17, R17, 0x10000, RZ ;  /* 0x0001000011117824 */ /* 0x000fe200078e00ff */
[----:B------:R-:W-:Y:S01]  /*561a0*/  LOP3.LUT R14, R14, 0xfffffffd, RZ, 0xc0, !PT ;  /* 0xfffffffd0e0e7812 */ /* 0x000fe200078ec0ff */
[----:B------:R-:W-:Y:S01]  /*561b0*/  FFMA.FTZ R22, R22, R215, 1.1641532182693481445e-10 ;  /* 0x2f00000016167423 */ /* 0x000fe200000100d7 */
[----:B------:R-:W-:-:S04]  /*561c0*/  IMAD.MOV.U32 R25, RZ, RZ, R206 ;  /* 0x000000ffff197224 */ /* 0x000fc800078e00ce */
        /* <DEDUP_REMOVED lines=12> */
.L_x_18853:
        /* <DEDUP_REMOVED lines=12> */
.L_x_18855:
[----:B------:R-:W-:Y:S05]  /*56350*/  BSYNC.RECONVERGENT B1 ;  /* 0x0000000000017941 */ /* 0x000fea0003800200 */
.L_x_18854:
        /* <DEDUP_REMOVED lines=62> */
.L_x_18852:
[----:B------:R-:W-:Y:S05]  /*56740*/  BSYNC.RECONVERGENT B0 ;  /* 0x0000000000007941 */ /* 0x000fea0003800200 */
.L_x_18851:
[----:B------:R-:W-:Y:S01]  /*56750*/  ISETP.NE.AND P3, PT, R22, 0x1, PT ;  /* 0x000000011600780c */ /* 0x000fe20003f65270 */
[----:B------:R-:W-:Y:S01]  /*56760*/  BSSY.RECONVERGENT B0, `(.L_x_18856) ;  /* 0x000005c000007945 */ /* 0x000fe20003800200 */
[----:B------:R-:W-:Y:S01]  /*56770*/  I2FP.F32.U32 R21, R25 ;  /* 0x0000001900157245 */ /* 0x000fe20000201000 */
[----:B------:R-:W-:Y:S02]  /*56780*/  HFMA2 R23, -RZ, RZ, 0, 1.1920928955078125e-07 ;  /* 0x00000002ff177431 */ /* 0x000fe400000001ff */
        /* <DEDUP_REMOVED lines=14> */
.L_x_18858:
        /* <DEDUP_REMOVED lines=12> */
.L_x_18860:
[----:B------:R-:W-:Y:S05]  /*56930*/  BSYNC.RECONVERGENT B1 ;  /* 0x0000000000017941 */ /* 0x000fea0003800200 */
.L_x_18859:
        /* <DEDUP_REMOVED lines=62> */
.L_x_18857:
[----:B------:R-:W-:Y:S05]  /*56d20*/  BSYNC.RECONVERGENT B0 ;  /* 0x0000000000007941 */ /* 0x000fea0003800200 */
.L_x_18856:
[----:B------:R-:W-:Y:S01]  /*56d30*/  ISETP.NE.AND P4, PT, R23, 0x1, PT ;  /* 0x000000011700780c */ /* 0x000fe20003f85270 */
[----:B------:R-:W-:Y:S01]  /*56d40*/  BSSY.RECONVERGENT B0, `(.L_x_18861) ;  /* 0x000005b000007945 */ /* 0x000fe20003800200 */
[----:B------:R-:W-:-:S05]  /*56d50*/  I2FP.F32.U32 R22, R25 ;  /* 0x0000001900167245 */ /* 0x000fca0000201000 */
[----:B------:R-:W-:Y:S01]  /*56d60*/  FFMA.FTZ R24, R22, R215, 1.1641532182693481445e-10 ;  /* 0x2f00000016187423 */ /* 0x000fe200000100d7 */
[----:B------:R-:W-:Y:S02]  /*56d70*/  IMAD.U32 R22, R18, 0x10000, RZ ;  /* 0x0001000012167824 */ /* 0x000fe400078e00ff */
[----:B------:R-:W-:Y:S02]  /*56d80*/  IMAD.MOV.U32 R18, RZ, RZ, R206 ;  /* 0x000000ffff127224 */ /* 0x000fe400078e00ce */
        /* <DEDUP_REMOVED lines=11> */
.L_x_18863:
        /* <DEDUP_REMOVED lines=12> */
.L_x_18865:
[----:B------:R-:W-:Y:S05]  /*56f00*/  BSYNC.RECONVERGENT B1 ;  /* 0x0000000000017941 */ /* 0x000fea0003800200 */
.L_x_18864:
        /* <DEDUP_REMOVED lines=62> */
.L_x_18862:
[----:B------:R-:W-:Y:S05]  /*572f0*/  BSYNC.RECONVERGENT B0 ;  /* 0x0000000000007941 */ /* 0x000fea0003800200 */
.L_x_18861:
[----:B------:R-:W-:Y:S01]  /*57300*/  ISETP.NE.AND P5, PT, R24, 0x1, PT ;  /* 0x000000011800780c */ /* 0x000fe20003fa5270 */
[----:B------:R-:W-:Y:S01]  /*57310*/  BSSY.RECONVERGENT B0, `(.L_x_18866) ;  /* 0x000005c000007945 */ /* 0x000fe20003800200 */
[----:B------:R-:W-:Y:S01]  /*57320*/  I2FP.F32.U32 R18, R18 ;  /* 0x0000001200127245 */ /* 0x000fe20000201000 */
[----:B------:R-:W-:-:S04]  /*57330*/  HFMA2 R219, -RZ, RZ, 0, 1.1920928955078125e-07 ;  /* 0x00000002ffdb7431 */ /* 0x000fc800000001ff */
[----:B------:R-:W-:Y:S01]  /*57340*/  FFMA.FTZ R23, R18, R215, 1.1641532182693481445e-10 ;  /* 0x2f00000012177423 */ /* 0x000fe200000100d7 */
[C---:B------:R-:W-:Y:S01]  /*57350*/  IMAD.U32 R18, R19.reuse, 0x10000, RZ ;  /* 0x0001000013127824 */ /* 0x040fe200078e00ff */
[----:B------:R-:W-:-:S03]  /*57360*/  PRMT R19, R19, 0x7632, R19 ;  /* 0x0000763213137816 */ /* 0x000fc60000000013 */
        /* <DEDUP_REMOVED lines=11> */
.L_x_18868:
        /* <DEDUP_REMOVED lines=12> */
.L_x_18870:
[----:B------:R-:W-:Y:S05]  /*574e0*/  BSYNC.RECONVERGENT B1 ;  /* 0x0000000000017941 */ /* 0x000fea0003800200 */
.L_x_18869:
        /* <DEDUP_REMOVED lines=62> */
.L_x_18867:
[----:B------:R-:W-:Y:S05]  /*578d0*/  BSYNC.RECONVERGENT B0 ;  /* 0x0000000000007941 */ /* 0x000fea0003800200 */
.L_x_18866:
[----:B------:R-:W-:Y:S01]  /*578e0*/  LOP3.LUT R14, R14, 0xffffff7f, RZ, 0xc0, !PT ;  /* 0xffffff7f0e0e7812 */ /* 0x000fe200078ec0ff */
[----:B------:R-:W-:Y:S01]  /*578f0*/  FMUL.FTZ R24, R22, R218 ;  /* 0x000000da16187220 */ /* 0x000fe20000410000 */
[----:B------:R-:W-:Y:S02]  /*57900*/  I2FP.F32.U32 R23, R23 ;  /* 0x0000001700177245 */ /* 0x000fe40000201000 */
[----:B------:R-:W-:-:S03]  /*57910*/  @P2 LOP3.LUT R14, R14, 0x80, RZ, 0xfc, !PT ;  /* 0x000000800e0e2812 */ /* 0x000fc600078efcff */
[----:B------:R-:W-:Y:S01]  /*57920*/  FFMA.FTZ R25, R23, R215, 1.1641532182693481445e-10 ;  /* 0x2f00000017197423 */ /* 0x000fe200000100d7 */
[----:B------:R-:W-:Y:S01]  /*57930*/  LOP3.LUT P2, RZ, R14, 0x10, RZ, 0xc0, !PT ;  /* 0x000000100eff7812 */ /* 0x000fe2000784c0ff */
[-C--:B------:R-:W-:Y:S01]  /*57940*/  FMUL.FTZ R23, R18, R218.reuse ;  /* 0x000000da12177220 */ /* 0x080fe20000410000 */
[----:B------:R-:W-:Y:S01]  /*57950*/  LOP3.LUT R14, R14, 0xffffffbf, RZ, 0xc0, !PT ;  /* 0xffffffbf0e0e7812 */ /* 0x000fe200078ec0ff */
[----:B------:R-:W-:Y:S01]  /*57960*/  FMUL.FTZ R18, R21, R218 ;  /* 0x000000da15127220 */ /* 0x000fe20000410000 */
[----:B------:R-:W-:Y:S01]  /*57970*/  FSETP.GTU.FTZ.AND P5, PT, R25, R216, PT ;  /* 0x000000d81900720b */ /* 0x000fe20003fbc000 */
[-C--:B------:R-:W-:Y:S01]  /*57980*/  FMUL.FTZ R25, R16, R218.reuse ;  /* 0x000000da10197220 */ /* 0x080fe20000410000 */
[----:B------:R-:W-:Y:S01]  /*57990*/  @P1 LOP3.LUT R14, R14, 0x40, RZ, 0xfc, !PT ;  /* 0x000000400e0e1812 */ /* 0x000fe200078efcff */
[----:B------:R-:W-:Y:S02]  /*579a0*/  IMAD.U32 R21, R19, 0x10000, RZ ;  /* 0x0001000013157824 */ /* 0x000fe400078e00ff */
[-C--:B------:R-:W-:Y:S01]  /*579b0*/  FMUL.FTZ R19, R17, R218.reuse ;  /* 0x000000da11137220 */ /* 0x080fe20000410000 */
[-C--:B------:R-:W-:Y:S01]  /*579c0*/  FMUL.FTZ R17, R20, R218.reuse ;  /* 0x000000da14117220 */ /* 0x080fe20000410000 */
[----:B------:R-:W-:Y:S01]  /*579d0*/  LOP3.LUT P1, RZ, R14, 0x8, RZ, 0xc0, !PT ;  /* 0x000000080eff7812 */ /* 0x000fe2000782c0ff */
[-C--:B------:R-:W-:Y:S01]  /*579e0*/  FMUL.FTZ R20, R202, R218.reuse ;  /* 0x000000daca147220 */ /* 0x080fe20000410000 */
[----:B------:R-:W-:Y:S01]  /*579f0*/  LOP3.LUT R14, R14, 0xffffffdf, RZ, 0xc0, !PT ;  /* 0xffffffdf0e0e7812 */ /* 0x000fe200078ec0ff */
[----:B------:R-:W-:Y:S01]  /*57a00*/  FMUL.FTZ R16, R21, R218 ;  /* 0x000000da15107220 */ /* 0x000fe20000410000 */
[----:B------:R-:W-:-:S02]  /*57a10*/  FSEL R25, R25, RZ, P1 ;  /* 0x000000ff19197208 */ /* 0x000fc40000800000 */
[----:B------:R-:W-:Y:S02]  /*57a20*/  @P0 LOP3.LUT R14, R14, 0x20, RZ, 0xfc, !PT ;  /* 0x000000200e0e0812 */ /* 0x000fe400078efcff */
[----:B------:R-:W-:Y:S02]  /*57a30*/  FSEL R21, R24, RZ, P3 ;  /* 0x000000ff18157208 */ /* 0x000fe40001800000 */
[----:B------:R-:W-:Y:S02]  /*57a40*/  LOP3.LUT P1, RZ, R14, 0x40, RZ, 0xc0, !PT ;  /* 0x000000400eff7812 */ /* 0x000fe4000782c0ff */
[----:B------:R-:W-:Y:S02]  /*57a50*/  FSEL R24, R20, RZ, P2 ;  /* 0x000000ff14187208 */ /* 0x000fe40001000000 */
[C---:B------:R-:W-:Y:S02]  /*57a60*/  LOP3.LUT P0, RZ, R14.reuse, 0x2, RZ, 0xc0, !PT ;  /* 0x000000020eff7812 */ /* 0x040fe4000780c0ff */
[----:B------:R-:W-:-:S02]  /*57a70*/  LOP3.LUT P6, RZ, R14, 0x4, RZ, 0xc0, !PT ;  /* 0x000000040eff7812 */ /* 0x000fc400078cc0ff */
[----:B------:R-:W-:Y:S02]  /*57a80*/  LOP3.LUT P2, RZ, R14, 0x80, RZ, 0xc0, !PT ;  /* 0x000000800eff7812 */ /* 0x000fe4000784c0ff */
        /* <DEDUP_REMOVED lines=15> */
.L_x_18830:
        /* <DEDUP_REMOVED lines=42> */
.L_x_18871:
        /* <DEDUP_REMOVED lines=27> */
.L_x_18875:
        /* <DEDUP_REMOVED lines=12> */
.L_x_18877:
[----:B------:R-:W-:Y:S05]  /*58090*/  BSYNC.RECONVERGENT B1 ;  /* 0x0000000000017941 */ /* 0x000fea0003800200 */
.L_x_18876:
        /* <DEDUP_REMOVED lines=62> */
.L_x_18874:
[----:B------:R-:W-:Y:S05]  /*58480*/  BSYNC.RECONVERGENT B0 ;  /* 0x0000000000007941 */ /* 0x000fea0003800200 */
.L_x_18873:
        /* <DEDUP_REMOVED lines=21> */
.L_x_18880:
        /* <DEDUP_REMOVED lines=12> */
.L_x_18882:
[----:B------:R-:W-:Y:S05]  /*586a0*/  BSYNC.RECONVERGENT B1 ;  /* 0x0000000000017941 */ /* 0x000fea0003800200 */
.L_x_18881:
        /* <DEDUP_REMOVED lines=62> */
.L_x_18879:
[----:B------:R-:W-:Y:S05]  /*58a90*/  BSYNC.RECONVERGENT B0 ;  /* 0x0000000000007941 */ /* 0x000fea0003800200 */
.L_x_18878:
[----:B------:R-:W-:Y:S01]  /*58aa0*/  I2FP.F32.U32 R8, R11 ;  /* 0x0000000b00087245 */ /* 0x000fe20000201000 */
[----:B------:R-:W-:Y:S01]  /*58ab0*/  BSSY.RECONVERGENT B0, `(.L_x_18883) ;  /* 0x0000062000007945 */ /* 0x000fe20003800200 */
[----:B------:R-:W-:Y:S02]  /*58ac0*/  ISETP.NE.AND P3, PT, R9, 0x1, PT ;  /* 0x000000010900780c */ /* 0x000fe40003f65270 */
[----:B------:R-:W-:Y:S01]  /*58ad0*/  FSEL R7, R7, RZ, P4 ;  /* 0x000000ff07077208 */ /* 0x000fe20002000000 */
[----:B------:R-:W-:-:S05]  /*58ae0*/  FFMA.FTZ R8, R8, R215, 1.1641532182693481445e-10 ;  /* 0x2f00000008087423 */ /* 0x000fca00000100d7 */
[----:B------:R-:W-:Y:S01]  /*58af0*/  FSETP.GTU.FTZ.AND P2, PT, R8, R216, PT ;  /* 0x000000d80800720b */ /* 0x000fe20003f5c000 */
[----:B------:R-:W-:-:S04]  /*58b00*/  IMAD.U32 R8, R100, 0x10000, RZ ;  /* 0x0001000064087824 */ /* 0x000fc800078e00ff */
[----:B------:R-:W-:-:S05]  /*58b10*/  FMUL.FTZ R8, R8, R218 ;  /* 0x000000da08087220 */ /* 0x000fca0000410000 */
[----:B------:R-:W-:-:S05]  /*58b20*/  FSEL R8, R8, RZ, !P2 ;  /* 0x000000ff08087208 */ /* 0x000fca0005000000 */
[----:B-1----:R-:W-:Y:S01]  /*58b30*/  FADD.FTZ R16, R8, R7 ;  /* 0x0000000708107221 */ /* 0x002fe20000010000 */
[----:B------:R-:W-:Y:S01]  /*58b40*/  SEL R7, RZ, 0x1, P2 ;  /* 0x00000001ff077807 */ /* 0x000fe20001000000 */
[----:B------:R-:W-:Y:S02]  /*58b50*/  IMAD.MOV.U32 R8, RZ, RZ, 0x2 ;  /* 0x00000002ff087424 */ /* 0x000fe400078e00ff */
[----:B------:R-:W-:Y:S01]  /*58b60*/  @P1 FADD.FTZ R16, R96, R16 ;  /* 0x0000001060101221 */ /* 0x000fe20000010000 */
[----:B------:R-:W-:Y:S02]  /*58b70*/  PRMT R13, R7, 0x7610, R13 ;  /* 0x00007610070d7816 */ /* 0x000fe4000000000d */
        /* <DEDUP_REMOVED lines=10> */
.L_x_18885:
        /* <DEDUP_REMOVED lines=12> */
.L_x_18887:
[----:B------:R-:W-:Y:S05]  /*58ce0*/  BSYNC.RECONVERGENT B1 ;  /* 0x0000000000017941 */ /* 0x000fea0003800200 */
.L_x_18886:
        /* <DEDUP_REMOVED lines=62> */
.L_x_18884:
[----:B------:R-:W-:Y:S05]  /*590d0*/  BSYNC.RECONVERGENT B0 ;  /* 0x0000000000007941 */ /* 0x000fea0003800200 */
.L_x_18883:
        /* <DEDUP_REMOVED lines=20> */
.L_x_18890:
        /* <DEDUP_REMOVED lines=12> */
.L_x_18892:
[----:B------:R-:W-:Y:S05]  /*592e0*/  BSYNC.RECONVERGENT B1 ;  /* 0x0000000000017941 */ /* 0x000fea0003800200 */
.L_x_18891:
        /* <DEDUP_REMOVED lines=62> */
.L_x_18889:
[----:B------:R-:W-:Y:S05]  /*596d0*/  BSYNC.RECONVERGENT B0 ;  /* 0x0000000000007941 */ /* 0x000fea0003800200 */
.L_x_18888:
[----:B------:R-:W-:Y:S01]  /*596e0*/  I2FP.F32.U32 R8, R7 ;  /* 0x0000000700087245 */ /* 0x000fe20000201000 */
[----:B------:R-:W-:Y:S01]  /*596f0*/  BSSY.RECONVERGENT B0, `(.L_x_18893) ;  /* 0x0000063000007945 */ /* 0x000fe20003800200 */
[----:B------:R-:W-:Y:S02]  /*59700*/  PRMT R7, R100, 0x7632, R7 ;  /* 0x0000763264077816 */ /* 0x000fe40000000007 */
[----:B------:R-:W-:Y:S01]  /*59710*/  ISETP.NE.AND P3, PT, R10, 0x1, PT ;  /* 0x000000010a00780c */ /* 0x000fe20003f65270 */
[----:B------:R-:W-:Y:S01]  /*59720*/  FFMA.FTZ R8, R8, R215, 1.1641532182693481445e-10 ;  /* 0x2f00000008087423 */ /* 0x000fe200000100d7 */
[----:B------:R-:W-:Y:S01]  /*59730*/  FSEL R6, R6, RZ, P4 ;  /* 0x000000ff06067208 */ /* 0x000fe20002000000 */
[----:B------:R-:W-:Y:S01]  /*59740*/  IMAD.U32 R7, R7, 0x10000, RZ ;  /* 0x0001000007077824 */ /* 0x000fe200078e00ff */
[----:B------:R-:W-:Y:S02]  /*59750*/  MOV R9, R206 ;  /* 0x000000ce00097202 */ /* 0x000fe40000000f00 */
        /* <DEDUP_REMOVED lines=17> */
.L_x_18895:
        /* <DEDUP_REMOVED lines=12> */
.L_x_18897:
[----:B------:R-:W-:Y:S05]  /*59930*/  BSYNC.RECONVERGENT B1 ;  /* 0x0000000000017941 */ /* 0x000fea0003800200 */
.L_x_18896:
        /* <DEDUP_REMOVED lines=62> */
.L_x_18894:
[----:B------:R-:W-:Y:S05]  /*59d20*/  BSYNC.RECONVERGENT B0 ;  /* 0x0000000000007941 */ /* 0x000fea0003800200 */
.L_x_18893:
        /* <DEDUP_REMOVED lines=21> */
.L_x_18900:
        /* <DEDUP_REMOVED lines=12> */
.L_x_18902:
[----:B------:R-:W-:Y:S05]  /*59f40*/  BSYNC.RECONVERGENT B1 ;  /* 0x0000000000017941 */ /* 0x000fea0003800200 */
.L_x_18901:
        /* <DEDUP_REMOVED lines=62> */
.L_x_18899:
[----:B------:R-:W-:Y:S05]  /*5a330*/  BSYNC.RECONVERGENT B0 ;  /* 0x0000000000007941 */ /* 0x000fea0003800200 */
.L_x_18898:
        /* <DEDUP_REMOVED lines=24> */
.L_x_18905:
        /* <DEDUP_REMOVED lines=12> */
.L_x_18907:
[----:B------:R-:W-:Y:S05]  /*5a580*/  BSYNC.RECONVERGENT B1 ;  /* 0x0000000000017941 */ /* 0x000fea0003800200 */
.L_x_18906:
        /* <DEDUP_REMOVED lines=62> */
.L_x_18904:
[----:B------:R-:W-:Y:S05]  /*5a970*/  BSYNC.RECONVERGENT B0 ;  /* 0x0000000000007941 */ /* 0x000fea0003800200 */
.L_x_18903:
        /* <DEDUP_REMOVED lines=20> */
.L_x_18910:
        /* <DEDUP_REMOVED lines=12> */
.L_x_18912:
[----:B------:R-:W-:Y:S05]  /*5ab80*/  BSYNC.RECONVERGENT B1 ;  /* 0x0000000000017941 */ /* 0x000fea0003800200 */
.L_x_18911:
        /* <DEDUP_REMOVED lines=62> */
.L_x_18909:
[----:B------:R-:W-:Y:S05]  /*5af70*/  BSYNC.RECONVERGENT B0 ;  /* 0x0000000000007941 */ /* 0x000fea0003800200 */
.L_x_18908:
        /* <DEDUP_REMOVED lines=8> */
[----:B------:R-:W-:-:S04]  /*5b000*/  MOV R9, R206 ;  /* 0x000000ce00097202 */ /* 0x000fc80000000f00 */
        /* <DEDUP_REMOVED lines=16> */
.L_x_18915:
        /* <DEDUP_REMOVED lines=12> */
.L_x_18917:
[----:B------:R-:W-:Y:S05]  /*5b1d0*/  BSYNC.RECONVERGENT B1 ;  /* 0x0000000000017941 */ /* 0x000fea0003800200 */
.L_x_18916:
        /* <DEDUP_REMOVED lines=62> */
.L_x_18914:
[----:B------:R-:W-:Y:S05]  /*5b5c0*/  BSYNC.RECONVERGENT B0 ;  /* 0x0000000000007941 */ /* 0x000fea0003800200 */
.L_x_18913:
[----:B------:R-:W-:Y:S01]  /*5b5d0*/  ISETP.NE.AND P3, PT, R8, 0x1, PT ;  /* 0x000000010800780c */ /* 0x000fe20003f65270 */
[----:B------:R-:W-:Y:S01]  /*5b5e0*/  IMAD.U32 R7, R202, 0x10000, RZ ;  /* 0x00010000ca077824 */ /* 0x000fe200078e00ff */
[----:B------:R-:W-:Y:S01]  /*5b5f0*/  I2FP.F32.U32 R6, R9 ;  /* 0x0000000900067245 */ /* 0x000fe20000201000 */
[----:B------:R-:W-:Y:S01]  /*5b600*/  BSSY.RECONVERGENT B0, `(.L_x_18918) ;  /* 0x000005b000007945 */ /* 0x000fe20003800200 */
[----:B------:R-:W-:Y:S01]  /*5b610*/  MOV R201, R206 ;  /* 0x000000ce00c97202 */ /* 0x000fe20000000f00 */
[----:B------:R-:W-:Y:S02]  /*5b620*/  FMUL.FTZ R7, R7, R218 ;  /* 0x000000da07077220 */ /* 0x000fe40000410000 */
[----:B------:R-:W-:-:S05]  /*5b630*/  FFMA.FTZ R6, R6, R215, 1.1641532182693481445e-10 ;  /* 0x2f00000006067423 */ /* 0x000fca00000100d7 */
[----:B------:R-:W-:Y:S02]  /*5b640*/  FSETP.LE.FTZ.AND P2, PT, R6, R216, PT ;  /* 0x000000d80600720b */ /* 0x000fe40003f53000 */
[----:B------:R-:W-:Y:S01]  /*5b650*/  PRMT R6, R202, 0x7632, R6 ;  /* 0x00007632ca067816 */ /* 0x000fe20000000006 */
[----:B------:R-:W-:Y:S01]  /*5b660*/  IMAD.MOV.U32 R202, RZ, RZ, 0x2 ;  /* 0x00000002ffca7424 */ /* 0x000fe200078e00ff */
[----:B------:R-:W-:Y:S09]  /*5b670*/  @!P3 BRA `(.L_x_18919) ;  /* 0x00000004004cb947 */ /* 0x000ff20003800000 */
        /* <DEDUP_REMOVED lines=8> */
.L_x_18920:
        /* <DEDUP_REMOVED lines=12> */
.L_x_18922:
[----:B------:R-:W-:Y:S05]  /*5b7c0*/  BSYNC.RECONVERGENT B1 ;  /* 0x0000000000017941 */ /* 0x000fea0003800200 */
.L_x_18921:
        /* <DEDUP_REMOVED lines=62> */
.L_x_18919:
[----:B------:R-:W-:Y:S05]  /*5bbb0*/  BSYNC.RECONVERGENT B0 ;  /* 0x0000000000007941 */ /* 0x000fea0003800200 */
.L_x_18918:
        /* <DEDUP_REMOVED lines=23> */
.L_x_18925:
        /* <DEDUP_REMOVED lines=12> */
.L_x_18927:
[----:B------:R-:W-:Y:S05]  /*5bdf0*/  BSYNC.RECONVERGENT B1 ;  /* 0x0000000000017941 */ /* 0x000fea0003800200 */
.L_x_18926:
        /* <DEDUP_REMOVED lines=59> */
[----:B------:R-:W-:-:S05]  /*5c1b0*/  IMAD.WIDE.U32 R206, R7, -0x326172a9, RZ ;  /* 0xcd9e8d5707ce7825 */ /* 0x000fca00078e00ff */
[----:B------:R-:W-:-:S07]  /*5c1c0*/  LOP3.LUT R207, R224, UR4, R207, 0x96, !PT ;  /* 0x00000004e0cf7c12 */ /* 0x000fce000f8e96cf */
.L_x_18924:
[----:B------:R-:W-:Y:S05]  /*5c1d0*/  BSYNC.RECONVERGENT B0 ;  /* 0x0000000000007941 */ /* 0x000fea0003800200 */
.L_x_18923:
        /* <DEDUP_REMOVED lines=18> */
.L_x_18930:
        /* <DEDUP_REMOVED lines=12> */
.L_x_18932:
[----:B------:R-:W-:Y:S05]  /*5c3c0*/  BSYNC.RECONVERGENT B1 ;  /* 0x0000000000017941 */ /* 0x000fea0003800200 */
.L_x_18931:
        /* <DEDUP_REMOVED lines=59> */
[----:B------:R-:W-:-:S05]  /*5c780*/  IMAD.WIDE.U32 R206, R8, -0x326172a9, RZ ;  /* 0xcd9e8d5708ce7825 */ /* 0x000fca00078e00ff */
[----:B------:R-:W-:-:S07]  /*5c790*/  LOP3.LUT R207, R224, UR4, R207, 0x96, !PT ;  /* 0x00000004e0cf7c12 */ /* 0x000fce000f8e96cf */
.L_x_18929:
[----:B------:R-:W-:Y:S05]  /*5c7a0*/  BSYNC.RECONVERGENT B0 ;  /* 0x0000000000007941 */ /* 0x000fea0003800200 */
.L_x_18928:
[----:B------:R-:W-:Y:S01]  /*5c7b0*/  I2FP.F32.U32 R7, R7 ;  /* 0x0000000700077245 */ /* 0x000fe20000201000 */
[----:B------:R-:W-:Y:S01]  /*5c7c0*/  BSSY.RECONVERGENT B0, `(.L_x_18933) ;  /* 0x0000063000007945 */ /* 0x000fe20003800200 */
[----:B------:R-:W-:Y:S01]  /*5c7d0*/  PRMT R8, R102, 0x7632, R8 ;  /* 0x0000763266087816 */ /* 0x000fe20000000008 */
[----:B------:R-:W-:Y:S01]  /*5c7e0*/  HFMA2 R202, -RZ, RZ, 0, 1.1920928955078125e-07 ;  /* 0x00000002ffca7431 */ /* 0x000fe200000001ff */
[----:B------:R-:W-:Y:S01]  /*5c7f0*/  FSEL R6, R6, RZ, P3 ;  /* 0x000000ff06067208 */ /* 0x000fe20001800000 */
[----:B------:R-:W-:Y:S01]  /*5c800*/  FFMA.FTZ R7, R7, R215, 1.1641532182693481445e-10 ;  /* 0x2f00000007077423 */ /* 0x000fe200000100d7 */
[----:B------:R-:W-:Y:S02]  /*5c810*/  IMAD.MOV.U32 R214, RZ, RZ, R206 ;  /* 0x000000ffffd67224 */ /* 0x000fe400078e00ce */
[----:B------:R-:W-:Y:S02]  /*5c820*/  IMAD.U32 R8, R8, 0x10000, RZ ;  /* 0x0001000008087824 */ /* 0x000fe400078e00ff */
[----:B------:R-:W-:-:S02]  /*5c830*/  FSETP.GTU.FTZ.AND P4, PT, R7, R216, PT ;  /* 0x000000d80700720b */ /* 0x000fc40003f9c000 */
[----:B------:R-:W-:Y:S02]  /*5c840*/  FMUL.FTZ R8, R8, R218 ;  /* 0x000000da08087220 */ /* 0x000fe40000410000 */
[----:B------:R-:W-:-:S03]  /*5c850*/  SEL R7, RZ, 0x1, P4 ;  /* 0x00000001ff077807 */ /* 0x000fc60002000000 */
[----:B------:R-:W-:Y:S02]  /*5c860*/  FSEL R8, R8, RZ, !P4 ;  /* 0x000000ff08087208 */ /* 0x000fe40006000000 */
[----:B------:R-:W-:-:S03]  /*5c870*/  ISETP.NE.AND P4, PT, R219, 0x1, PT ;  /* 0x00000001db00780c */ /* 0x000fc60003f85270 */
[----:B------:R-:W-:Y:S01]  /*5c880*/  FADD.FTZ R201, R8, R6 ;  /* 0x0000000608c97221 */ /* 0x000fe20000010000 */
[----:B------:R-:W-:-:S03]  /*5c890*/  PRMT R8, R7, 0x7610, R8 ;  /* 0x0000761007087816 */ /* 0x000fc60000000008 */
        /* <DEDUP_REMOVED lines=10> */
.L_x_18935:
        /* <DEDUP_REMOVED lines=12> */
.L_x_18937:
[----:B------:R-:W-:Y:S05]  /*5ca00*/  BSYNC.RECONVERGENT B1 ;  /* 0x0000000000017941 */ /* 0x000fea0003800200 */
.L_x_18936:
        /* <DEDUP_REMOVED lines=62> */
.L_x_18934:
[----:B------:R-:W-:Y:S05]  /*5cdf0*/  BSYNC.RECONVERGENT B0 ;  /* 0x0000000000007941 */ /* 0x000fea0003800200 */
.L_x_18933:
        /* <DEDUP_REMOVED lines=19> */
.L_x_18940:
        /* <DEDUP_REMOVED lines=12> */
.L_x_18942:
[----:B------:R-:W-:Y:S05]  /*5cff0*/  BSYNC.RECONVERGENT B1 ;  /* 0x0000000000017941 */ /* 0x000fea0003800200 */
.L_x_18941:
        /* <DEDUP_REMOVED lines=62> */
.L_x_18939:
[----:B------:R-:W-:Y:S05]  /*5d3e0*/  BSYNC.RECONVERGENT B0 ;  /* 0x0000000000007941 */ /* 0x000fea0003800200 */
.L_x_18938:
[----:B------:R-:W-:Y:S01]  /*5d3f0*/  I2FP.F32.U32 R7, R7 ;  /* 0x0000000700077245 */ /* 0x000fe20000201000 */
[----:B------:R-:W-:Y:S01]  /*5d400*/  IMAD.U32 R202, R103, 0x10000, RZ ;  /* 0x0001000067ca7824 */ /* 0x000fe200078e00ff */
[----:B------:R-:W-:Y:S01]  /*5d410*/  FSEL R6, R6, RZ, P4 ;  /* 0x000000ff06067208 */ /* 0x000fe20002000000 */
[----:B------:R-:W-:Y:S01]  /*5d420*/  BSSY.RECONVERGENT B0, `(.L_x_18943) ;  /* 0x000005e000007945 */ /* 0x000fe20003800200 */
        /* <DEDUP_REMOVED lines=19> */
.L_x_18945:
        /* <DEDUP_REMOVED lines=12> */
.L_x_18947:
[----:B------:R-:W-:Y:S05]  /*5d620*/  BSYNC.RECONVERGENT B1 ;  /* 0x0000000000017941 */ /* 0x000fea0003800200 */
.L_x_18946:
[----:B------:R-:W-:Y:S01]  /*5d630*/  IMAD.WIDE.U32 R224, R209, -0x2daee0ad, RZ ;  /* 0xd2511f53d1e07825 */ /* 0x000fe200078e00ff */
[----:B------:R-:W-:-:S03]  /*5d640*/  UIADD3 UR4, UPT, UPT, UR10, -0x61c88647, URZ ;  /* 0x9e3779b90a047890 */ /* 0x000fc6000fffe0ff */
[----:B------:R-:W-:Y:S02]  /*5d650*/  HFMA2 R219, -RZ, RZ, 0, 0 ;  /* 0x00000000ffdb7431 */ /* 0x000fe400000001ff */
        /* <DEDUP_REMOVED lines=57> */
[----:B------:R-:W-:-:S07]  /*5d9f0*/  LOP3.LUT R207, R224, UR4, R207, 0x96, !PT ;  /* 0x00000004e0cf7c12 */ /* 0x000fce000f8e96cf */
.L_x_18944:
[----:B------:R-:W-:Y:S05]  /*5da00*/  BSYNC.RECONVERGENT B0 ;  /* 0x0000000000007941 */ /* 0x000fea0003800200 */
.L_x_18943:
[----:B------:R-:W-:Y:S01]  /*5da10*/  ISETP.NE.AND P6, PT, R219, 0x1, PT ;  /* 0x00000001db00780c */ /* 0x000fe20003fc5270 */
[----:B------:R-:W-:Y:S01]  /*5da20*/  BSSY.RECONVERGENT B0, `(.L_x_18948) ;  /* 0x000005e000007945 */ /* 0x000fe20003800200 */
[----:B------:R-:W-:Y:S01]  /*5da30*/  I2FP.F32.U32 R6, R203 ;  /* 0x000000cb00067245 */ /* 0x000fe20000201000 */
[----:B------:R-:W-:-:S04]  /*5da40*/  IMAD.U32 R203, R214, 0x10000, RZ ;  /* 0x00010000d6cb7824 */ /* 0x000fc800078e00ff */
[----:B------:R-:W-:Y:S01]  /*5da50*/  FFMA.FTZ R214, R6, R215, 1.1641532182693481445e-10 ;  /* 0x2f00000006d67423 */ /* 0x000fe200000100d7 */
[----:B------:R-:W-:Y:S01]  /*5da60*/  FMUL.FTZ R6, R203, R218 ;  /* 0x000000dacb067220 */ /* 0x000fe20000410000 */
        /* <DEDUP_REMOVED lines=12> */
.L_x_18950:
        /* <DEDUP_REMOVED lines=15> */
.L_x_18952:
[----:B------:R-:W-:Y:S05]  /*5dc20*/  BSYNC.RECONVERGENT B1 ;  /* 0x0000000000017941 */ /* 0x000fea0003800200 */
.L_x_18951:
        /* <DEDUP_REMOVED lines=59> */
[----:B------:R-:W-:Y:S01]  /*5dfe0*/  IMAD.MOV.U32 R214, RZ, RZ, RZ ;  /* 0x000000ffffd67224 */ /* 0x000fe200078e00ff */
[----:B------:R-:W-:-:S07]  /*5dff0*/  LOP3.LUT R207, R224, UR4, R207, 0x96, !PT ;  /* 0x00000004e0cf7c12 */ /* 0x000fce000f8e96cf */
.L_x_18949:
[----:B------:R-:W-:Y:S05]  /*5e000*/  BSYNC.RECONVERGENT B0 ;  /* 0x0000000000007941 */ /* 0x000fea0003800200 */
.L_x_18948:
[----:B------:R-:W-:Y:S02]  /*5e010*/  I2FP.F32.U32 R203, R203 ;  /* 0x000000cb00cb7245 */ /* 0x000fe40000201000 */
[----:B------:R-:W-:-:S03]  /*5e020*/  FSEL R6, R6, RZ, P5 ;  /* 0x000000ff06067208 */ /* 0x000fc60002800000 */
[----:B------:R-:W-:Y:S01]  /*5e030*/  FFMA.FTZ R203, R203, R215, 1.1641532182693481445e-10 ;  /* 0x2f000000cbcb7423 */ /* 0x000fe200000100d7 */
[----:B------:R-:W-:-:S04]  /*5e040*/  PRMT R215, R103, 0x7632, R215 ;  /* 0x0000763267d77816 */ /* 0x000fc800000000d7 */
[----:B------:R-:W-:Y:S02]  /*5e050*/  SHF.L.U32 R215, R215, 0x10, RZ ;  /* 0x00000010d7d77819 */ /* 0x000fe400000006ff */
[----:B------:R-:W-:-:S03]  /*5e060*/  FSETP.GTU.FTZ.AND P6, PT, R203, R216, PT ;  /* 0x000000d8cb00720b */ /* 0x000fc60003fdc000 */
[----:B------:R-:W-:-:S05]  /*5e070*/  FMUL.FTZ R215, R215, R218 ;  /* 0x000000dad7d77220 */ /* 0x000fca0000410000 */
[----:B------:R-:W-:Y:S02]  /*5e080*/  FSEL R203, R215, RZ, !P6 ;  /* 0x000000ffd7cb7208 */ /* 0x000fe40007000000 */
[----:B------:R-:W-:-:S03]  /*5e090*/  SEL R215, RZ, 0x1, P6 ;  /* 0x00000001ffd77807 */ /* 0x000fc60003000000 */
[--C-:B------:R-:W-:Y:S01]  /*5e0a0*/  FADD.FTZ R203, R203, R6.reuse ;  /* 0x00000006cbcb7221 */ /* 0x100fe20000010000 */
[----:B------:R-:W-:-:S03]  /*5e0b0*/  PRMT R6, R215, 0x7610, R6 ;  /* 0x00007610d7067816 */ /* 0x000fc60000000006 */
[----:B------:R-:W-:Y:S01]  /*5e0c0*/  @P1 FADD.FTZ R203, R95, R203 ;  /* 0x000000cb5fcb1221 */ /* 0x000fe20000010000 */
[----:B------:R-:W-:Y:S06]  /*5e0d0*/  BRA `(.L_x_18953) ;  /* 0x0000003000687947 */ /* 0x000fec0003800000 */
.L_x_18872:
        /* <DEDUP_REMOVED lines=16> */
.L_x_18956:
        /* <DEDUP_REMOVED lines=12> */
.L_x_18958:
[----:B------:R-:W-:Y:S05]  /*5e2a0*/  BSYNC.RECONVERGENT B1 ;  /* 0x0000000000017941 */ /* 0x000fea0003800200 */
.L_x_18957:
        /* <DEDUP_REMOVED lines=62> */
.L_x_18955:
[----:B------:R-:W-:Y:S05]  /*5e690*/  BSYNC.RECONVERGENT B0 ;  /* 0x0000000000007941 */ /* 0x000fea0003800200 */
.L_x_18954:
[----:B------:R-:W-:Y:S01]  /*5e6a0*/  I2FP.F32.U32 R17, R17 ;  /* 0x0000001100117245 */ /* 0x000fe20000201000 */
[----:B------:R-:W-:Y:S01]  /*5e6b0*/  BSSY.RECONVERGENT B0, `(.L_x_18959) ;  /* 0x000005e000007945 */ /* 0x000fe20003800200 */
[----:B------:R-:W-:Y:S01]  /*5e6c0*/  ISETP.NE.AND P2, PT, R16, 0x1, PT ;  /* 0x000000011000780c */ /* 0x000fe20003f45270 */
[----:B------:R-:W-:Y:S01]  /*5e6d0*/  IMAD.MOV.U32 R19, RZ, RZ, R206 ;  /* 0x000000ffff137224 */ /* 0x000fe200078e00ce */
[----:B------:R-:W-:Y:S01]  /*5e6e0*/  LOP3.LUT R14, R14, 0xffffffef, RZ, 0xc0, !PT ;  /* 0xffffffef0e0e7812 */ /* 0x000fe200078ec0ff */
[----:B------:R-:W-:Y:S01]  /*5e6f0*/  FFMA.FTZ R17, R17, R215, 1.1641532182693481445e-10 ;  /* 0x2f00000011117423 */ /* 0x000fe200000100d7 */
[C---:B-----5:R-:W-:Y:S02]  /*5e700*/  SHF.L.U32 R230, R200.reuse, 0x10, RZ ;  /* 0x00000010c8e67819 */ /* 0x060fe400000006ff */
[----:B------:R-:W-:Y:S02]  /*5e710*/  PRMT R200, R200, 0x7632, R200 ;  /* 0x00007632c8c87816 */ /* 0x000fe400000000c8 */
        /* <DEDUP_REMOVED lines=12> */
.L_x_18961:
        /* <DEDUP_REMOVED lines=12> */
.L_x_18963:
[----:B------:R-:W-:Y:S05]  /*5e8a0*/  BSYNC.RECONVERGENT B1 ;  /* 0x0000000000017941 */ /* 0x000fea0003800200 */
.L_x_18962:
        /* <DEDUP_REMOVED lines=62> */
.L_x_18960:
[----:B------:R-:W-:Y:S05]  /*5ec90*/  BSYNC.RECONVERGENT B0 ;  /* 0x0000000000007941 */ /* 0x000fea0003800200 */
.L_x_18959:
        /* <DEDUP_REMOVED lines=19> */
.L_x_18966:
        /* <DEDUP_REMOVED lines=12> */
.L_x_18968:
[----:B------:R-:W-:Y:S05]  /*5ee90*/  BSYNC.RECONVERGENT B1 ;  /* 0x0000000000017941 */ /* 0x000fea0003800200 */
.L_x_18967:
        /* <DEDUP_REMOVED lines=62> */
.L_x_18965:
[----:B------:R-:W-:Y:S05]  /*5f280*/  BSYNC.RECONVERGENT B0 ;  /* 0x0000000000007941 */ /* 0x000fea0003800200 */
.L_x_18964:
        /* <DEDUP_REMOVED lines=8> */
[----:B------:R-:W-:Y:S02]  /*5f310*/  FSETP.LE.FTZ.AND P3, PT, R16, R216, PT ;  /* 0x000000d81000720b */ /* 0x000fe40003f73000 */
        /* <DEDUP_REMOVED lines=11> */
.L_x_18971:
        /* <DEDUP_REMOVED lines=12> */
.L_x_18973:
[----:B------:R-:W-:Y:S05]  /*5f490*/  BSYNC.RECONVERGENT B1 ;  /* 0x0000000000017941 */ /* 0x000fea0003800200 */
.L_x_18972:
        /* <DEDUP_REMOVED lines=62> */
.L_x_18970:
[----:B------:R-:W-:Y:S05]  /*5f880*/  BSYNC.RECONVERGENT B0 ;  /* 0x0000000000007941 */ /* 0x000fea0003800200 */
.L_x_18969:
        /* <DEDUP_REMOVED lines=19> */
.L_x_18976:
        /* <DEDUP_REMOVED lines=12> */
.L_x_18978:
[----:B------:R-:W-:Y:S05]  /*5fa80*/  BSYNC.RECONVERGENT B1 ;  /* 0x0000000000017941 */ /* 0x000fea0003800200 */
.L_x_18977:
        /* <DEDUP_REMOVED lines=62> */
.L_x_18975:
[----:B------:R-:W-:Y:S05]  /*5fe70*/  BSYNC.RECONVERGENT B0 ;  /* 0x0000000000007941 */ /* 0x000fea0003800200 */
.L_x_18974:
[----:B------:R-:W-:Y:S01]  /*5fe80*/  ISETP.NE.AND P3, PT, R18, 0x1, PT ;  /* 0x000000011200780c */ /* 0x000fe20003f65270 */
[----:B------:R-:W-:Y:S01]  /*5fe90*/  BSSY.RECONVERGENT B0, `(.L_x_18979) ;  /* 0x000005c000007945 */ /* 0x000fe20003800200 */
[----:B------:R-:W-:Y:S01]  /*5fea0*/  I2FP.F32.U32 R16, R19 ;  /* 0x0000001300107245 */ /* 0x000fe20000201000 */
[----:B------:R-:W-:Y:S01]  /*5feb0*/  IMAD.MOV.U32 R17, RZ, RZ, 0x2 ;  /* 0x00000002ff117424 */ /* 0x000fe200078e00ff */
[----:B------:R-:W-:Y:S01]  /*5fec0*/  SHF.L.U32 R224, R202, 0x10, RZ ;  /* 0x00000010cae07819 */ /* 0x000fe200000006ff */
        /* <DEDUP_REMOVED lines=13> */
.L_x_18981:
        /* <DEDUP_REMOVED lines=12> */
.L_x_18983:
[----:B------:R-:W-:Y:S05]  /*60060*/  BSYNC.RECONVERGENT B1 ;  /* 0x0000000000017941 */ /* 0x000fea0003800200 */
.L_x_18982:
        /* <DEDUP_REMOVED lines=62> */
.L_x_18980:
[----:B------:R-:W-:Y:S05]  /*60450*/  BSYNC.RECONVERGENT B0 ;  /* 0x0000000000007941 */ /* 0x000fea0003800200 */
.L_x_18979:
[----:B------:R-:W-:Y:S01]  /*60460*/  ISETP.NE.AND P4, PT, R17, 0x1, PT ;  /* 0x000000011100780c */ /* 0x000fe20003f85270 */
[----:B------:R-:W-:Y:S01]  /*60470*/  BSSY.RECONVERGENT B0, `(.L_x_18984) ;  /* 0x000005b000007945 */ /* 0x000fe20003800200 */
[----:B------:R-:W-:Y:S01]  /*60480*/  I2FP.F32.U32 R18, R201 ;  /* 0x000000c900127245 */ /* 0x000fe20000201000 */
[----:B------:R-:W-:Y:S01]  /*60490*/  IMAD.MOV.U32 R19, RZ, RZ, R206 ;  /* 0x000000ffff137224 */ /* 0x000fe200078e00ce */
[----:B------:R-:W-:-:S03]  /*604a0*/  SHF.L.U32 R219, R16, 0x10, RZ ;  /* 0x0000001010db7819 */ /* 0x000fc600000006ff */
        /* <DEDUP_REMOVED lines=12> */
.L_x_18986:
        /* <DEDUP_REMOVED lines=12> */
.L_x_18988:
[----:B------:R-:W-:Y:S05]  /*60630*/  BSYNC.RECONVERGENT B1 ;  /* 0x0000000000017941 */ /* 0x000fea0003800200 */
.L_x_18987:
        /* <DEDUP_REMOVED lines=62> */
.L_x_18985:
[----:B------:R-:W-:Y:S05]  /*60a20*/  BSYNC.RECONVERGENT B0 ;  /* 0x0000000000007941 */ /* 0x000fea0003800200 */
.L_x_18984:
        /* <DEDUP_REMOVED lines=18> */
.L_x_18991:
        /* <DEDUP_REMOVED lines=12> */
.L_x_18993:
[----:B------:R-:W-:Y:S05]  /*60c10*/  BSYNC.RECONVERGENT B1 ;  /* 0x0000000000017941 */ /* 0x000fea0003800200 */
.L_x_18992:
        /* <DEDUP_REMOVED lines=62> */
.L_x_18990:
[----:B------:R-:W-:Y:S05]  /*61000*/  BSYNC.RECONVERGENT B0 ;  /* 0x0000000000007941 */ /* 0x000fea0003800200 */
.L_x_18989:
        /* <DEDUP_REMOVED lines=18> */
[----:B------:R-:W-:Y:S02]  /*61130*/  LOP3.LUT P5, RZ, R14, 0x2, RZ, 0xc0, !PT ;  /* 0x000000020eff7812 */ /* 0x000fe400078ac0ff */
[----:B------:R-:W-:Y:S02]  /*61140*/  FSEL R16, R219, RZ, P1 ;  /* 0x000000ffdb107208 */ /* 0x000fe40000800000 */
[----:B------:R-:W-:Y:S02]  /*61150*/  FSEL R202, R18, RZ, P4 ;  /* 0x000000ff12ca7208 */ /* 0x000fe40002000000 */
[----:B------:R-:W-:Y:S02]  /*61160*/  LOP3.LUT P1, RZ, R14, 0x40, RZ, 0xc0, !PT ;  /* 0x000000400eff7812 */ /* 0x000fe4000782c0ff */
[----:B------:R-:W-:-:S02]  /*61170*/  FSEL R18, R200, RZ, P6 ;  /* 0x000000ffc8127208 */ /* 0x000fc40003000000 */
[----:B------:R-:W-:Y:S02]  /*61180*/  FSEL R200, R19, RZ, P2 ;  /* 0x000000ff13c87208 */ /* 0x000fe40001000000 */
[----:B------:R-:W-:Y:S02]  /*61190*/  FSEL R19, R215, RZ, P5 ;  /* 0x000000ffd7137208 */ /* 0x000fe40002800000 */
[----:B------:R-:W-:Y:S02]  /*611a0*/  LOP3.LUT P0, RZ, R14, 0x8, RZ, 0xc0, !PT ;  /* 0x000000080eff7812 */ /* 0x000fe4000780c0ff */
[----:B------:R-:W-:Y:S02]  /*611b0*/  FSETP.GTU.FTZ.AND P5, PT, R203, R216, PT ;  /* 0x000000d8cb00720b */ /* 0x000fe40003fbc000 */
        /* <DEDUP_REMOVED lines=9> */
[----:B------:R-:W-:Y:S01]  /*61250*/  @P1 FADD.FTZ R202, R94, R202 ;  /* 0x000000ca5eca1221 */ /* 0x000fe20000010000 */
[----:B------:R-:W-:Y:S01]  /*61260*/  @P1 FADD.FTZ R203, R95, R203 ;  /* 0x000000cb5fcb1221 */ /* 0x000fe20000010000 */
[----:B------:R-:W-:-:S13]  /*61270*/  PLOP3.LUT P5, PT, P5, PT, PT, 0x8, 0x80 ;  /* 0x000000000080781c */ /* 0x000fda0002fae170 */
.L_x_18953:
        /* <DEDUP_REMOVED lines=44> */
.L_x_18994:
[----:B------:R-:W-:Y:S01]  /*61540*/  FADD.FTZ R215, RZ, R84 ;  /* 0x00000054ffd77221 */ /* 0x000fe20000010000 */
[----:B------:R-:W2:Y:S01]  /*61550*/  S2R R216, SR_TID.X ;  /* 0x0000000000d87919 */ /* 0x000ea20000002100 */
        /* <DEDUP_REMOVED lines=9> */
[----:B--2---:R-:W-:-:S03]  /*615f0*/  LOP3.LUT P1, RZ, R216, 0x1f, RZ, 0xc0, !PT ;  /* 0x0000001fd8ff7812 */ /* 0x004fc6000782c0ff */
        /* <DEDUP_REMOVED lines=70> */
[----:B01----:R-:W-:Y:S01]  /*61a60*/  FADD.FTZ R219, R215, R203 ;  /* 0x000000cbd7db7221 */ /* 0x003fe20000010000 */
        /* <DEDUP_REMOVED lines=182> */
.L_x_19008:
[----:B------:R-:W2:Y:S01]  /*625d0*/  LDL R226, [R1+0x80] ;  /* 0x0000800001e27983 */ /* 0x000ea20000100800 */
[----:B-1----:R-:W-:Y:S02]  /*625e0*/  FADD.FTZ R215, R219, R215 ;  /* 0x000000d7dbd77221 */ /* 0x002fe40000010000 */
[----:B0-----:R-:W0:Y:S01]  /*625f0*/  @!P1 LDC.64 R218, c[0x0][0x3c0] ;  /* 0x0000f000ffda9b82 */ /* 0x001e220000000a00 */
[----:B------:R-:W3:Y:S01]  /*62600*/  LDL R252, [R1+0xa4] ;  /* 0x0000a40001fc7983 */ /* 0x000ee20000100800 */
[----:B------:R-:W-:-:S03]  /*62610*/  FFMA.FTZ R215, R215, R224, UR16 ;  /* 0x00000010d7d77e23 */ /* 0x000fc600080100e0 */
[----:B------:R-:W4:Y:S03]  /*62620*/  LDL R230, [R1+0xac] ;  /* 0x0000ac0001e67983 */ /* 0x000f260000100800 */
[----:B------:R-:W1:Y:S01]  /*62630*/  @!P1 LDC.64 R224, c[0x0][0x3c8] ;  /* 0x0000f200ffe09b82 */ /* 0x000e620000000a00 */
[----:B------:R-:W-:Y:S01]  /*62640*/  FMUL.FTZ R216, R227, R227 ;  /* 0x000000e3e3d87220 */ /* 0x000fe20000410000 */
[----:B------:R-:W-:Y:S01]  /*62650*/  ISETP.NE.AND P2, PT, RZ, UR15, PT ;  /* 0x0000000fff007c0c */ /* 0x000fe2000bf45270 */
[----:B------:R-:W5:Y:S03]  /*62660*/  LDL R231, [R1+0xa8] ;  /* 0x0000a80001e77983 */ /* 0x000f660000100800 */
[----:B------:R-:W-:-:S05]  /*62670*/  FSEL R216, R216, RZ, P2 ;  /* 0x000000ffd8d87208 */ /* 0x000fca0001000000 */
[----:B------:R-:W-:Y:S01]  /*62680*/  FADD.FTZ R215, R215, R216 ;  /* 0x000000d8d7d77221 */ /* 0x000fe20000010000 */
[----:B0-----:R-:W-:-:S03]  /*62690*/  @!P1 IMAD.WIDE R218, R229, 0x4, R218 ;  /* 0x00000004e5da9825 */ /* 0x001fc600078e02da */
[----:B------:R0:W1:Y:S02]  /*626a0*/  MUFU.RSQ R216, R215 ;  /* 0x000000d700d87308 */ /* 0x0000640000001400 */
[----:B------:R1:W-:Y:S01]  /*626b0*/  @!P1 STG.E desc[UR8][R218.64], R227 ;  /* 0x000000e3da009986 */ /* 0x0003e2000c101908 */
[----:B0-----:R-:W-:Y:S01]  /*626c0*/  FSEL R215, R227, RZ, !P2 ;  /* 0x000000ffe3d77208 */ /* 0x001fe20005000000 */
[----:B-1----:R-:W-:Y:S02]  /*626d0*/  @!P1 IMAD.WIDE R218, R229, 0x4, R224 ;  /* 0x00000004e5da9825 */ /* 0x002fe400078e02e0 */
[----:B------:R-:W3:Y:S04]  /*626e0*/  LDL R227, [R1+0xa0] ;  /* 0x0000a00001e37983 */ /* 0x000ee80000100800 */
[----:B------:R-:W4:Y:S04]  /*626f0*/  LDL R225, [R1+0x90] ;  /* 0x0000900001e17983 */ /* 0x000f280000100800 */
[----:B------:R2:W-:Y:S02]  /*62700*/  @!P1 STG.E desc[UR8][R218.64], R216 ;  /* 0x000000d8da009986 */ /* 0x0005e4000c101908 */
[----:B--2---:R-:W-:-:S02]  /*62710*/  IMAD.U32 R219, R226, 0x10000, RZ ;  /* 0x00010000e2db7824 */ /* 0x004fc400078e00ff */
[----:B------:R-:W2:Y:S01]  /*62720*/  LDL R226, [R1+0x94] ;  /* 0x0000940001e27983 */ /* 0x000ea20000100800 */
[----:B------:R-:W-:-:S04]  /*62730*/  FADD.FTZ R84, -R215, R84 ;  /* 0x00000054d7547221 */ /* 0x000fc80000010100 */
[----:B------:R-:W-:Y:S01]  /*62740*/  FMUL.FTZ R218, R216, R84 ;  /* 0x00000054d8da7220 */ /* 0x000fe20000410000 */
[----:B------:R-:W-:Y:S02]  /*62750*/  IMAD.U32 R224, R104, 0x10000, RZ ;  /* 0x0001000068e07824 */ /* 0x000fe400078e00ff */
[----:B------:R-:W-:-:S04]  /*62760*/  FADD.FTZ R85, -R215, R85 ;  /* 0x00000055d7557221 */ /* 0x000fc80000010100 */
[----:B------:R-:W-:Y:S01]  /*62770*/  FMUL.FTZ R85, R216, R85 ;  /* 0x00000055d8557220 */ /* 0x000fe20000410000 */
[----:B------:R-:W-:-:S04]  /*62780*/  FADD.FTZ R86, -R215, R86 ;  /* 0x00000056d7567221 */ /* 0x000fc80000010100 */
[----:B------:R-:W-:Y:S01]  /*62790*/  FMUL.FTZ R86, R216, R86 ;  /* 0x00000056d8567220 */ /* 0x000fe20000410000 */
[----:B----4-:R-:W-:Y:S01]  /*627a0*/  IMAD.U32 R84, R225, 0x10000, RZ ;  /* 0x00010000e1547824 */ /* 0x010fe200078e00ff */
[----:B------:R-:W-:Y:S02]  /*627b0*/  SHF.L.U32 R225, R144, 0x10, RZ ;  /* 0x0000001090e17819 */ /* 0x000fe400000006ff */
[----:B---3--:R-:W-:-:S03]  /*627c0*/  SHF.L.U32 R227, R227, 0x10, RZ ;  /* 0x00000010e3e37819 */ /* 0x008fc600000006ff */
[----:B------:R-:W-:Y:S01]  /*627d0*/  FFMA.FTZ R84, R218, R84, R225 ;  /* 0x00000054da547223 */ /* 0x000fe200000100e1 */
[----:B------:R-:W-:Y:S02]  /*627e0*/  IMAD.U32 R225, R252, 0x10000, RZ ;  /* 0x00010000fce17824 */ /* 0x000fe400078e00ff */
[----:B------:R-:W-:Y:S01]  /*627f0*/  FFMA.FTZ R218, R218, R219, R224 ;  /* 0x000000dbdada7223 */ /* 0x000fe200000100e0 */
[----:B------:R-:W-:Y:S01]  /*62800*/  SHF.L.U32 R224, R230, 0x10, RZ ;  /* 0x00000010e6e07819 */ /* 0x000fe200000006ff */
[----:B-----5:R-:W-:Y:S02]  /*62810*/  IMAD.U32 R219, R231, 0x10000, RZ ;  /* 0x00010000e7db7824 */ /* 0x020fe400078e00ff */
[C---:B------:R-:W-:Y:S01]  /*62820*/  FFMA.FTZ R227, R85.reuse, R227, R225 ;  /* 0x000000e355e37223 */ /* 0x040fe200000100e1 */
[----:B------:R-:W3:Y:S01]  /*62830*/  LDL R231, [R1+0xb4] ;  /* 0x0000b40001e77983 */ /* 0x000ee20000100800 */
[----:B------:R-:W-:-:S03]  /*62840*/  FFMA.FTZ R219, R85, R219, R224 ;  /* 0x000000db55db7223 */ /* 0x000fc600000100e0 */
[----:B------:R-:W4:Y:S04]  /*62850*/  LDL R225, [R1+0x84] ;  /* 0x0000840001e17983 */ /* 0x000f280000100800 */
[----:B------:R-:W5:Y:S04]  /*62860*/  LDL R252, [R1+0xb8] ;  /* 0x0000b80001fc7983 */ /* 0x000f680000100800 */
[----:B------:R-:W5:Y:S01]  /*62870*/  LDL R230, [R1+0x98] ;  /* 0x0000980001e67983 */ /* 0x000f620000100800 */
[----:B--2---:R-:W-:Y:S02]  /*62880*/  IMAD.U32 R85, R226, 0x10000, RZ ;  /* 0x00010000e2557824 */ /* 0x004fe400078e00ff */
[----:B------:R-:W-:-:S04]  /*62890*/  IMAD.U32 R226, R145, 0x10000, RZ ;  /* 0x0001000091e27824 */ /* 0x000fc800078e00ff */
[----:B------:R-:W-:Y:S02]  /*628a0*/  FFMA.FTZ R85, R86, R85, R226 ;  /* 0x0000005556557223 */ /* 0x000fe400000100e2 */
[----:B------:R-:W2:Y:S01]  /*628b0*/  LDL R226, [R1+0xb0] ;  /* 0x0000b00001e27983 */ /* 0x000ea20000100800 */
[----:B----4-:R-:W-:Y:S01]  /*628c0*/  SHF.L.U32 R224, R225, 0x10, RZ ;  /* 0x00000010e1e07819 */ /* 0x010fe200000006ff */
[----:B------:R-:W-:-:S04]  /*628d0*/  IMAD.U32 R225, R105, 0x10000, RZ ;  /* 0x0001000069e17824 */ /* 0x000fc800078e00ff */
[----:B------:R-:W-:Y:S01]  /*628e0*/  FFMA.FTZ R224, R86, R224, R225 ;  /* 0x000000e056e07223 */ /* 0x000fe200000100e1 */
[----:B------:R-:W-:Y:S01]  /*628f0*/  FADD.FTZ R86, -R215, R87 ;  /* 0x00000057d7567221 */ /* 0x000fe20000010100 */
[----:B------:R-:W4:Y:S01]  /*62900*/  LDL R225, [R1+0xbc] ;  /* 0x0000bc0001e17983 */ /* 0x000f220000100800 */
[----:B---3--:R-:W-:Y:S02]  /*62910*/  SHF.L.U32 R231, R231, 0x10, RZ ;  /* 0x00000010e7e77819 */ /* 0x008fe400000006ff */
[----:B------:R-:W-:Y:S01]  /*62920*/  FMUL.FTZ R86, R216, R86 ;  /* 0x00000056d8567220 */ /* 0x000fe20000410000 */
[----:B--2---:R-:W-:-:S04]  /*62930*/  IMAD.U32 R226, R226, 0x10000, RZ ;  /* 0x00010000e2e27824 */ /* 0x004fc800078e00ff */
[----:B------:R-:W-:Y:S02]  /*62940*/  FFMA.FTZ R231, R86, R226, R231 ;  /* 0x000000e256e77223 */ /* 0x000fe400000100e7 */
[----:B------:R-:W2:Y:S01]  /*62950*/  LDL R226, [R1+0x88] ;  /* 0x0000880001e27983 */ /* 0x000ea20000100800 */
[----:B-----5:R-:W-:-:S03]  /*62960*/  IMAD.U32 R87, R252, 0x10000, RZ ;  /* 0x00010000fc577824 */ /* 0x020fc600078e00ff */
[----:B------:R-:W3:Y:S01]  /*62970*/  LDL R252, [R1+0xc4] ;  /* 0x0000c40001fc7983 */ /* 0x000ee20000100800 */
[----:B----4-:R-:W-:-:S04]  /*62980*/  IMAD.U32 R225, R225, 0x10000, RZ ;  /* 0x00010000e1e17824 */ /* 0x010fc800078e00ff */
[----:B------:R-:W-:Y:S01]  /*62990*/  FFMA.FTZ R225, R86, R87, R225 ;  /* 0x0000005756e17223 */ /* 0x000fe200000100e1 */
[----:B------:R-:W-:Y:S01]  /*629a0*/  FADD.FTZ R87, -R215, R88 ;  /* 0x00000058d7577221 */ /* 0x000fe20000010100 */
[----:B------:R-:W-:Y:S01]  /*629b0*/  SHF.L.U32 R86, R230, 0x10, RZ ;  /* 0x00000010e6567819 */ /* 0x000fe200000006ff */
[----:B------:R-:W-:Y:S02]  /*629c0*/  IMAD.U32 R230, R146, 0x10000, RZ ;  /* 0x0001000092e67824 */ /* 0x000fe400078e00ff */
[----:B------:R-:W-:-:S04]  /*629d0*/  FMUL.FTZ R87, R216, R87 ;  /* 0x00000057d8577220 */ /* 0x000fc80000410000 */
[----:B------:R-:W-:Y:S02]  /*629e0*/  FFMA.FTZ R86, R87, R86, R230 ;  /* 0x0000005657567223 */ /* 0x000fe400000100e6 */
[----:B------:R-:W4:Y:S01]  /*629f0*/  LDL R230, [R1+0xcc] ;  /* 0x0000cc0001e67983 */ /* 0x000f220000100800 */
[----:B--2---:R-:W-:Y:S01]  /*62a00*/  IMAD.U32 R88, R226, 0x10000, RZ ;  /* 0x00010000e2587824 */ /* 0x004fe200078e00ff */
[----:B------:R-:W-:-:S05]  /*62a10*/  SHF.L.U32 R226, R106, 0x10, RZ ;  /* 0x000000106ae27819 */ /* 0x000fca00000006ff */
[----:B------:R-:W-:Y:S01]  /*62a20*/  FFMA.FTZ R226, R87, R88, R226 ;  /* 0x0000005857e27223 */ /* 0x000fe200000100e2 */
[----:B------:R-:W-:Y:S01]  /*62a30*/  FADD.FTZ R87, -R215, R89 ;  /* 0x00000059d7577221 */ /* 0x000fe20000010100 */
[----:B------:R-:W2:Y:S04]  /*62a40*/  LDL R88, [R1+0xc0] ;  /* 0x0000c00001587983 */ /* 0x000ea80000100800 */
[----:B------:R-:W5:Y:S01]  /*62a50*/  LDL R89, [R1+0xc8] ;  /* 0x0000c80001597983 */ /* 0x000f620000100800 */
[----:B------:R-:W-:Y:S01]  /*62a60*/  FMUL.FTZ R87, R216, R87 ;  /* 0x00000057d8577220 */ /* 0x000fe20000410000 */
[----:B---3--:R-:W-:Y:S02]  /*62a70*/  IMAD.U32 R252, R252, 0x10000, RZ ;  /* 0x00010000fcfc7824 */ /* 0x008fe400078e00ff */
[----:B----4-:R-:W-:Y:S01]  /*62a80*/  IMAD.U32 R230, R230, 0x10000, RZ ;  /* 0x00010000e6e67824 */ /* 0x010fe200078e00ff */
[----:B-----5:R-:W-:Y:S01]  /*62a90*/  SHF.L.U32 R89, R89, 0x10, RZ ;  /* 0x0000001059597819 */ /* 0x020fe200000006ff */
[----:B--2---:R-:W-:-:S04]  /*62aa0*/  IMAD.U32 R88, R88, 0x10000, RZ ;  /* 0x0001000058587824 */ /* 0x004fc800078e00ff */
[C---:B------:R-:W-:Y:S02]  /*62ab0*/  FFMA.FTZ R230, R87.reuse, R89, R230 ;  /* 0x0000005957e67223 */ /* 0x040fe400000100e6 */
[----:B------:R-:W2:Y:S01]  /*62ac0*/  LDL R89, [R1+0x9c] ;  /* 0x00009c0001597983 */ /* 0x000ea20000100800 */
[----:B------:R-:W-:-:S03]  /*62ad0*/  FFMA.FTZ R88, R87, R88, R252 ;  /* 0x0000005857587223 */ /* 0x000fc600000100fc */
[----:B------:R-:W3:Y:S01]  /*62ae0*/  LDL R252, [R1+0x8c] ;  /* 0x00008c0001fc7983 */ /* 0x000ee20000100800 */
[----:B------:R-:W-:-:S04]  /*62af0*/  FADD.FTZ R87, -R215, R90 ;  /* 0x0000005ad7577221 */ /* 0x000fc80000010100 */
[----:B------:R-:W-:Y:S01]  /*62b00*/  FMUL.FTZ R90, R216, R87 ;  /* 0x00000057d85a7220 */ /* 0x000fe20000410000 */
[----:B--2---:R-:W-:Y:S01]  /*62b10*/  IMAD.U32 R87, R89, 0x10000, RZ ;  /* 0x0001000059577824 */ /* 0x004fe200078e00ff */
[----:B------:R-:W-:-:S05]  /*62b20*/  SHF.L.U32 R89, R147, 0x10, RZ ;  /* 0x0000001093597819 */ /* 0x000fca00000006ff */
[----:B------:R-:W-:Y:S01]  /*62b30*/  FFMA.FTZ R87, R90, R87, R89 ;  /* 0x000000575a577223 */ /* 0x000fe20000010059 */
[----:B---3--:R-:W-:Y:S02]  /*62b40*/  IMAD.U32 R89, R252, 0x10000, RZ ;  /* 0x00010000fc597824 */ /* 0x008fe400078e00ff */
[----:B------:R-:W-:-:S04]  /*62b50*/  IMAD.U32 R252, R107, 0x10000, RZ ;  /* 0x000100006bfc7824 */ /* 0x000fc800078e00ff */
[----:B------:R-:W-:Y:S02]  /*62b60*/  FFMA.FTZ R90, R90, R89, R252 ;  /* 0x000000595a5a7223 */ /* 0x000fe400000100fc */
[----:B------:R-:W2:Y:S04]  /*62b70*/  LDL R89, [R1+0xd0] ;  /* 0x0000d00001597983 */ /* 0x000ea80000100800 */
[----:B------:R-:W3:Y:S01]  /*62b80*/  LDL R252, [R1+0xd4] ;  /* 0x0000d40001fc7983 */ /* 0x000ee20000100800 */
[----:B------:R-:W-:-:S04]  /*62b90*/  FADD.FTZ R91, -R215, R91 ;  /* 0x0000005bd75b7221 */ /* 0x000fc80000010100 */
[----:B------:R-:W-:Y:S01]  /*62ba0*/  FMUL.FTZ R91, R216, R91 ;  /* 0x0000005bd85b7220 */ /* 0x000fe20000410000 */
[----:B------:R-:W-:Y:S02]  /*62bb0*/  F2FP.BF16.F32.PACK_AB R85, R231, R85 ;  /* 0x00000055e755723e */ /* 0x000fe400000010ff */
[----:B------:R-:W4:Y:S01]  /*62bc0*/  LDL R231, [R1+0xd8] ;  /* 0x0000d80001e77983 */ /* 0x000f220000100800 */
[----:B------:R-:W-:Y:S02]  /*62bd0*/  F2FP.BF16.F32.PACK_AB R86, R88, R86 ;  /* 0x000000565856723e */ /* 0x000fe400000010ff */
[----:B------:R-:W-:Y:S01]  /*62be0*/  F2FP.BF16.F32.PACK_AB R84, R227, R84 ;  /* 0x00000054e354723e */ /* 0x000fe200000010ff */
[C---:B------:R-:W-:Y:S01]  /*62bf0*/  FADD.FTZ R80, -R215.reuse, R80 ;  /* 0x00000050d7507221 */ /* 0x040fe20000010100 */
[----:B------:R-:W-:Y:S01]  /*62c00*/  FADD.FTZ R82, -R215, R82 ;  /* 0x00000052d7527221 */ /* 0x000fe20000010100 */
[----:B------:R-:W5:Y:S01]  /*62c10*/  LDL R227, [R1+0x114] ;  /* 0x0001140001e37983 */ /* 0x000f620000100800 */
[----:B--2---:R-:W-:Y:S01]  /*62c20*/  SHF.L.U32 R89, R89, 0x10, RZ ;  /* 0x0000001059597819 */ /* 0x004fe200000006ff */
[----:B---3--:R-:W-:-:S04]  /*62c30*/  IMAD.U32 R252, R252, 0x10000, RZ ;  /* 0x00010000fcfc7824 */ /* 0x008fc800078e00ff */
[----:B------:R-:W-:Y:S02]  /*62c40*/  FFMA.FTZ R89, R91, R89, R252 ;  /* 0x000000595b597223 */ /* 0x000fe400000100fc */
[----:B------:R-:W2:Y:S03]  /*62c50*/  LDL R252, [R1+0xdc] ;  /* 0x0000dc0001fc7983 */ /* 0x000ea60000100800 */
[----:B------:R-:W-:Y:S02]  /*62c60*/  F2FP.BF16.F32.PACK_AB R87, R89, R87 ;  /* 0x000000575957723e */ /* 0x000fe400000010ff */
[----:B------:R-:W0:Y:S02]  /*62c70*/  LDC.64 R88, c[0x0][0x428] ;  /* 0x00010a00ff587b82 */ /* 0x000e240000000a00 */
[----:B0-----:R-:W-:-:S05]  /*62c80*/  IMAD.WIDE.U32 R88, R228, 0x10, R88 ;  /* 0x00000010e4587825 */ /* 0x001fca00078e0058 */
[----:B------:R0:W-:Y:S04]  /*62c90*/  STG.E.128 desc[UR8][R88.64], R84 ;  /* 0x0000005458007986 */ /* 0x0001e8000c101d08 */
[----:B0-----:R-:W3:Y:S04]  /*62ca0*/  LDL R86, [R1+0x74] ;  /* 0x0000740001567983 */ /* 0x001ee80000100800 */
[----:B------:R-:W5:Y:S01]  /*62cb0*/  LDL R87, [R1+0x70] ;  /* 0x0000700001577983 */ /* 0x000f620000100800 */
[----:B------:R-:W-:-:S03]  /*62cc0*/  F2FP.BF16.F32.PACK_AB R89, R225, R224 ;  /* 0x000000e0e159723e */ /* 0x000fc600000010ff */
[----:B------:R-:W3:Y:S01]  /*62cd0*/  LDL R224, [R1+0x78] ;  /* 0x0000780001e07983 */ /* 0x000ee20000100800 */
[----:B------:R-:W-:-:S03]  /*62ce0*/  F2FP.BF16.F32.PACK_AB R88, R219, R218 ;  /* 0x000000dadb58723e */ /* 0x000fc600000010ff */
[----:B------:R-:W3:Y:S04]  /*62cf0*/  LDL R225, [R1+0x100] ;  /* 0x0001000001e17983 */ /* 0x000ee80000100800 */
[----:B------:R-:W3:Y:S01]  /*62d00*/  LDL R218, [R1+0x104] ;  /* 0x0001040001da7983 */ /* 0x000ee20000100800 */
[----:B----4-:R-:W-:Y:S02]  /*62d10*/  IMAD.U32 R84, R231, 0x10000, RZ ;  /* 0x00010000e7547824 */ /* 0x010fe400078e00ff */
[----:B------:R-:W-:Y:S01]  /*62d20*/  FMUL.FTZ R82, R216, R82 ;  /* 0x00000052d8527220 */ /* 0x000fe20000410000 */
[----:B------:R-:W-:Y:S01]  /*62d30*/  FADD.FTZ R77, -R215, R77 ;  /* 0x0000004dd74d7221 */ /* 0x000fe20000010100 */
[----:B------:R-:W4:Y:S01]  /*62d40*/  LDL R219, [R1+0xf4] ;  /* 0x0000f40001db7983 */ /* 0x000f220000100800 */
[----:B--2---:R-:W-:-:S03]  /*62d50*/  SHF.L.U32 R85, R252, 0x10, RZ ;  /* 0x00000010fc557819 */ /* 0x004fc600000006ff */
[----:B------:R-:W2:Y:S02]  /*62d60*/  LDL R252, [R1+0x110] ;  /* 0x0001100001fc7983 */ /* 0x000ea40000100800 */
[----:B------:R-:W-:-:S05]  /*62d70*/  FFMA.FTZ R84, R91, R84, R85 ;  /* 0x000000545b547223 */ /* 0x000fca0000010055 */
[----:B------:R-:W-:Y:S02]  /*62d80*/  F2FP.BF16.F32.PACK_AB R91, R84, R90 ;  /* 0x0000005a545b723e */ /* 0x000fe400000010ff */
[----:B------:R-:W-:Y:S02]  /*62d90*/  F2FP.BF16.F32.PACK_AB R90, R230, R226 ;  /* 0x000000e2e65a723e */ /* 0x000fe400000010ff */
[----:B------:R-:W0:Y:S01]  /*62da0*/  LDC.64 R230, c[0x0][0x430] ;  /* 0x00010c00ffe67b82 */ /* 0x000e220000000a00 */
[----:B------:R-:W2:Y:S01]  /*62db0*/  LDL R226, [R1+0x7c] ;  /* 0x00007c0001e27983 */ /* 0x000ea20000100800 */
[----:B0-----:R-:W-:-:S04]  /*62dc0*/  IMAD.WIDE.U32 R84, R228, 0x10, R230 ;  /* 0x00000010e4547825 */ /* 0x001fc800078e00e6 */
[----:B------:R-:W-:Y:S01]  /*62dd0*/  FADD.FTZ R81, -R215, R81 ;  /* 0x00000051d7517221 */ /* 0x000fe20000010100 */
[----:B------:R-:W2:Y:S04]  /*62de0*/  LDL R228, [R1+0x6c] ;  /* 0x00006c0001e47983 */ /* 0x000ea80000100800 */
[----:B------:R0:W-:Y:S01]  /*62df0*/  STG.E.128 desc[UR8][R84.64], R88 ;  /* 0x0000005854007986 */ /* 0x0001e2000c101d08 */
[----:B-----5:R-:W-:Y:S02]  /*62e00*/  IMAD.U32 R87, R87, 0x10000, RZ ;  /* 0x0001000057577824 */ /* 0x020fe400078e00ff */
[----:B0-----:R-:W-:Y:S01]  /*62e10*/  FMUL.FTZ R84, R216, R80 ;  /* 0x00000050d8547220 */ /* 0x001fe20000410000 */
[----:B---3--:R-:W-:Y:S01]  /*62e20*/  SHF.L.U32 R80, R86, 0x10, RZ ;  /* 0x0000001056507819 */ /* 0x008fe200000006ff */
[----:B------:R-:W-:-:S02]  /*62e30*/  IMAD.U32 R88, R148, 0x10000, RZ ;  /* 0x0001000094587824 */ /* 0x000fc400078e00ff */
[----:B------:R-:W-:Y:S01]  /*62e40*/  FADD.FTZ R86, -R215, R76 ;  /* 0x0000004cd7567221 */ /* 0x000fe20000010100 */
[----:B------:R-:W-:Y:S02]  /*62e50*/  IMAD.U32 R85, R149, 0x10000, RZ ;  /* 0x0001000095557824 */ /* 0x000fe400078e00ff */
[----:B------:R-:W-:Y:S01]  /*62e60*/  FFMA.FTZ R76, R84, R87, R88 ;  /* 0x00000057544c7223 */ /* 0x000fe20000010058 */
[----:B------:R-:W-:Y:S01]  /*62e70*/  SHF.L.U32 R87, R150, 0x10, RZ ;  /* 0x0000001096577819 */ /* 0x000fe200000006ff */
[----:B------:R-:W-:Y:S01]  /*62e80*/  FFMA.FTZ R80, R82, R80, R85 ;  /* 0x0000005052507223 */ /* 0x000fe20000010055 */
[----:B------:R-:W-:Y:S01]  /*62e90*/  FMUL.FTZ R85, R216, R86 ;  /* 0x00000056d8557220 */ /* 0x000fe20000410000 */
[----:B------:R-:W-:Y:S02]  /*62ea0*/  IMAD.U32 R86, R224, 0x10000, RZ ;  /* 0x00010000e0567824 */ /* 0x000fe400078e00ff */
[----:B------:R-:W-:Y:S01]  /*62eb0*/  FADD.FTZ R88, -R215, R78 ;  /* 0x0000004ed7587221 */ /* 0x000fe20000010100 */
[----:B------:R-:W-:Y:S01]  /*62ec0*/  IMAD.U32 R91, R218, 0x10000, RZ ;  /* 0x00010000da5b7824 */ /* 0x000fe200078e00ff */
[----:B------:R-:W3:Y:S01]  /*62ed0*/  LDL R224, [R1+0xf0] ;  /* 0x0000f00001e07983 */ /* 0x000ee20000100800 */
[----:B------:R-:W-:Y:S01]  /*62ee0*/  FFMA.FTZ R78, R85, R86, R87 ;  /* 0x00000056554e7223 */ /* 0x000fe20000010057 */
[C---:B------:R-:W-:Y:S01]  /*62ef0*/  FMUL.FTZ R87, R216.reuse, R77 ;  /* 0x0000004dd8577220 */ /* 0x040fe20000410000 */
[----:B------:R-:W-:Y:S01]  /*62f00*/  IMAD.U32 R77, R225, 0x10000, RZ ;  /* 0x00010000e14d7824 */ /* 0x000fe200078e00ff */
[----:B------:R-:W5:Y:S04]  /*62f10*/  LDL R218, [R1+0xe4] ;  /* 0x0000e40001da7983 */ /* 0x000f680000100800 */
[----:B------:R-:W5:Y:S01]  /*62f20*/  LDL R225, [R1+0xe0] ;  /* 0x0000e00001e17983 */ /* 0x000f620000100800 */
[----:B------:R-:W-:Y:S01]  /*62f30*/  FMUL.FTZ R86, R216, R88 ;  /* 0x00000058d8567220 */ /* 0x000fe20000410000 */
[----:B------:R-:W-:-:S02]  /*62f40*/  IMAD.U32 R89, R151, 0x10000, RZ ;  /* 0x0001000097597824 */ /* 0x000fc400078e00ff */
[----:B------:R-:W-:Y:S01]  /*62f50*/  FADD.FTZ R90, -R215, R79 ;  /* 0x0000004fd75a7221 */ /* 0x000fe20000010100 */
[----:B------:R-:W-:Y:S01]  /*62f60*/  FFMA.FTZ R77, R87, R77, R91 ;  /* 0x0000004d574d7223 */ /* 0x000fe2000001005b */
[----:B----4-:R-:W-:-:S04]  /*62f70*/  SHF.L.U32 R219, R219, 0x10, RZ ;  /* 0x00000010dbdb7819 */ /* 0x010fc800000006ff */
[----:B------:R-:W-:Y:S02]  /*62f80*/  F2FP.BF16.F32.PACK_AB R78, R77, R78 ;  /* 0x0000004e4d4e723e */ /* 0x000fe400000010ff */
[----:B--2---:R-:W-:-:S05]  /*62f90*/  SHF.L.U32 R88, R226, 0x10, RZ ;  /* 0x00000010e2587819 */ /* 0x004fca00000006ff */
[----:B------:R-:W-:Y:S01]  /*62fa0*/  FFMA.FTZ R79, R86, R88, R89 ;  /* 0x00000058564f7223 */ /* 0x000fe20000010059 */
[----:B------:R-:W-:Y:S02]  /*62fb0*/  SHF.L.U32 R89, R227, 0x10, RZ ;  /* 0x00000010e3597819 */ /* 0x000fe400000006ff */
[----:B------:R-:W0:Y:S01]  /*62fc0*/  LDC.64 R226, c[0x0][0x428] ;  /* 0x00010a00ffe27b82 */ /* 0x000e220000000a00 */
[----:B------:R-:W-:Y:S01]  /*62fd0*/  FMUL.FTZ R88, R216, R90 ;  /* 0x0000005ad8587220 */ /* 0x000fe20000410000 */
[----:B------:R-:W-:Y:S02]  /*62fe0*/  IMAD.U32 R91, R252, 0x10000, RZ ;  /* 0x00010000fc5b7824 */ /* 0x000fe400078e00ff */
[----:B------:R-:W-:Y:S01]  /*62ff0*/  FADD.FTZ R90, -R215, R83 ;  /* 0x00000053d75a7221 */ /* 0x000fe20000010100 */
[----:B------:R-:W-:Y:S01]  /*63000*/  FMUL.FTZ R83, R216, R81 ;  /* 0x00000051d8537220 */ /* 0x000fe20000410000 */
[----:B------:R-:W2:Y:S01]  /*63010*/  LDL R252, [R1+0x10c] ;  /* 0x00010c0001fc7983 */ /* 0x000ea20000100800 */
[----:B------:R-:W-:Y:S01]  /*63020*/  FFMA.FTZ R91, R88, R91, R89 ;  /* 0x0000005b585b7223 */ /* 0x000fe20000010059 */
[----:B------:R-:W-:-:S04]  /*63030*/  FMUL.FTZ R89, R216, R90 ;  /* 0x0000005ad8597220 */ /* 0x000fc80000410000 */
[----:B------:R-:W-:Y:S02]  /*63040*/  F2FP.BF16.F32.PACK_AB R79, R91, R79 ;  /* 0x0000004f5b4f723e */ /* 0x000fe400000010ff */
[----:B------:R-:W4:Y:S01]  /*63050*/  LDL R91, [R1+0xf8] ;  /* 0x0000f800015b7983 */ /* 0x000f220000100800 */
[----:B---3--:R-:W-:-:S03]  /*63060*/  IMAD.U32 R90, R224, 0x10000, RZ ;  /* 0x00010000e05a7824 */ /* 0x008fc600078e00ff */
[----:B------:R-:W3:Y:S01]  /*63070*/  LDL R224, [R1+0x11c] ;  /* 0x00011c0001e07983 */ /* 0x000ee20000100800 */
[----:B-----5:R-:W-:Y:S02]  /*63080*/  IMAD.U32 R218, R218, 0x10000, RZ ;  /* 0x00010000dada7824 */ /* 0x020fe400078e00ff */
[----:B------:R-:W-:Y:S02]  /*63090*/  IMAD.U32 R81, R225, 0x10000, RZ ;  /* 0x00010000e1517824 */ /* 0x000fe400078e00ff */
[----:B------:R-:W-:Y:S01]  /*630a0*/  FFMA.FTZ R90, R89, R90, R219 ;  /* 0x0000005a595a7223 */ /* 0x000fe200000100db */
[----:B------:R-:W5:Y:S01]  /*630b0*/  LDL R225, [R1+0x118] ;  /* 0x0001180001e17983 */ /* 0x000f620000100800 */
[----:B------:R-:W-:-:S03]  /*630c0*/  FFMA.FTZ R81, R83, R81, R218 ;  /* 0x0000005153517223 */ /* 0x000fc600000100da */
[----:B------:R-:W-:Y:S01]  /*630d0*/  F2FP.BF16.F32.PACK_AB R77, R90, R80 ;  /* 0x000000505a4d723e */ /* 0x000fe200000010ff */
[----:B------:R-:W2:Y:S01]  /*630e0*/  LDL R218, [R1+0x68] ;  /* 0x0000680001da7983 */ /* 0x000ea20000100800 */
[----:B------:R-:W-:Y:S01]  /*630f0*/  F2FP.BF16.F32.PACK_AB R76, R81, R76 ;  /* 0x0000004c514c723e */ /* 0x000fe200000010ff */
[----:B0-----:R-:W-:Y:S02]  /*63100*/  IMAD.WIDE.U32 R80, R217, 0x10, R226 ;  /* 0x00000010d9507825 */ /* 0x001fe400078e00e2 */
[----:B------:R-:W4:Y:S04]  /*63110*/  LDL R90, [R1+0xfc] ;  /* 0x0000fc00015a7983 */ /* 0x000f280000100800 */
[----:B------:R0:W-:Y:S04]  /*63120*/  STG.E.128 desc[UR8][R80.64], R76 ;  /* 0x0000004c50007986 */ /* 0x0001e8000c101d08 */
[----:B------:R-:W5:Y:S04]  /*63130*/  LDL R219, [R1+0x108] ;  /* 0x0001080001db7983 */ /* 0x000f680000100800 */
[----:B0-----:R-:W3:Y:S04]  /*63140*/  LDL R80, [R1+0x60] ;  /* 0x0000600001507983 */ /* 0x001ee80000100800 */
[----:B------:R-:W2:Y:S01]  /*63150*/  LDL R81, [R1+0x64] ;  /* 0x0000640001517983 */ /* 0x000ea20000100800 */
[----:B------:R-:W-:Y:S01]  /*63160*/  SHF.L.U32 R77, R108, 0x10, RZ ;  /* 0x000000106c4d7819 */ /* 0x000fe200000006ff */
[----:B------:R-:W-:-:S02]  /*63170*/  IMAD.U32 R78, R109, 0x10000, RZ ;  /* 0x000100006d4e7824 */ /* 0x000fc400078e00ff */
[----:B----4-:R-:W-:Y:S02]  /*63180*/  IMAD.U32 R79, R90, 0x10000, RZ ;  /* 0x000100005a4f7824 */ /* 0x010fe400078e00ff */
[----:B------:R-:W4:Y:S01]  /*63190*/  LDL R90, [R1+0xec] ;  /* 0x0000ec00015a7983 */ /* 0x000f220000100800 */
[----:B---3--:R-:W-:-:S04]  /*631a0*/  IMAD.U32 R76, R80, 0x10000, RZ ;  /* 0x00010000504c7824 */ /* 0x008fc800078e00ff */
[----:B------:R-:W-:Y:S01]  /*631b0*/  FFMA.FTZ R76, R84, R76, R77 ;  /* 0x0000004c544c7223 */ /* 0x000fe2000001004d */
[----:B--2---:R-:W-:-:S04]  /*631c0*/  IMAD.U32 R77, R81, 0x10000, RZ ;  /* 0x00010000514d7824 */ /* 0x004fc800078e00ff */
[----:B------:R-:W-:Y:S01]  /*631d0*/  FFMA.FTZ R77, R82, R77, R78 ;  /* 0x0000004d524d7223 */ /* 0x000fe2000001004e */
[----:B------:R-:W-:Y:S02]  /*631e0*/  SHF.L.U32 R78, R91, 0x10, RZ ;  /* 0x000000105b4e7819 */ /* 0x000fe400000006ff */
[----:B------:R-:W2:Y:S03]  /*631f0*/  LDL R91, [R1+0xe8] ;  /* 0x0000e800015b7983 */ /* 0x000ea60000100800 */
[----:B------:R-:W-:Y:S01]  /*63200*/  FFMA.FTZ R80, R89, R78, R79 ;  /* 0x0000004e59507223 */ /* 0x000fe2000001004f */
[----:B------:R-:W-:Y:S01]  /*63210*/  SHF.L.U32 R79, R110, 0x10, RZ ;  /* 0x000000106e4f7819 */ /* 0x000fe200000006ff */
[----:B------:R-:W-:Y:S01]  /*63220*/  IMAD.U32 R78, R218, 0x10000, RZ ;  /* 0x00010000da4e7824 */ /* 0x000fe200078e00ff */
[----:B------:R-:W-:Y:S01]  /*63230*/  SHF.L.U32 R84, R224, 0x10, RZ ;  /* 0x00000010e0547819 */ /* 0x000fe200000006ff */
[----:B------:R-:W-:Y:S01]  /*63240*/  IMAD.U32 R81, R252, 0x10000, RZ ;  /* 0x00010000fc517824 */ /* 0x000fe200078e00ff */
[----:B------:R-:W3:Y:S01]  /*63250*/  LDL R224, [R1+0x58] ;  /* 0x0000580001e07983 */ /* 0x000ee20000100800 */
[----:B------:R-:W-:Y:S01]  /*63260*/  FFMA.FTZ R78, R85, R78, R79 ;  /* 0x0000004e554e7223 */ /* 0x000fe2000001004f */
[----:B-----5:R-:W-:-:S02]  /*63270*/  IMAD.U32 R79, R219, 0x10000, RZ ;  /* 0x00010000db4f7824 */ /* 0x020fc400078e00ff */
[----:B------:R-:W-:Y:S01]  /*63280*/  IMAD.U32 R82, R111, 0x10000, RZ ;  /* 0x000100006f527824 */ /* 0x000fe200078e00ff */
[----:B------:R-:W5:Y:S01]  /*63290*/  LDL R219, [R1+0x140] ;  /* 0x0001400001db7983 */ /* 0x000f620000100800 */
[----:B------:R-:W-:Y:S01]  /*632a0*/  FFMA.FTZ R81, R87, R79, R81 ;  /* 0x0000004f57517223 */ /* 0x000fe20000010051 */
[----:B------:R-:W-:Y:S02]  /*632b0*/  SHF.L.U32 R79, R228, 0x10, RZ ;  /* 0x00000010e44f7819 */ /* 0x000fe400000006ff */
[----:B------:R-:W3:Y:S03]  /*632c0*/  LDL R228, [R1+0x50] ;  /* 0x0000500001e47983 */ /* 0x000ee60000100800 */
[----:B------:R-:W-:Y:S01]  /*632d0*/  FFMA.FTZ R79, R86, R79, R82 ;  /* 0x0000004f564f7223 */ /* 0x000fe20000010052 */
[----:B------:R-:W-:Y:S01]  /*632e0*/  IMAD.U32 R82, R225, 0x10000, RZ ;  /* 0x00010000e1527824 */ /* 0x000fe200078e00ff */
[----:B------:R-:W5:Y:S04]  /*632f0*/  LDL R218, [R1+0x144] ;  /* 0x0001440001da7983 */ /* 0x000f680000100800 */
[----:B------:R-:W3:Y:S01]  /*63300*/  LDL R225, [R1+0x54] ;  /* 0x0000540001e17983 */ /* 0x000ee20000100800 */
[----:B------:R-:W-:-:S03]  /*63310*/  FFMA.FTZ R82, R88, R82, R84 ;  /* 0x0000005258527223 */ /* 0x000fc60000010054 */
[----:B------:R-:W5:Y:S04]  /*63320*/  LDL R89, [R1+0x154] ;  /* 0x0001540001597983 */ /* 0x000f680000100800 */
[----:B------:R-:W5:Y:S04]  /*63330*/  LDL R88, [R1+0x120] ;  /* 0x0001200001587983 */ /* 0x000f680000100800 */
[----:B------:R-:W5:Y:S04]  /*63340*/  LDL R86, [R1+0x134] ;  /* 0x0001340001567983 */ /* 0x000f680000100800 */
[----:B------:R-:W5:Y:S01]  /*63350*/  LDL R87, [R1+0x130] ;  /* 0x0001300001577983 */ /* 0x000f620000100800 */
[----:B----4-:R-:W-:-:S03]  /*63360*/  IMAD.U32 R85, R90, 0x10000, RZ ;  /* 0x000100005a557824 */ /* 0x010fc600078e00ff */
[----:B------:R-:W4:Y:S01]  /*63370*/  LDL R90, [R1+0x150] ;  /* 0x00015000015a7983 */ /* 0x000f220000100800 */
[----:B--2---:R-:W-:-:S03]  /*63380*/  IMAD.U32 R84, R91, 0x10000, RZ ;  /* 0x000100005b547824 */ /* 0x004fc600078e00ff */
[----:B------:R-:W2:Y:S01]  /*63390*/  LDL R91, [R1+0x5c] ;  /* 0x00005c00015b7983 */ /* 0x000ea20000100800 */
[----:B------:R-:W-:Y:S01]  /*633a0*/  FFMA.FTZ R83, R83, R84, R85 ;  /* 0x0000005453537223 */ /* 0x000fe20000010055 */
[----:B------:R-:W-:Y:S02]  /*633b0*/  F2FP.BF16.F32.PACK_AB R78, R81, R78 ;  /* 0x0000004e514e723e */ /* 0x000fe400000010ff */
[----:B------:R-:W2:Y:S01]  /*633c0*/  LDL R84, [R1+0x124] ;  /* 0x0001240001547983 */ /* 0x000ea20000100800 */
[----:B------:R-:W-:Y:S01]  /*633d0*/  F2FP.BF16.F32.PACK_AB R77, R80, R77 ;  /* 0x0000004d504d723e */ /* 0x000fe200000010ff */
[----:B------:R-:W-:Y:S01]  /*633e0*/  IMAD.WIDE.U32 R80, R217, 0x10, R230 ;  /* 0x00000010d9507825 */ /* 0x000fe200078e00e6 */
[----:B------:R-:W-:Y:S02]  /*633f0*/  F2FP.BF16.F32.PACK_AB R79, R82, R79 ;  /* 0x0000004f524f723e */ /* 0x000fe400000010ff */
[----:B------:R-:W-:Y:S01]  /*63400*/  F2FP.BF16.F32.PACK_AB R76, R83, R76 ;  /* 0x0000004c534c723e */ /* 0x000fe200000010ff */
[C---:B------:R-:W-:Y:S01]  /*63410*/  FADD.FTZ R72, -R215.reuse, R72 ;  /* 0x00000048d7487221 */ /* 0x040fe20000010100 */
[C---:B------:R-:W-:Y:S01]  /*63420*/  FADD.FTZ R74, -R215.reuse, R74 ;  /* 0x0000004ad74a7221 */ /* 0x040fe20000010100 */
[C---:B------:R-:W-:Y:S01]  /*63430*/  FADD.FTZ R69, -R215.reuse, R69 ;  /* 0x00000045d7457221 */ /* 0x040fe20000010100 */
[----:B------:R-:W-:Y:S01]  /*63440*/  FADD.FTZ R73, -R215, R73 ;  /* 0x00000049d7497221 */ /* 0x000fe20000010100 */
[----:B------:R0:W-:Y:S01]  /*63450*/  STG.E.128 desc[UR8][R80.64], R76 ;  /* 0x0000004c50007986 */ /* 0x0001e2000c101d08 */
[----:B------:R-:W-:-:S03]  /*63460*/  FMUL.FTZ R74, R216, R74 ;  /* 0x0000004ad84a7220 */ /* 0x000fc60000410000 */
[----:B------:R-:W2:Y:S01]  /*63470*/  LDL R217, [R1+0x158] ;  /* 0x0001580001d97983 */ /* 0x000ea20000100800 */
[----:B0-----:R-:W-:Y:S01]  /*63480*/  FMUL.FTZ R76, R216, R72 ;  /* 0x00000048d84c7220 */ /* 0x001fe20000410000 */
[----:B------:R-:W-:Y:S01]  /*63490*/  SHF.L.U32 R77, R153, 0x10, RZ ;  /* 0x00000010994d7819 */ /* 0x000fe200000006ff */
[----:B---3--:R-:W-:Y:S01]  /*634a0*/  IMAD.U32 R72, R225, 0x10000, RZ ;  /* 0x00010000e1487824 */ /* 0x008fe200078e00ff */
[----:B------:R-:W-:Y:S01]  /*634b0*/  SHF.L.U32 R79, R228, 0x10, RZ ;  /* 0x00000010e44f7819 */ /* 0x000fe200000006ff */
[----:B------:R-:W-:Y:S02]  /*634c0*/  IMAD.U32 R80, R152, 0x10000, RZ ;  /* 0x0001000098507824 */ /* 0x000fe400078e00ff */
[----:B------:R-:W-:Y:S01]  /*634d0*/  FADD.FTZ R78, -R215, R68 ;  /* 0x00000044d74e7221 */ /* 0x000fe20000010100 */
[----:B------:R-:W-:Y:S01]  /*634e0*/  FFMA.FTZ R72, R74, R72, R77 ;  /* 0x000000484a487223 */ /* 0x000fe2000001004d */
[----:B------:R-:W3:Y:S01]  /*634f0*/  LDL R228, [R1+0x40] ;  /* 0x0000400001e47983 */ /* 0x000ee20000100800 */
[----:B------:R-:W-:Y:S01]  /*63500*/  FFMA.FTZ R68, R76, R79, R80 ;  /* 0x0000004f4c447223 */ /* 0x000fe20000010050 */
[----:B------:R-:W-:Y:S01]  /*63510*/  FMUL.FTZ R77, R216, R78 ;  /* 0x0000004ed84d7220 */ /* 0x000fe20000410000 */
[----:B------:R-:W-:Y:S01]  /*63520*/  IMAD.U32 R78, R224, 0x10000, RZ ;  /* 0x00010000e04e7824 */ /* 0x000fe200078e00ff */
[----:B------:R-:W3:Y:S01]  /*63530*/  LDL R225, [R1+0x44] ;  /* 0x0000440001e17983 */ /* 0x000ee20000100800 */
[----:B------:R-:W-:-:S02]  /*63540*/  IMAD.U32 R79, R154, 0x10000, RZ ;  /* 0x000100009a4f7824 */ /* 0x000fc400078e00ff */
[----:B------:R-:W-:Y:S01]  /*63550*/  FADD.FTZ R80, -R215, R70 ;  /* 0x00000046d7507221 */ /* 0x000fe20000010100 */
[----:B-----5:R-:W-:Y:S01]  /*63560*/  IMAD.U32 R83, R218, 0x10000, RZ ;  /* 0x00010000da537824 */ /* 0x020fe200078e00ff */
[----:B------:R-:W5:Y:S01]  /*63570*/  LDL R224, [R1+0x138] ;  /* 0x0001380001e07983 */ /* 0x000f620000100800 */
[----:B------:R-:W-:Y:S01]  /*63580*/  FFMA.FTZ R70, R77, R78, R79 ;  /* 0x0000004e4d467223 */ /* 0x000fe2000001004f */
[C---:B------:R-:W-:Y:S01]  /*63590*/  FMUL.FTZ R78, R216.reuse, R69 ;  /* 0x00000045d84e7220 */ /* 0x040fe20000410000 */
[----:B------:R-:W-:Y:S01]  /*635a0*/  SHF.L.U32 R69, R219, 0x10, RZ ;  /* 0x00000010db457819 */ /* 0x000fe200000006ff */
[----:B------:R-:W-:Y:S01]  /*635b0*/  FMUL.FTZ R79, R216, R80 ;  /* 0x00000050d84f7220 */ /* 0x000fe20000410000 */
[----:B------:R-:W-:Y:S01]  /*635c0*/  SHF.L.U32 R81, R155, 0x10, RZ ;  /* 0x000000109b517819 */ /* 0x000fe200000006ff */
[----:B------:R-:W5:Y:S02]  /*635d0*/  LDL R219, [R1+0x48] ;  /* 0x0000480001db7983 */ /* 0x000f640000100800 */
[----:B------:R-:W-:Y:S01]  /*635e0*/  FFMA.FTZ R69, R78, R69, R83 ;  /* 0x000000454e457223 */ /* 0x000fe20000010053 */
[----:B------:R-:W-:Y:S01]  /*635f0*/  FADD.FTZ R82, -R215, R71 ;  /* 0x00000047d7527221 */ /* 0x000fe20000010100 */
[----:B------:R-:W5:Y:S01]  /*63600*/  LDL R218, [R1+0x148] ;  /* 0x0001480001da7983 */ /* 0x000f620000100800 */
[----:B------:R-:W-:-:S03]  /*63610*/  IMAD.U32 R85, R86, 0x10000, RZ ;  /* 0x0001000056557824 */ /* 0x000fc600078e00ff */
[----:B------:R-:W5:Y:S01]  /*63620*/  LDL R86, [R1+0x12c] ;  /* 0x00012c0001567983 */ /* 0x000f620000100800 */
[----:B----4-:R-:W-:-:S03]  /*63630*/  IMAD.U32 R83, R90, 0x10000, RZ ;  /* 0x000100005a537824 */ /* 0x010fc600078e00ff */
[----:B------:R-:W4:Y:S01]  /*63640*/  LDL R90, [R1+0x13c] ;  /* 0x00013c00015a7983 */ /* 0x000f220000100800 */
[----:B--2---:R-:W-:-:S03]  /*63650*/  IMAD.U32 R80, R91, 0x10000, RZ ;  /* 0x000100005b507824 */ /* 0x004fc600078e00ff */
[----:B------:R-:W2:Y:S01]  /*63660*/  LDL R91, [R1+0x15c] ;  /* 0x00015c00015b7983 */ /* 0x000ea20000100800 */
[----:B------:R-:W-:Y:S01]  /*63670*/  FFMA.FTZ R71, R79, R80, R81 ;  /* 0x000000504f477223 */ /* 0x000fe20000010051 */
[----:B------:R-:W-:Y:S02]  /*63680*/  IMAD.U32 R81, R89, 0x10000, RZ ;  /* 0x0001000059517824 */ /* 0x000fe400078e00ff */
[C---:B------:R-:W-:Y:S01]  /*63690*/  FMUL.FTZ R80, R216.reuse, R82 ;  /* 0x00000052d8507220 */ /* 0x040fe20000410000 */
[----:B------:R-:W2:Y:S01]  /*636a0*/  LDL R89, [R1+0x14c] ;  /* 0x00014c0001597983 */ /* 0x000ea20000100800 */
[----:B------:R-:W-:Y:S01]  /*636b0*/  FADD.FTZ R82, -R215, R75 ;  /* 0x0000004bd7527221 */ /* 0x000fe20000010100 */
[----:B------:R-:W-:Y:S01]  /*636c0*/  FMUL.FTZ R75, R216, R73 ;  /* 0x00000049d84b7220 */ /* 0x000fe20000410000 */
[----:B------:R-:W-:Y:S02]  /*636d0*/  SHF.L.U32 R73, R88, 0x10, RZ ;  /* 0x0000001058497819 */ /* 0x000fe400000006ff */
[----:B------:R-:W2:Y:S01]  /*636e0*/  LDL R88, [R1+0x4c] ;  /* 0x00004c0001587983 */ /* 0x000ea20000100800 */
[----:B------:R-:W-:Y:S01]  /*636f0*/  FFMA.FTZ R83, R80, R83, R81 ;  /* 0x0000005350537223 */ /* 0x000fe20000010051 */
[----:B------:R-:W-:Y:S01]  /*63700*/  FMUL.FTZ R81, R216, R82 ;  /* 0x00000052d8517220 */ /* 0x000fe20000410000 */
[----:B------:R-:W-:-:S02]  /*63710*/  IMAD.U32 R82, R87, 0x10000, RZ ;  /* 0x0001000057527824 */ /* 0x000fc400078e00ff */
[----:B------:R-:W2:Y:S01]  /*63720*/  LDL R87, [R1+0x128] ;  /* 0x0001280001577983 */ /* 0x000ea20000100800 */
[----:B------:R-:W-:Y:S01]  /*63730*/  SHF.L.U32 R84, R84, 0x10, RZ ;  /* 0x0000001054547819 */ /* 0x000fe200000006ff */
[----:B------:R-:W-:Y:S01]  /*63740*/  FFMA.FTZ R82, R81, R82, R85 ;  /* 0x0000005251527223 */ /* 0x000fe20000010055 */
[----:B------:R-:W-:Y:S01]  /*63750*/  F2FP.BF16.F32.PACK_AB R70, R69, R70 ;  /* 0x000000464546723e */ /* 0x000fe200000010ff */
[----:B------:R-:W-:Y:S01]  /*63760*/  FADD.FTZ R64, -R215, R64 ;  /* 0x00000040d7407221 */ /* 0x000fe20000010100 */
[----:B------:R-:W-:Y:S01]  /*63770*/  F2FP.BF16.F32.PACK_AB R71, R83, R71 ;  /* 0x000000475347723e */ /* 0x000fe200000010ff */
[----:B------:R-:W-:Y:S01]  /*63780*/  FFMA.FTZ R73, R75, R73, R84 ;  /* 0x000000494b497223 */ /* 0x000fe20000010054 */
[----:B------:R-:W-:Y:S01]  /*63790*/  F2FP.BF16.F32.PACK_AB R69, R82, R72 ;  /* 0x000000485245723e */ /* 0x000fe200000010ff */
[----:B------:R-:W2:Y:S03]  /*637a0*/  LDL R84, [R1+0x164] ;  /* 0x0001640001547983 */ /* 0x000ea60000100800 */
[----:B------:R-:W-:Y:S01]  /*637b0*/  F2FP.BF16.F32.PACK_AB R68, R73, R68 ;  /* 0x000000444944723e */ /* 0x000fe200000010ff */
[----:B------:R-:W-:Y:S01]  /*637c0*/  IMAD.WIDE.U32 R72, R210, 0x10, R226 ;  /* 0x00000010d2487825 */ /* 0x000fe200078e00e2 */
[----:B------:R-:W2:Y:S04]  /*637d0*/  LDL R82, [R1+0x168] ;  /* 0x0001680001527983 */ /* 0x000ea80000100800 */
[----:B------:R3:W-:Y:S04]  /*637e0*/  STG.E.128 desc[UR8][R72.64], R68 ;  /* 0x0000004448007986 */ /* 0x0007e8000c101d08 */
[----:B------:R-:W2:Y:S04]  /*637f0*/  LDL R83, [R1+0x174] ;  /* 0x0001740001537983 */ /* 0x000ea80000100800 */
[----:B------:R-:W2:Y:S01]  /*63800*/  LDL R85, [R1+0x170] ;  /* 0x0001700001557983 */ /* 0x000ea20000100800 */
[----:B---3--:R-:W-:-:S02]  /*63810*/  IMAD.U32 R68, R228, 0x10000, RZ ;  /* 0x00010000e4447824 */ /* 0x008fc400078e00ff */
[----:B------:R-:W-:Y:S02]  /*63820*/  IMAD.U32 R69, R112, 0x10000, RZ ;  /* 0x0001000070457824 */ /* 0x000fe400078e00ff */
[----:B------:R-:W-:Y:S02]  /*63830*/  IMAD.U32 R70, R113, 0x10000, RZ ;  /* 0x0001000071467824 */ /* 0x000fe400078e00ff */
[----:B------:R-:W-:Y:S01]  /*63840*/  FFMA.FTZ R68, R76, R68, R69 ;  /* 0x000000444c447223 */ /* 0x000fe20000010045 */
[----:B------:R-:W-:-:S05]  /*63850*/  SHF.L.U32 R69, R225, 0x10, RZ ;  /* 0x00000010e1457819 */ /* 0x000fca00000006ff */
[----:B------:R-:W-:Y:S01]  /*63860*/  FFMA.FTZ R69, R74, R69, R70 ;  /* 0x000000454a457223 */ /* 0x000fe20000010046 */
[----:B-----5:R-:W-:Y:S01]  /*63870*/  IMAD.U32 R70, R224, 0x10000, RZ ;  /* 0x00010000e0467824 */ /* 0x020fe200078e00ff */
[----:B------:R-:W-:Y:S02]  /*63880*/  SHF.L.U32 R74, R115, 0x10, RZ ;  /* 0x00000010734a7819 */ /* 0x000fe400000006ff */
[----:B----4-:R-:W-:Y:S02]  /*63890*/  SHF.L.U32 R71, R90, 0x10, RZ ;  /* 0x000000105a477819 */ /* 0x010fe400000006ff */
[----:B------:R-:W3:Y:S03]  /*638a0*/  LDL R90, [R1+0x30] ;  /* 0x00003000015a7983 */ /* 0x000ee60000100800 */
[----:B------:R-:W-:Y:S01]  /*638b0*/  FFMA.FTZ R72, R81, R70, R71 ;  /* 0x0000004651487223 */ /* 0x000fe20000010047 */
[----:B------:R-:W-:Y:S01]  /*638c0*/  IMAD.U32 R70, R219, 0x10000, RZ ;  /* 0x00010000db467824 */ /* 0x000fe200078e00ff */
[----:B------:R-:W4:Y:S01]  /*638d0*/  LDL R81, [R1+0x17c] ;  /* 0x00017c0001517983 */ /* 0x000f220000100800 */
[----:B------:R-:W-:-:S04]  /*638e0*/  IMAD.U32 R71, R114, 0x10000, RZ ;  /* 0x0001000072477824 */ /* 0x000fc800078e00ff */
[----:B------:R-:W-:Y:S01]  /*638f0*/  FFMA.FTZ R70, R77, R70, R71 ;  /* 0x000000464d467223 */ /* 0x000fe20000010047 */
[----:B------:R-:W-:Y:S01]  /*63900*/  SHF.L.U32 R71, R218, 0x10, RZ ;  /* 0x00000010da477819 */ /* 0x000fe200000006ff */
[----:B------:R-:W-:Y:S02]  /*63910*/  IMAD.U32 R77, R86, 0x10000, RZ ;  /* 0x00010000564d7824 */ /* 0x000fe400078e00ff */
[----:B------:R-:W5:Y:S01]  /*63920*/  LDL R86, [R1+0x24] ;  /* 0x0000240001567983 */ /* 0x000f620000100800 */
[----:B--2---:R-:W-:-:S03]  /*63930*/  IMAD.U32 R73, R89, 0x10000, RZ ;  /* 0x0001000059497824 */ /* 0x004fc600078e00ff */
[----:B------:R-:W2:Y:S01]  /*63940*/  LDL R89, [R1+0x20] ;  /* 0x0000200001597983 */ /* 0x000ea20000100800 */
[----:B------:R-:W-:Y:S01]  /*63950*/  FFMA.FTZ R73, R78, R71, R73 ;  /* 0x000000474e497223 */ /* 0x000fe20000010049 */
[----:B------:R-:W-:Y:S02]  /*63960*/  IMAD.U32 R71, R88, 0x10000, RZ ;  /* 0x0001000058477824 */ /* 0x000fe400078e00ff */
[----:B------:R-:W4:Y:S01]  /*63970*/  LDL R78, [R1+0x16c] ;  /* 0x00016c00014e7983 */ /* 0x000f220000100800 */
[----:B------:R-:W-:Y:S02]  /*63980*/  IMAD.U32 R76, R91, 0x10000, RZ ;  /* 0x000100005b4c7824 */ /* 0x000fe400078e00ff */
[----:B------:R-:W-:Y:S01]  /*63990*/  FFMA.FTZ R71, R79, R71, R74 ;  /* 0x000000474f477223 */ /* 0x000fe2000001004a */
[----:B------:R-:W5:Y:S01]  /*639a0*/  LDL R88, [R1+0x160] ;  /* 0x0001600001587983 */ /* 0x000f620000100800 */
[----:B------:R-:W-:-:S03]  /*639b0*/  IMAD.U32 R74, R217, 0x10000, RZ ;  /* 0x00010000d94a7824 */ /* 0x000fc600078e00ff */
[----:B------:R-:W5:Y:S01]  /*639c0*/  LDL R79, [R1+0x178] ;  /* 0x00017800014f7983 */ /* 0x000f620000100800 */
[----:B------:R-:W-:Y:S01]  /*639d0*/  FFMA.FTZ R74, R80, R74, R76 ;  /* 0x0000004a504a7223 */ /* 0x000fe2000001004c */
[----:B------:R-:W-:Y:S02]  /*639e0*/  SHF.L.U32 R76, R87, 0x10, RZ ;  /* 0x00000010574c7819 */ /* 0x000fe400000006ff */
[----:B------:R-:W5:Y:S03]  /*639f0*/  LDL R87, [R1+0x34] ;  /* 0x0000340001577983 */ /* 0x000f660000100800 */
[----:B------:R-:W-:Y:S01]  /*63a00*/  FFMA.FTZ R75, R75, R76, R77 ;  /* 0x0000004c4b4b7223 */ /* 0x000fe2000001004d */
[----:B------:R-:W-:Y:S01]  /*63a10*/  F2FP.BF16.F32.PACK_AB R70, R73, R70 ;  /* 0x000000464946723e */ /* 0x000fe200000010ff */
[----:B------:R-:W5:Y:S01]  /*63a20*/  LDL R80, [R1+0x180] ;  /* 0x0001800001507983 */ /* 0x000f620000100800 */
[----:B------:R-:W-:Y:S01]  /*63a30*/  F2FP.BF16.F32.PACK_AB R69, R72, R69 ;  /* 0x000000454845723e */ /* 0x000fe200000010ff */
[----:B------:R-:W-:Y:S01]  /*63a40*/  IMAD.WIDE.U32 R72, R210, 0x10, R230 ;  /* 0x00000010d2487825 */ /* 0x000fe200078e00e6 */
[----:B------:R-:W-:Y:S01]  /*63a50*/  F2FP.BF16.F32.PACK_AB R71, R74, R71 ;  /* 0x000000474a47723e */ /* 0x000fe200000010ff */
[----:B------:R-:W5:Y:S01]  /*63a60*/  LDL R76, [R1+0x18c] ;  /* 0x00018c00014c7983 */ /* 0x000f620000100800 */
[----:B------:R-:W-:Y:S01]  /*63a70*/  F2FP.BF16.F32.PACK_AB R68, R75, R68 ;  /* 0x000000444b44723e */ /* 0x000fe200000010ff */
[----:B------:R-:W-:-:S02]  /*63a80*/  IMAD.U32 R74, R84, 0x10000, RZ ;  /* 0x00010000544a7824 */ /* 0x000fc400078e00ff */
[----:B------:R-:W5:Y:S04]  /*63a90*/  LDL R84, [R1+0x38] ;  /* 0x0000380001547983 */ /* 0x000f680000100800 */
[----:B------:R0:W-:Y:S04]  /*63aa0*/  STG.E.128 desc[UR8][R72.64], R68 ;  /* 0x0000004448007986 */ /* 0x0001e8000c101d08 */
[----:B------:R-:W5:Y:S04]  /*63ab0*/  LDL R75, [R1+0x3c] ;  /* 0x00003c00014b7983 */ /* 0x000f680000100800 */
[----:B------:R-:W5:Y:S01]  /*63ac0*/  LDL R77, [R1+0x188] ;  /* 0x00018800014d7983 */ /* 0x000f620000100800 */
[----:B0-----:R-:W-:Y:S01]  /*63ad0*/  SHF.L.U32 R69, R156, 0x10, RZ ;  /* 0x000000109c457819 */ /* 0x001fe200000006ff */
[----:B------:R-:W-:Y:S01]  /*63ae0*/  FMUL.FTZ R72, R216, R64 ;  /* 0x00000040d8487220 */ /* 0x000fe20000410000 */
[----:B------:R-:W-:-:S02]  /*63af0*/  IMAD.U32 R70, R116, 0x10000, RZ ;  /* 0x0001000074467824 */ /* 0x000fc400078e00ff */
[----:B---3--:R-:W-:Y:S02]  /*63b00*/  IMAD.U32 R68, R90, 0x10000, RZ ;  /* 0x000100005a447824 */ /* 0x008fe400078e00ff */
[C---:B------:R-:W-:Y:S01]  /*63b10*/  FADD.FTZ R61, -R215.reuse, R61 ;  /* 0x0000003dd73d7221 */ /* 0x040fe20000010100 */
[C---:B------:R-:W-:Y:S01]  /*63b20*/  FADD.FTZ R63, -R215.reuse, R63 ;  /* 0x0000003fd73f7221 */ /* 0x040fe20000010100 */
[C---:B------:R-:W-:Y:S01]  /*63b30*/  FADD.FTZ R56, -R215.reuse, R56 ;  /* 0x00000038d7387221 */ /* 0x040fe20000010100 */
[----:B------:R-:W-:Y:S01]  /*63b40*/  FFMA.FTZ R64, R72, R68, R69 ;  /* 0x0000004448407223 */ /* 0x000fe20000010045 */
[C---:B------:R-:W-:Y:S01]  /*63b50*/  FADD.FTZ R68, -R215.reuse, R65 ;  /* 0x00000041d7447221 */ /* 0x040fe20000010100 */
[----:B------:R-:W-:Y:S02]  /*63b60*/  IMAD.U32 R69, R82, 0x10000, RZ ;  /* 0x0001000052457824 */ /* 0x000fe400078e00ff */
[C---:B------:R-:W-:Y:S01]  /*63b70*/  FADD.FTZ R59, -R215.reuse, R59 ;  /* 0x0000003bd73b7221 */ /* 0x040fe20000010100 */
[----:B------:R-:W3:Y:S01]  /*63b80*/  LDL R82, [R1+0x28] ;  /* 0x0000280001527983 */ /* 0x000ee20000100800 */
[----:B------:R-:W-:Y:S01]  /*63b90*/  FMUL.FTZ R68, R216, R68 ;  /* 0x00000044d8447220 */ /* 0x000fe20000410000 */
[C---:B------:R-:W-:Y:S01]  /*63ba0*/  FADD.FTZ R52, -R215.reuse, R52 ;  /* 0x00000034d7347221 */ /* 0x040fe20000010100 */
[----:B------:R-:W-:Y:S01]  /*63bb0*/  FADD.FTZ R53, -R215, R53 ;  /* 0x00000035d7357221 */ /* 0x000fe20000010100 */
[----:B------:R-:W3:Y:S01]  /*63bc0*/  LDL R90, [R1+0x1e0] ;  /* 0x0001e000015a7983 */ /* 0x000ee20000100800 */
[----:B--2---:R-:W-:Y:S01]  /*63bd0*/  IMAD.U32 R73, R89, 0x10000, RZ ;  /* 0x0001000059497824 */ /* 0x004fe200078e00ff */
[----:B----4-:R-:W-:-:S03]  /*63be0*/  SHF.L.U32 R71, R78, 0x10, RZ ;  /* 0x000000104e477819 */ /* 0x010fc600000006ff */
[----:B------:R-:W-:Y:S01]  /*63bf0*/  FFMA.FTZ R70, R72, R73, R70 ;  /* 0x0000004948467223 */ /* 0x000fe20000010046 */
[C---:B------:R-:W-:Y:S01]  /*63c00*/  FADD.FTZ R72, -R215.reuse, R66 ;  /* 0x00000042d7487221 */ /* 0x040fe20000010100 */
[----:B------:R-:W2:Y:S01]  /*63c10*/  LDL R78, [R1+0x184] ;  /* 0x00018400014e7983 */ /* 0x000ea20000100800 */
[----:B-----5:R-:W-:Y:S01]  /*63c20*/  SHF.L.U32 R65, R88, 0x10, RZ ;  /* 0x0000001058417819 */ /* 0x020fe200000006ff */
[----:B------:R-:W-:Y:S01]  /*63c30*/  FFMA.FTZ R69, R68, R69, R71 ;  /* 0x0000004544457223 */ /* 0x000fe20000010047 */
[----:B------:R-:W-:Y:S01]  /*63c40*/  SHF.L.U32 R66, R86, 0x10, RZ ;  /* 0x0000001056427819 */ /* 0x000fe200000006ff */
[----:B------:R-:W-:Y:S01]  /*63c50*/  FMUL.FTZ R72, R216, R72 ;  /* 0x00000048d8487220 */ /* 0x000fe20000410000 */
[----:B------:R-:W-:Y:S01]  /*63c60*/  FADD.FTZ R73, -R215, R67 ;  /* 0x00000043d7497221 */ /* 0x000fe20000010100 */
[----:B------:R-:W-:Y:S01]  /*63c70*/  FFMA.FTZ R65, R68, R65, R74 ;  /* 0x0000004144417223 */ /* 0x000fe2000001004a */
[----:B------:R-:W-:Y:S01]  /*63c80*/  IMAD.U32 R74, R157, 0x10000, RZ ;  /* 0x000100009d4a7824 */ /* 0x000fe200078e00ff */
[----:B------:R-:W4:Y:S01]  /*63c90*/  LDL R88, [R1+0x198] ;  /* 0x0001980001587983 */ /* 0x000f220000100800 */
[----:B------:R-:W-:-:S02]  /*63ca0*/  IMAD.U32 R71, R87, 0x10000, RZ ;  /* 0x0001000057477824 */ /* 0x000fc400078e00ff */
[----:B------:R-:W-:Y:S02]  /*63cb0*/  IMAD.U32 R68, R117, 0x10000, RZ ;  /* 0x0001000075447824 */ /* 0x000fe400078e00ff */
[----:B------:R-:W-:Y:S01]  /*63cc0*/  FMUL.FTZ R73, R216, R73 ;  /* 0x00000049d8497220 */ /* 0x000fe20000410000 */
[----:B------:R-:W-:Y:S01]  /*63cd0*/  FFMA.FTZ R71, R72, R71, R74 ;  /* 0x0000004748477223 */ /* 0x000fe2000001004a */
[----:B------:R-:W-:Y:S01]  /*63ce0*/  FMUL.FTZ R61, R216, R61 ;  /* 0x0000003dd83d7220 */ /* 0x000fe20000410000 */
[----:B------:R-:W-:Y:S01]  /*63cf0*/  FFMA.FTZ R67, R72, R66, R68 ;  /* 0x0000004248437223 */ /* 0x000fe20000010044 */
[----:B------:R-:W-:Y:S01]  /*63d00*/  IMAD.U32 R72, R79, 0x10000, RZ ;  /* 0x000100004f487824 */ /* 0x000fe200078e00ff */
[----:B------:R-:W5:Y:S04]  /*63d10*/  LDL R87, [R1+0x10] ;  /* 0x0000100001577983 */ /* 0x000f680000100800 */
[----:B------:R-:W4:Y:S01]  /*63d20*/  LDL R79, [R1+0x194] ;  /* 0x00019400014f7983 */ /* 0x000f220000100800 */
[----:B------:R-:W-:Y:S01]  /*63d30*/  SHF.L.U32 R68, R83, 0x10, RZ ;  /* 0x0000001053447819 */ /* 0x000fe200000006ff */
[----:B------:R-:W-:-:S02]  /*63d40*/  IMAD.U32 R66, R85, 0x10000, RZ ;  /* 0x0001000055427824 */ /* 0x000fc400078e00ff */
[----:B------:R-:W5:Y:S01]  /*63d50*/  LDL R83, [R1+0x190] ;  /* 0x0001900001537983 */ /* 0x000f620000100800 */
[----:B------:R-:W-:Y:S02]  /*63d60*/  IMAD.U32 R74, R81, 0x10000, RZ ;  /* 0x00010000514a7824 */ /* 0x000fe400078e00ff */
[----:B------:R-:W-:Y:S01]  /*63d70*/  FFMA.FTZ R68, R73, R66, R68 ;  /* 0x0000004249447223 */ /* 0x000fe20000010044 */
[----:B------:R-:W-:Y:S01]  /*63d80*/  FADD.FTZ R66, -R215, R60 ;  /* 0x0000003cd7427221 */ /* 0x000fe20000010100 */
[----:B------:R-:W5:Y:S01]  /*63d90*/  LDL R86, [R1+0x1a4] ;  /* 0x0001a40001567983 */ /* 0x000f620000100800 */
[----:B------:R-:W-:Y:S01]  /*63da0*/  FFMA.FTZ R81, R73, R72, R74 ;  /* 0x0000004849517223 */ /* 0x000fe2000001004a */
[----:B------:R-:W-:Y:S01]  /*63db0*/  SHF.L.U32 R73, R118, 0x10, RZ ;  /* 0x0000001076497819 */ /* 0x000fe200000006ff */
[----:B------:R-:W-:Y:S01]  /*63dc0*/  FMUL.FTZ R66, R216, R66 ;  /* 0x00000042d8427220 */ /* 0x000fe20000410000 */
[----:B------:R-:W-:Y:S01]  /*63dd0*/  SHF.L.U32 R60, R84, 0x10, RZ ;  /* 0x00000010543c7819 */ /* 0x000fe200000006ff */
[----:B------:R-:W-:Y:S01]  /*63de0*/  IMAD.U32 R74, R158, 0x10000, RZ ;  /* 0x000100009e4a7824 */ /* 0x000fe200078e00ff */
[----:B------:R-:W5:Y:S03]  /*63df0*/  LDL R84, [R1+0x2c] ;  /* 0x00002c0001547983 */ /* 0x000f660000100800 */
[----:B------:R-:W-:Y:S01]  /*63e00*/  FFMA.FTZ R60, R66, R60, R74 ;  /* 0x0000003c423c7223 */ /* 0x000fe2000001004a */
[----:B------:R-:W5:Y:S01]  /*63e10*/  LDL R85, [R1+0x14] ;  /* 0x0000140001557983 */ /* 0x000f620000100800 */
[C---:B------:R-:W-:Y:S01]  /*63e20*/  FMUL.FTZ R59, R216.reuse, R59 ;  /* 0x0000003bd83b7220 */ /* 0x040fe20000410000 */
[----:B------:R-:W-:-:S02]  /*63e30*/  FMUL.FTZ R52, R216, R52 ;  /* 0x00000034d8347220 */ /* 0x000fc40000410000 */
[----:B------:R-:W5:Y:S01]  /*63e40*/  LDL R89, [R1+0x1e4] ;  /* 0x0001e40001597983 */ /* 0x000f620000100800 */
[----:B---3--:R-:W-:-:S04]  /*63e50*/  IMAD.U32 R72, R82, 0x10000, RZ ;  /* 0x0001000052487824 */ /* 0x008fc800078e00ff */
[----:B------:R-:W-:Y:S01]  /*63e60*/  FFMA.FTZ R82, R66, R72, R73 ;  /* 0x0000004842527223 */ /* 0x000fe20000010049 */
[----:B------:R-:W-:Y:S02]  /*63e70*/  IMAD.U32 R66, R80, 0x10000, RZ ;  /* 0x0001000050427824 */ /* 0x000fe400078e00ff */
[----:B------:R-:W3:Y:S01]  /*63e80*/  LDL R80, [R1] ;  /* 0x0000000001507983 */ /* 0x000ee20000100800 */
[----:B--2---:R-:W-:-:S03]  /*63e90*/  IMAD.U32 R72, R78, 0x10000, RZ ;  /* 0x000100004e487824 */ /* 0x004fc600078e00ff */
[----:B------:R-:W2:Y:S01]  /*63ea0*/  LDL R78, [R1+0x19c] ;  /* 0x00019c00014e7983 */ /* 0x000ea20000100800 */
[----:B----4-:R-:W-:-:S03]  /*63eb0*/  SHF.L.U32 R74, R79, 0x10, RZ ;  /* 0x000000104f4a7819 */ /* 0x010fc600000006ff */
[----:B------:R-:W4:Y:S01]  /*63ec0*/  LDL R79, [R1+0x1a0] ;  /* 0x0001a000014f7983 */ /* 0x000f220000100800 */
[----:B------:R-:W-:Y:S01]  /*63ed0*/  FADD.FTZ R73, -R215, R62 ;  /* 0x0000003ed7497221 */ /* 0x000fe20000010100 */
[----:B------:R-:W-:Y:S01]  /*63ee0*/  FFMA.FTZ R62, R61, R66, R72 ;  /* 0x000000423d3e7223 */ /* 0x000fe20000010048 */
[C---:B------:R-:W-:Y:S01]  /*63ef0*/  FMUL.FTZ R66, R216.reuse, R63 ;  /* 0x0000003fd8427220 */ /* 0x040fe20000410000 */
[----:B------:R-:W-:Y:S01]  /*63f00*/  SHF.L.U32 R63, R75, 0x10, RZ ;  /* 0x000000104b3f7819 */ /* 0x000fe200000006ff */
[----:B------:R-:W-:Y:S01]  /*63f10*/  FMUL.FTZ R72, R216, R73 ;  /* 0x00000049d8487220 */ /* 0x000fe20000410000 */
[----:B------:R-:W-:Y:S02]  /*63f20*/  IMAD.U32 R75, R159, 0x10000, RZ ;  /* 0x000100009f4b7824 */ /* 0x000fe400078e00ff */
[----:B-----5:R-:W-:Y:S02]  /*63f30*/  IMAD.U32 R73, R83, 0x10000, RZ ;  /* 0x0001000053497824 */ /* 0x020fe400078e00ff */
[----:B------:R-:W-:Y:S01]  /*63f40*/  FFMA.FTZ R63, R72, R63, R75 ;  /* 0x0000003f483f7223 */ /* 0x000fe2000001004b */
[----:B------:R-:W-:-:S02]  /*63f50*/  IMAD.U32 R75, R76, 0x10000, RZ ;  /* 0x000100004c4b7824 */ /* 0x000fc400078e00ff */
[----:B------:R-:W-:Y:S01]  /*63f60*/  FFMA.FTZ R73, R66, R73, R74 ;  /* 0x0000004942497223 */ /* 0x000fe2000001004a */
[----:B------:R-:W-:Y:S01]  /*63f70*/  IMAD.U32 R74, R77, 0x10000, RZ ;  /* 0x000100004d4a7824 */ /* 0x000fe200078e00ff */
[----:B------:R-:W5:Y:S01]  /*63f80*/  LDL R76, [R1+0x1ac] ;  /* 0x0001ac00014c7983 */ /* 0x000f620000100800 */
[----:B------:R-:W-:Y:S02]  /*63f90*/  F2FP.BF16.F32.PACK_AB R62, R62, R60 ;  /* 0x0000003c3e3e723e */ /* 0x000fe400000010ff */
[----:B------:R-:W-:Y:S01]  /*63fa0*/  FFMA.FTZ R83, R61, R74, R75 ;  /* 0x0000004a3d537223 */ /* 0x000fe2000001004b */
[----:B------:R-:W-:Y:S01]  /*63fb0*/  F2FP.BF16.F32.PACK_AB R60, R65, R64 ;  /* 0x00000040413c723e */ /* 0x000fe200000010ff */
[----:B------:R-:W-:Y:S01]  /*63fc0*/  IMAD.WIDE.U32 R64, R5, 0x10, R226 ;  /* 0x0000001005407825 */ /* 0x000fe200078e00e2 */
[----:B------:R-:W-:Y:S01]  /*63fd0*/  F2FP.BF16.F32.PACK_AB R63, R73, R63 ;  /* 0x0000003f493f723e */ /* 0x000fe200000010ff */
[----:B------:R-:W5:Y:S01]  /*63fe0*/  LDL R77, [R1+0x1a8] ;  /* 0x0001a800014d7983 */ /* 0x000f620000100800 */
[----:B------:R-:W-:-:S03]  /*63ff0*/  F2FP.BF16.F32.PACK_AB R61, R68, R71 ;  /* 0x00000047443d723e */ /* 0x000fc600000010ff */
[----:B------:R-:W5:Y:S04]  /*64000*/  LDL R73, [R1+0x1b4] ;  /* 0x0001b40001497983 */ /* 0x000f680000100800 */
[----:B------:R0:W-:Y:S04]  /*64010*/  STG.E.128 desc[UR8][R64.64], R60 ;  /* 0x0000003c40007986 */ /* 0x0001e8000c101d08 */
[----:B------:R-:W5:Y:S04]  /*64020*/  LDL R74, [R1+0x1b0] ;  /* 0x0001b000014a7983 */ /* 0x000f680000100800 */
[----:B------:R-:W5:Y:S01]  /*64030*/  LDL R75, [R1+0x18] ;  /* 0x00001800014b7983 */ /* 0x000f620000100800 */
[----:B0-----:R-:W-:-:S02]  /*64040*/  IMAD.U32 R64, R88, 0x10000, RZ ;  /* 0x0001000058407824 */ /* 0x001fc400078e00ff */
[----:B------:R-:W-:Y:S01]  /*64050*/  FMUL.FTZ R63, R216, R56 ;  /* 0x00000038d83f7220 */ /* 0x000fe20000410000 */
[----:B------:R-:W-:Y:S01]  /*64060*/  IMAD.U32 R61, R120, 0x10000, RZ ;  /* 0x00010000783d7824 */ /* 0x000fe200078e00ff */
[----:B------:R-:W-:Y:S02]  /*64070*/  SHF.L.U32 R68, R84, 0x10, RZ ;  /* 0x0000001054447819 */ /* 0x000fe400000006ff */
[----:B---3--:R-:W-:Y:S01]  /*64080*/  SHF.L.U32 R60, R80, 0x10, RZ ;  /* 0x00000010503c7819 */ /* 0x008fe200000006ff */
[----:B------:R-:W-:Y:S01]  /*64090*/  IMAD.U32 R71, R119, 0x10000, RZ ;  /* 0x0001000077477824 */ /* 0x000fe200078e00ff */
[----:B------:R-:W3:Y:S01]  /*640a0*/  LDL R80, [R1+0x1b8] ;  /* 0x0001b80001507983 */ /* 0x000ee20000100800 */
[----:B--2---:R-:W-:Y:S01]  /*640b0*/  SHF.L.U32 R65, R78, 0x10, RZ ;  /* 0x000000104e417819 */ /* 0x004fe200000006ff */
[----:B------:R-:W-:Y:S02]  /*640c0*/  IMAD.U32 R62, R87, 0x10000, RZ ;  /* 0x00010000573e7824 */ /* 0x000fe400078e00ff */
[----:B------:R-:W2:Y:S02]  /*640d0*/  LDL R78, [R1+0x4] ;  /* 0x00000400014e7983 */ /* 0x000ea40000100800 */
[----:B------:R-:W-:Y:S01]  /*640e0*/  FFMA.FTZ R56, R66, R64, R65 ;  /* 0x0000004042387223 */ /* 0x000fe20000010041 */
[----:B------:R-:W-:Y:S01]  /*640f0*/  FFMA.FTZ R66, R63, R60, R61 ;  /* 0x0000003c3f427223 */ /* 0x000fe2000001003d */
[----:B------:R-:W-:Y:S01]  /*64100*/  FFMA.FTZ R84, R72, R68, R71 ;  /* 0x0000004448547223 */ /* 0x000fe20000010047 */
[----:B------:R-:W3:Y:S04]  /*64110*/  LDL R88, [R1+0x1c0] ;  /* 0x0001c00001587983 */ /* 0x000ee80000100800 */
[----:B------:R-:W3:Y:S01]  /*64120*/  LDL R87, [R1+0x1c4] ;  /* 0x0001c40001577983 */ /* 0x000ee20000100800 */
[----:B----4-:R-:W-:-:S02]  /*64130*/  IMAD.U32 R61, R79, 0x10000, RZ ;  /* 0x000100004f3d7824 */ /* 0x010fc400078e00ff */
[C---:B------:R-:W-:Y:S01]  /*64140*/  FADD.FTZ R65, -R215.reuse, R57 ;  /* 0x00000039d7417221 */ /* 0x040fe20000010100 */
[----:B------:R-:W4:Y:S01]  /*64150*/  LDL R79, [R1+0x1bc] ;  /* 0x0001bc00014f7983 */ /* 0x000f220000100800 */
[----:B------:R-:W-:Y:S02]  /*64160*/  IMAD.U32 R68, R160, 0x10000, RZ ;  /* 0x00010000a0447824 */ /* 0x000fe400078e00ff */
[----:B------:R-:W-:Y:S01]  /*64170*/  FADD.FTZ R57, -R215, R58 ;  /* 0x0000003ad7397221 */ /* 0x000fe20000010100 */
[----:B------:R-:W4:Y:S01]  /*64180*/  LDL R71, [R1+0x1cc] ;  /* 0x0001cc0001477983 */ /* 0x000f220000100800 */
[----:B------:R-:W-:Y:S01]  /*64190*/  FFMA.FTZ R62, R63, R62, R68 ;  /* 0x0000003e3f3e7223 */ /* 0x000fe20000010044 */
[----:B------:R-:W-:Y:S01]  /*641a0*/  SHF.L.U32 R63, R86, 0x10, RZ ;  /* 0x00000010563f7819 */ /* 0x000fe200000006ff */
[----:B-----5:R-:W-:Y:S02]  /*641b0*/  IMAD.U32 R60, R76, 0x10000, RZ ;  /* 0x000100004c3c7824 */ /* 0x020fe400078e00ff */
[----:B------:R-:W-:Y:S01]  /*641c0*/  FMUL.FTZ R68, R216, R65 ;  /* 0x00000041d8447220 */ /* 0x000fe20000410000 */
[----:B------:R-:W5:Y:S01]  /*641d0*/  LDL R76, [R1+0x8] ;  /* 0x00000800014c7983 */ /* 0x000f620000100800 */
[----:B------:R-:W-:Y:S01]  /*641e0*/  SHF.L.U32 R58, R85, 0x10, RZ ;  /* 0x00000010553a7819 */ /* 0x000fe200000006ff */
[----:B------:R-:W-:-:S02]  /*641f0*/  IMAD.U32 R65, R161, 0x10000, RZ ;  /* 0x00010000a1417824 */ /* 0x000fc400078e00ff */
[----:B------:R-:W-:Y:S02]  /*64200*/  IMAD.U32 R64, R77, 0x10000, RZ ;  /* 0x000100004d407824 */ /* 0x000fe400078e00ff */
[----:B------:R-:W-:Y:S01]  /*64210*/  FMUL.FTZ R57, R216, R57 ;  /* 0x00000039d8397220 */ /* 0x000fe20000410000 */
[----:B------:R-:W5:Y:S01]  /*64220*/  LDL R77, [R1+0x1c8] ;  /* 0x0001c800014d7983 */ /* 0x000f620000100800 */
[C---:B------:R-:W-:Y:S01]  /*64230*/  FFMA.FTZ R63, R68.reuse, R61, R63 ;  /* 0x0000003d443f7223 */ /* 0x040fe2000001003f */
[----:B------:R-:W-:Y:S01]  /*64240*/  FFMA.FTZ R72, R68, R64, R60 ;  /* 0x0000004044487223 */ /* 0x000fe2000001003c */
[----:B------:R-:W-:Y:S02]  /*64250*/  IMAD.U32 R60, R73, 0x10000, RZ ;  /* 0x00010000493c7824 */ /* 0x000fe400078e00ff */
[----:B------:R-:W-:Y:S01]  /*64260*/  FFMA.FTZ R64, R57, R58, R65 ;  /* 0x0000003a39407223 */ /* 0x000fe20000010041 */
[----:B------:R-:W5:Y:S01]  /*64270*/  LDL R73, [R1+0xc] ;  /* 0x00000c0001497983 */ /* 0x000f620000100800 */
[----:B------:R-:W-:-:S03]  /*64280*/  SHF.L.U32 R65, R121, 0x10, RZ ;  /* 0x0000001079417819 */ /* 0x000fc600000006ff */
[----:B------:R-:W5:Y:S01]  /*64290*/  LDL R85, [R1+0x1d4] ;  /* 0x0001d40001557983 */ /* 0x000f620000100800 */
[----:B------:R-:W-:-:S03]  /*642a0*/  IMAD.U32 R58, R74, 0x10000, RZ ;  /* 0x000100004a3a7824 */ /* 0x000fc600078e00ff */
[----:B------:R-:W5:Y:S01]  /*642b0*/  LDL R86, [R1+0x1d0] ;  /* 0x0001d00001567983 */ /* 0x000f620000100800 */
[----:B--2---:R-:W-:-:S03]  /*642c0*/  IMAD.U32 R61, R78, 0x10000, RZ ;  /* 0x000100004e3d7824 */ /* 0x004fc600078e00ff */
[----:B------:R-:W2:Y:S01]  /*642d0*/  LDL R78, [R1+0x1c] ;  /* 0x00001c00014e7983 */ /* 0x000ea20000100800 */
[----:B------:R-:W-:Y:S01]  /*642e0*/  FFMA.FTZ R74, R57, R61, R65 ;  /* 0x0000003d394a7223 */ /* 0x000fe20000010041 */
[----:B------:R-:W-:Y:S01]  /*642f0*/  FFMA.FTZ R65, R59, R58, R60 ;  /* 0x0000003a3b417223 */ /* 0x000fe2000001003c */
[----:B---3--:R-:W-:Y:S02]  /*64300*/  SHF.L.U32 R60, R80, 0x10, RZ ;  /* 0x00000010503c7819 */ /* 0x008fe400000006ff */
[----:B------:R-:W3:Y:S01]  /*64310*/  LDL R80, [R1+0x1d8] ;  /* 0x0001d80001507983 */ /* 0x000ee20000100800 */
[----:B------:R-:W-:Y:S02]  /*64320*/  IMAD.U32 R57, R75, 0x10000, RZ ;  /* 0x000100004b397824 */ /* 0x000fe400078e00ff */
[----:B----4-:R-:W-:Y:S02]  /*64330*/  IMAD.U32 R61, R79, 0x10000, RZ ;  /* 0x000100004f3d7824 */ /* 0x010fe400078e00ff */
[----:B------:R-:W4:Y:S02]  /*64340*/  LDL R79, [R1+0x1dc] ;  /* 0x0001dc00014f7983 */ /* 0x000f240000100800 */
[----:B------:R-:W-:-:S02]  /*64350*/  FFMA.FTZ R75, R59, R60, R61 ;  /* 0x0000003c3b4b7223 */ /* 0x000fc4000001003d */
[----:B------:R-:W4:Y:S04]  /*64360*/  LDL R61, [R1+0x1e8] ;  /* 0x0001e800013d7983 */ /* 0x000f280000100800 */
[----:B------:R-:W4:Y:S01]  /*64370*/  LDL R60, [R1+0x1ec] ;  /* 0x0001ec00013c7983 */ /* 0x000f220000100800 */
[----:B------:R-:W-:-:S05]  /*64380*/  SHF.L.U32 R58, R162, 0x10, RZ ;  /* 0x00000010a23a7819 */ /* 0x000fca00000006ff */
[----:B------:R-:W-:Y:S01]  /*64390*/  FFMA.FTZ R68, R52, R57, R58 ;  /* 0x0000003934447223 */ /* 0x000fe2000001003a */
[----:B-----5:R-:W-:Y:S02]  /*643a0*/  IMAD.U32 R57, R76, 0x10000, RZ ;  /* 0x000100004c397824 */ /* 0x020fe400078e00ff */
[----:B------:R-:W-:Y:S02]  /*643b0*/  IMAD.U32 R58, R122, 0x10000, RZ ;  /* 0x000100007a3a7824 */ /* 0x000fe400078e00ff */
[----:B------:R-:W-:Y:S02]  /*643c0*/  IMAD.U32 R59, R87, 0x10000, RZ ;  /* 0x00010000573b7824 */ /* 0x000fe400078e00ff */
[----:B------:R-:W-:Y:S01]  /*643d0*/  FFMA.FTZ R76, R52, R57, R58 ;  /* 0x00000039344c7223 */ /* 0x000fe2000001003a */
[----:B------:R-:W-:Y:S01]  /*643e0*/  SHF.L.U32 R58, R88, 0x10, RZ ;  /* 0x00000010583a7819 */ /* 0x000fe200000006ff */
[----:B------:R-:W-:Y:S01]  /*643f0*/  FMUL.FTZ R52, R216, R53 ;  /* 0x00000035d8347220 */ /* 0x000fe20000410000 */
[----:B------:R-:W-:Y:S01]  /*64400*/  SHF.L.U32 R57, R71, 0x10, RZ ;  /* 0x0000001047397819 */ /* 0x000fe200000006ff */
[----:B------:R-:W-:-:S02]  /*64410*/  IMAD.U32 R53, R77, 0x10000, RZ ;  /* 0x000100004d357824 */ /* 0x000fc400078e00ff */
[----:B------:R-:W-:Y:S01]  /*64420*/  FADD.FTZ R54, -R215, R54 ;  /* 0x00000036d7367221 */ /* 0x000fe20000010100 */
[C---:B------:R-:W-:Y:S01]  /*64430*/  FFMA.FTZ R71, R52.reuse, R58, R59 ;  /* 0x0000003a34477223 */ /* 0x040fe2000001003b */
[----:B------:R-:W5:Y:S01]  /*64440*/  LDL R88, [R1+0x1f0] ;  /* 0x0001f00001587983 */ /* 0x000f620000100800 */
[----:B------:R-:W-:Y:S01]  /*64450*/  FFMA.FTZ R77, R52, R53, R57 ;  /* 0x00000035344d7223 */ /* 0x000fe20000010039 */
[----:B------:R-:W-:Y:S01]  /*64460*/  SHF.L.U32 R52, R73, 0x10, RZ ;  /* 0x0000001049347819 */ /* 0x000fe200000006ff */
[----:B------:R-:W-:Y:S01]  /*64470*/  FMUL.FTZ R54, R216, R54 ;  /* 0x00000036d8367220 */ /* 0x000fe20000410000 */
[----:B------:R-:W-:Y:S01]  /*64480*/  IMAD.U32 R58, R163, 0x10000, RZ ;  /* 0x00010000a33a7824 */ /* 0x000fe200078e00ff */
[----:B------:R-:W5:Y:S01]  /*64490*/  LDL R87, [R1+0x1f4] ;  /* 0x0001f40001577983 */ /* 0x000f620000100800 */
[----:B------:R-:W-:Y:S02]  /*644a0*/  IMAD.U32 R53, R123, 0x10000, RZ ;  /* 0x000100007b357824 */ /* 0x000fe400078e00ff */
[----:B--2---:R-:W-:-:S02]  /*644b0*/  IMAD.U32 R57, R78, 0x10000, RZ ;  /* 0x000100004e397824 */ /* 0x004fc400078e00ff */
[C---:B------:R-:W-:Y:S01]  /*644c0*/  FFMA.FTZ R78, R54.reuse, R52, R53 ;  /* 0x00000034364e7223 */ /* 0x040fe20000010035 */
[----:B------:R-:W-:Y:S01]  /*644d0*/  FADD.FTZ R52, -R215, R55 ;  /* 0x00000037d7347221 */ /* 0x000fe20000010100 */
[----:B------:R-:W-:Y:S01]  /*644e0*/  FFMA.FTZ R73, R54, R57, R58 ;  /* 0x0000003936497223 */ /* 0x000fe2000001003a */
[----:B------:R-:W-:Y:S01]  /*644f0*/  SHF.L.U32 R57, R85, 0x10, RZ ;  /* 0x0000001055397819 */ /* 0x000fe200000006ff */
[----:B------:R-:W-:Y:S01]  /*64500*/  IMAD.U32 R55, R86, 0x10000, RZ ;  /* 0x0001000056377824 */ /* 0x000fe200078e00ff */
[----:B------:R-:W2:Y:S01]  /*64510*/  LDL R85, [R1+0x1fc] ;  /* 0x0001fc0001557983 */ /* 0x000ea20000100800 */
[----:B------:R-:W-:Y:S01]  /*64520*/  FMUL.FTZ R52, R216, R52 ;  /* 0x00000034d8347220 */ /* 0x000fe20000410000 */
[----:B---3--:R-:W-:Y:S02]  /*64530*/  IMAD.U32 R53, R80, 0x10000, RZ ;  /* 0x0001000050357824 */ /* 0x008fe400078e00ff */
[----:B------:R-:W3:Y:S01]  /*64540*/  LDL R86, [R1+0x1f8] ;  /* 0x0001f80001567983 */ /* 0x000ee20000100800 */
[----:B------:R-:W-:Y:S01]  /*64550*/  FFMA.FTZ R80, R52, R55, R57 ;  /* 0x0000003734507223 */ /* 0x000fe20000010039 */
[----:B------:R-:W-:Y:S01]  /*64560*/  F2FP.BF16.F32.PACK_AB R55, R56, R84 ;  /* 0x000000543837723e */ /* 0x000fe200000010ff */
[----:B------:R-:W-:-:S04]  /*64570*/  IMAD.WIDE.U32 R58, R5, 0x10, R230 ;  /* 0x00000010053a7825 */ /* 0x000fc800078e00e6 */
[----:B----4-:R-:W-:Y:S02]  /*64580*/  IMAD.U32 R54, R79, 0x10000, RZ ;  /* 0x000100004f367824 */ /* 0x010fe400078e00ff */
[C---:B------:R-:W-:Y:S01]  /*64590*/  FADD.FTZ R48, -R215.reuse, R48 ;  /* 0x00000030d7307221 */ /* 0x040fe20000010100 */
[----:B------:R-:W-:Y:S02]  /*645a0*/  IMAD.U32 R57, R164, 0x10000, RZ ;  /* 0x00010000a4397824 */ /* 0x000fe400078e00ff */
[----:B------:R-:W-:Y:S01]  /*645b0*/  FADD.FTZ R51, -R215, R51 ;  /* 0x00000033d7337221 */ /* 0x000fe20000010100 */
[----:B------:R-:W-:Y:S01]  /*645c0*/  FFMA.FTZ R79, R52, R53, R54 ;  /* 0x00000035344f7223 */ /* 0x000fe20000010036 */
[----:B------:R-:W-:Y:S01]  /*645d0*/  F2FP.BF16.F32.PACK_AB R54, R83, R82 ;  /* 0x000000525336723e */ /* 0x000fe200000010ff */
[----:B------:R-:W4:Y:S01]  /*645e0*/  LDL R84, [R1+0x230] ;  /* 0x0002300001547983 */ /* 0x000f220000100800 */
[----:B------:R-:W-:Y:S02]  /*645f0*/  F2FP.BF16.F32.PACK_AB R53, R81, R67 ;  /* 0x000000435135723e */ /* 0x000fe400000010ff */
[----:B------:R-:W-:Y:S01]  /*64600*/  F2FP.BF16.F32.PACK_AB R52, R69, R70 ;  /* 0x000000464534723e */ /* 0x000fe200000010ff */
[----:B------:R-:W4:Y:S01]  /*64610*/  LDL R67, [R1+0x204] ;  /* 0x0002040001437983 */ /* 0x000f220000100800 */
[----:B------:R-:W-:-:S03]  /*64620*/  FADD.FTZ R5, -R215, R49 ;  /* 0x00000031d7057221 */ /* 0x000fc60000010100 */
[----:B------:R-:W4:Y:S01]  /*64630*/  LDL R83, [R1+0x200] ;  /* 0x0002000001537983 */ /* 0x000f220000100800 */
[----:B------:R-:W-:-:S03]  /*64640*/  SHF.L.U32 R49, R61, 0x10, RZ ;  /* 0x000000103d317819 */ /* 0x000fc600000006ff */
[----:B------:R0:W-:Y:S04]  /*64650*/  STG.E.128 desc[UR8][R58.64], R52 ;  /* 0x000000343a007986 */ /* 0x0001e8000c101d08 */
[----:B------:R-:W4:Y:S04]  /*64660*/  LDL R61, [R1+0x208] ;  /* 0x00020800013d7983 */ /* 0x000f280000100800 */
[----:B------:R-:W4:Y:S04]  /*64670*/  LDL R69, [R1+0x214] ;  /* 0x0002140001457983 */ /* 0x000f280000100800 */
[----:B------:R-:W4:Y:S01]  /*64680*/  LDL R70, [R1+0x21c] ;  /* 0x00021c0001467983 */ /* 0x000f220000100800 */
[----:B------:R-:W-:Y:S01]  /*64690*/  SHF.L.U32 R56, R248, 0x10, RZ ;  /* 0x00000010f8387819 */ /* 0x000fe200000006ff */
[C---:B------:R-:W-:Y:S01]  /*646a0*/  FMUL.FTZ R48, R216.reuse, R48 ;  /* 0x00000030d8307220 */ /* 0x040fe20000410000 */
[----:B------:R-:W-:Y:S01]  /*646b0*/  FMUL.FTZ R51, R216, R51 ;  /* 0x00000033d8337220 */ /* 0x000fe20000410000 */
[----:B------:R-:W4:Y:S01]  /*646c0*/  LDL R81, [R1+0x218] ;  /* 0x0002180001517983 */ /* 0x000f220000100800 */
[----:B0-----:R-:W-:-:S03]  /*646d0*/  IMAD.U32 R53, R60, 0x10000, RZ ;  /* 0x000100003c357824 */ /* 0x001fc600078e00ff */
[----:B------:R-:W4:Y:S01]  /*646e0*/  LDL R60, [R1+0x20c] ;  /* 0x00020c00013c7983 */ /* 0x000f220000100800 */
[----:B------:R-:W-:Y:S01]  /*646f0*/  FFMA.FTZ R56, R48, R56, R57 ;  /* 0x0000003830387223 */ /* 0x000fe20000010039 */
[----:B------:R-:W-:Y:S02]  /*64700*/  IMAD.U32 R52, R90, 0x10000, RZ ;  /* 0x000100005a347824 */ /* 0x000fe400078e00ff */
[----:B------:R-:W-:Y:S01]  /*64710*/  FMUL.FTZ R54, R216, R5 ;  /* 0x00000005d8367220 */ /* 0x000fe20000410000 */
[----:B------:R-:W-:Y:S01]  /*64720*/  IMAD.U32 R58, R89, 0x10000, RZ ;  /* 0x00010000593a7824 */ /* 0x000fe200078e00ff */
[----:B------:R-:W-:Y:S01]  /*64730*/  SHF.L.U32 R57, R124, 0x10, RZ ;  /* 0x000000107c397819 */ /* 0x000fe200000006ff */
[----:B------:R-:W-:Y:S01]  /*64740*/  FADD.FTZ R5, -R215, R50 ;  /* 0x00000032d7057221 */ /* 0x000fe20000010100 */
[----:B------:R-:W-:Y:S02]  /*64750*/  IMAD.U32 R55, R244, 0x10000, RZ ;  /* 0x00010000f4377824 */ /* 0x000fe400078e00ff */
[C---:B------:R-:W-:Y:S01]  /*64760*/  FFMA.FTZ R52, R54.reuse, R52, R58 ;  /* 0x0000003436347223 */ /* 0x040fe2000001003a */
[----:B------:R-:W-:Y:S01]  /*64770*/  FFMA.FTZ R49, R54, R49, R53 ;  /* 0x0000003136317223 */ /* 0x000fe20000010035 */
[----:B-----5:R-:W-:Y:S01]  /*64780*/  SHF.L.U32 R53, R88, 0x10, RZ ;  /* 0x0000001058357819 */ /* 0x020fe200000006ff */
[----:B------:R-:W-:Y:S01]  /*64790*/  FMUL.FTZ R58, R216, R5 ;  /* 0x00000005d83a7220 */ /* 0x000fe20000410000 */
[----:B------:R-:W-:Y:S01]  /*647a0*/  FFMA.FTZ R48, R48, R55, R57 ;  /* 0x0000003730307223 */ /* 0x000fe20000010039 */
[----:B------:R-:W-:Y:S01]  /*647b0*/  IMAD.U32 R5, R87, 0x10000, RZ ;  /* 0x0001000057057824 */ /* 0x000fe200078e00ff */
[----:B------:R-:W-:Y:S01]  /*647c0*/  SHF.L.U32 R57, R165, 0x10, RZ ;  /* 0x00000010a5397819 */ /* 0x000fe200000006ff */
[----:B------:R-:W-:Y:S01]  /*647d0*/  IMAD.U32 R54, R249, 0x10000, RZ ;  /* 0x00010000f9367824 */ /* 0x000fe200078e00ff */
[----:B------:R-:W5:Y:S01]  /*647e0*/  LDL R82, [R1+0x210] ;  /* 0x0002100001527983 */ /* 0x000f620000100800 */
[----:B------:R-:W-:-:S02]  /*647f0*/  IMAD.U32 R50, R245, 0x10000, RZ ;  /* 0x00010000f5327824 */ /* 0x000fc400078e00ff */
[----:B------:R-:W-:Y:S02]  /*64800*/  IMAD.U32 R55, R125, 0x10000, RZ ;  /* 0x000100007d377824 */ /* 0x000fe400078e00ff */
[----:B------:R-:W-:Y:S01]  /*64810*/  FFMA.FTZ R53, R51, R53, R5 ;  /* 0x0000003533357223 */ /* 0x000fe20000010005 */
[----:B------:R-:W-:Y:S01]  /*64820*/  FADD.FTZ R5, -R215, R44 ;  /* 0x0000002cd7057221 */ /* 0x000fe20000010100 */
[C---:B------:R-:W-:Y:S01]  /*64830*/  FFMA.FTZ R54, R58.reuse, R54, R57 ;  /* 0x000000363a367223 */ /* 0x040fe20000010039 */
[----:B------:R-:W-:Y:S01]  /*64840*/  FFMA.FTZ R50, R58, R50, R55 ;  /* 0x000000323a327223 */ /* 0x000fe20000010037 */
[----:B------:R-:W-:Y:S02]  /*64850*/  IMAD.U32 R55, R250, 0x10000, RZ ;  /* 0x00010000fa377824 */ /* 0x000fe400078e00ff */
[----:B------:R-:W-:Y:S01]  /*64860*/  FMUL.FTZ R5, R216, R5 ;  /* 0x00000005d8057220 */ /* 0x000fe20000410000 */
[----:B------:R-:W-:Y:S02]  /*64870*/  IMAD.U32 R57, R166, 0x10000, RZ ;  /* 0x00010000a6397824 */ /* 0x000fe400078e00ff */
[----:B------:R-:W-:-:S02]  /*64880*/  IMAD.U32 R59, R126, 0x10000, RZ ;  /* 0x000100007e3b7824 */ /* 0x000fc400078e00ff */
[----:B------:R-:W-:Y:S01]  /*64890*/  FFMA.FTZ R55, R5, R55, R57 ;  /* 0x0000003705377223 */ /* 0x000fe20000010039 */
[----:B--2---:R-:W-:Y:S01]  /*648a0*/  SHF.L.U32 R44, R85, 0x10, RZ ;  /* 0x00000010552c7819 */ /* 0x004fe200000006ff */
[----:B---3--:R-:W-:-:S04]  /*648b0*/  IMAD.U32 R58, R86, 0x10000, RZ ;  /* 0x00010000563a7824 */ /* 0x008fc800078e00ff */
[----:B------:R-:W-:Y:S01]  /*648c0*/  FFMA.FTZ R51, R51, R58, R44 ;  /* 0x0000003a33337223 */ /* 0x000fe2000001002c */
[----:B------:R-:W-:Y:S01]  /*648d0*/  FADD.FTZ R44, -R215, R45 ;  /* 0x0000002dd72c7221 */ /* 0x000fe20000010100 */
[----:B------:R-:W-:-:S03]  /*648e0*/  SHF.L.U32 R58, R246, 0x10, RZ ;  /* 0x00000010f63a7819 */ /* 0x000fc600000006ff */
[C---:B------:R-:W-:Y:S02]  /*648f0*/  FMUL.FTZ R44, R216.reuse, R44 ;  /* 0x0000002cd82c7220 */ /* 0x040fe40000410000 */
[----:B------:R-:W-:Y:S01]  /*64900*/  FFMA.FTZ R58, R5, R58, R59 ;  /* 0x0000003a053a7223 */ /* 0x000fe2000001003b */
[----:B------:R-:W-:Y:S01]  /*64910*/  FADD.FTZ R5, -R215, R46 ;  /* 0x0000002ed7057221 */ /* 0x000fe20000010100 */
[----:B----4-:R-:W-:Y:S01]  /*64920*/  SHF.L.U32 R57, R67, 0x10, RZ ;  /* 0x0000001043397819 */ /* 0x010fe200000006ff */
[----:B------:R-:W-:Y:S01]  /*64930*/  IMAD.U32 R45, R83, 0x10000, RZ ;  /* 0x00010000532d7824 */ /* 0x000fe200078e00ff */
[----:B------:R-:W-:Y:S01]  /*64940*/  SHF.L.U32 R46, R251, 0x10, RZ ;  /* 0x00000010fb2e7819 */ /* 0x000fe200000006ff */
[----:B------:R-:W-:Y:S01]  /*64950*/  FMUL.FTZ R5, R216, R5 ;  /* 0x00000005d8057220 */ /* 0x000fe20000410000 */
[----:B------:R-:W2:Y:S01]  /*64960*/  LDL R83, [R1+0x240] ;  /* 0x0002400001537983 */ /* 0x000ea20000100800 */
[----:B------:R-:W-:Y:S01]  /*64970*/  FFMA.FTZ R57, R44, R45, R57 ;  /* 0x0000002d2c397223 */ /* 0x000fe20000010039 */
[----:B------:R-:W-:-:S02]  /*64980*/  IMAD.U32 R45, R61, 0x10000, RZ ;  /* 0x000100003d2d7824 */ /* 0x000fc400078e00ff */
[----:B------:R-:W-:-:S04]  /*64990*/  IMAD.U32 R59, R60, 0x10000, RZ ;  /* 0x000100003c3b7824 */ /* 0x000fc800078e00ff */
[----:B------:R-:W-:Y:S01]  /*649a0*/  FFMA.FTZ R60, R44, R45, R59 ;  /* 0x0000002d2c3c7223 */ /* 0x000fe2000001003b */
[----:B------:R-:W-:-:S04]  /*649b0*/  IMAD.U32 R59, R167, 0x10000, RZ ;  /* 0x00010000a73b7824 */ /* 0x000fc800078e00ff */
[----:B------:R-:W-:Y:S01]  /*649c0*/  FFMA.FTZ R67, R5, R46, R59 ;  /* 0x0000002e05437223 */ /* 0x000fe2000001003b */
[----:B------:R-:W-:Y:S01]  /*649d0*/  F2FP.BF16.F32.PACK_AB R46, R71, R68 ;  /* 0x00000044472e723e */ /* 0x000fe200000010ff */
[----:B------:R-:W-:Y:S01]  /*649e0*/  IMAD.U32 R68, R69, 0x10000, RZ ;  /* 0x0001000045447824 */ /* 0x000fe200078e00ff */
[----:B------:R-:W-:Y:S01]  /*649f0*/  SHF.L.U32 R45, R127, 0x10, RZ ;  /* 0x000000107f2d7819 */ /* 0x000fe200000006ff */
[----:B------:R-:W3:Y:S01]  /*64a00*/  LDL R69, [R1+0x220] ;  /* 0x0002200001457983 */ /* 0x000ee20000100800 */
[----:B------:R-:W-:Y:S01]  /*64a10*/  IMAD.U32 R44, R247, 0x10000, RZ ;  /* 0x00010000f72c7824 */ /* 0x000fe200078e00ff */
[----:B------:R-:W-:Y:S02]  /*64a20*/  SHF.L.U32 R59, R81, 0x10, RZ ;  /* 0x00000010513b7819 */ /* 0x000fe400000006ff */
[----:B------:R-:W4:Y:S01]  /*64a30*/  LDL R81, [R1+0x22c] ;  /* 0x00022c0001517983 */ /* 0x000f220000100800 */
[----:B------:R-:W-:Y:S01]  /*64a40*/  FFMA.FTZ R61, R5, R44, R45 ;  /* 0x0000002c053d7223 */ /* 0x000fe2000001002d */
[----:B------:R-:W-:Y:S01]  /*64a50*/  FADD.FTZ R5, -R215, R47 ;  /* 0x0000002fd7057221 */ /* 0x000fe20000010100 */
[----:B------:R-:W-:Y:S01]  /*64a60*/  F2FP.BF16.F32.PACK_AB R47, R80, R73 ;  /* 0x00000049502f723e */ /* 0x000fe200000010ff */
[----:B------:R-:W2:Y:S04]  /*64a70*/  LDL R71, [R1+0x234] ;  /* 0x0002340001477983 */ /* 0x000ea80000100800 */
[----:B------:R-:W4:Y:S01]  /*64a80*/  LDL R80, [R1+0x224] ;  /* 0x0002240001507983 */ /* 0x000f220000100800 */
[----:B------:R-:W-:Y:S01]  /*64a90*/  F2FP.BF16.F32.PACK_AB R44, R63, R62 ;  /* 0x0000003e3f2c723e */ /* 0x000fe200000010ff */
[----:B------:R-:W-:-:S02]  /*64aa0*/  IMAD.U32 R63, R70, 0x10000, RZ ;  /* 0x00010000463f7824 */ /* 0x000fc400078e00ff */
[----:B------:R-:W2:Y:S01]  /*64ab0*/  LDL R70, [R1+0x228] ;  /* 0x0002280001467983 */ /* 0x000ea20000100800 */
[----:B------:R-:W-:Y:S01]  /*64ac0*/  F2FP.BF16.F32.PACK_AB R45, R65, R64 ;  /* 0x00000040412d723e */ /* 0x000fe200000010ff */
[----:B------:R-:W-:-:S04]  /*64ad0*/  IMAD.WIDE.U32 R64, R4, 0x10, R226 ;  /* 0x0000001004407825 */ /* 0x000fc800078e00e2 */
[----:B------:R-:W-:Y:S01]  /*64ae0*/  FMUL.FTZ R5, R216, R5 ;  /* 0x00000005d8057220 */ /* 0x000fe20000410000 */
[----:B-----5:R-:W-:Y:S01]  /*64af0*/  IMAD.U32 R62, R82, 0x10000, RZ ;  /* 0x00010000523e7824 */ /* 0x020fe200078e00ff */
[----:B------:R0:W-:Y:S02]  /*64b00*/  STG.E.128 desc[UR8][R64.64], R44 ;  /* 0x0000002c40007986 */ /* 0x0001e4000c101d08 */
[C---:B------:R-:W-:Y:S01]  /*64b10*/  FFMA.FTZ R63, R5.reuse, R59, R63 ;  /* 0x0000003b053f7223 */ /* 0x040fe2000001003f */
[----:B------:R-:W-:Y:S01]  /*64b20*/  FFMA.FTZ R73, R5, R62, R68 ;  /* 0x0000003e05497223 */ /* 0x000fe20000010044 */
[----:B------:R-:W-:Y:S01]  /*64b30*/  PRMT R5, R196, 0x7632, R5 ;  /* 0x00007632c4057816 */ /* 0x000fe20000000005 */
[----:B------:R-:W-:Y:S01]  /*64b40*/  IMAD.U32 R62, R240, 0x10000, RZ ;  /* 0x00010000f03e7824 */ /* 0x000fe200078e00ff */
[----:B------:R-:W-:Y:S01]  /*64b50*/  SHF.L.U32 R59, R168, 0x10, RZ ;  /* 0x00000010a83b7819 */ /* 0x000fe200000006ff */
[C---:B------:R-:W-:Y:S01]  /*64b60*/  FADD.FTZ R41, -R215.reuse, R41 ;  /* 0x00000029d7297221 */ /* 0x040fe20000010100 */
[----:B------:R-:W5:Y:S01]  /*64b70*/  LDL R82, [R1+0x244] ;  /* 0x0002440001527983 */ /* 0x000f620000100800 */
[----:B0-----:R-:W-:Y:S01]  /*64b80*/  PRMT R47, R188, 0x7632, R47 ;  /* 0x00007632bc2f7816 */ /* 0x001fe2000000002f */
[----:B------:R-:W-:Y:S01]  /*64b90*/  FADD.FTZ R64, -R215, R40 ;  /* 0x00000028d7407221 */ /* 0x000fe20000010100 */
[----:B------:R-:W-:Y:S01]  /*64ba0*/  PRMT R44, R176, 0x7632, R44 ;  /* 0x00007632b02c7816 */ /* 0x000fe2000000002c */
[----:B------:R-:W-:Y:S01]  /*64bb0*/  IMAD.U32 R45, R236, 0x10000, RZ ;  /* 0x00010000ec2d7824 */ /* 0x000fe200078e00ff */
[----:B------:R-:W-:Y:S01]  /*64bc0*/  PRMT R46, R136, 0x7632, R46 ;  /* 0x00007632882e7816 */ /* 0x000fe2000000002e */
[----:B------:R-:W-:-:S02]  /*64bd0*/  IMAD.U32 R40, R47, 0x10000, RZ ;  /* 0x000100002f287824 */ /* 0x000fc400078e00ff */
[----:B------:R-:W-:Y:S01]  /*64be0*/  FADD.FTZ R47, -R215, R25 ;  /* 0x00000019d72f7221 */ /* 0x000fe20000010100 */
[----:B------:R-:W-:Y:S01]  /*64bf0*/  FMUL.FTZ R25, R216, R64 ;  /* 0x00000040d8197220 */ /* 0x000fe20000410000 */
[----:B------:R-:W-:Y:S01]  /*64c00*/  SHF.L.U32 R44, R44, 0x10, RZ ;  /* 0x000000102c2c7819 */ /* 0x000fe200000006ff */
[----:B------:R-:W-:Y:S01]  /*64c10*/  IMAD.U32 R64, R128, 0x10000, RZ ;  /* 0x0001000080407824 */ /* 0x000fe200078e00ff */
[----:B------:R-:W-:Y:S01]  /*64c20*/  SHF.L.U32 R46, R46, 0x10, RZ ;  /* 0x000000102e2e7819 */ /* 0x000fe200000006ff */
[----:B------:R-:W-:Y:S02]  /*64c30*/  IMAD.U32 R5, R5, 0x10000, RZ ;  /* 0x0001000005057824 */ /* 0x000fe400078e00ff */
[----:B------:R-:W-:Y:S01]  /*64c40*/  FMUL.FTZ R47, R216, R47 ;  /* 0x0000002fd82f7220 */ /* 0x000fe20000410000 */
[C-C-:B------:R-:W-:Y:S01]  /*64c50*/  FFMA.FTZ R62, R25.reuse, R62, R59.reuse ;  /* 0x0000003e193e7223 */ /* 0x140fe2000001003b */
[----:B------:R-:W-:Y:S01]  /*64c60*/  FFMA.FTZ R45, R25, R45, R64 ;  /* 0x0000002d192d7223 */ /* 0x000fe20000010040 */
[----:B------:R-:W5:Y:S01]  /*64c70*/  LDL R65, [R1+0x23c] ;  /* 0x00023c0001417983 */ /* 0x000f620000100800 */
[C---:B------:R-:W-:Y:S01]  /*64c80*/  FFMA.FTZ R25, R47.reuse, R5, R44 ;  /* 0x000000052f197223 */ /* 0x040fe2000001002c */
[----:B------:R-:W-:Y:S01]  /*64c90*/  FFMA.FTZ R5, R47, R40, R46 ;  /* 0x000000282f057223 */ /* 0x000fe2000001002e */
[----:B------:R-:W-:-:S02]  /*64ca0*/  PRMT R59, R189, 0x7632, R59 ;  /* 0x00007632bd3b7816 */ /* 0x000fc4000000003b */
[----:B------:R-:W-:Y:S01]  /*64cb0*/  PRMT R47, R137, 0x7632, R47 ;  /* 0x00007632892f7816 */ /* 0x000fe2000000002f */
[----:B------:R-:W-:Y:S02]  /*64cc0*/  FADD.FTZ R64, -R215, R27 ;  /* 0x0000001bd7407221 */ /* 0x000fe40000010100 */
[----:B------:R-:W-:Y:S02]  /*64cd0*/  IMAD.U32 R27, R59, 0x10000, RZ ;  /* 0x000100003b1b7824 */ /* 0x000fe400078e00ff */
[----:B------:R-:W-:Y:S02]  /*64ce0*/  IMAD.U32 R59, R47, 0x10000, RZ ;  /* 0x000100002f3b7824 */ /* 0x000fe400078e00ff */
[----:B------:R-:W-:Y:S01]  /*64cf0*/  FMUL.FTZ R41, R216, R41 ;  /* 0x00000029d8297220 */ /* 0x000fe20000410000 */
[----:B---3--:R-:W-:Y:S02]  /*64d00*/  IMAD.U32 R40, R69, 0x10000, RZ ;  /* 0x0001000045287824 */ /* 0x008fe400078e00ff */
[----:B------:R-:W3:Y:S01]  /*64d10*/  LDL R69, [R1+0x238] ;  /* 0x0002380001457983 */ /* 0x000ee20000100800 */
[----:B----4-:R-:W-:-:S03]  /*64d20*/  SHF.L.U32 R47, R80, 0x10, RZ ;  /* 0x00000010502f7819 */ /* 0x010fc600000006ff */
[----:B------:R-:W4:Y:S02]  /*64d30*/  LDL R80, [R1+0x248] ;  /* 0x0002480001507983 */ /* 0x000f240000100800 */
[----:B------:R-:W-:Y:S01]  /*64d40*/  FFMA.FTZ R68, R41, R40, R47 ;  /* 0x0000002829447223 */ /* 0x000fe2000001002f */
[----:B--2---:R-:W-:Y:S02]  /*64d50*/  IMAD.U32 R47, R70, 0x10000, RZ ;  /* 0x00010000462f7824 */ /* 0x004fe400078e00ff */
[----:B------:R-:W2:Y:S01]  /*64d60*/  LDL R70, [R1+0x24c] ;  /* 0x00024c0001467983 */ /* 0x000ea20000100800 */
[----:B------:R-:W-:Y:S02]  /*64d70*/  PRMT R46, R197, 0x7632, R46 ;  /* 0x00007632c52e7816 */ /* 0x000fe4000000002e */
[----:B------:R-:W-:Y:S01]  /*64d80*/  PRMT R44, R177, 0x7632, R44 ;  /* 0x00007632b12c7816 */ /* 0x000fe2000000002c */
[----:B------:R-:W-:Y:S01]  /*64d90*/  FMUL.FTZ R64, R216, R64 ;  /* 0x00000040d8407220 */ /* 0x000fe20000410000 */
[----:B------:R-:W-:Y:S01]  /*64da0*/  FADD.FTZ R40, -R215, R42 ;  /* 0x0000002ad7287221 */ /* 0x000fe20000010100 */
[----:B------:R-:W-:Y:S01]  /*64db0*/  IMAD.U32 R46, R46, 0x10000, RZ ;  /* 0x000100002e2e7824 */ /* 0x000fe200078e00ff */
[----:B------:R-:W-:Y:S01]  /*64dc0*/  SHF.L.U32 R44, R44, 0x10, RZ ;  /* 0x000000102c2c7819 */ /* 0x000fe200000006ff */
[----:B------:R-:W-:Y:S01]  /*64dd0*/  FFMA.FTZ R27, R64, R27, R59 ;  /* 0x0000001b401b7223 */ /* 0x000fe2000001003b */
[----:B------:R-:W-:Y:S01]  /*64de0*/  IMAD.U32 R59, R81, 0x10000, RZ ;  /* 0x00010000513b7824 */ /* 0x000fe200078e00ff */
[----:B------:R-:W-:Y:S01]  /*64df0*/  SHF.L.U32 R42, R241, 0x10, RZ ;  /* 0x00000010f12a7819 */ /* 0x000fe200000006ff */
[----:B------:R-:W-:Y:S01]  /*64e00*/  FMUL.FTZ R40, R216, R40 ;  /* 0x00000028d8287220 */ /* 0x000fe20000410000 */
[----:B------:R-:W-:Y:S01]  /*64e10*/  FFMA.FTZ R44, R64, R46, R44 ;  /* 0x0000002e402c7223 */ /* 0x000fe2000001002c */
[----:B------:R-:W-:-:S02]  /*64e20*/  IMAD.U32 R46, R169, 0x10000, RZ ;  /* 0x00010000a92e7824 */ /* 0x000fc400078e00ff */
[----:B------:R-:W-:Y:S01]  /*64e30*/  FFMA.FTZ R59, R41, R47, R59 ;  /* 0x0000002f293b7223 */ /* 0x000fe2000001003b */
[----:B------:R-:W-:Y:S01]  /*64e40*/  FADD.FTZ R41, -R215, R43 ;  /* 0x0000002bd7297221 */ /* 0x000fe20000010100 */
[----:B------:R-:W-:Y:S01]  /*64e50*/  SHF.L.U32 R47, R129, 0x10, RZ ;  /* 0x00000010812f7819 */ /* 0x000fe200000006ff */
[----:B------:R-:W-:Y:S01]  /*64e60*/  FFMA.FTZ R81, R40, R42, R46 ;  /* 0x0000002a28517223 */ /* 0x000fe2000001002e */
[----:B------:R-:W-:Y:S02]  /*64e70*/  IMAD.U32 R46, R237, 0x10000, RZ ;  /* 0x00010000ed2e7824 */ /* 0x000fe400078e00ff */
[----:B------:R-:W-:Y:S01]  /*64e80*/  FMUL.FTZ R41, R216, R41 ;  /* 0x00000029d8297220 */ /* 0x000fe20000410000 */
[----:B------:R-:W-:Y:S02]  /*64e90*/  IMAD.U32 R42, R84, 0x10000, RZ ;  /* 0x00010000542a7824 */ /* 0x000fe400078e00ff */
[----:B------:R-:W-:Y:S02]  /*64ea0*/  IMAD.U32 R43, R71, 0x10000, RZ ;  /* 0x00010000472b7824 */ /* 0x000fe400078e00ff */
[----:B------:R-:W-:Y:S01]  /*64eb0*/  FFMA.FTZ R64, R40, R46, R47 ;  /* 0x0000002e28407223 */ /* 0x000fe2000001002f */
[----:B------:R-:W-:Y:S01]  /*64ec0*/  FADD.FTZ R36, -R215, R36 ;  /* 0x00000024d7247221 */ /* 0x000fe20000010100 */
[----:B------:R-:W4:Y:S01]  /*64ed0*/  LDL R47, [R1+0x250] ;  /* 0x00025000012f7983 */ /* 0x000f220000100800 */
[----:B------:R-:W-:-:S02]  /*64ee0*/  FFMA.FTZ R71, R41, R42, R43 ;  /* 0x0000002a29477223 */ /* 0x000fc4000001002b */
[----:B------:R-:W-:Y:S01]  /*64ef0*/  FMUL.FTZ R36, R216, R36 ;  /* 0x00000024d8247220 */ /* 0x000fe20000410000 */
[----:B-----5:R-:W-:Y:S01]  /*64f00*/  IMAD.U32 R42, R65, 0x10000, RZ ;  /* 0x00010000412a7824 */ /* 0x020fe200078e00ff */
[----:B------:R-:W-:Y:S01]  /*64f10*/  SHF.L.U32 R43, R170, 0x10, RZ ;  /* 0x00000010aa2b7819 */ /* 0x000fe200000006ff */
[----:B------:R-:W-:-:S04]  /*64f20*/  FADD.FTZ R37, -R215, R37 ;  /* 0x00000025d7257221 */ /* 0x000fc80000010100 */
[----:B------:R-:W-:Y:S01]  /*64f30*/  FMUL.FTZ R37, R216, R37 ;  /* 0x00000025d8257220 */ /* 0x000fe20000410000 */
[----:B---3--:R-:W-:-:S05]  /*64f40*/  SHF.L.U32 R40, R69, 0x10, RZ ;  /* 0x0000001045287819 */ /* 0x008fca00000006ff */
[----:B------:R-:W-:Y:S01]  /*64f50*/  FFMA.FTZ R65, R41, R40, R42 ;  /* 0x0000002829417223 */ /* 0x000fe2000001002a */
[----:B------:R-:W-:Y:S02]  /*64f60*/  IMAD.U32 R40, R238, 0x10000, RZ ;  /* 0x00010000ee287824 */ /* 0x000fe400078e00ff */
[----:B------:R-:W-:-:S04]  /*64f70*/  IMAD.U32 R41, R130, 0x10000, RZ ;  /* 0x0001000082297824 */ /* 0x000fc800078e00ff */
[----:B------:R-:W-:Y:S01]  /*64f80*/  FFMA.FTZ R69, R36, R40, R41 ;  /* 0x0000002824457223 */ /* 0x000fe20000010029 */
[----:B------:R-:W-:Y:S02]  /*64f90*/  SHF.L.U32 R41, R83, 0x10, RZ ;  /* 0x0000001053297819 */ /* 0x000fe400000006ff */
[----:B------:R-:W3:Y:S01]  /*64fa0*/  LDL R83, [R1+0x2a0] ;  /* 0x0002a00001537983 */ /* 0x000ee20000100800 */
[----:B------:R-:W-:Y:S01]  /*64fb0*/  IMAD.U32 R42, R242, 0x10000, RZ ;  /* 0x00010000f22a7824 */ /* 0x000fe200078e00ff */
[----:B--2---:R-:W-:-:S03]  /*64fc0*/  SHF.L.U32 R40, R70, 0x10, RZ ;  /* 0x0000001046287819 */ /* 0x004fc600000006ff */
[----:B------:R-:W-:Y:S01]  /*64fd0*/  FFMA.FTZ R86, R36, R42, R43 ;  /* 0x0000002a24567223 */ /* 0x000fe2000001002b */
[----:B----4-:R-:W-:Y:S02]  /*64fe0*/  IMAD.U32 R36, R80, 0x10000, RZ ;  /* 0x0001000050247824 */ /* 0x010fe400078e00ff */
[----:B------:R-:W-:Y:S01]  /*64ff0*/  IMAD.U32 R42, R82, 0x10000, RZ ;  /* 0x00010000522a7824 */ /* 0x000fe200078e00ff */
[----:B------:R-:W2:Y:S01]  /*65000*/  LDL R80, [R1+0x254] ;  /* 0x0002540001507983 */ /* 0x000ea20000100800 */
[----:B------:R-:W-:Y:S01]  /*65010*/  FFMA.FTZ R70, R37, R36, R40 ;  /* 0x0000002425467223 */ /* 0x000fe20000010028 */
[----:B------:R-:W-:Y:S01]  /*65020*/  FADD.FTZ R36, -R215, R38 ;  /* 0x00000026d7247221 */ /* 0x000fe20000010100 */
[----:B------:R-:W-:Y:S01]  /*65030*/  FFMA.FTZ R88, R37, R41, R42 ;  /* 0x0000002925587223 */ /* 0x000fe2000001002a */
[----:B------:R-:W-:Y:S02]  /*65040*/  IMAD.U32 R40, R243, 0x10000, RZ ;  /* 0x00010000f3287824 */ /* 0x000fe400078e00ff */
[----:B------:R-:W-:Y:S01]  /*65050*/  FMUL.FTZ R36, R216, R36 ;  /* 0x00000024d8247220 */ /* 0x000fe20000410000 */
[----:B------:R-:W-:-:S04]  /*65060*/  IMAD.U32 R41, R171, 0x10000, RZ ;  /* 0x00010000ab297824 */ /* 0x000fc800078e00ff */
[----:B------:R-:W-:Y:S01]  /*65070*/  FFMA.FTZ R91, R36, R40, R41 ;  /* 0x00000028245b7223 */ /* 0x000fe20000010029 */
[----:B------:R-:W-:Y:S02]  /*65080*/  F2FP.BF16.F32.PACK_AB R40, R72, R66 ;  /* 0x000000424828723e */ /* 0x000fe400000010ff */
[----:B------:R-:W4:Y:S04]  /*65090*/  LDL R66, [R1+0x25c] ;  /* 0x00025c0001427983 */ /* 0x000f280000100800 */
[----:B------:R-:W5:Y:S01]  /*650a0*/  LDL R72, [R1+0x258] ;  /* 0x0002580001487983 */ /* 0x000f620000100800 */
[----:B------:R-:W-:Y:S01]  /*650b0*/  SHF.L.U32 R37, R239, 0x10, RZ ;  /* 0x00000010ef257819 */ /* 0x000fe200000006ff */
[----:B------:R-:W-:-:S04]  /*650c0*/  IMAD.U32 R38, R131, 0x10000, RZ ;  /* 0x0001000083267824 */ /* 0x000fc800078e00ff */
[----:B------:R-:W-:Y:S01]  /*650d0*/  FFMA.FTZ R82, R36, R37, R38 ;  /* 0x0000002524527223 */ /* 0x000fe20000010026 */
[----:B------:R-:W-:Y:S02]  /*650e0*/  PRMT R36, R178, 0x7632, R36 ;  /* 0x00007632b2247816 */ /* 0x000fe40000000024 */
[----:B------:R-:W-:Y:S02]  /*650f0*/  F2FP.BF16.F32.PACK_AB R43, R79, R78 ;  /* 0x0000004e4f2b723e */ /* 0x000fe400000010ff */
[----:B------:R-:W-:Y:S01]  /*65100*/  SHF.L.U32 R46, R36, 0x10, RZ ;  /* 0x00000010242e7819 */ /* 0x000fe200000006ff */
[----:B------:R-:W-:Y:S01]  /*65110*/  IMAD.WIDE.U32 R36, R4, 0x10, R230 ;  /* 0x0000001004247825 */ /* 0x000fe200078e00e6 */
[----:B------:R-:W-:Y:S01]  /*65120*/  F2FP.BF16.F32.PACK_AB R42, R77, R76 ;  /* 0x0000004c4d2a723e */ /* 0x000fe200000010ff */
[----:B------:R-:W2:Y:S01]  /*65130*/  LDL R78, [R1+0x260] ;  /* 0x00026000014e7983 */ /* 0x000ea20000100800 */
[----:B------:R-:W-:-:S03]  /*65140*/  F2FP.BF16.F32.PACK_AB R41, R75, R74 ;  /* 0x0000004a4b29723e */ /* 0x000fc600000010ff */
[----:B------:R-:W2:Y:S04]  /*65150*/  LDL R77, [R1+0x264] ;  /* 0x00026400014d7983 */ /* 0x000ea80000100800 */
[----:B------:R0:W-:Y:S01]  /*65160*/  STG.E.128 desc[UR8][R36.64], R40 ;  /* 0x0000002824007986 */ /* 0x0001e2000c101d08 */
[----:B------:R-:W-:Y:S01]  /*65170*/  PRMT R38, R198, 0x7632, R38 ;  /* 0x00007632c6267816 */ /* 0x000fe20000000026 */
[C---:B------:R-:W-:Y:S02]  /*65180*/  FADD.FTZ R21, -R215.reuse, R21 ;  /* 0x00000015d7157221 */ /* 0x040fe40000010100 */
[----:B------:R-:W2:Y:S04]  /*65190*/  LDL R76, [R1+0x268] ;  /* 0x00026800014c7983 */ /* 0x000ea80000100800 */
[----:B------:R-:W2:Y:S01]  /*651a0*/  LDL R75, [R1+0x270] ;  /* 0x00027000014b7983 */ /* 0x000ea20000100800 */
[C---:B------:R-:W-:Y:S01]  /*651b0*/  FADD.FTZ R17, -R215.reuse, R17 ;  /* 0x00000011d7117221 */ /* 0x040fe20000010100 */
[----:B------:R-:W-:-:S02]  /*651c0*/  FADD.FTZ R39, -R215, R39 ;  /* 0x00000027d7277221 */ /* 0x000fc40000010100 */
[----:B------:R-:W2:Y:S01]  /*651d0*/  LDL R74, [R1+0x274] ;  /* 0x00027400014a7983 */ /* 0x000ea20000100800 */
[----:B0-----:R-:W-:Y:S01]  /*651e0*/  PRMT R40, R191, 0x7632, R40 ;  /* 0x00007632bf287816 */ /* 0x001fe20000000028 */
[----:B------:R-:W-:-:S03]  /*651f0*/  FADD.FTZ R43, -R215, R23 ;  /* 0x00000017d72b7221 */ /* 0x000fc60000010100 */
[----:B------:R-:W-:Y:S01]  /*65200*/  SHF.L.U32 R23, R40, 0x10, RZ ;  /* 0x0000001028177819 */ /* 0x000fe200000006ff */
[----:B------:R-:W-:Y:S01]  /*65210*/  FMUL.FTZ R40, R216, R43 ;  /* 0x0000002bd8287220 */ /* 0x000fe20000410000 */
[----:B------:R-:W-:Y:S02]  /*65220*/  IMAD.U32 R38, R38, 0x10000, RZ ;  /* 0x0001000026267824 */ /* 0x000fe400078e00ff */
[----:B------:R-:W-:Y:S01]  /*65230*/  FMUL.FTZ R21, R216, R21 ;  /* 0x00000015d8157220 */ /* 0x000fe20000410000 */
[----:B------:R-:W-:-:S03]  /*65240*/  PRMT R36, R190, 0x7632, R36 ;  /* 0x00007632be247816 */ /* 0x000fc60000000024 */
[----:B------:R-:W-:Y:S01]  /*65250*/  FFMA.FTZ R4, R21, R38, R46 ;  /* 0x0000002615047223 */ /* 0x000fe2000001002e */
[----:B------:R-:W-:Y:S02]  /*65260*/  PRMT R38, R138, 0x7632, R38 ;  /* 0x000076328a267816 */ /* 0x000fe40000000026 */
[----:B------:R-:W-:Y:S02]  /*65270*/  PRMT R41, R199, 0x7632, R41 ;  /* 0x00007632c7297816 */ /* 0x000fe40000000029 */
[----:B------:R-:W-:Y:S01]  /*65280*/  PRMT R42, R179, 0x7632, R42 ;  /* 0x00007632b32a7816 */ /* 0x000fe2000000002a */
[----:B------:R-:W-:Y:S01]  /*65290*/  IMAD.U32 R36, R36, 0x10000, RZ ;  /* 0x0001000024247824 */ /* 0x000fe200078e00ff */
[----:B------:R-:W-:Y:S01]  /*652a0*/  SHF.L.U32 R38, R38, 0x10, RZ ;  /* 0x0000001026267819 */ /* 0x000fe200000006ff */
[----:B------:R-:W-:Y:S02]  /*652b0*/  IMAD.U32 R41, R41, 0x10000, RZ ;  /* 0x0001000029297824 */ /* 0x000fe400078e00ff */
[----:B------:R-:W-:-:S02]  /*652c0*/  IMAD.U32 R42, R42, 0x10000, RZ ;  /* 0x000100002a2a7824 */ /* 0x000fc400078e00ff */
[----:B------:R-:W-:Y:S01]  /*652d0*/  FFMA.FTZ R36, R21, R36, R38 ;  /* 0x0000002415247223 */ /* 0x000fe20000010026 */
[----:B------:R-:W-:Y:S01]  /*652e0*/  PRMT R21, R140, 0x7632, R21 ;  /* 0x000076328c157816 */ /* 0x000fe20000000015 */
[--C-:B------:R-:W-:Y:S01]  /*652f0*/  FFMA.FTZ R38, R40, R41, R42.reuse ;  /* 0x0000002928267223 */ /* 0x100fe2000001002a */
[----:B------:R-:W-:Y:S02]  /*65300*/  PRMT R42, R180, 0x7632, R42 ;  /* 0x00007632b42a7816 */ /* 0x000fe4000000002a */
[----:B------:R-:W-:Y:S01]  /*65310*/  PRMT R41, R184, 0x7632, R41 ;  /* 0x00007632b8297816 */ /* 0x000fe20000000029 */
[----:B------:R-:W-:Y:S01]  /*65320*/  FMUL.FTZ R43, R216, R17 ;  /* 0x00000011d82b7220 */ /* 0x000fe20000410000 */
[----:B------:R-:W-:Y:S01]  /*65330*/  SHF.L.U32 R46, R42, 0x10, RZ ;  /* 0x000000102a2e7819 */ /* 0x000fe200000006ff */
[----:B------:R-:W-:Y:S02]  /*65340*/  IMAD.U32 R42, R21, 0x10000, RZ ;  /* 0x00010000152a7824 */ /* 0x000fe400078e00ff */
[----:B------:R-:W-:-:S02]  /*65350*/  IMAD.U32 R41, R41, 0x10000, RZ ;  /* 0x0001000029297824 */ /* 0x000fc400078e00ff */
[----:B------:R-:W-:Y:S02]  /*65360*/  FMUL.FTZ R17, R216, R39 ;  /* 0x00000027d8117220 */ /* 0x000fe40000410000 */
[----:B------:R-:W-:Y:S01]  /*65370*/  FFMA.FTZ R39, R43, R41, R42 ;  /* 0x000000292b277223 */ /* 0x000fe2000001002a */
[----:B---3--:R-:W-:-:S04]  /*65380*/  IMAD.U32 R37, R83, 0x10000, RZ ;  /* 0x0001000053257824 */ /* 0x008fc800078e00ff */
[----:B------:R-:W-:Y:S01]  /*65390*/  FFMA.FTZ R37, R40, R23, R37 ;  /* 0x0000001728257223 */ /* 0x000fe20000010025 */
[----:B------:R-:W-:Y:S02]  /*653a0*/  IMAD.U32 R23, R47, 0x10000, RZ ;  /* 0x000100002f177824 */ /* 0x000fe400078e00ff */
[----:B------:R-:W3:Y:S01]  /*653b0*/  LDL R47, [R1+0x26c] ;  /* 0x00026c00012f7983 */ /* 0x000ee20000100800 */
[----:B------:R-:W-:-:S05]  /*653c0*/  PRMT R40, R192, 0x7632, R40 ;  /* 0x00007632c0287816 */ /* 0x000fca0000000028 */
[----:B------:R-:W-:-:S04]  /*653d0*/  IMAD.U32 R40, R40, 0x10000, RZ ;  /* 0x0001000028287824 */ /* 0x000fc800078e00ff */
[----:B------:R-:W-:Y:S01]  /*653e0*/  FFMA.FTZ R40, R43, R40, R46 ;  /* 0x000000282b287223 */ /* 0x000fe2000001002e */
[----:B----4-:R-:W-:Y:S02]  /*653f0*/  IMAD.U32 R43, R66, 0x10000, RZ ;  /* 0x00010000422b7824 */ /* 0x010fe400078e00ff */
[----:B------:R-:W4:Y:S01]  /*65400*/  LDL R66, [R1+0x27c] ;  /* 0x00027c0001427983 */ /* 0x000f220000100800 */
[----:B-----5:R-:W-:-:S03]  /*65410*/  IMAD.U32 R42, R72, 0x10000, RZ ;  /* 0x00010000482a7824 */ /* 0x020fc600078e00ff */
[----:B------:R-:W5:Y:S01]  /*65420*/  LDL R72, [R1+0x278] ;  /* 0x0002780001487983 */ /* 0x000f620000100800 */
[----:B--2---:R-:W-:-:S05]  /*65430*/  SHF.L.U32 R21, R80, 0x10, RZ ;  /* 0x0000001050157819 */ /* 0x004fca00000006ff */
[----:B------:R-:W-:Y:S01]  /*65440*/  FFMA.FTZ R23, R17, R23, R21 ;  /* 0x0000001711177223 */ /* 0x000fe20000010015 */
[----:B------:R-:W-:Y:S01]  /*65450*/  FADD.FTZ R21, -R215, R32 ;  /* 0x00000020d7157221 */ /* 0x000fe20000010100 */
[----:B------:R-:W-:Y:S01]  /*65460*/  SHF.L.U32 R32, R232, 0x10, RZ ;  /* 0x00000010e8207819 */ /* 0x000fe200000006ff */
[----:B------:R-:W-:Y:S02]  /*65470*/  IMAD.U32 R41, R172, 0x10000, RZ ;  /* 0x00010000ac297824 */ /* 0x000fe400078e00ff */
[----:B------:R-:W-:Y:S01]  /*65480*/  FFMA.FTZ R224, R17, R42, R43 ;  /* 0x0000002a11e07223 */ /* 0x000fe2000001002b */
[----:B------:R-:W-:Y:S01]  /*65490*/  FMUL.FTZ R21, R216, R21 ;  /* 0x00000015d8157220 */ /* 0x000fe20000410000 */
[----:B------:R-:W-:Y:S01]  /*654a0*/  FADD.FTZ R17, -R215, R33 ;  /* 0x00000021d7117221 */ /* 0x000fe20000010100 */
[----:B------:R-:W-:Y:S02]  /*654b0*/  SHF.L.U32 R42, R132, 0x10, RZ ;  /* 0x00000010842a7819 */ /* 0x000fe400000006ff */
[----:B------:R-:W-:Y:S01]  /*654c0*/  FFMA.FTZ R217, R21, R32, R41 ;  /* 0x0000002015d97223 */ /* 0x000fe20000010029 */
[----:B------:R-:W-:Y:S01]  /*654d0*/  FMUL.FTZ R17, R216, R17 ;  /* 0x00000011d8117220 */ /* 0x000fe20000410000 */
[----:B------:R-:W-:-:S02]  /*654e0*/  IMAD.U32 R32, R78, 0x10000, RZ ;  /* 0x000100004e207824 */ /* 0x000fc400078e00ff */
[----:B------:R-:W-:Y:S02]  /*654f0*/  IMAD.U32 R33, R77, 0x10000, RZ ;  /* 0x000100004d217824 */ /* 0x000fe400078e00ff */
[----:B------:R-:W-:Y:S02]  /*65500*/  IMAD.U32 R41, R220, 0x10000, RZ ;  /* 0x00010000dc297824 */ /* 0x000fe400078e00ff */
[----:B------:R-:W-:Y:S01]  /*65510*/  FFMA.FTZ R210, R17, R32, R33 ;  /* 0x0000002011d27223 */ /* 0x000fe20000010021 */
[----:B------:R-:W-:Y:S01]  /*65520*/  SHF.L.U32 R32, R76, 0x10, RZ ;  /* 0x000000104c207819 */ /* 0x000fe200000006ff */
[----:B------:R-:W-:Y:S01]  /*65530*/  FFMA.FTZ R41, R21, R41, R42 ;  /* 0x0000002915297223 */ /* 0x000fe2000001002a */
[----:B------:R-:W-:Y:S01]  /*65540*/  FADD.FTZ R21, -R215, R34 ;  /* 0x00000022d7157221 */ /* 0x000fe20000010100 */
[----:B------:R-:W-:Y:S01]  /*65550*/  SHF.L.U32 R34, R173, 0x10, RZ ;  /* 0x00000010ad227819 */ /* 0x000fe200000006ff */
[----:B------:R-:W2:Y:S01]  /*65560*/  LDL R76, [R1+0x280] ;  /* 0x00028000014c7983 */ /* 0x000ea20000100800 */
[----:B---3--:R-:W-:-:S04]  /*65570*/  IMAD.U32 R33, R47, 0x10000, RZ ;  /* 0x000100002f217824 */ /* 0x008fc800078e00ff */
[----:B------:R-:W-:Y:S01]  /*65580*/  FFMA.FTZ R46, R17, R32, R33 ;  /* 0x00000020112e7223 */ /* 0x000fe20000010021 */
[----:B------:R-:W-:Y:S02]  /*65590*/  IMAD.U32 R33, R233, 0x10000, RZ ;  /* 0x00010000e9217824 */ /* 0x000fe400078e00ff */
[----:B------:R-:W-:-:S04]  /*655a0*/  FMUL.FTZ R17, R216, R21 ;  /* 0x00000015d8117220 */ /* 0x000fc80000410000 */
[----:B------:R-:W-:Y:S01]  /*655b0*/  FFMA.FTZ R218, R17, R33, R34 ;  /* 0x0000002111da7223 */ /* 0x000fe20000010022 */
[----:B------:R-:W-:Y:S02]  /*655c0*/  F2FP.BF16.F32.PACK_AB R33, R53, R54 ;  /* 0x000000363521723e */ /* 0x000fe400000010ff */
[----:B------:R-:W-:Y:S02]  /*655d0*/  SHF.L.U32 R53, R75, 0x10, RZ ;  /* 0x000000104b357819 */ /* 0x000fe400000006ff */
[----:B------:R-:W3:Y:S01]  /*655e0*/  LDL R75, [R1+0x284] ;  /* 0x00028400014b7983 */ /* 0x000ee20000100800 */
[----:B------:R-:W-:Y:S02]  /*655f0*/  IMAD.U32 R21, R221, 0x10000, RZ ;  /* 0x00010000dd157824 */ /* 0x000fe400078e00ff */
[----:B------:R-:W-:Y:S02]  /*65600*/  IMAD.U32 R32, R133, 0x10000, RZ ;  /* 0x0001000085207824 */ /* 0x000fe400078e00ff */
[----:B------:R-:W-:-:S02]  /*65610*/  IMAD.U32 R54, R74, 0x10000, RZ ;  /* 0x000100004a367824 */ /* 0x000fc400078e00ff */
[----:B------:R-:W-:Y:S01]  /*65620*/  FFMA.FTZ R47, R17, R21, R32 ;  /* 0x00000015112f7223 */ /* 0x000fe20000010020 */
[----:B------:R-:W-:Y:S01]  /*65630*/  FADD.FTZ R17, -R215, R35 ;  /* 0x00000023d7117221 */ /* 0x000fe20000010100 */
[----:B------:R-:W-:Y:S01]  /*65640*/  F2FP.BF16.F32.PACK_AB R35, R73, R67 ;  /* 0x000000434923723e */ /* 0x000fe200000010ff */
[----:B------:R-:W3:Y:S04]  /*65650*/  LDL R74, [R1+0x288] ;  /* 0x00028800014a7983 */ /* 0x000ee80000100800 */
[----:B------:R-:W3:Y:S01]  /*65660*/  LDL R73, [R1+0x28c] ;  /* 0x00028c0001497983 */ /* 0x000ee20000100800 */
[----:B------:R-:W-:Y:S01]  /*65670*/  F2FP.BF16.F32.PACK_AB R32, R52, R56 ;  /* 0x000000383420723e */ /* 0x000fe200000010ff */
[----:B-----5:R-:W-:Y:S01]  /*65680*/  IMAD.U32 R21, R72, 0x10000, RZ ;  /* 0x0001000048157824 */ /* 0x020fe200078e00ff */
[----:B----4-:R-:W-:Y:S01]  /*65690*/  SHF.L.U32 R52, R66, 0x10, RZ ;  /* 0x0000001042347819 */ /* 0x010fe200000006ff */
[----:B------:R-:W4:Y:S01]  /*656a0*/  LDL R72, [R1+0x290] ;  /* 0x0002900001487983 */ /* 0x000f220000100800 */
[----:B------:R-:W-:-:S03]  /*656b0*/  F2FP.BF16.F32.PACK_AB R34, R57, R55 ;  /* 0x000000373922723e */ /* 0x000fc600000010ff */
[----:B------:R-:W5:Y:S04]  /*656c0*/  LDL R66, [R1+0x298] ;  /* 0x0002980001427983 */ /* 0x000f680000100800 */
[----:B------:R-:W5:Y:S04]  /*656d0*/  LDL R67, [R1+0x294] ;  /* 0x0002940001437983 */ /* 0x000f680000100800 */
[----:B------:R-:W5:Y:S01]  /*656e0*/  LDL R57, [R1+0x29c] ;  /* 0x00029c0001397983 */ /* 0x000f620000100800 */
[----:B------:R-:W-:-:S04]  /*656f0*/  IMAD.WIDE.U32 R42, R3, 0x10, R226 ;  /* 0x00000010032a7825 */ /* 0x000fc800078e00e2 */
[----:B------:R-:W-:Y:S01]  /*65700*/  FMUL.FTZ R17, R216, R17 ;  /* 0x00000011d8117220 */ /* 0x000fe20000410000 */
[----:B------:R0:W-:Y:S03]  /*65710*/  STG.E.128 desc[UR8][R42.64], R32 ;  /* 0x000000202a007986 */ /* 0x0001e6000c101d08 */
[C---:B------:R-:W-:Y:S01]  /*65720*/  FFMA.FTZ R219, R17.reuse, R53, R54 ;  /* 0x0000003511db7223 */ /* 0x040fe20000010036 */
[--C-:B------:R-:W-:Y:S01]  /*65730*/  FFMA.FTZ R56, R17, R21, R52.reuse ;  /* 0x0000001511387223 */ /* 0x100fe20000010034 */
[----:B------:R-:W-:Y:S01]  /*65740*/  PRMT R52, R186, 0x7632, R52 ;  /* 0x00007632ba347816 */ /* 0x000fe20000000034 */
[----:B------:R-:W-:Y:S01]  /*65750*/  FADD.FTZ R53, -R215, R19 ;  /* 0x00000013d7357221 */ /* 0x000fe20000010100 */
[----:B------:R-:W-:Y:S02]  /*65760*/  PRMT R21, R194, 0x7632, R21 ;  /* 0x00007632c2157816 */ /* 0x000fe40000000015 */
[----:B------:R-:W-:Y:S01]  /*65770*/  PRMT R17, R182, 0x7632, R17 ;  /* 0x00007632b6117816 */ /* 0x000fe20000000011 */
[----:B------:R-:W-:Y:S01]  /*65780*/  FMUL.FTZ R53, R216, R53 ;  /* 0x00000035d8357220 */ /* 0x000fe20000410000 */
[----:B0-----:R-:W-:-:S02]  /*65790*/  PRMT R34, R181, 0x7632, R34 ;  /* 0x00007632b5227816 */ /* 0x001fc40000000022 */
[----:B------:R-:W-:-:S03]  /*657a0*/  PRMT R35, R193, 0x7632, R35 ;  /* 0x00007632c1237816 */ /* 0x000fc60000000023 */
[----:B------:R-:W-:Y:S01]  /*657b0*/  IMAD.U32 R42, R34, 0x10000, RZ ;  /* 0x00010000222a7824 */ /* 0x000fe200078e00ff */
[----:B------:R-:W-:Y:S01]  /*657c0*/  PRMT R34, R142, 0x7632, R34 ;  /* 0x000076328e227816 */ /* 0x000fe20000000022 */
[----:B------:R-:W-:Y:S02]  /*657d0*/  IMAD.U32 R43, R35, 0x10000, RZ ;  /* 0x00010000232b7824 */ /* 0x000fe400078e00ff */
[----:B------:R-:W-:Y:S01]  /*657e0*/  FADD.FTZ R35, -R215, R201 ;  /* 0x000000c9d7237221 */ /* 0x000fe20000010100 */
[----:B------:R-:W-:Y:S02]  /*657f0*/  PRMT R32, R185, 0x7632, R32 ;  /* 0x00007632b9207816 */ /* 0x000fe40000000020 */
[----:B------:R-:W-:Y:S01]  /*65800*/  PRMT R33, R141, 0x7632, R33 ;  /* 0x000076328d217816 */ /* 0x000fe20000000021 */
[----:B------:R-:W-:Y:S02]  /*65810*/  IMAD.U32 R19, R52, 0x10000, RZ ;  /* 0x0001000034137824 */ /* 0x000fe400078e00ff */
[----:B------:R-:W-:Y:S01]  /*65820*/  FMUL.FTZ R35, R216, R35 ;  /* 0x00000023d8237220 */ /* 0x000fe20000410000 */
[----:B------:R-:W-:Y:S01]  /*65830*/  IMAD.U32 R34, R34, 0x10000, RZ ;  /* 0x0001000022227824 */ /* 0x000fe200078e00ff */
[----:B------:R-:W-:Y:S01]  /*65840*/  SHF.L.U32 R32, R32, 0x10, RZ ;  /* 0x0000001020207819 */ /* 0x000fe200000006ff */
[----:B------:R-:W-:Y:S01]  /*65850*/  IMAD.U32 R33, R33, 0x10000, RZ ;  /* 0x0001000021217824 */ /* 0x000fe200078e00ff */
[----:B------:R-:W-:Y:S01]  /*65860*/  SHF.L.U32 R17, R17, 0x10, RZ ;  /* 0x0000001011117819 */ /* 0x000fe200000006ff */
[----:B------:R-:W-:Y:S01]  /*65870*/  FFMA.FTZ R52, R53, R43, R42 ;  /* 0x0000002b35347223 */ /* 0x000fe2000001002a */
[----:B------:R-:W-:-:S02]  /*65880*/  IMAD.U32 R21, R21, 0x10000, RZ ;  /* 0x0001000015157824 */ /* 0x000fc400078e00ff */
[--C-:B------:R-:W-:Y:S01]  /*65890*/  FFMA.FTZ R43, R35, R19, R34.reuse ;  /* 0x00000013232b7223 */ /* 0x100fe20000010022 */
[----:B------:R-:W-:Y:S01]  /*658a0*/  PRMT R19, R187, 0x7632, R19 ;  /* 0x00007632bb137816 */ /* 0x000fe20000000013 */
[----:B------:R-:W-:Y:S01]  /*658b0*/  FFMA.FTZ R42, R53, R32, R33 ;  /* 0x00000020352a7223 */ /* 0x000fe20000010021 */
[----:B------:R-:W-:Y:S01]  /*658c0*/  FFMA.FTZ R53, R35, R21, R17 ;  /* 0x0000001523357223 */ /* 0x000fe20000010011 */
[----:B------:R-:W-:Y:S01]  /*658d0*/  PRMT R34, R143, 0x7632, R34 ;  /* 0x000076328f227816 */ /* 0x000fe20000000022 */
[----:B------:R-:W-:Y:S01]  /*658e0*/  FADD.FTZ R35, -R215, R203 ;  /* 0x000000cbd7237221 */ /* 0x000fe20000010100 */
[----:B------:R-:W-:Y:S01]  /*658f0*/  SHF.L.U32 R32, R19, 0x10, RZ ;  /* 0x0000001013207819 */ /* 0x000fe200000006ff */
[----:B------:R-:W-:Y:S01]  /*65900*/  FADD.FTZ R19, -R215, R28 ;  /* 0x0000001cd7137221 */ /* 0x000fe20000010100 */
[----:B------:R-:W-:Y:S01]  /*65910*/  SHF.L.U32 R17, R234, 0x10, RZ ;  /* 0x00000010ea117819 */ /* 0x000fe200000006ff */
[----:B------:R-:W-:Y:S01]  /*65920*/  IMAD.U32 R34, R34, 0x10000, RZ ;  /* 0x0001000022227824 */ /* 0x000fe200078e00ff */
[----:B------:R-:W-:Y:S01]  /*65930*/  PRMT R33, R195, 0x7632, R33 ;  /* 0x00007632c3217816 */ /* 0x000fe20000000021 */
[----:B------:R-:W-:Y:S01]  /*65940*/  FMUL.FTZ R35, R216, R35 ;  /* 0x00000023d8237220 */ /* 0x000fe20000410000 */
[----:B------:R-:W-:Y:S01]  /*65950*/  PRMT R21, R183, 0x7632, R21 ;  /* 0x00007632b7157816 */ /* 0x000fe20000000015 */
[----:B------:R-:W-:-:S02]  /*65960*/  IMAD.U32 R28, R174, 0x10000, RZ ;  /* 0x00010000ae1c7824 */ /* 0x000fc400078e00ff */
[----:B------:R-:W-:Y:S01]  /*65970*/  FMUL.FTZ R19, R216, R19 ;  /* 0x00000013d8137220 */ /* 0x000fe20000410000 */
[----:B------:R-:W-:Y:S01]  /*65980*/  FFMA.FTZ R54, R35, R32, R34 ;  /* 0x0000002023367223 */ /* 0x000fe20000010022 */
[----:B------:R-:W-:Y:S01]  /*65990*/  IMAD.U32 R33, R33, 0x10000, RZ ;  /* 0x0001000021217824 */ /* 0x000fe200078e00ff */
[----:B------:R-:W-:Y:S01]  /*659a0*/  SHF.L.U32 R32, R222, 0x10, RZ ;  /* 0x00000010de207819 */ /* 0x000fe200000006ff */
[----:B------:R-:W-:Y:S02]  /*659b0*/  IMAD.U32 R21, R21, 0x10000, RZ ;  /* 0x0001000015157824 */ /* 0x000fe400078e00ff */
[----:B------:R-:W-:Y:S01]  /*659c0*/  FFMA.FTZ R34, R19, R17, R28 ;  /* 0x0000001113227223 */ /* 0x000fe2000001001c */
[----:B------:R-:W-:Y:S01]  /*659d0*/  FADD.FTZ R17, -R215, R29 ;  /* 0x0000001dd7117221 */ /* 0x000fe20000010100 */
[----:B------:R-:W-:Y:S02]  /*659e0*/  IMAD.U32 R29, R134, 0x10000, RZ ;  /* 0x00010000861d7824 */ /* 0x000fe400078e00ff */
[----:B------:R-:W-:Y:S01]  /*659f0*/  FFMA.FTZ R55, R35, R33, R21 ;  /* 0x0000002123377223 */ /* 0x000fe20000010015 */
[----:B--2---:R-:W-:-:S02]  /*65a00*/  IMAD.U32 R21, R76, 0x10000, RZ ;  /* 0x000100004c157824 */ /* 0x004fc400078e00ff */
[----:B------:R-:W-:Y:S01]  /*65a10*/  FMUL.FTZ R17, R216, R17 ;  /* 0x00000011d8117220 */ /* 0x000fe20000410000 */
[----:B------:R-:W-:Y:S01]  /*65a20*/  FFMA.FTZ R80, R19, R32, R29 ;  /* 0x0000002013507223 */ /* 0x000fe2000001001d */
[----:B------:R-:W-:-:S04]  /*65a30*/  FADD.FTZ R19, -R215, R30 ;  /* 0x0000001ed7137221 */ /* 0x000fc80000010100 */
[----:B------:R-:W-:Y:S01]  /*65a40*/  FMUL.FTZ R19, R216, R19 ;  /* 0x00000013d8137220 */ /* 0x000fe20000410000 */
[C---:B------:R-:W-:Y:S01]  /*65a50*/  FADD.FTZ R24, -R215.reuse, R24 ;  /* 0x00000018d7187221 */ /* 0x040fe20000010100 */
[----:B------:R-:W-:-:S04]  /*65a60*/  FADD.FTZ R16, -R215, R16 ;  /* 0x00000010d7107221 */ /* 0x000fc80000010100 */
[----:B------:R-:W-:Y:S01]  /*65a70*/  FMUL.FTZ R16, R216, R16 ;  /* 0x00000010d8107220 */ /* 0x000fe20000410000 */
[----:B------:R-:W-:Y:S02]  /*65a80*/  F2FP.BF16.F32.PACK_AB R23, R23, R91 ;  /* 0x0000005b1717723e */ /* 0x000fe400000010ff */
[----:B---3--:R-:W-:-:S05]  /*65a90*/  SHF.L.U32 R28, R75, 0x10, RZ ;  /* 0x000000104b1c7819 */ /* 0x008fca00000006ff */
[----:B------:R-:W-:Y:S01]  /*65aa0*/  FFMA.FTZ R32, R17, R21, R28 ;  /* 0x0000001511207223 */ /* 0x000fe2000001001c */
[----:B------:R-:W-:Y:S01]  /*65ab0*/  SHF.L.U32 R21, R235, 0x10, RZ ;  /* 0x00000010eb157819 */ /* 0x000fe200000006ff */
[----:B------:R-:W-:Y:S02]  /*65ac0*/  IMAD.U32 R28, R175, 0x10000, RZ ;  /* 0x00010000af1c7824 */ /* 0x000fe400078e00ff */
[----:B------:R-:W-:Y:S02]  /*65ad0*/  IMAD.U32 R29, R74, 0x10000, RZ ;  /* 0x000100004a1d7824 */ /* 0x000fe400078e00ff */
[----:B------:R-:W-:Y:S01]  /*65ae0*/  FFMA.FTZ R35, R19, R21, R28 ;  /* 0x0000001513237223 */ /* 0x000fe2000001001c */
[----:B------:R-:W-:Y:S01]  /*65af0*/  SHF.L.U32 R28, R135, 0x10, RZ ;  /* 0x00000010871c7819 */ /* 0x000fe200000006ff */
[----:B------:R-:W-:Y:S02]  /*65b00*/  IMAD.U32 R30, R73, 0x10000, RZ ;  /* 0x00010000491e7824 */ /* 0x000fe400078e00ff */
[----:B------:R-:W-:-:S02]  /*65b10*/  IMAD.U32 R21, R223, 0x10000, RZ ;  /* 0x00010000df157824 */ /* 0x000fc400078e00ff */
[----:B------:R-:W-:Y:S01]  /*65b20*/  FFMA.FTZ R83, R17, R29, R30 ;  /* 0x0000001d11537223 */ /* 0x000fe2000001001e */
[----:B------:R-:W-:Y:S01]  /*65b30*/  FADD.FTZ R17, -R215, R31 ;  /* 0x0000001fd7117221 */ /* 0x000fe20000010100 */
[----:B------:R-:W-:Y:S01]  /*65b40*/  FFMA.FTZ R87, R19, R21, R28 ;  /* 0x0000001513577223 */ /* 0x000fe2000001001c */
[----:B----4-:R-:W-:Y:S01]  /*65b50*/  IMAD.U32 R28, R72, 0x10000, RZ ;  /* 0x00010000481c7824 */ /* 0x010fe200078e00ff */
[----:B-----5:R-:W-:Y:S01]  /*65b60*/  SHF.L.U32 R19, R66, 0x10, RZ ;  /* 0x0000001042137819 */ /* 0x020fe200000006ff */
[----:B------:R-:W-:Y:S01]  /*65b70*/  FMUL.FTZ R17, R216, R17 ;  /* 0x00000011d8117220 */ /* 0x000fe20000410000 */
[----:B------:R-:W-:Y:S02]  /*65b80*/  IMAD.U32 R29, R67, 0x10000, RZ ;  /* 0x00010000431d7824 */ /* 0x000fe400078e00ff */
[----:B------:R-:W-:Y:S02]  /*65b90*/  IMAD.U32 R21, R57, 0x10000, RZ ;  /* 0x0001000039157824 */ /* 0x000fe400078e00ff */
[C---:B------:R-:W-:Y:S01]  /*65ba0*/  FFMA.FTZ R33, R17.reuse, R28, R29 ;  /* 0x0000001c11217223 */ /* 0x040fe2000001001d */
[----:B------:R-:W-:Y:S01]  /*65bb0*/  SHF.L.U32 R28, R176, 0x10, RZ ;  /* 0x00000010b01c7819 */ /* 0x000fe200000006ff */
[----:B------:R-:W-:Y:S01]  /*65bc0*/  FFMA.FTZ R90, R17, R19, R21 ;  /* 0x00000013115a7223 */ /* 0x000fe20000010015 */
[----:B------:R-:W-:Y:S01]  /*65bd0*/  FMUL.FTZ R17, R216, R24 ;  /* 0x00000018d8117220 */ /* 0x000fe20000410000 */
[----:B------:R-:W-:-:S02]  /*65be0*/  IMAD.U32 R24, R196, 0x10000, RZ ;  /* 0x00010000c4187824 */ /* 0x000fc400078e00ff */
[----:B------:R-:W-:Y:S02]  /*65bf0*/  IMAD.U32 R19, R188, 0x10000, RZ ;  /* 0x00010000bc137824 */ /* 0x000fe400078e00ff */
[----:B------:R-:W-:Y:S02]  /*65c00*/  IMAD.U32 R21, R136, 0x10000, RZ ;  /* 0x0001000088157824 */ /* 0x000fe400078e00ff */
[C---:B------:R-:W-:Y:S02]  /*65c10*/  FFMA.FTZ R74, R17.reuse, R24, R28 ;  /* 0x00000018114a7223 */ /* 0x040fe4000001001c */
        /* <DEDUP_REMOVED lines=23> */
[C---:B------:R-:W-:Y:S01]  /*65d90*/  FFMA.FTZ R78, R17.reuse, R19, R20 ;  /* 0x00000013114e7223 */ /* 0x040fe20000010014 */
[----:B------:R-:W-:Y:S01]  /*65da0*/  SHF.L.U32 R20, R192, 0x10, RZ ;  /* 0x00000010c0147819 */ /* 0x000fe200000006ff */
[----:B------:R-:W-:Y:S01]  /*65db0*/  FFMA.FTZ R89, R17, R21, R22 ;  /* 0x0000001511597223 */ /* 0x000fe20000010016 */
[----:B------:R-:W-:Y:S01]  /*65dc0*/  SHF.L.U32 R19, R140, 0x10, RZ ;  /* 0x000000108c137819 */ /* 0x000fe200000006ff */
[----:B------:R-:W-:-:S02]  /*65dd0*/  IMAD.U32 R21, R180, 0x10000, RZ ;  /* 0x00010000b4157824 */ /* 0x000fc400078e00ff */
[----:B------:R-:W-:Y:S02]  /*65de0*/  IMAD.U32 R17, R184, 0x10000, RZ ;  /* 0x00010000b8117824 */ /* 0x000fe400078e00ff */
[C---:B------:R-:W-:Y:S02]  /*65df0*/  FFMA.FTZ R26, R16.reuse, R20, R21 ;  /* 0x00000014101a7223 */ /* 0x040fe40000010015 */
[----:B------:R-:W-:Y:S01]  /*65e00*/  FFMA.FTZ R24, R16, R17, R19 ;  /* 0x0000001110187223 */ /* 0x000fe20000010013 */
[----:B------:R-:W-:Y:S01]  /*65e10*/  FADD.FTZ R16, -R215, R18 ;  /* 0x00000012d7107221 */ /* 0x000fe20000010100 */
[----:B------:R-:W-:Y:S01]  /*65e20*/  SHF.L.U32 R17, R185, 0x10, RZ ;  /* 0x00000010b9117819 */ /* 0x000fe200000006ff */
[----:B------:R-:W-:Y:S02]  /*65e30*/  IMAD.U32 R18, R141, 0x10000, RZ ;  /* 0x000100008d127824 */ /* 0x000fe400078e00ff */
[----:B------:R-:W-:Y:S01]  /*65e40*/  FMUL.FTZ R16, R216, R16 ;  /* 0x00000010d8107220 */ /* 0x000fe20000410000 */
[----:B------:R-:W-:-:S02]  /*65e50*/  IMAD.U32 R19, R193, 0x10000, RZ ;  /* 0x00010000c1137824 */ /* 0x000fc400078e00ff */
[----:B------:R-:W-:Y:S02]  /*65e60*/  IMAD.U32 R20, R181, 0x10000, RZ ;  /* 0x00010000b5147824 */ /* 0x000fe400078e00ff */
[----:B------:R-:W-:Y:S01]  /*65e70*/  FFMA.FTZ R57, R16, R17, R18 ;  /* 0x0000001110397223 */ /* 0x000fe20000010012 */
[C---:B------:R-:W-:Y:S01]  /*65e80*/  FADD.FTZ R17, -R215.reuse, R200 ;  /* 0x000000c8d7117221 */ /* 0x040fe20000010100 */
[----:B------:R-:W-:Y:S01]  /*65e90*/  SHF.L.U32 R21, R182, 0x10, RZ ;  /* 0x00000010b6157819 */ /* 0x000fe200000006ff */
[----:B------:R-:W-:Y:S01]  /*65ea0*/  FFMA.FTZ R72, R16, R19, R20 ;  /* 0x0000001310487223 */ /* 0x000fe20000010014 */
[----:B------:R-:W-:Y:S02]  /*65eb0*/  IMAD.U32 R18, R186, 0x10000, RZ ;  /* 0x00010000ba127824 */ /* 0x000fe400078e00ff */
[----:B------:R-:W-:Y:S01]  /*65ec0*/  FMUL.FTZ R17, R216, R17 ;  /* 0x00000011d8117220 */ /* 0x000fe20000410000 */
[----:B------:R-:W-:Y:S02]  /*65ed0*/  IMAD.U32 R19, R142, 0x10000, RZ ;  /* 0x000100008e137824 */ /* 0x000fe400078e00ff */
[----:B------:R-:W-:Y:S01]  /*65ee0*/  FADD.FTZ R16, -R215, R202 ;  /* 0x000000cad7107221 */ /* 0x000fe20000010100 */
[----:B------:R-:W-:-:S02]  /*65ef0*/  IMAD.U32 R20, R194, 0x10000, RZ ;  /* 0x00010000c2147824 */ /* 0x000fc400078e00ff */
[----:B------:R-:W-:Y:S01]  /*65f00*/  FFMA.FTZ R73, R17, R18, R19 ;  /* 0x0000001211497223 */ /* 0x000fe20000010013 */
[----:B------:R-:W-:Y:S01]  /*65f10*/  SHF.L.U32 R19, R195, 0x10, RZ ;  /* 0x00000010c3137819 */ /* 0x000fe200000006ff */
[----:B------:R-:W-:Y:S01]  /*65f20*/  FFMA.FTZ R79, R17, R20, R21 ;  /* 0x00000014114f7223 */ /* 0x000fe20000010015 */
[----:B------:R-:W-:Y:S01]  /*65f30*/  FMUL.FTZ R16, R216, R16 ;  /* 0x00000010d8107220 */ /* 0x000fe20000410000 */
[----:B------:R-:W-:Y:S01]  /*65f40*/  IMAD.U32 R20, R183, 0x10000, RZ ;  /* 0x00010000b7147824 */ /* 0x000fe200078e00ff */
[----:B------:R-:W-:Y:S01]  /*65f50*/  SHF.L.U32 R18, R143, 0x10, RZ ;  /* 0x000000108f127819 */ /* 0x000fe200000006ff */
[----:B------:R-:W-:Y:S01]  /*65f60*/  IMAD.U32 R17, R187, 0x10000, RZ ;  /* 0x00010000bb117824 */ /* 0x000fe200078e00ff */
[----:B------:R-:W-:Y:S01]  /*65f70*/  F2FP.BF16.F32.PACK_AB R30, R70, R69 ;  /* 0x00000045461e723e */ /* 0x000fe200000010ff */
[----:B------:R-:W-:Y:S01]  /*65f80*/  FFMA.FTZ R85, R16, R19, R20 ;  /* 0x0000001310557223 */ /* 0x000fe20000010014 */
[----:B------:R-:W-:Y:S01]  /*65f90*/  F2FP.BF16.F32.PACK_AB R20, R68, R62 ;  /* 0x0000003e4414723e */ /* 0x000fe200000010ff */
[----:B------:R-:W-:Y:S01]  /*65fa0*/  FFMA.FTZ R76, R16, R17, R18 ;  /* 0x00000011104c7223 */ /* 0x000fe20000010012 */
        /* <DEDUP_REMOVED lines=8> */
[----:B------:R-:W-:Y:S01]  /*66030*/  IMAD.WIDE.U32 R70, R2, 0x10, R230 ;  /* 0x0000001002467825 */ /* 0x000fe200078e00e6 */
[----:B------:R-:W-:Y:S02]  /*66040*/  F2FP.BF16.F32.PACK_AB R31, R224, R82 ;  /* 0x00000052e01f723e */ /* 0x000fe400000010ff */
[----:B------:R-:W-:-:S02]  /*66050*/  F2FP.BF16.F32.PACK_AB R29, R65, R64 ;  /* 0x00000040411d723e */ /* 0x000fc400000010ff */
[----:B------:R-:W-:Y:S01]  /*66060*/  F2FP.BF16.F32.PACK_AB R28, R59, R45 ;  /* 0x0000002d3b1c723e */ /* 0x000fe200000010ff */
[----:B------:R-:W-:Y:S04]  /*66070*/  STG.E.128 desc[UR8][R68.64], R16 ;  /* 0x0000001044007986 */ /* 0x000fe8000c101d08 */
[----:B------:R-:W-:Y:S04]  /*66080*/  STG.E.128 desc[UR8][R50.64], R20 ;  /* 0x0000001432007986 */ /* 0x000fe8000c101d08 */
[----:B------:R0:W-:Y:S01]  /*66090*/  STG.E.128 desc[UR8][R70.64], R28 ;  /* 0x0000001c46007986 */ /* 0x0001e2000c101d08 */
[----:B------:R-:W-:Y:S01]  /*660a0*/  F2FP.BF16.F32.PACK_AB R35, R33, R35 ;  /* 0x000000232123723e */ /* 0x000fe200000010ff */
[----:B------:R-:W-:Y:S01]  /*660b0*/  IMAD.WIDE.U32 R48, R0, 0x10, R226 ;  /* 0x0000001000307825 */ /* 0x000fe200078e00e2 */
[----:B------:R-:W-:-:S02]  /*660c0*/  F2FP.BF16.F32.PACK_AB R34, R32, R34 ;  /* 0x000000222022723e */ /* 0x000fc400000010ff */
[----:B------:R-:W-:Y:S02]  /*660d0*/  F2FP.BF16.F32.PACK_AB R33, R219, R218 ;  /* 0x000000dadb21723e */ /* 0x000fe400000010ff */
[----:B------:R-:W-:Y:S01]  /*660e0*/  F2FP.BF16.F32.PACK_AB R32, R210, R217 ;  /* 0x000000d9d220723e */ /* 0x000fe200000010ff */
[----:B0-----:R-:W0:Y:S04]  /*660f0*/  LDC.64 R28, c[0x0][0x380] ;  /* 0x0000e000ff1c7b82 */ /* 0x001e280000000a00 */
[----:B------:R1:W-:Y:S01]  /*66100*/  STG.E.128 desc[UR8][R48.64], R32 ;  /* 0x0000002030007986 */ /* 0x0003e2000c101d08 */
[----:B------:R-:W-:Y:S01]  /*66110*/  IMAD.WIDE.U32 R2, R0, 0x10, R230 ;  /* 0x0000001000027825 */ /* 0x000fe200078e00e6 */
[----:B------:R-:W-:Y:S02]  /*66120*/  F2FP.BF16.F32.PACK_AB R51, R90, R87 ;  /* 0x000000575a33723e */ /* 0x000fe400000010ff */
        /* <DEDUP_REMOVED lines=9> */
[----:B------:R-:W-:Y:S02]  /*661c0*/  F2FP.BF16.F32.PACK_AB R16, R5, R66 ;  /* 0x000000420510723e */ /* 0x000fe400000010ff */
[----:B-1----:R-:W-:-:S02]  /*661d0*/  F2FP.BF16.F32.PACK_AB R49, R56, R47 ;  /* 0x0000002f3831723e */ /* 0x002fc400000010ff */
[----:B------:R-:W-:Y:S02]  /*661e0*/  F2FP.BF16.F32.PACK_AB R48, R46, R41 ;  /* 0x000000292e30723e */ /* 0x000fe400000010ff */
[----:B------:R-:W-:Y:S02]  /*661f0*/  F2FP.BF16.F32.PACK_AB R47, R38, R89 ;  /* 0x00000059262f723e */ /* 0x000fe400000010ff */
[----:B------:R-:W-:Y:S01]  /*66200*/  F2FP.BF16.F32.PACK_AB R46, R4, R84 ;  /* 0x00000054042e723e */ /* 0x000fe200000010ff */
[----:B------:R-:W-:Y:S01]  /*66210*/  IMAD.WIDE.U32 R64, R213, 0x10, R230 ;  /* 0x00000010d5407825 */ /* 0x000fe200078e00e6 */
        /* <DEDUP_REMOVED lines=17> */
.L_x_18995:
        /* <DEDUP_REMOVED lines=8> */
.L_x_18998:
[----:B------:R-:W-:Y:S05]  /*663b0*/  BSYNC B0 ;  /* 0x0000000000007941 */ /* 0x000fea0003800000 */
.L_x_18997:
        /* <DEDUP_REMOVED lines=9> */
.L_x_18999:
[----:B------:R-:W-:Y:S02]  /*66450*/  IMAD.MOV.U32 R218, RZ, RZ, 0x4 ;  /* 0x00000004ffda7424 */ /* 0x000fe400078e00ff */
[----:B------:R-:W-:Y:S01]  /*66460*/  FADD.FTZ R219, R219, R215 ;  /* 0x000000d7dbdb7221 */ /* 0x000fe20000010000 */
[----:B------:R-:W-:-:S03]  /*66470*/  MOV R215, 0xffffffff ;  /* 0xffffffff00d77802 */ /* 0x000fc60000000f00 */
[----:B------:R-:W-:-:S07]  /*66480*/  IMAD.MOV.U32 R225, RZ, RZ, R219 ;  /* 0x000000ffffe17224 */ /* 0x000fce00078e00db */
[----:B------:R-:W-:Y:S05]  /*66490*/  WARPSYNC.COLLECTIVE R215, `(.L_x_19000) ;  /* 0x00000000d7087348 */ /* 0x000fea0003c00000 */
[----:B------:R0:W1:Y:S02]  /*664a0*/  SHFL.BFLY P2, R215, R225, R218, R216 ;  /* 0x0c0000dae1d77389 */ /* 0x00006400000400d8 */
[----:B01----:R-:W-:Y:S05]  /*664b0*/  ENDCOLLECTIVE ;  /* 0x000000000000791b */ /* 0x003fea0003800000 */
.L_x_19000:
[----:B------:R-:W-:Y:S02]  /*664c0*/  IMAD.MOV.U32 R218, RZ, RZ, 0x8 ;  /* 0x00000008ffda7424 */ /* 0x000fe400078e00ff */
[----:B------:R-:W-:Y:S01]  /*664d0*/  FADD.FTZ R219, R219, R215 ;  /* 0x000000d7dbdb7221 */ /* 0x000fe20000010000 */
[----:B------:R-:W-:-:S03]  /*664e0*/  MOV R215, 0xffffffff ;  /* 0xffffffff00d77802 */ /* 0x000fc60000000f00 */
[----:B------:R-:W-:-:S07]  /*664f0*/  IMAD.MOV.U32 R225, RZ, RZ, R219 ;  /* 0x000000ffffe17224 */ /* 0x000fce00078e00db */
[----:B------:R-:W-:Y:S05]  /*66500*/  WARPSYNC.COLLECTIVE R215, `(.L_x_19001) ;  /* 0x00000000d7087348 */ /* 0x000fea0003c00000 */
[----:B------:R0:W1:Y:S02]  /*66510*/  SHFL.BFLY P2, R215, R225, R218, R216 ;  /* 0x0c0000dae1d77389 */ /* 0x00006400000400d8 */
[----:B01----:R-:W-:Y:S05]  /*66520*/  ENDCOLLECTIVE ;  /* 0x000000000000791b */ /* 0x003fea0003800000 */
.L_x_19001:
[----:B------:R-:W-:Y:S02]  /*66530*/  IMAD.MOV.U32 R218, RZ, RZ, 0x10 ;  /* 0x00000010ffda7424 */ /* 0x000fe400078e00ff */
[----:B------:R-:W-:Y:S01]  /*66540*/  FADD.FTZ R219, R219, R215 ;  /* 0x000000d7dbdb7221 */ /* 0x000fe20000010000 */
[----:B------:R-:W-:-:S03]  /*66550*/  MOV R215, 0xffffffff ;  /* 0xffffffff00d77802 */ /* 0x000fc60000000f00 */
[----:B------:R-:W-:-:S07]  /*66560*/  IMAD.MOV.U32 R225, RZ, RZ, R219 ;  /* 0x000000ffffe17224 */ /* 0x000fce00078e00db */
[----:B------:R-:W-:Y:S05]  /*66570*/  WARPSYNC.COLLECTIVE R215, `(.L_x_19002) ;  /* 0x00000000d7087348 */ /* 0x000fea0003c00000 */
[----:B------:R0:W1:Y:S02]  /*66580*/  SHFL.BFLY P2, R215, R225, R218, R216 ;  /* 0x0c0000dae1d77389 */ /* 0x00006400000400d8 */
[----:B01----:R-:W-:Y:S05]  /*66590*/  ENDCOLLECTIVE ;  /* 0x000000000000791b */ /* 0x003fea0003800000 */
.L_x_19002:
        /* <DEDUP_REMOVED lines=169> */
.L_x_19003:
[----:B------:R-:W-:Y:S01]  /*67030*/  MOV R218, 0x2 ;  /* 0x0000000200da7802 */ /* 0x000fe20000000f00 */
[----:B------:R-:W-:Y:S01]  /*67040*/  FADD.FTZ R219, R219, R215 ;  /* 0x000000d7dbdb7221 */ /* 0x000fe20000010000 */
[----:B------:R-:W-:-:S03]  /*67050*/  IMAD.MOV.U32 R215, RZ, RZ, -0x1 ;  /* 0xffffffffffd77424 */ /* 0x000fc600078e00ff */
[----:B------:R-:W-:-:S07]  /*67060*/  IMAD.MOV.U32 R225, RZ, RZ, R219 ;  /* 0x000000ffffe17224 */ /* 0x000fce00078e00db */
[----:B------:R-:W-:Y:S05]  /*67070*/  WARPSYNC.COLLECTIVE R215, `(.L_x_19004) ;  /* 0x00000000d7087348 */ /* 0x000fea0003c00000 */
[----:B------:R0:W1:Y:S02]  /*67080*/  SHFL.BFLY P2, R215, R225, R218, R216 ;  /* 0x0c0000dae1d77389 */ /* 0x00006400000400d8 */
[----:B01----:R-:W-:Y:S05]  /*67090*/  ENDCOLLECTIVE ;  /* 0x000000000000791b */ /* 0x003fea0003800000 */
.L_x_19004:
[----:B------:R-:W-:Y:S02]  /*670a0*/  HFMA2 R218, -RZ, RZ, 0, 2.384185791015625e-07 ;  /* 0x00000004ffda7431 */ /* 0x000fe400000001ff */
[----:B------:R-:W-:Y:S01]  /*670b0*/  FADD.FTZ R219, R219, R215 ;  /* 0x000000d7dbdb7221 */ /* 0x000fe20000010000 */
[----:B------:R-:W-:-:S03]  /*670c0*/  IMAD.MOV.U32 R215, RZ, RZ, -0x1 ;  /* 0xffffffffffd77424 */ /* 0x000fc600078e00ff */
[----:B------:R-:W-:-:S07]  /*670d0*/  IMAD.MOV.U32 R225, RZ, RZ, R219 ;  /* 0x000000ffffe17224 */ /* 0x000fce00078e00db */
[----:B------:R-:W-:Y:S05]  /*670e0*/  WARPSYNC.COLLECTIVE R215, `(.L_x_19005) ;  /* 0x00000000d7087348 */ /* 0x000fea0003c00000 */
[----:B------:R0:W1:Y:S02]  /*670f0*/  SHFL.BFLY P2, R215, R225, R218, R216 ;  /* 0x0c0000dae1d77389 */ /* 0x00006400000400d8 */
[----:B01----:R-:W-:Y:S05]  /*67100*/  ENDCOLLECTIVE ;  /* 0x000000000000791b */ /* 0x003fea0003800000 */
.L_x_19005:
[----:B------:R-:W-:Y:S01]  /*67110*/  MOV R218, 0x8 ;  /* 0x0000000800da7802 */ /* 0x000fe20000000f00 */
[----:B------:R-:W-:Y:S01]  /*67120*/  FADD.FTZ R219, R219, R215 ;  /* 0x000000d7dbdb7221 */ /* 0x000fe20000010000 */
[----:B------:R-:W-:-:S03]  /*67130*/  IMAD.MOV.U32 R215, RZ, RZ, -0x1 ;  /* 0xffffffffffd77424 */ /* 0x000fc600078e00ff */
[----:B------:R-:W-:-:S07]  /*67140*/  IMAD.MOV.U32 R225, RZ, RZ, R219 ;  /* 0x000000ffffe17224 */ /* 0x000fce00078e00db */
[----:B------:R-:W-:Y:S05]  /*67150*/  WARPSYNC.COLLECTIVE R215, `(.L_x_19006) ;  /* 0x00000000d7087348 */ /* 0x000fea0003c00000 */
[----:B------:R0:W1:Y:S02]  /*67160*/  SHFL.BFLY P2, R215, R225, R218, R216 ;  /* 0x0c0000dae1d77389 */ /* 0x00006400000400d8 */
[----:B01----:R-:W-:Y:S05]  /*67170*/  ENDCOLLECTIVE ;  /* 0x000000000000791b */ /* 0x003fea0003800000 */
.L_x_19006:
[----:B------:R-:W-:Y:S02]  /*67180*/  HFMA2 R218, -RZ, RZ, 0, 9.5367431640625e-07 ;  /* 0x00000010ffda7431 */ /* 0x000fe400000001ff */
[----:B------:R-:W-:Y:S01]  /*67190*/  FADD.FTZ R219, R219, R215 ;  /* 0x000000d7dbdb7221 */ /* 0x000fe20000010000 */
[----:B------:R-:W-:-:S03]  /*671a0*/  IMAD.MOV.U32 R215, RZ, RZ, -0x1 ;  /* 0xffffffffffd77424 */ /* 0x000fc600078e00ff */
[----:B------:R-:W-:-:S07]  /*671b0*/  IMAD.MOV.U32 R225, RZ, RZ, R219 ;  /* 0x000000ffffe17224 */ /* 0x000fce00078e00db */
[----:B------:R-:W-:Y:S05]  /*671c0*/  WARPSYNC.COLLECTIVE R215, `(.L_x_19007) ;  /* 0x00000000d7087348 */ /* 0x000fea0003c00000 */
[----:B------:R0:W1:Y:S02]  /*671d0*/  SHFL.BFLY P2, R215, R225, R218, R216 ;  /* 0x0c0000dae1d77389 */ /* 0x00006400000400d8 */
[----:B01----:R-:W-:Y:S05]  /*671e0*/  ENDCOLLECTIVE ;  /* 0x000000000000791b */ /* 0x003fea0003800000 */
.L_x_19007:
[----:B------:R-:W-:Y:S05]  /*671f0*/  BRA `(.L_x_19008) ;  /* 0xffffffb000f47947 */ /* 0x000fea000383ffff */
.L_x_19009:
        /* <DEDUP_REMOVED lines=16> */
.L_x_54457:


//--------------------- .text._ZN10layer_norm31ln_parallel_residual_fwd_kernelINS_13Kernel_traitsI13__nv_bfloat16S2_fS2_fjLj2560ELj1ELj4ELj1ELj16ENS_18Kernel_traits_baseILj2560ES2_S2_fS2_fjLj128EEEEELb1ELb1ELb0EEEvNS_9FwdParamsE --------------------------
	.section	.text._ZN10layer_norm31ln_parallel_residual_fwd_kernelINS_13Kernel_traitsI13__nv_bfloat16S2_fS2_fjLj2560ELj1ELj4ELj1ELj16ENS_18Kernel_traits_baseILj2560ES2_S2_fS2_fjLj128EEEEELb1ELb1ELb0EEEvNS_9FwdParamsE,"ax",@progbits
	.align	128
        .global         _ZN10layer_norm31ln_parallel_residual_fwd_kernelINS_13Kernel_traitsI13__nv_bfloat16S2_fS2_fjLj2560ELj1ELj4ELj1ELj16ENS_18Kernel_traits_baseILj2560ES2_S2_fS2_fjLj128EEEEELb1ELb1ELb0EEEvNS_9FwdParamsE
        .type           _ZN10layer_norm31ln_parallel_residual_fwd_kernelINS_13Kernel_traitsI13__nv_bfloat16S2_fS2_fjLj2560ELj1ELj4ELj1ELj16ENS_18Kernel_traits_baseILj2560ES2_S2_fS2_fjLj128EEEEELb1ELb1ELb0EEEvNS_9FwdParamsE,@function
        .size           _ZN10layer_norm31ln_parallel_residual_fwd_kernelINS_13Kernel_traitsI13__nv_bfloat16S2_fS2_fjLj2560ELj1ELj4ELj1ELj16ENS_18Kernel_traits_baseILj2560ES2_S2_fS2_fjLj128EEEEELb1ELb1ELb0EEEvNS_9FwdParamsE,(.L_x_54458 - _ZN10layer_norm31ln_parallel_residual_fwd_kernelINS_13Kernel_traitsI13__nv_bfloat16S2_fS2_fjLj2560ELj1ELj4ELj1ELj16ENS_18Kernel_traits_baseILj2560ES2_S2_fS2_fjLj128EEEEELb1ELb1ELb0EEEvNS_9FwdParamsE)
        .other          _ZN10layer_norm31ln_parallel_residual_fwd_kernelINS_13Kernel_traitsI13__nv_bfloat16S2_fS2_fjLj2560ELj1ELj4ELj1ELj16ENS_18Kernel_traits_baseILj2560ES2_S2_fS2_fjLj128EEEEELb1ELb1ELb0EEEvNS_9FwdParamsE,@"STO_CUDA_ENTRY STV_DEFAULT"
_ZN10layer_norm31ln_parallel_residual_fwd_kernelINS_13Kernel_traitsI13__nv_bfloat16S2_fS2_fjLj2560ELj1ELj4ELj1ELj16ENS_18Kernel_traits_baseILj2560ES2_S2_fS2_fjLj128EEEEELb1ELb1ELb0EEEvNS_9FwdParamsE:
.text._ZN10layer_norm31ln_parallel_residual_fwd_kernelINS_13Kernel_traitsI13__nv_bfloat16S2_fS2_fjLj2560ELj1ELj4ELj1ELj16ENS_18Kernel_traits_baseILj2560ES2_S2_fS2_fjLj128EEEEELb1ELb1ELb0EEEvNS_9FwdParamsE:
[----:B------:R-:W0:Y:S01]  /*0000*/  LDC R1, c[0x0][0x37c] ;  /* 0x0000df00ff017b82 */ /* 0x000e220000000800 */
[----:B------:R-:W1:Y:S07]  /*0010*/  LDCU.U8 UR4, c[0x0][0x464] ;  /* 0x00008c80ff0477ac */ /* 0x000e6e0008000000 */
[----:B------:R-:W2:Y:S01]  /*0020*/  LDC R13, c[0x0][0x45c] ;  /* 0x00011700ff0d7b82 */ /* 0x000ea20000000800 */
[----:B0-----:R-:W-:Y:S01]  /*0030*/  VIADD R1, R1, 0xffffff70 ;  /* 0xffffff7001017836 */ /* 0x001fe20000000000 */
[----:B------:R-:W0:Y:S06]  /*0040*/  LDCU.64 UR6, c[0x0][0x358] ;  /* 0x00006b00ff0677ac */ /* 0x000e2c0008000a00 */
[----:B------:R-:W0:Y:S01]  /*0050*/  LDC R14, c[0x0][0x458] ;  /* 0x00011600ff0e7b82 */ /* 0x000e220000000800 */
[----:B------:R-:W3:Y:S01]  /*0060*/  S2R R21, SR_TID.X ;  /* 0x0000000000157919 */ /* 0x000ee20000002100 */
[----:B------:R-:W4:Y:S06]  /*0070*/  LDCU.64 UR8, c[0x0][0x438] ;  /* 0x00008700ff0877ac */ /* 0x000f2c0008000a00 */
[----:B------:R-:W5:Y:S01]  /*0080*/  LDC R7, c[0x0][0x388] ;  /* 0x0000e200ff077b82 */ /* 0x000f620000000800 */
[----:B-1----:R-:W-:Y:S01]  /*0090*/  ISETP.NE.AND P0, PT, RZ, UR4, PT ;  /* 0x00000004ff007c0c */ /* 0x002fe2000bf05270 */
[----:B------:R-:W1:-:S12]  /*00a0*/  LDCU.64 UR4, c[0x0][0x450] ;  /* 0x00008a00ff0477ac */ /* 0x000e580008000a00 */
[----:B--2---:R-:W-:Y:S01]  /*00b0*/  @P0 IMAD.MOV.U32 R15, RZ, RZ, R13 ;  /* 0x000000ffff0f0224 */ /* 0x004fe200078e000d */
[----:B------:R-:W2:Y:S04]  /*00c0*/  @P0 LDC R5, c[0x0][0x460] ;  /* 0x00011800ff050b82 */ /* 0x000ea80000000800 */
[----:B0-----:R-:W2:Y:S01]  /*00d0*/  @P0 LDG.E.64 R2, desc[UR6][R14.64] ;  /* 0x000000060e020981 */ /* 0x001ea2000c1e1b00 */
[----:B-1----:R-:W-:Y:S01]  /*00e0*/  MOV R22, UR4 ;  /* 0x0000000400167c02 */ /* 0x002fe20008000f00 */
[----:B------:R-:W-:-:S06]  /*00f0*/  IMAD.U32 R23, RZ, RZ, UR5 ;  /* 0x00000005ff177e24 */ /* 0x000fcc000f8e00ff */
        /* <DEDUP_REMOVED lines=8> */
[----:B------:R-:W1:Y:S01]  /*0180*/  LDC R20, c[0x0][0x360] ;  /* 0x0000d800ff147b82 */ /* 0x000e620000000800 */
[----:B------:R-:W-:-:S03]  /*0190*/  LEA.HI R0, R0, R7, RZ, 0x3 ;  /* 0x0000000700007211 */ /* 0x000fc600078f18ff */
[----:B------:R-:W-:-:S04]  /*01a0*/  LOP3.LUT R19, R11, 0x1f, RZ, 0x3c, !PT ;  /* 0x0000001f0b137812 */ /* 0x000fc800078e3cff */
[----:B------:R-:W-:Y:S01]  /*01b0*/  LEA.HI.SX32 R19, R0, R19, 0x1d ;  /* 0x0000001300137211 */ /* 0x000fe200078feaff */
[----:B0-----:R-:W-:Y:S02]  /*01c0*/  USHF.L.U32 UR4, UR5, 0x2, URZ ;  /* 0x0000000205047899 */ /* 0x001fe400080006ff */
[--C-:B-1----:R-:W-:Y:S01]  /*01d0*/  IMAD R20, R20, UR5, R21.reuse ;  /* 0x0000000514147c24 */ /* 0x102fe2000f8e0215 */
[----:B------:R-:W-:-:S04]  /*01e0*/  SHF.R.U32.HI R21, RZ, 0x5, R21 ;  /* 0x00000005ff157819 */ /* 0x000fc80000011615 */
[----:B------:R-:W-:Y:S02]  /*01f0*/  LOP3.LUT R21, R21, UR4, RZ, 0xfc, !PT ;  /* 0x0000000415157c12 */ /* 0x000fe4000f8efcff */
[----:B--2---:R-:W-:-:S04]  /*0200*/  @P0 IADD3 R14, P1, PT, R2, R5, RZ ;  /* 0x00000005020e0210 */ /* 0x004fc80007f3e0ff */
[----:B------:R-:W-:-:S04]  /*0210*/  @P0 IADD3.X R13, PT, PT, RZ, R3, RZ, P1, !PT ;  /* 0x00000003ff0d0210 */ /* 0x000fc80000ffe4ff */
[--C-:B------:R-:W-:Y:S01]  /*0220*/  SHF.R.U64 R18, R14, 0x2, R13.reuse ;  /* 0x000000020e127819 */ /* 0x100fe2000000120d */
[C---:B------:R-:W-:Y:S01]  /*0230*/  VIADD R116, R22.reuse, 0x9e3779b9 ;  /* 0x9e3779b916747836 */ /* 0x040fe20000000000 */
[C---:B------:R-:W-:Y:S01]  /*0240*/  IADD3 R118, PT, PT, R22.reuse, 0x3c6ef372, RZ ;  /* 0x3c6ef37216767810 */ /* 0x040fe20007ffe0ff */
[C---:B------:R-:W-:Y:S01]  /*0250*/  VIADD R117, R23.reuse, 0xbb67ae85 ;  /* 0xbb67ae8517757836 */ /* 0x040fe20000000000 */
[C---:B------:R-:W-:Y:S01]  /*0260*/  IADD3 R121, PT, PT, R23.reuse, 0x32370b8f, RZ ;  /* 0x32370b8f17797810 */ /* 0x040fe20007ffe0ff */
[C---:B------:R-:W-:Y:S01]  /*0270*/  VIADD R119, R23.reuse, 0x76cf5d0a ;  /* 0x76cf5d0a17777836 */ /* 0x040fe20000000000 */
[C---:B------:R-:W-:Y:S01]  /*0280*/  IADD3 R7, PT, PT, R22.reuse, 0x1715609d, RZ ;  /* 0x1715609d16077810 */ /* 0x040fe20007ffe0ff */
[C---:B------:R-:W-:Y:S01]  /*0290*/  VIADD R120, R22.reuse, 0xdaa66d2b ;  /* 0xdaa66d2b16787836 */ /* 0x040fe20000000000 */
[C---:B------:R-:W-:Y:S01]  /*02a0*/  IADD3 R5, PT, PT, R23.reuse, 0x646e171e, RZ ;  /* 0x646e171e17057810 */ /* 0x040fe20007ffe0ff */
[C---:B------:R-:W-:Y:S01]  /*02b0*/  VIADD R10, R22.reuse, 0x78dde6e4 ;  /* 0x78dde6e4160a7836 */ /* 0x040fe20000000000 */
[C---:B------:R-:W-:Y:S01]  /*02c0*/  IADD3 R2, PT, PT, R22.reuse, -0xe443238, RZ ;  /* 0xf1bbcdc816027810 */ /* 0x040fe20007ffe0ff */
[C---:B------:R-:W-:Y:S01]  /*02d0*/  VIADD R9, R23.reuse, 0xed9eba14 ;  /* 0xed9eba1417097836 */ /* 0x040fe20000000000 */
[C---:B------:R-:W-:Y:S01]  /*02e0*/  IADD3 R16, PT, PT, R23.reuse, -0x695add53, RZ ;  /* 0x96a522ad17107810 */ /* 0x040fe20007ffe0ff */
        /* <DEDUP_REMOVED lines=42> */
[----:B------:R-:W-:Y:S01]  /*0590*/  @P5 VIADD R11, R11, 0x20 ;  /* 0x000000200b0b5836 */ /* 0x000fe20000000000 */
[----:B------:R-:W-:-:S05]  /*05a0*/  ISETP.GE.U32.AND P5, PT, R19, 0x120, PT ;  /* 0x000001201300780c */ /* 0x000fca0003fa6070 */
[----:B------:R-:W1:Y:S08]  /*05b0*/  @P2 LDC.64 R108, c[0x0][0x3d0] ;  /* 0x0000f400ff6c2b82 */ /* 0x000e700000000a00 */
[----:B------:R-:W1:Y:S08]  /*05c0*/  @P2 LDC.64 R110, c[0x0][0x438] ;  /* 0x00010e00ff6e2b82 */ /* 0x000e700000000a00 */
[----:B--2---:R-:W2:Y:S08]  /*05d0*/  @P1 LDC.64 R92, c[0x0][0x3d0] ;  /* 0x0000f400ff5c1b82 */ /* 0x004eb00000000a00 */
[----:B------:R-:W2:Y:S01]  /*05e0*/  @P1 LDC.64 R94, c[0x0][0x438] ;  /* 0x00010e00ff5e1b82 */ /* 0x000ea20000000a00 */
[----:B----4-:R-:W-:-:S04]  /*05f0*/  @P4 IMAD.WIDE.U32 R100, R11, 0x10, R100 ;  /* 0x000000100b644825 */ /* 0x010fc800078e0064 */
[----:B---3--:R-:W-:-:S03]  /*0600*/  @P4 IMAD.WIDE.U32 R102, R11, 0x10, R102 ;  /* 0x000000100b664825 */ /* 0x008fc600078e0066 */
[----:B------:R-:W3:Y:S01]  /*0610*/  @P0 LDC.64 R112, c[0x0][0x3d0] ;  /* 0x0000f400ff700b82 */ /* 0x000ee20000000a00 */
[----:B------:R-:W-:Y:S01]  /*0620*/  @P4 IADD3 R11, PT, PT, R11, 0x20, RZ ;  /* 0x000000200b0b4810 */ /* 0x000fe20007ffe0ff */
[----:B------:R4:W5:Y:S06]  /*0630*/  @P4 LDG.E.128 R40, desc[UR6][R100.64] ;  /* 0x0000000664284981 */ /* 0x00096c000c1e1d00 */
[----:B------:R-:W4:Y:S01]  /*0640*/  @P0 LDC.64 R114, c[0x0][0x438] ;  /* 0x00010e00ff720b82 */ /* 0x000f220000000a00 */
[C---:B0-----:R-:W-:Y:S01]  /*0650*/  @P3 IMAD.WIDE.U32 R104, R11.reuse, 0x10, R104 ;  /* 0x000000100b683825 */ /* 0x041fe200078e0068 */
[----:B------:R0:W5:Y:S03]  /*0660*/  @P4 LD.E.128 R44, desc[UR6][R102.64] ;  /* 0x00000006662c4980 */ /* 0x000166000c101d00 */
        /* <DEDUP_REMOVED lines=8> */
[----:B------:R0:W5:Y:S03]  /*06f0*/  @P2 LDG.E.128 R56, desc[UR6][R108.64] ;  /* 0x000000066c382981 */ /* 0x000166000c1e1d00 */
[----:B------:R-:W-:Y:S01]  /*0700*/  @P2 VIADD R11, R11, 0x20 ;  /* 0x000000200b0b2836 */ /* 0x000fe20000000000 */
[----:B------:R0:W5:Y:S03]  /*0710*/  @P2 LD.E.128 R60, desc[UR6][R110.64] ;  /* 0x000000066e3c2980 */ /* 0x000166000c101d00 */
[----:B--2---:R-:W-:-:S04]  /*0720*/  @P1 IMAD.WIDE.U32 R92, R11, 0x10, R92 ;  /* 0x000000100b5c1825 */ /* 0x004fc800078e005c */
[C---:B------:R-:W-:Y:S01]  /*0730*/  @P1 IMAD.WIDE.U32 R94, R11.reuse, 0x10, R94 ;  /* 0x000000100b5e1825 */ /* 0x040fe200078e005e */
[----:B------:R-:W-:Y:S01]  /*0740*/  @P1 IADD3 R11, PT, PT, R11, 0x20, RZ ;  /* 0x000000200b0b1810 */ /* 0x000fe20007ffe0ff */
[----:B------:R2:W5:Y:S04]  /*0750*/  @P1 LDG.E.128 R64, desc[UR6][R92.64] ;  /* 0x000000065c401981 */ /* 0x000568000c1e1d00 */
[C---:B---3--:R-:W-:Y:S01]  /*0760*/  @P0 IMAD.WIDE.U32 R112, R11.reuse, 0x10, R112 ;  /* 0x000000100b700825 */ /* 0x048fe200078e0070 */
[----:B------:R2:W5:Y:S03]  /*0770*/  @P1 LD.E.128 R68, desc[UR6][R94.64] ;  /* 0x000000065e441980 */ /* 0x000566000c101d00 */
[C---:B----4-:R-:W-:Y:S01]  /*0780*/  @P0 IMAD.WIDE.U32 R114, R11.reuse, 0x10, R114 ;  /* 0x000000100b720825 */ /* 0x050fe200078e0072 */
        /* <DEDUP_REMOVED lines=17> */
.L_x_19011:
        /* <DEDUP_REMOVED lines=11> */
[----:B------:R-:W-:Y:S01]  /*0950*/  @P1 IMAD.MOV.U32 R27, RZ, RZ, RZ ;  /* 0x000000ffff1b1224 */ /* 0x000fe200078e00ff */
[----:B------:R-:W-:-:S06]  /*0960*/  @P5 MOV R35, RZ ;  /* 0x000000ff00235202 */ /* 0x000fcc0000000f00 */
[----:B------:R-:W3:Y:S01]  /*0970*/  @P4 LDC.64 R44, c[0x0][0x3d0] ;  /* 0x0000f400ff2c4b82 */ /* 0x000ee20000000a00 */
[C---:B0-----:R-:W-:Y:S01]  /*0980*/  @P6 IMAD.WIDE.U32 R24, R11.reuse, 0x10, R24 ;  /* 0x000000100b186825 */ /* 0x041fe200078e0018 */
[----:B------:R-:W-:Y:S02]  /*0990*/  @P6 LOP3.LUT R11, R11, 0x20, RZ, 0xfc, !PT ;  /* 0x000000200b0b6812 */ /* 0x000fe400078efcff */
[----:B------:R-:W-:-:S04]  /*09a0*/  @P4 MOV R47, RZ ;  /* 0x000000ff002f4202 */ /* 0x000fc80000000f00 */
[----:B------:R-:W0:Y:S01]  /*09b0*/  @P0 LDC.64 R52, c[0x0][0x3d0] ;  /* 0x0000f400ff340b82 */ /* 0x000e220000000a00 */
[C---:B-1----:R-:W-:Y:S01]  /*09c0*/  @P1 IMAD.WIDE.U32 R32, R11.reuse, 0x10, R32 ;  /* 0x000000100b201825 */ /* 0x042fe200078e0020 */
[----:B------:R-:W-:-:S03]  /*09d0*/  @P1 IADD3 R11, PT, PT, R11, 0x20, RZ ;  /* 0x000000200b0b1810 */ /* 0x000fc60007ffe0ff */
[----:B------:R-:W-:Y:S01]  /*09e0*/  HFMA2 R70, -RZ, RZ, 0, 0 ;  /* 0x00000000ff467431 */ /* 0x000fe200000001ff */
[----:B------:R-:W5:Y:S01]  /*09f0*/  @P6 LDG.E.128 R196, desc[UR6][R24.64] ;  /* 0x0000000618c46981 */ /* 0x000f62000c1e1d00 */
[----:B------:R-:W-:Y:S01]  /*0a00*/  HFMA2 R38, -RZ, RZ, 0, 0 ;  /* 0x00000000ff267431 */ /* 0x000fe200000001ff */
[----:B------:R-:W-:Y:S02]  /*0a10*/  @P6 LOP3.LUT R17, R17, 0x4000, RZ, 0xfc, !PT ;  /* 0x0000400011116812 */ /* 0x000fe400078efcff */
[----:B------:R1:W5:Y:S01]  /*0a20*/  @P1 LDG.E.128 R192, desc[UR6][R32.64] ;  /* 0x0000000620c01981 */ /* 0x000362000c1e1d00 */
[----:B--2---:R-:W-:Y:S01]  /*0a30*/  @P5 IMAD.WIDE.U32 R36, R11, 0x10, R36 ;  /* 0x000000100b245825 */ /* 0x004fe200078e0024 */
[----:B------:R-:W-:Y:S01]  /*0a40*/  ISETP.GE.U32.AND P1, PT, R19, 0x100, PT ;  /* 0x000001001300780c */ /* 0x000fe20003f26070 */
[----:B------:R-:W2:Y:S02]  /*0a50*/  @P3 LDC.64 R60, c[0x0][0x3d0] ;  /* 0x0000f400ff3c3b82 */ /* 0x000ea40000000a00 */
[----:B------:R-:W-:Y:S01]  /*0a60*/  @P5 VIADD R11, R11, 0x20 ;  /* 0x000000200b0b5836 */ /* 0x000fe20000000000 */
[----:B------:R4:W5:Y:S01]  /*0a70*/  @P5 LDG.E.128 R28, desc[UR6][R36.64] ;  /* 0x00000006241c5981 */ /* 0x000962000c1e1d00 */
[----:B------:R-:W-:-:S02]  /*0a80*/  ISETP.GE.U32.AND P5, PT, R19, 0x120, PT ;  /* 0x000001201300780c */ /* 0x000fc40003fa6070 */
[C---:B---3--:R-:W-:Y:S02]  /*0a90*/  @P4 IMAD.WIDE.U32 R44, R11.reuse, 0x10, R44 ;  /* 0x000000100b2c4825 */ /* 0x048fe400078e002c */
[----:B------:R-:W3:Y:S02]  /*0aa0*/  @P2 LDC.64 R68, c[0x0][0x3d0] ;  /* 0x0000f400ff442b82 */ /* 0x000ee40000000a00 */
[----:B------:R-:W-:Y:S01]  /*0ab0*/  @P4 VIADD R11, R11, 0x20 ;  /* 0x000000200b0b4836 */ /* 0x000fe20000000000 */
[----:B------:R-:W5:Y:S03]  /*0ac0*/  @P4 LDG.E.128 R40, desc[UR6][R44.64] ;  /* 0x000000062c284981 */ /* 0x000f66000c1e1d00 */
[C---:B0-----:R-:W-:Y:S02]  /*0ad0*/  @P0 IMAD.WIDE.U32 R52, R11.reuse, 0x10, R52 ;  /* 0x000000100b340825 */ /* 0x041fe400078e0034 */
[----:B------:R-:W1:Y:S02]  /*0ae0*/  @P1 LDC.64 R76, c[0x0][0x3d0] ;  /* 0x0000f400ff4c1b82 */ /* 0x000e640000000a00 */
[----:B------:R-:W-:-:S06]  /*0af0*/  @P0 VIADD R11, R11, 0x20 ;  /* 0x000000200b0b0836 */ /* 0x000fcc0000000000 */
[----:B------:R-:W4:Y:S01]  /*0b00*/  @P5 LDC.64 R84, c[0x0][0x3d0] ;  /* 0x0000f400ff545b82 */ /* 0x000f220000000a00 */
[C---:B--2---:R-:W-:Y:S01]  /*0b10*/  @P3 IMAD.WIDE.U32 R60, R11.reuse, 0x10, R60 ;  /* 0x000000100b3c3825 */ /* 0x044fe200078e003c */
[----:B------:R-:W-:Y:S01]  /*0b20*/  @P3 IADD3 R11, PT, PT, R11, 0x20, RZ ;  /* 0x000000200b0b3810 */ /* 0x000fe20007ffe0ff */
[----:B------:R-:W5:Y:S01]  /*0b30*/  @P0 LDG.E.128 R48, desc[UR6][R52.64] ;  /* 0x0000000634300981 */ /* 0x000f62000c1e1d00 */
[----:B------:R-:W-:Y:S01]  /*0b40*/  ISETP.GE.U32.AND P4, PT, R19, 0x140, PT ;  /* 0x000001401300780c */ /* 0x000fe20003f86070 */
[----:B------:R-:W-:Y:S01]  /*0b50*/  IMAD.MOV.U32 R86, RZ, RZ, RZ ;  /* 0x000000ffff567224 */ /* 0x000fe200078e00ff */
[----:B------:R-:W-:Y:S01]  /*0b60*/  MOV R46, RZ ;  /* 0x000000ff002e7202 */ /* 0x000fe20000000f00 */
[----:B------:R-:W5:Y:S01]  /*0b70*/  @P3 LDG.E.128 R56, desc[UR6][R60.64] ;  /* 0x000000063c383981 */ /* 0x000f62000c1e1d00 */
[----:B---3--:R-:W-:-:S04]  /*0b80*/  @P2 IMAD.WIDE.U32 R68, R11, 0x10, R68 ;  /* 0x000000100b442825 */ /* 0x008fc800078e0044 */
[----:B------:R-:W-:Y:S01]  /*0b90*/  @P2 VIADD R11, R11, 0x20 ;  /* 0x000000200b0b2836 */ /* 0x000fe20000000000 */
[----:B------:R0:W5:Y:S03]  /*0ba0*/  @P2 LDG.E.128 R64, desc[UR6][R68.64] ;  /* 0x0000000644402981 */ /* 0x000166000c1e1d00 */
[----:B-1----:R-:W-:-:S04]  /*0bb0*/  @P1 IMAD.WIDE.U32 R32, R11, 0x10, R76 ;  /* 0x000000100b201825 */ /* 0x002fc800078e004c */
[----:B------:R-:W-:Y:S01]  /*0bc0*/  @P1 VIADD R11, R11, 0x20 ;  /* 0x000000200b0b1836 */ /* 0x000fe20000000000 */
[----:B------:R1:W5:Y:S03]  /*0bd0*/  @P1 LDG.E.128 R72, desc[UR6][R32.64] ;  /* 0x0000000620481981 */ /* 0x000366000c1e1d00 */
[----:B----4-:R-:W-:Y:S01]  /*0be0*/  @P5 IMAD.WIDE.U32 R36, R11, 0x10, R84 ;  /* 0x000000100b245825 */ /* 0x010fe200078e0054 */
[----:B------:R-:W-:Y:S02]  /*0bf0*/  CS2R R84, SRZ ;  /* 0x0000000000547805 */ /* 0x000fe4000001ff00 */
[----:B------:R-:W-:Y:S02]  /*0c00*/  CS2R R76, SRZ ;  /* 0x00000000004c7805 */ /* 0x000fe4000001ff00 */
[----:B0-----:R-:W-:Y:S01]  /*0c10*/  CS2R R68, SRZ ;  /* 0x0000000000447805 */ /* 0x001fe2000001ff00 */
[----:B------:R-:W-:Y:S01]  /*0c20*/  IMAD.MOV.U32 R78, RZ, RZ, RZ ;  /* 0x000000ffff4e7224 */ /* 0x000fe200078e00ff */
[----:B------:R0:W5:Y:S01]  /*0c30*/  @P5 LDG.E.128 R80, desc[UR6][R36.64] ;  /* 0x0000000624505981 */ /* 0x000162000c1e1d00 */
[----:B------:R-:W-:Y:S01]  /*0c40*/  IMAD.MOV.U32 R62, RZ, RZ, RZ ;  /* 0x000000ffff3e7224 */ /* 0x000fe200078e00ff */
[----:B------:R-:W-:Y:S01]  /*0c50*/  CS2R R60, SRZ ;  /* 0x00000000003c7805 */ /* 0x000fe2000001ff00 */
[----:B------:R-:W-:Y:S01]  /*0c60*/  IMAD.MOV.U32 R54, RZ, RZ, RZ ;  /* 0x000000ffff367224 */ /* 0x000fe200078e00ff */
[----:B------:R-:W-:-:S02]  /*0c70*/  CS2R R52, SRZ ;  /* 0x0000000000347805 */ /* 0x000fc4000001ff00 */
[----:B------:R-:W-:Y:S01]  /*0c80*/  CS2R R44, SRZ ;  /* 0x00000000002c7805 */ /* 0x000fe2000001ff00 */
[----:B------:R-:W-:Y:S01]  /*0c90*/  IMAD.MOV.U32 R34, RZ, RZ, RZ ;  /* 0x000000ffff227224 */ /* 0x000fe200078e00ff */
[----:B-1----:R-:W-:Y:S01]  /*0ca0*/  CS2R R32, SRZ ;  /* 0x0000000000207805 */ /* 0x002fe2000001ff00 */
[----:B------:R-:W-:Y:S01]  /*0cb0*/  IMAD.MOV.U32 R26, RZ, RZ, RZ ;  /* 0x000000ffff1a7224 */ /* 0x000fe200078e00ff */
[----:B------:R-:W-:Y:S02]  /*0cc0*/  CS2R R24, SRZ ;  /* 0x0000000000187805 */ /* 0x000fe4000001ff00 */
[----:B0-----:R-:W-:Y:S01]  /*0cd0*/  CS2R R36, SRZ ;  /* 0x0000000000247805 */ /* 0x001fe2000001ff00 */
[----:B------:R-:W-:Y:S01]  /*0ce0*/  @P6 IMAD.MOV.U32 R39, RZ, RZ, RZ ;  /* 0x000000ffff276224 */ /* 0x000fe200078e00ff */
[----:B------:R-:W-:Y:S01]  /*0cf0*/  @P3 MOV R63, RZ ;  /* 0x000000ff003f3202 */ /* 0x000fe20000000f00 */
[----:B------:R-:W-:Y:S01]  /*0d00*/  @P0 IMAD.MOV.U32 R55, RZ, RZ, RZ ;  /* 0x000000ffff370224 */ /* 0x000fe200078e00ff */
[----:B------:R-:W-:Y:S01]  /*0d10*/  @P5 MOV R87, RZ ;  /* 0x000000ff00575202 */ /* 0x000fe20000000f00 */
[----:B------:R-:W-:-:S02]  /*0d20*/  @P2 IMAD.MOV.U32 R71, RZ, RZ, RZ ;  /* 0x000000ffff472224 */ /* 0x000fc400078e00ff */
[----:B------:R-:W-:Y:S02]  /*0d30*/  @P1 IMAD.MOV.U32 R79, RZ, RZ, RZ ;  /* 0x000000ffff4f1224 */ /* 0x000fe400078e00ff */
[----:B------:R-:W-:Y:S01]  /*0d40*/  @P5 VIADD R11, R11, 0x20 ;  /* 0x000000200b0b5836 */ /* 0x000fe20000000000 */
[----:B------:R-:W-:Y:S06]  /*0d50*/  @!P4 BRA `(.L_x_19012) ;  /* 0x00000000005cc947 */ /* 0x000fec0003800000 */
[----:B------:R-:W0:Y:S02]  /*0d60*/  LDC.64 R88, c[0x0][0x3d0] ;  /* 0x0000f400ff587b82 */ /* 0x000e240000000a00 */
[----:B0-----:R-:W-:-:S06]  /*0d70*/  IMAD.WIDE.U32 R88, R11, 0x10, R88 ;  /* 0x000000100b587825 */ /* 0x001fcc00078e0058 */
        /* <DEDUP_REMOVED lines=21> */
.L_x_19012:
[----:B------:R-:W-:Y:S05]  /*0ed0*/  BSYNC.RECONVERGENT B0 ;  /* 0x0000000000007941 */ /* 0x000fea0003800200 */
.L_x_19010:
[----:B------:R-:W0:Y:S02]  /*0ee0*/  LDCU UR4, c[0x0][0x384] ;  /* 0x00007080ff0477ac */ /* 0x000e240008000800 */
[----:B0-----:R-:W-:-:S13]  /*0ef0*/  ISETP.GE.AND P0, PT, R21, UR4, PT ;  /* 0x0000000415007c0c */ /* 0x001fda000bf06270 */
[----:B------:R-:W-:Y:S05]  /*0f00*/  @P0 EXIT ;  /* 0x000000000000094d */ /* 0x000fea0003800000 */
[----:B------:R-:W-:Y:S01]  /*0f10*/  IMAD.HI.U32 R97, R18, -0x2daee0ad, RZ ;  /* 0xd2511f5312617827 */ /* 0x000fe200078e00ff */
[----:B-----5:R-:W-:Y:S01]  /*0f20*/  PRMT R115, R89, 0x7632, R115 ;  /* 0x0000763259737816 */ /* 0x020fe20000000073 */
[----:B------:R-:W0:Y:S01]  /*0f30*/  LDCU UR10, c[0x0][0x408] ;  /* 0x00008100ff0a77ac */ /* 0x000e220008000800 */
[----:B------:R-:W-:Y:S01]  /*0f40*/  PRMT R114, R92, 0x7632, R114 ;  /* 0x000076325c727816 */ /* 0x000fe20000000072 */
[----:B------:R-:W-:Y:S01]  /*0f50*/  IMAD.HI.U32 R11, R20, -0x326172a9, RZ ;  /* 0xcd9e8d57140b7827 */ /* 0x000fe200078e00ff */
[----:B------:R-:W-:Y:S01]  /*0f60*/  LOP3.LUT R97, R97, R23, RZ, 0x3c, !PT ;  /* 0x0000001761617212 */ /* 0x000fe200078e3cff */
[----:B------:R-:W1:Y:S01]  /*0f70*/  LDCU UR13, c[0x0][0x388] ;  /* 0x00007100ff0d77ac */ /* 0x000e620008000800 */
[----:B------:R-:W-:Y:S01]  /*0f80*/  PRMT R113, R88, 0x7632, R113 ;  /* 0x0000763258717816 */ /* 0x000fe20000000071 */
[----:B------:R-:W-:Y:S01]  /*0f90*/  IMAD R99, R20, -0x326172a9, RZ ;  /* 0xcd9e8d5714637824 */ /* 0x000fe200078e02ff */
[----:B------:R-:W-:Y:S01]  /*0fa0*/  LOP3.LUT R11, R13, R11, R22, 0x96, !PT ;  /* 0x0000000b0d0b7212 */ /* 0x000fe200078e9616 */
[----:B------:R-:W-:Y:S01]  /*0fb0*/  IMAD.HI.U32 R12, R97, -0x326172a9, RZ ;  /* 0xcd9e8d57610c7827 */ /* 0x000fe200078e00ff */
[----:B------:R-:W-:Y:S01]  /*0fc0*/  PRMT R112, R87, 0x7632, R112 ;  /* 0x0000763257707816 */ /* 0x000fe20000000070 */
[----:B------:R-:W2:Y:S01]  /*0fd0*/  LDCU.U8 UR11, c[0x0][0x410] ;  /* 0x00008200ff0b77ac */ /* 0x000ea20008000000 */
[----:B------:R-:W-:Y:S01]  /*0fe0*/  PRMT R111, R83, 0x7632, R111 ;  /* 0x00007632536f7816 */ /* 0x000fe2000000006f */
[----:B------:R-:W-:Y:S01]  /*0ff0*/  IMAD R101, R18, -0x2daee0ad, RZ ;  /* 0xd2511f5312657824 */ /* 0x000fe200078e02ff */
[----:B------:R-:W-:Y:S01]  /*1000*/  LOP3.LUT R12, R116, R99, R12, 0x96, !PT ;  /* 0x00000063740c7212 */ /* 0x000fe200078e960c */
[----:B------:R-:W-:Y:S01]  /*1010*/  IMAD.HI.U32 R96, R11, -0x2daee0ad, RZ ;  /* 0xd2511f530b607827 */ /* 0x000fe200078e00ff */
[----:B------:R-:W-:Y:S01]  /*1020*/  PRMT R116, R93, 0x7632, R116 ;  /* 0x000076325d747816 */ /* 0x000fe20000000074 */
[----:B------:R-:W3:Y:S01]  /*1030*/  LDCU UR12, c[0x0][0x448] ;  /* 0x00008900ff0c77ac */ /* 0x000ee20008000800 */
[----:B------:R-:W-:Y:S01]  /*1040*/  PRMT R110, R86, 0x7632, R110 ;  /* 0x00007632566e7816 */ /* 0x000fe2000000006e */
[----:B------:R-:W-:Y:S01]  /*1050*/  IMAD R100, R11, -0x2daee0ad, RZ ;  /* 0xd2511f530b647824 */ /* 0x000fe200078e02ff */
[----:B------:R-:W-:Y:S01]  /*1060*/  LOP3.LUT R96, R117, R101, R96, 0x96, !PT ;  /* 0x0000006575607212 */ /* 0x000fe200078e9660 */
[----:B------:R-:W-:Y:S01]  /*1070*/  IMAD R98, R97, -0x326172a9, RZ ;  /* 0xcd9e8d5761627824 */ /* 0x000fe200078e02ff */
[----:B------:R-:W-:Y:S01]  /*1080*/  PRMT R117, R90, 0x7632, R117 ;  /* 0x000076325a757816 */ /* 0x000fe20000000075 */
[----:B------:R-:W-:Y:S01]  /*1090*/  IMAD.HI.U32 R11, R12, -0x2daee0ad, RZ ;  /* 0xd2511f530c0b7827 */ /* 0x000fe200078e00ff */
[----:B------:R-:W-:Y:S01]  /*10a0*/  PRMT R109, R82, 0x7632, R109 ;  /* 0x00007632526d7816 */ /* 0x000fe2000000006d */
[----:B------:R-:W4:Y:S01]  /*10b0*/  LDCU.64 UR4, c[0x0][0x398] ;  /* 0x00007300ff0477ac */ /* 0x000f220008000a00 */
[----:B------:R-:W-:Y:S01]  /*10c0*/  PRMT R108, R85, 0x7632, R108 ;  /* 0x00007632556c7816 */ /* 0x000fe2000000006c */
[----:B------:R-:W-:Y:S01]  /*10d0*/  IMAD.HI.U32 R97, R96, -0x326172a9, RZ ;  /* 0xcd9e8d5760617827 */ /* 0x000fe200078e00ff */
[----:B------:R-:W-:Y:S01]  /*10e0*/  LOP3.LUT R11, R119, R100, R11, 0x96, !PT ;  /* 0x00000064770b7212 */ /* 0x000fe200078e960b */
[----:B------:R-:W0:Y:S01]  /*10f0*/  LDCU.64 UR8, c[0x0][0x3a0] ;  /* 0x00007400ff0877ac */ /* 0x000e220008000a00 */
[----:B------:R-:W-:Y:S01]  /*1100*/  PRMT R119, R91, 0x7632, R119 ;  /* 0x000076325b777816 */ /* 0x000fe20000000077 */
[----:B------:R-:W-:Y:S01]  /*1110*/  IMAD R101, R12, -0x2daee0ad, RZ ;  /* 0xd2511f530c657824 */ /* 0x000fe200078e02ff */
[----:B------:R-:W-:Y:S01]  /*1120*/  LOP3.LUT R97, R118, R98, R97, 0x96, !PT ;  /* 0x0000006276617212 */ /* 0x000fe200078e9661 */
[----:B------:R-:W-:Y:S01]  /*1130*/  IMAD R99, R96, -0x326172a9, RZ ;  /* 0xcd9e8d5760637824 */ /* 0x000fe200078e02ff */
[----:B------:R-:W-:Y:S01]  /*1140*/  PRMT R118, R94, 0x7632, R118 ;  /* 0x000076325e767816 */ /* 0x000fe20000000076 */
[----:B------:R-:W-:Y:S01]  /*1150*/  IMAD.HI.U32 R12, R11, -0x326172a9, RZ ;  /* 0xcd9e8d570b0c7827 */ /* 0x000fe200078e00ff */
[----:B------:R-:W-:-:S02]  /*1160*/  PRMT R107, R81, 0x7632, R107 ;  /* 0x00007632516b7816 */ /* 0x000fc4000000006b */
[----:B------:R-:W-:Y:S01]  /*1170*/  PRMT R106, R84, 0x7632, R106 ;  /* 0x00007632546a7816 */ /* 0x000fe2000000006a */
[----:B------:R-:W-:Y:S01]  /*1180*/  IMAD.HI.U32 R98, R97, -0x2daee0ad, RZ ;  /* 0xd2511f5361627827 */ /* 0x000fe200078e00ff */
[----:B------:R-:W-:Y:S02]  /*1190*/  LOP3.LUT R12, R120, R99, R12, 0x96, !PT ;  /* 0x00000063780c7212 */ /* 0x000fe400078e960c */
[----:B------:R-:W-:Y:S01]  /*11a0*/  PRMT R120, R95, 0x7632, R120 ;  /* 0x000076325f787816 */ /* 0x000fe20000000078 */
[----:B------:R-:W-:Y:S01]  /*11b0*/  IMAD R96, R11, -0x326172a9, RZ ;  /* 0xcd9e8d570b607824 */ /* 0x000fe200078e02ff */
[----:B------:R-:W-:Y:S01]  /*11c0*/  LOP3.LUT R98, R121, R101, R98, 0x96, !PT ;  /* 0x0000006579627212 */ /* 0x000fe200078e9662 */
[----:B------:R-:W-:Y:S01]  /*11d0*/  IMAD R97, R97, -0x2daee0ad, RZ ;  /* 0xd2511f5361617824 */ /* 0x000fe200078e02ff */
[----:B------:R-:W-:Y:S01]  /*11e0*/  PRMT R105, R80, 0x7632, R105 ;  /* 0x0000763250697816 */ /* 0x000fe20000000069 */
[----:B------:R-:W-:Y:S01]  /*11f0*/  IMAD.HI.U32 R100, R12, -0x2daee0ad, RZ ;  /* 0xd2511f530c647827 */ /* 0x000fe200078e00ff */
[----:B------:R-:W-:Y:S01]  /*1200*/  STL.S16 [R1+0x88], R120 ;  /* 0x0000887801007387 */ /* 0x000fe20000100600 */
[----:B------:R-:W-:-:S02]  /*1210*/  PRMT R104, R79, 0x7632, R104 ;  /* 0x000076324f687816 */ /* 0x000fc40000000068 */
[C---:B------:R-:W-:Y:S01]  /*1220*/  IMAD.HI.U32 R11, R98.reuse, -0x326172a9, RZ ;  /* 0xcd9e8d57620b7827 */ /* 0x040fe200078e00ff */
[----:B------:R-:W-:Y:S01]  /*1230*/  LOP3.LUT R9, R9, R97, R100, 0x96, !PT ;  /* 0x0000006109097212 */ /* 0x000fe200078e9664 */
[----:B------:R-:W-:Y:S01]  /*1240*/  STL.S16 [R1+0x84], R119 ;  /* 0x0000847701007387 */ /* 0x000fe20000100600 */
[----:B------:R-:W-:Y:S01]  /*1250*/  PRMT R103, R75, 0x7632, R103 ;  /* 0x000076324b677816 */ /* 0x000fe20000000067 */
[----:B------:R-:W-:Y:S01]  /*1260*/  IMAD R98, R98, -0x326172a9, RZ ;  /* 0xcd9e8d5762627824 */ /* 0x000fe200078e02ff */
[----:B------:R-:W-:Y:S01]  /*1270*/  LOP3.LUT R10, R10, R96, R11, 0x96, !PT ;  /* 0x000000600a0a7212 */ /* 0x000fe200078e960b */
[----:B------:R-:W-:Y:S01]  /*1280*/  IMAD R96, R12, -0x2daee0ad, RZ ;  /* 0xd2511f530c607824 */ /* 0x000fe200078e02ff */
[----:B------:R-:W-:Y:S01]  /*1290*/  STL.S16 [R1+0x80], R118 ;  /* 0x0000807601007387 */ /* 0x000fe20000100600 */
[----:B------:R-:W-:Y:S01]  /*12a0*/  IMAD.HI.U32 R12, R9, -0x326172a9, RZ ;  /* 0xcd9e8d57090c7827 */ /* 0x000fe200078e00ff */
[----:B------:R-:W-:Y:S02]  /*12b0*/  PRMT R102, R78, 0x7632, R102 ;  /* 0x000076324e667816 */ /* 0x000fe40000000066 */
[----:B------:R-:W-:Y:S01]  /*12c0*/  STL.S16 [R1+0x7c], R117 ;  /* 0x00007c7501007387 */ /* 0x000fe20000100600 */
[----:B------:R-:W-:Y:S01]  /*12d0*/  IMAD.HI.U32 R11, R10, -0x2daee0ad, RZ ;  /* 0xd2511f530a0b7827 */ /* 0x000fe200078e00ff */
[----:B------:R-:W-:-:S02]  /*12e0*/  LOP3.LUT R7, R7, R98, R12, 0x96, !PT ;  /* 0x0000006207077212 */ /* 0x000fc400078e960c */
[----:B------:R-:W-:Y:S01]  /*12f0*/  STL.S16 [R1+0x78], R116 ;  /* 0x0000787401007387 */ /* 0x000fe20000100600 */
        /* <DEDUP_REMOVED lines=30> */
[----:B------:R-:W-:Y:S01]  /*14e0*/  PRMT R98, R76, 0x7632, R98 ;  /* 0x000076324c627816 */ /* 0x000fe20000000062 */
[----:B------:R-:W-:Y:S01]  /*14f0*/  IMAD R6, R4, -0x326172a9, RZ ;  /* 0xcd9e8d5704067824 */ /* 0x000fe200078e02ff */
[----:B------:R-:W-:Y:S01]  /*1500*/  LOP3.LUT R2, R2, R7, R5, 0x96, !PT ;  /* 0x0000000702027212 */ /* 0x000fe200078e9605 */
[----:B------:R-:W-:Y:S01]  /*1510*/  STL.S16 [R1+0x50], R106 ;  /* 0x0000506a01007387 */ /* 0x000fe20000100600 */
[----:B------:R-:W-:Y:S01]  /*1520*/  PRMT R97, R72, 0x7632, R97 ;  /* 0x0000763248617816 */ /* 0x000fe20000000061 */
[----:B------:R-:W-:Y:S01]  /*1530*/  IMAD R5, R3, -0x2daee0ad, RZ ;  /* 0xd2511f5303057824 */ /* 0x000fe200078e02ff */
[----:B------:R-:W-:Y:S01]  /*1540*/  PRMT R96, R71, 0x7632, R96 ;  /* 0x0000763247607816 */ /* 0x000fe20000000060 */
[----:B------:R-:W-:Y:S01]  /*1550*/  STL.S16 [R1+0x4c], R105 ;  /* 0x00004c6901007387 */ /* 0x000fe20000100600 */
[----:B------:R-:W-:Y:S01]  /*1560*/  IMAD.HI.U32 R4, R0, -0x326172a9, RZ ;  /* 0xcd9e8d5700047827 */ /* 0x000fe200078e00ff */
[----:B------:R-:W-:-:S02]  /*1570*/  PRMT R12, R67, 0x7632, R12 ;  /* 0x00007632430c7816 */ /* 0x000fc4000000000c */
[----:B------:R-:W-:Y:S01]  /*1580*/  STL.S16 [R1+0x48], R104 ;  /* 0x0000486801007387 */ /* 0x000fe20000100600 */
[----:B------:R-:W-:Y:S01]  /*1590*/  IMAD.HI.U32 R3, R2, -0x2daee0ad, RZ ;  /* 0xd2511f5302037827 */ /* 0x000fe200078e00ff */
[----:B------:R-:W-:Y:S02]  /*15a0*/  PRMT R11, R70, 0x7632, R11 ;  /* 0x00007632460b7816 */ /* 0x000fe4000000000b */
[----:B------:R-:W-:Y:S01]  /*15b0*/  STL.S16 [R1+0x44], R103 ;  /* 0x0000446701007387 */ /* 0x000fe20000100600 */
[----:B------:R-:W-:Y:S02]  /*15c0*/  PRMT R10, R66, 0x7632, R10 ;  /* 0x00007632420a7816 */ /* 0x000fe4000000000a */
[----:B------:R-:W-:Y:S01]  /*15d0*/  PRMT R9, R69, 0x7632, R9 ;  /* 0x0000763245097816 */ /* 0x000fe20000000009 */
[----:B------:R-:W-:Y:S01]  /*15e0*/  STL.S16 [R1+0x40], R102 ;  /* 0x0000406601007387 */ /* 0x000fe20000100600 */
[----:B------:R-:W-:Y:S02]  /*15f0*/  PRMT R8, R65, 0x7632, R8 ;  /* 0x0000763241087816 */ /* 0x000fe40000000008 */
[----:B------:R-:W-:Y:S01]  /*1600*/  LOP3.LUT R15, R15, R6, R4, 0x96, !PT ;  /* 0x000000060f0f7212 */ /* 0x000fe200078e9604 */
[----:B------:R-:W-:Y:S01]  /*1610*/  STL.S16 [R1+0x3c], R101 ;  /* 0x00003c6501007387 */ /* 0x000fe20000100600 */
[----:B------:R-:W-:-:S02]  /*1620*/  PRMT R7, R68, 0x7632, R7 ;  /* 0x0000763244077816 */ /* 0x000fc40000000007 */
[----:B------:R-:W-:Y:S01]  /*1630*/  LOP3.LUT R16, R16, R5, R3, 0x96, !PT ;  /* 0x0000000510107212 */ /* 0x000fe200078e9603 */
[----:B------:R-:W-:Y:S01]  /*1640*/  STL.S16 [R1+0x38], R100 ;  /* 0x0000386401007387 */ /* 0x000fe20000100600 */
[----:B------:R-:W-:Y:S02]  /*1650*/  PRMT R6, R64, 0x7632, R6 ;  /* 0x0000763240067816 */ /* 0x000fe40000000006 */
[----:B------:R-:W-:Y:S01]  /*1660*/  PRMT R5, R63, 0x7632, R5 ;  /* 0x000076323f057816 */ /* 0x000fe20000000005 */
[----:B------:R-:W-:Y:S01]  /*1670*/  STL.S16 [R1+0x34], R99 ;  /* 0x0000346301007387 */ /* 0x000fe20000100600 */
[----:B------:R-:W-:Y:S02]  /*1680*/  PRMT R4, R59, 0x7632, R4 ;  /* 0x000076323b047816 */ /* 0x000fe40000000004 */
[----:B------:R-:W-:Y:S01]  /*1690*/  PRMT R3, R62, 0x7632, R3 ;  /* 0x000076323e037816 */ /* 0x000fe20000000003 */
[----:B------:R-:W-:Y:S01]  /*16a0*/  STL.S16 [R1+0x30], R98 ;  /* 0x0000306201007387 */ /* 0x000fe20000100600 */
[----:B------:R-:W-:-:S02]  /*16b0*/  LOP3.LUT R14, R14, 0x3, RZ, 0xc0, !PT ;  /* 0x000000030e0e7812 */ /* 0x000fc400078ec0ff */
[----:B------:R-:W-:Y:S01]  /*16c0*/  PRMT R248, R58, 0x7632, R248 ;  /* 0x000076323af87816 */ /* 0x000fe200000000f8 */
[----:B------:R-:W-:Y:S01]  /*16d0*/  STL.S16 [R1+0x2c], R97 ;  /* 0x00002c6101007387 */ /* 0x000fe20000100600 */
[----:B------:R-:W-:Y:S02]  /*16e0*/  PRMT R247, R61, 0x7632, R247 ;  /* 0x000076323df77816 */ /* 0x000fe400000000f7 */
[----:B------:R-:W-:Y:S01]  /*16f0*/  PRMT R246, R57, 0x7632, R246 ;  /* 0x0000763239f67816 */ /* 0x000fe200000000f6 */
[----:B------:R-:W-:Y:S01]  /*1700*/  STL.S16 [R1+0x28], R96 ;  /* 0x0000286001007387 */ /* 0x000fe20000100600 */
        /* <DEDUP_REMOVED lines=9> */
[----:B------:R-:W-:Y:S01]  /*17a0*/  PRMT R239, R53, 0x7632, R239 ;  /* 0x0000763235ef7816 */ /* 0x000fe200000000ef */
[----:B-1----:R-:W-:Y:S01]  /*17b0*/  IMAD R12, R0, -0x326172a9, RZ ;  /* 0xcd9e8d57000c7824 */ /* 0x002fe200078e02ff */
[----:B------:R-:W-:Y:S01]  /*17c0*/  PRMT R238, R49, 0x7632, R238 ;  /* 0x0000763231ee7816 */ /* 0x000fe200000000ee */
[----:B------:R1:W-:Y:S01]  /*17d0*/  STL.S16 [R1+0x18], R9 ;  /* 0x0000180901007387 */ /* 0x0003e20000100600 */
[----:B------:R-:W-:Y:S01]  /*17e0*/  PRMT R237, R52, 0x7632, R237 ;  /* 0x0000763234ed7816 */ /* 0x000fe200000000ed */
[----:B--2---:R-:W-:Y:S01]  /*17f0*/  IMAD.MOV.U32 R11, RZ, RZ, RZ ;  /* 0x000000ffff0b7224 */ /* 0x004fe200078e00ff */
[----:B------:R-:W-:Y:S01]  /*1800*/  PRMT R236, R48, 0x7632, R236 ;  /* 0x0000763230ec7816 */ /* 0x000fe200000000ec */
[----:B------:R1:W-:Y:S01]  /*1810*/  STL.S16 [R1+0x14], R8 ;  /* 0x0000140801007387 */ /* 0x0003e20000100600 */
[----:B------:R-:W-:Y:S01]  /*1820*/  PRMT R235, R47, 0x7632, R235 ;  /* 0x000076322feb7816 */ /* 0x000fe200000000eb */
[----:B---3--:R-:W-:Y:S01]  /*1830*/  IMAD R10, R2, -0x2daee0ad, RZ ;  /* 0xd2511f53020a7824 */ /* 0x008fe200078e02ff */
        /* <DEDUP_REMOVED lines=13> */
[----:B------:R1:W-:Y:S01]  /*1910*/  STL.S16 [R1], R3 ;  /* 0x0000000301007387 */ /* 0x0003e20000100600 */
        /* <DEDUP_REMOVED lines=21> */
[----:B01--4-:R-:W-:-:S07]  /*1a70*/  PRMT R200, R196, 0x7632, R200 ;  /* 0x00007632c4c87816 */ /* 0x013fce00000000c8 */
.L_x_20283:
        /* <DEDUP_REMOVED lines=10> */
[----:B------:R-:W-:Y:S02]  /*1b20*/  ISETP.NE.U32.AND P0, PT, RZ, UR4, PT ;  /* 0x00000004ff007c0c */ /* 0x000fe4000bf05070 */
[----:B------:R-:W-:Y:S02]  /*1b30*/  ISETP.NE.U32.AND P1, PT, RZ, UR8, PT ;  /* 0x00000008ff007c0c */ /* 0x000fe4000bf25070 */
[----:B------:R-:W-:Y:S02]  /*1b40*/  ISETP.NE.AND.EX P0, PT, RZ, UR5, PT, P0 ;  /* 0x00000005ff007c0c */ /* 0x000fe4000bf05300 */
[----:B------:R-:W-:-:S11]  /*1b50*/  ISETP.NE.AND.EX P1, PT, RZ, UR9, PT, P1 ;  /* 0x00000009ff007c0c */ /* 0x000fd6000bf25310 */
[----:B------:R-:W0:Y:S08]  /*1b60*/  @P0 LDC.64 R108, c[0x0][0x398] ;  /* 0x0000e600ff6c0b82 */ /* 0x000e300000000a00 */
[----:B------:R-:W1:Y:S01]  /*1b70*/  @P1 LDC.64 R110, c[0x0][0x3a0] ;  /* 0x0000e800ff6e1b82 */ /* 0x000e620000000a00 */
[----:B0-----:R-:W-:-:S05]  /*1b80*/  @P0 IMAD.WIDE.U32 R108, R9, 0x10, R108 ;  /* 0x00000010096c0825 */ /* 0x001fca00078e006c */
[----:B------:R0:W5:Y:S01]  /*1b90*/  @P0 LDG.E.128 R96, desc[UR6][R108.64] ;  /* 0x000000066c600981 */ /* 0x000162000c1e1d00 */
[----:B-1----:R-:W-:-:S05]  /*1ba0*/  @P1 IMAD.WIDE.U32 R110, R9, 0x20, R110 ;  /* 0x00000020096e1825 */ /* 0x002fca00078e006e */
[----:B------:R1:W5:Y:S01]  /*1bb0*/  @P1 LDG.E.128 R100, desc[UR6][R110.64] ;  /* 0x000000066e641981 */ /* 0x000362000c1e1d00 */
[----:B0-----:R-:W0:Y:S03]  /*1bc0*/  LDC.64 R108, c[0x0][0x390] ;  /* 0x0000e400ff6c7b82 */ /* 0x001e260000000a00 */
[----:B------:R1:W5:Y:S01]  /*1bd0*/  @P1 LDG.E.128 R104, desc[UR6][R110.64+0x10] ;  /* 0x000010066e681981 */ /* 0x000362000c1e1d00 */
[----:B0-----:R-:W-:-:S05]  /*1be0*/  IMAD.WIDE.U32 R108, R9, 0x10, R108 ;  /* 0x00000010096c7825 */ /* 0x001fca00078e006c */
[----:B------:R1:W5:Y:S01]  /*1bf0*/  LDG.E.128 R112, desc[UR6][R108.64] ;  /* 0x000000066c707981 */ /* 0x000362000c1e1d00 */
[----:B------:R-:W-:-:S04]  /*1c00*/  UISETP.NE.U32.AND UP0, UPT, UR4, URZ, UPT ;  /* 0x000000ff0400728c */ /* 0x000fc8000bf05070 */
[----:B------:R-:W-:-:S09]  /*1c10*/  UISETP.NE.AND.EX UP0, UPT, UR5, URZ, UPT, UP0 ;  /* 0x000000ff0500728c */ /* 0x000fd2000bf05300 */
[----:B-1----:R-:W-:Y:S05]  /*1c20*/  BRA.U UP0, `(.L_x_19015) ;  /* 0x00000031007c7547 */ /* 0x002fea000b800000 */
        /* <DEDUP_REMOVED lines=16> */
.L_x_19018:
        /* <DEDUP_REMOVED lines=13> */
.L_x_19020:
[----:B------:R-:W-:Y:S05]  /*1e00*/  BSYNC.RECONVERGENT B2 ;  /* 0x0000000000027941 */ /* 0x000fea0003800200 */
.L_x_19019:
[----:B------:R-:W-:Y:S01]  /*1e10*/  LOP3.LUT R14, R11, R109, R23, 0x96, !PT ;  /* 0x0000006d0b0e7212 */ /* 0x000fe200078e9617 */
[----:B------:R-:W-:Y:S01]  /*1e20*/  IMAD.WIDE.U32 R110, R20, -0x326172a9, RZ ;  /* 0xcd9e8d57146e7825 */ /* 0x000fe200078e00ff */
[----:B------:R-:W-:-:S03]  /*1e30*/  IADD3 R12, PT, PT, R23, -0x4498517b, RZ ;  /* 0xbb67ae85170c7810 */ /* 0x000fc60007ffe0ff */
[----:B------:R-:W-:Y:S01]  /*1e40*/  VIADD R109, R22, 0x9e3779b9 ;  /* 0x9e3779b9166d7836 */ /* 0x000fe20000000000 */
        /* <DEDUP_REMOVED lines=47> */
[----:B------:R-:W-:Y:S01]  /*2140*/  IMAD.WIDE.U32 R188, R188, -0x2daee0ad, RZ ;  /* 0xd2511f53bcbc7825 */ /* 0x000fe200078e00ff */
[----:B------:R-:W-:Y:S02]  /*2150*/  LOP3.LUT R14, R12, R14, R109, 0x96, !PT ;  /* 0x0000000e0c0e7212 */ /* 0x000fe400078e966d */
[----:B------:R-:W-:Y:S02]  /*2160*/  IADD3 R12, PT, PT, R22, -0x700cb87f, RZ ;  /* 0x8ff34781160c7810 */ /* 0x000fe40007ffe0ff */
[----:B------:R-:W-:Y:S01]  /*2170*/  LOP3.LUT R16, R16, R108, R189, 0x96, !PT ;  /* 0x0000006c10107212 */ /* 0x000fe200078e96bd */
[----:B------:R-:W-:Y:S01]  /*2180*/  IMAD.WIDE.U32 R14, R14, -0x326172a9, RZ ;  /* 0xcd9e8d570e0e7825 */ /* 0x000fe200078e00ff */
[----:B------:R-:W-:-:S04]  /*2190*/  MOV R108, R10 ;  /* 0x0000000a006c7202 */ /* 0x000fc80000000f00 */
[----:B------:R-:W-:Y:S01]  /*21a0*/  LOP3.LUT R15, R12, R110, R15, 0x96, !PT ;  /* 0x0000006e0c0f7212 */ /* 0x000fe200078e960f */
[----:B------:R-:W-:Y:S02]  /*21b0*/  IMAD.MOV.U32 R12, RZ, RZ, R14 ;  /* 0x000000ffff0c7224 */ /* 0x000fe400078e000e */
[----:B------:R-:W-:-:S07]  /*21c0*/  IMAD.MOV.U32 R110, RZ, RZ, RZ ;  /* 0x000000ffff6e7224 */ /* 0x000fce00078e00ff */
.L_x_19017:
[----:B------:R-:W-:Y:S05]  /*21d0*/  BSYNC.RECONVERGENT B1 ;  /* 0x0000000000017941 */ /* 0x000fea0003800200 */
.L_x_19016:
        /* <DEDUP_REMOVED lines=8> */
[----:B------:R-:W-:Y:S01]  /*2260*/  IMAD.MOV.U32 R111, RZ, RZ, R12 ;  /* 0x000000ffff6f7224 */ /* 0x000fe200078e000c */
[----:B------:R-:W-:Y:S02]  /*2270*/  PRMT R112, R112, 0x7632, R112 ;  /* 0x0000763270707816 */ /* 0x000fe40000000070 */
[----:B0-----:R-:W-:Y:S01]  /*2280*/  FSETP.LE.FTZ.AND P3, PT, R14, R10, PT ;  /* 0x0000000a0e00720b */ /* 0x001fe20003f73000 */
        /* <DEDUP_REMOVED lines=11> */
.L_x_19023:
        /* <DEDUP_REMOVED lines=13> */
.L_x_19025:
[----:B------:R-:W-:Y:S05]  /*2410*/  BSYNC.RECONVERGENT B2 ;  /* 0x0000000000027941 */ /* 0x000fea0003800200 */
.L_x_19024:
        /* <DEDUP_REMOVED lines=56> */
[----:B------:R-:W-:Y:S01]  /*27a0*/  IMAD.MOV.U32 R12, RZ, RZ, R14 ;  /* 0x000000ffff0c7224 */ /* 0x000fe200078e000e */
[----:B------:R-:W-:Y:S01]  /*27b0*/  LOP3.LUT R16, R16, R190, R111, 0x96, !PT ;  /* 0x000000be10107212 */ /* 0x000fe200078e966f */
[----:B------:R-:W-:Y:S01]  /*27c0*/  IMAD.MOV.U32 R14, RZ, RZ, RZ ;  /* 0x000000ffff0e7224 */ /* 0x000fe200078e00ff */
[----:B------:R-:W-:Y:S01]  /*27d0*/  MOV R111, R188 ;  /* 0x000000bc006f7202 */ /* 0x000fe20000000f00 */
[----:B------:R-:W-:-:S07]  /*27e0*/  IMAD.MOV.U32 R188, RZ, RZ, R110 ;  /* 0x000000ffffbc7224 */ /* 0x000fce00078e006e */
.L_x_19022:
[----:B------:R-:W-:Y:S05]  /*27f0*/  BSYNC.RECONVERGENT B1 ;  /* 0x0000000000017941 */ /* 0x000fea0003800200 */
.L_x_19021:
        /* <DEDUP_REMOVED lines=8> */
[----:B------:R-:W-:-:S11]  /*2880*/  SHF.L.U32 R110, R112, 0x10, RZ ;  /* 0x00000010706e7819 */ /* 0x000fd600000006ff */
        /* <DEDUP_REMOVED lines=10> */
.L_x_19028:
        /* <DEDUP_REMOVED lines=13> */
.L_x_19030:
[----:B------:R-:W-:Y:S05]  /*2a00*/  BSYNC.RECONVERGENT B2 ;  /* 0x0000000000027941 */ /* 0x000fea0003800200 */
.L_x_19029:
[----:B------:R-:W-:Y:S01]  /*2a10*/  LOP3.LUT R14, R11, R213, R23, 0x96, !PT ;  /* 0x000000d50b0e7212 */ /* 0x000fe200078e9617 */
[----:B------:R-:W-:Y:S01]  /*2a20*/  IMAD.WIDE.U32 R190, R20, -0x326172a9, RZ ;  /* 0xcd9e8d5714be7825 */ /* 0x000fe200078e00ff */
[----:B------:R-:W-:Y:S02]  /*2a30*/  IADD3 R12, PT, PT, R23, -0x4498517b, RZ ;  /* 0xbb67ae85170c7810 */ /* 0x000fe40007ffe0ff */
[----:B------:R-:W-:Y:S01]  /*2a40*/  MOV R111, R188 ;  /* 0x000000bc006f7202 */ /* 0x000fe20000000f00 */
        /* <DEDUP_REMOVED lines=55> */
[----:B------:R-:W-:Y:S02]  /*2dc0*/  IMAD.MOV.U32 R12, RZ, RZ, R14 ;  /* 0x000000ffff0c7224 */ /* 0x000fe400078e000e */
[----:B------:R-:W-:-:S07]  /*2dd0*/  IMAD.MOV.U32 R190, RZ, RZ, RZ ;  /* 0x000000ffffbe7224 */ /* 0x000fce00078e00ff */
.L_x_19027:
[----:B------:R-:W-:Y:S05]  /*2de0*/  BSYNC.RECONVERGENT B1 ;  /* 0x0000000000017941 */ /* 0x000fea0003800200 */
.L_x_19026:
        /* <DEDUP_REMOVED lines=20> */
.L_x_19033:
        /* <DEDUP_REMOVED lines=13> */
.L_x_19035:
[----:B------:R-:W-:Y:S05]  /*3000*/  BSYNC.RECONVERGENT B2 ;  /* 0x0000000000027941 */ /* 0x000fea0003800200 */
.L_x_19034:
        /* <DEDUP_REMOVED lines=61> */
.L_x_19032:
[----:B------:R-:W-:Y:S05]  /*33e0*/  BSYNC.RECONVERGENT B1 ;  /* 0x0000000000017941 */ /* 0x000fea0003800200 */
.L_x_19031:
        /* <DEDUP_REMOVED lines=19> */
.L_x_19038:
        /* <DEDUP_REMOVED lines=13> */
.L_x_19040:
[----:B------:R-:W-:Y:S05]  /*35f0*/  BSYNC.RECONVERGENT B2 ;  /* 0x0000000000027941 */ /* 0x000fea0003800200 */
.L_x_19039:
        /* <DEDUP_REMOVED lines=61> */
.L_x_19037:
[----:B------:R-:W-:Y:S05]  /*39d0*/  BSYNC.RECONVERGENT B1 ;  /* 0x0000000000017941 */ /* 0x000fea0003800200 */
.L_x_19036:
        /* <DEDUP_REMOVED lines=18> */
.L_x_19043:
        /* <DEDUP_REMOVED lines=13> */
.L_x_19045:
[----:B------:R-:W-:Y:S05]  /*3bd0*/  BSYNC.RECONVERGENT B2 ;  /* 0x0000000000027941 */ /* 0x000fea0003800200 */
.L_x_19044:
        /* <DEDUP_REMOVED lines=60> */
[----:B------:R-:W-:-:S07]  /*3fa0*/  LOP3.LUT R16, R16, R212, R191, 0x96, !PT ;  /* 0x000000d410107212 */ /* 0x000fce00078e96bf */
.L_x_19042:
[----:B------:R-:W-:Y:S05]  /*3fb0*/  BSYNC.RECONVERGENT B1 ;  /* 0x0000000000017941 */ /* 0x000fea0003800200 */
.L_x_19041:
        /* <DEDUP_REMOVED lines=17> */
.L_x_19048:
        /* <DEDUP_REMOVED lines=13> */
.L_x_19050:
[----:B------:R-:W-:Y:S05]  /*41a0*/  BSYNC.RECONVERGENT B2 ;  /* 0x0000000000027941 */ /* 0x000fea0003800200 */
.L_x_19049:
        /* <DEDUP_REMOVED lines=61> */
.L_x_19047:
[----:B------:R-:W-:Y:S05]  /*4580*/  BSYNC.RECONVERGENT B1 ;  /* 0x0000000000017941 */ /* 0x000fea0003800200 */
.L_x_19046:
        /* <DEDUP_REMOVED lines=18> */
.L_x_19053:
        /* <DEDUP_REMOVED lines=13> */
.L_x_19055:
[----:B------:R-:W-:Y:S05]  /*4780*/  BSYNC.RECONVERGENT B2 ;  /* 0x0000000000027941 */ /* 0x000fea0003800200 */
.L_x_19054:
        /* <DEDUP_REMOVED lines=61> */
.L_x_19052:
[----:B------:R-:W-:Y:S05]  /*4b60*/  BSYNC.RECONVERGENT B1 ;  /* 0x0000000000017941 */ /* 0x000fea0003800200 */
.L_x_19051:
[----:B------:R-:W-:Y:S01]  /*4b70*/  LOP3.LUT R17, R17, 0xfffdffff, RZ, 0xc0, !PT ;  /* 0xfffdffff11117812 */ /* 0x000fe200078ec0ff */
[----:B------:R-:W-:Y:S01]  /*4b80*/  FMUL.FTZ R109, R109, UR10 ;  /* 0x0000000a6d6d7c20 */ /* 0x000fe20008410000 */
[----:B------:R-:W-:Y:S01]  /*4b90*/  I2FP.F32.U32 R190, R191 ;  /* 0x000000bf00be7245 */ /* 0x000fe20000201000 */
[----:B------:R-:W-:Y:S01]  /*4ba0*/  FMUL.FTZ R110, R110, UR10 ;  /* 0x0000000a6e6e7c20 */ /* 0x000fe20008410000 */
[----:B------:R-:W-:Y:S01]  /*4bb0*/  @P2 LOP3.LUT R17, R17, 0x20000, RZ, 0xfc, !PT ;  /* 0x0002000011112812 */ /* 0x000fe200078efcff */
[----:B------:R-:W-:Y:S01]  /*4bc0*/  FMUL.FTZ R111, R111, UR10 ;  /* 0x0000000a6f6f7c20 */ /* 0x000fe20008410000 */
[----:B------:R-:W-:Y:S01]  /*4bd0*/  SHF.L.U32 R115, R115, 0x10, RZ ;  /* 0x0000001073737819 */ /* 0x000fe200000006ff */
[----:B------:R-:W-:Y:S01]  /*4be0*/  FFMA.FTZ R108, R190, R108, 1.1641532182693481445e-10 ;  /* 0x2f000000be6c7423 */ /* 0x000fe2000001006c */
[----:B------:R-:W-:Y:S01]  /*4bf0*/  LOP3.LUT P2, RZ, R17, 0x10, RZ, 0xc0, !PT ;  /* 0x0000001011ff7812 */ /* 0x000fe2000784c0ff */
[----:B------:R-:W-:Y:S01]  /*4c00*/  FMUL.FTZ R189, R189, UR10 ;  /* 0x0000000abdbd7c20 */ /* 0x000fe20008410000 */
[----:B------:R-:W-:Y:S01]  /*4c10*/  LOP3.LUT R17, R17, 0xfffeffff, RZ, 0xc0, !PT ;  /* 0xfffeffff11117812 */ /* 0x000fe200078ec0ff */
[----:B------:R-:W-:Y:S01]  /*4c20*/  FMUL.FTZ R190, R114, UR10 ;  /* 0x0000000a72be7c20 */ /* 0x000fe20008410000 */
[----:B------:R-:W-:Y:S01]  /*4c30*/  FSETP.GTU.FTZ.AND P5, PT, R108, R10, PT ;  /* 0x0000000a6c00720b */ /* 0x000fe20003fbc000 */
[----:B------:R-:W-:Y:S01]  /*4c40*/  FMUL.FTZ R112, R112, UR10 ;  /* 0x0000000a70707c20 */ /* 0x000fe20008410000 */
[----:B------:R-:W-:Y:S01]  /*4c50*/  @P1 LOP3.LUT R17, R17, 0x10000, RZ, 0xfc, !PT ;  /* 0x0001000011111812 */ /* 0x000fe200078efcff */
[----:B------:R-:W-:Y:S01]  /*4c60*/  FMUL.FTZ R10, R113, UR10 ;  /* 0x0000000a710a7c20 */ /* 0x000fe20008410000 */
[----:B------:R-:W-:Y:S01]  /*4c70*/  FSEL R108, R109, RZ, P2 ;  /* 0x000000ff6d6c7208 */ /* 0x000fe20001000000 */
[----:B------:R-:W-:Y:S01]  /*4c80*/  FMUL.FTZ R115, R115, UR10 ;  /* 0x0000000a73737c20 */ /* 0x000fe20008410000 */
[----:B------:R-:W-:-:S02]  /*4c90*/  LOP3.LUT P1, RZ, R17, 0x8, RZ, 0xc0, !PT ;  /* 0x0000000811ff7812 */ /* 0x000fc4000782c0ff */
[----:B------:R-:W-:Y:S02]  /*4ca0*/  LOP3.LUT R17, R17, 0xffff7fff, RZ, 0xc0, !PT ;  /* 0xffff7fff11117812 */ /* 0x000fe400078ec0ff */
[----:B------:R-:W-:Y:S02]  /*4cb0*/  FSEL R109, R110, RZ, P1 ;  /* 0x000000ff6e6d7208 */ /* 0x000fe40000800000 */
[----:B------:R-:W-:Y:S02]  /*4cc0*/  @P0 LOP3.LUT R17, R17, 0x8000, RZ, 0xfc, !PT ;  /* 0x0000800011110812 */ /* 0x000fe400078efcff */
[----:B------:R-:W-:Y:S02]  /*4cd0*/  FSEL R114, R189, RZ, P4 ;  /* 0x000000ffbd727208 */ /* 0x000fe40002000000 */
[C---:B------:R-:W-:Y:S02]  /*4ce0*/  LOP3.LUT P1, RZ, R17.reuse, 0x10000, RZ, 0xc0, !PT ;  /* 0x0001000011ff7812 */ /* 0x040fe4000782c0ff */
[----:B------:R-:W-:-:S02]  /*4cf0*/  LOP3.LUT P0, RZ, R17, 0x4, RZ, 0xc0, !PT ;  /* 0x0000000411ff7812 */ /* 0x000fc4000780c0ff */
        /* <DEDUP_REMOVED lines=16> */
[----:B------:R-:W-:Y:S01]  /*4e00*/  PLOP3.LUT P5, PT, P5, PT, PT, 0x8, 0x80 ;  /* 0x000000000080781c */ /* 0x000fe20002fae170 */
[----:B------:R-:W-:-:S12]  /*4e10*/  BRA `(.L_x_19056) ;  /* 0x0000006000807947 */ /* 0x000fd80003800000 */
.L_x_19015:
        /* <DEDUP_REMOVED lines=16> */
.L_x_19059:
        /* <DEDUP_REMOVED lines=13> */
.L_x_19061:
[----:B------:R-:W-:Y:S05]  /*4ff0*/  BSYNC.RECONVERGENT B2 ;  /* 0x0000000000027941 */ /* 0x000fea0003800200 */
.L_x_19060:
[----:B------:R-:W-:Y:S01]  /*5000*/  LOP3.LUT R2, R11, R5, R23, 0x96, !PT ;  /* 0x000000050b027212 */ /* 0x000fe200078e9617 */
[----:B------:R-:W-:Y:S01]  /*5010*/  IMAD.WIDE.U32 R6, R20, -0x326172a9, RZ ;  /* 0xcd9e8d5714067825 */ /* 0x000fe200078e00ff */
[----:B------:R-:W-:Y:S02]  /*5020*/  IADD3 R0, PT, PT, R23, -0x4498517b, RZ ;  /* 0xbb67ae8517007810 */ /* 0x000fe40007ffe0ff */
[C---:B------:R-:W-:Y:S01]  /*5030*/  IADD3 R15, PT, PT, R22.reuse, -0x700cb87f, RZ ;  /* 0x8ff34781160f7810 */ /* 0x040fe20007ffe0ff */
        /* <DEDUP_REMOVED lines=49> */
[----:B------:R-:W-:-:S04]  /*5350*/  LOP3.LUT R2, R0, R2, R5, 0x96, !PT ;  /* 0x0000000200027212 */ /* 0x000fc800078e9605 */
[----:B------:R-:W-:Y:S01]  /*5360*/  LOP3.LUT R16, R16, R4, R189, 0x96, !PT ;  /* 0x0000000410107212 */ /* 0x000fe200078e96bd */
[----:B------:R-:W-:-:S04]  /*5370*/  IMAD.WIDE.U32 R2, R2, -0x326172a9, RZ ;  /* 0xcd9e8d5702027825 */ /* 0x000fc800078e00ff */
[----:B------:R-:W-:Y:S01]  /*5380*/  IMAD.MOV.U32 R12, RZ, RZ, R2 ;  /* 0x000000ffff0c7224 */ /* 0x000fe200078e0002 */
[----:B------:R-:W-:Y:S01]  /*5390*/  LOP3.LUT R15, R15, R6, R3, 0x96, !PT ;  /* 0x000000060f0f7212 */ /* 0x000fe200078e9603 */
[----:B------:R-:W-:Y:S01]  /*53a0*/  IMAD.MOV.U32 R2, RZ, RZ, RZ ;  /* 0x000000ffff027224 */ /* 0x000fe200078e00ff */
[----:B------:R-:W-:-:S07]  /*53b0*/  MOV R3, R10 ;  /* 0x0000000a00037202 */ /* 0x000fce0000000f00 */
.L_x_19058:
[----:B------:R-:W-:Y:S05]  /*53c0*/  BSYNC.RECONVERGENT B1 ;  /* 0x0000000000017941 */ /* 0x000fea0003800200 */
.L_x_19057:
        /* <DEDUP_REMOVED lines=24> */
.L_x_19064:
        /* <DEDUP_REMOVED lines=13> */
.L_x_19066:
[----:B------:R-:W-:Y:S05]  /*5620*/  BSYNC.RECONVERGENT B2 ;  /* 0x0000000000027941 */ /* 0x000fea0003800200 */
.L_x_19065:
        /* <DEDUP_REMOVED lines=61> */
.L_x_19063:
[----:B------:R-:W-:Y:S05]  /*5a00*/  BSYNC.RECONVERGENT B1 ;  /* 0x0000000000017941 */ /* 0x000fea0003800200 */
.L_x_19062:
        /* <DEDUP_REMOVED lines=23> */
.L_x_19069:
        /* <DEDUP_REMOVED lines=13> */
.L_x_19071:
[----:B------:R-:W-:Y:S05]  /*5c50*/  BSYNC.RECONVERGENT B2 ;  /* 0x0000000000027941 */ /* 0x000fea0003800200 */
.L_x_19070:
        /* <DEDUP_REMOVED lines=61> */
.L_x_19068:
[----:B------:R-:W-:Y:S05]  /*6030*/  BSYNC.RECONVERGENT B1 ;  /* 0x0000000000017941 */ /* 0x000fea0003800200 */
.L_x_19067:
        /* <DEDUP_REMOVED lines=20> */
.L_x_19074:
        /* <DEDUP_REMOVED lines=13> */
.L_x_19076:
[----:B------:R-:W-:Y:S05]  /*6250*/  BSYNC.RECONVERGENT B2 ;  /* 0x0000000000027941 */ /* 0x000fea0003800200 */
.L_x_19075:
        /* <DEDUP_REMOVED lines=61> */
.L_x_19073:
[----:B------:R-:W-:Y:S05]  /*6630*/  BSYNC.RECONVERGENT B1 ;  /* 0x0000000000017941 */ /* 0x000fea0003800200 */
.L_x_19072:
[----:B------:R-:W-:Y:S01]  /*6640*/  I2FP.F32.U32 R2, R3 ;  /* 0x0000000300027245 */ /* 0x000fe20000201000 */
[----:B------:R-:W-:Y:S01]  /*6650*/  BSSY.RECONVERGENT B1, `(.L_x_19077) ;  /* 0x0000062000017945 */ /* 0x000fe20003800200 */
[----:B------:R-:W-:Y:S01]  /*6660*/  ISETP.NE.AND P3, PT, R4, 0x1, PT ;  /* 0x000000010400780c */ /* 0x000fe20003f65270 */
[----:B------:R-:W-:Y:S01]  /*6670*/  IMAD.MOV.U32 R3, RZ, RZ, R12 ;  /* 0x000000ffff037224 */ /* 0x000fe200078e000c */
        /* <DEDUP_REMOVED lines=20> */
.L_x_19079:
        /* <DEDUP_REMOVED lines=13> */
.L_x_19081:
[----:B------:R-:W-:Y:S05]  /*6890*/  BSYNC.RECONVERGENT B2 ;  /* 0x0000000000027941 */ /* 0x000fea0003800200 */
.L_x_19080:
        /* <DEDUP_REMOVED lines=8> */
[----:B------:R-:W-:-:S03]  /*6920*/  IADD3 R5, PT, PT, R23, -0x4498517b, RZ ;  /* 0xbb67ae8517057810 */ /* 0x000fc60007ffe0ff */
[----:B------:R-:W-:Y:S01]  /*6930*/  VIADD R16, R23, 0x96a522ad ;  /* 0x96a522ad17107836 */ /* 0x000fe20000000000 */
[----:B------:R-:W-:Y:S01]  /*6940*/  LOP3.LUT R3, R5, R14, R3, 0x96, !PT ;  /* 0x0000000e05037212 */ /* 0x000fe200078e9603 */
[----:B------:R-:W-:-:S04]  /*6950*/  IMAD.WIDE.U32 R14, R15, -0x2daee0ad, RZ ;  /* 0xd2511f530f0e7825 */ /* 0x000fc800078e00ff */
[----:B------:R-:W-:-:S05]  /*6960*/  VIADD R5, R23, 0x76cf5d0a ;  /* 0x76cf5d0a17057836 */ /* 0x000fca0000000000 */
        /* <DEDUP_REMOVED lines=9> */
[C---:B------:R-:W-:Y:S01]  /*6a00*/  VIADD R3, R22.reuse, 0x78dde6e4 ;  /* 0x78dde6e416037836 */ /* 0x040fe20000000000 */
[----:B------:R-:W-:-:S03]  /*6a10*/  IADD3 R6, PT, PT, R22, -0x4ab325aa, RZ ;  /* 0xb54cda5616067810 */ /* 0x000fc60007ffe0ff */
        /* <DEDUP_REMOVED lines=37> */
.L_x_19078:
[----:B------:R-:W-:Y:S05]  /*6c70*/  BSYNC.RECONVERGENT B1 ;  /* 0x0000000000017941 */ /* 0x000fea0003800200 */
.L_x_19077:
        /* <DEDUP_REMOVED lines=21> */
.L_x_19084:
        /* <DEDUP_REMOVED lines=13> */
.L_x_19086:
[----:B------:R-:W-:Y:S05]  /*6ea0*/  BSYNC.RECONVERGENT B2 ;  /* 0x0000000000027941 */ /* 0x000fea0003800200 */
.L_x_19085:
        /* <DEDUP_REMOVED lines=61> */
.L_x_19083:
[----:B------:R-:W-:Y:S05]  /*7280*/  BSYNC.RECONVERGENT B1 ;  /* 0x0000000000017941 */ /* 0x000fea0003800200 */
.L_x_19082:
        /* <DEDUP_REMOVED lines=9> */
[----:B------:R-:W-:Y:S01]  /*7320*/  FADD.FTZ R110, R2, R6 ;  /* 0x00000006026e7221 */ /* 0x000fe20000010000 */
        /* <DEDUP_REMOVED lines=13> */
.L_x_19089:
        /* <DEDUP_REMOVED lines=13> */
.L_x_19091:
[----:B------:R-:W-:Y:S05]  /*74d0*/  BSYNC.RECONVERGENT B2 ;  /* 0x0000000000027941 */ /* 0x000fea0003800200 */
.L_x_19090:
        /* <DEDUP_REMOVED lines=61> */
.L_x_19088:
[----:B------:R-:W-:Y:S05]  /*78b0*/  BSYNC.RECONVERGENT B1 ;  /* 0x0000000000017941 */ /* 0x000fea0003800200 */
.L_x_19087:
        /* <DEDUP_REMOVED lines=20> */
.L_x_19094:
        /* <DEDUP_REMOVED lines=13> */
.L_x_19096:
[----:B------:R-:W-:Y:S05]  /*7ad0*/  BSYNC.RECONVERGENT B2 ;  /* 0x0000000000027941 */ /* 0x000fea0003800200 */
.L_x_19095:
        /* <DEDUP_REMOVED lines=61> */
.L_x_19093:
[----:B------:R-:W-:Y:S05]  /*7eb0*/  BSYNC.RECONVERGENT B1 ;  /* 0x0000000000017941 */ /* 0x000fea0003800200 */
.L_x_19092:
[----:B------:R-:W-:Y:S01]  /*7ec0*/  I2FP.F32.U32 R2, R3 ;  /* 0x0000000300027245 */ /* 0x000fe20000201000 */
[----:B------:R-:W-:Y:S01]  /*7ed0*/  BSSY.RECONVERGENT B1, `(.L_x_19097) ;  /* 0x0000062000017945 */ /* 0x000fe20003800200 */
[----:B------:R-:W-:Y:S01]  /*7ee0*/  FSEL R111, R111, RZ, P4 ;  /* 0x000000ff6f6f7208 */ /* 0x000fe20002000000 */
[----:B------:R-:W-:Y:S02]  /*7ef0*/  IMAD.MOV.U32 R3, RZ, RZ, R12 ;  /* 0x000000ffff037224 */ /* 0x000fe400078e000c */
        /* <DEDUP_REMOVED lines=9> */
[----:B------:R-:W-:-:S03]  /*7f90*/  IMAD.MOV.U32 R2, RZ, RZ, 0x2 ;  /* 0x00000002ff027424 */ /* 0x000fc600078e00ff */
        /* <DEDUP_REMOVED lines=10> */
.L_x_19099:
        /* <DEDUP_REMOVED lines=13> */
.L_x_19101:
[----:B------:R-:W-:Y:S05]  /*8110*/  BSYNC.RECONVERGENT B2 ;  /* 0x0000000000027941 */ /* 0x000fea0003800200 */
.L_x_19100:
        /* <DEDUP_REMOVED lines=22> */
[C---:B------:R-:W-:Y:S02]  /*8280*/  VIADD R3, R22.reuse, 0x78dde6e4 ;  /* 0x78dde6e416037836 */ /* 0x040fe40000000000 */
[----:B------:R-:W-:Y:S02]  /*8290*/  VIADD R4, R22, 0x1715609d ;  /* 0x1715609d16047836 */ /* 0x000fe40000000000 */
        /* <DEDUP_REMOVED lines=37> */
.L_x_19098:
[----:B------:R-:W-:Y:S05]  /*84f0*/  BSYNC.RECONVERGENT B1 ;  /* 0x0000000000017941 */ /* 0x000fea0003800200 */
.L_x_19097:
        /* <DEDUP_REMOVED lines=19> */
.L_x_19104:
        /* <DEDUP_REMOVED lines=13> */
.L_x_19106:
[----:B------:R-:W-:Y:S05]  /*8700*/  BSYNC.RECONVERGENT B2 ;  /* 0x0000000000027941 */ /* 0x000fea0003800200 */
.L_x_19105:
        /* <DEDUP_REMOVED lines=61> */
.L_x_19103:
[----:B------:R-:W-:Y:S05]  /*8ae0*/  BSYNC.RECONVERGENT B1 ;  /* 0x0000000000017941 */ /* 0x000fea0003800200 */
.L_x_19102:
        /* <DEDUP_REMOVED lines=23> */
.L_x_19109:
        /* <DEDUP_REMOVED lines=13> */
.L_x_19111:
[----:B------:R-:W-:Y:S05]  /*8d30*/  BSYNC.RECONVERGENT B2 ;  /* 0x0000000000027941 */ /* 0x000fea0003800200 */
.L_x_19110:
        /* <DEDUP_REMOVED lines=57> */
[----:B------:R-:W-:Y:S02]  /*90d0*/  LOP3.LUT R16, R16, R190, R3, 0x96, !PT ;  /* 0x000000be10107212 */ /* 0x000fe400078e9603 */
[----:B------:R-:W-:Y:S01]  /*90e0*/  MOV R3, R188 ;  /* 0x000000bc00037202 */ /* 0x000fe20000000f00 */
[----:B------:R-:W-:Y:S02]  /*90f0*/  IMAD.MOV.U32 R188, RZ, RZ, R2 ;  /* 0x000000ffffbc7224 */ /* 0x000fe400078e0002 */
[----:B------:R-:W-:-:S07]  /*9100*/  IMAD.MOV.U32 R2, RZ, RZ, RZ ;  /* 0x000000ffff027224 */ /* 0x000fce00078e00ff */
.L_x_19108:
[----:B------:R-:W-:Y:S05]  /*9110*/  BSYNC.RECONVERGENT B1 ;  /* 0x0000000000017941 */ /* 0x000fea0003800200 */
.L_x_19107:
        /* <DEDUP_REMOVED lines=18> */
.L_x_19114:
        /* <DEDUP_REMOVED lines=13> */
.L_x_19116:
[----:B------:R-:W-:Y:S05]  /*9310*/  BSYNC.RECONVERGENT B2 ;  /* 0x0000000000027941 */ /* 0x000fea0003800200 */
.L_x_19115:
        /* <DEDUP_REMOVED lines=61> */
.L_x_19113:
[----:B------:R-:W-:Y:S05]  /*96f0*/  BSYNC.RECONVERGENT B1 ;  /* 0x0000000000017941 */ /* 0x000fea0003800200 */
.L_x_19112:
        /* <DEDUP_REMOVED lines=24> */
.L_x_19119:
        /* <DEDUP_REMOVED lines=13> */
.L_x_19121:
[----:B------:R-:W-:Y:S05]  /*9950*/  BSYNC.RECONVERGENT B2 ;  /* 0x0000000000027941 */ /* 0x000fea0003800200 */
.L_x_19120:
        /* <DEDUP_REMOVED lines=59> */
[----:B------:R-:W-:Y:S01]  /*9d10*/  IMAD.MOV.U32 R188, RZ, RZ, R190 ;  /* 0x000000ffffbc7224 */ /* 0x000fe200078e00be */
[----:B------:R-:W-:-:S07]  /*9d20*/  LOP3.LUT R16, R16, R212, R191, 0x96, !PT ;  /* 0x000000d410107212 */ /* 0x000fce00078e96bf */
.L_x_19118:
[----:B------:R-:W-:Y:S05]  /*9d30*/  BSYNC.RECONVERGENT B1 ;  /* 0x0000000000017941 */ /* 0x000fea0003800200 */
.L_x_19117:
        /* <DEDUP_REMOVED lines=19> */
.L_x_19124:
        /* <DEDUP_REMOVED lines=13> */
.L_x_19126:
[----:B------:R-:W-:Y:S05]  /*9f40*/  BSYNC.RECONVERGENT B2 ;  /* 0x0000000000027941 */ /* 0x000fea0003800200 */
.L_x_19125:
        /* <DEDUP_REMOVED lines=61> */
.L_x_19123:
[----:B------:R-:W-:Y:S05]  /*a320*/  BSYNC.RECONVERGENT B1 ;  /* 0x0000000000017941 */ /* 0x000fea0003800200 */
.L_x_19122:
        /* <DEDUP_REMOVED lines=10> */
[----:B------:R-:W-:Y:S01]  /*a3d0*/  SEL R2, RZ, 0x1, P5 ;  /* 0x00000001ff027807 */ /* 0x000fe20002800000 */
[----:B------:R-:W-:Y:S01]  /*a3e0*/  IMAD.MOV.U32 R14, RZ, RZ, R12 ;  /* 0x000000ffff0e7224 */ /* 0x000fe200078e000c */
        /* <DEDUP_REMOVED lines=11> */
.L_x_19129:
        /* <DEDUP_REMOVED lines=13> */
.L_x_19131:
[----:B------:R-:W-:Y:S05]  /*a570*/  BSYNC.RECONVERGENT B2 ;  /* 0x0000000000027941 */ /* 0x000fea0003800200 */
.L_x_19130:
        /* <DEDUP_REMOVED lines=61> */
.L_x_19128:
[----:B------:R-:W-:Y:S05]  /*a950*/  BSYNC.RECONVERGENT B1 ;  /* 0x0000000000017941 */ /* 0x000fea0003800200 */
.L_x_19127:
        /* <DEDUP_REMOVED lines=18> */
.L_x_19134:
        /* <DEDUP_REMOVED lines=16> */
.L_x_19136:
[----:B------:R-:W-:Y:S05]  /*ab80*/  BSYNC.RECONVERGENT B2 ;  /* 0x0000000000027941 */ /* 0x000fea0003800200 */
.L_x_19135:
        /* <DEDUP_REMOVED lines=61> */
.L_x_19133:
[----:B------:R-:W-:Y:S05]  /*af60*/  BSYNC.RECONVERGENT B1 ;  /* 0x0000000000017941 */ /* 0x000fea0003800200 */
.L_x_19132:
        /* <DEDUP_REMOVED lines=10> */
[----:B------:R-:W-:-:S07]  /*b010*/  @P1 FADD.FTZ R115, R107, R115 ;  /* 0x000000736b731221 */ /* 0x000fce0000010000 */
.L_x_19056:
        /* <DEDUP_REMOVED lines=44> */
.L_x_19137:
[----:B------:R-:W-:Y:S01]  /*b2e0*/  IMAD.MOV.U32 R10, RZ, RZ, R188 ;  /* 0x000000ffff0a7224 */ /* 0x000fe200078e00bc */
[----:B------:R-:W-:-:S07]  /*b2f0*/  IADD3 R188, PT, PT, R9, 0x20, RZ ;  /* 0x0000002009bc7810 */ /* 0x000fce0007ffe0ff */
.L_x_19014:
[----:B------:R-:W-:Y:S05]  /*b300*/  BSYNC.RECONVERGENT B0 ;  /* 0x0000000000007941 */ /* 0x000fea0003800200 */
.L_x_19013:
[----:B------:R-:W-:Y:S01]  /*b310*/  ISETP.GE.U32.AND P0, PT, R19, 0x40, PT ;  /* 0x000000401300780c */ /* 0x000fe20003f06070 */
[----:B------:R-:W-:Y:S01]  /*b320*/  BSSY.RECONVERGENT B0, `(.L_x_19138) ;  /* 0x0000982000007945 */ /* 0x000fe20003800200 */
[----:B------:R-:W-:-:S11]  /*b330*/  LOP3.LUT R17, R17, 0xffffdfff, RZ, 0xc0, !PT ;  /* 0xffffdfff11117812 */ /* 0x000fd600078ec0ff */
[----:B------:R-:W-:Y:S01]  /*b340*/  @P0 LOP3.LUT R17, R17, 0x2000, RZ, 0xfc, !PT ;  /* 0x0000200011110812 */ /* 0x000fe200078efcff */
[----:B------:R-:W-:Y:S06]  /*b350*/  @!P0 BRA `(.L_x_19139) ;  /* 0x0000009400f88947 */ /* 0x000fec0003800000 */
[----:B------:R-:W-:Y:S02]  /*b360*/  ISETP.NE.U32.AND P0, PT, RZ, UR4, PT ;  /* 0x00000004ff007c0c */ /* 0x000fe4000bf05070 */
[----:B------:R-:W-:Y:S02]  /*b370*/  ISETP.NE.U32.AND P1, PT, RZ, UR8, PT ;  /* 0x00000008ff007c0c */ /* 0x000fe4000bf25070 */
[----:B------:R-:W-:Y:S02]  /*b380*/  ISETP.NE.AND.EX P0, PT, RZ, UR5, PT, P0 ;  /* 0x00000005ff007c0c */ /* 0x000fe4000bf05300 */
[----:B------:R-:W-:-:S11]  /*b390*/  ISETP.NE.AND.EX P1, PT, RZ, UR9, PT, P1 ;  /* 0x00000009ff007c0c */ /* 0x000fd6000bf25310 */
[----:B------:R-:W2:Y:S08]  /*b3a0*/  @P0 LDC.64 R116, c[0x0][0x398] ;  /* 0x0000e600ff740b82 */ /* 0x000eb00000000a00 */
[----:B------:R-:W3:Y:S01]  /*b3b0*/  @P1 LDC.64 R118, c[0x0][0x3a0] ;  /* 0x0000e800ff761b82 */ /* 0x000ee20000000a00 */
[----:B--2---:R-:W-:-:S05]  /*b3c0*/  @P0 IMAD.WIDE.U32 R116, R188, 0x10, R116 ;  /* 0x00000010bc740825 */ /* 0x004fca00078e0074 */
[----:B------:R2:W5:Y:S01]  /*b3d0*/  @P0 LDG.E.128 R96, desc[UR6][R116.64] ;  /* 0x0000000674600981 */ /* 0x000562000c1e1d00 */
[----:B---3--:R-:W-:-:S05]  /*b3e0*/  @P1 IMAD.WIDE.U32 R118, R188, 0x20, R118 ;  /* 0x00000020bc761825 */ /* 0x008fca00078e0076 */
[----:B------:R3:W5:Y:S01]  /*b3f0*/  @P1 LDG.E.128 R100, desc[UR6][R118.64] ;  /* 0x0000000676641981 */ /* 0x000762000c1e1d00 */
[----:B--2---:R-:W2:Y:S03]  /*b400*/  LDC.64 R116, c[0x0][0x390] ;  /* 0x0000e400ff747b82 */ /* 0x004ea60000000a00 */
[----:B------:R3:W5:Y:S01]  /*b410*/  @P1 LDG.E.128 R104, desc[UR6][R118.64+0x10] ;  /* 0x0000100676681981 */ /* 0x000762000c1e1d00 */
[----:B--2---:R-:W-:-:S05]  /*b420*/  IMAD.WIDE.U32 R116, R188, 0x10, R116 ;  /* 0x00000010bc747825 */ /* 0x004fca00078e0074 */
        /* <DEDUP_REMOVED lines=18> */
.L_x_19143:
        /* <DEDUP_REMOVED lines=13> */
.L_x_19145:
[----:B------:R-:W-:Y:S05]  /*b620*/  BSYNC.RECONVERGENT B2 ;  /* 0x0000000000027941 */ /* 0x000fea0003800200 */
.L_x_19144:
        /* <DEDUP_REMOVED lines=61> */
.L_x_19142:
[----:B------:R-:W-:Y:S05]  /*ba00*/  BSYNC.RECONVERGENT B1 ;  /* 0x0000000000017941 */ /* 0x000fea0003800200 */
.L_x_19141:
[----:B------:R-:W2:Y:S01]  /*ba10*/  LDC R0, c[0x0][0x404] ;  /* 0x00010100ff007b82 */ /* 0x000ea20000000800 */
[----:B------:R-:W-:Y:S01]  /*ba20*/  HFMA2 R10, -RZ, RZ, 0.1171875, 0 ;  /* 0x2f800000ff0a7431 */ /* 0x000fe200000001ff */
[----:B------:R-:W-:Y:S01]  /*ba30*/  I2FP.F32.U32 R3, R3 ;  /* 0x0000000300037245 */ /* 0x000fe20000201000 */
[----:B-----5:R-:W-:Y:S01]  /*ba40*/  IMAD.U32 R8, R120, 0x10000, RZ ;  /* 0x0001000078087824 */ /* 0x020fe200078e00ff */
[----:B------:R-:W-:Y:S01]  /*ba50*/  ISETP.NE.AND P2, PT, R2, 0x1, PT ;  /* 0x000000010200780c */ /* 0x000fe20003f45270 */
[----:B------:R-:W-:Y:S01]  /*ba60*/  BSSY.RECONVERGENT B1, `(.L_x_19146) ;  /* 0x000005e000017945 */ /* 0x000fe20003800200 */
[----:B------:R-:W-:Y:S01]  /*ba70*/  LOP3.LUT R17, R17, 0xffffffef, RZ, 0xc0, !PT ;  /* 0xffffffef11117812 */ /* 0x000fe200078ec0ff */
[----:B------:R-:W-:Y:S01]  /*ba80*/  IMAD.MOV.U32 R4, RZ, RZ, 0x2 ;  /* 0x00000002ff047424 */ /* 0x000fe200078e00ff */
[----:B01----:R-:W0:Y:S01]  /*ba90*/  LDC R190, c[0x0][0x408] ;  /* 0x00010200ffbe7b82 */ /* 0x003e220000000800 */
[----:B------:R-:W-:Y:S01]  /*baa0*/  PRMT R120, R120, 0x7632, R120 ;  /* 0x0000763278787816 */ /* 0x000fe20000000078 */
[----:B------:R-:W-:-:S05]  /*bab0*/  FFMA.FTZ R3, R3, R10, 1.1641532182693481445e-10 ;  /* 0x2f00000003037423 */ /* 0x000fca000001000a */
[----:B--2---:R-:W-:Y:S02]  /*bac0*/  FSETP.LE.FTZ.AND P4, PT, R3, R0, PT ;  /* 0x000000000300720b */ /* 0x004fe40003f93000 */
[----:B------:R-:W-:Y:S01]  /*bad0*/  MOV R3, R12 ;  /* 0x0000000c00037202 */ /* 0x000fe20000000f00 */
[----:B0-----:R-:W-:-:S10]  /*bae0*/  FMUL.FTZ R8, R8, R190 ;  /* 0x000000be08087220 */ /* 0x001fd40000410000 */
        /* <DEDUP_REMOVED lines=10> */
.L_x_19148:
        /* <DEDUP_REMOVED lines=13> */
.L_x_19150:
[----:B------:R-:W-:Y:S05]  /*bc60*/  BSYNC.RECONVERGENT B2 ;  /* 0x0000000000027941 */ /* 0x000fea0003800200 */
.L_x_19149:
        /* <DEDUP_REMOVED lines=57> */
[----:B------:R-:W-:Y:S01]  /*c000*/  HFMA2 R4, -RZ, RZ, 0, 0 ;  /* 0x00000000ff047431 */ /* 0x000fe200000001ff */
[----:B------:R-:W-:Y:S01]  /*c010*/  LOP3.LUT R16, R16, R6, R3, 0x96, !PT ;  /* 0x0000000610107212 */ /* 0x000fe200078e9603 */
[----:B------:R-:W-:Y:S02]  /*c020*/  IMAD.MOV.U32 R3, RZ, RZ, R189 ;  /* 0x000000ffff037224 */ /* 0x000fe400078e00bd */
[----:B------:R-:W-:-:S07]  /*c030*/  IMAD.MOV.U32 R189, RZ, RZ, R2 ;  /* 0x000000ffffbd7224 */ /* 0x000fce00078e0002 */
.L_x_19147:
[----:B------:R-:W-:Y:S05]  /*c040*/  BSYNC.RECONVERGENT B1 ;  /* 0x0000000000017941 */ /* 0x000fea0003800200 */
.L_x_19146:
        /* <DEDUP_REMOVED lines=10> */
[----:B---3--:R-:W-:Y:S01]  /*c0f0*/  FADD.FTZ R116, R2, R8 ;  /* 0x0000000802747221 */ /* 0x008fe20000010000 */
        /* <DEDUP_REMOVED lines=12> */
.L_x_19153:
        /* <DEDUP_REMOVED lines=13> */
.L_x_19155:
[----:B------:R-:W-:Y:S05]  /*c290*/  BSYNC.RECONVERGENT B2 ;  /* 0x0000000000027941 */ /* 0x000fea0003800200 */
.L_x_19154:
        /* <DEDUP_REMOVED lines=56> */
[----:B------:R-:W-:-:S04]  /*c620*/  MOV R12, R4 ;  /* 0x00000004000c7202 */ /* 0x000fc80000000f00 */
[----:B------:R-:W-:Y:S01]  /*c630*/  LOP3.LUT R16, R16, R6, R3, 0x96, !PT ;  /* 0x0000000610107212 */ /* 0x000fe200078e9603 */
[----:B------:R-:W-:Y:S02]  /*c640*/  IMAD.MOV.U32 R3, RZ, RZ, R189 ;  /* 0x000000ffff037224 */ /* 0x000fe400078e00bd */
[----:B------:R-:W-:Y:S02]  /*c650*/  IMAD.MOV.U32 R189, RZ, RZ, R2 ;  /* 0x000000ffffbd7224 */ /* 0x000fe400078e0002 */
[----:B------:R-:W-:-:S07]  /*c660*/  HFMA2 R2, -RZ, RZ, 0, 0 ;  /* 0x00000000ff027431 */ /* 0x000fce00000001ff */
.L_x_19152:
[----:B------:R-:W-:Y:S05]  /*c670*/  BSYNC.RECONVERGENT B1 ;  /* 0x0000000000017941 */ /* 0x000fea0003800200 */
.L_x_19151:
        /* <DEDUP_REMOVED lines=20> */
.L_x_19158:
        /* <DEDUP_REMOVED lines=13> */
.L_x_19160:
[----:B------:R-:W-:Y:S05]  /*c890*/  BSYNC.RECONVERGENT B2 ;  /* 0x0000000000027941 */ /* 0x000fea0003800200 */
.L_x_19159:
        /* <DEDUP_REMOVED lines=61> */
.L_x_19157:
[----:B------:R-:W-:Y:S05]  /*cc70*/  BSYNC.RECONVERGENT B1 ;  /* 0x0000000000017941 */ /* 0x000fea0003800200 */
.L_x_19156:
[----:B------:R-:W-:Y:S01]  /*cc80*/  I2FP.F32.U32 R2, R3 ;  /* 0x0000000300027245 */ /* 0x000fe20000201000 */
[----:B------:R-:W-:Y:S01]  /*cc90*/  BSSY.RECONVERGENT B1, `(.L_x_19161) ;  /* 0x0000062000017945 */ /* 0x000fe20003800200 */
[----:B------:R-:W-:Y:S02]  /*cca0*/  FSEL R14, R14, RZ, P4 ;  /* 0x000000ff0e0e7208 */ /* 0x000fe40002000000 */
[----:B------:R-:W-:Y:S01]  /*ccb0*/  MOV R3, R12 ;  /* 0x0000000c00037202 */ /* 0x000fe20000000f00 */
        /* <DEDUP_REMOVED lines=20> */
.L_x_19163:
        /* <DEDUP_REMOVED lines=13> */
.L_x_19165:
[----:B------:R-:W-:Y:S05]  /*ced0*/  BSYNC.RECONVERGENT B2 ;  /* 0x0000000000027941 */ /* 0x000fea0003800200 */
.L_x_19164:
[----:B------:R-:W-:Y:S01]  /*cee0*/  LOP3.LUT R4, R11, R15, R23, 0x96, !PT ;  /* 0x0000000f0b047212 */ /* 0x000fe200078e9617 */
[----:B------:R-:W-:Y:S01]  /*cef0*/  IMAD.WIDE.U32 R2, R20, -0x326172a9, RZ ;  /* 0xcd9e8d5714027825 */ /* 0x000fe200078e00ff */
[C---:B------:R-:W-:Y:S02]  /*cf00*/  IADD3 R15, PT, PT, R22.reuse, -0x61c88647, RZ ;  /* 0x9e3779b9160f7810 */ /* 0x040fe40007ffe0ff */
[----:B------:R-:W-:Y:S01]  /*cf10*/  IADD3 R6, PT, PT, R22, 0x3c6ef372, RZ ;  /* 0x3c6ef37216067810 */ /* 0x000fe20007ffe0ff */
[----:B------:R-:W-:Y:S01]  /*cf20*/  IMAD.WIDE.U32 R4, R4, -0x326172a9, RZ ;  /* 0xcd9e8d5704047825 */ /* 0x000fe200078e00ff */
[----:B------:R-:W-:-:S03]  /*cf30*/  LOP3.LUT R3, R13, R3, R22, 0x96, !PT ;  /* 0x000000030d037212 */ /* 0x000fc600078e9616 */
[----:B------:R-:W-:Y:S01]  /*cf40*/  VIADD R16, R23, 0x96a522ad ;  /* 0x96a522ad17107836 */ /* 0x000fe20000000000 */
[----:B------:R-:W-:Y:S01]  /*cf50*/  LOP3.LUT R15, R15, R2, R5, 0x96, !PT ;  /* 0x000000020f0f7212 */ /* 0x000fe200078e9605 */
[----:B------:R-:W-:-:S04]  /*cf60*/  IMAD.WIDE.U32 R2, R3, -0x2daee0ad, RZ ;  /* 0xd2511f5303027825 */ /* 0x000fc800078e00ff */
[----:B------:R-:W-:-:S05]  /*cf70*/  VIADD R5, R23, 0xbb67ae85 ;  /* 0xbb67ae8517057836 */ /* 0x000fca0000000000 */
[----:B------:R-:W-:Y:S01]  /*cf80*/  LOP3.LUT R3, R5, R14, R3, 0x96, !PT ;  /* 0x0000000e05037212 */ /* 0x000fe200078e9603 */
[----:B------:R-:W-:-:S04]  /*cf90*/  IMAD.WIDE.U32 R14, R15, -0x2daee0ad, RZ ;  /* 0xd2511f530f0e7825 */ /* 0x000fc800078e00ff */
        /* <DEDUP_REMOVED lines=10> */
[C---:B------:R-:W-:Y:S01]  /*d040*/  VIADD R6, R22.reuse, 0xb54cda56 ;  /* 0xb54cda5616067836 */ /* 0x040fe20000000000 */
        /* <DEDUP_REMOVED lines=38> */
.L_x_19162:
[----:B------:R-:W-:Y:S05]  /*d2b0*/  BSYNC.RECONVERGENT B1 ;  /* 0x0000000000017941 */ /* 0x000fea0003800200 */
.L_x_19161:
        /* <DEDUP_REMOVED lines=21> */
.L_x_19168:
        /* <DEDUP_REMOVED lines=13> */
.L_x_19170:
[----:B------:R-:W-:Y:S05]  /*d4e0*/  BSYNC.RECONVERGENT B2 ;  /* 0x0000000000027941 */ /* 0x000fea0003800200 */
.L_x_19169:
        /* <DEDUP_REMOVED lines=61> */
.L_x_19167:
[----:B------:R-:W-:Y:S05]  /*d8c0*/  BSYNC.RECONVERGENT B1 ;  /* 0x0000000000017941 */ /* 0x000fea0003800200 */
.L_x_19166:
[----:B------:R-:W-:Y:S01]  /*d8d0*/  I2FP.F32.U32 R2, R3 ;  /* 0x0000000300027245 */ /* 0x000fe20000201000 */
[----:B------:R-:W-:Y:S01]  /*d8e0*/  BSSY.RECONVERGENT B1, `(.L_x_19171) ;  /* 0x0000061000017945 */ /* 0x000fe20003800200 */
[----:B------:R-:W-:Y:S02]  /*d8f0*/  FSEL R6, R6, RZ, P4 ;  /* 0x000000ff06067208 */ /* 0x000fe40002000000 */
[----:B------:R-:W-:Y:S01]  /*d900*/  MOV R3, R12 ;  /* 0x0000000c00037202 */ /* 0x000fe20000000f00 */
[----:B------:R-:W-:-:S05]  /*d910*/  FFMA.FTZ R2, R2, R10, 1.1641532182693481445e-10 ;  /* 0x2f00000002027423 */ /* 0x000fca000001000a */
[----:B------:R-:W-:Y:S01]  /*d920*/  FSETP.GTU.FTZ.AND P2, PT, R2, R0, PT ;  /* 0x000000000200720b */ /* 0x000fe20003f5c000 */
[----:B------:R-:W-:-:S04]  /*d930*/  IMAD.U32 R2, R97, 0x10000, RZ ;  /* 0x0001000061027824 */ /* 0x000fc800078e00ff */
        /* <DEDUP_REMOVED lines=16> */
.L_x_19173:
        /* <DEDUP_REMOVED lines=13> */
.L_x_19175:
[----:B------:R-:W-:Y:S05]  /*db10*/  BSYNC.RECONVERGENT B2 ;  /* 0x0000000000027941 */ /* 0x000fea0003800200 */
.L_x_19174:
        /* <DEDUP_REMOVED lines=61> */
.L_x_19172:
[----:B------:R-:W-:Y:S05]  /*def0*/  BSYNC.RECONVERGENT B1 ;  /* 0x0000000000017941 */ /* 0x000fea0003800200 */
.L_x_19171:
        /* <DEDUP_REMOVED lines=20> */
.L_x_19178:
        /* <DEDUP_REMOVED lines=13> */
.L_x_19180:
[----:B------:R-:W-:Y:S05]  /*e110*/  BSYNC.RECONVERGENT B2 ;  /* 0x0000000000027941 */ /* 0x000fea0003800200 */
.L_x_19179:
        /* <DEDUP_REMOVED lines=61> */
.L_x_19177:
[----:B------:R-:W-:Y:S05]  /*e4f0*/  BSYNC.RECONVERGENT B1 ;  /* 0x0000000000017941 */ /* 0x000fea0003800200 */
.L_x_19176:
        /* <DEDUP_REMOVED lines=24> */
.L_x_19183:
        /* <DEDUP_REMOVED lines=13> */
.L_x_19185:
[----:B------:R-:W-:Y:S05]  /*e750*/  BSYNC.RECONVERGENT B2 ;  /* 0x0000000000027941 */ /* 0x000fea0003800200 */
.L_x_19184:
        /* <DEDUP_REMOVED lines=61> */
.L_x_19182:
[----:B------:R-:W-:Y:S05]  /*eb30*/  BSYNC.RECONVERGENT B1 ;  /* 0x0000000000017941 */ /* 0x000fea0003800200 */
.L_x_19181:
        /* <DEDUP_REMOVED lines=19> */
.L_x_19188:
        /* <DEDUP_REMOVED lines=13> */
.L_x_19190:
[----:B------:R-:W-:Y:S05]  /*ed40*/  BSYNC.RECONVERGENT B2 ;  /* 0x0000000000027941 */ /* 0x000fea0003800200 */
.L_x_19189:
        /* <DEDUP_REMOVED lines=61> */
.L_x_19187:
[----:B------:R-:W-:Y:S05]  /*f120*/  BSYNC.RECONVERGENT B1 ;  /* 0x0000000000017941 */ /* 0x000fea0003800200 */
.L_x_19186:
        /* <DEDUP_REMOVED lines=23> */
.L_x_19193:
        /* <DEDUP_REMOVED lines=13> */
.L_x_19195:
[----:B------:R-:W-:Y:S05]  /*f370*/  BSYNC.RECONVERGENT B2 ;  /* 0x0000000000027941 */ /* 0x000fea0003800200 */
.L_x_19194:
        /* <DEDUP_REMOVED lines=61> */
.L_x_19192:
[----:B------:R-:W-:Y:S05]  /*f750*/  BSYNC.RECONVERGENT B1 ;  /* 0x0000000000017941 */ /* 0x000fea0003800200 */
.L_x_19191:
        /* <DEDUP_REMOVED lines=18> */
.L_x_19198:
        /* <DEDUP_REMOVED lines=13> */
.L_x_19200:
[----:B------:R-:W-:Y:S05]  /*f950*/  BSYNC.RECONVERGENT B2 ;  /* 0x0000000000027941 */ /* 0x000fea0003800200 */
.L_x_19199:
        /* <DEDUP_REMOVED lines=61> */
.L_x_19197:
[----:B------:R-:W-:Y:S05]  /*fd30*/  BSYNC.RECONVERGENT B1 ;  /* 0x0000000000017941 */ /* 0x000fea0003800200 */
.L_x_19196:
        /* <DEDUP_REMOVED lines=24> */
.L_x_19203:
        /* <DEDUP_REMOVED lines=13> */
.L_x_19205:
[----:B------:R-:W-:Y:S05]  /*ff90*/  BSYNC.RECONVERGENT B2 ;  /* 0x0000000000027941 */ /* 0x000fea0003800200 */
.L_x_19204:
        /* <DEDUP_REMOVED lines=58> */
[----:B------:R-:W-:Y:S01]  /*10340*/  IMAD.MOV.U32 R2, RZ, RZ, R189 ;  /* 0x000000ffff027224 */ /* 0x000fe200078e00bd */
[----:B------:R-:W-:Y:S01]  /*10350*/  LOP3.LUT R16, R16, R214, R213, 0x96, !PT ;  /* 0x000000d610107212 */ /* 0x000fe200078e96d5 */
[----:B------:R-:W-:-:S07]  /*10360*/  IMAD.MOV.U32 R189, RZ, RZ, R212 ;  /* 0x000000ffffbd7224 */ /* 0x000fce00078e00d4 */
.L_x_19202:
[----:B------:R-:W-:Y:S05]  /*10370*/  BSYNC.RECONVERGENT B1 ;  /* 0x0000000000017941 */ /* 0x000fea0003800200 */
.L_x_19201:
        /* <DEDUP_REMOVED lines=19> */
.L_x_19208:
        /* <DEDUP_REMOVED lines=13> */
.L_x_19210:
[----:B------:R-:W-:Y:S05]  /*10580*/  BSYNC.RECONVERGENT B2 ;  /* 0x0000000000027941 */ /* 0x000fea0003800200 */
.L_x_19209:
        /* <DEDUP_REMOVED lines=61> */
.L_x_19207:
[----:B------:R-:W-:Y:S05]  /*10960*/  BSYNC.RECONVERGENT B1 ;  /* 0x0000000000017941 */ /* 0x000fea0003800200 */
.L_x_19206:
[----:B------:R-:W-:Y:S01]  /*10970*/  I2FP.F32.U32 R14, R14 ;  /* 0x0000000e000e7245 */ /* 0x000fe20000201000 */
[----:B------:R-:W-:Y:S01]  /*10980*/  BSSY.RECONVERGENT B1, `(.L_x_19211) ;  /* 0x0000061000017945 */ /* 0x000fe20003800200 */
[----:B------:R-:W-:Y:S01]  /*10990*/  FSEL R2, R2, RZ, P4 ;  /* 0x000000ff02027208 */ /* 0x000fe20002000000 */
[----:B------:R-:W-:Y:S02]  /*109a0*/  IMAD.MOV.U32 R212, RZ, RZ, 0x2 ;  /* 0x00000002ffd47424 */ /* 0x000fe400078e00ff */
        /* <DEDUP_REMOVED lines=9> */
[----:B------:R-:W-:-:S11]  /*10a40*/  MOV R14, R12 ;  /* 0x0000000c000e7202 */ /* 0x000fd60000000f00 */
        /* <DEDUP_REMOVED lines=9> */
.L_x_19213:
        /* <DEDUP_REMOVED lines=13> */
.L_x_19215:
[----:B------:R-:W-:Y:S05]  /*10bb0*/  BSYNC.RECONVERGENT B2 ;  /* 0x0000000000027941 */ /* 0x000fea0003800200 */
.L_x_19214:
        /* <DEDUP_REMOVED lines=59> */
[----:B------:R-:W-:Y:S02]  /*10f70*/  IMAD.MOV.U32 R189, RZ, RZ, R212 ;  /* 0x000000ffffbd7224 */ /* 0x000fe400078e00d4 */
[----:B------:R-:W-:-:S07]  /*10f80*/  HFMA2 R212, -RZ, RZ, 0, 0 ;  /* 0x00000000ffd47431 */ /* 0x000fce00000001ff */
.L_x_19212:
[----:B------:R-:W-:Y:S05]  /*10f90*/  BSYNC.RECONVERGENT B1 ;  /* 0x0000000000017941 */ /* 0x000fea0003800200 */
.L_x_19211:
        /* <DEDUP_REMOVED lines=18> */
.L_x_19218:
        /* <DEDUP_REMOVED lines=16> */
.L_x_19220:
[----:B------:R-:W-:Y:S05]  /*111c0*/  BSYNC.RECONVERGENT B2 ;  /* 0x0000000000027941 */ /* 0x000fea0003800200 */
.L_x_19219:
        /* <DEDUP_REMOVED lines=14> */
[----:B------:R-:W-:-:S04]  /*112b0*/  IMAD.WIDE.U32 R212, R213, -0x326172a9, RZ ;  /* 0xcd9e8d57d5d47825 */ /* 0x000fc800078e00ff */
[----:B------:R-:W-:Y:S01]  /*112c0*/  IMAD.MOV.U32 R191, RZ, RZ, R189 ;  /* 0x000000ffffbf7224 */ /* 0x000fe200078e00bd */
        /* <DEDUP_REMOVED lines=43> */
[----:B------:R-:W-:Y:S01]  /*11580*/  IMAD.MOV.U32 R189, RZ, RZ, R212 ;  /* 0x000000ffffbd7224 */ /* 0x000fe200078e00d4 */
[----:B------:R-:W-:-:S07]  /*11590*/  LOP3.LUT R16, R16, R214, R213, 0x96, !PT ;  /* 0x000000d610107212 */ /* 0x000fce00078e96d5 */
.L_x_19217:
[----:B------:R-:W-:Y:S05]  /*115a0*/  BSYNC.RECONVERGENT B1 ;  /* 0x0000000000017941 */ /* 0x000fea0003800200 */
.L_x_19216:
        /* <DEDUP_REMOVED lines=12> */
.L_x_19140:
[----:B------:R-:W-:Y:S01]  /*11670*/  ISETP.NE.AND P2, PT, R14, 0x1, PT ;  /* 0x000000010e00780c */ /* 0x000fe20003f45270 */
[----:B------:R-:W-:Y:S01]  /*11680*/  BSSY.RECONVERGENT B1, `(.L_x_19222) ;  /* 0x000005a000017945 */ /* 0x000fe20003800200 */
[----:B---3--:R-:W-:Y:S01]  /*11690*/  IMAD.MOV.U32 R118, RZ, RZ, 0x2 ;  /* 0x00000002ff767424 */ /* 0x008fe200078e00ff */
        /* <DEDUP_REMOVED lines=13> */
.L_x_19224:
        /* <DEDUP_REMOVED lines=13> */
.L_x_19226:
[----:B------:R-:W-:Y:S05]  /*11840*/  BSYNC.RECONVERGENT B2 ;  /* 0x0000000000027941 */ /* 0x000fea0003800200 */
.L_x_19225:
        /* <DEDUP_REMOVED lines=61> */
.L_x_19223:
[----:B------:R-:W-:Y:S05]  /*11c20*/  BSYNC.RECONVERGENT B1 ;  /* 0x0000000000017941 */ /* 0x000fea0003800200 */
.L_x_19222:
[----:B------:R-:W2:Y:S01]  /*11c30*/  LDC R10, c[0x0][0x404] ;  /* 0x00010100ff0a7b82 */ /* 0x000ea20000000800 */
[----:B------:R-:W-:Y:S01]  /*11c40*/  I2FP.F32.U32 R14, R116 ;  /* 0x00000074000e7245 */ /* 0x000fe20000201000 */
[----:B-1----:R-:W-:Y:S01]  /*11c50*/  IMAD.MOV.U32 R214, RZ, RZ, 0x2f800000 ;  /* 0x2f800000ffd67424 */ /* 0x002fe200078e00ff */
[----:B------:R-:W-:Y:S01]  /*11c60*/  ISETP.NE.AND P2, PT, R118, 0x1, PT ;  /* 0x000000017600780c */ /* 0x000fe20003f45270 */
[----:B------:R-:W-:Y:S01]  /*11c70*/  BSSY.RECONVERGENT B1, `(.L_x_19227) ;  /* 0x000005d000017945 */ /* 0x000fe20003800200 */
[----:B------:R-:W-:Y:S01]  /*11c80*/  LOP3.LUT R17, R17, 0xffffffef, RZ, 0xc0, !PT ;  /* 0xffffffef11117812 */ /* 0x000fe200078ec0ff */
[----:B------:R-:W-:Y:S01]  /*11c90*/  FFMA.FTZ R14, R14, R214, 1.1641532182693481445e-10 ;  /* 0x2f0000000e0e7423 */ /* 0x000fe200000100d6 */
[C---:B-----5:R-:W-:Y:S01]  /*11ca0*/  IMAD.U32 R116, R120.reuse, 0x10000, RZ ;  /* 0x0001000078747824 */ /* 0x060fe200078e00ff */
[----:B------:R-:W-:Y:S01]  /*11cb0*/  PRMT R117, R120, 0x7632, R117 ;  /* 0x0000763278757816 */ /* 0x000fe20000000075 */
[----:B------:R-:W-:Y:S02]  /*11cc0*/  IMAD.MOV.U32 R119, RZ, RZ, R12 ;  /* 0x000000ffff777224 */ /* 0x000fe400078e000c */
[----:B--2---:R-:W-:-:S02]  /*11cd0*/  FSETP.LE.FTZ.AND P3, PT, R14, R10, PT ;  /* 0x0000000a0e00720b */ /* 0x004fc40003f73000 */
        /* <DEDUP_REMOVED lines=11> */
.L_x_19229:
[----:B------:R-:W-:Y:S01]  /*11d90*/  IADD3 R18, PT, PT, R18, 0x1, RZ ;  /* 0x0000000112127810 */ /* 0x000fe20007ffe0ff */
[----:B------:R-:W-:Y:S03]  /*11da0*/  BSSY.RECONVERGENT B2, `(.L_x_19230) ;  /* 0x000000c000027945 */ /* 0x000fe60003800200 */
[C---:B------:R-:W-:Y:S01]  /*11db0*/  ISETP.NE.AND P2, PT, R18.reuse, RZ, PT ;  /* 0x000000ff1200720c */ /* 0x040fe20003f45270 */
[----:B0-----:R-:W-:-:S12]  /*11dc0*/  IMAD.WIDE.U32 R190, R18, -0x2daee0ad, RZ ;  /* 0xd2511f5312be7825 */ /* 0x001fd800078e00ff */
        /* <DEDUP_REMOVED lines=9> */
.L_x_19231:
[----:B------:R-:W-:Y:S05]  /*11e60*/  BSYNC.RECONVERGENT B2 ;  /* 0x0000000000027941 */ /* 0x000fea0003800200 */
.L_x_19230:
        /* <DEDUP_REMOVED lines=9> */
[----:B------:R-:W-:-:S04]  /*11f00*/  IADD3 R15, PT, PT, R23, 0x76cf5d0a, RZ ;  /* 0x76cf5d0a170f7810 */ /* 0x000fc80007ffe0ff */
        /* <DEDUP_REMOVED lines=51> */
.L_x_19228:
[----:B------:R-:W-:Y:S05]  /*12240*/  BSYNC.RECONVERGENT B1 ;  /* 0x0000000000017941 */ /* 0x000fea0003800200 */
.L_x_19227:
        /* <DEDUP_REMOVED lines=19> */
.L_x_19234:
        /* <DEDUP_REMOVED lines=13> */
.L_x_19236:
[----:B------:R-:W-:Y:S05]  /*12450*/  BSYNC.RECONVERGENT B2 ;  /* 0x0000000000027941 */ /* 0x000fea0003800200 */
.L_x_19235:
        /* <DEDUP_REMOVED lines=9> */
[----:B------:R-:W-:-:S03]  /*124f0*/  IADD3 R15, PT, PT, R23, 0x76cf5d0a, RZ ;  /* 0x76cf5d0a170f7810 */ /* 0x000fc60007ffe0ff */
[----:B------:R-:W-:Y:S01]  /*12500*/  IMAD.MOV.U32 R120, RZ, RZ, RZ ;  /* 0x000000ffff787224 */ /* 0x000fe200078e00ff */
        /* <DEDUP_REMOVED lines=49> */
[----:B------:R-:W-:-:S07]  /*12820*/  MOV R189, R118 ;  /* 0x0000007600bd7202 */ /* 0x000fce0000000f00 */
.L_x_19233:
[----:B------:R-:W-:Y:S05]  /*12830*/  BSYNC.RECONVERGENT B1 ;  /* 0x0000000000017941 */ /* 0x000fea0003800200 */
.L_x_19232:
[----:B------:R-:W-:Y:S01]  /*12840*/  I2FP.F32.U32 R14, R119 ;  /* 0x00000077000e7245 */ /* 0x000fe20000201000 */
[----:B------:R-:W-:Y:S01]  /*12850*/  IMAD.U32 R118, R121, 0x10000, RZ ;  /* 0x0001000079767824 */ /* 0x000fe200078e00ff */
[----:B------:R-:W-:Y:S01]  /*12860*/  LOP3.LUT R17, R17, 0xfffffffb, RZ, 0xc0, !PT ;  /* 0xfffffffb11117812 */ /* 0x000fe200078ec0ff */
[----:B------:R-:W-:Y:S01]  /*12870*/  BSSY.RECONVERGENT B1, `(.L_x_19237) ;  /* 0x000005c000017945 */ /* 0x000fe20003800200 */
[----:B------:R-:W-:Y:S01]  /*12880*/  PRMT R119, R121, 0x7632, R119 ;  /* 0x0000763279777816 */ /* 0x000fe20000000077 */
[----:B------:R-:W-:Y:S01]  /*12890*/  FFMA.FTZ R14, R14, R214, 1.1641532182693481445e-10 ;  /* 0x2f0000000e0e7423 */ /* 0x000fe200000100d6 */
[----:B------:R-:W-:-:S04]  /*128a0*/  HFMA2 R121, -RZ, RZ, 0, 1.1920928955078125e-07 ;  /* 0x00000002ff797431 */ /* 0x000fc800000001ff */
        /* <DEDUP_REMOVED lines=13> */
.L_x_19239:
        /* <DEDUP_REMOVED lines=13> */
.L_x_19241:
[----:B------:R-:W-:Y:S05]  /*12a50*/  BSYNC.RECONVERGENT B2 ;  /* 0x0000000000027941 */ /* 0x000fea0003800200 */
.L_x_19240:
        /* <DEDUP_REMOVED lines=61> */
.L_x_19238:
[----:B------:R-:W-:Y:S05]  /*12e30*/  BSYNC.RECONVERGENT B1 ;  /* 0x0000000000017941 */ /* 0x000fea0003800200 */
.L_x_19237:
[----:B------:R-:W-:Y:S01]  /*12e40*/  I2FP.F32.U32 R14, R14 ;  /* 0x0000000e000e7245 */ /* 0x000fe20000201000 */
[----:B------:R-:W-:Y:S01]  /*12e50*/  BSSY.RECONVERGENT B1, `(.L_x_19242) ;  /* 0x000005d000017945 */ /* 0x000fe20003800200 */
[----:B------:R-:W-:Y:S01]  /*12e60*/  LOP3.LUT R17, R17, 0xfffffffd, RZ, 0xc0, !PT ;  /* 0xfffffffd11117812 */ /* 0x000fe200078ec0ff */
[----:B0-----:R-:W-:Y:S02]  /*12e70*/  HFMA2 R191, -RZ, RZ, 0, 1.1920928955078125e-07 ;  /* 0x00000002ffbf7431 */ /* 0x001fe400000001ff */
        /* <DEDUP_REMOVED lines=15> */
.L_x_19244:
        /* <DEDUP_REMOVED lines=13> */
.L_x_19246:
[----:B------:R-:W-:Y:S05]  /*13040*/  BSYNC.RECONVERGENT B2 ;  /* 0x0000000000027941 */ /* 0x000fea0003800200 */
.L_x_19245:
        /* <DEDUP_REMOVED lines=61> */
.L_x_19243:
[----:B------:R-:W-:Y:S05]  /*13420*/  BSYNC.RECONVERGENT B1 ;  /* 0x0000000000017941 */ /* 0x000fea0003800200 */
.L_x_19242:
        /* <DEDUP_REMOVED lines=18> */
.L_x_19249:
        /* <DEDUP_REMOVED lines=13> */
.L_x_19251:
[----:B------:R-:W-:Y:S05]  /*13620*/  BSYNC.RECONVERGENT B2 ;  /* 0x0000000000027941 */ /* 0x000fea0003800200 */
.L_x_19250:
        /* <DEDUP_REMOVED lines=61> */
.L_x_19248:
[----:B------:R-:W-:Y:S05]  /*13a00*/  BSYNC.RECONVERGENT B1 ;  /* 0x0000000000017941 */ /* 0x000fea0003800200 */
.L_x_19247:
        /* <DEDUP_REMOVED lines=17> */
.L_x_19254:
        /* <DEDUP_REMOVED lines=13> */
.L_x_19256:
[----:B------:R-:W-:Y:S05]  /*13bf0*/  BSYNC.RECONVERGENT B2 ;  /* 0x0000000000027941 */ /* 0x000fea0003800200 */
.L_x_19255:
        /* <DEDUP_REMOVED lines=61> */
.L_x_19253:
[----:B------:R-:W-:Y:S05]  /*13fd0*/  BSYNC.RECONVERGENT B1 ;  /* 0x0000000000017941 */ /* 0x000fea0003800200 */
.L_x_19252:
        /* <DEDUP_REMOVED lines=18> */
.L_x_19259:
        /* <DEDUP_REMOVED lines=13> */
.L_x_19261:
[----:B------:R-:W-:Y:S05]  /*141d0*/  BSYNC.RECONVERGENT B2 ;  /* 0x0000000000027941 */ /* 0x000fea0003800200 */
.L_x_19260:
        /* <DEDUP_REMOVED lines=61> */
.L_x_19258:
[----:B------:R-:W-:Y:S05]  /*145b0*/  BSYNC.RECONVERGENT B1 ;  /* 0x0000000000017941 */ /* 0x000fea0003800200 */
.L_x_19257:
[----:B------:R-:W-:Y:S01]  /*145c0*/  LOP3.LUT R17, R17, 0xfffdffff, RZ, 0xc0, !PT ;  /* 0xfffdffff11117812 */ /* 0x000fe200078ec0ff */
[----:B------:R-:W-:Y:S01]  /*145d0*/  FMUL.FTZ R117, R117, UR10 ;  /* 0x0000000a75757c20 */ /* 0x000fe20008410000 */
[----:B------:R-:W-:Y:S01]  /*145e0*/  I2FP.F32.U32 R122, R123 ;  /* 0x0000007b007a7245 */ /* 0x000fe20000201000 */
[----:B------:R-:W-:Y:S01]  /*145f0*/  FMUL.FTZ R116, R116, UR10 ;  /* 0x0000000a74747c20 */ /* 0x000fe20008410000 */
[----:B------:R-:W-:Y:S01]  /*14600*/  @P2 LOP3.LUT R17, R17, 0x20000, RZ, 0xfc, !PT ;  /* 0x0002000011112812 */ /* 0x000fe200078efcff */
[----:B------:R-:W-:Y:S02]  /*14610*/  IMAD.U32 R123, R213, 0x10000, RZ ;  /* 0x00010000d57b7824 */ /* 0x000fe400078e00ff */
[----:B------:R-:W-:Y:S01]  /*14620*/  FMUL.FTZ R119, R119, UR10 ;  /* 0x0000000a77777c20 */ /* 0x000fe20008410000 */
[----:B------:R-:W-:Y:S01]  /*14630*/  FFMA.FTZ R214, R122, R214, 1.1641532182693481445e-10 ;  /* 0x2f0000007ad67423 */ /* 0x000fe200000100d6 */
[C---:B------:R-:W-:Y:S01]  /*14640*/  LOP3.LUT P2, RZ, R17.reuse, 0x10, RZ, 0xc0, !PT ;  /* 0x0000001011ff7812 */ /* 0x040fe2000784c0ff */
        /* <DEDUP_REMOVED lines=32> */
[----:B------:R-:W-:-:S13]  /*14850*/  PLOP3.LUT P5, PT, P5, PT, PT, 0x8, 0x80 ;  /* 0x000000000080781c */ /* 0x000fda0002fae170 */
.L_x_19221:
        /* <DEDUP_REMOVED lines=13> */
[----:B------:R-:W-:Y:S02]  /*14930*/  SEL R191, RZ, 0x1, !P2 ;  /* 0x00000001ffbf7807 */ /* 0x000fe40005000000 */
[----:B------:R-:W-:Y:S02]  /*14940*/  SEL R10, RZ, 0x1000000, !P4 ;  /* 0x01000000ff0a7807 */ /* 0x000fe40006000000 */
[----:B------:R-:W-:Y:S02]  /*14950*/  LOP3.LUT R191, R190, R191, RZ, 0xfc, !PT ;  /* 0x000000bfbebf7212 */ /* 0x000fe400078efcff */
        /* <DEDUP_REMOVED lines=28> */
.L_x_19262:
[----:B------:R-:W-:Y:S02]  /*14b20*/  IMAD.MOV.U32 R10, RZ, RZ, R189 ;  /* 0x000000ffff0a7224 */ /* 0x000fe400078e00bd */
[----:B------:R-:W-:-:S07]  /*14b30*/  VIADD R188, R188, 0x20 ;  /* 0x00000020bcbc7836 */ /* 0x000fce0000000000 */
.L_x_19139:
[----:B------:R-:W-:Y:S05]  /*14b40*/  BSYNC.RECONVERGENT B0 ;  /* 0x0000000000007941 */ /* 0x000fea0003800200 */
.L_x_19138:
        /* <DEDUP_REMOVED lines=36> */
.L_x_19268:
        /* <DEDUP_REMOVED lines=13> */
.L_x_19270:
[----:B------:R-:W-:Y:S05]  /*14e60*/  BSYNC.RECONVERGENT B2 ;  /* 0x0000000000027941 */ /* 0x000fea0003800200 */
.L_x_19269:
        /* <DEDUP_REMOVED lines=61> */
.L_x_19267:
[----:B------:R-:W-:Y:S05]  /*15240*/  BSYNC.RECONVERGENT B1 ;  /* 0x0000000000017941 */ /* 0x000fea0003800200 */
.L_x_19266:
[----:B------:R-:W2:Y:S01]  /*15250*/  LDC R0, c[0x0][0x404] ;  /* 0x00010100ff007b82 */ /* 0x000ea20000000800 */
[----:B------:R-:W-:Y:S01]  /*15260*/  I2FP.F32.U32 R3, R3 ;  /* 0x0000000300037245 */ /* 0x000fe20000201000 */
[----:B------:R-:W-:Y:S01]  /*15270*/  IMAD.MOV.U32 R10, RZ, RZ, 0x2f800000 ;  /* 0x2f800000ff0a7424 */ /* 0x000fe200078e00ff */
[----:B------:R-:W-:Y:S01]  /*15280*/  ISETP.NE.AND P2, PT, R2, 0x1, PT ;  /* 0x000000010200780c */ /* 0x000fe20003f45270 */
[----:B------:R-:W-:Y:S01]  /*15290*/  BSSY.RECONVERGENT B1, `(.L_x_19271) ;  /* 0x000005f000017945 */ /* 0x000fe20003800200 */
[C---:B-----5:R-:W-:Y:S01]  /*152a0*/  SHF.L.U32 R8, R128.reuse, 0x10, RZ ;  /* 0x0000001080087819 */ /* 0x060fe200000006ff */
[----:B------:R-:W-:Y:S01]  /*152b0*/  FFMA.FTZ R3, R3, R10, 1.1641532182693481445e-10 ;  /* 0x2f00000003037423 */ /* 0x000fe2000001000a */
[----:B------:R-:W-:Y:S01]  /*152c0*/  LOP3.LUT R17, R17, 0xffffffef, RZ, 0xc0, !PT ;  /* 0xffffffef11117812 */ /* 0x000fe200078ec0ff */
[----:B01----:R-:W0:Y:S01]  /*152d0*/  LDC R190, c[0x0][0x408] ;  /* 0x00010200ffbe7b82 */ /* 0x003e220000000800 */
[----:B------:R-:W-:Y:S01]  /*152e0*/  PRMT R128, R128, 0x7632, R128 ;  /* 0x0000763280807816 */ /* 0x000fe20000000080 */
[----:B------:R-:W-:Y:S01]  /*152f0*/  IMAD.MOV.U32 R4, RZ, RZ, 0x2 ;  /* 0x00000002ff047424 */ /* 0x000fe200078e00ff */
[----:B--2---:R-:W-:Y:S01]  /*15300*/  FSETP.LE.FTZ.AND P4, PT, R3, R0, PT ;  /* 0x000000000300720b */ /* 0x004fe20003f93000 */
[----:B------:R-:W-:-:S02]  /*15310*/  IMAD.MOV.U32 R3, RZ, RZ, R12 ;  /* 0x000000ffff037224 */ /* 0x000fc400078e000c */
[----:B0-----:R-:W-:-:S10]  /*15320*/  FMUL.FTZ R8, R8, R190 ;  /* 0x000000be08087220 */ /* 0x001fd40000410000 */
        /* <DEDUP_REMOVED lines=10> */
.L_x_19273:
        /* <DEDUP_REMOVED lines=13> */
.L_x_19275:
[----:B------:R-:W-:Y:S05]  /*154a0*/  BSYNC.RECONVERGENT B2 ;  /* 0x0000000000027941 */ /* 0x000fea0003800200 */
.L_x_19274:
        /* <DEDUP_REMOVED lines=61> */
.L_x_19272:
[----:B------:R-:W-:Y:S05]  /*15880*/  BSYNC.RECONVERGENT B1 ;  /* 0x0000000000017941 */ /* 0x000fea0003800200 */
.L_x_19271:
        /* <DEDUP_REMOVED lines=9> */
[----:B---3--:R-:W-:Y:S01]  /*15920*/  FADD.FTZ R124, R2, R8 ;  /* 0x00000008027c7221 */ /* 0x008fe20000010000 */
        /* <DEDUP_REMOVED lines=13> */
.L_x_19278:
        /* <DEDUP_REMOVED lines=13> */
.L_x_19280:
[----:B------:R-:W-:Y:S05]  /*15ad0*/  BSYNC.RECONVERGENT B2 ;  /* 0x0000000000027941 */ /* 0x000fea0003800200 */
.L_x_19279:
        /* <DEDUP_REMOVED lines=61> */
.L_x_19277:
[----:B------:R-:W-:Y:S05]  /*15eb0*/  BSYNC.RECONVERGENT B1 ;  /* 0x0000000000017941 */ /* 0x000fea0003800200 */
.L_x_19276:
        /* <DEDUP_REMOVED lines=20> */
.L_x_19283:
        /* <DEDUP_REMOVED lines=13> */
.L_x_19285:
[----:B------:R-:W-:Y:S05]  /*160d0*/  BSYNC.RECONVERGENT B2 ;  /* 0x0000000000027941 */ /* 0x000fea0003800200 */
.L_x_19284:
        /* <DEDUP_REMOVED lines=61> */
.L_x_19282:
[----:B------:R-:W-:Y:S05]  /*164b0*/  BSYNC.RECONVERGENT B1 ;  /* 0x0000000000017941 */ /* 0x000fea0003800200 */
.L_x_19281:
        /* <DEDUP_REMOVED lines=24> */
.L_x_19288:
        /* <DEDUP_REMOVED lines=13> */
.L_x_19290:
[----:B------:R-:W-:Y:S05]  /*16710*/  BSYNC.RECONVERGENT B2 ;  /* 0x0000000000027941 */ /* 0x000fea0003800200 */
.L_x_19289:
        /* <DEDUP_REMOVED lines=61> */
.L_x_19287:
[----:B------:R-:W-:Y:S05]  /*16af0*/  BSYNC.RECONVERGENT B1 ;  /* 0x0000000000017941 */ /* 0x000fea0003800200 */
.L_x_19286:
        /* <DEDUP_REMOVED lines=21> */
.L_x_19293:
        /* <DEDUP_REMOVED lines=13> */
.L_x_19295:
[----:B------:R-:W-:Y:S05]  /*16d20*/  BSYNC.RECONVERGENT B2 ;  /* 0x0000000000027941 */ /* 0x000fea0003800200 */
.L_x_19294:
        /* <DEDUP_REMOVED lines=61> */
.L_x_19292:
[----:B------:R-:W-:Y:S05]  /*17100*/  BSYNC.RECONVERGENT B1 ;  /* 0x0000000000017941 */ /* 0x000fea0003800200 */
.L_x_19291:
        /* <DEDUP_REMOVED lines=23> */
.L_x_19298:
        /* <DEDUP_REMOVED lines=13> */
.L_x_19300:
[----:B------:R-:W-:Y:S05]  /*17350*/  BSYNC.RECONVERGENT B2 ;  /* 0x0000000000027941 */ /* 0x000fea0003800200 */
.L_x_19299:
        /* <DEDUP_REMOVED lines=61> */
.L_x_19297:
[----:B------:R-:W-:Y:S05]  /*17730*/  BSYNC.RECONVERGENT B1 ;  /* 0x0000000000017941 */ /* 0x000fea0003800200 */
.L_x_19296:
        /* <DEDUP_REMOVED lines=20> */
.L_x_19303:
        /* <DEDUP_REMOVED lines=13> */
.L_x_19305:
[----:B------:R-:W-:Y:S05]  /*17950*/  BSYNC.RECONVERGENT B2 ;  /* 0x0000000000027941 */ /* 0x000fea0003800200 */
.L_x_19304:
        /* <DEDUP_REMOVED lines=61> */
.L_x_19302:
[----:B------:R-:W-:Y:S05]  /*17d30*/  BSYNC.RECONVERGENT B1 ;  /* 0x0000000000017941 */ /* 0x000fea0003800200 */
.L_x_19301:
        /* <DEDUP_REMOVED lines=24> */
.L_x_19308:
        /* <DEDUP_REMOVED lines=13> */
.L_x_19310:
[----:B------:R-:W-:Y:S05]  /*17f90*/  BSYNC.RECONVERGENT B2 ;  /* 0x0000000000027941 */ /* 0x000fea0003800200 */
.L_x_19309:
        /* <DEDUP_REMOVED lines=61> */
.L_x_19307:
[----:B------:R-:W-:Y:S05]  /*18370*/  BSYNC.RECONVERGENT B1 ;  /* 0x0000000000017941 */ /* 0x000fea0003800200 */
.L_x_19306:
        /* <DEDUP_REMOVED lines=19> */
.L_x_19313:
        /* <DEDUP_REMOVED lines=13> */
.L_x_19315:
[----:B------:R-:W-:Y:S05]  /*18580*/  BSYNC.RECONVERGENT B2 ;  /* 0x0000000000027941 */ /* 0x000fea0003800200 */
.L_x_19314:
        /* <DEDUP_REMOVED lines=61> */
.L_x_19312:
[----:B------:R-:W-:Y:S05]  /*18960*/  BSYNC.RECONVERGENT B1 ;  /* 0x0000000000017941 */ /* 0x000fea0003800200 */
.L_x_19311:
        /* <DEDUP_REMOVED lines=23> */
.L_x_19318:
        /* <DEDUP_REMOVED lines=13> */
.L_x_19320:
[----:B------:R-:W-:Y:S05]  /*18bb0*/  BSYNC.RECONVERGENT B2 ;  /* 0x0000000000027941 */ /* 0x000fea0003800200 */
.L_x_19319:
        /* <DEDUP_REMOVED lines=61> */
.L_x_19317:
[----:B------:R-:W-:Y:S05]  /*18f90*/  BSYNC.RECONVERGENT B1 ;  /* 0x0000000000017941 */ /* 0x000fea0003800200 */
.L_x_19316:
        /* <DEDUP_REMOVED lines=18> */
.L_x_19323:
        /* <DEDUP_REMOVED lines=13> */
.L_x_19325:
[----:B------:R-:W-:Y:S05]  /*19190*/  BSYNC.RECONVERGENT B2 ;  /* 0x0000000000027941 */ /* 0x000fea0003800200 */
.L_x_19324:
        /* <DEDUP_REMOVED lines=61> */
.L_x_19322:
[----:B------:R-:W-:Y:S05]  /*19570*/  BSYNC.RECONVERGENT B1 ;  /* 0x0000000000017941 */ /* 0x000fea0003800200 */
.L_x_19321:
        /* <DEDUP_REMOVED lines=24> */
.L_x_19328:
        /* <DEDUP_REMOVED lines=13> */
.L_x_19330:
[----:B------:R-:W-:Y:S05]  /*197d0*/  BSYNC.RECONVERGENT B2 ;  /* 0x0000000000027941 */ /* 0x000fea0003800200 */
.L_x_19329:
        /* <DEDUP_REMOVED lines=61> */
.L_x_19327:
[----:B------:R-:W-:Y:S05]  /*19bb0*/  BSYNC.RECONVERGENT B1 ;  /* 0x0000000000017941 */ /* 0x000fea0003800200 */
.L_x_19326:
        /* <DEDUP_REMOVED lines=19> */
.L_x_19333:
        /* <DEDUP_REMOVED lines=13> */
.L_x_19335:
[----:B------:R-:W-:Y:S05]  /*19dc0*/  BSYNC.RECONVERGENT B2 ;  /* 0x0000000000027941 */ /* 0x000fea0003800200 */
.L_x_19334:
        /* <DEDUP_REMOVED lines=61> */
.L_x_19332:
[----:B------:R-:W-:Y:S05]  /*1a1a0*/  BSYNC.RECONVERGENT B1 ;  /* 0x0000000000017941 */ /* 0x000fea0003800200 */
.L_x_19331:
        /* <DEDUP_REMOVED lines=23> */
.L_x_19338:
        /* <DEDUP_REMOVED lines=13> */
.L_x_19340:
[----:B------:R-:W-:Y:S05]  /*1a3f0*/  BSYNC.RECONVERGENT B2 ;  /* 0x0000000000027941 */ /* 0x000fea0003800200 */
.L_x_19339:
        /* <DEDUP_REMOVED lines=61> */
.L_x_19337:
[----:B------:R-:W-:Y:S05]  /*1a7d0*/  BSYNC.RECONVERGENT B1 ;  /* 0x0000000000017941 */ /* 0x000fea0003800200 */
.L_x_19336:
        /* <DEDUP_REMOVED lines=18> */
.L_x_19343:
        /* <DEDUP_REMOVED lines=16> */
.L_x_19345:
[----:B------:R-:W-:Y:S05]  /*1aa00*/  BSYNC.RECONVERGENT B2 ;  /* 0x0000000000027941 */ /* 0x000fea0003800200 */
.L_x_19344:
        /* <DEDUP_REMOVED lines=61> */
.L_x_19342:
[----:B------:R-:W-:Y:S05]  /*1ade0*/  BSYNC.RECONVERGENT B1 ;  /* 0x0000000000017941 */ /* 0x000fea0003800200 */
.L_x_19341:
        /* <DEDUP_REMOVED lines=12> */
.L_x_19265:
        /* <DEDUP_REMOVED lines=16> */
.L_x_19349:
        /* <DEDUP_REMOVED lines=13> */
.L_x_19351:
[----:B------:R-:W-:Y:S05]  /*1b080*/  BSYNC.RECONVERGENT B2 ;  /* 0x0000000000027941 */ /* 0x000fea0003800200 */
.L_x_19350:
        /* <DEDUP_REMOVED lines=61> */
.L_x_19348:
[----:B------:R-:W-:Y:S05]  /*1b460*/  BSYNC.RECONVERGENT B1 ;  /* 0x0000000000017941 */ /* 0x000fea0003800200 */
.L_x_19347:
[----:B------:R-:W2:Y:S01]  /*1b470*/  LDC R10, c[0x0][0x404] ;  /* 0x00010100ff0a7b82 */ /* 0x000ea20000000800 */
[----:B-1----:R-:W-:Y:S01]  /*1b480*/  HFMA2 R214, -RZ, RZ, 0.1171875, 0 ;  /* 0x2f800000ffd67431 */ /* 0x002fe200000001ff */
[----:B------:R-:W-:Y:S01]  /*1b490*/  I2FP.F32.U32 R14, R124 ;  /* 0x0000007c000e7245 */ /* 0x000fe20000201000 */
[----:B------:R-:W-:Y:S01]  /*1b4a0*/  BSSY.RECONVERGENT B1, `(.L_x_19352) ;  /* 0x000005e000017945 */ /* 0x000fe20003800200 */
[----:B------:R-:W-:Y:S01]  /*1b4b0*/  ISETP.NE.AND P2, PT, R126, 0x1, PT ;  /* 0x000000017e00780c */ /* 0x000fe20003f45270 */
[C---:B-----5:R-:W-:Y:S01]  /*1b4c0*/  IMAD.U32 R124, R128.reuse, 0x10000, RZ ;  /* 0x00010000807c7824 */ /* 0x060fe200078e00ff */
[----:B------:R-:W-:Y:S02]  /*1b4d0*/  LOP3.LUT R17, R17, 0xffffffef, RZ, 0xc0, !PT ;  /* 0xffffffef11117812 */ /* 0x000fe400078ec0ff */
[----:B------:R-:W-:Y:S02]  /*1b4e0*/  PRMT R125, R128, 0x7632, R125 ;  /* 0x00007632807d7816 */ /* 0x000fe4000000007d */
[----:B------:R-:W-:Y:S01]  /*1b4f0*/  MOV R127, R12 ;  /* 0x0000000c007f7202 */ /* 0x000fe20000000f00 */
[----:B------:R-:W-:-:S05]  /*1b500*/  FFMA.FTZ R14, R14, R214, 1.1641532182693481445e-10 ;  /* 0x2f0000000e0e7423 */ /* 0x000fca00000100d6 */
[----:B--2---:R-:W-:Y:S01]  /*1b510*/  FSETP.LE.FTZ.AND P3, PT, R14, R10, PT ;  /* 0x0000000a0e00720b */ /* 0x004fe20003f73000 */
        /* <DEDUP_REMOVED lines=11> */
.L_x_19354:
[----:B------:R-:W-:Y:S01]  /*1b5d0*/  VIADD R18, R18, 0x1 ;  /* 0x0000000112127836 */ /* 0x000fe20000000000 */
[----:B------:R-:W-:Y:S03]  /*1b5e0*/  BSSY.RECONVERGENT B2, `(.L_x_19355) ;  /* 0x000000c000027945 */ /* 0x000fe60003800200 */
[C---:B0-----:R-:W-:Y:S01]  /*1b5f0*/  IMAD.WIDE.U32 R190, R18.reuse, -0x2daee0ad, RZ ;  /* 0xd2511f5312be7825 */ /* 0x041fe200078e00ff */
        /* <DEDUP_REMOVED lines=10> */
.L_x_19356:
[----:B------:R-:W-:Y:S05]  /*1b6a0*/  BSYNC.RECONVERGENT B2 ;  /* 0x0000000000027941 */ /* 0x000fea0003800200 */
.L_x_19355:
        /* <DEDUP_REMOVED lines=61> */
.L_x_19353:
[----:B------:R-:W-:Y:S05]  /*1ba80*/  BSYNC.RECONVERGENT B1 ;  /* 0x0000000000017941 */ /* 0x000fea0003800200 */
.L_x_19352:
[----:B------:R-:W-:Y:S01]  /*1ba90*/  I2FP.F32.U32 R126, R127 ;  /* 0x0000007f007e7245 */ /* 0x000fe20000201000 */
[----:B------:R-:W-:Y:S01]  /*1baa0*/  BSSY.RECONVERGENT B1, `(.L_x_19357) ;  /* 0x000005d000017945 */ /* 0x000fe20003800200 */
[----:B------:R-:W-:Y:S01]  /*1bab0*/  LOP3.LUT R17, R17, 0xfffffff7, RZ, 0xc0, !PT ;  /* 0xfffffff711117812 */ /* 0x000fe200078ec0ff */
[----:B------:R-:W-:Y:S01]  /*1bac0*/  IMAD.U32 R125, R125, 0x10000, RZ ;  /* 0x000100007d7d7824 */ /* 0x000fe200078e00ff */
[----:B------:R-:W-:Y:S01]  /*1bad0*/  MOV R127, R12 ;  /* 0x0000000c007f7202 */ /* 0x000fe20000000f00 */
[----:B------:R-:W-:Y:S01]  /*1bae0*/  FFMA.FTZ R126, R126, R214, 1.1641532182693481445e-10 ;  /* 0x2f0000007e7e7423 */ /* 0x000fe200000100d6 */
[----:B------:R-:W-:-:S04]  /*1baf0*/  IMAD.MOV.U32 R128, RZ, RZ, 0x2 ;  /* 0x00000002ff807424 */ /* 0x000fc800078e00ff */
[----:B------:R-:W-:-:S13]  /*1bb00*/  FSETP.LE.FTZ.AND P2, PT, R126, R10, PT ;  /* 0x0000000a7e00720b */ /* 0x000fda0003f53000 */
        /* <DEDUP_REMOVED lines=11> */
.L_x_19359:
        /* <DEDUP_REMOVED lines=13> */
.L_x_19361:
[----:B------:R-:W-:Y:S05]  /*1bc90*/  BSYNC.RECONVERGENT B2 ;  /* 0x0000000000027941 */ /* 0x000fea0003800200 */
.L_x_19360:
        /* <DEDUP_REMOVED lines=60> */
[----:B------:R-:W-:-:S07]  /*1c060*/  IMAD.MOV.U32 R189, RZ, RZ, R126 ;  /* 0x000000ffffbd7224 */ /* 0x000fce00078e007e */
.L_x_19358:
[----:B------:R-:W-:Y:S05]  /*1c070*/  BSYNC.RECONVERGENT B1 ;  /* 0x0000000000017941 */ /* 0x000fea0003800200 */
.L_x_19357:
        /* <DEDUP_REMOVED lines=20> */
.L_x_19364:
        /* <DEDUP_REMOVED lines=13> */
.L_x_19366:
[----:B------:R-:W-:Y:S05]  /*1c290*/  BSYNC.RECONVERGENT B2 ;  /* 0x0000000000027941 */ /* 0x000fea0003800200 */
.L_x_19365:
        /* <DEDUP_REMOVED lines=61> */
.L_x_19363:
[----:B------:R-:W-:Y:S05]  /*1c670*/  BSYNC.RECONVERGENT B1 ;  /* 0x0000000000017941 */ /* 0x000fea0003800200 */
.L_x_19362:
[----:B------:R-:W-:Y:S01]  /*1c680*/  I2FP.F32.U32 R14, R14 ;  /* 0x0000000e000e7245 */ /* 0x000fe20000201000 */
[----:B------:R-:W-:Y:S01]  /*1c690*/  BSSY.RECONVERGENT B1, `(.L_x_19367) ;  /* 0x000005d000017945 */ /* 0x000fe20003800200 */
[----:B------:R-:W-:Y:S01]  /*1c6a0*/  LOP3.LUT R17, R17, 0xfffffffd, RZ, 0xc0, !PT ;  /* 0xfffffffd11117812 */ /* 0x000fe200078ec0ff */
[----:B------:R-:W-:Y:S02]  /*1c6b0*/  IMAD.U32 R128, R127, 0x10000, RZ ;  /* 0x000100007f807824 */ /* 0x000fe400078e00ff */
[----:B------:R-:W-:Y:S01]  /*1c6c0*/  FFMA.FTZ R14, R14, R214, 1.1641532182693481445e-10 ;  /* 0x2f0000000e0e7423 */ /* 0x000fe200000100d6 */
[----:B0-----:R-:W-:-:S04]  /*1c6d0*/  IMAD.MOV.U32 R191, RZ, RZ, 0x2 ;  /* 0x00000002ffbf7424 */ /* 0x001fc800078e00ff */
        /* <DEDUP_REMOVED lines=13> */
.L_x_19369:
        /* <DEDUP_REMOVED lines=13> */
.L_x_19371:
[----:B------:R-:W-:Y:S05]  /*1c880*/  BSYNC.RECONVERGENT B2 ;  /* 0x0000000000027941 */ /* 0x000fea0003800200 */
.L_x_19370:
        /* <DEDUP_REMOVED lines=61> */
.L_x_19368:
[----:B------:R-:W-:Y:S05]  /*1cc60*/  BSYNC.RECONVERGENT B1 ;  /* 0x0000000000017941 */ /* 0x000fea0003800200 */
.L_x_19367:
        /* <DEDUP_REMOVED lines=18> */
.L_x_19374:
        /* <DEDUP_REMOVED lines=13> */
.L_x_19376:
[----:B------:R-:W-:Y:S05]  /*1ce60*/  BSYNC.RECONVERGENT B2 ;  /* 0x0000000000027941 */ /* 0x000fea0003800200 */
.L_x_19375:
        /* <DEDUP_REMOVED lines=61> */
.L_x_19373:
[----:B------:R-:W-:Y:S05]  /*1d240*/  BSYNC.RECONVERGENT B1 ;  /* 0x0000000000017941 */ /* 0x000fea0003800200 */
.L_x_19372:
        /* <DEDUP_REMOVED lines=17> */
.L_x_19379:
        /* <DEDUP_REMOVED lines=13> */
.L_x_19381:
[----:B------:R-:W-:Y:S05]  /*1d430*/  BSYNC.RECONVERGENT B2 ;  /* 0x0000000000027941 */ /* 0x000fea0003800200 */
.L_x_19380:
        /* <DEDUP_REMOVED lines=61> */
.L_x_19378:
[----:B------:R-:W-:Y:S05]  /*1d810*/  BSYNC.RECONVERGENT B1 ;  /* 0x0000000000017941 */ /* 0x000fea0003800200 */
.L_x_19377:
        /* <DEDUP_REMOVED lines=18> */
.L_x_19384:
        /* <DEDUP_REMOVED lines=13> */
.L_x_19386:
[----:B------:R-:W-:Y:S05]  /*1da10*/  BSYNC.RECONVERGENT B2 ;  /* 0x0000000000027941 */ /* 0x000fea0003800200 */
.L_x_19385:
        /* <DEDUP_REMOVED lines=61> */
.L_x_19383:
[----:B------:R-:W-:Y:S05]  /*1ddf0*/  BSYNC.RECONVERGENT B1 ;  /* 0x0000000000017941 */ /* 0x000fea0003800200 */
.L_x_19382:
        /* <DEDUP_REMOVED lines=42> */
.L_x_19346:
        /* <DEDUP_REMOVED lines=44> */
.L_x_19387:
[----:B------:R-:W-:Y:S01]  /*1e360*/  MOV R10, R189 ;  /* 0x000000bd000a7202 */ /* 0x000fe20000000f00 */
[----:B------:R-:W-:-:S07]  /*1e370*/  VIADD R188, R188, 0x20 ;  /* 0x00000020bcbc7836 */ /* 0x000fce0000000000 */
.L_x_19264:
[----:B------:R-:W-:Y:S05]  /*1e380*/  BSYNC.RECONVERGENT B0 ;  /* 0x0000000000007941 */ /* 0x000fea0003800200 */
.L_x_19263:
        /* <DEDUP_REMOVED lines=36> */
.L_x_19393:
        /* <DEDUP_REMOVED lines=13> */
.L_x_19395:
[----:B------:R-:W-:Y:S05]  /*1e6a0*/  BSYNC.RECONVERGENT B2 ;  /* 0x0000000000027941 */ /* 0x000fea0003800200 */
.L_x_19394:
        /* <DEDUP_REMOVED lines=57> */
[----:B------:R-:W-:Y:S02]  /*1ea40*/  IMAD.MOV.U32 R189, RZ, RZ, R2 ;  /* 0x000000ffffbd7224 */ /* 0x000fe400078e0002 */
[----:B------:R-:W-:Y:S01]  /*1ea50*/  HFMA2 R2, -RZ, RZ, 0, 0 ;  /* 0x00000000ff027431 */ /* 0x000fe200000001ff */
[----:B------:R-:W-:Y:S01]  /*1ea60*/  LOP3.LUT R16, R16, R6, R3, 0x96, !PT ;  /* 0x0000000610107212 */ /* 0x000fe200078e9603 */
[----:B------:R-:W-:-:S07]  /*1ea70*/  IMAD.MOV.U32 R3, RZ, RZ, R10 ;  /* 0x000000ffff037224 */ /* 0x000fce00078e000a */
.L_x_19392:
[----:B------:R-:W-:Y:S05]  /*1ea80*/  BSYNC.RECONVERGENT B1 ;  /* 0x0000000000017941 */ /* 0x000fea0003800200 */
.L_x_19391:
[----:B------:R-:W2:Y:S01]  /*1ea90*/  LDC R0, c[0x0][0x404] ;  /* 0x00010100ff007b82 */ /* 0x000ea20000000800 */
[----:B------:R-:W-:Y:S01]  /*1eaa0*/  I2FP.F32.U32 R3, R3 ;  /* 0x0000000300037245 */ /* 0x000fe20000201000 */
[----:B------:R-:W-:Y:S01]  /*1eab0*/  IMAD.MOV.U32 R10, RZ, RZ, 0x2f800000 ;  /* 0x2f800000ff0a7424 */ /* 0x000fe200078e00ff */
[----:B------:R-:W-:Y:S01]  /*1eac0*/  ISETP.NE.AND P2, PT, R2, 0x1, PT ;  /* 0x000000010200780c */ /* 0x000fe20003f45270 */
[C---:B-----5:R-:W-:Y:S01]  /*1ead0*/  IMAD.U32 R8, R136.reuse, 0x10000, RZ ;  /* 0x0001000088087824 */ /* 0x060fe200078e00ff */
[----:B------:R-:W-:Y:S01]  /*1eae0*/  LOP3.LUT R17, R17, 0xffffffef, RZ, 0xc0, !PT ;  /* 0xffffffef11117812 */ /* 0x000fe200078ec0ff */
[----:B------:R-:W-:Y:S01]  /*1eaf0*/  FFMA.FTZ R3, R3, R10, 1.1641532182693481445e-10 ;  /* 0x2f00000003037423 */ /* 0x000fe2000001000a */
[----:B------:R-:W-:Y:S01]  /*1eb00*/  BSSY.RECONVERGENT B1, `(.L_x_19396) ;  /* 0x000005c000017945 */ /* 0x000fe20003800200 */
[----:B01----:R-:W0:Y:S01]  /*1eb10*/  LDC R190, c[0x0][0x408] ;  /* 0x00010200ffbe7b82 */ /* 0x003e220000000800 */
[----:B------:R-:W-:Y:S02]  /*1eb20*/  PRMT R136, R136, 0x7632, R136 ;  /* 0x0000763288887816 */ /* 0x000fe40000000088 */
[----:B------:R-:W-:-:S02]  /*1eb30*/  MOV R4, 0x2 ;  /* 0x0000000200047802 */ /* 0x000fc40000000f00 */
[----:B--2---:R-:W-:Y:S01]  /*1eb40*/  FSETP.LE.FTZ.AND P4, PT, R3, R0, PT ;  /* 0x000000000300720b */ /* 0x004fe20003f93000 */
[----:B------:R-:W-:Y:S02]  /*1eb50*/  IMAD.MOV.U32 R3, RZ, RZ, R12 ;  /* 0x000000ffff037224 */ /* 0x000fe400078e000c */
[----:B0-----:R-:W-:-:S10]  /*1eb60*/  FMUL.FTZ R8, R8, R190 ;  /* 0x000000be08087220 */ /* 0x001fd40000410000 */
        /* <DEDUP_REMOVED lines=10> */
.L_x_19398:
        /* <DEDUP_REMOVED lines=13> */
.L_x_19400:
[----:B------:R-:W-:Y:S05]  /*1ece0*/  BSYNC.RECONVERGENT B2 ;  /* 0x0000000000027941 */ /* 0x000fea0003800200 */
.L_x_19399:
        /* <DEDUP_REMOVED lines=61> */
.L_x_19397:
[----:B------:R-:W-:Y:S05]  /*1f0c0*/  BSYNC.RECONVERGENT B1 ;  /* 0x0000000000017941 */ /* 0x000fea0003800200 */
.L_x_19396:
[----:B------:R-:W-:Y:S01]  /*1f0d0*/  I2FP.F32.U32 R2, R3 ;  /* 0x0000000300027245 */ /* 0x000fe20000201000 */
[----:B------:R-:W-:Y:S01]  /*1f0e0*/  BSSY.RECONVERGENT B1, `(.L_x_19401) ;  /* 0x0000061000017945 */ /* 0x000fe20003800200 */
[----:B------:R-:W-:Y:S01]  /*1f0f0*/  FSEL R8, R8, RZ, P4 ;  /* 0x000000ff08087208 */ /* 0x000fe20002000000 */
[----:B------:R-:W-:Y:S02]  /*1f100*/  IMAD.MOV.U32 R3, RZ, RZ, R12 ;  /* 0x000000ffff037224 */ /* 0x000fe400078e000c */
[----:B------:R-:W-:-:S05]  /*1f110*/  FFMA.FTZ R2, R2, R10, 1.1641532182693481445e-10 ;  /* 0x2f00000002027423 */ /* 0x000fca000001000a */
[----:B------:R-:W-:Y:S01]  /*1f120*/  FSETP.GTU.FTZ.AND P2, PT, R2, R0, PT ;  /* 0x000000000200720b */ /* 0x000fe20003f5c000 */
[----:B------:R-:W-:-:S04]  /*1f130*/  IMAD.U32 R2, R96, 0x10000, RZ ;  /* 0x0001000060027824 */ /* 0x000fc800078e00ff */
[----:B------:R-:W-:-:S05]  /*1f140*/  FMUL.FTZ R2, R2, R190 ;  /* 0x000000be02027220 */ /* 0x000fca0000410000 */
[----:B------:R-:W-:-:S05]  /*1f150*/  FSEL R2, R2, RZ, !P2 ;  /* 0x000000ff02027208 */ /* 0x000fca0005000000 */
[----:B---3--:R-:W-:Y:S01]  /*1f160*/  FADD.FTZ R132, R2, R8 ;  /* 0x0000000802847221 */ /* 0x008fe20000010000 */
[----:B------:R-:W-:Y:S01]  /*1f170*/  SEL R8, RZ, 0x1, P2 ;  /* 0x00000001ff087807 */ /* 0x000fe20001000000 */
[----:B------:R-:W-:Y:S01]  /*1f180*/  HFMA2 R2, -RZ, RZ, 0, 1.1920928955078125e-07 ;  /* 0x00000002ff027431 */ /* 0x000fe200000001ff */
[----:B------:R-:W-:Y:S01]  /*1f190*/  ISETP.NE.AND P2, PT, R4, 0x1, PT ;  /* 0x000000010400780c */ /* 0x000fe20003f45270 */
[----:B------:R-:W-:-:S12]  /*1f1a0*/  @P1 FADD.FTZ R132, R100, R132 ;  /* 0x0000008464841221 */ /* 0x000fd80000010000 */
        /* <DEDUP_REMOVED lines=9> */
.L_x_19403:
        /* <DEDUP_REMOVED lines=13> */
.L_x_19405:
[----:B------:R-:W-:Y:S05]  /*1f310*/  BSYNC.RECONVERGENT B2 ;  /* 0x0000000000027941 */ /* 0x000fea0003800200 */
.L_x_19404:
        /* <DEDUP_REMOVED lines=61> */
.L_x_19402:
[----:B------:R-:W-:Y:S05]  /*1f6f0*/  BSYNC.RECONVERGENT B1 ;  /* 0x0000000000017941 */ /* 0x000fea0003800200 */
.L_x_19401:
        /* <DEDUP_REMOVED lines=20> */
.L_x_19408:
        /* <DEDUP_REMOVED lines=13> */
.L_x_19410:
[----:B------:R-:W-:Y:S05]  /*1f910*/  BSYNC.RECONVERGENT B2 ;  /* 0x0000000000027941 */ /* 0x000fea0003800200 */
.L_x_19409:
        /* <DEDUP_REMOVED lines=61> */
.L_x_19407:
[----:B------:R-:W-:Y:S05]  /*1fcf0*/  BSYNC.RECONVERGENT B1 ;  /* 0x0000000000017941 */ /* 0x000fea0003800200 */
.L_x_19406:
[----:B------:R-:W-:Y:S01]  /*1fd00*/  I2FP.F32.U32 R2, R3 ;  /* 0x0000000300027245 */ /* 0x000fe20000201000 */
[----:B------:R-:W-:Y:S01]  /*1fd10*/  BSSY.RECONVERGENT B1, `(.L_x_19411) ;  /* 0x0000062000017945 */ /* 0x000fe20003800200 */
[----:B------:R-:W-:Y:S01]  /*1fd20*/  FSEL R14, R14, RZ, P4 ;  /* 0x000000ff0e0e7208 */ /* 0x000fe20002000000 */
[----:B------:R-:W-:Y:S02]  /*1fd30*/  IMAD.MOV.U32 R3, RZ, RZ, R12 ;  /* 0x000000ffff037224 */ /* 0x000fe400078e000c */
        /* <DEDUP_REMOVED lines=20> */
.L_x_19413:
        /* <DEDUP_REMOVED lines=13> */
.L_x_19415:
[----:B------:R-:W-:Y:S05]  /*1ff50*/  BSYNC.RECONVERGENT B2 ;  /* 0x0000000000027941 */ /* 0x000fea0003800200 */
.L_x_19414:
        /* <DEDUP_REMOVED lines=22> */
[C---:B------:R-:W-:Y:S02]  /*200c0*/  VIADD R3, R22.reuse, 0x78dde6e4 ;  /* 0x78dde6e416037836 */ /* 0x040fe40000000000 */
[----:B------:R-:W-:Y:S02]  /*200d0*/  VIADD R6, R22, 0xb54cda56 ;  /* 0xb54cda5616067836 */ /* 0x000fe40000000000 */
        /* <DEDUP_REMOVED lines=37> */
.L_x_19412:
[----:B------:R-:W-:Y:S05]  /*20330*/  BSYNC.RECONVERGENT B1 ;  /* 0x0000000000017941 */ /* 0x000fea0003800200 */
.L_x_19411:
        /* <DEDUP_REMOVED lines=21> */
.L_x_19418:
        /* <DEDUP_REMOVED lines=13> */
.L_x_19420:
[----:B------:R-:W-:Y:S05]  /*20560*/  BSYNC.RECONVERGENT B2 ;  /* 0x0000000000027941 */ /* 0x000fea0003800200 */
.L_x_19419:
        /* <DEDUP_REMOVED lines=61> */
.L_x_19417:
[----:B------:R-:W-:Y:S05]  /*20940*/  BSYNC.RECONVERGENT B1 ;  /* 0x0000000000017941 */ /* 0x000fea0003800200 */
.L_x_19416:
        /* <DEDUP_REMOVED lines=9> */
[----:B------:R-:W-:Y:S01]  /*209e0*/  FADD.FTZ R134, R2, R6 ;  /* 0x0000000602867221 */ /* 0x000fe20000010000 */
        /* <DEDUP_REMOVED lines=13> */
.L_x_19423:
        /* <DEDUP_REMOVED lines=13> */
.L_x_19425:
[----:B------:R-:W-:Y:S05]  /*20b90*/  BSYNC.RECONVERGENT B2 ;  /* 0x0000000000027941 */ /* 0x000fea0003800200 */
.L_x_19424:
        /* <DEDUP_REMOVED lines=61> */
.L_x_19422:
[----:B------:R-:W-:Y:S05]  /*20f70*/  BSYNC.RECONVERGENT B1 ;  /* 0x0000000000017941 */ /* 0x000fea0003800200 */
.L_x_19421:
        /* <DEDUP_REMOVED lines=20> */
.L_x_19428:
        /* <DEDUP_REMOVED lines=13> */
.L_x_19430:
[----:B------:R-:W-:Y:S05]  /*21190*/  BSYNC.RECONVERGENT B2 ;  /* 0x0000000000027941 */ /* 0x000fea0003800200 */
.L_x_19429:
        /* <DEDUP_REMOVED lines=61> */
.L_x_19427:
[----:B------:R-:W-:Y:S05]  /*21570*/  BSYNC.RECONVERGENT B1 ;  /* 0x0000000000017941 */ /* 0x000fea0003800200 */
.L_x_19426:
        /* <DEDUP_REMOVED lines=24> */
.L_x_19433:
        /* <DEDUP_REMOVED lines=13> */
.L_x_19435:
[----:B------:R-:W-:Y:S05]  /*217d0*/  BSYNC.RECONVERGENT B2 ;  /* 0x0000000000027941 */ /* 0x000fea0003800200 */
.L_x_19434:
        /* <DEDUP_REMOVED lines=40> */
[C---:B------:R-:W-:Y:S01]  /*21a60*/  VIADD R3, R22.reuse, 0x5384540f ;  /* 0x5384540f16037836 */ /* 0x040fe20000000000 */
        /* <DEDUP_REMOVED lines=20> */
.L_x_19432:
[----:B------:R-:W-:Y:S05]  /*21bb0*/  BSYNC.RECONVERGENT B1 ;  /* 0x0000000000017941 */ /* 0x000fea0003800200 */
.L_x_19431:
        /* <DEDUP_REMOVED lines=19> */
.L_x_19438:
        /* <DEDUP_REMOVED lines=13> */
.L_x_19440:
[----:B------:R-:W-:Y:S05]  /*21dc0*/  BSYNC.RECONVERGENT B2 ;  /* 0x0000000000027941 */ /* 0x000fea0003800200 */
.L_x_19439:
        /* <DEDUP_REMOVED lines=61> */
.L_x_19437:
[----:B------:R-:W-:Y:S05]  /*221a0*/  BSYNC.RECONVERGENT B1 ;  /* 0x0000000000017941 */ /* 0x000fea0003800200 */
.L_x_19436:
        /* <DEDUP_REMOVED lines=23> */
.L_x_19443:
        /* <DEDUP_REMOVED lines=13> */
.L_x_19445:
[----:B------:R-:W-:Y:S05]  /*223f0*/  BSYNC.RECONVERGENT B2 ;  /* 0x0000000000027941 */ /* 0x000fea0003800200 */
.L_x_19444:
        /* <DEDUP_REMOVED lines=61> */
.L_x_19442:
[----:B------:R-:W-:Y:S05]  /*227d0*/  BSYNC.RECONVERGENT B1 ;  /* 0x0000000000017941 */ /* 0x000fea0003800200 */
.L_x_19441:
        /* <DEDUP_REMOVED lines=18> */
.L_x_19448:
        /* <DEDUP_REMOVED lines=13> */
.L_x_19450:
[----:B------:R-:W-:Y:S05]  /*229d0*/  BSYNC.RECONVERGENT B2 ;  /* 0x0000000000027941 */ /* 0x000fea0003800200 */
.L_x_19449:
        /* <DEDUP_REMOVED lines=61> */
.L_x_19447:
[----:B------:R-:W-:Y:S05]  /*22db0*/  BSYNC.RECONVERGENT B1 ;  /* 0x0000000000017941 */ /* 0x000fea0003800200 */
.L_x_19446:
        /* <DEDUP_REMOVED lines=24> */
.L_x_19453:
        /* <DEDUP_REMOVED lines=13> */
.L_x_19455:
[----:B------:R-:W-:Y:S05]  /*23010*/  BSYNC.RECONVERGENT B2 ;  /* 0x0000000000027941 */ /* 0x000fea0003800200 */
.L_x_19454:
        /* <DEDUP_REMOVED lines=58> */
[----:B------:R-:W-:Y:S01]  /*233c0*/  IMAD.MOV.U32 R2, RZ, RZ, R189 ;  /* 0x000000ffff027224 */ /* 0x000fe200078e00bd */
[----:B------:R-:W-:Y:S02]  /*233d0*/  LOP3.LUT R16, R16, R214, R213, 0x96, !PT ;  /* 0x000000d610107212 */ /* 0x000fe400078e96d5 */
[----:B------:R-:W-:-:S07]  /*233e0*/  MOV R189, R212 ;  /* 0x000000d400bd7202 */ /* 0x000fce0000000f00 */
.L_x_19452:
[----:B------:R-:W-:Y:S05]  /*233f0*/  BSYNC.RECONVERGENT B1 ;  /* 0x0000000000017941 */ /* 0x000fea0003800200 */
.L_x_19451:
[----:B------:R-:W-:Y:S01]  /*23400*/  I2FP.F32.U32 R2, R2 ;  /* 0x0000000200027245 */ /* 0x000fe20000201000 */
[----:B------:R-:W-:Y:S01]  /*23410*/  BSSY.RECONVERGENT B1, `(.L_x_19456) ;  /* 0x000005d000017945 */ /* 0x000fe20003800200 */
[----:B------:R-:W-:Y:S01]  /*23420*/  ISETP.NE.AND P5, PT, R138, 0x1, PT ;  /* 0x000000018a00780c */ /* 0x000fe20003fa5270 */
[----:B------:R-:W-:Y:S02]  /*23430*/  HFMA2 R191, -RZ, RZ, 0, 1.1920928955078125e-07 ;  /* 0x00000002ffbf7431 */ /* 0x000fe400000001ff */
[----:B------:R-:W-:Y:S02]  /*23440*/  IMAD.MOV.U32 R14, RZ, RZ, R12 ;  /* 0x000000ffff0e7224 */ /* 0x000fe400078e000c */
        /* <DEDUP_REMOVED lines=14> */
.L_x_19458:
        /* <DEDUP_REMOVED lines=13> */
.L_x_19460:
[----:B------:R-:W-:Y:S05]  /*23600*/  BSYNC.RECONVERGENT B2 ;  /* 0x0000000000027941 */ /* 0x000fea0003800200 */
.L_x_19459:
        /* <DEDUP_REMOVED lines=61> */
.L_x_19457:
[----:B------:R-:W-:Y:S05]  /*239e0*/  BSYNC.RECONVERGENT B1 ;  /* 0x0000000000017941 */ /* 0x000fea0003800200 */
.L_x_19456:
[----:B------:R-:W-:Y:S01]  /*239f0*/  I2FP.F32.U32 R14, R14 ;  /* 0x0000000e000e7245 */ /* 0x000fe20000201000 */
[----:B------:R-:W-:Y:S01]  /*23a00*/  BSSY.RECONVERGENT B1, `(.L_x_19461) ;  /* 0x0000061000017945 */ /* 0x000fe20003800200 */
[----:B------:R-:W-:Y:S01]  /*23a10*/  FSEL R2, R2, RZ, P4 ;  /* 0x000000ff02027208 */ /* 0x000fe20002000000 */
[----:B------:R-:W-:Y:S02]  /*23a20*/  HFMA2 R212, -RZ, RZ, 0, 1.1920928955078125e-07 ;  /* 0x00000002ffd47431 */ /* 0x000fe400000001ff */
[----:B------:R-:W-:-:S05]  /*23a30*/  FFMA.FTZ R14, R14, R10, 1.1641532182693481445e-10 ;  /* 0x2f0000000e0e7423 */ /* 0x000fca000001000a */
[----:B------:R-:W-:Y:S01]  /*23a40*/  FSETP.GTU.FTZ.AND P5, PT, R14, R0, PT ;  /* 0x000000000e00720b */ /* 0x000fe20003fbc000 */
[----:B------:R-:W-:-:S04]  /*23a50*/  IMAD.U32 R14, R99, 0x10000, RZ ;  /* 0x00010000630e7824 */ /* 0x000fc800078e00ff */
        /* <DEDUP_REMOVED lines=16> */
.L_x_19463:
        /* <DEDUP_REMOVED lines=13> */
.L_x_19465:
[----:B------:R-:W-:Y:S05]  /*23c30*/  BSYNC.RECONVERGENT B2 ;  /* 0x0000000000027941 */ /* 0x000fea0003800200 */
.L_x_19464:
        /* <DEDUP_REMOVED lines=61> */
.L_x_19462:
[----:B------:R-:W-:Y:S05]  /*24010*/  BSYNC.RECONVERGENT B1 ;  /* 0x0000000000017941 */ /* 0x000fea0003800200 */
.L_x_19461:
        /* <DEDUP_REMOVED lines=18> */
.L_x_19468:
        /* <DEDUP_REMOVED lines=16> */
.L_x_19470:
[----:B------:R-:W-:Y:S05]  /*24240*/  BSYNC.RECONVERGENT B2 ;  /* 0x0000000000027941 */ /* 0x000fea0003800200 */
.L_x_19469:
        /* <DEDUP_REMOVED lines=10> */
[----:B------:R-:W-:Y:S01]  /*242f0*/  IMAD.MOV.U32 R191, RZ, RZ, R189 ;  /* 0x000000ffffbf7224 */ /* 0x000fe200078e00bd */
        /* <DEDUP_REMOVED lines=48> */
[----:B------:R-:W-:Y:S01]  /*24600*/  IMAD.MOV.U32 R14, RZ, RZ, RZ ;  /* 0x000000ffff0e7224 */ /* 0x000fe200078e00ff */
[----:B------:R-:W-:-:S07]  /*24610*/  MOV R189, R212 ;  /* 0x000000d400bd7202 */ /* 0x000fce0000000f00 */
.L_x_19467:
[----:B------:R-:W-:Y:S05]  /*24620*/  BSYNC.RECONVERGENT B1 ;  /* 0x0000000000017941 */ /* 0x000fea0003800200 */
.L_x_19466:
        /* <DEDUP_REMOVED lines=12> */
.L_x_19390:
[----:B------:R-:W-:Y:S01]  /*246f0*/  ISETP.NE.AND P2, PT, R14, 0x1, PT ;  /* 0x000000010e00780c */ /* 0x000fe20003f45270 */
[----:B------:R-:W-:Y:S01]  /*24700*/  BSSY.RECONVERGENT B1, `(.L_x_19472) ;  /* 0x000005a000017945 */ /* 0x000fe20003800200 */
[----:B---3--:R-:W-:Y:S02]  /*24710*/  HFMA2 R134, -RZ, RZ, 0, 1.1920928955078125e-07 ;  /* 0x00000002ff867431 */ /* 0x008fe400000001ff */
        /* <DEDUP_REMOVED lines=13> */
.L_x_19474:
        /* <DEDUP_REMOVED lines=13> */
.L_x_19476:
[----:B------:R-:W-:Y:S05]  /*248c0*/  BSYNC.RECONVERGENT B2 ;  /* 0x0000000000027941 */ /* 0x000fea0003800200 */
.L_x_19475:
        /* <DEDUP_REMOVED lines=61> */
.L_x_19473:
[----:B------:R-:W-:Y:S05]  /*24ca0*/  BSYNC.RECONVERGENT B1 ;  /* 0x0000000000017941 */ /* 0x000fea0003800200 */
.L_x_19472:
[----:B------:R-:W2:Y:S01]  /*24cb0*/  LDC R10, c[0x0][0x404] ;  /* 0x00010100ff0a7b82 */ /* 0x000ea20000000800 */
[----:B------:R-:W-:Y:S01]  /*24cc0*/  I2FP.F32.U32 R14, R132 ;  /* 0x00000084000e7245 */ /* 0x000fe20000201000 */
[----:B-1----:R-:W-:Y:S01]  /*24cd0*/  IMAD.MOV.U32 R214, RZ, RZ, 0x2f800000 ;  /* 0x2f800000ffd67424 */ /* 0x002fe200078e00ff */
[----:B------:R-:W-:Y:S01]  /*24ce0*/  LOP3.LUT R17, R17, 0xffffffef, RZ, 0xc0, !PT ;  /* 0xffffffef11117812 */ /* 0x000fe200078ec0ff */
[----:B------:R-:W-:Y:S01]  /*24cf0*/  BSSY.RECONVERGENT B1, `(.L_x_19477) ;  /* 0x000005d000017945 */ /* 0x000fe20003800200 */
[----:B-----5:R-:W-:Y:S01]  /*24d00*/  SHF.L.U32 R132, R136, 0x10, RZ ;  /* 0x0000001088847819 */ /* 0x020fe200000006ff */
[----:B------:R-:W-:Y:S01]  /*24d10*/  FFMA.FTZ R14, R14, R214, 1.1641532182693481445e-10 ;  /* 0x2f0000000e0e7423 */ /* 0x000fe200000100d6 */
[----:B------:R-:W-:Y:S01]  /*24d20*/  PRMT R133, R136, 0x7632, R133 ;  /* 0x0000763288857816 */ /* 0x000fe20000000085 */
[----:B------:R-:W-:-:S03]  /*24d30*/  IMAD.MOV.U32 R135, RZ, RZ, R12 ;  /* 0x000000ffff877224 */ /* 0x000fc600078e000c */
[----:B--2---:R-:W-:Y:S01]  /*24d40*/  FSETP.LE.FTZ.AND P2, PT, R14, R10, PT ;  /* 0x0000000a0e00720b */ /* 0x004fe20003f53000 */
        /* <DEDUP_REMOVED lines=12> */
.L_x_19479:
[----:B------:R-:W-:Y:S01]  /*24e10*/  VIADD R18, R18, 0x1 ;  /* 0x0000000112127836 */ /* 0x000fe20000000000 */
[----:B------:R-:W-:Y:S03]  /*24e20*/  BSSY.RECONVERGENT B2, `(.L_x_19480) ;  /* 0x000000c000027945 */ /* 0x000fe60003800200 */
[C---:B0-----:R-:W-:Y:S01]  /*24e30*/  IMAD.WIDE.U32 R190, R18.reuse, -0x2daee0ad, RZ ;  /* 0xd2511f5312be7825 */ /* 0x041fe200078e00ff */
        /* <DEDUP_REMOVED lines=10> */
.L_x_19481:
[----:B------:R-:W-:Y:S05]  /*24ee0*/  BSYNC.RECONVERGENT B2 ;  /* 0x0000000000027941 */ /* 0x000fea0003800200 */
.L_x_19480:
        /* <DEDUP_REMOVED lines=61> */
.L_x_19478:
[----:B------:R-:W-:Y:S05]  /*252c0*/  BSYNC.RECONVERGENT B1 ;  /* 0x0000000000017941 */ /* 0x000fea0003800200 */
.L_x_19477:
[----:B------:R-:W-:Y:S01]  /*252d0*/  I2FP.F32.U32 R134, R135 ;  /* 0x0000008700867245 */ /* 0x000fe20000201000 */
[----:B------:R-:W-:Y:S01]  /*252e0*/  BSSY.RECONVERGENT B1, `(.L_x_19482) ;  /* 0x000005d000017945 */ /* 0x000fe20003800200 */
[----:B------:R-:W-:Y:S01]  /*252f0*/  LOP3.LUT R17, R17, 0xfffffff7, RZ, 0xc0, !PT ;  /* 0xfffffff711117812 */ /* 0x000fe200078ec0ff */
[----:B------:R-:W-:Y:S01]  /*25300*/  IMAD.MOV.U32 R136, RZ, RZ, 0x2 ;  /* 0x00000002ff887424 */ /* 0x000fe200078e00ff */
[----:B------:R-:W-:Y:S01]  /*25310*/  SHF.L.U32 R133, R133, 0x10, RZ ;  /* 0x0000001085857819 */ /* 0x000fe200000006ff */
[----:B------:R-:W-:Y:S01]  /*25320*/  FFMA.FTZ R134, R134, R214, 1.1641532182693481445e-10 ;  /* 0x2f00000086867423 */ /* 0x000fe200000100d6 */
[----:B------:R-:W-:-:S04]  /*25330*/  IMAD.MOV.U32 R135, RZ, RZ, R12 ;  /* 0x000000ffff877224 */ /* 0x000fc800078e000c */
[----:B------:R-:W-:-:S13]  /*25340*/  FSETP.LE.FTZ.AND P2, PT, R134, R10, PT ;  /* 0x0000000a8600720b */ /* 0x000fda0003f53000 */
        /* <DEDUP_REMOVED lines=11> */
.L_x_19484:
        /* <DEDUP_REMOVED lines=13> */
.L_x_19486:
[----:B------:R-:W-:Y:S05]  /*254d0*/  BSYNC.RECONVERGENT B2 ;  /* 0x0000000000027941 */ /* 0x000fea0003800200 */
.L_x_19485:
        /* <DEDUP_REMOVED lines=60> */
[----:B------:R-:W-:-:S07]  /*258a0*/  IMAD.MOV.U32 R189, RZ, RZ, R134 ;  /* 0x000000ffffbd7224 */ /* 0x000fce00078e0086 */
.L_x_19483:
[----:B------:R-:W-:Y:S05]  /*258b0*/  BSYNC.RECONVERGENT B1 ;  /* 0x0000000000017941 */ /* 0x000fea0003800200 */
.L_x_19482:
[----:B------:R-:W-:Y:S01]  /*258c0*/  I2FP.F32.U32 R14, R135 ;  /* 0x00000087000e7245 */ /* 0x000fe20000201000 */
[----:B------:R-:W-:Y:S01]  /*258d0*/  BSSY.RECONVERGENT B1, `(.L_x_19487) ;  /* 0x000005e000017945 */ /* 0x000fe20003800200 */
[----:B------:R-:W-:Y:S02]  /*258e0*/  LOP3.LUT R17, R17, 0xfffffffb, RZ, 0xc0, !PT ;  /* 0xfffffffb11117812 */ /* 0x000fe400078ec0ff */
[C---:B------:R-:W-:Y:S01]  /*258f0*/  SHF.L.U32 R134, R137.reuse, 0x10, RZ ;  /* 0x0000001089867819 */ /* 0x040fe200000006ff */
[----:B------:R-:W-:Y:S01]  /*25900*/  FFMA.FTZ R14, R14, R214, 1.1641532182693481445e-10 ;  /* 0x2f0000000e0e7423 */ /* 0x000fe200000100d6 */
[----:B------:R-:W-:Y:S01]  /*25910*/  PRMT R135, R137, 0x7632, R135 ;  /* 0x0000763289877816 */ /* 0x000fe20000000087 */
[----:B------:R-:W-:-:S03]  /*25920*/  IMAD.MOV.U32 R137, RZ, RZ, 0x2 ;  /* 0x00000002ff897424 */ /* 0x000fc600078e00ff */
        /* <DEDUP_REMOVED lines=13> */
.L_x_19489:
        /* <DEDUP_REMOVED lines=13> */
.L_x_19491:
[----:B------:R-:W-:Y:S05]  /*25ad0*/  BSYNC.RECONVERGENT B2 ;  /* 0x0000000000027941 */ /* 0x000fea0003800200 */
.L_x_19490:
        /* <DEDUP_REMOVED lines=61> */
.L_x_19488:
[----:B------:R-:W-:Y:S05]  /*25eb0*/  BSYNC.RECONVERGENT B1 ;  /* 0x0000000000017941 */ /* 0x000fea0003800200 */
.L_x_19487:
[----:B------:R-:W-:Y:S01]  /*25ec0*/  I2FP.F32.U32 R14, R14 ;  /* 0x0000000e000e7245 */ /* 0x000fe20000201000 */
[----:B------:R-:W-:Y:S01]  /*25ed0*/  BSSY.RECONVERGENT B1, `(.L_x_19492) ;  /* 0x000005d000017945 */ /* 0x000fe20003800200 */
[----:B------:R-:W-:Y:S01]  /*25ee0*/  LOP3.LUT R17, R17, 0xfffffffd, RZ, 0xc0, !PT ;  /* 0xfffffffd11117812 */ /* 0x000fe200078ec0ff */
[----:B0-----:R-:W-:Y:S01]  /*25ef0*/  IMAD.MOV.U32 R191, RZ, RZ, 0x2 ;  /* 0x00000002ffbf7424 */ /* 0x001fe200078e00ff */
        /* <DEDUP_REMOVED lines=15> */
.L_x_19494:
        /* <DEDUP_REMOVED lines=13> */
.L_x_19496:
[----:B------:R-:W-:Y:S05]  /*260c0*/  BSYNC.RECONVERGENT B2 ;  /* 0x0000000000027941 */ /* 0x000fea0003800200 */
.L_x_19495:
        /* <DEDUP_REMOVED lines=61> */
.L_x_19493:
[----:B------:R-:W-:Y:S05]  /*264a0*/  BSYNC.RECONVERGENT B1 ;  /* 0x0000000000017941 */ /* 0x000fea0003800200 */
.L_x_19492:
        /* <DEDUP_REMOVED lines=18> */
.L_x_19499:
        /* <DEDUP_REMOVED lines=13> */
.L_x_19501:
[----:B------:R-:W-:Y:S05]  /*266a0*/  BSYNC.RECONVERGENT B2 ;  /* 0x0000000000027941 */ /* 0x000fea0003800200 */
.L_x_19500:
        /* <DEDUP_REMOVED lines=61> */
.L_x_19498:
[----:B------:R-:W-:Y:S05]  /*26a80*/  BSYNC.RECONVERGENT B1 ;  /* 0x0000000000017941 */ /* 0x000fea0003800200 */
.L_x_19497:
        /* <DEDUP_REMOVED lines=17> */
.L_x_19504:
        /* <DEDUP_REMOVED lines=13> */
.L_x_19506:
[----:B------:R-:W-:Y:S05]  /*26c70*/  BSYNC.RECONVERGENT B2 ;  /* 0x0000000000027941 */ /* 0x000fea0003800200 */
.L_x_19505:
        /* <DEDUP_REMOVED lines=61> */
.L_x_19503:
[----:B------:R-:W-:Y:S05]  /*27050*/  BSYNC.RECONVERGENT B1 ;  /* 0x0000000000017941 */ /* 0x000fea0003800200 */
.L_x_19502:
[----:B------:R-:W-:Y:S01]  /*27060*/  ISETP.NE.AND P5, PT, R138, 0x1, PT ;  /* 0x000000018a00780c */ /* 0x000fe20003fa5270 */
[----:B------:R-:W-:Y:S01]  /*27070*/  BSSY.RECONVERGENT B1, `(.L_x_19507) ;  /* 0x000005c000017945 */ /* 0x000fe20003800200 */
[----:B------:R-:W-:Y:S02]  /*27080*/  I2FP.F32.U32 R14, R14 ;  /* 0x0000000e000e7245 */ /* 0x000fe40000201000 */
[C---:B------:R-:W-:Y:S02]  /*27090*/  SHF.L.U32 R212, R139.reuse, 0x10, RZ ;  /* 0x000000108bd47819 */ /* 0x040fe400000006ff */
[----:B------:R-:W-:Y:S01]  /*270a0*/  PRMT R213, R139, 0x7632, R213 ;  /* 0x000076328bd57816 */ /* 0x000fe200000000d5 */
[----:B------:R-:W-:Y:S01]  /*270b0*/  FFMA.FTZ R14, R14, R214, 1.1641532182693481445e-10 ;  /* 0x2f0000000e0e7423 */ /* 0x000fe200000100d6 */
[----:B------:R-:W-:-:S04]  /*270c0*/  IMAD.MOV.U32 R139, RZ, RZ, R12 ;  /* 0x000000ffff8b7224 */ /* 0x000fc800078e000c */
        /* <DEDUP_REMOVED lines=11> */
.L_x_19509:
        /* <DEDUP_REMOVED lines=13> */
.L_x_19511:
[----:B------:R-:W-:Y:S05]  /*27250*/  BSYNC.RECONVERGENT B2 ;  /* 0x0000000000027941 */ /* 0x000fea0003800200 */
.L_x_19510:
        /* <DEDUP_REMOVED lines=61> */
.L_x_19508:
[----:B------:R-:W-:Y:S05]  /*27630*/  BSYNC.RECONVERGENT B1 ;  /* 0x0000000000017941 */ /* 0x000fea0003800200 */
.L_x_19507:
        /* <DEDUP_REMOVED lines=42> */
.L_x_19471:
        /* <DEDUP_REMOVED lines=44> */
.L_x_19512:
[----:B------:R-:W-:Y:S01]  /*27ba0*/  IMAD.MOV.U32 R10, RZ, RZ, R189 ;  /* 0x000000ffff0a7224 */ /* 0x000fe200078e00bd */
[----:B------:R-:W-:-:S07]  /*27bb0*/  IADD3 R188, PT, PT, R188, 0x20, RZ ;  /* 0x00000020bcbc7810 */ /* 0x000fce0007ffe0ff */
.L_x_19389:
[----:B------:R-:W-:Y:S05]  /*27bc0*/  BSYNC.RECONVERGENT B0 ;  /* 0x0000000000007941 */ /* 0x000fea0003800200 */
.L_x_19388:
        /* <DEDUP_REMOVED lines=36> */
.L_x_19518:
        /* <DEDUP_REMOVED lines=13> */
.L_x_19520:
[----:B------:R-:W-:Y:S05]  /*27ee0*/  BSYNC.RECONVERGENT B2 ;  /* 0x0000000000027941 */ /* 0x000fea0003800200 */
.L_x_19519:
        /* <DEDUP_REMOVED lines=61> */
.L_x_19517:
[----:B------:R-:W-:Y:S05]  /*282c0*/  BSYNC.RECONVERGENT B1 ;  /* 0x0000000000017941 */ /* 0x000fea0003800200 */
.L_x_19516:
[----:B------:R-:W2:Y:S01]  /*282d0*/  LDC R0, c[0x0][0x404] ;  /* 0x00010100ff007b82 */ /* 0x000ea20000000800 */
[----:B01----:R-:W-:Y:S01]  /*282e0*/  HFMA2 R190, -RZ, RZ, 0.1171875, 0 ;  /* 0x2f800000ffbe7431 */ /* 0x003fe200000001ff */
[----:B------:R-:W-:Y:S01]  /*282f0*/  I2FP.F32.U32 R3, R3 ;  /* 0x0000000300037245 */ /* 0x000fe20000201000 */
[----:B-----5:R-:W-:Y:S01]  /*28300*/  IMAD.U32 R8, R144, 0x10000, RZ ;  /* 0x0001000090087824 */ /* 0x020fe200078e00ff */
[----:B------:R-:W-:Y:S01]  /*28310*/  ISETP.NE.AND P2, PT, R2, 0x1, PT ;  /* 0x000000010200780c */ /* 0x000fe20003f45270 */
[----:B------:R-:W-:Y:S01]  /*28320*/  BSSY.RECONVERGENT B1, `(.L_x_19521) ;  /* 0x000005e000017945 */ /* 0x000fe20003800200 */
[----:B------:R-:W-:Y:S01]  /*28330*/  LOP3.LUT R17, R17, 0xffffffef, RZ, 0xc0, !PT ;  /* 0xffffffef11117812 */ /* 0x000fe200078ec0ff */
[----:B------:R-:W-:Y:S01]  /*28340*/  IMAD.MOV.U32 R4, RZ, RZ, 0x2 ;  /* 0x00000002ff047424 */ /* 0x000fe200078e00ff */
[----:B------:R-:W0:Y:S01]  /*28350*/  LDC R10, c[0x0][0x408] ;  /* 0x00010200ff0a7b82 */ /* 0x000e220000000800 */
        /* <DEDUP_REMOVED lines=15> */
.L_x_19523:
        /* <DEDUP_REMOVED lines=13> */
.L_x_19525:
[----:B------:R-:W-:Y:S05]  /*28520*/  BSYNC.RECONVERGENT B2 ;  /* 0x0000000000027941 */ /* 0x000fea0003800200 */
.L_x_19524:
        /* <DEDUP_REMOVED lines=61> */
.L_x_19522:
[----:B------:R-:W-:Y:S05]  /*28900*/  BSYNC.RECONVERGENT B1 ;  /* 0x0000000000017941 */ /* 0x000fea0003800200 */
.L_x_19521:
        /* <DEDUP_REMOVED lines=23> */
.L_x_19528:
        /* <DEDUP_REMOVED lines=13> */
.L_x_19530:
[----:B------:R-:W-:Y:S05]  /*28b50*/  BSYNC.RECONVERGENT B2 ;  /* 0x0000000000027941 */ /* 0x000fea0003800200 */
.L_x_19529:
        /* <DEDUP_REMOVED lines=61> */
.L_x_19527:
[----:B------:R-:W-:Y:S05]  /*28f30*/  BSYNC.RECONVERGENT B1 ;  /* 0x0000000000017941 */ /* 0x000fea0003800200 */
.L_x_19526:
        /* <DEDUP_REMOVED lines=20> */
.L_x_19533:
        /* <DEDUP_REMOVED lines=13> */
.L_x_19535:
[----:B------:R-:W-:Y:S05]  /*29150*/  BSYNC.RECONVERGENT B2 ;  /* 0x0000000000027941 */ /* 0x000fea0003800200 */
.L_x_19534:
        /* <DEDUP_REMOVED lines=61> */
.L_x_19532:
[----:B------:R-:W-:Y:S05]  /*29530*/  BSYNC.RECONVERGENT B1 ;  /* 0x0000000000017941 */ /* 0x000fea0003800200 */
.L_x_19531:
        /* <DEDUP_REMOVED lines=24> */
.L_x_19538:
        /* <DEDUP_REMOVED lines=13> */
.L_x_19540:
[----:B------:R-:W-:Y:S05]  /*29790*/  BSYNC.RECONVERGENT B2 ;  /* 0x0000000000027941 */ /* 0x000fea0003800200 */
.L_x_19539:
        /* <DEDUP_REMOVED lines=61> */
.L_x_19537:
[----:B------:R-:W-:Y:S05]  /*29b70*/  BSYNC.RECONVERGENT B1 ;  /* 0x0000000000017941 */ /* 0x000fea0003800200 */
.L_x_19536:
        /* <DEDUP_REMOVED lines=21> */
.L_x_19543:
        /* <DEDUP_REMOVED lines=13> */
.L_x_19545:
[----:B------:R-:W-:Y:S05]  /*29da0*/  BSYNC.RECONVERGENT B2 ;  /* 0x0000000000027941 */ /* 0x000fea0003800200 */
.L_x_19544:
        /* <DEDUP_REMOVED lines=61> */
.L_x_19542:
[----:B------:R-:W-:Y:S05]  /*2a180*/  BSYNC.RECONVERGENT B1 ;  /* 0x0000000000017941 */ /* 0x000fea0003800200 */
.L_x_19541:
        /* <DEDUP_REMOVED lines=23> */
.L_x_19548:
        /* <DEDUP_REMOVED lines=13> */
.L_x_19550:
[----:B------:R-:W-:Y:S05]  /*2a3d0*/  BSYNC.RECONVERGENT B2 ;  /* 0x0000000000027941 */ /* 0x000fea0003800200 */
.L_x_19549:
        /* <DEDUP_REMOVED lines=61> */
.L_x_19547:
[----:B------:R-:W-:Y:S05]  /*2a7b0*/  BSYNC.RECONVERGENT B1 ;  /* 0x0000000000017941 */ /* 0x000fea0003800200 */
.L_x_19546:
        /* <DEDUP_REMOVED lines=20> */
.L_x_19553:
        /* <DEDUP_REMOVED lines=13> */
.L_x_19555:
[----:B------:R-:W-:Y:S05]  /*2a9d0*/  BSYNC.RECONVERGENT B2 ;  /* 0x0000000000027941 */ /* 0x000fea0003800200 */
.L_x_19554:
        /* <DEDUP_REMOVED lines=61> */
.L_x_19552:
[----:B------:R-:W-:Y:S05]  /*2adb0*/  BSYNC.RECONVERGENT B1 ;  /* 0x0000000000017941 */ /* 0x000fea0003800200 */
.L_x_19551:
        /* <DEDUP_REMOVED lines=24> */
.L_x_19558:
        /* <DEDUP_REMOVED lines=13> */
.L_x_19560:
[----:B------:R-:W-:Y:S05]  /*2b010*/  BSYNC.RECONVERGENT B2 ;  /* 0x0000000000027941 */ /* 0x000fea0003800200 */
.L_x_19559:
        /* <DEDUP_REMOVED lines=61> */
.L_x_19557:
[----:B------:R-:W-:Y:S05]  /*2b3f0*/  BSYNC.RECONVERGENT B1 ;  /* 0x0000000000017941 */ /* 0x000fea0003800200 */
.L_x_19556:
        /* <DEDUP_REMOVED lines=19> */
.L_x_19563:
        /* <DEDUP_REMOVED lines=13> */
.L_x_19565:
[----:B------:R-:W-:Y:S05]  /*2b600*/  BSYNC.RECONVERGENT B2 ;  /* 0x0000000000027941 */ /* 0x000fea0003800200 */
.L_x_19564:
        /* <DEDUP_REMOVED lines=61> */
.L_x_19562:
[----:B------:R-:W-:Y:S05]  /*2b9e0*/  BSYNC.RECONVERGENT B1 ;  /* 0x0000000000017941 */ /* 0x000fea0003800200 */
.L_x_19561:
        /* <DEDUP_REMOVED lines=23> */
.L_x_19568:
        /* <DEDUP_REMOVED lines=13> */
.L_x_19570:
[----:B------:R-:W-:Y:S05]  /*2bc30*/  BSYNC.RECONVERGENT B2 ;  /* 0x0000000000027941 */ /* 0x000fea0003800200 */
.L_x_19569:
        /* <DEDUP_REMOVED lines=61> */
.L_x_19567:
[----:B------:R-:W-:Y:S05]  /*2c010*/  BSYNC.RECONVERGENT B1 ;  /* 0x0000000000017941 */ /* 0x000fea0003800200 */
.L_x_19566:
        /* <DEDUP_REMOVED lines=18> */
.L_x_19573:
        /* <DEDUP_REMOVED lines=13> */
.L_x_19575:
[----:B------:R-:W-:Y:S05]  /*2c210*/  BSYNC.RECONVERGENT B2 ;  /* 0x0000000000027941 */ /* 0x000fea0003800200 */
.L_x_19574:
        /* <DEDUP_REMOVED lines=61> */
.L_x_19572:
[----:B------:R-:W-:Y:S05]  /*2c5f0*/  BSYNC.RECONVERGENT B1 ;  /* 0x0000000000017941 */ /* 0x000fea0003800200 */
.L_x_19571:
        /* <DEDUP_REMOVED lines=24> */
.L_x_19578:
        /* <DEDUP_REMOVED lines=13> */
.L_x_19580:
[----:B------:R-:W-:Y:S05]  /*2c850*/  BSYNC.RECONVERGENT B2 ;  /* 0x0000000000027941 */ /* 0x000fea0003800200 */
.L_x_19579:
        /* <DEDUP_REMOVED lines=61> */
.L_x_19577:
[----:B------:R-:W-:Y:S05]  /*2cc30*/  BSYNC.RECONVERGENT B1 ;  /* 0x0000000000017941 */ /* 0x000fea0003800200 */
.L_x_19576:
        /* <DEDUP_REMOVED lines=19> */
.L_x_19583:
        /* <DEDUP_REMOVED lines=13> */
.L_x_19585:
[----:B------:R-:W-:Y:S05]  /*2ce40*/  BSYNC.RECONVERGENT B2 ;  /* 0x0000000000027941 */ /* 0x000fea0003800200 */
.L_x_19584:
        /* <DEDUP_REMOVED lines=61> */
.L_x_19582:
[----:B------:R-:W-:Y:S05]  /*2d220*/  BSYNC.RECONVERGENT B1 ;  /* 0x0000000000017941 */ /* 0x000fea0003800200 */
.L_x_19581:
        /* <DEDUP_REMOVED lines=23> */
.L_x_19588:
        /* <DEDUP_REMOVED lines=13> */
.L_x_19590:
[----:B------:R-:W-:Y:S05]  /*2d470*/  BSYNC.RECONVERGENT B2 ;  /* 0x0000000000027941 */ /* 0x000fea0003800200 */
.L_x_19589:
        /* <DEDUP_REMOVED lines=61> */
.L_x_19587:
[----:B------:R-:W-:Y:S05]  /*2d850*/  BSYNC.RECONVERGENT B1 ;  /* 0x0000000000017941 */ /* 0x000fea0003800200 */
.L_x_19586:
        /* <DEDUP_REMOVED lines=18> */
.L_x_19593:
        /* <DEDUP_REMOVED lines=16> */
.L_x_19595:
[----:B------:R-:W-:Y:S05]  /*2da80*/  BSYNC.RECONVERGENT B2 ;  /* 0x0000000000027941 */ /* 0x000fea0003800200 */
.L_x_19594:
        /* <DEDUP_REMOVED lines=61> */
.L_x_19592:
[----:B------:R-:W-:Y:S05]  /*2de60*/  BSYNC.RECONVERGENT B1 ;  /* 0x0000000000017941 */ /* 0x000fea0003800200 */
.L_x_19591:
        /* <DEDUP_REMOVED lines=12> */
.L_x_19515:
        /* <DEDUP_REMOVED lines=16> */
.L_x_19599:
        /* <DEDUP_REMOVED lines=13> */
.L_x_19601:
[----:B------:R-:W-:Y:S05]  /*2e100*/  BSYNC.RECONVERGENT B2 ;  /* 0x0000000000027941 */ /* 0x000fea0003800200 */
.L_x_19600:
        /* <DEDUP_REMOVED lines=61> */
.L_x_19598:
[----:B------:R-:W-:Y:S05]  /*2e4e0*/  BSYNC.RECONVERGENT B1 ;  /* 0x0000000000017941 */ /* 0x000fea0003800200 */
.L_x_19597:
[----:B------:R-:W2:Y:S01]  /*2e4f0*/  LDC R10, c[0x0][0x404] ;  /* 0x00010100ff0a7b82 */ /* 0x000ea20000000800 */
[----:B------:R-:W-:Y:S01]  /*2e500*/  I2FP.F32.U32 R14, R140 ;  /* 0x0000008c000e7245 */ /* 0x000fe20000201000 */
[----:B-1----:R-:W-:Y:S01]  /*2e510*/  IMAD.MOV.U32 R214, RZ, RZ, 0x2f800000 ;  /* 0x2f800000ffd67424 */ /* 0x002fe200078e00ff */
[----:B------:R-:W-:Y:S01]  /*2e520*/  LOP3.LUT R17, R17, 0xffffffef, RZ, 0xc0, !PT ;  /* 0xffffffef11117812 */ /* 0x000fe200078ec0ff */
[----:B------:R-:W-:Y:S01]  /*2e530*/  BSSY.RECONVERGENT B1, `(.L_x_19602) ;  /* 0x000005d000017945 */ /* 0x000fe20003800200 */
[----:B-----5:R-:W-:Y:S02]  /*2e540*/  IMAD.U32 R140, R144, 0x10000, RZ ;  /* 0x00010000908c7824 */ /* 0x020fe400078e00ff */
[----:B------:R-:W-:Y:S01]  /*2e550*/  FFMA.FTZ R14, R14, R214, 1.1641532182693481445e-10 ;  /* 0x2f0000000e0e7423 */ /* 0x000fe200000100d6 */
[----:B------:R-:W-:Y:S01]  /*2e560*/  PRMT R141, R144, 0x7632, R141 ;  /* 0x00007632908d7816 */ /* 0x000fe2000000008d */
[----:B------:R-:W-:-:S03]  /*2e570*/  IMAD.MOV.U32 R143, RZ, RZ, R12 ;  /* 0x000000ffff8f7224 */ /* 0x000fc600078e000c */
[----:B--2---:R-:W-:Y:S02]  /*2e580*/  FSETP.LE.FTZ.AND P2, PT, R14, R10, PT ;  /* 0x0000000a0e00720b */ /* 0x004fe40003f53000 */
[----:B------:R-:W-:-:S11]  /*2e590*/  MOV R14, 0x2 ;  /* 0x00000002000e7802 */ /* 0x000fd60000000f00 */
        /* <DEDUP_REMOVED lines=11> */
.L_x_19604:
        /* <DEDUP_REMOVED lines=13> */
.L_x_19606:
[----:B------:R-:W-:Y:S05]  /*2e720*/  BSYNC.RECONVERGENT B2 ;  /* 0x0000000000027941 */ /* 0x000fea0003800200 */
.L_x_19605:
        /* <DEDUP_REMOVED lines=61> */
.L_x_19603:
[----:B------:R-:W-:Y:S05]  /*2eb00*/  BSYNC.RECONVERGENT B1 ;  /* 0x0000000000017941 */ /* 0x000fea0003800200 */
.L_x_19602:
[----:B------:R-:W-:Y:S01]  /*2eb10*/  I2FP.F32.U32 R142, R143 ;  /* 0x0000008f008e7245 */ /* 0x000fe20000201000 */
[----:B------:R-:W-:Y:S01]  /*2eb20*/  BSSY.RECONVERGENT B1, `(.L_x_19607) ;  /* 0x000005d000017945 */ /* 0x000fe20003800200 */
[----:B------:R-:W-:Y:S01]  /*2eb30*/  LOP3.LUT R17, R17, 0xfffffff7, RZ, 0xc0, !PT ;  /* 0xfffffff711117812 */ /* 0x000fe200078ec0ff */
[----:B------:R-:W-:Y:S02]  /*2eb40*/  HFMA2 R144, -RZ, RZ, 0, 1.1920928955078125e-07 ;  /* 0x00000002ff907431 */ /* 0x000fe400000001ff */
[----:B------:R-:W-:Y:S02]  /*2eb50*/  IMAD.U32 R141, R141, 0x10000, RZ ;  /* 0x000100008d8d7824 */ /* 0x000fe400078e00ff */
        /* <DEDUP_REMOVED lines=14> */
.L_x_19609:
        /* <DEDUP_REMOVED lines=13> */
.L_x_19611:
[----:B------:R-:W-:Y:S05]  /*2ed10*/  BSYNC.RECONVERGENT B2 ;  /* 0x0000000000027941 */ /* 0x000fea0003800200 */
.L_x_19610:
        /* <DEDUP_REMOVED lines=61> */
.L_x_19608:
[----:B------:R-:W-:Y:S05]  /*2f0f0*/  BSYNC.RECONVERGENT B1 ;  /* 0x0000000000017941 */ /* 0x000fea0003800200 */
.L_x_19607:
        /* <DEDUP_REMOVED lines=20> */
.L_x_19614:
        /* <DEDUP_REMOVED lines=13> */
.L_x_19616:
[----:B------:R-:W-:Y:S05]  /*2f310*/  BSYNC.RECONVERGENT B2 ;  /* 0x0000000000027941 */ /* 0x000fea0003800200 */
.L_x_19615:
        /* <DEDUP_REMOVED lines=61> */
.L_x_19613:
[----:B------:R-:W-:Y:S05]  /*2f6f0*/  BSYNC.RECONVERGENT B1 ;  /* 0x0000000000017941 */ /* 0x000fea0003800200 */
.L_x_19612:
        /* <DEDUP_REMOVED lines=19> */
.L_x_19619:
        /* <DEDUP_REMOVED lines=13> */
.L_x_19621:
[----:B------:R-:W-:Y:S05]  /*2f900*/  BSYNC.RECONVERGENT B2 ;  /* 0x0000000000027941 */ /* 0x000fea0003800200 */
.L_x_19620:
        /* <DEDUP_REMOVED lines=61> */
.L_x_19618:
[----:B------:R-:W-:Y:S05]  /*2fce0*/  BSYNC.RECONVERGENT B1 ;  /* 0x0000000000017941 */ /* 0x000fea0003800200 */
.L_x_19617:
        /* <DEDUP_REMOVED lines=18> */
.L_x_19624:
        /* <DEDUP_REMOVED lines=13> */
.L_x_19626:
[----:B------:R-:W-:Y:S05]  /*2fee0*/  BSYNC.RECONVERGENT B2 ;  /* 0x0000000000027941 */ /* 0x000fea0003800200 */
.L_x_19625:
        /* <DEDUP_REMOVED lines=61> */
.L_x_19623:
[----:B------:R-:W-:Y:S05]  /*302c0*/  BSYNC.RECONVERGENT B1 ;  /* 0x0000000000017941 */ /* 0x000fea0003800200 */
.L_x_19622:
        /* <DEDUP_REMOVED lines=17> */
.L_x_19629:
        /* <DEDUP_REMOVED lines=13> */
.L_x_19631:
[----:B------:R-:W-:Y:S05]  /*304b0*/  BSYNC.RECONVERGENT B2 ;  /* 0x0000000000027941 */ /* 0x000fea0003800200 */
.L_x_19630:
        /* <DEDUP_REMOVED lines=61> */
.L_x_19628:
[----:B------:R-:W-:Y:S05]  /*30890*/  BSYNC.RECONVERGENT B1 ;  /* 0x0000000000017941 */ /* 0x000fea0003800200 */
.L_x_19627:
        /* <DEDUP_REMOVED lines=18> */
.L_x_19634:
        /* <DEDUP_REMOVED lines=13> */
.L_x_19636:
[----:B------:R-:W-:Y:S05]  /*30a90*/  BSYNC.RECONVERGENT B2 ;  /* 0x0000000000027941 */ /* 0x000fea0003800200 */
.L_x_19635:
        /* <DEDUP_REMOVED lines=61> */
.L_x_19633:
[----:B------:R-:W-:Y:S05]  /*30e70*/  BSYNC.RECONVERGENT B1 ;  /* 0x0000000000017941 */ /* 0x000fea0003800200 */
.L_x_19632:
        /* <DEDUP_REMOVED lines=42> */
.L_x_19596:
        /* <DEDUP_REMOVED lines=44> */
.L_x_19637:
[----:B------:R-:W-:Y:S02]  /*313e0*/  IMAD.MOV.U32 R10, RZ, RZ, R189 ;  /* 0x000000ffff0a7224 */ /* 0x000fe400078e00bd */
[----:B------:R-:W-:-:S07]  /*313f0*/  VIADD R188, R188, 0x20 ;  /* 0x00000020bcbc7836 */ /* 0x000fce0000000000 */
.L_x_19514:
[----:B------:R-:W-:Y:S05]  /*31400*/  BSYNC.RECONVERGENT B0 ;  /* 0x0000000000007941 */ /* 0x000fea0003800200 */
.L_x_19513:
        /* <DEDUP_REMOVED lines=36> */
.L_x_19643:
        /* <DEDUP_REMOVED lines=13> */
.L_x_19645:
[----:B------:R-:W-:Y:S05]  /*31720*/  BSYNC.RECONVERGENT B2 ;  /* 0x0000000000027941 */ /* 0x000fea0003800200 */
.L_x_19644:
        /* <DEDUP_REMOVED lines=61> */
.L_x_19642:
[----:B------:R-:W-:Y:S05]  /*31b00*/  BSYNC.RECONVERGENT B1 ;  /* 0x0000000000017941 */ /* 0x000fea0003800200 */
.L_x_19641:
[----:B------:R-:W2:Y:S01]  /*31b10*/  LDC R0, c[0x0][0x404] ;  /* 0x00010100ff007b82 */ /* 0x000ea20000000800 */
[----:B------:R-:W-:Y:S01]  /*31b20*/  I2FP.F32.U32 R3, R3 ;  /* 0x0000000300037245 */ /* 0x000fe20000201000 */
[----:B01----:R-:W-:Y:S01]  /*31b30*/  IMAD.MOV.U32 R190, RZ, RZ, 0x2f800000 ;  /* 0x2f800000ffbe7424 */ /* 0x003fe200078e00ff */
[----:B------:R-:W-:Y:S01]  /*31b40*/  ISETP.NE.AND P2, PT, R2, 0x1, PT ;  /* 0x000000010200780c */ /* 0x000fe20003f45270 */
[----:B------:R-:W-:Y:S01]  /*31b50*/  BSSY.RECONVERGENT B1, `(.L_x_19646) ;  /* 0x000005f000017945 */ /* 0x000fe20003800200 */
[C---:B-----5:R-:W-:Y:S01]  /*31b60*/  SHF.L.U32 R8, R152.reuse, 0x10, RZ ;  /* 0x0000001098087819 */ /* 0x060fe200000006ff */
[----:B------:R-:W-:Y:S01]  /*31b70*/  FFMA.FTZ R3, R3, R190, 1.1641532182693481445e-10 ;  /* 0x2f00000003037423 */ /* 0x000fe200000100be */
[----:B------:R-:W-:Y:S01]  /*31b80*/  LOP3.LUT R17, R17, 0xffffffef, RZ, 0xc0, !PT ;  /* 0xffffffef11117812 */ /* 0x000fe200078ec0ff */
[----:B------:R-:W0:Y:S01]  /*31b90*/  LDC R10, c[0x0][0x408] ;  /* 0x00010200ff0a7b82 */ /* 0x000e220000000800 */
        /* <DEDUP_REMOVED lines=15> */
.L_x_19648:
        /* <DEDUP_REMOVED lines=13> */
.L_x_19650:
[----:B------:R-:W-:Y:S05]  /*31d60*/  BSYNC.RECONVERGENT B2 ;  /* 0x0000000000027941 */ /* 0x000fea0003800200 */
.L_x_19649:
        /* <DEDUP_REMOVED lines=61> */
.L_x_19647:
[----:B------:R-:W-:Y:S05]  /*32140*/  BSYNC.RECONVERGENT B1 ;  /* 0x0000000000017941 */ /* 0x000fea0003800200 */
.L_x_19646:
        /* <DEDUP_REMOVED lines=23> */
.L_x_19653:
        /* <DEDUP_REMOVED lines=13> */
.L_x_19655:
[----:B------:R-:W-:Y:S05]  /*32390*/  BSYNC.RECONVERGENT B2 ;  /* 0x0000000000027941 */ /* 0x000fea0003800200 */
.L_x_19654:
        /* <DEDUP_REMOVED lines=61> */
.L_x_19652:
[----:B------:R-:W-:Y:S05]  /*32770*/  BSYNC.RECONVERGENT B1 ;  /* 0x0000000000017941 */ /* 0x000fea0003800200 */
.L_x_19651:
        /* <DEDUP_REMOVED lines=20> */
.L_x_19658:
        /* <DEDUP_REMOVED lines=13> */
.L_x_19660:
[----:B------:R-:W-:Y:S05]  /*32990*/  BSYNC.RECONVERGENT B2 ;  /* 0x0000000000027941 */ /* 0x000fea0003800200 */
.L_x_19659:
        /* <DEDUP_REMOVED lines=61> */
.L_x_19657:
[----:B------:R-:W-:Y:S05]  /*32d70*/  BSYNC.RECONVERGENT B1 ;  /* 0x0000000000017941 */ /* 0x000fea0003800200 */
.L_x_19656:
        /* <DEDUP_REMOVED lines=24> */
.L_x_19663:
        /* <DEDUP_REMOVED lines=13> */
.L_x_19665:
[----:B------:R-:W-:Y:S05]  /*32fd0*/  BSYNC.RECONVERGENT B2 ;  /* 0x0000000000027941 */ /* 0x000fea0003800200 */
.L_x_19664:
        /* <DEDUP_REMOVED lines=61> */
.L_x_19662:
[----:B------:R-:W-:Y:S05]  /*333b0*/  BSYNC.RECONVERGENT B1 ;  /* 0x0000000000017941 */ /* 0x000fea0003800200 */
.L_x_19661:
        /* <DEDUP_REMOVED lines=21> */
.L_x_19668:
        /* <DEDUP_REMOVED lines=13> */
.L_x_19670:
[----:B------:R-:W-:Y:S05]  /*335e0*/  BSYNC.RECONVERGENT B2 ;  /* 0x0000000000027941 */ /* 0x000fea0003800200 */
.L_x_19669:
        /* <DEDUP_REMOVED lines=61> */
.L_x_19667:
[----:B------:R-:W-:Y:S05]  /*339c0*/  BSYNC.RECONVERGENT B1 ;  /* 0x0000000000017941 */ /* 0x000fea0003800200 */
.L_x_19666:
        /* <DEDUP_REMOVED lines=23> */
.L_x_19673:
        /* <DEDUP_REMOVED lines=13> */
.L_x_19675:
[----:B------:R-:W-:Y:S05]  /*33c10*/  BSYNC.RECONVERGENT B2 ;  /* 0x0000000000027941 */ /* 0x000fea0003800200 */
.L_x_19674:
        /* <DEDUP_REMOVED lines=61> */
.L_x_19672:
[----:B------:R-:W-:Y:S05]  /*33ff0*/  BSYNC.RECONVERGENT B1 ;  /* 0x0000000000017941 */ /* 0x000fea0003800200 */
.L_x_19671:
        /* <DEDUP_REMOVED lines=20> */
.L_x_19678:
        /* <DEDUP_REMOVED lines=13> */
.L_x_19680:
[----:B------:R-:W-:Y:S05]  /*34210*/  BSYNC.RECONVERGENT B2 ;  /* 0x0000000000027941 */ /* 0x000fea0003800200 */
.L_x_19679:
        /* <DEDUP_REMOVED lines=61> */
.L_x_19677:
[----:B------:R-:W-:Y:S05]  /*345f0*/  BSYNC.RECONVERGENT B1 ;  /* 0x0000000000017941 */ /* 0x000fea0003800200 */
.L_x_19676:
        /* <DEDUP_REMOVED lines=24> */
.L_x_19683:
        /* <DEDUP_REMOVED lines=13> */
.L_x_19685:
[----:B------:R-:W-:Y:S05]  /*34850*/  BSYNC.RECONVERGENT B2 ;  /* 0x0000000000027941 */ /* 0x000fea0003800200 */
.L_x_19684:
        /* <DEDUP_REMOVED lines=61> */
.L_x_19682:
[----:B------:R-:W-:Y:S05]  /*34c30*/  BSYNC.RECONVERGENT B1 ;  /* 0x0000000000017941 */ /* 0x000fea0003800200 */
.L_x_19681:
        /* <DEDUP_REMOVED lines=19> */
.L_x_19688:
        /* <DEDUP_REMOVED lines=13> */
.L_x_19690:
[----:B------:R-:W-:Y:S05]  /*34e40*/  BSYNC.RECONVERGENT B2 ;  /* 0x0000000000027941 */ /* 0x000fea0003800200 */
.L_x_19689:
        /* <DEDUP_REMOVED lines=61> */
.L_x_19687:
[----:B------:R-:W-:Y:S05]  /*35220*/  BSYNC.RECONVERGENT B1 ;  /* 0x0000000000017941 */ /* 0x000fea0003800200 */
.L_x_19686:
        /* <DEDUP_REMOVED lines=23> */
.L_x_19693:
        /* <DEDUP_REMOVED lines=13> */
.L_x_19695:
[----:B------:R-:W-:Y:S05]  /*35470*/  BSYNC.RECONVERGENT B2 ;  /* 0x0000000000027941 */ /* 0x000fea0003800200 */
.L_x_19694:
        /* <DEDUP_REMOVED lines=61> */
.L_x_19692:
[----:B------:R-:W-:Y:S05]  /*35850*/  BSYNC.RECONVERGENT B1 ;  /* 0x0000000000017941 */ /* 0x000fea0003800200 */
.L_x_19691:
        /* <DEDUP_REMOVED lines=18> */
.L_x_19698:
        /* <DEDUP_REMOVED lines=13> */
.L_x_19700:
[----:B------:R-:W-:Y:S05]  /*35a50*/  BSYNC.RECONVERGENT B2 ;  /* 0x0000000000027941 */ /* 0x000fea0003800200 */
.L_x_19699:
        /* <DEDUP_REMOVED lines=61> */
.L_x_19697:
[----:B------:R-:W-:Y:S05]  /*35e30*/  BSYNC.RECONVERGENT B1 ;  /* 0x0000000000017941 */ /* 0x000fea0003800200 */
.L_x_19696:
        /* <DEDUP_REMOVED lines=24> */
.L_x_19703:
        /* <DEDUP_REMOVED lines=13> */
.L_x_19705:
[----:B------:R-:W-:Y:S05]  /*36090*/  BSYNC.RECONVERGENT B2 ;  /* 0x0000000000027941 */ /* 0x000fea0003800200 */
.L_x_19704:
        /* <DEDUP_REMOVED lines=61> */
.L_x_19702:
[----:B------:R-:W-:Y:S05]  /*36470*/  BSYNC.RECONVERGENT B1 ;  /* 0x0000000000017941 */ /* 0x000fea0003800200 */
.L_x_19701:
        /* <DEDUP_REMOVED lines=19> */
.L_x_19708:
        /* <DEDUP_REMOVED lines=13> */
.L_x_19710:
[----:B------:R-:W-:Y:S05]  /*36680*/  BSYNC.RECONVERGENT B2 ;  /* 0x0000000000027941 */ /* 0x000fea0003800200 */
.L_x_19709:
        /* <DEDUP_REMOVED lines=61> */
.L_x_19707:
[----:B------:R-:W-:Y:S05]  /*36a60*/  BSYNC.RECONVERGENT B1 ;  /* 0x0000000000017941 */ /* 0x000fea0003800200 */
.L_x_19706:
        /* <DEDUP_REMOVED lines=23> */
.L_x_19713:
        /* <DEDUP_REMOVED lines=13> */
.L_x_19715:
[----:B------:R-:W-:Y:S05]  /*36cb0*/  BSYNC.RECONVERGENT B2 ;  /* 0x0000000000027941 */ /* 0x000fea0003800200 */
.L_x_19714:
        /* <DEDUP_REMOVED lines=61> */
.L_x_19712:
[----:B------:R-:W-:Y:S05]  /*37090*/  BSYNC.RECONVERGENT B1 ;  /* 0x0000000000017941 */ /* 0x000fea0003800200 */
.L_x_19711:
        /* <DEDUP_REMOVED lines=18> */
.L_x_19718:
        /* <DEDUP_REMOVED lines=16> */
.L_x_19720:
[----:B------:R-:W-:Y:S05]  /*372c0*/  BSYNC.RECONVERGENT B2 ;  /* 0x0000000000027941 */ /* 0x000fea0003800200 */
.L_x_19719:
        /* <DEDUP_REMOVED lines=61> */
.L_x_19717:
[----:B------:R-:W-:Y:S05]  /*376a0*/  BSYNC.RECONVERGENT B1 ;  /* 0x0000000000017941 */ /* 0x000fea0003800200 */
.L_x_19716:
        /* <DEDUP_REMOVED lines=12> */
.L_x_19640:
        /* <DEDUP_REMOVED lines=16> */
.L_x_19724:
        /* <DEDUP_REMOVED lines=13> */
.L_x_19726:
[----:B------:R-:W-:Y:S05]  /*37940*/  BSYNC.RECONVERGENT B2 ;  /* 0x0000000000027941 */ /* 0x000fea0003800200 */
.L_x_19725:
        /* <DEDUP_REMOVED lines=61> */
.L_x_19723:
[----:B------:R-:W-:Y:S05]  /*37d20*/  BSYNC.RECONVERGENT B1 ;  /* 0x0000000000017941 */ /* 0x000fea0003800200 */
.L_x_19722:
[----:B------:R-:W2:Y:S01]  /*37d30*/  LDC R10, c[0x0][0x404] ;  /* 0x00010100ff0a7b82 */ /* 0x000ea20000000800 */
[----:B-1----:R-:W-:Y:S01]  /*37d40*/  HFMA2 R214, -RZ, RZ, 0.1171875, 0 ;  /* 0x2f800000ffd67431 */ /* 0x002fe200000001ff */
[----:B------:R-:W-:Y:S01]  /*37d50*/  I2FP.F32.U32 R14, R148 ;  /* 0x00000094000e7245 */ /* 0x000fe20000201000 */
[----:B------:R-:W-:Y:S01]  /*37d60*/  BSSY.RECONVERGENT B1, `(.L_x_19727) ;  /* 0x000005e000017945 */ /* 0x000fe20003800200 */
[----:B------:R-:W-:Y:S01]  /*37d70*/  LOP3.LUT R17, R17, 0xffffffef, RZ, 0xc0, !PT ;  /* 0xffffffef11117812 */ /* 0x000fe200078ec0ff */
[C---:B-----5:R-:W-:Y:S01]  /*37d80*/  IMAD.U32 R148, R152.reuse, 0x10000, RZ ;  /* 0x0001000098947824 */ /* 0x060fe200078e00ff */
[----:B------:R-:W-:Y:S02]  /*37d90*/  PRMT R149, R152, 0x7632, R149 ;  /* 0x0000763298957816 */ /* 0x000fe40000000095 */
[----:B------:R-:W-:Y:S01]  /*37da0*/  MOV R151, R12 ;  /* 0x0000000c00977202 */ /* 0x000fe20000000f00 */
[----:B------:R-:W-:-:S05]  /*37db0*/  FFMA.FTZ R14, R14, R214, 1.1641532182693481445e-10 ;  /* 0x2f0000000e0e7423 */ /* 0x000fca00000100d6 */
        /* <DEDUP_REMOVED lines=13> */
.L_x_19729:
        /* <DEDUP_REMOVED lines=13> */
.L_x_19731:
[----:B------:R-:W-:Y:S05]  /*37f60*/  BSYNC.RECONVERGENT B2 ;  /* 0x0000000000027941 */ /* 0x000fea0003800200 */
.L_x_19730:
        /* <DEDUP_REMOVED lines=61> */
.L_x_19728:
[----:B------:R-:W-:Y:S05]  /*38340*/  BSYNC.RECONVERGENT B1 ;  /* 0x0000000000017941 */ /* 0x000fea0003800200 */
.L_x_19727:
        /* <DEDUP_REMOVED lines=19> */
.L_x_19734:
        /* <DEDUP_REMOVED lines=13> */
.L_x_19736:
[----:B------:R-:W-:Y:S05]  /*38550*/  BSYNC.RECONVERGENT B2 ;  /* 0x0000000000027941 */ /* 0x000fea0003800200 */
.L_x_19735:
        /* <DEDUP_REMOVED lines=61> */
.L_x_19733:
[----:B------:R-:W-:Y:S05]  /*38930*/  BSYNC.RECONVERGENT B1 ;  /* 0x0000000000017941 */ /* 0x000fea0003800200 */
.L_x_19732:
        /* <DEDUP_REMOVED lines=20> */
.L_x_19739:
        /* <DEDUP_REMOVED lines=13> */
.L_x_19741:
[----:B------:R-:W-:Y:S05]  /*38b50*/  BSYNC.RECONVERGENT B2 ;  /* 0x0000000000027941 */ /* 0x000fea0003800200 */
.L_x_19740:
        /* <DEDUP_REMOVED lines=61> */
.L_x_19738:
[----:B------:R-:W-:Y:S05]  /*38f30*/  BSYNC.RECONVERGENT B1 ;  /* 0x0000000000017941 */ /* 0x000fea0003800200 */
.L_x_19737:
        /* <DEDUP_REMOVED lines=19> */
.L_x_19744:
        /* <DEDUP_REMOVED lines=13> */
.L_x_19746:
[----:B------:R-:W-:Y:S05]  /*39140*/  BSYNC.RECONVERGENT B2 ;  /* 0x0000000000027941 */ /* 0x000fea0003800200 */
.L_x_19745:
        /* <DEDUP_REMOVED lines=61> */
.L_x_19743:
[----:B------:R-:W-:Y:S05]  /*39520*/  BSYNC.RECONVERGENT B1 ;  /* 0x0000000000017941 */ /* 0x000fea0003800200 */
.L_x_19742:
        /* <DEDUP_REMOVED lines=18> */
.L_x_19749:
        /* <DEDUP_REMOVED lines=13> */
.L_x_19751:
[----:B------:R-:W-:Y:S05]  /*39720*/  BSYNC.RECONVERGENT B2 ;  /* 0x0000000000027941 */ /* 0x000fea0003800200 */
.L_x_19750:
[----:B------:R-:W-:Y:S01]  /*39730*/  LOP3.LUT R14, R11, R213, R23, 0x96, !PT ;  /* 0x000000d50b0e7212 */ /* 0x000fe200078e9617 */
[----:B------:R-:W-:Y:S01]  /*39740*/  IMAD.WIDE.U32 R190, R20, -0x326172a9, RZ ;  /* 0xcd9e8d5714be7825 */ /* 0x000fe200078e00ff */
[C---:B------:R-:W-:Y:S02]  /*39750*/  IADD3 R12, PT, PT, R23.reuse, -0x4498517b, RZ ;  /* 0xbb67ae85170c7810 */ /* 0x040fe40007ffe0ff */
[----:B------:R-:W-:Y:S01]  /*39760*/  IADD3 R16, PT, PT, R23, -0x695add53, RZ ;  /* 0x96a522ad17107810 */ /* 0x000fe20007ffe0ff */
[----:B------:R-:W-:Y:S01]  /*39770*/  VIADD R213, R22, 0x9e3779b9 ;  /* 0x9e3779b916d57836 */ /* 0x000fe20000000000 */
[----:B------:R-:W-:Y:S01]  /*39780*/  LOP3.LUT R191, R13, R191, R22, 0x96, !PT ;  /* 0x000000bf0dbf7212 */ /* 0x000fe200078e9616 */
[----:B------:R-:W-:-:S05]  /*39790*/  IMAD.WIDE.U32 R14, R14, -0x326172a9, RZ ;  /* 0xcd9e8d570e0e7825 */ /* 0x000fca00078e00ff */
[----:B------:R-:W-:Y:S01]  /*397a0*/  LOP3.LUT R213, R213, R190, R15, 0x96, !PT ;  /* 0x000000bed5d57212 */ /* 0x000fe200078e960f */
[----:B------:R-:W-:-:S04]  /*397b0*/  IMAD.WIDE.U32 R190, R191, -0x2daee0ad, RZ ;  /* 0xd2511f53bfbe7825 */ /* 0x000fc800078e00ff */
[----:B------:R-:W-:Y:S01]  /*397c0*/  VIADD R15, R23, 0x76cf5d0a ;  /* 0x76cf5d0a170f7836 */ /* 0x000fe20000000000 */
        /* <DEDUP_REMOVED lines=46> */
[----:B------:R-:W-:Y:S01]  /*39ab0*/  IMAD.MOV.U32 R12, RZ, RZ, R14 ;  /* 0x000000ffff0c7224 */ /* 0x000fe200078e000e */
[----:B------:R-:W-:Y:S01]  /*39ac0*/  MOV R14, R189 ;  /* 0x000000bd000e7202 */ /* 0x000fe20000000f00 */
[----:B------:R-:W-:Y:S02]  /*39ad0*/  IMAD.MOV.U32 R189, RZ, RZ, R190 ;  /* 0x000000ffffbd7224 */ /* 0x000fe400078e00be */
[----:B------:R-:W-:Y:S01]  /*39ae0*/  HFMA2 R190, -RZ, RZ, 0, 0 ;  /* 0x00000000ffbe7431 */ /* 0x000fe200000001ff */
[----:B------:R-:W-:-:S07]  /*39af0*/  LOP3.LUT R16, R16, R212, R191, 0x96, !PT ;  /* 0x000000d410107212 */ /* 0x000fce00078e96bf */
.L_x_19748:
[----:B------:R-:W-:Y:S05]  /*39b00*/  BSYNC.RECONVERGENT B1 ;  /* 0x0000000000017941 */ /* 0x000fea0003800200 */
.L_x_19747:
        /* <DEDUP_REMOVED lines=17> */
.L_x_19754:
        /* <DEDUP_REMOVED lines=13> */
.L_x_19756:
[----:B------:R-:W-:Y:S05]  /*39cf0*/  BSYNC.RECONVERGENT B2 ;  /* 0x0000000000027941 */ /* 0x000fea0003800200 */
.L_x_19755:
[----:B------:R-:W-:Y:S01]  /*39d00*/  LOP3.LUT R14, R11, R213, R23, 0x96, !PT ;  /* 0x000000d50b0e7212 */ /* 0x000fe200078e9617 */
[----:B------:R-:W-:Y:S01]  /*39d10*/  IMAD.WIDE.U32 R190, R20, -0x326172a9, RZ ;  /* 0xcd9e8d5714be7825 */ /* 0x000fe200078e00ff */
[----:B------:R-:W-:-:S03]  /*39d20*/  IADD3 R12, PT, PT, R23, -0x4498517b, RZ ;  /* 0xbb67ae85170c7810 */ /* 0x000fc60007ffe0ff */
[----:B------:R-:W-:Y:S01]  /*39d30*/  HFMA2 R154, -RZ, RZ, 0, 0 ;  /* 0x00000000ff9a7431 */ /* 0x000fe200000001ff */
        /* <DEDUP_REMOVED lines=55> */
[----:B------:R-:W-:Y:S01]  /*3a0b0*/  IMAD.MOV.U32 R189, RZ, RZ, R190 ;  /* 0x000000ffffbd7224 */ /* 0x000fe200078e00be */
[----:B------:R-:W-:-:S07]  /*3a0c0*/  LOP3.LUT R16, R16, R212, R191, 0x96, !PT ;  /* 0x000000d410107212 */ /* 0x000fce00078e96bf */
.L_x_19753:
[----:B------:R-:W-:Y:S05]  /*3a0d0*/  BSYNC.RECONVERGENT B1 ;  /* 0x0000000000017941 */ /* 0x000fea0003800200 */
.L_x_19752:
        /* <DEDUP_REMOVED lines=18> */
.L_x_19759:
        /* <DEDUP_REMOVED lines=13> */
.L_x_19761:
[----:B------:R-:W-:Y:S05]  /*3a2d0*/  BSYNC.RECONVERGENT B2 ;  /* 0x0000000000027941 */ /* 0x000fea0003800200 */
.L_x_19760:
        /* <DEDUP_REMOVED lines=57> */
[----:B------:R-:W-:Y:S01]  /*3a670*/  LOP3.LUT R16, R16, R190, R155, 0x96, !PT ;  /* 0x000000be10107212 */ /* 0x000fe200078e969b */
[----:B------:R-:W-:Y:S01]  /*3a680*/  HFMA2 R14, -RZ, RZ, 0, 0 ;  /* 0x00000000ff0e7431 */ /* 0x000fe200000001ff */
[----:B------:R-:W-:Y:S01]  /*3a690*/  MOV R155, R189 ;  /* 0x000000bd009b7202 */ /* 0x000fe20000000f00 */
[----:B------:R-:W-:-:S07]  /*3a6a0*/  IMAD.MOV.U32 R189, RZ, RZ, R154 ;  /* 0x000000ffffbd7224 */ /* 0x000fce00078e009a */
.L_x_19758:
[----:B------:R-:W-:Y:S05]  /*3a6b0*/  BSYNC.RECONVERGENT B1 ;  /* 0x0000000000017941 */ /* 0x000fea0003800200 */
.L_x_19757:
        /* <DEDUP_REMOVED lines=42> */
.L_x_19721:
        /* <DEDUP_REMOVED lines=44> */
.L_x_19762:
[----:B------:R-:W-:Y:S01]  /*3ac20*/  IMAD.MOV.U32 R10, RZ, RZ, R189 ;  /* 0x000000ffff0a7224 */ /* 0x000fe200078e00bd */
[----:B------:R-:W-:-:S07]  /*3ac30*/  IADD3 R188, PT, PT, R188, 0x20, RZ ;  /* 0x00000020bcbc7810 */ /* 0x000fce0007ffe0ff */
.L_x_19639:
[----:B------:R-:W-:Y:S05]  /*3ac40*/  BSYNC.RECONVERGENT B0 ;  /* 0x0000000000007941 */ /* 0x000fea0003800200 */
.L_x_19638:
        /* <DEDUP_REMOVED lines=36> */
.L_x_19768:
        /* <DEDUP_REMOVED lines=13> */
.L_x_19770:
[----:B------:R-:W-:Y:S05]  /*3af60*/  BSYNC.RECONVERGENT B2 ;  /* 0x0000000000027941 */ /* 0x000fea0003800200 */
.L_x_19769:
[----:B------:R-:W-:Y:S01]  /*3af70*/  LOP3.LUT R4, R11, R7, R23, 0x96, !PT ;  /* 0x000000070b047212 */ /* 0x000fe200078e9617 */
[----:B------:R-:W-:Y:S01]  /*3af80*/  IMAD.WIDE.U32 R2, R20, -0x326172a9, RZ ;  /* 0xcd9e8d5714027825 */ /* 0x000fe200078e00ff */
[C---:B------:R-:W-:Y:S02]  /*3af90*/  IADD3 R0, PT, PT, R23.reuse, -0x4498517b, RZ ;  /* 0xbb67ae8517007810 */ /* 0x040fe40007ffe0ff */
[----:B------:R-:W-:Y:S01]  /*3afa0*/  IADD3 R16, PT, PT, R23, -0x695add53, RZ ;  /* 0x96a522ad17107810 */ /* 0x000fe20007ffe0ff */
        /* <DEDUP_REMOVED lines=50> */
[----:B------:R-:W-:Y:S01]  /*3b2d0*/  IMAD.MOV.U32 R12, RZ, RZ, R4 ;  /* 0x000000ffff0c7224 */ /* 0x000fe200078e0004 */
[----:B------:R-:W-:Y:S01]  /*3b2e0*/  LOP3.LUT R15, R15, R2, R5, 0x96, !PT ;  /* 0x000000020f0f7212 */ /* 0x000fe200078e9605 */
[----:B------:R-:W-:-:S03]  /*3b2f0*/  IMAD.WIDE.U32 R2, R3, -0x2daee0ad, RZ ;  /* 0xd2511f5303027825 */ /* 0x000fc600078e00ff */
[----:B------:R-:W-:Y:S01]  /*3b300*/  MOV R189, R2 ;  /* 0x0000000200bd7202 */ /* 0x000fe20000000f00 */
[----:B------:R-:W-:Y:S01]  /*3b310*/  HFMA2 R2, -RZ, RZ, 0, 0 ;  /* 0x00000000ff027431 */ /* 0x000fe200000001ff */
[----:B------:R-:W-:Y:S01]  /*3b320*/  LOP3.LUT R16, R16, R6, R3, 0x96, !PT ;  /* 0x0000000610107212 */ /* 0x000fe200078e9603 */
[----:B------:R-:W-:-:S07]  /*3b330*/  IMAD.MOV.U32 R3, RZ, RZ, R10 ;  /* 0x000000ffff037224 */ /* 0x000fce00078e000a */
.L_x_19767:
[----:B------:R-:W-:Y:S05]  /*3b340*/  BSYNC.RECONVERGENT B1 ;  /* 0x0000000000017941 */ /* 0x000fea0003800200 */
.L_x_19766:
        /* <DEDUP_REMOVED lines=11> */
[----:B--2---:R-:W-:-:S02]  /*3b400*/  FSETP.LE.FTZ.AND P4, PT, R3, R0, PT ;  /* 0x000000000300720b */ /* 0x004fc40003f93000 */
        /* <DEDUP_REMOVED lines=12> */
.L_x_19773:
        /* <DEDUP_REMOVED lines=13> */
.L_x_19775:
[----:B------:R-:W-:Y:S05]  /*3b5a0*/  BSYNC.RECONVERGENT B2 ;  /* 0x0000000000027941 */ /* 0x000fea0003800200 */
.L_x_19774:
        /* <DEDUP_REMOVED lines=57> */
[----:B------:R-:W-:Y:S01]  /*3b940*/  IMAD.MOV.U32 R4, RZ, RZ, RZ ;  /* 0x000000ffff047224 */ /* 0x000fe200078e00ff */
[----:B------:R-:W-:Y:S01]  /*3b950*/  LOP3.LUT R16, R16, R6, R3, 0x96, !PT ;  /* 0x0000000610107212 */ /* 0x000fe200078e9603 */
[----:B------:R-:W-:Y:S01]  /*3b960*/  IMAD.MOV.U32 R3, RZ, RZ, R189 ;  /* 0x000000ffff037224 */ /* 0x000fe200078e00bd */
[----:B------:R-:W-:-:S07]  /*3b970*/  MOV R189, R2 ;  /* 0x0000000200bd7202 */ /* 0x000fce0000000f00 */
.L_x_19772:
[----:B------:R-:W-:Y:S05]  /*3b980*/  BSYNC.RECONVERGENT B1 ;  /* 0x0000000000017941 */ /* 0x000fea0003800200 */
.L_x_19771:
[----:B------:R-:W-:Y:S01]  /*3b990*/  I2FP.F32.U32 R2, R3 ;  /* 0x0000000300027245 */ /* 0x000fe20000201000 */
[----:B------:R-:W-:Y:S01]  /*3b9a0*/  BSSY.RECONVERGENT B1, `(.L_x_19776) ;  /* 0x0000061000017945 */ /* 0x000fe20003800200 */
[----:B------:R-:W-:Y:S02]  /*3b9b0*/  FSEL R8, R8, RZ, P4 ;  /* 0x000000ff08087208 */ /* 0x000fe40002000000 */
[----:B------:R-:W-:Y:S01]  /*3b9c0*/  MOV R3, R12 ;  /* 0x0000000c00037202 */ /* 0x000fe20000000f00 */
        /* <DEDUP_REMOVED lines=19> */
.L_x_19778:
        /* <DEDUP_REMOVED lines=13> */
.L_x_19780:
[----:B------:R-:W-:Y:S05]  /*3bbd0*/  BSYNC.RECONVERGENT B2 ;  /* 0x0000000000027941 */ /* 0x000fea0003800200 */
.L_x_19779:
        /* <DEDUP_REMOVED lines=56> */
[----:B------:R-:W-:-:S04]  /*3bf60*/  MOV R12, R4 ;  /* 0x00000004000c7202 */ /* 0x000fc80000000f00 */
[----:B------:R-:W-:Y:S01]  /*3bf70*/  LOP3.LUT R16, R16, R6, R3, 0x96, !PT ;  /* 0x0000000610107212 */ /* 0x000fe200078e9603 */
[----:B------:R-:W-:Y:S01]  /*3bf80*/  IMAD.MOV.U32 R3, RZ, RZ, R189 ;  /* 0x000000ffff037224 */ /* 0x000fe200078e00bd */
[----:B------:R-:W-:Y:S01]  /*3bf90*/  MOV R189, R2 ;  /* 0x0000000200bd7202 */ /* 0x000fe20000000f00 */
[----:B------:R-:W-:-:S07]  /*3bfa0*/  IMAD.MOV.U32 R2, RZ, RZ, RZ ;  /* 0x000000ffff027224 */ /* 0x000fce00078e00ff */
.L_x_19777:
[----:B------:R-:W-:Y:S05]  /*3bfb0*/  BSYNC.RECONVERGENT B1 ;  /* 0x0000000000017941 */ /* 0x000fea0003800200 */
.L_x_19776:
        /* <DEDUP_REMOVED lines=20> */
.L_x_19783:
        /* <DEDUP_REMOVED lines=13> */
.L_x_19785:
[----:B------:R-:W-:Y:S05]  /*3c1d0*/  BSYNC.RECONVERGENT B2 ;  /* 0x0000000000027941 */ /* 0x000fea0003800200 */
.L_x_19784:
        /* <DEDUP_REMOVED lines=61> */
.L_x_19782:
[----:B------:R-:W-:Y:S05]  /*3c5b0*/  BSYNC.RECONVERGENT B1 ;  /* 0x0000000000017941 */ /* 0x000fea0003800200 */
.L_x_19781:
[----:B------:R-:W-:Y:S01]  /*3c5c0*/  I2FP.F32.U32 R2, R3 ;  /* 0x0000000300027245 */ /* 0x000fe20000201000 */
[----:B------:R-:W-:Y:S01]  /*3c5d0*/  BSSY.RECONVERGENT B1, `(.L_x_19786) ;  /* 0x0000062000017945 */ /* 0x000fe20003800200 */
[----:B------:R-:W-:Y:S02]  /*3c5e0*/  FSEL R14, R14, RZ, P4 ;  /* 0x000000ff0e0e7208 */ /* 0x000fe40002000000 */
[----:B------:R-:W-:Y:S01]  /*3c5f0*/  MOV R3, R12 ;  /* 0x0000000c00037202 */ /* 0x000fe20000000f00 */
        /* <DEDUP_REMOVED lines=20> */
.L_x_19788:
        /* <DEDUP_REMOVED lines=13> */
.L_x_19790:
[----:B------:R-:W-:Y:S05]  /*3c810*/  BSYNC.RECONVERGENT B2 ;  /* 0x0000000000027941 */ /* 0x000fea0003800200 */
.L_x_19789:
        /* <DEDUP_REMOVED lines=11> */
[----:B------:R-:W-:Y:S01]  /*3c8d0*/  IMAD.WIDE.U32 R14, R15, -0x2daee0ad, RZ ;  /* 0xd2511f530f0e7825 */ /* 0x000fe200078e00ff */
[----:B------:R-:W-:-:S04]  /*3c8e0*/  IADD3 R5, PT, PT, R23, 0x76cf5d0a, RZ ;  /* 0x76cf5d0a17057810 */ /* 0x000fc80007ffe0ff */
        /* <DEDUP_REMOVED lines=9> */
[C---:B------:R-:W-:Y:S02]  /*3c980*/  IADD3 R3, PT, PT, R22.reuse, 0x78dde6e4, RZ ;  /* 0x78dde6e416037810 */ /* 0x040fe40007ffe0ff */
[----:B------:R-:W-:Y:S01]  /*3c990*/  IADD3 R6, PT, PT, R22, -0x4ab325aa, RZ ;  /* 0xb54cda5616067810 */ /* 0x000fe20007ffe0ff */
        /* <DEDUP_REMOVED lines=37> */
.L_x_19787:
[----:B------:R-:W-:Y:S05]  /*3cbf0*/  BSYNC.RECONVERGENT B1 ;  /* 0x0000000000017941 */ /* 0x000fea0003800200 */
.L_x_19786:
        /* <DEDUP_REMOVED lines=21> */
.L_x_19793:
        /* <DEDUP_REMOVED lines=13> */
.L_x_19795:
[----:B------:R-:W-:Y:S05]  /*3ce20*/  BSYNC.RECONVERGENT B2 ;  /* 0x0000000000027941 */ /* 0x000fea0003800200 */
.L_x_19794:
        /* <DEDUP_REMOVED lines=61> */
.L_x_19792:
[----:B------:R-:W-:Y:S05]  /*3d200*/  BSYNC.RECONVERGENT B1 ;  /* 0x0000000000017941 */ /* 0x000fea0003800200 */
.L_x_19791:
        /* <DEDUP_REMOVED lines=23> */
.L_x_19798:
        /* <DEDUP_REMOVED lines=13> */
.L_x_19800:
[----:B------:R-:W-:Y:S05]  /*3d450*/  BSYNC.RECONVERGENT B2 ;  /* 0x0000000000027941 */ /* 0x000fea0003800200 */
.L_x_19799:
        /* <DEDUP_REMOVED lines=61> */
.L_x_19797:
[----:B------:R-:W-:Y:S05]  /*3d830*/  BSYNC.RECONVERGENT B1 ;  /* 0x0000000000017941 */ /* 0x000fea0003800200 */
.L_x_19796:
        /* <DEDUP_REMOVED lines=20> */
.L_x_19803:
        /* <DEDUP_REMOVED lines=13> */
.L_x_19805:
[----:B------:R-:W-:Y:S05]  /*3da50*/  BSYNC.RECONVERGENT B2 ;  /* 0x0000000000027941 */ /* 0x000fea0003800200 */
.L_x_19804:
        /* <DEDUP_REMOVED lines=61> */
.L_x_19802:
[----:B------:R-:W-:Y:S05]  /*3de30*/  BSYNC.RECONVERGENT B1 ;  /* 0x0000000000017941 */ /* 0x000fea0003800200 */
.L_x_19801:
        /* <DEDUP_REMOVED lines=24> */
.L_x_19808:
        /* <DEDUP_REMOVED lines=13> */
.L_x_19810:
[----:B------:R-:W-:Y:S05]  /*3e090*/  BSYNC.RECONVERGENT B2 ;  /* 0x0000000000027941 */ /* 0x000fea0003800200 */
.L_x_19809:
        /* <DEDUP_REMOVED lines=23> */
[----:B------:R-:W-:Y:S01]  /*3e210*/  IADD3 R4, PT, PT, R22, 0x1715609d, RZ ;  /* 0x1715609d16047810 */ /* 0x000fe20007ffe0ff */
        /* <DEDUP_REMOVED lines=37> */
.L_x_19807:
[----:B------:R-:W-:Y:S05]  /*3e470*/  BSYNC.RECONVERGENT B1 ;  /* 0x0000000000017941 */ /* 0x000fea0003800200 */
.L_x_19806:
        /* <DEDUP_REMOVED lines=19> */
.L_x_19813:
        /* <DEDUP_REMOVED lines=13> */
.L_x_19815:
[----:B------:R-:W-:Y:S05]  /*3e680*/  BSYNC.RECONVERGENT B2 ;  /* 0x0000000000027941 */ /* 0x000fea0003800200 */
.L_x_19814:
        /* <DEDUP_REMOVED lines=61> */
.L_x_19812:
[----:B------:R-:W-:Y:S05]  /*3ea60*/  BSYNC.RECONVERGENT B1 ;  /* 0x0000000000017941 */ /* 0x000fea0003800200 */
.L_x_19811:
        /* <DEDUP_REMOVED lines=23> */
.L_x_19818:
        /* <DEDUP_REMOVED lines=13> */
.L_x_19820:
[----:B------:R-:W-:Y:S05]  /*3ecb0*/  BSYNC.RECONVERGENT B2 ;  /* 0x0000000000027941 */ /* 0x000fea0003800200 */
.L_x_19819:
        /* <DEDUP_REMOVED lines=61> */
.L_x_19817:
[----:B------:R-:W-:Y:S05]  /*3f090*/  BSYNC.RECONVERGENT B1 ;  /* 0x0000000000017941 */ /* 0x000fea0003800200 */
.L_x_19816:
[----:B------:R-:W-:Y:S01]  /*3f0a0*/  ISETP.NE.AND P4, PT, R2, 0x1, PT ;  /* 0x000000010200780c */ /* 0x000fe20003f85270 */
[----:B------:R-:W-:Y:S01]  /*3f0b0*/  BSSY.RECONVERGENT B1, `(.L_x_19821) ;  /* 0x000005c000017945 */ /* 0x000fe20003800200 */
[----:B------:R-:W-:Y:S01]  /*3f0c0*/  I2FP.F32.U32 R3, R3 ;  /* 0x0000000300037245 */ /* 0x000fe20000201000 */
[----:B------:R-:W-:Y:S01]  /*3f0d0*/  IMAD.MOV.U32 R14, RZ, RZ, 0x2 ;  /* 0x00000002ff0e7424 */ /* 0x000fe200078e00ff */
[----:B------:R-:W-:-:S03]  /*3f0e0*/  SHF.L.U32 R161, R162, 0x10, RZ ;  /* 0x00000010a2a17819 */ /* 0x000fc600000006ff */
        /* <DEDUP_REMOVED lines=13> */
.L_x_19823:
        /* <DEDUP_REMOVED lines=13> */
.L_x_19825:
[----:B------:R-:W-:Y:S05]  /*3f290*/  BSYNC.RECONVERGENT B2 ;  /* 0x0000000000027941 */ /* 0x000fea0003800200 */
.L_x_19824:
        /* <DEDUP_REMOVED lines=61> */
.L_x_19822:
[----:B------:R-:W-:Y:S05]  /*3f670*/  BSYNC.RECONVERGENT B1 ;  /* 0x0000000000017941 */ /* 0x000fea0003800200 */
.L_x_19821:
        /* <DEDUP_REMOVED lines=24> */
.L_x_19828:
        /* <DEDUP_REMOVED lines=13> */
.L_x_19830:
[----:B------:R-:W-:Y:S05]  /*3f8d0*/  BSYNC.RECONVERGENT B2 ;  /* 0x0000000000027941 */ /* 0x000fea0003800200 */
.L_x_19829:
        /* <DEDUP_REMOVED lines=58> */
[----:B------:R-:W-:Y:S01]  /*3fc80*/  IMAD.MOV.U32 R2, RZ, RZ, R189 ;  /* 0x000000ffff027224 */ /* 0x000fe200078e00bd */
[----:B------:R-:W-:Y:S02]  /*3fc90*/  LOP3.LUT R16, R16, R214, R213, 0x96, !PT ;  /* 0x000000d610107212 */ /* 0x000fe400078e96d5 */
[----:B------:R-:W-:-:S07]  /*3fca0*/  MOV R189, R212 ;  /* 0x000000d400bd7202 */ /* 0x000fce0000000f00 */
.L_x_19827:
[----:B------:R-:W-:Y:S05]  /*3fcb0*/  BSYNC.RECONVERGENT B1 ;  /* 0x0000000000017941 */ /* 0x000fea0003800200 */
.L_x_19826:
[----:B------:R-:W-:Y:S01]  /*3fcc0*/  I2FP.F32.U32 R2, R2 ;  /* 0x0000000200027245 */ /* 0x000fe20000201000 */
[----:B------:R-:W-:Y:S01]  /*3fcd0*/  BSSY.RECONVERGENT B1, `(.L_x_19831) ;  /* 0x000005d000017945 */ /* 0x000fe20003800200 */
[----:B------:R-:W-:Y:S01]  /*3fce0*/  ISETP.NE.AND P5, PT, R162, 0x1, PT ;  /* 0x00000001a200780c */ /* 0x000fe20003fa5270 */
[----:B------:R-:W-:Y:S01]  /*3fcf0*/  IMAD.MOV.U32 R191, RZ, RZ, 0x2 ;  /* 0x00000002ffbf7424 */ /* 0x000fe200078e00ff */
[----:B------:R-:W-:Y:S01]  /*3fd00*/  MOV R14, R12 ;  /* 0x0000000c000e7202 */ /* 0x000fe20000000f00 */
[----:B------:R-:W-:-:S05]  /*3fd10*/  FFMA.FTZ R2, R2, R190, 1.1641532182693481445e-10 ;  /* 0x2f00000002027423 */ /* 0x000fca00000100be */
        /* <DEDUP_REMOVED lines=13> */
.L_x_19833:
        /* <DEDUP_REMOVED lines=13> */
.L_x_19835:
[----:B------:R-:W-:Y:S05]  /*3fec0*/  BSYNC.RECONVERGENT B2 ;  /* 0x0000000000027941 */ /* 0x000fea0003800200 */
.L_x_19834:
        /* <DEDUP_REMOVED lines=61> */
.L_x_19832:
[----:B------:R-:W-:Y:S05]  /*402a0*/  BSYNC.RECONVERGENT B1 ;  /* 0x0000000000017941 */ /* 0x000fea0003800200 */
.L_x_19831:
        /* <DEDUP_REMOVED lines=23> */
.L_x_19838:
        /* <DEDUP_REMOVED lines=13> */
.L_x_19840:
[----:B------:R-:W-:Y:S05]  /*404f0*/  BSYNC.RECONVERGENT B2 ;  /* 0x0000000000027941 */ /* 0x000fea0003800200 */
.L_x_19839:
        /* <DEDUP_REMOVED lines=58> */
[----:B------:R-:W-:Y:S01]  /*408a0*/  MOV R189, R212 ;  /* 0x000000d400bd7202 */ /* 0x000fe20000000f00 */
[----:B------:R-:W-:Y:S01]  /*408b0*/  IMAD.MOV.U32 R212, RZ, RZ, RZ ;  /* 0x000000ffffd47224 */ /* 0x000fe200078e00ff */
[----:B------:R-:W-:-:S07]  /*408c0*/  LOP3.LUT R16, R16, R214, R213, 0x96, !PT ;  /* 0x000000d610107212 */ /* 0x000fce00078e96d5 */
.L_x_19837:
[----:B------:R-:W-:Y:S05]  /*408d0*/  BSYNC.RECONVERGENT B1 ;  /* 0x0000000000017941 */ /* 0x000fea0003800200 */
.L_x_19836:
        /* <DEDUP_REMOVED lines=18> */
.L_x_19843:
        /* <DEDUP_REMOVED lines=16> */
.L_x_19845:
[----:B------:R-:W-:Y:S05]  /*40b00*/  BSYNC.RECONVERGENT B2 ;  /* 0x0000000000027941 */ /* 0x000fea0003800200 */
.L_x_19844:
        /* <DEDUP_REMOVED lines=59> */
[----:B------:R-:W-:Y:S02]  /*40ec0*/  LOP3.LUT R16, R16, R214, R213, 0x96, !PT ;  /* 0x000000d610107212 */ /* 0x000fe400078e96d5 */
[----:B------:R-:W-:-:S07]  /*40ed0*/  MOV R189, R212 ;  /* 0x000000d400bd7202 */ /* 0x000fce0000000f00 */
.L_x_19842:
[----:B------:R-:W-:Y:S05]  /*40ee0*/  BSYNC.RECONVERGENT B1 ;  /* 0x0000000000017941 */ /* 0x000fea0003800200 */
.L_x_19841:
        /* <DEDUP_REMOVED lines=12> */
.L_x_19765:
        /* <DEDUP_REMOVED lines=16> */
.L_x_19849:
        /* <DEDUP_REMOVED lines=13> */
.L_x_19851:
[----:B------:R-:W-:Y:S05]  /*41180*/  BSYNC.RECONVERGENT B2 ;  /* 0x0000000000027941 */ /* 0x000fea0003800200 */
.L_x_19850:
        /* <DEDUP_REMOVED lines=61> */
.L_x_19848:
[----:B------:R-:W-:Y:S05]  /*41560*/  BSYNC.RECONVERGENT B1 ;  /* 0x0000000000017941 */ /* 0x000fea0003800200 */
.L_x_19847:
[----:B------:R-:W2:Y:S01]  /*41570*/  LDC R10, c[0x0][0x404] ;  /* 0x00010100ff0a7b82 */ /* 0x000ea20000000800 */
[----:B------:R-:W-:Y:S01]  /*41580*/  I2FP.F32.U32 R14, R156 ;  /* 0x0000009c000e7245 */ /* 0x000fe20000201000 */
[----:B-1----:R-:W-:Y:S01]  /*41590*/  IMAD.MOV.U32 R214, RZ, RZ, 0x2f800000 ;  /* 0x2f800000ffd67424 */ /* 0x002fe200078e00ff */
[----:B------:R-:W-:Y:S01]  /*415a0*/  LOP3.LUT R17, R17, 0xffffffef, RZ, 0xc0, !PT ;  /* 0xffffffef11117812 */ /* 0x000fe200078ec0ff */
[----:B------:R-:W-:Y:S01]  /*415b0*/  BSSY.RECONVERGENT B1, `(.L_x_19852) ;  /* 0x000005d000017945 */ /* 0x000fe20003800200 */
[----:B-----5:R-:W-:Y:S01]  /*415c0*/  SHF.L.U32 R156, R160, 0x10, RZ ;  /* 0x00000010a09c7819 */ /* 0x020fe200000006ff */
[----:B------:R-:W-:Y:S01]  /*415d0*/  FFMA.FTZ R14, R14, R214, 1.1641532182693481445e-10 ;  /* 0x2f0000000e0e7423 */ /* 0x000fe200000100d6 */
[----:B------:R-:W-:Y:S02]  /*415e0*/  PRMT R157, R160, 0x7632, R157 ;  /* 0x00007632a09d7816 */ /* 0x000fe4000000009d */
[----:B------:R-:W-:Y:S02]  /*415f0*/  MOV R159, R12 ;  /* 0x0000000c009f7202 */ /* 0x000fe40000000f00 */
        /* <DEDUP_REMOVED lines=13> */
.L_x_19854:
        /* <DEDUP_REMOVED lines=13> */
.L_x_19856:
[----:B------:R-:W-:Y:S05]  /*417a0*/  BSYNC.RECONVERGENT B2 ;  /* 0x0000000000027941 */ /* 0x000fea0003800200 */
.L_x_19855:
        /* <DEDUP_REMOVED lines=61> */
.L_x_19853:
[----:B------:R-:W-:Y:S05]  /*41b80*/  BSYNC.RECONVERGENT B1 ;  /* 0x0000000000017941 */ /* 0x000fea0003800200 */
.L_x_19852:
[----:B------:R-:W-:Y:S01]  /*41b90*/  I2FP.F32.U32 R158, R159 ;  /* 0x0000009f009e7245 */ /* 0x000fe20000201000 */
[----:B------:R-:W-:Y:S01]  /*41ba0*/  BSSY.RECONVERGENT B1, `(.L_x_19857) ;  /* 0x000005d000017945 */ /* 0x000fe20003800200 */
[----:B------:R-:W-:Y:S01]  /*41bb0*/  LOP3.LUT R17, R17, 0xfffffff7, RZ, 0xc0, !PT ;  /* 0xfffffff711117812 */ /* 0x000fe200078ec0ff */
[----:B------:R-:W-:Y:S01]  /*41bc0*/  IMAD.MOV.U32 R160, RZ, RZ, 0x2 ;  /* 0x00000002ffa07424 */ /* 0x000fe200078e00ff */
[----:B------:R-:W-:Y:S01]  /*41bd0*/  SHF.L.U32 R157, R157, 0x10, RZ ;  /* 0x000000109d9d7819 */ /* 0x000fe200000006ff */
[----:B------:R-:W-:Y:S01]  /*41be0*/  FFMA.FTZ R158, R158, R214, 1.1641532182693481445e-10 ;  /* 0x2f0000009e9e7423 */ /* 0x000fe200000100d6 */
[----:B------:R-:W-:-:S04]  /*41bf0*/  MOV R159, R12 ;  /* 0x0000000c009f7202 */ /* 0x000fc80000000f00 */
        /* <DEDUP_REMOVED lines=12> */
.L_x_19859:
        /* <DEDUP_REMOVED lines=13> */
.L_x_19861:
[----:B------:R-:W-:Y:S05]  /*41d90*/  BSYNC.RECONVERGENT B2 ;  /* 0x0000000000027941 */ /* 0x000fea0003800200 */
.L_x_19860:
        /* <DEDUP_REMOVED lines=60> */
[----:B------:R-:W-:-:S07]  /*42160*/  MOV R189, R158 ;  /* 0x0000009e00bd7202 */ /* 0x000fce0000000f00 */
.L_x_19858:
[----:B------:R-:W-:Y:S05]  /*42170*/  BSYNC.RECONVERGENT B1 ;  /* 0x0000000000017941 */ /* 0x000fea0003800200 */
.L_x_19857:
[----:B------:R-:W-:Y:S01]  /*42180*/  I2FP.F32.U32 R14, R159 ;  /* 0x0000009f000e7245 */ /* 0x000fe20000201000 */
[----:B------:R-:W-:Y:S01]  /*42190*/  BSSY.RECONVERGENT B1, `(.L_x_19862) ;  /* 0x000005e000017945 */ /* 0x000fe20003800200 */
[----:B------:R-:W-:Y:S02]  /*421a0*/  LOP3.LUT R17, R17, 0xfffffffb, RZ, 0xc0, !PT ;  /* 0xfffffffb11117812 */ /* 0x000fe400078ec0ff */
[C---:B------:R-:W-:Y:S01]  /*421b0*/  SHF.L.U32 R158, R161.reuse, 0x10, RZ ;  /* 0x00000010a19e7819 */ /* 0x040fe200000006ff */
[----:B------:R-:W-:Y:S01]  /*421c0*/  FFMA.FTZ R14, R14, R214, 1.1641532182693481445e-10 ;  /* 0x2f0000000e0e7423 */ /* 0x000fe200000100d6 */
[----:B------:R-:W-:Y:S01]  /*421d0*/  PRMT R159, R161, 0x7632, R159 ;  /* 0x00007632a19f7816 */ /* 0x000fe2000000009f */
[----:B------:R-:W-:-:S03]  /*421e0*/  IMAD.MOV.U32 R161, RZ, RZ, 0x2 ;  /* 0x00000002ffa17424 */ /* 0x000fc600078e00ff */
        /* <DEDUP_REMOVED lines=13> */
.L_x_19864:
        /* <DEDUP_REMOVED lines=13> */
.L_x_19866:
[----:B------:R-:W-:Y:S05]  /*42390*/  BSYNC.RECONVERGENT B2 ;  /* 0x0000000000027941 */ /* 0x000fea0003800200 */
.L_x_19865:
        /* <DEDUP_REMOVED lines=58> */
[----:B------:R-:W-:Y:S01]  /*42740*/  LOP3.LUT R16, R16, R190, R161, 0x96, !PT ;  /* 0x000000be10107212 */ /* 0x000fe200078e96a1 */
[----:B------:R-:W-:Y:S01]  /*42750*/  IMAD.MOV.U32 R161, RZ, RZ, RZ ;  /* 0x000000ffffa17224 */ /* 0x000fe200078e00ff */
[----:B------:R-:W-:-:S07]  /*42760*/  MOV R189, R160 ;  /* 0x000000a000bd7202 */ /* 0x000fce0000000f00 */
.L_x_19863:
[----:B------:R-:W-:Y:S05]  /*42770*/  BSYNC.RECONVERGENT B1 ;  /* 0x0000000000017941 */ /* 0x000fea0003800200 */
.L_x_19862:
[----:B------:R-:W-:Y:S01]  /*42780*/  I2FP.F32.U32 R14, R14 ;  /* 0x0000000e000e7245 */ /* 0x000fe20000201000 */
[----:B------:R-:W-:Y:S01]  /*42790*/  BSSY.RECONVERGENT B1, `(.L_x_19867) ;  /* 0x000005d000017945 */ /* 0x000fe20003800200 */
[----:B------:R-:W-:Y:S01]  /*427a0*/  LOP3.LUT R17, R17, 0xfffffffd, RZ, 0xc0, !PT ;  /* 0xfffffffd11117812 */ /* 0x000fe200078ec0ff */
[----:B0-----:R-:W-:Y:S01]  /*427b0*/  IMAD.MOV.U32 R191, RZ, RZ, 0x2 ;  /* 0x00000002ffbf7424 */ /* 0x001fe200078e00ff */
        /* <DEDUP_REMOVED lines=15> */
.L_x_19869:
        /* <DEDUP_REMOVED lines=13> */
.L_x_19871:
[----:B------:R-:W-:Y:S05]  /*42980*/  BSYNC.RECONVERGENT B2 ;  /* 0x0000000000027941 */ /* 0x000fea0003800200 */
.L_x_19870:
        /* <DEDUP_REMOVED lines=61> */
.L_x_19868:
[----:B------:R-:W-:Y:S05]  /*42d60*/  BSYNC.RECONVERGENT B1 ;  /* 0x0000000000017941 */ /* 0x000fea0003800200 */
.L_x_19867:
        /* <DEDUP_REMOVED lines=18> */
.L_x_19874:
        /* <DEDUP_REMOVED lines=13> */
.L_x_19876:
[----:B------:R-:W-:Y:S05]  /*42f60*/  BSYNC.RECONVERGENT B2 ;  /* 0x0000000000027941 */ /* 0x000fea0003800200 */
.L_x_19875:
        /* <DEDUP_REMOVED lines=61> */
.L_x_19873:
[----:B------:R-:W-:Y:S05]  /*43340*/  BSYNC.RECONVERGENT B1 ;  /* 0x0000000000017941 */ /* 0x000fea0003800200 */
.L_x_19872:
        /* <DEDUP_REMOVED lines=17> */
.L_x_19879:
        /* <DEDUP_REMOVED lines=13> */
.L_x_19881:
[----:B------:R-:W-:Y:S05]  /*43530*/  BSYNC.RECONVERGENT B2 ;  /* 0x0000000000027941 */ /* 0x000fea0003800200 */
.L_x_19880:
        /* <DEDUP_REMOVED lines=61> */
.L_x_19878:
[----:B------:R-:W-:Y:S05]  /*43910*/  BSYNC.RECONVERGENT B1 ;  /* 0x0000000000017941 */ /* 0x000fea0003800200 */
.L_x_19877:
        /* <DEDUP_REMOVED lines=18> */
.L_x_19884:
        /* <DEDUP_REMOVED lines=13> */
.L_x_19886:
[----:B------:R-:W-:Y:S05]  /*43b10*/  BSYNC.RECONVERGENT B2 ;  /* 0x0000000000027941 */ /* 0x000fea0003800200 */
.L_x_19885:
        /* <DEDUP_REMOVED lines=61> */
.L_x_19883:
[----:B------:R-:W-:Y:S05]  /*43ef0*/  BSYNC.RECONVERGENT B1 ;  /* 0x0000000000017941 */ /* 0x000fea0003800200 */
.L_x_19882:
        /* <DEDUP_REMOVED lines=42> */
.L_x_19846:
        /* <DEDUP_REMOVED lines=44> */
.L_x_19887:
[----:B------:R-:W-:Y:S01]  /*44460*/  MOV R10, R189 ;  /* 0x000000bd000a7202 */ /* 0x000fe20000000f00 */
[----:B------:R-:W-:-:S07]  /*44470*/  VIADD R188, R188, 0x20 ;  /* 0x00000020bcbc7836 */ /* 0x000fce0000000000 */
.L_x_19764:
[----:B------:R-:W-:Y:S05]  /*44480*/  BSYNC.RECONVERGENT B0 ;  /* 0x0000000000007941 */ /* 0x000fea0003800200 */
.L_x_19763:
        /* <DEDUP_REMOVED lines=36> */
.L_x_19893:
        /* <DEDUP_REMOVED lines=13> */
.L_x_19895:
[----:B------:R-:W-:Y:S05]  /*447a0*/  BSYNC.RECONVERGENT B2 ;  /* 0x0000000000027941 */ /* 0x000fea0003800200 */
.L_x_19894:
        /* <DEDUP_REMOVED lines=61> */
.L_x_19892:
[----:B------:R-:W-:Y:S05]  /*44b80*/  BSYNC.RECONVERGENT B1 ;  /* 0x0000000000017941 */ /* 0x000fea0003800200 */
.L_x_19891:
[----:B------:R-:W2:Y:S01]  /*44b90*/  LDC R0, c[0x0][0x404] ;  /* 0x00010100ff007b82 */ /* 0x000ea20000000800 */
[----:B01----:R-:W-:Y:S01]  /*44ba0*/  HFMA2 R190, -RZ, RZ, 0.1171875, 0 ;  /* 0x2f800000ffbe7431 */ /* 0x003fe200000001ff */
[----:B------:R-:W-:Y:S01]  /*44bb0*/  I2FP.F32.U32 R3, R3 ;  /* 0x0000000300037245 */ /* 0x000fe20000201000 */
[----:B-----5:R-:W-:Y:S01]  /*44bc0*/  IMAD.U32 R8, R168, 0x10000, RZ ;  /* 0x00010000a8087824 */ /* 0x020fe200078e00ff */
[----:B------:R-:W-:Y:S01]  /*44bd0*/  ISETP.NE.AND P2, PT, R2, 0x1, PT ;  /* 0x000000010200780c */ /* 0x000fe20003f45270 */
[----:B------:R-:W-:Y:S01]  /*44be0*/  BSSY.RECONVERGENT B1, `(.L_x_19896) ;  /* 0x000005e000017945 */ /* 0x000fe20003800200 */
[----:B------:R-:W-:Y:S02]  /*44bf0*/  LOP3.LUT R17, R17, 0xffffffef, RZ, 0xc0, !PT ;  /* 0xffffffef11117812 */ /* 0x000fe400078ec0ff */
[----:B------:R-:W0:Y:S01]  /*44c00*/  LDC R10, c[0x0][0x408] ;  /* 0x00010200ff0a7b82 */ /* 0x000e220000000800 */
[----:B------:R-:W-:Y:S01]  /*44c10*/  PRMT R168, R168, 0x7632, R168 ;  /* 0x00007632a8a87816 */ /* 0x000fe200000000a8 */
[----:B------:R-:W-:Y:S01]  /*44c20*/  FFMA.FTZ R3, R3, R190, 1.1641532182693481445e-10 ;  /* 0x2f00000003037423 */ /* 0x000fe200000100be */
[----:B------:R-:W-:-:S04]  /*44c30*/  MOV R4, 0x2 ;  /* 0x0000000200047802 */ /* 0x000fc80000000f00 */
        /* <DEDUP_REMOVED lines=13> */
.L_x_19898:
        /* <DEDUP_REMOVED lines=13> */
.L_x_19900:
[----:B------:R-:W-:Y:S05]  /*44de0*/  BSYNC.RECONVERGENT B2 ;  /* 0x0000000000027941 */ /* 0x000fea0003800200 */
.L_x_19899:
        /* <DEDUP_REMOVED lines=56> */
[----:B------:R-:W-:-:S04]  /*45170*/  IMAD.WIDE.U32 R2, R3, -0x2daee0ad, RZ ;  /* 0xd2511f5303027825 */ /* 0x000fc800078e00ff */
[----:B------:R-:W-:Y:S01]  /*45180*/  HFMA2 R4, -RZ, RZ, 0, 0 ;  /* 0x00000000ff047431 */ /* 0x000fe200000001ff */
[----:B------:R-:W-:Y:S02]  /*45190*/  LOP3.LUT R16, R16, R6, R3, 0x96, !PT ;  /* 0x0000000610107212 */ /* 0x000fe400078e9603 */
[----:B------:R-:W-:Y:S01]  /*451a0*/  MOV R3, R189 ;  /* 0x000000bd00037202 */ /* 0x000fe20000000f00 */
[----:B------:R-:W-:-:S07]  /*451b0*/  IMAD.MOV.U32 R189, RZ, RZ, R2 ;  /* 0x000000ffffbd7224 */ /* 0x000fce00078e0002 */
.L_x_19897:
[----:B------:R-:W-:Y:S05]  /*451c0*/  BSYNC.RECONVERGENT B1 ;  /* 0x0000000000017941 */ /* 0x000fea0003800200 */
.L_x_19896:
        /* <DEDUP_REMOVED lines=10> */
[----:B------:R-:W-:Y:S02]  /*45270*/  SEL R8, RZ, 0x1, P2 ;  /* 0x00000001ff087807 */ /* 0x000fe40001000000 */
[----:B------:R-:W-:Y:S01]  /*45280*/  ISETP.NE.AND P2, PT, R4, 0x1, PT ;  /* 0x000000010400780c */ /* 0x000fe20003f45270 */
[----:B------:R-:W-:Y:S01]  /*45290*/  @P1 FADD.FTZ R164, R100, R164 ;  /* 0x000000a464a41221 */ /* 0x000fe20000010000 */
[----:B------:R-:W-:-:S11]  /*452a0*/  MOV R2, 0x2 ;  /* 0x0000000200027802 */ /* 0x000fd60000000f00 */
        /* <DEDUP_REMOVED lines=9> */
.L_x_19903:
        /* <DEDUP_REMOVED lines=13> */
.L_x_19905:
[----:B------:R-:W-:Y:S05]  /*45410*/  BSYNC.RECONVERGENT B2 ;  /* 0x0000000000027941 */ /* 0x000fea0003800200 */
.L_x_19904:
        /* <DEDUP_REMOVED lines=60> */
[----:B------:R-:W-:-:S07]  /*457e0*/  HFMA2 R2, -RZ, RZ, 0, 0 ;  /* 0x00000000ff027431 */ /* 0x000fce00000001ff */
.L_x_19902:
[----:B------:R-:W-:Y:S05]  /*457f0*/  BSYNC.RECONVERGENT B1 ;  /* 0x0000000000017941 */ /* 0x000fea0003800200 */
.L_x_19901:
[----:B------:R-:W-:Y:S01]  /*45800*/  I2FP.F32.U32 R3, R3 ;  /* 0x0000000300037245 */ /* 0x000fe20000201000 */
[----:B------:R-:W-:Y:S01]  /*45810*/  IMAD.U32 R14, R168, 0x10000, RZ ;  /* 0x00010000a80e7824 */ /* 0x000fe200078e00ff */
[----:B------:R-:W-:Y:S01]  /*45820*/  ISETP.NE.AND P2, PT, R2, 0x1, PT ;  /* 0x000000010200780c */ /* 0x000fe20003f45270 */
[----:B------:R-:W-:Y:S01]  /*45830*/  BSSY.RECONVERGENT B1, `(.L_x_19906) ;  /* 0x000005c000017945 */ /* 0x000fe20003800200 */
[----:B------:R-:W-:Y:S01]  /*45840*/  LOP3.LUT R17, R17, 0xfffffff7, RZ, 0xc0, !PT ;  /* 0xfffffff711117812 */ /* 0x000fe200078ec0ff */
[----:B------:R-:W-:Y:S01]  /*45850*/  FFMA.FTZ R3, R3, R190, 1.1641532182693481445e-10 ;  /* 0x2f00000003037423 */ /* 0x000fe200000100be */
[----:B------:R-:W-:Y:S01]  /*45860*/  FMUL.FTZ R14, R14, R10 ;  /* 0x0000000a0e0e7220 */ /* 0x000fe20000410000 */
[----:B------:R-:W-:-:S03]  /*45870*/  MOV R4, 0x2 ;  /* 0x0000000200047802 */ /* 0x000fc60000000f00 */
        /* <DEDUP_REMOVED lines=12> */
.L_x_19908:
        /* <DEDUP_REMOVED lines=13> */
.L_x_19910:
[----:B------:R-:W-:Y:S05]  /*45a10*/  BSYNC.RECONVERGENT B2 ;  /* 0x0000000000027941 */ /* 0x000fea0003800200 */
.L_x_19909:
        /* <DEDUP_REMOVED lines=61> */
.L_x_19907:
[----:B------:R-:W-:Y:S05]  /*45df0*/  BSYNC.RECONVERGENT B1 ;  /* 0x0000000000017941 */ /* 0x000fea0003800200 */
.L_x_19906:
        /* <DEDUP_REMOVED lines=13> */
[----:B------:R-:W-:-:S03]  /*45ed0*/  MOV R2, 0x2 ;  /* 0x0000000200027802 */ /* 0x000fc60000000f00 */
        /* <DEDUP_REMOVED lines=10> */
.L_x_19913:
        /* <DEDUP_REMOVED lines=13> */
.L_x_19915:
[----:B------:R-:W-:Y:S05]  /*46050*/  BSYNC.RECONVERGENT B2 ;  /* 0x0000000000027941 */ /* 0x000fea0003800200 */
.L_x_19914:
[----:B------:R-:W-:Y:S01]  /*46060*/  LOP3.LUT R4, R11, R15, R23, 0x96, !PT ;  /* 0x0000000f0b047212 */ /* 0x000fe200078e9617 */
[----:B------:R-:W-:Y:S01]  /*46070*/  IMAD.WIDE.U32 R2, R20, -0x326172a9, RZ ;  /* 0xcd9e8d5714027825 */ /* 0x000fe200078e00ff */
[C---:B------:R-:W-:Y:S02]  /*46080*/  IADD3 R6, PT, PT, R22.reuse, 0x3c6ef372, RZ ;  /* 0x3c6ef37216067810 */ /* 0x040fe40007ffe0ff */
[----:B------:R-:W-:Y:S01]  /*46090*/  IADD3 R16, PT, PT, R23, -0x695add53, RZ ;  /* 0x96a522ad17107810 */ /* 0x000fe20007ffe0ff */
        /* <DEDUP_REMOVED lines=57> */
.L_x_19912:
[----:B------:R-:W-:Y:S05]  /*46430*/  BSYNC.RECONVERGENT B1 ;  /* 0x0000000000017941 */ /* 0x000fea0003800200 */
.L_x_19911:
        /* <DEDUP_REMOVED lines=21> */
.L_x_19918:
        /* <DEDUP_REMOVED lines=13> */
.L_x_19920:
[----:B------:R-:W-:Y:S05]  /*46660*/  BSYNC.RECONVERGENT B2 ;  /* 0x0000000000027941 */ /* 0x000fea0003800200 */
.L_x_19919:
        /* <DEDUP_REMOVED lines=61> */
.L_x_19917:
[----:B------:R-:W-:Y:S05]  /*46a40*/  BSYNC.RECONVERGENT B1 ;  /* 0x0000000000017941 */ /* 0x000fea0003800200 */
.L_x_19916:
        /* <DEDUP_REMOVED lines=23> */
.L_x_19923:
        /* <DEDUP_REMOVED lines=13> */
.L_x_19925:
[----:B------:R-:W-:Y:S05]  /*46c90*/  BSYNC.RECONVERGENT B2 ;  /* 0x0000000000027941 */ /* 0x000fea0003800200 */
.L_x_19924:
        /* <DEDUP_REMOVED lines=61> */
.L_x_19922:
[----:B------:R-:W-:Y:S05]  /*47070*/  BSYNC.RECONVERGENT B1 ;  /* 0x0000000000017941 */ /* 0x000fea0003800200 */
.L_x_19921:
        /* <DEDUP_REMOVED lines=20> */
.L_x_19928:
        /* <DEDUP_REMOVED lines=13> */
.L_x_19930:
[----:B------:R-:W-:Y:S05]  /*47290*/  BSYNC.RECONVERGENT B2 ;  /* 0x0000000000027941 */ /* 0x000fea0003800200 */
.L_x_19929:
        /* <DEDUP_REMOVED lines=61> */
.L_x_19927:
[----:B------:R-:W-:Y:S05]  /*47670*/  BSYNC.RECONVERGENT B1 ;  /* 0x0000000000017941 */ /* 0x000fea0003800200 */
.L_x_19926:
        /* <DEDUP_REMOVED lines=24> */
.L_x_19933:
        /* <DEDUP_REMOVED lines=13> */
.L_x_19935:
[----:B------:R-:W-:Y:S05]  /*478d0*/  BSYNC.RECONVERGENT B2 ;  /* 0x0000000000027941 */ /* 0x000fea0003800200 */
.L_x_19934:
        /* <DEDUP_REMOVED lines=61> */
.L_x_19932:
[----:B------:R-:W-:Y:S05]  /*47cb0*/  BSYNC.RECONVERGENT B1 ;  /* 0x0000000000017941 */ /* 0x000fea0003800200 */
.L_x_19931:
        /* <DEDUP_REMOVED lines=19> */
.L_x_19938:
        /* <DEDUP_REMOVED lines=13> */
.L_x_19940:
[----:B------:R-:W-:Y:S05]  /*47ec0*/  BSYNC.RECONVERGENT B2 ;  /* 0x0000000000027941 */ /* 0x000fea0003800200 */
.L_x_19939:
        /* <DEDUP_REMOVED lines=61> */
.L_x_19937:
[----:B------:R-:W-:Y:S05]  /*482a0*/  BSYNC.RECONVERGENT B1 ;  /* 0x0000000000017941 */ /* 0x000fea0003800200 */
.L_x_19936:
        /* <DEDUP_REMOVED lines=23> */
.L_x_19943:
        /* <DEDUP_REMOVED lines=13> */
.L_x_19945:
[----:B------:R-:W-:Y:S05]  /*484f0*/  BSYNC.RECONVERGENT B2 ;  /* 0x0000000000027941 */ /* 0x000fea0003800200 */
.L_x_19944:
        /* <DEDUP_REMOVED lines=57> */
[----:B------:R-:W-:Y:S02]  /*48890*/  LOP3.LUT R16, R16, R212, R3, 0x96, !PT ;  /* 0x000000d410107212 */ /* 0x000fe400078e9603 */
[----:B------:R-:W-:Y:S01]  /*488a0*/  MOV R3, R189 ;  /* 0x000000bd00037202 */ /* 0x000fe20000000f00 */
[----:B------:R-:W-:Y:S02]  /*488b0*/  IMAD.MOV.U32 R189, RZ, RZ, R2 ;  /* 0x000000ffffbd7224 */ /* 0x000fe400078e0002 */
[----:B------:R-:W-:-:S07]  /*488c0*/  HFMA2 R2, -RZ, RZ, 0, 0 ;  /* 0x00000000ff027431 */ /* 0x000fce00000001ff */
.L_x_19942:
[----:B------:R-:W-:Y:S05]  /*488d0*/  BSYNC.RECONVERGENT B1 ;  /* 0x0000000000017941 */ /* 0x000fea0003800200 */
.L_x_19941:
[----:B------:R-:W-:Y:S01]  /*488e0*/  ISETP.NE.AND P4, PT, R2, 0x1, PT ;  /* 0x000000010200780c */ /* 0x000fe20003f85270 */
[----:B------:R-:W-:Y:S01]  /*488f0*/  IMAD.U32 R169, R170, 0x10000, RZ ;  /* 0x00010000aaa97824 */ /* 0x000fe200078e00ff */
[----:B------:R-:W-:Y:S01]  /*48900*/  I2FP.F32.U32 R3, R3 ;  /* 0x0000000300037245 */ /* 0x000fe20000201000 */
[----:B------:R-:W-:Y:S01]  /*48910*/  BSSY.RECONVERGENT B1, `(.L_x_19946) ;  /* 0x000005a000017945 */ /* 0x000fe20003800200 */
[----:B------:R-:W-:Y:S01]  /*48920*/  MOV R14, 0x2 ;  /* 0x00000002000e7802 */ /* 0x000fe20000000f00 */
[----:B------:R-:W-:Y:S02]  /*48930*/  FMUL.FTZ R169, R169, R10 ;  /* 0x0000000aa9a97220 */ /* 0x000fe40000410000 */
        /* <DEDUP_REMOVED lines=12> */
.L_x_19948:
        /* <DEDUP_REMOVED lines=13> */
.L_x_19950:
[----:B------:R-:W-:Y:S05]  /*48ad0*/  BSYNC.RECONVERGENT B2 ;  /* 0x0000000000027941 */ /* 0x000fea0003800200 */
.L_x_19949:
        /* <DEDUP_REMOVED lines=61> */
.L_x_19947:
[----:B------:R-:W-:Y:S05]  /*48eb0*/  BSYNC.RECONVERGENT B1 ;  /* 0x0000000000017941 */ /* 0x000fea0003800200 */
.L_x_19946:
[----:B------:R-:W-:Y:S01]  /*48ec0*/  I2FP.F32.U32 R2, R3 ;  /* 0x0000000300027245 */ /* 0x000fe20000201000 */
[----:B------:R-:W-:Y:S01]  /*48ed0*/  BSSY.RECONVERGENT B1, `(.L_x_19951) ;  /* 0x0000062000017945 */ /* 0x000fe20003800200 */
[----:B------:R-:W-:Y:S02]  /*48ee0*/  FSEL R169, R169, RZ, P3 ;  /* 0x000000ffa9a97208 */ /* 0x000fe40001800000 */
[----:B------:R-:W-:Y:S01]  /*48ef0*/  MOV R170, 0x2 ;  /* 0x0000000200aa7802 */ /* 0x000fe20000000f00 */
        /* <DEDUP_REMOVED lines=20> */
.L_x_19953:
        /* <DEDUP_REMOVED lines=13> */
.L_x_19955:
[----:B------:R-:W-:Y:S05]  /*49110*/  BSYNC.RECONVERGENT B2 ;  /* 0x0000000000027941 */ /* 0x000fea0003800200 */
.L_x_19954:
        /* <DEDUP_REMOVED lines=58> */
[----:B------:R-:W-:-:S03]  /*494c0*/  MOV R2, R189 ;  /* 0x000000bd00027202 */ /* 0x000fc60000000f00 */
[----:B------:R-:W-:Y:S01]  /*494d0*/  IMAD.MOV.U32 R189, RZ, RZ, R212 ;  /* 0x000000ffffbd7224 */ /* 0x000fe200078e00d4 */
[----:B------:R-:W-:-:S07]  /*494e0*/  LOP3.LUT R16, R16, R214, R213, 0x96, !PT ;  /* 0x000000d610107212 */ /* 0x000fce00078e96d5 */
.L_x_19952:
[----:B------:R-:W-:Y:S05]  /*494f0*/  BSYNC.RECONVERGENT B1 ;  /* 0x0000000000017941 */ /* 0x000fea0003800200 */
.L_x_19951:
[----:B------:R-:W-:Y:S01]  /*49500*/  I2FP.F32.U32 R2, R2 ;  /* 0x0000000200027245 */ /* 0x000fe20000201000 */
[----:B------:R-:W-:Y:S01]  /*49510*/  BSSY.RECONVERGENT B1, `(.L_x_19956) ;  /* 0x000005d000017945 */ /* 0x000fe20003800200 */
[----:B------:R-:W-:Y:S01]  /*49520*/  ISETP.NE.AND P5, PT, R170, 0x1, PT ;  /* 0x00000001aa00780c */ /* 0x000fe20003fa5270 */
[----:B------:R-:W-:Y:S01]  /*49530*/  IMAD.MOV.U32 R14, RZ, RZ, R12 ;  /* 0x000000ffff0e7224 */ /* 0x000fe200078e000c */
[----:B------:R-:W-:Y:S01]  /*49540*/  MOV R191, 0x2 ;  /* 0x0000000200bf7802 */ /* 0x000fe20000000f00 */
        /* <DEDUP_REMOVED lines=14> */
.L_x_19958:
        /* <DEDUP_REMOVED lines=13> */
.L_x_19960:
[----:B------:R-:W-:Y:S05]  /*49700*/  BSYNC.RECONVERGENT B2 ;  /* 0x0000000000027941 */ /* 0x000fea0003800200 */
.L_x_19959:
        /* <DEDUP_REMOVED lines=61> */
.L_x_19957:
[----:B------:R-:W-:Y:S05]  /*49ae0*/  BSYNC.RECONVERGENT B1 ;  /* 0x0000000000017941 */ /* 0x000fea0003800200 */
.L_x_19956:
[----:B------:R-:W-:Y:S01]  /*49af0*/  I2FP.F32.U32 R14, R14 ;  /* 0x0000000e000e7245 */ /* 0x000fe20000201000 */
[----:B------:R-:W-:Y:S01]  /*49b00*/  BSSY.RECONVERGENT B1, `(.L_x_19961) ;  /* 0x0000061000017945 */ /* 0x000fe20003800200 */
[----:B------:R-:W-:Y:S02]  /*49b10*/  FSEL R2, R2, RZ, P4 ;  /* 0x000000ff02027208 */ /* 0x000fe40002000000 */
[----:B------:R-:W-:Y:S01]  /*49b20*/  MOV R212, 0x2 ;  /* 0x0000000200d47802 */ /* 0x000fe20000000f00 */
        /* <DEDUP_REMOVED lines=19> */
.L_x_19963:
        /* <DEDUP_REMOVED lines=13> */
.L_x_19965:
[----:B------:R-:W-:Y:S05]  /*49d30*/  BSYNC.RECONVERGENT B2 ;  /* 0x0000000000027941 */ /* 0x000fea0003800200 */
.L_x_19964:
        /* <DEDUP_REMOVED lines=61> */
.L_x_19962:
[----:B------:R-:W-:Y:S05]  /*4a110*/  BSYNC.RECONVERGENT B1 ;  /* 0x0000000000017941 */ /* 0x000fea0003800200 */
.L_x_19961:
        /* <DEDUP_REMOVED lines=18> */
.L_x_19968:
        /* <DEDUP_REMOVED lines=16> */
.L_x_19970:
[----:B------:R-:W-:Y:S05]  /*4a340*/  BSYNC.RECONVERGENT B2 ;  /* 0x0000000000027941 */ /* 0x000fea0003800200 */
.L_x_19969:
[----:B------:R-:W-:Y:S01]  /*4a350*/  LOP3.LUT R14, R11, R215, R23, 0x96, !PT ;  /* 0x000000d70b0e7212 */ /* 0x000fe200078e9617 */
[----:B------:R-:W-:Y:S01]  /*4a360*/  IMAD.WIDE.U32 R212, R20, -0x326172a9, RZ ;  /* 0xcd9e8d5714d47825 */ /* 0x000fe200078e00ff */
[C---:B------:R-:W-:Y:S02]  /*4a370*/  IADD3 R12, PT, PT, R23.reuse, -0x4498517b, RZ ;  /* 0xbb67ae85170c7810 */ /* 0x040fe40007ffe0ff */
[----:B------:R-:W-:Y:S01]  /*4a380*/  IADD3 R16, PT, PT, R23, -0x695add53, RZ ;  /* 0x96a522ad17107810 */ /* 0x000fe20007ffe0ff */
[----:B------:R-:W-:Y:S01]  /*4a390*/  VIADD R215, R22, 0x9e3779b9 ;  /* 0x9e3779b916d77836 */ /* 0x000fe20000000000 */
[----:B------:R-:W-:Y:S01]  /*4a3a0*/  LOP3.LUT R213, R13, R213, R22, 0x96, !PT ;  /* 0x000000d50dd57212 */ /* 0x000fe200078e9616 */
[----:B------:R-:W-:Y:S01]  /*4a3b0*/  IMAD.WIDE.U32 R14, R14, -0x326172a9, RZ ;  /* 0xcd9e8d570e0e7825 */ /* 0x000fe200078e00ff */
[----:B------:R-:W-:-:S04]  /*4a3c0*/  MOV R191, R189 ;  /* 0x000000bd00bf7202 */ /* 0x000fc80000000f00 */
        /* <DEDUP_REMOVED lines=49> */
[----:B------:R-:W-:Y:S02]  /*4a6e0*/  IMAD.MOV.U32 R12, RZ, RZ, R14 ;  /* 0x000000ffff0c7224 */ /* 0x000fe400078e000e */
[----:B------:R-:W-:Y:S01]  /*4a6f0*/  HFMA2 R14, -RZ, RZ, 0, 0 ;  /* 0x00000000ff0e7431 */ /* 0x000fe200000001ff */
[----:B------:R-:W-:Y:S01]  /*4a700*/  LOP3.LUT R16, R16, R214, R213, 0x96, !PT ;  /* 0x000000d610107212 */ /* 0x000fe200078e96d5 */
[----:B------:R-:W-:-:S07]  /*4a710*/  IMAD.MOV.U32 R189, RZ, RZ, R212 ;  /* 0x000000ffffbd7224 */ /* 0x000fce00078e00d4 */
.L_x_19967:
[----:B------:R-:W-:Y:S05]  /*4a720*/  BSYNC.RECONVERGENT B1 ;  /* 0x0000000000017941 */ /* 0x000fea0003800200 */
.L_x_19966:
        /* <DEDUP_REMOVED lines=12> */
.L_x_19890:
[----:B------:R-:W-:Y:S01]  /*4a7f0*/  ISETP.NE.AND P2, PT, R14, 0x1, PT ;  /* 0x000000010e00780c */ /* 0x000fe20003f45270 */
[----:B------:R-:W-:Y:S01]  /*4a800*/  BSSY.RECONVERGENT B1, `(.L_x_19972) ;  /* 0x000005a000017945 */ /* 0x000fe20003800200 */
[----:B---3--:R-:W-:Y:S01]  /*4a810*/  MOV R166, 0x2 ;  /* 0x0000000200a67802 */ /* 0x008fe20000000f00 */
        /* <DEDUP_REMOVED lines=13> */
.L_x_19974:
        /* <DEDUP_REMOVED lines=13> */
.L_x_19976:
[----:B------:R-:W-:Y:S05]  /*4a9c0*/  BSYNC.RECONVERGENT B2 ;  /* 0x0000000000027941 */ /* 0x000fea0003800200 */
.L_x_19975:
        /* <DEDUP_REMOVED lines=61> */
.L_x_19973:
[----:B------:R-:W-:Y:S05]  /*4ada0*/  BSYNC.RECONVERGENT B1 ;  /* 0x0000000000017941 */ /* 0x000fea0003800200 */
.L_x_19972:
[----:B------:R-:W2:Y:S01]  /*4adb0*/  LDC R10, c[0x0][0x404] ;  /* 0x00010100ff0a7b82 */ /* 0x000ea20000000800 */
[----:B-1----:R-:W-:Y:S01]  /*4adc0*/  HFMA2 R214, -RZ, RZ, 0.1171875, 0 ;  /* 0x2f800000ffd67431 */ /* 0x002fe200000001ff */
[----:B------:R-:W-:Y:S01]  /*4add0*/  I2FP.F32.U32 R14, R164 ;  /* 0x000000a4000e7245 */ /* 0x000fe20000201000 */
[----:B------:R-:W-:Y:S01]  /*4ade0*/  BSSY.RECONVERGENT B1, `(.L_x_19977) ;  /* 0x000005e000017945 */ /* 0x000fe20003800200 */
[----:B------:R-:W-:Y:S01]  /*4adf0*/  LOP3.LUT R17, R17, 0xffffffef, RZ, 0xc0, !PT ;  /* 0xffffffef11117812 */ /* 0x000fe200078ec0ff */
[C---:B-----5:R-:W-:Y:S01]  /*4ae00*/  IMAD.U32 R164, R168.reuse, 0x10000, RZ ;  /* 0x00010000a8a47824 */ /* 0x060fe200078e00ff */
[----:B------:R-:W-:Y:S01]  /*4ae10*/  PRMT R165, R168, 0x7632, R165 ;  /* 0x00007632a8a57816 */ /* 0x000fe200000000a5 */
[----:B------:R-:W-:Y:S02]  /*4ae20*/  IMAD.MOV.U32 R167, RZ, RZ, R12 ;  /* 0x000000ffffa77224 */ /* 0x000fe400078e000c */
[----:B------:R-:W-:-:S05]  /*4ae30*/  FFMA.FTZ R14, R14, R214, 1.1641532182693481445e-10 ;  /* 0x2f0000000e0e7423 */ /* 0x000fca00000100d6 */
        /* <DEDUP_REMOVED lines=13> */
.L_x_19979:
        /* <DEDUP_REMOVED lines=13> */
.L_x_19981:
[----:B------:R-:W-:Y:S05]  /*4afe0*/  BSYNC.RECONVERGENT B2 ;  /* 0x0000000000027941 */ /* 0x000fea0003800200 */
.L_x_19980:
        /* <DEDUP_REMOVED lines=61> */
.L_x_19978:
[----:B------:R-:W-:Y:S05]  /*4b3c0*/  BSYNC.RECONVERGENT B1 ;  /* 0x0000000000017941 */ /* 0x000fea0003800200 */
.L_x_19977:
[----:B------:R-:W-:Y:S01]  /*4b3d0*/  I2FP.F32.U32 R166, R167 ;  /* 0x000000a700a67245 */ /* 0x000fe20000201000 */
[----:B------:R-:W-:Y:S01]  /*4b3e0*/  BSSY.RECONVERGENT B1, `(.L_x_19982) ;  /* 0x000005d000017945 */ /* 0x000fe20003800200 */
[----:B------:R-:W-:Y:S01]  /*4b3f0*/  LOP3.LUT R17, R17, 0xfffffff7, RZ, 0xc0, !PT ;  /* 0xfffffff711117812 */ /* 0x000fe200078ec0ff */
[----:B------:R-:W-:Y:S01]  /*4b400*/  IMAD.U32 R165, R165, 0x10000, RZ ;  /* 0x00010000a5a57824 */ /* 0x000fe200078e00ff */
[----:B------:R-:W-:Y:S01]  /*4b410*/  MOV R168, 0x2 ;  /* 0x0000000200a87802 */ /* 0x000fe20000000f00 */
        /* <DEDUP_REMOVED lines=14> */
.L_x_19984:
        /* <DEDUP_REMOVED lines=13> */
.L_x_19986:
[----:B------:R-:W-:Y:S05]  /*4b5d0*/  BSYNC.RECONVERGENT B2 ;  /* 0x0000000000027941 */ /* 0x000fea0003800200 */
.L_x_19985:
        /* <DEDUP_REMOVED lines=60> */
[----:B------:R-:W-:-:S07]  /*4b9a0*/  IMAD.MOV.U32 R189, RZ, RZ, R166 ;  /* 0x000000ffffbd7224 */ /* 0x000fce00078e00a6 */
.L_x_19983:
[----:B------:R-:W-:Y:S05]  /*4b9b0*/  BSYNC.RECONVERGENT B1 ;  /* 0x0000000000017941 */ /* 0x000fea0003800200 */
.L_x_19982:
        /* <DEDUP_REMOVED lines=20> */
.L_x_19989:
        /* <DEDUP_REMOVED lines=13> */
.L_x_19991:
[----:B------:R-:W-:Y:S05]  /*4bbd0*/  BSYNC.RECONVERGENT B2 ;  /* 0x0000000000027941 */ /* 0x000fea0003800200 */
.L_x_19990:
        /* <DEDUP_REMOVED lines=61> */
.L_x_19988:
[----:B------:R-:W-:Y:S05]  /*4bfb0*/  BSYNC.RECONVERGENT B1 ;  /* 0x0000000000017941 */ /* 0x000fea0003800200 */
.L_x_19987:
[----:B------:R-:W-:Y:S01]  /*4bfc0*/  I2FP.F32.U32 R14, R14 ;  /* 0x0000000e000e7245 */ /* 0x000fe20000201000 */
[----:B------:R-:W-:Y:S01]  /*4bfd0*/  BSSY.RECONVERGENT B1, `(.L_x_19992) ;  /* 0x000005d000017945 */ /* 0x000fe20003800200 */
[----:B------:R-:W-:Y:S01]  /*4bfe0*/  LOP3.LUT R17, R17, 0xfffffffd, RZ, 0xc0, !PT ;  /* 0xfffffffd11117812 */ /* 0x000fe200078ec0ff */
[----:B------:R-:W-:Y:S01]  /*4bff0*/  IMAD.U32 R168, R167, 0x10000, RZ ;  /* 0x00010000a7a87824 */ /* 0x000fe200078e00ff */
[----:B0-----:R-:W-:Y:S01]  /*4c000*/  MOV R191, 0x2 ;  /* 0x0000000200bf7802 */ /* 0x001fe20000000f00 */
        /* <DEDUP_REMOVED lines=14> */
.L_x_19994:
        /* <DEDUP_REMOVED lines=13> */
.L_x_19996:
[----:B------:R-:W-:Y:S05]  /*4c1c0*/  BSYNC.RECONVERGENT B2 ;  /* 0x0000000000027941 */ /* 0x000fea0003800200 */
.L_x_19995:
        /* <DEDUP_REMOVED lines=61> */
.L_x_19993:
[----:B------:R-:W-:Y:S05]  /*4c5a0*/  BSYNC.RECONVERGENT B1 ;  /* 0x0000000000017941 */ /* 0x000fea0003800200 */
.L_x_19992:
        /* <DEDUP_REMOVED lines=18> */
.L_x_19999:
        /* <DEDUP_REMOVED lines=13> */
.L_x_20001:
[----:B------:R-:W-:Y:S05]  /*4c7a0*/  BSYNC.RECONVERGENT B2 ;  /* 0x0000000000027941 */ /* 0x000fea0003800200 */
.L_x_20000:
        /* <DEDUP_REMOVED lines=61> */
.L_x_19998:
[----:B------:R-:W-:Y:S05]  /*4cb80*/  BSYNC.RECONVERGENT B1 ;  /* 0x0000000000017941 */ /* 0x000fea0003800200 */
.L_x_19997:
        /* <DEDUP_REMOVED lines=17> */
.L_x_20004:
        /* <DEDUP_REMOVED lines=13> */
.L_x_20006:
[----:B------:R-:W-:Y:S05]  /*4cd70*/  BSYNC.RECONVERGENT B2 ;  /* 0x0000000000027941 */ /* 0x000fea0003800200 */
.L_x_20005:
        /* <DEDUP_REMOVED lines=61> */
.L_x_20003:
[----:B------:R-:W-:Y:S05]  /*4d150*/  BSYNC.RECONVERGENT B1 ;  /* 0x0000000000017941 */ /* 0x000fea0003800200 */
.L_x_20002:
        /* <DEDUP_REMOVED lines=18> */
.L_x_20009:
        /* <DEDUP_REMOVED lines=13> */
.L_x_20011:
[----:B------:R-:W-:Y:S05]  /*4d350*/  BSYNC.RECONVERGENT B2 ;  /* 0x0000000000027941 */ /* 0x000fea0003800200 */
.L_x_20010:
        /* <DEDUP_REMOVED lines=61> */
.L_x_20008:
[----:B------:R-:W-:Y:S05]  /*4d730*/  BSYNC.RECONVERGENT B1 ;  /* 0x0000000000017941 */ /* 0x000fea0003800200 */
.L_x_20007:
        /* <DEDUP_REMOVED lines=42> */
.L_x_19971:
        /* <DEDUP_REMOVED lines=44> */
.L_x_20012:
[----:B------:R-:W-:Y:S01]  /*4dca0*/  IMAD.MOV.U32 R10, RZ, RZ, R189 ;  /* 0x000000ffff0a7224 */ /* 0x000fe200078e00bd */
[----:B------:R-:W-:-:S07]  /*4dcb0*/  IADD3 R188, PT, PT, R188, 0x20, RZ ;  /* 0x00000020bcbc7810 */ /* 0x000fce0007ffe0ff */
.L_x_19889:
[----:B------:R-:W-:Y:S05]  /*4dcc0*/  BSYNC.RECONVERGENT B0 ;  /* 0x0000000000007941 */ /* 0x000fea0003800200 */
.L_x_19888:
        /* <DEDUP_REMOVED lines=36> */
.L_x_20018:
        /* <DEDUP_REMOVED lines=13> */
.L_x_20020:
[----:B------:R-:W-:Y:S05]  /*4dfe0*/  BSYNC.RECONVERGENT B2 ;  /* 0x0000000000027941 */ /* 0x000fea0003800200 */
.L_x_20019:
        /* <DEDUP_REMOVED lines=61> */
.L_x_20017:
[----:B------:R-:W-:Y:S05]  /*4e3c0*/  BSYNC.RECONVERGENT B1 ;  /* 0x0000000000017941 */ /* 0x000fea0003800200 */
.L_x_20016:
        /* <DEDUP_REMOVED lines=24> */
.L_x_20023:
        /* <DEDUP_REMOVED lines=13> */
.L_x_20025:
[----:B------:R-:W-:Y:S05]  /*4e620*/  BSYNC.RECONVERGENT B2 ;  /* 0x0000000000027941 */ /* 0x000fea0003800200 */
.L_x_20024:
        /* <DEDUP_REMOVED lines=61> */
.L_x_20022:
[----:B------:R-:W-:Y:S05]  /*4ea00*/  BSYNC.RECONVERGENT B1 ;  /* 0x0000000000017941 */ /* 0x000fea0003800200 */
.L_x_20021:
        /* <DEDUP_REMOVED lines=23> */
.L_x_20028:
        /* <DEDUP_REMOVED lines=13> */
.L_x_20030:
[----:B------:R-:W-:Y:S05]  /*4ec50*/  BSYNC.RECONVERGENT B2 ;  /* 0x0000000000027941 */ /* 0x000fea0003800200 */
.L_x_20029:
        /* <DEDUP_REMOVED lines=61> */
.L_x_20027:
[----:B------:R-:W-:Y:S05]  /*4f030*/  BSYNC.RECONVERGENT B1 ;  /* 0x0000000000017941 */ /* 0x000fea0003800200 */
.L_x_20026:
        /* <DEDUP_REMOVED lines=20> */
.L_x_20033:
        /* <DEDUP_REMOVED lines=13> */
.L_x_20035:
[----:B------:R-:W-:Y:S05]  /*4f250*/  BSYNC.RECONVERGENT B2 ;  /* 0x0000000000027941 */ /* 0x000fea0003800200 */
.L_x_20034:
        /* <DEDUP_REMOVED lines=61> */
.L_x_20032:
[----:B------:R-:W-:Y:S05]  /*4f630*/  BSYNC.RECONVERGENT B1 ;  /* 0x0000000000017941 */ /* 0x000fea0003800200 */
.L_x_20031:
        /* <DEDUP_REMOVED lines=24> */
.L_x_20038:
        /* <DEDUP_REMOVED lines=13> */
.L_x_20040:
[----:B------:R-:W-:Y:S05]  /*4f890*/  BSYNC.RECONVERGENT B2 ;  /* 0x0000000000027941 */ /* 0x000fea0003800200 */
.L_x_20039:
        /* <DEDUP_REMOVED lines=61> */
.L_x_20037:
[----:B------:R-:W-:Y:S05]  /*4fc70*/  BSYNC.RECONVERGENT B1 ;  /* 0x0000000000017941 */ /* 0x000fea0003800200 */
.L_x_20036:
        /* <DEDUP_REMOVED lines=21> */
.L_x_20043:
        /* <DEDUP_REMOVED lines=13> */
.L_x_20045:
[----:B------:R-:W-:Y:S05]  /*4fea0*/  BSYNC.RECONVERGENT B2 ;  /* 0x0000000000027941 */ /* 0x000fea0003800200 */
.L_x_20044:
        /* <DEDUP_REMOVED lines=61> */
.L_x_20042:
[----:B------:R-:W-:Y:S05]  /*50280*/  BSYNC.RECONVERGENT B1 ;  /* 0x0000000000017941 */ /* 0x000fea0003800200 */
.L_x_20041:
        /* <DEDUP_REMOVED lines=23> */
.L_x_20048:
        /* <DEDUP_REMOVED lines=13> */
.L_x_20050:
[----:B------:R-:W-:Y:S05]  /*504d0*/  BSYNC.RECONVERGENT B2 ;  /* 0x0000000000027941 */ /* 0x000fea0003800200 */
.L_x_20049:
        /* <DEDUP_REMOVED lines=61> */
.L_x_20047:
[----:B------:R-:W-:Y:S05]  /*508b0*/  BSYNC.RECONVERGENT B1 ;  /* 0x0000000000017941 */ /* 0x000fea0003800200 */
.L_x_20046:
        /* <DEDUP_REMOVED lines=20> */
.L_x_20053:
        /* <DEDUP_REMOVED lines=13> */
.L_x_20055:
[----:B------:R-:W-:Y:S05]  /*50ad0*/  BSYNC.RECONVERGENT B2 ;  /* 0x0000000000027941 */ /* 0x000fea0003800200 */
.L_x_20054:
        /* <DEDUP_REMOVED lines=61> */
.L_x_20052:
[----:B------:R-:W-:Y:S05]  /*50eb0*/  BSYNC.RECONVERGENT B1 ;  /* 0x0000000000017941 */ /* 0x000fea0003800200 */
.L_x_20051:
        /* <DEDUP_REMOVED lines=24> */
.L_x_20058:
        /* <DEDUP_REMOVED lines=13> */
.L_x_20060:
[----:B------:R-:W-:Y:S05]  /*51110*/  BSYNC.RECONVERGENT B2 ;  /* 0x0000000000027941 */ /* 0x000fea0003800200 */
.L_x_20059:
        /* <DEDUP_REMOVED lines=61> */
.L_x_20057:
[----:B------:R-:W-:Y:S05]  /*514f0*/  BSYNC.RECONVERGENT B1 ;  /* 0x0000000000017941 */ /* 0x000fea0003800200 */
.L_x_20056:
        /* <DEDUP_REMOVED lines=19> */
.L_x_20063:
        /* <DEDUP_REMOVED lines=13> */
.L_x_20065:
[----:B------:R-:W-:Y:S05]  /*51700*/  BSYNC.RECONVERGENT B2 ;  /* 0x0000000000027941 */ /* 0x000fea0003800200 */
.L_x_20064:
        /* <DEDUP_REMOVED lines=61> */
.L_x_20062:
[----:B------:R-:W-:Y:S05]  /*51ae0*/  BSYNC.RECONVERGENT B1 ;  /* 0x0000000000017941 */ /* 0x000fea0003800200 */
.L_x_20061:
        /* <DEDUP_REMOVED lines=23> */
.L_x_20068:
        /* <DEDUP_REMOVED lines=13> */
.L_x_20070:
[----:B------:R-:W-:Y:S05]  /*51d30*/  BSYNC.RECONVERGENT B2 ;  /* 0x0000000000027941 */ /* 0x000fea0003800200 */
.L_x_20069:
        /* <DEDUP_REMOVED lines=61> */
.L_x_20067:
[----:B------:R-:W-:Y:S05]  /*52110*/  BSYNC.RECONVERGENT B1 ;  /* 0x0000000000017941 */ /* 0x000fea0003800200 */
.L_x_20066:
        /* <DEDUP_REMOVED lines=18> */
.L_x_20073:
        /* <DEDUP_REMOVED lines=13> */
.L_x_20075:
[----:B------:R-:W-:Y:S05]  /*52310*/  BSYNC.RECONVERGENT B2 ;  /* 0x0000000000027941 */ /* 0x000fea0003800200 */
.L_x_20074:
        /* <DEDUP_REMOVED lines=61> */
.L_x_20072:
[----:B------:R-:W-:Y:S05]  /*526f0*/  BSYNC.RECONVERGENT B1 ;  /* 0x0000000000017941 */ /* 0x000fea0003800200 */
.L_x_20071:
        /* <DEDUP_REMOVED lines=24> */
.L_x_20078:
        /* <DEDUP_REMOVED lines=13> */
.L_x_20080:
[----:B------:R-:W-:Y:S05]  /*52950*/  BSYNC.RECONVERGENT B2 ;  /* 0x0000000000027941 */ /* 0x000fea0003800200 */
.L_x_20079:
        /* <DEDUP_REMOVED lines=61> */
.L_x_20077:
[----:B------:R-:W-:Y:S05]  /*52d30*/  BSYNC.RECONVERGENT B1 ;  /* 0x0000000000017941 */ /* 0x000fea0003800200 */
.L_x_20076:
        /* <DEDUP_REMOVED lines=19> */
.L_x_20083:
        /* <DEDUP_REMOVED lines=13> */
.L_x_20085:
[----:B------:R-:W-:Y:S05]  /*52f40*/  BSYNC.RECONVERGENT B2 ;  /* 0x0000000000027941 */ /* 0x000fea0003800200 */
.L_x_20084:
        /* <DEDUP_REMOVED lines=61> */
.L_x_20082:
[----:B------:R-:W-:Y:S05]  /*53320*/  BSYNC.RECONVERGENT B1 ;  /* 0x0000000000017941 */ /* 0x000fea0003800200 */
.L_x_20081:
        /* <DEDUP_REMOVED lines=23> */
.L_x_20088:
        /* <DEDUP_REMOVED lines=13> */
.L_x_20090:
[----:B------:R-:W-:Y:S05]  /*53570*/  BSYNC.RECONVERGENT B2 ;  /* 0x0000000000027941 */ /* 0x000fea0003800200 */
.L_x_20089:
        /* <DEDUP_REMOVED lines=61> */
.L_x_20087:
[----:B------:R-:W-:Y:S05]  /*53950*/  BSYNC.RECONVERGENT B1 ;  /* 0x0000000000017941 */ /* 0x000fea0003800200 */
.L_x_20086:
        /* <DEDUP_REMOVED lines=18> */
.L_x_20093:
        /* <DEDUP_REMOVED lines=16> */
.L_x_20095:
[----:B------:R-:W-:Y:S05]  /*53b80*/  BSYNC.RECONVERGENT B2 ;  /* 0x0000000000027941 */ /* 0x000fea0003800200 */
.L_x_20094:
        /* <DEDUP_REMOVED lines=61> */
.L_x_20092:
[----:B------:R-:W-:Y:S05]  /*53f60*/  BSYNC.RECONVERGENT B1 ;  /* 0x0000000000017941 */ /* 0x000fea0003800200 */
.L_x_20091:
        /* <DEDUP_REMOVED lines=12> */
.L_x_20015:
        /* <DEDUP_REMOVED lines=16> */
.L_x_20099:
        /* <DEDUP_REMOVED lines=13> */
.L_x_20101:
[----:B------:R-:W-:Y:S05]  /*54200*/  BSYNC.RECONVERGENT B2 ;  /* 0x0000000000027941 */ /* 0x000fea0003800200 */
.L_x_20100:
        /* <DEDUP_REMOVED lines=61> */
.L_x_20098:
[----:B------:R-:W-:Y:S05]  /*545e0*/  BSYNC.RECONVERGENT B1 ;  /* 0x0000000000017941 */ /* 0x000fea0003800200 */
.L_x_20097:
        /* <DEDUP_REMOVED lines=22> */
.L_x_20104:
        /* <DEDUP_REMOVED lines=13> */
.L_x_20106:
[----:B------:R-:W-:Y:S05]  /*54820*/  BSYNC.RECONVERGENT B2 ;  /* 0x0000000000027941 */ /* 0x000fea0003800200 */
.L_x_20105:
        /* <DEDUP_REMOVED lines=61> */
.L_x_20103:
[----:B------:R-:W-:Y:S05]  /*54c00*/  BSYNC.RECONVERGENT B1 ;  /* 0x0000000000017941 */ /* 0x000fea0003800200 */
.L_x_20102:
        /* <DEDUP_REMOVED lines=19> */
.L_x_20109:
        /* <DEDUP_REMOVED lines=13> */
.L_x_20111:
[----:B------:R-:W-:Y:S05]  /*54e10*/  BSYNC.RECONVERGENT B2 ;  /* 0x0000000000027941 */ /* 0x000fea0003800200 */
.L_x_20110:
        /* <DEDUP_REMOVED lines=61> */
.L_x_20108:
[----:B------:R-:W-:Y:S05]  /*551f0*/  BSYNC.RECONVERGENT B1 ;  /* 0x0000000000017941 */ /* 0x000fea0003800200 */
.L_x_20107:
        /* <DEDUP_REMOVED lines=20> */
.L_x_20114:
        /* <DEDUP_REMOVED lines=13> */
.L_x_20116:
[----:B------:R-:W-:Y:S05]  /*55410*/  BSYNC.RECONVERGENT B2 ;  /* 0x0000000000027941 */ /* 0x000fea0003800200 */
.L_x_20115:
        /* <DEDUP_REMOVED lines=61> */
.L_x_20113:
[----:B------:R-:W-:Y:S05]  /*557f0*/  BSYNC.RECONVERGENT B1 ;  /* 0x0000000000017941 */ /* 0x000fea0003800200 */
.L_x_20112:
        /* <DEDUP_REMOVED lines=19> */
.L_x_20119:
        /* <DEDUP_REMOVED lines=13> */
.L_x_20121:
[----:B------:R-:W-:Y:S05]  /*55a00*/  BSYNC.RECONVERGENT B2 ;  /* 0x0000000000027941 */ /* 0x000fea0003800200 */
.L_x_20120:
        /* <DEDUP_REMOVED lines=61> */
.L_x_20118:
[----:B------:R-:W-:Y:S05]  /*55de0*/  BSYNC.RECONVERGENT B1 ;  /* 0x0000000000017941 */ /* 0x000fea0003800200 */
.L_x_20117:
        /* <DEDUP_REMOVED lines=18> */
.L_x_20124:
        /* <DEDUP_REMOVED lines=13> */
.L_x_20126:
[----:B------:R-:W-:Y:S05]  /*55fe0*/  BSYNC.RECONVERGENT B2 ;  /* 0x0000000000027941 */ /* 0x000fea0003800200 */
.L_x_20125:
        /* <DEDUP_REMOVED lines=61> */
.L_x_20123:
[----:B------:R-:W-:Y:S05]  /*563c0*/  BSYNC.RECONVERGENT B1 ;  /* 0x0000000000017941 */ /* 0x000fea0003800200 */
.L_x_20122:
        /* <DEDUP_REMOVED lines=17> */
.L_x_20129:
        /* <DEDUP_REMOVED lines=13> */
.L_x_20131:
[----:B------:R-:W-:Y:S05]  /*565b0*/  BSYNC.RECONVERGENT B2 ;  /* 0x0000000000027941 */ /* 0x000fea0003800200 */
.L_x_20130:
        /* <DEDUP_REMOVED lines=61> */
.L_x_20128:
[----:B------:R-:W-:Y:S05]  /*56990*/  BSYNC.RECONVERGENT B1 ;  /* 0x0000000000017941 */ /* 0x000fea0003800200 */
.L_x_20127:
        /* <DEDUP_REMOVED lines=18> */
.L_x_20134:
        /* <DEDUP_REMOVED lines=13> */
.L_x_20136:
[----:B------:R-:W-:Y:S05]  /*56b90*/  BSYNC.RECONVERGENT B2 ;  /* 0x0000000000027941 */ /* 0x000fea0003800200 */
.L_x_20135:
        /* <DEDUP_REMOVED lines=61> */
.L_x_20133:
[----:B------:R-:W-:Y:S05]  /*56f70*/  BSYNC.RECONVERGENT B1 ;  /* 0x0000000000017941 */ /* 0x000fea0003800200 */
.L_x_20132:
        /* <DEDUP_REMOVED lines=42> */
.L_x_20096:
        /* <DEDUP_REMOVED lines=44> */
.L_x_20137:
[----:B------:R-:W-:Y:S01]  /*574e0*/  MOV R10, R189 ;  /* 0x000000bd000a7202 */ /* 0x000fe20000000f00 */
[----:B------:R-:W-:-:S07]  /*574f0*/  VIADD R188, R188, 0x20 ;  /* 0x00000020bcbc7836 */ /* 0x000fce0000000000 */
.L_x_20014:
[----:B------:R-:W-:Y:S05]  /*57500*/  BSYNC.RECONVERGENT B0 ;  /* 0x0000000000007941 */ /* 0x000fea0003800200 */
.L_x_20013:
        /* <DEDUP_REMOVED lines=36> */
.L_x_20143:
        /* <DEDUP_REMOVED lines=13> */
.L_x_20145:
[----:B------:R-:W-:Y:S05]  /*57820*/  BSYNC.RECONVERGENT B2 ;  /* 0x0000000000027941 */ /* 0x000fea0003800200 */
.L_x_20144:
        /* <DEDUP_REMOVED lines=61> */
.L_x_20142:
[----:B------:R-:W-:Y:S05]  /*57c00*/  BSYNC.RECONVERGENT B1 ;  /* 0x0000000000017941 */ /* 0x000fea0003800200 */
.L_x_20141:
        /* <DEDUP_REMOVED lines=24> */
.L_x_20148:
        /* <DEDUP_REMOVED lines=13> */
.L_x_20150:
[----:B------:R-:W-:Y:S05]  /*57e60*/  BSYNC.RECONVERGENT B2 ;  /* 0x0000000000027941 */ /* 0x000fea0003800200 */
.L_x_20149:
        /* <DEDUP_REMOVED lines=61> */
.L_x_20147:
[----:B------:R-:W-:Y:S05]  /*58240*/  BSYNC.RECONVERGENT B1 ;  /* 0x0000000000017941 */ /* 0x000fea0003800200 */
.L_x_20146:
        /* <DEDUP_REMOVED lines=23> */
.L_x_20153:
        /* <DEDUP_REMOVED lines=13> */
.L_x_20155:
[----:B------:R-:W-:Y:S05]  /*58490*/  BSYNC.RECONVERGENT B2 ;  /* 0x0000000000027941 */ /* 0x000fea0003800200 */
.L_x_20154:
        /* <DEDUP_REMOVED lines=61> */
.L_x_20152:
[----:B------:R-:W-:Y:S05]  /*58870*/  BSYNC.RECONVERGENT B1 ;  /* 0x0000000000017941 */ /* 0x000fea0003800200 */
.L_x_20151:
        /* <DEDUP_REMOVED lines=20> */
.L_x_20158:
        /* <DEDUP_REMOVED lines=13> */
.L_x_20160:
[----:B------:R-:W-:Y:S05]  /*58a90*/  BSYNC.RECONVERGENT B2 ;  /* 0x0000000000027941 */ /* 0x000fea0003800200 */
.L_x_20159:
        /* <DEDUP_REMOVED lines=61> */
.L_x_20157:
[----:B------:R-:W-:Y:S05]  /*58e70*/  BSYNC.RECONVERGENT B1 ;  /* 0x0000000000017941 */ /* 0x000fea0003800200 */
.L_x_20156:
        /* <DEDUP_REMOVED lines=24> */
.L_x_20163:
        /* <DEDUP_REMOVED lines=13> */
.L_x_20165:
[----:B------:R-:W-:Y:S05]  /*590d0*/  BSYNC.RECONVERGENT B2 ;  /* 0x0000000000027941 */ /* 0x000fea0003800200 */
.L_x_20164:
        /* <DEDUP_REMOVED lines=61> */
.L_x_20162:
[----:B------:R-:W-:Y:S05]  /*594b0*/  BSYNC.RECONVERGENT B1 ;  /* 0x0000000000017941 */ /* 0x000fea0003800200 */
.L_x_20161:
        /* <DEDUP_REMOVED lines=21> */
.L_x_20168:
        /* <DEDUP_REMOVED lines=13> */
.L_x_20170:
[----:B------:R-:W-:Y:S05]  /*596e0*/  BSYNC.RECONVERGENT B2 ;  /* 0x0000000000027941 */ /* 0x000fea0003800200 */
.L_x_20169:
        /* <DEDUP_REMOVED lines=61> */
.L_x_20167:
[----:B------:R-:W-:Y:S05]  /*59ac0*/  BSYNC.RECONVERGENT B1 ;  /* 0x0000000000017941 */ /* 0x000fea0003800200 */
.L_x_20166:
        /* <DEDUP_REMOVED lines=23> */
.L_x_20173:
        /* <DEDUP_REMOVED lines=13> */
.L_x_20175:
[----:B------:R-:W-:Y:S05]  /*59d10*/  BSYNC.RECONVERGENT B2 ;  /* 0x0000000000027941 */ /* 0x000fea0003800200 */
.L_x_20174:
        /* <DEDUP_REMOVED lines=61> */
.L_x_20172:
[----:B------:R-:W-:Y:S05]  /*5a0f0*/  BSYNC.RECONVERGENT B1 ;  /* 0x0000000000017941 */ /* 0x000fea0003800200 */
.L_x_20171:
        /* <DEDUP_REMOVED lines=20> */
.L_x_20178:
        /* <DEDUP_REMOVED lines=13> */
.L_x_20180:
[----:B------:R-:W-:Y:S05]  /*5a310*/  BSYNC.RECONVERGENT B2 ;  /* 0x0000000000027941 */ /* 0x000fea0003800200 */
.L_x_20179:
        /* <DEDUP_REMOVED lines=61> */
.L_x_20177:
[----:B------:R-:W-:Y:S05]  /*5a6f0*/  BSYNC.RECONVERGENT B1 ;  /* 0x0000000000017941 */ /* 0x000fea0003800200 */
.L_x_20176:
        /* <DEDUP_REMOVED lines=24> */
.L_x_20183:
        /* <DEDUP_REMOVED lines=13> */
.L_x_20185:
[----:B------:R-:W-:Y:S05]  /*5a950*/  BSYNC.RECONVERGENT B2 ;  /* 0x0000000000027941 */ /* 0x000fea0003800200 */
.L_x_20184:
        /* <DEDUP_REMOVED lines=61> */
.L_x_20182:
[----:B------:R-:W-:Y:S05]  /*5ad30*/  BSYNC.RECONVERGENT B1 ;  /* 0x0000000000017941 */ /* 0x000fea0003800200 */
.L_x_20181:
        /* <DEDUP_REMOVED lines=19> */
.L_x_20188:
        /* <DEDUP_REMOVED lines=13> */
.L_x_20190:
[----:B------:R-:W-:Y:S05]  /*5af40*/  BSYNC.RECONVERGENT B2 ;  /* 0x0000000000027941 */ /* 0x000fea0003800200 */
.L_x_20189:
        /* <DEDUP_REMOVED lines=61> */
.L_x_20187:
[----:B------:R-:W-:Y:S05]  /*5b320*/  BSYNC.RECONVERGENT B1 ;  /* 0x0000000000017941 */ /* 0x000fea0003800200 */
.L_x_20186:
        /* <DEDUP_REMOVED lines=23> */
.L_x_20193:
        /* <DEDUP_REMOVED lines=13> */
.L_x_20195:
[----:B------:R-:W-:Y:S05]  /*5b570*/  BSYNC.RECONVERGENT B2 ;  /* 0x0000000000027941 */ /* 0x000fea0003800200 */
.L_x_20194:
        /* <DEDUP_REMOVED lines=61> */
.L_x_20192:
[----:B------:R-:W-:Y:S05]  /*5b950*/  BSYNC.RECONVERGENT B1 ;  /* 0x0000000000017941 */ /* 0x000fea0003800200 */
.L_x_20191:
        /* <DEDUP_REMOVED lines=18> */
.L_x_20198:
        /* <DEDUP_REMOVED lines=13> */
.L_x_20200:
[----:B------:R-:W-:Y:S05]  /*5bb50*/  BSYNC.RECONVERGENT B2 ;  /* 0x0000000000027941 */ /* 0x000fea0003800200 */
.L_x_20199:
        /* <DEDUP_REMOVED lines=61> */
.L_x_20197:
[----:B------:R-:W-:Y:S05]  /*5bf30*/  BSYNC.RECONVERGENT B1 ;  /* 0x0000000000017941 */ /* 0x000fea0003800200 */
.L_x_20196:
        /* <DEDUP_REMOVED lines=24> */
.L_x_20203:
        /* <DEDUP_REMOVED lines=13> */
.L_x_20205:
[----:B------:R-:W-:Y:S05]  /*5c190*/  BSYNC.RECONVERGENT B2 ;  /* 0x0000000000027941 */ /* 0x000fea0003800200 */
.L_x_20204:
        /* <DEDUP_REMOVED lines=61> */
.L_x_20202:
[----:B------:R-:W-:Y:S05]  /*5c570*/  BSYNC.RECONVERGENT B1 ;  /* 0x0000000000017941 */ /* 0x000fea0003800200 */
.L_x_20201:
        /* <DEDUP_REMOVED lines=19> */
.L_x_20208:
        /* <DEDUP_REMOVED lines=13> */
.L_x_20210:
[----:B------:R-:W-:Y:S05]  /*5c780*/  BSYNC.RECONVERGENT B2 ;  /* 0x0000000000027941 */ /* 0x000fea0003800200 */
.L_x_20209:
        /* <DEDUP_REMOVED lines=61> */
.L_x_20207:
[----:B------:R-:W-:Y:S05]  /*5cb60*/  BSYNC.RECONVERGENT B1 ;  /* 0x0000000000017941 */ /* 0x000fea0003800200 */
.L_x_20206:
        /* <DEDUP_REMOVED lines=23> */
.L_x_20213:
        /* <DEDUP_REMOVED lines=13> */
.L_x_20215:
[----:B------:R-:W-:Y:S05]  /*5cdb0*/  BSYNC.RECONVERGENT B2 ;  /* 0x0000000000027941 */ /* 0x000fea0003800200 */
.L_x_20214:
        /* <DEDUP_REMOVED lines=61> */
.L_x_20212:
[----:B------:R-:W-:Y:S05]  /*5d190*/  BSYNC.RECONVERGENT B1 ;  /* 0x0000000000017941 */ /* 0x000fea0003800200 */
.L_x_20211:
        /* <DEDUP_REMOVED lines=18> */
.L_x_20218:
        /* <DEDUP_REMOVED lines=16> */
.L_x_20220:
[----:B------:R-:W-:Y:S05]  /*5d3c0*/  BSYNC.RECONVERGENT B2 ;  /* 0x0000000000027941 */ /* 0x000fea0003800200 */
.L_x_20219:
        /* <DEDUP_REMOVED lines=61> */
.L_x_20217:
[----:B------:R-:W-:Y:S05]  /*5d7a0*/  BSYNC.RECONVERGENT B1 ;  /* 0x0000000000017941 */ /* 0x000fea0003800200 */
.L_x_20216:
        /* <DEDUP_REMOVED lines=12> */
.L_x_20140:
        /* <DEDUP_REMOVED lines=16> */
.L_x_20224:
        /* <DEDUP_REMOVED lines=13> */
.L_x_20226:
[----:B------:R-:W-:Y:S05]  /*5da40*/  BSYNC.RECONVERGENT B2 ;  /* 0x0000000000027941 */ /* 0x000fea0003800200 */
.L_x_20225:
        /* <DEDUP_REMOVED lines=61> */
.L_x_20223:
[----:B------:R-:W-:Y:S05]  /*5de20*/  BSYNC.RECONVERGENT B1 ;  /* 0x0000000000017941 */ /* 0x000fea0003800200 */
.L_x_20222:
        /* <DEDUP_REMOVED lines=22> */
.L_x_20229:
        /* <DEDUP_REMOVED lines=13> */
.L_x_20231:
[----:B------:R-:W-:Y:S05]  /*5e060*/  BSYNC.RECONVERGENT B2 ;  /* 0x0000000000027941 */ /* 0x000fea0003800200 */
.L_x_20230:
        /* <DEDUP_REMOVED lines=61> */
.L_x_20228:
[----:B------:R-:W-:Y:S05]  /*5e440*/  BSYNC.RECONVERGENT B1 ;  /* 0x0000000000017941 */ /* 0x000fea0003800200 */
.L_x_20227:
        /* <DEDUP_REMOVED lines=19> */
.L_x_20234:
        /* <DEDUP_REMOVED lines=13> */
.L_x_20236:
[----:B------:R-:W-:Y:S05]  /*5e650*/  BSYNC.RECONVERGENT B2 ;  /* 0x0000000000027941 */ /* 0x000fea0003800200 */
.L_x_20235:
        /* <DEDUP_REMOVED lines=61> */
.L_x_20233:
[----:B------:R-:W-:Y:S05]  /*5ea30*/  BSYNC.RECONVERGENT B1 ;  /* 0x0000000000017941 */ /* 0x000fea0003800200 */
.L_x_20232:
        /* <DEDUP_REMOVED lines=20> */
.L_x_20239:
        /* <DEDUP_REMOVED lines=13> */
.L_x_20241:
[----:B------:R-:W-:Y:S05]  /*5ec50*/  BSYNC.RECONVERGENT B2 ;  /* 0x0000000000027941 */ /* 0x000fea0003800200 */
.L_x_20240:
        /* <DEDUP_REMOVED lines=61> */
.L_x_20238:
[----:B------:R-:W-:Y:S05]  /*5f030*/  BSYNC.RECONVERGENT B1 ;  /* 0x0000000000017941 */ /* 0x000fea0003800200 */
.L_x_20237:
        /* <DEDUP_REMOVED lines=19> */
.L_x_20244:
        /* <DEDUP_REMOVED lines=13> */
.L_x_20246:
[----:B------:R-:W-:Y:S05]  /*5f240*/  BSYNC.RECONVERGENT B2 ;  /* 0x0000000000027941 */ /* 0x000fea0003800200 */
.L_x_20245:
        /* <DEDUP_REMOVED lines=61> */
.L_x_20243:
[----:B------:R-:W-:Y:S05]  /*5f620*/  BSYNC.RECONVERGENT B1 ;  /* 0x0000000000017941 */ /* 0x000fea0003800200 */
.L_x_20242:
        /* <DEDUP_REMOVED lines=18> */
.L_x_20249:
        /* <DEDUP_REMOVED lines=13> */
.L_x_20251:
[----:B------:R-:W-:Y:S05]  /*5f820*/  BSYNC.RECONVERGENT B2 ;  /* 0x0000000000027941 */ /* 0x000fea0003800200 */
.L_x_20250:
        /* <DEDUP_REMOVED lines=61> */
.L_x_20248:
[----:B------:R-:W-:Y:S05]  /*5fc00*/  BSYNC.RECONVERGENT B1 ;  /* 0x0000000000017941 */ /* 0x000fea0003800200 */
.L_x_20247:
        /* <DEDUP_REMOVED lines=17> */
.L_x_20254:
        /* <DEDUP_REMOVED lines=13> */
.L_x_20256:
[----:B------:R-:W-:Y:S05]  /*5fdf0*/  BSYNC.RECONVERGENT B2 ;  /* 0x0000000000027941 */ /* 0x000fea0003800200 */
.L_x_20255:
        /* <DEDUP_REMOVED lines=61> */
.L_x_20253:
[----:B------:R-:W-:Y:S05]  /*601d0*/  BSYNC.RECONVERGENT B1 ;  /* 0x0000000000017941 */ /* 0x000fea0003800200 */
.L_x_20252:
        /* <DEDUP_REMOVED lines=18> */
.L_x_20259:
        /* <DEDUP_REMOVED lines=13> */
.L_x_20261:
[----:B------:R-:W-:Y:S05]  /*603d0*/  BSYNC.RECONVERGENT B2 ;  /* 0x0000000000027941 */ /* 0x000fea0003800200 */
.L_x_20260:
        /* <DEDUP_REMOVED lines=61> */
.L_x_20258:
[----:B------:R-:W-:Y:S05]  /*607b0*/  BSYNC.RECONVERGENT B1 ;  /* 0x0000000000017941 */ /* 0x000fea0003800200 */
.L_x_20257:
        /* <DEDUP_REMOVED lines=42> */
.L_x_20221:
        /* <DEDUP_REMOVED lines=20> */
[----:B------:R-:W-:Y:S02]  /*60ba0*/  LOP3.LUT R190, R10, R190, RZ, 0xfc, !PT ;  /* 0x000000be0abe7212 */ /* 0x000fe400078efcff */
[----:B------:R-:W-:Y:S01]  /*60bb0*/  MOV R10, R189 ;  /* 0x000000bd000a7202 */ /* 0x000fe20000000f00 */
[----:B0-----:R-:W-:-:S05]  /*60bc0*/  IMAD.WIDE.U32 R212, R188, 0x8, R212 ;  /* 0x00000008bcd47825 */ /* 0x001fca00078e00d4 */
[----:B------:R2:W-:Y:S01]  /*60bd0*/  STG.E.64 desc[UR6][R212.64], R190 ;  /* 0x000000bed4007986 */ /* 0x0005e2000c101b06 */
[----:B------:R-:W-:Y:S05]  /*60be0*/  @!P0 BRA `(.L_x_20139) ;  /* 0x0000000000508947 */ /* 0x000fea0003800000 */
[----:B------:R-:W-:Y:S01]  /*60bf0*/  IMAD.U32 R189, R2, 0x10000, RZ ;  /* 0x0001000002bd7824 */ /* 0x000fe200078e00ff */
[----:B--2---:R-:W-:Y:S02]  /*60c00*/  LOP3.LUT R190, R0, 0xffff, RZ, 0xc0, !PT ;  /* 0x0000ffff00be7812 */ /* 0x004fe400078ec0ff */
        /* <DEDUP_REMOVED lines=18> */
.L_x_20139:
[----:B------:R-:W-:Y:S05]  /*60d30*/  BSYNC.RECONVERGENT B0 ;  /* 0x0000000000007941 */ /* 0x000fea0003800200 */
.L_x_20138:
[----:B---3--:R-:W-:Y:S01]  /*60d40*/  FADD.FTZ R188, RZ, R108 ;  /* 0x0000006cffbc7221 */ /* 0x008fe20000010000 */
[C---:B------:R-:W-:Y:S01]  /*60d50*/  ISETP.GE.U32.AND P5, PT, R19.reuse, 0x20, PT ;  /* 0x000000201300780c */ /* 0x040fe20003fa6070 */
[----:B0-2---:R-:W0:Y:S01]  /*60d60*/  S2R R213, SR_TID.X ;  /* 0x0000000000d57919 */ /* 0x005e220000002100 */
        /* <DEDUP_REMOVED lines=113> */
[----:B------:R-:W1:Y:S02]  /*61480*/  LDC R188, c[0x0][0x400] ;  /* 0x00010000ffbc7b82 */ /* 0x000e640000000800 */
        /* <DEDUP_REMOVED lines=174> */
.L_x_20295:
        /* <DEDUP_REMOVED lines=19> */
[----:B------:R-:W-:Y:S02]  /*620a0*/  IMAD.U32 R189, R36, 0x10000, RZ ;  /* 0x0001000024bd7824 */ /* 0x000fe400078e00ff */
[--C-:B0-----:R-:W-:Y:S01]  /*620b0*/  FADD.FTZ R214, R110, -R212.reuse ;  /* 0x800000d46ed67221 */ /* 0x101fe20000010000 */
[----:B------:R-:W-:Y:S01]  /*620c0*/  FMUL.FTZ R249, R213, R249 ;  /* 0x000000f9d5f97220 */ /* 0x000fe20000410000 */
[----:B------:R-:W-:Y:S02]  /*620d0*/  IMAD.U32 R190, R201, 0x10000, RZ ;  /* 0x00010000c9be7824 */ /* 0x000fe400078e00ff */
[--C-:B------:R-:W-:Y:S01]  /*620e0*/  FADD.FTZ R215, R112, -R212.reuse ;  /* 0x800000d470d77221 */ /* 0x100fe20000010000 */
[----:B------:R-:W-:Y:S01]  /*620f0*/  FMUL.FTZ R214, R213, R214 ;  /* 0x000000d6d5d67220 */ /* 0x000fe20000410000 */
[----:B------:R-:W-:Y:S01]  /*62100*/  FFMA.FTZ R249, R249, R188, R189 ;  /* 0x000000bcf9f97223 */ /* 0x000fe200000100bd */
[----:B------:R-:W-:Y:S01]  /*62110*/  FADD.FTZ R188, R109, -R212 ;  /* 0x800000d46dbc7221 */ /* 0x000fe20000010000 */
[----:B------:R-:W-:Y:S01]  /*62120*/  SHF.L.U32 R189, R200, 0x10, RZ ;  /* 0x00000010c8bd7819 */ /* 0x000fe200000006ff */
[----:B------:R-:W-:-:S02]  /*62130*/  IMAD.U32 R191, R203, 0x10000, RZ ;  /* 0x00010000cbbf7824 */ /* 0x000fc400078e00ff */
[C---:B------:R-:W-:Y:S01]  /*62140*/  FMUL.FTZ R215, R213.reuse, R215 ;  /* 0x000000d7d5d77220 */ /* 0x040fe20000410000 */
[----:B------:R-:W-:Y:S01]  /*62150*/  FMUL.FTZ R188, R213, R188 ;  /* 0x000000bcd5bc7220 */ /* 0x000fe20000410000 */
[----:B------:R-:W-:Y:S02]  /*62160*/  IMAD.U32 R250, R205, 0x10000, RZ ;  /* 0x00010000cdfa7824 */ /* 0x000fe400078e00ff */
[----:B------:R-:W-:Y:S02]  /*62170*/  IMAD.U32 R251, R39, 0x10000, RZ ;  /* 0x0001000027fb7824 */ /* 0x000fe400078e00ff */
[----:B------:R-:W-:Y:S01]  /*62180*/  FFMA.FTZ R188, R188, R189, R190 ;  /* 0x000000bdbcbc7223 */ /* 0x000fe200000100be */
[----:B------:R-:W-:Y:S01]  /*62190*/  SHF.L.U32 R189, R197, 0x10, RZ ;  /* 0x00000010c5bd7819 */ /* 0x000fe200000006ff */
[----:B------:R-:W-:Y:S02]  /*621a0*/  IMAD.U32 R190, R37, 0x10000, RZ ;  /* 0x0001000025be7824 */ /* 0x000fe400078e00ff */
[----:B------:R-:W-:Y:S01]  /*621b0*/  IMAD.U32 R252, R207, 0x10000, RZ ;  /* 0x00010000cffc7824 */ /* 0x000fe200078e00ff */
        /* <DEDUP_REMOVED lines=25> */
[C---:B0-----:R-:W-:Y:S01]  /*62350*/  IMAD.WIDE.U32 R214, R9.reuse, 0x10, R214 ;  /* 0x0000001009d67825 */ /* 0x041fe200078e00d6 */
[----:B------:R-:W-:-:S04]  /*62360*/  IADD3 R9, PT, PT, R9, 0x20, RZ ;  /* 0x0000002009097810 */ /* 0x000fc80007ffe0ff */
[----:B------:R2:W-:Y:S03]  /*62370*/  STG.E.128 desc[UR6][R214.64], R188 ;  /* 0x000000bcd6007986 */ /* 0x0005e6000c101d06 */
.L_x_20264:
[----:B------:R-:W-:Y:S05]  /*62380*/  BSYNC.RECONVERGENT B0 ;  /* 0x0000000000007941 */ /* 0x000fea0003800200 */
.L_x_20263:
[----:B------:R-:W-:Y:S01]  /*62390*/  LOP3.LUT P0, RZ, R17, 0x2000, RZ, 0xc0, !PT ;  /* 0x0000200011ff7812 */ /* 0x000fe2000780c0ff */
[----:B------:R-:W-:-:S12]  /*623a0*/  BSSY.RECONVERGENT B0, `(.L_x_20265) ;  /* 0x0000032000007945 */ /* 0x000fd80003800200 */
[----:B------:R-:W-:Y:S05]  /*623b0*/  @!P0 BRA `(.L_x_20266) ;  /* 0x0000000000c08947 */ /* 0x000fea0003800000 */
[--C-:B------:R-:W-:Y:S01]  /*623c0*/  FADD.FTZ R249, R116, -R212.reuse ;  /* 0x800000d474f97221 */ /* 0x100fe20000010000 */
[----:B-12---:R-:W-:Y:S01]  /*623d0*/  SHF.L.U32 R189, R24, 0x10, RZ ;  /* 0x0000001018bd7819 */ /* 0x006fe200000006ff */
[----:B------:R-:W-:Y:S01]  /*623e0*/  IMAD.U32 R188, R192, 0x10000, RZ ;  /* 0x00010000c0bc7824 */ /* 0x000fe200078e00ff */
[----:B------:R-:W-:Y:S01]  /*623f0*/  SHF.L.U32 R190, R209, 0x10, RZ ;  /* 0x00000010d1be7819 */ /* 0x000fe200000006ff */
[----:B------:R-:W-:Y:S01]  /*62400*/  FMUL.FTZ R249, R213, R249 ;  /* 0x000000f9d5f97220 */ /* 0x000fe20000410000 */
[--C-:B0-----:R-:W-:Y:S01]  /*62410*/  FADD.FTZ R214, R118, -R212.reuse ;  /* 0x800000d476d67221 */ /* 0x101fe20000010000 */
[----:B------:R-:W-:Y:S01]  /*62420*/  SHF.L.U32 R191, R211, 0x10, RZ ;  /* 0x00000010d3bf7819 */ /* 0x000fe200000006ff */
[--C-:B------:R-:W-:Y:S01]  /*62430*/  FADD.FTZ R215, R120, -R212.reuse ;  /* 0x800000d478d77221 */ /* 0x100fe20000010000 */
[----:B------:R-:W-:Y:S01]  /*62440*/  FFMA.FTZ R249, R249, R188, R189 ;  /* 0x000000bcf9f97223 */ /* 0x000fe200000100bd */
[----:B------:R-:W-:Y:S01]  /*62450*/  FADD.FTZ R188, R117, -R212 ;  /* 0x800000d475bc7221 */ /* 0x000fe20000010000 */
[----:B------:R-:W-:-:S02]  /*62460*/  IMAD.U32 R189, R208, 0x10000, RZ ;  /* 0x00010000d0bd7824 */ /* 0x000fc400078e00ff */
[C---:B------:R-:W-:Y:S01]  /*62470*/  FMUL.FTZ R214, R213.reuse, R214 ;  /* 0x000000d6d5d67220 */ /* 0x040fe20000410000 */
[C---:B------:R-:W-:Y:S01]  /*62480*/  FMUL.FTZ R215, R213.reuse, R215 ;  /* 0x000000d7d5d77220 */ /* 0x040fe20000410000 */
[----:B------:R-:W-:Y:S01]  /*62490*/  FMUL.FTZ R188, R213, R188 ;  /* 0x000000bcd5bc7220 */ /* 0x000fe20000410000 */
[----:B------:R-:W-:Y:S02]  /*624a0*/  SHF.L.U32 R250, R217, 0x10, RZ ;  /* 0x00000010d9fa7819 */ /* 0x000fe400000006ff */
        /* <DEDUP_REMOVED lines=33> */
.L_x_20266:
[----:B------:R-:W-:Y:S05]  /*626c0*/  BSYNC.RECONVERGENT B0 ;  /* 0x0000000000007941 */ /* 0x000fea0003800200 */
.L_x_20265:
[----:B------:R-:W-:Y:S01]  /*626d0*/  LOP3.LUT P0, RZ, R17, 0x1000, RZ, 0xc0, !PT ;  /* 0x0000100011ff7812 */ /* 0x000fe2000780c0ff */
[----:B------:R-:W-:-:S12]  /*626e0*/  BSSY.RECONVERGENT B0, `(.L_x_20267) ;  /* 0x0000032000007945 */ /* 0x000fd80003800200 */
[----:B------:R-:W-:Y:S05]  /*626f0*/  @!P0 BRA `(.L_x_20268) ;  /* 0x0000000000c08947 */ /* 0x000fea0003800000 */
[--C-:B------:R-:W-:Y:S01]  /*62700*/  FADD.FTZ R249, R124, -R212.reuse ;  /* 0x800000d47cf97221 */ /* 0x100fe20000010000 */
[----:B-123--:R-:W-:Y:S01]  /*62710*/  SHF.L.U32 R188, R28, 0x10, RZ ;  /* 0x000000101cbc7819 */ /* 0x00efe200000006ff */
        /* <DEDUP_REMOVED lines=46> */
.L_x_20268:
[----:B------:R-:W-:Y:S05]  /*62a00*/  BSYNC.RECONVERGENT B0 ;  /* 0x0000000000007941 */ /* 0x000fea0003800200 */
.L_x_20267:
        /* <DEDUP_REMOVED lines=51> */
.L_x_20270:
[----:B------:R-:W-:Y:S05]  /*62d40*/  BSYNC.RECONVERGENT B0 ;  /* 0x0000000000007941 */ /* 0x000fea0003800200 */
.L_x_20269:
[----:B------:R-:W-:Y:S01]  /*62d50*/  LOP3.LUT P0, RZ, R17, 0x400, RZ, 0xc0, !PT ;  /* 0x0000040011ff7812 */ /* 0x000fe2000780c0ff */
[----:B------:R-:W-:-:S12]  /*62d60*/  BSSY.RECONVERGENT B0, `(.L_x_20271) ;  /* 0x0000032000007945 */ /* 0x000fd80003800200 */
[----:B------:R-:W-:Y:S05]  /*62d70*/  @!P0 BRA `(.L_x_20272) ;  /* 0x0000000000c08947 */ /* 0x000fea0003800000 */
[--C-:B------:R-:W-:Y:S01]  /*62d80*/  FADD.FTZ R249, R140, -R212.reuse ;  /* 0x800000d48cf97221 */ /* 0x100fe20000010000 */
[----:B01234-:R-:W-:Y:S01]  /*62d90*/  SHF.L.U32 R188, R48, 0x10, RZ ;  /* 0x0000001030bc7819 */ /* 0x01ffe200000006ff */
[----:B------:R-:W-:Y:S02]  /*62da0*/  IMAD.U32 R189, R52, 0x10000, RZ ;  /* 0x0001000034bd7824 */ /* 0x000fe400078e00ff */
[--C-:B------:R-:W-:Y:S01]  /*62db0*/  FADD.FTZ R214, R142, -R212.reuse ;  /* 0x800000d48ed67221 */ /* 0x100fe20000010000 */
        /* <DEDUP_REMOVED lines=44> */
.L_x_20272:
[----:B------:R-:W-:Y:S05]  /*63080*/  BSYNC.RECONVERGENT B0 ;  /* 0x0000000000007941 */ /* 0x000fea0003800200 */
.L_x_20271:
[----:B------:R-:W-:Y:S01]  /*63090*/  LOP3.LUT P0, RZ, R17, 0x200, RZ, 0xc0, !PT ;  /* 0x0000020011ff7812 */ /* 0x000fe2000780c0ff */
[----:B------:R-:W-:-:S12]  /*630a0*/  BSSY.RECONVERGENT B0, `(.L_x_20273) ;  /* 0x0000035000007945 */ /* 0x000fd80003800200 */
[----:B------:R-:W-:Y:S05]  /*630b0*/  @!P0 BRA `(.L_x_20274) ;  /* 0x0000000000cc8947 */ /* 0x000fea0003800000 */
[----:B------:R-:W5:Y:S01]  /*630c0*/  LDL R250, [R1] ;  /* 0x0000000001fa7983 */ /* 0x000f620000100800 */
[--C-:B------:R-:W-:Y:S01]  /*630d0*/  FADD.FTZ R249, R148, -R212.reuse ;  /* 0x800000d494f97221 */ /* 0x100fe20000010000 */
[----:B01234-:R-:W-:Y:S01]  /*630e0*/  SHF.L.U32 R189, R60, 0x10, RZ ;  /* 0x000000103cbd7819 */ /* 0x01ffe200000006ff */
[----:B------:R-:W-:Y:S01]  /*630f0*/  IMAD.U32 R188, R56, 0x10000, RZ ;  /* 0x0001000038bc7824 */ /* 0x000fe200078e00ff */
[----:B------:R-:W2:Y:S01]  /*63100*/  LDL R252, [R1+0x8] ;  /* 0x0000080001fc7983 */ /* 0x000ea20000100800 */
[----:B------:R-:W-:Y:S01]  /*63110*/  FMUL.FTZ R249, R213, R249 ;  /* 0x000000f9d5f97220 */ /* 0x000fe20000410000 */
[----:B------:R-:W-:Y:S01]  /*63120*/  SHF.L.U32 R190, R245, 0x10, RZ ;  /* 0x00000010f5be7819 */ /* 0x000fe200000006ff */
[--C-:B------:R-:W-:Y:S01]  /*63130*/  FADD.FTZ R214, R150, -R212.reuse ;  /* 0x800000d496d67221 */ /* 0x100fe20000010000 */
[----:B------:R-:W-:Y:S01]  /*63140*/  SHF.L.U32 R191, R247, 0x10, RZ ;  /* 0x00000010f7bf7819 */ /* 0x000fe200000006ff */
[----:B------:R-:W-:Y:S01]  /*63150*/  FFMA.FTZ R249, R249, R188, R189 ;  /* 0x000000bcf9f97223 */ /* 0x000fe200000100bd */
[----:B------:R-:W-:Y:S01]  /*63160*/  FADD.FTZ R188, R149, -R212 ;  /* 0x800000d495bc7221 */ /* 0x000fe20000010000 */
[----:B------:R-:W-:-:S02]  /*63170*/  IMAD.U32 R189, R244, 0x10000, RZ ;  /* 0x00010000f4bd7824 */ /* 0x000fc400078e00ff */
[C---:B------:R-:W-:Y:S01]  /*63180*/  FMUL.FTZ R214, R213.reuse, R214 ;  /* 0x000000d6d5d67220 */ /* 0x040fe20000410000 */
[----:B------:R-:W-:Y:S01]  /*63190*/  FADD.FTZ R215, R152, -R212 ;  /* 0x800000d498d77221 */ /* 0x000fe20000010000 */
[----:B------:R-:W-:Y:S01]  /*631a0*/  FMUL.FTZ R188, R213, R188 ;  /* 0x000000bcd5bc7220 */ /* 0x000fe20000410000 */
[----:B------:R-:W-:Y:S02]  /*631b0*/  SHF.L.U32 R251, R63, 0x10, RZ ;  /* 0x000000103ffb7819 */ /* 0x000fe400000006ff */
[----:B------:R-:W-:Y:S01]  /*631c0*/  FMUL.FTZ R215, R213, R215 ;  /* 0x000000d7d5d77220 */ /* 0x000fe20000410000 */
[----:B------:R-:W-:Y:S01]  /*631d0*/  FFMA.FTZ R188, R188, R189, R190 ;  /* 0x000000bdbcbc7223 */ /* 0x000fe200000100be */
[----:B------:R-:W-:Y:S01]  /*631e0*/  SHF.L.U32 R190, R61, 0x10, RZ ;  /* 0x000000103dbe7819 */ /* 0x000fe200000006ff */
[----:B------:R-:W-:-:S04]  /*631f0*/  IMAD.U32 R189, R57, 0x10000, RZ ;  /* 0x0001000039bd7824 */ /* 0x000fc800078e00ff */
[----:B------:R-:W-:Y:S01]  /*63200*/  FFMA.FTZ R214, R214, R189, R190 ;  /* 0x000000bdd6d67223 */ /* 0x000fe200000100be */
[----:B------:R-:W-:Y:S01]  /*63210*/  FADD.FTZ R189, R151, -R212 ;  /* 0x800000d497bd7221 */ /* 0x000fe20000010000 */
[----:B------:R-:W-:-:S03]  /*63220*/  IMAD.U32 R190, R246, 0x10000, RZ ;  /* 0x00010000f6be7824 */ /* 0x000fc600078e00ff */
[----:B------:R-:W-:-:S04]  /*63230*/  FMUL.FTZ R189, R213, R189 ;  /* 0x000000bdd5bd7220 */ /* 0x000fc80000410000 */
[----:B------:R-:W-:Y:S01]  /*63240*/  FFMA.FTZ R189, R189, R190, R191 ;  /* 0x000000bebdbd7223 */ /* 0x000fe200000100bf */
[----:B------:R-:W-:Y:S01]  /*63250*/  SHF.L.U32 R191, R62, 0x10, RZ ;  /* 0x000000103ebf7819 */ /* 0x000fe200000006ff */
[----:B------:R-:W-:-:S04]  /*63260*/  IMAD.U32 R190, R58, 0x10000, RZ ;  /* 0x000100003abe7824 */ /* 0x000fc800078e00ff */
[----:B------:R-:W-:Y:S01]  /*63270*/  FFMA.FTZ R215, R215, R190, R191 ;  /* 0x000000bed7d77223 */ /* 0x000fe200000100bf */
[----:B------:R-:W-:Y:S01]  /*63280*/  FADD.FTZ R190, R153, -R212 ;  /* 0x800000d499be7221 */ /* 0x000fe20000010000 */
[----:B------:R-:W-:-:S03]  /*63290*/  IMAD.U32 R191, R248, 0x10000, RZ ;  /* 0x00010000f8bf7824 */ /* 0x000fc600078e00ff */
[----:B------:R-:W-:Y:S01]  /*632a0*/  FMUL.FTZ R190, R213, R190 ;  /* 0x000000bed5be7220 */ /* 0x000fe20000410000 */
[----:B-----5:R-:W-:-:S05]  /*632b0*/  SHF.L.U32 R250, R250, 0x10, RZ ;  /* 0x00000010fafa7819 */ /* 0x020fca00000006ff */
[----:B------:R-:W-:Y:S01]  /*632c0*/  FFMA.FTZ R190, R190, R191, R250 ;  /* 0x000000bfbebe7223 */ /* 0x000fe200000100fa */
[----:B------:R-:W-:Y:S01]  /*632d0*/  FADD.FTZ R191, R154, -R212 ;  /* 0x800000d49abf7221 */ /* 0x000fe20000010000 */
[----:B------:R-:W-:-:S03]  /*632e0*/  IMAD.U32 R250, R59, 0x10000, RZ ;  /* 0x000100003bfa7824 */ /* 0x000fc600078e00ff */
[----:B------:R-:W-:-:S04]  /*632f0*/  FMUL.FTZ R191, R213, R191 ;  /* 0x000000bfd5bf7220 */ /* 0x000fc80000410000 */
[----:B------:R-:W-:Y:S02]  /*63300*/  FFMA.FTZ R191, R191, R250, R251 ;  /* 0x000000fabfbf7223 */ /* 0x000fe400000100fb */
[----:B------:R-:W3:Y:S01]  /*63310*/  LDL R251, [R1+0x4] ;  /* 0x0000040001fb7983 */ /* 0x000ee20000100800 */
[----:B------:R-:W-:Y:S01]  /*63320*/  F2FP.BF16.F32.PACK_AB R190, R190, R215 ;  /* 0x000000d7bebe723e */ /* 0x000fe200000010ff */
[----:B------:R-:W-:Y:S01]  /*63330*/  FADD.FTZ R250, R155, -R212 ;  /* 0x800000d49bfa7221 */ /* 0x000fe20000010000 */
[----:B------:R-:W-:Y:S02]  /*63340*/  F2FP.BF16.F32.PACK_AB R189, R189, R214 ;  /* 0x000000d6bdbd723e */ /* 0x000fe400000010ff */
[----:B------:R-:W0:Y:S01]  /*63350*/  LDC.64 R214, c[0x0][0x428] ;  /* 0x00010a00ffd67b82 */ /* 0x000e220000000a00 */
[----:B--2---:R-:W-:Y:S01]  /*63360*/  SHF.L.U32 R252, R252, 0x10, RZ ;  /* 0x00000010fcfc7819 */ /* 0x004fe200000006ff */
[----:B------:R-:W-:Y:S01]  /*63370*/  FMUL.FTZ R250, R213, R250 ;  /* 0x000000fad5fa7220 */ /* 0x000fe20000410000 */
[----:B------:R-:W-:Y:S01]  /*63380*/  F2FP.BF16.F32.PACK_AB R188, R188, R249 ;  /* 0x000000f9bcbc723e */ /* 0x000fe200000010ff */
[----:B0-----:R-:W-:-:S04]  /*63390*/  IMAD.WIDE.U32 R214, R9, 0x10, R214 ;  /* 0x0000001009d67825 */ /* 0x001fc800078e00d6 */
[----:B------:R-:W-:Y:S02]  /*633a0*/  VIADD R9, R9, 0x20 ;  /* 0x0000002009097836 */ /* 0x000fe40000000000 */
[----:B---3--:R-:W-:-:S04]  /*633b0*/  IMAD.U32 R251, R251, 0x10000, RZ ;  /* 0x00010000fbfb7824 */ /* 0x008fc800078e00ff */
[----:B------:R-:W-:-:S05]  /*633c0*/  FFMA.FTZ R250, R250, R251, R252 ;  /* 0x000000fbfafa7223 */ /* 0x000fca00000100fc */
[----:B------:R-:W-:-:S05]  /*633d0*/  F2FP.BF16.F32.PACK_AB R191, R250, R191 ;  /* 0x000000bffabf723e */ /* 0x000fca00000010ff */
[----:B------:R0:W-:Y:S02]  /*633e0*/  STG.E.128 desc[UR6][R214.64], R188 ;  /* 0x000000bcd6007986 */ /* 0x0001e4000c101d06 */
.L_x_20274:
[----:B------:R-:W-:Y:S05]  /*633f0*/  BSYNC.RECONVERGENT B0 ;  /* 0x0000000000007941 */ /* 0x000fea0003800200 */
.L_x_20273:
        /* <DEDUP_REMOVED lines=15> */
[----:B------:R-:W5:Y:S02]  /*634f0*/  LDL R252, [R1+0x28] ;  /* 0x0000280001fc7983 */ /* 0x000f640000100800 */
[----:B------:R-:W-:Y:S01]  /*63500*/  FMUL.FTZ R188, R213, R188 ;  /* 0x000000bcd5bc7220 */ /* 0x000fe20000410000 */
        /* <DEDUP_REMOVED lines=26> */
[----:B------:R-:W-:-:S04]  /*636b0*/  FMUL.FTZ R191, R213, R191 ;  /* 0x000000bfd5bf7220 */ /* 0x000fc80000410000 */
[----:B------:R-:W-:Y:S02]  /*636c0*/  FFMA.FTZ R191, R191, R250, R251 ;  /* 0x000000fabfbf7223 */ /* 0x000fe400000100fb */
[----:B------:R-:W2:Y:S01]  /*636d0*/  LDL R251, [R1+0x24] ;  /* 0x0000240001fb7983 */ /* 0x000ea20000100800 */
[----:B------:R-:W-:Y:S02]  /*636e0*/  F2FP.BF16.F32.PACK_AB R190, R190, R215 ;  /* 0x000000d7bebe723e */ /* 0x000fe400000010ff */
[----:B------:R-:W-:Y:S02]  /*636f0*/  F2FP.BF16.F32.PACK_AB R189, R189, R214 ;  /* 0x000000d6bdbd723e */ /* 0x000fe400000010ff */
[----:B------:R-:W0:Y:S01]  /*63700*/  LDC.64 R214, c[0x0][0x428] ;  /* 0x00010a00ffd67b82 */ /* 0x000e220000000a00 */
[----:B------:R-:W-:Y:S01]  /*63710*/  FADD.FTZ R250, R163, -R212 ;  /* 0x800000d4a3fa7221 */ /* 0x000fe20000010000 */
[----:B------:R-:W-:-:S03]  /*63720*/  IMAD.U32 R252, R252, 0x10000, RZ ;  /* 0x00010000fcfc7824 */ /* 0x000fc600078e00ff */
[----:B------:R-:W-:Y:S01]  /*63730*/  FMUL.FTZ R250, R213, R250 ;  /* 0x000000fad5fa7220 */ /* 0x000fe20000410000 */
[----:B------:R-:W-:Y:S01]  /*63740*/  F2FP.BF16.F32.PACK_AB R188, R188, R249 ;  /* 0x000000f9bcbc723e */ /* 0x000fe200000010ff */
[C---:B0-----:R-:W-:Y:S01]  /*63750*/  IMAD.WIDE.U32 R214, R9.reuse, 0x10, R214 ;  /* 0x0000001009d67825 */ /* 0x041fe200078e00d6 */
[----:B------:R-:W-:Y:S02]  /*63760*/  IADD3 R9, PT, PT, R9, 0x20, RZ ;  /* 0x0000002009097810 */ /* 0x000fe40007ffe0ff */
[----:B--2---:R-:W-:-:S05]  /*63770*/  SHF.L.U32 R251, R251, 0x10, RZ ;  /* 0x00000010fbfb7819 */ /* 0x004fca00000006ff */
[----:B------:R-:W-:-:S05]  /*63780*/  FFMA.FTZ R250, R250, R251, R252 ;  /* 0x000000fbfafa7223 */ /* 0x000fca00000100fc */
[----:B------:R-:W-:-:S05]  /*63790*/  F2FP.BF16.F32.PACK_AB R191, R250, R191 ;  /* 0x000000bffabf723e */ /* 0x000fca00000010ff */
[----:B------:R0:W-:Y:S02]  /*637a0*/  STG.E.128 desc[UR6][R214.64], R188 ;  /* 0x000000bcd6007986 */ /* 0x0001e4000c101d06 */
.L_x_20276:
[----:B------:R-:W-:Y:S05]  /*637b0*/  BSYNC.RECONVERGENT B0 ;  /* 0x0000000000007941 */ /* 0x000fea0003800200 */
.L_x_20275:
        /* <DEDUP_REMOVED lines=10> */
[----:B-1----:R-:W-:Y:S01]  /*63860*/  SHF.L.U32 R189, R76, 0x10, RZ ;  /* 0x000000104cbd7819 */ /* 0x002fe200000006ff */
[----:B------:R-:W-:Y:S01]  /*63870*/  IMAD.U32 R188, R72, 0x10000, RZ ;  /* 0x0001000048bc7824 */ /* 0x000fe200078e00ff */
[----:B------:R-:W5:Y:S01]  /*63880*/  LDL R252, [R1+0x48] ;  /* 0x0000480001fc7983 */ /* 0x000f620000100800 */
[----:B------:R-:W-:-:S04]  /*63890*/  FMUL.FTZ R249, R213, R249 ;  /* 0x000000f9d5f97220 */ /* 0x000fc80000410000 */
        /* <DEDUP_REMOVED lines=36> */
[----:B------:R-:W-:-:S03]  /*63ae0*/  SHF.L.U32 R252, R252, 0x10, RZ ;  /* 0x00000010fcfc7819 */ /* 0x000fc600000006ff */
[----:B------:R-:W-:Y:S01]  /*63af0*/  FMUL.FTZ R250, R213, R250 ;  /* 0x000000fad5fa7220 */ /* 0x000fe20000410000 */
[----:B------:R-:W-:Y:S01]  /*63b00*/  F2FP.BF16.F32.PACK_AB R188, R188, R249 ;  /* 0x000000f9bcbc723e */ /* 0x000fe200000010ff */
[----:B0-----:R-:W-:-:S04]  /*63b10*/  IMAD.WIDE.U32 R214, R9, 0x10, R214 ;  /* 0x0000001009d67825 */ /* 0x001fc800078e00d6 */
[----:B------:R-:W-:Y:S02]  /*63b20*/  VIADD R9, R9, 0x20 ;  /* 0x0000002009097836 */ /* 0x000fe40000000000 */
[----:B--2---:R-:W-:-:S04]  /*63b30*/  IMAD.U32 R251, R251, 0x10000, RZ ;  /* 0x00010000fbfb7824 */ /* 0x004fc800078e00ff */
[----:B------:R-:W-:-:S05]  /*63b40*/  FFMA.FTZ R250, R250, R251, R252 ;  /* 0x000000fbfafa7223 */ /* 0x000fca00000100fc */
[----:B------:R-:W-:-:S05]  /*63b50*/  F2FP.BF16.F32.PACK_AB R191, R250, R191 ;  /* 0x000000bffabf723e */ /* 0x000fca00000010ff */
[----:B------:R0:W-:Y:S02]  /*63b60*/  STG.E.128 desc[UR6][R214.64], R188 ;  /* 0x000000bcd6007986 */ /* 0x0001e4000c101d06 */
.L_x_20278:
[----:B------:R-:W-:Y:S05]  /*63b70*/  BSYNC.RECONVERGENT B0 ;  /* 0x0000000000007941 */ /* 0x000fea0003800200 */
.L_x_20277:
        /* <DEDUP_REMOVED lines=59> */
.L_x_20280:
[----:B------:R-:W-:Y:S05]  /*63f30*/  BSYNC.RECONVERGENT B0 ;  /* 0x0000000000007941 */ /* 0x000fea0003800200 */
.L_x_20279:
        /* <DEDUP_REMOVED lines=53> */
[----:B------:R-:W-:-:S05]  /*64290*/  FFMA.FTZ R212, R213, R212, R250 ;  /* 0x000000d4d5d47223 */ /* 0x000fca00000100fa */
[----:B------:R-:W-:Y:S02]  /*642a0*/  F2FP.BF16.F32.PACK_AB R191, R212, R191 ;  /* 0x000000bfd4bf723e */ /* 0x000fe400000010ff */
[----:B------:R-:W0:Y:S02]  /*642b0*/  LDC.64 R212, c[0x0][0x428] ;  /* 0x00010a00ffd47b82 */ /* 0x000e240000000a00 */
[----:B0-----:R-:W-:-:S05]  /*642c0*/  IMAD.WIDE.U32 R212, R9, 0x10, R212 ;  /* 0x0000001009d47825 */ /* 0x001fca00078e00d4 */
[----:B------:R0:W-:Y:S02]  /*642d0*/  STG.E.128 desc[UR6][R212.64], R188 ;  /* 0x000000bcd4007986 */ /* 0x0001e4000c101d06 */
.L_x_20282:
[----:B------:R-:W-:Y:S05]  /*642e0*/  BSYNC.RECONVERGENT B0 ;  /* 0x0000000000007941 */ /* 0x000fea0003800200 */
.L_x_20281:
[----:B01234-:R-:W0:Y:S02]  /*642f0*/  LDC.64 R188, c[0x0][0x380] ;  /* 0x0000e000ffbc7b82 */ /* 0x01fe240000000a00 */
[----:B0-----:R-:W-:-:S05]  /*64300*/  IMAD R21, R188, 0x4, R21 ;  /* 0x00000004bc157824 */ /* 0x001fca00078e0215 */
[----:B------:R-:W-:-:S13]  /*64310*/  ISETP.GE.AND P0, PT, R21, R189, PT ;  /* 0x000000bd1500720c */ /* 0x000fda0003f06270 */
[----:B------:R-:W-:Y:S05]  /*64320*/  @!P0 BRA `(.L_x_20283) ;  /* 0xfffff9d400d48947 */ /* 0x000fea000383ffff */
[----:B------:R-:W-:Y:S05]  /*64330*/  EXIT ;  /* 0x000000000000794d */ /* 0x000fea0003800000 */
.L_x_20262:
[----:B-1----:R-:W-:Y:S01]  /*64340*/  HFMA2 R190, -RZ, RZ, 0, 1.847743988037109375e-06 ;  /* 0x0000001fffbe7431 */ /* 0x002fe200000001ff */
[----:B------:R-:W-:Y:S01]  /*64350*/  BSSY B0, `(.L_x_20284) ;  /* 0x0000007000007945 */ /* 0x000fe20003800000 */
[----:B------:R-:W-:Y:S01]  /*64360*/  MOV R215, R188 ;  /* 0x000000bc00d77202 */ /* 0x000fe20000000f00 */
[----:B------:R-:W-:Y:S02]  /*64370*/  IMAD.MOV.U32 R212, RZ, RZ, 0x1 ;  /* 0x00000001ffd47424 */ /* 0x000fe400078e00ff */
[----:B------:R-:W-:-:S07]  /*64380*/  IMAD.MOV.U32 R189, RZ, RZ, -0x1 ;  /* 0xffffffffffbd7424 */ /* 0x000fce00078e00ff */
[----:B------:R-:W-:Y:S05]  /*64390*/  WARPSYNC.COLLECTIVE R189, `(.L_x_20285) ;  /* 0x00000000bd087348 */ /* 0x000fea0003c00000 */
[----:B------:R0:W1:Y:S02]  /*643a0*/  SHFL.BFLY P6, R189, R215, R212, R190 ;  /* 0x0c0000d4d7bd7389 */ /* 0x00006400000c00be */
[----:B01----:R-:W-:Y:S05]  /*643b0*/  ENDCOLLECTIVE ;  /* 0x000000000000791b */ /* 0x003fea0003800000 */
.L_x_20285:
[----:B------:R-:W-:Y:S05]  /*643c0*/  BSYNC B0 ;  /* 0x0000000000007941 */ /* 0x000fea0003800000 */
.L_x_20284:
[----:B------:R-:W-:Y:S01]  /*643d0*/  FADD.FTZ R188, R188, R189 ;  /* 0x000000bdbcbc7221 */ /* 0x000fe20000010000 */
[----:B------:R-:W-:Y:S02]  /*643e0*/  HFMA2 R190, -RZ, RZ, 0, 1.847743988037109375e-06 ;  /* 0x0000001fffbe7431 */ /* 0x000fe400000001ff */
[----:B------:R-:W-:Y:S02]  /*643f0*/  IMAD.MOV.U32 R189, RZ, RZ, -0x1 ;  /* 0xffffffffffbd7424 */ /* 0x000fe400078e00ff */
[----:B------:R-:W-:Y:S01]  /*64400*/  IMAD.MOV.U32 R212, RZ, RZ, 0x2 ;  /* 0x00000002ffd47424 */ /* 0x000fe200078e00ff */
[----:B------:R-:W-:-:S07]  /*64410*/  MOV R215, R188 ;  /* 0x000000bc00d77202 */ /* 0x000fce0000000f00 */
[----:B------:R-:W-:Y:S05]  /*64420*/  WARPSYNC.COLLECTIVE R189, `(.L_x_20286) ;  /* 0x00000000bd087348 */ /* 0x000fea0003c00000 */
[----:B------:R0:W1:Y:S02]  /*64430*/  SHFL.BFLY P6, R189, R215, R212, R190 ;  /* 0x0c0000d4d7bd7389 */ /* 0x00006400000c00be */
[----:B01----:R-:W-:Y:S05]  /*64440*/  ENDCOLLECTIVE ;  /* 0x000000000000791b */ /* 0x003fea0003800000 */
.L_x_20286:
[----:B------:R-:W-:Y:S02]  /*64450*/  IMAD.MOV.U32 R212, RZ, RZ, 0x4 ;  /* 0x00000004ffd47424 */ /* 0x000fe400078e00ff */
[----:B------:R-:W-:Y:S01]  /*64460*/  FADD.FTZ R188, R188, R189 ;  /* 0x000000bdbcbc7221 */ /* 0x000fe20000010000 */
[----:B------:R-:W-:-:S04]  /*64470*/  MOV R189, 0xffffffff ;  /* 0xffffffff00bd7802 */ /* 0x000fc80000000f00 */
[----:B------:R-:W-:-:S07]  /*64480*/  MOV R215, R188 ;  /* 0x000000bc00d77202 */ /* 0x000fce0000000f00 */
[----:B------:R-:W-:Y:S05]  /*64490*/  WARPSYNC.COLLECTIVE R189, `(.L_x_20287) ;  /* 0x00000000bd087348 */ /* 0x000fea0003c00000 */
[----:B------:R0:W1:Y:S02]  /*644a0*/  SHFL.BFLY P6, R189, R215, R212, R190 ;  /* 0x0c0000d4d7bd7389 */ /* 0x00006400000c00be */
[----:B01----:R-:W-:Y:S05]  /*644b0*/  ENDCOLLECTIVE ;  /* 0x000000000000791b */ /* 0x003fea0003800000 */
.L_x_20287:
[----:B------:R-:W-:Y:S02]  /*644c0*/  HFMA2 R212, -RZ, RZ, 0, 4.76837158203125e-07 ;  /* 0x00000008ffd47431 */ /* 0x000fe400000001ff */
[----:B------:R-:W-:Y:S01]  /*644d0*/  FADD.FTZ R188, R188, R189 ;  /* 0x000000bdbcbc7221 */ /* 0x000fe20000010000 */
[----:B------:R-:W-:-:S03]  /*644e0*/  IMAD.MOV.U32 R189, RZ, RZ, -0x1 ;  /* 0xffffffffffbd7424 */ /* 0x000fc600078e00ff */
[----:B------:R-:W-:-:S07]  /*644f0*/  IMAD.MOV.U32 R215, RZ, RZ, R188 ;  /* 0x000000ffffd77224 */ /* 0x000fce00078e00bc */
[----:B------:R-:W-:Y:S05]  /*64500*/  WARPSYNC.COLLECTIVE R189, `(.L_x_20288) ;  /* 0x00000000bd087348 */ /* 0x000fea0003c00000 */
[----:B------:R0:W1:Y:S02]  /*64510*/  SHFL.BFLY P6, R189, R215, R212, R190 ;  /* 0x0c0000d4d7bd7389 */ /* 0x00006400000c00be */
[----:B01----:R-:W-:Y:S05]  /*64520*/  ENDCOLLECTIVE ;  /* 0x000000000000791b */ /* 0x003fea0003800000 */
.L_x_20288:
[----:B------:R-:W-:Y:S02]  /*64530*/  IMAD.MOV.U32 R212, RZ, RZ, 0x10 ;  /* 0x00000010ffd47424 */ /* 0x000fe400078e00ff */
[----:B------:R-:W-:Y:S01]  /*64540*/  FADD.FTZ R188, R188, R189 ;  /* 0x000000bdbcbc7221 */ /* 0x000fe20000010000 */
[----:B------:R-:W-:-:S04]  /*64550*/  MOV R189, 0xffffffff ;  /* 0xffffffff00bd7802 */ /* 0x000fc80000000f00 */
[----:B------:R-:W-:-:S07]  /*64560*/  MOV R215, R188 ;  /* 0x000000bc00d77202 */ /* 0x000fce0000000f00 */
[----:B------:R-:W-:Y:S05]  /*64570*/  WARPSYNC.COLLECTIVE R189, `(.L_x_20289) ;  /* 0x00000000bd087348 */ /* 0x000fea0003c00000 */
[----:B------:R0:W1:Y:S02]  /*64580*/  SHFL.BFLY P6, R189, R215, R212, R190 ;  /* 0x0c0000d4d7bd7389 */ /* 0x00006400000c00be */
[----:B01----:R-:W-:Y:S05]  /*64590*/  ENDCOLLECTIVE ;  /* 0x000000000000791b */ /* 0x003fea0003800000 */
.L_x_20289:
[----:B------:R-:W-:Y:S02]  /*645a0*/  HFMA2 R212, -RZ, RZ, 0, 5.9604644775390625e-08 ;  /* 0x00000001ffd47431 */ /* 0x000fe400000001ff */
        /* <DEDUP_REMOVED lines=174> */
.L_x_20290:
[----:B------:R-:W-:Y:S02]  /*65090*/  HFMA2 R212, -RZ, RZ, 0, 1.1920928955078125e-07 ;  /* 0x00000002ffd47431 */ /* 0x000fe400000001ff */
[----:B------:R-:W-:Y:S01]  /*650a0*/  FADD.FTZ R214, R214, R189 ;  /* 0x000000bdd6d67221 */ /* 0x000fe20000010000 */
[----:B------:R-:W-:-:S03]  /*650b0*/  IMAD.MOV.U32 R189, RZ, RZ, -0x1 ;  /* 0xffffffffffbd7424 */ /* 0x000fc600078e00ff */
[----:B------:R-:W-:-:S07]  /*650c0*/  IMAD.MOV.U32 R215, RZ, RZ, R214 ;  /* 0x000000ffffd77224 */ /* 0x000fce00078e00d6 */
[----:B------:R-:W-:Y:S05]  /*650d0*/  WARPSYNC.COLLECTIVE R189, `(.L_x_20291) ;  /* 0x00000000bd087348 */ /* 0x000fea0003c00000 */
[----:B------:R0:W1:Y:S02]  /*650e0*/  SHFL.BFLY P6, R189, R215, R212, R190 ;  /* 0x0c0000d4d7bd7389 */ /* 0x00006400000c00be */
[----:B01----:R-:W-:Y:S05]  /*650f0*/  ENDCOLLECTIVE ;  /* 0x000000000000791b */ /* 0x003fea0003800000 */
.L_x_20291:
[----:B------:R-:W-:Y:S02]  /*65100*/  IMAD.MOV.U32 R212, RZ, RZ, 0x4 ;  /* 0x00000004ffd47424 */ /* 0x000fe400078e00ff */
[----:B------:R-:W-:Y:S01]  /*65110*/  FADD.FTZ R214, R214, R189 ;  /* 0x000000bdd6d67221 */ /* 0x000fe20000010000 */
[----:B------:R-:W-:-:S04]  /*65120*/  MOV R189, 0xffffffff ;  /* 0xffffffff00bd7802 */ /* 0x000fc80000000f00 */
[----:B------:R-:W-:-:S07]  /*65130*/  MOV R215, R214 ;  /* 0x000000d600d77202 */ /* 0x000fce0000000f00 */
[----:B------:R-:W-:Y:S05]  /*65140*/  WARPSYNC.COLLECTIVE R189, `(.L_x_20292) ;  /* 0x00000000bd087348 */ /* 0x000fea0003c00000 */
[----:B------:R0:W1:Y:S02]  /*65150*/  SHFL.BFLY P6, R189, R215, R212, R190 ;  /* 0x0c0000d4d7bd7389 */ /* 0x00006400000c00be */
[----:B01----:R-:W-:Y:S05]  /*65160*/  ENDCOLLECTIVE ;  /* 0x000000000000791b */ /* 0x003fea0003800000 */
.L_x_20292:
[----:B------:R-:W-:Y:S02]  /*65170*/  HFMA2 R212, -RZ, RZ, 0, 4.76837158203125e-07 ;  /* 0x00000008ffd47431 */ /* 0x000fe400000001ff */
[----:B------:R-:W-:Y:S01]  /*65180*/  FADD.FTZ R214, R214, R189 ;  /* 0x000000bdd6d67221 */ /* 0x000fe20000010000 */
[----:B------:R-:W-:-:S03]  /*65190*/  IMAD.MOV.U32 R189, RZ, RZ, -0x1 ;  /* 0xffffffffffbd7424 */ /* 0x000fc600078e00ff */
[----:B------:R-:W-:-:S07]  /*651a0*/  IMAD.MOV.U32 R215, RZ, RZ, R214 ;  /* 0x000000ffffd77224 */ /* 0x000fce00078e00d6 */
[----:B------:R-:W-:Y:S05]  /*651b0*/  WARPSYNC.COLLECTIVE R189, `(.L_x_20293) ;  /* 0x00000000bd087348 */ /* 0x000fea0003c00000 */
[----:B------:R0:W1:Y:S02]  /*651c0*/  SHFL.BFLY P6, R189, R215, R212, R190 ;  /* 0x0c0000d4d7bd7389 */ /* 0x00006400000c00be */
[----:B01----:R-:W-:Y:S05]  /*651d0*/  ENDCOLLECTIVE ;  /* 0x000000000000791b */ /* 0x003fea0003800000 */
.L_x_20293:
[----:B------:R-:W-:Y:S02]  /*651e0*/  IMAD.MOV.U32 R212, RZ, RZ, 0x10 ;  /* 0x00000010ffd47424 */ /* 0x000fe400078e00ff */
[----:B------:R-:W-:Y:S01]  /*651f0*/  FADD.FTZ R214, R214, R189 ;  /* 0x000000bdd6d67221 */ /* 0x000fe20000010000 */
[----:B------:R-:W-:-:S04]  /*65200*/  MOV R189, 0xffffffff ;  /* 0xffffffff00bd7802 */ /* 0x000fc80000000f00 */
[----:B------:R-:W-:-:S07]  /*65210*/  MOV R215, R214 ;  /* 0x000000d600d77202 */ /* 0x000fce0000000f00 */
[----:B------:R-:W-:Y:S05]  /*65220*/  WARPSYNC.COLLECTIVE R189, `(.L_x_20294) ;  /* 0x00000000bd087348 */ /* 0x000fea0003c00000 */
[----:B------:R0:W1:Y:S02]  /*65230*/  SHFL.BFLY P6, R189, R215, R212, R190 ;  /* 0x0c0000d4d7bd7389 */ /* 0x00006400000c00be */
[----:B01----:R-:W-:Y:S05]  /*65240*/  ENDCOLLECTIVE ;  /* 0x000000000000791b */ /* 0x003fea0003800000 */
.L_x_20294:
[----:B------:R-:W-:Y:S05]  /*65250*/  BRA `(.L_x_20295) ;  /* 0xffffffcc00447947 */ /* 0x000fea000383ffff */
.L_x_20296:
        /* <DEDUP_REMOVED lines=10> */
.L_x_54458:


//--------------------- .text._ZN10layer_norm31ln_parallel_residual_fwd_kernelINS_13Kernel_traitsI13__nv_bfloat16S2_fS2_fjLj2560ELj1ELj4ELj1ELj16ENS_18Kernel_traits_baseILj2560ES2_S2_fS2_fjLj128EEEEELb1ELb1ELb1EEEvNS_9FwdParamsE --------------------------
	.section	.text._ZN10layer_norm31ln_parallel_residual_fwd_kernelINS_13Kernel_traitsI13__nv_bfloat16S2_fS2_fjLj2560ELj1ELj4ELj1ELj16ENS_18Kernel_traits_baseILj2560ES2_S2_fS2_fjLj128EEEEELb1ELb1ELb1EEEvNS_9FwdParamsE,"ax",@progbits
	.align	128
        .global         _ZN10layer_norm31ln_parallel_residual_fwd_kernelINS_13Kernel_traitsI13__nv_bfloat16S2_fS2_fjLj2560ELj1ELj4ELj1ELj16ENS_18Kernel_traits_baseILj2560ES2_S2_fS2_fjLj128EEEEELb1ELb1ELb1EEEvNS_9FwdParamsE
        .type           _ZN10layer_norm31ln_parallel_residual_fwd_kernelINS_13Kernel_traitsI13__nv_bfloat16S2_fS2_fjLj2560ELj1ELj4ELj1ELj16ENS_18Kernel_traits_baseILj2560ES2_S2_fS2_fjLj128EEEEELb1ELb1ELb1EEEvNS_9FwdParamsE,@function
        .size           _ZN10layer_norm31ln_parallel_residual_fwd_kernelINS_13Kernel_traitsI13__nv_bfloat16S2_fS2_fjLj2560ELj1ELj4ELj1ELj16ENS_18Kernel_traits_baseILj2560ES2_S2_fS2_fjLj128EEEEELb1ELb1ELb1EEEvNS_9FwdParamsE,(.L_x_54459 - _ZN10layer_norm31ln_parallel_residual_fwd_kernelINS_13Kernel_traitsI13__nv_bfloat16S2_fS2_fjLj2560ELj1ELj4ELj1ELj16ENS_18Kernel_traits_baseILj2560ES2_S2_fS2_fjLj128EEEEELb1ELb1ELb1EEEvNS_9FwdParamsE)
        .other          _ZN10layer_norm31ln_parallel_residual_fwd_kernelINS_13Kernel_traitsI13__nv_bfloat16S2_fS2_fjLj2560ELj1ELj4ELj1ELj16ENS_18Kernel_traits_baseILj2560ES2_S2_fS2_fjLj128EEEEELb1ELb1ELb1EEEvNS_9FwdParamsE,@"STO_CUDA_ENTRY STV_DEFAULT"
_ZN10layer_norm31ln_parallel_residual_fwd_kernelINS_13Kernel_traitsI13__nv_bfloat16S2_fS2_fjLj2560ELj1ELj4ELj1ELj16ENS_18Kernel_traits_baseILj2560ES2_S2_fS2_fjLj128EEEEELb1ELb1ELb1EEEvNS_9FwdParamsE:
.text._ZN10layer_norm31ln_parallel_residual_fwd_kernelINS_13Kernel_traitsI13__nv_bfloat16S2_fS2_fjLj2560ELj1ELj4ELj1ELj16ENS_18Kernel_traits_baseILj2560ES2_S2_fS2_fjLj128EEEEELb1ELb1ELb1EEEvNS_9FwdParamsE:
        /* <DEDUP_REMOVED lines=21> */
[----:B---3--:R-:W-:Y:S02]  /*0150*/  LOP3.LUT R9, R6, 0x1f, RZ, 0xc0, !PT ;  /* 0x0000001f06097812 */ /* 0x008fe400078ec0ff */
[----:B--2---:R-:W-:-:S02]  /*0160*/  @P0 R2UR UR7, R3 ;  /* 0x00000000030702ca */ /* 0x004fc400000e0000 */
[----:B------:R-:W1:Y:S01]  /*0170*/  LDC R3, c[0x0][0x360] ;  /* 0x0000d800ff037b82 */ /* 0x000e620000000800 */
[----:B------:R-:W-:Y:S02]  /*0180*/  @P0 R2UR UR6, R2 ;  /* 0x00000000020602ca */ /* 0x000fe400000e0000 */
[----:B------:R-:W-:-:S04]  /*0190*/  SHF.R.U32.HI R2, RZ, 0x5, R6 ;  /* 0x00000005ff027819 */ /* 0x000fc80000011606 */
[----:B------:R-:W-:-:S04]  /*01a0*/  LOP3.LUT R2, R2, UR4, RZ, 0xfc, !PT ;  /* 0x0000000402027c12 */ /* 0x000fc8000f8efcff */
        /* <DEDUP_REMOVED lines=49> */
.L_x_20297:
        /* <DEDUP_REMOVED lines=32> */
.L_x_20298:
[----:B------:R-:W1:Y:S02]  /*06c0*/  LDCU UR4, c[0x0][0x384] ;  /* 0x00007080ff0477ac */ /* 0x000e640008000800 */
[----:B-1----:R-:W-:-:S13]  /*06d0*/  ISETP.GE.AND P0, PT, R2, UR4, PT ;  /* 0x0000000402007c0c */ /* 0x002fda000bf06270 */
[----:B------:R-:W-:Y:S05]  /*06e0*/  @P0 EXIT ;  /* 0x000000000000094d */ /* 0x000fea0003800000 */
[----:B0-----:R-:W-:Y:S01]  /*06f0*/  IMAD.HI.U32 R4, R0, -0x326172a9, RZ ;  /* 0xcd9e8d5700047827 */ /* 0x001fe200078e00ff */
[----:B------:R-:W0:Y:S01]  /*0700*/  LDCU.64 UR4, c[0x0][0x398] ;  /* 0x00007300ff0477ac */ /* 0x000e220008000a00 */
[----:B-----5:R-:W-:Y:S02]  /*0710*/  PRMT R15, R139, 0x7632, R15 ;  /* 0x000076328b0f7816 */ /* 0x020fe4000000000f */
[----:B------:R-:W-:Y:S01]  /*0720*/  IMAD.HI.U32 R5, R3, -0x2daee0ad, RZ ;  /* 0xd2511f5303057827 */ /* 0x000fe200078e00ff */
[----:B------:R-:W-:Y:S02]  /*0730*/  LOP3.LUT R4, R13, UR6, R4, 0x96, !PT ;  /* 0x000000060d047c12 */ /* 0x000fe4000f8e9604 */
[----:B------:R-:W-:Y:S01]  /*0740*/  PRMT R14, R211, 0x7632, R14 ;  /* 0x00007632d30e7816 */ /* 0x000fe2000000000e */
[----:B------:R-:W-:Y:S01]  /*0750*/  IMAD R9, R3, -0x2daee0ad, RZ ;  /* 0xd2511f5303097824 */ /* 0x000fe200078e02ff */
[----:B------:R-:W-:Y:S01]  /*0760*/  LOP3.LUT R5, R5, UR7, RZ, 0x3c, !PT ;  /* 0x0000000705057c12 */ /* 0x000fe2000f8e3cff */
[----:B------:R-:W-:Y:S01]  /*0770*/  IMAD.HI.U32 R8, R4, -0x2daee0ad, RZ ;  /* 0xd2511f5304087827 */ /* 0x000fe200078e00ff */
[----:B------:R-:W-:Y:S01]  /*0780*/  PRMT R12, R210, 0x7632, R12 ;  /* 0x00007632d20c7816 */ /* 0x000fe2000000000c */
[----:B------:R-:W-:Y:S01]  /*0790*/  STL.S16 [R1+0x20], R15 ;  /* 0x0000200f01007387 */ /* 0x000fe20000100600 */
[----:B------:R-:W-:Y:S01]  /*07a0*/  LOP3.LUT R215, R215, 0x3, RZ, 0xc0, !PT ;  /* 0x00000003d7d77812 */ /* 0x000fe200078ec0ff */
[----:B------:R-:W-:Y:S01]  /*07b0*/  IMAD R7, R0, -0x326172a9, RZ ;  /* 0xcd9e8d5700077824 */ /* 0x000fe200078e02ff */
[----:B------:R-:W-:Y:S01]  /*07c0*/  LOP3.LUT R8, R9, UR11, R8, 0x96, !PT ;  /* 0x0000000b09087c12 */ /* 0x000fe2000f8e9608 */
[----:B------:R-:W-:Y:S01]  /*07d0*/  IMAD.HI.U32 R6, R5, -0x326172a9, RZ ;  /* 0xcd9e8d5705067827 */ /* 0x000fe200078e00ff */
[----:B------:R-:W-:Y:S01]  /*07e0*/  STL.S16 [R1+0x1c], R14 ;  /* 0x00001c0e01007387 */ /* 0x000fe20000100600 */
[----:B------:R-:W-:Y:S01]  /*07f0*/  PRMT R252, R219, 0x7632, R252 ;  /* 0x00007632dbfc7816 */ /* 0x000fe200000000fc */
[----:B0-----:R-:W-:Y:S01]  /*0800*/  UISETP.NE.U32.AND UP0, UPT, UR4, URZ, UPT ;  /* 0x000000ff0400728c */ /* 0x001fe2000bf05070 */
[----:B------:R-:W-:Y:S01]  /*0810*/  IMAD R10, R4, -0x2daee0ad, RZ ;  /* 0xd2511f53040a7824 */ /* 0x000fe200078e02ff */
[----:B------:R-:W-:Y:S01]  /*0820*/  LOP3.LUT R6, R7, UR10, R6, 0x96, !PT ;  /* 0x0000000a07067c12 */ /* 0x000fe2000f8e9606 */
[----:B------:R-:W-:Y:S01]  /*0830*/  IMAD R5, R5, -0x326172a9, RZ ;  /* 0xcd9e8d5705057824 */ /* 0x000fe200078e02ff */
[----:B------:R-:W-:Y:S01]  /*0840*/  UISETP.NE.AND.EX UP0, UPT, UR5, URZ, UPT, UP0 ;  /* 0x000000ff0500728c */ /* 0x000fe2000bf05300 */
[----:B------:R-:W-:Y:S01]  /*0850*/  IMAD.HI.U32 R4, R8, -0x326172a9, RZ ;  /* 0xcd9e8d5708047827 */ /* 0x000fe200078e00ff */
[----:B------:R-:W-:Y:S01]  /*0860*/  PRMT R251, R142, 0x7632, R251 ;  /* 0x000076328efb7816 */ /* 0x000fe200000000fb */
[----:B------:R-:W0:Y:S01]  /*0870*/  LDCU UR4, c[0x0][0x388] ;  /* 0x00007100ff0477ac */ /* 0x000e220008000800 */
[----:B------:R-:W-:Y:S01]  /*0880*/  PRMT R250, R218, 0x7632, R250 ;  /* 0x00007632dafa7816 */ /* 0x000fe200000000fa */
[C---:B------:R-:W-:Y:S01]  /*0890*/  IMAD.HI.U32 R7, R6.reuse, -0x2daee0ad, RZ ;  /* 0xd2511f5306077827 */ /* 0x040fe200078e00ff */
[----:B------:R-:W-:Y:S01]  /*08a0*/  LOP3.LUT R4, R5, UR12, R4, 0x96, !PT ;  /* 0x0000000c05047c12 */ /* 0x000fe2000f8e9604 */
[----:B------:R-:W1:Y:S01]  /*08b0*/  LDCU.U8 UR5, c[0x0][0x410] ;  /* 0x00008200ff0577ac */ /* 0x000e620008000000 */
[----:B------:R-:W-:Y:S01]  /*08c0*/  PRMT R249, R141, 0x7632, R249 ;  /* 0x000076328df97816 */ /* 0x000fe200000000f9 */
[----:B------:R-:W-:Y:S01]  /*08d0*/  IMAD R9, R6, -0x2daee0ad, RZ ;  /* 0xd2511f5306097824 */ /* 0x000fe200078e02ff */
[----:B------:R-:W-:Y:S01]  /*08e0*/  LOP3.LUT R7, R10, UR13, R7, 0x96, !PT ;  /* 0x0000000d0a077c12 */ /* 0x000fe2000f8e9607 */
[----:B------:R-:W-:Y:S01]  /*08f0*/  IMAD.HI.U32 R6, R4, -0x2daee0ad, RZ ;  /* 0xd2511f5304067827 */ /* 0x000fe200078e00ff */
[----:B------:R-:W-:Y:S01]  /*0900*/  PRMT R248, R217, 0x7632, R248 ;  /* 0x00007632d9f87816 */ /* 0x000fe200000000f8 */
[----:B------:R-:W2:Y:S01]  /*0910*/  LDCU UR13, c[0x0][0x404] ;  /* 0x00008080ff0d77ac */ /* 0x000ea20008000800 */
[----:B------:R-:W-:Y:S01]  /*0920*/  PRMT R247, R140, 0x7632, R247 ;  /* 0x000076328cf77816 */ /* 0x000fe200000000f7 */
[----:B------:R-:W-:Y:S01]  /*0930*/  IMAD R8, R8, -0x326172a9, RZ ;  /* 0xcd9e8d5708087824 */ /* 0x000fe200078e02ff */
[----:B------:R-:W-:Y:S01]  /*0940*/  LOP3.LUT R6, R9, UR15, R6, 0x96, !PT ;  /* 0x0000000f09067c12 */ /* 0x000fe2000f8e9606 */
[----:B------:R-:W-:Y:S01]  /*0950*/  IMAD.HI.U32 R5, R7, -0x326172a9, RZ ;  /* 0xcd9e8d5707057827 */ /* 0x000fe200078e00ff */
[----:B------:R-:W-:Y:S01]  /*0960*/  PRMT R246, R216, 0x7632, R246 ;  /* 0x00007632d8f67816 */ /* 0x000fe200000000f6 */
[----:B------:R-:W3:Y:S01]  /*0970*/  LDCU UR12, c[0x0][0x448] ;  /* 0x00008900ff0c77ac */ /* 0x000ee20008000800 */
[----:B------:R-:W-:Y:S01]  /*0980*/  PRMT R245, R147, 0x7632, R245 ;  /* 0x0000763293f57816 */ /* 0x000fe200000000f5 */
[----:B------:R-:W-:Y:S01]  /*0990*/  IMAD R9, R4, -0x2daee0ad, RZ ;  /* 0xd2511f5304097824 */ /* 0x000fe200078e02ff */
[----:B------:R-:W-:Y:S01]  /*09a0*/  LOP3.LUT R5, R8, UR14, R5, 0x96, !PT ;  /* 0x0000000e08057c12 */ /* 0x000fe2000f8e9605 */
[----:B------:R-:W-:Y:S01]  /*09b0*/  IMAD R7, R7, -0x326172a9, RZ ;  /* 0xcd9e8d5707077824 */ /* 0x000fe200078e02ff */
[----:B------:R-:W-:Y:S01]  /*09c0*/  PRMT R244, R227, 0x7632, R244 ;  /* 0x00007632e3f47816 */ /* 0x000fe200000000f4 */
[----:B------:R-:W-:Y:S01]  /*09d0*/  IMAD.HI.U32 R4, R6, -0x326172a9, RZ ;  /* 0xcd9e8d5706047827 */ /* 0x000fe200078e00ff */
[----:B------:R-:W-:Y:S01]  /*09e0*/  PRMT R243, R146, 0x7632, R243 ;  /* 0x0000763292f37816 */ /* 0x000fe200000000f3 */
[----:B------:R-:W4:Y:S01]  /*09f0*/  LDCU UR14, c[0x0][0x408] ;  /* 0x00008100ff0e77ac */ /* 0x000f220008000800 */
[----:B------:R-:W-:Y:S01]  /*0a00*/  PRMT R242, R226, 0x7632, R242 ;  /* 0x00007632e2f27816 */ /* 0x000fe200000000f2 */
[----:B------:R-:W-:Y:S01]  /*0a10*/  IMAD.HI.U32 R8, R5, -0x2daee0ad, RZ ;  /* 0xd2511f5305087827 */ /* 0x000fe200078e00ff */
[----:B------:R-:W-:Y:S01]  /*0a20*/  LOP3.LUT R4, R7, UR16, R4, 0x96, !PT ;  /* 0x0000001007047c12 */ /* 0x000fe2000f8e9604 */
[----:B------:R-:W0:Y:S01]  /*0a30*/  LDCU.64 UR10, c[0x0][0x3a0] ;  /* 0x00007400ff0a77ac */ /* 0x000e220008000a00 */
[----:B------:R-:W-:Y:S01]  /*0a40*/  PRMT R241, R145, 0x7632, R241 ;  /* 0x0000763291f17816 */ /* 0x000fe200000000f1 */
[----:B------:R-:W-:Y:S01]  /*0a50*/  IMAD R10, R5, -0x2daee0ad, RZ ;  /* 0xd2511f53050a7824 */ /* 0x000fe200078e02ff */
[----:B------:R-:W-:Y:S01]  /*0a60*/  LOP3.LUT R8, R9, UR17, R8, 0x96, !PT ;  /* 0x0000001109087c12 */ /* 0x000fe2000f8e9608 */
[----:B------:R-:W-:Y:S01]  /*0a70*/  IMAD.HI.U32 R7, R4, -0x2daee0ad, RZ ;  /* 0xd2511f5304077827 */ /* 0x000fe200078e00ff */
[----:B------:R-:W-:-:S02]  /*0a80*/  PRMT R240, R225, 0x7632, R240 ;  /* 0x00007632e1f07816 */ /* 0x000fc400000000f0 */
[----:B------:R-:W-:Y:S01]  /*0a90*/  PRMT R239, R144, 0x7632, R239 ;  /* 0x0000763290ef7816 */ /* 0x000fe200000000ef */
[----:B------:R-:W-:Y:S01]  /*0aa0*/  IMAD R6, R6, -0x326172a9, RZ ;  /* 0xcd9e8d5706067824 */ /* 0x000fe200078e02ff */
[----:B------:R-:W-:Y:S01]  /*0ab0*/  LOP3.LUT R7, R10, UR19, R7, 0x96, !PT ;  /* 0x000000130a077c12 */ /* 0x000fe2000f8e9607 */
[----:B------:R-:W-:Y:S01]  /*0ac0*/  IMAD.HI.U32 R5, R8, -0x326172a9, RZ ;  /* 0xcd9e8d5708057827 */ /* 0x000fe200078e00ff */
[----:B------:R-:W-:Y:S02]  /*0ad0*/  PRMT R238, R224, 0x7632, R238 ;  /* 0x00007632e0ee7816 */ /* 0x000fe400000000ee */
[----:B------:R-:W-:Y:S01]  /*0ae0*/  PRMT R237, R151, 0x7632, R237 ;  /* 0x0000763297ed7816 */ /* 0x000fe200000000ed */
[----:B------:R-:W-:Y:S01]  /*0af0*/  IMAD R11, R4, -0x2daee0ad, RZ ;  /* 0xd2511f53040b7824 */ /* 0x000fe200078e02ff */
[----:B------:R-:W-:Y:S01]  /*0b00*/  LOP3.LUT R5, R6, UR18, R5, 0x96, !PT ;  /* 0x0000001206057c12 */ /* 0x000fe2000f8e9605 */
[----:B------:R-:W-:Y:S01]  /*0b10*/  IMAD R9, R8, -0x326172a9, RZ ;  /* 0xcd9e8d5708097824 */ /* 0x000fe200078e02ff */
[----:B------:R-:W-:Y:S01]  /*0b20*/  PRMT R236, R231, 0x7632, R236 ;  /* 0x00007632e7ec7816 */ /* 0x000fe200000000ec */
[----:B------:R-:W-:Y:S01]  /*0b30*/  IMAD.HI.U32 R4, R7, -0x326172a9, RZ ;  /* 0xcd9e8d5707047827 */ /* 0x000fe200078e00ff */
[----:B------:R-:W-:-:S02]  /*0b40*/  PRMT R235, R150, 0x7632, R235 ;  /* 0x0000763296eb7816 */ /* 0x000fc400000000eb */
[----:B------:R-:W-:Y:S01]  /*0b50*/  PRMT R234, R230, 0x7632, R234 ;  /* 0x00007632e6ea7816 */ /* 0x000fe200000000ea */
[----:B------:R-:W-:Y:S01]  /*0b60*/  IMAD.HI.U32 R6, R5, -0x2daee0ad, RZ ;  /* 0xd2511f5305067827 */ /* 0x000fe200078e00ff */
[----:B------:R-:W-:Y:S02]  /*0b70*/  LOP3.LUT R4, R9, UR20, R4, 0x96, !PT ;  /* 0x0000001409047c12 */ /* 0x000fe4000f8e9604 */
[----:B------:R-:W-:Y:S01]  /*0b80*/  PRMT R233, R149, 0x7632, R233 ;  /* 0x0000763295e97816 */ /* 0x000fe200000000e9 */
[----:B------:R-:W-:Y:S01]  /*0b90*/  IMAD R8, R7, -0x326172a9, RZ ;  /* 0xcd9e8d5707087824 */ /* 0x000fe200078e02ff */
[----:B------:R-:W-:Y:S01]  /*0ba0*/  LOP3.LUT R6, R11, UR21, R6, 0x96, !PT ;  /* 0x000000150b067c12 */ /* 0x000fe2000f8e9606 */
[----:B------:R-:W-:Y:S01]  /*0bb0*/  IMAD R10, R5, -0x2daee0ad, RZ ;  /* 0xd2511f53050a7824 */ /* 0x000fe200078e02ff */
[----:B------:R-:W-:Y:S01]  /*0bc0*/  PLOP3.LUT P0, PT, PT, PT, UP0, 0x80, 0x8 ;  /* 0x000000000008781c */ /* 0x000fe20003f0f008 */
        /* <DEDUP_REMOVED lines=9> */
[----:B------:R-:W-:Y:S01]  /*0c60*/  PRMT R8, R136, 0x7632, R8 ;  /* 0x0000763288087816 */ /* 0x000fe20000000008 */
[----:B------:R-:W-:Y:S01]  /*0c70*/  IMAD.HI.U32 R4, R7, -0x326172a9, RZ ;  /* 0xcd9e8d5707047827 */ /* 0x000fe200078e00ff */
[----:B------:R-:W-:-:S03]  /*0c80*/  PRMT R222, R228, 0x7632, R222 ;  /* 0x00007632e4de7816 */ /* 0x000fc600000000de */
[----:B------:R-:W-:Y:S01]  /*0c90*/  IMAD.HI.U32 R6, R5, -0x2daee0ad, RZ ;  /* 0xd2511f5305067827 */ /* 0x000fe200078e00ff */
[----:B------:R-:W-:-:S03]  /*0ca0*/  LOP3.LUT R9, R9, UR24, R4, 0x96, !PT ;  /* 0x0000001809097c12 */ /* 0x000fc6000f8e9604 */
[----:B------:R-:W-:Y:S01]  /*0cb0*/  IMAD R4, R5, -0x2daee0ad, RZ ;  /* 0xd2511f5305047824 */ /* 0x000fe200078e02ff */
[----:B------:R-:W-:Y:S01]  /*0cc0*/  LOP3.LUT R6, R11, UR25, R6, 0x96, !PT ;  /* 0x000000190b067c12 */ /* 0x000fe2000f8e9606 */
[----:B------:R-:W-:Y:S01]  /*0cd0*/  IMAD.HI.U32 R203, R9, -0x2daee0ad, RZ ;  /* 0xd2511f5309cb7827 */ /* 0x000fe200078e00ff */
[----:B------:R-:W-:Y:S02]  /*0ce0*/  PRMT R11, R137, 0x7632, R11 ;  /* 0x00007632890b7816 */ /* 0x000fe4000000000b */
[----:B------:R-:W-:Y:S01]  /*0cf0*/  PRMT R5, R143, 0x7632, R5 ;  /* 0x000076328f057816 */ /* 0x000fe20000000005 */
[----:B------:R-:W-:Y:S01]  /*0d00*/  IMAD R7, R7, -0x326172a9, RZ ;  /* 0xcd9e8d5707077824 */ /* 0x000fe200078e02ff */
[----:B------:R-:W-:Y:S01]  /*0d10*/  LOP3.LUT R203, R4, UR27, R203, 0x96, !PT ;  /* 0x0000001b04cb7c12 */ /* 0x000fe2000f8e96cb */
[----:B------:R-:W-:-:S04]  /*0d20*/  IMAD.HI.U32 R202, R6, -0x326172a9, RZ ;  /* 0xcd9e8d5706ca7827 */ /* 0x000fc800078e00ff */
[--C-:B------:R-:W-:Y:S01]  /*0d30*/  IMAD.MOV.U32 R4, RZ, RZ, R13.reuse ;  /* 0x000000ffff047224 */ /* 0x100fe200078e000d */
[----:B------:R-:W-:Y:S01]  /*0d40*/  PRMT R13, R138, 0x7632, R13 ;  /* 0x000076328a0d7816 */ /* 0x000fe2000000000d */
[----:B------:R-:W-:Y:S01]  /*0d50*/  IMAD R200, R9, -0x2daee0ad, RZ ;  /* 0xd2511f5309c87824 */ /* 0x000fe200078e02ff */
[----:B------:R-:W-:Y:S01]  /*0d60*/  LOP3.LUT R202, R7, UR26, R202, 0x96, !PT ;  /* 0x0000001a07ca7c12 */ /* 0x000fe2000f8e96ca */
[----:B------:R-:W-:Y:S01]  /*0d70*/  IMAD R206, R6, -0x326172a9, RZ ;  /* 0xcd9e8d5706ce7824 */ /* 0x000fe200078e02ff */
[----:B------:R-:W-:Y:S01]  /*0d80*/  PRMT R7, R208, 0x7632, R7 ;  /* 0x00007632d0077816 */ /* 0x000fe20000000007 */
[----:B------:R-:W-:Y:S04]  /*0d90*/  STL.S16 [R1+0x18], R13 ;  /* 0x0000180d01007387 */ /* 0x000fe80000100600 */
[----:B------:R-:W-:Y:S04]  /*0da0*/  STL.S16 [R1+0x14], R12 ;  /* 0x0000140c01007387 */ /* 0x000fe80000100600 */
[----:B------:R-:W-:Y:S04]  /*0db0*/  STL.S16 [R1+0x10], R11 ;  /* 0x0000100b01007387 */ /* 0x000fe80000100600 */
[----:B------:R-:W-:Y:S04]  /*0dc0*/  STL.S16 [R1+0xc], R10 ;  /* 0x00000c0a01007387 */ /* 0x000fe80000100600 */
[----:B------:R-:W-:Y:S04]  /*0dd0*/  STL.S16 [R1+0x8], R8 ;  /* 0x0000080801007387 */ /* 0x000fe80000100600 */
[----:B------:R-:W-:Y:S04]  /*0de0*/  STL.S16 [R1+0x4], R7 ;  /* 0x0000040701007387 */ /* 0x000fe80000100600 */
[----:B------:R1:W-:Y:S02]  /*0df0*/  STL.S16 [R1], R5 ;  /* 0x0000000501007387 */ /* 0x0003e40000100600 */
[----:B01234-:R-:W-:-:S07]  /*0e00*/  HFMA2 R5, -RZ, RZ, 0, 0 ;  /* 0x00000000ff057431 */ /* 0x01ffce00000001ff */
.L_x_21530:
[----:B------:R-:W0:Y:S01]  /*0e10*/  S2R R12, SR_TID.X ;  /* 0x00000000000c7919 */ /* 0x000e220000002100 */
[----:B-1----:R-:W1:Y:S01]  /*0e20*/  @P0 LDC.64 R8, c[0x0][0x398] ;  /* 0x0000e600ff080b82 */ /* 0x002e620000000a00 */
[----:B------:R-:W-:Y:S01]  /*0e30*/  IMAD R6, R2, UR4, RZ ;  /* 0x0000000402067c24 */ /* 0x000fe2000f8e02ff */
[----:B------:R-:W-:-:S04]  /*0e40*/  ISETP.NE.U32.AND P1, PT, RZ, UR10, PT ;  /* 0x0000000aff007c0c */ /* 0x000fc8000bf25070 */
[----:B------:R-:W-:Y:S02]  /*0e50*/  SHF.R.S32.HI R7, RZ, 0x1f, R6 ;  /* 0x0000001fff077819 */ /* 0x000fe40000011406 */
[----:B------:R-:W2:Y:S01]  /*0e60*/  LDC.64 R212, c[0x0][0x390] ;  /* 0x0000e400ffd47b82 */ /* 0x000ea20000000a00 */
[----:B------:R-:W-:Y:S02]  /*0e70*/  ISETP.NE.AND.EX P1, PT, RZ, UR11, PT, P1 ;  /* 0x0000000bff007c0c */ /* 0x000fe4000bf25310 */
[----:B------:R-:W-:-:S05]  /*0e80*/  LEA.HI R6, R7, R6, RZ, 0x3 ;  /* 0x0000000607067211 */ /* 0x000fca00078f18ff */
[----:B------:R-:W3:Y:S08]  /*0e90*/  LDC.64 R28, c[0x0][0x398] ;  /* 0x0000e600ff1c7b82 */ /* 0x000ef00000000a00 */
[----:B------:R-:W4:Y:S01]  /*0ea0*/  @P1 LDC.64 R10, c[0x0][0x3a0] ;  /* 0x0000e800ff0a1b82 */ /* 0x000f220000000a00 */
[----:B0-----:R-:W-:-:S04]  /*0eb0*/  LOP3.LUT R12, R12, 0x1f, RZ, 0xc0, !PT ;  /* 0x0000001f0c0c7812 */ /* 0x001fc800078ec0ff */
[----:B------:R-:W-:-:S05]  /*0ec0*/  LEA.HI.SX32 R6, R6, R12, 0x1d ;  /* 0x0000000c06067211 */ /* 0x000fca00078feaff */
[----:B-1----:R-:W-:-:S04]  /*0ed0*/  @P0 IMAD.WIDE.U32 R8, R6, 0x10, R8 ;  /* 0x0000001006080825 */ /* 0x002fc800078e0008 */
[C---:B--2---:R-:W-:Y:S01]  /*0ee0*/  IMAD.WIDE.U32 R24, R6.reuse, 0x10, R212 ;  /* 0x0000001006187825 */ /* 0x044fe200078e00d4 */
[----:B------:R0:W2:Y:S01]  /*0ef0*/  @P0 LDG.E.128 R108, desc[UR8][R8.64] ;  /* 0x00000008086c0981 */ /* 0x0000a2000c1e1d00 */
[----:B------:R-:W-:Y:S02]  /*0f00*/  MOV R22, UR6 ;  /* 0x0000000600167c02 */ /* 0x000fe40008000f00 */
[----:B----4-:R-:W-:Y:S02]  /*0f10*/  @P1 IMAD.WIDE.U32 R10, R6, 0x20, R10 ;  /* 0x00000020060a1825 */ /* 0x010fe400078e000a */
[----:B------:R-:W5:Y:S01]  /*0f20*/  LDG.E.128 R24, desc[UR8][R24.64] ;  /* 0x0000000818187981 */ /* 0x000f62000c1e1d00 */
[----:B---3--:R-:W-:Y:S01]  /*0f30*/  ISETP.NE.U32.AND P0, PT, R28, RZ, PT ;  /* 0x000000ff1c00720c */ /* 0x008fe20003f05070 */
[----:B------:R-:W-:Y:S01]  /*0f40*/  IMAD.U32 R12, RZ, RZ, UR7 ;  /* 0x00000007ff0c7e24 */ /* 0x000fe2000f8e00ff */
[----:B------:R-:W-:Y:S01]  /*0f50*/  MOV R182, UR6 ;  /* 0x0000000600b67c02 */ /* 0x000fe20008000f00 */
[----:B------:R-:W-:Y:S01]  /*0f60*/  IMAD.U32 R30, RZ, RZ, UR6 ;  /* 0x00000006ff1e7e24 */ /* 0x000fe2000f8e00ff */
[----:B------:R-:W-:Y:S01]  /*0f70*/  ISETP.NE.AND.EX P0, PT, R29, RZ, PT, P0 ;  /* 0x000000ff1d00720c */ /* 0x000fe20003f05300 */
[----:B------:R-:W-:Y:S01]  /*0f80*/  IMAD.U32 R183, RZ, RZ, UR7 ;  /* 0x00000007ffb77e24 */ /* 0x000fe2000f8e00ff */
[----:B------:R-:W-:Y:S01]  /*0f90*/  MOV R186, UR7 ;  /* 0x0000000700ba7c02 */ /* 0x000fe20008000f00 */
[----:B------:R-:W-:Y:S01]  /*0fa0*/  IMAD.U32 R187, RZ, RZ, UR7 ;  /* 0x00000007ffbb7e24 */ /* 0x000fe2000f8e00ff */
[----:B------:R-:W-:Y:S01]  /*0fb0*/  MOV R190, UR7 ;  /* 0x0000000700be7c02 */ /* 0x000fe20008000f00 */
[----:B------:R-:W-:Y:S01]  /*0fc0*/  IMAD.U32 R191, RZ, RZ, UR6 ;  /* 0x00000006ffbf7e24 */ /* 0x000fe2000f8e00ff */
[----:B------:R-:W5:Y:S01]  /*0fd0*/  @P1 LDG.E.128 R104, desc[UR8][R10.64] ;  /* 0x000000080a681981 */ /* 0x000f62000c1e1d00 */
[----:B------:R-:W-:-:S02]  /*0fe0*/  IMAD.U32 R20, RZ, RZ, UR7 ;  /* 0x00000007ff147e24 */ /* 0x000fc4000f8e00ff */
[----:B------:R-:W-:Y:S01]  /*0ff0*/  IMAD.U32 R21, RZ, RZ, UR6 ;  /* 0x00000006ff157e24 */ /* 0x000fe2000f8e00ff */
[----:B------:R1:W5:Y:S01]  /*1000*/  @P1 LDG.E.128 R100, desc[UR8][R10.64+0x10] ;  /* 0x000010080a641981 */ /* 0x000362000c1e1d00 */
[----:B------:R-:W-:Y:S02]  /*1010*/  IMAD.U32 R180, RZ, RZ, UR7 ;  /* 0x00000007ffb47e24 */ /* 0x000fe4000f8e00ff */
[----:B------:R-:W-:Y:S02]  /*1020*/  IMAD.U32 R181, RZ, RZ, UR6 ;  /* 0x00000006ffb57e24 */ /* 0x000fe4000f8e00ff */
[----:B------:R-:W-:Y:S02]  /*1030*/  IMAD.U32 R184, RZ, RZ, UR7 ;  /* 0x00000007ffb87e24 */ /* 0x000fe4000f8e00ff */
[----:B------:R-:W-:Y:S02]  /*1040*/  IMAD.U32 R185, RZ, RZ, UR7 ;  /* 0x00000007ffb97e24 */ /* 0x000fe4000f8e00ff */
[----:B------:R-:W-:-:S02]  /*1050*/  IMAD.U32 R188, RZ, RZ, UR6 ;  /* 0x00000006ffbc7e24 */ /* 0x000fc4000f8e00ff */
[----:B------:R-:W-:Y:S02]  /*1060*/  IMAD.U32 R189, RZ, RZ, UR6 ;  /* 0x00000006ffbd7e24 */ /* 0x000fe4000f8e00ff */
[----:B------:R-:W-:Y:S01]  /*1070*/  IMAD.U32 R192, RZ, RZ, UR6 ;  /* 0x00000006ffc07e24 */ /* 0x000fe2000f8e00ff */
[----:B0-----:R-:W-:Y:S01]  /*1080*/  IADD3 R8, PT, PT, R12, -0x695add53, RZ ;  /* 0x96a522ad0c087810 */ /* 0x001fe20007ffe0ff */
[----:B-1----:R-:W-:Y:S01]  /*1090*/  VIADD R11, R22, 0x78dde6e4 ;  /* 0x78dde6e4160b7836 */ /* 0x002fe20000000000 */
[----:B------:R-:W-:Y:S01]  /*10a0*/  IADD3 R12, PT, PT, R30, -0x255992d5, RZ ;  /* 0xdaa66d2b1e0c7810 */ /* 0x000fe20007ffe0ff */
[----:B------:R-:W-:Y:S01]  /*10b0*/  IMAD.MOV.U32 R7, RZ, RZ, 0x2f800000 ;  /* 0x2f800000ff077424 */ /* 0x000fe200078e00ff */
        /* <DEDUP_REMOVED lines=17> */
[----:B------:R-:W-:Y:S02]  /*11d0*/  PRMT R36, R109, 0x7632, R36 ;  /* 0x000076326d247816 */ /* 0x000fe40000000024 */
[----:B------:R-:W-:Y:S01]  /*11e0*/  PRMT R22, R108, 0x7632, R22 ;  /* 0x000076326c167816 */ /* 0x000fe20000000016 */
        /* <DEDUP_REMOVED lines=17> */
.L_x_20302:
        /* <DEDUP_REMOVED lines=13> */
.L_x_20304:
[----:B------:R-:W-:Y:S05]  /*13d0*/  BSYNC.RECONVERGENT B1 ;  /* 0x0000000000017941 */ /* 0x000fea0003800200 */
.L_x_20303:
        /* <DEDUP_REMOVED lines=40> */
[----:B------:R-:W-:-:S07]  /*1660*/  IMAD.MOV.U32 R20, RZ, RZ, R200 ;  /* 0x000000ffff147224 */ /* 0x000fce00078e00c8 */
.L_x_20301:
[----:B------:R-:W-:Y:S05]  /*1670*/  BSYNC.RECONVERGENT B0 ;  /* 0x0000000000007941 */ /* 0x000fea0003800200 */
.L_x_20300:
[----:B------:R-:W-:Y:S01]  /*1680*/  ISETP.NE.AND P0, PT, R22, 0x1, PT ;  /* 0x000000011600780c */ /* 0x000fe20003f05270 */
[----:B------:R-:W-:Y:S01]  /*1690*/  BSSY.RECONVERGENT B0, `(.L_x_20305) ;  /* 0x000004b000007945 */ /* 0x000fe20003800200 */
[----:B------:R-:W-:Y:S01]  /*16a0*/  I2FP.F32.U32 R20, R20 ;  /* 0x0000001400147245 */ /* 0x000fe20000201000 */
[C---:B-----5:R-:W-:Y:S01]  /*16b0*/  IMAD.U32 R30, R24.reuse, 0x10000, RZ ;  /* 0x00010000181e7824 */ /* 0x060fe200078e00ff */
[----:B------:R-:W-:Y:S01]  /*16c0*/  MOV R193, UR13 ;  /* 0x0000000d00c17c02 */ /* 0x000fe20008000f00 */
[----:B------:R-:W-:Y:S01]  /*16d0*/  IMAD.MOV.U32 R31, RZ, RZ, 0x2 ;  /* 0x00000002ff1f7424 */ /* 0x000fe200078e00ff */
[----:B------:R-:W-:Y:S01]  /*16e0*/  PRMT R24, R24, 0x7632, R24 ;  /* 0x0000763218187816 */ /* 0x000fe20000000018 */
[----:B------:R-:W-:-:S05]  /*16f0*/  FFMA.FTZ R20, R20, R7, 1.1641532182693481445e-10 ;  /* 0x2f00000014147423 */ /* 0x000fca0000010007 */
[----:B------:R-:W-:Y:S01]  /*1700*/  FSETP.LE.FTZ.AND P2, PT, R20, R193, PT ;  /* 0x000000c11400720b */ /* 0x000fe20003f53000 */
[----:B------:R-:W-:-:S03]  /*1710*/  IMAD.MOV.U32 R20, RZ, RZ, R206 ;  /* 0x000000ffff147224 */ /* 0x000fc600078e00ce */
        /* <DEDUP_REMOVED lines=10> */
.L_x_20307:
        /* <DEDUP_REMOVED lines=13> */
.L_x_20309:
[----:B------:R-:W-:Y:S05]  /*1890*/  BSYNC.RECONVERGENT B1 ;  /* 0x0000000000017941 */ /* 0x000fea0003800200 */
.L_x_20308:
        /* <DEDUP_REMOVED lines=40> */
[----:B------:R-:W-:Y:S02]  /*1b20*/  LOP3.LUT R203, R8, R34, R33, 0x96, !PT ;  /* 0x0000002208cb7212 */ /* 0x000fe400078e9621 */
[----:B------:R-:W-:-:S07]  /*1b30*/  MOV R38, R32 ;  /* 0x0000002000267202 */ /* 0x000fce0000000f00 */
.L_x_20306:
[----:B------:R-:W-:Y:S05]  /*1b40*/  BSYNC.RECONVERGENT B0 ;  /* 0x0000000000007941 */ /* 0x000fea0003800200 */
.L_x_20305:
[----:B------:R-:W-:Y:S01]  /*1b50*/  ISETP.NE.AND P0, PT, R31, 0x1, PT ;  /* 0x000000011f00780c */ /* 0x000fe20003f05270 */
[----:B------:R-:W-:Y:S01]  /*1b60*/  BSSY.RECONVERGENT B0, `(.L_x_20310) ;  /* 0x0000049000007945 */ /* 0x000fe20003800200 */
[----:B------:R-:W-:Y:S01]  /*1b70*/  I2FP.F32.U32 R20, R20 ;  /* 0x0000001400147245 */ /* 0x000fe20000201000 */
[----:B------:R-:W-:Y:S01]  /*1b80*/  IMAD.U32 R24, R24, 0x10000, RZ ;  /* 0x0001000018187824 */ /* 0x000fe200078e00ff */
[----:B------:R-:W-:Y:S01]  /*1b90*/  MOV R22, R206 ;  /* 0x000000ce00167202 */ /* 0x000fe20000000f00 */
[----:B------:R-:W-:Y:S02]  /*1ba0*/  IMAD.MOV.U32 R32, RZ, RZ, 0x2 ;  /* 0x00000002ff207424 */ /* 0x000fe400078e00ff */
[----:B------:R-:W-:-:S05]  /*1bb0*/  FFMA.FTZ R20, R20, R7, 1.1641532182693481445e-10 ;  /* 0x2f00000014147423 */ /* 0x000fca0000010007 */
[----:B------:R-:W-:-:S04]  /*1bc0*/  FSETP.LE.FTZ.AND P2, PT, R20, R193, PT ;  /* 0x000000c11400720b */ /* 0x000fc80003f53000 */
        /* <DEDUP_REMOVED lines=10> */
.L_x_20312:
        /* <DEDUP_REMOVED lines=13> */
.L_x_20314:
[----:B------:R-:W-:Y:S05]  /*1d40*/  BSYNC.RECONVERGENT B1 ;  /* 0x0000000000017941 */ /* 0x000fea0003800200 */
.L_x_20313:
        /* <DEDUP_REMOVED lines=42> */
.L_x_20311:
[----:B------:R-:W-:Y:S05]  /*1ff0*/  BSYNC.RECONVERGENT B0 ;  /* 0x0000000000007941 */ /* 0x000fea0003800200 */
.L_x_20310:
[----:B------:R-:W-:Y:S01]  /*2000*/  ISETP.NE.AND P0, PT, R32, 0x1, PT ;  /* 0x000000012000780c */ /* 0x000fe20003f05270 */
[----:B------:R-:W-:Y:S01]  /*2010*/  BSSY.RECONVERGENT B0, `(.L_x_20315) ;  /* 0x000004a000007945 */ /* 0x000fe20003800200 */
[----:B------:R-:W-:Y:S01]  /*2020*/  I2FP.F32.U32 R22, R22 ;  /* 0x0000001600167245 */ /* 0x000fe20000201000 */
[----:B------:R-:W-:Y:S02]  /*2030*/  HFMA2 R34, -RZ, RZ, 0, 1.1920928955078125e-07 ;  /* 0x00000002ff227431 */ /* 0x000fe400000001ff */
[C---:B------:R-:W-:Y:S01]  /*2040*/  IMAD.U32 R31, R25.reuse, 0x10000, RZ ;  /* 0x00010000191f7824 */ /* 0x040fe200078e00ff */
[----:B------:R-:W-:Y:S01]  /*2050*/  PRMT R25, R25, 0x7632, R25 ;  /* 0x0000763219197816 */ /* 0x000fe20000000019 */
[----:B------:R-:W-:Y:S02]  /*2060*/  IMAD.MOV.U32 R33, RZ, RZ, R206 ;  /* 0x000000ffff217224 */ /* 0x000fe400078e00ce */
[----:B------:R-:W-:-:S05]  /*2070*/  FFMA.FTZ R22, R22, R7, 1.1641532182693481445e-10 ;  /* 0x2f00000016167423 */ /* 0x000fca0000010007 */
[----:B------:R-:W-:-:S04]  /*2080*/  FSETP.LE.FTZ.AND P2, PT, R22, R193, PT ;  /* 0x000000c11600720b */ /* 0x000fc80003f53000 */
        /* <DEDUP_REMOVED lines=10> */
.L_x_20317:
        /* <DEDUP_REMOVED lines=13> */
.L_x_20319:
[----:B------:R-:W-:Y:S05]  /*2200*/  BSYNC.RECONVERGENT B1 ;  /* 0x0000000000017941 */ /* 0x000fea0003800200 */
.L_x_20318:
        /* <DEDUP_REMOVED lines=42> */
.L_x_20316:
[----:B------:R-:W-:Y:S05]  /*24b0*/  BSYNC.RECONVERGENT B0 ;  /* 0x0000000000007941 */ /* 0x000fea0003800200 */
.L_x_20315:
[----:B------:R-:W-:Y:S01]  /*24c0*/  ISETP.NE.AND P0, PT, R34, 0x1, PT ;  /* 0x000000012200780c */ /* 0x000fe20003f05270 */
[----:B------:R-:W-:Y:S01]  /*24d0*/  BSSY.RECONVERGENT B0, `(.L_x_20320) ;  /* 0x0000048000007945 */ /* 0x000fe20003800200 */
[----:B------:R-:W-:Y:S01]  /*24e0*/  I2FP.F32.U32 R32, R33 ;  /* 0x0000002100207245 */ /* 0x000fe20000201000 */
[----:B------:R-:W-:Y:S01]  /*24f0*/  IMAD.MOV.U32 R35, RZ, RZ, 0x2 ;  /* 0x00000002ff237424 */ /* 0x000fe200078e00ff */
[----:B------:R-:W-:Y:S01]  /*2500*/  SHF.L.U32 R25, R25, 0x10, RZ ;  /* 0x0000001019197819 */ /* 0x000fe200000006ff */
        /* <DEDUP_REMOVED lines=12> */
.L_x_20322:
        /* <DEDUP_REMOVED lines=13> */
.L_x_20324:
[----:B------:R-:W-:Y:S05]  /*26a0*/  BSYNC.RECONVERGENT B1 ;  /* 0x0000000000017941 */ /* 0x000fea0003800200 */
.L_x_20323:
        /* <DEDUP_REMOVED lines=42> */
.L_x_20321:
[----:B------:R-:W-:Y:S05]  /*2950*/  BSYNC.RECONVERGENT B0 ;  /* 0x0000000000007941 */ /* 0x000fea0003800200 */
.L_x_20320:
        /* <DEDUP_REMOVED lines=18> */
.L_x_20327:
        /* <DEDUP_REMOVED lines=13> */
.L_x_20329:
[----:B------:R-:W-:Y:S05]  /*2b50*/  BSYNC.RECONVERGENT B1 ;  /* 0x0000000000017941 */ /* 0x000fea0003800200 */
.L_x_20328:
        /* <DEDUP_REMOVED lines=40> */
[----:B------:R-:W-:Y:S01]  /*2de0*/  IMAD.MOV.U32 R36, RZ, RZ, RZ ;  /* 0x000000ffff247224 */ /* 0x000fe200078e00ff */
[----:B------:R-:W-:-:S07]  /*2df0*/  MOV R38, R34 ;  /* 0x0000002200267202 */ /* 0x000fce0000000f00 */
.L_x_20326:
[----:B------:R-:W-:Y:S05]  /*2e00*/  BSYNC.RECONVERGENT B0 ;  /* 0x0000000000007941 */ /* 0x000fea0003800200 */
.L_x_20325:
[----:B------:R-:W-:Y:S01]  /*2e10*/  ISETP.NE.AND P4, PT, R36, 0x1, PT ;  /* 0x000000012400780c */ /* 0x000fe20003f85270 */
[----:B------:R-:W-:Y:S01]  /*2e20*/  BSSY.RECONVERGENT B0, `(.L_x_20330) ;  /* 0x0000048000007945 */ /* 0x000fe20003800200 */
[----:B------:R-:W-:Y:S01]  /*2e30*/  I2FP.F32.U32 R34, R33 ;  /* 0x0000002100227245 */ /* 0x000fe20000201000 */
[----:B------:R-:W-:Y:S01]  /*2e40*/  IMAD.U32 R26, R26, 0x10000, RZ ;  /* 0x000100001a1a7824 */ /* 0x000fe200078e00ff */
[----:B------:R-:W-:Y:S01]  /*2e50*/  MOV R33, R206 ;  /* 0x000000ce00217202 */ /* 0x000fe20000000f00 */
[----:B------:R-:W-:Y:S02]  /*2e60*/  IMAD.MOV.U32 R35, RZ, RZ, 0x2 ;  /* 0x00000002ff237424 */ /* 0x000fe400078e00ff */
[----:B------:R-:W-:-:S05]  /*2e70*/  FFMA.FTZ R34, R34, R7, 1.1641532182693481445e-10 ;  /* 0x2f00000022227423 */ /* 0x000fca0000010007 */
[----:B------:R-:W-:Y:S01]  /*2e80*/  FSETP.LE.FTZ.AND P0, PT, R34, R193, PT ;  /* 0x000000c12200720b */ /* 0x000fe20003f13000 */
        /* <DEDUP_REMOVED lines=9> */
.L_x_20332:
        /* <DEDUP_REMOVED lines=13> */
.L_x_20334:
[----:B------:R-:W-:Y:S05]  /*2ff0*/  BSYNC.RECONVERGENT B1 ;  /* 0x0000000000017941 */ /* 0x000fea0003800200 */
.L_x_20333:
        /* <DEDUP_REMOVED lines=42> */
.L_x_20331:
[----:B------:R-:W-:Y:S05]  /*32a0*/  BSYNC.RECONVERGENT B0 ;  /* 0x0000000000007941 */ /* 0x000fea0003800200 */
.L_x_20330:
        /* <DEDUP_REMOVED lines=18> */
.L_x_20337:
        /* <DEDUP_REMOVED lines=13> */
.L_x_20339:
[----:B------:R-:W-:Y:S05]  /*34a0*/  BSYNC.RECONVERGENT B1 ;  /* 0x0000000000017941 */ /* 0x000fea0003800200 */
.L_x_20338:
        /* <DEDUP_REMOVED lines=42> */
.L_x_20336:
[----:B------:R-:W-:Y:S05]  /*3750*/  BSYNC.RECONVERGENT B0 ;  /* 0x0000000000007941 */ /* 0x000fea0003800200 */
.L_x_20335:
[----:B------:R-:W-:Y:S01]  /*3760*/  MOV R194, UR14 ;  /* 0x0000000e00c27c02 */ /* 0x000fe20008000f00 */
[----:B------:R-:W-:Y:S01]  /*3770*/  IMAD.U32 R27, R27, 0x10000, RZ ;  /* 0x000100001b1b7824 */ /* 0x000fe200078e00ff */
[----:B------:R-:W-:Y:S02]  /*3780*/  P2R R35, PR, RZ, 0x2 ;  /* 0x00000002ff237803 */ /* 0x000fe40000000000 */
[----:B------:R-:W-:Y:S01]  /*3790*/  I2FP.F32.U32 R34, R33 ;  /* 0x0000002100227245 */ /* 0x000fe20000201000 */
[-C--:B------:R-:W-:Y:S01]  /*37a0*/  FMUL.FTZ R31, R31, R194.reuse ;  /* 0x000000c21f1f7220 */ /* 0x080fe20000410000 */
[----:B------:R-:W-:Y:S01]  /*37b0*/  ISETP.NE.AND P1, PT, R22, RZ, PT ;  /* 0x000000ff1600720c */ /* 0x000fe20003f25270 */
[-C--:B------:R-:W-:Y:S01]  /*37c0*/  FMUL.FTZ R30, R30, R194.reuse ;  /* 0x000000c21e1e7220 */ /* 0x080fe20000410000 */
[----:B------:R-:W-:Y:S01]  /*37d0*/  ISETP.NE.AND P5, PT, R21, RZ, PT ;  /* 0x000000ff1500720c */ /* 0x000fe20003fa5270 */
[----:B------:R-:W-:Y:S01]  /*37e0*/  FFMA.FTZ R34, R34, R7, 1.1641532182693481445e-10 ;  /* 0x2f00000022227423 */ /* 0x000fe20000010007 */
[----:B------:R-:W-:Y:S01]  /*37f0*/  FSEL R94, R31, RZ, P1 ;  /* 0x000000ff1f5e7208 */ /* 0x000fe20000800000 */
[-C--:B------:R-:W-:Y:S01]  /*3800*/  FMUL.FTZ R98, R45, R194.reuse ;  /* 0x000000c22d627220 */ /* 0x080fe20000410000 */
[----:B------:R-:W-:Y:S01]  /*3810*/  ISETP.NE.AND P1, PT, R35, RZ, PT ;  /* 0x000000ff2300720c */ /* 0x000fe20003f25270 */
[-C--:B------:R-:W-:Y:S01]  /*3820*/  FMUL.FTZ R26, R26, R194.reuse ;  /* 0x000000c21a1a7220 */ /* 0x080fe20000410000 */
[-C--:B------:R-:W-:Y:S01]  /*3830*/  FMUL.FTZ R32, R32, R194.reuse ;  /* 0x000000c220207220 */ /* 0x080fe20000410000 */
[-C--:B------:R-:W-:Y:S01]  /*3840*/  FMUL.FTZ R25, R25, R194.reuse ;  /* 0x000000c219197220 */ /* 0x080fe20000410000 */
[-C--:B------:R-:W-:Y:S01]  /*3850*/  FMUL.FTZ R24, R24, R194.reuse ;  /* 0x000000c218187220 */ /* 0x080fe20000410000 */
[----:B------:R-:W-:Y:S01]  /*3860*/  FMUL.FTZ R27, R27, R194 ;  /* 0x000000c21b1b7220 */ /* 0x000fe20000410000 */
[----:B------:R-:W-:-:S02]  /*3870*/  FSEL R92, R30, RZ, P5 ;  /* 0x000000ff1e5c7208 */ /* 0x000fc40002800000 */
[----:B------:R-:W-:Y:S02]  /*3880*/  ISETP.NE.AND P6, PT, R20, RZ, PT ;  /* 0x000000ff1400720c */ /* 0x000fe40003fc5270 */
[----:B------:R-:W-:Y:S02]  /*3890*/  FSETP.GTU.FTZ.AND P5, PT, R34, R193, PT ;  /* 0x000000c12200720b */ /* 0x000fe40003fbc000 */
[----:B------:R-:W-:Y:S01]  /*38a0*/  FSEL R98, R98, RZ, P4 ;  /* 0x000000ff62627208 */ /* 0x000fe20002000000 */
[----:B------:R-:W-:Y:S01]  /*38b0*/  @P1 FADD.FTZ R92, R104, R92 ;  /* 0x0000005c685c1221 */ /* 0x000fe20000010000 */
        /* <DEDUP_REMOVED lines=10> */
[----:B------:R-:W-:Y:S01]  /*3960*/  PLOP3.LUT P5, PT, P5, PT, PT, 0x8, 0x80 ;  /* 0x000000000080781c */ /* 0x000fe20002fae170 */
[----:B------:R-:W-:-:S02]  /*3970*/  @P1 FADD.FTZ R93, R105, R93 ;  /* 0x0000005d695d1221 */ /* 0x000fc40000010000 */
[----:B------:R-:W-:Y:S01]  /*3980*/  @P1 FADD.FTZ R99, R103, R99 ;  /* 0x0000006367631221 */ /* 0x000fe20000010000 */
[----:B------:R-:W-:Y:S09]  /*3990*/  BRA `(.L_x_20340) ;  /* 0x0000004c00947947 */ /* 0x000ff20003800000 */
.L_x_20299:
        /* <DEDUP_REMOVED lines=16> */
.L_x_20343:
        /* <DEDUP_REMOVED lines=13> */
.L_x_20345:
[----:B------:R-:W-:Y:S05]  /*3b70*/  BSYNC.RECONVERGENT B1 ;  /* 0x0000000000017941 */ /* 0x000fea0003800200 */
.L_x_20344:
        /* <DEDUP_REMOVED lines=41> */
.L_x_20342:
[----:B------:R-:W-:Y:S05]  /*3e10*/  BSYNC.RECONVERGENT B0 ;  /* 0x0000000000007941 */ /* 0x000fea0003800200 */
.L_x_20341:
[----:B------:R-:W-:Y:S01]  /*3e20*/  ISETP.NE.AND P0, PT, R16, 0x1, PT ;  /* 0x000000011000780c */ /* 0x000fe20003f05270 */
[C---:B-----5:R-:W-:Y:S01]  /*3e30*/  IMAD.U32 R15, R24.reuse, 0x10000, RZ ;  /* 0x00010000180f7824 */ /* 0x060fe200078e00ff */
[----:B------:R-:W-:Y:S01]  /*3e40*/  I2FP.F32.U32 R14, R13 ;  /* 0x0000000d000e7245 */ /* 0x000fe20000201000 */
[----:B------:R-:W-:Y:S01]  /*3e50*/  IMAD.U32 R194, RZ, RZ, UR14 ;  /* 0x0000000effc27e24 */ /* 0x000fe2000f8e00ff */
[----:B------:R-:W-:Y:S01]  /*3e60*/  MOV R193, UR13 ;  /* 0x0000000d00c17c02 */ /* 0x000fe20008000f00 */
[----:B------:R-:W-:Y:S01]  /*3e70*/  BSSY.RECONVERGENT B0, `(.L_x_20346) ;  /* 0x0000049000007945 */ /* 0x000fe20003800200 */
[----:B------:R-:W-:Y:S01]  /*3e80*/  PRMT R24, R24, 0x7632, R24 ;  /* 0x0000763218187816 */ /* 0x000fe20000000018 */
[----:B------:R-:W-:Y:S01]  /*3e90*/  FFMA.FTZ R14, R14, R7, 1.1641532182693481445e-10 ;  /* 0x2f0000000e0e7423 */ /* 0x000fe20000010007 */
[----:B------:R-:W-:Y:S01]  /*3ea0*/  IMAD.MOV.U32 R17, RZ, RZ, 0x2 ;  /* 0x00000002ff117424 */ /* 0x000fe200078e00ff */
[----:B------:R-:W-:Y:S01]  /*3eb0*/  MOV R13, R206 ;  /* 0x000000ce000d7202 */ /* 0x000fe20000000f00 */
[----:B------:R-:W-:-:S02]  /*3ec0*/  FMUL.FTZ R20, R194, R15 ;  /* 0x0000000fc2147220 */ /* 0x000fc40000410000 */
        /* <DEDUP_REMOVED lines=11> */
.L_x_20348:
        /* <DEDUP_REMOVED lines=13> */
.L_x_20350:
[----:B------:R-:W-:Y:S05]  /*4050*/  BSYNC.RECONVERGENT B1 ;  /* 0x0000000000017941 */ /* 0x000fea0003800200 */
.L_x_20349:
        /* <DEDUP_REMOVED lines=42> */
.L_x_20347:
[----:B------:R-:W-:Y:S05]  /*4300*/  BSYNC.RECONVERGENT B0 ;  /* 0x0000000000007941 */ /* 0x000fea0003800200 */
.L_x_20346:
[----:B------:R-:W-:Y:S01]  /*4310*/  I2FP.F32.U32 R14, R13 ;  /* 0x0000000d000e7245 */ /* 0x000fe20000201000 */
[----:B------:R-:W-:Y:S01]  /*4320*/  IMAD.U32 R13, R108, 0x10000, RZ ;  /* 0x000100006c0d7824 */ /* 0x000fe200078e00ff */
[----:B------:R-:W-:Y:S01]  /*4330*/  ISETP.NE.AND P2, PT, R17, 0x1, PT ;  /* 0x000000011100780c */ /* 0x000fe20003f45270 */
[----:B------:R-:W-:Y:S01]  /*4340*/  BSSY.RECONVERGENT B0, `(.L_x_20351) ;  /* 0x000004c000007945 */ /* 0x000fe20003800200 */
[----:B------:R-:W-:Y:S01]  /*4350*/  FSEL R15, R20, RZ, P3 ;  /* 0x000000ff140f7208 */ /* 0x000fe20001800000 */
[----:B------:R-:W-:Y:S01]  /*4360*/  FFMA.FTZ R14, R14, R7, 1.1641532182693481445e-10 ;  /* 0x2f0000000e0e7423 */ /* 0x000fe20000010007 */
[----:B------:R-:W-:Y:S01]  /*4370*/  FMUL.FTZ R13, R13, R194 ;  /* 0x000000c20d0d7220 */ /* 0x000fe20000410000 */
[----:B------:R-:W-:-:S03]  /*4380*/  HFMA2 R16, -RZ, RZ, 0, 1.1920928955078125e-07 ;  /* 0x00000002ff107431 */ /* 0x000fc600000001ff */
[----:B------:R-:W-:Y:S01]  /*4390*/  FSETP.GTU.FTZ.AND P0, PT, R14, R193, PT ;  /* 0x000000c10e00720b */ /* 0x000fe20003f1c000 */
[----:B------:R-:W-:-:S03]  /*43a0*/  IMAD.MOV.U32 R14, RZ, RZ, R206 ;  /* 0x000000ffff0e7224 */ /* 0x000fc600078e00ce */
[----:B------:R-:W-:Y:S02]  /*43b0*/  FSEL R92, R13, RZ, !P0 ;  /* 0x000000ff0d5c7208 */ /* 0x000fe40004000000 */
[----:B------:R-:W-:-:S03]  /*43c0*/  SEL R13, RZ, 0x1, P0 ;  /* 0x00000001ff0d7807 */ /* 0x000fc60000000000 */
[----:B------:R-:W-:-:S04]  /*43d0*/  FADD.FTZ R92, R92, R15 ;  /* 0x0000000f5c5c7221 */ /* 0x000fc80000010000 */
        /* <DEDUP_REMOVED lines=10> */
.L_x_20353:
        /* <DEDUP_REMOVED lines=13> */
.L_x_20355:
[----:B------:R-:W-:Y:S05]  /*4550*/  BSYNC.RECONVERGENT B1 ;  /* 0x0000000000017941 */ /* 0x000fea0003800200 */
.L_x_20354:
        /* <DEDUP_REMOVED lines=42> */
.L_x_20352:
[----:B------:R-:W-:Y:S05]  /*4800*/  BSYNC.RECONVERGENT B0 ;  /* 0x0000000000007941 */ /* 0x000fea0003800200 */
.L_x_20351:
        /* <DEDUP_REMOVED lines=8> */
[----:B------:R-:W-:-:S03]  /*4890*/  IMAD.MOV.U32 R14, RZ, RZ, R206 ;  /* 0x000000ffff0e7224 */ /* 0x000fc600078e00ce */
        /* <DEDUP_REMOVED lines=10> */
.L_x_20358:
        /* <DEDUP_REMOVED lines=13> */
.L_x_20360:
[----:B------:R-:W-:Y:S05]  /*4a10*/  BSYNC.RECONVERGENT B1 ;  /* 0x0000000000017941 */ /* 0x000fea0003800200 */
.L_x_20359:
        /* <DEDUP_REMOVED lines=39> */
[----:B------:R-:W-:Y:S02]  /*4c90*/  HFMA2 R17, -RZ, RZ, 0, 0 ;  /* 0x00000000ff117431 */ /* 0x000fe400000001ff */
[----:B------:R-:W-:Y:S02]  /*4ca0*/  IMAD.MOV.U32 R14, RZ, RZ, R38 ;  /* 0x000000ffff0e7224 */ /* 0x000fe400078e0026 */
[----:B------:R-:W-:-:S07]  /*4cb0*/  IMAD.MOV.U32 R38, RZ, RZ, R16 ;  /* 0x000000ffff267224 */ /* 0x000fce00078e0010 */
.L_x_20357:
[----:B------:R-:W-:Y:S05]  /*4cc0*/  BSYNC.RECONVERGENT B0 ;  /* 0x0000000000007941 */ /* 0x000fea0003800200 */
.L_x_20356:
[----:B------:R-:W-:Y:S01]  /*4cd0*/  I2FP.F32.U32 R14, R14 ;  /* 0x0000000e000e7245 */ /* 0x000fe20000201000 */
[----:B------:R-:W-:Y:S01]  /*4ce0*/  IMAD.U32 R15, R22, 0x10000, RZ ;  /* 0x00010000160f7824 */ /* 0x000fe200078e00ff */
[----:B------:R-:W-:Y:S01]  /*4cf0*/  ISETP.NE.AND P2, PT, R17, 0x1, PT ;  /* 0x000000011100780c */ /* 0x000fe20003f45270 */
[----:B------:R-:W-:Y:S01]  /*4d00*/  BSSY.RECONVERGENT B0, `(.L_x_20361) ;  /* 0x000004c000007945 */ /* 0x000fe20003800200 */
[----:B------:R-:W-:Y:S01]  /*4d10*/  FSEL R16, R24, RZ, P3 ;  /* 0x000000ff18107208 */ /* 0x000fe20001800000 */
        /* <DEDUP_REMOVED lines=18> */
.L_x_20363:
        /* <DEDUP_REMOVED lines=13> */
.L_x_20365:
[----:B------:R-:W-:Y:S05]  /*4f10*/  BSYNC.RECONVERGENT B1 ;  /* 0x0000000000017941 */ /* 0x000fea0003800200 */
.L_x_20364:
        /* <DEDUP_REMOVED lines=42> */
.L_x_20362:
[----:B------:R-:W-:Y:S05]  /*51c0*/  BSYNC.RECONVERGENT B0 ;  /* 0x0000000000007941 */ /* 0x000fea0003800200 */
.L_x_20361:
[----:B------:R-:W-:Y:S01]  /*51d0*/  ISETP.NE.AND P0, PT, R18, 0x1, PT ;  /* 0x000000011200780c */ /* 0x000fe20003f05270 */
[C---:B------:R-:W-:Y:S01]  /*51e0*/  IMAD.U32 R17, R25.reuse, 0x10000, RZ ;  /* 0x0001000019117824 */ /* 0x040fe200078e00ff */
[----:B------:R-:W-:Y:S01]  /*51f0*/  I2FP.F32.U32 R16, R15 ;  /* 0x0000000f00107245 */ /* 0x000fe20000201000 */
[----:B------:R-:W-:Y:S01]  /*5200*/  BSSY.RECONVERGENT B0, `(.L_x_20366) ;  /* 0x0000049000007945 */ /* 0x000fe20003800200 */
[----:B------:R-:W-:Y:S01]  /*5210*/  PRMT R37, R25, 0x7632, R37 ;  /* 0x0000763219257816 */ /* 0x000fe20000000025 */
[----:B------:R-:W-:Y:S01]  /*5220*/  IMAD.MOV.U32 R19, RZ, RZ, 0x2 ;  /* 0x00000002ff137424 */ /* 0x000fe200078e00ff */
[----:B------:R-:W-:Y:S01]  /*5230*/  MOV R15, R206 ;  /* 0x000000ce000f7202 */ /* 0x000fe20000000f00 */
[----:B------:R-:W-:Y:S01]  /*5240*/  FFMA.FTZ R16, R16, R7, 1.1641532182693481445e-10 ;  /* 0x2f00000010107423 */ /* 0x000fe20000010007 */
[----:B------:R-:W-:-:S04]  /*5250*/  FMUL.FTZ R34, R194, R17 ;  /* 0x00000011c2227220 */ /* 0x000fc80000410000 */
        /* <DEDUP_REMOVED lines=11> */
.L_x_20368:
        /* <DEDUP_REMOVED lines=13> */
.L_x_20370:
[----:B------:R-:W-:Y:S05]  /*53e0*/  BSYNC.RECONVERGENT B1 ;  /* 0x0000000000017941 */ /* 0x000fea0003800200 */
.L_x_20369:
        /* <DEDUP_REMOVED lines=42> */
.L_x_20367:
[----:B------:R-:W-:Y:S05]  /*5690*/  BSYNC.RECONVERGENT B0 ;  /* 0x0000000000007941 */ /* 0x000fea0003800200 */
.L_x_20366:
[----:B------:R-:W-:Y:S01]  /*56a0*/  I2FP.F32.U32 R16, R15 ;  /* 0x0000000f00107245 */ /* 0x000fe20000201000 */
[----:B------:R-:W-:Y:S01]  /*56b0*/  IMAD.U32 R15, R109, 0x10000, RZ ;  /* 0x000100006d0f7824 */ /* 0x000fe200078e00ff */
[----:B------:R-:W-:Y:S01]  /*56c0*/  ISETP.NE.AND P2, PT, R19, 0x1, PT ;  /* 0x000000011300780c */ /* 0x000fe20003f45270 */
[----:B------:R-:W-:Y:S01]  /*56d0*/  BSSY.RECONVERGENT B0, `(.L_x_20371) ;  /* 0x000004c000007945 */ /* 0x000fe20003800200 */
[----:B------:R-:W-:Y:S01]  /*56e0*/  FSEL R17, R34, RZ, P3 ;  /* 0x000000ff22117208 */ /* 0x000fe20001800000 */
[----:B------:R-:W-:Y:S01]  /*56f0*/  FFMA.FTZ R16, R16, R7, 1.1641532182693481445e-10 ;  /* 0x2f00000010107423 */ /* 0x000fe20000010007 */
[----:B------:R-:W-:-:S04]  /*5700*/  FMUL.FTZ R15, R15, R194 ;  /* 0x000000c20f0f7220 */ /* 0x000fc80000410000 */
[----:B------:R-:W-:Y:S01]  /*5710*/  FSETP.GTU.FTZ.AND P0, PT, R16, R193, PT ;  /* 0x000000c11000720b */ /* 0x000fe20003f1c000 */
[----:B------:R-:W-:-:S03]  /*5720*/  IMAD.MOV.U32 R16, RZ, RZ, R206 ;  /* 0x000000ffff107224 */ /* 0x000fc600078e00ce */
[----:B------:R-:W-:Y:S02]  /*5730*/  FSEL R94, R15, RZ, !P0 ;  /* 0x000000ff0f5e7208 */ /* 0x000fe40004000000 */
[----:B------:R-:W-:-:S03]  /*5740*/  SEL R15, RZ, 0x1, P0 ;  /* 0x00000001ff0f7807 */ /* 0x000fc60000000000 */
        /* <DEDUP_REMOVED lines=12> */
.L_x_20373:
        /* <DEDUP_REMOVED lines=13> */
.L_x_20375:
[----:B------:R-:W-:Y:S05]  /*58e0*/  BSYNC.RECONVERGENT B1 ;  /* 0x0000000000017941 */ /* 0x000fea0003800200 */
.L_x_20374:
        /* <DEDUP_REMOVED lines=42> */
.L_x_20372:
[----:B------:R-:W-:Y:S05]  /*5b90*/  BSYNC.RECONVERGENT B0 ;  /* 0x0000000000007941 */ /* 0x000fea0003800200 */
.L_x_20371:
        /* <DEDUP_REMOVED lines=18> */
.L_x_20378:
        /* <DEDUP_REMOVED lines=13> */
.L_x_20380:
[----:B------:R-:W-:Y:S05]  /*5d90*/  BSYNC.RECONVERGENT B1 ;  /* 0x0000000000017941 */ /* 0x000fea0003800200 */
.L_x_20379:
        /* <DEDUP_REMOVED lines=42> */
.L_x_20377:
[----:B------:R-:W-:Y:S05]  /*6040*/  BSYNC.RECONVERGENT B0 ;  /* 0x0000000000007941 */ /* 0x000fea0003800200 */
.L_x_20376:
        /* <DEDUP_REMOVED lines=23> */
.L_x_20383:
        /* <DEDUP_REMOVED lines=13> */
.L_x_20385:
[----:B------:R-:W-:Y:S05]  /*6290*/  BSYNC.RECONVERGENT B1 ;  /* 0x0000000000017941 */ /* 0x000fea0003800200 */
.L_x_20384:
        /* <DEDUP_REMOVED lines=42> */
.L_x_20382:
[----:B------:R-:W-:Y:S05]  /*6540*/  BSYNC.RECONVERGENT B0 ;  /* 0x0000000000007941 */ /* 0x000fea0003800200 */
.L_x_20381:
[----:B------:R-:W-:Y:S01]  /*6550*/  ISETP.NE.AND P0, PT, R24, 0x1, PT ;  /* 0x000000011800780c */ /* 0x000fe20003f05270 */
[----:B------:R-:W-:Y:S01]  /*6560*/  BSSY.RECONVERGENT B0, `(.L_x_20386) ;  /* 0x000004a000007945 */ /* 0x000fe20003800200 */
[----:B------:R-:W-:Y:S01]  /*6570*/  I2FP.F32.U32 R18, R17 ;  /* 0x0000001100127245 */ /* 0x000fe20000201000 */
[----:B------:R-:W-:Y:S01]  /*6580*/  IMAD.MOV.U32 R25, RZ, RZ, 0x2 ;  /* 0x00000002ff197424 */ /* 0x000fe200078e00ff */
[C---:B------:R-:W-:Y:S01]  /*6590*/  SHF.L.U32 R19, R26.reuse, 0x10, RZ ;  /* 0x000000101a137819 */ /* 0x040fe200000006ff */
[----:B------:R-:W-:Y:S01]  /*65a0*/  IMAD.MOV.U32 R17, RZ, RZ, R206 ;  /* 0x000000ffff117224 */ /* 0x000fe200078e00ce */
[----:B------:R-:W-:Y:S01]  /*65b0*/  PRMT R26, R26, 0x7632, R26 ;  /* 0x000076321a1a7816 */ /* 0x000fe2000000001a */
        /* <DEDUP_REMOVED lines=12> */
.L_x_20388:
        /* <DEDUP_REMOVED lines=13> */
.L_x_20390:
[----:B------:R-:W-:Y:S05]  /*6750*/  BSYNC.RECONVERGENT B1 ;  /* 0x0000000000017941 */ /* 0x000fea0003800200 */
.L_x_20389:
        /* <DEDUP_REMOVED lines=41> */
[----:B------:R-:W-:-:S07]  /*69f0*/  MOV R38, R18 ;  /* 0x0000001200267202 */ /* 0x000fce0000000f00 */
.L_x_20387:
[----:B------:R-:W-:Y:S05]  /*6a00*/  BSYNC.RECONVERGENT B0 ;  /* 0x0000000000007941 */ /* 0x000fea0003800200 */
.L_x_20386:
        /* <DEDUP_REMOVED lines=23> */
.L_x_20393:
        /* <DEDUP_REMOVED lines=13> */
.L_x_20395:
[----:B------:R-:W-:Y:S05]  /*6c50*/  BSYNC.RECONVERGENT B1 ;  /* 0x0000000000017941 */ /* 0x000fea0003800200 */
.L_x_20394:
        /* <DEDUP_REMOVED lines=42> */
.L_x_20392:
[----:B------:R-:W-:Y:S05]  /*6f00*/  BSYNC.RECONVERGENT B0 ;  /* 0x0000000000007941 */ /* 0x000fea0003800200 */
.L_x_20391:
[----:B------:R-:W-:Y:S01]  /*6f10*/  ISETP.NE.AND P4, PT, R32, 0x1, PT ;  /* 0x000000012000780c */ /* 0x000fe20003f85270 */
[----:B------:R-:W-:Y:S01]  /*6f20*/  BSSY.RECONVERGENT B0, `(.L_x_20396) ;  /* 0x0000049000007945 */ /* 0x000fe20003800200 */
[----:B------:R-:W-:Y:S01]  /*6f30*/  I2FP.F32.U32 R18, R19 ;  /* 0x0000001300127245 */ /* 0x000fe20000201000 */
[----:B------:R-:W-:Y:S01]  /*6f40*/  IMAD.U32 R19, R26, 0x10000, RZ ;  /* 0x000100001a137824 */ /* 0x000fe200078e00ff */
[----:B------:R-:W-:Y:S01]  /*6f50*/  MOV R24, R206 ;  /* 0x000000ce00187202 */ /* 0x000fe20000000f00 */
[----:B------:R-:W-:Y:S02]  /*6f60*/  IMAD.MOV.U32 R25, RZ, RZ, 0x2 ;  /* 0x00000002ff197424 */ /* 0x000fe400078e00ff */
[----:B------:R-:W-:Y:S01]  /*6f70*/  FFMA.FTZ R18, R18, R7, 1.1641532182693481445e-10 ;  /* 0x2f00000012127423 */ /* 0x000fe20000010007 */
[----:B------:R-:W-:-:S04]  /*6f80*/  FMUL.FTZ R26, R19, R194 ;  /* 0x000000c2131a7220 */ /* 0x000fc80000410000 */
        /* <DEDUP_REMOVED lines=10> */
.L_x_20398:
        /* <DEDUP_REMOVED lines=13> */
.L_x_20400:
[----:B------:R-:W-:Y:S05]  /*7100*/  BSYNC.RECONVERGENT B1 ;  /* 0x0000000000017941 */ /* 0x000fea0003800200 */
.L_x_20399:
        /* <DEDUP_REMOVED lines=42> */
.L_x_20397:
[----:B------:R-:W-:Y:S05]  /*73b0*/  BSYNC.RECONVERGENT B0 ;  /* 0x0000000000007941 */ /* 0x000fea0003800200 */
.L_x_20396:
[----:B------:R-:W-:Y:S01]  /*73c0*/  I2FP.F32.U32 R18, R24 ;  /* 0x0000001800127245 */ /* 0x000fe20000201000 */
[----:B------:R-:W-:Y:S01]  /*73d0*/  BSSY.RECONVERGENT B0, `(.L_x_20401) ;  /* 0x000004e000007945 */ /* 0x000fe20003800200 */
[----:B------:R-:W-:Y:S01]  /*73e0*/  SHF.L.U32 R31, R31, 0x10, RZ ;  /* 0x000000101f1f7819 */ /* 0x000fe200000006ff */
[----:B------:R-:W-:Y:S01]  /*73f0*/  IMAD.MOV.U32 R19, RZ, RZ, R206 ;  /* 0x000000ffff137224 */ /* 0x000fe200078e00ce */
[----:B------:R-:W-:Y:S01]  /*7400*/  FSEL R24, R26, RZ, P0 ;  /* 0x000000ff1a187208 */ /* 0x000fe20000000000 */
[----:B------:R-:W-:Y:S01]  /*7410*/  FFMA.FTZ R18, R18, R7, 1.1641532182693481445e-10 ;  /* 0x2f00000012127423 */ /* 0x000fe20000010007 */
[----:B------:R-:W-:Y:S02]  /*7420*/  IMAD.MOV.U32 R26, RZ, RZ, 0x2 ;  /* 0x00000002ff1a7424 */ /* 0x000fe400078e00ff */
[----:B------:R-:W-:Y:S02]  /*7430*/  FMUL.FTZ R31, R31, R194 ;  /* 0x000000c21f1f7220 */ /* 0x000fe40000410000 */
        /* <DEDUP_REMOVED lines=15> */
.L_x_20403:
        /* <DEDUP_REMOVED lines=13> */
.L_x_20405:
[----:B------:R-:W-:Y:S05]  /*7600*/  BSYNC.RECONVERGENT B1 ;  /* 0x0000000000017941 */ /* 0x000fea0003800200 */
.L_x_20404:
        /* <DEDUP_REMOVED lines=42> */
.L_x_20402:
[----:B------:R-:W-:Y:S05]  /*78b0*/  BSYNC.RECONVERGENT B0 ;  /* 0x0000000000007941 */ /* 0x000fea0003800200 */
.L_x_20401:
[----:B------:R-:W-:Y:S01]  /*78c0*/  ISETP.NE.AND P5, PT, R26, 0x1, PT ;  /* 0x000000011a00780c */ /* 0x000fe20003fa5270 */
[C---:B------:R-:W-:Y:S01]  /*78d0*/  IMAD.U32 R25, R27.reuse, 0x10000, RZ ;  /* 0x000100001b197824 */ /* 0x040fe200078e00ff */
[----:B------:R-:W-:Y:S01]  /*78e0*/  I2FP.F32.U32 R24, R19 ;  /* 0x0000001300187245 */ /* 0x000fe20000201000 */
[----:B------:R-:W-:Y:S01]  /*78f0*/  BSSY.RECONVERGENT B0, `(.L_x_20406) ;  /* 0x0000048000007945 */ /* 0x000fe20003800200 */
[----:B------:R-:W-:Y:S01]  /*7900*/  PRMT R31, R27, 0x7632, R31 ;  /* 0x000076321b1f7816 */ /* 0x000fe2000000001f */
[----:B------:R-:W-:Y:S02]  /*7910*/  HFMA2 R27, -RZ, RZ, 0, 1.1920928955078125e-07 ;  /* 0x00000002ff1b7431 */ /* 0x000fe400000001ff */
[----:B------:R-:W-:Y:S02]  /*7920*/  IMAD.MOV.U32 R19, RZ, RZ, R206 ;  /* 0x000000ffff137224 */ /* 0x000fe400078e00ce */
        /* <DEDUP_REMOVED lines=12> */
.L_x_20408:
        /* <DEDUP_REMOVED lines=13> */
.L_x_20410:
[----:B------:R-:W-:Y:S05]  /*7ac0*/  BSYNC.RECONVERGENT B1 ;  /* 0x0000000000017941 */ /* 0x000fea0003800200 */
.L_x_20409:
        /* <DEDUP_REMOVED lines=42> */
.L_x_20407:
[----:B------:R-:W-:Y:S05]  /*7d70*/  BSYNC.RECONVERGENT B0 ;  /* 0x0000000000007941 */ /* 0x000fea0003800200 */
.L_x_20406:
        /* <DEDUP_REMOVED lines=23> */
.L_x_20413:
        /* <DEDUP_REMOVED lines=13> */
.L_x_20415:
[----:B------:R-:W-:Y:S05]  /*7fc0*/  BSYNC.RECONVERGENT B1 ;  /* 0x0000000000017941 */ /* 0x000fea0003800200 */
.L_x_20414:
        /* <DEDUP_REMOVED lines=40> */
[----:B------:R-:W-:Y:S01]  /*8250*/  MOV R25, R38 ;  /* 0x0000002600197202 */ /* 0x000fe20000000f00 */
[----:B------:R-:W-:-:S07]  /*8260*/  IMAD.MOV.U32 R38, RZ, RZ, R24 ;  /* 0x000000ffff267224 */ /* 0x000fce00078e0018 */
.L_x_20412:
[----:B------:R-:W-:Y:S05]  /*8270*/  BSYNC.RECONVERGENT B0 ;  /* 0x0000000000007941 */ /* 0x000fea0003800200 */
.L_x_20411:
        /* <DEDUP_REMOVED lines=18> */
.L_x_20418:
        /* <DEDUP_REMOVED lines=15> */
.L_x_20420:
[----:B------:R-:W-:Y:S05]  /*8490*/  BSYNC.RECONVERGENT B1 ;  /* 0x0000000000017941 */ /* 0x000fea0003800200 */
.L_x_20419:
        /* <DEDUP_REMOVED lines=40> */
[----:B------:R-:W-:Y:S01]  /*8720*/  IMAD.MOV.U32 R25, RZ, RZ, R38 ;  /* 0x000000ffff197224 */ /* 0x000fe200078e0026 */
[----:B------:R-:W-:-:S07]  /*8730*/  MOV R38, R24 ;  /* 0x0000001800267202 */ /* 0x000fce0000000f00 */
.L_x_20417:
[----:B------:R-:W-:Y:S05]  /*8740*/  BSYNC.RECONVERGENT B0 ;  /* 0x0000000000007941 */ /* 0x000fea0003800200 */
.L_x_20416:
[----:B------:R-:W-:Y:S01]  /*8750*/  I2FP.F32.U32 R24, R25 ;  /* 0x0000001900187245 */ /* 0x000fe20000201000 */
[----:B------:R-:W-:-:S04]  /*8760*/  IMAD.U32 R25, R30, 0x10000, RZ ;  /* 0x000100001e197824 */ /* 0x000fc800078e00ff */
[----:B------:R-:W-:Y:S01]  /*8770*/  FFMA.FTZ R24, R24, R7, 1.1641532182693481445e-10 ;  /* 0x2f00000018187423 */ /* 0x000fe20000010007 */
[----:B------:R-:W-:-:S04]  /*8780*/  FMUL.FTZ R25, R25, R194 ;  /* 0x000000c219197220 */ /* 0x000fc80000410000 */
[----:B------:R-:W-:Y:S02]  /*8790*/  FSETP.GTU.FTZ.AND P6, PT, R24, R193, PT ;  /* 0x000000c11800720b */ /* 0x000fe40003fdc000 */
[----:B------:R-:W-:Y:S02]  /*87a0*/  FSEL R24, R31, RZ, P5 ;  /* 0x000000ff1f187208 */ /* 0x000fe40002800000 */
[----:B------:R-:W-:Y:S02]  /*87b0*/  FSEL R25, R25, RZ, !P6 ;  /* 0x000000ff19197208 */ /* 0x000fe40007000000 */
[----:B------:R-:W-:-:S03]  /*87c0*/  SEL R204, RZ, 0x1, P6 ;  /* 0x00000001ffcc7807 */ /* 0x000fc60003000000 */
[----:B------:R-:W-:-:S04]  /*87d0*/  FADD.FTZ R99, R25, R24 ;  /* 0x0000001819637221 */ /* 0x000fc80000010000 */
[----:B------:R-:W-:-:S07]  /*87e0*/  @P1 FADD.FTZ R99, R103, R99 ;  /* 0x0000006367631221 */ /* 0x000fce0000010000 */
.L_x_20340:
        /* <DEDUP_REMOVED lines=20> */
[----:B------:R-:W-:Y:S01]  /*8930*/  STG.E.128 desc[UR8][R24.64], R92 ;  /* 0x0000005c18007986 */ /* 0x000fe2000c101d08 */
[----:B------:R-:W-:Y:S01]  /*8940*/  LOP3.LUT R31, R31, R30, RZ, 0xfc, !PT ;  /* 0x0000001e1f1f7212 */ /* 0x000fe200078efcff */
[C---:B-1----:R-:W-:Y:S01]  /*8950*/  IMAD.WIDE.U32 R32, R6.reuse, 0x8, R178 ;  /* 0x0000000806207825 */ /* 0x042fe200078e00b2 */
[----:B------:R-:W-:Y:S01]  /*8960*/  LOP3.LUT R30, R21, R22, RZ, 0xfc, !PT ;  /* 0x00000016151e7212 */ /* 0x000fe200078efcff */
[----:B------:R1:W-:Y:S01]  /*8970*/  STG.E.128 desc[UR8][R24.64+0x10], R96 ;  /* 0x0000106018007986 */ /* 0x0003e2000c101d08 */
[----:B------:R-:W-:-:S03]  /*8980*/  IADD3 R20, PT, PT, R6, 0x20, RZ ;  /* 0x0000002006147810 */ /* 0x000fc60007ffe0ff */
[----:B------:R3:W-:Y:S02]  /*8990*/  STG.E.64 desc[UR8][R32.64], R30 ;  /* 0x0000001e20007986 */ /* 0x0007e4000c101b08 */
[----:B--2---:R-:W-:-:S04]  /*89a0*/  @P1 IMAD.WIDE.U32 R26, R20, 0x20, R26 ;  /* 0x00000020141a1825 */ /* 0x004fc800078e001a */
[----:B0-----:R-:W-:-:S04]  /*89b0*/  @P0 IMAD.WIDE.U32 R28, R20, 0x10, R28 ;  /* 0x00000010141c0825 */ /* 0x001fc800078e001c */
[----:B-1----:R-:W-:Y:S01]  /*89c0*/  IMAD.WIDE.U32 R24, R20, 0x10, R212 ;  /* 0x0000001014187825 */ /* 0x002fe200078e00d4 */
[----:B---3--:R-:W-:Y:S06]  /*89d0*/  @!P0 BRA `(.L_x_20421) ;  /* 0x0000000000508947 */ /* 0x008fec0003800000 */
[----:B------:R-:W-:Y:S01]  /*89e0*/  IMAD.U32 R22, R19, 0x10000, RZ ;  /* 0x0001000013167824 */ /* 0x000fe200078e00ff */
        /* <DEDUP_REMOVED lines=19> */
.L_x_20421:
[----:B------:R1:W5:Y:S04]  /*8b20*/  @P1 LDG.E.128 R104, desc[UR8][R26.64] ;  /* 0x000000081a681981 */ /* 0x000368000c1e1d00 */
[----:B------:R1:W5:Y:S04]  /*8b30*/  @P1 LDG.E.128 R100, desc[UR8][R26.64+0x10] ;  /* 0x000010081a641981 */ /* 0x000368000c1e1d00 */
[----:B------:R1:W5:Y:S04]  /*8b40*/  @P0 LDG.E.128 R108, desc[UR8][R28.64] ;  /* 0x000000081c6c0981 */ /* 0x000368000c1e1d00 */
        /* <DEDUP_REMOVED lines=18> */
.L_x_20425:
        /* <DEDUP_REMOVED lines=13> */
.L_x_20427:
[----:B------:R-:W-:Y:S05]  /*8d40*/  BSYNC.RECONVERGENT B1 ;  /* 0x0000000000017941 */ /* 0x000fea0003800200 */
.L_x_20426:
        /* <DEDUP_REMOVED lines=42> */
.L_x_20424:
[----:B------:R-:W-:Y:S05]  /*8ff0*/  BSYNC.RECONVERGENT B0 ;  /* 0x0000000000007941 */ /* 0x000fea0003800200 */
.L_x_20423:
[----:B------:R-:W-:Y:S01]  /*9000*/  ISETP.NE.AND P2, PT, R15, 0x1, PT ;  /* 0x000000010f00780c */ /* 0x000fe20003f45270 */
[----:B------:R-:W-:Y:S01]  /*9010*/  BSSY.RECONVERGENT B0, `(.L_x_20428) ;  /* 0x000004b000007945 */ /* 0x000fe20003800200 */
[----:B------:R-:W-:Y:S01]  /*9020*/  I2FP.F32.U32 R14, R13 ;  /* 0x0000000d000e7245 */ /* 0x000fe20000201000 */
[----:B------:R-:W-:Y:S01]  /*9030*/  IMAD.MOV.U32 R16, RZ, RZ, 0x2 ;  /* 0x00000002ff107424 */ /* 0x000fe200078e00ff */
[C---:B-----5:R-:W-:Y:S02]  /*9040*/  SHF.L.U32 R13, R24.reuse, 0x10, RZ ;  /* 0x00000010180d7819 */ /* 0x060fe400000006ff */
[----:B------:R-:W-:Y:S01]  /*9050*/  PRMT R24, R24, 0x7632, R24 ;  /* 0x0000763218187816 */ /* 0x000fe20000000018 */
        /* <DEDUP_REMOVED lines=14> */
.L_x_20430:
        /* <DEDUP_REMOVED lines=13> */
.L_x_20432:
[----:B------:R-:W-:Y:S05]  /*9210*/  BSYNC.RECONVERGENT B1 ;  /* 0x0000000000017941 */ /* 0x000fea0003800200 */
.L_x_20431:
[----:B------:R-:W-:Y:S01]  /*9220*/  IMAD.WIDE.U32 R16, R0, -0x326172a9, RZ ;  /* 0xcd9e8d5700107825 */ /* 0x000fe200078e00ff */
[----:B------:R-:W-:-:S04]  /*9230*/  LOP3.LUT R18, R5, UR7, R15, 0x96, !PT ;  /* 0x0000000705127c12 */ /* 0x000fc8000f8e960f */
        /* <DEDUP_REMOVED lines=38> */
[----:B------:R-:W-:Y:S01]  /*94a0*/  MOV R22, R16 ;  /* 0x0000001000167202 */ /* 0x000fe20000000f00 */
[----:B------:R-:W-:-:S07]  /*94b0*/  IMAD.MOV.U32 R16, RZ, RZ, RZ ;  /* 0x000000ffff107224 */ /* 0x000fce00078e00ff */
.L_x_20429:
[----:B------:R-:W-:Y:S05]  /*94c0*/  BSYNC.RECONVERGENT B0 ;  /* 0x0000000000007941 */ /* 0x000fea0003800200 */
.L_x_20428:
[----:B------:R-:W-:Y:S01]  /*94d0*/  I2FP.F32.U32 R14, R14 ;  /* 0x0000000e000e7245 */ /* 0x000fe20000201000 */
[----:B------:R-:W-:Y:S01]  /*94e0*/  IMAD.U32 R15, R108, 0x10000, RZ ;  /* 0x000100006c0f7824 */ /* 0x000fe200078e00ff */
[----:B------:R-:W-:Y:S01]  /*94f0*/  ISETP.NE.AND P3, PT, R16, 0x1, PT ;  /* 0x000000011000780c */ /* 0x000fe20003f65270 */
[----:B------:R-:W-:Y:S01]  /*9500*/  BSSY.RECONVERGENT B0, `(.L_x_20433) ;  /* 0x000004c000007945 */ /* 0x000fe20003800200 */
[----:B------:R-:W-:Y:S02]  /*9510*/  HFMA2 R17, -RZ, RZ, 0, 1.1920928955078125e-07 ;  /* 0x00000002ff117431 */ /* 0x000fe400000001ff */
[----:B------:R-:W-:Y:S01]  /*9520*/  FFMA.FTZ R14, R14, R7, 1.1641532182693481445e-10 ;  /* 0x2f0000000e0e7423 */ /* 0x000fe20000010007 */
[----:B------:R-:W-:Y:S01]  /*9530*/  FMUL.FTZ R88, R15, R194 ;  /* 0x000000c20f587220 */ /* 0x000fe20000410000 */
[----:B------:R-:W-:-:S03]  /*9540*/  FSEL R15, R13, RZ, P4 ;  /* 0x000000ff0d0f7208 */ /* 0x000fc60002000000 */
        /* <DEDUP_REMOVED lines=15> */
.L_x_20435:
        /* <DEDUP_REMOVED lines=13> */
.L_x_20437:
[----:B------:R-:W-:Y:S05]  /*9710*/  BSYNC.RECONVERGENT B1 ;  /* 0x0000000000017941 */ /* 0x000fea0003800200 */
.L_x_20436:
        /* <DEDUP_REMOVED lines=42> */
.L_x_20434:
[----:B------:R-:W-:Y:S05]  /*99c0*/  BSYNC.RECONVERGENT B0 ;  /* 0x0000000000007941 */ /* 0x000fea0003800200 */
.L_x_20433:
[----:B------:R-:W-:Y:S01]  /*99d0*/  ISETP.NE.AND P2, PT, R17, 0x1, PT ;  /* 0x000000011100780c */ /* 0x000fe20003f45270 */
[----:B------:R-:W-:Y:S01]  /*99e0*/  BSSY.RECONVERGENT B0, `(.L_x_20438) ;  /* 0x000004a000007945 */ /* 0x000fe20003800200 */
[----:B------:R-:W-:Y:S01]  /*99f0*/  I2FP.F32.U32 R14, R15 ;  /* 0x0000000f000e7245 */ /* 0x000fe20000201000 */
[----:B------:R-:W-:Y:S01]  /*9a00*/  IMAD.U32 R15, R24, 0x10000, RZ ;  /* 0x00010000180f7824 */ /* 0x000fe200078e00ff */
[----:B------:R-:W-:Y:S01]  /*9a10*/  MOV R16, R206 ;  /* 0x000000ce00107202 */ /* 0x000fe20000000f00 */
[----:B------:R-:W-:Y:S02]  /*9a20*/  IMAD.MOV.U32 R18, RZ, RZ, 0x2 ;  /* 0x00000002ff127424 */ /* 0x000fe400078e00ff */
[----:B------:R-:W-:Y:S01]  /*9a30*/  FFMA.FTZ R14, R14, R7, 1.1641532182693481445e-10 ;  /* 0x2f0000000e0e7423 */ /* 0x000fe20000010007 */
[----:B0-----:R-:W-:-:S04]  /*9a40*/  FMUL.FTZ R30, R15, R194 ;  /* 0x000000c20f1e7220 */ /* 0x001fc80000410000 */
        /* <DEDUP_REMOVED lines=11> */
.L_x_20440:
        /* <DEDUP_REMOVED lines=13> */
.L_x_20442:
[----:B------:R-:W-:Y:S05]  /*9bd0*/  BSYNC.RECONVERGENT B1 ;  /* 0x0000000000017941 */ /* 0x000fea0003800200 */
.L_x_20441:
        /* <DEDUP_REMOVED lines=42> */
.L_x_20439:
[----:B------:R-:W-:Y:S05]  /*9e80*/  BSYNC.RECONVERGENT B0 ;  /* 0x0000000000007941 */ /* 0x000fea0003800200 */
.L_x_20438:
[----:B------:R-:W-:Y:S01]  /*9e90*/  I2FP.F32.U32 R14, R16 ;  /* 0x00000010000e7245 */ /* 0x000fe20000201000 */
[----:B------:R-:W-:Y:S01]  /*9ea0*/  BSSY.RECONVERGENT B0, `(.L_x_20443) ;  /* 0x000004f000007945 */ /* 0x000fe20003800200 */
[----:B------:R-:W-:Y:S01]  /*9eb0*/  PRMT R15, R108, 0x7632, R15 ;  /* 0x000076326c0f7816 */ /* 0x000fe2000000000f */
[----:B------:R-:W-:Y:S01]  /*9ec0*/  IMAD.MOV.U32 R19, RZ, RZ, 0x2 ;  /* 0x00000002ff137424 */ /* 0x000fe200078e00ff */
[----:B------:R-:W-:Y:S01]  /*9ed0*/  ISETP.NE.AND P3, PT, R18, 0x1, PT ;  /* 0x000000011200780c */ /* 0x000fe20003f65270 */
[----:B------:R-:W-:Y:S01]  /*9ee0*/  FFMA.FTZ R14, R14, R7, 1.1641532182693481445e-10 ;  /* 0x2f0000000e0e7423 */ /* 0x000fe20000010007 */
[----:B------:R-:W-:Y:S02]  /*9ef0*/  SHF.L.U32 R15, R15, 0x10, RZ ;  /* 0x000000100f0f7819 */ /* 0x000fe400000006ff */
[----:B------:R-:W-:Y:S02]  /*9f00*/  FSEL R16, R30, RZ, P4 ;  /* 0x000000ff1e107208 */ /* 0x000fe40002000000 */
[----:B------:R-:W-:Y:S01]  /*9f10*/  FSETP.GTU.FTZ.AND P2, PT, R14, R193, PT ;  /* 0x000000c10e00720b */ /* 0x000fe20003f5c000 */
[----:B------:R-:W-:-:S03]  /*9f20*/  FMUL.FTZ R15, R15, R194 ;  /* 0x000000c20f0f7220 */ /* 0x000fc60000410000 */
[----:B------:R-:W-:Y:S02]  /*9f30*/  SEL R14, RZ, 0x1, P2 ;  /* 0x00000001ff0e7807 */ /* 0x000fe40001000000 */
        /* <DEDUP_REMOVED lines=13> */
.L_x_20445:
        /* <DEDUP_REMOVED lines=13> */
.L_x_20447:
[----:B------:R-:W-:Y:S05]  /*a0e0*/  BSYNC.RECONVERGENT B1 ;  /* 0x0000000000017941 */ /* 0x000fea0003800200 */
.L_x_20446:
        /* <DEDUP_REMOVED lines=42> */
.L_x_20444:
[----:B------:R-:W-:Y:S05]  /*a390*/  BSYNC.RECONVERGENT B0 ;  /* 0x0000000000007941 */ /* 0x000fea0003800200 */
.L_x_20443:
[----:B------:R-:W-:Y:S01]  /*a3a0*/  ISETP.NE.AND P2, PT, R19, 0x1, PT ;  /* 0x000000011300780c */ /* 0x000fe20003f45270 */
[----:B------:R-:W-:Y:S01]  /*a3b0*/  BSSY.RECONVERGENT B0, `(.L_x_20448) ;  /* 0x000004b000007945 */ /* 0x000fe20003800200 */
[----:B------:R-:W-:Y:S01]  /*a3c0*/  I2FP.F32.U32 R16, R15 ;  /* 0x0000000f00107245 */ /* 0x000fe20000201000 */
[C---:B------:R-:W-:Y:S02]  /*a3d0*/  IMAD.U32 R15, R25.reuse, 0x10000, RZ ;  /* 0x00010000190f7824 */ /* 0x040fe400078e00ff */
[----:B------:R-:W-:Y:S01]  /*a3e0*/  HFMA2 R18, -RZ, RZ, 0, 1.1920928955078125e-07 ;  /* 0x00000002ff127431 */ /* 0x000fe200000001ff */
[----:B------:R-:W-:Y:S01]  /*a3f0*/  PRMT R32, R25, 0x7632, R32 ;  /* 0x0000763219207816 */ /* 0x000fe20000000020 */
[----:B------:R-:W-:Y:S02]  /*a400*/  IMAD.MOV.U32 R17, RZ, RZ, R206 ;  /* 0x000000ffff117224 */ /* 0x000fe400078e00ce */
        /* <DEDUP_REMOVED lines=13> */
.L_x_20450:
        /* <DEDUP_REMOVED lines=13> */
.L_x_20452:
[----:B------:R-:W-:Y:S05]  /*a5b0*/  BSYNC.RECONVERGENT B1 ;  /* 0x0000000000017941 */ /* 0x000fea0003800200 */
.L_x_20451:
        /* <DEDUP_REMOVED lines=42> */
.L_x_20449:
[----:B------:R-:W-:Y:S05]  /*a860*/  BSYNC.RECONVERGENT B0 ;  /* 0x0000000000007941 */ /* 0x000fea0003800200 */
.L_x_20448:
[----:B------:R-:W-:Y:S01]  /*a870*/  I2FP.F32.U32 R16, R17 ;  /* 0x0000001100107245 */ /* 0x000fe20000201000 */
[----:B------:R-:W-:Y:S01]  /*a880*/  IMAD.U32 R17, R109, 0x10000, RZ ;  /* 0x000100006d117824 */ /* 0x000fe200078e00ff */
[----:B------:R-:W-:Y:S01]  /*a890*/  ISETP.NE.AND P3, PT, R18, 0x1, PT ;  /* 0x000000011200780c */ /* 0x000fe20003f65270 */
[----:B------:R-:W-:Y:S01]  /*a8a0*/  BSSY.RECONVERGENT B0, `(.L_x_20453) ;  /* 0x000004c000007945 */ /* 0x000fe20003800200 */
[----:B------:R-:W-:Y:S02]  /*a8b0*/  IMAD.MOV.U32 R19, RZ, RZ, 0x2 ;  /* 0x00000002ff137424 */ /* 0x000fe400078e00ff */
[----:B------:R-:W-:Y:S01]  /*a8c0*/  FFMA.FTZ R16, R16, R7, 1.1641532182693481445e-10 ;  /* 0x2f00000010107423 */ /* 0x000fe20000010007 */
[----:B------:R-:W-:Y:S01]  /*a8d0*/  FMUL.FTZ R90, R17, R194 ;  /* 0x000000c2115a7220 */ /* 0x000fe20000410000 */
[----:B------:R-:W-:-:S03]  /*a8e0*/  FSEL R17, R15, RZ, P4 ;  /* 0x000000ff0f117208 */ /* 0x000fc60002000000 */
        /* <DEDUP_REMOVED lines=15> */
.L_x_20455:
        /* <DEDUP_REMOVED lines=13> */
.L_x_20457:
[----:B------:R-:W-:Y:S05]  /*aab0*/  BSYNC.RECONVERGENT B1 ;  /* 0x0000000000017941 */ /* 0x000fea0003800200 */
.L_x_20456:
        /* <DEDUP_REMOVED lines=42> */
.L_x_20454:
[----:B------:R-:W-:Y:S05]  /*ad60*/  BSYNC.RECONVERGENT B0 ;  /* 0x0000000000007941 */ /* 0x000fea0003800200 */
.L_x_20453:
[----:B------:R-:W-:Y:S01]  /*ad70*/  ISETP.NE.AND P2, PT, R19, 0x1, PT ;  /* 0x000000011300780c */ /* 0x000fe20003f45270 */
[----:B------:R-:W-:Y:S01]  /*ad80*/  BSSY.RECONVERGENT B0, `(.L_x_20458) ;  /* 0x000004a000007945 */ /* 0x000fe20003800200 */
[----:B------:R-:W-:Y:S01]  /*ad90*/  I2FP.F32.U32 R16, R17 ;  /* 0x0000001100107245 */ /* 0x000fe20000201000 */
[----:B------:R-:W-:Y:S01]  /*ada0*/  IMAD.MOV.U32 R30, RZ, RZ, 0x2 ;  /* 0x00000002ff1e7424 */ /* 0x000fe200078e00ff */
[----:B------:R-:W-:Y:S01]  /*adb0*/  SHF.L.U32 R17, R32, 0x10, RZ ;  /* 0x0000001020117819 */ /* 0x000fe200000006ff */
[----:B------:R-:W-:Y:S02]  /*adc0*/  IMAD.MOV.U32 R18, RZ, RZ, R206 ;  /* 0x000000ffff127224 */ /* 0x000fe400078e00ce */
[----:B------:R-:W-:Y:S02]  /*add0*/  FFMA.FTZ R16, R16, R7, 1.1641532182693481445e-10 ;  /* 0x2f00000010107423 */ /* 0x000fe40000010007 */
[----:B-1----:R-:W-:-:S03]  /*ade0*/  FMUL.FTZ R29, R17, R194 ;  /* 0x000000c2111d7220 */ /* 0x002fc60000410000 */
[----:B------:R-:W-:-:S04]  /*adf0*/  FSETP.LE.FTZ.AND P4, PT, R16, R193, PT ;  /* 0x000000c11000720b */ /* 0x000fc80003f93000 */
        /* <DEDUP_REMOVED lines=10> */
.L_x_20460:
        /* <DEDUP_REMOVED lines=13> */
.L_x_20462:
[----:B------:R-:W-:Y:S05]  /*af70*/  BSYNC.RECONVERGENT B1 ;  /* 0x0000000000017941 */ /* 0x000fea0003800200 */
.L_x_20461:
        /* <DEDUP_REMOVED lines=40> */
[----:B------:R-:W-:Y:S01]  /*b200*/  IMAD.MOV.U32 R18, RZ, RZ, R22 ;  /* 0x000000ffff127224 */ /* 0x000fe200078e0016 */
[----:B------:R-:W-:-:S07]  /*b210*/  MOV R22, R16 ;  /* 0x0000001000167202 */ /* 0x000fce0000000f00 */
.L_x_20459:
[----:B------:R-:W-:Y:S05]  /*b220*/  BSYNC.RECONVERGENT B0 ;  /* 0x0000000000007941 */ /* 0x000fea0003800200 */
.L_x_20458:
[----:B------:R-:W-:Y:S01]  /*b230*/  I2FP.F32.U32 R16, R18 ;  /* 0x0000001200107245 */ /* 0x000fe20000201000 */
[----:B------:R-:W-:Y:S01]  /*b240*/  BSSY.RECONVERGENT B0, `(.L_x_20463) ;  /* 0x000004f000007945 */ /* 0x000fe20003800200 */
[----:B------:R-:W-:Y:S02]  /*b250*/  PRMT R17, R109, 0x7632, R17 ;  /* 0x000076326d117816 */ /* 0x000fe40000000011 */
[----:B------:R-:W-:Y:S01]  /*b260*/  FSEL R18, R29, RZ, P4 ;  /* 0x000000ff1d127208 */ /* 0x000fe20002000000 */
[----:B------:R-:W-:Y:S01]  /*b270*/  FFMA.FTZ R16, R16, R7, 1.1641532182693481445e-10 ;  /* 0x2f00000010107423 */ /* 0x000fe20000010007 */
[----:B------:R-:W-:Y:S02]  /*b280*/  HFMA2 R29, -RZ, RZ, 0, 1.1920928955078125e-07 ;  /* 0x00000002ff1d7431 */ /* 0x000fe400000001ff */
[----:B------:R-:W-:Y:S02]  /*b290*/  IMAD.U32 R17, R17, 0x10000, RZ ;  /* 0x0001000011117824 */ /* 0x000fe400078e00ff */
[----:B------:R-:W-:-:S02]  /*b2a0*/  FSETP.GTU.FTZ.AND P2, PT, R16, R193, PT ;  /* 0x000000c11000720b */ /* 0x000fc40003f5c000 */
[----:B------:R-:W-:Y:S02]  /*b2b0*/  FMUL.FTZ R17, R17, R194 ;  /* 0x000000c211117220 */ /* 0x000fe40000410000 */
[----:B------:R-:W-:-:S03]  /*b2c0*/  SEL R16, RZ, 0x1, P2 ;  /* 0x00000001ff107807 */ /* 0x000fc60001000000 */
        /* <DEDUP_REMOVED lines=14> */
.L_x_20465:
        /* <DEDUP_REMOVED lines=13> */
.L_x_20467:
[----:B------:R-:W-:Y:S05]  /*b480*/  BSYNC.RECONVERGENT B1 ;  /* 0x0000000000017941 */ /* 0x000fea0003800200 */
.L_x_20466:
        /* <DEDUP_REMOVED lines=42> */
.L_x_20464:
[----:B------:R-:W-:Y:S05]  /*b730*/  BSYNC.RECONVERGENT B0 ;  /* 0x0000000000007941 */ /* 0x000fea0003800200 */
.L_x_20463:
[----:B------:R-:W-:Y:S01]  /*b740*/  ISETP.NE.AND P3, PT, R29, 0x1, PT ;  /* 0x000000011d00780c */ /* 0x000fe20003f65270 */
[----:B------:R-:W-:Y:S01]  /*b750*/  BSSY.RECONVERGENT B0, `(.L_x_20468) ;  /* 0x000004a000007945 */ /* 0x000fe20003800200 */
[----:B------:R-:W-:Y:S01]  /*b760*/  I2FP.F32.U32 R18, R17 ;  /* 0x0000001100127245 */ /* 0x000fe20000201000 */
[C---:B------:R-:W-:Y:S01]  /*b770*/  IMAD.U32 R17, R26.reuse, 0x10000, RZ ;  /* 0x000100001a117824 */ /* 0x040fe200078e00ff */
[----:B------:R-:W-:Y:S01]  /*b780*/  PRMT R26, R26, 0x7632, R26 ;  /* 0x000076321a1a7816 */ /* 0x000fe2000000001a */
[----:B------:R-:W-:Y:S01]  /*b790*/  IMAD.MOV.U32 R30, RZ, RZ, 0x2 ;  /* 0x00000002ff1e7424 */ /* 0x000fe200078e00ff */
[----:B------:R-:W-:Y:S01]  /*b7a0*/  MOV R19, R206 ;  /* 0x000000ce00137202 */ /* 0x000fe20000000f00 */
        /* <DEDUP_REMOVED lines=12> */
.L_x_20470:
        /* <DEDUP_REMOVED lines=13> */
.L_x_20472:
[----:B------:R-:W-:Y:S05]  /*b940*/  BSYNC.RECONVERGENT B1 ;  /* 0x0000000000017941 */ /* 0x000fea0003800200 */
.L_x_20471:
        /* <DEDUP_REMOVED lines=42> */
.L_x_20469:
[----:B------:R-:W-:Y:S05]  /*bbf0*/  BSYNC.RECONVERGENT B0 ;  /* 0x0000000000007941 */ /* 0x000fea0003800200 */
.L_x_20468:
        /* <DEDUP_REMOVED lines=8> */
[----:B------:R-:W-:Y:S01]  /*bc80*/  FSEL R84, R19, RZ, !P3 ;  /* 0x000000ff13547208 */ /* 0x000fe20005800000 */
[----:B------:R-:W-:Y:S01]  /*bc90*/  IMAD.MOV.U32 R19, RZ, RZ, R206 ;  /* 0x000000ffff137224 */ /* 0x000fe200078e00ce */
[----:B------:R-:W-:Y:S02]  /*bca0*/  SEL R18, RZ, 0x1, P3 ;  /* 0x00000001ff127807 */ /* 0x000fe40001800000 */
[----:B------:R-:W-:Y:S01]  /*bcb0*/  ISETP.NE.AND P3, PT, R30, 0x1, PT ;  /* 0x000000011e00780c */ /* 0x000fe20003f65270 */
[--C-:B------:R-:W-:Y:S01]  /*bcc0*/  FADD.FTZ R84, R84, R17.reuse ;  /* 0x0000001154547221 */ /* 0x100fe20000010000 */
        /* <DEDUP_REMOVED lines=11> */
.L_x_20475:
        /* <DEDUP_REMOVED lines=13> */
.L_x_20477:
[----:B------:R-:W-:Y:S05]  /*be50*/  BSYNC.RECONVERGENT B1 ;  /* 0x0000000000017941 */ /* 0x000fea0003800200 */
.L_x_20476:
        /* <DEDUP_REMOVED lines=42> */
.L_x_20474:
[----:B------:R-:W-:Y:S05]  /*c100*/  BSYNC.RECONVERGENT B0 ;  /* 0x0000000000007941 */ /* 0x000fea0003800200 */
.L_x_20473:
        /* <DEDUP_REMOVED lines=18> */
.L_x_20480:
        /* <DEDUP_REMOVED lines=13> */
.L_x_20482:
[----:B------:R-:W-:Y:S05]  /*c300*/  BSYNC.RECONVERGENT B1 ;  /* 0x0000000000017941 */ /* 0x000fea0003800200 */
.L_x_20481:
        /* <DEDUP_REMOVED lines=42> */
.L_x_20479:
[----:B------:R-:W-:Y:S05]  /*c5b0*/  BSYNC.RECONVERGENT B0 ;  /* 0x0000000000007941 */ /* 0x000fea0003800200 */
.L_x_20478:
        /* <DEDUP_REMOVED lines=24> */
.L_x_20485:
        /* <DEDUP_REMOVED lines=13> */
.L_x_20487:
[----:B------:R-:W-:Y:S05]  /*c810*/  BSYNC.RECONVERGENT B1 ;  /* 0x0000000000017941 */ /* 0x000fea0003800200 */
.L_x_20486:
        /* <DEDUP_REMOVED lines=42> */
.L_x_20484:
[----:B------:R-:W-:Y:S05]  /*cac0*/  BSYNC.RECONVERGENT B0 ;  /* 0x0000000000007941 */ /* 0x000fea0003800200 */
.L_x_20483:
[----:B------:R-:W-:Y:S01]  /*cad0*/  ISETP.NE.AND P5, PT, R31, 0x1, PT ;  /* 0x000000011f00780c */ /* 0x000fe20003fa5270 */
[----:B------:R-:W-:Y:S01]  /*cae0*/  BSSY.RECONVERGENT B0, `(.L_x_20488) ;  /* 0x000004a000007945 */ /* 0x000fe20003800200 */
[----:B------:R-:W-:Y:S01]  /*caf0*/  I2FP.F32.U32 R26, R19 ;  /* 0x00000013001a7245 */ /* 0x000fe20000201000 */
[----:B------:R-:W-:Y:S01]  /*cb00*/  IMAD.MOV.U32 R30, RZ, RZ, 0x2 ;  /* 0x00000002ff1e7424 */ /* 0x000fe200078e00ff */
[C---:B------:R-:W-:Y:S02]  /*cb10*/  SHF.L.U32 R19, R27.reuse, 0x10, RZ ;  /* 0x000000101b137819 */ /* 0x040fe400000006ff */
[----:B------:R-:W-:Y:S01]  /*cb20*/  PRMT R29, R27, 0x7632, R29 ;  /* 0x000076321b1d7816 */ /* 0x000fe2000000001d */
[----:B------:R-:W-:Y:S01]  /*cb30*/  FFMA.FTZ R26, R26, R7, 1.1641532182693481445e-10 ;  /* 0x2f0000001a1a7423 */ /* 0x000fe20000010007 */
[----:B------:R-:W-:Y:S02]  /*cb40*/  IMAD.MOV.U32 R27, RZ, RZ, R206 ;  /* 0x000000ffff1b7224 */ /* 0x000fe400078e00ce */
[----:B------:R-:W-:-:S02]  /*cb50*/  FMUL.FTZ R19, R19, R194 ;  /* 0x000000c213137220 */ /* 0x000fc40000410000 */
        /* <DEDUP_REMOVED lines=10> */
.L_x_20490:
        /* <DEDUP_REMOVED lines=13> */
.L_x_20492:
[----:B------:R-:W-:Y:S05]  /*ccd0*/  BSYNC.RECONVERGENT B1 ;  /* 0x0000000000017941 */ /* 0x000fea0003800200 */
.L_x_20491:
        /* <DEDUP_REMOVED lines=42> */
.L_x_20489:
[----:B------:R-:W-:Y:S05]  /*cf80*/  BSYNC.RECONVERGENT B0 ;  /* 0x0000000000007941 */ /* 0x000fea0003800200 */
.L_x_20488:
        /* <DEDUP_REMOVED lines=24> */
.L_x_20495:
        /* <DEDUP_REMOVED lines=13> */
.L_x_20497:
[----:B------:R-:W-:Y:S05]  /*d1e0*/  BSYNC.RECONVERGENT B1 ;  /* 0x0000000000017941 */ /* 0x000fea0003800200 */
.L_x_20496:
        /* <DEDUP_REMOVED lines=42> */
.L_x_20494:
[----:B------:R-:W-:Y:S05]  /*d490*/  BSYNC.RECONVERGENT B0 ;  /* 0x0000000000007941 */ /* 0x000fea0003800200 */
.L_x_20493:
[----:B------:R-:W-:Y:S01]  /*d4a0*/  ISETP.NE.AND P6, PT, R31, 0x1, PT ;  /* 0x000000011f00780c */ /* 0x000fe20003fc5270 */
[----:B------:R-:W-:Y:S01]  /*d4b0*/  IMAD.U32 R29, R29, 0x10000, RZ ;  /* 0x000100001d1d7824 */ /* 0x000fe200078e00ff */
[----:B------:R-:W-:Y:S01]  /*d4c0*/  I2FP.F32.U32 R26, R27 ;  /* 0x0000001b001a7245 */ /* 0x000fe20000201000 */
[----:B------:R-:W-:Y:S01]  /*d4d0*/  BSSY.RECONVERGENT B0, `(.L_x_20498) ;  /* 0x0000049000007945 */ /* 0x000fe20003800200 */
[----:B------:R-:W-:Y:S01]  /*d4e0*/  IMAD.MOV.U32 R39, RZ, RZ, 0x2 ;  /* 0x00000002ff277424 */ /* 0x000fe200078e00ff */
[----:B------:R-:W-:Y:S01]  /*d4f0*/  MOV R27, R206 ;  /* 0x000000ce001b7202 */ /* 0x000fe20000000f00 */
[----:B------:R-:W-:Y:S01]  /*d500*/  FMUL.FTZ R29, R29, R194 ;  /* 0x000000c21d1d7220 */ /* 0x000fe20000410000 */
        /* <DEDUP_REMOVED lines=11> */
.L_x_20500:
        /* <DEDUP_REMOVED lines=15> */
.L_x_20502:
[----:B------:R-:W-:Y:S05]  /*d6b0*/  BSYNC.RECONVERGENT B1 ;  /* 0x0000000000017941 */ /* 0x000fea0003800200 */
.L_x_20501:
        /* <DEDUP_REMOVED lines=40> */
[----:B------:R-:W-:Y:S01]  /*d940*/  MOV R27, R22 ;  /* 0x00000016001b7202 */ /* 0x000fe20000000f00 */
[----:B------:R-:W-:-:S07]  /*d950*/  IMAD.MOV.U32 R22, RZ, RZ, R26 ;  /* 0x000000ffff167224 */ /* 0x000fce00078e001a */
.L_x_20499:
[----:B------:R-:W-:Y:S05]  /*d960*/  BSYNC.RECONVERGENT B0 ;  /* 0x0000000000007941 */ /* 0x000fea0003800200 */
.L_x_20498:
[----:B------:R-:W-:Y:S02]  /*d970*/  I2FP.F32.U32 R26, R27 ;  /* 0x0000001b001a7245 */ /* 0x000fe40000201000 */
[----:B------:R-:W-:-:S03]  /*d980*/  PRMT R27, R111, 0x7632, R27 ;  /* 0x000076326f1b7816 */ /* 0x000fc6000000001b */
[----:B------:R-:W-:Y:S01]  /*d990*/  FFMA.FTZ R26, R26, R7, 1.1641532182693481445e-10 ;  /* 0x2f0000001a1a7423 */ /* 0x000fe20000010007 */
[----:B------:R-:W-:-:S04]  /*d9a0*/  SHF.L.U32 R27, R27, 0x10, RZ ;  /* 0x000000101b1b7819 */ /* 0x000fc800000006ff */
[----:B------:R-:W-:Y:S01]  /*d9b0*/  FSETP.GTU.FTZ.AND P6, PT, R26, R193, PT ;  /* 0x000000c11a00720b */ /* 0x000fe20003fdc000 */
[----:B------:R-:W-:Y:S01]  /*d9c0*/  FMUL.FTZ R27, R27, R194 ;  /* 0x000000c21b1b7220 */ /* 0x000fe20000410000 */
[----:B------:R-:W-:Y:S02]  /*d9d0*/  FSEL R26, R29, RZ, P5 ;  /* 0x000000ff1d1a7208 */ /* 0x000fe40002800000 */
[----:B------:R-:W-:Y:S02]  /*d9e0*/  SEL R204, RZ, 0x1, P6 ;  /* 0x00000001ffcc7807 */ /* 0x000fe40003000000 */
[----:B------:R-:W-:-:S05]  /*d9f0*/  FSEL R27, R27, RZ, !P6 ;  /* 0x000000ff1b1b7208 */ /* 0x000fca0007000000 */
[----:B------:R-:W-:-:S04]  /*da00*/  FADD.FTZ R87, R27, R26 ;  /* 0x0000001a1b577221 */ /* 0x000fc80000010000 */
[----:B------:R-:W-:Y:S01]  /*da10*/  @P1 FADD.FTZ R87, R103, R87 ;  /* 0x0000005767571221 */ /* 0x000fe20000010000 */
[----:B------:R-:W-:Y:S06]  /*da20*/  BRA `(.L_x_20503) ;  /* 0x0000002400f07947 */ /* 0x000fec0003800000 */
.L_x_20422:
        /* <DEDUP_REMOVED lines=16> */
.L_x_20506:
        /* <DEDUP_REMOVED lines=13> */
.L_x_20508:
[----:B------:R-:W-:Y:S05]  /*dc00*/  BSYNC.RECONVERGENT B1 ;  /* 0x0000000000017941 */ /* 0x000fea0003800200 */
.L_x_20507:
[----:B------:R-:W-:Y:S01]  /*dc10*/  IMAD.WIDE.U32 R34, R0, -0x326172a9, RZ ;  /* 0xcd9e8d5700227825 */ /* 0x000fe200078e00ff */
[----:B-1----:R-:W-:Y:S02]  /*dc20*/  LOP3.LUT R28, R5, UR7, R31, 0x96, !PT ;  /* 0x00000007051c7c12 */ /* 0x002fe4000f8e961f */
        /* <DEDUP_REMOVED lines=40> */
.L_x_20505:
[----:B------:R-:W-:Y:S05]  /*deb0*/  BSYNC.RECONVERGENT B0 ;  /* 0x0000000000007941 */ /* 0x000fea0003800200 */
.L_x_20504:
[----:B------:R-:W-:Y:S01]  /*dec0*/  ISETP.NE.AND P2, PT, R30, 0x1, PT ;  /* 0x000000011e00780c */ /* 0x000fe20003f45270 */
[----:B------:R-:W-:Y:S01]  /*ded0*/  BSSY.RECONVERGENT B0, `(.L_x_20509) ;  /* 0x000004a000007945 */ /* 0x000fe20003800200 */
[----:B-1----:R-:W-:Y:S01]  /*dee0*/  I2FP.F32.U32 R28, R21 ;  /* 0x00000015001c7245 */ /* 0x002fe20000201000 */
[----:B------:R-:W-:Y:S02]  /*def0*/  HFMA2 R31, -RZ, RZ, 0, 1.1920928955078125e-07 ;  /* 0x00000002ff1f7431 */ /* 0x000fe400000001ff */
[C---:B-----5:R-:W-:Y:S01]  /*df00*/  IMAD.U32 R29, R24.reuse, 0x10000, RZ ;  /* 0x00010000181d7824 */ /* 0x060fe200078e00ff */
        /* <DEDUP_REMOVED lines=14> */
.L_x_20511:
        /* <DEDUP_REMOVED lines=13> */
.L_x_20513:
[----:B------:R-:W-:Y:S05]  /*e0c0*/  BSYNC.RECONVERGENT B1 ;  /* 0x0000000000017941 */ /* 0x000fea0003800200 */
.L_x_20512:
        /* <DEDUP_REMOVED lines=42> */
.L_x_20510:
[----:B------:R-:W-:Y:S05]  /*e370*/  BSYNC.RECONVERGENT B0 ;  /* 0x0000000000007941 */ /* 0x000fea0003800200 */
.L_x_20509:
[----:B------:R-:W-:Y:S01]  /*e380*/  ISETP.NE.AND P2, PT, R31, 0x1, PT ;  /* 0x000000011f00780c */ /* 0x000fe20003f45270 */
[----:B------:R-:W-:Y:S01]  /*e390*/  BSSY.RECONVERGENT B0, `(.L_x_20514) ;  /* 0x0000049000007945 */ /* 0x000fe20003800200 */
[----:B------:R-:W-:Y:S01]  /*e3a0*/  I2FP.F32.U32 R28, R28 ;  /* 0x0000001c001c7245 */ /* 0x000fe20000201000 */
[----:B------:R-:W-:Y:S02]  /*e3b0*/  IMAD.U32 R30, R24, 0x10000, RZ ;  /* 0x00010000181e7824 */ /* 0x000fe400078e00ff */
[----:B------:R-:W-:Y:S02]  /*e3c0*/  IMAD.MOV.U32 R32, RZ, RZ, 0x2 ;  /* 0x00000002ff207424 */ /* 0x000fe400078e00ff */
[----:B------:R-:W-:-:S05]  /*e3d0*/  FFMA.FTZ R28, R28, R7, 1.1641532182693481445e-10 ;  /* 0x2f0000001c1c7423 */ /* 0x000fca0000010007 */
[----:B------:R-:W-:Y:S02]  /*e3e0*/  FSETP.LE.FTZ.AND P3, PT, R28, R193, PT ;  /* 0x000000c11c00720b */ /* 0x000fe40003f73000 */
[----:B------:R-:W-:Y:S02]  /*e3f0*/  MOV R28, R206 ;  /* 0x000000ce001c7202 */ /* 0x000fe40000000f00 */
        /* <DEDUP_REMOVED lines=10> */
.L_x_20516:
        /* <DEDUP_REMOVED lines=13> */
.L_x_20518:
[----:B------:R-:W-:Y:S05]  /*e570*/  BSYNC.RECONVERGENT B1 ;  /* 0x0000000000017941 */ /* 0x000fea0003800200 */
.L_x_20517:
        /* <DEDUP_REMOVED lines=42> */
.L_x_20515:
[----:B------:R-:W-:Y:S05]  /*e820*/  BSYNC.RECONVERGENT B0 ;  /* 0x0000000000007941 */ /* 0x000fea0003800200 */
.L_x_20514:
        /* <DEDUP_REMOVED lines=8> */
[----:B------:R-:W-:Y:S02]  /*e8b0*/  PRMT R28, R25, 0x7632, R28 ;  /* 0x00007632191c7816 */ /* 0x000fe4000000001c */
        /* <DEDUP_REMOVED lines=10> */
.L_x_20521:
        /* <DEDUP_REMOVED lines=13> */
.L_x_20523:
[----:B------:R-:W-:Y:S05]  /*ea30*/  BSYNC.RECONVERGENT B1 ;  /* 0x0000000000017941 */ /* 0x000fea0003800200 */
.L_x_20522:
        /* <DEDUP_REMOVED lines=42> */
.L_x_20520:
[----:B------:R-:W-:Y:S05]  /*ece0*/  BSYNC.RECONVERGENT B0 ;  /* 0x0000000000007941 */ /* 0x000fea0003800200 */
.L_x_20519:
[----:B------:R-:W-:Y:S01]  /*ecf0*/  ISETP.NE.AND P2, PT, R34, 0x1, PT ;  /* 0x000000012200780c */ /* 0x000fe20003f45270 */
[----:B------:R-:W-:Y:S01]  /*ed00*/  BSSY.RECONVERGENT B0, `(.L_x_20524) ;  /* 0x0000049000007945 */ /* 0x000fe20003800200 */
[----:B------:R-:W-:Y:S01]  /*ed10*/  I2FP.F32.U32 R32, R33 ;  /* 0x0000002100207245 */ /* 0x000fe20000201000 */
[----:B------:R-:W-:Y:S02]  /*ed20*/  HFMA2 R36, -RZ, RZ, 0, 1.1920928955078125e-07 ;  /* 0x00000002ff247431 */ /* 0x000fe400000001ff */
[----:B------:R-:W-:Y:S02]  /*ed30*/  IMAD.MOV.U32 R33, RZ, RZ, R206 ;  /* 0x000000ffff217224 */ /* 0x000fe400078e00ce */
[----:B------:R-:W-:-:S05]  /*ed40*/  FFMA.FTZ R32, R32, R7, 1.1641532182693481445e-10 ;  /* 0x2f00000020207423 */ /* 0x000fca0000010007 */
[----:B------:R-:W-:Y:S01]  /*ed50*/  FSETP.LE.FTZ.AND P3, PT, R32, R193, PT ;  /* 0x000000c12000720b */ /* 0x000fe20003f73000 */
[----:B------:R-:W-:-:S03]  /*ed60*/  IMAD.U32 R32, R28, 0x10000, RZ ;  /* 0x000100001c207824 */ /* 0x000fc600078e00ff */
        /* <DEDUP_REMOVED lines=10> */
.L_x_20526:
        /* <DEDUP_REMOVED lines=13> */
.L_x_20528:
[----:B------:R-:W-:Y:S05]  /*eee0*/  BSYNC.RECONVERGENT B1 ;  /* 0x0000000000017941 */ /* 0x000fea0003800200 */
.L_x_20527:
        /* <DEDUP_REMOVED lines=42> */
.L_x_20525:
[----:B------:R-:W-:Y:S05]  /*f190*/  BSYNC.RECONVERGENT B0 ;  /* 0x0000000000007941 */ /* 0x000fea0003800200 */
.L_x_20524:
[----:B------:R-:W-:Y:S01]  /*f1a0*/  ISETP.NE.AND P3, PT, R36, 0x1, PT ;  /* 0x000000012400780c */ /* 0x000fe20003f65270 */
[----:B------:R-:W-:Y:S01]  /*f1b0*/  BSSY.RECONVERGENT B0, `(.L_x_20529) ;  /* 0x0000049000007945 */ /* 0x000fe20003800200 */
[----:B------:R-:W-:Y:S01]  /*f1c0*/  I2FP.F32.U32 R34, R33 ;  /* 0x0000002100227245 */ /* 0x000fe20000201000 */
[C---:B------:R-:W-:Y:S01]  /*f1d0*/  IMAD.U32 R33, R26.reuse, 0x10000, RZ ;  /* 0x000100001a217824 */ /* 0x040fe200078e00ff */
[----:B------:R-:W-:Y:S01]  /*f1e0*/  PRMT R26, R26, 0x7632, R26 ;  /* 0x000076321a1a7816 */ /* 0x000fe2000000001a */
[----:B------:R-:W-:Y:S01]  /*f1f0*/  IMAD.MOV.U32 R37, RZ, RZ, 0x2 ;  /* 0x00000002ff257424 */ /* 0x000fe200078e00ff */
[----:B------:R-:W-:Y:S01]  /*f200*/  MOV R35, R206 ;  /* 0x000000ce00237202 */ /* 0x000fe20000000f00 */
        /* <DEDUP_REMOVED lines=11> */
.L_x_20531:
        /* <DEDUP_REMOVED lines=13> */
.L_x_20533:
[----:B------:R-:W-:Y:S05]  /*f390*/  BSYNC.RECONVERGENT B1 ;  /* 0x0000000000017941 */ /* 0x000fea0003800200 */
.L_x_20532:
        /* <DEDUP_REMOVED lines=42> */
.L_x_20530:
[----:B------:R-:W-:Y:S05]  /*f640*/  BSYNC.RECONVERGENT B0 ;  /* 0x0000000000007941 */ /* 0x000fea0003800200 */
.L_x_20529:
        /* <DEDUP_REMOVED lines=17> */
.L_x_20536:
        /* <DEDUP_REMOVED lines=13> */
.L_x_20538:
[----:B------:R-:W-:Y:S05]  /*f830*/  BSYNC.RECONVERGENT B1 ;  /* 0x0000000000017941 */ /* 0x000fea0003800200 */
.L_x_20537:
        /* <DEDUP_REMOVED lines=42> */
.L_x_20535:
[----:B------:R-:W-:Y:S05]  /*fae0*/  BSYNC.RECONVERGENT B0 ;  /* 0x0000000000007941 */ /* 0x000fea0003800200 */
.L_x_20534:
        /* <DEDUP_REMOVED lines=18> */
.L_x_20541:
        /* <DEDUP_REMOVED lines=13> */
.L_x_20543:
[----:B------:R-:W-:Y:S05]  /*fce0*/  BSYNC.RECONVERGENT B1 ;  /* 0x0000000000017941 */ /* 0x000fea0003800200 */
.L_x_20542:
        /* <DEDUP_REMOVED lines=42> */
.L_x_20540:
[----:B------:R-:W-:Y:S05]  /*ff90*/  BSYNC.RECONVERGENT B0 ;  /* 0x0000000000007941 */ /* 0x000fea0003800200 */
.L_x_20539:
[----:B------:R-:W-:Y:S01]  /*ffa0*/  P2R R36, PR, RZ, 0x2 ;  /* 0x00000002ff247803 */ /* 0x000fe20000000000 */
[-C--:B------:R-:W-:Y:S01]  /*ffb0*/  FMUL.FTZ R29, R29, R194.reuse ;  /* 0x000000c21d1d7220 */ /* 0x080fe20000410000 */
[----:B------:R-:W-:Y:S01]  /*ffc0*/  I2FP.F32.U32 R34, R35 ;  /* 0x0000002300227245 */ /* 0x000fe20000201000 */
[-C--:B------:R-:W-:Y:S01]  /*ffd0*/  FMUL.FTZ R31, R31, R194.reuse ;  /* 0x000000c21f1f7220 */ /* 0x080fe20000410000 */
[----:B------:R-:W-:Y:S01]  /*ffe0*/  ISETP.NE.AND P1, PT, R21, RZ, PT ;  /* 0x000000ff1500720c */ /* 0x000fe20003f25270 */
[----:B------:R-:W-:Y:S01]  /*fff0*/  IMAD.U32 R27, R27, 0x10000, RZ ;  /* 0x000100001b1b7824 */ /* 0x000fe200078e00ff */
[----:B------:R-:W-:Y:S01]  /*10000*/  ISETP.NE.AND P5, PT, R25, RZ, PT ;  /* 0x000000ff1900720c */ /* 0x000fe20003fa5270 */
[----:B------:R-:W-:Y:S01]  /*10010*/  FFMA.FTZ R34, R34, R7, 1.1641532182693481445e-10 ;  /* 0x2f00000022227423 */ /* 0x000fe20000010007 */
[----:B------:R-:W-:Y:S01]  /*10020*/  FSEL R88, R29, RZ, P1 ;  /* 0x000000ff1d587208 */ /* 0x000fe20000800000 */
[-C--:B------:R-:W-:Y:S01]  /*10030*/  FMUL.FTZ R43, R43, R194.reuse ;  /* 0x000000c22b2b7220 */ /* 0x080fe20000410000 */
[----:B------:R-:W-:Y:S01]  /*10040*/  ISETP.NE.AND P1, PT, R36, RZ, PT ;  /* 0x000000ff2400720c */ /* 0x000fe20003f25270 */
[-C--:B------:R-:W-:Y:S01]  /*10050*/  FMUL.FTZ R26, R26, R194.reuse ;  /* 0x000000c21a1a7220 */ /* 0x080fe20000410000 */
[----:B------:R-:W-:Y:S01]  /*10060*/  P2R R37, PR, RZ, 0x1 ;  /* 0x00000001ff257803 */ /* 0x000fe20000000000 */
[-C--:B------:R-:W-:Y:S01]  /*10070*/  FMUL.FTZ R33, R33, R194.reuse ;  /* 0x000000c221217220 */ /* 0x080fe20000410000 */
[-C--:B------:R-:W-:Y:S01]  /*10080*/  FMUL.FTZ R32, R32, R194.reuse ;  /* 0x000000c220207220 */ /* 0x080fe20000410000 */
[-C--:B------:R-:W-:Y:S01]  /*10090*/  FMUL.FTZ R30, R30, R194.reuse ;  /* 0x000000c21e1e7220 */ /* 0x080fe20000410000 */
[----:B------:R-:W-:Y:S01]  /*100a0*/  FMUL.FTZ R27, R27, R194 ;  /* 0x000000c21b1b7220 */ /* 0x000fe20000410000 */
[----:B------:R-:W-:-:S02]  /*100b0*/  FSEL R90, R31, RZ, P5 ;  /* 0x000000ff1f5a7208 */ /* 0x000fc40002800000 */
[----:B------:R-:W-:Y:S02]  /*100c0*/  ISETP.NE.AND P0, PT, R24, RZ, PT ;  /* 0x000000ff1800720c */ /* 0x000fe40003f05270 */
[----:B------:R-:W-:Y:S02]  /*100d0*/  ISETP.NE.AND P6, PT, R28, RZ, PT ;  /* 0x000000ff1c00720c */ /* 0x000fe40003fc5270 */
[----:B------:R-:W-:Y:S01]  /*100e0*/  FSETP.GTU.FTZ.AND P5, PT, R34, R193, PT ;  /* 0x000000c12200720b */ /* 0x000fe20003fbc000 */
[----:B------:R-:W-:Y:S01]  /*100f0*/  @P1 FADD.FTZ R88, R104, R88 ;  /* 0x0000005868581221 */ /* 0x000fe20000010000 */
[----:B------:R-:W-:Y:S01]  /*10100*/  FSEL R86, R43, RZ, P4 ;  /* 0x000000ff2b567208 */ /* 0x000fe20002000000 */
[----:B------:R-:W-:Y:S01]  /*10110*/  @P1 FADD.FTZ R90, R106, R90 ;  /* 0x0000005a6a5a1221 */ /* 0x000fe20000010000 */
        /* <DEDUP_REMOVED lines=9> */
[----:B------:R-:W-:Y:S01]  /*101b0*/  ISETP.NE.AND P0, PT, R37, RZ, PT ;  /* 0x000000ff2500720c */ /* 0x000fe20003f05270 */
[----:B------:R-:W-:Y:S01]  /*101c0*/  @P1 FADD.FTZ R91, R107, R91 ;  /* 0x0000005b6b5b1221 */ /* 0x000fe20000010000 */
[----:B------:R-:W-:Y:S01]  /*101d0*/  PLOP3.LUT P5, PT, P5, PT, PT, 0x8, 0x80 ;  /* 0x000000000080781c */ /* 0x000fe20002fae170 */
[----:B------:R-:W-:-:S12]  /*101e0*/  @P1 FADD.FTZ R87, R103, R87 ;  /* 0x0000005767571221 */ /* 0x000fd80000010000 */
.L_x_20503:
[----:B------:R-:W-:Y:S01]  /*101f0*/  SEL R34, RZ, 0x1000000, !P5 ;  /* 0x01000000ff227807 */ /* 0x000fe20006800000 */
[----:B------:R-:W0:Y:S01]  /*10200*/  @P0 LDC.64 R26, c[0x0][0x398] ;  /* 0x0000e600ff1a0b82 */ /* 0x000e220000000a00 */
[----:B------:R-:W-:Y:S02]  /*10210*/  SEL R33, RZ, 0x10000, !P4 ;  /* 0x00010000ff217807 */ /* 0x000fe40006000000 */
[----:B------:R-:W-:Y:S02]  /*10220*/  SEL R32, RZ, 0x100, !P3 ;  /* 0x00000100ff207807 */ /* 0x000fe40005800000 */
[----:B------:R-:W-:Y:S02]  /*10230*/  ISETP.NE.AND P5, PT, R24, RZ, PT ;  /* 0x000000ff1800720c */ /* 0x000fe40003fa5270 */
[----:B------:R-:W-:Y:S01]  /*10240*/  ISETP.NE.AND P4, PT, R25, RZ, PT ;  /* 0x000000ff1900720c */ /* 0x000fe20003f85270 */
[----:B------:R-:W-:Y:S01]  /*10250*/  IMAD.WIDE.U32 R24, R20, 0x20, R200 ;  /* 0x0000002014187825 */ /* 0x000fe200078e00c8 */
[----:B------:R-:W-:-:S02]  /*10260*/  ISETP.NE.AND P3, PT, R28, RZ, PT ;  /* 0x000000ff1c00720c */ /* 0x000fc40003f65270 */
[----:B------:R-:W-:Y:S01]  /*10270*/  ISETP.NE.AND P6, PT, R21, RZ, PT ;  /* 0x000000ff1500720c */ /* 0x000fe20003fc5270 */
[----:B------:R-:W1:Y:S01]  /*10280*/  @P1 LDC.64 R28, c[0x0][0x3a0] ;  /* 0x0000e800ff1c1b82 */ /* 0x000e620000000a00 */
[----:B------:R-:W-:Y:S01]  /*10290*/  SEL R31, RZ, 0x1000000, !P3 ;  /* 0x01000000ff1f7807 */ /* 0x000fe20005800000 */
[----:B------:R-:W-:Y:S01]  /*102a0*/  STG.E.128 desc[UR8][R24.64], R88 ;  /* 0x0000005818007986 */ /* 0x000fe2000c101d08 */
[----:B------:R-:W-:Y:S02]  /*102b0*/  SEL R21, RZ, 0x10000, !P4 ;  /* 0x00010000ff157807 */ /* 0x000fe40006000000 */
[----:B------:R-:W-:Y:S01]  /*102c0*/  SEL R30, RZ, 0x100, !P5 ;  /* 0x00000100ff1e7807 */ /* 0x000fe20006800000 */
[----:B------:R2:W-:Y:S01]  /*102d0*/  STG.E.128 desc[UR8][R24.64+0x10], R84 ;  /* 0x0000105418007986 */ /* 0x0005e2000c101d08 */
[----:B------:R-:W-:Y:S02]  /*102e0*/  LOP3.LUT R32, R32, R34, R33, 0xfe, !PT ;  /* 0x0000002220207212 */ /* 0x000fe400078efe21 */
[----:B------:R-:W-:Y:S01]  /*102f0*/  LOP3.LUT R30, R30, R31, R21, 0xfe, !PT ;  /* 0x0000001f1e1e7212 */ /* 0x000fe200078efe15 */
[----:B------:R-:W-:Y:S01]  /*10300*/  VIADD R21, R6, 0x40 ;  /* 0x0000004006157836 */ /* 0x000fe20000000000 */
[----:B------:R-:W-:-:S02]  /*10310*/  SEL R31, RZ, 0x1, !P2 ;  /* 0x00000001ff1f7807 */ /* 0x000fc40005000000 */
[----:B------:R-:W-:Y:S01]  /*10320*/  SEL R33, RZ, 0x1, !P6 ;  /* 0x00000001ff217807 */ /* 0x000fe20007000000 */
[----:B0-----:R-:W-:Y:S01]  /*10330*/  @P0 IMAD.WIDE.U32 R26, R21, 0x10, R26 ;  /* 0x00000010151a0825 */ /* 0x001fe200078e001a */
[----:B------:R-:W-:Y:S02]  /*10340*/  LOP3.LUT R31, R32, R31, RZ, 0xfc, !PT ;  /* 0x0000001f201f7212 */ /* 0x000fe400078efcff */
[----:B------:R-:W-:Y:S01]  /*10350*/  LOP3.LUT R30, R30, R33, RZ, 0xfc, !PT ;  /* 0x000000211e1e7212 */ /* 0x000fe200078efcff */
[----:B------:R-:W-:-:S05]  /*10360*/  IMAD.WIDE.U32 R32, R20, 0x8, R178 ;  /* 0x0000000814207825 */ /* 0x000fca00078e00b2 */
[----:B------:R0:W-:Y:S01]  /*10370*/  STG.E.64 desc[UR8][R32.64], R30 ;  /* 0x0000001e20007986 */ /* 0x0001e2000c101b08 */
[----:B--2---:R-:W-:-:S04]  /*10380*/  IMAD.WIDE.U32 R24, R21, 0x10, R212 ;  /* 0x0000001015187825 */ /* 0x004fc800078e00d4 */
        /* <DEDUP_REMOVED lines=22> */
.L_x_20544:
        /* <DEDUP_REMOVED lines=21> */
.L_x_20548:
        /* <DEDUP_REMOVED lines=13> */
.L_x_20550:
[----:B------:R-:W-:Y:S05]  /*10710*/  BSYNC.RECONVERGENT B1 ;  /* 0x0000000000017941 */ /* 0x000fea0003800200 */
.L_x_20549:
        /* <DEDUP_REMOVED lines=41> */
.L_x_20547:
[----:B------:R-:W-:Y:S05]  /*109b0*/  BSYNC.RECONVERGENT B0 ;  /* 0x0000000000007941 */ /* 0x000fea0003800200 */
.L_x_20546:
[----:B------:R-:W-:Y:S01]  /*109c0*/  ISETP.NE.AND P2, PT, R16, 0x1, PT ;  /* 0x000000011000780c */ /* 0x000fe20003f45270 */
[----:B------:R-:W-:Y:S01]  /*109d0*/  BSSY.RECONVERGENT B0, `(.L_x_20551) ;  /* 0x000004b000007945 */ /* 0x000fe20003800200 */
[----:B------:R-:W-:Y:S01]  /*109e0*/  I2FP.F32.U32 R14, R13 ;  /* 0x0000000d000e7245 */ /* 0x000fe20000201000 */
[C---:B-----5:R-:W-:Y:S01]  /*109f0*/  IMAD.U32 R13, R24.reuse, 0x10000, RZ ;  /* 0x00010000180d7824 */ /* 0x060fe200078e00ff */
        /* <DEDUP_REMOVED lines=16> */
.L_x_20553:
        /* <DEDUP_REMOVED lines=13> */
.L_x_20555:
[----:B------:R-:W-:Y:S05]  /*10bd0*/  BSYNC.RECONVERGENT B1 ;  /* 0x0000000000017941 */ /* 0x000fea0003800200 */
.L_x_20554:
        /* <DEDUP_REMOVED lines=42> */
.L_x_20552:
[----:B------:R-:W-:Y:S05]  /*10e80*/  BSYNC.RECONVERGENT B0 ;  /* 0x0000000000007941 */ /* 0x000fea0003800200 */
.L_x_20551:
[----:B------:R-:W-:Y:S01]  /*10e90*/  I2FP.F32.U32 R14, R15 ;  /* 0x0000000f000e7245 */ /* 0x000fe20000201000 */
[----:B------:R-:W-:Y:S01]  /*10ea0*/  BSSY.RECONVERGENT B0, `(.L_x_20556) ;  /* 0x000004e000007945 */ /* 0x000fe20003800200 */
[----:B------:R-:W-:Y:S01]  /*10eb0*/  SHF.L.U32 R15, R108, 0x10, RZ ;  /* 0x000000106c0f7819 */ /* 0x000fe200000006ff */
[----:B------:R-:W-:Y:S01]  /*10ec0*/  IMAD.MOV.U32 R18, RZ, RZ, 0x2 ;  /* 0x00000002ff127424 */ /* 0x000fe200078e00ff */
[----:B------:R-:W-:Y:S01]  /*10ed0*/  ISETP.NE.AND P3, PT, R17, 0x1, PT ;  /* 0x000000011100780c */ /* 0x000fe20003f65270 */
[----:B------:R-:W-:Y:S02]  /*10ee0*/  FFMA.FTZ R14, R14, R7, 1.1641532182693481445e-10 ;  /* 0x2f0000000e0e7423 */ /* 0x000fe40000010007 */
[----:B------:R-:W-:Y:S01]  /*10ef0*/  FMUL.FTZ R80, R15, R194 ;  /* 0x000000c20f507220 */ /* 0x000fe20000410000 */
[----:B------:R-:W-:Y:S02]  /*10f00*/  FSEL R15, R13, RZ, P4 ;  /* 0x000000ff0d0f7208 */ /* 0x000fe40002000000 */
        /* <DEDUP_REMOVED lines=15> */
.L_x_20558:
        /* <DEDUP_REMOVED lines=13> */
.L_x_20560:
[----:B------:R-:W-:Y:S05]  /*110d0*/  BSYNC.RECONVERGENT B1 ;  /* 0x0000000000017941 */ /* 0x000fea0003800200 */
.L_x_20559:
        /* <DEDUP_REMOVED lines=42> */
.L_x_20557:
[----:B------:R-:W-:Y:S05]  /*11380*/  BSYNC.RECONVERGENT B0 ;  /* 0x0000000000007941 */ /* 0x000fea0003800200 */
.L_x_20556:
[----:B------:R-:W-:Y:S01]  /*11390*/  ISETP.NE.AND P2, PT, R18, 0x1, PT ;  /* 0x000000011200780c */ /* 0x000fe20003f45270 */
[----:B------:R-:W-:Y:S01]  /*113a0*/  BSSY.RECONVERGENT B0, `(.L_x_20561) ;  /* 0x000004a000007945 */ /* 0x000fe20003800200 */
[----:B------:R-:W-:Y:S01]  /*113b0*/  I2FP.F32.U32 R14, R15 ;  /* 0x0000000f000e7245 */ /* 0x000fe20000201000 */
[----:B------:R-:W-:Y:S02]  /*113c0*/  IMAD.U32 R15, R24, 0x10000, RZ ;  /* 0x00010000180f7824 */ /* 0x000fe400078e00ff */
[----:B------:R-:W-:Y:S02]  /*113d0*/  HFMA2 R17, -RZ, RZ, 0, 1.1920928955078125e-07 ;  /* 0x00000002ff117431 */ /* 0x000fe400000001ff */
[----:B------:R-:W-:Y:S02]  /*113e0*/  IMAD.MOV.U32 R16, RZ, RZ, R206 ;  /* 0x000000ffff107224 */ /* 0x000fe400078e00ce */
[----:B------:R-:W-:Y:S01]  /*113f0*/  FFMA.FTZ R14, R14, R7, 1.1641532182693481445e-10 ;  /* 0x2f0000000e0e7423 */ /* 0x000fe20000010007 */
[----:B01----:R-:W-:-:S04]  /*11400*/  FMUL.FTZ R30, R15, R194 ;  /* 0x000000c20f1e7220 */ /* 0x003fc80000410000 */
        /* <DEDUP_REMOVED lines=11> */
.L_x_20563:
        /* <DEDUP_REMOVED lines=13> */
.L_x_20565:
[----:B------:R-:W-:Y:S05]  /*11590*/  BSYNC.RECONVERGENT B1 ;  /* 0x0000000000017941 */ /* 0x000fea0003800200 */
.L_x_20564:
        /* <DEDUP_REMOVED lines=42> */
.L_x_20562:
[----:B------:R-:W-:Y:S05]  /*11840*/  BSYNC.RECONVERGENT B0 ;  /* 0x0000000000007941 */ /* 0x000fea0003800200 */
.L_x_20561:
[----:B------:R-:W-:Y:S01]  /*11850*/  I2FP.F32.U32 R14, R16 ;  /* 0x00000010000e7245 */ /* 0x000fe20000201000 */
[----:B------:R-:W-:Y:S01]  /*11860*/  BSSY.RECONVERGENT B0, `(.L_x_20566) ;  /* 0x000004f000007945 */ /* 0x000fe20003800200 */
[----:B------:R-:W-:Y:S01]  /*11870*/  PRMT R15, R108, 0x7632, R15 ;  /* 0x000076326c0f7816 */ /* 0x000fe2000000000f */
[----:B------:R-:W-:Y:S01]  /*11880*/  IMAD.MOV.U32 R18, RZ, RZ, 0x2 ;  /* 0x00000002ff127424 */ /* 0x000fe200078e00ff */
        /* <DEDUP_REMOVED lines=20> */
.L_x_20568:
        /* <DEDUP_REMOVED lines=13> */
.L_x_20570:
[----:B------:R-:W-:Y:S05]  /*11aa0*/  BSYNC.RECONVERGENT B1 ;  /* 0x0000000000017941 */ /* 0x000fea0003800200 */
.L_x_20569:
[----:B------:R-:W-:Y:S01]  /*11ab0*/  IMAD.WIDE.U32 R30, R0, -0x326172a9, RZ ;  /* 0xcd9e8d57001e7825 */ /* 0x000fe200078e00ff */
[----:B------:R-:W-:Y:S02]  /*11ac0*/  LOP3.LUT R16, R5, UR7, R19, 0x96, !PT ;  /* 0x0000000705107c12 */ /* 0x000fe4000f8e9613 */
[----:B------:R-:W-:Y:S02]  /*11ad0*/  MOV R15, R38 ;  /* 0x00000026000f7202 */ /* 0x000fe40000000f00 */
[----:B--2---:R-:W-:Y:S01]  /*11ae0*/  LOP3.LUT R28, R4, UR6, R31, 0x96, !PT ;  /* 0x00000006041c7c12 */ /* 0x004fe2000f8e961f */
        /* <DEDUP_REMOVED lines=38> */
.L_x_20567:
[----:B------:R-:W-:Y:S05]  /*11d50*/  BSYNC.RECONVERGENT B0 ;  /* 0x0000000000007941 */ /* 0x000fea0003800200 */
.L_x_20566:
        /* <DEDUP_REMOVED lines=20> */
.L_x_20573:
        /* <DEDUP_REMOVED lines=13> */
.L_x_20575:
[----:B------:R-:W-:Y:S05]  /*11f70*/  BSYNC.RECONVERGENT B1 ;  /* 0x0000000000017941 */ /* 0x000fea0003800200 */
.L_x_20574:
[----:B------:R-:W-:Y:S01]  /*11f80*/  IMAD.WIDE.U32 R30, R0, -0x326172a9, RZ ;  /* 0xcd9e8d57001e7825 */ /* 0x000fe200078e00ff */
[----:B------:R-:W-:-:S04]  /*11f90*/  LOP3.LUT R16, R5, UR7, R19, 0x96, !PT ;  /* 0x0000000705107c12 */ /* 0x000fc8000f8e9613 */
        /* <DEDUP_REMOVED lines=40> */
.L_x_20572:
[----:B------:R-:W-:Y:S05]  /*12220*/  BSYNC.RECONVERGENT B0 ;  /* 0x0000000000007941 */ /* 0x000fea0003800200 */
.L_x_20571:
        /* <DEDUP_REMOVED lines=23> */
.L_x_20578:
        /* <DEDUP_REMOVED lines=13> */
.L_x_20580:
[----:B------:R-:W-:Y:S05]  /*12470*/  BSYNC.RECONVERGENT B1 ;  /* 0x0000000000017941 */ /* 0x000fea0003800200 */
.L_x_20579:
        /* <DEDUP_REMOVED lines=42> */
.L_x_20577:
[----:B------:R-:W-:Y:S05]  /*12720*/  BSYNC.RECONVERGENT B0 ;  /* 0x0000000000007941 */ /* 0x000fea0003800200 */
.L_x_20576:
[----:B------:R-:W-:Y:S01]  /*12730*/  ISETP.NE.AND P2, PT, R18, 0x1, PT ;  /* 0x000000011200780c */ /* 0x000fe20003f45270 */
[----:B--2---:R-:W-:Y:S01]  /*12740*/  IMAD.U32 R29, R32, 0x10000, RZ ;  /* 0x00010000201d7824 */ /* 0x004fe200078e00ff */
[----:B------:R-:W-:Y:S01]  /*12750*/  I2FP.F32.U32 R16, R17 ;  /* 0x0000001100107245 */ /* 0x000fe20000201000 */
[----:B------:R-:W-:Y:S01]  /*12760*/  BSSY.RECONVERGENT B0, `(.L_x_20581) ;  /* 0x0000048000007945 */ /* 0x000fe20003800200 */
[----:B------:R-:W-:Y:S01]  /*12770*/  IMAD.MOV.U32 R19, RZ, RZ, 0x2 ;  /* 0x00000002ff137424 */ /* 0x000fe200078e00ff */
[----:B------:R-:W-:Y:S01]  /*12780*/  MOV R17, R206 ;  /* 0x000000ce00117202 */ /* 0x000fe20000000f00 */
[----:B------:R-:W-:Y:S01]  /*12790*/  FMUL.FTZ R29, R29, R194 ;  /* 0x000000c21d1d7220 */ /* 0x000fe20000410000 */
        /* <DEDUP_REMOVED lines=12> */
.L_x_20583:
        /* <DEDUP_REMOVED lines=13> */
.L_x_20585:
[----:B------:R-:W-:Y:S05]  /*12930*/  BSYNC.RECONVERGENT B1 ;  /* 0x0000000000017941 */ /* 0x000fea0003800200 */
.L_x_20584:
        /* <DEDUP_REMOVED lines=42> */
.L_x_20582:
[----:B------:R-:W-:Y:S05]  /*12be0*/  BSYNC.RECONVERGENT B0 ;  /* 0x0000000000007941 */ /* 0x000fea0003800200 */
.L_x_20581:
[----:B------:R-:W-:Y:S01]  /*12bf0*/  I2FP.F32.U32 R16, R17 ;  /* 0x0000001100107245 */ /* 0x000fe20000201000 */
[----:B------:R-:W-:Y:S01]  /*12c00*/  BSSY.RECONVERGENT B0, `(.L_x_20586) ;  /* 0x000004f000007945 */ /* 0x000fe20003800200 */
[----:B------:R-:W-:Y:S02]  /*12c10*/  PRMT R17, R109, 0x7632, R17 ;  /* 0x000076326d117816 */ /* 0x000fe40000000011 */
[----:B------:R-:W-:Y:S01]  /*12c20*/  FSEL R18, R29, RZ, P4 ;  /* 0x000000ff1d127208 */ /* 0x000fe20002000000 */
[----:B------:R-:W-:Y:S01]  /*12c30*/  FFMA.FTZ R16, R16, R7, 1.1641532182693481445e-10 ;  /* 0x2f00000010107423 */ /* 0x000fe20000010007 */
[----:B------:R-:W-:Y:S01]  /*12c40*/  SHF.L.U32 R17, R17, 0x10, RZ ;  /* 0x0000001011117819 */ /* 0x000fe200000006ff */
[----:B------:R-:W-:-:S03]  /*12c50*/  IMAD.MOV.U32 R29, RZ, RZ, 0x2 ;  /* 0x00000002ff1d7424 */ /* 0x000fc600078e00ff */
        /* <DEDUP_REMOVED lines=17> */
.L_x_20588:
        /* <DEDUP_REMOVED lines=13> */
.L_x_20590:
[----:B------:R-:W-:Y:S05]  /*12e40*/  BSYNC.RECONVERGENT B1 ;  /* 0x0000000000017941 */ /* 0x000fea0003800200 */
.L_x_20589:
        /* <DEDUP_REMOVED lines=42> */
.L_x_20587:
[----:B------:R-:W-:Y:S05]  /*130f0*/  BSYNC.RECONVERGENT B0 ;  /* 0x0000000000007941 */ /* 0x000fea0003800200 */
.L_x_20586:
        /* <DEDUP_REMOVED lines=19> */
.L_x_20593:
        /* <DEDUP_REMOVED lines=13> */
.L_x_20595:
[----:B------:R-:W-:Y:S05]  /*13300*/  BSYNC.RECONVERGENT B1 ;  /* 0x0000000000017941 */ /* 0x000fea0003800200 */
.L_x_20594:
        /* <DEDUP_REMOVED lines=42> */
.L_x_20592:
[----:B------:R-:W-:Y:S05]  /*135b0*/  BSYNC.RECONVERGENT B0 ;  /* 0x0000000000007941 */ /* 0x000fea0003800200 */
.L_x_20591:
        /* <DEDUP_REMOVED lines=12> */
[----:B------:R-:W-:Y:S02]  /*13680*/  MOV R19, R206 ;  /* 0x000000ce00137202 */ /* 0x000fe40000000f00 */
[----:B------:R-:W-:Y:S01]  /*13690*/  PRMT R17, R18, 0x7610, R17 ;  /* 0x0000761012117816 */ /* 0x000fe20000000011 */
        /* <DEDUP_REMOVED lines=10> */
.L_x_20598:
        /* <DEDUP_REMOVED lines=13> */
.L_x_20600:
[----:B------:R-:W-:Y:S05]  /*13810*/  BSYNC.RECONVERGENT B1 ;  /* 0x0000000000017941 */ /* 0x000fea0003800200 */
.L_x_20599:
        /* <DEDUP_REMOVED lines=42> */
.L_x_20597:
[----:B------:R-:W-:Y:S05]  /*13ac0*/  BSYNC.RECONVERGENT B0 ;  /* 0x0000000000007941 */ /* 0x000fea0003800200 */
.L_x_20596:
        /* <DEDUP_REMOVED lines=18> */
.L_x_20603:
        /* <DEDUP_REMOVED lines=13> */
.L_x_20605:
[----:B------:R-:W-:Y:S05]  /*13cc0*/  BSYNC.RECONVERGENT B1 ;  /* 0x0000000000017941 */ /* 0x000fea0003800200 */
.L_x_20604:
        /* <DEDUP_REMOVED lines=42> */
.L_x_20602:
[----:B------:R-:W-:Y:S05]  /*13f70*/  BSYNC.RECONVERGENT B0 ;  /* 0x0000000000007941 */ /* 0x000fea0003800200 */
.L_x_20601:
        /* <DEDUP_REMOVED lines=24> */
.L_x_20608:
        /* <DEDUP_REMOVED lines=13> */
.L_x_20610:
[----:B------:R-:W-:Y:S05]  /*141d0*/  BSYNC.RECONVERGENT B1 ;  /* 0x0000000000017941 */ /* 0x000fea0003800200 */
.L_x_20609:
        /* <DEDUP_REMOVED lines=42> */
.L_x_20607:
[----:B------:R-:W-:Y:S05]  /*14480*/  BSYNC.RECONVERGENT B0 ;  /* 0x0000000000007941 */ /* 0x000fea0003800200 */
.L_x_20606:
        /* <DEDUP_REMOVED lines=19> */
.L_x_20613:
        /* <DEDUP_REMOVED lines=13> */
.L_x_20615:
[----:B------:R-:W-:Y:S05]  /*14690*/  BSYNC.RECONVERGENT B1 ;  /* 0x0000000000017941 */ /* 0x000fea0003800200 */
.L_x_20614:
        /* <DEDUP_REMOVED lines=42> */
.L_x_20612:
[----:B------:R-:W-:Y:S05]  /*14940*/  BSYNC.RECONVERGENT B0 ;  /* 0x0000000000007941 */ /* 0x000fea0003800200 */
.L_x_20611:
        /* <DEDUP_REMOVED lines=24> */
.L_x_20618:
        /* <DEDUP_REMOVED lines=13> */
.L_x_20620:
[----:B------:R-:W-:Y:S05]  /*14ba0*/  BSYNC.RECONVERGENT B1 ;  /* 0x0000000000017941 */ /* 0x000fea0003800200 */
.L_x_20619:
        /* <DEDUP_REMOVED lines=42> */
.L_x_20617:
[----:B------:R-:W-:Y:S05]  /*14e50*/  BSYNC.RECONVERGENT B0 ;  /* 0x0000000000007941 */ /* 0x000fea0003800200 */
.L_x_20616:
[----:B------:R-:W-:Y:S01]  /*14e60*/  ISETP.NE.AND P6, PT, R31, 0x1, PT ;  /* 0x000000011f00780c */ /* 0x000fe20003fc5270 */
[----:B------:R-:W-:Y:S01]  /*14e70*/  IMAD.U32 R29, R29, 0x10000, RZ ;  /* 0x000100001d1d7824 */ /* 0x000fe200078e00ff */
[----:B------:R-:W-:Y:S01]  /*14e80*/  I2FP.F32.U32 R26, R27 ;  /* 0x0000001b001a7245 */ /* 0x000fe20000201000 */
[----:B------:R-:W-:Y:S01]  /*14e90*/  BSSY.RECONVERGENT B0, `(.L_x_20621) ;  /* 0x0000049000007945 */ /* 0x000fe20003800200 */
[----:B------:R-:W-:Y:S02]  /*14ea0*/  HFMA2 R40, -RZ, RZ, 0, 1.1920928955078125e-07 ;  /* 0x00000002ff287431 */ /* 0x000fe400000001ff */
[----:B------:R-:W-:Y:S02]  /*14eb0*/  IMAD.MOV.U32 R27, RZ, RZ, R206 ;  /* 0x000000ffff1b7224 */ /* 0x000fe400078e00ce */
        /* <DEDUP_REMOVED lines=12> */
.L_x_20623:
        /* <DEDUP_REMOVED lines=15> */
.L_x_20625:
[----:B------:R-:W-:Y:S05]  /*15070*/  BSYNC.RECONVERGENT B1 ;  /* 0x0000000000017941 */ /* 0x000fea0003800200 */
.L_x_20624:
        /* <DEDUP_REMOVED lines=42> */
.L_x_20622:
[----:B------:R-:W-:Y:S05]  /*15320*/  BSYNC.RECONVERGENT B0 ;  /* 0x0000000000007941 */ /* 0x000fea0003800200 */
.L_x_20621:
[----:B------:R-:W-:Y:S02]  /*15330*/  I2FP.F32.U32 R26, R27 ;  /* 0x0000001b001a7245 */ /* 0x000fe40000201000 */
[----:B------:R-:W-:-:S03]  /*15340*/  PRMT R27, R111, 0x7632, R27 ;  /* 0x000076326f1b7816 */ /* 0x000fc6000000001b */
[----:B------:R-:W-:Y:S02]  /*15350*/  FFMA.FTZ R26, R26, R7, 1.1641532182693481445e-10 ;  /* 0x2f0000001a1a7423 */ /* 0x000fe40000010007 */
[----:B------:R-:W-:-:S03]  /*15360*/  IMAD.U32 R27, R27, 0x10000, RZ ;  /* 0x000100001b1b7824 */ /* 0x000fc600078e00ff */
        /* <DEDUP_REMOVED lines=8> */
.L_x_20545:
[----:B------:R-:W-:Y:S01]  /*153f0*/  ISETP.NE.AND P2, PT, R39, 0x1, PT ;  /* 0x000000012700780c */ /* 0x000fe20003f45270 */
[----:B------:R-:W-:Y:S01]  /*15400*/  BSSY.RECONVERGENT B0, `(.L_x_20627) ;  /* 0x0000046000007945 */ /* 0x000fe20003800200 */
[----:B01----:R-:W-:Y:S01]  /*15410*/  IMAD.MOV.U32 R30, RZ, RZ, 0x2 ;  /* 0x00000002ff1e7424 */ /* 0x003fe200078e00ff */
[----:B--2---:R-:W-:Y:S01]  /*15420*/  MOV R28, R206 ;  /* 0x000000ce001c7202 */ /* 0x004fe20000000f00 */
        /* <DEDUP_REMOVED lines=12> */
.L_x_20629:
        /* <DEDUP_REMOVED lines=13> */
.L_x_20631:
[----:B------:R-:W-:Y:S05]  /*155c0*/  BSYNC.RECONVERGENT B1 ;  /* 0x0000000000017941 */ /* 0x000fea0003800200 */
.L_x_20630:
        /* <DEDUP_REMOVED lines=40> */
[----:B------:R-:W-:-:S07]  /*15850*/  MOV R28, R22 ;  /* 0x00000016001c7202 */ /* 0x000fce0000000f00 */
.L_x_20628:
[----:B------:R-:W-:Y:S05]  /*15860*/  BSYNC.RECONVERGENT B0 ;  /* 0x0000000000007941 */ /* 0x000fea0003800200 */
.L_x_20627:
[----:B------:R-:W-:Y:S01]  /*15870*/  ISETP.NE.AND P2, PT, R30, 0x1, PT ;  /* 0x000000011e00780c */ /* 0x000fe20003f45270 */
[----:B------:R-:W-:Y:S01]  /*15880*/  BSSY.RECONVERGENT B0, `(.L_x_20632) ;  /* 0x000004a000007945 */ /* 0x000fe20003800200 */
[----:B------:R-:W-:Y:S01]  /*15890*/  I2FP.F32.U32 R22, R28 ;  /* 0x0000001c00167245 */ /* 0x000fe20000201000 */
[----:B------:R-:W-:Y:S02]  /*158a0*/  HFMA2 R31, -RZ, RZ, 0, 1.1920928955078125e-07 ;  /* 0x00000002ff1f7431 */ /* 0x000fe400000001ff */
[C---:B-----5:R-:W-:Y:S01]  /*158b0*/  IMAD.U32 R29, R24.reuse, 0x10000, RZ ;  /* 0x00010000181d7824 */ /* 0x060fe200078e00ff */
        /* <DEDUP_REMOVED lines=14> */
.L_x_20634:
        /* <DEDUP_REMOVED lines=13> */
.L_x_20636:
[----:B------:R-:W-:Y:S05]  /*15a70*/  BSYNC.RECONVERGENT B1 ;  /* 0x0000000000017941 */ /* 0x000fea0003800200 */
.L_x_20635:
        /* <DEDUP_REMOVED lines=42> */
.L_x_20633:
[----:B------:R-:W-:Y:S05]  /*15d20*/  BSYNC.RECONVERGENT B0 ;  /* 0x0000000000007941 */ /* 0x000fea0003800200 */
.L_x_20632:
        /* <DEDUP_REMOVED lines=18> */
.L_x_20639:
        /* <DEDUP_REMOVED lines=13> */
.L_x_20641:
[----:B------:R-:W-:Y:S05]  /*15f20*/  BSYNC.RECONVERGENT B1 ;  /* 0x0000000000017941 */ /* 0x000fea0003800200 */
.L_x_20640:
        /* <DEDUP_REMOVED lines=42> */
.L_x_20638:
[----:B------:R-:W-:Y:S05]  /*161d0*/  BSYNC.RECONVERGENT B0 ;  /* 0x0000000000007941 */ /* 0x000fea0003800200 */
.L_x_20637:
        /* <DEDUP_REMOVED lines=19> */
.L_x_20644:
        /* <DEDUP_REMOVED lines=13> */
.L_x_20646:
[----:B------:R-:W-:Y:S05]  /*163e0*/  BSYNC.RECONVERGENT B1 ;  /* 0x0000000000017941 */ /* 0x000fea0003800200 */
.L_x_20645:
        /* <DEDUP_REMOVED lines=42> */
.L_x_20643:
[----:B------:R-:W-:Y:S05]  /*16690*/  BSYNC.RECONVERGENT B0 ;  /* 0x0000000000007941 */ /* 0x000fea0003800200 */
.L_x_20642:
        /* <DEDUP_REMOVED lines=18> */
.L_x_20649:
        /* <DEDUP_REMOVED lines=13> */
.L_x_20651:
[----:B------:R-:W-:Y:S05]  /*16890*/  BSYNC.RECONVERGENT B1 ;  /* 0x0000000000017941 */ /* 0x000fea0003800200 */
.L_x_20650:
        /* <DEDUP_REMOVED lines=42> */
.L_x_20648:
[----:B------:R-:W-:Y:S05]  /*16b40*/  BSYNC.RECONVERGENT B0 ;  /* 0x0000000000007941 */ /* 0x000fea0003800200 */
.L_x_20647:
        /* <DEDUP_REMOVED lines=18> */
.L_x_20654:
        /* <DEDUP_REMOVED lines=13> */
.L_x_20656:
[----:B------:R-:W-:Y:S05]  /*16d40*/  BSYNC.RECONVERGENT B1 ;  /* 0x0000000000017941 */ /* 0x000fea0003800200 */
.L_x_20655:
        /* <DEDUP_REMOVED lines=42> */
.L_x_20653:
[----:B------:R-:W-:Y:S05]  /*16ff0*/  BSYNC.RECONVERGENT B0 ;  /* 0x0000000000007941 */ /* 0x000fea0003800200 */
.L_x_20652:
        /* <DEDUP_REMOVED lines=17> */
.L_x_20659:
        /* <DEDUP_REMOVED lines=13> */
.L_x_20661:
[----:B------:R-:W-:Y:S05]  /*171e0*/  BSYNC.RECONVERGENT B1 ;  /* 0x0000000000017941 */ /* 0x000fea0003800200 */
.L_x_20660:
        /* <DEDUP_REMOVED lines=42> */
.L_x_20658:
[----:B------:R-:W-:Y:S05]  /*17490*/  BSYNC.RECONVERGENT B0 ;  /* 0x0000000000007941 */ /* 0x000fea0003800200 */
.L_x_20657:
        /* <DEDUP_REMOVED lines=18> */
.L_x_20664:
        /* <DEDUP_REMOVED lines=13> */
.L_x_20666:
[----:B------:R-:W-:Y:S05]  /*17690*/  BSYNC.RECONVERGENT B1 ;  /* 0x0000000000017941 */ /* 0x000fea0003800200 */
.L_x_20665:
        /* <DEDUP_REMOVED lines=42> */
.L_x_20663:
[----:B------:R-:W-:Y:S05]  /*17940*/  BSYNC.RECONVERGENT B0 ;  /* 0x0000000000007941 */ /* 0x000fea0003800200 */
.L_x_20662:
        /* <DEDUP_REMOVED lines=37> */
.L_x_20626:
        /* <DEDUP_REMOVED lines=48> */
.L_x_20667:
        /* <DEDUP_REMOVED lines=21> */
.L_x_20671:
        /* <DEDUP_REMOVED lines=13> */
.L_x_20673:
[----:B------:R-:W-:Y:S05]  /*180c0*/  BSYNC.RECONVERGENT B1 ;  /* 0x0000000000017941 */ /* 0x000fea0003800200 */
.L_x_20672:
[----:B--2---:R-:W-:Y:S01]  /*180d0*/  IMAD.WIDE.U32 R28, R0, -0x326172a9, RZ ;  /* 0xcd9e8d57001c7825 */ /* 0x004fe200078e00ff */
        /* <DEDUP_REMOVED lines=41> */
.L_x_20670:
[----:B------:R-:W-:Y:S05]  /*18370*/  BSYNC.RECONVERGENT B0 ;  /* 0x0000000000007941 */ /* 0x000fea0003800200 */
.L_x_20669:
[----:B------:R-:W-:Y:S01]  /*18380*/  ISETP.NE.AND P2, PT, R16, 0x1, PT ;  /* 0x000000011000780c */ /* 0x000fe20003f45270 */
[----:B------:R-:W-:Y:S01]  /*18390*/  BSSY.RECONVERGENT B0, `(.L_x_20674) ;  /* 0x000004b000007945 */ /* 0x000fe20003800200 */
[----:B------:R-:W-:Y:S01]  /*183a0*/  I2FP.F32.U32 R14, R13 ;  /* 0x0000000d000e7245 */ /* 0x000fe20000201000 */
[C---:B-----5:R-:W-:Y:S02]  /*183b0*/  IMAD.U32 R13, R24.reuse, 0x10000, RZ ;  /* 0x00010000180d7824 */ /* 0x060fe400078e00ff */
[----:B------:R-:W-:Y:S01]  /*183c0*/  HFMA2 R17, -RZ, RZ, 0, 1.1920928955078125e-07 ;  /* 0x00000002ff117431 */ /* 0x000fe200000001ff */
[----:B01----:R-:W-:Y:S01]  /*183d0*/  PRMT R30, R24, 0x7632, R30 ;  /* 0x00007632181e7816 */ /* 0x003fe2000000001e */
        /* <DEDUP_REMOVED lines=14> */
.L_x_20676:
        /* <DEDUP_REMOVED lines=13> */
.L_x_20678:
[----:B------:R-:W-:Y:S05]  /*18590*/  BSYNC.RECONVERGENT B1 ;  /* 0x0000000000017941 */ /* 0x000fea0003800200 */
.L_x_20677:
        /* <DEDUP_REMOVED lines=42> */
.L_x_20675:
[----:B------:R-:W-:Y:S05]  /*18840*/  BSYNC.RECONVERGENT B0 ;  /* 0x0000000000007941 */ /* 0x000fea0003800200 */
.L_x_20674:
        /* <DEDUP_REMOVED lines=23> */
.L_x_20681:
        /* <DEDUP_REMOVED lines=13> */
.L_x_20683:
[----:B------:R-:W-:Y:S05]  /*18a90*/  BSYNC.RECONVERGENT B1 ;  /* 0x0000000000017941 */ /* 0x000fea0003800200 */
.L_x_20682:
        /* <DEDUP_REMOVED lines=42> */
.L_x_20680:
[----:B------:R-:W-:Y:S05]  /*18d40*/  BSYNC.RECONVERGENT B0 ;  /* 0x0000000000007941 */ /* 0x000fea0003800200 */
.L_x_20679:
[----:B------:R-:W-:Y:S01]  /*18d50*/  ISETP.NE.AND P2, PT, R16, 0x1, PT ;  /* 0x000000011000780c */ /* 0x000fe20003f45270 */
[----:B------:R-:W-:Y:S01]  /*18d60*/  BSSY.RECONVERGENT B0, `(.L_x_20684) ;  /* 0x000004a000007945 */ /* 0x000fe20003800200 */
[----:B------:R-:W-:Y:S01]  /*18d70*/  I2FP.F32.U32 R14, R15 ;  /* 0x0000000f000e7245 */ /* 0x000fe20000201000 */
[----:B------:R-:W-:Y:S01]  /*18d80*/  IMAD.MOV.U32 R17, RZ, RZ, 0x2 ;  /* 0x00000002ff117424 */ /* 0x000fe200078e00ff */
[----:B--2---:R-:W-:Y:S01]  /*18d90*/  SHF.L.U32 R29, R30, 0x10, RZ ;  /* 0x000000101e1d7819 */ /* 0x004fe200000006ff */
[----:B------:R-:W-:Y:S02]  /*18da0*/  IMAD.MOV.U32 R15, RZ, RZ, R206 ;  /* 0x000000ffff0f7224 */ /* 0x000fe400078e00ce */
        /* <DEDUP_REMOVED lines=13> */
.L_x_20686:
        /* <DEDUP_REMOVED lines=13> */
.L_x_20688:
[----:B------:R-:W-:Y:S05]  /*18f50*/  BSYNC.RECONVERGENT B1 ;  /* 0x0000000000017941 */ /* 0x000fea0003800200 */
.L_x_20687:
        /* <DEDUP_REMOVED lines=42> */
.L_x_20685:
[----:B------:R-:W-:Y:S05]  /*19200*/  BSYNC.RECONVERGENT B0 ;  /* 0x0000000000007941 */ /* 0x000fea0003800200 */
.L_x_20684:
[----:B------:R-:W-:Y:S01]  /*19210*/  I2FP.F32.U32 R14, R15 ;  /* 0x0000000f000e7245 */ /* 0x000fe20000201000 */
[----:B------:R-:W-:Y:S01]  /*19220*/  BSSY.RECONVERGENT B0, `(.L_x_20689) ;  /* 0x000004f000007945 */ /* 0x000fe20003800200 */
[----:B------:R-:W-:Y:S01]  /*19230*/  PRMT R15, R108, 0x7632, R15 ;  /* 0x000076326c0f7816 */ /* 0x000fe2000000000f */
[----:B------:R-:W-:Y:S01]  /*19240*/  HFMA2 R18, -RZ, RZ, 0, 1.1920928955078125e-07 ;  /* 0x00000002ff127431 */ /* 0x000fe200000001ff */
        /* <DEDUP_REMOVED lines=20> */
.L_x_20691:
        /* <DEDUP_REMOVED lines=13> */
.L_x_20693:
[----:B------:R-:W-:Y:S05]  /*19460*/  BSYNC.RECONVERGENT B1 ;  /* 0x0000000000017941 */ /* 0x000fea0003800200 */
.L_x_20692:
        /* <DEDUP_REMOVED lines=42> */
.L_x_20690:
[----:B------:R-:W-:Y:S05]  /*19710*/  BSYNC.RECONVERGENT B0 ;  /* 0x0000000000007941 */ /* 0x000fea0003800200 */
.L_x_20689:
        /* <DEDUP_REMOVED lines=20> */
.L_x_20696:
        /* <DEDUP_REMOVED lines=13> */
.L_x_20698:
[----:B------:R-:W-:Y:S05]  /*19930*/  BSYNC.RECONVERGENT B1 ;  /* 0x0000000000017941 */ /* 0x000fea0003800200 */
.L_x_20697:
        /* <DEDUP_REMOVED lines=42> */
.L_x_20695:
[----:B------:R-:W-:Y:S05]  /*19be0*/  BSYNC.RECONVERGENT B0 ;  /* 0x0000000000007941 */ /* 0x000fea0003800200 */
.L_x_20694:
        /* <DEDUP_REMOVED lines=23> */
.L_x_20701:
        /* <DEDUP_REMOVED lines=13> */
.L_x_20703:
[----:B------:R-:W-:Y:S05]  /*19e30*/  BSYNC.RECONVERGENT B1 ;  /* 0x0000000000017941 */ /* 0x000fea0003800200 */
.L_x_20702:
        /* <DEDUP_REMOVED lines=42> */
.L_x_20700:
[----:B------:R-:W-:Y:S05]  /*1a0e0*/  BSYNC.RECONVERGENT B0 ;  /* 0x0000000000007941 */ /* 0x000fea0003800200 */
.L_x_20699:
        /* <DEDUP_REMOVED lines=19> */
.L_x_20706:
        /* <DEDUP_REMOVED lines=13> */
.L_x_20708:
[----:B------:R-:W-:Y:S05]  /*1a2f0*/  BSYNC.RECONVERGENT B1 ;  /* 0x0000000000017941 */ /* 0x000fea0003800200 */
.L_x_20707:
        /* <DEDUP_REMOVED lines=42> */
.L_x_20705:
[----:B------:R-:W-:Y:S05]  /*1a5a0*/  BSYNC.RECONVERGENT B0 ;  /* 0x0000000000007941 */ /* 0x000fea0003800200 */
.L_x_20704:
        /* <DEDUP_REMOVED lines=24> */
.L_x_20711:
        /* <DEDUP_REMOVED lines=13> */
.L_x_20713:
[----:B------:R-:W-:Y:S05]  /*1a800*/  BSYNC.RECONVERGENT B1 ;  /* 0x0000000000017941 */ /* 0x000fea0003800200 */
.L_x_20712:
        /* <DEDUP_REMOVED lines=42> */
.L_x_20710:
[----:B------:R-:W-:Y:S05]  /*1aab0*/  BSYNC.RECONVERGENT B0 ;  /* 0x0000000000007941 */ /* 0x000fea0003800200 */
.L_x_20709:
        /* <DEDUP_REMOVED lines=19> */
.L_x_20716:
        /* <DEDUP_REMOVED lines=13> */
.L_x_20718:
[----:B------:R-:W-:Y:S05]  /*1acc0*/  BSYNC.RECONVERGENT B1 ;  /* 0x0000000000017941 */ /* 0x000fea0003800200 */
.L_x_20717:
        /* <DEDUP_REMOVED lines=42> */
.L_x_20715:
[----:B------:R-:W-:Y:S05]  /*1af70*/  BSYNC.RECONVERGENT B0 ;  /* 0x0000000000007941 */ /* 0x000fea0003800200 */
.L_x_20714:
        /* <DEDUP_REMOVED lines=24> */
.L_x_20721:
        /* <DEDUP_REMOVED lines=13> */
.L_x_20723:
[----:B------:R-:W-:Y:S05]  /*1b1d0*/  BSYNC.RECONVERGENT B1 ;  /* 0x0000000000017941 */ /* 0x000fea0003800200 */
.L_x_20722:
        /* <DEDUP_REMOVED lines=42> */
.L_x_20720:
[----:B------:R-:W-:Y:S05]  /*1b480*/  BSYNC.RECONVERGENT B0 ;  /* 0x0000000000007941 */ /* 0x000fea0003800200 */
.L_x_20719:
        /* <DEDUP_REMOVED lines=18> */
.L_x_20726:
        /* <DEDUP_REMOVED lines=13> */
.L_x_20728:
[----:B------:R-:W-:Y:S05]  /*1b680*/  BSYNC.RECONVERGENT B1 ;  /* 0x0000000000017941 */ /* 0x000fea0003800200 */
.L_x_20727:
        /* <DEDUP_REMOVED lines=42> */
.L_x_20725:
[----:B------:R-:W-:Y:S05]  /*1b930*/  BSYNC.RECONVERGENT B0 ;  /* 0x0000000000007941 */ /* 0x000fea0003800200 */
.L_x_20724:
        /* <DEDUP_REMOVED lines=24> */
.L_x_20731:
        /* <DEDUP_REMOVED lines=13> */
.L_x_20733:
[----:B------:R-:W-:Y:S05]  /*1bb90*/  BSYNC.RECONVERGENT B1 ;  /* 0x0000000000017941 */ /* 0x000fea0003800200 */
.L_x_20732:
        /* <DEDUP_REMOVED lines=42> */
.L_x_20730:
[----:B------:R-:W-:Y:S05]  /*1be40*/  BSYNC.RECONVERGENT B0 ;  /* 0x0000000000007941 */ /* 0x000fea0003800200 */
.L_x_20729:
        /* <DEDUP_REMOVED lines=19> */
.L_x_20736:
        /* <DEDUP_REMOVED lines=13> */
.L_x_20738:
[----:B------:R-:W-:Y:S05]  /*1c050*/  BSYNC.RECONVERGENT B1 ;  /* 0x0000000000017941 */ /* 0x000fea0003800200 */
.L_x_20737:
        /* <DEDUP_REMOVED lines=42> */
.L_x_20735:
[----:B------:R-:W-:Y:S05]  /*1c300*/  BSYNC.RECONVERGENT B0 ;  /* 0x0000000000007941 */ /* 0x000fea0003800200 */
.L_x_20734:
        /* <DEDUP_REMOVED lines=24> */
.L_x_20741:
        /* <DEDUP_REMOVED lines=13> */
.L_x_20743:
[----:B------:R-:W-:Y:S05]  /*1c560*/  BSYNC.RECONVERGENT B1 ;  /* 0x0000000000017941 */ /* 0x000fea0003800200 */
.L_x_20742:
        /* <DEDUP_REMOVED lines=42> */
.L_x_20740:
[----:B------:R-:W-:Y:S05]  /*1c810*/  BSYNC.RECONVERGENT B0 ;  /* 0x0000000000007941 */ /* 0x000fea0003800200 */
.L_x_20739:
        /* <DEDUP_REMOVED lines=18> */
.L_x_20746:
        /* <DEDUP_REMOVED lines=15> */
.L_x_20748:
[----:B------:R-:W-:Y:S05]  /*1ca30*/  BSYNC.RECONVERGENT B1 ;  /* 0x0000000000017941 */ /* 0x000fea0003800200 */
.L_x_20747:
        /* <DEDUP_REMOVED lines=42> */
.L_x_20745:
[----:B------:R-:W-:Y:S05]  /*1cce0*/  BSYNC.RECONVERGENT B0 ;  /* 0x0000000000007941 */ /* 0x000fea0003800200 */
.L_x_20744:
[----:B------:R-:W-:Y:S02]  /*1ccf0*/  I2FP.F32.U32 R26, R30 ;  /* 0x0000001e001a7245 */ /* 0x000fe40000201000 */
[----:B------:R-:W-:Y:S02]  /*1cd00*/  PRMT R27, R111, 0x7632, R27 ;  /* 0x000076326f1b7816 */ /* 0x000fe4000000001b */
[----:B------:R-:W-:Y:S01]  /*1cd10*/  FSEL R36, R36, RZ, P5 ;  /* 0x000000ff24247208 */ /* 0x000fe20002800000 */
[----:B------:R-:W-:Y:S02]  /*1cd20*/  FFMA.FTZ R26, R26, R7, 1.1641532182693481445e-10 ;  /* 0x2f0000001a1a7423 */ /* 0x000fe40000010007 */
[----:B------:R-:W-:-:S03]  /*1cd30*/  IMAD.U32 R27, R27, 0x10000, RZ ;  /* 0x000100001b1b7824 */ /* 0x000fc600078e00ff */
[----:B------:R-:W-:Y:S01]  /*1cd40*/  FSETP.GTU.FTZ.AND P6, PT, R26, R193, PT ;  /* 0x000000c11a00720b */ /* 0x000fe20003fdc000 */
[----:B------:R-:W-:-:S03]  /*1cd50*/  FMUL.FTZ R27, R27, R194 ;  /* 0x000000c21b1b7220 */ /* 0x000fc60000410000 */
[----:B------:R-:W-:Y:S02]  /*1cd60*/  SEL R204, RZ, 0x1, P6 ;  /* 0x00000001ffcc7807 */ /* 0x000fe40003000000 */
[----:B------:R-:W-:-:S05]  /*1cd70*/  FSEL R27, R27, RZ, !P6 ;  /* 0x000000ff1b1b7208 */ /* 0x000fca0007000000 */
[----:B------:R-:W-:-:S04]  /*1cd80*/  FADD.FTZ R71, R27, R36 ;  /* 0x000000241b477221 */ /* 0x000fc80000010000 */
[----:B------:R-:W-:Y:S01]  /*1cd90*/  @P1 FADD.FTZ R71, R103, R71 ;  /* 0x0000004767471221 */ /* 0x000fe20000010000 */
[----:B------:R-:W-:Y:S06]  /*1cda0*/  BRA `(.L_x_20749) ;  /* 0x0000002400f07947 */ /* 0x000fec0003800000 */
.L_x_20668:
[----:B------:R-:W-:Y:S01]  /*1cdb0*/  ISETP.NE.AND P2, PT, R40, 0x1, PT ;  /* 0x000000012800780c */ /* 0x000fe20003f45270 */
[----:B------:R-:W-:Y:S01]  /*1cdc0*/  BSSY.RECONVERGENT B0, `(.L_x_20750) ;  /* 0x0000047000007945 */ /* 0x000fe20003800200 */
[----:B01----:R-:W-:Y:S02]  /*1cdd0*/  HFMA2 R32, -RZ, RZ, 0, 1.1920928955078125e-07 ;  /* 0x00000002ff207431 */ /* 0x003fe400000001ff */
[----:B--2---:R-:W-:Y:S02]  /*1cde0*/  IMAD.MOV.U32 R28, RZ, RZ, R206 ;  /* 0x000000ffff1c7224 */ /* 0x004fe400078e00ce */
        /* <DEDUP_REMOVED lines=12> */
.L_x_20752:
        /* <DEDUP_REMOVED lines=13> */
.L_x_20754:
[----:B------:R-:W-:Y:S05]  /*1cf80*/  BSYNC.RECONVERGENT B1 ;  /* 0x0000000000017941 */ /* 0x000fea0003800200 */
.L_x_20753:
        /* <DEDUP_REMOVED lines=42> */
.L_x_20751:
[----:B------:R-:W-:Y:S05]  /*1d230*/  BSYNC.RECONVERGENT B0 ;  /* 0x0000000000007941 */ /* 0x000fea0003800200 */
.L_x_20750:
[----:B------:R-:W-:Y:S01]  /*1d240*/  ISETP.NE.AND P2, PT, R32, 0x1, PT ;  /* 0x000000012000780c */ /* 0x000fe20003f45270 */
[----:B------:R-:W-:Y:S01]  /*1d250*/  BSSY.RECONVERGENT B0, `(.L_x_20755) ;  /* 0x000004a000007945 */ /* 0x000fe20003800200 */
[----:B------:R-:W-:Y:S01]  /*1d260*/  I2FP.F32.U32 R28, R28 ;  /* 0x0000001c001c7245 */ /* 0x000fe20000201000 */
[C---:B-----5:R-:W-:Y:S01]  /*1d270*/  IMAD.U32 R30, R24.reuse, 0x10000, RZ ;  /* 0x00010000181e7824 */ /* 0x060fe200078e00ff */
[----:B------:R-:W-:Y:S01]  /*1d280*/  PRMT R31, R24, 0x7632, R31 ;  /* 0x00007632181f7816 */ /* 0x000fe2000000001f */
[----:B------:R-:W-:Y:S01]  /*1d290*/  IMAD.MOV.U32 R33, RZ, RZ, 0x2 ;  /* 0x00000002ff217424 */ /* 0x000fe200078e00ff */
[----:B------:R-:W-:Y:S01]  /*1d2a0*/  MOV R29, R206 ;  /* 0x000000ce001d7202 */ /* 0x000fe20000000f00 */
        /* <DEDUP_REMOVED lines=12> */
.L_x_20757:
        /* <DEDUP_REMOVED lines=13> */
.L_x_20759:
[----:B------:R-:W-:Y:S05]  /*1d440*/  BSYNC.RECONVERGENT B1 ;  /* 0x0000000000017941 */ /* 0x000fea0003800200 */
.L_x_20758:
        /* <DEDUP_REMOVED lines=42> */
.L_x_20756:
[----:B------:R-:W-:Y:S05]  /*1d6f0*/  BSYNC.RECONVERGENT B0 ;  /* 0x0000000000007941 */ /* 0x000fea0003800200 */
.L_x_20755:
[----:B------:R-:W-:Y:S01]  /*1d700*/  ISETP.NE.AND P2, PT, R33, 0x1, PT ;  /* 0x000000012100780c */ /* 0x000fe20003f45270 */
[----:B------:R-:W-:Y:S01]  /*1d710*/  BSSY.RECONVERGENT B0, `(.L_x_20760) ;  /* 0x0000049000007945 */ /* 0x000fe20003800200 */
[----:B------:R-:W-:Y:S01]  /*1d720*/  I2FP.F32.U32 R28, R29 ;  /* 0x0000001d001c7245 */ /* 0x000fe20000201000 */
[----:B------:R-:W-:Y:S01]  /*1d730*/  IMAD.MOV.U32 R34, RZ, RZ, 0x2 ;  /* 0x00000002ff227424 */ /* 0x000fe200078e00ff */
[----:B------:R-:W-:Y:S01]  /*1d740*/  SHF.L.U32 R31, R31, 0x10, RZ ;  /* 0x000000101f1f7819 */ /* 0x000fe200000006ff */
        /* <DEDUP_REMOVED lines=13> */
.L_x_20762:
        /* <DEDUP_REMOVED lines=13> */
.L_x_20764:
[----:B------:R-:W-:Y:S05]  /*1d8f0*/  BSYNC.RECONVERGENT B1 ;  /* 0x0000000000017941 */ /* 0x000fea0003800200 */
.L_x_20763:
        /* <DEDUP_REMOVED lines=42> */
.L_x_20761:
[----:B------:R-:W-:Y:S05]  /*1dba0*/  BSYNC.RECONVERGENT B0 ;  /* 0x0000000000007941 */ /* 0x000fea0003800200 */
.L_x_20760:
[----:B------:R-:W-:Y:S01]  /*1dbb0*/  ISETP.NE.AND P2, PT, R34, 0x1, PT ;  /* 0x000000012200780c */ /* 0x000fe20003f45270 */
[----:B------:R-:W-:Y:S01]  /*1dbc0*/  BSSY.RECONVERGENT B0, `(.L_x_20765) ;  /* 0x000004a000007945 */ /* 0x000fe20003800200 */
[----:B------:R-:W-:Y:S01]  /*1dbd0*/  I2FP.F32.U32 R32, R29 ;  /* 0x0000001d00207245 */ /* 0x000fe20000201000 */
[----:B------:R-:W-:Y:S01]  /*1dbe0*/  HFMA2 R36, -RZ, RZ, 0, 1.1920928955078125e-07 ;  /* 0x00000002ff247431 */ /* 0x000fe200000001ff */
[----:B------:R-:W-:Y:S01]  /*1dbf0*/  PRMT R33, R25, 0x7632, R33 ;  /* 0x0000763219217816 */ /* 0x000fe20000000021 */
        /* <DEDUP_REMOVED lines=14> */
.L_x_20767:
        /* <DEDUP_REMOVED lines=13> */
.L_x_20769:
[----:B------:R-:W-:Y:S05]  /*1ddb0*/  BSYNC.RECONVERGENT B1 ;  /* 0x0000000000017941 */ /* 0x000fea0003800200 */
.L_x_20768:
        /* <DEDUP_REMOVED lines=42> */
.L_x_20766:
[----:B------:R-:W-:Y:S05]  /*1e060*/  BSYNC.RECONVERGENT B0 ;  /* 0x0000000000007941 */ /* 0x000fea0003800200 */
.L_x_20765:
        /* <DEDUP_REMOVED lines=18> */
.L_x_20772:
        /* <DEDUP_REMOVED lines=13> */
.L_x_20774:
[----:B------:R-:W-:Y:S05]  /*1e260*/  BSYNC.RECONVERGENT B1 ;  /* 0x0000000000017941 */ /* 0x000fea0003800200 */
.L_x_20773:
        /* <DEDUP_REMOVED lines=42> */
.L_x_20771:
[----:B------:R-:W-:Y:S05]  /*1e510*/  BSYNC.RECONVERGENT B0 ;  /* 0x0000000000007941 */ /* 0x000fea0003800200 */
.L_x_20770:
[----:B------:R-:W-:Y:S01]  /*1e520*/  ISETP.NE.AND P3, PT, R37, 0x1, PT ;  /* 0x000000012500780c */ /* 0x000fe20003f65270 */
[----:B------:R-:W-:Y:S01]  /*1e530*/  BSSY.RECONVERGENT B0, `(.L_x_20775) ;  /* 0x0000049000007945 */ /* 0x000fe20003800200 */
[----:B------:R-:W-:Y:S01]  /*1e540*/  I2FP.F32.U32 R34, R35 ;  /* 0x0000002300227245 */ /* 0x000fe20000201000 */
[----:B------:R-:W-:Y:S02]  /*1e550*/  IMAD.MOV.U32 R38, RZ, RZ, 0x2 ;  /* 0x00000002ff267424 */ /* 0x000fe400078e00ff */
[----:B------:R-:W-:Y:S02]  /*1e560*/  IMAD.MOV.U32 R35, RZ, RZ, R206 ;  /* 0x000000ffff237224 */ /* 0x000fe400078e00ce */
[----:B------:R-:W-:Y:S01]  /*1e570*/  FFMA.FTZ R36, R34, R7, 1.1641532182693481445e-10 ;  /* 0x2f00000022247423 */ /* 0x000fe20000010007 */
[C---:B------:R-:W-:Y:S02]  /*1e580*/  SHF.L.U32 R34, R26.reuse, 0x10, RZ ;  /* 0x000000101a227819 */ /* 0x040fe400000006ff */
[----:B------:R-:W-:-:S02]  /*1e590*/  PRMT R26, R26, 0x7632, R26 ;  /* 0x000076321a1a7816 */ /* 0x000fc4000000001a */
        /* <DEDUP_REMOVED lines=10> */
.L_x_20777:
        /* <DEDUP_REMOVED lines=13> */
.L_x_20779:
[----:B------:R-:W-:Y:S05]  /*1e710*/  BSYNC.RECONVERGENT B1 ;  /* 0x0000000000017941 */ /* 0x000fea0003800200 */
.L_x_20778:
        /* <DEDUP_REMOVED lines=42> */
.L_x_20776:
[----:B------:R-:W-:Y:S05]  /*1e9c0*/  BSYNC.RECONVERGENT B0 ;  /* 0x0000000000007941 */ /* 0x000fea0003800200 */
.L_x_20775:
[----:B------:R-:W-:Y:S01]  /*1e9d0*/  ISETP.NE.AND P4, PT, R38, 0x1, PT ;  /* 0x000000012600780c */ /* 0x000fe20003f85270 */
[----:B------:R-:W-:Y:S01]  /*1e9e0*/  BSSY.RECONVERGENT B0, `(.L_x_20780) ;  /* 0x0000048000007945 */ /* 0x000fe20003800200 */
[----:B------:R-:W-:Y:S01]  /*1e9f0*/  I2FP.F32.U32 R36, R35 ;  /* 0x0000002300247245 */ /* 0x000fe20000201000 */
[----:B------:R-:W-:Y:S02]  /*1ea00*/  HFMA2 R41, -RZ, RZ, 0, 1.1920928955078125e-07 ;  /* 0x00000002ff297431 */ /* 0x000fe400000001ff */
[----:B------:R-:W-:Y:S02]  /*1ea10*/  IMAD.U32 R26, R26, 0x10000, RZ ;  /* 0x000100001a1a7824 */ /* 0x000fe400078e00ff */
        /* <DEDUP_REMOVED lines=12> */
.L_x_20782:
        /* <DEDUP_REMOVED lines=13> */
.L_x_20784:
[----:B------:R-:W-:Y:S05]  /*1ebb0*/  BSYNC.RECONVERGENT B1 ;  /* 0x0000000000017941 */ /* 0x000fea0003800200 */
.L_x_20783:
        /* <DEDUP_REMOVED lines=42> */
.L_x_20781:
[----:B------:R-:W-:Y:S05]  /*1ee60*/  BSYNC.RECONVERGENT B0 ;  /* 0x0000000000007941 */ /* 0x000fea0003800200 */
.L_x_20780:
        /* <DEDUP_REMOVED lines=18> */
.L_x_20787:
        /* <DEDUP_REMOVED lines=13> */
.L_x_20789:
[----:B------:R-:W-:Y:S05]  /*1f060*/  BSYNC.RECONVERGENT B1 ;  /* 0x0000000000017941 */ /* 0x000fea0003800200 */
.L_x_20788:
        /* <DEDUP_REMOVED lines=42> */
.L_x_20786:
[----:B------:R-:W-:Y:S05]  /*1f310*/  BSYNC.RECONVERGENT B0 ;  /* 0x0000000000007941 */ /* 0x000fea0003800200 */
.L_x_20785:
[----:B------:R-:W-:Y:S01]  /*1f320*/  P2R R38, PR, RZ, 0x2 ;  /* 0x00000002ff267803 */ /* 0x000fe20000000000 */
[-C--:B------:R-:W-:Y:S01]  /*1f330*/  FMUL.FTZ R30, R30, R194.reuse ;  /* 0x000000c21e1e7220 */ /* 0x080fe20000410000 */
[----:B------:R-:W-:Y:S01]  /*1f340*/  I2FP.F32.U32 R36, R37 ;  /* 0x0000002500247245 */ /* 0x000fe20000201000 */
[-C--:B------:R-:W-:Y:S01]  /*1f350*/  FMUL.FTZ R32, R32, R194.reuse ;  /* 0x000000c220207220 */ /* 0x080fe20000410000 */
[----:B------:R-:W-:Y:S01]  /*1f360*/  ISETP.NE.AND P1, PT, R24, RZ, PT ;  /* 0x000000ff1800720c */ /* 0x000fe20003f25270 */
[-C--:B------:R-:W-:Y:S01]  /*1f370*/  FMUL.FTZ R35, R35, R194.reuse ;  /* 0x000000c223237220 */ /* 0x080fe20000410000 */
[----:B------:R-:W-:Y:S01]  /*1f380*/  SHF.L.U32 R27, R27, 0x10, RZ ;  /* 0x000000101b1b7819 */ /* 0x000fe200000006ff */
[----:B------:R-:W-:Y:S01]  /*1f390*/  FFMA.FTZ R36, R36, R7, 1.1641532182693481445e-10 ;  /* 0x2f00000024247423 */ /* 0x000fe20000010007 */
[----:B------:R-:W-:Y:S01]  /*1f3a0*/  ISETP.NE.AND P5, PT, R25, RZ, PT ;  /* 0x000000ff1900720c */ /* 0x000fe20003fa5270 */
[-C--:B------:R-:W-:Y:S01]  /*1f3b0*/  FMUL.FTZ R26, R26, R194.reuse ;  /* 0x000000c21a1a7220 */ /* 0x080fe20000410000 */
[----:B------:R-:W-:Y:S01]  /*1f3c0*/  FSEL R72, R30, RZ, P1 ;  /* 0x000000ff1e487208 */ /* 0x000fe20000800000 */
[-C--:B------:R-:W-:Y:S01]  /*1f3d0*/  FMUL.FTZ R34, R34, R194.reuse ;  /* 0x000000c222227220 */ /* 0x080fe20000410000 */
[----:B------:R-:W-:Y:S01]  /*1f3e0*/  ISETP.NE.AND P1, PT, R38, RZ, PT ;  /* 0x000000ff2600720c */ /* 0x000fe20003f25270 */
[-C--:B------:R-:W-:Y:S01]  /*1f3f0*/  FMUL.FTZ R33, R33, R194.reuse ;  /* 0x000000c221217220 */ /* 0x080fe20000410000 */
[----:B------:R-:W-:Y:S01]  /*1f400*/  P2R R41, PR, RZ, 0x1 ;  /* 0x00000001ff297803 */ /* 0x000fe20000000000 */
[-C--:B------:R-:W-:Y:S01]  /*1f410*/  FMUL.FTZ R31, R31, R194.reuse ;  /* 0x000000c21f1f7220 */ /* 0x080fe20000410000 */
[----:B------:R-:W-:Y:S01]  /*1f420*/  FMUL.FTZ R27, R27, R194 ;  /* 0x000000c21b1b7220 */ /* 0x000fe20000410000 */
[----:B------:R-:W-:-:S02]  /*1f430*/  FSEL R74, R32, RZ, P5 ;  /* 0x000000ff204a7208 */ /* 0x000fc40002800000 */
[----:B------:R-:W-:Y:S02]  /*1f440*/  ISETP.NE.AND P0, PT, R28, RZ, PT ;  /* 0x000000ff1c00720c */ /* 0x000fe40003f05270 */
        /* <DEDUP_REMOVED lines=18> */
.L_x_20749:
[----:B------:R-:W-:Y:S01]  /*1f570*/  ISETP.NE.AND P6, PT, R24, RZ, PT ;  /* 0x000000ff1800720c */ /* 0x000fe20003fc5270 */
[----:B------:R-:W0:Y:S01]  /*1f580*/  @P0 LDC.64 R26, c[0x0][0x398] ;  /* 0x0000e600ff1a0b82 */ /* 0x000e220000000a00 */
[----:B------:R-:W-:Y:S01]  /*1f590*/  SEL R24, RZ, 0x1000000, !P5 ;  /* 0x01000000ff187807 */ /* 0x000fe20006800000 */
[----:B------:R-:W-:Y:S01]  /*1f5a0*/  VIADD R195, R6, 0x80 ;  /* 0x0000008006c37836 */ /* 0x000fe20000000000 */
[----:B------:R-:W-:Y:S02]  /*1f5b0*/  SEL R33, RZ, 0x10000, !P4 ;  /* 0x00010000ff217807 */ /* 0x000fe40006000000 */
[----:B------:R-:W-:Y:S02]  /*1f5c0*/  SEL R34, RZ, 0x100, !P3 ;  /* 0x00000100ff227807 */ /* 0x000fe40005800000 */
[----:B------:R-:W-:Y:S02]  /*1f5d0*/  ISETP.NE.AND P5, PT, R28, RZ, PT ;  /* 0x000000ff1c00720c */ /* 0x000fe40003fa5270 */
[----:B------:R-:W-:-:S02]  /*1f5e0*/  ISETP.NE.AND P4, PT, R25, RZ, PT ;  /* 0x000000ff1900720c */ /* 0x000fc40003f85270 */
[----:B------:R-:W-:Y:S02]  /*1f5f0*/  ISETP.NE.AND P3, PT, R29, RZ, PT ;  /* 0x000000ff1d00720c */ /* 0x000fe40003f65270 */
[----:B------:R-:W-:Y:S01]  /*1f600*/  SEL R31, RZ, 0x10000, !P4 ;  /* 0x00010000ff1f7807 */ /* 0x000fe20006000000 */
[----:B------:R-:W1:Y:S01]  /*1f610*/  @P1 LDC.64 R28, c[0x0][0x3a0] ;  /* 0x0000e800ff1c1b82 */ /* 0x000e620000000a00 */
[----:B------:R-:W-:Y:S02]  /*1f620*/  SEL R32, RZ, 0x1000000, !P3 ;  /* 0x01000000ff207807 */ /* 0x000fe40005800000 */
[----:B------:R-:W-:Y:S02]  /*1f630*/  SEL R30, RZ, 0x100, !P5 ;  /* 0x00000100ff1e7807 */ /* 0x000fe40006800000 */
[----:B------:R-:W-:Y:S01]  /*1f640*/  LOP3.LUT R34, R34, R24, R33, 0xfe, !PT ;  /* 0x0000001822227212 */ /* 0x000fe200078efe21 */
[----:B------:R-:W-:Y:S01]  /*1f650*/  IMAD.WIDE.U32 R24, R22, 0x20, R200 ;  /* 0x0000002016187825 */ /* 0x000fe200078e00c8 */
[----:B------:R-:W-:-:S02]  /*1f660*/  LOP3.LUT R30, R30, R32, R31, 0xfe, !PT ;  /* 0x000000201e1e7212 */ /* 0x000fc400078efe1f */
[----:B------:R-:W-:Y:S01]  /*1f670*/  SEL R33, RZ, 0x1, !P6 ;  /* 0x00000001ff217807 */ /* 0x000fe20007000000 */
[C---:B0-----:R-:W-:Y:S01]  /*1f680*/  @P0 IMAD.WIDE.U32 R26, R195.reuse, 0x10, R26 ;  /* 0x00000010c31a0825 */ /* 0x041fe200078e001a */
[----:B------:R-:W-:Y:S01]  /*1f690*/  SEL R31, RZ, 0x1, !P2 ;  /* 0x00000001ff1f7807 */ /* 0x000fe20005000000 */
[----:B------:R-:W-:Y:S01]  /*1f6a0*/  STG.E.128 desc[UR8][R24.64], R72 ;  /* 0x0000004818007986 */ /* 0x000fe2000c101d08 */
[----:B------:R-:W-:Y:S01]  /*1f6b0*/  LOP3.LUT R30, R30, R33, RZ, 0xfc, !PT ;  /* 0x000000211e1e7212 */ /* 0x000fe200078efcff */
[----:B------:R-:W-:Y:S01]  /*1f6c0*/  IMAD.WIDE.U32 R32, R22, 0x8, R178 ;  /* 0x0000000816207825 */ /* 0x000fe200078e00b2 */
[----:B------:R-:W-:Y:S01]  /*1f6d0*/  LOP3.LUT R31, R34, R31, RZ, 0xfc, !PT ;  /* 0x0000001f221f7212 */ /* 0x000fe200078efcff */
[----:B------:R0:W-:Y:S04]  /*1f6e0*/  STG.E.128 desc[UR8][R24.64+0x10], R68 ;  /* 0x0000104418007986 */ /* 0x0001e8000c101d08 */
[----:B------:R2:W-:Y:S01]  /*1f6f0*/  STG.E.64 desc[UR8][R32.64], R30 ;  /* 0x0000001e20007986 */ /* 0x0005e2000c101b08 */
[----:B-1----:R-:W-:-:S04]  /*1f700*/  @P1 IMAD.WIDE.U32 R28, R195, 0x20, R28 ;  /* 0x00000020c31c1825 */ /* 0x002fc800078e001c */
[----:B0-----:R-:W-:Y:S01]  /*1f710*/  IMAD.WIDE.U32 R24, R195, 0x10, R212 ;  /* 0x00000010c3187825 */ /* 0x001fe200078e00d4 */
        /* <DEDUP_REMOVED lines=21> */
.L_x_20790:
[----:B------:R1:W5:Y:S04]  /*1f870*/  @P0 LDG.E.128 R108, desc[UR8][R26.64] ;  /* 0x000000081a6c0981 */ /* 0x000368000c1e1d00 */
        /* <DEDUP_REMOVED lines=20> */
.L_x_20794:
        /* <DEDUP_REMOVED lines=13> */
.L_x_20796:
[----:B------:R-:W-:Y:S05]  /*1fa90*/  BSYNC.RECONVERGENT B1 ;  /* 0x0000000000017941 */ /* 0x000fea0003800200 */
.L_x_20795:
        /* <DEDUP_REMOVED lines=42> */
.L_x_20793:
[----:B------:R-:W-:Y:S05]  /*1fd40*/  BSYNC.RECONVERGENT B0 ;  /* 0x0000000000007941 */ /* 0x000fea0003800200 */
.L_x_20792:
[----:B------:R-:W-:Y:S01]  /*1fd50*/  ISETP.NE.AND P2, PT, R16, 0x1, PT ;  /* 0x000000011000780c */ /* 0x000fe20003f45270 */
[----:B------:R-:W-:Y:S01]  /*1fd60*/  BSSY.RECONVERGENT B0, `(.L_x_20797) ;  /* 0x000004b000007945 */ /* 0x000fe20003800200 */
[----:B------:R-:W-:Y:S01]  /*1fd70*/  I2FP.F32.U32 R14, R13 ;  /* 0x0000000d000e7245 */ /* 0x000fe20000201000 */
[C---:B-----5:R-:W-:Y:S01]  /*1fd80*/  IMAD.U32 R13, R24.reuse, 0x10000, RZ ;  /* 0x00010000180d7824 */ /* 0x060fe200078e00ff */
[----:B0-----:R-:W-:Y:S01]  /*1fd90*/  PRMT R30, R24, 0x7632, R30 ;  /* 0x00007632181e7816 */ /* 0x001fe2000000001e */
        /* <DEDUP_REMOVED lines=15> */
.L_x_20799:
        /* <DEDUP_REMOVED lines=13> */
.L_x_20801:
[----:B------:R-:W-:Y:S05]  /*1ff60*/  BSYNC.RECONVERGENT B1 ;  /* 0x0000000000017941 */ /* 0x000fea0003800200 */
.L_x_20800:
        /* <DEDUP_REMOVED lines=42> */
.L_x_20798:
[----:B------:R-:W-:Y:S05]  /*20210*/  BSYNC.RECONVERGENT B0 ;  /* 0x0000000000007941 */ /* 0x000fea0003800200 */
.L_x_20797:
        /* <DEDUP_REMOVED lines=23> */
.L_x_20804:
        /* <DEDUP_REMOVED lines=13> */
.L_x_20806:
[----:B------:R-:W-:Y:S05]  /*20460*/  BSYNC.RECONVERGENT B1 ;  /* 0x0000000000017941 */ /* 0x000fea0003800200 */
.L_x_20805:
        /* <DEDUP_REMOVED lines=42> */
.L_x_20803:
[----:B------:R-:W-:Y:S05]  /*20710*/  BSYNC.RECONVERGENT B0 ;  /* 0x0000000000007941 */ /* 0x000fea0003800200 */
.L_x_20802:
[----:B------:R-:W-:Y:S01]  /*20720*/  ISETP.NE.AND P2, PT, R16, 0x1, PT ;  /* 0x000000011000780c */ /* 0x000fe20003f45270 */
[----:B-1----:R-:W-:Y:S01]  /*20730*/  IMAD.U32 R29, R30, 0x10000, RZ ;  /* 0x000100001e1d7824 */ /* 0x002fe200078e00ff */
[----:B------:R-:W-:Y:S01]  /*20740*/  I2FP.F32.U32 R14, R15 ;  /* 0x0000000f000e7245 */ /* 0x000fe20000201000 */
[----:B------:R-:W-:Y:S01]  /*20750*/  BSSY.RECONVERGENT B0, `(.L_x_20807) ;  /* 0x0000048000007945 */ /* 0x000fe20003800200 */
[----:B------:R-:W-:Y:S02]  /*20760*/  HFMA2 R17, -RZ, RZ, 0, 1.1920928955078125e-07 ;  /* 0x00000002ff117431 */ /* 0x000fe400000001ff */
[----:B------:R-:W-:Y:S02]  /*20770*/  IMAD.MOV.U32 R15, RZ, RZ, R206 ;  /* 0x000000ffff0f7224 */ /* 0x000fe400078e00ce */
        /* <DEDUP_REMOVED lines=13> */
.L_x_20809:
        /* <DEDUP_REMOVED lines=13> */
.L_x_20811:
[----:B------:R-:W-:Y:S05]  /*20920*/  BSYNC.RECONVERGENT B1 ;  /* 0x0000000000017941 */ /* 0x000fea0003800200 */
.L_x_20810:
        /* <DEDUP_REMOVED lines=42> */
.L_x_20808:
[----:B------:R-:W-:Y:S05]  /*20bd0*/  BSYNC.RECONVERGENT B0 ;  /* 0x0000000000007941 */ /* 0x000fea0003800200 */
.L_x_20807:
        /* <DEDUP_REMOVED lines=24> */
.L_x_20814:
        /* <DEDUP_REMOVED lines=13> */
.L_x_20816:
[----:B------:R-:W-:Y:S05]  /*20e30*/  BSYNC.RECONVERGENT B1 ;  /* 0x0000000000017941 */ /* 0x000fea0003800200 */
.L_x_20815:
        /* <DEDUP_REMOVED lines=42> */
.L_x_20813:
[----:B------:R-:W-:Y:S05]  /*210e0*/  BSYNC.RECONVERGENT B0 ;  /* 0x0000000000007941 */ /* 0x000fea0003800200 */
.L_x_20812:
        /* <DEDUP_REMOVED lines=20> */
.L_x_20819:
        /* <DEDUP_REMOVED lines=13> */
.L_x_20821:
[----:B------:R-:W-:Y:S05]  /*21300*/  BSYNC.RECONVERGENT B1 ;  /* 0x0000000000017941 */ /* 0x000fea0003800200 */
.L_x_20820:
        /* <DEDUP_REMOVED lines=42> */
.L_x_20818:
[----:B------:R-:W-:Y:S05]  /*215b0*/  BSYNC.RECONVERGENT B0 ;  /* 0x0000000000007941 */ /* 0x000fea0003800200 */
.L_x_20817:
        /* <DEDUP_REMOVED lines=23> */
.L_x_20824:
        /* <DEDUP_REMOVED lines=13> */
.L_x_20826:
[----:B------:R-:W-:Y:S05]  /*21800*/  BSYNC.RECONVERGENT B1 ;  /* 0x0000000000017941 */ /* 0x000fea0003800200 */
.L_x_20825:
        /* <DEDUP_REMOVED lines=42> */
.L_x_20823:
[----:B------:R-:W-:Y:S05]  /*21ab0*/  BSYNC.RECONVERGENT B0 ;  /* 0x0000000000007941 */ /* 0x000fea0003800200 */
.L_x_20822:
        /* <DEDUP_REMOVED lines=19> */
.L_x_20829:
        /* <DEDUP_REMOVED lines=13> */
.L_x_20831:
[----:B------:R-:W-:Y:S05]  /*21cc0*/  BSYNC.RECONVERGENT B1 ;  /* 0x0000000000017941 */ /* 0x000fea0003800200 */
.L_x_20830:
        /* <DEDUP_REMOVED lines=42> */
.L_x_20828:
[----:B------:R-:W-:Y:S05]  /*21f70*/  BSYNC.RECONVERGENT B0 ;  /* 0x0000000000007941 */ /* 0x000fea0003800200 */
.L_x_20827:
        /* <DEDUP_REMOVED lines=24> */
.L_x_20834:
        /* <DEDUP_REMOVED lines=13> */
.L_x_20836:
[----:B------:R-:W-:Y:S05]  /*221d0*/  BSYNC.RECONVERGENT B1 ;  /* 0x0000000000017941 */ /* 0x000fea0003800200 */
.L_x_20835:
        /* <DEDUP_REMOVED lines=42> */
.L_x_20833:
[----:B------:R-:W-:Y:S05]  /*22480*/  BSYNC.RECONVERGENT B0 ;  /* 0x0000000000007941 */ /* 0x000fea0003800200 */
.L_x_20832:
        /* <DEDUP_REMOVED lines=19> */
.L_x_20839:
        /* <DEDUP_REMOVED lines=13> */
.L_x_20841:
[----:B------:R-:W-:Y:S05]  /*22690*/  BSYNC.RECONVERGENT B1 ;  /* 0x0000000000017941 */ /* 0x000fea0003800200 */
.L_x_20840:
        /* <DEDUP_REMOVED lines=42> */
.L_x_20838:
[----:B------:R-:W-:Y:S05]  /*22940*/  BSYNC.RECONVERGENT B0 ;  /* 0x0000000000007941 */ /* 0x000fea0003800200 */
.L_x_20837:
        /* <DEDUP_REMOVED lines=24> */
.L_x_20844:
        /* <DEDUP_REMOVED lines=13> */
.L_x_20846:
[----:B------:R-:W-:Y:S05]  /*22ba0*/  BSYNC.RECONVERGENT B1 ;  /* 0x0000000000017941 */ /* 0x000fea0003800200 */
.L_x_20845:
        /* <DEDUP_REMOVED lines=42> */
.L_x_20843:
[----:B------:R-:W-:Y:S05]  /*22e50*/  BSYNC.RECONVERGENT B0 ;  /* 0x0000000000007941 */ /* 0x000fea0003800200 */
.L_x_20842:
        /* <DEDUP_REMOVED lines=18> */
.L_x_20849:
        /* <DEDUP_REMOVED lines=13> */
.L_x_20851:
[----:B------:R-:W-:Y:S05]  /*23050*/  BSYNC.RECONVERGENT B1 ;  /* 0x0000000000017941 */ /* 0x000fea0003800200 */
.L_x_20850:
        /* <DEDUP_REMOVED lines=42> */
.L_x_20848:
[----:B------:R-:W-:Y:S05]  /*23300*/  BSYNC.RECONVERGENT B0 ;  /* 0x0000000000007941 */ /* 0x000fea0003800200 */
.L_x_20847:
        /* <DEDUP_REMOVED lines=24> */
.L_x_20854:
        /* <DEDUP_REMOVED lines=13> */
.L_x_20856:
[----:B------:R-:W-:Y:S05]  /*23560*/  BSYNC.RECONVERGENT B1 ;  /* 0x0000000000017941 */ /* 0x000fea0003800200 */
.L_x_20855:
        /* <DEDUP_REMOVED lines=42> */
.L_x_20853:
[----:B------:R-:W-:Y:S05]  /*23810*/  BSYNC.RECONVERGENT B0 ;  /* 0x0000000000007941 */ /* 0x000fea0003800200 */
.L_x_20852:
        /* <DEDUP_REMOVED lines=19> */
.L_x_20859:
        /* <DEDUP_REMOVED lines=13> */
.L_x_20861:
[----:B------:R-:W-:Y:S05]  /*23a20*/  BSYNC.RECONVERGENT B1 ;  /* 0x0000000000017941 */ /* 0x000fea0003800200 */
.L_x_20860:
        /* <DEDUP_REMOVED lines=42> */
.L_x_20858:
[----:B------:R-:W-:Y:S05]  /*23cd0*/  BSYNC.RECONVERGENT B0 ;  /* 0x0000000000007941 */ /* 0x000fea0003800200 */
.L_x_20857:
        /* <DEDUP_REMOVED lines=24> */
.L_x_20864:
        /* <DEDUP_REMOVED lines=13> */
.L_x_20866:
[----:B------:R-:W-:Y:S05]  /*23f30*/  BSYNC.RECONVERGENT B1 ;  /* 0x0000000000017941 */ /* 0x000fea0003800200 */
.L_x_20865:
        /* <DEDUP_REMOVED lines=42> */
.L_x_20863:
[----:B------:R-:W-:Y:S05]  /*241e0*/  BSYNC.RECONVERGENT B0 ;  /* 0x0000000000007941 */ /* 0x000fea0003800200 */
.L_x_20862:
        /* <DEDUP_REMOVED lines=18> */
.L_x_20869:
        /* <DEDUP_REMOVED lines=15> */
.L_x_20871:
[----:B------:R-:W-:Y:S05]  /*24400*/  BSYNC.RECONVERGENT B1 ;  /* 0x0000000000017941 */ /* 0x000fea0003800200 */
.L_x_20870:
        /* <DEDUP_REMOVED lines=42> */
.L_x_20868:
[----:B------:R-:W-:Y:S05]  /*246b0*/  BSYNC.RECONVERGENT B0 ;  /* 0x0000000000007941 */ /* 0x000fea0003800200 */
.L_x_20867:
        /* <DEDUP_REMOVED lines=12> */
.L_x_20791:
[----:B------:R-:W-:Y:S01]  /*24780*/  ISETP.NE.AND P2, PT, R40, 0x1, PT ;  /* 0x000000012800780c */ /* 0x000fe20003f45270 */
[----:B------:R-:W-:Y:S01]  /*24790*/  BSSY.RECONVERGENT B0, `(.L_x_20873) ;  /* 0x0000047000007945 */ /* 0x000fe20003800200 */
[----:B0-----:R-:W-:Y:S01]  /*247a0*/  IMAD.MOV.U32 R32, RZ, RZ, 0x2 ;  /* 0x00000002ff207424 */ /* 0x001fe200078e00ff */
        /* <DEDUP_REMOVED lines=13> */
.L_x_20875:
        /* <DEDUP_REMOVED lines=13> */
.L_x_20877:
[----:B------:R-:W-:Y:S05]  /*24950*/  BSYNC.RECONVERGENT B1 ;  /* 0x0000000000017941 */ /* 0x000fea0003800200 */
.L_x_20876:
        /* <DEDUP_REMOVED lines=39> */
[----:B------:R-:W-:Y:S01]  /*24bd0*/  MOV R38, R28 ;  /* 0x0000001c00267202 */ /* 0x000fe20000000f00 */
[----:B------:R-:W-:Y:S01]  /*24be0*/  IMAD.MOV.U32 R28, RZ, RZ, R39 ;  /* 0x000000ffff1c7224 */ /* 0x000fe200078e0027 */
[----:B------:R-:W-:-:S07]  /*24bf0*/  LOP3.LUT R203, R8, R30, R29, 0x96, !PT ;  /* 0x0000001e08cb7212 */ /* 0x000fce00078e961d */
.L_x_20874:
[----:B------:R-:W-:Y:S05]  /*24c00*/  BSYNC.RECONVERGENT B0 ;  /* 0x0000000000007941 */ /* 0x000fea0003800200 */
.L_x_20873:
[----:B------:R-:W-:Y:S01]  /*24c10*/  ISETP.NE.AND P2, PT, R32, 0x1, PT ;  /* 0x000000012000780c */ /* 0x000fe20003f45270 */
[----:B------:R-:W-:Y:S01]  /*24c20*/  BSSY.RECONVERGENT B0, `(.L_x_20878) ;  /* 0x000004a000007945 */ /* 0x000fe20003800200 */
[----:B------:R-:W-:Y:S01]  /*24c30*/  I2FP.F32.U32 R28, R28 ;  /* 0x0000001c001c7245 */ /* 0x000fe20000201000 */
[----:B------:R-:W-:Y:S01]  /*24c40*/  IMAD.MOV.U32 R33, RZ, RZ, 0x2 ;  /* 0x00000002ff217424 */ /* 0x000fe200078e00ff */
[C---:B-----5:R-:W-:Y:S01]  /*24c50*/  SHF.L.U32 R30, R24.reuse, 0x10, RZ ;  /* 0x00000010181e7819 */ /* 0x060fe200000006ff */
[----:B------:R-:W-:Y:S01]  /*24c60*/  IMAD.MOV.U32 R29, RZ, RZ, R206 ;  /* 0x000000ffff1d7224 */ /* 0x000fe200078e00ce */
[----:B------:R-:W-:Y:S01]  /*24c70*/  PRMT R31, R24, 0x7632, R31 ;  /* 0x00007632181f7816 */ /* 0x000fe2000000001f */
        /* <DEDUP_REMOVED lines=12> */
.L_x_20880:
        /* <DEDUP_REMOVED lines=13> */
.L_x_20882:
[----:B------:R-:W-:Y:S05]  /*24e10*/  BSYNC.RECONVERGENT B1 ;  /* 0x0000000000017941 */ /* 0x000fea0003800200 */
.L_x_20881:
        /* <DEDUP_REMOVED lines=42> */
.L_x_20879:
[----:B------:R-:W-:Y:S05]  /*250c0*/  BSYNC.RECONVERGENT B0 ;  /* 0x0000000000007941 */ /* 0x000fea0003800200 */
.L_x_20878:
[----:B------:R-:W-:Y:S01]  /*250d0*/  ISETP.NE.AND P2, PT, R33, 0x1, PT ;  /* 0x000000012100780c */ /* 0x000fe20003f45270 */
[----:B------:R-:W-:Y:S01]  /*250e0*/  BSSY.RECONVERGENT B0, `(.L_x_20883) ;  /* 0x0000049000007945 */ /* 0x000fe20003800200 */
[----:B------:R-:W-:Y:S01]  /*250f0*/  I2FP.F32.U32 R28, R29 ;  /* 0x0000001d001c7245 */ /* 0x000fe20000201000 */
[----:B------:R-:W-:Y:S02]  /*25100*/  HFMA2 R34, -RZ, RZ, 0, 1.1920928955078125e-07 ;  /* 0x00000002ff227431 */ /* 0x000fe400000001ff */
[----:B------:R-:W-:Y:S02]  /*25110*/  IMAD.U32 R31, R31, 0x10000, RZ ;  /* 0x000100001f1f7824 */ /* 0x000fe400078e00ff */
        /* <DEDUP_REMOVED lines=13> */
.L_x_20885:
        /* <DEDUP_REMOVED lines=13> */
.L_x_20887:
[----:B------:R-:W-:Y:S05]  /*252c0*/  BSYNC.RECONVERGENT B1 ;  /* 0x0000000000017941 */ /* 0x000fea0003800200 */
.L_x_20886:
        /* <DEDUP_REMOVED lines=42> */
.L_x_20884:
[----:B------:R-:W-:Y:S05]  /*25570*/  BSYNC.RECONVERGENT B0 ;  /* 0x0000000000007941 */ /* 0x000fea0003800200 */
.L_x_20883:
[----:B------:R-:W-:Y:S01]  /*25580*/  ISETP.NE.AND P2, PT, R34, 0x1, PT ;  /* 0x000000012200780c */ /* 0x000fe20003f45270 */
[----:B------:R-:W-:Y:S01]  /*25590*/  BSSY.RECONVERGENT B0, `(.L_x_20888) ;  /* 0x000004a000007945 */ /* 0x000fe20003800200 */
[----:B------:R-:W-:Y:S01]  /*255a0*/  I2FP.F32.U32 R32, R29 ;  /* 0x0000001d00207245 */ /* 0x000fe20000201000 */
[----:B------:R-:W-:Y:S01]  /*255b0*/  IMAD.MOV.U32 R36, RZ, RZ, 0x2 ;  /* 0x00000002ff247424 */ /* 0x000fe200078e00ff */
[----:B------:R-:W-:Y:S02]  /*255c0*/  PRMT R33, R25, 0x7632, R33 ;  /* 0x0000763219217816 */ /* 0x000fe40000000021 */
[----:B------:R-:W-:Y:S01]  /*255d0*/  MOV R29, R206 ;  /* 0x000000ce001d7202 */ /* 0x000fe20000000f00 */
        /* <DEDUP_REMOVED lines=13> */
.L_x_20890:
        /* <DEDUP_REMOVED lines=13> */
.L_x_20892:
[----:B------:R-:W-:Y:S05]  /*25780*/  BSYNC.RECONVERGENT B1 ;  /* 0x0000000000017941 */ /* 0x000fea0003800200 */
.L_x_20891:
        /* <DEDUP_REMOVED lines=42> */
.L_x_20889:
[----:B------:R-:W-:Y:S05]  /*25a30*/  BSYNC.RECONVERGENT B0 ;  /* 0x0000000000007941 */ /* 0x000fea0003800200 */
.L_x_20888:
        /* <DEDUP_REMOVED lines=18> */
.L_x_20895:
        /* <DEDUP_REMOVED lines=13> */
.L_x_20897:
[----:B------:R-:W-:Y:S05]  /*25c30*/  BSYNC.RECONVERGENT B1 ;  /* 0x0000000000017941 */ /* 0x000fea0003800200 */
.L_x_20896:
        /* <DEDUP_REMOVED lines=42> */
.L_x_20894:
[----:B------:R-:W-:Y:S05]  /*25ee0*/  BSYNC.RECONVERGENT B0 ;  /* 0x0000000000007941 */ /* 0x000fea0003800200 */
.L_x_20893:
[----:B------:R-:W-:Y:S01]  /*25ef0*/  ISETP.NE.AND P3, PT, R37, 0x1, PT ;  /* 0x000000012500780c */ /* 0x000fe20003f65270 */
[----:B------:R-:W-:Y:S01]  /*25f00*/  BSSY.RECONVERGENT B0, `(.L_x_20898) ;  /* 0x0000049000007945 */ /* 0x000fe20003800200 */
[----:B------:R-:W-:Y:S01]  /*25f10*/  I2FP.F32.U32 R34, R35 ;  /* 0x0000002300227245 */ /* 0x000fe20000201000 */
[----:B------:R-:W-:Y:S02]  /*25f20*/  HFMA2 R39, -RZ, RZ, 0, 1.1920928955078125e-07 ;  /* 0x00000002ff277431 */ /* 0x000fe400000001ff */
[----:B------:R-:W-:Y:S02]  /*25f30*/  IMAD.MOV.U32 R35, RZ, RZ, R206 ;  /* 0x000000ffff237224 */ /* 0x000fe400078e00ce */
[----:B------:R-:W-:Y:S01]  /*25f40*/  FFMA.FTZ R36, R34, R7, 1.1641532182693481445e-10 ;  /* 0x2f00000022247423 */ /* 0x000fe20000010007 */
[C---:B------:R-:W-:Y:S01]  /*25f50*/  IMAD.U32 R34, R26.reuse, 0x10000, RZ ;  /* 0x000100001a227824 */ /* 0x040fe200078e00ff */
[----:B------:R-:W-:-:S03]  /*25f60*/  PRMT R26, R26, 0x7632, R26 ;  /* 0x000076321a1a7816 */ /* 0x000fc6000000001a */
        /* <DEDUP_REMOVED lines=10> */
.L_x_20900:
        /* <DEDUP_REMOVED lines=13> */
.L_x_20902:
[----:B------:R-:W-:Y:S05]  /*260e0*/  BSYNC.RECONVERGENT B1 ;  /* 0x0000000000017941 */ /* 0x000fea0003800200 */
.L_x_20901:
        /* <DEDUP_REMOVED lines=42> */
.L_x_20899:
[----:B------:R-:W-:Y:S05]  /*26390*/  BSYNC.RECONVERGENT B0 ;  /* 0x0000000000007941 */ /* 0x000fea0003800200 */
.L_x_20898:
        /* <DEDUP_REMOVED lines=17> */
.L_x_20905:
        /* <DEDUP_REMOVED lines=13> */
.L_x_20907:
[----:B------:R-:W-:Y:S05]  /*26580*/  BSYNC.RECONVERGENT B1 ;  /* 0x0000000000017941 */ /* 0x000fea0003800200 */
.L_x_20906:
        /* <DEDUP_REMOVED lines=42> */
.L_x_20904:
[----:B------:R-:W-:Y:S05]  /*26830*/  BSYNC.RECONVERGENT B0 ;  /* 0x0000000000007941 */ /* 0x000fea0003800200 */
.L_x_20903:
        /* <DEDUP_REMOVED lines=18> */
.L_x_20910:
        /* <DEDUP_REMOVED lines=13> */
.L_x_20912:
[----:B------:R-:W-:Y:S05]  /*26a30*/  BSYNC.RECONVERGENT B1 ;  /* 0x0000000000017941 */ /* 0x000fea0003800200 */
.L_x_20911:
        /* <DEDUP_REMOVED lines=42> */
.L_x_20909:
[----:B------:R-:W-:Y:S05]  /*26ce0*/  BSYNC.RECONVERGENT B0 ;  /* 0x0000000000007941 */ /* 0x000fea0003800200 */
.L_x_20908:
        /* <DEDUP_REMOVED lines=37> */
.L_x_20872:
[----:B------:R-:W-:Y:S01]  /*26f40*/  ISETP.NE.AND P6, PT, R24, RZ, PT ;  /* 0x000000ff1800720c */ /* 0x000fe20003fc5270 */
[----:B------:R-:W0:Y:S01]  /*26f50*/  @P0 LDC.64 R26, c[0x0][0x398] ;  /* 0x0000e600ff1a0b82 */ /* 0x000e220000000a00 */
[----:B------:R-:W-:Y:S02]  /*26f60*/  SEL R24, RZ, 0x1000000, !P5 ;  /* 0x01000000ff187807 */ /* 0x000fe40006800000 */
        /* <DEDUP_REMOVED lines=12> */
[----:B------:R-:W-:Y:S02]  /*27030*/  SEL R33, RZ, 0x1, !P6 ;  /* 0x00000001ff217807 */ /* 0x000fe40007000000 */
[----:B------:R-:W-:Y:S01]  /*27040*/  SEL R31, RZ, 0x1, !P2 ;  /* 0x00000001ff1f7807 */ /* 0x000fe20005000000 */
[----:B------:R-:W-:Y:S01]  /*27050*/  STG.E.128 desc[UR8][R24.64], R64 ;  /* 0x0000004018007986 */ /* 0x000fe2000c101d08 */
[----:B------:R-:W-:Y:S01]  /*27060*/  LOP3.LUT R30, R30, R33, RZ, 0xfc, !PT ;  /* 0x000000211e1e7212 */ /* 0x000fe200078efcff */
[----:B------:R-:W-:Y:S01]  /*27070*/  IMAD.WIDE.U32 R32, R195, 0x8, R178 ;  /* 0x00000008c3207825 */ /* 0x000fe200078e00b2 */
[----:B------:R-:W-:Y:S01]  /*27080*/  LOP3.LUT R31, R34, R31, RZ, 0xfc, !PT ;  /* 0x0000001f221f7212 */ /* 0x000fe200078efcff */
[----:B------:R2:W-:Y:S01]  /*27090*/  STG.E.128 desc[UR8][R24.64+0x10], R60 ;  /* 0x0000103c18007986 */ /* 0x0005e2000c101d08 */
[----:B------:R-:W-:-:S03]  /*270a0*/  IADD3 R196, PT, PT, R6, 0xa0, RZ ;  /* 0x000000a006c47810 */ /* 0x000fc60007ffe0ff */
[----:B------:R3:W-:Y:S02]  /*270b0*/  STG.E.64 desc[UR8][R32.64], R30 ;  /* 0x0000001e20007986 */ /* 0x0007e4000c101b08 */
[----:B0-----:R-:W-:-:S04]  /*270c0*/  @P0 IMAD.WIDE.U32 R26, R196, 0x10, R26 ;  /* 0x00000010c41a0825 */ /* 0x001fc800078e001a */
[----:B-1----:R-:W-:-:S04]  /*270d0*/  @P1 IMAD.WIDE.U32 R28, R196, 0x20, R28 ;  /* 0x00000020c41c1825 */ /* 0x002fc800078e001c */
[----:B--2---:R-:W-:Y:S01]  /*270e0*/  IMAD.WIDE.U32 R24, R196, 0x10, R212 ;  /* 0x00000010c4187825 */ /* 0x004fe200078e00d4 */
[----:B---3--:R-:W-:Y:S06]  /*270f0*/  @!P0 BRA `(.L_x_20913) ;  /* 0x0000000000508947 */ /* 0x008fec0003800000 */
        /* <DEDUP_REMOVED lines=20> */
.L_x_20913:
        /* <DEDUP_REMOVED lines=21> */
.L_x_20917:
        /* <DEDUP_REMOVED lines=13> */
.L_x_20919:
[----:B------:R-:W-:Y:S05]  /*27460*/  BSYNC.RECONVERGENT B1 ;  /* 0x0000000000017941 */ /* 0x000fea0003800200 */
.L_x_20918:
        /* <DEDUP_REMOVED lines=40> */
[----:B------:R-:W-:-:S07]  /*276f0*/  LOP3.LUT R203, R8, R14, R29, 0x96, !PT ;  /* 0x0000000e08cb7212 */ /* 0x000fce00078e961d */
.L_x_20916:
[----:B------:R-:W-:Y:S05]  /*27700*/  BSYNC.RECONVERGENT B0 ;  /* 0x0000000000007941 */ /* 0x000fea0003800200 */
.L_x_20915:
[----:B------:R-:W-:Y:S01]  /*27710*/  ISETP.NE.AND P2, PT, R16, 0x1, PT ;  /* 0x000000011000780c */ /* 0x000fe20003f45270 */
[----:B------:R-:W-:Y:S01]  /*27720*/  BSSY.RECONVERGENT B0, `(.L_x_20920) ;  /* 0x000004b000007945 */ /* 0x000fe20003800200 */
[----:B------:R-:W-:Y:S01]  /*27730*/  I2FP.F32.U32 R14, R13 ;  /* 0x0000000d000e7245 */ /* 0x000fe20000201000 */
[C---:B-----5:R-:W-:Y:S02]  /*27740*/  IMAD.U32 R13, R24.reuse, 0x10000, RZ ;  /* 0x00010000180d7824 */ /* 0x060fe400078e00ff */
        /* <DEDUP_REMOVED lines=16> */
.L_x_20922:
        /* <DEDUP_REMOVED lines=13> */
.L_x_20924:
[----:B------:R-:W-:Y:S05]  /*27920*/  BSYNC.RECONVERGENT B1 ;  /* 0x0000000000017941 */ /* 0x000fea0003800200 */
.L_x_20923:
        /* <DEDUP_REMOVED lines=42> */
.L_x_20921:
[----:B------:R-:W-:Y:S05]  /*27bd0*/  BSYNC.RECONVERGENT B0 ;  /* 0x0000000000007941 */ /* 0x000fea0003800200 */
.L_x_20920:
        /* <DEDUP_REMOVED lines=23> */
.L_x_20927:
        /* <DEDUP_REMOVED lines=13> */
.L_x_20929:
[----:B------:R-:W-:Y:S05]  /*27e20*/  BSYNC.RECONVERGENT B1 ;  /* 0x0000000000017941 */ /* 0x000fea0003800200 */
.L_x_20928:
        /* <DEDUP_REMOVED lines=42> */
.L_x_20926:
[----:B------:R-:W-:Y:S05]  /*280d0*/  BSYNC.RECONVERGENT B0 ;  /* 0x0000000000007941 */ /* 0x000fea0003800200 */
.L_x_20925:
[----:B------:R-:W-:Y:S01]  /*280e0*/  ISETP.NE.AND P2, PT, R18, 0x1, PT ;  /* 0x000000011200780c */ /* 0x000fe20003f45270 */
[----:B------:R-:W-:Y:S01]  /*280f0*/  BSSY.RECONVERGENT B0, `(.L_x_20930) ;  /* 0x000004a000007945 */ /* 0x000fe20003800200 */
[----:B------:R-:W-:Y:S01]  /*28100*/  I2FP.F32.U32 R14, R15 ;  /* 0x0000000f000e7245 */ /* 0x000fe20000201000 */
[----:B------:R-:W-:Y:S01]  /*28110*/  IMAD.MOV.U32 R17, RZ, RZ, 0x2 ;  /* 0x00000002ff117424 */ /* 0x000fe200078e00ff */
[----:B------:R-:W-:Y:S01]  /*28120*/  SHF.L.U32 R15, R29, 0x10, RZ ;  /* 0x000000101d0f7819 */ /* 0x000fe200000006ff */
[----:B------:R-:W-:Y:S02]  /*28130*/  IMAD.MOV.U32 R16, RZ, RZ, R206 ;  /* 0x000000ffff107224 */ /* 0x000fe400078e00ce */
[----:B------:R-:W-:Y:S02]  /*28140*/  FFMA.FTZ R14, R14, R7, 1.1641532182693481445e-10 ;  /* 0x2f0000000e0e7423 */ /* 0x000fe40000010007 */
[----:B0-----:R-:W-:-:S03]  /*28150*/  FMUL.FTZ R32, R15, R194 ;  /* 0x000000c20f207220 */ /* 0x001fc60000410000 */
        /* <DEDUP_REMOVED lines=11> */
.L_x_20932:
        /* <DEDUP_REMOVED lines=13> */
.L_x_20934:
[----:B------:R-:W-:Y:S05]  /*282e0*/  BSYNC.RECONVERGENT B1 ;  /* 0x0000000000017941 */ /* 0x000fea0003800200 */
.L_x_20933:
        /* <DEDUP_REMOVED lines=42> */
.L_x_20931:
[----:B------:R-:W-:Y:S05]  /*28590*/  BSYNC.RECONVERGENT B0 ;  /* 0x0000000000007941 */ /* 0x000fea0003800200 */
.L_x_20930:
        /* <DEDUP_REMOVED lines=24> */
.L_x_20937:
        /* <DEDUP_REMOVED lines=13> */
.L_x_20939:
[----:B------:R-:W-:Y:S05]  /*287f0*/  BSYNC.RECONVERGENT B1 ;  /* 0x0000000000017941 */ /* 0x000fea0003800200 */
.L_x_20938:
        /* <DEDUP_REMOVED lines=42> */
.L_x_20936:
[----:B------:R-:W-:Y:S05]  /*28aa0*/  BSYNC.RECONVERGENT B0 ;  /* 0x0000000000007941 */ /* 0x000fea0003800200 */
.L_x_20935:
        /* <DEDUP_REMOVED lines=20> */
.L_x_20942:
        /* <DEDUP_REMOVED lines=13> */
.L_x_20944:
[----:B------:R-:W-:Y:S05]  /*28cc0*/  BSYNC.RECONVERGENT B1 ;  /* 0x0000000000017941 */ /* 0x000fea0003800200 */
.L_x_20943:
        /* <DEDUP_REMOVED lines=42> */
.L_x_20941:
[----:B------:R-:W-:Y:S05]  /*28f70*/  BSYNC.RECONVERGENT B0 ;  /* 0x0000000000007941 */ /* 0x000fea0003800200 */
.L_x_20940:
        /* <DEDUP_REMOVED lines=23> */
.L_x_20947:
        /* <DEDUP_REMOVED lines=13> */
.L_x_20949:
[----:B------:R-:W-:Y:S05]  /*291c0*/  BSYNC.RECONVERGENT B1 ;  /* 0x0000000000017941 */ /* 0x000fea0003800200 */
.L_x_20948:
        /* <DEDUP_REMOVED lines=42> */
.L_x_20946:
[----:B------:R-:W-:Y:S05]  /*29470*/  BSYNC.RECONVERGENT B0 ;  /* 0x0000000000007941 */ /* 0x000fea0003800200 */
.L_x_20945:
        /* <DEDUP_REMOVED lines=19> */
.L_x_20952:
        /* <DEDUP_REMOVED lines=13> */
.L_x_20954:
[----:B------:R-:W-:Y:S05]  /*29680*/  BSYNC.RECONVERGENT B1 ;  /* 0x0000000000017941 */ /* 0x000fea0003800200 */
.L_x_20953:
        /* <DEDUP_REMOVED lines=42> */
.L_x_20951:
[----:B------:R-:W-:Y:S05]  /*29930*/  BSYNC.RECONVERGENT B0 ;  /* 0x0000000000007941 */ /* 0x000fea0003800200 */
.L_x_20950:
[----:B------:R-:W-:Y:S01]  /*29940*/  I2FP.F32.U32 R16, R17 ;  /* 0x0000001100107245 */ /* 0x000fe20000201000 */
[----:B------:R-:W-:Y:S01]  /*29950*/  BSSY.RECONVERGENT B0, `(.L_x_20955) ;  /* 0x000004f000007945 */ /* 0x000fe20003800200 */
[----:B------:R-:W-:Y:S02]  /*29960*/  PRMT R17, R109, 0x7632, R17 ;  /* 0x000076326d117816 */ /* 0x000fe40000000011 */
[----:B------:R-:W-:Y:S01]  /*29970*/  FSEL R18, R31, RZ, P4 ;  /* 0x000000ff1f127208 */ /* 0x000fe20002000000 */
[----:B------:R-:W-:Y:S01]  /*29980*/  FFMA.FTZ R16, R16, R7, 1.1641532182693481445e-10 ;  /* 0x2f00000010107423 */ /* 0x000fe20000010007 */
[----:B------:R-:W-:Y:S02]  /*29990*/  IMAD.MOV.U32 R31, RZ, RZ, 0x2 ;  /* 0x00000002ff1f7424 */ /* 0x000fe400078e00ff */
[----:B------:R-:W-:Y:S02]  /*299a0*/  IMAD.U32 R17, R17, 0x10000, RZ ;  /* 0x0001000011117824 */ /* 0x000fe400078e00ff */
[----:B------:R-:W-:-:S02]  /*299b0*/  FSETP.GTU.FTZ.AND P2, PT, R16, R193, PT ;  /* 0x000000c11000720b */ /* 0x000fc40003f5c000 */
[----:B------:R-:W-:Y:S02]  /*299c0*/  FMUL.FTZ R17, R17, R194 ;  /* 0x000000c211117220 */ /* 0x000fe40000410000 */
[----:B------:R-:W-:-:S03]  /*299d0*/  SEL R16, RZ, 0x1, P2 ;  /* 0x00000001ff107807 */ /* 0x000fc60001000000 */
        /* <DEDUP_REMOVED lines=14> */
.L_x_20957:
        /* <DEDUP_REMOVED lines=13> */
.L_x_20959:
[----:B------:R-:W-:Y:S05]  /*29b90*/  BSYNC.RECONVERGENT B1 ;  /* 0x0000000000017941 */ /* 0x000fea0003800200 */
.L_x_20958:
        /* <DEDUP_REMOVED lines=42> */
.L_x_20956:
[----:B------:R-:W-:Y:S05]  /*29e40*/  BSYNC.RECONVERGENT B0 ;  /* 0x0000000000007941 */ /* 0x000fea0003800200 */
.L_x_20955:
        /* <DEDUP_REMOVED lines=19> */
.L_x_20962:
        /* <DEDUP_REMOVED lines=13> */
.L_x_20964:
[----:B------:R-:W-:Y:S05]  /*2a050*/  BSYNC.RECONVERGENT B1 ;  /* 0x0000000000017941 */ /* 0x000fea0003800200 */
.L_x_20963:
        /* <DEDUP_REMOVED lines=42> */
.L_x_20961:
[----:B------:R-:W-:Y:S05]  /*2a300*/  BSYNC.RECONVERGENT B0 ;  /* 0x0000000000007941 */ /* 0x000fea0003800200 */
.L_x_20960:
        /* <DEDUP_REMOVED lines=24> */
.L_x_20967:
        /* <DEDUP_REMOVED lines=13> */
.L_x_20969:
[----:B------:R-:W-:Y:S05]  /*2a560*/  BSYNC.RECONVERGENT B1 ;  /* 0x0000000000017941 */ /* 0x000fea0003800200 */
.L_x_20968:
        /* <DEDUP_REMOVED lines=42> */
.L_x_20966:
[----:B------:R-:W-:Y:S05]  /*2a810*/  BSYNC.RECONVERGENT B0 ;  /* 0x0000000000007941 */ /* 0x000fea0003800200 */
.L_x_20965:
        /* <DEDUP_REMOVED lines=18> */
.L_x_20972:
        /* <DEDUP_REMOVED lines=13> */
.L_x_20974:
[----:B------:R-:W-:Y:S05]  /*2aa10*/  BSYNC.RECONVERGENT B1 ;  /* 0x0000000000017941 */ /* 0x000fea0003800200 */
.L_x_20973:
        /* <DEDUP_REMOVED lines=42> */
.L_x_20971:
[----:B------:R-:W-:Y:S05]  /*2acc0*/  BSYNC.RECONVERGENT B0 ;  /* 0x0000000000007941 */ /* 0x000fea0003800200 */
.L_x_20970:
        /* <DEDUP_REMOVED lines=24> */
.L_x_20977:
        /* <DEDUP_REMOVED lines=13> */
.L_x_20979:
[----:B------:R-:W-:Y:S05]  /*2af20*/  BSYNC.RECONVERGENT B1 ;  /* 0x0000000000017941 */ /* 0x000fea0003800200 */
.L_x_20978:
        /* <DEDUP_REMOVED lines=42> */
.L_x_20976:
[----:B------:R-:W-:Y:S05]  /*2b1d0*/  BSYNC.RECONVERGENT B0 ;  /* 0x0000000000007941 */ /* 0x000fea0003800200 */
.L_x_20975:
        /* <DEDUP_REMOVED lines=19> */
.L_x_20982:
        /* <DEDUP_REMOVED lines=13> */
.L_x_20984:
[----:B------:R-:W-:Y:S05]  /*2b3e0*/  BSYNC.RECONVERGENT B1 ;  /* 0x0000000000017941 */ /* 0x000fea0003800200 */
.L_x_20983:
        /* <DEDUP_REMOVED lines=42> */
.L_x_20981:
[----:B------:R-:W-:Y:S05]  /*2b690*/  BSYNC.RECONVERGENT B0 ;  /* 0x0000000000007941 */ /* 0x000fea0003800200 */
.L_x_20980:
        /* <DEDUP_REMOVED lines=24> */
.L_x_20987:
        /* <DEDUP_REMOVED lines=13> */
.L_x_20989:
[----:B------:R-:W-:Y:S05]  /*2b8f0*/  BSYNC.RECONVERGENT B1 ;  /* 0x0000000000017941 */ /* 0x000fea0003800200 */
.L_x_20988:
        /* <DEDUP_REMOVED lines=42> */
.L_x_20986:
[----:B------:R-:W-:Y:S05]  /*2bba0*/  BSYNC.RECONVERGENT B0 ;  /* 0x0000000000007941 */ /* 0x000fea0003800200 */
.L_x_20985:
        /* <DEDUP_REMOVED lines=18> */
.L_x_20992:
        /* <DEDUP_REMOVED lines=15> */
.L_x_20994:
[----:B------:R-:W-:Y:S05]  /*2bdc0*/  BSYNC.RECONVERGENT B1 ;  /* 0x0000000000017941 */ /* 0x000fea0003800200 */
.L_x_20993:
        /* <DEDUP_REMOVED lines=42> */
.L_x_20991:
[----:B------:R-:W-:Y:S05]  /*2c070*/  BSYNC.RECONVERGENT B0 ;  /* 0x0000000000007941 */ /* 0x000fea0003800200 */
.L_x_20990:
        /* <DEDUP_REMOVED lines=12> */
.L_x_20914:
[----:B------:R-:W-:Y:S01]  /*2c140*/  ISETP.NE.AND P2, PT, R39, 0x1, PT ;  /* 0x000000012700780c */ /* 0x000fe20003f45270 */
[----:B------:R-:W-:Y:S01]  /*2c150*/  BSSY.RECONVERGENT B0, `(.L_x_20996) ;  /* 0x0000046000007945 */ /* 0x000fe20003800200 */
[----:B0-----:R-:W-:Y:S02]  /*2c160*/  HFMA2 R32, -RZ, RZ, 0, 1.1920928955078125e-07 ;  /* 0x00000002ff207431 */ /* 0x001fe400000001ff */
        /* <DEDUP_REMOVED lines=13> */
.L_x_20998:
        /* <DEDUP_REMOVED lines=13> */
.L_x_21000:
[----:B------:R-:W-:Y:S05]  /*2c310*/  BSYNC.RECONVERGENT B1 ;  /* 0x0000000000017941 */ /* 0x000fea0003800200 */
.L_x_20999:
        /* <DEDUP_REMOVED lines=40> */
[----:B------:R-:W-:-:S07]  /*2c5a0*/  IMAD.MOV.U32 R29, RZ, RZ, R38 ;  /* 0x000000ffff1d7224 */ /* 0x000fce00078e0026 */
.L_x_20997:
[----:B------:R-:W-:Y:S05]  /*2c5b0*/  BSYNC.RECONVERGENT B0 ;  /* 0x0000000000007941 */ /* 0x000fea0003800200 */
.L_x_20996:
[----:B------:R-:W-:Y:S01]  /*2c5c0*/  ISETP.NE.AND P2, PT, R32, 0x1, PT ;  /* 0x000000012000780c */ /* 0x000fe20003f45270 */
[----:B------:R-:W-:Y:S01]  /*2c5d0*/  BSSY.RECONVERGENT B0, `(.L_x_21001) ;  /* 0x000004a000007945 */ /* 0x000fe20003800200 */
[----:B------:R-:W-:Y:S01]  /*2c5e0*/  I2FP.F32.U32 R30, R29 ;  /* 0x0000001d001e7245 */ /* 0x000fe20000201000 */
[----:B------:R-:W-:Y:S01]  /*2c5f0*/  IMAD.MOV.U32 R33, RZ, RZ, 0x2 ;  /* 0x00000002ff217424 */ /* 0x000fe200078e00ff */
[C---:B-----5:R-:W-:Y:S02]  /*2c600*/  SHF.L.U32 R31, R24.reuse, 0x10, RZ ;  /* 0x00000010181f7819 */ /* 0x060fe400000006ff */
        /* <DEDUP_REMOVED lines=14> */
.L_x_21003:
        /* <DEDUP_REMOVED lines=13> */
.L_x_21005:
[----:B------:R-:W-:Y:S05]  /*2c7c0*/  BSYNC.RECONVERGENT B1 ;  /* 0x0000000000017941 */ /* 0x000fea0003800200 */
.L_x_21004:
        /* <DEDUP_REMOVED lines=42> */
.L_x_21002:
[----:B------:R-:W-:Y:S05]  /*2ca70*/  BSYNC.RECONVERGENT B0 ;  /* 0x0000000000007941 */ /* 0x000fea0003800200 */
.L_x_21001:
[----:B------:R-:W-:Y:S01]  /*2ca80*/  ISETP.NE.AND P2, PT, R33, 0x1, PT ;  /* 0x000000012100780c */ /* 0x000fe20003f45270 */
[----:B------:R-:W-:Y:S01]  /*2ca90*/  BSSY.RECONVERGENT B0, `(.L_x_21006) ;  /* 0x0000049000007945 */ /* 0x000fe20003800200 */
[----:B------:R-:W-:Y:S01]  /*2caa0*/  I2FP.F32.U32 R30, R30 ;  /* 0x0000001e001e7245 */ /* 0x000fe20000201000 */
[----:B------:R-:W-:Y:S02]  /*2cab0*/  HFMA2 R34, -RZ, RZ, 0, 1.1920928955078125e-07 ;  /* 0x00000002ff227431 */ /* 0x000fe400000001ff */
[----:B------:R-:W-:Y:S02]  /*2cac0*/  IMAD.U32 R32, R29, 0x10000, RZ ;  /* 0x000100001d207824 */ /* 0x000fe400078e00ff */
        /* <DEDUP_REMOVED lines=13> */
.L_x_21008:
        /* <DEDUP_REMOVED lines=13> */
.L_x_21010:
[----:B------:R-:W-:Y:S05]  /*2cc70*/  BSYNC.RECONVERGENT B1 ;  /* 0x0000000000017941 */ /* 0x000fea0003800200 */
.L_x_21009:
        /* <DEDUP_REMOVED lines=42> */
.L_x_21007:
[----:B------:R-:W-:Y:S05]  /*2cf20*/  BSYNC.RECONVERGENT B0 ;  /* 0x0000000000007941 */ /* 0x000fea0003800200 */
.L_x_21006:
[----:B------:R-:W-:Y:S01]  /*2cf30*/  ISETP.NE.AND P2, PT, R34, 0x1, PT ;  /* 0x000000012200780c */ /* 0x000fe20003f45270 */
[----:B------:R-:W-:Y:S01]  /*2cf40*/  BSSY.RECONVERGENT B0, `(.L_x_21011) ;  /* 0x000004a000007945 */ /* 0x000fe20003800200 */
[----:B------:R-:W-:Y:S01]  /*2cf50*/  I2FP.F32.U32 R30, R30 ;  /* 0x0000001e001e7245 */ /* 0x000fe20000201000 */
[----:B------:R-:W-:Y:S01]  /*2cf60*/  IMAD.U32 R33, R25, 0x10000, RZ ;  /* 0x0001000019217824 */ /* 0x000fe200078e00ff */
[----:B------:R-:W-:Y:S01]  /*2cf70*/  MOV R35, R206 ;  /* 0x000000ce00237202 */ /* 0x000fe20000000f00 */
[----:B------:R-:W-:Y:S02]  /*2cf80*/  IMAD.MOV.U32 R36, RZ, RZ, 0x2 ;  /* 0x00000002ff247424 */ /* 0x000fe400078e00ff */
        /* <DEDUP_REMOVED lines=13> */
.L_x_21013:
        /* <DEDUP_REMOVED lines=13> */
.L_x_21015:
[----:B------:R-:W-:Y:S05]  /*2d130*/  BSYNC.RECONVERGENT B1 ;  /* 0x0000000000017941 */ /* 0x000fea0003800200 */
.L_x_21014:
        /* <DEDUP_REMOVED lines=42> */
.L_x_21012:
[----:B------:R-:W-:Y:S05]  /*2d3e0*/  BSYNC.RECONVERGENT B0 ;  /* 0x0000000000007941 */ /* 0x000fea0003800200 */
.L_x_21011:
[----:B------:R-:W-:Y:S01]  /*2d3f0*/  ISETP.NE.AND P2, PT, R36, 0x1, PT ;  /* 0x000000012400780c */ /* 0x000fe20003f45270 */
[----:B------:R-:W-:Y:S01]  /*2d400*/  BSSY.RECONVERGENT B0, `(.L_x_21016) ;  /* 0x0000049000007945 */ /* 0x000fe20003800200 */
[----:B------:R-:W-:Y:S01]  /*2d410*/  I2FP.F32.U32 R34, R35 ;  /* 0x0000002300227245 */ /* 0x000fe20000201000 */
[----:B------:R-:W-:Y:S02]  /*2d420*/  IMAD.MOV.U32 R38, RZ, RZ, 0x2 ;  /* 0x00000002ff267424 */ /* 0x000fe400078e00ff */
[----:B------:R-:W-:Y:S02]  /*2d430*/  IMAD.MOV.U32 R35, RZ, RZ, R206 ;  /* 0x000000ffff237224 */ /* 0x000fe400078e00ce */
[----:B------:R-:W-:-:S05]  /*2d440*/  FFMA.FTZ R34, R34, R7, 1.1641532182693481445e-10 ;  /* 0x2f00000022227423 */ /* 0x000fca0000010007 */
[----:B------:R-:W-:Y:S02]  /*2d450*/  FSETP.LE.FTZ.AND P3, PT, R34, R193, PT ;  /* 0x000000c12200720b */ /* 0x000fe40003f73000 */
[----:B------:R-:W-:Y:S02]  /*2d460*/  SHF.L.U32 R34, R30, 0x10, RZ ;  /* 0x000000101e227819 */ /* 0x000fe400000006ff */
        /* <DEDUP_REMOVED lines=10> */
.L_x_21018:
        /* <DEDUP_REMOVED lines=13> */
.L_x_21020:
[----:B------:R-:W-:Y:S05]  /*2d5e0*/  BSYNC.RECONVERGENT B1 ;  /* 0x0000000000017941 */ /* 0x000fea0003800200 */
.L_x_21019:
        /* <DEDUP_REMOVED lines=42> */
.L_x_21017:
[----:B------:R-:W-:Y:S05]  /*2d890*/  BSYNC.RECONVERGENT B0 ;  /* 0x0000000000007941 */ /* 0x000fea0003800200 */
.L_x_21016:
        /* <DEDUP_REMOVED lines=18> */
.L_x_21023:
        /* <DEDUP_REMOVED lines=13> */
.L_x_21025:
[----:B------:R-:W-:Y:S05]  /*2da90*/  BSYNC.RECONVERGENT B1 ;  /* 0x0000000000017941 */ /* 0x000fea0003800200 */
.L_x_21024:
        /* <DEDUP_REMOVED lines=42> */
.L_x_21022:
[----:B------:R-:W-:Y:S05]  /*2dd40*/  BSYNC.RECONVERGENT B0 ;  /* 0x0000000000007941 */ /* 0x000fea0003800200 */
.L_x_21021:
        /* <DEDUP_REMOVED lines=17> */
.L_x_21028:
        /* <DEDUP_REMOVED lines=13> */
.L_x_21030:
[----:B------:R-:W-:Y:S05]  /*2df30*/  BSYNC.RECONVERGENT B1 ;  /* 0x0000000000017941 */ /* 0x000fea0003800200 */
.L_x_21029:
        /* <DEDUP_REMOVED lines=42> */
.L_x_21027:
[----:B------:R-:W-:Y:S05]  /*2e1e0*/  BSYNC.RECONVERGENT B0 ;  /* 0x0000000000007941 */ /* 0x000fea0003800200 */
.L_x_21026:
        /* <DEDUP_REMOVED lines=18> */
.L_x_21033:
        /* <DEDUP_REMOVED lines=13> */
.L_x_21035:
[----:B------:R-:W-:Y:S05]  /*2e3e0*/  BSYNC.RECONVERGENT B1 ;  /* 0x0000000000017941 */ /* 0x000fea0003800200 */
.L_x_21034:
        /* <DEDUP_REMOVED lines=42> */
.L_x_21032:
[----:B------:R-:W-:Y:S05]  /*2e690*/  BSYNC.RECONVERGENT B0 ;  /* 0x0000000000007941 */ /* 0x000fea0003800200 */
.L_x_21031:
        /* <DEDUP_REMOVED lines=37> */
.L_x_20995:
[----:B------:R-:W-:Y:S01]  /*2e8f0*/  SEL R34, RZ, 0x100, !P3 ;  /* 0x00000100ff227807 */ /* 0x000fe20005800000 */
[----:B------:R-:W0:Y:S01]  /*2e900*/  @P0 LDC.64 R26, c[0x0][0x398] ;  /* 0x0000e600ff1a0b82 */ /* 0x000e220000000a00 */
[----:B------:R-:W-:Y:S02]  /*2e910*/  ISETP.NE.AND P3, PT, R30, RZ, PT ;  /* 0x000000ff1e00720c */ /* 0x000fe40003f65270 */
[----:B------:R-:W-:Y:S02]  /*2e920*/  ISETP.NE.AND P6, PT, R24, RZ, PT ;  /* 0x000000ff1800720c */ /* 0x000fe40003fc5270 */
[----:B------:R-:W-:Y:S02]  /*2e930*/  SEL R24, RZ, 0x1000000, !P5 ;  /* 0x01000000ff187807 */ /* 0x000fe40006800000 */
[----:B------:R-:W-:Y:S01]  /*2e940*/  SEL R35, RZ, 0x10000, !P4 ;  /* 0x00010000ff237807 */ /* 0x000fe20006000000 */
        /* <DEDUP_REMOVED lines=12> */
[----:B------:R-:W-:-:S03]  /*2ea10*/  IADD3 R197, PT, PT, R6, 0xc0, RZ ;  /* 0x000000c006c57810 */ /* 0x000fc60007ffe0ff */
[----:B------:R2:W-:Y:S02]  /*2ea20*/  STG.E.128 desc[UR8][R24.64+0x10], R52 ;  /* 0x0000103418007986 */ /* 0x0005e4000c101d08 */
[----:B0-----:R-:W-:-:S04]  /*2ea30*/  @P0 IMAD.WIDE.U32 R26, R197, 0x10, R26 ;  /* 0x00000010c51a0825 */ /* 0x001fc800078e001a */
[----:B-1----:R-:W-:Y:S01]  /*2ea40*/  @P1 IMAD.WIDE.U32 R30, R197, 0x20, R30 ;  /* 0x00000020c51e1825 */ /* 0x002fe200078e001e */
[----:B--2---:R-:W-:Y:S02]  /*2ea50*/  LOP3.LUT R25, R34, R33, RZ, 0xfc, !PT ;  /* 0x0000002122197212 */ /* 0x004fe400078efcff */
[----:B------:R-:W-:Y:S01]  /*2ea60*/  LOP3.LUT R24, R29, R32, RZ, 0xfc, !PT ;  /* 0x000000201d187212 */ /* 0x000fe200078efcff */
[----:B------:R-:W-:-:S05]  /*2ea70*/  IMAD.WIDE.U32 R32, R196, 0x8, R178 ;  /* 0x00000008c4207825 */ /* 0x000fca00078e00b2 */
[----:B------:R0:W-:Y:S02]  /*2ea80*/  STG.E.64 desc[UR8][R32.64], R24 ;  /* 0x0000001820007986 */ /* 0x0001e4000c101b08 */
[----:B0-----:R-:W-:Y:S01]  /*2ea90*/  IMAD.WIDE.U32 R24, R197, 0x10, R212 ;  /* 0x00000010c5187825 */ /* 0x001fe200078e00d4 */
[----:B------:R-:W-:Y:S06]  /*2eaa0*/  @!P0 BRA `(.L_x_21036) ;  /* 0x0000000000508947 */ /* 0x000fec0003800000 */
[----:B------:R-:W-:Y:S01]  /*2eab0*/  IMAD.U32 R32, R19, 0x10000, RZ ;  /* 0x0001000013207824 */ /* 0x000fe200078e00ff */
[----:B------:R-:W-:Y:S01]  /*2eac0*/  LOP3.LUT R29, R204, 0xffff, RZ, 0xc0, !PT ;  /* 0x0000ffffcc1d7812 */ /* 0x000fe200078ec0ff */
[----:B------:R-:W0:Y:S01]  /*2ead0*/  LDC.64 R38, c[0x0][0x3b8] ;  /* 0x0000ee00ff267b82 */ /* 0x000e220000000a00 */
[----:B------:R-:W-:Y:S02]  /*2eae0*/  LOP3.LUT R33, R16, 0xff, RZ, 0xc0, !PT ;  /* 0x000000ff10217812 */ /* 0x000fe400078ec0ff */
[----:B------:R-:W-:Y:S02]  /*2eaf0*/  LOP3.LUT R32, R32, 0xff0000, RZ, 0xc0, !PT ;  /* 0x00ff000020207812 */ /* 0x000fe400078ec0ff */
[----:B------:R-:W-:Y:S02]  /*2eb00*/  LOP3.LUT R34, R15, 0xff, RZ, 0xc0, !PT ;  /* 0x000000ff0f227812 */ /* 0x000fe400078ec0ff */
[----:B------:R-:W-:Y:S02]  /*2eb10*/  PRMT R29, R32, 0x4210, R29 ;  /* 0x00004210201d7816 */ /* 0x000fe4000000001d */
[----:B------:R-:W-:Y:S01]  /*2eb20*/  PRMT R32, R18, 0x7104, RZ ;  /* 0x0000710412207816 */ /* 0x000fe200000000ff */
[----:B------:R-:W-:Y:S01]  /*2eb30*/  IMAD.WIDE.U32 R34, R34, 0x10000, RZ ;  /* 0x0001000022227825 */ /* 0x000fe200078e00ff */
[----:B------:R-:W-:-:S02]  /*2eb40*/  LOP3.LUT R36, R14, 0xff, RZ, 0xc0, !PT ;  /* 0x000000ff0e247812 */ /* 0x000fc400078ec0ff */
[----:B------:R-:W-:-:S03]  /*2eb50*/  LOP3.LUT R32, R29, 0xff00, R32, 0xf8, !PT ;  /* 0x0000ff001d207812 */ /* 0x000fc600078ef820 */
[----:B------:R-:W-:Y:S01]  /*2eb60*/  IMAD.WIDE.U32 R36, R36, 0x100, RZ ;  /* 0x0000010024247825 */ /* 0x000fe200078e00ff */
[----:B------:R-:W-:-:S03]  /*2eb70*/  LOP3.LUT R29, R32, 0xff, R17, 0xf8, !PT ;  /* 0x000000ff201d7812 */ /* 0x000fc600078ef811 */
[----:B------:R-:W-:-:S03]  /*2eb80*/  IMAD.WIDE.U32 R32, R33, 0x1000000, RZ ;  /* 0x0100000021207825 */ /* 0x000fc600078e00ff */
[----:B------:R-:W-:Y:S02]  /*2eb90*/  LOP3.LUT R32, R36, R32, R34, 0xfe, !PT ;  /* 0x0000002024207212 */ /* 0x000fe400078efe22 */
[----:B------:R-:W-:Y:S02]  /*2eba0*/  LOP3.LUT R29, R35, R29, R33, 0xfe, !PT ;  /* 0x0000001d231d7212 */ /* 0x000fe400078efe21 */
[----:B------:R-:W-:Y:S01]  /*2ebb0*/  LOP3.LUT R36, R32, 0xff, R13, 0xf8, !PT ;  /* 0x000000ff20247812 */ /* 0x000fe200078ef80d */
[----:B0-----:R-:W-:Y:S01]  /*2ebc0*/  IMAD.WIDE.U32 R32, R196, 0x8, R38 ;  /* 0x00000008c4207825 */ /* 0x001fe200078e0026 */
[----:B------:R-:W-:-:S05]  /*2ebd0*/  LOP3.LUT R37, R29, R37, RZ, 0xfc, !PT ;  /* 0x000000251d257212 */ /* 0x000fca00078efcff */
[----:B------:R0:W-:Y:S02]  /*2ebe0*/  STG.E.64 desc[UR8][R32.64], R36 ;  /* 0x0000002420007986 */ /* 0x0001e4000c101b08 */
.L_x_21036:
        /* <DEDUP_REMOVED lines=21> */
.L_x_21040:
        /* <DEDUP_REMOVED lines=13> */
.L_x_21042:
[----:B------:R-:W-:Y:S05]  /*2ee10*/  BSYNC.RECONVERGENT B1 ;  /* 0x0000000000017941 */ /* 0x000fea0003800200 */
.L_x_21041:
        /* <DEDUP_REMOVED lines=42> */
.L_x_21039:
[----:B------:R-:W-:Y:S05]  /*2f0c0*/  BSYNC.RECONVERGENT B0 ;  /* 0x0000000000007941 */ /* 0x000fea0003800200 */
.L_x_21038:
[----:B------:R-:W-:Y:S01]  /*2f0d0*/  ISETP.NE.AND P2, PT, R16, 0x1, PT ;  /* 0x000000011000780c */ /* 0x000fe20003f45270 */
[----:B------:R-:W-:Y:S01]  /*2f0e0*/  BSSY.RECONVERGENT B0, `(.L_x_21043) ;  /* 0x000004b000007945 */ /* 0x000fe20003800200 */
[----:B------:R-:W-:Y:S01]  /*2f0f0*/  I2FP.F32.U32 R14, R13 ;  /* 0x0000000d000e7245 */ /* 0x000fe20000201000 */
[----:B------:R-:W-:Y:S01]  /*2f100*/  IMAD.MOV.U32 R17, RZ, RZ, 0x2 ;  /* 0x00000002ff117424 */ /* 0x000fe200078e00ff */
[C---:B-----5:R-:W-:Y:S01]  /*2f110*/  SHF.L.U32 R13, R24.reuse, 0x10, RZ ;  /* 0x00000010180d7819 */ /* 0x060fe200000006ff */
        /* <DEDUP_REMOVED lines=15> */
.L_x_21045:
        /* <DEDUP_REMOVED lines=13> */
.L_x_21047:
[----:B------:R-:W-:Y:S05]  /*2f2e0*/  BSYNC.RECONVERGENT B1 ;  /* 0x0000000000017941 */ /* 0x000fea0003800200 */
.L_x_21046:
        /* <DEDUP_REMOVED lines=42> */
.L_x_21044:
[----:B------:R-:W-:Y:S05]  /*2f590*/  BSYNC.RECONVERGENT B0 ;  /* 0x0000000000007941 */ /* 0x000fea0003800200 */
.L_x_21043:
        /* <DEDUP_REMOVED lines=23> */
.L_x_21050:
        /* <DEDUP_REMOVED lines=13> */
.L_x_21052:
[----:B------:R-:W-:Y:S05]  /*2f7e0*/  BSYNC.RECONVERGENT B1 ;  /* 0x0000000000017941 */ /* 0x000fea0003800200 */
.L_x_21051:
        /* <DEDUP_REMOVED lines=42> */
.L_x_21049:
[----:B------:R-:W-:Y:S05]  /*2fa90*/  BSYNC.RECONVERGENT B0 ;  /* 0x0000000000007941 */ /* 0x000fea0003800200 */
.L_x_21048:
        /* <DEDUP_REMOVED lines=19> */
.L_x_21055:
        /* <DEDUP_REMOVED lines=13> */
.L_x_21057:
[----:B------:R-:W-:Y:S05]  /*2fca0*/  BSYNC.RECONVERGENT B1 ;  /* 0x0000000000017941 */ /* 0x000fea0003800200 */
.L_x_21056:
        /* <DEDUP_REMOVED lines=42> */
.L_x_21054:
[----:B------:R-:W-:Y:S05]  /*2ff50*/  BSYNC.RECONVERGENT B0 ;  /* 0x0000000000007941 */ /* 0x000fea0003800200 */
.L_x_21053:
        /* <DEDUP_REMOVED lines=24> */
.L_x_21060:
        /* <DEDUP_REMOVED lines=13> */
.L_x_21062:
[----:B------:R-:W-:Y:S05]  /*301b0*/  BSYNC.RECONVERGENT B1 ;  /* 0x0000000000017941 */ /* 0x000fea0003800200 */
.L_x_21061:
        /* <DEDUP_REMOVED lines=42> */
.L_x_21059:
[----:B------:R-:W-:Y:S05]  /*30460*/  BSYNC.RECONVERGENT B0 ;  /* 0x0000000000007941 */ /* 0x000fea0003800200 */
.L_x_21058:
        /* <DEDUP_REMOVED lines=20> */
.L_x_21065:
        /* <DEDUP_REMOVED lines=13> */
.L_x_21067:
[----:B------:R-:W-:Y:S05]  /*30680*/  BSYNC.RECONVERGENT B1 ;  /* 0x0000000000017941 */ /* 0x000fea0003800200 */
.L_x_21066:
        /* <DEDUP_REMOVED lines=42> */
.L_x_21064:
[----:B------:R-:W-:Y:S05]  /*30930*/  BSYNC.RECONVERGENT B0 ;  /* 0x0000000000007941 */ /* 0x000fea0003800200 */
.L_x_21063:
        /* <DEDUP_REMOVED lines=23> */
.L_x_21070:
        /* <DEDUP_REMOVED lines=13> */
.L_x_21072:
[----:B------:R-:W-:Y:S05]  /*30b80*/  BSYNC.RECONVERGENT B1 ;  /* 0x0000000000017941 */ /* 0x000fea0003800200 */
.L_x_21071:
        /* <DEDUP_REMOVED lines=42> */
.L_x_21069:
[----:B------:R-:W-:Y:S05]  /*30e30*/  BSYNC.RECONVERGENT B0 ;  /* 0x0000000000007941 */ /* 0x000fea0003800200 */
.L_x_21068:
[----:B------:R-:W-:Y:S01]  /*30e40*/  ISETP.NE.AND P2, PT, R18, 0x1, PT ;  /* 0x000000011200780c */ /* 0x000fe20003f45270 */
[----:B------:R-:W-:Y:S01]  /*30e50*/  BSSY.RECONVERGENT B0, `(.L_x_21073) ;  /* 0x000004a000007945 */ /* 0x000fe20003800200 */
[----:B------:R-:W-:Y:S01]  /*30e60*/  I2FP.F32.U32 R16, R17 ;  /* 0x0000001100107245 */ /* 0x000fe20000201000 */
[----:B------:R-:W-:Y:S01]  /*30e70*/  IMAD.MOV.U32 R19, RZ, RZ, 0x2 ;  /* 0x00000002ff137424 */ /* 0x000fe200078e00ff */
[----:B-1----:R-:W-:Y:S01]  /*30e80*/  SHF.L.U32 R31, R34, 0x10, RZ ;  /* 0x00000010221f7819 */ /* 0x002fe200000006ff */
        /* <DEDUP_REMOVED lines=14> */
.L_x_21075:
        /* <DEDUP_REMOVED lines=13> */
.L_x_21077:
[----:B------:R-:W-:Y:S05]  /*31040*/  BSYNC.RECONVERGENT B1 ;  /* 0x0000000000017941 */ /* 0x000fea0003800200 */
.L_x_21076:
        /* <DEDUP_REMOVED lines=42> */
.L_x_21074:
[----:B------:R-:W-:Y:S05]  /*312f0*/  BSYNC.RECONVERGENT B0 ;  /* 0x0000000000007941 */ /* 0x000fea0003800200 */
.L_x_21073:
        /* <DEDUP_REMOVED lines=24> */
.L_x_21080:
        /* <DEDUP_REMOVED lines=13> */
.L_x_21082:
[----:B------:R-:W-:Y:S05]  /*31550*/  BSYNC.RECONVERGENT B1 ;  /* 0x0000000000017941 */ /* 0x000fea0003800200 */
.L_x_21081:
        /* <DEDUP_REMOVED lines=42> */
.L_x_21079:
[----:B------:R-:W-:Y:S05]  /*31800*/  BSYNC.RECONVERGENT B0 ;  /* 0x0000000000007941 */ /* 0x000fea0003800200 */
.L_x_21078:
        /* <DEDUP_REMOVED lines=19> */
.L_x_21085:
        /* <DEDUP_REMOVED lines=13> */
.L_x_21087:
[----:B------:R-:W-:Y:S05]  /*31a10*/  BSYNC.RECONVERGENT B1 ;  /* 0x0000000000017941 */ /* 0x000fea0003800200 */
.L_x_21086:
        /* <DEDUP_REMOVED lines=42> */
.L_x_21084:
[----:B------:R-:W-:Y:S05]  /*31cc0*/  BSYNC.RECONVERGENT B0 ;  /* 0x0000000000007941 */ /* 0x000fea0003800200 */
.L_x_21083:
        /* <DEDUP_REMOVED lines=24> */
.L_x_21090:
        /* <DEDUP_REMOVED lines=13> */
.L_x_21092:
[----:B------:R-:W-:Y:S05]  /*31f20*/  BSYNC.RECONVERGENT B1 ;  /* 0x0000000000017941 */ /* 0x000fea0003800200 */
.L_x_21091:
        /* <DEDUP_REMOVED lines=42> */
.L_x_21089:
[----:B------:R-:W-:Y:S05]  /*321d0*/  BSYNC.RECONVERGENT B0 ;  /* 0x0000000000007941 */ /* 0x000fea0003800200 */
.L_x_21088:
        /* <DEDUP_REMOVED lines=18> */
.L_x_21095:
        /* <DEDUP_REMOVED lines=13> */
.L_x_21097:
[----:B------:R-:W-:Y:S05]  /*323d0*/  BSYNC.RECONVERGENT B1 ;  /* 0x0000000000017941 */ /* 0x000fea0003800200 */
.L_x_21096:
        /* <DEDUP_REMOVED lines=42> */
.L_x_21094:
[----:B------:R-:W-:Y:S05]  /*32680*/  BSYNC.RECONVERGENT B0 ;  /* 0x0000000000007941 */ /* 0x000fea0003800200 */
.L_x_21093:
        /* <DEDUP_REMOVED lines=24> */
.L_x_21100:
        /* <DEDUP_REMOVED lines=13> */
.L_x_21102:
[----:B------:R-:W-:Y:S05]  /*328e0*/  BSYNC.RECONVERGENT B1 ;  /* 0x0000000000017941 */ /* 0x000fea0003800200 */
.L_x_21101:
        /* <DEDUP_REMOVED lines=42> */
.L_x_21099:
[----:B------:R-:W-:Y:S05]  /*32b90*/  BSYNC.RECONVERGENT B0 ;  /* 0x0000000000007941 */ /* 0x000fea0003800200 */
.L_x_21098:
        /* <DEDUP_REMOVED lines=19> */
.L_x_21105:
        /* <DEDUP_REMOVED lines=13> */
.L_x_21107:
[----:B------:R-:W-:Y:S05]  /*32da0*/  BSYNC.RECONVERGENT B1 ;  /* 0x0000000000017941 */ /* 0x000fea0003800200 */
.L_x_21106:
        /* <DEDUP_REMOVED lines=42> */
.L_x_21104:
[----:B------:R-:W-:Y:S05]  /*33050*/  BSYNC.RECONVERGENT B0 ;  /* 0x0000000000007941 */ /* 0x000fea0003800200 */
.L_x_21103:
        /* <DEDUP_REMOVED lines=24> */
.L_x_21110:
        /* <DEDUP_REMOVED lines=13> */
.L_x_21112:
[----:B------:R-:W-:Y:S05]  /*332b0*/  BSYNC.RECONVERGENT B1 ;  /* 0x0000000000017941 */ /* 0x000fea0003800200 */
.L_x_21111:
        /* <DEDUP_REMOVED lines=42> */
.L_x_21109:
[----:B------:R-:W-:Y:S05]  /*33560*/  BSYNC.RECONVERGENT B0 ;  /* 0x0000000000007941 */ /* 0x000fea0003800200 */
.L_x_21108:
        /* <DEDUP_REMOVED lines=18> */
.L_x_21115:
        /* <DEDUP_REMOVED lines=15> */
.L_x_21117:
[----:B------:R-:W-:Y:S05]  /*33780*/  BSYNC.RECONVERGENT B1 ;  /* 0x0000000000017941 */ /* 0x000fea0003800200 */
.L_x_21116:
        /* <DEDUP_REMOVED lines=42> */
.L_x_21114:
[----:B------:R-:W-:Y:S05]  /*33a30*/  BSYNC.RECONVERGENT B0 ;  /* 0x0000000000007941 */ /* 0x000fea0003800200 */
.L_x_21113:
        /* <DEDUP_REMOVED lines=12> */
.L_x_21037:
        /* <DEDUP_REMOVED lines=16> */
.L_x_21121:
        /* <DEDUP_REMOVED lines=13> */
.L_x_21123:
[----:B------:R-:W-:Y:S05]  /*33cd0*/  BSYNC.RECONVERGENT B1 ;  /* 0x0000000000017941 */ /* 0x000fea0003800200 */
.L_x_21122:
        /* <DEDUP_REMOVED lines=42> */
.L_x_21120:
[----:B------:R-:W-:Y:S05]  /*33f80*/  BSYNC.RECONVERGENT B0 ;  /* 0x0000000000007941 */ /* 0x000fea0003800200 */
.L_x_21119:
[----:B------:R-:W-:Y:S01]  /*33f90*/  ISETP.NE.AND P2, PT, R32, 0x1, PT ;  /* 0x000000012000780c */ /* 0x000fe20003f45270 */
[----:B------:R-:W-:Y:S01]  /*33fa0*/  BSSY.RECONVERGENT B0, `(.L_x_21124) ;  /* 0x000004a000007945 */ /* 0x000fe20003800200 */
[----:B------:R-:W-:Y:S01]  /*33fb0*/  I2FP.F32.U32 R28, R30 ;  /* 0x0000001e001c7245 */ /* 0x000fe20000201000 */
[----:B------:R-:W-:Y:S02]  /*33fc0*/  HFMA2 R33, -RZ, RZ, 0, 1.1920928955078125e-07 ;  /* 0x00000002ff217431 */ /* 0x000fe400000001ff */
[----:B-----5:R-:W-:Y:S02]  /*33fd0*/  IMAD.U32 R31, R24, 0x10000, RZ ;  /* 0x00010000181f7824 */ /* 0x020fe400078e00ff */
        /* <DEDUP_REMOVED lines=14> */
.L_x_21126:
        /* <DEDUP_REMOVED lines=13> */
.L_x_21128:
[----:B------:R-:W-:Y:S05]  /*34190*/  BSYNC.RECONVERGENT B1 ;  /* 0x0000000000017941 */ /* 0x000fea0003800200 */
.L_x_21127:
        /* <DEDUP_REMOVED lines=42> */
.L_x_21125:
[----:B------:R-:W-:Y:S05]  /*34440*/  BSYNC.RECONVERGENT B0 ;  /* 0x0000000000007941 */ /* 0x000fea0003800200 */
.L_x_21124:
        /* <DEDUP_REMOVED lines=18> */
.L_x_21131:
        /* <DEDUP_REMOVED lines=13> */
.L_x_21133:
[----:B------:R-:W-:Y:S05]  /*34640*/  BSYNC.RECONVERGENT B1 ;  /* 0x0000000000017941 */ /* 0x000fea0003800200 */
.L_x_21132:
        /* <DEDUP_REMOVED lines=42> */
.L_x_21130:
[----:B------:R-:W-:Y:S05]  /*348f0*/  BSYNC.RECONVERGENT B0 ;  /* 0x0000000000007941 */ /* 0x000fea0003800200 */
.L_x_21129:
        /* <DEDUP_REMOVED lines=19> */
.L_x_21136:
        /* <DEDUP_REMOVED lines=13> */
.L_x_21138:
[----:B------:R-:W-:Y:S05]  /*34b00*/  BSYNC.RECONVERGENT B1 ;  /* 0x0000000000017941 */ /* 0x000fea0003800200 */
.L_x_21137:
        /* <DEDUP_REMOVED lines=42> */
.L_x_21135:
[----:B------:R-:W-:Y:S05]  /*34db0*/  BSYNC.RECONVERGENT B0 ;  /* 0x0000000000007941 */ /* 0x000fea0003800200 */
.L_x_21134:
        /* <DEDUP_REMOVED lines=18> */
.L_x_21141:
        /* <DEDUP_REMOVED lines=13> */
.L_x_21143:
[----:B------:R-:W-:Y:S05]  /*34fb0*/  BSYNC.RECONVERGENT B1 ;  /* 0x0000000000017941 */ /* 0x000fea0003800200 */
.L_x_21142:
        /* <DEDUP_REMOVED lines=43> */
.L_x_21140:
[----:B------:R-:W-:Y:S05]  /*35270*/  BSYNC.RECONVERGENT B0 ;  /* 0x0000000000007941 */ /* 0x000fea0003800200 */
.L_x_21139:
        /* <DEDUP_REMOVED lines=18> */
.L_x_21146:
        /* <DEDUP_REMOVED lines=13> */
.L_x_21148:
[----:B------:R-:W-:Y:S05]  /*35470*/  BSYNC.RECONVERGENT B1 ;  /* 0x0000000000017941 */ /* 0x000fea0003800200 */
.L_x_21147:
        /* <DEDUP_REMOVED lines=43> */
.L_x_21145:
[----:B------:R-:W-:Y:S05]  /*35730*/  BSYNC.RECONVERGENT B0 ;  /* 0x0000000000007941 */ /* 0x000fea0003800200 */
.L_x_21144:
        /* <DEDUP_REMOVED lines=17> */
.L_x_21151:
        /* <DEDUP_REMOVED lines=13> */
.L_x_21153:
[----:B------:R-:W-:Y:S05]  /*35920*/  BSYNC.RECONVERGENT B1 ;  /* 0x0000000000017941 */ /* 0x000fea0003800200 */
.L_x_21152:
        /* <DEDUP_REMOVED lines=43> */
.L_x_21150:
[----:B------:R-:W-:Y:S05]  /*35be0*/  BSYNC.RECONVERGENT B0 ;  /* 0x0000000000007941 */ /* 0x000fea0003800200 */
.L_x_21149:
        /* <DEDUP_REMOVED lines=18> */
.L_x_21156:
        /* <DEDUP_REMOVED lines=13> */
.L_x_21158:
[----:B------:R-:W-:Y:S05]  /*35de0*/  BSYNC.RECONVERGENT B1 ;  /* 0x0000000000017941 */ /* 0x000fea0003800200 */
.L_x_21157:
        /* <DEDUP_REMOVED lines=43> */
.L_x_21155:
[----:B------:R-:W-:Y:S05]  /*360a0*/  BSYNC.RECONVERGENT B0 ;  /* 0x0000000000007941 */ /* 0x000fea0003800200 */
.L_x_21154:
        /* <DEDUP_REMOVED lines=37> */
.L_x_21118:
        /* <DEDUP_REMOVED lines=14> */
[----:B------:R-:W-:Y:S01]  /*363e0*/  STG.E.128 desc[UR8][R24.64], R48 ;  /* 0x0000003018007986 */ /* 0x000fe2000c101d08 */
[----:B------:R-:W-:-:S03]  /*363f0*/  IADD3 R198, PT, PT, R6, 0xe0, RZ ;  /* 0x000000e006c67810 */ /* 0x000fc60007ffe0ff */
[----:B------:R0:W-:Y:S02]  /*36400*/  STG.E.128 desc[UR8][R24.64+0x10], R44 ;  /* 0x0000102c18007986 */ /* 0x0001e4000c101d08 */
[----:B0-----:R-:W-:Y:S02]  /*36410*/  LOP3.LUT R25, R30, R27, RZ, 0xfc, !PT ;  /* 0x0000001b1e197212 */ /* 0x001fe400078efcff */
[----:B------:R-:W-:-:S04]  /*36420*/  SEL R27, RZ, 0x1, !P6 ;  /* 0x00000001ff1b7807 */ /* 0x000fc80007000000 */
[----:B------:R-:W-:Y:S01]  /*36430*/  LOP3.LUT R24, R26, R27, RZ, 0xfc, !PT ;  /* 0x0000001b1a187212 */ /* 0x000fe200078efcff */
[----:B------:R-:W-:-:S05]  /*36440*/  IMAD.WIDE.U32 R26, R197, 0x8, R178 ;  /* 0x00000008c51a7825 */ /* 0x000fca00078e00b2 */
        /* <DEDUP_REMOVED lines=16> */
[----:B------:R-:W-:Y:S01]  /*36550*/  LOP3.LUT R28, R28, 0xff00, R31, 0xf8, !PT ;  /* 0x0000ff001c1c7812 */ /* 0x000fe200078ef81f */
[----:B------:R-:W-:-:S03]  /*36560*/  IMAD.WIDE.U32 R30, R30, 0x1000000, RZ ;  /* 0x010000001e1e7825 */ /* 0x000fc600078e00ff */
[----:B------:R-:W-:Y:S02]  /*36570*/  LOP3.LUT R39, R28, 0xff, R17, 0xf8, !PT ;  /* 0x000000ff1c277812 */ /* 0x000fe400078ef811 */
[----:B------:R-:W-:Y:S02]  /*36580*/  LOP3.LUT R30, R34, R30, R32, 0xfe, !PT ;  /* 0x0000001e221e7212 */ /* 0x000fe400078efe20 */
[----:B------:R-:W-:Y:S02]  /*36590*/  LOP3.LUT R39, R33, R39, R31, 0xfe, !PT ;  /* 0x0000002721277212 */ /* 0x000fe400078efe1f */
[----:B------:R-:W-:Y:S01]  /*365a0*/  LOP3.LUT R34, R30, 0xff, R13, 0xf8, !PT ;  /* 0x000000ff1e227812 */ /* 0x000fe200078ef80d */
[----:B0-----:R-:W-:Y:S01]  /*365b0*/  IMAD.WIDE.U32 R30, R197, 0x8, R36 ;  /* 0x00000008c51e7825 */ /* 0x001fe200078e0024 */
[----:B------:R-:W-:-:S05]  /*365c0*/  LOP3.LUT R35, R39, R35, RZ, 0xfc, !PT ;  /* 0x0000002327237212 */ /* 0x000fca00078efcff */
[----:B------:R0:W-:Y:S02]  /*365d0*/  STG.E.64 desc[UR8][R30.64], R34 ;  /* 0x000000221e007986 */ /* 0x0001e4000c101b08 */
.L_x_21159:
[C---:B-1----:R-:W-:Y:S01]  /*365e0*/  @P1 IMAD.WIDE.U32 R24, R198.reuse, 0x20, R24 ;  /* 0x00000020c6181825 */ /* 0x042fe200078e0018 */
[----:B------:R-:W5:Y:S04]  /*365f0*/  @P0 LDG.E.128 R108, desc[UR8][R26.64] ;  /* 0x000000081a6c0981 */ /* 0x000f68000c1e1d00 */
        /* <DEDUP_REMOVED lines=21> */
.L_x_21163:
        /* <DEDUP_REMOVED lines=13> */
.L_x_21165:
[----:B------:R-:W-:Y:S05]  /*36820*/  BSYNC.RECONVERGENT B1 ;  /* 0x0000000000017941 */ /* 0x000fea0003800200 */
.L_x_21164:
        /* <DEDUP_REMOVED lines=42> */
.L_x_21162:
[----:B------:R-:W-:Y:S05]  /*36ad0*/  BSYNC.RECONVERGENT B0 ;  /* 0x0000000000007941 */ /* 0x000fea0003800200 */
.L_x_21161:
[----:B------:R-:W-:Y:S01]  /*36ae0*/  I2FP.F32.U32 R14, R13 ;  /* 0x0000000d000e7245 */ /* 0x000fe20000201000 */
[----:B------:R-:W-:Y:S01]  /*36af0*/  BSSY.RECONVERGENT B0, `(.L_x_21166) ;  /* 0x000004c000007945 */ /* 0x000fe20003800200 */
[----:B------:R-:W-:Y:S01]  /*36b00*/  ISETP.NE.AND P2, PT, R16, 0x1, PT ;  /* 0x000000011000780c */ /* 0x000fe20003f45270 */
[----:B------:R-:W-:Y:S01]  /*36b10*/  IMAD.MOV.U32 R17, RZ, RZ, 0x2 ;  /* 0x00000002ff117424 */ /* 0x000fe200078e00ff */
[----:B-----5:R-:W-:Y:S01]  /*36b20*/  SHF.L.U32 R13, R24, 0x10, RZ ;  /* 0x00000010180d7819 */ /* 0x020fe200000006ff */
[----:B------:R-:W-:Y:S01]  /*36b30*/  FFMA.FTZ R14, R14, R7, 1.1641532182693481445e-10 ;  /* 0x2f0000000e0e7423 */ /* 0x000fe20000010007 */
[----:B------:R-:W-:Y:S01]  /*36b40*/  LOP3.LUT R23, R23, 0xffffffef, RZ, 0xc0, !PT ;  /* 0xffffffef17177812 */ /* 0x000fe200078ec0ff */
[----:B------:R-:W-:Y:S01]  /*36b50*/  IMAD.MOV.U32 R15, RZ, RZ, R206 ;  /* 0x000000ffff0f7224 */ /* 0x000fe200078e00ce */
[----:B------:R-:W-:Y:S01]  /*36b60*/  PRMT R24, R24, 0x7632, R24 ;  /* 0x0000763218187816 */ /* 0x000fe20000000018 */
[----:B------:R-:W-:Y:S01]  /*36b70*/  FMUL.FTZ R13, R13, R194 ;  /* 0x000000c20d0d7220 */ /* 0x000fe20000410000 */
        /* <DEDUP_REMOVED lines=11> */
.L_x_21168:
        /* <DEDUP_REMOVED lines=13> */
.L_x_21170:
[----:B------:R-:W-:Y:S05]  /*36d00*/  BSYNC.RECONVERGENT B1 ;  /* 0x0000000000017941 */ /* 0x000fea0003800200 */
.L_x_21169:
        /* <DEDUP_REMOVED lines=42> */
.L_x_21167:
[----:B------:R-:W-:Y:S05]  /*36fb0*/  BSYNC.RECONVERGENT B0 ;  /* 0x0000000000007941 */ /* 0x000fea0003800200 */
.L_x_21166:
        /* <DEDUP_REMOVED lines=23> */
.L_x_21173:
        /* <DEDUP_REMOVED lines=13> */
.L_x_21175:
[----:B------:R-:W-:Y:S05]  /*37200*/  BSYNC.RECONVERGENT B1 ;  /* 0x0000000000017941 */ /* 0x000fea0003800200 */
.L_x_21174:
        /* <DEDUP_REMOVED lines=42> */
.L_x_21172:
[----:B------:R-:W-:Y:S05]  /*374b0*/  BSYNC.RECONVERGENT B0 ;  /* 0x0000000000007941 */ /* 0x000fea0003800200 */
.L_x_21171:
        /* <DEDUP_REMOVED lines=20> */
.L_x_21178:
        /* <DEDUP_REMOVED lines=13> */
.L_x_21180:
[----:B------:R-:W-:Y:S05]  /*376d0*/  BSYNC.RECONVERGENT B1 ;  /* 0x0000000000017941 */ /* 0x000fea0003800200 */
.L_x_21179:
        /* <DEDUP_REMOVED lines=42> */
.L_x_21177:
[----:B------:R-:W-:Y:S05]  /*37980*/  BSYNC.RECONVERGENT B0 ;  /* 0x0000000000007941 */ /* 0x000fea0003800200 */
.L_x_21176:
        /* <DEDUP_REMOVED lines=24> */
.L_x_21183:
        /* <DEDUP_REMOVED lines=13> */
.L_x_21185:
[----:B------:R-:W-:Y:S05]  /*37be0*/  BSYNC.RECONVERGENT B1 ;  /* 0x0000000000017941 */ /* 0x000fea0003800200 */
.L_x_21184:
[----:B------:R-:W-:Y:S01]  /*37bf0*/  LOP3.LUT R16, R5, UR7, R19, 0x96, !PT ;  /* 0x0000000705107c12 */ /* 0x000fe2000f8e9613 */
[----:B0-----:R-:W-:-:S04]  /*37c00*/  IMAD.WIDE.U32 R30, R0, -0x326172a9, RZ ;  /* 0xcd9e8d57001e7825 */ /* 0x001fc800078e00ff */
        /* <DEDUP_REMOVED lines=40> */
.L_x_21182:
[----:B------:R-:W-:Y:S05]  /*37e90*/  BSYNC.RECONVERGENT B0 ;  /* 0x0000000000007941 */ /* 0x000fea0003800200 */
.L_x_21181:
        /* <DEDUP_REMOVED lines=8> */
[----:B------:R-:W-:Y:S01]  /*37f20*/  FMUL.FTZ R15, R15, R194 ;  /* 0x000000c20f0f7220 */ /* 0x000fe20000410000 */
[----:B------:R-:W-:Y:S01]  /*37f30*/  IMAD.MOV.U32 R17, RZ, RZ, R206 ;  /* 0x000000ffff117224 */ /* 0x000fe200078e00ce */
        /* <DEDUP_REMOVED lines=11> */
.L_x_21188:
        /* <DEDUP_REMOVED lines=13> */
.L_x_21190:
[----:B------:R-:W-:Y:S05]  /*380c0*/  BSYNC.RECONVERGENT B1 ;  /* 0x0000000000017941 */ /* 0x000fea0003800200 */
.L_x_21189:
        /* <DEDUP_REMOVED lines=42> */
.L_x_21187:
[----:B------:R-:W-:Y:S05]  /*38370*/  BSYNC.RECONVERGENT B0 ;  /* 0x0000000000007941 */ /* 0x000fea0003800200 */
.L_x_21186:
        /* <DEDUP_REMOVED lines=10> */
[----:B------:R-:W-:-:S03]  /*38420*/  MOV R17, R206 ;  /* 0x000000ce00117202 */ /* 0x000fc60000000f00 */
[----:B------:R-:W-:Y:S01]  /*38430*/  FADD.FTZ R42, R42, R15 ;  /* 0x0000000f2a2a7221 */ /* 0x000fe20000010000 */
[----:B------:R-:W-:-:S03]  /*38440*/  SEL R15, RZ, 0x1, P2 ;  /* 0x00000001ff0f7807 */ /* 0x000fc60001000000 */
        /* <DEDUP_REMOVED lines=10> */
.L_x_21193:
        /* <DEDUP_REMOVED lines=13> */
.L_x_21195:
[----:B------:R-:W-:Y:S05]  /*385c0*/  BSYNC.RECONVERGENT B1 ;  /* 0x0000000000017941 */ /* 0x000fea0003800200 */
.L_x_21194:
        /* <DEDUP_REMOVED lines=42> */
.L_x_21192:
[----:B------:R-:W-:Y:S05]  /*38870*/  BSYNC.RECONVERGENT B0 ;  /* 0x0000000000007941 */ /* 0x000fea0003800200 */
.L_x_21191:
        /* <DEDUP_REMOVED lines=20> */
.L_x_21198:
        /* <DEDUP_REMOVED lines=13> */
.L_x_21200:
[----:B------:R-:W-:Y:S05]  /*38a90*/  BSYNC.RECONVERGENT B1 ;  /* 0x0000000000017941 */ /* 0x000fea0003800200 */
.L_x_21199:
        /* <DEDUP_REMOVED lines=42> */
.L_x_21197:
[----:B------:R-:W-:Y:S05]  /*38d40*/  BSYNC.RECONVERGENT B0 ;  /* 0x0000000000007941 */ /* 0x000fea0003800200 */
.L_x_21196:
[----:B------:R-:W-:Y:S01]  /*38d50*/  I2FP.F32.U32 R16, R17 ;  /* 0x0000001100107245 */ /* 0x000fe20000201000 */
[----:B------:R-:W-:Y:S01]  /*38d60*/  BSSY.RECONVERGENT B0, `(.L_x_21201) ;  /* 0x000004f000007945 */ /* 0x000fe20003800200 */
[----:B------:R-:W-:Y:S01]  /*38d70*/  PRMT R17, R109, 0x7632, R17 ;  /* 0x000076326d117816 */ /* 0x000fe20000000011 */
[----:B------:R-:W-:Y:S02]  /*38d80*/  HFMA2 R24, -RZ, RZ, 0, 1.1920928955078125e-07 ;  /* 0x00000002ff187431 */ /* 0x000fe400000001ff */
[----:B------:R-:W-:Y:S02]  /*38d90*/  FFMA.FTZ R16, R16, R7, 1.1641532182693481445e-10 ;  /* 0x2f00000010107423 */ /* 0x000fe40000010007 */
[----:B------:R-:W-:-:S03]  /*38da0*/  IMAD.U32 R17, R17, 0x10000, RZ ;  /* 0x0001000011117824 */ /* 0x000fc600078e00ff */
[----:B------:R-:W-:Y:S01]  /*38db0*/  FSETP.GTU.FTZ.AND P2, PT, R16, R193, PT ;  /* 0x000000c11000720b */ /* 0x000fe20003f5c000 */
[----:B------:R-:W-:Y:S01]  /*38dc0*/  FMUL.FTZ R17, R17, R194 ;  /* 0x000000c211117220 */ /* 0x000fe20000410000 */
[----:B------:R-:W-:-:S04]  /*38dd0*/  FSEL R16, R29, RZ, P4 ;  /* 0x000000ff1d107208 */ /* 0x000fc80002000000 */
        /* <DEDUP_REMOVED lines=15> */
.L_x_21203:
        /* <DEDUP_REMOVED lines=13> */
.L_x_21205:
[----:B------:R-:W-:Y:S05]  /*38fa0*/  BSYNC.RECONVERGENT B1 ;  /* 0x0000000000017941 */ /* 0x000fea0003800200 */
.L_x_21204:
        /* <DEDUP_REMOVED lines=42> */
.L_x_21202:
[----:B------:R-:W-:Y:S05]  /*39250*/  BSYNC.RECONVERGENT B0 ;  /* 0x0000000000007941 */ /* 0x000fea0003800200 */
.L_x_21201:
        /* <DEDUP_REMOVED lines=19> */
.L_x_21208:
        /* <DEDUP_REMOVED lines=13> */
.L_x_21210:
[----:B------:R-:W-:Y:S05]  /*39460*/  BSYNC.RECONVERGENT B1 ;  /* 0x0000000000017941 */ /* 0x000fea0003800200 */
.L_x_21209:
        /* <DEDUP_REMOVED lines=42> */
.L_x_21207:
[----:B------:R-:W-:Y:S05]  /*39710*/  BSYNC.RECONVERGENT B0 ;  /* 0x0000000000007941 */ /* 0x000fea0003800200 */
.L_x_21206:
        /* <DEDUP_REMOVED lines=24> */
.L_x_21213:
        /* <DEDUP_REMOVED lines=13> */
.L_x_21215:
[----:B------:R-:W-:Y:S05]  /*39970*/  BSYNC.RECONVERGENT B1 ;  /* 0x0000000000017941 */ /* 0x000fea0003800200 */
.L_x_21214:
[----:B------:R-:W-:Y:S01]  /*39980*/  LOP3.LUT R18, R5, UR7, R25, 0x96, !PT ;  /* 0x0000000705127c12 */ /* 0x000fe2000f8e9619 */
[----:B0-----:R-:W-:-:S04]  /*39990*/  IMAD.WIDE.U32 R30, R0, -0x326172a9, RZ ;  /* 0xcd9e8d57001e7825 */ /* 0x001fc800078e00ff */
        /* <DEDUP_REMOVED lines=40> */
.L_x_21212:
[----:B------:R-:W-:Y:S05]  /*39c20*/  BSYNC.RECONVERGENT B0 ;  /* 0x0000000000007941 */ /* 0x000fea0003800200 */
.L_x_21211:
[----:B------:R-:W-:Y:S01]  /*39c30*/  ISETP.NE.AND P4, PT, R29, 0x1, PT ;  /* 0x000000011d00780c */ /* 0x000fe20003f85270 */
[----:B------:R-:W-:Y:S01]  /*39c40*/  BSSY.RECONVERGENT B0, `(.L_x_21216) ;  /* 0x0000049000007945 */ /* 0x000fe20003800200 */
[----:B------:R-:W-:Y:S01]  /*39c50*/  I2FP.F32.U32 R18, R19 ;  /* 0x0000001300127245 */ /* 0x000fe20000201000 */
[----:B------:R-:W-:Y:S02]  /*39c60*/  IMAD.U32 R19, R26, 0x10000, RZ ;  /* 0x000100001a137824 */ /* 0x000fe400078e00ff */
[----:B------:R-:W-:Y:S02]  /*39c70*/  HFMA2 R24, -RZ, RZ, 0, 1.1920928955078125e-07 ;  /* 0x00000002ff187431 */ /* 0x000fe400000001ff */
[----:B------:R-:W-:Y:S01]  /*39c80*/  FFMA.FTZ R18, R18, R7, 1.1641532182693481445e-10 ;  /* 0x2f00000012127423 */ /* 0x000fe20000010007 */
[----:B------:R-:W-:Y:S01]  /*39c90*/  FMUL.FTZ R26, R19, R194 ;  /* 0x000000c2131a7220 */ /* 0x000fe20000410000 */
[----:B------:R-:W-:-:S03]  /*39ca0*/  IMAD.MOV.U32 R19, RZ, RZ, R206 ;  /* 0x000000ffff137224 */ /* 0x000fc600078e00ce */
        /* <DEDUP_REMOVED lines=10> */
.L_x_21218:
        /* <DEDUP_REMOVED lines=13> */
.L_x_21220:
[----:B------:R-:W-:Y:S05]  /*39e20*/  BSYNC.RECONVERGENT B1 ;  /* 0x0000000000017941 */ /* 0x000fea0003800200 */
.L_x_21219:
        /* <DEDUP_REMOVED lines=42> */
.L_x_21217:
[----:B------:R-:W-:Y:S05]  /*3a0d0*/  BSYNC.RECONVERGENT B0 ;  /* 0x0000000000007941 */ /* 0x000fea0003800200 */
.L_x_21216:
[----:B------:R-:W-:Y:S01]  /*3a0e0*/  I2FP.F32.U32 R18, R19 ;  /* 0x0000001300127245 */ /* 0x000fe20000201000 */
[----:B------:R-:W-:Y:S01]  /*3a0f0*/  BSSY.RECONVERGENT B0, `(.L_x_21221) ;  /* 0x000004f000007945 */ /* 0x000fe20003800200 */
[----:B------:R-:W-:Y:S01]  /*3a100*/  PRMT R19, R110, 0x7632, R19 ;  /* 0x000076326e137816 */ /* 0x000fe20000000013 */
[----:B0-----:R-:W-:Y:S01]  /*3a110*/  IMAD.MOV.U32 R30, RZ, RZ, 0x2 ;  /* 0x00000002ff1e7424 */ /* 0x001fe200078e00ff */
        /* <DEDUP_REMOVED lines=20> */
.L_x_21223:
        /* <DEDUP_REMOVED lines=13> */
.L_x_21225:
[----:B------:R-:W-:Y:S05]  /*3a330*/  BSYNC.RECONVERGENT B1 ;  /* 0x0000000000017941 */ /* 0x000fea0003800200 */
.L_x_21224:
        /* <DEDUP_REMOVED lines=42> */
.L_x_21222:
[----:B------:R-:W-:Y:S05]  /*3a5e0*/  BSYNC.RECONVERGENT B0 ;  /* 0x0000000000007941 */ /* 0x000fea0003800200 */
.L_x_21221:
        /* <DEDUP_REMOVED lines=19> */
.L_x_21228:
        /* <DEDUP_REMOVED lines=13> */
.L_x_21230:
[----:B------:R-:W-:Y:S05]  /*3a7f0*/  BSYNC.RECONVERGENT B1 ;  /* 0x0000000000017941 */ /* 0x000fea0003800200 */
.L_x_21229:
        /* <DEDUP_REMOVED lines=42> */
.L_x_21227:
[----:B------:R-:W-:Y:S05]  /*3aaa0*/  BSYNC.RECONVERGENT B0 ;  /* 0x0000000000007941 */ /* 0x000fea0003800200 */
.L_x_21226:
        /* <DEDUP_REMOVED lines=24> */
.L_x_21233:
        /* <DEDUP_REMOVED lines=13> */
.L_x_21235:
[----:B------:R-:W-:Y:S05]  /*3ad00*/  BSYNC.RECONVERGENT B1 ;  /* 0x0000000000017941 */ /* 0x000fea0003800200 */
.L_x_21234:
        /* <DEDUP_REMOVED lines=42> */
.L_x_21232:
[----:B------:R-:W-:Y:S05]  /*3afb0*/  BSYNC.RECONVERGENT B0 ;  /* 0x0000000000007941 */ /* 0x000fea0003800200 */
.L_x_21231:
        /* <DEDUP_REMOVED lines=18> */
.L_x_21238:
        /* <DEDUP_REMOVED lines=15> */
.L_x_21240:
[----:B------:R-:W-:Y:S05]  /*3b1d0*/  BSYNC.RECONVERGENT B1 ;  /* 0x0000000000017941 */ /* 0x000fea0003800200 */
.L_x_21239:
        /* <DEDUP_REMOVED lines=42> */
.L_x_21237:
[----:B------:R-:W-:Y:S05]  /*3b480*/  BSYNC.RECONVERGENT B0 ;  /* 0x0000000000007941 */ /* 0x000fea0003800200 */
.L_x_21236:
        /* <DEDUP_REMOVED lines=12> */
.L_x_21160:
[----:B------:R-:W-:Y:S01]  /*3b550*/  ISETP.NE.AND P2, PT, R38, 0x1, PT ;  /* 0x000000012600780c */ /* 0x000fe20003f45270 */
[----:B------:R-:W-:Y:S01]  /*3b560*/  BSSY.RECONVERGENT B0, `(.L_x_21242) ;  /* 0x0000047000007945 */ /* 0x000fe20003800200 */
[----:B------:R-:W-:Y:S01]  /*3b570*/  IMAD.MOV.U32 R32, RZ, RZ, 0x2 ;  /* 0x00000002ff207424 */ /* 0x000fe200078e00ff */
[----:B------:R-:W-:Y:S01]  /*3b580*/  MOV R28, R29 ;  /* 0x0000001d001c7202 */ /* 0x000fe20000000f00 */
[----:B0-----:R-:W-:-:S09]  /*3b590*/  IMAD.MOV.U32 R30, RZ, RZ, R206 ;  /* 0x000000ffff1e7224 */ /* 0x001fd200078e00ce */
        /* <DEDUP_REMOVED lines=11> */
.L_x_21244:
        /* <DEDUP_REMOVED lines=13> */
.L_x_21246:
[----:B------:R-:W-:Y:S05]  /*3b720*/  BSYNC.RECONVERGENT B1 ;  /* 0x0000000000017941 */ /* 0x000fea0003800200 */
.L_x_21245:
        /* <DEDUP_REMOVED lines=42> */
.L_x_21243:
[----:B------:R-:W-:Y:S05]  /*3b9d0*/  BSYNC.RECONVERGENT B0 ;  /* 0x0000000000007941 */ /* 0x000fea0003800200 */
.L_x_21242:
        /* <DEDUP_REMOVED lines=20> */
.L_x_21249:
        /* <DEDUP_REMOVED lines=13> */
.L_x_21251:
[----:B------:R-:W-:Y:S05]  /*3bbf0*/  BSYNC.RECONVERGENT B1 ;  /* 0x0000000000017941 */ /* 0x000fea0003800200 */
.L_x_21250:
        /* <DEDUP_REMOVED lines=42> */
.L_x_21248:
[----:B------:R-:W-:Y:S05]  /*3bea0*/  BSYNC.RECONVERGENT B0 ;  /* 0x0000000000007941 */ /* 0x000fea0003800200 */
.L_x_21247:
[----:B------:R-:W-:Y:S01]  /*3beb0*/  I2FP.F32.U32 R30, R31 ;  /* 0x0000001f001e7245 */ /* 0x000fe20000201000 */
[----:B------:R-:W-:Y:S01]  /*3bec0*/  BSSY.RECONVERGENT B0, `(.L_x_21252) ;  /* 0x000004a000007945 */ /* 0x000fe20003800200 */
[----:B------:R-:W-:Y:S01]  /*3bed0*/  ISETP.NE.AND P2, PT, R33, 0x1, PT ;  /* 0x000000012100780c */ /* 0x000fe20003f45270 */
[----:B------:R-:W-:Y:S01]  /*3bee0*/  IMAD.U32 R24, R24, 0x10000, RZ ;  /* 0x0001000018187824 */ /* 0x000fe200078e00ff */
[----:B------:R-:W-:Y:S01]  /*3bef0*/  LOP3.LUT R23, R23, 0xfffffff7, RZ, 0xc0, !PT ;  /* 0xfffffff717177812 */ /* 0x000fe200078ec0ff */
[----:B------:R-:W-:Y:S01]  /*3bf00*/  FFMA.FTZ R30, R30, R7, 1.1641532182693481445e-10 ;  /* 0x2f0000001e1e7423 */ /* 0x000fe20000010007 */
[----:B------:R-:W-:Y:S01]  /*3bf10*/  IMAD.MOV.U32 R32, RZ, RZ, 0x2 ;  /* 0x00000002ff207424 */ /* 0x000fe200078e00ff */
[----:B------:R-:W-:-:S03]  /*3bf20*/  MOV R31, R206 ;  /* 0x000000ce001f7202 */ /* 0x000fc60000000f00 */
[----:B------:R-:W-:-:S13]  /*3bf30*/  FSETP.LE.FTZ.AND P3, PT, R30, R193, PT ;  /* 0x000000c11e00720b */ /* 0x000fda0003f73000 */
        /* <DEDUP_REMOVED lines=10> */
.L_x_21254:
        /* <DEDUP_REMOVED lines=13> */
.L_x_21256:
[----:B------:R-:W-:Y:S05]  /*3c0b0*/  BSYNC.RECONVERGENT B1 ;  /* 0x0000000000017941 */ /* 0x000fea0003800200 */
.L_x_21255:
        /* <DEDUP_REMOVED lines=42> */
.L_x_21253:
[----:B------:R-:W-:Y:S05]  /*3c360*/  BSYNC.RECONVERGENT B0 ;  /* 0x0000000000007941 */ /* 0x000fea0003800200 */
.L_x_21252:
        /* <DEDUP_REMOVED lines=20> */
.L_x_21259:
        /* <DEDUP_REMOVED lines=13> */
.L_x_21261:
[----:B------:R-:W-:Y:S05]  /*3c580*/  BSYNC.RECONVERGENT B1 ;  /* 0x0000000000017941 */ /* 0x000fea0003800200 */
.L_x_21260:
        /* <DEDUP_REMOVED lines=42> */
.L_x_21258:
[----:B------:R-:W-:Y:S05]  /*3c830*/  BSYNC.RECONVERGENT B0 ;  /* 0x0000000000007941 */ /* 0x000fea0003800200 */
.L_x_21257:
        /* <DEDUP_REMOVED lines=19> */
.L_x_21264:
        /* <DEDUP_REMOVED lines=13> */
.L_x_21266:
[----:B------:R-:W-:Y:S05]  /*3ca40*/  BSYNC.RECONVERGENT B1 ;  /* 0x0000000000017941 */ /* 0x000fea0003800200 */
.L_x_21265:
        /* <DEDUP_REMOVED lines=43> */
.L_x_21263:
[----:B------:R-:W-:Y:S05]  /*3cd00*/  BSYNC.RECONVERGENT B0 ;  /* 0x0000000000007941 */ /* 0x000fea0003800200 */
.L_x_21262:
        /* <DEDUP_REMOVED lines=18> */
.L_x_21269:
        /* <DEDUP_REMOVED lines=13> */
.L_x_21271:
[----:B------:R-:W-:Y:S05]  /*3cf00*/  BSYNC.RECONVERGENT B1 ;  /* 0x0000000000017941 */ /* 0x000fea0003800200 */
.L_x_21270:
        /* <DEDUP_REMOVED lines=43> */
.L_x_21268:
[----:B------:R-:W-:Y:S05]  /*3d1c0*/  BSYNC.RECONVERGENT B0 ;  /* 0x0000000000007941 */ /* 0x000fea0003800200 */
.L_x_21267:
        /* <DEDUP_REMOVED lines=17> */
.L_x_21274:
        /* <DEDUP_REMOVED lines=13> */
.L_x_21276:
[----:B------:R-:W-:Y:S05]  /*3d3b0*/  BSYNC.RECONVERGENT B1 ;  /* 0x0000000000017941 */ /* 0x000fea0003800200 */
.L_x_21275:
        /* <DEDUP_REMOVED lines=43> */
.L_x_21273:
[----:B------:R-:W-:Y:S05]  /*3d670*/  BSYNC.RECONVERGENT B0 ;  /* 0x0000000000007941 */ /* 0x000fea0003800200 */
.L_x_21272:
        /* <DEDUP_REMOVED lines=18> */
.L_x_21279:
        /* <DEDUP_REMOVED lines=13> */
.L_x_21281:
[----:B------:R-:W-:Y:S05]  /*3d870*/  BSYNC.RECONVERGENT B1 ;  /* 0x0000000000017941 */ /* 0x000fea0003800200 */
.L_x_21280:
        /* <DEDUP_REMOVED lines=43> */
.L_x_21278:
[----:B------:R-:W-:Y:S05]  /*3db30*/  BSYNC.RECONVERGENT B0 ;  /* 0x0000000000007941 */ /* 0x000fea0003800200 */
.L_x_21277:
[-C--:B------:R-:W-:Y:S01]  /*3db40*/  FMUL.FTZ R34, R38, R194.reuse ;  /* 0x000000c226227220 */ /* 0x080fe20000410000 */
[----:B------:R-:W-:Y:S01]  /*3db50*/  P2R R33, PR, RZ, 0x2 ;  /* 0x00000002ff217803 */ /* 0x000fe20000000000 */
[-C--:B------:R-:W-:Y:S01]  /*3db60*/  FMUL.FTZ R29, R29, R194.reuse ;  /* 0x000000c21d1d7220 */ /* 0x080fe20000410000 */
[----:B------:R-:W-:Y:S01]  /*3db70*/  I2FP.F32.U32 R38, R27 ;  /* 0x0000001b00267245 */ /* 0x000fe20000201000 */
[-C--:B------:R-:W-:Y:S01]  /*3db80*/  FMUL.FTZ R30, R30, R194.reuse ;  /* 0x000000c21e1e7220 */ /* 0x080fe20000410000 */
[C---:B------:R-:W-:Y:S01]  /*3db90*/  LOP3.LUT P1, RZ, R23.reuse, 0x10, RZ, 0xc0, !PT ;  /* 0x0000001017ff7812 */ /* 0x040fe2000782c0ff */
[-C--:B------:R-:W-:Y:S01]  /*3dba0*/  FMUL.FTZ R41, R24, R194.reuse ;  /* 0x000000c218297220 */ /* 0x080fe20000410000 */
[----:B------:R-:W-:Y:S01]  /*3dbb0*/  LOP3.LUT P5, RZ, R23, 0x4, RZ, 0xc0, !PT ;  /* 0x0000000417ff7812 */ /* 0x000fe200078ac0ff */
[----:B------:R-:W-:Y:S02]  /*3dbc0*/  IMAD.U32 R37, R37, 0x10000, RZ ;  /* 0x0001000025257824 */ /* 0x000fe400078e00ff */
[----:B------:R-:W-:Y:S01]  /*3dbd0*/  FFMA.FTZ R24, R38, R7, 1.1641532182693481445e-10 ;  /* 0x2f00000026187423 */ /* 0x000fe20000010007 */
        /* <DEDUP_REMOVED lines=8> */
[C---:B------:R-:W-:Y:S02]  /*3dc60*/  LOP3.LUT P0, RZ, R23.reuse, 0x8, RZ, 0xc0, !PT ;  /* 0x0000000817ff7812 */ /* 0x040fe4000780c0ff */
[----:B------:R-:W-:Y:S02]  /*3dc70*/  LOP3.LUT P6, RZ, R23, 0x2, RZ, 0xc0, !PT ;  /* 0x0000000217ff7812 */ /* 0x000fe400078cc0ff */
        /* <DEDUP_REMOVED lines=17> */
.L_x_21241:
[----:B------:R-:W-:Y:S01]  /*3dd90*/  SEL R26, RZ, 0x1000000, !P5 ;  /* 0x01000000ff1a7807 */ /* 0x000fe20006800000 */
[----:B------:R-:W-:Y:S01]  /*3dda0*/  IMAD.WIDE.U32 R24, R198, 0x20, R200 ;  /* 0x00000020c6187825 */ /* 0x000fe200078e00c8 */
[----:B------:R-:W-:Y:S02]  /*3ddb0*/  SEL R27, RZ, 0x10000, !P4 ;  /* 0x00010000ff1b7807 */ /* 0x000fe40006000000 */
[----:B------:R-:W-:Y:S02]  /*3ddc0*/  SEL R30, RZ, 0x100, !P3 ;  /* 0x00000100ff1e7807 */ /* 0x000fe40005800000 */
[C---:B------:R-:W-:Y:S01]  /*3ddd0*/  LOP3.LUT P5, RZ, R23.reuse, 0x8, RZ, 0xc0, !PT ;  /* 0x0000000817ff7812 */ /* 0x040fe200078ac0ff */
[----:B------:R-:W-:Y:S01]  /*3dde0*/  STG.E.128 desc[UR8][R24.64], R40 ;  /* 0x0000002818007986 */ /* 0x000fe2000c101d08 */
[C---:B------:R-:W-:Y:S02]  /*3ddf0*/  LOP3.LUT P4, RZ, R23.reuse, 0x4, RZ, 0xc0, !PT ;  /* 0x0000000417ff7812 */ /* 0x040fe4000788c0ff */
[----:B------:R-:W-:Y:S01]  /*3de00*/  LOP3.LUT P3, RZ, R23, 0x2, RZ, 0xc0, !PT ;  /* 0x0000000217ff7812 */ /* 0x000fe2000786c0ff */
[----:B------:R0:W-:Y:S01]  /*3de10*/  STG.E.128 desc[UR8][R24.64+0x10], R36 ;  /* 0x0000102418007986 */ /* 0x0001e2000c101d08 */
[----:B------:R-:W-:-:S02]  /*3de20*/  LOP3.LUT R30, R30, R26, R27, 0xfe, !PT ;  /* 0x0000001a1e1e7212 */ /* 0x000fc400078efe1b */
[----:B------:R-:W-:Y:S02]  /*3de30*/  SEL R29, RZ, 0x1000000, !P3 ;  /* 0x01000000ff1d7807 */ /* 0x000fe40005800000 */
[----:B------:R-:W-:Y:S02]  /*3de40*/  SEL R27, RZ, 0x10000, !P4 ;  /* 0x00010000ff1b7807 */ /* 0x000fe40006000000 */
[----:B------:R-:W-:Y:S02]  /*3de50*/  SEL R26, RZ, 0x100, !P5 ;  /* 0x00000100ff1a7807 */ /* 0x000fe40006800000 */
[----:B------:R-:W-:Y:S02]  /*3de60*/  LOP3.LUT P6, RZ, R23, 0x10, RZ, 0xc0, !PT ;  /* 0x0000001017ff7812 */ /* 0x000fe400078cc0ff */
[----:B------:R-:W-:Y:S02]  /*3de70*/  LOP3.LUT R26, R26, R29, R27, 0xfe, !PT ;  /* 0x0000001d1a1a7212 */ /* 0x000fe400078efe1b */
[----:B------:R-:W-:-:S04]  /*3de80*/  SEL R27, RZ, 0x1, !P2 ;  /* 0x00000001ff1b7807 */ /* 0x000fc80005000000 */
[----:B0-----:R-:W-:Y:S02]  /*3de90*/  LOP3.LUT R25, R30, R27, RZ, 0xfc, !PT ;  /* 0x0000001b1e197212 */ /* 0x001fe400078efcff */
        /* <DEDUP_REMOVED lines=25> */
.L_x_21282:
        /* <DEDUP_REMOVED lines=27> */
.L_x_21286:
        /* <DEDUP_REMOVED lines=13> */
.L_x_21288:
[----:B------:R-:W-:Y:S05]  /*3e2b0*/  BSYNC.RECONVERGENT B1 ;  /* 0x0000000000017941 */ /* 0x000fea0003800200 */
.L_x_21287:
        /* <DEDUP_REMOVED lines=42> */
.L_x_21285:
[----:B------:R-:W-:Y:S05]  /*3e560*/  BSYNC.RECONVERGENT B0 ;  /* 0x0000000000007941 */ /* 0x000fea0003800200 */
.L_x_21284:
        /* <DEDUP_REMOVED lines=21> */
.L_x_21291:
        /* <DEDUP_REMOVED lines=13> */
.L_x_21293:
[----:B------:R-:W-:Y:S05]  /*3e790*/  BSYNC.RECONVERGENT B1 ;  /* 0x0000000000017941 */ /* 0x000fea0003800200 */
.L_x_21292:
        /* <DEDUP_REMOVED lines=42> */
.L_x_21290:
[----:B------:R-:W-:Y:S05]  /*3ea40*/  BSYNC.RECONVERGENT B0 ;  /* 0x0000000000007941 */ /* 0x000fea0003800200 */
.L_x_21289:
        /* <DEDUP_REMOVED lines=8> */
[----:B------:R-:W-:-:S04]  /*3ead0*/  FSETP.GTU.FTZ.AND P2, PT, R14, R193, PT ;  /* 0x000000c10e00720b */ /* 0x000fc80003f5c000 */
[----:B------:R-:W-:Y:S01]  /*3eae0*/  FSEL R32, R15, RZ, !P2 ;  /* 0x000000ff0f207208 */ /* 0x000fe20005000000 */
[----:B------:R-:W-:-:S04]  /*3eaf0*/  IMAD.MOV.U32 R15, RZ, RZ, R206 ;  /* 0x000000ffff0f7224 */ /* 0x000fc800078e00ce */
        /* <DEDUP_REMOVED lines=12> */
.L_x_21296:
        /* <DEDUP_REMOVED lines=13> */
.L_x_21298:
[----:B------:R-:W-:Y:S05]  /*3ec90*/  BSYNC.RECONVERGENT B1 ;  /* 0x0000000000017941 */ /* 0x000fea0003800200 */
.L_x_21297:
        /* <DEDUP_REMOVED lines=42> */
.L_x_21295:
[----:B------:R-:W-:Y:S05]  /*3ef40*/  BSYNC.RECONVERGENT B0 ;  /* 0x0000000000007941 */ /* 0x000fea0003800200 */
.L_x_21294:
        /* <DEDUP_REMOVED lines=20> */
.L_x_21301:
        /* <DEDUP_REMOVED lines=13> */
.L_x_21303:
[----:B------:R-:W-:Y:S05]  /*3f160*/  BSYNC.RECONVERGENT B1 ;  /* 0x0000000000017941 */ /* 0x000fea0003800200 */
.L_x_21302:
        /* <DEDUP_REMOVED lines=42> */
.L_x_21300:
[----:B------:R-:W-:Y:S05]  /*3f410*/  BSYNC.RECONVERGENT B0 ;  /* 0x0000000000007941 */ /* 0x000fea0003800200 */
.L_x_21299:
        /* <DEDUP_REMOVED lines=24> */
.L_x_21306:
        /* <DEDUP_REMOVED lines=13> */
.L_x_21308:
[----:B------:R-:W-:Y:S05]  /*3f670*/  BSYNC.RECONVERGENT B1 ;  /* 0x0000000000017941 */ /* 0x000fea0003800200 */
.L_x_21307:
        /* <DEDUP_REMOVED lines=42> */
.L_x_21305:
[----:B------:R-:W-:Y:S05]  /*3f920*/  BSYNC.RECONVERGENT B0 ;  /* 0x0000000000007941 */ /* 0x000fea0003800200 */
.L_x_21304:
        /* <DEDUP_REMOVED lines=21> */
.L_x_21311:
        /* <DEDUP_REMOVED lines=13> */
.L_x_21313:
[----:B------:R-:W-:Y:S05]  /*3fb50*/  BSYNC.RECONVERGENT B1 ;  /* 0x0000000000017941 */ /* 0x000fea0003800200 */
.L_x_21312:
        /* <DEDUP_REMOVED lines=42> */
.L_x_21310:
[----:B------:R-:W-:Y:S05]  /*3fe00*/  BSYNC.RECONVERGENT B0 ;  /* 0x0000000000007941 */ /* 0x000fea0003800200 */
.L_x_21309:
        /* <DEDUP_REMOVED lines=23> */
.L_x_21316:
        /* <DEDUP_REMOVED lines=13> */
.L_x_21318:
[----:B------:R-:W-:Y:S05]  /*40050*/  BSYNC.RECONVERGENT B1 ;  /* 0x0000000000017941 */ /* 0x000fea0003800200 */
.L_x_21317:
        /* <DEDUP_REMOVED lines=42> */
.L_x_21315:
[----:B------:R-:W-:Y:S05]  /*40300*/  BSYNC.RECONVERGENT B0 ;  /* 0x0000000000007941 */ /* 0x000fea0003800200 */
.L_x_21314:
        /* <DEDUP_REMOVED lines=20> */
.L_x_21321:
        /* <DEDUP_REMOVED lines=13> */
.L_x_21323:
[----:B------:R-:W-:Y:S05]  /*40520*/  BSYNC.RECONVERGENT B1 ;  /* 0x0000000000017941 */ /* 0x000fea0003800200 */
.L_x_21322:
        /* <DEDUP_REMOVED lines=42> */
.L_x_21320:
[----:B------:R-:W-:Y:S05]  /*407d0*/  BSYNC.RECONVERGENT B0 ;  /* 0x0000000000007941 */ /* 0x000fea0003800200 */
.L_x_21319:
        /* <DEDUP_REMOVED lines=24> */
.L_x_21326:
        /* <DEDUP_REMOVED lines=13> */
.L_x_21328:
[----:B------:R-:W-:Y:S05]  /*40a30*/  BSYNC.RECONVERGENT B1 ;  /* 0x0000000000017941 */ /* 0x000fea0003800200 */
.L_x_21327:
        /* <DEDUP_REMOVED lines=42> */
.L_x_21325:
[----:B------:R-:W-:Y:S05]  /*40ce0*/  BSYNC.RECONVERGENT B0 ;  /* 0x0000000000007941 */ /* 0x000fea0003800200 */
.L_x_21324:
        /* <DEDUP_REMOVED lines=19> */
.L_x_21331:
        /* <DEDUP_REMOVED lines=13> */
.L_x_21333:
[----:B------:R-:W-:Y:S05]  /*40ef0*/  BSYNC.RECONVERGENT B1 ;  /* 0x0000000000017941 */ /* 0x000fea0003800200 */
.L_x_21332:
        /* <DEDUP_REMOVED lines=37> */
[----:B------:R-:W-:-:S03]  /*41150*/  IMAD.WIDE.U32 R24, R25, -0x326172a9, RZ ;  /* 0xcd9e8d5719187825 */ /* 0x000fc600078e00ff */
[----:B------:R-:W-:Y:S01]  /*41160*/  MOV R206, R24 ;  /* 0x0000001800ce7202 */ /* 0x000fe20000000f00 */
[----:B------:R-:W-:Y:S01]  /*41170*/  HFMA2 R24, -RZ, RZ, 0, 0 ;  /* 0x00000000ff187431 */ /* 0x000fe200000001ff */
[----:B------:R-:W-:Y:S01]  /*41180*/  LOP3.LUT R202, R191, R28, R25, 0x96, !PT ;  /* 0x0000001cbfca7212 */ /* 0x000fe200078e9619 */
[----:B------:R-:W-:Y:S02]  /*41190*/  IMAD.MOV.U32 R25, RZ, RZ, R205 ;  /* 0x000000ffff197224 */ /* 0x000fe400078e00cd */
[----:B------:R-:W-:-:S07]  /*411a0*/  IMAD.MOV.U32 R205, RZ, RZ, R18 ;  /* 0x000000ffffcd7224 */ /* 0x000fce00078e0012 */
.L_x_21330:
[----:B------:R-:W-:Y:S05]  /*411b0*/  BSYNC.RECONVERGENT B0 ;  /* 0x0000000000007941 */ /* 0x000fea0003800200 */
.L_x_21329:
        /* <DEDUP_REMOVED lines=24> */
.L_x_21336:
        /* <DEDUP_REMOVED lines=13> */
.L_x_21338:
[----:B------:R-:W-:Y:S05]  /*41410*/  BSYNC.RECONVERGENT B1 ;  /* 0x0000000000017941 */ /* 0x000fea0003800200 */
.L_x_21337:
        /* <DEDUP_REMOVED lines=43> */
.L_x_21335:
[----:B------:R-:W-:Y:S05]  /*416d0*/  BSYNC.RECONVERGENT B0 ;  /* 0x0000000000007941 */ /* 0x000fea0003800200 */
.L_x_21334:
        /* <DEDUP_REMOVED lines=18> */
.L_x_21341:
        /* <DEDUP_REMOVED lines=13> */
.L_x_21343:
[----:B------:R-:W-:Y:S05]  /*418d0*/  BSYNC.RECONVERGENT B1 ;  /* 0x0000000000017941 */ /* 0x000fea0003800200 */
.L_x_21342:
        /* <DEDUP_REMOVED lines=43> */
.L_x_21340:
[----:B------:R-:W-:Y:S05]  /*41b90*/  BSYNC.RECONVERGENT B0 ;  /* 0x0000000000007941 */ /* 0x000fea0003800200 */
.L_x_21339:
        /* <DEDUP_REMOVED lines=24> */
.L_x_21346:
        /* <DEDUP_REMOVED lines=13> */
.L_x_21348:
[----:B------:R-:W-:Y:S05]  /*41df0*/  BSYNC.RECONVERGENT B1 ;  /* 0x0000000000017941 */ /* 0x000fea0003800200 */
.L_x_21347:
        /* <DEDUP_REMOVED lines=43> */
.L_x_21345:
[----:B------:R-:W-:Y:S05]  /*420b0*/  BSYNC.RECONVERGENT B0 ;  /* 0x0000000000007941 */ /* 0x000fea0003800200 */
.L_x_21344:
        /* <DEDUP_REMOVED lines=19> */
.L_x_21351:
        /* <DEDUP_REMOVED lines=13> */
.L_x_21353:
[----:B------:R-:W-:Y:S05]  /*422c0*/  BSYNC.RECONVERGENT B1 ;  /* 0x0000000000017941 */ /* 0x000fea0003800200 */
.L_x_21352:
        /* <DEDUP_REMOVED lines=43> */
.L_x_21350:
[----:B------:R-:W-:Y:S05]  /*42580*/  BSYNC.RECONVERGENT B0 ;  /* 0x0000000000007941 */ /* 0x000fea0003800200 */
.L_x_21349:
[----:B------:R-:W-:Y:S01]  /*42590*/  I2FP.F32.U32 R24, R27 ;  /* 0x0000001b00187245 */ /* 0x000fe20000201000 */
[----:B------:R-:W-:Y:S01]  /*425a0*/  IMAD.U32 R27, R111, 0x10000, RZ ;  /* 0x000100006f1b7824 */ /* 0x000fe200078e00ff */
[----:B------:R-:W-:Y:S01]  /*425b0*/  FSEL R19, R19, RZ, P4 ;  /* 0x000000ff13137208 */ /* 0x000fe20002000000 */
[----:B------:R-:W-:Y:S02]  /*425c0*/  BSSY.RECONVERGENT B0, `(.L_x_21354) ;  /* 0x000004d000007945 */ /* 0x000fe40003800200 */
[----:B------:R-:W-:Y:S01]  /*425d0*/  FFMA.FTZ R24, R24, R7, 1.1641532182693481445e-10 ;  /* 0x2f00000018187423 */ /* 0x000fe20000010007 */
[----:B------:R-:W-:-:S04]  /*425e0*/  FMUL.FTZ R27, R27, R194 ;  /* 0x000000c21b1b7220 */ /* 0x000fc80000410000 */
[----:B------:R-:W-:Y:S01]  /*425f0*/  FSETP.GTU.FTZ.AND P5, PT, R24, R193, PT ;  /* 0x000000c11800720b */ /* 0x000fe20003fbc000 */
[----:B------:R-:W-:-:S03]  /*42600*/  IMAD.MOV.U32 R24, RZ, RZ, 0x2 ;  /* 0x00000002ff187424 */ /* 0x000fc600078e00ff */
[----:B------:R-:W-:Y:S02]  /*42610*/  FSEL R30, R27, RZ, !P5 ;  /* 0x000000ff1b1e7208 */ /* 0x000fe40006800000 */
[----:B------:R-:W-:-:S03]  /*42620*/  MOV R27, R206 ;  /* 0x000000ce001b7202 */ /* 0x000fc60000000f00 */
[----:B------:R-:W-:Y:S01]  /*42630*/  FADD.FTZ R30, R30, R19 ;  /* 0x000000131e1e7221 */ /* 0x000fe20000010000 */
[----:B------:R-:W-:Y:S02]  /*42640*/  SEL R19, RZ, 0x1, P5 ;  /* 0x00000001ff137807 */ /* 0x000fe40002800000 */
        /* <DEDUP_REMOVED lines=11> */
.L_x_21356:
        /* <DEDUP_REMOVED lines=13> */
.L_x_21358:
[----:B------:R-:W-:Y:S05]  /*427d0*/  BSYNC.RECONVERGENT B1 ;  /* 0x0000000000017941 */ /* 0x000fea0003800200 */
.L_x_21357:
        /* <DEDUP_REMOVED lines=43> */
.L_x_21355:
[----:B------:R-:W-:Y:S05]  /*42a90*/  BSYNC.RECONVERGENT B0 ;  /* 0x0000000000007941 */ /* 0x000fea0003800200 */
.L_x_21354:
        /* <DEDUP_REMOVED lines=18> */
.L_x_21361:
        /* <DEDUP_REMOVED lines=16> */
.L_x_21363:
[----:B------:R-:W-:Y:S05]  /*42cc0*/  BSYNC.RECONVERGENT B1 ;  /* 0x0000000000017941 */ /* 0x000fea0003800200 */
.L_x_21362:
        /* <DEDUP_REMOVED lines=42> */
[----:B------:R-:W-:-:S07]  /*42f70*/  LOP3.LUT R202, R191, R26, R25, 0x96, !PT ;  /* 0x0000001abfca7212 */ /* 0x000fce00078e9619 */
.L_x_21360:
[----:B------:R-:W-:Y:S05]  /*42f80*/  BSYNC.RECONVERGENT B0 ;  /* 0x0000000000007941 */ /* 0x000fea0003800200 */
.L_x_21359:
        /* <DEDUP_REMOVED lines=12> */
.L_x_21283:
        /* <DEDUP_REMOVED lines=16> */
.L_x_21367:
        /* <DEDUP_REMOVED lines=13> */
.L_x_21369:
[----:B------:R-:W-:Y:S05]  /*43220*/  BSYNC.RECONVERGENT B1 ;  /* 0x0000000000017941 */ /* 0x000fea0003800200 */
.L_x_21368:
        /* <DEDUP_REMOVED lines=39> */
[----:B------:R-:W-:Y:S02]  /*434a0*/  HFMA2 R29, -RZ, RZ, 0, 0 ;  /* 0x00000000ff1d7431 */ /* 0x000fe400000001ff */
[----:B------:R-:W-:Y:S01]  /*434b0*/  IMAD.MOV.U32 R206, RZ, RZ, R30 ;  /* 0x000000ffffce7224 */ /* 0x000fe200078e001e */
[----:B------:R-:W-:Y:S01]  /*434c0*/  LOP3.LUT R202, R191, R32, R31, 0x96, !PT ;  /* 0x00000020bfca7212 */ /* 0x000fe200078e961f */
[----:B------:R-:W-:-:S07]  /*434d0*/  IMAD.MOV.U32 R30, RZ, RZ, R28 ;  /* 0x000000ffff1e7224 */ /* 0x000fce00078e001c */
.L_x_21366:
[----:B------:R-:W-:Y:S05]  /*434e0*/  BSYNC.RECONVERGENT B0 ;  /* 0x0000000000007941 */ /* 0x000fea0003800200 */
.L_x_21365:
[----:B------:R-:W-:Y:S01]  /*434f0*/  I2FP.F32.U32 R28, R30 ;  /* 0x0000001e001c7245 */ /* 0x000fe20000201000 */
[----:B------:R-:W-:Y:S01]  /*43500*/  BSSY.RECONVERGENT B0, `(.L_x_21370) ;  /* 0x000004c000007945 */ /* 0x000fe20003800200 */
[----:B------:R-:W-:Y:S01]  /*43510*/  ISETP.NE.AND P2, PT, R29, 0x1, PT ;  /* 0x000000011d00780c */ /* 0x000fe20003f45270 */
[----:B-----5:R-:W-:Y:S01]  /*43520*/  IMAD.U32 R176, R24, 0x10000, RZ ;  /* 0x0001000018b07824 */ /* 0x020fe200078e00ff */
[----:B------:R-:W-:Y:S01]  /*43530*/  LOP3.LUT R23, R23, 0xffffffef, RZ, 0xc0, !PT ;  /* 0xffffffef17177812 */ /* 0x000fe200078ec0ff */
[----:B------:R-:W-:Y:S01]  /*43540*/  FFMA.FTZ R28, R28, R7, 1.1641532182693481445e-10 ;  /* 0x2f0000001c1c7423 */ /* 0x000fe20000010007 */
[----:B------:R-:W-:Y:S02]  /*43550*/  PRMT R24, R24, 0x7632, R24 ;  /* 0x0000763218187816 */ /* 0x000fe40000000018 */
[----:B------:R-:W-:Y:S02]  /*43560*/  MOV R31, R206 ;  /* 0x000000ce001f7202 */ /* 0x000fe40000000f00 */
        /* <DEDUP_REMOVED lines=12> */
.L_x_21372:
        /* <DEDUP_REMOVED lines=13> */
.L_x_21374:
[----:B------:R-:W-:Y:S05]  /*43700*/  BSYNC.RECONVERGENT B1 ;  /* 0x0000000000017941 */ /* 0x000fea0003800200 */
.L_x_21373:
        /* <DEDUP_REMOVED lines=43> */
.L_x_21371:
[----:B------:R-:W-:Y:S05]  /*439c0*/  BSYNC.RECONVERGENT B0 ;  /* 0x0000000000007941 */ /* 0x000fea0003800200 */
.L_x_21370:
        /* <DEDUP_REMOVED lines=19> */
.L_x_21377:
        /* <DEDUP_REMOVED lines=13> */
.L_x_21379:
[----:B------:R-:W-:Y:S05]  /*43bd0*/  BSYNC.RECONVERGENT B1 ;  /* 0x0000000000017941 */ /* 0x000fea0003800200 */
.L_x_21378:
        /* <DEDUP_REMOVED lines=43> */
.L_x_21376:
[----:B------:R-:W-:Y:S05]  /*43e90*/  BSYNC.RECONVERGENT B0 ;  /* 0x0000000000007941 */ /* 0x000fea0003800200 */
.L_x_21375:
        /* <DEDUP_REMOVED lines=20> */
.L_x_21382:
        /* <DEDUP_REMOVED lines=13> */
.L_x_21384:
[----:B------:R-:W-:Y:S05]  /*440b0*/  BSYNC.RECONVERGENT B1 ;  /* 0x0000000000017941 */ /* 0x000fea0003800200 */
.L_x_21383:
        /* <DEDUP_REMOVED lines=43> */
.L_x_21381:
[----:B------:R-:W-:Y:S05]  /*44370*/  BSYNC.RECONVERGENT B0 ;  /* 0x0000000000007941 */ /* 0x000fea0003800200 */
.L_x_21380:
        /* <DEDUP_REMOVED lines=19> */
.L_x_21387:
        /* <DEDUP_REMOVED lines=13> */
.L_x_21389:
[----:B------:R-:W-:Y:S05]  /*44580*/  BSYNC.RECONVERGENT B1 ;  /* 0x0000000000017941 */ /* 0x000fea0003800200 */
.L_x_21388:
        /* <DEDUP_REMOVED lines=43> */
.L_x_21386:
[----:B------:R-:W-:Y:S05]  /*44840*/  BSYNC.RECONVERGENT B0 ;  /* 0x0000000000007941 */ /* 0x000fea0003800200 */
.L_x_21385:
        /* <DEDUP_REMOVED lines=18> */
.L_x_21392:
        /* <DEDUP_REMOVED lines=13> */
.L_x_21394:
[----:B------:R-:W-:Y:S05]  /*44a40*/  BSYNC.RECONVERGENT B1 ;  /* 0x0000000000017941 */ /* 0x000fea0003800200 */
.L_x_21393:
        /* <DEDUP_REMOVED lines=43> */
.L_x_21391:
[----:B------:R-:W-:Y:S05]  /*44d00*/  BSYNC.RECONVERGENT B0 ;  /* 0x0000000000007941 */ /* 0x000fea0003800200 */
.L_x_21390:
[----:B------:R-:W-:Y:S01]  /*44d10*/  ISETP.NE.AND P4, PT, R31, 0x1, PT ;  /* 0x000000011f00780c */ /* 0x000fe20003f85270 */
[----:B------:R-:W-:Y:S01]  /*44d20*/  BSSY.RECONVERGENT B0, `(.L_x_21395) ;  /* 0x0000049000007945 */ /* 0x000fe20003800200 */
[----:B------:R-:W-:Y:S01]  /*44d30*/  I2FP.F32.U32 R30, R33 ;  /* 0x00000021001e7245 */ /* 0x000fe20000201000 */
[----:B------:R-:W-:Y:S01]  /*44d40*/  IMAD.U32 R26, R26, 0x10000, RZ ;  /* 0x000100001a1a7824 */ /* 0x000fe200078e00ff */
[----:B------:R-:W-:-:S03]  /*44d50*/  MOV R33, R206 ;  /* 0x000000ce00217202 */ /* 0x000fc60000000f00 */
        /* <DEDUP_REMOVED lines=12> */
.L_x_21397:
        /* <DEDUP_REMOVED lines=13> */
.L_x_21399:
[----:B------:R-:W-:Y:S05]  /*44ef0*/  BSYNC.RECONVERGENT B1 ;  /* 0x0000000000017941 */ /* 0x000fea0003800200 */
.L_x_21398:
        /* <DEDUP_REMOVED lines=43> */
.L_x_21396:
[----:B------:R-:W-:Y:S05]  /*451b0*/  BSYNC.RECONVERGENT B0 ;  /* 0x0000000000007941 */ /* 0x000fea0003800200 */
.L_x_21395:
        /* <DEDUP_REMOVED lines=18> */
.L_x_21402:
        /* <DEDUP_REMOVED lines=13> */
.L_x_21404:
[----:B------:R-:W-:Y:S05]  /*453b0*/  BSYNC.RECONVERGENT B1 ;  /* 0x0000000000017941 */ /* 0x000fea0003800200 */
.L_x_21403:
        /* <DEDUP_REMOVED lines=43> */
.L_x_21401:
[----:B------:R-:W-:Y:S05]  /*45670*/  BSYNC.RECONVERGENT B0 ;  /* 0x0000000000007941 */ /* 0x000fea0003800200 */
.L_x_21400:
        /* <DEDUP_REMOVED lines=42> */
.L_x_21364:
        /* <DEDUP_REMOVED lines=42> */
.L_x_21405:
        /* <DEDUP_REMOVED lines=27> */
.L_x_21409:
        /* <DEDUP_REMOVED lines=13> */
.L_x_21411:
[----:B------:R-:W-:Y:S05]  /*45e40*/  BSYNC.RECONVERGENT B1 ;  /* 0x0000000000017941 */ /* 0x000fea0003800200 */
.L_x_21410:
        /* <DEDUP_REMOVED lines=43> */
.L_x_21408:
[----:B------:R-:W-:Y:S05]  /*46100*/  BSYNC.RECONVERGENT B0 ;  /* 0x0000000000007941 */ /* 0x000fea0003800200 */
.L_x_21407:
        /* <DEDUP_REMOVED lines=8> */
[----:B-1----:R-:W-:Y:S01]  /*46190*/  PRMT R25, R176, 0x7632, R25 ;  /* 0x00007632b0197816 */ /* 0x002fe20000000019 */
        /* <DEDUP_REMOVED lines=12> */
.L_x_21414:
        /* <DEDUP_REMOVED lines=13> */
.L_x_21416:
[----:B------:R-:W-:Y:S05]  /*46330*/  BSYNC.RECONVERGENT B1 ;  /* 0x0000000000017941 */ /* 0x000fea0003800200 */
.L_x_21415:
        /* <DEDUP_REMOVED lines=43> */
.L_x_21413:
[----:B------:R-:W-:Y:S05]  /*465f0*/  BSYNC.RECONVERGENT B0 ;  /* 0x0000000000007941 */ /* 0x000fea0003800200 */
.L_x_21412:
[----:B------:R-:W-:Y:S01]  /*46600*/  I2FP.F32.U32 R14, R17 ;  /* 0x00000011000e7245 */ /* 0x000fe20000201000 */
[----:B------:R-:W-:Y:S01]  /*46610*/  BSSY.RECONVERGENT B0, `(.L_x_21417) ;  /* 0x000004f000007945 */ /* 0x000fe20003800200 */
[----:B------:R-:W-:Y:S02]  /*46620*/  SHF.L.U32 R17, R108, 0x10, RZ ;  /* 0x000000106c117819 */ /* 0x000fe400000006ff */
[----:B------:R-:W-:Y:S01]  /*46630*/  ISETP.NE.AND P3, PT, R15, 0x1, PT ;  /* 0x000000010f00780c */ /* 0x000fe20003f65270 */
[----:B------:R-:W-:Y:S01]  /*46640*/  FFMA.FTZ R14, R14, R7, 1.1641532182693481445e-10 ;  /* 0x2f0000000e0e7423 */ /* 0x000fe20000010007 */
[----:B------:R-:W-:Y:S01]  /*46650*/  FSEL R13, R13, RZ, P4 ;  /* 0x000000ff0d0d7208 */ /* 0x000fe20002000000 */
[----:B------:R-:W-:-:S03]  /*46660*/  FMUL.FTZ R17, R17, R194 ;  /* 0x000000c211117220 */ /* 0x000fc60000410000 */
[----:B------:R-:W-:Y:S01]  /*46670*/  FSETP.GTU.FTZ.AND P2, PT, R14, R193, PT ;  /* 0x000000c10e00720b */ /* 0x000fe20003f5c000 */
[----:B------:R-:W-:-:S03]  /*46680*/  IMAD.MOV.U32 R14, RZ, RZ, 0x2 ;  /* 0x00000002ff0e7424 */ /* 0x000fc600078e00ff */
        /* <DEDUP_REMOVED lines=14> */
.L_x_21419:
        /* <DEDUP_REMOVED lines=13> */
.L_x_21421:
[----:B------:R-:W-:Y:S05]  /*46840*/  BSYNC.RECONVERGENT B1 ;  /* 0x0000000000017941 */ /* 0x000fea0003800200 */
.L_x_21420:
        /* <DEDUP_REMOVED lines=43> */
.L_x_21418:
[----:B------:R-:W-:Y:S05]  /*46b00*/  BSYNC.RECONVERGENT B0 ;  /* 0x0000000000007941 */ /* 0x000fea0003800200 */
.L_x_21417:
        /* <DEDUP_REMOVED lines=20> */
.L_x_21424:
        /* <DEDUP_REMOVED lines=13> */
.L_x_21426:
[----:B------:R-:W-:Y:S05]  /*46d20*/  BSYNC.RECONVERGENT B1 ;  /* 0x0000000000017941 */ /* 0x000fea0003800200 */
.L_x_21425:
        /* <DEDUP_REMOVED lines=43> */
.L_x_21423:
[----:B------:R-:W-:Y:S05]  /*46fe0*/  BSYNC.RECONVERGENT B0 ;  /* 0x0000000000007941 */ /* 0x000fea0003800200 */
.L_x_21422:
[----:B------:R-:W-:Y:S01]  /*46ff0*/  I2FP.F32.U32 R14, R17 ;  /* 0x00000011000e7245 */ /* 0x000fe20000201000 */
[----:B------:R-:W-:Y:S01]  /*47000*/  BSSY.RECONVERGENT B0, `(.L_x_21427) ;  /* 0x0000050000007945 */ /* 0x000fe20003800200 */
[----:B------:R-:W-:Y:S01]  /*47010*/  ISETP.NE.AND P3, PT, R15, 0x1, PT ;  /* 0x000000010f00780c */ /* 0x000fe20003f65270 */
[----:B------:R-:W-:Y:S02]  /*47020*/  IMAD.MOV.U32 R16, RZ, RZ, 0x2 ;  /* 0x00000002ff107424 */ /* 0x000fe400078e00ff */
[----:B------:R-:W-:Y:S01]  /*47030*/  FFMA.FTZ R14, R14, R7, 1.1641532182693481445e-10 ;  /* 0x2f0000000e0e7423 */ /* 0x000fe20000010007 */
[----:B------:R-:W-:-:S04]  /*47040*/  IMAD.MOV.U32 R19, RZ, RZ, R206 ;  /* 0x000000ffff137224 */ /* 0x000fc800078e00ce */
[----:B------:R-:W-:Y:S02]  /*47050*/  FSETP.GTU.FTZ.AND P2, PT, R14, R193, PT ;  /* 0x000000c10e00720b */ /* 0x000fe40003f5c000 */
[----:B------:R-:W-:-:S04]  /*47060*/  PRMT R14, R108, 0x7632, R14 ;  /* 0x000076326c0e7816 */ /* 0x000fc8000000000e */
[----:B------:R-:W-:Y:S02]  /*47070*/  SHF.L.U32 R17, R14, 0x10, RZ ;  /* 0x000000100e117819 */ /* 0x000fe400000006ff */
[----:B------:R-:W-:-:S03]  /*47080*/  FSEL R14, R25, RZ, P4 ;  /* 0x000000ff190e7208 */ /* 0x000fc60002000000 */
[----:B------:R-:W-:-:S05]  /*47090*/  FMUL.FTZ R17, R17, R194 ;  /* 0x000000c211117220 */ /* 0x000fca0000410000 */
[----:B------:R-:W-:-:S05]  /*470a0*/  FSEL R17, R17, RZ, !P2 ;  /* 0x000000ff11117208 */ /* 0x000fca0005000000 */
        /* <DEDUP_REMOVED lines=12> */
.L_x_21429:
        /* <DEDUP_REMOVED lines=13> */
.L_x_21431:
[----:B------:R-:W-:Y:S05]  /*47240*/  BSYNC.RECONVERGENT B1 ;  /* 0x0000000000017941 */ /* 0x000fea0003800200 */
.L_x_21430:
        /* <DEDUP_REMOVED lines=43> */
.L_x_21428:
[----:B------:R-:W-:Y:S05]  /*47500*/  BSYNC.RECONVERGENT B0 ;  /* 0x0000000000007941 */ /* 0x000fea0003800200 */
.L_x_21427:
        /* <DEDUP_REMOVED lines=21> */
.L_x_21434:
        /* <DEDUP_REMOVED lines=13> */
.L_x_21436:
[----:B------:R-:W-:Y:S05]  /*47730*/  BSYNC.RECONVERGENT B1 ;  /* 0x0000000000017941 */ /* 0x000fea0003800200 */
.L_x_21435:
        /* <DEDUP_REMOVED lines=43> */
.L_x_21433:
[----:B------:R-:W-:Y:S05]  /*479f0*/  BSYNC.RECONVERGENT B0 ;  /* 0x0000000000007941 */ /* 0x000fea0003800200 */
.L_x_21432:
[----:B------:R-:W-:Y:S01]  /*47a00*/  I2FP.F32.U32 R16, R19 ;  /* 0x0000001300107245 */ /* 0x000fe20000201000 */
[----:B------:R-:W-:Y:S01]  /*47a10*/  BSSY.RECONVERGENT B0, `(.L_x_21437) ;  /* 0x000004f000007945 */ /* 0x000fe20003800200 */
[----:B------:R-:W-:Y:S02]  /*47a20*/  SHF.L.U32 R19, R109, 0x10, RZ ;  /* 0x000000106d137819 */ /* 0x000fe400000006ff */
[----:B------:R-:W-:Y:S01]  /*47a30*/  ISETP.NE.AND P3, PT, R17, 0x1, PT ;  /* 0x000000011100780c */ /* 0x000fe20003f65270 */
[----:B------:R-:W-:Y:S01]  /*47a40*/  FFMA.FTZ R16, R16, R7, 1.1641532182693481445e-10 ;  /* 0x2f00000010107423 */ /* 0x000fe20000010007 */
[----:B------:R-:W-:-:S04]  /*47a50*/  FSEL R15, R15, RZ, P4 ;  /* 0x000000ff0f0f7208 */ /* 0x000fc80002000000 */
[----:B------:R-:W-:Y:S01]  /*47a60*/  FSETP.GTU.FTZ.AND P2, PT, R16, R193, PT ;  /* 0x000000c11000720b */ /* 0x000fe20003f5c000 */
[----:B------:R-:W-:Y:S01]  /*47a70*/  FMUL.FTZ R16, R19, R194 ;  /* 0x000000c213107220 */ /* 0x000fe20000410000 */
[----:B------:R-:W-:-:S04]  /*47a80*/  IMAD.MOV.U32 R19, RZ, RZ, R206 ;  /* 0x000000ffff137224 */ /* 0x000fc800078e00ce */
        /* <DEDUP_REMOVED lines=14> */
.L_x_21439:
        /* <DEDUP_REMOVED lines=13> */
.L_x_21441:
[----:B------:R-:W-:Y:S05]  /*47c40*/  BSYNC.RECONVERGENT B1 ;  /* 0x0000000000017941 */ /* 0x000fea0003800200 */
.L_x_21440:
        /* <DEDUP_REMOVED lines=43> */
.L_x_21438:
[----:B------:R-:W-:Y:S05]  /*47f00*/  BSYNC.RECONVERGENT B0 ;  /* 0x0000000000007941 */ /* 0x000fea0003800200 */
.L_x_21437:
        /* <DEDUP_REMOVED lines=20> */
.L_x_21444:
        /* <DEDUP_REMOVED lines=13> */
.L_x_21446:
[----:B------:R-:W-:Y:S05]  /*48120*/  BSYNC.RECONVERGENT B1 ;  /* 0x0000000000017941 */ /* 0x000fea0003800200 */
.L_x_21445:
        /* <DEDUP_REMOVED lines=43> */
.L_x_21443:
[----:B------:R-:W-:Y:S05]  /*483e0*/  BSYNC.RECONVERGENT B0 ;  /* 0x0000000000007941 */ /* 0x000fea0003800200 */
.L_x_21442:
[----:B------:R-:W-:Y:S01]  /*483f0*/  I2FP.F32.U32 R16, R19 ;  /* 0x0000001300107245 */ /* 0x000fe20000201000 */
[----:B------:R-:W-:Y:S01]  /*48400*/  BSSY.RECONVERGENT B0, `(.L_x_21447) ;  /* 0x0000050000007945 */ /* 0x000fe20003800200 */
[----:B------:R-:W-:Y:S01]  /*48410*/  FSEL R27, R27, RZ, P4 ;  /* 0x000000ff1b1b7208 */ /* 0x000fe20002000000 */
[----:B------:R-:W-:Y:S02]  /*48420*/  IMAD.MOV.U32 R18, RZ, RZ, 0x2 ;  /* 0x00000002ff127424 */ /* 0x000fe400078e00ff */
[----:B------:R-:W-:Y:S01]  /*48430*/  FFMA.FTZ R16, R16, R7, 1.1641532182693481445e-10 ;  /* 0x2f00000010107423 */ /* 0x000fe20000010007 */
[----:B------:R-:W-:-:S04]  /*48440*/  IMAD.MOV.U32 R17, RZ, RZ, R206 ;  /* 0x000000ffff117224 */ /* 0x000fc800078e00ce */
[----:B------:R-:W-:Y:S02]  /*48450*/  FSETP.GTU.FTZ.AND P2, PT, R16, R193, PT ;  /* 0x000000c11000720b */ /* 0x000fe40003f5c000 */
[----:B------:R-:W-:-:S04]  /*48460*/  PRMT R16, R109, 0x7632, R16 ;  /* 0x000076326d107816 */ /* 0x000fc80000000010 */
[----:B------:R-:W-:-:S05]  /*48470*/  SHF.L.U32 R16, R16, 0x10, RZ ;  /* 0x0000001010107819 */ /* 0x000fca00000006ff */
[----:B------:R-:W-:-:S05]  /*48480*/  FMUL.FTZ R16, R16, R194 ;  /* 0x000000c210107220 */ /* 0x000fca0000410000 */
[----:B------:R-:W-:-:S05]  /*48490*/  FSEL R16, R16, RZ, !P2 ;  /* 0x000000ff10107208 */ /* 0x000fca0005000000 */
        /* <DEDUP_REMOVED lines=13> */
.L_x_21449:
        /* <DEDUP_REMOVED lines=13> */
.L_x_21451:
[----:B------:R-:W-:Y:S05]  /*48640*/  BSYNC.RECONVERGENT B1 ;  /* 0x0000000000017941 */ /* 0x000fea0003800200 */
.L_x_21450:
        /* <DEDUP_REMOVED lines=43> */
.L_x_21448:
[----:B------:R-:W-:Y:S05]  /*48900*/  BSYNC.RECONVERGENT B0 ;  /* 0x0000000000007941 */ /* 0x000fea0003800200 */
.L_x_21447:
        /* <DEDUP_REMOVED lines=19> */
.L_x_21454:
        /* <DEDUP_REMOVED lines=13> */
.L_x_21456:
[----:B------:R-:W-:Y:S05]  /*48b10*/  BSYNC.RECONVERGENT B1 ;  /* 0x0000000000017941 */ /* 0x000fea0003800200 */
.L_x_21455:
        /* <DEDUP_REMOVED lines=43> */
.L_x_21453:
[----:B------:R-:W-:Y:S05]  /*48dd0*/  BSYNC.RECONVERGENT B0 ;  /* 0x0000000000007941 */ /* 0x000fea0003800200 */
.L_x_21452:
        /* <DEDUP_REMOVED lines=23> */
.L_x_21459:
        /* <DEDUP_REMOVED lines=13> */
.L_x_21461:
[----:B------:R-:W-:Y:S05]  /*49020*/  BSYNC.RECONVERGENT B1 ;  /* 0x0000000000017941 */ /* 0x000fea0003800200 */
.L_x_21460:
        /* <DEDUP_REMOVED lines=43> */
.L_x_21458:
[----:B------:R-:W-:Y:S05]  /*492e0*/  BSYNC.RECONVERGENT B0 ;  /* 0x0000000000007941 */ /* 0x000fea0003800200 */
.L_x_21457:
        /* <DEDUP_REMOVED lines=18> */
.L_x_21464:
        /* <DEDUP_REMOVED lines=13> */
.L_x_21466:
[----:B------:R-:W-:Y:S05]  /*494e0*/  BSYNC.RECONVERGENT B1 ;  /* 0x0000000000017941 */ /* 0x000fea0003800200 */
.L_x_21465:
        /* <DEDUP_REMOVED lines=38> */
[----:B------:R-:W-:Y:S01]  /*49750*/  IMAD.MOV.U32 R204, RZ, RZ, RZ ;  /* 0x000000ffffcc7224 */ /* 0x000fe200078e00ff */
[----:B------:R-:W-:Y:S01]  /*49760*/  MOV R200, R18 ;  /* 0x0000001200c87202 */ /* 0x000fe20000000f00 */
[----:B------:R-:W-:-:S04]  /*49770*/  IMAD.WIDE.U32 R18, R205, -0x326172a9, RZ ;  /* 0xcd9e8d57cd127825 */ /* 0x000fc800078e00ff */
[----:B------:R-:W-:Y:S01]  /*49780*/  IMAD.MOV.U32 R206, RZ, RZ, R18 ;  /* 0x000000ffffce7224 */ /* 0x000fe200078e0012 */
[----:B------:R-:W-:-:S07]  /*49790*/  LOP3.LUT R202, R191, R202, R19, 0x96, !PT ;  /* 0x000000cabfca7212 */ /* 0x000fce00078e9613 */
.L_x_21463:
[----:B------:R-:W-:Y:S05]  /*497a0*/  BSYNC.RECONVERGENT B0 ;  /* 0x0000000000007941 */ /* 0x000fea0003800200 */
.L_x_21462:
        /* <DEDUP_REMOVED lines=24> */
.L_x_21469:
        /* <DEDUP_REMOVED lines=13> */
.L_x_21471:
[----:B------:R-:W-:Y:S05]  /*49a00*/  BSYNC.RECONVERGENT B1 ;  /* 0x0000000000017941 */ /* 0x000fea0003800200 */
.L_x_21470:
        /* <DEDUP_REMOVED lines=41> */
[----:B------:R-:W-:-:S07]  /*49ca0*/  LOP3.LUT R202, R191, R202, R207, 0x96, !PT ;  /* 0x000000cabfca7212 */ /* 0x000fce00078e96cf */
.L_x_21468:
[----:B------:R-:W-:Y:S05]  /*49cb0*/  BSYNC.RECONVERGENT B0 ;  /* 0x0000000000007941 */ /* 0x000fea0003800200 */
.L_x_21467:
[----:B------:R-:W-:Y:S01]  /*49cc0*/  I2FP.F32.U32 R19, R19 ;  /* 0x0000001300137245 */ /* 0x000fe20000201000 */
[----:B------:R-:W-:Y:S01]  /*49cd0*/  BSSY.RECONVERGENT B0, `(.L_x_21472) ;  /* 0x000004b000007945 */ /* 0x000fe20003800200 */
[----:B------:R-:W-:Y:S01]  /*49ce0*/  ISETP.NE.AND P5, PT, R178, 0x1, PT ;  /* 0x00000001b200780c */ /* 0x000fe20003fa5270 */
[----:B------:R-:W-:Y:S01]  /*49cf0*/  HFMA2 R205, -RZ, RZ, 0, 1.1920928955078125e-07 ;  /* 0x00000002ffcd7431 */ /* 0x000fe200000001ff */
[----:B------:R-:W-:Y:S01]  /*49d00*/  PRMT R212, R179, 0x7632, R212 ;  /* 0x00007632b3d47816 */ /* 0x000fe200000000d4 */
[----:B------:R-:W-:Y:S01]  /*49d10*/  FFMA.FTZ R19, R19, R7, 1.1641532182693481445e-10 ;  /* 0x2f00000013137423 */ /* 0x000fe20000010007 */
[----:B------:R-:W-:-:S04]  /*49d20*/  IMAD.MOV.U32 R204, RZ, RZ, R206 ;  /* 0x000000ffffcc7224 */ /* 0x000fc800078e00ce */
        /* <DEDUP_REMOVED lines=12> */
.L_x_21474:
        /* <DEDUP_REMOVED lines=13> */
.L_x_21476:
[----:B------:R-:W-:Y:S05]  /*49ec0*/  BSYNC.RECONVERGENT B1 ;  /* 0x0000000000017941 */ /* 0x000fea0003800200 */
.L_x_21475:
        /* <DEDUP_REMOVED lines=40> */
[----:B------:R-:W-:Y:S01]  /*4a150*/  IMAD.MOV.U32 R205, RZ, RZ, RZ ;  /* 0x000000ffffcd7224 */ /* 0x000fe200078e00ff */
[----:B------:R-:W-:Y:S02]  /*4a160*/  LOP3.LUT R202, R191, R202, R179, 0x96, !PT ;  /* 0x000000cabfca7212 */ /* 0x000fe400078e96b3 */
[----:B------:R-:W-:-:S07]  /*4a170*/  MOV R206, R178 ;  /* 0x000000b200ce7202 */ /* 0x000fce0000000f00 */
.L_x_21473:
[----:B------:R-:W-:Y:S05]  /*4a180*/  BSYNC.RECONVERGENT B0 ;  /* 0x0000000000007941 */ /* 0x000fea0003800200 */
.L_x_21472:
[----:B------:R-:W-:Y:S01]  /*4a190*/  I2FP.F32.U32 R178, R204 ;  /* 0x000000cc00b27245 */ /* 0x000fe20000201000 */
[----:B------:R-:W-:Y:S01]  /*4a1a0*/  BSSY.RECONVERGENT B0, `(.L_x_21477) ;  /* 0x000004f000007945 */ /* 0x000fe20003800200 */
[----:B------:R-:W-:Y:S01]  /*4a1b0*/  FSEL R19, R19, RZ, P4 ;  /* 0x000000ff13137208 */ /* 0x000fe20002000000 */
[----:B------:R-:W-:Y:S02]  /*4a1c0*/  HFMA2 R204, -RZ, RZ, 0, 1.1920928955078125e-07 ;  /* 0x00000002ffcc7431 */ /* 0x000fe400000001ff */
        /* <DEDUP_REMOVED lines=19> */
.L_x_21479:
        /* <DEDUP_REMOVED lines=13> */
.L_x_21481:
[----:B------:R-:W-:Y:S05]  /*4a3d0*/  BSYNC.RECONVERGENT B1 ;  /* 0x0000000000017941 */ /* 0x000fea0003800200 */
.L_x_21480:
        /* <DEDUP_REMOVED lines=43> */
.L_x_21478:
[----:B------:R-:W-:Y:S05]  /*4a690*/  BSYNC.RECONVERGENT B0 ;  /* 0x0000000000007941 */ /* 0x000fea0003800200 */
.L_x_21477:
        /* <DEDUP_REMOVED lines=18> */
.L_x_21484:
        /* <DEDUP_REMOVED lines=16> */
.L_x_21486:
[----:B------:R-:W-:Y:S05]  /*4a8c0*/  BSYNC.RECONVERGENT B1 ;  /* 0x0000000000017941 */ /* 0x000fea0003800200 */
.L_x_21485:
        /* <DEDUP_REMOVED lines=40> */
[----:B------:R-:W-:Y:S01]  /*4ab50*/  IMAD.MOV.U32 R200, RZ, RZ, R10 ;  /* 0x000000ffffc87224 */ /* 0x000fe200078e000a */
[----:B------:R-:W-:-:S07]  /*4ab60*/  LOP3.LUT R203, R8, R184, R11, 0x96, !PT ;  /* 0x000000b808cb7212 */ /* 0x000fce00078e960b */
.L_x_21483:
[----:B------:R-:W-:Y:S05]  /*4ab70*/  BSYNC.RECONVERGENT B0 ;  /* 0x0000000000007941 */ /* 0x000fea0003800200 */
.L_x_21482:
[----:B------:R-:W-:-:S05]  /*4ab80*/  I2FP.F32.U32 R8, R205 ;  /* 0x000000cd00087245 */ /* 0x000fca0000201000 */
[----:B------:R-:W-:Y:S01]  /*4ab90*/  FFMA.FTZ R8, R8, R7, 1.1641532182693481445e-10 ;  /* 0x2f00000008087423 */ /* 0x000fe20000010007 */
[----:B------:R-:W-:-:S04]  /*4aba0*/  PRMT R7, R111, 0x7632, R7 ;  /* 0x000076326f077816 */ /* 0x000fc80000000007 */
[----:B------:R-:W-:Y:S01]  /*4abb0*/  FSETP.GTU.FTZ.AND P6, PT, R8, R193, PT ;  /* 0x000000c10800720b */ /* 0x000fe20003fdc000 */
[----:B------:R-:W-:Y:S01]  /*4abc0*/  IMAD.U32 R7, R7, 0x10000, RZ ;  /* 0x0001000007077824 */ /* 0x000fe200078e00ff */
[----:B------:R-:W-:Y:S02]  /*4abd0*/  FSEL R8, R179, RZ, P5 ;  /* 0x000000ffb3087208 */ /* 0x000fe40002800000 */
[----:B------:R-:W-:Y:S01]  /*4abe0*/  SEL R204, RZ, 0x1, P6 ;  /* 0x00000001ffcc7807 */ /* 0x000fe20003000000 */
[----:B------:R-:W-:-:S05]  /*4abf0*/  FMUL.FTZ R7, R7, R194 ;  /* 0x000000c207077220 */ /* 0x000fca0000410000 */
[----:B------:R-:W-:-:S05]  /*4ac00*/  FSEL R7, R7, RZ, !P6 ;  /* 0x000000ff07077208 */ /* 0x000fca0007000000 */
[----:B------:R-:W-:-:S04]  /*4ac10*/  FADD.FTZ R179, R7, R8 ;  /* 0x0000000807b37221 */ /* 0x000fc80000010000 */
[----:B------:R-:W-:Y:S01]  /*4ac20*/  @P1 FADD.FTZ R179, R103, R179 ;  /* 0x000000b367b31221 */ /* 0x000fe20000010000 */
[----:B------:R-:W-:Y:S06]  /*4ac30*/  BRA `(.L_x_21487) ;  /* 0x0000002800207947 */ /* 0x000fec0003800000 */
.L_x_21406:
        /* <DEDUP_REMOVED lines=16> */
.L_x_21490:
        /* <DEDUP_REMOVED lines=13> */
.L_x_21492:
[----:B------:R-:W-:Y:S05]  /*4ae10*/  BSYNC.RECONVERGENT B1 ;  /* 0x0000000000017941 */ /* 0x000fea0003800200 */
.L_x_21491:
        /* <DEDUP_REMOVED lines=43> */
.L_x_21489:
[----:B------:R-:W-:Y:S05]  /*4b0d0*/  BSYNC.RECONVERGENT B0 ;  /* 0x0000000000007941 */ /* 0x000fea0003800200 */
.L_x_21488:
[----:B------:R-:W-:Y:S01]  /*4b0e0*/  I2FP.F32.U32 R25, R25 ;  /* 0x0000001900197245 */ /* 0x000fe20000201000 */
[----:B------:R-:W-:Y:S01]  /*4b0f0*/  BSSY.RECONVERGENT B0, `(.L_x_21493) ;  /* 0x000004c000007945 */ /* 0x000fe20003800200 */
[----:B------:R-:W-:Y:S01]  /*4b100*/  ISETP.NE.AND P2, PT, R24, 0x1, PT ;  /* 0x000000011800780c */ /* 0x000fe20003f45270 */
[C---:B-----5:R-:W-:Y:S01]  /*4b110*/  IMAD.U32 R214, R176.reuse, 0x10000, RZ ;  /* 0x00010000b0d67824 */ /* 0x060fe200078e00ff */
        /* <DEDUP_REMOVED lines=16> */
.L_x_21495:
        /* <DEDUP_REMOVED lines=13> */
.L_x_21497:
[----:B------:R-:W-:Y:S05]  /*4b2f0*/  BSYNC.RECONVERGENT B1 ;  /* 0x0000000000017941 */ /* 0x000fea0003800200 */
.L_x_21496:
        /* <DEDUP_REMOVED lines=43> */
.L_x_21494:
[----:B------:R-:W-:Y:S05]  /*4b5b0*/  BSYNC.RECONVERGENT B0 ;  /* 0x0000000000007941 */ /* 0x000fea0003800200 */
.L_x_21493:
        /* <DEDUP_REMOVED lines=19> */
.L_x_21500:
        /* <DEDUP_REMOVED lines=13> */
.L_x_21502:
[----:B------:R-:W-:Y:S05]  /*4b7c0*/  BSYNC.RECONVERGENT B1 ;  /* 0x0000000000017941 */ /* 0x000fea0003800200 */
.L_x_21501:
        /* <DEDUP_REMOVED lines=43> */
.L_x_21499:
[----:B------:R-:W-:Y:S05]  /*4ba80*/  BSYNC.RECONVERGENT B0 ;  /* 0x0000000000007941 */ /* 0x000fea0003800200 */
.L_x_21498:
[----:B------:R-:W-:Y:S01]  /*4ba90*/  I2FP.F32.U32 R25, R27 ;  /* 0x0000001b00197245 */ /* 0x000fe20000201000 */
[----:B------:R-:W-:Y:S01]  /*4baa0*/  BSSY.RECONVERGENT B0, `(.L_x_21503) ;  /* 0x000004c000007945 */ /* 0x000fe20003800200 */
[----:B------:R-:W-:Y:S01]  /*4bab0*/  ISETP.NE.AND P2, PT, R24, 0x1, PT ;  /* 0x000000011800780c */ /* 0x000fe20003f45270 */
[----:B------:R-:W-:Y:S01]  /*4bac0*/  IMAD.U32 R212, R177, 0x10000, RZ ;  /* 0x00010000b1d47824 */ /* 0x000fe200078e00ff */
        /* <DEDUP_REMOVED lines=16> */
.L_x_21505:
        /* <DEDUP_REMOVED lines=13> */
.L_x_21507:
[----:B------:R-:W-:Y:S05]  /*4bca0*/  BSYNC.RECONVERGENT B1 ;  /* 0x0000000000017941 */ /* 0x000fea0003800200 */
.L_x_21506:
        /* <DEDUP_REMOVED lines=43> */
.L_x_21504:
[----:B------:R-:W-:Y:S05]  /*4bf60*/  BSYNC.RECONVERGENT B0 ;  /* 0x0000000000007941 */ /* 0x000fea0003800200 */
.L_x_21503:
        /* <DEDUP_REMOVED lines=19> */
.L_x_21510:
        /* <DEDUP_REMOVED lines=13> */
.L_x_21512:
[----:B------:R-:W-:Y:S05]  /*4c170*/  BSYNC.RECONVERGENT B1 ;  /* 0x0000000000017941 */ /* 0x000fea0003800200 */
.L_x_21511:
        /* <DEDUP_REMOVED lines=43> */
.L_x_21509:
[----:B------:R-:W-:Y:S05]  /*4c430*/  BSYNC.RECONVERGENT B0 ;  /* 0x0000000000007941 */ /* 0x000fea0003800200 */
.L_x_21508:
        /* <DEDUP_REMOVED lines=18> */
.L_x_21515:
        /* <DEDUP_REMOVED lines=13> */
.L_x_21517:
[----:B------:R-:W-:Y:S05]  /*4c630*/  BSYNC.RECONVERGENT B1 ;  /* 0x0000000000017941 */ /* 0x000fea0003800200 */
.L_x_21516:
        /* <DEDUP_REMOVED lines=43> */
.L_x_21514:
[----:B------:R-:W-:Y:S05]  /*4c8f0*/  BSYNC.RECONVERGENT B0 ;  /* 0x0000000000007941 */ /* 0x000fea0003800200 */
.L_x_21513:
        /* <DEDUP_REMOVED lines=17> */
.L_x_21520:
        /* <DEDUP_REMOVED lines=13> */
.L_x_21522:
[----:B------:R-:W-:Y:S05]  /*4cae0*/  BSYNC.RECONVERGENT B1 ;  /* 0x0000000000017941 */ /* 0x000fea0003800200 */
.L_x_21521:
        /* <DEDUP_REMOVED lines=43> */
.L_x_21519:
[----:B------:R-:W-:Y:S05]  /*4cda0*/  BSYNC.RECONVERGENT B0 ;  /* 0x0000000000007941 */ /* 0x000fea0003800200 */
.L_x_21518:
        /* <DEDUP_REMOVED lines=18> */
.L_x_21525:
        /* <DEDUP_REMOVED lines=13> */
.L_x_21527:
[----:B------:R-:W-:Y:S05]  /*4cfa0*/  BSYNC.RECONVERGENT B1 ;  /* 0x0000000000017941 */ /* 0x000fea0003800200 */
.L_x_21526:
        /* <DEDUP_REMOVED lines=40> */
[----:B------:R-:W-:Y:S01]  /*4d230*/  MOV R206, R10 ;  /* 0x0000000a00ce7202 */ /* 0x000fe20000000f00 */
[----:B------:R-:W-:Y:S01]  /*4d240*/  IMAD.MOV.U32 R200, RZ, RZ, R26 ;  /* 0x000000ffffc87224 */ /* 0x000fe200078e001a */
[----:B------:R-:W-:-:S07]  /*4d250*/  LOP3.LUT R203, R8, R24, R27, 0x96, !PT ;  /* 0x0000001808cb7212 */ /* 0x000fce00078e961b */
.L_x_21524:
[----:B------:R-:W-:Y:S05]  /*4d260*/  BSYNC.RECONVERGENT B0 ;  /* 0x0000000000007941 */ /* 0x000fea0003800200 */
.L_x_21523:
[----:B------:R-:W-:Y:S01]  /*4d270*/  P2R R10, PR, RZ, 0x2 ;  /* 0x00000002ff0a7803 */ /* 0x000fe20000000000 */
[-C--:B------:R-:W-:Y:S01]  /*4d280*/  FMUL.FTZ R214, R214, R194.reuse ;  /* 0x000000c2d6d67220 */ /* 0x080fe20000410000 */
[----:B------:R-:W-:Y:S01]  /*4d290*/  I2FP.F32.U32 R8, R25 ;  /* 0x0000001900087245 */ /* 0x000fe20000201000 */
[-C--:B------:R-:W-:Y:S01]  /*4d2a0*/  FMUL.FTZ R207, R207, R194.reuse ;  /* 0x000000c2cfcf7220 */ /* 0x080fe20000410000 */
[----:B------:R-:W-:Y:S01]  /*4d2b0*/  LOP3.LUT P1, RZ, R23, 0x10, RZ, 0xc0, !PT ;  /* 0x0000001017ff7812 */ /* 0x000fe2000782c0ff */
[----:B------:R-:W-:Y:S01]  /*4d2c0*/  IMAD.U32 R179, R179, 0x10000, RZ ;  /* 0x00010000b3b37824 */ /* 0x000fe200078e00ff */
[----:B------:R-:W-:Y:S01]  /*4d2d0*/  LOP3.LUT P5, RZ, R23, 0x2, RZ, 0xc0, !PT ;  /* 0x0000000217ff7812 */ /* 0x000fe200078ac0ff */
        /* <DEDUP_REMOVED lines=11> */
[C---:B------:R-:W-:Y:S02]  /*4d390*/  LOP3.LUT P0, RZ, R23.reuse, 0x8, RZ, 0xc0, !PT ;  /* 0x0000000817ff7812 */ /* 0x040fe4000780c0ff */
[----:B------:R-:W-:Y:S02]  /*4d3a0*/  LOP3.LUT P6, RZ, R23, 0x4, RZ, 0xc0, !PT ;  /* 0x0000000417ff7812 */ /* 0x000fe400078cc0ff */
        /* <DEDUP_REMOVED lines=17> */
.L_x_21487:
[----:B------:R-:W0:Y:S01]  /*4d4c0*/  LDC.64 R8, c[0x0][0x3a8] ;  /* 0x0000ea00ff087b82 */ /* 0x000e220000000a00 */
[----:B------:R-:W-:Y:S01]  /*4d4d0*/  SEL R7, RZ, 0x1000000, !P5 ;  /* 0x01000000ff077807 */ /* 0x000fe20006800000 */
[----:B------:R-:W-:Y:S01]  /*4d4e0*/  FADD.FTZ R12, RZ, R92 ;  /* 0x0000005cff0c7221 */ /* 0x000fe20000010000 */
[----:B------:R-:W-:Y:S02]  /*4d4f0*/  SEL R10, RZ, 0x10000, !P4 ;  /* 0x00010000ff0a7807 */ /* 0x000fe40006000000 */
[----:B------:R-:W-:Y:S02]  /*4d500*/  SEL R181, RZ, 0x100, !P3 ;  /* 0x00000100ffb57807 */ /* 0x000fe40005800000 */
[C---:B------:R-:W-:Y:S01]  /*4d510*/  LOP3.LUT P6, RZ, R23.reuse, 0x8, RZ, 0xc0, !PT ;  /* 0x0000000817ff7812 */ /* 0x040fe200078cc0ff */
[----:B------:R-:W1:Y:S01]  /*4d520*/  LDC.64 R182, c[0x0][0x3b0] ;  /* 0x0000ec00ffb67b82 */ /* 0x000e620000000a00 */
[C---:B------:R-:W-:Y:S02]  /*4d530*/  LOP3.LUT P5, RZ, R23.reuse, 0x4, RZ, 0xc0, !PT ;  /* 0x0000000417ff7812 */ /* 0x040fe400078ac0ff */
[----:B------:R-:W-:-:S02]  /*4d540*/  LOP3.LUT P4, RZ, R23, 0x2, RZ, 0xc0, !PT ;  /* 0x0000000217ff7812 */ /* 0x000fc4000788c0ff */
[----:B------:R-:W-:Y:S02]  /*4d550*/  LOP3.LUT R181, R181, R7, R10, 0xfe, !PT ;  /* 0x00000007b5b57212 */ /* 0x000fe400078efe0a */
[----:B------:R-:W-:Y:S02]  /*4d560*/  SEL R11, RZ, 0x1000000, !P4 ;  /* 0x01000000ff0b7807 */ /* 0x000fe40006000000 */
[----:B------:R-:W-:Y:S02]  /*4d570*/  SEL R10, RZ, 0x10000, !P5 ;  /* 0x00010000ff0a7807 */ /* 0x000fe40006800000 */
[----:B------:R-:W-:Y:S02]  /*4d580*/  SEL R7, RZ, 0x100, !P6 ;  /* 0x00000100ff077807 */ /* 0x000fe40007000000 */
[----:B------:R-:W-:Y:S02]  /*4d590*/  LOP3.LUT P1, RZ, R23, 0x10, RZ, 0xc0, !PT ;  /* 0x0000001017ff7812 */ /* 0x000fe4000782c0ff */
[----:B------:R-:W-:Y:S01]  /*4d5a0*/  LOP3.LUT R7, R7, R11, R10, 0xfe, !PT ;  /* 0x0000000b07077212 */ /* 0x000fe200078efe0a */
[----:B0-----:R-:W-:Y:S01]  /*4d5b0*/  IMAD.WIDE.U32 R8, R201, 0x20, R8 ;  /* 0x00000020c9087825 */ /* 0x001fe200078e0008 */
[----:B------:R-:W-:-:S04]  /*4d5c0*/  SEL R10, RZ, 0x1, !P2 ;  /* 0x00000001ff0a7807 */ /* 0x000fc80005000000 */
[----:B------:R-:W-:Y:S04]  /*4d5d0*/  STG.E.128 desc[UR8][R8.64], R24 ;  /* 0x0000001808007986 */ /* 0x000fe8000c101d08 */
[----:B------:R0:W-:Y:S02]  /*4d5e0*/  STG.E.128 desc[UR8][R8.64+0x10], R176 ;  /* 0x000010b008007986 */ /* 0x0001e4000c101d08 */
[----:B0-----:R-:W-:Y:S02]  /*4d5f0*/  LOP3.LUT R9, R181, R10, RZ, 0xfc, !PT ;  /* 0x0000000ab5097212 */ /* 0x001fe400078efcff */
[----:B------:R-:W-:-:S04]  /*4d600*/  SEL R10, RZ, 0x1, !P1 ;  /* 0x00000001ff0a7807 */ /* 0x000fc80004800000 */
[----:B------:R-:W-:Y:S01]  /*4d610*/  LOP3.LUT R8, R7, R10, RZ, 0xfc, !PT ;  /* 0x0000000a07087212 */ /* 0x000fe200078efcff */
[----:B------:R-:W-:Y:S01]  /*4d620*/  FADD.FTZ R7, R12, R93 ;  /* 0x0000005d0c077221 */ /* 0x000fe20000010000 */
[----:B-1----:R-:W-:-:S04]  /*4d630*/  IMAD.WIDE.U32 R10, R201, 0x8, R182 ;  /* 0x00000008c90a7825 */ /* 0x002fc800078e00b6 */
[----:B------:R-:W-:Y:S01]  /*4d640*/  FADD.FTZ R12, R7, R94 ;  /* 0x0000005e070c7221 */ /* 0x000fe20000010000 */
[----:B------:R0:W-:Y:S03]  /*4d650*/  STG.E.64 desc[UR8][R10.64], R8 ;  /* 0x000000080a007986 */ /* 0x0001e6000c101b08 */
        /* <DEDUP_REMOVED lines=79> */
[----:B------:R-:W-:Y:S01]  /*4db50*/  IMAD.U32 R7, R19, 0x10000, RZ ;  /* 0x0001000013077824 */ /* 0x000fe200078e00ff */
[----:B------:R-:W-:Y:S02]  /*4db60*/  PRMT R10, R18, 0x7104, RZ ;  /* 0x00007104120a7816 */ /* 0x000fe400000000ff */
[----:B------:R-:W-:Y:S02]  /*4db70*/  LOP3.LUT R11, R16, 0xff, RZ, 0xc0, !PT ;  /* 0x000000ff100b7812 */ /* 0x000fe400078ec0ff */
[----:B------:R-:W-:Y:S02]  /*4db80*/  LOP3.LUT R8, R7, 0xff0000, RZ, 0xc0, !PT ;  /* 0x00ff000007087812 */ /* 0x000fe400078ec0ff */
[----:B------:R-:W-:Y:S02]  /*4db90*/  LOP3.LUT R7, R204, 0xffff, RZ, 0xc0, !PT ;  /* 0x0000ffffcc077812 */ /* 0x000fe400078ec0ff */
[----:B------:R-:W-:Y:S02]  /*4dba0*/  LOP3.LUT R180, R15, 0xff, RZ, 0xc0, !PT ;  /* 0x000000ff0fb47812 */ /* 0x000fe400078ec0ff */
[----:B------:R-:W-:-:S02]  /*4dbb0*/  PRMT R7, R8, 0x4210, R7 ;  /* 0x0000421008077816 */ /* 0x000fc40000000007 */
[----:B------:R-:W0:Y:S01]  /*4dbc0*/  LDC.64 R8, c[0x0][0x3b8] ;  /* 0x0000ee00ff087b82 */ /* 0x000e220000000a00 */
[----:B------:R-:W-:Y:S01]  /*4dbd0*/  LOP3.LUT R182, R14, 0xff, RZ, 0xc0, !PT ;  /* 0x000000ff0eb67812 */ /* 0x000fe200078ec0ff */
[----:B------:R-:W-:Y:S01]  /*4dbe0*/  IMAD.WIDE.U32 R180, R180, 0x10000, RZ ;  /* 0x00010000b4b47825 */ /* 0x000fe200078e00ff */
[----:B------:R-:W-:-:S03]  /*4dbf0*/  LOP3.LUT R10, R7, 0xff00, R10, 0xf8, !PT ;  /* 0x0000ff00070a7812 */ /* 0x000fc600078ef80a */
[----:B------:R-:W-:Y:S01]  /*4dc00*/  IMAD.WIDE.U32 R182, R182, 0x100, RZ ;  /* 0x00000100b6b67825 */ /* 0x000fe200078e00ff */
        /* <DEDUP_REMOVED lines=8> */
.L_x_21528:
[----:B------:R-:W-:Y:S01]  /*4dc90*/  UMOV UR15, 0xffffffff ;  /* 0xffffffff000f7882 */ /* 0x000fe20000000000 */
[----:B------:R-:W-:Y:S02]  /*4dca0*/  FADD.FTZ R12, R12, R179 ;  /* 0x000000b30c0c7221 */ /* 0x000fe40000010000 */
[----:B------:R-:W-:Y:S05]  /*4dcb0*/  BRA.DIV UR15, `(.L_x_21529) ;  /* 0x0000002e0f387947 */ /* 0x000fea000b800000 */
        /* <DEDUP_REMOVED lines=8> */
[----:B-1----:R-:W-:-:S05]  /*4dd40*/  FADD.FTZ R181, R180, R7 ;  /* 0x00000007b4b57221 */ /* 0x002fca0000010000 */
        /* <DEDUP_REMOVED lines=172> */
.L_x_21542:
[----:B------:R-:W-:Y:S01]  /*4e810*/  FMUL.FTZ R7, R11, R11 ;  /* 0x0000000b0b077220 */ /* 0x000fe20000410000 */
[----:B------:R-:W-:Y:S01]  /*4e820*/  ISETP.NE.AND P2, PT, RZ, UR5, PT ;  /* 0x00000005ff007c0c */ /* 0x000fe2000bf45270 */
[----:B------:R-:W2:Y:S01]  /*4e830*/  @!P1 LDC.64 R8, c[0x0][0x3c0] ;  /* 0x0000f000ff089b82 */ /* 0x000ea20000000a00 */
[--C-:B01----:R-:W-:Y:S01]  /*4e840*/  FADD.FTZ R181, R181, R180.reuse ;  /* 0x000000b4b5b57221 */ /* 0x103fe20000010000 */
[----:B------:R-:W3:Y:S01]  /*4e850*/  LDL R212, [R1] ;  /* 0x0000000001d47983 */ /* 0x000ee20000100800 */
[----:B------:R-:W-:Y:S02]  /*4e860*/  FSEL R7, R7, RZ, P2 ;  /* 0x000000ff07077208 */ /* 0x000fe40001000000 */
[----:B------:R-:W-:Y:S01]  /*4e870*/  FFMA.FTZ R10, R181, R10, UR12 ;  /* 0x0000000cb50a7e23 */ /* 0x000fe2000801000a */
[----:B------:R-:W4:Y:S03]  /*4e880*/  LDL R205, [R1+0x8] ;  /* 0x0000080001cd7983 */ /* 0x000f260000100800 */
[----:B------:R-:W-:Y:S01]  /*4e890*/  FADD.FTZ R10, R10, R7 ;  /* 0x000000070a0a7221 */ /* 0x000fe20000010000 */
[----:B------:R-:W5:Y:S03]  /*4e8a0*/  LDL R207, [R1+0x4] ;  /* 0x0000040001cf7983 */ /* 0x000f660000100800 */
[----:B------:R-:W0:Y:S01]  /*4e8b0*/  MUFU.RSQ R185, R10 ;  /* 0x0000000a00b97308 */ /* 0x000e220000001400 */
[----:B------:R-:W-:Y:S01]  /*4e8c0*/  FSEL R184, R11, RZ, !P2 ;  /* 0x000000ff0bb87208 */ /* 0x000fe20005000000 */
[----:B------:R-:W4:Y:S01]  /*4e8d0*/  LDL R194, [R1+0xc] ;  /* 0x00000c0001c27983 */ /* 0x000f220000100800 */
[----:B------:R-:W-:-:S02]  /*4e8e0*/  PRMT R180, R172, 0x7632, R180 ;  /* 0x00007632acb47816 */ /* 0x000fc400000000b4 */
[----:B------:R-:W-:Y:S01]  /*4e8f0*/  PRMT R182, R132, 0x7632, R182 ;  /* 0x0000763284b67816 */ /* 0x000fe200000000b6 */
[----:B------:R-:W-:Y:S01]  /*4e900*/  FADD.FTZ R12, -R184, R65 ;  /* 0x00000041b80c7221 */ /* 0x000fe20000010100 */
[----:B------:R-:W4:Y:S01]  /*4e910*/  LDL R193, [R1+0x10] ;  /* 0x0000100001c17983 */ /* 0x000f220000100800 */
[----:B--2---:R-:W-:Y:S01]  /*4e920*/  @!P1 IMAD.WIDE R8, R2, 0x4, R8 ;  /* 0x0000000402089825 */ /* 0x004fe200078e0208 */
[----:B------:R-:W-:-:S03]  /*4e930*/  SHF.L.U32 R180, R180, 0x10, RZ ;  /* 0x00000010b4b47819 */ /* 0x000fc600000006ff */
[----:B------:R-:W-:Y:S01]  /*4e940*/  IMAD.U32 R182, R182, 0x10000, RZ ;  /* 0x00010000b6b67824 */ /* 0x000fe200078e00ff */
[----:B------:R1:W-:Y:S01]  /*4e950*/  @!P1 STG.E desc[UR8][R8.64], R11 ;  /* 0x0000000b08009986 */ /* 0x0003e2000c101908 */
[----:B0-----:R-:W-:Y:S01]  /*4e960*/  FMUL.FTZ R7, R185, R12 ;  /* 0x0000000cb9077220 */ /* 0x001fe20000410000 */
[C---:B------:R-:W-:Y:S01]  /*4e970*/  FADD.FTZ R12, -R184.reuse, R67 ;  /* 0x00000043b80c7221 */ /* 0x040fe20000010100 */
[----:B------:R-:W-:Y:S02]  /*4e980*/  FADD.FTZ R10, -R184, R61 ;  /* 0x0000003db80a7221 */ /* 0x000fe40000010100 */
[----:B------:R-:W-:Y:S01]  /*4e990*/  FFMA.FTZ R7, R7, R180, R182 ;  /* 0x000000b407077223 */ /* 0x000fe200000100b6 */
[----:B------:R-:W-:Y:S02]  /*4e9a0*/  PRMT R180, R134, 0x7632, R180 ;  /* 0x0000763286b47816 */ /* 0x000fe400000000b4 */
[----:B-1----:R-:W-:Y:S02]  /*4e9b0*/  PRMT R9, R173, 0x7632, R9 ;  /* 0x00007632ad097816 */ /* 0x002fe40000000009 */
[----:B------:R-:W-:Y:S01]  /*4e9c0*/  PRMT R11, R133, 0x7632, R11 ;  /* 0x00007632850b7816 */ /* 0x000fe2000000000b */
[----:B------:R-:W-:Y:S01]  /*4e9d0*/  FMUL.FTZ R8, R185, R12 ;  /* 0x0000000cb9087220 */ /* 0x000fe20000410000 */
[----:B------:R-:W-:Y:S01]  /*4e9e0*/  PRMT R12, R174, 0x7632, R12 ;  /* 0x00007632ae0c7816 */ /* 0x000fe2000000000c */
[----:B------:R-:W-:Y:S01]  /*4e9f0*/  IMAD.U32 R9, R9, 0x10000, RZ ;  /* 0x0001000009097824 */ /* 0x000fe200078e00ff */
[----:B------:R-:W-:Y:S01]  /*4ea00*/  SHF.L.U32 R11, R11, 0x10, RZ ;  /* 0x000000100b0b7819 */ /* 0x000fe200000006ff */
[----:B------:R-:W-:Y:S01]  /*4ea10*/  IMAD.U32 R180, R180, 0x10000, RZ ;  /* 0x00010000b4b47824 */ /* 0x000fe200078e00ff */
[----:B------:R-:W-:Y:S01]  /*4ea20*/  PRMT R61, R135, 0x7632, R61 ;  /* 0x00007632873d7816 */ /* 0x000fe2000000003d */
[----:B------:R-:W-:-:S02]  /*4ea30*/  IMAD.U32 R12, R12, 0x10000, RZ ;  /* 0x000100000c0c7824 */ /* 0x000fc400078e00ff */
[--C-:B------:R-:W-:Y:S01]  /*4ea40*/  FFMA.FTZ R8, R8, R9, R11.reuse ;  /* 0x0000000908087223 */ /* 0x100fe2000001000b */
[----:B------:R-:W-:Y:S01]  /*4ea50*/  FMUL.FTZ R9, R185, R10 ;  /* 0x0000000ab9097220 */ /* 0x000fe20000410000 */
[----:B------:R-:W-:Y:S01]  /*4ea60*/  PRMT R11, R175, 0x7632, R11 ;  /* 0x00007632af0b7816 */ /* 0x000fe2000000000b */
[----:B------:R-:W-:Y:S01]  /*4ea70*/  FADD.FTZ R10, -R184, R63 ;  /* 0x0000003fb80a7221 */ /* 0x000fe20000010100 */
[----:B------:R-:W-:Y:S02]  /*4ea80*/  IMAD.U32 R61, R61, 0x10000, RZ ;  /* 0x000100003d3d7824 */ /* 0x000fe400078e00ff */
[--C-:B------:R-:W-:Y:S01]  /*4ea90*/  FFMA.FTZ R9, R9, R12, R180.reuse ;  /* 0x0000000c09097223 */ /* 0x100fe200000100b4 */
[----:B------:R-:W-:Y:S01]  /*4eaa0*/  SHF.L.U32 R11, R11, 0x10, RZ ;  /* 0x000000100b0b7819 */ /* 0x000fe200000006ff */
[----:B------:R-:W-:Y:S01]  /*4eab0*/  FMUL.FTZ R10, R185, R10 ;  /* 0x0000000ab90a7220 */ /* 0x000fe20000410000 */
[----:B------:R-:W-:Y:S01]  /*4eac0*/  PRMT R180, R168, 0x7632, R180 ;  /* 0x00007632a8b47816 */ /* 0x000fe200000000b4 */
[----:B------:R-:W-:Y:S01]  /*4ead0*/  FADD.FTZ R12, -R184, R57 ;  /* 0x00000039b80c7221 */ /* 0x000fe20000010100 */
[----:B------:R-:W-:Y:S01]  /*4eae0*/  PRMT R182, R128, 0x7632, R182 ;  /* 0x0000763280b67816 */ /* 0x000fe200000000b6 */
[----:B------:R-:W-:-:S02]  /*4eaf0*/  FFMA.FTZ R10, R10, R11, R61 ;  /* 0x0000000b0a0a7223 */ /* 0x000fc4000001003d */
[----:B------:R-:W-:Y:S01]  /*4eb00*/  IMAD.U32 R180, R180, 0x10000, RZ ;  /* 0x00010000b4b47824 */ /* 0x000fe200078e00ff */
[----:B------:R-:W-:Y:S01]  /*4eb10*/  SHF.L.U32 R182, R182, 0x10, RZ ;  /* 0x00000010b6b67819 */ /* 0x000fe200000006ff */
[----:B------:R-:W-:Y:S01]  /*4eb20*/  FMUL.FTZ R11, R185, R12 ;  /* 0x0000000cb90b7220 */ /* 0x000fe20000410000 */
[----:B------:R-:W-:-:S03]  /*4eb30*/  PRMT R186, R130, 0x7632, R186 ;  /* 0x0000763282ba7816 */ /* 0x000fc600000000ba */
[--C-:B------:R-:W-:Y:S01]  /*4eb40*/  FFMA.FTZ R11, R11, R180, R182.reuse ;  /* 0x000000b40b0b7223 */ /* 0x100fe200000100b6 */
[----:B------:R-:W-:Y:S01]  /*4eb50*/  PRMT R182, R170, 0x7632, R182 ;  /* 0x00007632aab67816 */ /* 0x000fe200000000b6 */
[----:B------:R-:W-:Y:S01]  /*4eb60*/  FADD.FTZ R180, -R184, R53 ;  /* 0x00000035b8b47221 */ /* 0x000fe20000010100 */
[----:B------:R-:W-:Y:S02]  /*4eb70*/  IMAD.U32 R186, R186, 0x10000, RZ ;  /* 0x00010000baba7824 */ /* 0x000fe400078e00ff */
[----:B------:R-:W-:Y:S01]  /*4eb80*/  SHF.L.U32 R182, R182, 0x10, RZ ;  /* 0x00000010b6b67819 */ /* 0x000fe200000006ff */
[----:B------:R-:W-:Y:S01]  /*4eb90*/  FMUL.FTZ R53, R185, R180 ;  /* 0x000000b4b9357220 */ /* 0x000fe20000410000 */
[----:B------:R-:W-:-:S03]  /*4eba0*/  FADD.FTZ R180, -R184, R55 ;  /* 0x00000037b8b47221 */ /* 0x000fc60000010100 */
[----:B------:R-:W-:Y:S01]  /*4ebb0*/  FFMA.FTZ R53, R53, R182, R186 ;  /* 0x000000b635357223 */ /* 0x000fe200000100ba */
[----:B------:R-:W-:Y:S02]  /*4ebc0*/  PRMT R182, R171, 0x7632, R182 ;  /* 0x00007632abb67816 */ /* 0x000fe400000000b6 */
[----:B------:R-:W-:Y:S01]  /*4ebd0*/  PRMT R186, R131, 0x7632, R186 ;  /* 0x0000763283ba7816 */ /* 0x000fe200000000ba */
[----:B------:R-:W-:Y:S02]  /*4ebe0*/  FMUL.FTZ R55, R185, R180 ;  /* 0x000000b4b9377220 */ /* 0x000fe40000410000 */
[----:B------:R-:W-:Y:S01]  /*4ebf0*/  IMAD.U32 R182, R182, 0x10000, RZ ;  /* 0x00010000b6b67824 */ /* 0x000fe200078e00ff */
[----:B------:R-:W-:Y:S01]  /*4ec00*/  SHF.L.U32 R186, R186, 0x10, RZ ;  /* 0x00000010baba7819 */ /* 0x000fe200000006ff */
[----:B------:R-:W-:-:S04]  /*4ec10*/  FADD.FTZ R180, -R184, R49 ;  /* 0x00000031b8b47221 */ /* 0x000fc80000010100 */
[----:B------:R-:W-:Y:S01]  /*4ec20*/  FFMA.FTZ R55, R55, R182, R186 ;  /* 0x000000b637377223 */ /* 0x000fe200000100ba */
[----:B------:R-:W-:Y:S02]  /*4ec30*/  PRMT R182, R164, 0x7632, R182 ;  /* 0x00007632a4b67816 */ /* 0x000fe400000000b6 */
[----:B------:R-:W-:Y:S01]  /*4ec40*/  PRMT R186, R124, 0x7632, R186 ;  /* 0x000076327cba7816 */ /* 0x000fe200000000ba */
[----:B------:R-:W-:Y:S02]  /*4ec50*/  FMUL.FTZ R49, R185, R180 ;  /* 0x000000b4b9317220 */ /* 0x000fe40000410000 */
[----:B------:R-:W-:Y:S02]  /*4ec60*/  IMAD.U32 R182, R182, 0x10000, RZ ;  /* 0x00010000b6b67824 */ /* 0x000fe400078e00ff */
[----:B------:R-:W-:Y:S02]  /*4ec70*/  IMAD.U32 R186, R186, 0x10000, RZ ;  /* 0x00010000baba7824 */ /* 0x000fe400078e00ff */
[----:B------:R-:W-:-:S02]  /*4ec80*/  FADD.FTZ R180, -R184, R51 ;  /* 0x00000033b8b47221 */ /* 0x000fc40000010100 */
[----:B------:R-:W-:Y:S01]  /*4ec90*/  FFMA.FTZ R49, R49, R182, R186 ;  /* 0x000000b631317223 */ /* 0x000fe200000100ba */
[----:B------:R-:W-:Y:S02]  /*4eca0*/  PRMT R182, R165, 0x7632, R182 ;  /* 0x00007632a5b67816 */ /* 0x000fe400000000b6 */
[----:B------:R-:W-:Y:S01]  /*4ecb0*/  PRMT R186, R125, 0x7632, R186 ;  /* 0x000076327dba7816 */ /* 0x000fe200000000ba */
[----:B------:R-:W-:Y:S01]  /*4ecc0*/  FMUL.FTZ R51, R185, R180 ;  /* 0x000000b4b9337220 */ /* 0x000fe20000410000 */
[----:B------:R-:W-:-:S03]  /*4ecd0*/  SHF.L.U32 R182, R182, 0x10, RZ ;  /* 0x00000010b6b67819 */ /* 0x000fc600000006ff */
[----:B------:R-:W-:Y:S02]  /*4ece0*/  IMAD.U32 R186, R186, 0x10000, RZ ;  /* 0x00010000baba7824 */ /* 0x000fe400078e00ff */
[----:B------:R-:W-:Y:S02]  /*4ecf0*/  FADD.FTZ R180, -R184, R45 ;  /* 0x0000002db8b47221 */ /* 0x000fe40000010100 */
        /* <DEDUP_REMOVED lines=41> */
[C---:B------:R-:W-:Y:S01]  /*4ef90*/  FADD.FTZ R12, -R184.reuse, R59 ;  /* 0x0000003bb80c7221 */ /* 0x040fe20000010100 */
[----:B------:R-:W-:Y:S01]  /*4efa0*/  FADD.FTZ R180, -R184, R33 ;  /* 0x00000021b8b47221 */ /* 0x000fe20000010100 */
[----:B------:R-:W-:Y:S01]  /*4efb0*/  FFMA.FTZ R39, R39, R182, R186 ;  /* 0x000000b627277223 */ /* 0x000fe200000100ba */
[----:B------:R-:W-:Y:S02]  /*4efc0*/  PRMT R182, R156, 0x7632, R182 ;  /* 0x000076329cb67816 */ /* 0x000fe400000000b6 */
[----:B------:R-:W-:Y:S02]  /*4efd0*/  PRMT R186, R116, 0x7632, R186 ;  /* 0x0000763274ba7816 */ /* 0x000fe400000000ba */
[----:B------:R-:W-:Y:S02]  /*4efe0*/  PRMT R57, R169, 0x7632, R57 ;  /* 0x00007632a9397816 */ /* 0x000fe40000000039 */
[----:B------:R-:W-:Y:S01]  /*4eff0*/  PRMT R59, R129, 0x7632, R59 ;  /* 0x00007632813b7816 */ /* 0x000fe2000000003b */
[----:B------:R-:W-:Y:S01]  /*4f000*/  FMUL.FTZ R33, R185, R180 ;  /* 0x000000b4b9217220 */ /* 0x000fe20000410000 */
[----:B------:R-:W-:Y:S01]  /*4f010*/  SHF.L.U32 R186, R186, 0x10, RZ ;  /* 0x00000010baba7819 */ /* 0x000fe200000006ff */
[----:B------:R-:W-:-:S02]  /*4f020*/  IMAD.U32 R182, R182, 0x10000, RZ ;  /* 0x00010000b6b67824 */ /* 0x000fc400078e00ff */
[----:B------:R-:W-:Y:S01]  /*4f030*/  FADD.FTZ R180, -R184, R35 ;  /* 0x00000023b8b47221 */ /* 0x000fe20000010100 */
[----:B------:R-:W-:Y:S02]  /*4f040*/  IMAD.U32 R57, R57, 0x10000, RZ ;  /* 0x0001000039397824 */ /* 0x000fe400078e00ff */
[----:B------:R-:W-:Y:S01]  /*4f050*/  FMUL.FTZ R12, R185, R12 ;  /* 0x0000000cb90c7220 */ /* 0x000fe20000410000 */
[----:B------:R-:W-:Y:S02]  /*4f060*/  IMAD.U32 R59, R59, 0x10000, RZ ;  /* 0x000100003b3b7824 */ /* 0x000fe400078e00ff */
[----:B------:R-:W-:Y:S01]  /*4f070*/  FFMA.FTZ R33, R33, R182, R186 ;  /* 0x000000b621217223 */ /* 0x000fe200000100ba */
[----:B------:R-:W-:Y:S01]  /*4f080*/  FMUL.FTZ R35, R185, R180 ;  /* 0x000000b4b9237220 */ /* 0x000fe20000410000 */
[----:B------:R-:W-:Y:S01]  /*4f090*/  PRMT R182, R157, 0x7632, R182 ;  /* 0x000076329db67816 */ /* 0x000fe200000000b6 */
[----:B------:R-:W-:Y:S01]  /*4f0a0*/  FFMA.FTZ R12, R12, R57, R59 ;  /* 0x000000390c0c7223 */ /* 0x000fe2000001003b */
[----:B------:R-:W-:Y:S01]  /*4f0b0*/  PRMT R186, R117, 0x7632, R186 ;  /* 0x0000763275ba7816 */ /* 0x000fe200000000ba */
[--C-:B------:R-:W-:Y:S01]  /*4f0c0*/  FADD.FTZ R180, -R184, R29.reuse ;  /* 0x0000001db8b47221 */ /* 0x100fe20000010100 */
[----:B------:R-:W-:-:S02]  /*4f0d0*/  PRMT R29, R158, 0x7632, R29 ;  /* 0x000076329e1d7816 */ /* 0x000fc4000000001d */
[----:B------:R-:W-:Y:S01]  /*4f0e0*/  PRMT R57, R118, 0x7632, R57 ;  /* 0x0000763276397816 */ /* 0x000fe20000000039 */
[----:B------:R-:W-:Y:S01]  /*4f0f0*/  IMAD.U32 R182, R182, 0x10000, RZ ;  /* 0x00010000b6b67824 */ /* 0x000fe200078e00ff */
[----:B------:R-:W-:Y:S01]  /*4f100*/  SHF.L.U32 R29, R29, 0x10, RZ ;  /* 0x000000101d1d7819 */ /* 0x000fe200000006ff */
[----:B------:R-:W-:Y:S02]  /*4f110*/  IMAD.U32 R186, R186, 0x10000, RZ ;  /* 0x00010000baba7824 */ /* 0x000fe400078e00ff */
[----:B------:R-:W-:Y:S01]  /*4f120*/  FMUL.FTZ R180, R185, R180 ;  /* 0x000000b4b9b47220 */ /* 0x000fe20000410000 */
[----:B------:R-:W-:Y:S02]  /*4f130*/  IMAD.U32 R57, R57, 0x10000, RZ ;  /* 0x0001000039397824 */ /* 0x000fe400078e00ff */
[----:B------:R-:W-:Y:S01]  /*4f140*/  FFMA.FTZ R35, R35, R182, R186 ;  /* 0x000000b623237223 */ /* 0x000fe200000100ba */
[----:B------:R-:W-:Y:S01]  /*4f150*/  PRMT R183, R159, 0x7632, R183 ;  /* 0x000076329fb77816 */ /* 0x000fe200000000b7 */
[----:B------:R-:W-:Y:S01]  /*4f160*/  FFMA.FTZ R182, R180, R29, R57 ;  /* 0x0000001db4b67223 */ /* 0x000fe20000010039 */
[----:B------:R-:W-:Y:S01]  /*4f170*/  PRMT R29, R119, 0x7632, R29 ;  /* 0x00007632771d7816 */ /* 0x000fe2000000001d */
[----:B------:R-:W-:-:S02]  /*4f180*/  FADD.FTZ R180, -R184, R31 ;  /* 0x0000001fb8b47221 */ /* 0x000fc40000010100 */
[----:B------:R-:W-:Y:S01]  /*4f190*/  IMAD.U32 R183, R183, 0x10000, RZ ;  /* 0x00010000b7b77824 */ /* 0x000fe200078e00ff */
[----:B------:R-:W-:Y:S01]  /*4f1a0*/  SHF.L.U32 R29, R29, 0x10, RZ ;  /* 0x000000101d1d7819 */ /* 0x000fe200000006ff */
[----:B------:R-:W-:-:S04]  /*4f1b0*/  FMUL.FTZ R180, R185, R180 ;  /* 0x000000b4b9b47220 */ /* 0x000fc80000410000 */
[----:B------:R-:W-:Y:S01]  /*4f1c0*/  FFMA.FTZ R183, R180, R183, R29 ;  /* 0x000000b7b4b77223 */ /* 0x000fe2000001001d */
[--C-:B------:R-:W-:Y:S01]  /*4f1d0*/  FADD.FTZ R180, -R184, R25.reuse ;  /* 0x00000019b8b47221 */ /* 0x100fe20000010100 */
[----:B------:R-:W-:Y:S02]  /*4f1e0*/  PRMT R25, R152, 0x7632, R25 ;  /* 0x0000763298197816 */ /* 0x000fe40000000019 */
[----:B------:R-:W-:Y:S01]  /*4f1f0*/  PRMT R29, R112, 0x7632, R29 ;  /* 0x00007632701d7816 */ /* 0x000fe2000000001d */
[----:B------:R-:W-:Y:S02]  /*4f200*/  FMUL.FTZ R180, R185, R180 ;  /* 0x000000b4b9b47220 */ /* 0x000fe40000410000 */
[----:B------:R-:W-:Y:S02]  /*4f210*/  IMAD.U32 R25, R25, 0x10000, RZ ;  /* 0x0001000019197824 */ /* 0x000fe400078e00ff */
[----:B------:R-:W-:Y:S01]  /*4f220*/  IMAD.U32 R29, R29, 0x10000, RZ ;  /* 0x000100001d1d7824 */ /* 0x000fe200078e00ff */
[----:B------:R-:W-:-:S03]  /*4f230*/  PRMT R187, R153, 0x7632, R187 ;  /* 0x0000763299bb7816 */ /* 0x000fc600000000bb */
[----:B------:R-:W-:Y:S01]  /*4f240*/  FFMA.FTZ R186, R180, R25, R29 ;  /* 0x00000019b4ba7223 */ /* 0x000fe2000001001d */
[----:B------:R-:W-:Y:S01]  /*4f250*/  PRMT R25, R113, 0x7632, R25 ;  /* 0x0000763271197816 */ /* 0x000fe20000000019 */
[C---:B------:R-:W-:Y:S01]  /*4f260*/  FADD.FTZ R180, -R184.reuse, R27 ;  /* 0x0000001bb8b47221 */ /* 0x040fe20000010100 */
[C---:B------:R-:W-:Y:S01]  /*4f270*/  FADD.FTZ R188, -R184.reuse, R177 ;  /* 0x000000b1b8bc7221 */ /* 0x040fe20000010100 */
[----:B------:R-:W-:Y:S01]  /*4f280*/  SHF.L.U32 R187, R187, 0x10, RZ ;  /* 0x00000010bbbb7819 */ /* 0x000fe200000006ff */
[C---:B------:R-:W-:Y:S01]  /*4f290*/  FADD.FTZ R92, -R184.reuse, R92 ;  /* 0x0000005cb85c7221 */ /* 0x040fe20000010100 */
[----:B------:R-:W-:Y:S02]  /*4f2a0*/  IMAD.U32 R25, R25, 0x10000, RZ ;  /* 0x0001000019197824 */ /* 0x000fe400078e00ff */
[C---:B------:R-:W-:Y:S01]  /*4f2b0*/  FMUL.FTZ R180, R185.reuse, R180 ;  /* 0x000000b4b9b47220 */ /* 0x040fe20000410000 */
[----:B------:R-:W-:Y:S01]  /*4f2c0*/  FMUL.FTZ R177, R185, R188 ;  /* 0x000000bcb9b17220 */ /* 0x000fe20000410000 */
[----:B------:R-:W-:-:S02]  /*4f2d0*/  FADD.FTZ R188, -R184, R179 ;  /* 0x000000b3b8bc7221 */ /* 0x000fc40000010100 */
[----:B------:R-:W-:Y:S01]  /*4f2e0*/  FFMA.FTZ R187, R180, R187, R25 ;  /* 0x000000bbb4bb7223 */ /* 0x000fe20000010019 */
[C---:B------:R-:W-:Y:S01]  /*4f2f0*/  FMUL.FTZ R25, R185.reuse, R92 ;  /* 0x0000005cb9197220 */ /* 0x040fe20000410000 */
[----:B------:R-:W-:Y:S01]  /*4f300*/  FMUL.FTZ R179, R185, R188 ;  /* 0x000000bcb9b37220 */ /* 0x000fe20000410000 */
[----:B------:R-:W-:Y:S01]  /*4f310*/  SHF.L.U32 R92, R228, 0x10, RZ ;  /* 0x00000010e45c7819 */ /* 0x000fe200000006ff */
[----:B------:R-:W-:Y:S02]  /*4f320*/  IMAD.U32 R188, R148, 0x10000, RZ ;  /* 0x0001000094bc7824 */ /* 0x000fe400078e00ff */
[C---:B------:R-:W-:Y:S01]  /*4f330*/  FADD.FTZ R94, -R184.reuse, R94 ;  /* 0x0000005eb85e7221 */ /* 0x040fe20000010100 */
[C---:B------:R-:W-:Y:S01]  /*4f340*/  FADD.FTZ R96, -R184.reuse, R96 ;  /* 0x00000060b8607221 */ /* 0x040fe20000010100 */
[C---:B------:R-:W-:Y:S01]  /*4f350*/  FADD.FTZ R98, -R184.reuse, R98 ;  /* 0x00000062b8627221 */ /* 0x040fe20000010100 */
[----:B------:R-:W-:Y:S01]  /*4f360*/  FFMA.FTZ R25, R25, R92, R188 ;  /* 0x0000005c19197223 */ /* 0x000fe200000100bc */
[C---:B------:R-:W-:Y:S01]  /*4f370*/  FADD.FTZ R92, -R184.reuse, R93 ;  /* 0x0000005db85c7221 */ /* 0x040fe20000010100 */
[----:B------:R-:W-:Y:S01]  /*4f380*/  SHF.L.U32 R188, R223, 0x10, RZ ;  /* 0x00000010dfbc7819 */ /* 0x000fe200000006ff */
[C---:B------:R-:W-:Y:S01]  /*4f390*/  FADD.FTZ R88, -R184.reuse, R88 ;  /* 0x00000058b8587221 */ /* 0x040fe20000010100 */
[----:B------:R-:W-:Y:S01]  /*4f3a0*/  FADD.FTZ R90, -R184, R90 ;  /* 0x0000005ab85a7221 */ /* 0x000fe20000010100 */
[----:B------:R-:W-:Y:S01]  /*4f3b0*/  FMUL.FTZ R27, R185, R92 ;  /* 0x0000005cb91b7220 */ /* 0x000fe20000410000 */
[----:B------:R-:W-:-:S02]  /*4f3c0*/  IMAD.U32 R92, R222, 0x10000, RZ ;  /* 0x00010000de5c7824 */ /* 0x000fc400078e00ff */
[----:B------:R-:W-:Y:S01]  /*4f3d0*/  FMUL.FTZ R29, R185, R94 ;  /* 0x0000005eb91d7220 */ /* 0x000fe20000410000 */
[----:B------:R-:W-:Y:S02]  /*4f3e0*/  IMAD.U32 R94, R149, 0x10000, RZ ;  /* 0x00010000955e7824 */ /* 0x000fe400078e00ff */
[C---:B------:R-:W-:Y:S01]  /*4f3f0*/  FADD.FTZ R84, -R184.reuse, R84 ;  /* 0x00000054b8547221 */ /* 0x040fe20000010100 */
[----:B------:R-:W-:Y:S01]  /*4f400*/  FFMA.FTZ R27, R27, R92, R188 ;  /* 0x0000005c1b1b7223 */ /* 0x000fe200000100bc */
[----:B------:R-:W-:Y:S02]  /*4f410*/  IMAD.U32 R92, R229, 0x10000, RZ ;  /* 0x00010000e55c7824 */ /* 0x000fe400078e00ff */
[C---:B------:R-:W-:Y:S01]  /*4f420*/  FADD.FTZ R86, -R184.reuse, R86 ;  /* 0x00000056b8567221 */ /* 0x040fe20000010100 */
[C---:B------:R-:W-:Y:S01]  /*4f430*/  FADD.FTZ R80, -R184.reuse, R80 ;  /* 0x00000050b8507221 */ /* 0x040fe20000010100 */
[C---:B------:R-:W-:Y:S01]  /*4f440*/  FADD.FTZ R82, -R184.reuse, R82 ;  /* 0x00000052b8527221 */ /* 0x040fe20000010100 */
[----:B------:R-:W-:Y:S01]  /*4f450*/  FFMA.FTZ R29, R29, R92, R94 ;  /* 0x0000005c1d1d7223 */ /* 0x000fe2000001005e */
[----:B------:R-:W-:Y:S01]  /*4f460*/  FADD.FTZ R92, -R184, R95 ;  /* 0x0000005fb85c7221 */ /* 0x000fe20000010100 */
[----:B------:R-:W-:-:S02]  /*4f470*/  IMAD.U32 R94, R233, 0x10000, RZ ;  /* 0x00010000e95e7824 */ /* 0x000fc400078e00ff */
[C---:B------:R-:W-:Y:S01]  /*4f480*/  FADD.FTZ R76, -R184.reuse, R76 ;  /* 0x0000004cb84c7221 */ /* 0x040fe20000010100 */
[----:B------:R-:W-:Y:S01]  /*4f490*/  FADD.FTZ R78, -R184, R78 ;  /* 0x0000004eb84e7221 */ /* 0x000fe20000010100 */
[C---:B------:R-:W-:Y:S01]  /*4f4a0*/  FMUL.FTZ R31, R185.reuse, R92 ;  /* 0x0000005cb91f7220 */ /* 0x040fe20000410000 */
[----:B------:R-:W-:Y:S01]  /*4f4b0*/  SHF.L.U32 R92, R232, 0x10, RZ ;  /* 0x00000010e85c7819 */ /* 0x000fe200000006ff */
[----:B------:R-:W-:Y:S01]  /*4f4c0*/  FMUL.FTZ R57, R185, R96 ;  /* 0x00000060b9397220 */ /* 0x000fe20000410000 */
[----:B------:R-:W-:Y:S01]  /*4f4d0*/  IMAD.U32 R189, R219, 0x10000, RZ ;  /* 0x00010000dbbd7824 */ /* 0x000fe200078e00ff */
[----:B------:R-:W0:Y:S02]  /*4f4e0*/  @!P1 LDC.64 R180, c[0x0][0x3c8] ;  /* 0x0000f200ffb49b82 */ /* 0x000e240000000a00 */
[----:B------:R-:W-:Y:S01]  /*4f4f0*/  FFMA.FTZ R31, R31, R92, R94 ;  /* 0x0000005c1f1f7223 */ /* 0x000fe2000001005e */
[----:B------:R-:W-:Y:S01]  /*4f500*/  SHF.L.U32 R94, R150, 0x10, RZ ;  /* 0x00000010965e7819 */ /* 0x000fe200000006ff */
[----:B------:R-:W-:-:S04]  /*4f510*/  IMAD.U32 R92, R230, 0x10000, RZ ;  /* 0x00010000e65c7824 */ /* 0x000fc800078e00ff */
[----:B------:R-:W-:Y:S01]  /*4f520*/  FFMA.FTZ R57, R57, R92, R94 ;  /* 0x0000005c39397223 */ /* 0x000fe2000001005e */
[----:B------:R-:W-:Y:S01]  /*4f530*/  FADD.FTZ R92, -R184, R97 ;  /* 0x00000061b85c7221 */ /* 0x000fe20000010100 */
[----:B------:R-:W-:-:S03]  /*4f540*/  IMAD.U32 R94, R235, 0x10000, RZ ;  /* 0x00010000eb5e7824 */ /* 0x000fc600078e00ff */
[C---:B------:R-:W-:Y:S01]  /*4f550*/  FMUL.FTZ R59, R185.reuse, R92 ;  /* 0x0000005cb93b7220 */ /* 0x040fe20000410000 */
[----:B------:R-:W-:Y:S02]  /*4f560*/  IMAD.U32 R92, R234, 0x10000, RZ ;  /* 0x00010000ea5c7824 */ /* 0x000fe400078e00ff */
[----:B------:R-:W-:Y:S02]  /*4f570*/  FMUL.FTZ R63, R185, R98 ;  /* 0x00000062b93f7220 */ /* 0x000fe40000410000 */
[----:B------:R-:W-:Y:S01]  /*4f580*/  FFMA.FTZ R59, R59, R92, R94 ;  /* 0x0000005c3b3b7223 */ /* 0x000fe2000001005e */
[----:B------:R-:W-:Y:S01]  /*4f590*/  SHF.L.U32 R92, R231, 0x10, RZ ;  /* 0x00000010e75c7819 */ /* 0x000fe200000006ff */
[----:B------:R-:W-:-:S04]  /*4f5a0*/  IMAD.U32 R94, R151, 0x10000, RZ ;  /* 0x00010000975e7824 */ /* 0x000fc800078e00ff */
[----:B------:R-:W-:Y:S01]  /*4f5b0*/  FFMA.FTZ R63, R63, R92, R94 ;  /* 0x0000005c3f3f7223 */ /* 0x000fe2000001005e */
[----:B------:R-:W-:Y:S01]  /*4f5c0*/  FADD.FTZ R92, -R184, R99 ;  /* 0x00000063b85c7221 */ /* 0x000fe20000010100 */
[----:B------:R-:W-:-:S03]  /*4f5d0*/  SHF.L.U32 R94, R237, 0x10, RZ ;  /* 0x00000010ed5e7819 */ /* 0x000fc600000006ff */
[C---:B------:R-:W-:Y:S01]  /*4f5e0*/  FMUL.FTZ R61, R185.reuse, R92 ;  /* 0x0000005cb93d7220 */ /* 0x040fe20000410000 */
[----:B------:R-:W-:Y:S02]  /*4f5f0*/  IMAD.U32 R92, R236, 0x10000, RZ ;  /* 0x00010000ec5c7824 */ /* 0x000fe400078e00ff */
[----:B------:R-:W-:Y:S01]  /*4f600*/  FMUL.FTZ R65, R185, R88 ;  /* 0x00000058b9417220 */ /* 0x000fe20000410000 */
[----:B------:R-:W-:Y:S02]  /*4f610*/  IMAD.U32 R88, R224, 0x10000, RZ ;  /* 0x00010000e0587824 */ /* 0x000fe400078e00ff */
[----:B------:R-:W-:Y:S01]  /*4f620*/  FFMA.FTZ R61, R61, R92, R94 ;  /* 0x0000005c3d3d7223 */ /* 0x000fe2000001005e */
[----:B------:R-:W-:-:S04]  /*4f630*/  IMAD.U32 R92, R144, 0x10000, RZ ;  /* 0x00010000905c7824 */ /* 0x000fc800078e00ff */
[----:B------:R-:W-:Y:S01]  /*4f640*/  FFMA.FTZ R65, R65, R88, R92 ;  /* 0x0000005841417223 */ /* 0x000fe2000001005c */
[----:B------:R-:W-:Y:S01]  /*4f650*/  FADD.FTZ R88, -R184, R89 ;  /* 0x00000059b8587221 */ /* 0x000fe20000010100 */
[----:B------:R-:W-:-:S03]  /*4f660*/  IMAD.U32 R92, R239, 0x10000, RZ ;  /* 0x00010000ef5c7824 */ /* 0x000fc600078e00ff */
[----:B------:R-:W-:Y:S01]  /*4f670*/  FMUL.FTZ R67, R185, R88 ;  /* 0x00000058b9437220 */ /* 0x000fe20000410000 */
[----:B------:R-:W-:Y:S01]  /*4f680*/  SHF.L.U32 R88, R238, 0x10, RZ ;  /* 0x00000010ee587819 */ /* 0x000fe200000006ff */
[----:B------:R-:W-:Y:S01]  /*4f690*/  IMAD.U32 R89, R225, 0x10000, RZ ;  /* 0x00010000e1597824 */ /* 0x000fe200078e00ff */
[----:B------:R-:W-:-:S03]  /*4f6a0*/  SHF.L.U32 R93, R145, 0x10, RZ ;  /* 0x00000010915d7819 */ /* 0x000fc600000006ff */
[----:B------:R-:W-:Y:S01]  /*4f6b0*/  FFMA.FTZ R67, R67, R88, R92 ;  /* 0x0000005843437223 */ /* 0x000fe2000001005c */
[C---:B------:R-:W-:Y:S01]  /*4f6c0*/  FMUL.FTZ R88, R185.reuse, R90 ;  /* 0x0000005ab9587220 */ /* 0x040fe20000410000 */
[----:B------:R-:W-:Y:S01]  /*4f6d0*/  FADD.FTZ R90, -R184, R91 ;  /* 0x0000005bb85a7221 */ /* 0x000fe20000010100 */
[----:B------:R-:W-:Y:S01]  /*4f6e0*/  SHF.L.U32 R91, R226, 0x10, RZ ;  /* 0x00000010e25b7819 */ /* 0x000fe200000006ff */
[C---:B------:R-:W-:Y:S01]  /*4f6f0*/  FMUL.FTZ R84, R185.reuse, R84 ;  /* 0x00000054b9547220 */ /* 0x040fe20000410000 */
[----:B------:R-:W-:Y:S01]  /*4f700*/  FFMA.FTZ R88, R88, R89, R93 ;  /* 0x0000005958587223 */ /* 0x000fe2000001005d */
[----:B------:R-:W-:Y:S02]  /*4f710*/  IMAD.U32 R93, R146, 0x10000, RZ ;  /* 0x00010000925d7824 */ /* 0x000fe400078e00ff */
[----:B------:R-:W-:Y:S02]  /*4f720*/  FMUL.FTZ R86, R185, R86 ;  /* 0x00000056b9567220 */ /* 0x000fe40000410000 */
[----:B------:R-:W-:Y:S01]  /*4f730*/  FFMA.FTZ R84, R84, R91, R93 ;  /* 0x0000005b54547223 */ /* 0x000fe2000001005d */
[----:B------:R-:W-:-:S02]  /*4f740*/  IMAD.U32 R91, R227, 0x10000, RZ ;  /* 0x00010000e35b7824 */ /* 0x000fc400078e00ff */
[----:B------:R-:W-:-:S04]  /*4f750*/  IMAD.U32 R93, R147, 0x10000, RZ ;  /* 0x00010000935d7824 */ /* 0x000fc800078e00ff */
[----:B------:R-:W-:Y:S01]  /*4f760*/  FFMA.FTZ R96, R86, R91, R93 ;  /* 0x0000005b56607223 */ /* 0x000fe2000001005d */
[----:B------:R-:W-:Y:S01]  /*4f770*/  FADD.FTZ R86, -R184, R87 ;  /* 0x00000057b8567221 */ /* 0x000fe20000010100 */
[----:B------:R-:W-:Y:S01]  /*4f780*/  SHF.L.U32 R97, R244, 0x10, RZ ;  /* 0x00000010f4617819 */ /* 0x000fe200000006ff */
[----:B------:R-:W-:Y:S01]  /*4f790*/  FMUL.FTZ R89, R185, R90 ;  /* 0x0000005ab9597220 */ /* 0x000fe20000410000 */
[----:B------:R-:W-:Y:S02]  /*4f7a0*/  IMAD.U32 R87, R245, 0x10000, RZ ;  /* 0x00010000f5577824 */ /* 0x000fe400078e00ff */
[----:B------:R-:W-:Y:S01]  /*4f7b0*/  FMUL.FTZ R86, R185, R86 ;  /* 0x00000056b9567220 */ /* 0x000fe20000410000 */
[----:B------:R-:W-:Y:S02]  /*4f7c0*/  IMAD.U32 R90, R240, 0x10000, RZ ;  /* 0x00010000f05a7824 */ /* 0x000fe400078e00ff */
[----:B------:R-:W-:Y:S02]  /*4f7d0*/  IMAD.U32 R92, R241, 0x10000, RZ ;  /* 0x00010000f15c7824 */ /* 0x000fe400078e00ff */
[----:B------:R-:W-:Y:S01]  /*4f7e0*/  FFMA.FTZ R97, R86, R97, R87 ;  /* 0x0000006156617223 */ /* 0x000fe20000010057 */
[----:B------:R-:W-:Y:S01]  /*4f7f0*/  SHF.L.U32 R91, R140, 0x10, RZ ;  /* 0x000000108c5b7819 */ /* 0x000fe200000006ff */
[----:B------:R-:W-:Y:S01]  /*4f800*/  FMUL.FTZ R80, R185, R80 ;  /* 0x00000050b9507220 */ /* 0x000fe20000410000 */
[----:B------:R-:W-:Y:S01]  /*4f810*/  FFMA.FTZ R89, R89, R90, R92 ;  /* 0x0000005a59597223 */ /* 0x000fe2000001005c */
[----:B------:R-:W-:-:S02]  /*4f820*/  IMAD.U32 R87, R216, 0x10000, RZ ;  /* 0x00010000d8577824 */ /* 0x000fc400078e00ff */
[----:B------:R-:W-:Y:S01]  /*4f830*/  FADD.FTZ R90, -R184, R85 ;  /* 0x00000055b85a7221 */ /* 0x000fe20000010100 */
[----:B------:R-:W-:Y:S01]  /*4f840*/  SHF.L.U32 R92, R243, 0x10, RZ ;  /* 0x00000010f35c7819 */ /* 0x000fe200000006ff */
[----:B------:R-:W-:Y:S02]  /*4f850*/  FFMA.FTZ R80, R80, R87, R91 ;  /* 0x0000005750507223 */ /* 0x000fe4000001005b */
[----:B------:R-:W-:Y:S01]  /*4f860*/  FMUL.FTZ R85, R185, R90 ;  /* 0x0000005ab9557220 */ /* 0x000fe20000410000 */
[----:B------:R-:W-:Y:S01]  /*4f870*/  SHF.L.U32 R87, R217, 0x10, RZ ;  /* 0x00000010d9577819 */ /* 0x000fe200000006ff */
[----:B------:R-:W-:Y:S02]  /*4f880*/  IMAD.U32 R90, R242, 0x10000, RZ ;  /* 0x00010000f25a7824 */ /* 0x000fe400078e00ff */
[----:B------:R-:W-:Y:S01]  /*4f890*/  FADD.FTZ R86, -R184, R81 ;  /* 0x00000051b8567221 */ /* 0x000fe20000010100 */
[----:B------:R-:W-:Y:S01]  /*4f8a0*/  FMUL.FTZ R82, R185, R82 ;  /* 0x00000052b9527220 */ /* 0x000fe20000410000 */
[----:B------:R-:W-:-:S02]  /*4f8b0*/  IMAD.U32 R91, R141, 0x10000, RZ ;  /* 0x000100008d5b7824 */ /* 0x000fc400078e00ff */
[----:B------:R-:W-:Y:S01]  /*4f8c0*/  FFMA.FTZ R85, R85, R90, R92 ;  /* 0x0000005a55557223 */ /* 0x000fe2000001005c */
[----:B------:R-:W-:Y:S01]  /*4f8d0*/  FMUL.FTZ R81, R185, R86 ;  /* 0x00000056b9517220 */ /* 0x000fe20000410000 */
[----:B------:R-:W-:Y:S02]  /*4f8e0*/  IMAD.U32 R86, R246, 0x10000, RZ ;  /* 0x00010000f6567824 */ /* 0x000fe400078e00ff */
[----:B------:R-:W-:Y:S01]  /*4f8f0*/  FFMA.FTZ R82, R82, R87, R91 ;  /* 0x0000005752527223 */ /* 0x000fe2000001005b */
[----:B------:R-:W-:Y:S02]  /*4f900*/  IMAD.U32 R90, R247, 0x10000, RZ ;  /* 0x00010000f75a7824 */ /* 0x000fe400078e00ff */
[----:B------:R-:W-:Y:S01]  /*4f910*/  FMUL.FTZ R76, R185, R76 ;  /* 0x0000004cb94c7220 */ /* 0x000fe20000410000 */
[----:B------:R-:W-:Y:S01]  /*4f920*/  IMAD.U32 R87, R218, 0x10000, RZ ;  /* 0x00010000da577824 */ /* 0x000fe200078e00ff */
[----:B------:R-:W-:Y:S01]  /*4f930*/  SHF.L.U32 R99, R250, 0x10, RZ ;  /* 0x00000010fa637819 */ /* 0x000fe200000006ff */
[----:B------:R-:W-:-:S02]  /*4f940*/  IMAD.U32 R91, R142, 0x10000, RZ ;  /* 0x000100008e5b7824 */ /* 0x000fc400078e00ff */
[----:B------:R-:W-:Y:S01]  /*4f950*/  FFMA.FTZ R81, R81, R86, R90 ;  /* 0x0000005651517223 */ /* 0x000fe2000001005a */
[----:B------:R-:W-:Y:S01]  /*4f960*/  FADD.FTZ R86, -R184, R83 ;  /* 0x00000053b8567221 */ /* 0x000fe20000010100 */
[C---:B------:R-:W-:Y:S01]  /*4f970*/  FMUL.FTZ R78, R185.reuse, R78 ;  /* 0x0000004eb94e7220 */ /* 0x040fe20000410000 */
[----:B------:R-:W-:Y:S01]  /*4f980*/  FFMA.FTZ R98, R76, R87, R91 ;  /* 0x000000574c627223 */ /* 0x000fe2000001005b */
[----:B------:R-:W-:Y:S01]  /*4f990*/  FADD.FTZ R76, -R184, R77 ;  /* 0x0000004db84c7221 */ /* 0x000fe20000010100 */
[----:B------:R-:W-:Y:S01]  /*4f9a0*/  FMUL.FTZ R83, R185, R86 ;  /* 0x00000056b9537220 */ /* 0x000fe20000410000 */
[----:B------:R-:W-:Y:S01]  /*4f9b0*/  IMAD.U32 R77, R251, 0x10000, RZ ;  /* 0x00010000fb4d7824 */ /* 0x000fe200078e00ff */
[----:B------:R-:W-:Y:S01]  /*4f9c0*/  SHF.L.U32 R90, R249, 0x10, RZ ;  /* 0x00000010f95a7819 */ /* 0x000fe200000006ff */
[----:B------:R-:W-:Y:S01]  /*4f9d0*/  FMUL.FTZ R76, R185, R76 ;  /* 0x0000004cb94c7220 */ /* 0x000fe20000410000 */
[----:B------:R-:W-:Y:S01]  /*4f9e0*/  IMAD.U32 R86, R248, 0x10000, RZ ;  /* 0x00010000f8567824 */ /* 0x000fe200078e00ff */
[----:B------:R-:W2:Y:S01]  /*4f9f0*/  LDL R87, [R1+0x14] ;  /* 0x0000140001577983 */ /* 0x000ea20000100800 */
[----:B------:R-:W-:-:S02]  /*4fa00*/  IMAD.U32 R191, R252, 0x10000, RZ ;  /* 0x00010000fcbf7824 */ /* 0x000fc400078e00ff */
[----:B------:R-:W-:Y:S01]  /*4fa10*/  FFMA.FTZ R99, R76, R99, R77 ;  /* 0x000000634c637223 */ /* 0x000fe2000001004d */
[----:B------:R-:W-:Y:S01]  /*4fa20*/  SHF.L.U32 R77, R143, 0x10, RZ ;  /* 0x000000108f4d7819 */ /* 0x000fe200000006ff */
[----:B------:R-:W-:Y:S01]  /*4fa30*/  FFMA.FTZ R83, R83, R86, R90 ;  /* 0x0000005653537223 */ /* 0x000fe2000001005a */
[C---:B------:R-:W-:Y:S01]  /*4fa40*/  FADD.FTZ R76, -R184.reuse, R79 ;  /* 0x0000004fb84c7221 */ /* 0x040fe20000010100 */
[----:B------:R-:W2:Y:S01]  /*4fa50*/  LDL R86, [R1+0x18] ;  /* 0x0000180001567983 */ /* 0x000ea20000100800 */
[----:B------:R-:W-:Y:S01]  /*4fa60*/  FADD.FTZ R72, -R184, R72 ;  /* 0x00000048b8487221 */ /* 0x000fe20000010100 */
[----:B------:R-:W-:Y:S01]  /*4fa70*/  FFMA.FTZ R189, R78, R189, R77 ;  /* 0x000000bd4ebd7223 */ /* 0x000fe2000001004d */
[----:B------:R-:W-:Y:S01]  /*4fa80*/  FMUL.FTZ R76, R185, R76 ;  /* 0x0000004cb94c7220 */ /* 0x000fe20000410000 */
[----:B---3--:R-:W-:Y:S01]  /*4fa90*/  IMAD.U32 R77, R212, 0x10000, RZ ;  /* 0x00010000d44d7824 */ /* 0x008fe200078e00ff */
[----:B------:R-:W3:Y:S01]  /*4faa0*/  LDL R78, [R1+0x1c] ;  /* 0x00001c00014e7983 */ /* 0x000ee20000100800 */
[----:B-----5:R-:W-:-:S02]  /*4fab0*/  IMAD.U32 R95, R207, 0x10000, RZ ;  /* 0x00010000cf5f7824 */ /* 0x020fc400078e00ff */
[----:B------:R-:W-:Y:S01]  /*4fac0*/  FADD.FTZ R74, -R184, R74 ;  /* 0x0000004ab84a7221 */ /* 0x000fe20000010100 */
[----:B------:R-:W-:Y:S01]  /*4fad0*/  FFMA.FTZ R191, R76, R191, R77 ;  /* 0x000000bf4cbf7223 */ /* 0x000fe2000001004d */
[----:B0-----:R-:W-:Y:S01]  /*4fae0*/  @!P1 IMAD.WIDE R180, R2, 0x4, R180 ;  /* 0x0000000402b49825 */ /* 0x001fe200078e02b4 */
[----:B------:R-:W5:Y:S01]  /*4faf0*/  LDL R76, [R1+0x20] ;  /* 0x00002000014c7983 */ /* 0x000f620000100800 */
[----:B------:R-:W-:Y:S02]  /*4fb00*/  SHF.L.U32 R77, R208, 0x10, RZ ;  /* 0x00000010d04d7819 */ /* 0x000fe400000006ff */
[----:B------:R-:W-:Y:S01]  /*4fb10*/  FMUL.FTZ R72, R185, R72 ;  /* 0x00000048b9487220 */ /* 0x000fe20000410000 */
[----:B------:R-:W-:Y:S02]  /*4fb20*/  IMAD.U32 R79, R136, 0x10000, RZ ;  /* 0x00010000884f7824 */ /* 0x000fe400078e00ff */
[C---:B------:R-:W-:Y:S01]  /*4fb30*/  FADD.FTZ R68, -R184.reuse, R68 ;  /* 0x00000044b8447221 */ /* 0x040fe20000010100 */
[----:B------:R-:W-:Y:S01]  /*4fb40*/  FADD.FTZ R70, -R184, R70 ;  /* 0x00000046b8467221 */ /* 0x000fe20000010100 */
[----:B------:R-:W-:Y:S01]  /*4fb50*/  PRMT R190, R154, 0x7632, R190 ;  /* 0x000076329abe7816 */ /* 0x000fe200000000be */
[----:B------:R-:W-:Y:S01]  /*4fb60*/  FFMA.FTZ R94, R72, R77, R79 ;  /* 0x0000004d485e7223 */ /* 0x000fe2000001004f */
[----:B------:R-:W-:Y:S01]  /*4fb70*/  FADD.FTZ R72, -R184, R73 ;  /* 0x00000049b8487221 */ /* 0x000fe20000010100 */
[----:B----4-:R-:W-:-:S02]  /*4fb80*/  SHF.L.U32 R73, R205, 0x10, RZ ;  /* 0x00000010cd497819 */ /* 0x010fc400000006ff */
[----:B------:R-:W-:Y:S01]  /*4fb90*/  PRMT R192, R114, 0x7632, R192 ;  /* 0x0000763272c07816 */ /* 0x000fe200000000c0 */
[C---:B------:R-:W-:Y:S01]  /*4fba0*/  FMUL.FTZ R72, R185.reuse, R72 ;  /* 0x00000048b9487220 */ /* 0x040fe20000410000 */
[----:B------:R-:W-:Y:S01]  /*4fbb0*/  FMUL.FTZ R74, R185, R74 ;  /* 0x0000004ab94a7220 */ /* 0x000fe20000410000 */
[----:B------:R-:W-:Y:S02]  /*4fbc0*/  IMAD.U32 R77, R137, 0x10000, RZ ;  /* 0x00010000894d7824 */ /* 0x000fe400078e00ff */
[----:B------:R-:W-:Y:S01]  /*4fbd0*/  FADD.FTZ R64, -R184, R64 ;  /* 0x00000040b8407221 */ /* 0x000fe20000010100 */
[----:B------:R-:W-:Y:S01]  /*4fbe0*/  FFMA.FTZ R95, R72, R95, R73 ;  /* 0x0000005f485f7223 */ /* 0x000fe20000010049 */
[----:B------:R-:W-:Y:S02]  /*4fbf0*/  IMAD.U32 R73, R209, 0x10000, RZ ;  /* 0x00010000d1497824 */ /* 0x000fe400078e00ff */
[----:B------:R-:W-:Y:S01]  /*4fc00*/  FADD.FTZ R72, -R184, R75 ;  /* 0x0000004bb8487221 */ /* 0x000fe20000010100 */
[----:B------:R0:W-:Y:S01]  /*4fc10*/  @!P1 STG.E desc[UR8][R180.64], R185 ;  /* 0x000000b9b4009986 */ /* 0x0001e2000c101908 */
[----:B------:R-:W-:-:S02]  /*4fc20*/  IMAD.U32 R75, R193, 0x10000, RZ ;  /* 0x00010000c14b7824 */ /* 0x000fc400078e00ff */
[C---:B------:R-:W-:Y:S01]  /*4fc30*/  FADD.FTZ R66, -R184.reuse, R66 ;  /* 0x00000042b8427221 */ /* 0x040fe20000010100 */
[C---:B------:R-:W-:Y:S01]  /*4fc40*/  FMUL.FTZ R72, R185.reuse, R72 ;  /* 0x00000048b9487220 */ /* 0x040fe20000410000 */
[----:B------:R-:W-:Y:S01]  /*4fc50*/  FMUL.FTZ R68, R185, R68 ;  /* 0x00000044b9447220 */ /* 0x000fe20000410000 */
[C---:B------:R-:W-:Y:S01]  /*4fc60*/  FADD.FTZ R60, -R184.reuse, R60 ;  /* 0x0000003cb83c7221 */ /* 0x040fe20000010100 */
[C---:B------:R-:W-:Y:S01]  /*4fc70*/  FADD.FTZ R62, -R184.reuse, R62 ;  /* 0x0000003eb83e7221 */ /* 0x040fe20000010100 */
[----:B------:R-:W-:Y:S02]  /*4fc80*/  IMAD.U32 R213, R175, 0x10000, RZ ;  /* 0x00010000afd57824 */ /* 0x000fe400078e00ff */
[C---:B------:R-:W-:Y:S01]  /*4fc90*/  FADD.FTZ R56, -R184.reuse, R56 ;  /* 0x00000038b8387221 */ /* 0x040fe20000010100 */
[C---:B------:R-:W-:Y:S01]  /*4fca0*/  FADD.FTZ R58, -R184.reuse, R58 ;  /* 0x0000003ab83a7221 */ /* 0x040fe20000010100 */
[C---:B------:R-:W-:Y:S01]  /*4fcb0*/  FADD.FTZ R52, -R184.reuse, R52 ;  /* 0x00000034b8347221 */ /* 0x040fe20000010100 */
[----:B------:R-:W-:Y:S01]  /*4fcc0*/  FADD.FTZ R54, -R184, R54 ;  /* 0x00000036b8367221 */ /* 0x000fe20000010100 */
[----:B0-----:R-:W-:Y:S01]  /*4fcd0*/  FFMA.FTZ R180, R74, R73, R77 ;  /* 0x000000494ab47223 */ /* 0x001fe2000001004d */
[----:B------:R-:W-:Y:S01]  /*4fce0*/  SHF.L.U32 R73, R194, 0x10, RZ ;  /* 0x00000010c2497819 */ /* 0x000fe200000006ff */
[----:B------:R-:W-:-:S02]  /*4fcf0*/  IMAD.U32 R193, R210, 0x10000, RZ ;  /* 0x00010000d2c17824 */ /* 0x000fc400078e00ff */
[C---:B------:R-:W-:Y:S01]  /*4fd00*/  FADD.FTZ R48, -R184.reuse, R48 ;  /* 0x00000030b8307221 */ /* 0x040fe20000010100 */
[C---:B------:R-:W-:Y:S01]  /*4fd10*/  FADD.FTZ R50, -R184.reuse, R50 ;  /* 0x00000032b8327221 */ /* 0x040fe20000010100 */
[----:B------:R-:W-:Y:S01]  /*4fd20*/  FADD.FTZ R44, -R184, R44 ;  /* 0x0000002cb82c7221 */ /* 0x000fe20000010100 */
[----:B------:R-:W-:Y:S01]  /*4fd30*/  FFMA.FTZ R188, R72, R73, R75 ;  /* 0x0000004948bc7223 */ /* 0x000fe2000001004b */
[----:B------:R-:W-:Y:S01]  /*4fd40*/  SHF.L.U32 R73, R138, 0x10, RZ ;  /* 0x000000108a497819 */ /* 0x000fe200000006ff */
[C---:B------:R-:W-:Y:S01]  /*4fd50*/  FADD.FTZ R46, -R184.reuse, R46 ;  /* 0x0000002eb82e7221 */ /* 0x040fe20000010100 */
[C---:B------:R-:W-:Y:S01]  /*4fd60*/  FADD.FTZ R40, -R184.reuse, R40 ;  /* 0x00000028b8287221 */ /* 0x040fe20000010100 */
[C---:B------:R-:W-:Y:S01]  /*4fd70*/  FADD.FTZ R42, -R184.reuse, R42 ;  /* 0x0000002ab82a7221 */ /* 0x040fe20000010100 */
[----:B------:R-:W-:Y:S01]  /*4fd80*/  FADD.FTZ R36, -R184, R36 ;  /* 0x00000024b8247221 */ /* 0x000fe20000010100 */
[----:B------:R-:W-:Y:S01]  /*4fd90*/  FFMA.FTZ R193, R68, R193, R73 ;  /* 0x000000c144c17223 */ /* 0x000fe20000010049 */
[C---:B------:R-:W-:Y:S01]  /*4fda0*/  FADD.FTZ R68, -R184.reuse, R69 ;  /* 0x00000045b8447221 */ /* 0x040fe20000010100 */
[C---:B------:R-:W-:Y:S01]  /*4fdb0*/  FADD.FTZ R38, -R184.reuse, R38 ;  /* 0x00000026b8267221 */ /* 0x040fe20000010100 */
[C---:B------:R-:W-:Y:S01]  /*4fdc0*/  FADD.FTZ R32, -R184.reuse, R32 ;  /* 0x00000020b8207221 */ /* 0x040fe20000010100 */
[----:B------:R-:W-:Y:S01]  /*4fdd0*/  FADD.FTZ R34, -R184, R34 ;  /* 0x00000022b8227221 */ /* 0x000fe20000010100 */
[----:B------:R-:W-:Y:S01]  /*4fde0*/  FMUL.FTZ R68, R185, R68 ;  /* 0x00000044b9447220 */ /* 0x000fe20000410000 */
[----:B------:R-:W-:Y:S01]  /*4fdf0*/  SHF.L.U32 R207, R211, 0x10, RZ ;  /* 0x00000010d3cf7819 */ /* 0x000fe200000006ff */
[----:B------:R-:W-:Y:S01]  /*4fe00*/  FMUL.FTZ R70, R185, R70 ;  /* 0x00000046b9467220 */ /* 0x000fe20000410000 */
[----:B------:R-:W-:Y:S01]  /*4fe10*/  SHF.L.U32 R192, R192, 0x10, RZ ;  /* 0x00000010c0c07819 */ /* 0x000fe200000006ff */
[----:B------:R-:W-:-:S02]  /*4fe20*/  IMAD.U32 R190, R190, 0x10000, RZ ;  /* 0x00010000bebe7824 */ /* 0x000fc400078e00ff */
[----:B------:R-:W-:Y:S01]  /*4fe30*/  FMUL.FTZ R64, R185, R64 ;  /* 0x00000040b9407220 */ /* 0x000fe20000410000 */
[C---:B------:R-:W-:Y:S01]  /*4fe40*/  FADD.FTZ R28, -R184.reuse, R28 ;  /* 0x0000001cb81c7221 */ /* 0x040fe20000010100 */
[C---:B------:R-:W-:Y:S01]  /*4fe50*/  FADD.FTZ R30, -R184.reuse, R30 ;  /* 0x0000001eb81e7221 */ /* 0x040fe20000010100 */
[----:B------:R-:W-:Y:S01]  /*4fe60*/  FFMA.FTZ R177, R177, R190, R192 ;  /* 0x000000beb1b17223 */ /* 0x000fe200000100c0 */
[----:B------:R-:W-:Y:S01]  /*4fe70*/  PRMT R190, R155, 0x7632, R190 ;  /* 0x000076329bbe7816 */ /* 0x000fe200000000be */
[----:B------:R-:W-:Y:S01]  /*4fe80*/  FADD.FTZ R24, -R184, R24 ;  /* 0x00000018b8187221 */ /* 0x000fe20000010100 */
[----:B------:R-:W-:Y:S01]  /*4fe90*/  PRMT R192, R115, 0x7632, R192 ;  /* 0x0000763273c07816 */ /* 0x000fe200000000c0 */
[----:B------:R-:W-:Y:S01]  /*4fea0*/  FMUL.FTZ R66, R185, R66 ;  /* 0x00000042b9427220 */ /* 0x000fe20000410000 */
[----:B------:R-:W0:Y:S01]  /*4feb0*/  LDC.64 R92, c[0x0][0x428] ;  /* 0x00010a00ff5c7b82 */ /* 0x000e220000000a00 */
[----:B------:R-:W-:Y:S02]  /*4fec0*/  IMAD.U32 R190, R190, 0x10000, RZ ;  /* 0x00010000bebe7824 */ /* 0x000fe400078e00ff */
[----:B------:R-:W-:-:S02]  /*4fed0*/  IMAD.U32 R192, R192, 0x10000, RZ ;  /* 0x00010000c0c07824 */ /* 0x000fc400078e00ff */
[----:B------:R-:W-:Y:S02]  /*4fee0*/  FMUL.FTZ R60, R185, R60 ;  /* 0x0000003cb93c7220 */ /* 0x000fe40000410000 */
[----:B------:R-:W-:Y:S01]  /*4fef0*/  FFMA.FTZ R179, R179, R190, R192 ;  /* 0x000000beb3b37223 */ /* 0x000fe200000100c0 */
[C---:B------:R-:W-:Y:S01]  /*4ff00*/  FMUL.FTZ R62, R185.reuse, R62 ;  /* 0x0000003eb93e7220 */ /* 0x040fe20000410000 */
[----:B------:R-:W-:Y:S01]  /*4ff10*/  SHF.L.U32 R181, R168, 0x10, RZ ;  /* 0x00000010a8b57819 */ /* 0x000fe200000006ff */
        /* <DEDUP_REMOVED lines=15> */
[----:B------:R-:W-:-:S02]  /*50010*/  IMAD.U32 R205, R158, 0x10000, RZ ;  /* 0x000100009ecd7824 */ /* 0x000fc400078e00ff */
[C---:B------:R-:W-:Y:S01]  /*50020*/  FMUL.FTZ R30, R185.reuse, R30 ;  /* 0x0000001eb91e7220 */ /* 0x040fe20000410000 */
[----:B------:R-:W-:Y:S01]  /*50030*/  FMUL.FTZ R24, R185, R24 ;  /* 0x00000018b9187220 */ /* 0x000fe20000410000 */
[C---:B------:R-:W-:Y:S01]  /*50040*/  FADD.FTZ R26, -R184.reuse, R26 ;  /* 0x0000001ab81a7221 */ /* 0x040fe20000010100 */
[----:B------:R-:W-:Y:S02]  /*50050*/  IMAD.U32 R221, R153, 0x10000, RZ ;  /* 0x0001000099dd7824 */ /* 0x000fe400078e00ff */
[----:B------:R-:W-:Y:S01]  /*50060*/  FADD.FTZ R176, -R184, R176 ;  /* 0x000000b0b8b07221 */ /* 0x000fe20000010100 */
[----:B------:R-:W-:-:S03]  /*50070*/  FMUL.FTZ R26, R185, R26 ;  /* 0x0000001ab91a7220 */ /* 0x000fc60000410000 */
[----:B------:R-:W-:Y:S01]  /*50080*/  FMUL.FTZ R176, R185, R176 ;  /* 0x000000b0b9b07220 */ /* 0x000fe20000410000 */
[----:B------:R-:W-:-:S04]  /*50090*/  FADD.FTZ R178, -R184, R178 ;  /* 0x000000b2b8b27221 */ /* 0x000fc80000010100 */
[----:B------:R-:W-:Y:S01]  /*500a0*/  FMUL.FTZ R178, R185, R178 ;  /* 0x000000b2b9b27220 */ /* 0x000fe20000410000 */
[----:B------:R-:W-:Y:S02]  /*500b0*/  F2FP.BF16.F32.PACK_AB R63, R61, R63 ;  /* 0x0000003f3d3f723e */ /* 0x000fe400000010ff */
[----:B------:R-:W-:Y:S02]  /*500c0*/  F2FP.BF16.F32.PACK_AB R61, R31, R29 ;  /* 0x0000001d1f3d723e */ /* 0x000fe400000010ff */
[----:B------:R-:W-:Y:S02]  /*500d0*/  F2FP.BF16.F32.PACK_AB R31, R191, R189 ;  /* 0x000000bdbf1f723e */ /* 0x000fe400000010ff */
[----:B------:R-:W-:Y:S01]  /*500e0*/  F2FP.BF16.F32.PACK_AB R29, R83, R82 ;  /* 0x00000052531d723e */ /* 0x000fe200000010ff */
[----:B0-----:R-:W-:-:S04]  /*500f0*/  IMAD.WIDE.U32 R74, R195, 0x10, R92 ;  /* 0x00000010c34a7825 */ /* 0x001fc800078e005c */
[----:B------:R-:W-:-:S04]  /*50100*/  IMAD.WIDE.U32 R90, R199, 0x10, R92 ;  /* 0x00000010c75a7825 */ /* 0x000fc800078e005c */
[----:B--2---:R-:W-:Y:S02]  /*50110*/  IMAD.U32 R69, R87, 0x10000, RZ ;  /* 0x0001000057457824 */ /* 0x004fe400078e00ff */
[----:B------:R-:W-:-:S04]  /*50120*/  IMAD.U32 R73, R86, 0x10000, RZ ;  /* 0x0001000056497824 */ /* 0x000fc800078e00ff */
[----:B------:R-:W-:Y:S01]  /*50130*/  FFMA.FTZ R194, R68, R69, R73 ;  /* 0x0000004544c27223 */ /* 0x000fe20000010049 */
[----:B------:R-:W-:Y:S02]  /*50140*/  IMAD.U32 R69, R139, 0x10000, RZ ;  /* 0x000100008b457824 */ /* 0x000fe400078e00ff */
[----:B------:R-:W-:Y:S02]  /*50150*/  FADD.FTZ R68, -R184, R71 ;  /* 0x00000047b8447221 */ /* 0x000fe40000010100 */
[----:B------:R-:W-:Y:S01]  /*50160*/  FFMA.FTZ R207, R70, R207, R69 ;  /* 0x000000cf46cf7223 */ /* 0x000fe20000010045 */
[----:B-----5:R-:W-:Y:S01]  /*50170*/  SHF.L.U32 R71, R76, 0x10, RZ ;  /* 0x000000104c477819 */ /* 0x020fe200000006ff */
[----:B------:R-:W-:Y:S01]  /*50180*/  FMUL.FTZ R68, R185, R68 ;  /* 0x00000044b9447220 */ /* 0x000fe20000410000 */
[----:B---3--:R-:W-:-:S04]  /*50190*/  IMAD.U32 R69, R78, 0x10000, RZ ;  /* 0x000100004e457824 */ /* 0x008fc800078e00ff */
[----:B------:R-:W-:Y:S01]  /*501a0*/  FFMA.FTZ R212, R68, R69, R71 ;  /* 0x0000004544d47223 */ /* 0x000fe20000010047 */
[----:B------:R-:W-:Y:S02]  /*501b0*/  IMAD.U32 R69, R172, 0x10000, RZ ;  /* 0x00010000ac457824 */ /* 0x000fe400078e00ff */
[----:B------:R-:W-:-:S04]  /*501c0*/  IMAD.U32 R71, R132, 0x10000, RZ ;  /* 0x0001000084477824 */ /* 0x000fc800078e00ff */
[----:B------:R-:W-:Y:S01]  /*501d0*/  FFMA.FTZ R64, R64, R69, R71 ;  /* 0x0000004540407223 */ /* 0x000fe20000010047 */
[----:B------:R-:W-:Y:S01]  /*501e0*/  SHF.L.U32 R69, R173, 0x10, RZ ;  /* 0x00000010ad457819 */ /* 0x000fe200000006ff */
[----:B------:R-:W-:-:S04]  /*501f0*/  IMAD.U32 R71, R133, 0x10000, RZ ;  /* 0x0001000085477824 */ /* 0x000fc800078e00ff */
[----:B------:R-:W-:Y:S01]  /*50200*/  FFMA.FTZ R192, R66, R69, R71 ;  /* 0x0000004542c07223 */ /* 0x000fe20000010047 */
[----:B------:R-:W-:Y:S01]  /*50210*/  SHF.L.U32 R71, R134, 0x10, RZ ;  /* 0x0000001086477819 */ /* 0x000fe200000006ff */
[----:B------:R-:W-:-:S04]  /*50220*/  IMAD.U32 R69, R174, 0x10000, RZ ;  /* 0x00010000ae457824 */ /* 0x000fc800078e00ff */
[----:B------:R-:W-:Y:S01]  /*50230*/  FFMA.FTZ R66, R60, R69, R71 ;  /* 0x000000453c427223 */ /* 0x000fe20000010047 */
[----:B------:R-:W-:-:S04]  /*50240*/  IMAD.U32 R69, R135, 0x10000, RZ ;  /* 0x0001000087457824 */ /* 0x000fc800078e00ff */
[----:B------:R-:W-:Y:S01]  /*50250*/  FFMA.FTZ R213, R62, R213, R69 ;  /* 0x000000d53ed57223 */ /* 0x000fe20000010045 */
[----:B------:R-:W-:Y:S01]  /*50260*/  IMAD.U32 R69, R128, 0x10000, RZ ;  /* 0x0001000080457824 */ /* 0x000fe200078e00ff */
[----:B------:R-:W-:-:S03]  /*50270*/  SHF.L.U32 R71, R129, 0x10, RZ ;  /* 0x0000001081477819 */ /* 0x000fc600000006ff */
[----:B------:R-:W-:Y:S01]  /*50280*/  FFMA.FTZ R181, R56, R181, R69 ;  /* 0x000000b538b57223 */ /* 0x000fe20000010045 */
[----:B------:R-:W-:-:S04]  /*50290*/  IMAD.U32 R69, R169, 0x10000, RZ ;  /* 0x00010000a9457824 */ /* 0x000fc800078e00ff */
        /* <DEDUP_REMOVED lines=38> */
[----:B------:R-:W-:Y:S02]  /*50500*/  IMAD.U32 R71, R119, 0x10000, RZ ;  /* 0x0001000077477824 */ /* 0x000fe400078e00ff */
[----:B------:R-:W-:Y:S01]  /*50510*/  FFMA.FTZ R205, R28, R205, R69 ;  /* 0x000000cd1ccd7223 */ /* 0x000fe20000010045 */
[----:B------:R-:W-:-:S05]  /*50520*/  SHF.L.U32 R69, R159, 0x10, RZ ;  /* 0x000000109f457819 */ /* 0x000fca00000006ff */
        /* <DEDUP_REMOVED lines=10> */
[----:B------:R-:W-:Y:S01]  /*505d0*/  IMAD.U32 R69, R155, 0x10000, RZ ;  /* 0x000100009b457824 */ /* 0x000fe200078e00ff */
[----:B------:R-:W-:-:S03]  /*505e0*/  F2FP.BF16.F32.PACK_AB R64, R7, R64 ;  /* 0x000000400740723e */ /* 0x000fc600000010ff */
[----:B------:R-:W-:Y:S01]  /*505f0*/  FFMA.FTZ R178, R178, R69, R71 ;  /* 0x00000045b2b27223 */ /* 0x000fe20000010047 */
[--C-:B------:R-:W-:Y:S02]  /*50600*/  IMAD.WIDE.U32 R68, R6, 0x10, R92.reuse ;  /* 0x0000001006447825 */ /* 0x100fe400078e005c */
[----:B------:R-:W0:Y:S01]  /*50610*/  LDC.64 R6, c[0x0][0x380] ;  /* 0x0000e000ff067b82 */ /* 0x000e220000000a00 */
[----:B------:R-:W-:Y:S01]  /*50620*/  F2FP.BF16.F32.PACK_AB R62, R59, R57 ;  /* 0x000000393b3e723e */ /* 0x000fe200000010ff */
[--C-:B------:R-:W-:Y:S01]  /*50630*/  IMAD.WIDE.U32 R70, R20, 0x10, R92.reuse ;  /* 0x0000001014467825 */ /* 0x100fe200078e005c */
        /* <DEDUP_REMOVED lines=9> */
[----:B------:R-:W-:Y:S02]  /*506d0*/  F2FP.BF16.F32.PACK_AB R27, R212, R207 ;  /* 0x000000cfd41b723e */ /* 0x000fe400000010ff */
[----:B------:R-:W-:-:S02]  /*506e0*/  F2FP.BF16.F32.PACK_AB R26, R194, R193 ;  /* 0x000000c1c21a723e */ /* 0x000fc400000010ff */
[----:B------:R-:W-:Y:S02]  /*506f0*/  F2FP.BF16.F32.PACK_AB R25, R188, R180 ;  /* 0x000000b4bc19723e */ /* 0x000fe400000010ff */
[----:B------:R-:W-:Y:S02]  /*50700*/  F2FP.BF16.F32.PACK_AB R24, R95, R94 ;  /* 0x0000005e5f18723e */ /* 0x000fe400000010ff */
[----:B------:R-:W-:Y:S01]  /*50710*/  F2FP.BF16.F32.PACK_AB R55, R55, R54 ;  /* 0x000000363737723e */ /* 0x000fe200000010ff */
[----:B------:R-:W-:Y:S01]  /*50720*/  IMAD.WIDE.U32 R76, R196, 0x10, R92 ;  /* 0x00000010c44c7825 */ /* 0x000fe200078e005c */
[----:B------:R-:W-:Y:S01]  /*50730*/  F2FP.BF16.F32.PACK_AB R67, R10, R213 ;  /* 0x000000d50a43723e */ /* 0x000fe200000010ff */
[----:B------:R1:W-:Y:S01]  /*50740*/  STG.E.128 desc[UR8][R68.64], R60 ;  /* 0x0000003c44007986 */ /* 0x0003e2000c101d08 */
[----:B------:R-:W-:Y:S02]  /*50750*/  F2FP.BF16.F32.PACK_AB R66, R9, R66 ;  /* 0x000000420942723e */ /* 0x000fe400000010ff */
[----:B------:R-:W-:-:S02]  /*50760*/  F2FP.BF16.F32.PACK_AB R65, R8, R192 ;  /* 0x000000c00841723e */ /* 0x000fc400000010ff */
[----:B------:R-:W-:Y:S02]  /*50770*/  F2FP.BF16.F32.PACK_AB R54, R53, R52 ;  /* 0x000000343536723e */ /* 0x000fe400000010ff */
[----:B------:R-:W-:Y:S01]  /*50780*/  F2FP.BF16.F32.PACK_AB R47, R47, R46 ;  /* 0x0000002e2f2f723e */ /* 0x000fe200000010ff */
[--C-:B------:R-:W-:Y:S01]  /*50790*/  IMAD.WIDE.U32 R78, R197, 0x10, R92.reuse ;  /* 0x00000010c54e7825 */ /* 0x100fe200078e005c */
[----:B------:R-:W-:Y:S01]  /*507a0*/  F2FP.BF16.F32.PACK_AB R53, R12, R190 ;  /* 0x000000be0c35723e */ /* 0x000fe200000010ff */
[----:B------:R1:W-:Y:S01]  /*507b0*/  STG.E.128 desc[UR8][R70.64], R56 ;  /* 0x0000003846007986 */ /* 0x0003e2000c101d08 */
[----:B------:R-:W-:Y:S02]  /*507c0*/  F2FP.BF16.F32.PACK_AB R52, R11, R181 ;  /* 0x000000b50b34723e */ /* 0x000fe400000010ff */
[----:B------:R-:W-:Y:S02]  /*507d0*/  F2FP.BF16.F32.PACK_AB R46, R45, R44 ;  /* 0x0000002c2d2e723e */ /* 0x000fe400000010ff */
[----:B------:R-:W-:Y:S01]  /*507e0*/  F2FP.BF16.F32.PACK_AB R39, R39, R38 ;  /* 0x000000262727723e */ /* 0x000fe200000010ff */
[----:B------:R-:W-:Y:S01]  /*507f0*/  IMAD.WIDE.U32 R86, R198, 0x10, R92 ;  /* 0x00000010c6567825 */ /* 0x000fe200078e005c */
[----:B------:R-:W-:Y:S01]  /*50800*/  F2FP.BF16.F32.PACK_AB R45, R51, R50 ;  /* 0x00000032332d723e */ /* 0x000fe200000010ff */
[----:B------:R1:W-:Y:S01]  /*50810*/  STG.E.128 desc[UR8][R20.64], R28 ;  /* 0x0000001c14007986 */ /* 0x0003e2000c101d08 */
[----:B------:R-:W-:-:S02]  /*50820*/  F2FP.BF16.F32.PACK_AB R44, R49, R48 ;  /* 0x00000030312c723e */ /* 0x000fc400000010ff */
        /* <DEDUP_REMOVED lines=23> */
.L_x_21529:
[----:B------:R-:W-:Y:S01]  /*509a0*/  HFMA2 R185, -RZ, RZ, 0, 5.9604644775390625e-08 ;  /* 0x00000001ffb97431 */ /* 0x000fe200000001ff */
[----:B------:R-:W-:Y:S01]  /*509b0*/  BSSY B0, `(.L_x_21531) ;  /* 0x0000007000007945 */ /* 0x000fe20003800000 */
[----:B------:R-:W-:Y:S02]  /*509c0*/  IMAD.MOV.U32 R184, RZ, RZ, R12 ;  /* 0x000000ffffb87224 */ /* 0x000fe400078e000c */
[----:B------:R-:W-:Y:S02]  /*509d0*/  IMAD.MOV.U32 R186, RZ, RZ, 0x1f ;  /* 0x0000001fffba7424 */ /* 0x000fe400078e00ff */
[----:B0-----:R-:W-:-:S07]  /*509e0*/  IMAD.MOV.U32 R183, RZ, RZ, -0x1 ;  /* 0xffffffffffb77424 */ /* 0x001fce00078e00ff */
[----:B------:R-:W-:Y:S05]  /*509f0*/  WARPSYNC.COLLECTIVE R183, `(.L_x_21532) ;  /* 0x00000000b7087348 */ /* 0x000fea0003c00000 */
[----:B------:R0:W1:Y:S02]  /*50a00*/  SHFL.BFLY P2, R182, R184, R185, R186 ;  /* 0x0c0000b9b8b67389 */ /* 0x00006400000400ba */
[----:B01----:R-:W-:Y:S05]  /*50a10*/  ENDCOLLECTIVE ;  /* 0x000000000000791b */ /* 0x003fea0003800000 */
.L_x_21532:
[----:B------:R-:W-:Y:S05]  /*50a20*/  BSYNC B0 ;  /* 0x0000000000007941 */ /* 0x000fea0003800000 */
.L_x_21531:
[----:B------:R-:W-:Y:S01]  /*50a30*/  MOV R7, R182 ;  /* 0x000000b600077202 */ /* 0x000fe20000000f00 */
[----:B------:R-:W-:Y:S02]  /*50a40*/  HFMA2 R186, -RZ, RZ, 0, 1.847743988037109375e-06 ;  /* 0x0000001fffba7431 */ /* 0x000fe400000001ff */
[----:B------:R-:W-:Y:S02]  /*50a50*/  IMAD.MOV.U32 R185, RZ, RZ, 0x2 ;  /* 0x00000002ffb97424 */ /* 0x000fe400078e00ff */
[----:B------:R-:W-:Y:S02]  /*50a60*/  IMAD.MOV.U32 R183, RZ, RZ, -0x1 ;  /* 0xffffffffffb77424 */ /* 0x000fe400078e00ff */
[----:B------:R-:W-:-:S04]  /*50a70*/  FADD.FTZ R8, R12, R7 ;  /* 0x000000070c087221 */ /* 0x000fc80000010000 */
[----:B------:R-:W-:-:S07]  /*50a80*/  IMAD.MOV.U32 R184, RZ, RZ, R8 ;  /* 0x000000ffffb87224 */ /* 0x000fce00078e0008 */
[----:B------:R-:W-:Y:S05]  /*50a90*/  WARPSYNC.COLLECTIVE R183, `(.L_x_21533) ;  /* 0x00000000b7087348 */ /* 0x000fea0003c00000 */
[----:B------:R0:W1:Y:S02]  /*50aa0*/  SHFL.BFLY P2, R182, R184, R185, R186 ;  /* 0x0c0000b9b8b67389 */ /* 0x00006400000400ba */
[----:B01----:R-:W-:Y:S05]  /*50ab0*/  ENDCOLLECTIVE ;  /* 0x000000000000791b */ /* 0x003fea0003800000 */
.L_x_21533:
[----:B------:R-:W-:Y:S02]  /*50ac0*/  IMAD.MOV.U32 R185, RZ, RZ, 0x4 ;  /* 0x00000004ffb97424 */ /* 0x000fe400078e00ff */
[----:B------:R-:W-:-:S04]  /*50ad0*/  IMAD.MOV.U32 R7, RZ, RZ, R182 ;  /* 0x000000ffff077224 */ /* 0x000fc800078e00b6 */
[----:B------:R-:W-:-:S05]  /*50ae0*/  FADD.FTZ R9, R8, R7 ;  /* 0x0000000708097221 */ /* 0x000fca0000010000 */
[----:B------:R-:W-:-:S07]  /*50af0*/  MOV R184, R9 ;  /* 0x0000000900b87202 */ /* 0x000fce0000000f00 */
[----:B------:R-:W-:Y:S05]  /*50b00*/  WARPSYNC.COLLECTIVE R183, `(.L_x_21534) ;  /* 0x00000000b7087348 */ /* 0x000fea0003c00000 */
[----:B------:R0:W1:Y:S02]  /*50b10*/  SHFL.BFLY P2, R182, R184, R185, R186 ;  /* 0x0c0000b9b8b67389 */ /* 0x00006400000400ba */
[----:B01----:R-:W-:Y:S05]  /*50b20*/  ENDCOLLECTIVE ;  /* 0x000000000000791b */ /* 0x003fea0003800000 */
.L_x_21534:
        /* <DEDUP_REMOVED lines=8> */
.L_x_21535:
[----:B------:R-:W-:Y:S02]  /*50bb0*/  IMAD.MOV.U32 R185, RZ, RZ, 0x10 ;  /* 0x00000010ffb97424 */ /* 0x000fe400078e00ff */
[----:B------:R-:W-:-:S04]  /*50bc0*/  IMAD.MOV.U32 R7, RZ, RZ, R182 ;  /* 0x000000ffff077224 */ /* 0x000fc800078e00b6 */
[----:B------:R-:W-:-:S05]  /*50bd0*/  FADD.FTZ R181, R180, R7 ;  /* 0x00000007b4b57221 */ /* 0x000fca0000010000 */
[----:B------:R-:W-:-:S07]  /*50be0*/  MOV R184, R181 ;  /* 0x000000b500b87202 */ /* 0x000fce0000000f00 */
[----:B------:R-:W-:Y:S05]  /*50bf0*/  WARPSYNC.COLLECTIVE R183, `(.L_x_21536) ;  /* 0x00000000b7087348 */ /* 0x000fea0003c00000 */
[----:B------:R0:W1:Y:S02]  /*50c00*/  SHFL.BFLY P2, R182, R184, R185, R186 ;  /* 0x0c0000b9b8b67389 */ /* 0x00006400000400ba */
[----:B01----:R-:W-:Y:S05]  /*50c10*/  ENDCOLLECTIVE ;  /* 0x000000000000791b */ /* 0x003fea0003800000 */
.L_x_21536:
        /* <DEDUP_REMOVED lines=167> */
.L_x_21537:
[----:B------:R-:W-:Y:S01]  /*51690*/  MOV R185, 0x2 ;  /* 0x0000000200b97802 */ /* 0x000fe20000000f00 */
[----:B------:R-:W-:-:S04]  /*516a0*/  IMAD.MOV.U32 R8, RZ, RZ, R182 ;  /* 0x000000ffff087224 */ /* 0x000fc800078e00b6 */
[----:B------:R-:W-:-:S04]  /*516b0*/  FADD.FTZ R8, R7, R8 ;  /* 0x0000000807087221 */ /* 0x000fc80000010000 */
[----:B------:R-:W-:-:S07]  /*516c0*/  IMAD.MOV.U32 R184, RZ, RZ, R8 ;  /* 0x000000ffffb87224 */ /* 0x000fce00078e0008 */
[----:B------:R-:W-:Y:S05]  /*516d0*/  WARPSYNC.COLLECTIVE R183, `(.L_x_21538) ;  /* 0x00000000b7087348 */ /* 0x000fea0003c00000 */
[----:B------:R0:W1:Y:S02]  /*516e0*/  SHFL.BFLY P2, R182, R184, R185, R186 ;  /* 0x0c0000b9b8b67389 */ /* 0x00006400000400ba */
[----:B01----:R-:W-:Y:S05]  /*516f0*/  ENDCOLLECTIVE ;  /* 0x000000000000791b */ /* 0x003fea0003800000 */
.L_x_21538:
[----:B------:R-:W-:Y:S02]  /*51700*/  HFMA2 R185, -RZ, RZ, 0, 2.384185791015625e-07 ;  /* 0x00000004ffb97431 */ /* 0x000fe400000001ff */
[----:B------:R-:W-:-:S04]  /*51710*/  IMAD.MOV.U32 R9, RZ, RZ, R182 ;  /* 0x000000ffff097224 */ /* 0x000fc800078e00b6 */
[----:B------:R-:W-:-:S04]  /*51720*/  FADD.FTZ R9, R8, R9 ;  /* 0x0000000908097221 */ /* 0x000fc80000010000 */
[----:B------:R-:W-:-:S07]  /*51730*/  IMAD.MOV.U32 R184, RZ, RZ, R9 ;  /* 0x000000ffffb87224 */ /* 0x000fce00078e0009 */
[----:B------:R-:W-:Y:S05]  /*51740*/  WARPSYNC.COLLECTIVE R183, `(.L_x_21539) ;  /* 0x00000000b7087348 */ /* 0x000fea0003c00000 */
[----:B------:R0:W1:Y:S02]  /*51750*/  SHFL.BFLY P2, R182, R184, R185, R186 ;  /* 0x0c0000b9b8b67389 */ /* 0x00006400000400ba */
[----:B01----:R-:W-:Y:S05]  /*51760*/  ENDCOLLECTIVE ;  /* 0x000000000000791b */ /* 0x003fea0003800000 */
.L_x_21539:
[----:B------:R-:W-:Y:S01]  /*51770*/  MOV R185, 0x8 ;  /* 0x0000000800b97802 */ /* 0x000fe20000000f00 */
[----:B------:R-:W-:-:S04]  /*51780*/  IMAD.MOV.U32 R12, RZ, RZ, R182 ;  /* 0x000000ffff0c7224 */ /* 0x000fc800078e00b6 */
[----:B------:R-:W-:-:S04]  /*51790*/  FADD.FTZ R12, R9, R12 ;  /* 0x0000000c090c7221 */ /* 0x000fc80000010000 */
[----:B------:R-:W-:-:S07]  /*517a0*/  IMAD.MOV.U32 R184, RZ, RZ, R12 ;  /* 0x000000ffffb87224 */ /* 0x000fce00078e000c */
[----:B------:R-:W-:Y:S05]  /*517b0*/  WARPSYNC.COLLECTIVE R183, `(.L_x_21540) ;  /* 0x00000000b7087348 */ /* 0x000fea0003c00000 */
[----:B------:R0:W1:Y:S02]  /*517c0*/  SHFL.BFLY P2, R182, R184, R185, R186 ;  /* 0x0c0000b9b8b67389 */ /* 0x00006400000400ba */
[----:B01----:R-:W-:Y:S05]  /*517d0*/  ENDCOLLECTIVE ;  /* 0x000000000000791b */ /* 0x003fea0003800000 */
.L_x_21540:
[----:B------:R-:W-:Y:S02]  /*517e0*/  HFMA2 R185, -RZ, RZ, 0, 9.5367431640625e-07 ;  /* 0x00000010ffb97431 */ /* 0x000fe400000001ff */
[----:B------:R-:W-:-:S04]  /*517f0*/  IMAD.MOV.U32 R181, RZ, RZ, R182 ;  /* 0x000000ffffb57224 */ /* 0x000fc800078e00b6 */
[----:B------:R-:W-:-:S04]  /*51800*/  FADD.FTZ R181, R12, R181 ;  /* 0x000000b50cb57221 */ /* 0x000fc80000010000 */
[----:B------:R-:W-:-:S07]  /*51810*/  IMAD.MOV.U32 R184, RZ, RZ, R181 ;  /* 0x000000ffffb87224 */ /* 0x000fce00078e00b5 */
[----:B------:R-:W-:Y:S05]  /*51820*/  WARPSYNC.COLLECTIVE R183, `(.L_x_21541) ;  /* 0x00000000b7087348 */ /* 0x000fea0003c00000 */
[----:B------:R0:W1:Y:S02]  /*51830*/  SHFL.BFLY P2, R182, R184, R185, R186 ;  /* 0x0c0000b9b8b67389 */ /* 0x00006400000400ba */
[----:B01----:R-:W-:Y:S05]  /*51840*/  ENDCOLLECTIVE ;  /* 0x000000000000791b */ /* 0x003fea0003800000 */
.L_x_21541:
[----:B------:R-:W-:Y:S01]  /*51850*/  IMAD.MOV.U32 R180, RZ, RZ, R182 ;  /* 0x000000ffffb47224 */ /* 0x000fe200078e00b6 */
[----:B------:R-:W-:Y:S06]  /*51860*/  BRA `(.L_x_21542) ;  /* 0xffffffcc00e87947 */ /* 0x000fec000383ffff */
.L_x_21543:
        /* <DEDUP_REMOVED lines=9> */
.L_x_54459:


//--------------------- .text._ZN10layer_norm31ln_parallel_residual_fwd_kernelINS_13Kernel_traitsIf13__nv_bfloat16fS2_fjLj2560ELj1ELj4ELj1ELj16ENS_18Kernel_traits_baseILj2560EfS2_fS2_fjLj128EEEEELb0ELb0ELb0EEEvNS_9FwdParamsE --------------------------
	.section	.text._ZN10layer_norm31ln_parallel_residual_fwd_kernelINS_13Kernel_traitsIf13__nv_bfloat16fS2_fjLj2560ELj1ELj4ELj1ELj16ENS_18Kernel_traits_baseILj2560EfS2_fS2_fjLj128EEEEELb0ELb0ELb0EEEvNS_9FwdParamsE,"ax",@progbits
	.align	128
        .global         _ZN10layer_norm31ln_parallel_residual_fwd_kernelINS_13Kernel_traitsIf13__nv_bfloat16fS2_fjLj2560ELj1ELj4ELj1ELj16ENS_18Kernel_traits_baseILj2560EfS2_fS2_fjLj128EEEEELb0ELb0ELb0EEEvNS_9FwdParamsE
        .type           _ZN10layer_norm31ln_parallel_residual_fwd_kernelINS_13Kernel_traitsIf13__nv_bfloat16fS2_fjLj2560ELj1ELj4ELj1ELj16ENS_18Kernel_traits_baseILj2560EfS2_fS2_fjLj128EEEEELb0ELb0ELb0EEEvNS_9FwdParamsE,@function
        .size           _ZN10layer_norm31ln_parallel_residual_fwd_kernelINS_13Kernel_traitsIf13__nv_bfloat16fS2_fjLj2560ELj1ELj4ELj1ELj16ENS_18Kernel_traits_baseILj2560EfS2_fS2_fjLj128EEEEELb0ELb0ELb0EEEvNS_9FwdParamsE,(.L_x_54460 - _ZN10layer_norm31ln_parallel_residual_fwd_kernelINS_13Kernel_traitsIf13__nv_bfloat16fS2_fjLj2560ELj1ELj4ELj1ELj16ENS_18Kernel_traits_baseILj2560EfS2_fS2_fjLj128EEEEELb0ELb0ELb0EEEvNS_9FwdParamsE)
        .other          _ZN10layer_norm31ln_parallel_residual_fwd_kernelINS_13Kernel_traitsIf13__nv_bfloat16fS2_fjLj2560ELj1ELj4ELj1ELj16ENS_18Kernel_traits_baseILj2560EfS2_fS2_fjLj128EEEEELb0ELb0ELb0EEEvNS_9FwdParamsE,@"STO_CUDA_ENTRY STV_DEFAULT"
_ZN10layer_norm31ln_parallel_residual_fwd_kernelINS_13Kernel_traitsIf13__nv_bfloat16fS2_fjLj2560ELj1ELj4ELj1ELj16ENS_18Kernel_traits_baseILj2560EfS2_fS2_fjLj128EEEEELb0ELb0ELb0EEEvNS_9FwdParamsE:
.text._ZN10layer_norm31ln_parallel_residual_fwd_kernelINS_13Kernel_traitsIf13__nv_bfloat16fS2_fjLj2560ELj1ELj4ELj1ELj16ENS_18Kernel_traits_baseILj2560EfS2_fS2_fjLj128EEEEELb0ELb0ELb0EEEvNS_9FwdParamsE:
        /* <DEDUP_REMOVED lines=28> */
[----:B------:R-:W5:Y:S02]  /*01c0*/  LDC.64 R8, c[0x0][0x3d0] ;  /* 0x0000f400ff087b82 */ /* 0x000f640000000a00 */
[----:B------:R-:W5:Y:S04]  /*01d0*/  LDL.64 R28, [R1+0x280] ;  /* 0x00028000011c7983 */ /* 0x000f680000100a00 */
[----:B------:R-:W5:Y:S04]  /*01e0*/  LDL.64 R30, [R1+0x288] ;  /* 0x00028800011e7983 */ /* 0x000f680000100a00 */
[----:B------:R-:W5:Y:S04]  /*01f0*/  LDL.64 R24, [R1+0x270] ;  /* 0x0002700001187983 */ /* 0x000f680000100a00 */
[----:B------:R-:W5:Y:S01]  /*0200*/  LDL.64 R26, [R1+0x278] ;  /* 0x00027800011a7983 */ /* 0x000f620000100a00 */
[----:B0-----:R-:W-:-:S03]  /*0210*/  @P5 IMAD.WIDE.U32 R4, R2, 0x20, R4 ;  /* 0x0000002002045825 */ /* 0x001fc600078e0004 */
[----:B------:R-:W5:Y:S01]  /*0220*/  LDL.64 R20, [R1+0x260] ;  /* 0x0002600001147983 */ /* 0x000f620000100a00 */
[----:B-1----:R-:W-:-:S03]  /*0230*/  @P5 IMAD.WIDE.U32 R6, R2, 0x20, R6 ;  /* 0x0000002002065825 */ /* 0x002fc600078e0006 */
[----:B------:R-:W5:Y:S01]  /*0240*/  LDL.64 R22, [R1+0x268] ;  /* 0x0002680001167983 */ /* 0x000f620000100a00 */
[----:B------:R-:W-:Y:S01]  /*0250*/  ISETP.GE.U32.AND P0, PT, R0, 0x40, PT ;  /* 0x000000400000780c */ /* 0x000fe20003f06070 */
[----:B------:R-:W0:Y:S01]  /*0260*/  LDC.64 R10, c[0x0][0x3d8] ;  /* 0x0000f600ff0a7b82 */ /* 0x000e220000000a00 */
[----:B------:R-:W-:Y:S01]  /*0270*/  @P5 LOP3.LUT R2, R2, 0x20, RZ, 0xfc, !PT ;  /* 0x0000002002025812 */ /* 0x000fe200078efcff */
[----:B------:R-:W5:Y:S01]  /*0280*/  LDL.64 R64, [R1+0x240] ;  /* 0x0002400001407983 */ /* 0x000f620000100a00 */
[----:B------:R-:W-:-:S03]  /*0290*/  ISETP.GE.U32.AND P1, PT, R0, 0x60, PT ;  /* 0x000000600000780c */ /* 0x000fc60003f26070 */
[----:B------:R-:W5:Y:S02]  /*02a0*/  LDL.64 R66, [R1+0x248] ;  /* 0x0002480001427983 */ /* 0x000f640000100a00 */
[----:B------:R-:W1:Y:S02]  /*02b0*/  LDC.64 R14, c[0x0][0x3d8] ;  /* 0x0000f600ff0e7b82 */ /* 0x000e640000000a00 */
[----:B------:R-:W5:Y:S04]  /*02c0*/  LDL.64 R68, [R1+0x250] ;  /* 0x0002500001447983 */ /* 0x000f680000100a00 */
        /* <DEDUP_REMOVED lines=9> */
[----:B------:R-:W5:Y:S04]  /*0360*/  LDL.64 R54, [R1+0x218] ;  /* 0x0002180001367983 */ /* 0x000f680000100a00 */
[----:B------:R-:W5:Y:S04]  /*0370*/  LDL.64 R48, [R1+0x200] ;  /* 0x0002000001307983 */ /* 0x000f680000100a00 */
[----:B------:R-:W5:Y:S04]  /*0380*/  LDL.64 R50, [R1+0x208] ;  /* 0x0002080001327983 */ /* 0x000f680000100a00 */
[----:B------:R-:W5:Y:S04]  /*0390*/  LDL.64 R44, [R1+0x1f0] ;  /* 0x0001f000012c7983 */ /* 0x000f680000100a00 */
[----:B------:R-:W5:Y:S04]  /*03a0*/  LDL.64 R46, [R1+0x1f8] ;  /* 0x0001f800012e7983 */ /* 0x000f680000100a00 */
[----:B--2---:R-:W2:Y:S04]  /*03b0*/  @P5 LDG.E.128 R40, desc[UR6][R4.64] ;  /* 0x0000000604285981 */ /* 0x004ea8000c1e1d00 */
[----:B---3--:R3:W2:Y:S04]  /*03c0*/  @P5 LDG.E.128 R36, desc[UR6][R4.64+0x10] ;  /* 0x0000100604245981 */ /* 0x0086a8000c1e1d00 */
[----:B----4-:R-:W4:Y:S01]  /*03d0*/  @P5 LDG.E.128 R32, desc[UR6][R6.64] ;  /* 0x0000000606205981 */ /* 0x010f22000c1e1d00 */
[----:B-----5:R-:W-:Y:S01]  /*03e0*/  @P0 IMAD.WIDE.U32 R8, R2, 0x20, R8 ;  /* 0x0000002002080825 */ /* 0x020fe200078e0008 */
[----:B------:R-:W-:Y:S01]  /*03f0*/  ISETP.GE.U32.AND P2, PT, R0, 0x80, PT ;  /* 0x000000800000780c */ /* 0x000fe20003f46070 */
[----:B---3--:R-:W3:Y:S01]  /*0400*/  LDC.64 R4, c[0x0][0x3d8] ;  /* 0x0000f600ff047b82 */ /* 0x008ee20000000a00 */
[----:B------:R5:W3:Y:S04]  /*0410*/  @P5 LDG.E.128 R28, desc[UR6][R6.64+0x10] ;  /* 0x00001006061c5981 */ /* 0x000ae8000c1e1d00 */
[----:B------:R-:W3:Y:S01]  /*0420*/  @P0 LDG.E.128 R24, desc[UR6][R8.64] ;  /* 0x0000000608180981 */ /* 0x000ee2000c1e1d00 */
[----:B0-----:R-:W-:-:S02]  /*0430*/  @P0 IMAD.WIDE.U32 R10, R2, 0x20, R10 ;  /* 0x00000020020a0825 */ /* 0x001fc400078e000a */
[----:B-----5:R-:W0:Y:S01]  /*0440*/  LDC.64 R6, c[0x0][0x3d0] ;  /* 0x0000f400ff067b82 */ /* 0x020e220000000a00 */
[----:B--2---:R2:W-:Y:S04]  /*0450*/  @P5 STL.64 [R1+0x2b0], R40 ;  /* 0x0002b02801005387 */ /* 0x0045e80000100a00 */
[----:B------:R5:W-:Y:S01]  /*0460*/  @P5 STL.64 [R1+0x2b8], R42 ;  /* 0x0002b82a01005387 */ /* 0x000be20000100a00 */
[----:B------:R-:W-:-:S03]  /*0470*/  @P0 VIADD R2, R2, 0x20 ;  /* 0x0000002002020836 */ /* 0x000fc60000000000 */
[----:B------:R0:W3:Y:S04]  /*0480*/  @P0 LDG.E.128 R20, desc[UR6][R8.64+0x10] ;  /* 0x0000100608140981 */ /* 0x0000e8000c1e1d00 */
[----:B--2---:R-:W2:Y:S04]  /*0490*/  LDL.64 R40, [R1+0x1e0] ;  /* 0x0001e00001287983 */ /* 0x004ea80000100a00 */
[----:B-----5:R-:W2:Y:S01]  /*04a0*/  LDL.64 R42, [R1+0x1e8] ;  /* 0x0001e800012a7983 */ /* 0x020ea20000100a00 */
[C---:B-1----:R-:W-:Y:S01]  /*04b0*/  @P1 IMAD.WIDE.U32 R14, R2.reuse, 0x20, R14 ;  /* 0x00000020020e1825 */ /* 0x042fe200078e000e */
[----:B0-----:R-:W0:Y:S02]  /*04c0*/  LDC.64 R8, c[0x0][0x3d8] ;  /* 0x0000f600ff087b82 */ /* 0x001e240000000a00 */
[----:B------:R1:W-:Y:S04]  /*04d0*/  @P5 STL.64 [R1+0x2a0], R36 ;  /* 0x0002a02401005387 */ /* 0x0003e80000100a00 */
[----:B------:R5:W-:Y:S01]  /*04e0*/  @P5 STL.64 [R1+0x2a8], R38 ;  /* 0x0002a82601005387 */ /* 0x000be20000100a00 */
[----:B------:R-:W-:-:S03]  /*04f0*/  @P1 IMAD.WIDE.U32 R12, R2, 0x20, R12 ;  /* 0x00000020020c1825 */ /* 0x000fc600078e000c */
[----:B------:R-:W2:Y:S04]  /*0500*/  @P0 LDG.E.128 R64, desc[UR6][R10.64+0x10] ;  /* 0x000010060a400981 */ /* 0x000ea8000c1e1d00 */
[----:B-1----:R-:W2:Y:S04]  /*0510*/  LDL.64 R36, [R1+0x1d0] ;  /* 0x0001d00001247983 */ /* 0x002ea80000100a00 */
[----:B-----5:R-:W2:Y:S04]  /*0520*/  LDL.64 R38, [R1+0x1d8] ;  /* 0x0001d80001267983 */ /* 0x020ea80000100a00 */
[----:B----4-:R1:W-:Y:S04]  /*0530*/  @P5 STL.64 [R1+0x290], R32 ;  /* 0x0002902001005387 */ /* 0x0103e80000100a00 */
[----:B------:R4:W-:Y:S01]  /*0540*/  @P5 STL.64 [R1+0x298], R34 ;  /* 0x0002982201005387 */ /* 0x0009e20000100a00 */
[----:B------:R-:W-:-:S03]  /*0550*/  @P1 IADD3 R2, PT, PT, R2, 0x20, RZ ;  /* 0x0000002002021810 */ /* 0x000fc60007ffe0ff */
[----:B------:R5:W2:Y:S04]  /*0560*/  @P0 LDG.E.128 R68, desc[UR6][R10.64] ;  /* 0x000000060a440981 */ /* 0x000aa8000c1e1d00 */
[----:B-1----:R-:W2:Y:S04]  /*0570*/  LDL.64 R32, [R1+0x1c0] ;  /* 0x0001c00001207983 */ /* 0x002ea80000100a00 */
[----:B----4-:R-:W4:Y:S01]  /*0580*/  LDL.64 R34, [R1+0x1c8] ;  /* 0x0001c80001227983 */ /* 0x010f220000100a00 */
[C---:B------:R-:W-:Y:S01]  /*0590*/  @P2 IMAD.WIDE.U32 R18, R2.reuse, 0x20, R18 ;  /* 0x0000002002122825 */ /* 0x040fe200078e0012 */
[----:B-----5:R-:W1:Y:S02]  /*05a0*/  LDC.64 R10, c[0x0][0x3d0] ;  /* 0x0000f400ff0a7b82 */ /* 0x020e640000000a00 */
[----:B------:R-:W5:Y:S04]  /*05b0*/  @P1 LDG.E.128 R48, desc[UR6][R14.64+0x10] ;  /* 0x000010060e301981 */ /* 0x000f68000c1e1d00 */
[----:B------:R0:W5:Y:S01]  /*05c0*/  @P1 LDG.E.128 R52, desc[UR6][R14.64] ;  /* 0x000000060e341981 */ /* 0x000162000c1e1d00 */
[----:B------:R-:W-:-:S03]  /*05d0*/  @P2 IMAD.WIDE.U32 R16, R2, 0x20, R16 ;  /* 0x0000002002102825 */ /* 0x000fc600078e0010 */
[----:B------:R-:W5:Y:S04]  /*05e0*/  @P1 LDG.E.128 R56, desc[UR6][R12.64+0x10] ;  /* 0x000010060c381981 */ /* 0x000f68000c1e1d00 */
[----:B------:R4:W5:Y:S01]  /*05f0*/  @P1 LDG.E.128 R60, desc[UR6][R12.64] ;  /* 0x000000060c3c1981 */ /* 0x000962000c1e1d00 */
[----:B0-----:R-:W0:Y:S03]  /*0600*/  LDC.64 R14, c[0x0][0x3d8] ;  /* 0x0000f600ff0e7b82 */ /* 0x001e260000000a00 */
[----:B------:R-:W5:Y:S04]  /*0610*/  @P2 LDG.E.128 R44, desc[UR6][R16.64] ;  /* 0x00000006102c2981 */ /* 0x000f68000c1e1d00 */
[----:B---3--:R3:W-:Y:S04]  /*0620*/  @P5 STL.64 [R1+0x280], R28 ;  /* 0x0002801c01005387 */ /* 0x0087e80000100a00 */
[----:B--2---:R-:W2:Y:S04]  /*0630*/  @P2 LDG.E.128 R36, desc[UR6][R18.64] ;  /* 0x0000000612242981 */ /* 0x004ea8000c1e1d00 */
[----:B----4-:R4:W2:Y:S01]  /*0640*/  @P2 LDG.E.128 R32, desc[UR6][R18.64+0x10] ;  /* 0x0000100612202981 */ /* 0x0108a2000c1e1d00 */
[----:B------:R-:W-:Y:S01]  /*0650*/  @P2 VIADD R2, R2, 0x20 ;  /* 0x0000002002022836 */ /* 0x000fe20000000000 */
[----:B------:R-:W0:Y:S02]  /*0660*/  LDC.64 R12, c[0x0][0x3d8] ;  /* 0x0000f600ff0c7b82 */ /* 0x000e240000000a00 */
[----:B------:R1:W2:Y:S04]  /*0670*/  @P2 LDG.E.128 R40, desc[UR6][R16.64+0x10] ;  /* 0x0000100610282981 */ /* 0x0002a8000c1e1d00 */
[----:B------:R5:W-:Y:S01]  /*0680*/  @P5 STL.64 [R1+0x288], R30 ;  /* 0x0002881e01005387 */ /* 0x000be20000100a00 */
[C---:B------:R-:W-:Y:S01]  /*0690*/  ISETP.GE.U32.AND P3, PT, R0.reuse, 0x100, PT ;  /* 0x000001000000780c */ /* 0x040fe20003f66070 */
[----:B----4-:R-:W4:Y:S02]  /*06a0*/  LDC.64 R18, c[0x0][0x3d8] ;  /* 0x0000f600ff127b82 */ /* 0x010f240000000a00 */
[----:B---3--:R-:W3:Y:S06]  /*06b0*/  LDL.64 R28, [R1+0x1b0] ;  /* 0x0001b000011c7983 */ /* 0x008eec0000100a00 */
[----:B-1----:R-:W1:Y:S01]  /*06c0*/  LDC.64 R16, c[0x0][0x3d0] ;  /* 0x0000f400ff107b82 */ /* 0x002e620000000a00 */
[----:B-----5:R-:W3:Y:S04]  /*06d0*/  LDL.64 R30, [R1+0x1b8] ;  /* 0x0001b800011e7983 */ /* 0x020ee80000100a00 */
[----:B------:R5:W-:Y:S04]  /*06e0*/  @P0 STL.64 [R1+0x270], R24 ;  /* 0x0002701801000387 */ /* 0x000be80000100a00 */
[----:B------:R5:W-:Y:S04]  /*06f0*/  @P0 STL.64 [R1+0x278], R26 ;  /* 0x0002781a01000387 */ /* 0x000be80000100a00 */
[----:B-----5:R-:W5:Y:S04]  /*0700*/  LDL.64 R24, [R1+0x1a0] ;  /* 0x0001a00001187983 */ /* 0x020f680000100a00 */
[----:B------:R-:W5:Y:S04]  /*0710*/  LDL.64 R26, [R1+0x1a8] ;  /* 0x0001a800011a7983 */ /* 0x000f680000100a00 */
[----:B------:R0:W-:Y:S04]  /*0720*/  @P0 STL.64 [R1+0x260], R20 ;  /* 0x0002601401000387 */ /* 0x0001e80000100a00 */
[----:B------:R4:W-:Y:S04]  /*0730*/  @P0 STL.64 [R1+0x268], R22 ;  /* 0x0002681601000387 */ /* 0x0009e80000100a00 */
[----:B------:R-:W-:Y:S04]  /*0740*/  @P0 STL.64 [R1+0x240], R64 ;  /* 0x0002404001000387 */ /* 0x000fe80000100a00 */
[----:B------:R-:W-:Y:S01]  /*0750*/  @P0 STL.64 [R1+0x248], R66 ;  /* 0x0002484201000387 */ /* 0x000fe20000100a00 */
[----:B0-----:R-:W0:Y:S03]  /*0760*/  LDC.64 R20, c[0x0][0x3d0] ;  /* 0x0000f400ff147b82 */ /* 0x001e260000000a00 */
[----:B------:R1:W-:Y:S04]  /*0770*/  @P0 STL.64 [R1+0x250], R68 ;  /* 0x0002504401000387 */ /* 0x0003e80000100a00 */
[----:B------:R1:W-:Y:S01]  /*0780*/  @P0 STL.64 [R1+0x258], R70 ;  /* 0x0002584601000387 */ /* 0x0003e20000100a00 */
[----:B----4-:R-:W4:Y:S03]  /*0790*/  LDC.64 R22, c[0x0][0x3d0] ;  /* 0x0000f400ff167b82 */ /* 0x010f260000000a00 */
[----:B------:R-:W-:Y:S04]  /*07a0*/  @P1 STL.64 [R1+0x200], R48 ;  /* 0x0002003001001387 */ /* 0x000fe80000100a00 */
        /* <DEDUP_REMOVED lines=8> */
[C---:B0-----:R-:W-:Y:S01]  /*0830*/  @P0 IMAD.WIDE.U32 R20, R2.reuse, 0x20, R20 ;  /* 0x0000002002140825 */ /* 0x041fe200078e0014 */
[----:B--2---:R-:W-:Y:S04]  /*0840*/  @P2 STL.64 [R1+0x1c0], R32 ;  /* 0x0001c02001002387 */ /* 0x004fe80000100a00 */
[----:B------:R-:W-:Y:S04]  /*0850*/  @P2 STL.64 [R1+0x1c8], R34 ;  /* 0x0001c82201002387 */ /* 0x000fe80000100a00 */
[----:B------:R-:W-:Y:S04]  /*0860*/  @P2 STL.64 [R1+0x1d0], R36 ;  /* 0x0001d02401002387 */ /* 0x000fe80000100a00 */
[----:B------:R-:W-:Y:S04]  /*0870*/  @P2 STL.64 [R1+0x1d8], R38 ;  /* 0x0001d82601002387 */ /* 0x000fe80000100a00 */
[----:B------:R-:W-:Y:S04]  /*0880*/  @P2 STL.64 [R1+0x1e0], R40 ;  /* 0x0001e02801002387 */ /* 0x000fe80000100a00 */
[----:B------:R-:W-:Y:S04]  /*0890*/  @P2 STL.64 [R1+0x1e8], R42 ;  /* 0x0001e82a01002387 */ /* 0x000fe80000100a00 */
[----:B------:R0:W-:Y:S04]  /*08a0*/  @P2 STL.64 [R1+0x1f0], R44 ;  /* 0x0001f02c01002387 */ /* 0x0001e80000100a00 */
[----:B------:R2:W-:Y:S04]  /*08b0*/  @P2 STL.64 [R1+0x1f8], R46 ;  /* 0x0001f82e01002387 */ /* 0x0005e80000100a00 */
[----:B------:R-:W2:Y:S04]  /*08c0*/  LDL.64 R88, [R1+0x180] ;  /* 0x0001800001587983 */ /* 0x000ea80000100a00 */
[----:B------:R-:W2:Y:S04]  /*08d0*/  LDL.64 R90, [R1+0x188] ;  /* 0x00018800015a7983 */ /* 0x000ea80000100a00 */
[----:B------:R-:W2:Y:S04]  /*08e0*/  LDL.64 R92, [R1+0x190] ;  /* 0x00019000015c7983 */ /* 0x000ea80000100a00 */
[----:B------:R-:W2:Y:S04]  /*08f0*/  LDL.64 R94, [R1+0x198] ;  /* 0x00019800015e7983 */ /* 0x000ea80000100a00 */
[----:B---3--:R-:W3:Y:S04]  /*0900*/  @P0 LDG.E.128 R28, desc[UR6][R20.64] ;  /* 0x00000006141c0981 */ /* 0x008ee8000c1e1d00 */
[----:B-----5:R-:W5:Y:S01]  /*0910*/  @P0 LDG.E.128 R24, desc[UR6][R20.64+0x10] ;  /* 0x0000100614180981 */ /* 0x020f62000c1e1d00 */
[----:B------:R-:W-:-:S03]  /*0920*/  @P0 IMAD.WIDE.U32 R4, R2, 0x20, R4 ;  /* 0x0000002002040825 */ /* 0x000fc600078e0004 */
        /* <DEDUP_REMOVED lines=8> */
[----:B-1----:R-:W5:Y:S04]  /*09b0*/  LDL.64 R68, [R1+0x130] ;  /* 0x0001300001447983 */ /* 0x002f680000100a00 */
[----:B------:R-:W5:Y:S04]  /*09c0*/  LDL.64 R70, [R1+0x138] ;  /* 0x0001380001467983 */ /* 0x000f680000100a00 */
[----:B------:R-:W5:Y:S04]  /*09d0*/  LDL.64 R64, [R1+0x120] ;  /* 0x0001200001407983 */ /* 0x000f680000100a00 */
[----:B------:R-:W5:Y:S04]  /*09e0*/  LDL.64 R66, [R1+0x128] ;  /* 0x0001280001427983 */ /* 0x000f680000100a00 */
[----:B----4-:R-:W4:Y:S04]  /*09f0*/  LDL.64 R60, [R1+0x110] ;  /* 0x00011000013c7983 */ /* 0x010f280000100a00 */
[----:B------:R-:W4:Y:S04]  /*0a00*/  LDL.64 R62, [R1+0x118] ;  /* 0x00011800013e7983 */ /* 0x000f280000100a00 */
[----:B------:R-:W4:Y:S04]  /*0a10*/  LDL.64 R56, [R1+0x100] ;  /* 0x0001000001387983 */ /* 0x000f280000100a00 */
[----:B------:R-:W4:Y:S04]  /*0a20*/  LDL.64 R58, [R1+0x108] ;  /* 0x00010800013a7983 */ /* 0x000f280000100a00 */
[----:B------:R-:W4:Y:S04]  /*0a30*/  LDL.64 R52, [R1+0xf0] ;  /* 0x0000f00001347983 */ /* 0x000f280000100a00 */
[----:B------:R-:W4:Y:S04]  /*0a40*/  LDL.64 R54, [R1+0xf8] ;  /* 0x0000f80001367983 */ /* 0x000f280000100a00 */
[----:B------:R-:W4:Y:S04]  /*0a50*/  LDL.64 R48, [R1+0xe0] ;  /* 0x0000e00001307983 */ /* 0x000f280000100a00 */
[----:B------:R-:W4:Y:S04]  /*0a60*/  LDL.64 R50, [R1+0xe8] ;  /* 0x0000e80001327983 */ /* 0x000f280000100a00 */
[----:B0-----:R-:W4:Y:S04]  /*0a70*/  LDL.64 R44, [R1+0xd0] ;  /* 0x0000d000012c7983 */ /* 0x001f280000100a00 */
[----:B--2---:R-:W2:Y:S04]  /*0a80*/  LDL.64 R46, [R1+0xd8] ;  /* 0x0000d800012e7983 */ /* 0x004ea80000100a00 */
[----:B------:R-:W2:Y:S04]  /*0a90*/  LDL.64 R40, [R1+0xc0] ;  /* 0x0000c00001287983 */ /* 0x000ea80000100a00 */
[----:B------:R-:W2:Y:S04]  /*0aa0*/  LDL.64 R42, [R1+0xc8] ;  /* 0x0000c800012a7983 */ /* 0x000ea80000100a00 */
[----:B------:R-:W2:Y:S04]  /*0ab0*/  LDL.64 R36, [R1+0xb0] ;  /* 0x0000b00001247983 */ /* 0x000ea80000100a00 */
[----:B------:R-:W2:Y:S04]  /*0ac0*/  LDL.64 R38, [R1+0xb8] ;  /* 0x0000b80001267983 */ /* 0x000ea80000100a00 */
[----:B------:R-:W2:Y:S04]  /*0ad0*/  @P0 LDG.E.128 R88, desc[UR6][R4.64+0x10] ;  /* 0x0000100604580981 */ /* 0x000ea8000c1e1d00 */
[----:B------:R-:W2:Y:S04]  /*0ae0*/  @P0 LDG.E.128 R92, desc[UR6][R4.64] ;  /* 0x00000006045c0981 */ /* 0x000ea8000c1e1d00 */
[----:B---3--:R-:W-:Y:S04]  /*0af0*/  @P0 STL.64 [R1+0x1b0], R28 ;  /* 0x0001b01c01000387 */ /* 0x008fe80000100a00 */
[----:B------:R-:W-:Y:S04]  /*0b00*/  @P0 STL.64 [R1+0x1b8], R30 ;  /* 0x0001b81e01000387 */ /* 0x000fe80000100a00 */
[----:B------:R-:W3:Y:S04]  /*0b10*/  LDL.64 R32, [R1+0xa0] ;  /* 0x0000a00001207983 */ /* 0x000ee80000100a00 */
[----:B-----5:R0:W-:Y:S04]  /*0b20*/  @P0 STL.64 [R1+0x1a0], R24 ;  /* 0x0001a01801000387 */ /* 0x0201e80000100a00 */
[----:B------:R1:W-:Y:S04]  /*0b30*/  @P0 STL.64 [R1+0x1a8], R26 ;  /* 0x0001a81a01000387 */ /* 0x0003e80000100a00 */
[----:B------:R-:W3:Y:S04]  /*0b40*/  LDL.64 R34, [R1+0xa8] ;  /* 0x0000a80001227983 */ /* 0x000ee80000100a00 */
[----:B0-----:R-:W5:Y:S04]  /*0b50*/  LDL.64 R24, [R1+0x80] ;  /* 0x0000800001187983 */ /* 0x001f680000100a00 */
[----:B-1----:R-:W5:Y:S04]  /*0b60*/  LDL.64 R26, [R1+0x88] ;  /* 0x00008800011a7983 */ /* 0x002f680000100a00 */
[----:B------:R-:W5:Y:S04]  /*0b70*/  LDL.64 R28, [R1+0x90] ;  /* 0x00009000011c7983 */ /* 0x000f680000100a00 */
[----:B------:R-:W5:Y:S01]  /*0b80*/  LDL.64 R30, [R1+0x98] ;  /* 0x00009800011e7983 */ /* 0x000f620000100a00 */
[----:B------:R-:W-:-:S02]  /*0b90*/  ISETP.GE.U32.AND P1, PT, R0, 0xc0, PT ;  /* 0x000000c00000780c */ /* 0x000fc40003f26070 */
[----:B------:R-:W-:Y:S02]  /*0ba0*/  ISETP.GE.U32.AND P2, PT, R0, 0xe0, PT ;  /* 0x000000e00000780c */ /* 0x000fe40003f46070 */
[----:B------:R-:W-:-:S09]  /*0bb0*/  @P0 IADD3 R2, PT, PT, R2, 0x20, RZ ;  /* 0x0000002002020810 */ /* 0x000fd20007ffe0ff */
[----:B------:R-:W-:-:S04]  /*0bc0*/  @P1 IMAD.WIDE.U32 R8, R2, 0x20, R8 ;  /* 0x0000002002081825 */ /* 0x000fc800078e0008 */
[C---:B------:R-:W-:Y:S01]  /*0bd0*/  @P1 IMAD.WIDE.U32 R6, R2.reuse, 0x20, R6 ;  /* 0x0000002002061825 */ /* 0x040fe200078e0006 */
[----:B------:R-:W5:Y:S03]  /*0be0*/  @P1 LDG.E.128 R72, desc[UR6][R8.64+0x10] ;  /* 0x0000100608481981 */ /* 0x000f66000c1e1d00 */
[----:B------:R-:W-:Y:S01]  /*0bf0*/  @P1 VIADD R2, R2, 0x20 ;  /* 0x0000002002021836 */ /* 0x000fe20000000000 */
[----:B------:R-:W5:Y:S03]  /*0c00*/  @P1 LDG.E.128 R76, desc[UR6][R8.64] ;  /* 0x00000006084c1981 */ /* 0x000f66000c1e1d00 */
[C---:B------:R-:W-:Y:S01]  /*0c10*/  @P2 IMAD.WIDE.U32 R10, R2.reuse, 0x20, R10 ;  /* 0x00000020020a2825 */ /* 0x040fe200078e000a */
[----:B------:R-:W5:Y:S03]  /*0c20*/  @P1 LDG.E.128 R80, desc[UR6][R6.64+0x10] ;  /* 0x0000100606501981 */ /* 0x000f66000c1e1d00 */
[C---:B------:R-:W-:Y:S01]  /*0c30*/  @P2 IMAD.WIDE.U32 R12, R2.reuse, 0x20, R12 ;  /* 0x00000020020c2825 */ /* 0x040fe200078e000c */
[----:B------:R-:W5:Y:S01]  /*0c40*/  @P1 LDG.E.128 R84, desc[UR6][R6.64] ;  /* 0x0000000606541981 */ /* 0x000f62000c1e1d00 */
[----:B------:R-:W-:-:S03]  /*0c50*/  @P2 IADD3 R2, PT, PT, R2, 0x20, RZ ;  /* 0x0000002002022810 */ /* 0x000fc60007ffe0ff */
[----:B------:R-:W5:Y:S02]  /*0c60*/  @P2 LDG.E.128 R68, desc[UR6][R10.64] ;  /* 0x000000060a442981 */ /* 0x000f64000c1e1d00 */
[C---:B------:R-:W-:Y:S02]  /*0c70*/  @P3 IMAD.WIDE.U32 R22, R2.reuse, 0x20, R22 ;  /* 0x0000002002163825 */ /* 0x040fe400078e0016 */
[----:B------:R-:W5:Y:S02]  /*0c80*/  @P2 LDG.E.128 R64, desc[UR6][R10.64+0x10] ;  /* 0x000010060a402981 */ /* 0x000f64000c1e1d00 */
[C---:B------:R-:W-:Y:S02]  /*0c90*/  @P3 IMAD.WIDE.U32 R14, R2.reuse, 0x20, R14 ;  /* 0x00000020020e3825 */ /* 0x040fe400078e000e */
[----:B----4-:R-:W4:Y:S02]  /*0ca0*/  @P2 LDG.E.128 R60, desc[UR6][R12.64] ;  /* 0x000000060c3c2981 */ /* 0x010f24000c1e1d00 */
[----:B------:R-:W-:-:S02]  /*0cb0*/  @P3 VIADD R2, R2, 0x20 ;  /* 0x0000002002023836 */ /* 0x000fc40000000000 */
[----:B------:R-:W4:Y:S04]  /*0cc0*/  @P2 LDG.E.128 R56, desc[UR6][R12.64+0x10] ;  /* 0x000010060c382981 */ /* 0x000f28000c1e1d00 */
[----:B------:R-:W4:Y:S04]  /*0cd0*/  @P3 LDG.E.128 R52, desc[UR6][R22.64] ;  /* 0x0000000616343981 */ /* 0x000f28000c1e1d00 */
[----:B------:R-:W4:Y:S04]  /*0ce0*/  @P3 LDG.E.128 R48, desc[UR6][R22.64+0x10] ;  /* 0x0000100616303981 */ /* 0x000f28000c1e1d00 */
[----:B--2---:R-:W2:Y:S04]  /*0cf0*/  @P3 LDG.E.128 R44, desc[UR6][R14.64] ;  /* 0x000000060e2c3981 */ /* 0x004ea8000c1e1d00 */
[----:B------:R-:W2:Y:S04]  /*0d00*/  @P3 LDG.E.128 R40, desc[UR6][R14.64+0x10] ;  /* 0x000010060e283981 */ /* 0x000ea8000c1e1d00 */
[----:B------:R-:W-:Y:S04]  /*0d10*/  @P0 STL.64 [R1+0x180], R88 ;  /* 0x0001805801000387 */ /* 0x000fe80000100a00 */
[----:B------:R-:W-:Y:S04]  /*0d20*/  @P0 STL.64 [R1+0x188], R90 ;  /* 0x0001885a01000387 */ /* 0x000fe80000100a00 */
[----:B------:R-:W-:Y:S04]  /*0d30*/  @P0 STL.64 [R1+0x190], R92 ;  /* 0x0001905c01000387 */ /* 0x000fe80000100a00 */
[----:B------:R-:W-:Y:S01]  /*0d40*/  @P0 STL.64 [R1+0x198], R94 ;  /* 0x0001985e01000387 */ /* 0x000fe20000100a00 */
[----:B------:R-:W-:-:S13]  /*0d50*/  ISETP.GE.U32.AND P0, PT, R0, 0x120, PT ;  /* 0x000001200000780c */ /* 0x000fda0003f06070 */
[----:B------:R-:W-:-:S04]  /*0d60*/  @P0 IMAD.WIDE.U32 R16, R2, 0x20, R16 ;  /* 0x0000002002100825 */ /* 0x000fc800078e0010 */
[----:B------:R-:W-:Y:S01]  /*0d70*/  @P0 IMAD.WIDE.U32 R18, R2, 0x20, R18 ;  /* 0x0000002002120825 */ /* 0x000fe200078e0012 */
[----:B------:R-:W2:Y:S04]  /*0d80*/  @P0 LDG.E.128 R36, desc[UR6][R16.64] ;  /* 0x0000000610240981 */ /* 0x000ea8000c1e1d00 */
[----:B---3--:R-:W3:Y:S04]  /*0d90*/  @P0 LDG.E.128 R32, desc[UR6][R16.64+0x10] ;  /* 0x0000100610200981 */ /* 0x008ee8000c1e1d00 */
[----:B-----5:R-:W5:Y:S04]  /*0da0*/  @P0 LDG.E.128 R24, desc[UR6][R18.64+0x10] ;  /* 0x0000100612180981 */ /* 0x020f68000c1e1d00 */
[----:B------:R0:W5:Y:S04]  /*0db0*/  @P0 LDG.E.128 R28, desc[UR6][R18.64] ;  /* 0x00000006121c0981 */ /* 0x000168000c1e1d00 */
[----:B------:R-:W-:Y:S04]  /*0dc0*/  @P1 STL.64 [R1+0x140], R72 ;  /* 0x0001404801001387 */ /* 0x000fe80000100a00 */
        /* <DEDUP_REMOVED lines=11> */
[----:B----4-:R-:W-:Y:S04]  /*0e80*/  @P2 STL.64 [R1+0x110], R60 ;  /* 0x0001103c01002387 */ /* 0x010fe80000100a00 */
[----:B------:R-:W-:Y:S01]  /*0e90*/  @P2 STL.64 [R1+0x118], R62 ;  /* 0x0001183e01002387 */ /* 0x000fe20000100a00 */
[----:B------:R-:W-:-:S03]  /*0ea0*/  ISETP.GE.U32.AND P1, PT, R0, 0x140, PT ;  /* 0x000001400000780c */ /* 0x000fc60003f26070 */
[----:B------:R-:W-:Y:S04]  /*0eb0*/  @P2 STL.64 [R1+0x100], R56 ;  /* 0x0001003801002387 */ /* 0x000fe80000100a00 */
[----:B------:R-:W-:Y:S04]  /*0ec0*/  @P2 STL.64 [R1+0x108], R58 ;  /* 0x0001083a01002387 */ /* 0x000fe80000100a00 */
[----:B------:R-:W-:Y:S04]  /*0ed0*/  @P3 STL.64 [R1+0xf0], R52 ;  /* 0x0000f03401003387 */ /* 0x000fe80000100a00 */
[----:B------:R-:W-:Y:S04]  /*0ee0*/  @P3 STL.64 [R1+0xf8], R54 ;  /* 0x0000f83601003387 */ /* 0x000fe80000100a00 */
[----:B------:R-:W-:Y:S04]  /*0ef0*/  @P3 STL.64 [R1+0xe0], R48 ;  /* 0x0000e03001003387 */ /* 0x000fe80000100a00 */
[----:B------:R-:W-:Y:S04]  /*0f00*/  @P3 STL.64 [R1+0xe8], R50 ;  /* 0x0000e83201003387 */ /* 0x000fe80000100a00 */
[----:B--2---:R-:W-:Y:S04]  /*0f10*/  @P3 STL.64 [R1+0xd0], R44 ;  /* 0x0000d02c01003387 */ /* 0x004fe80000100a00 */
[----:B------:R-:W-:Y:S04]  /*0f20*/  @P3 STL.64 [R1+0xd8], R46 ;  /* 0x0000d82e01003387 */ /* 0x000fe80000100a00 */
[----:B------:R-:W-:Y:S04]  /*0f30*/  @P3 STL.64 [R1+0xc0], R40 ;  /* 0x0000c02801003387 */ /* 0x000fe80000100a00 */
        /* <DEDUP_REMOVED lines=11> */
[----:B0-----:R-:W-:Y:S02]  /*0ff0*/  CS2R R18, SRZ ;  /* 0x0000000000127805 */ /* 0x001fe4000001ff00 */
[----:B------:R-:W-:Y:S02]  /*1000*/  CS2R R16, SRZ ;  /* 0x0000000000107805 */ /* 0x000fe4000001ff00 */
[----:B------:R-:W-:-:S02]  /*1010*/  CS2R R22, SRZ ;  /* 0x0000000000167805 */ /* 0x000fc4000001ff00 */
[----:B------:R-:W-:Y:S02]  /*1020*/  CS2R R20, SRZ ;  /* 0x0000000000147805 */ /* 0x000fe4000001ff00 */
[----:B-1----:R-:W-:Y:S02]  /*1030*/  CS2R R42, SRZ ;  /* 0x00000000002a7805 */ /* 0x002fe4000001ff00 */
        /* <DEDUP_REMOVED lines=38> */
[----:B------:R-:W-:Y:S02]  /*12a0*/  @P0 IADD3 R2, PT, PT, R2, 0x20, RZ ;  /* 0x0000002002020810 */ /* 0x000fe40007ffe0ff */
        /* <DEDUP_REMOVED lines=11> */
[----:B------:R-:W-:Y:S04]  /*1360*/  @P0 STL.64 [R1+0xb0], R36 ;  /* 0x0000b02401000387 */ /* 0x000fe80000100a00 */
[----:B------:R0:W-:Y:S04]  /*1370*/  @P0 STL.64 [R1+0xb8], R38 ;  /* 0x0000b82601000387 */ /* 0x0001e80000100a00 */
[----:B---3--:R1:W-:Y:S04]  /*1380*/  @P0 STL.64 [R1+0xa0], R32 ;  /* 0x0000a02001000387 */ /* 0x0083e80000100a00 */
[----:B------:R2:W-:Y:S04]  /*1390*/  @P0 STL.64 [R1+0xa8], R34 ;  /* 0x0000a82201000387 */ /* 0x0005e80000100a00 */
[----:B-----5:R3:W-:Y:S01]  /*13a0*/  @P0 STL.64 [R1+0x80], R24 ;  /* 0x0000801801000387 */ /* 0x0207e20000100a00 */
[----:B0-----:R-:W-:-:S03]  /*13b0*/  CS2R R38, SRZ ;  /* 0x0000000000267805 */ /* 0x001fc6000001ff00 */
[----:B------:R0:W-:Y:S01]  /*13c0*/  @P0 STL.64 [R1+0x90], R28 ;  /* 0x0000901c01000387 */ /* 0x0001e20000100a00 */
[----:B-1----:R-:W-:Y:S02]  /*13d0*/  CS2R R32, SRZ ;  /* 0x0000000000207805 */ /* 0x002fe4000001ff00 */
[----:B------:R-:W-:Y:S01]  /*13e0*/  CS2R R36, SRZ ;  /* 0x0000000000247805 */ /* 0x000fe2000001ff00 */
[----:B------:R1:W-:Y:S01]  /*13f0*/  @P0 STL.64 [R1+0x98], R30 ;  /* 0x0000981e01000387 */ /* 0x0003e20000100a00 */
[----:B--2---:R-:W-:-:S03]  /*1400*/  CS2R R34, SRZ ;  /* 0x0000000000227805 */ /* 0x004fc6000001ff00 */
[----:B------:R2:W-:Y:S01]  /*1410*/  @P0 STL.64 [R1+0x88], R26 ;  /* 0x0000881a01000387 */ /* 0x0005e20000100a00 */
[----:B---3--:R-:W-:Y:S02]  /*1420*/  CS2R R24, SRZ ;  /* 0x0000000000187805 */ /* 0x008fe4000001ff00 */
[----:B0-----:R-:W-:Y:S02]  /*1430*/  CS2R R28, SRZ ;  /* 0x00000000001c7805 */ /* 0x001fe4000001ff00 */
[----:B-1----:R-:W-:Y:S02]  /*1440*/  CS2R R30, SRZ ;  /* 0x00000000001e7805 */ /* 0x002fe4000001ff00 */
[----:B--2---:R-:W-:Y:S01]  /*1450*/  CS2R R26, SRZ ;  /* 0x00000000001a7805 */ /* 0x004fe2000001ff00 */
[----:B------:R-:W-:Y:S06]  /*1460*/  @!P1 BRA `(.L_x_21547) ;  /* 0x000000ac00a89947 */ /* 0x000fec0003800000 */
[----:B------:R-:W0:Y:S08]  /*1470*/  LDC.64 R4, c[0x0][0x3d8] ;  /* 0x0000f600ff047b82 */ /* 0x000e300000000a00 */
[----:B------:R-:W1:Y:S01]  /*1480*/  LDC.64 R6, c[0x0][0x3d0] ;  /* 0x0000f400ff067b82 */ /* 0x000e620000000a00 */
[----:B0-----:R-:W-:-:S05]  /*1490*/  IMAD.WIDE.U32 R4, R2, 0x20, R4 ;  /* 0x0000002002047825 */ /* 0x001fca00078e0004 */
[----:B------:R-:W2:Y:S01]  /*14a0*/  LDG.E.128 R16, desc[UR6][R4.64] ;  /* 0x0000000604107981 */ /* 0x000ea2000c1e1d00 */
[----:B-1----:R-:W-:-:S03]  /*14b0*/  IMAD.WIDE.U32 R2, R2, 0x20, R6 ;  /* 0x0000002002027825 */ /* 0x002fc600078e0006 */
[----:B------:R-:W3:Y:S04]  /*14c0*/  LDG.E.128 R8, desc[UR6][R4.64+0x10] ;  /* 0x0000100604087981 */ /* 0x000ee8000c1e1d00 */
[----:B------:R-:W4:Y:S04]  /*14d0*/  LDG.E.128 R12, desc[UR6][R2.64] ;  /* 0x00000006020c7981 */ /* 0x000f28000c1e1d00 */
[----:B------:R-:W5:Y:S04]  /*14e0*/  LDG.E.128 R4, desc[UR6][R2.64+0x10] ;  /* 0x0000100602047981 */ /* 0x000f68000c1e1d00 */
[----:B------:R-:W-:Y:S04]  /*14f0*/  STL [R1+0x3c], RZ ;  /* 0x00003cff01007387 */ /* 0x000fe80000100800 */
[----:B------:R-:W-:Y:S04]  /*1500*/  STL [R1+0x38], RZ ;  /* 0x000038ff01007387 */ /* 0x000fe80000100800 */
[----:B------:R-:W-:Y:S04]  /*1510*/  STL [R1+0x34], RZ ;  /* 0x000034ff01007387 */ /* 0x000fe80000100800 */
[----:B------:R-:W-:Y:S04]  /*1520*/  STL [R1+0x30], RZ ;  /* 0x000030ff01007387 */ /* 0x000fe80000100800 */
[----:B------:R-:W-:Y:S04]  /*1530*/  STL [R1+0x2c], RZ ;  /* 0x00002cff01007387 */ /* 0x000fe80000100800 */
[----:B------:R-:W-:Y:S04]  /*1540*/  STL [R1+0x28], RZ ;  /* 0x000028ff01007387 */ /* 0x000fe80000100800 */
[----:B------:R-:W-:Y:S04]  /*1550*/  STL [R1+0x24], RZ ;  /* 0x000024ff01007387 */ /* 0x000fe80000100800 */
[----:B------:R-:W-:Y:S01]  /*1560*/  STL [R1+0x20], RZ ;  /* 0x000020ff01007387 */ /* 0x000fe20000100800 */
        /* <DEDUP_REMOVED lines=66> */
[----:B--2---:R-:W-:Y:S04]  /*1990*/  STL.64 [R1+0x50], R16 ;  /* 0x0000501001007387 */ /* 0x004fe80000100a00 */
[----:B------:R-:W-:Y:S04]  /*19a0*/  STL.64 [R1+0x58], R18 ;  /* 0x0000581201007387 */ /* 0x000fe80000100a00 */
[----:B---3--:R-:W-:Y:S04]  /*19b0*/  STL.64 [R1+0x40], R8 ;  /* 0x0000400801007387 */ /* 0x008fe80000100a00 */
[----:B------:R0:W-:Y:S04]  /*19c0*/  STL.64 [R1+0x48], R10 ;  /* 0x0000480a01007387 */ /* 0x0001e80000100a00 */
[----:B----4-:R-:W-:Y:S04]  /*19d0*/  STL.64 [R1+0x70], R12 ;  /* 0x0000700c01007387 */ /* 0x010fe80000100a00 */
[----:B------:R1:W-:Y:S04]  /*19e0*/  STL.64 [R1+0x78], R14 ;  /* 0x0000780e01007387 */ /* 0x0003e80000100a00 */
[----:B-----5:R2:W-:Y:S04]  /*19f0*/  STL.64 [R1+0x60], R4 ;  /* 0x0000600401007387 */ /* 0x0205e80000100a00 */
        /* <DEDUP_REMOVED lines=9> */
[----:B0-----:R-:W-:-:S02]  /*1a90*/  CS2R R10, SRZ ;  /* 0x00000000000a7805 */ /* 0x001fc4000001ff00 */
[----:B------:R-:W-:Y:S02]  /*1aa0*/  CS2R R8, SRZ ;  /* 0x0000000000087805 */ /* 0x000fe4000001ff00 */
[----:B-1----:R-:W-:Y:S02]  /*1ab0*/  CS2R R14, SRZ ;  /* 0x00000000000e7805 */ /* 0x002fe4000001ff00 */
[----:B------:R-:W-:Y:S02]  /*1ac0*/  CS2R R12, SRZ ;  /* 0x00000000000c7805 */ /* 0x000fe4000001ff00 */
[----:B------:R-:W-:Y:S02]  /*1ad0*/  CS2R R18, SRZ ;  /* 0x0000000000127805 */ /* 0x000fe4000001ff00 */
[----:B------:R-:W-:Y:S01]  /*1ae0*/  CS2R R16, SRZ ;  /* 0x0000000000107805 */ /* 0x000fe2000001ff00 */
[----:B--2---:R-:W-:Y:S06]  /*1af0*/  BRA `(.L_x_21547) ;  /* 0x000000a800047947 */ /* 0x004fec0003800000 */
.L_x_21546:
        /* <DEDUP_REMOVED lines=45> */
[----:B------:R-:W1:Y:S08]  /*1dd0*/  LDC.64 R8, c[0x0][0x3d8] ;  /* 0x0000f600ff087b82 */ /* 0x000e700000000a00 */
[----:B------:R-:W1:Y:S01]  /*1de0*/  LDC.64 R16, c[0x0][0x3d0] ;  /* 0x0000f400ff107b82 */ /* 0x000e620000000a00 */
[----:B--2---:R-:W2:Y:S01]  /*1df0*/  @P5 LDG.E.128 R172, desc[UR6][R22.64] ;  /* 0x0000000616ac5981 */ /* 0x004ea2000c1e1d00 */
[----:B0-----:R-:W-:-:S06]  /*1e00*/  @P5 IMAD.WIDE.U32 R20, R2, 0x20, R20 ;  /* 0x0000002002145825 */ /* 0x001fcc00078e0014 */
[----:B------:R-:W0:Y:S08]  /*1e10*/  @P1 LDC.64 R6, c[0x0][0x440] ;  /* 0x00011000ff061b82 */ /* 0x000e300000000a00 */
[----:B------:R-:W0:Y:S01]  /*1e20*/  @P2 LDC.64 R18, c[0x0][0x440] ;  /* 0x00011000ff122b82 */ /* 0x000e220000000a00 */
[----:B------:R-:W-:Y:S01]  /*1e30*/  ISETP.GE.U32.AND P3, PT, R0, 0x80, PT ;  /* 0x000000800000780c */ /* 0x000fe20003f66070 */
[----:B------:R-:W5:Y:S06]  /*1e40*/  @P5 LD.E.128 R136, desc[UR6][R20.64] ;  /* 0x0000000614885980 */ /* 0x000f6c000c101d00 */
[----:B------:R-:W0:Y:S01]  /*1e50*/  LDC.64 R14, c[0x0][0x3d8] ;  /* 0x0000f600ff0e7b82 */ /* 0x000e220000000a00 */
[----:B--2---:R3:W-:Y:S04]  /*1e60*/  @P5 STL.64 [R1+0x2b0], R172 ;  /* 0x0002b0ac01005387 */ /* 0x0047e80000100a00 */
[----:B------:R2:W-:Y:S01]  /*1e70*/  @P5 STL.64 [R1+0x2b8], R174 ;  /* 0x0002b8ae01005387 */ /* 0x0005e20000100a00 */
[----:B------:R-:W-:-:S03]  /*1e80*/  @P5 LOP3.LUT R2, R2, 0x20, RZ, 0xfc, !PT ;  /* 0x0000002002025812 */ /* 0x000fc600078efcff */
[----:B------:R0:W5:Y:S01]  /*1e90*/  @P5 LD.E.128 R132, desc[UR6][R20.64+0x10] ;  /* 0x0000100614845980 */ /* 0x000162000c101d00 */
[----:B---3--:R-:W-:Y:S01]  /*1ea0*/  IMAD.MOV.U32 R172, RZ, RZ, R169 ;  /* 0x000000ffffac7224 */ /* 0x008fe200078e00a9 */
[----:B----4-:R-:W-:Y:S01]  /*1eb0*/  MOV R173, R168 ;  /* 0x000000a800ad7202 */ /* 0x010fe20000000f00 */
        /* <DEDUP_REMOVED lines=76> */
[----:B------:R-:W3:Y:S01]  /*2380*/  LDL R153, [R1+0x1e0] ;  /* 0x0001e00001997983 */ /* 0x000ee20000100800 */
[----:B------:R-:W-:-:S02]  /*2390*/  @P1 IMAD.WIDE.U32 R26, R2, 0x20, R10 ;  /* 0x00000020021a1825 */ /* 0x000fc400078e000a */
[----:B------:R-:W1:Y:S01]  /*23a0*/  @P3 LDC.64 R10, c[0x0][0x440] ;  /* 0x00011000ff0a3b82 */ /* 0x000e620000000a00 */
        /* <DEDUP_REMOVED lines=108> */
[----:B------:R-:W-:Y:S01]  /*2a70*/  MOV R155, R147 ;  /* 0x00000093009b7202 */ /* 0x000fe20000000f00 */
[----:B------:R-:W3:Y:S02]  /*2a80*/  LDL R149, [R1+0x144] ;  /* 0x0001440001957983 */ /* 0x000ee40000100800 */
[----:B------:R-:W-:-:S02]  /*2a90*/  IMAD.MOV.U32 R156, RZ, RZ, R148 ;  /* 0x000000ffff9c7224 */ /* 0x000fc400078e0094 */
[----:B------:R-:W-:Y:S01]  /*2aa0*/  IMAD.MOV.U32 R154, RZ, RZ, R146 ;  /* 0x000000ffff9a7224 */ /* 0x000fe200078e0092 */
[----:B------:R-:W4:Y:S01]  /*2ab0*/  LDL R148, [R1+0x148] ;  /* 0x0001480001947983 */ /* 0x000f220000100800 */
[----:B------:R-:W-:-:S03]  /*2ac0*/  @P1 VIADD R2, R2, 0x20 ;  /* 0x0000002002021836 */ /* 0x000fc60000000000 */
[----:B------:R-:W4:Y:S04]  /*2ad0*/  LDL R147, [R1+0x14c] ;  /* 0x00014c0001937983 */ /* 0x000f280000100800 */
[----:B------:R-:W4:Y:S01]  /*2ae0*/  LDL R146, [R1+0x140] ;  /* 0x0001400001927983 */ /* 0x000f220000100800 */
[----:B------:R-:W-:Y:S01]  /*2af0*/  @P2 IMAD.WIDE.U32 R20, R2, 0x20, R12 ;  /* 0x0000002002142825 */ /* 0x000fe200078e000c */
[----:B------:R-:W-:Y:S01]  /*2b00*/  ISETP.GE.U32.AND P0, PT, R0, 0xa0, PT ;  /* 0x000000a00000780c */ /* 0x000fe20003f06070 */
[----:B------:R-:W1:Y:S01]  /*2b10*/  LDC.64 R12, c[0x0][0x3d8] ;  /* 0x0000f600ff0c7b82 */ /* 0x000e620000000a00 */
[----:B------:R-:W5:Y:S01]  /*2b20*/  @P1 LD.E.128 R128, desc[UR6][R28.64] ;  /* 0x000000061c801980 */ /* 0x000f62000c101d00 */
[----:B------:R-:W-:-:S03]  /*2b30*/  @P2 IMAD.WIDE.U32 R24, R2, 0x20, R8 ;  /* 0x0000002002182825 */ /* 0x000fc600078e0008 */
[----:B------:R-:W5:Y:S01]  /*2b40*/  @P1 LD.E.128 R124, desc[UR6][R28.64+0x10] ;  /* 0x000010061c7c1980 */ /* 0x000f62000c101d00 */
[----:B------:R-:W-:-:S03]  /*2b50*/  @P2 IMAD.WIDE.U32 R18, R2, 0x20, R18 ;  /* 0x0000002002122825 */ /* 0x000fc600078e0012 */
[----:B--2---:R2:W-:Y:S03]  /*2b60*/  @P1 STL.64 [R1+0x240], R172 ;  /* 0x000240ac01001387 */ /* 0x0045e60000100a00 */
[----:B------:R-:W1:Y:S01]  /*2b70*/  @P0 LDC.64 R6, c[0x0][0x440] ;  /* 0x00011000ff060b82 */ /* 0x000e620000000a00 */
[----:B------:R0:W-:Y:S01]  /*2b80*/  @P1 STL.64 [R1+0x248], R174 ;  /* 0x000248ae01001387 */ /* 0x0001e20000100a00 */
[----:B------:R-:W-:-:S03]  /*2b90*/  @P2 IADD3 R2, PT, PT, R2, 0x20, RZ ;  /* 0x0000002002022810 */ /* 0x000fc60007ffe0ff */
[----:B------:R-:W5:Y:S03]  /*2ba0*/  @P2 LD.E.128 R120, desc[UR6][R18.64] ;  /* 0x0000000612782980 */ /* 0x000f66000c101d00 */
[----:B------:R-:W1:Y:S01]  /*2bb0*/  LDC.64 R8, c[0x0][0x3d0] ;  /* 0x0000f400ff087b82 */ /* 0x000e620000000a00 */
[----:B--2---:R-:W-:Y:S01]  /*2bc0*/  MOV R172, R169 ;  /* 0x000000a900ac7202 */ /* 0x004fe20000000f00 */
[----:B------:R-:W-:Y:S01]  /*2bd0*/  IMAD.MOV.U32 R173, RZ, RZ, R168 ;  /* 0x000000ffffad7224 */ /* 0x000fe200078e00a8 */
[----:B------:R-:W5:Y:S01]  /*2be0*/  @P2 LD.E.128 R116, desc[UR6][R18.64+0x10] ;  /* 0x0000100612742980 */ /* 0x000f62000c101d00 */
        /* <DEDUP_REMOVED lines=99> */
[----:B------:R-:W4:Y:S01]  /*3220*/  LDL R150, [R1+0x1b0] ;  /* 0x0001b00001967983 */ /* 0x000f220000100800 */
        /* <DEDUP_REMOVED lines=26> */
[----:B------:R-:W3:Y:S04]  /*33d0*/  LDL R150, [R1+0x1ac] ;  /* 0x0001ac0001967983 */ /* 0x000ee80000100800 */
[----:B------:R-:W4:Y:S04]  /*33e0*/  LDL R153, [R1+0x1a0] ;  /* 0x0001a00001997983 */ /* 0x000f280000100800 */
[----:B--2---:R0:W-:Y:S04]  /*33f0*/  @P3 STL.64 [R1+0x1f0], R172 ;  /* 0x0001f0ac01003387 */ /* 0x0041e80000100a00 */
[----:B------:R2:W-:Y:S01]  /*3400*/  @P3 STL.64 [R1+0x1f8], R174 ;  /* 0x0001f8ae01003387 */ /* 0x0005e20000100a00 */
[----:B0-----:R-:W-:Y:S01]  /*3410*/  MOV R172, R169 ;  /* 0x000000a900ac7202 */ /* 0x001fe20000000f00 */
[----:B------:R-:W-:Y:S01]  /*3420*/  IMAD.MOV.U32 R173, RZ, RZ, R168 ;  /* 0x000000ffffad7224 */ /* 0x000fe200078e00a8 */
[----:B--2---:R-:W-:Y:S01]  /*3430*/  MOV R174, R167 ;  /* 0x000000a700ae7202 */ /* 0x004fe20000000f00 */
[----:B------:R-:W-:-:S06]  /*3440*/  IMAD.MOV.U32 R175, RZ, RZ, R166 ;  /* 0x000000ffffaf7224 */ /* 0x000fcc00078e00a6 */
        /* <DEDUP_REMOVED lines=34> */
[----:B------:R-:W-:Y:S01]  /*3670*/  ISETP.GE.U32.AND P2, PT, R0, 0xe0, PT ;  /* 0x000000e00000780c */ /* 0x000fe20003f46070 */
[----:B0-----:R-:W0:Y:S01]  /*3680*/  LDC.64 R16, c[0x0][0x3d8] ;  /* 0x0000f600ff107b82 */ /* 0x001e220000000a00 */
[----:B------:R-:W5:Y:S04]  /*3690*/  @P3 LD.E.128 R112, desc[UR6][R22.64] ;  /* 0x0000000616703980 */ /* 0x000f68000c101d00 */
[----:B------:R-:W5:Y:S03]  /*36a0*/  @P3 LD.E.128 R108, desc[UR6][R22.64+0x10] ;  /* 0x00001006166c3980 */ /* 0x000f66000c101d00 */
[----:B------:R-:W0:Y:S01]  /*36b0*/  @P1 LDC.64 R14, c[0x0][0x440] ;  /* 0x00011000ff0e1b82 */ /* 0x000e220000000a00 */
        /* <DEDUP_REMOVED lines=51> */
[----:B------:R-:W4:Y:S01]  /*39f0*/  LDL R152, [R1+0xd4] ;  /* 0x0000d40001987983 */ /* 0x000f220000100800 */
[----:B------:R-:W-:-:S02]  /*3a00*/  MOV R157, R153 ;  /* 0x00000099009d7202 */ /* 0x000fc40000000f00 */
[----:B------:R-:W-:Y:S01]  /*3a10*/  MOV R155, R147 ;  /* 0x00000093009b7202 */ /* 0x000fe20000000f00 */
[----:B------:R-:W3:Y:S01]  /*3a20*/  LDL R153, [R1+0xd0] ;  /* 0x0000d00001997983 */ /* 0x000ee20000100800 */
[----:B------:R-:W-:-:S03]  /*3a30*/  MOV R154, R146 ;  /* 0x00000092009a7202 */ /* 0x000fc60000000f00 */
[----:B------:R-:W4:Y:S04]  /*3a40*/  LDL R147, [R1+0xd8] ;  /* 0x0000d80001937983 */ /* 0x000f280000100800 */
[----:B------:R-:W4:Y:S01]  /*3a50*/  LDL R146, [R1+0xdc] ;  /* 0x0000dc0001927983 */ /* 0x000f220000100800 */
[----:B------:R-:W-:Y:S02]  /*3a60*/  @P0 IMAD.WIDE.U32 R18, R2, 0x20, R4 ;  /* 0x0000002002120825 */ /* 0x000fe400078e0004 */
[----:B------:R-:W1:Y:S01]  /*3a70*/  LDC.64 R4, c[0x0][0x3d0] ;  /* 0x0000f400ff047b82 */ /* 0x000e620000000a00 */
[----:B--2---:R2:W-:Y:S04]  /*3a80*/  @P3 STL.64 [R1+0x1c0], R172 ;  /* 0x0001c0ac01003387 */ /* 0x0045e80000100a00 */
[----:B------:R0:W-:Y:S01]  /*3a90*/  @P3 STL.64 [R1+0x1c8], R174 ;  /* 0x0001c8ae01003387 */ /* 0x0001e20000100a00 */
[----:B--2---:R-:W-:Y:S01]  /*3aa0*/  IMAD.MOV.U32 R172, RZ, RZ, R169 ;  /* 0x000000ffffac7224 */ /* 0x004fe200078e00a9 */
[----:B------:R-:W-:-:S02]  /*3ab0*/  MOV R173, R168 ;  /* 0x000000a800ad7202 */ /* 0x000fc40000000f00 */
        /* <DEDUP_REMOVED lines=13> */
[----:B------:R-:W-:-:S02]  /*3b90*/  MOV R165, R158 ;  /* 0x0000009e00a57202 */ /* 0x000fc40000000f00 */
[----:B------:R-:W-:Y:S01]  /*3ba0*/  MOV R159, R156 ;  /* 0x0000009c009f7202 */ /* 0x000fe20000000f00 */
[----:B------:R-:W4:Y:S01]  /*3bb0*/  LDL R157, [R1+0x170] ;  /* 0x00017000019d7983 */ /* 0x000f220000100800 */
[----:B------:R-:W-:-:S03]  /*3bc0*/  MOV R158, R155 ;  /* 0x0000009b009e7202 */ /* 0x000fc60000000f00 */
[----:B------:R-:W3:Y:S04]  /*3bd0*/  LDL R156, [R1+0x174] ;  /* 0x00017400019c7983 */ /* 0x000ee80000100800 */
[----:B------:R-:W4:Y:S04]  /*3be0*/  LDL R155, [R1+0x178] ;  /* 0x00017800019b7983 */ /* 0x000f280000100800 */
[----:B--2---:R0:W-:Y:S04]  /*3bf0*/  @P0 STL.64 [R1+0x1b0], R172 ;  /* 0x0001b0ac01000387 */ /* 0x0041e80000100a00 */
[----:B------:R2:W-:Y:S01]  /*3c00*/  @P0 STL.64 [R1+0x1b8], R174 ;  /* 0x0001b8ae01000387 */ /* 0x0005e20000100a00 */
[----:B0-----:R-:W-:-:S02]  /*3c10*/  MOV R172, R169 ;  /* 0x000000a900ac7202 */ /* 0x001fc40000000f00 */
[----:B------:R-:W-:Y:S01]  /*3c20*/  MOV R173, R168 ;  /* 0x000000a800ad7202 */ /* 0x000fe20000000f00 */
[----:B--2---:R-:W-:Y:S01]  /*3c30*/  IMAD.MOV.U32 R174, RZ, RZ, R167 ;  /* 0x000000ffffae7224 */ /* 0x004fe200078e00a7 */
[----:B------:R-:W-:-:S06]  /*3c40*/  MOV R175, R166 ;  /* 0x000000a600af7202 */ /* 0x000fcc0000000f00 */
[----:B------:R0:W2:Y:S01]  /*3c50*/  @P0 LDG.E.128 R172, desc[UR6][R18.64+0x10] ;  /* 0x0000100612ac0981 */ /* 0x0000a2000c1e1d00 */
[----:B------:R-:W-:Y:S01]  /*3c60*/  MOV R169, R165 ;  /* 0x000000a500a97202 */ /* 0x000fe20000000f00 */
[----:B------:R-:W-:Y:S01]  /*3c70*/  IMAD.MOV.U32 R168, RZ, RZ, R164 ;  /* 0x000000ffffa87224 */ /* 0x000fe200078e00a4 */
[----:B------:R-:W-:Y:S01]  /*3c80*/  MOV R167, R163 ;  /* 0x000000a300a77202 */ /* 0x000fe20000000f00 */
[----:B------:R-:W-:Y:S01]  /*3c90*/  IMAD.MOV.U32 R165, RZ, RZ, R161 ;  /* 0x000000ffffa57224 */ /* 0x000fe200078e00a1 */
[----:B------:R-:W-:Y:S01]  /*3ca0*/  MOV R166, R162 ;  /* 0x000000a200a67202 */ /* 0x000fe20000000f00 */
[----:B------:R-:W-:Y:S01]  /*3cb0*/  IMAD.MOV.U32 R162, RZ, RZ, R158 ;  /* 0x000000ffffa27224 */ /* 0x000fe200078e009e */
[----:B------:R-:W-:Y:S02]  /*3cc0*/  MOV R164, R160 ;  /* 0x000000a000a47202 */ /* 0x000fe40000000f00 */
[----:B------:R-:W-:Y:S01]  /*3cd0*/  MOV R163, R159 ;  /* 0x0000009f00a37202 */ /* 0x000fe20000000f00 */
[----:B----4-:R-:W-:Y:S01]  /*3ce0*/  IMAD.MOV.U32 R159, RZ, RZ, R155 ;  /* 0x000000ffff9f7224 */ /* 0x010fe200078e009b */
[----:B------:R-:W-:Y:S01]  /*3cf0*/  MOV R161, R157 ;  /* 0x0000009d00a17202 */ /* 0x000fe20000000f00 */
[----:B------:R-:W4:Y:S01]  /*3d00*/  LDL R155, [R1+0x168] ;  /* 0x00016800019b7983 */ /* 0x000f220000100800 */
[----:B---3--:R-:W-:Y:S01]  /*3d10*/  MOV R160, R156 ;  /* 0x0000009c00a07202 */ /* 0x008fe20000000f00 */
[C---:B------:R-:W-:Y:S01]  /*3d20*/  @P0 IMAD.WIDE.U32 R24, R2.reuse, 0x20, R12 ;  /* 0x0000002002180825 */ /* 0x040fe200078e000c */
[----:B------:R-:W-:Y:S01]  /*3d30*/  MOV R158, R154 ;  /* 0x0000009a009e7202 */ /* 0x000fe20000000f00 */
[----:B------:R-:W3:Y:S02]  /*3d40*/  LDL R157, [R1+0x160] ;  /* 0x00016000019d7983 */ /* 0x000ee40000100800 */
[----:B------:R-:W-:Y:S01]  /*3d50*/  @P0 IMAD.WIDE.U32 R26, R2, 0x20, R6 ;  /* 0x00000020021a0825 */ /* 0x000fe200078e0006 */
[----:B------:R-:W-:Y:S01]  /*3d60*/  ISETP.GE.U32.AND P3, PT, R0, 0x100, PT ;  /* 0x000001000000780c */ /* 0x000fe20003f66070 */
[----:B------:R-:W4:Y:S01]  /*3d70*/  LDL R156, [R1+0x164] ;  /* 0x00016400019c7983 */ /* 0x000f220000100800 */
[----:B------:R-:W1:Y:S03]  /*3d80*/  LDC.64 R12, c[0x0][0x3d8] ;  /* 0x0000f600ff0c7b82 */ /* 0x000e660000000a00 */
[----:B------:R-:W3:Y:S01]  /*3d90*/  LDL R154, [R1+0x16c] ;  /* 0x00016c00019a7983 */ /* 0x000ee20000100800 */
[----:B------:R-:W-:-:S03]  /*3da0*/  @P0 VIADD R2, R2, 0x20 ;  /* 0x0000002002020836 */ /* 0x000fc60000000000 */
[----:B------:R-:W5:Y:S01]  /*3db0*/  @P0 LD.E.128 R104, desc[UR6][R26.64] ;  /* 0x000000061a680980 */ /* 0x000f62000c101d00 */
[----:B------:R-:W1:Y:S03]  /*3dc0*/  @P2 LDC.64 R6, c[0x0][0x440] ;  /* 0x00011000ff062b82 */ /* 0x000e660000000a00 */
[----:B------:R-:W5:Y:S05]  /*3dd0*/  @P0 LD.E.128 R100, desc[UR6][R26.64+0x10] ;  /* 0x000010061a640980 */ /* 0x000f6a000c101d00 */
[----:B0-----:R-:W0:Y:S01]  /*3de0*/  LDC.64 R18, c[0x0][0x3d0] ;  /* 0x0000f400ff127b82 */ /* 0x001e220000000a00 */
[----:B--2---:R2:W-:Y:S04]  /*3df0*/  @P0 STL.64 [R1+0x1a0], R172 ;  /* 0x0001a0ac01000387 */ /* 0x0045e80000100a00 */
[----:B------:R1:W-:Y:S01]  /*3e00*/  @P0 STL.64 [R1+0x1a8], R174 ;  /* 0x0001a8ae01000387 */ /* 0x0003e20000100a00 */
[----:B--2---:R-:W-:Y:S01]  /*3e10*/  MOV R172, R169 ;  /* 0x000000a900ac7202 */ /* 0x004fe20000000f00 */
[----:B------:R-:W-:Y:S01]  /*3e20*/  IMAD.MOV.U32 R173, RZ, RZ, R168 ;  /* 0x000000ffffad7224 */ /* 0x000fe200078e00a8 */
[----:B-1----:R-:W-:-:S02]  /*3e30*/  MOV R174, R167 ;  /* 0x000000a700ae7202 */ /* 0x002fc40000000f00 */
[----:B------:R-:W-:-:S06]  /*3e40*/  MOV R175, R166 ;  /* 0x000000a600af7202 */ /* 0x000fcc0000000f00 */
[----:B------:R-:W2:Y:S01]  /*3e50*/  @P0 LDG.E.128 R172, desc[UR6][R24.64] ;  /* 0x0000000618ac0981 */ /* 0x000ea2000c1e1d00 */
        /* <DEDUP_REMOVED lines=10> */
[----:B---3--:R-:W-:-:S02]  /*3f00*/  MOV R161, R157 ;  /* 0x0000009d00a17202 */ /* 0x008fc40000000f00 */
[----:B------:R-:W-:Y:S01]  /*3f10*/  MOV R159, R155 ;  /* 0x0000009b009f7202 */ /* 0x000fe20000000f00 */
[----:B------:R-:W3:Y:S01]  /*3f20*/  LDL R157, [R1+0x150] ;  /* 0x00015000019d7983 */ /* 0x000ee20000100800 */
[----:B------:R-:W-:-:S03]  /*3f30*/  MOV R158, R154 ;  /* 0x0000009a009e7202 */ /* 0x000fc60000000f00 */
[----:B------:R-:W4:Y:S04]  /*3f40*/  LDL R155, [R1+0x158] ;  /* 0x00015800019b7983 */ /* 0x000f280000100800 */
[----:B------:R-:W3:Y:S04]  /*3f50*/  LDL R154, [R1+0x15c] ;  /* 0x00015c00019a7983 */ /* 0x000ee80000100800 */
[----:B--2---:R1:W-:Y:S04]  /*3f60*/  @P0 STL.64 [R1+0x190], R172 ;  /* 0x000190ac01000387 */ /* 0x0043e80000100a00 */
[----:B------:R2:W-:Y:S01]  /*3f70*/  @P0 STL.64 [R1+0x198], R174 ;  /* 0x000198ae01000387 */ /* 0x0005e20000100a00 */
[----:B-1----:R-:W-:-:S02]  /*3f80*/  MOV R172, R169 ;  /* 0x000000a900ac7202 */ /* 0x002fc40000000f00 */
        /* <DEDUP_REMOVED lines=13> */
[----:B---3--:R-:W-:-:S02]  /*4060*/  MOV R161, R157 ;  /* 0x0000009d00a17202 */ /* 0x008fc40000000f00 */
[----:B------:R-:W-:Y:S01]  /*4070*/  MOV R160, R156 ;  /* 0x0000009c00a07202 */ /* 0x000fe20000000f00 */
[----:B------:R-:W-:Y:S01]  /*4080*/  IMAD.MOV.U32 R156, RZ, RZ, R150 ;  /* 0x000000ffff9c7224 */ /* 0x000fe200078e0096 */
[----:B------:R-:W-:Y:S01]  /*4090*/  MOV R158, R154 ;  /* 0x0000009a009e7202 */ /* 0x000fe20000000f00 */
[----:B------:R-:W3:Y:S01]  /*40a0*/  LDL R150, [R1+0x98] ;  /* 0x0000980001967983 */ /* 0x000ee20000100800 */
[----:B------:R-:W-:Y:S02]  /*40b0*/  MOV R157, R151 ;  /* 0x00000097009d7202 */ /* 0x000fe40000000f00 */
[----:B------:R-:W-:Y:S01]  /*40c0*/  MOV R155, R149 ;  /* 0x00000095009b7202 */ /* 0x000fe20000000f00 */
[----:B------:R-:W3:Y:S01]  /*40d0*/  LDL R151, [R1+0x9c] ;  /* 0x00009c0001977983 */ /* 0x000ee20000100800 */
[----:B------:R-:W-:-:S03]  /*40e0*/  MOV R154, R148 ;  /* 0x00000094009a7202 */ /* 0x000fc60000000f00 */
[----:B------:R-:W3:Y:S04]  /*40f0*/  LDL R148, [R1+0x90] ;  /* 0x0000900001947983 */ /* 0x000ee80000100800 */
[----:B------:R-:W3:Y:S01]  /*4100*/  LDL R149, [R1+0x94] ;  /* 0x0000940001957983 */ /* 0x000ee20000100800 */
[----:B------:R-:W-:Y:S02]  /*4110*/  @P1 IMAD.WIDE.U32 R22, R2, 0x20, R8 ;  /* 0x0000002002161825 */ /* 0x000fe400078e0008 */
[----:B------:R-:W1:Y:S01]  /*4120*/  @P3 LDC.64 R8, c[0x0][0x440] ;  /* 0x00011000ff083b82 */ /* 0x000e620000000a00 */
[----:B--2---:R2:W-:Y:S04]  /*4130*/  @P0 STL.64 [R1+0x180], R172 ;  /* 0x000180ac01000387 */ /* 0x0045e80000100a00 */
[----:B------:R4:W-:Y:S01]  /*4140*/  @P0 STL.64 [R1+0x188], R174 ;  /* 0x000188ae01000387 */ /* 0x0009e20000100a00 */
[----:B--2---:R-:W-:Y:S01]  /*4150*/  IMAD.MOV.U32 R172, RZ, RZ, R169 ;  /* 0x000000ffffac7224 */ /* 0x004fe200078e00a9 */
[----:B------:R-:W-:-:S02]  /*4160*/  MOV R173, R168 ;  /* 0x000000a800ad7202 */ /* 0x000fc40000000f00 */
[----:B----4-:R-:W-:Y:S01]  /*4170*/  MOV R174, R167 ;  /* 0x000000a700ae7202 */ /* 0x010fe20000000f00 */
[----:B------:R-:W-:-:S06]  /*4180*/  IMAD.MOV.U32 R175, RZ, RZ, R166 ;  /* 0x000000ffffaf7224 */ /* 0x000fcc00078e00a6 */
[----:B------:R-:W2:Y:S01]  /*4190*/  @P1 LDG.E.128 R172, desc[UR6][R22.64] ;  /* 0x0000000616ac1981 */ /* 0x000ea2000c1e1d00 */
[----:B------:R-:W-:Y:S01]  /*41a0*/  MOV R169, R165 ;  /* 0x000000a500a97202 */ /* 0x000fe20000000f00 */
[----:B------:R-:W-:Y:S01]  /*41b0*/  IMAD.MOV.U32 R167, RZ, RZ, R163 ;  /* 0x000000ffffa77224 */ /* 0x000fe200078e00a3 */
[----:B------:R-:W-:Y:S02]  /*41c0*/  MOV R166, R162 ;  /* 0x000000a200a67202 */ /* 0x000fe40000000f00 */
[----:B------:R-:W-:Y:S01]  /*41d0*/  MOV R165, R161 ;  /* 0x000000a100a57202 */ /* 0x000fe20000000f00 */
[----:B------:R-:W-:Y:S01]  /*41e0*/  IMAD.MOV.U32 R161, RZ, RZ, R157 ;  /* 0x000000ffffa17224 */ /* 0x000fe200078e009d */
[----:B------:R-:W-:Y:S01]  /*41f0*/  MOV R163, R159 ;  /* 0x0000009f00a37202 */ /* 0x000fe20000000f00 */
[----:B------:R-:W4:Y:S01]  /*4200*/  LDL R157, [R1+0xc0] ;  /* 0x0000c000019d7983 */ /* 0x000f220000100800 */
[----:B------:R-:W-:Y:S01]  /*4210*/  MOV R162, R158 ;  /* 0x0000009e00a27202 */ /* 0x000fe20000000f00 */
[----:B------:R-:W-:Y:S01]  /*4220*/  IMAD.MOV.U32 R158, RZ, RZ, R154 ;  /* 0x000000ffff9e7224 */ /* 0x000fe200078e009a */
[----:B------:R-:W-:Y:S01]  /*4230*/  MOV R159, R155 ;  /* 0x0000009b009f7202 */ /* 0x000fe20000000f00 */
[----:B------:R-:W3:Y:S04]  /*4240*/  LDL R154, [R1+0xcc] ;  /* 0x0000cc00019a7983 */ /* 0x000ee80000100800 */
[----:B------:R-:W4:Y:S01]  /*4250*/  LDL R155, [R1+0xc8] ;  /* 0x0000c800019b7983 */ /* 0x000f220000100800 */
[----:B------:R-:W-:Y:S01]  /*4260*/  MOV R168, R164 ;  /* 0x000000a400a87202 */ /* 0x000fe20000000f00 */
[----:B------:R-:W-:Y:S01]  /*4270*/  IMAD.MOV.U32 R164, RZ, RZ, R160 ;  /* 0x000000ffffa47224 */ /* 0x000fe200078e00a0 */
[----:B------:R-:W-:-:S02]  /*4280*/  MOV R160, R156 ;  /* 0x0000009c00a07202 */ /* 0x000fc40000000f00 */
[----:B------:R-:W3:Y:S04]  /*4290*/  LDL R156, [R1+0xc4] ;  /* 0x0000c400019c7983 */ /* 0x000ee80000100800 */
[----:B--2---:R2:W-:Y:S04]  /*42a0*/  @P1 STL.64 [R1+0x170], R172 ;  /* 0x000170ac01001387 */ /* 0x0045e80000100a00 */
[----:B------:R0:W-:Y:S01]  /*42b0*/  @P1 STL.64 [R1+0x178], R174 ;  /* 0x000178ae01001387 */ /* 0x0001e20000100a00 */
[----:B--2---:R-:W-:Y:S02]  /*42c0*/  MOV R172, R169 ;  /* 0x000000a900ac7202 */ /* 0x004fe40000000f00 */
[----:B------:R-:W-:Y:S01]  /*42d0*/  MOV R173, R168 ;  /* 0x000000a800ad7202 */ /* 0x000fe20000000f00 */
[----:B0-----:R-:W-:Y:S01]  /*42e0*/  IMAD.MOV.U32 R174, RZ, RZ, R167 ;  /* 0x000000ffffae7224 */ /* 0x001fe200078e00a7 */
[----:B------:R-:W-:-:S06]  /*42f0*/  MOV R175, R166 ;  /* 0x000000a600af7202 */ /* 0x000fcc0000000f00 */
[----:B------:R-:W2:Y:S01]  /*4300*/  @P1 LDG.E.128 R172, desc[UR6][R22.64+0x10] ;  /* 0x0000100616ac1981 */ /* 0x000ea2000c1e1d00 */
[----:B------:R-:W-:Y:S01]  /*4310*/  IMAD.MOV.U32 R168, RZ, RZ, R164 ;  /* 0x000000ffffa87224 */ /* 0x000fe200078e00a4 */
[----:B------:R-:W-:Y:S02]  /*4320*/  MOV R167, R163 ;  /* 0x000000a300a77202 */ /* 0x000fe40000000f00 */
[----:B------:R-:W-:Y:S01]  /*4330*/  MOV R166, R162 ;  /* 0x000000a200a67202 */ /* 0x000fe20000000f00 */
[----:B------:R-:W-:Y:S01]  /*4340*/  IMAD.MOV.U32 R162, RZ, RZ, R158 ;  /* 0x000000ffffa27224 */ /* 0x000fe200078e009e */
[----:B------:R-:W-:Y:S02]  /*4350*/  MOV R164, R160 ;  /* 0x000000a000a47202 */ /* 0x000fe40000000f00 */
[----:B------:R-:W-:Y:S01]  /*4360*/  MOV R163, R159 ;  /* 0x0000009f00a37202 */ /* 0x000fe20000000f00 */
[----:B----4-:R-:W-:Y:S01]  /*4370*/  IMAD.MOV.U32 R159, RZ, RZ, R155 ;  /* 0x000000ffff9f7224 */ /* 0x010fe200078e009b */
[----:B------:R-:W-:-:S02]  /*4380*/  MOV R160, R157 ;  /* 0x0000009d00a07202 */ /* 0x000fc40000000f00 */
[----:B---3--:R-:W-:Y:S02]  /*4390*/  MOV R158, R154 ;  /* 0x0000009a009e7202 */ /* 0x008fe40000000f00 */
[----:B------:R-:W-:Y:S01]  /*43a0*/  MOV R157, R153 ;  /* 0x00000099009d7202 */ /* 0x000fe20000000f00 */
[----:B------:R-:W-:Y:S01]  /*43b0*/  IMAD.MOV.U32 R153, RZ, RZ, R145 ;  /* 0x000000ffff997224 */ /* 0x000fe200078e0091 */
[----:B------:R-:W-:Y:S01]  /*43c0*/  MOV R155, R147 ;  /* 0x00000093009b7202 */ /* 0x000fe20000000f00 */
[----:B------:R-:W3:Y:S01]  /*43d0*/  LDL R145, [R1+0x120] ;  /* 0x0001200001917983 */ /* 0x000ee20000100800 */
[----:B------:R-:W-:Y:S01]  /*43e0*/  MOV R154, R146 ;  /* 0x00000092009a7202 */ /* 0x000fe20000000f00 */
[----:B------:R-:W-:Y:S01]  /*43f0*/  IMAD.MOV.U32 R146, RZ, RZ, R141 ;  /* 0x000000ffff927224 */ /* 0x000fe200078e008d */
[----:B------:R-:W-:Y:S01]  /*4400*/  MOV R147, R142 ;  /* 0x0000008e00937202 */ /* 0x000fe20000000f00 */
[----:B------:R-:W4:Y:S04]  /*4410*/  LDL R141, [R1+0x12c] ;  /* 0x00012c00018d7983 */ /* 0x000f280000100800 */
[----:B------:R-:W3:Y:S01]  /*4420*/  LDL R142, [R1+0x128] ;  /* 0x00012800018e7983 */ /* 0x000ee20000100800 */
[----:B------:R-:W-:Y:S01]  /*4430*/  MOV R169, R165 ;  /* 0x000000a500a97202 */ /* 0x000fe20000000f00 */
[----:B------:R-:W-:Y:S01]  /*4440*/  IMAD.MOV.U32 R165, RZ, RZ, R161 ;  /* 0x000000ffffa57224 */ /* 0x000fe200078e00a1 */
[----:B------:R-:W-:Y:S01]  /*4450*/  MOV R161, R156 ;  /* 0x0000009c00a17202 */ /* 0x000fe20000000f00 */
[----:B------:R-:W-:Y:S01]  /*4460*/  IMAD.MOV.U32 R156, RZ, RZ, R152 ;  /* 0x000000ffff9c7224 */ /* 0x000fe200078e0098 */
[----:B------:R-:W-:-:S02]  /*4470*/  MOV R152, R143 ;  /* 0x0000008f00987202 */ /* 0x000fc40000000f00 */
[----:B------:R-:W4:Y:S01]  /*4480*/  LDL R143, [R1+0x124] ;  /* 0x00012400018f7983 */ /* 0x000f220000100800 */
[----:B------:R-:W-:Y:S02]  /*4490*/  @P1 IMAD.WIDE.U32 R28, R2, 0x20, R10 ;  /* 0x00000020021c1825 */ /* 0x000fe400078e000a */
[----:B------:R-:W0:Y:S01]  /*44a0*/  LDC.64 R10, c[0x0][0x3d0] ;  /* 0x0000f400ff0a7b82 */ /* 0x000e220000000a00 */
[----:B--2---:R2:W-:Y:S04]  /*44b0*/  @P1 STL.64 [R1+0x160], R172 ;  /* 0x000160ac01001387 */ /* 0x0045e80000100a00 */
[----:B------:R1:W-:Y:S01]  /*44c0*/  @P1 STL.64 [R1+0x168], R174 ;  /* 0x000168ae01001387 */ /* 0x0003e20000100a00 */
[----:B--2---:R-:W-:Y:S02]  /*44d0*/  MOV R172, R169 ;  /* 0x000000a900ac7202 */ /* 0x004fe40000000f00 */
[----:B------:R-:W-:Y:S01]  /*44e0*/  MOV R173, R168 ;  /* 0x000000a800ad7202 */ /* 0x000fe20000000f00 */
[----:B-1----:R-:W-:Y:S01]  /*44f0*/  IMAD.MOV.U32 R174, RZ, RZ, R167 ;  /* 0x000000ffffae7224 */ /* 0x002fe200078e00a7 */
        /* <DEDUP_REMOVED lines=11> */
[----:B------:R-:W-:Y:S01]  /*45b0*/  IMAD.MOV.U32 R154, RZ, RZ, R146 ;  /* 0x000000ffff9a7224 */ /* 0x000fe200078e0092 */
[----:B------:R-:W-:Y:S01]  /*45c0*/  MOV R155, R147 ;  /* 0x00000093009b7202 */ /* 0x000fe20000000f00 */
[----:B---3--:R-:W-:Y:S01]  /*45d0*/  IMAD.MOV.U32 R147, RZ, RZ, R142 ;  /* 0x000000ffff937224 */ /* 0x008fe200078e008e */
[----:B------:R-:W-:Y:S01]  /*45e0*/  MOV R153, R145 ;  /* 0x0000009100997202 */ /* 0x000fe20000000f00 */
[----:B------:R-:W3:Y:S01]  /*45f0*/  LDL R142, [R1+0x138] ;  /* 0x00013800018e7983 */ /* 0x000ee20000100800 */
[----:B----4-:R-:W-:-:S03]  /*4600*/  MOV R146, R141 ;  /* 0x0000008d00927202 */ /* 0x010fc60000000f00 */
[----:B------:R-:W4:Y:S04]  /*4610*/  LDL R145, [R1+0x130] ;  /* 0x0001300001917983 */ /* 0x000f280000100800 */
[----:B------:R-:W3:Y:S01]  /*4620*/  LDL R141, [R1+0x13c] ;  /* 0x00013c00018d7983 */ /* 0x000ee20000100800 */
[----:B------:R-:W-:Y:S01]  /*4630*/  MOV R169, R165 ;  /* 0x000000a500a97202 */ /* 0x000fe20000000f00 */
[----:B------:R-:W-:Y:S01]  /*4640*/  IMAD.MOV.U32 R165, RZ, RZ, R156 ;  /* 0x000000ffffa57224 */ /* 0x000fe200078e009c */
[----:B------:R-:W-:Y:S02]  /*4650*/  MOV R156, R152 ;  /* 0x00000098009c7202 */ /* 0x000fe40000000f00 */
[----:B------:R-:W-:Y:S02]  /*4660*/  MOV R152, R143 ;  /* 0x0000008f00987202 */ /* 0x000fe40000000f00 */
[----:B------:R-:W3:Y:S04]  /*4670*/  LDL R143, [R1+0x134] ;  /* 0x00013400018f7983 */ /* 0x000ee80000100800 */
[----:B--2---:R1:W-:Y:S04]  /*4680*/  @P1 STL.64 [R1+0x150], R172 ;  /* 0x000150ac01001387 */ /* 0x0043e80000100a00 */
[----:B------:R2:W-:Y:S04]  /*4690*/  @P1 STL.64 [R1+0x158], R174 ;  /* 0x000158ae01001387 */ /* 0x0005e80000100a00 */
[----:B------:R-:W3:Y:S01]  /*46a0*/  LDL R170, [R1+0xe8] ;  /* 0x0000e80001aa7983 */ /* 0x000ee20000100800 */
[----:B-1----:R-:W-:Y:S01]  /*46b0*/  IMAD.MOV.U32 R172, RZ, RZ, R169 ;  /* 0x000000ffffac7224 */ /* 0x002fe200078e00a9 */
[----:B------:R-:W-:-:S02]  /*46c0*/  MOV R173, R168 ;  /* 0x000000a800ad7202 */ /* 0x000fc40000000f00 */
        /* <DEDUP_REMOVED lines=10> */
[----:B------:R-:W-:Y:S02]  /*4770*/  MOV R154, R146 ;  /* 0x00000092009a7202 */ /* 0x000fe40000000f00 */
[----:B----4-:R-:W-:Y:S01]  /*4780*/  MOV R153, R145 ;  /* 0x0000009100997202 */ /* 0x010fe20000000f00 */
[----:B------:R-:W-:Y:S01]  /*4790*/  IMAD.MOV.U32 R145, RZ, RZ, R140 ;  /* 0x000000ffff917224 */ /* 0x000fe200078e008c */
[----:B---3--:R-:W-:Y:S01]  /*47a0*/  MOV R147, R142 ;  /* 0x0000008e00937202 */ /* 0x008fe20000000f00 */
[----:B------:R-:W3:Y:S01]  /*47b0*/  LDL R140, [R1+0xe0] ;  /* 0x0000e000018c7983 */ /* 0x000ee20000100800 */
[----:B------:R-:W-:-:S03]  /*47c0*/  MOV R146, R141 ;  /* 0x0000008d00927202 */ /* 0x000fc60000000f00 */
[----:B------:R-:W4:Y:S04]  /*47d0*/  LDL R142, [R1+0x118] ;  /* 0x00011800018e7983 */ /* 0x000f280000100800 */
[----:B------:R-:W3:Y:S01]  /*47e0*/  LDL R141, [R1+0x11c] ;  /* 0x00011c00018d7983 */ /* 0x000ee20000100800 */
[----:B------:R-:W-:Y:S02]  /*47f0*/  MOV R168, R156 ;  /* 0x0000009c00a87202 */ /* 0x000fe40000000f00 */
[----:B------:R-:W-:Y:S01]  /*4800*/  MOV R156, R152 ;  /* 0x00000098009c7202 */ /* 0x000fe20000000f00 */
[----:B------:R-:W-:Y:S01]  /*4810*/  IMAD.MOV.U32 R152, RZ, RZ, R143 ;  /* 0x000000ffff987224 */ /* 0x000fe200078e008f */
[----:B------:R-:W-:Y:S02]  /*4820*/  MOV R143, R3 ;  /* 0x00000003008f7202 */ /* 0x000fe40000000f00 */
[----:B------:R-:W3:Y:S01]  /*4830*/  LDL R3, [R1+0xe4] ;  /* 0x0000e40001037983 */ /* 0x000ee20000100800 */
[----:B------:R-:W-:Y:S01]  /*4840*/  MOV R178, R159 ;  /* 0x0000009f00b27202 */ /* 0x000fe20000000f00 */
[----:B------:R-:W-:Y:S01]  /*4850*/  IMAD.MOV.U32 R184, RZ, RZ, R157 ;  /* 0x000000ffffb87224 */ /* 0x000fe200078e009d */
[----:B------:R-:W-:-:S02]  /*4860*/  MOV R179, R158 ;  /* 0x0000009e00b37202 */ /* 0x000fc40000000f00 */
[----:B------:R-:W-:Y:S01]  /*4870*/  MOV R185, R156 ;  /* 0x0000009c00b97202 */ /* 0x000fe20000000f00 */
[----:B------:R-:W-:Y:S01]  /*4880*/  IMAD.MOV.U32 R187, RZ, RZ, R154 ;  /* 0x000000ffffbb7224 */ /* 0x000fe200078e009a */
[----:B------:R-:W-:Y:S02]  /*4890*/  MOV R186, R155 ;  /* 0x0000009b00ba7202 */ /* 0x000fe40000000f00 */
[----:B------:R-:W-:Y:S02]  /*48a0*/  MOV R188, R153 ;  /* 0x0000009900bc7202 */ /* 0x000fe40000000f00 */
[----:B------:R-:W-:Y:S01]  /*48b0*/  MOV R189, R152 ;  /* 0x0000009800bd7202 */ /* 0x000fe20000000f00 */
[----:B------:R-:W-:Y:S02]  /*48c0*/  IMAD.MOV.U32 R177, RZ, RZ, R168 ;  /* 0x000000ffffb17224 */ /* 0x000fe400078e00a8 */
[----:B------:R-:W-:Y:S01]  /*48d0*/  IMAD.MOV.U32 R181, RZ, RZ, R143 ;  /* 0x000000ffffb57224 */ /* 0x000fe200078e008f */
[----:B--2---:R1:W-:Y:S04]  /*48e0*/  @P1 STL.64 [R1+0x140], R172 ;  /* 0x000140ac01001387 */ /* 0x0043e80000100a00 */
[----:B------:R2:W-:Y:S04]  /*48f0*/  @P1 STL.64 [R1+0x148], R174 ;  /* 0x000148ae01001387 */ /* 0x0005e80000100a00 */
[----:B------:R-:W3:Y:S04]  /*4900*/  LDL R171, [R1+0xec] ;  /* 0x0000ec0001ab7983 */ /* 0x000ee80000100800 */
[----:B-1----:R-:W3:Y:S04]  /*4910*/  LDL R172, [R1+0xf0] ;  /* 0x0000f00001ac7983 */ /* 0x002ee80000100800 */
[----:B------:R-:W3:Y:S04]  /*4920*/  LDL R173, [R1+0xf4] ;  /* 0x0000f40001ad7983 */ /* 0x000ee80000100800 */
[----:B--2---:R-:W2:Y:S04]  /*4930*/  LDL R174, [R1+0xf8] ;  /* 0x0000f80001ae7983 */ /* 0x004ea80000100800 */
[----:B------:R-:W2:Y:S04]  /*4940*/  LDL R175, [R1+0xfc] ;  /* 0x0000fc0001af7983 */ /* 0x000ea80000100800 */
[----:B------:R-:W2:Y:S04]  /*4950*/  LDL R156, [R1+0xb0] ;  /* 0x0000b000019c7983 */ /* 0x000ea80000100800 */
[----:B------:R-:W2:Y:S04]  /*4960*/  LDL R157, [R1+0xb4] ;  /* 0x0000b400019d7983 */ /* 0x000ea80000100800 */
[----:B------:R-:W2:Y:S04]  /*4970*/  LDL R158, [R1+0xb8] ;  /* 0x0000b800019e7983 */ /* 0x000ea80000100800 */
[----:B------:R-:W2:Y:S01]  /*4980*/  LDL R159, [R1+0xbc] ;  /* 0x0000bc00019f7983 */ /* 0x000ea20000100800 */
[----:B----4-:R-:W-:-:S03]  /*4990*/  MOV R182, R142 ;  /* 0x0000008e00b67202 */ /* 0x010fc60000000f00 */
[----:B------:R-:W4:Y:S01]  /*49a0*/  LDL R152, [R1+0xa0] ;  /* 0x0000a00001987983 */ /* 0x000f220000100800 */
[----:B---3--:R-:W-:-:S03]  /*49b0*/  MOV R183, R141 ;  /* 0x0000008d00b77202 */ /* 0x008fc60000000f00 */
[----:B------:R-:W4:Y:S01]  /*49c0*/  LDL R153, [R1+0xa4] ;  /* 0x0000a40001997983 */ /* 0x000f220000100800 */
[----:B------:R-:W-:-:S03]  /*49d0*/  IMAD.MOV.U32 R168, RZ, RZ, R140 ;  /* 0x000000ffffa87224 */ /* 0x000fc600078e008c */
[----:B------:R-:W4:Y:S04]  /*49e0*/  LDL R154, [R1+0xa8] ;  /* 0x0000a800019a7983 */ /* 0x000f280000100800 */
[----:B------:R-:W4:Y:S04]  /*49f0*/  LDL R155, [R1+0xac] ;  /* 0x0000ac00019b7983 */ /* 0x000f280000100800 */
[----:B------:R-:W3:Y:S04]  /*4a00*/  LDL R140, [R1+0x80] ;  /* 0x00008000018c7983 */ /* 0x000ee80000100800 */
[----:B------:R-:W3:Y:S04]  /*4a10*/  LDL R141, [R1+0x84] ;  /* 0x00008400018d7983 */ /* 0x000ee80000100800 */
[----:B------:R-:W3:Y:S04]  /*4a20*/  LDL R142, [R1+0x88] ;  /* 0x00008800018e7983 */ /* 0x000ee80000100800 */
[----:B------:R-:W3:Y:S01]  /*4a30*/  LDL R143, [R1+0x8c] ;  /* 0x00008c00018f7983 */ /* 0x000ee20000100800 */
[C---:B------:R-:W-:Y:S01]  /*4a40*/  @P1 IMAD.WIDE.U32 R24, R2.reuse, 0x20, R14 ;  /* 0x0000002002181825 */ /* 0x040fe200078e000e */
[----:B------:R-:W-:Y:S01]  /*4a50*/  @P1 IADD3 R2, PT, PT, R2, 0x20, RZ ;  /* 0x0000002002021810 */ /* 0x000fe20007ffe0ff */
[----:B------:R-:W1:Y:S01]  /*4a60*/  LDC.64 R14, c[0x0][0x3d8] ;  /* 0x0000f600ff0e7b82 */ /* 0x000e620000000a00 */
[----:B------:R-:W-:Y:S01]  /*4a70*/  MOV R191, R146 ;  /* 0x0000009200bf7202 */ /* 0x000fe20000000f00 */
[----:B------:R-:W-:Y:S01]  /*4a80*/  IMAD.MOV.U32 R190, RZ, RZ, R147 ;  /* 0x000000ffffbe7224 */ /* 0x000fe200078e0093 */
[----:B------:R-:W-:Y:S01]  /*4a90*/  ISETP.GE.U32.AND P0, PT, R0, 0x120, PT ;  /* 0x000001200000780c */ /* 0x000fe20003f06070 */
[C---:B------:R-:W-:Y:S01]  /*4aa0*/  @P2 IMAD.WIDE.U32 R4, R2.reuse, 0x20, R4 ;  /* 0x0000002002042825 */ /* 0x040fe200078e0004 */
[----:B------:R-:W-:Y:S01]  /*4ab0*/  MOV R180, R145 ;  /* 0x0000009100b47202 */ /* 0x000fe20000000f00 */
[----:B------:R-:W5:Y:S02]  /*4ac0*/  @P1 LD.E.128 R96, desc[UR6][R24.64] ;  /* 0x0000000618601980 */ /* 0x000f64000c101d00 */
[C---:B------:R-:W-:Y:S01]  /*4ad0*/  @P2 IMAD.WIDE.U32 R12, R2.reuse, 0x20, R12 ;  /* 0x00000020020c2825 */ /* 0x040fe200078e000c */
[----:B------:R-:W-:Y:S01]  /*4ae0*/  MOV R176, R169 ;  /* 0x000000a900b07202 */ /* 0x000fe20000000f00 */
[----:B------:R-:W3:Y:S02]  /*4af0*/  @P2 LDG.E.128 R188, desc[UR6][R4.64] ;  /* 0x0000000604bc2981 */ /* 0x000ee4000c1e1d00 */
[C---:B------:R-:W-:Y:S01]  /*4b00*/  @P2 IMAD.WIDE.U32 R6, R2.reuse, 0x20, R6 ;  /* 0x0000002002062825 */ /* 0x040fe200078e0006 */
[----:B------:R-:W-:Y:S01]  /*4b10*/  @P2 IADD3 R2, PT, PT, R2, 0x20, RZ ;  /* 0x0000002002022810 */ /* 0x000fe20007ffe0ff */
[----:B------:R-:W3:Y:S01]  /*4b20*/  @P2 LDG.E.128 R184, desc[UR6][R4.64+0x10] ;  /* 0x0000100604b82981 */ /* 0x000ee2000c1e1d00 */
[----:B------:R-:W-:Y:S01]  /*4b30*/  MOV R169, R3 ;  /* 0x0000000300a97202 */ /* 0x000fe20000000f00 */
[----:B------:R-:W3:Y:S02]  /*4b40*/  @P0 LDC.64 R20, c[0x0][0x440] ;  /* 0x00011000ff140b82 */ /* 0x000ee40000000a00 */
[C---:B------:R-:W-:Y:S01]  /*4b50*/  @P3 IMAD.WIDE.U32 R18, R2.reuse, 0x20, R18 ;  /* 0x0000002002123825 */ /* 0x040fe200078e0012 */
[----:B------:R-:W3:Y:S03]  /*4b60*/  @P2 LDG.E.128 R180, desc[UR6][R12.64] ;  /* 0x000000060cb42981 */ /* 0x000ee6000c1e1d00 */
[C---:B------:R-:W-:Y:S01]  /*4b70*/  @P3 IMAD.WIDE.U32 R16, R2.reuse, 0x20, R16 ;  /* 0x0000002002103825 */ /* 0x040fe200078e0010 */
[----:B------:R-:W3:Y:S03]  /*4b80*/  @P2 LDG.E.128 R176, desc[UR6][R12.64+0x10] ;  /* 0x000010060cb02981 */ /* 0x000ee6000c1e1d00 */
[C---:B------:R-:W-:Y:S01]  /*4b90*/  @P3 IMAD.WIDE.U32 R8, R2.reuse, 0x20, R8 ;  /* 0x0000002002083825 */ /* 0x040fe200078e0008 */
[----:B------:R-:W3:Y:S03]  /*4ba0*/  @P3 LDG.E.128 R164, desc[UR6][R16.64] ;  /* 0x0000000610a43981 */ /* 0x000ee6000c1e1d00 */
[----:B------:R-:W-:Y:S01]  /*4bb0*/  @P3 VIADD R2, R2, 0x20 ;  /* 0x0000002002023836 */ /* 0x000fe20000000000 */
[----:B------:R-:W3:Y:S03]  /*4bc0*/  @P3 LDG.E.128 R160, desc[UR6][R16.64+0x10] ;  /* 0x0000100610a03981 */ /* 0x000ee6000c1e1d00 */
[C---:B0-----:R-:W-:Y:S01]  /*4bd0*/  @P0 IMAD.WIDE.U32 R10, R2.reuse, 0x20, R10 ;  /* 0x00000020020a0825 */ /* 0x041fe200078e000a */
[----:B------:R-:W5:Y:S03]  /*4be0*/  @P2 LD.E.128 R88, desc[UR6][R6.64] ;  /* 0x0000000606582980 */ /* 0x000f66000c101d00 */
[----:B-1----:R-:W-:Y:S01]  /*4bf0*/  @P0 IMAD.WIDE.U32 R14, R2, 0x20, R14 ;  /* 0x00000020020e0825 */ /* 0x002fe200078e000e */
[----:B------:R-:W5:Y:S04]  /*4c00*/  @P2 LD.E.128 R84, desc[UR6][R6.64+0x10] ;  /* 0x0000100606542980 */ /* 0x000f68000c101d00 */
[----:B------:R-:W3:Y:S04]  /*4c10*/  @P0 LDG.E.128 R148, desc[UR6][R14.64] ;  /* 0x000000060e940981 */ /* 0x000ee8000c1e1d00 */
[----:B------:R-:W5:Y:S04]  /*4c20*/  @P1 LD.E.128 R92, desc[UR6][R24.64+0x10] ;  /* 0x00001006185c1980 */ /* 0x000f68000c101d00 */
[----:B------:R-:W3:Y:S04]  /*4c30*/  @P3 LDG.E.128 R168, desc[UR6][R18.64+0x10] ;  /* 0x0000100612a83981 */ /* 0x000ee8000c1e1d00 */
[----:B--2---:R-:W2:Y:S01]  /*4c40*/  @P3 LDG.E.128 R172, desc[UR6][R18.64] ;  /* 0x0000000612ac3981 */ /* 0x004ea2000c1e1d00 */
[----:B------:R-:W-:-:S02]  /*4c50*/  CS2R R246, SRZ ;  /* 0x0000000000f67805 */ /* 0x000fc4000001ff00 */
[----:B------:R-:W-:Y:S02]  /*4c60*/  CS2R R244, SRZ ;  /* 0x0000000000f47805 */ /* 0x000fe4000001ff00 */
[----:B------:R-:W-:Y:S01]  /*4c70*/  CS2R R242, SRZ ;  /* 0x0000000000f27805 */ /* 0x000fe2000001ff00 */
[----:B------:R-:W5:Y:S01]  /*4c80*/  @P3 LD.E.128 R80, desc[UR6][R8.64] ;  /* 0x0000000608503980 */ /* 0x000f62000c101d00 */
[----:B------:R-:W-:Y:S02]  /*4c90*/  CS2R R240, SRZ ;  /* 0x0000000000f07805 */ /* 0x000fe4000001ff00 */
[----:B------:R-:W-:Y:S02]  /*4ca0*/  CS2R R238, SRZ ;  /* 0x0000000000ee7805 */ /* 0x000fe4000001ff00 */
[----:B------:R-:W-:Y:S01]  /*4cb0*/  CS2R R236, SRZ ;  /* 0x0000000000ec7805 */ /* 0x000fe2000001ff00 */
[----:B------:R-:W5:Y:S04]  /*4cc0*/  @P3 LD.E.128 R76, desc[UR6][R8.64+0x10] ;  /* 0x00001006084c3980 */ /* 0x000f68000c101d00 */
[----:B------:R-:W2:Y:S04]  /*4cd0*/  @P0 LDG.E.128 R156, desc[UR6][R10.64] ;  /* 0x000000060a9c0981 */ /* 0x000ea8000c1e1d00 */
[----:B----4-:R0:W4:Y:S04]  /*4ce0*/  @P0 LDG.E.128 R152, desc[UR6][R10.64+0x10] ;  /* 0x000010060a980981 */ /* 0x010128000c1e1d00 */
[----:B---3--:R1:W3:Y:S04]  /*4cf0*/  @P0 LDG.E.128 R140, desc[UR6][R14.64+0x10] ;  /* 0x000010060e8c0981 */ /* 0x0082e8000c1e1d00 */
        /* <DEDUP_REMOVED lines=9> */
[----:B------:R-:W-:Y:S01]  /*4d90*/  @P0 IMAD.WIDE.U32 R20, R2, 0x20, R20 ;  /* 0x0000002002140825 */ /* 0x000fe200078e0014 */
[----:B0-----:R-:W-:-:S02]  /*4da0*/  CS2R R10, SRZ ;  /* 0x00000000000a7805 */ /* 0x001fc4000001ff00 */
[----:B------:R-:W-:Y:S02]  /*4db0*/  CS2R R8, SRZ ;  /* 0x0000000000087805 */ /* 0x000fe4000001ff00 */
[----:B-1----:R-:W-:Y:S02]  /*4dc0*/  CS2R R14, SRZ ;  /* 0x00000000000e7805 */ /* 0x002fe4000001ff00 */
[----:B------:R-:W-:Y:S01]  /*4dd0*/  CS2R R12, SRZ ;  /* 0x00000000000c7805 */ /* 0x000fe2000001ff00 */
[----:B------:R-:W5:Y:S01]  /*4de0*/  @P0 LD.E.128 R72, desc[UR6][R20.64] ;  /* 0x0000000614480980 */ /* 0x000f62000c101d00 */
[----:B------:R-:W-:Y:S02]  /*4df0*/  CS2R R18, SRZ ;  /* 0x0000000000127805 */ /* 0x000fe4000001ff00 */
[----:B------:R-:W-:Y:S02]  /*4e00*/  CS2R R16, SRZ ;  /* 0x0000000000107805 */ /* 0x000fe4000001ff00 */
[----:B------:R-:W-:Y:S01]  /*4e10*/  CS2R R22, SRZ ;  /* 0x0000000000167805 */ /* 0x000fe2000001ff00 */
[----:B------:R0:W5:Y:S01]  /*4e20*/  @P0 LD.E.128 R68, desc[UR6][R20.64+0x10] ;  /* 0x0000100614440980 */ /* 0x000162000c101d00 */
        /* <DEDUP_REMOVED lines=9> */
[----:B0-----:R-:W-:Y:S02]  /*4ec0*/  CS2R R20, SRZ ;  /* 0x0000000000147805 */ /* 0x001fe4000001ff00 */
[----:B------:R-:W-:Y:S02]  /*4ed0*/  CS2R R40, SRZ ;  /* 0x0000000000287805 */ /* 0x000fe4000001ff00 */
[----:B------:R-:W-:Y:S02]  /*4ee0*/  CS2R R46, SRZ ;  /* 0x00000000002e7805 */ /* 0x000fe4000001ff00 */
[----:B------:R-:W-:-:S02]  /*4ef0*/  @P0 IADD3 R2, PT, PT, R2, 0x20, RZ ;  /* 0x0000002002020810 */ /* 0x000fc40007ffe0ff */
        /* <DEDUP_REMOVED lines=25> */
[----:B---3--:R0:W-:Y:S04]  /*5090*/  @P0 STL.64 [R1+0x80], R140 ;  /* 0x0000808c01000387 */ /* 0x0081e80000100a00 */
[----:B------:R0:W-:Y:S01]  /*50a0*/  @P0 STL.64 [R1+0x88], R142 ;  /* 0x0000888e01000387 */ /* 0x0001e20000100a00 */
[----:B------:R-:W-:Y:S05]  /*50b0*/  @!P1 BRA `(.L_x_21547) ;  /* 0x0000007000949947 */ /* 0x000fea0003800000 */
[----:B------:R-:W1:Y:S08]  /*50c0*/  LDC.64 R6, c[0x0][0x440] ;  /* 0x00011000ff067b82 */ /* 0x000e700000000a00 */
[----:B------:R-:W2:Y:S08]  /*50d0*/  LDC.64 R4, c[0x0][0x3d0] ;  /* 0x0000f400ff047b82 */ /* 0x000eb00000000a00 */
[----:B------:R-:W3:Y:S01]  /*50e0*/  LDC.64 R8, c[0x0][0x3d8] ;  /* 0x0000f600ff087b82 */ /* 0x000ee20000000a00 */
[----:B-1----:R-:W-:-:S05]  /*50f0*/  IMAD.WIDE.U32 R6, R2, 0x20, R6 ;  /* 0x0000002002067825 */ /* 0x002fca00078e0006 */
[----:B------:R-:W4:Y:S01]  /*5100*/  LD.E.128 R24, desc[UR6][R6.64] ;  /* 0x0000000606187980 */ /* 0x000f22000c101d00 */
[----:B--2---:R-:W-:-:S03]  /*5110*/  IMAD.WIDE.U32 R4, R2, 0x20, R4 ;  /* 0x0000002002047825 */ /* 0x004fc600078e0004 */
[----:B------:R-:W2:Y:S04]  /*5120*/  LD.E.128 R20, desc[UR6][R6.64+0x10] ;  /* 0x0000100606147980 */ /* 0x000ea8000c101d00 */
[----:B------:R-:W2:Y:S01]  /*5130*/  LDG.E.128 R16, desc[UR6][R4.64] ;  /* 0x0000000604107981 */ /* 0x000ea2000c1e1d00 */
[----:B---3--:R-:W-:-:S03]  /*5140*/  IMAD.WIDE.U32 R2, R2, 0x20, R8 ;  /* 0x0000002002027825 */ /* 0x008fc600078e0008 */
[----:B------:R-:W3:Y:S04]  /*5150*/  LDG.E.128 R8, desc[UR6][R4.64+0x10] ;  /* 0x0000100604087981 */ /* 0x000ee8000c1e1d00 */
[----:B------:R-:W3:Y:S04]  /*5160*/  LDG.E.128 R12, desc[UR6][R2.64] ;  /* 0x00000006020c7981 */ /* 0x000ee8000c1e1d00 */
[----:B------:R-:W3:Y:S04]  /*5170*/  LDG.E.128 R4, desc[UR6][R2.64+0x10] ;  /* 0x0000100602047981 */ /* 0x000ee8000c1e1d00 */
        /* <DEDUP_REMOVED lines=34> */
[----:B----4-:R-:W-:Y:S04]  /*53a0*/  STL.64 [R1], R24 ;  /* 0x0000001801007387 */ /* 0x010fe80000100a00 */
[----:B------:R-:W-:Y:S04]  /*53b0*/  STL.64 [R1+0x8], R26 ;  /* 0x0000081a01007387 */ /* 0x000fe80000100a00 */
[----:B--2---:R-:W-:Y:S04]  /*53c0*/  STL.64 [R1+0x10], R20 ;  /* 0x0000101401007387 */ /* 0x004fe80000100a00 */
[----:B------:R-:W-:Y:S04]  /*53d0*/  STL.64 [R1+0x18], R22 ;  /* 0x0000181601007387 */ /* 0x000fe80000100a00 */
[----:B------:R-:W-:Y:S04]  /*53e0*/  STL.64 [R1+0x70], R16 ;  /* 0x0000701001007387 */ /* 0x000fe80000100a00 */
[----:B------:R-:W-:Y:S04]  /*53f0*/  STL.64 [R1+0x78], R18 ;  /* 0x0000781201007387 */ /* 0x000fe80000100a00 */
[----:B---3--:R-:W-:Y:S04]  /*5400*/  STL.64 [R1+0x60], R8 ;  /* 0x0000600801007387 */ /* 0x008fe80000100a00 */
[----:B------:R1:W-:Y:S04]  /*5410*/  STL.64 [R1+0x68], R10 ;  /* 0x0000680a01007387 */ /* 0x0003e80000100a00 */
[----:B------:R2:W-:Y:S04]  /*5420*/  STL.64 [R1+0x50], R12 ;  /* 0x0000500c01007387 */ /* 0x0005e80000100a00 */
[----:B------:R3:W-:Y:S04]  /*5430*/  STL.64 [R1+0x58], R14 ;  /* 0x0000580e01007387 */ /* 0x0007e80000100a00 */
[----:B------:R4:W-:Y:S04]  /*5440*/  STL.64 [R1+0x40], R4 ;  /* 0x0000400401007387 */ /* 0x0009e80000100a00 */
[----:B------:R4:W-:Y:S01]  /*5450*/  STL.64 [R1+0x48], R6 ;  /* 0x0000480601007387 */ /* 0x0009e20000100a00 */
[----:B-1----:R-:W-:-:S02]  /*5460*/  CS2R R10, SRZ ;  /* 0x00000000000a7805 */ /* 0x002fc4000001ff00 */
[----:B------:R-:W-:Y:S02]  /*5470*/  CS2R R8, SRZ ;  /* 0x0000000000087805 */ /* 0x000fe4000001ff00 */
[----:B--2---:R-:W-:Y:S02]  /*5480*/  CS2R R12, SRZ ;  /* 0x00000000000c7805 */ /* 0x004fe4000001ff00 */
[----:B---3--:R-:W-:Y:S02]  /*5490*/  CS2R R14, SRZ ;  /* 0x00000000000e7805 */ /* 0x008fe4000001ff00 */
[----:B------:R-:W-:Y:S02]  /*54a0*/  CS2R R18, SRZ ;  /* 0x0000000000127805 */ /* 0x000fe4000001ff00 */
[----:B------:R-:W-:Y:S02]  /*54b0*/  CS2R R16, SRZ ;  /* 0x0000000000107805 */ /* 0x000fe4000001ff00 */
[----:B------:R-:W-:-:S02]  /*54c0*/  CS2R R22, SRZ ;  /* 0x0000000000167805 */ /* 0x000fc4000001ff00 */
[----:B------:R-:W-:Y:S02]  /*54d0*/  CS2R R20, SRZ ;  /* 0x0000000000147805 */ /* 0x000fe4000001ff00 */
[----:B------:R-:W-:Y:S02]  /*54e0*/  CS2R R26, SRZ ;  /* 0x00000000001a7805 */ /* 0x000fe4000001ff00 */
[----:B------:R-:W-:Y:S01]  /*54f0*/  CS2R R24, SRZ ;  /* 0x0000000000187805 */ /* 0x000fe2000001ff00 */
[----:B----4-:R-:W-:Y:S06]  /*5500*/  BRA `(.L_x_21547) ;  /* 0x0000006c00807947 */ /* 0x010fec0003800000 */
.L_x_21545:
        /* <DEDUP_REMOVED lines=46> */
[----:B0-----:R-:W-:-:S02]  /*57f0*/  MOV R170, R165 ;  /* 0x000000a500aa7202 */ /* 0x001fc40000000f00 */
        /* <DEDUP_REMOVED lines=12> */
[----:B------:R-:W-:-:S02]  /*58c0*/  MOV R163, R159 ;  /* 0x0000009f00a37202 */ /* 0x000fc40000000f00 */
[----:B------:R-:W-:Y:S01]  /*58d0*/  MOV R162, R158 ;  /* 0x0000009e00a27202 */ /* 0x000fe20000000f00 */
[----:B------:R-:W-:Y:S01]  /*58e0*/  IMAD.MOV.U32 R158, RZ, RZ, R142 ;  /* 0x000000ffff9e7224 */ /* 0x000fe200078e008e */
[----:B------:R-:W-:Y:S01]  /*58f0*/  MOV R160, R156 ;  /* 0x0000009c00a07202 */ /* 0x000fe20000000f00 */
[----:B------:R-:W3:Y:S01]  /*5900*/  LDL R142, [R1+0x264] ;  /* 0x00026400018e7983 */ /* 0x000ee20000100800 */
[----:B------:R-:W-:Y:S02]  /*5910*/  MOV R159, R143 ;  /* 0x0000008f009f7202 */ /* 0x000fe40000000f00 */
[----:B------:R-:W-:Y:S01]  /*5920*/  MOV R157, R141 ;  /* 0x0000008d009d7202 */ /* 0x000fe20000000f00 */
[----:B------:R-:W4:Y:S01]  /*5930*/  LDL R143, [R1+0x260] ;  /* 0x00026000018f7983 */ /* 0x000f220000100800 */
[----:B------:R-:W-:-:S03]  /*5940*/  MOV R156, R140 ;  /* 0x0000008c009c7202 */ /* 0x000fc60000000f00 */
[----:B------:R-:W4:Y:S04]  /*5950*/  LDL R141, [R1+0x268] ;  /* 0x00026800018d7983 */ /* 0x000f280000100800 */
[----:B------:R-:W4:Y:S01]  /*5960*/  LDL R140, [R1+0x26c] ;  /* 0x00026c00018c7983 */ /* 0x000f220000100800 */
[----:B0-----:R-:W-:-:S03]  /*5970*/  @P5 IMAD.WIDE.U32 R4, R2, 0x20, R4 ;  /* 0x0000002002045825 */ /* 0x001fc600078e0004 */
[----:B--2---:R0:W-:Y:S04]  /*5980*/  @P5 STL.64 [R1+0x2a0], R168 ;  /* 0x0002a0a801005387 */ /* 0x0041e80000100a00 */
[----:B------:R1:W-:Y:S01]  /*5990*/  @P5 STL.64 [R1+0x2a8], R170 ;  /* 0x0002a8aa01005387 */ /* 0x0003e20000100a00 */
[----:B0-----:R-:W-:Y:S01]  /*59a0*/  IMAD.MOV.U32 R168, RZ, RZ, R167 ;  /* 0x000000ffffa87224 */ /* 0x001fe200078e00a7 */
[----:B------:R-:W-:Y:S02]  /*59b0*/  MOV R169, R166 ;  /* 0x000000a600a97202 */ /* 0x000fe40000000f00 */
[----:B-1----:R-:W-:Y:S01]  /*59c0*/  MOV R170, R165 ;  /* 0x000000a500aa7202 */ /* 0x002fe20000000f00 */
[----:B------:R-:W-:-:S06]  /*59d0*/  IMAD.MOV.U32 R171, RZ, RZ, R164 ;  /* 0x000000ffffab7224 */ /* 0x000fcc00078e00a4 */
[----:B------:R-:W2:Y:S01]  /*59e0*/  @P5 LDG.E.128 R168, desc[UR6][R4.64] ;  /* 0x0000000604a85981 */ /* 0x000ea2000c1e1d00 */
[----:B------:R-:W-:Y:S01]  /*59f0*/  MOV R167, R163 ;  /* 0x000000a300a77202 */ /* 0x000fe20000000f00 */
[----:B------:R-:W-:Y:S01]  /*5a00*/  IMAD.MOV.U32 R165, RZ, RZ, R161 ;  /* 0x000000ffffa57224 */ /* 0x000fe200078e00a1 */
[----:B------:R-:W-:Y:S01]  /*5a10*/  MOV R166, R162 ;  /* 0x000000a200a67202 */ /* 0x000fe20000000f00 */
[----:B------:R-:W-:Y:S01]  /*5a20*/  IMAD.MOV.U32 R162, RZ, RZ, R158 ;  /* 0x000000ffffa27224 */ /* 0x000fe200078e009e */
[----:B------:R-:W-:Y:S02]  /*5a30*/  MOV R164, R160 ;  /* 0x000000a000a47202 */ /* 0x000fe40000000f00 */
[----:B------:R-:W-:Y:S02]  /*5a40*/  MOV R163, R159 ;  /* 0x0000009f00a37202 */ /* 0x000fe40000000f00 */
[----:B------:R-:W-:Y:S02]  /*5a50*/  MOV R161, R157 ;  /* 0x0000009d00a17202 */ /* 0x000fe40000000f00 */
[----:B------:R-:W-:-:S02]  /*5a60*/  MOV R160, R156 ;  /* 0x0000009c00a07202 */ /* 0x000fc40000000f00 */
        /* <DEDUP_REMOVED lines=10> */
[----:B0-----:R-:W-:Y:S02]  /*5b10*/  MOV R168, R167 ;  /* 0x000000a700a87202 */ /* 0x001fe40000000f00 */
        /* <DEDUP_REMOVED lines=24> */
[----:B------:R-:W-:-:S03]  /*5ca0*/  @P5 LOP3.LUT R2, R2, 0x20, RZ, 0xfc, !PT ;  /* 0x0000002002025812 */ /* 0x000fc600078efcff */
[----:B------:R-:W4:Y:S04]  /*5cb0*/  LDL R146, [R1+0x244] ;  /* 0x0002440001927983 */ /* 0x000f280000100800 */
[----:B------:R-:W4:Y:S01]  /*5cc0*/  LDL R7, [R1+0x24c] ;  /* 0x00024c0001077983 */ /* 0x000f220000100800 */
[----:B0-----:R-:W-:-:S03]  /*5cd0*/  @P0 IMAD.WIDE.U32 R4, R2, 0x20, R4 ;  /* 0x0000002002040825 */ /* 0x001fc600078e0004 */
[----:B--2---:R0:W-:Y:S04]  /*5ce0*/  @P5 STL.64 [R1+0x280], R168 ;  /* 0x000280a801005387 */ /* 0x0041e80000100a00 */
[----:B------:R1:W-:Y:S01]  /*5cf0*/  @P5 STL.64 [R1+0x288], R170 ;  /* 0x000288aa01005387 */ /* 0x0003e20000100a00 */
[----:B0-----:R-:W-:Y:S01]  /*5d00*/  MOV R168, R167 ;  /* 0x000000a700a87202 */ /* 0x001fe20000000f00 */
[----:B------:R-:W-:Y:S01]  /*5d10*/  IMAD.MOV.U32 R169, RZ, RZ, R166 ;  /* 0x000000ffffa97224 */ /* 0x000fe200078e00a6 */
[----:B-1----:R-:W-:Y:S02]  /*5d20*/  MOV R170, R165 ;  /* 0x000000a500aa7202 */ /* 0x002fe40000000f00 */
        /* <DEDUP_REMOVED lines=8> */
[----:B------:R-:W-:Y:S02]  /*5db0*/  MOV R162, R158 ;  /* 0x0000009e00a27202 */ /* 0x000fe40000000f00 */
[----:B------:R-:W-:-:S02]  /*5dc0*/  MOV R160, R156 ;  /* 0x0000009c00a07202 */ /* 0x000fc40000000f00 */
[----:B---3--:R-:W-:Y:S02]  /*5dd0*/  MOV R157, R145 ;  /* 0x00000091009d7202 */ /* 0x008fe40000000f00 */
[----:B------:R-:W3:Y:S01]  /*5de0*/  LDL R145, [R1+0x1f8] ;  /* 0x0001f80001917983 */ /* 0x000ee20000100800 */
[----:B----4-:R-:W-:-:S03]  /*5df0*/  MOV R159, R147 ;  /* 0x00000093009f7202 */ /* 0x010fc60000000f00 */
[----:B------:R-:W4:Y:S01]  /*5e00*/  LDL R147, [R1+0x1f0] ;  /* 0x0001f00001937983 */ /* 0x000f220000100800 */
[----:B------:R-:W-:-:S03]  /*5e10*/  IMAD.MOV.U32 R158, RZ, RZ, R146 ;  /* 0x000000ffff9e7224 */ /* 0x000fc600078e0092 */
[----:B------:R-:W3:Y:S01]  /*5e20*/  LDL R146, [R1+0x1f4] ;  /* 0x0001f40001927983 */ /* 0x000ee20000100800 */
[----:B------:R-:W-:-:S03]  /*5e30*/  MOV R156, R7 ;  /* 0x00000007009c7202 */ /* 0x000fc60000000f00 */
[----:B------:R-:W4:Y:S04]  /*5e40*/  LDL R7, [R1+0x1fc] ;  /* 0x0001fc0001077983 */ /* 0x000f280000100800 */
[----:B--2---:R0:W-:Y:S04]  /*5e50*/  @P0 STL.64 [R1+0x270], R168 ;  /* 0x000270a801000387 */ /* 0x0041e80000100a00 */
[----:B------:R1:W-:Y:S01]  /*5e60*/  @P0 STL.64 [R1+0x278], R170 ;  /* 0x000278aa01000387 */ /* 0x0003e20000100a00 */
[----:B0-----:R-:W-:Y:S01]  /*5e70*/  IMAD.MOV.U32 R168, RZ, RZ, R167 ;  /* 0x000000ffffa87224 */ /* 0x001fe200078e00a7 */
[----:B------:R-:W-:-:S02]  /*5e80*/  MOV R169, R166 ;  /* 0x000000a600a97202 */ /* 0x000fc40000000f00 */
        /* <DEDUP_REMOVED lines=17> */
[----:B------:R-:W-:Y:S01]  /*5fa0*/  MOV R160, R156 ;  /* 0x0000009c00a07202 */ /* 0x000fe20000000f00 */
[----:B------:R-:W-:Y:S01]  /*5fb0*/  IMAD.MOV.U32 R156, RZ, RZ, R152 ;  /* 0x000000ffff9c7224 */ /* 0x000fe200078e0098 */
        /* <DEDUP_REMOVED lines=8> */
[----:B0-----:R-:W-:Y:S02]  /*6040*/  MOV R168, R167 ;  /* 0x000000a700a87202 */ /* 0x001fe40000000f00 */
[----:B------:R-:W-:Y:S01]  /*6050*/  MOV R169, R166 ;  /* 0x000000a600a97202 */ /* 0x000fe20000000f00 */
[----:B-1----:R-:W-:Y:S01]  /*6060*/  IMAD.MOV.U32 R170, RZ, RZ, R165 ;  /* 0x000000ffffaa7224 */ /* 0x002fe200078e00a5 */
        /* <DEDUP_REMOVED lines=10> */
[----:B---3--:R-:W-:-:S02]  /*6110*/  MOV R159, R155 ;  /* 0x0000009b009f7202 */ /* 0x008fc40000000f00 */
[----:B------:R-:W3:Y:S01]  /*6120*/  LDL R155, [R1+0x1d0] ;  /* 0x0001d000019b7983 */ /* 0x000ee20000100800 */
[----:B----4-:R-:W-:-:S03]  /*6130*/  MOV R156, R152 ;  /* 0x00000098009c7202 */ /* 0x010fc60000000f00 */
[----:B------:R-:W4:Y:S01]  /*6140*/  LDL R152, [R1+0x1dc] ;  /* 0x0001dc0001987983 */ /* 0x000f220000100800 */
[----:B------:R-:W-:-:S03]  /*6150*/  MOV R158, R154 ;  /* 0x0000009a009e7202 */ /* 0x000fc60000000f00 */
[----:B------:R-:W4:Y:S01]  /*6160*/  LDL R154, [R1+0x1d4] ;  /* 0x0001d400019a7983 */ /* 0x000f220000100800 */
[----:B------:R-:W-:-:S03]  /*6170*/  IMAD.MOV.U32 R157, RZ, RZ, R153 ;  /* 0x000000ffff9d7224 */ /* 0x000fc600078e0099 */
[----:B------:R-:W3:Y:S04]  /*6180*/  LDL R153, [R1+0x1d8] ;  /* 0x0001d80001997983 */ /* 0x000ee80000100800 */
[----:B--2---:R0:W-:Y:S04]  /*6190*/  @P0 STL.64 [R1+0x250], R168 ;  /* 0x000250a801000387 */ /* 0x0041e80000100a00 */
[----:B------:R1:W-:Y:S01]  /*61a0*/  @P0 STL.64 [R1+0x258], R170 ;  /* 0x000258aa01000387 */ /* 0x0003e20000100a00 */
[----:B0-----:R-:W-:Y:S01]  /*61b0*/  MOV R168, R167 ;  /* 0x000000a700a87202 */ /* 0x001fe20000000f00 */
[----:B------:R-:W-:Y:S01]  /*61c0*/  IMAD.MOV.U32 R169, RZ, RZ, R166 ;  /* 0x000000ffffa97224 */ /* 0x000fe200078e00a6 */
[----:B-1----:R-:W-:-:S02]  /*61d0*/  MOV R170, R165 ;  /* 0x000000a500aa7202 */ /* 0x002fc40000000f00 */
        /* <DEDUP_REMOVED lines=17> */
[----:B------:R-:W4:Y:S01]  /*62f0*/  LDL R142, [R1+0x204] ;  /* 0x00020400018e7983 */ /* 0x000f220000100800 */
[----:B------:R-:W-:Y:S02]  /*6300*/  MOV R159, R143 ;  /* 0x0000008f009f7202 */ /* 0x000fe40000000f00 */
[----:B------:R-:W-:Y:S01]  /*6310*/  MOV R157, R141 ;  /* 0x0000008d009d7202 */ /* 0x000fe20000000f00 */
[----:B------:R-:W3:Y:S01]  /*6320*/  LDL R143, [R1+0x200] ;  /* 0x00020000018f7983 */ /* 0x000ee20000100800 */
[----:B------:R-:W-:Y:S02]  /*6330*/  MOV R156, R140 ;  /* 0x0000008c009c7202 */ /* 0x000fe40000000f00 */
[----:B------:R-:W-:Y:S01]  /*6340*/  @P0 IADD3 R2, PT, PT, R2, 0x20, RZ ;  /* 0x0000002002020810 */ /* 0x000fe20007ffe0ff */
[----:B------:R-:W3:Y:S04]  /*6350*/  LDL R141, [R1+0x208] ;  /* 0x00020800018d7983 */ /* 0x000ee80000100800 */
[----:B------:R-:W3:Y:S01]  /*6360*/  LDL R140, [R1+0x20c] ;  /* 0x00020c00018c7983 */ /* 0x000ee20000100800 */
        /* <DEDUP_REMOVED lines=16> */
[----:B----4-:R-:W-:Y:S02]  /*6470*/  MOV R158, R142 ;  /* 0x0000008e009e7202 */ /* 0x010fe40000000f00 */
[----:B------:R-:W4:Y:S01]  /*6480*/  LDL R142, [R1+0x1b4] ;  /* 0x0001b400018e7983 */ /* 0x000f220000100800 */
[----:B---3--:R-:W-:-:S03]  /*6490*/  IMAD.MOV.U32 R159, RZ, RZ, R143 ;  /* 0x000000ffff9f7224 */ /* 0x008fc600078e008f */
[----:B------:R-:W3:Y:S01]  /*64a0*/  LDL R143, [R1+0x1b0] ;  /* 0x0001b000018f7983 */ /* 0x000ee20000100800 */
        /* <DEDUP_REMOVED lines=29> */
[----:B------:R-:W-:-:S03]  /*6680*/  MOV R156, R7 ;  /* 0x00000007009c7202 */ /* 0x000fc60000000f00 */
        /* <DEDUP_REMOVED lines=50> */
[----:B------:R-:W-:Y:S01]  /*69b0*/  MOV R158, R154 ;  /* 0x0000009a009e7202 */ /* 0x000fe20000000f00 */
[----:B------:R-:W-:Y:S01]  /*69c0*/  @P1 VIADD R2, R2, 0x20 ;  /* 0x0000002002021836 */ /* 0x000fe20000000000 */
[----:B------:R-:W-:Y:S01]  /*69d0*/  MOV R156, R152 ;  /* 0x00000098009c7202 */ /* 0x000fe20000000f00 */
        /* <DEDUP_REMOVED lines=26> */
[----:B------:R-:W3:Y:S04]  /*6b80*/  LDL R152, [R1+0x17c] ;  /* 0x00017c0001987983 */ /* 0x000ee80000100800 */
        /* <DEDUP_REMOVED lines=25> */
[----:B------:R-:W3:Y:S04]  /*6d20*/  LDL R143, [R1+0x1a0] ;  /* 0x0001a000018f7983 */ /* 0x000ee80000100800 */
[----:B------:R-:W3:Y:S04]  /*6d30*/  LDL R142, [R1+0x1a4] ;  /* 0x0001a400018e7983 */ /* 0x000ee80000100800 */
[----:B------:R-:W3:Y:S01]  /*6d40*/  LDL R140, [R1+0x1ac] ;  /* 0x0001ac00018c7983 */ /* 0x000ee20000100800 */
        /* <DEDUP_REMOVED lines=16> */
[----:B----4-:R-:W-:Y:S02]  /*6e50*/  MOV R157, R141 ;  /* 0x0000008d009d7202 */ /* 0x010fe40000000f00 */
[----:B------:R-:W4:Y:S01]  /*6e60*/  LDL R141, [R1+0x158] ;  /* 0x00015800018d7983 */ /* 0x000f220000100800 */
[----:B---3--:R-:W-:-:S03]  /*6e70*/  MOV R159, R143 ;  /* 0x0000008f009f7202 */ /* 0x008fc60000000f00 */
[----:B------:R-:W3:Y:S01]  /*6e80*/  LDL R143, [R1+0x150] ;  /* 0x00015000018f7983 */ /* 0x000ee20000100800 */
[----:B------:R-:W-:-:S03]  /*6e90*/  IMAD.MOV.U32 R158, RZ, RZ, R142 ;  /* 0x000000ffff9e7224 */ /* 0x000fc600078e008e */
[----:B------:R-:W4:Y:S01]  /*6ea0*/  LDL R142, [R1+0x154] ;  /* 0x00015400018e7983 */ /* 0x000f220000100800 */
[----:B------:R-:W-:-:S03]  /*6eb0*/  MOV R156, R140 ;  /* 0x0000008c009c7202 */ /* 0x000fc60000000f00 */
[----:B------:R-:W3:Y:S04]  /*6ec0*/  LDL R140, [R1+0x15c] ;  /* 0x00015c00018c7983 */ /* 0x000ee80000100800 */
        /* <DEDUP_REMOVED lines=22> */
[----:B------:R-:W-:Y:S01]  /*7030*/  MOV R160, R156 ;  /* 0x0000009c00a07202 */ /* 0x000fe20000000f00 */
[----:B------:R-:W-:Y:S01]  /*7040*/  IMAD.MOV.U32 R156, RZ, RZ, R7 ;  /* 0x000000ffff9c7224 */ /* 0x000fe200078e0007 */
        /* <DEDUP_REMOVED lines=22> */
[----:B----4-:R-:W-:-:S02]  /*71b0*/  MOV R159, R147 ;  /* 0x00000093009f7202 */ /* 0x010fc40000000f00 */
[----:B------:R-:W4:Y:S01]  /*71c0*/  LDL R147, [R1+0x130] ;  /* 0x0001300001937983 */ /* 0x000f220000100800 */
[----:B---3--:R-:W-:-:S03]  /*71d0*/  MOV R156, R7 ;  /* 0x00000007009c7202 */ /* 0x008fc60000000f00 */
[----:B------:R-:W3:Y:S01]  /*71e0*/  LDL R7, [R1+0x13c] ;  /* 0x00013c0001077983 */ /* 0x000ee20000100800 */
[----:B------:R-:W-:-:S03]  /*71f0*/  MOV R158, R146 ;  /* 0x00000092009e7202 */ /* 0x000fc60000000f00 */
[----:B------:R-:W4:Y:S01]  /*7200*/  LDL R146, [R1+0x134] ;  /* 0x0001340001927983 */ /* 0x000f220000100800 */
[----:B------:R-:W-:-:S03]  /*7210*/  IMAD.MOV.U32 R157, RZ, RZ, R145 ;  /* 0x000000ffff9d7224 */ /* 0x000fc600078e0091 */
        /* <DEDUP_REMOVED lines=79> */
[----:B------:R-:W-:Y:S02]  /*7710*/  MOV R156, R140 ;  /* 0x0000008c009c7202 */ /* 0x000fe40000000f00 */
[----:B------:R-:W-:Y:S01]  /*7720*/  @P1 IADD3 R2, PT, PT, R2, 0x20, RZ ;  /* 0x0000002002021810 */ /* 0x000fe20007ffe0ff */
        /* <DEDUP_REMOVED lines=23> */
[----:B------:R-:W3:Y:S01]  /*78a0*/  LDL R141, [R1+0xc8] ;  /* 0x0000c800018d7983 */ /* 0x000ee20000100800 */
        /* <DEDUP_REMOVED lines=79> */
[----:B------:R-:W-:Y:S01]  /*7da0*/  @P0 VIADD R2, R2, 0x20 ;  /* 0x0000002002020836 */ /* 0x000fe20000000000 */
        /* <DEDUP_REMOVED lines=37> */
[----:B------:R-:W-:Y:S01]  /*8000*/  IMAD.MOV.U32 R166, RZ, RZ, R162 ;  /* 0x000000ffffa67224 */ /* 0x000fe200078e00a2 */
        /* <DEDUP_REMOVED lines=10> */
[----:B----4-:R-:W-:Y:S01]  /*80b0*/  IMAD.MOV.U32 R157, RZ, RZ, R153 ;  /* 0x000000ffff9d7224 */ /* 0x010fe200078e0099 */
[----:B---3--:R-:W-:-:S02]  /*80c0*/  MOV R159, R155 ;  /* 0x0000009b009f7202 */ /* 0x008fc40000000f00 */
[----:B------:R-:W-:Y:S01]  /*80d0*/  MOV R158, R154 ;  /* 0x0000009a009e7202 */ /* 0x000fe20000000f00 */
[----:B------:R-:W-:Y:S01]  /*80e0*/  IMAD.MOV.U32 R154, RZ, RZ, R150 ;  /* 0x000000ffff9a7224 */ /* 0x000fe200078e0096 */
[----:B------:R-:W-:Y:S02]  /*80f0*/  MOV R156, R152 ;  /* 0x00000098009c7202 */ /* 0x000fe40000000f00 */
        /* <DEDUP_REMOVED lines=31> */
[----:B------:R-:W-:Y:S02]  /*82f0*/  MOV R156, R152 ;  /* 0x00000098009c7202 */ /* 0x000fe40000000f00 */
[----:B------:R-:W-:Y:S02]  /*8300*/  MOV R155, R151 ;  /* 0x00000097009b7202 */ /* 0x000fe40000000f00 */
[----:B------:R-:W-:Y:S02]  /*8310*/  MOV R153, R149 ;  /* 0x0000009500997202 */ /* 0x000fe40000000f00 */
[----:B------:R-:W-:Y:S01]  /*8320*/  MOV R152, R148 ;  /* 0x0000009400987202 */ /* 0x000fe20000000f00 */
[----:B---3--:R-:W-:Y:S02]  /*8330*/  IMAD.MOV.U32 R151, RZ, RZ, R143 ;  /* 0x000000ffff977224 */ /* 0x008fe400078e008f */
[----:B------:R-:W3:Y:S01]  /*8340*/  LDL R143, [R1+0x8c] ;  /* 0x00008c00018f7983 */ /* 0x000ee20000100800 */
[----:B----4-:R-:W-:-:S03]  /*8350*/  IMAD.MOV.U32 R148, RZ, RZ, R140 ;  /* 0x000000ffff947224 */ /* 0x010fc600078e008c */
[----:B------:R-:W3:Y:S01]  /*8360*/  LDL R140, [R1+0x80] ;  /* 0x00008000018c7983 */ /* 0x000ee20000100800 */
[----:B------:R-:W-:-:S03]  /*8370*/  MOV R150, R142 ;  /* 0x0000008e00967202 */ /* 0x000fc60000000f00 */
        /* <DEDUP_REMOVED lines=9> */
[----:B------:R0:W2:Y:S01]  /*8410*/  @P1 LDG.E.128 R168, desc[UR6][R4.64+0x10] ;  /* 0x0000100604a81981 */ /* 0x0000a2000c1e1d00 */
[----:B------:R-:W-:Y:S02]  /*8420*/  MOV R165, R161 ;  /* 0x000000a100a57202 */ /* 0x000fe40000000f00 */
[----:B------:R-:W-:Y:S01]  /*8430*/  MOV R164, R160 ;  /* 0x000000a000a47202 */ /* 0x000fe20000000f00 */
[----:B------:R-:W-:Y:S01]  /*8440*/  IMAD.MOV.U32 R160, RZ, RZ, R156 ;  /* 0x000000ffffa07224 */ /* 0x000fe200078e009c */
[----:B------:R-:W-:Y:S01]  /*8450*/  MOV R161, R157 ;  /* 0x0000009d00a17202 */ /* 0x000fe20000000f00 */
[----:B------:R-:W-:Y:S01]  /*8460*/  IMAD.MOV.U32 R157, RZ, RZ, R153 ;  /* 0x000000ffff9d7224 */ /* 0x000fe200078e0099 */
[----:B------:R-:W-:Y:S02]  /*8470*/  MOV R156, R152 ;  /* 0x00000098009c7202 */ /* 0x000fe40000000f00 */
[----:B------:R-:W-:Y:S01]  /*8480*/  MOV R153, R149 ;  /* 0x0000009500997202 */ /* 0x000fe20000000f00 */
[----:B------:R-:W-:Y:S01]  /*8490*/  IMAD.MOV.U32 R166, RZ, RZ, R162 ;  /* 0x000000ffffa67224 */ /* 0x000fe200078e00a2 */
[----:B------:R-:W-:Y:S01]  /*84a0*/  MOV R152, R148 ;  /* 0x0000009400987202 */ /* 0x000fe20000000f00 */
[----:B------:R-:W-:Y:S01]  /*84b0*/  IMAD.MOV.U32 R148, RZ, RZ, R7 ;  /* 0x000000ffff947224 */ /* 0x000fe200078e0007 */
[----:B------:R-:W-:Y:S01]  /*84c0*/  MOV R149, R145 ;  /* 0x0000009100957202 */ /* 0x000fe20000000f00 */
[----:B------:R-:W4:Y:S01]  /*84d0*/  LDL R7, [R1+0xbc] ;  /* 0x0000bc0001077983 */ /* 0x000f220000100800 */
[----:B------:R-:W-:Y:S01]  /*84e0*/  MOV R167, R163 ;  /* 0x000000a300a77202 */ /* 0x000fe20000000f00 */
[----:B0-----:R-:W0:Y:S02]  /*84f0*/  @P1 LDC.64 R4, c[0x0][0x440] ;  /* 0x00011000ff041b82 */ /* 0x001e240000000a00 */
[----:B------:R-:W3:Y:S01]  /*8500*/  LDL R145, [R1+0xb8] ;  /* 0x0000b80001917983 */ /* 0x000ee20000100800 */
[----:B------:R-:W-:Y:S01]  /*8510*/  IMAD.MOV.U32 R163, RZ, RZ, R159 ;  /* 0x000000ffffa37224 */ /* 0x000fe200078e009f */
[----:B------:R-:W-:-:S02]  /*8520*/  MOV R162, R158 ;  /* 0x0000009e00a27202 */ /* 0x000fc40000000f00 */
[----:B------:R-:W-:Y:S02]  /*8530*/  MOV R159, R155 ;  /* 0x0000009b009f7202 */ /* 0x000fe40000000f00 */
[----:B------:R-:W-:Y:S01]  /*8540*/  MOV R158, R154 ;  /* 0x0000009a009e7202 */ /* 0x000fe20000000f00 */
[----:B------:R-:W-:Y:S01]  /*8550*/  IMAD.MOV.U32 R154, RZ, RZ, R150 ;  /* 0x000000ffff9a7224 */ /* 0x000fe200078e0096 */
[----:B------:R-:W-:Y:S01]  /*8560*/  MOV R155, R151 ;  /* 0x00000097009b7202 */ /* 0x000fe20000000f00 */
[----:B------:R-:W-:Y:S01]  /*8570*/  IMAD.MOV.U32 R151, RZ, RZ, R147 ;  /* 0x000000ffff977224 */ /* 0x000fe200078e0093 */
[----:B------:R-:W-:Y:S02]  /*8580*/  MOV R150, R146 ;  /* 0x0000009200967202 */ /* 0x000fe40000000f00 */
[----:B------:R-:W-:Y:S02]  /*8590*/  MOV R147, R6 ;  /* 0x0000000600937202 */ /* 0x000fe40000000f00 */
[----:B------:R-:W-:Y:S01]  /*85a0*/  MOV R146, R3 ;  /* 0x0000000300927202 */ /* 0x000fe20000000f00 */
[----:B------:R-:W4:Y:S04]  /*85b0*/  LDL R6, [R1+0x90] ;  /* 0x0000900001067983 */ /* 0x000f280000100800 */
[----:B------:R-:W4:Y:S01]  /*85c0*/  LDL R3, [R1+0x94] ;  /* 0x0000940001037983 */ /* 0x000f220000100800 */
[----:B0-----:R-:W-:-:S05]  /*85d0*/  @P1 IMAD.WIDE.U32 R4, R2, 0x20, R4 ;  /* 0x0000002002041825 */ /* 0x001fca00078e0004 */
[----:B------:R-:W5:Y:S04]  /*85e0*/  @P1 LD.E.128 R88, desc[UR6][R4.64] ;  /* 0x0000000604581980 */ /* 0x000f68000c101d00 */
[----:B------:R0:W5:Y:S02]  /*85f0*/  @P1 LD.E.128 R84, desc[UR6][R4.64+0x10] ;  /* 0x0000100604541980 */ /* 0x000164000c101d00 */
[----:B0-----:R-:W0:Y:S01]  /*8600*/  LDC.64 R4, c[0x0][0x3d0] ;  /* 0x0000f400ff047b82 */ /* 0x001e220000000a00 */
[----:B------:R-:W-:Y:S02]  /*8610*/  ISETP.GE.U32.AND P0, PT, R0, 0x100, PT ;  /* 0x000001000000780c */ /* 0x000fe40003f06070 */
[----:B------:R-:W-:Y:S01]  /*8620*/  @P1 IADD3 R2, PT, PT, R2, 0x20, RZ ;  /* 0x0000002002021810 */ /* 0x000fe20007ffe0ff */
[----:B------:R-:W-:Y:S01]  /*8630*/  IMAD.MOV.U32 R174, RZ, RZ, R161 ;  /* 0x000000ffffae7224 */ /* 0x000fe200078e00a1 */
[----:B------:R-:W-:-:S02]  /*8640*/  MOV R172, R163 ;  /* 0x000000a300ac7202 */ /* 0x000fc40000000f00 */
[----:B------:R-:W-:Y:S02]  /*8650*/  MOV R173, R162 ;  /* 0x000000a200ad7202 */ /* 0x000fe40000000f00 */
[----:B------:R-:W-:-:S05]  /*8660*/  MOV R175, R160 ;  /* 0x000000a000af7202 */ /* 0x000fca0000000f00 */
[----:B0-----:R-:W-:-:S05]  /*8670*/  @P0 IMAD.WIDE.U32 R4, R2, 0x20, R4 ;  /* 0x0000002002040825 */ /* 0x001fca00078e0004 */
[----:B------:R-:W4:Y:S01]  /*8680*/  @P0 LDG.E.128 R172, desc[UR6][R4.64] ;  /* 0x0000000604ac0981 */ /* 0x000f22000c1e1d00 */
[----:B------:R-:W-:Y:S01]  /*8690*/  MOV R160, R159 ;  /* 0x0000009f00a07202 */ /* 0x000fe20000000f00 */
[----:B------:R-:W-:Y:S01]  /*86a0*/  IMAD.MOV.U32 R161, RZ, RZ, R158 ;  /* 0x000000ffffa17224 */ /* 0x000fe200078e009e */
[----:B------:R-:W-:Y:S02]  /*86b0*/  MOV R162, R157 ;  /* 0x0000009d00a27202 */ /* 0x000fe40000000f00 */
[----:B------:R-:W-:Y:S01]  /*86c0*/  MOV R163, R156 ;  /* 0x0000009c00a37202 */ /* 0x000fe20000000f00 */
[----:B--2---:R0:W-:Y:S04]  /*86d0*/  @P1 STL.64 [R1+0x100], R168 ;  /* 0x000100a801001387 */ /* 0x0041e80000100a00 */
[----:B------:R1:W-:Y:S01]  /*86e0*/  @P1 STL.64 [R1+0x108], R170 ;  /* 0x000108aa01001387 */ /* 0x0003e20000100a00 */
[----:B0-----:R-:W-:Y:S01]  /*86f0*/  IMAD.MOV.U32 R168, RZ, RZ, R167 ;  /* 0x000000ffffa87224 */ /* 0x001fe200078e00a7 */
[----:B------:R-:W-:Y:S01]  /*8700*/  MOV R169, R166 ;  /* 0x000000a600a97202 */ /* 0x000fe20000000f00 */
[----:B------:R-:W-:Y:S01]  /*8710*/  IMAD.MOV.U32 R167, RZ, RZ, R152 ;  /* 0x000000ffffa77224 */ /* 0x000fe200078e0098 */
[----:B------:R-:W-:-:S02]  /*8720*/  MOV R166, R153 ;  /* 0x0000009900a67202 */ /* 0x000fc40000000f00 */
[----:B------:R-:W-:Y:S02]  /*8730*/  MOV R152, R151 ;  /* 0x0000009700987202 */ /* 0x000fe40000000f00 */
[----:B------:R-:W-:Y:S01]  /*8740*/  MOV R153, R150 ;  /* 0x0000009600997202 */ /* 0x000fe20000000f00 */
[----:B------:R-:W2:Y:S04]  /*8750*/  LDL R151, [R1+0x9c] ;  /* 0x00009c0001977983 */ /* 0x000ea80000100800 */
[----:B------:R-:W2:Y:S01]  /*8760*/  LDL R150, [R1+0x98] ;  /* 0x0000980001967983 */ /* 0x000ea20000100800 */
[----:B-1----:R-:W-:Y:S01]  /*8770*/  MOV R170, R165 ;  /* 0x000000a500aa7202 */ /* 0x002fe20000000f00 */
[----:B------:R-:W-:-:S06]  /*8780*/  IMAD.MOV.U32 R171, RZ, RZ, R164 ;  /* 0x000000ffffab7224 */ /* 0x000fcc00078e00a4 */
[----:B------:R0:W2:Y:S02]  /*8790*/  @P0 LDG.E.128 R168, desc[UR6][R4.64+0x10] ;  /* 0x0000100604a80981 */ /* 0x0000a4000c1e1d00 */
[----:B0-----:R-:W0:Y:S02]  /*87a0*/  @P0 LDC.64 R4, c[0x0][0x438] ;  /* 0x00010e00ff040b82 */ /* 0x001e240000000a00 */
[----:B0-----:R-:W-:-:S05]  /*87b0*/  @P0 IMAD.WIDE.U32 R4, R2, 0x20, R4 ;  /* 0x0000002002040825 */ /* 0x001fca00078e0004 */
[----:B------:R-:W5:Y:S04]  /*87c0*/  @P0 LD.E.128 R8, desc[UR6][R4.64] ;  /* 0x0000000604080980 */ /* 0x000f68000c101d00 */
[----:B------:R0:W5:Y:S02]  /*87d0*/  @P0 LD.E.128 R236, desc[UR6][R4.64+0x10] ;  /* 0x0000100604ec0980 */ /* 0x000164000c101d00 */
[----:B0-----:R-:W0:Y:S01]  /*87e0*/  LDC.64 R4, c[0x0][0x3d8] ;  /* 0x0000f600ff047b82 */ /* 0x001e220000000a00 */
        /* <DEDUP_REMOVED lines=11> */
[----:B------:R-:W-:Y:S01]  /*88a0*/  @P0 VIADD R2, R2, 0x20 ;  /* 0x0000002002020836 */ /* 0x000fe20000000000 */
[----:B------:R-:W-:Y:S01]  /*88b0*/  MOV R155, R148 ;  /* 0x00000094009b7202 */ /* 0x000fe20000000f00 */
[----:B------:R-:W-:Y:S01]  /*88c0*/  IMAD.MOV.U32 R154, RZ, RZ, R149 ;  /* 0x000000ffff9a7224 */ /* 0x000fe200078e0095 */
[----:B------:R-:W-:Y:S01]  /*88d0*/  MOV R156, R147 ;  /* 0x00000093009c7202 */ /* 0x000fe20000000f00 */
[----:B------:R-:W-:Y:S01]  /*88e0*/  IMAD.MOV.U32 R157, RZ, RZ, R146 ;  /* 0x000000ffff9d7224 */ /* 0x000fe200078e0092 */
[----:B---3--:R-:W-:-:S02]  /*88f0*/  MOV R158, R145 ;  /* 0x00000091009e7202 */ /* 0x008fc40000000f00 */
[----:B----4-:R-:W-:Y:S01]  /*8900*/  MOV R159, R7 ;  /* 0x00000007009f7202 */ /* 0x010fe20000000f00 */
[----:B0-----:R-:W-:-:S05]  /*8910*/  @P1 IMAD.WIDE.U32 R4, R2, 0x20, R4 ;  /* 0x0000002002041825 */ /* 0x001fca00078e0004 */
[----:B------:R-:W3:Y:S04]  /*8920*/  @P1 LDG.E.128 R156, desc[UR6][R4.64] ;  /* 0x00000006049c1981 */ /* 0x000ee8000c1e1d00 */
[----:B------:R0:W4:Y:S02]  /*8930*/  @P1 LDG.E.128 R152, desc[UR6][R4.64+0x10] ;  /* 0x0000100604981981 */ /* 0x000124000c1e1d00 */
        /* <DEDUP_REMOVED lines=8> */
[----:B------:R-:W3:Y:S04]  /*89c0*/  @P1 LDG.E.128 R140, desc[UR6][R4.64+0x10] ;  /* 0x00001006048c1981 */ /* 0x000ee8000c1e1d00 */
[----:B--2---:R0:W2:Y:S02]  /*89d0*/  @P1 LDG.E.128 R148, desc[UR6][R4.64] ;  /* 0x0000000604941981 */ /* 0x0040a4000c1e1d00 */
[----:B0-----:R-:W0:Y:S02]  /*89e0*/  @P1 LDC.64 R4, c[0x0][0x440] ;  /* 0x00011000ff041b82 */ /* 0x001e240000000a00 */
[----:B0-----:R-:W-:-:S05]  /*89f0*/  @P1 IMAD.WIDE.U32 R4, R2, 0x20, R4 ;  /* 0x0000002002041825 */ /* 0x001fca00078e0004 */
[----:B------:R1:W5:Y:S04]  /*8a00*/  @P1 LD.E.128 R72, desc[UR6][R4.64] ;  /* 0x0000000604481980 */ /* 0x000368000c101d00 */
[----:B------:R1:W5:Y:S04]  /*8a10*/  @P1 LD.E.128 R68, desc[UR6][R4.64+0x10] ;  /* 0x0000100604441980 */ /* 0x000368000c101d00 */
[----:B------:R1:W-:Y:S04]  /*8a20*/  @P0 STL.64 [R1+0xf0], R172 ;  /* 0x0000f0ac01000387 */ /* 0x0003e80000100a00 */
[----:B------:R1:W-:Y:S01]  /*8a30*/  @P0 STL.64 [R1+0xf8], R174 ;  /* 0x0000f8ae01000387 */ /* 0x0003e20000100a00 */
[----:B------:R-:W-:-:S03]  /*8a40*/  @P1 IADD3 R2, PT, PT, R2, 0x20, RZ ;  /* 0x0000002002021810 */ /* 0x000fc60007ffe0ff */
        /* <DEDUP_REMOVED lines=9> */
[----:B--2---:R1:W-:Y:S04]  /*8ae0*/  @P1 STL.64 [R1+0x90], R148 ;  /* 0x0000909401001387 */ /* 0x0043e80000100a00 */
[----:B------:R1:W-:Y:S04]  /*8af0*/  @P1 STL.64 [R1+0x98], R150 ;  /* 0x0000989601001387 */ /* 0x0003e80000100a00 */
[----:B----4-:R1:W-:Y:S04]  /*8b00*/  @P1 STL.64 [R1+0xa0], R152 ;  /* 0x0000a09801001387 */ /* 0x0103e80000100a00 */
[----:B------:R1:W-:Y:S04]  /*8b10*/  @P1 STL.64 [R1+0xa8], R154 ;  /* 0x0000a89a01001387 */ /* 0x0003e80000100a00 */
[----:B------:R1:W-:Y:S04]  /*8b20*/  @P1 STL.64 [R1+0xb0], R156 ;  /* 0x0000b09c01001387 */ /* 0x0003e80000100a00 */
[----:B------:R1:W-:Y:S01]  /*8b30*/  @P1 STL.64 [R1+0xb8], R158 ;  /* 0x0000b89e01001387 */ /* 0x0003e20000100a00 */
[----:B------:R-:W-:Y:S05]  /*8b40*/  @!P0 BRA `(.L_x_21547) ;  /* 0x0000003400f08947 */ /* 0x000fea0003800000 */
[----:B-1----:R-:W0:Y:S08]  /*8b50*/  LDC.64 R4, c[0x0][0x440] ;  /* 0x00011000ff047b82 */ /* 0x002e300000000a00 */
        /* <DEDUP_REMOVED lines=15> */
[----:B--2---:R2:W-:Y:S04]  /*8c50*/  STL.64 [R1+0x40], R4 ;  /* 0x0000400401007387 */ /* 0x0045e80000100a00 */
[----:B------:R2:W-:Y:S04]  /*8c60*/  STL.64 [R1+0x48], R6 ;  /* 0x0000480601007387 */ /* 0x0005e80000100a00 */
[----:B----4-:R2:W-:Y:S04]  /*8c70*/  STL.64 [R1+0x50], R140 ;  /* 0x0000508c01007387 */ /* 0x0105e80000100a00 */
        /* <DEDUP_REMOVED lines=14> */
.L_x_21548:
        /* <DEDUP_REMOVED lines=41> */
[----:B------:R-:W-:Y:S01]  /*8ff0*/  ISETP.GE.U32.AND P1, PT, R0, 0x40, PT ;  /* 0x000000400000780c */ /* 0x000fe20003f26070 */
[----:B------:R-:W1:Y:S08]  /*9000*/  LDC.64 R70, c[0x0][0x3d8] ;  /* 0x0000f600ff467b82 */ /* 0x000e700000000a00 */
[----:B------:R-:W1:Y:S01]  /*9010*/  LDC.64 R6, c[0x0][0x3d0] ;  /* 0x0000f400ff067b82 */ /* 0x000e620000000a00 */
[----:B--2---:R-:W2:Y:S01]  /*9020*/  @P5 LDG.E.128 R172, desc[UR6][R72.64] ;  /* 0x0000000648ac5981 */ /* 0x004ea2000c1e1d00 */
[----:B0-----:R-:W-:-:S06]  /*9030*/  @P5 IMAD.WIDE.U32 R80, R2, 0x20, R74 ;  /* 0x0000002002505825 */ /* 0x001fcc00078e004a */
[----:B------:R-:W0:Y:S01]  /*9040*/  @P1 LDC.64 R68, c[0x0][0x438] ;  /* 0x00010e00ff441b82 */ /* 0x000e220000000a00 */
[----:B------:R-:W-:-:S07]  /*9050*/  ISETP.GE.U32.AND P2, PT, R0, 0x60, PT ;  /* 0x000000600000780c */ /* 0x000fce0003f46070 */
[----:B------:R-:W0:Y:S01]  /*9060*/  LDC.64 R76, c[0x0][0x3d0] ;  /* 0x0000f400ff4c7b82 */ /* 0x000e220000000a00 */
[----:B--2---:R3:W-:Y:S01]  /*9070*/  @P5 STL.64 [R1+0x2b0], R172 ;  /* 0x0002b0ac01005387 */ /* 0x0047e20000100a00 */
[----:B------:R-:W-:-:S06]  /*9080*/  @P5 LOP3.LUT R2, R2, 0x20, RZ, 0xfc, !PT ;  /* 0x0000002002025812 */ /* 0x000fcc00078efcff */
[----:B------:R-:W2:Y:S01]  /*9090*/  LDC.64 R74, c[0x0][0x3d8] ;  /* 0x0000f600ff4a7b82 */ /* 0x000ea20000000a00 */
[----:B------:R4:W-:Y:S04]  /*90a0*/  @P5 STL.64 [R1+0x2b8], R174 ;  /* 0x0002b8ae01005387 */ /* 0x0009e80000100a00 */
[----:B------:R-:W5:Y:S03]  /*90b0*/  @P5 LD.E.128 R64, desc[UR6][R80.64] ;  /* 0x0000000650405980 */ /* 0x000f66000c101d00 */
[----:B------:R-:W2:Y:S01]  /*90c0*/  @P2 LDC.64 R78, c[0x0][0x438] ;  /* 0x00010e00ff4e2b82 */ /* 0x000ea20000000a00 */
[----:B---3--:R-:W-:Y:S01]  /*90d0*/  MOV R172, R169 ;  /* 0x000000a900ac7202 */ /* 0x008fe20000000f00 */
[----:B------:R-:W-:Y:S01]  /*90e0*/  IMAD.MOV.U32 R173, RZ, RZ, R168 ;  /* 0x000000ffffad7224 */ /* 0x000fe200078e00a8 */
[----:B------:R3:W5:Y:S01]  /*90f0*/  @P5 LD.E.128 R60, desc[UR6][R80.64+0x10] ;  /* 0x00001006503c5980 */ /* 0x000762000c101d00 */
[----:B----4-:R-:W-:-:S02]  /*9100*/  MOV R174, R167 ;  /* 0x000000a700ae7202 */ /* 0x010fc40000000f00 */
[----:B------:R-:W-:-:S06]  /*9110*/  MOV R175, R166 ;  /* 0x000000a600af7202 */ /* 0x000fcc0000000f00 */
[----:B------:R-:W4:Y:S01]  /*9120*/  @P5 LDG.E.128 R172, desc[UR6][R72.64+0x10] ;  /* 0x0000100648ac5981 */ /* 0x000f22000c1e1d00 */
        /* <DEDUP_REMOVED lines=12> */
[----:B------:R-:W2:Y:S01]  /*91f0*/  LDL R140, [R1+0xa8] ;  /* 0x0000a800018c7983 */ /* 0x000ea20000100800 */
[----:B------:R-:W-:Y:S02]  /*9200*/  MOV R158, R154 ;  /* 0x0000009a009e7202 */ /* 0x000fe40000000f00 */
[----:B------:R-:W-:Y:S01]  /*9210*/  MOV R156, R3 ;  /* 0x00000003009c7202 */ /* 0x000fe20000000f00 */
[----:B------:R-:W3:Y:S04]  /*9220*/  LDL R155, [R1+0x268] ;  /* 0x00026800019b7983 */ /* 0x000ee80000100800 */
[----:B------:R-:W2:Y:S04]  /*9230*/  LDL R154, [R1+0x26c] ;  /* 0x00026c00019a7983 */ /* 0x000ea80000100800 */
[----:B------:R-:W2:Y:S04]  /*9240*/  LDL R3, [R1+0xac] ;  /* 0x0000ac0001037983 */ /* 0x000ea80000100800 */
[----:B----4-:R4:W-:Y:S04]  /*9250*/  @P5 STL.64 [R1+0x2a0], R172 ;  /* 0x0002a0ac01005387 */ /* 0x0109e80000100a00 */
[----:B------:R1:W-:Y:S01]  /*9260*/  @P5 STL.64 [R1+0x2a8], R174 ;  /* 0x0002a8ae01005387 */ /* 0x0003e20000100a00 */
[----:B----4-:R-:W-:Y:S01]  /*9270*/  MOV R172, R169 ;  /* 0x000000a900ac7202 */ /* 0x010fe20000000f00 */
[----:B------:R-:W-:Y:S01]  /*9280*/  IMAD.MOV.U32 R173, RZ, RZ, R168 ;  /* 0x000000ffffad7224 */ /* 0x000fe200078e00a8 */
[----:B-1----:R-:W-:-:S02]  /*9290*/  MOV R174, R167 ;  /* 0x000000a700ae7202 */ /* 0x002fc40000000f00 */
        /* <DEDUP_REMOVED lines=11> */
[----:B------:R-:W4:Y:S01]  /*9350*/  LDL R156, [R1+0x254] ;  /* 0x00025400019c7983 */ /* 0x000f220000100800 */
[----:B------:R-:W-:-:S02]  /*9360*/  MOV R161, R157 ;  /* 0x0000009d00a17202 */ /* 0x000fc40000000f00 */
[----:B---3--:R-:W-:Y:S01]  /*9370*/  MOV R159, R155 ;  /* 0x0000009b009f7202 */ /* 0x008fe20000000f00 */
[----:B------:R-:W3:Y:S01]  /*9380*/  LDL R157, [R1+0x250] ;  /* 0x00025000019d7983 */ /* 0x000ee20000100800 */
[----:B--2---:R-:W-:-:S03]  /*9390*/  MOV R158, R154 ;  /* 0x0000009a009e7202 */ /* 0x004fc60000000f00 */
[----:B------:R-:W2:Y:S04]  /*93a0*/  LDL R155, [R1+0x258] ;  /* 0x00025800019b7983 */ /* 0x000ea80000100800 */
[----:B------:R-:W2:Y:S04]  /*93b0*/  LDL R154, [R1+0x25c] ;  /* 0x00025c00019a7983 */ /* 0x000ea80000100800 */
[----:B----4-:R1:W-:Y:S04]  /*93c0*/  @P5 STL.64 [R1+0x290], R172 ;  /* 0x000290ac01005387 */ /* 0x0103e80000100a00 */
[----:B------:R4:W-:Y:S01]  /*93d0*/  @P5 STL.64 [R1+0x298], R174 ;  /* 0x000298ae01005387 */ /* 0x0009e20000100a00 */
[----:B-1----:R-:W-:Y:S01]  /*93e0*/  IMAD.MOV.U32 R172, RZ, RZ, R169 ;  /* 0x000000ffffac7224 */ /* 0x002fe200078e00a9 */
        /* <DEDUP_REMOVED lines=10> */
[----:B---3--:R-:W-:Y:S01]  /*9490*/  IMAD.MOV.U32 R161, RZ, RZ, R157 ;  /* 0x000000ffffa17224 */ /* 0x008fe200078e009d */
[----:B------:R-:W-:Y:S02]  /*94a0*/  MOV R163, R159 ;  /* 0x0000009f00a37202 */ /* 0x000fe40000000f00 */
[----:B------:R-:W-:Y:S01]  /*94b0*/  MOV R162, R158 ;  /* 0x0000009e00a27202 */ /* 0x000fe20000000f00 */
[----:B--2---:R-:W-:Y:S01]  /*94c0*/  IMAD.MOV.U32 R158, RZ, RZ, R154 ;  /* 0x000000ffff9e7224 */ /* 0x004fe200078e009a */
        /* <DEDUP_REMOVED lines=9> */
[----:B------:R-:W2:Y:S01]  /*9560*/  LDL R150, [R1+0x23c] ;  /* 0x00023c0001967983 */ /* 0x000ea20000100800 */
[----:B------:R-:W-:Y:S01]  /*9570*/  @P1 IMAD.WIDE.U32 R84, R2, 0x20, R4 ;  /* 0x0000002002541825 */ /* 0x000fe200078e0004 */
[----:B------:R-:W-:Y:S01]  /*9580*/  ISETP.GE.U32.AND P3, PT, R0, 0x80, PT ;  /* 0x000000800000780c */ /* 0x000fe20003f66070 */
[----:B------:R-:W1:Y:S02]  /*9590*/  LDC.64 R4, c[0x0][0x3d8] ;  /* 0x0000f600ff047b82 */ /* 0x000e640000000a00 */
[----:B------:R-:W-:-:S04]  /*95a0*/  @P1 IMAD.WIDE.U32 R88, R2, 0x20, R70 ;  /* 0x0000002002581825 */ /* 0x000fc800078e0046 */
[C---:B0-----:R-:W-:Y:S01]  /*95b0*/  @P1 IMAD.WIDE.U32 R86, R2.reuse, 0x20, R68 ;  /* 0x0000002002561825 */ /* 0x041fe200078e0044 */
[----:B----4-:R0:W-:Y:S05]  /*95c0*/  @P5 STL.64 [R1+0x280], R172 ;  /* 0x000280ac01005387 */ /* 0x0101ea0000100a00 */
[----:B------:R-:W4:Y:S01]  /*95d0*/  @P3 LDC.64 R72, c[0x0][0x438] ;  /* 0x00010e00ff483b82 */ /* 0x000f220000000a00 */
[----:B------:R1:W-:Y:S01]  /*95e0*/  @P5 STL.64 [R1+0x288], R174 ;  /* 0x000288ae01005387 */ /* 0x0003e20000100a00 */
[----:B------:R-:W-:Y:S02]  /*95f0*/  @P1 IADD3 R2, PT, PT, R2, 0x20, RZ ;  /* 0x0000002002021810 */ /* 0x000fe40007ffe0ff */
[----:B------:R-:W-:Y:S01]  /*9600*/  ISETP.GE.U32.AND P0, PT, R0, 0xa0, PT ;  /* 0x000000a00000780c */ /* 0x000fe20003f06070 */
[----:B------:R-:W5:Y:S03]  /*9610*/  @P1 LD.E.128 R56, desc[UR6][R86.64] ;  /* 0x0000000656381980 */ /* 0x000f66000c101d00 */
[----:B------:R-:W4:Y:S01]  /*9620*/  LDC.64 R70, c[0x0][0x3d8] ;  /* 0x0000f600ff467b82 */ /* 0x000f220000000a00 */
[----:B0-----:R-:W-:Y:S01]  /*9630*/  MOV R172, R169 ;  /* 0x000000a900ac7202 */ /* 0x001fe20000000f00 */
[----:B------:R-:W-:Y:S01]  /*9640*/  IMAD.MOV.U32 R173, RZ, RZ, R168 ;  /* 0x000000ffffad7224 */ /* 0x000fe200078e00a8 */
[----:B------:R-:W5:Y:S01]  /*9650*/  @P1 LD.E.128 R52, desc[UR6][R86.64+0x10] ;  /* 0x0000100656341980 */ /* 0x000f62000c101d00 */
[----:B-1----:R-:W-:-:S02]  /*9660*/  MOV R174, R167 ;  /* 0x000000a700ae7202 */ /* 0x002fc40000000f00 */
[----:B------:R-:W-:Y:S01]  /*9670*/  MOV R175, R166 ;  /* 0x000000a600af7202 */ /* 0x000fe20000000f00 */
[C---:B------:R-:W-:Y:S01]  /*9680*/  @P2 IMAD.WIDE.U32 R80, R2.reuse, 0x20, R6 ;  /* 0x0000002002502825 */ /* 0x040fe200078e0006 */
[----:B------:R-:W-:Y:S01]  /*9690*/  MOV R168, R164 ;  /* 0x000000a400a87202 */ /* 0x000fe20000000f00 */
[----:B------:R-:W0:Y:S03]  /*96a0*/  LDC.64 R6, c[0x0][0x3d0] ;  /* 0x0000f400ff067b82 */ /* 0x000e260000000a00 */
        /* <DEDUP_REMOVED lines=9> */
[C---:B------:R-:W-:Y:S01]  /*9740*/  @P2 IMAD.WIDE.U32 R82, R2.reuse, 0x20, R74 ;  /* 0x0000002002522825 */ /* 0x040fe200078e004a */
[----:B------:R-:W-:Y:S01]  /*9750*/  MOV R161, R157 ;  /* 0x0000009d00a17202 */ /* 0x000fe20000000f00 */
[----:B------:R-:W1:Y:S01]  /*9760*/  @P0 LDC.64 R68, c[0x0][0x438] ;  /* 0x00010e00ff440b82 */ /* 0x000e620000000a00 */
[----:B------:R-:W-:Y:S01]  /*9770*/  MOV R159, R155 ;  /* 0x0000009b009f7202 */ /* 0x000fe20000000f00 */
[----:B---3--:R-:W-:Y:S01]  /*9780*/  IMAD.MOV.U32 R157, RZ, RZ, R153 ;  /* 0x000000ffff9d7224 */ /* 0x008fe200078e0099 */
[----:B------:R-:W-:Y:S01]  /*9790*/  MOV R158, R154 ;  /* 0x0000009a009e7202 */ /* 0x000fe20000000f00 */
[----:B--2---:R-:W-:Y:S01]  /*97a0*/  IMAD.MOV.U32 R154, RZ, RZ, R150 ;  /* 0x000000ffff9a7224 */ /* 0x004fe200078e0096 */
[----:B------:R-:W-:Y:S01]  /*97b0*/  MOV R156, R152 ;  /* 0x00000098009c7202 */ /* 0x000fe20000000f00 */
[----:B------:R-:W2:Y:S01]  /*97c0*/  LDL R153, [R1+0x220] ;  /* 0x0002200001997983 */ /* 0x000ea20000100800 */
[----:B------:R-:W-:Y:S01]  /*97d0*/  MOV R155, R151 ;  /* 0x00000097009b7202 */ /* 0x000fe20000000f00 */
[C---:B------:R-:W-:Y:S01]  /*97e0*/  @P2 IMAD.WIDE.U32 R78, R2.reuse, 0x20, R78 ;  /* 0x00000020024e2825 */ /* 0x040fe200078e004e */
[----:B------:R-:W3:Y:S01]  /*97f0*/  LDC.64 R74, c[0x0][0x3d0] ;  /* 0x0000f400ff4a7b82 */ /* 0x000ee20000000a00 */
[----:B------:R-:W3:Y:S04]  /*9800*/  LDL R152, [R1+0x224] ;  /* 0x0002240001987983 */ /* 0x000ee80000100800 */
[----:B------:R-:W3:Y:S04]  /*9810*/  LDL R151, [R1+0x228] ;  /* 0x0002280001977983 */ /* 0x000ee80000100800 */
[----:B------:R-:W3:Y:S01]  /*9820*/  LDL R150, [R1+0x22c] ;  /* 0x00022c0001967983 */ /* 0x000ee20000100800 */
[----:B------:R-:W-:-:S03]  /*9830*/  @P2 VIADD R2, R2, 0x20 ;  /* 0x0000002002022836 */ /* 0x000fc60000000000 */
[----:B------:R-:W5:Y:S04]  /*9840*/  @P2 LD.E.128 R48, desc[UR6][R78.64] ;  /* 0x000000064e302980 */ /* 0x000f68000c101d00 */
[----:B------:R0:W5:Y:S04]  /*9850*/  @P2 LD.E.128 R44, desc[UR6][R78.64+0x10] ;  /* 0x000010064e2c2980 */ /* 0x000168000c101d00 */
[----:B----4-:R4:W-:Y:S04]  /*9860*/  @P1 STL.64 [R1+0x270], R172 ;  /* 0x000270ac01001387 */ /* 0x0109e80000100a00 */
[----:B------:R0:W-:Y:S01]  /*9870*/  @P1 STL.64 [R1+0x278], R174 ;  /* 0x000278ae01001387 */ /* 0x0001e20000100a00 */
[----:B----4-:R-:W-:Y:S01]  /*9880*/  MOV R172, R169 ;  /* 0x000000a900ac7202 */ /* 0x010fe20000000f00 */
[----:B------:R-:W-:Y:S01]  /*9890*/  IMAD.MOV.U32 R173, RZ, RZ, R168 ;  /* 0x000000ffffad7224 */ /* 0x000fe200078e00a8 */
[----:B0-----:R-:W-:-:S02]  /*98a0*/  MOV R174, R167 ;  /* 0x000000a700ae7202 */ /* 0x001fc40000000f00 */
        /* <DEDUP_REMOVED lines=13> */
[----:B------:R-:W-:Y:S02]  /*9980*/  MOV R159, R155 ;  /* 0x0000009b009f7202 */ /* 0x000fe40000000f00 */
[----:B------:R-:W-:Y:S01]  /*9990*/  MOV R158, R154 ;  /* 0x0000009a009e7202 */ /* 0x000fe20000000f00 */
[----:B---3--:R-:W-:Y:S01]  /*99a0*/  IMAD.MOV.U32 R154, RZ, RZ, R150 ;  /* 0x000000ffff9a7224 */ /* 0x008fe200078e0096 */
[----:B------:R-:W-:Y:S01]  /*99b0*/  MOV R156, R152 ;  /* 0x00000098009c7202 */ /* 0x000fe20000000f00 */
[----:B------:R-:W-:Y:S01]  /*99c0*/  IMAD.MOV.U32 R150, RZ, RZ, R147 ;  /* 0x000000ffff967224 */ /* 0x000fe200078e0093 */
[----:B------:R-:W-:Y:S02]  /*99d0*/  MOV R155, R151 ;  /* 0x00000097009b7202 */ /* 0x000fe40000000f00 */
[----:B------:R-:W-:-:S02]  /*99e0*/  MOV R152, R149 ;  /* 0x0000009500987202 */ /* 0x000fc40000000f00 */
[----:B------:R-:W-:Y:S01]  /*99f0*/  MOV R151, R148 ;  /* 0x0000009400977202 */ /* 0x000fe20000000f00 */
[----:B------:R-:W-:Y:S01]  /*9a00*/  IMAD.MOV.U32 R148, RZ, RZ, R143 ;  /* 0x000000ffff947224 */ /* 0x000fe200078e008f */
[----:B------:R-:W-:Y:S01]  /*9a10*/  MOV R153, R146 ;  /* 0x0000009200997202 */ /* 0x000fe20000000f00 */
[----:B------:R-:W2:Y:S01]  /*9a20*/  LDL R143, [R1+0x214] ;  /* 0x00021400018f7983 */ /* 0x000ea20000100800 */
[----:B------:R-:W-:Y:S02]  /*9a30*/  MOV R149, R145 ;  /* 0x0000009100957202 */ /* 0x000fe40000000f00 */
[----:B------:R-:W-:Y:S01]  /*9a40*/  MOV R147, R142 ;  /* 0x0000008e00937202 */ /* 0x000fe20000000f00 */
[----:B------:R-:W3:Y:S01]  /*9a50*/  LDL R145, [R1+0x210] ;  /* 0x0002100001917983 */ /* 0x000ee20000100800 */
[----:B------:R-:W-:-:S03]  /*9a60*/  MOV R146, R141 ;  /* 0x0000008d00927202 */ /* 0x000fc60000000f00 */
[----:B------:R-:W3:Y:S04]  /*9a70*/  LDL R142, [R1+0x218] ;  /* 0x00021800018e7983 */ /* 0x000ee80000100800 */
[----:B------:R-:W3:Y:S04]  /*9a80*/  LDL R141, [R1+0x21c] ;  /* 0x00021c00018d7983 */ /* 0x000ee80000100800 */
        /* <DEDUP_REMOVED lines=17> */
[----:B------:R-:W-:Y:S01]  /*9ba0*/  MOV R160, R156 ;  /* 0x0000009c00a07202 */ /* 0x000fe20000000f00 */
[----:B------:R-:W-:Y:S01]  /*9bb0*/  IMAD.MOV.U32 R154, RZ, RZ, R147 ;  /* 0x000000ffff9a7224 */ /* 0x000fe200078e0093 */
[----:B------:R-:W-:-:S02]  /*9bc0*/  MOV R159, R155 ;  /* 0x0000009b009f7202 */ /* 0x000fc40000000f00 */
[----:B------:R-:W-:Y:S02]  /*9bd0*/  MOV R156, R149 ;  /* 0x00000095009c7202 */ /* 0x000fe40000000f00 */
[----:B------:R-:W-:Y:S01]  /*9be0*/  MOV R155, R148 ;  /* 0x00000094009b7202 */ /* 0x000fe20000000f00 */
[----:B--2---:R-:W-:Y:S01]  /*9bf0*/  IMAD.MOV.U32 R148, RZ, RZ, R143 ;  /* 0x000000ffff947224 */ /* 0x004fe200078e008f */
[----:B------:R-:W-:Y:S01]  /*9c00*/  MOV R157, R146 ;  /* 0x00000092009d7202 */ /* 0x000fe20000000f00 */
[----:B------:R-:W2:Y:S01]  /*9c10*/  LDL R143, [R1+0x204] ;  /* 0x00020400018f7983 */ /* 0x000ea20000100800 */
[----:B---3--:R-:W-:Y:S02]  /*9c20*/  MOV R149, R145 ;  /* 0x0000009100957202 */ /* 0x008fe40000000f00 */
[----:B------:R-:W-:Y:S01]  /*9c30*/  MOV R147, R142 ;  /* 0x0000008e00937202 */ /* 0x000fe20000000f00 */
[----:B------:R-:W3:Y:S01]  /*9c40*/  LDL R145, [R1+0x200] ;  /* 0x0002000001917983 */ /* 0x000ee20000100800 */
[----:B------:R-:W-:-:S03]  /*9c50*/  MOV R146, R141 ;  /* 0x0000008d00927202 */ /* 0x000fc60000000f00 */
[----:B------:R-:W2:Y:S04]  /*9c60*/  LDL R142, [R1+0x208] ;  /* 0x00020800018e7983 */ /* 0x000ea80000100800 */
        /* <DEDUP_REMOVED lines=22> */
[----:B------:R-:W2:Y:S01]  /*9dd0*/  LDL R142, [R1+0xa0] ;  /* 0x0000a000018e7983 */ /* 0x000ea20000100800 */
[----:B------:R-:W-:Y:S01]  /*9de0*/  MOV R148, R143 ;  /* 0x0000008f00947202 */ /* 0x000fe20000000f00 */
[----:B------:R-:W-:Y:S01]  /*9df0*/  IMAD.MOV.U32 R143, RZ, RZ, R3 ;  /* 0x000000ffff8f7224 */ /* 0x000fe200078e0003 */
[----:B------:R-:W-:Y:S01]  /*9e00*/  MOV R146, R141 ;  /* 0x0000008d00927202 */ /* 0x000fe20000000f00 */
[----:B------:R-:W3:Y:S01]  /*9e10*/  LDL R3, [R1+0x1f4] ;  /* 0x0001f40001037983 */ /* 0x000ee20000100800 */
[----:B------:R-:W-:-:S03]  /*9e20*/  MOV R145, R140 ;  /* 0x0000008c00917202 */ /* 0x000fc60000000f00 */
[----:B------:R-:W3:Y:S04]  /*9e30*/  LDL R141, [R1+0xa4] ;  /* 0x0000a400018d7983 */ /* 0x000ee80000100800 */
[----:B------:R-:W2:Y:S04]  /*9e40*/  LDL R140, [R1+0x1f0] ;  /* 0x0001f000018c7983 */ /* 0x000ea80000100800 */
[----:B----4-:R0:W-:Y:S04]  /*9e50*/  @P1 STL.64 [R1+0x240], R172 ;  /* 0x000240ac01001387 */ /* 0x0101e80000100a00 */
[----:B------:R4:W-:Y:S01]  /*9e60*/  @P1 STL.64 [R1+0x248], R174 ;  /* 0x000248ae01001387 */ /* 0x0009e20000100a00 */
[----:B0-----:R-:W-:-:S02]  /*9e70*/  MOV R172, R169 ;  /* 0x000000a900ac7202 */ /* 0x001fc40000000f00 */
[----:B------:R-:W-:Y:S01]  /*9e80*/  MOV R173, R168 ;  /* 0x000000a800ad7202 */ /* 0x000fe20000000f00 */
[----:B----4-:R-:W-:Y:S01]  /*9e90*/  IMAD.MOV.U32 R174, RZ, RZ, R167 ;  /* 0x000000ffffae7224 */ /* 0x010fe200078e00a7 */
[----:B------:R-:W-:-:S06]  /*9ea0*/  MOV R175, R166 ;  /* 0x000000a600af7202 */ /* 0x000fcc0000000f00 */
[----:B------:R-:W4:Y:S01]  /*9eb0*/  @P2 LDG.E.128 R172, desc[UR6][R80.64] ;  /* 0x0000000650ac2981 */ /* 0x000f22000c1e1d00 */
[----:B------:R-:W-:Y:S01]  /*9ec0*/  IMAD.MOV.U32 R168, RZ, RZ, R164 ;  /* 0x000000ffffa87224 */ /* 0x000fe200078e00a4 */
        /* <DEDUP_REMOVED lines=18> */
[----:B------:R-:W3:Y:S04]  /*9ff0*/  LDL R142, [R1+0x1f8] ;  /* 0x0001f800018e7983 */ /* 0x000ee80000100800 */
[----:B------:R-:W3:Y:S04]  /*a000*/  LDL R141, [R1+0x1fc] ;  /* 0x0001fc00018d7983 */ /* 0x000ee80000100800 */
[----:B------:R-:W3:Y:S04]  /*a010*/  LDL R3, [R1+0x1e4] ;  /* 0x0001e40001037983 */ /* 0x000ee80000100800 */
[----:B----4-:R0:W-:Y:S04]  /*a020*/  @P2 STL.64 [R1+0x230], R172 ;  /* 0x000230ac01002387 */ /* 0x0101e80000100a00 */
[----:B------:R4:W-:Y:S01]  /*a030*/  @P2 STL.64 [R1+0x238], R174 ;  /* 0x000238ae01002387 */ /* 0x0009e20000100a00 */
[----:B0-----:R-:W-:Y:S01]  /*a040*/  MOV R172, R169 ;  /* 0x000000a900ac7202 */ /* 0x001fe20000000f00 */
[----:B------:R-:W-:Y:S01]  /*a050*/  IMAD.MOV.U32 R173, RZ, RZ, R168 ;  /* 0x000000ffffad7224 */ /* 0x000fe200078e00a8 */
        /* <DEDUP_REMOVED lines=67> */
[----:B------:R-:W2:Y:S01]  /*a490*/  LDL R153, [R1+0x1b0] ;  /* 0x0001b00001997983 */ /* 0x000ea20000100800 */
[----:B------:R-:W-:-:S03]  /*a4a0*/  MOV R154, R150 ;  /* 0x00000096009a7202 */ /* 0x000fc60000000f00 */
[----:B------:R-:W3:Y:S04]  /*a4b0*/  LDL R151, [R1+0x1b8] ;  /* 0x0001b80001977983 */ /* 0x000ee80000100800 */
[----:B------:R-:W2:Y:S01]  /*a4c0*/  LDL R150, [R1+0x1bc] ;  /* 0x0001bc0001967983 */ /* 0x000ea20000100800 */
[----:B------:R-:W-:-:S03]  /*a4d0*/  @P3 IMAD.WIDE.U32 R76, R2, 0x20, R76 ;  /* 0x00000020024c3825 */ /* 0x000fc600078e004c */
[----:B----4-:R0:W-:Y:S04]  /*a4e0*/  @P2 STL.64 [R1+0x200], R172 ;  /* 0x000200ac01002387 */ /* 0x0101e80000100a00 */
[----:B------:R4:W-:Y:S01]  /*a4f0*/  @P2 STL.64 [R1+0x208], R174 ;  /* 0x000208ae01002387 */ /* 0x0009e20000100a00 */
[----:B0-----:R-:W-:Y:S01]  /*a500*/  IMAD.MOV.U32 R172, RZ, RZ, R169 ;  /* 0x000000ffffac7224 */ /* 0x001fe200078e00a9 */
[----:B------:R-:W-:Y:S02]  /*a510*/  MOV R173, R168 ;  /* 0x000000a800ad7202 */ /* 0x000fe40000000f00 */
        /* <DEDUP_REMOVED lines=15> */
[----:B---3--:R-:W-:Y:S01]  /*a610*/  IMAD.MOV.U32 R155, RZ, RZ, R151 ;  /* 0x000000ffff9b7224 */ /* 0x008fe200078e0097 */
[----:B--2---:R-:W-:Y:S01]  /*a620*/  MOV R157, R153 ;  /* 0x00000099009d7202 */ /* 0x004fe20000000f00 */
[----:B------:R-:W2:Y:S01]  /*a630*/  LDL R151, [R1+0x1a8] ;  /* 0x0001a80001977983 */ /* 0x000ea20000100800 */
[----:B------:R-:W-:Y:S02]  /*a640*/  MOV R156, R152 ;  /* 0x00000098009c7202 */ /* 0x000fe40000000f00 */
[----:B------:R-:W-:Y:S01]  /*a650*/  MOV R154, R150 ;  /* 0x00000096009a7202 */ /* 0x000fe20000000f00 */
[----:B------:R-:W3:Y:S04]  /*a660*/  LDL R153, [R1+0x1a0] ;  /* 0x0001a00001997983 */ /* 0x000ee80000100800 */
        /* <DEDUP_REMOVED lines=22> */
[----:B---3--:R-:W-:Y:S02]  /*a7d0*/  MOV R157, R153 ;  /* 0x00000099009d7202 */ /* 0x008fe40000000f00 */
        /* <DEDUP_REMOVED lines=9> */
[----:B------:R-:W3:Y:S01]  /*a870*/  LDL R146, [R1+0x90] ;  /* 0x0000900001927983 */ /* 0x000ee20000100800 */
[----:B------:R-:W-:-:S04]  /*a880*/  @P3 IMAD.WIDE.U32 R84, R2, 0x20, R4 ;  /* 0x0000002002543825 */ /* 0x000fc800078e0004 */
[----:B------:R-:W-:Y:S01]  /*a890*/  @P3 IMAD.WIDE.U32 R80, R2, 0x20, R72 ;  /* 0x0000002002503825 */ /* 0x000fe200078e0048 */
[----:B----4-:R0:W-:Y:S01]  /*a8a0*/  @P3 STL.64 [R1+0x1e0], R172 ;  /* 0x0001e0ac01003387 */ /* 0x0101e20000100a00 */
[----:B------:R-:W-:Y:S01]  /*a8b0*/  ISETP.GE.U32.AND P1, PT, R0, 0xc0, PT ;  /* 0x000000c00000780c */ /* 0x000fe20003f26070 */
[----:B------:R-:W4:Y:S02]  /*a8c0*/  LDC.64 R4, c[0x0][0x3d0] ;  /* 0x0000f400ff047b82 */ /* 0x000f240000000a00 */
        /* <DEDUP_REMOVED lines=8> */
[----:B-1----:R-:W-:Y:S01]  /*a950*/  MOV R174, R167 ;  /* 0x000000a700ae7202 */ /* 0x002fe20000000f00 */
[----:B------:R-:W-:-:S06]  /*a960*/  IMAD.MOV.U32 R175, RZ, RZ, R166 ;  /* 0x000000ffffaf7224 */ /* 0x000fcc00078e00a6 */
[----:B------:R-:W4:Y:S01]  /*a970*/  @P3 LDG.E.128 R172, desc[UR6][R84.64] ;  /* 0x0000000654ac3981 */ /* 0x000f22000c1e1d00 */
[----:B------:R-:W-:Y:S01]  /*a980*/  MOV R166, R162 ;  /* 0x000000a200a67202 */ /* 0x000fe20000000f00 */
[----:B------:R-:W-:Y:S01]  /*a990*/  IMAD.MOV.U32 R167, RZ, RZ, R163 ;  /* 0x000000ffffa77224 */ /* 0x000fe200078e00a3 */
[----:B------:R-:W-:Y:S01]  /*a9a0*/  MOV R162, R158 ;  /* 0x0000009e00a27202 */ /* 0x000fe20000000f00 */
[----:B------:R-:W-:Y:S01]  /*a9b0*/  IMAD.MOV.U32 R158, RZ, RZ, R154 ;  /* 0x000000ffff9e7224 */ /* 0x000fe200078e009a */
[----:B------:R-:W-:Y:S01]  /*a9c0*/  MOV R163, R159 ;  /* 0x0000009f00a37202 */ /* 0x000fe20000000f00 */
[----:B------:R-:W-:Y:S01]  /*a9d0*/  @P0 IMAD.WIDE.U32 R78, R2, 0x20, R6 ;  /* 0x00000020024e0825 */ /* 0x000fe200078e0006 */
[----:B------:R-:W-:Y:S01]  /*a9e0*/  MOV R154, R152 ;  /* 0x00000098009a7202 */ /* 0x000fe20000000f00 */
[----:B------:R-:W1:Y:S01]  /*a9f0*/  LDC.64 R6, c[0x0][0x3d8] ;  /* 0x0000f600ff067b82 */ /* 0x000e620000000a00 */
        /* <DEDUP_REMOVED lines=9> */
[----:B--2---:R-:W-:Y:S01]  /*aa90*/  MOV R150, R148 ;  /* 0x0000009400967202 */ /* 0x004fe20000000f00 */
[----:B---3--:R-:W-:Y:S01]  /*aaa0*/  IMAD.MOV.U32 R148, RZ, RZ, R146 ;  /* 0x000000ffff947224 */ /* 0x008fe200078e0092 */
[----:B------:R-:W-:Y:S01]  /*aab0*/  MOV R160, R156 ;  /* 0x0000009c00a07202 */ /* 0x000fe20000000f00 */
[----:B------:R-:W2:Y:S01]  /*aac0*/  LDL R146, [R1+0x19c] ;  /* 0x00019c0001927983 */ /* 0x000ea20000100800 */
[----:B------:R-:W-:Y:S01]  /*aad0*/  MOV R151, R147 ;  /* 0x0000009300977202 */ /* 0x000fe20000000f00 */
[C---:B------:R-:W-:Y:S01]  /*aae0*/  @P0 IMAD.WIDE.U32 R86, R2.reuse, 0x20, R70 ;  /* 0x0000002002560825 */ /* 0x040fe200078e0046 */
[----:B------:R-:W3:Y:S01]  /*aaf0*/  LDC.64 R80, c[0x0][0x3d8] ;  /* 0x0000f600ff507b82 */ /* 0x000ee20000000a00 */
[----:B------:R-:W3:Y:S04]  /*ab00*/  LDL R156, [R1+0x194] ;  /* 0x00019400019c7983 */ /* 0x000ee80000100800 */
[----:B------:R-:W2:Y:S01]  /*ab10*/  LDL R147, [R1+0x198] ;  /* 0x0001980001937983 */ /* 0x000ea20000100800 */
[----:B------:R-:W-:-:S02]  /*ab20*/  @P0 IMAD.WIDE.U32 R82, R2, 0x20, R68 ;  /* 0x0000002002520825 */ /* 0x000fc400078e0044 */
[----:B------:R-:W1:Y:S01]  /*ab30*/  @P2 LDC.64 R70, c[0x0][0x438] ;  /* 0x00010e00ff462b82 */ /* 0x000e620000000a00 */
[----:B----4-:R4:W-:Y:S01]  /*ab40*/  @P3 STL.64 [R1+0x1d0], R172 ;  /* 0x0001d0ac01003387 */ /* 0x0109e20000100a00 */
[----:B------:R-:W-:-:S06]  /*ab50*/  @P0 IADD3 R2, PT, PT, R2, 0x20, RZ ;  /* 0x0000002002020810 */ /* 0x000fcc0007ffe0ff */
[----:B------:R-:W1:Y:S01]  /*ab60*/  LDC.64 R68, c[0x0][0x3d8] ;  /* 0x0000f600ff447b82 */ /* 0x000e620000000a00 */
[----:B------:R0:W-:Y:S04]  /*ab70*/  @P3 STL.64 [R1+0x1d8], R174 ;  /* 0x0001d8ae01003387 */ /* 0x0001e80000100a00 */
[----:B------:R-:W5:Y:S01]  /*ab80*/  @P0 LD.E.128 R32, desc[UR6][R82.64] ;  /* 0x0000000652200980 */ /* 0x000f62000c101d00 */
[----:B----4-:R-:W-:-:S03]  /*ab90*/  MOV R172, R169 ;  /* 0x000000a900ac7202 */ /* 0x010fc60000000f00 */
[----:B------:R-:W5:Y:S01]  /*aba0*/  @P0 LD.E.128 R28, desc[UR6][R82.64+0x10] ;  /* 0x00001006521c0980 */ /* 0x000f62000c101d00 */
[----:B------:R-:W-:Y:S01]  /*abb0*/  MOV R173, R168 ;  /* 0x000000a800ad7202 */ /* 0x000fe20000000f00 */
[----:B0-----:R-:W-:Y:S01]  /*abc0*/  IMAD.MOV.U32 R174, RZ, RZ, R167 ;  /* 0x000000ffffae7224 */ /* 0x001fe200078e00a7 */
        /* <DEDUP_REMOVED lines=10> */
[----:B--2---:R-:W-:Y:S01]  /*ac70*/  IMAD.MOV.U32 R159, RZ, RZ, R147 ;  /* 0x000000ffff9f7224 */ /* 0x004fe200078e0093 */
[----:B------:R-:W-:-:S02]  /*ac80*/  MOV R161, R157 ;  /* 0x0000009d00a17202 */ /* 0x000fc40000000f00 */
[----:B---3--:R-:W-:Y:S01]  /*ac90*/  MOV R160, R156 ;  /* 0x0000009c00a07202 */ /* 0x008fe20000000f00 */
[----:B------:R-:W-:Y:S01]  /*aca0*/  IMAD.MOV.U32 R156, RZ, RZ, R143 ;  /* 0x000000ffff9c7224 */ /* 0x000fe200078e008f */
[----:B------:R-:W-:Y:S01]  /*acb0*/  MOV R158, R146 ;  /* 0x00000092009e7202 */ /* 0x000fe20000000f00 */
[----:B------:R-:W2:Y:S01]  /*acc0*/  LDL R143, [R1+0x114] ;  /* 0x00011400018f7983 */ /* 0x000ea20000100800 */
[----:B------:R-:W-:Y:S01]  /*acd0*/  MOV R157, R145 ;  /* 0x00000091009d7202 */ /* 0x000fe20000000f00 */
[----:B------:R-:W-:Y:S01]  /*ace0*/  IMAD.MOV.U32 R145, RZ, RZ, R140 ;  /* 0x000000ffff917224 */ /* 0x000fe200078e008c */
[----:B------:R-:W-:Y:S01]  /*acf0*/  MOV R147, R142 ;  /* 0x0000008e00937202 */ /* 0x000fe20000000f00 */
[----:B------:R-:W3:Y:S01]  /*ad00*/  LDL R140, [R1+0x110] ;  /* 0x00011000018c7983 */ /* 0x000ee20000100800 */
[----:B------:R-:W-:-:S03]  /*ad10*/  MOV R146, R141 ;  /* 0x0000008d00927202 */ /* 0x000fc60000000f00 */
[----:B------:R-:W2:Y:S04]  /*ad20*/  LDL R142, [R1+0x118] ;  /* 0x00011800018e7983 */ /* 0x000ea80000100800 */
[----:B------:R-:W3:Y:S04]  /*ad30*/  LDL R141, [R1+0x11c] ;  /* 0x00011c00018d7983 */ /* 0x000ee80000100800 */
        /* <DEDUP_REMOVED lines=17> */
[----:B--2---:R-:W-:Y:S01]  /*ae50*/  IMAD.MOV.U32 R147, RZ, RZ, R142 ;  /* 0x000000ffff937224 */ /* 0x004fe200078e008e */
[----:B------:R-:W-:Y:S01]  /*ae60*/  MOV R160, R156 ;  /* 0x0000009c00a07202 */ /* 0x000fe20000000f00 */
[----:B------:R-:W2:Y:S01]  /*ae70*/  LDL R142, [R1+0x174] ;  /* 0x00017400018e7983 */ /* 0x000ea20000100800 */
[----:B------:R-:W-:-:S02]  /*ae80*/  MOV R158, R146 ;  /* 0x00000092009e7202 */ /* 0x000fc40000000f00 */
[----:B------:R-:W-:Y:S02]  /*ae90*/  MOV R157, R143 ;  /* 0x0000008f009d7202 */ /* 0x000fe40000000f00 */
[----:B---3--:R-:W-:Y:S01]  /*aea0*/  MOV R146, R141 ;  /* 0x0000008d00927202 */ /* 0x008fe20000000f00 */
        /* <DEDUP_REMOVED lines=19> */
[----:B------:R-:W-:Y:S01]  /*afe0*/  @P1 IMAD.WIDE.U32 R84, R2, 0x20, R74 ;  /* 0x0000002002541825 */ /* 0x000fe200078e004a */
[----:B------:R-:W-:Y:S01]  /*aff0*/  MOV R162, R158 ;  /* 0x0000009e00a27202 */ /* 0x000fe20000000f00 */
[----:B0-----:R-:W0:Y:S01]  /*b000*/  LDC.64 R78, c[0x0][0x3d0] ;  /* 0x0000f400ff4e7b82 */ /* 0x001e220000000a00 */
[----:B------:R-:W-:Y:S01]  /*b010*/  MOV R161, R156 ;  /* 0x0000009c00a17202 */ /* 0x000fe20000000f00 */
[----:B--2---:R-:W-:Y:S01]  /*b020*/  IMAD.MOV.U32 R158, RZ, RZ, R142 ;  /* 0x000000ffff9e7224 */ /* 0x004fe200078e008e */
[----:B---3--:R-:W-:Y:S01]  /*b030*/  MOV R159, R143 ;  /* 0x0000008f009f7202 */ /* 0x008fe20000000f00 */
[----:B------:R-:W2:Y:S01]  /*b040*/  LDL R142, [R1+0x164] ;  /* 0x00016400018e7983 */ /* 0x000ea20000100800 */
[----:B------:R-:W-:-:S02]  /*b050*/  MOV R157, R141 ;  /* 0x0000008d009d7202 */ /* 0x000fc40000000f00 */
[----:B------:R-:W-:Y:S01]  /*b060*/  MOV R156, R140 ;  /* 0x0000008c009c7202 */ /* 0x000fe20000000f00 */
[----:B------:R-:W3:Y:S01]  /*b070*/  LDL R143, [R1+0x160] ;  /* 0x00016000018f7983 */ /* 0x000ee20000100800 */
[----:B------:R-:W-:Y:S01]  /*b080*/  ISETP.GE.U32.AND P3, PT, R0, 0x100, PT ;  /* 0x000001000000780c */ /* 0x000fe20003f66070 */
[----:B------:R-:W0:Y:S02]  /*b090*/  LDC.64 R74, c[0x0][0x3d8] ;  /* 0x0000f600ff4a7b82 */ /* 0x000e240000000a00 */
[----:B------:R-:W2:Y:S04]  /*b0a0*/  LDL R141, [R1+0x168] ;  /* 0x00016800018d7983 */ /* 0x000ea80000100800 */
[----:B------:R-:W2:Y:S01]  /*b0b0*/  LDL R140, [R1+0x16c] ;  /* 0x00016c00018c7983 */ /* 0x000ea20000100800 */
[----:B------:R-:W-:-:S02]  /*b0c0*/  @P1 IMAD.WIDE.U32 R88, R2, 0x20, R72 ;  /* 0x0000002002581825 */ /* 0x000fc400078e0048 */
[----:B------:R-:W0:Y:S02]  /*b0d0*/  LDC.64 R72, c[0x0][0x3d0] ;  /* 0x0000f400ff487b82 */ /* 0x000e240000000a00 */
[----:B-1----:R-:W-:Y:S01]  /*b0e0*/  @P1 IMAD.WIDE.U32 R82, R2, 0x20, R6 ;  /* 0x0000002002521825 */ /* 0x002fe200078e0006 */
[----:B------:R-:W5:Y:S05]  /*b0f0*/  @P1 LD.E.128 R24, desc[UR6][R88.64] ;  /* 0x0000000658181980 */ /* 0x000f6a000c101d00 */
[----:B------:R-:W1:Y:S01]  /*b100*/  @P3 LDC.64 R76, c[0x0][0x438] ;  /* 0x00010e00ff4c3b82 */ /* 0x000e620000000a00 */
[----:B----4-:R4:W-:Y:S04]  /*b110*/  @P0 STL.64 [R1+0x1a0], R172 ;  /* 0x0001a0ac01000387 */ /* 0x0109e80000100a00 */
[----:B------:R0:W-:Y:S04]  /*b120*/  @P0 STL.64 [R1+0x1a8], R174 ;  /* 0x0001a8ae01000387 */ /* 0x0001e80000100a00 */
[----:B------:R-:W5:Y:S01]  /*b130*/  @P1 LD.E.128 R20, desc[UR6][R88.64+0x10] ;  /* 0x0000100658141980 */ /* 0x000f62000c101d00 */
[----:B----4-:R-:W-:Y:S01]  /*b140*/  IMAD.MOV.U32 R172, RZ, RZ, R169 ;  /* 0x000000ffffac7224 */ /* 0x010fe200078e00a9 */
[----:B------:R-:W-:-:S02]  /*b150*/  MOV R173, R168 ;  /* 0x000000a800ad7202 */ /* 0x000fc40000000f00 */
        /* <DEDUP_REMOVED lines=10> */
[----:B------:R-:W-:Y:S01]  /*b200*/  MOV R163, R157 ;  /* 0x0000009d00a37202 */ /* 0x000fe20000000f00 */
[----:B------:R-:W3:Y:S01]  /*b210*/  LDL R143, [R1+0x8c] ;  /* 0x00008c00018f7983 */ /* 0x000ee20000100800 */
[----:B------:R-:W-:Y:S01]  /*b220*/  MOV R162, R156 ;  /* 0x0000009c00a27202 */ /* 0x000fe20000000f00 */
[----:B--2---:R-:W-:Y:S01]  /*b230*/  IMAD.MOV.U32 R156, RZ, RZ, R140 ;  /* 0x000000ffff9c7224 */ /* 0x004fe200078e008c */
[----:B------:R-:W-:Y:S01]  /*b240*/  MOV R158, R142 ;  /* 0x0000008e009e7202 */ /* 0x000fe20000000f00 */
[----:B------:R-:W3:Y:S01]  /*b250*/  LDL R140, [R1+0x80] ;  /* 0x00008000018c7983 */ /* 0x000ee20000100800 */
[----:B------:R-:W-:-:S03]  /*b260*/  MOV R157, R141 ;  /* 0x0000008d009d7202 */ /* 0x000fc60000000f00 */
[----:B------:R-:W3:Y:S04]  /*b270*/  LDL R141, [R1+0x84] ;  /* 0x00008400018d7983 */ /* 0x000ee80000100800 */
[----:B------:R-:W3:Y:S04]  /*b280*/  LDL R142, [R1+0x88] ;  /* 0x00008800018e7983 */ /* 0x000ee80000100800 */
[----:B----4-:R0:W-:Y:S04]  /*b290*/  @P0 STL.64 [R1+0x190], R172 ;  /* 0x000190ac01000387 */ /* 0x0101e80000100a00 */
[----:B------:R2:W-:Y:S01]  /*b2a0*/  @P0 STL.64 [R1+0x198], R174 ;  /* 0x000198ae01000387 */ /* 0x0005e20000100a00 */
[----:B0-----:R-:W-:Y:S01]  /*b2b0*/  MOV R172, R169 ;  /* 0x000000a900ac7202 */ /* 0x001fe20000000f00 */
[----:B------:R-:W-:Y:S01]  /*b2c0*/  IMAD.MOV.U32 R173, RZ, RZ, R168 ;  /* 0x000000ffffad7224 */ /* 0x000fe200078e00a8 */
[----:B--2---:R-:W-:-:S02]  /*b2d0*/  MOV R174, R167 ;  /* 0x000000a700ae7202 */ /* 0x004fc40000000f00 */
        /* <DEDUP_REMOVED lines=8> */
[----:B------:R-:W4:Y:S01]  /*b360*/  LDL R157, [R1+0xb4] ;  /* 0x0000b400019d7983 */ /* 0x000f220000100800 */
[----:B------:R-:W-:Y:S02]  /*b370*/  MOV R164, R158 ;  /* 0x0000009e00a47202 */ /* 0x000fe40000000f00 */
[----:B------:R-:W-:Y:S01]  /*b380*/  MOV R162, R156 ;  /* 0x0000009c00a27202 */ /* 0x000fe20000000f00 */
[----:B------:R-:W4:Y:S04]  /*b390*/  LDL R158, [R1+0xb8] ;  /* 0x0000b800019e7983 */ /* 0x000f280000100800 */
[----:B------:R-:W4:Y:S04]  /*b3a0*/  LDL R156, [R1+0xb0] ;  /* 0x0000b000019c7983 */ /* 0x000f280000100800 */
[----:B------:R-:W4:Y:S04]  /*b3b0*/  LDL R159, [R1+0xbc] ;  /* 0x0000bc00019f7983 */ /* 0x000f280000100800 */
[----:B--2---:R0:W-:Y:S04]  /*b3c0*/  @P0 STL.64 [R1+0x180], R172 ;  /* 0x000180ac01000387 */ /* 0x0041e80000100a00 */
        /* <DEDUP_REMOVED lines=15> */
[----:B------:R2:W-:Y:S04]  /*b4c0*/  @P1 STL.64 [R1+0x178], R174 ;  /* 0x000178ae01001387 */ /* 0x0005e80000100a00 */
[----:B------:R-:W4:Y:S01]  /*b4d0*/  LDL R198, [R1+0x158] ;  /* 0x0001580001c67983 */ /* 0x000f220000100800 */
[----:B0-----:R-:W-:-:S02]  /*b4e0*/  MOV R172, R169 ;  /* 0x000000a900ac7202 */ /* 0x001fc40000000f00 */
[----:B------:R-:W-:Y:S01]  /*b4f0*/  MOV R173, R168 ;  /* 0x000000a800ad7202 */ /* 0x000fe20000000f00 */
[----:B--2---:R-:W-:Y:S01]  /*b500*/  IMAD.MOV.U32 R174, RZ, RZ, R167 ;  /* 0x000000ffffae7224 */ /* 0x004fe200078e00a7 */
[----:B------:R-:W-:-:S06]  /*b510*/  MOV R175, R166 ;  /* 0x000000a600af7202 */ /* 0x000fcc0000000f00 */
[----:B------:R-:W2:Y:S01]  /*b520*/  @P1 LDG.E.128 R172, desc[UR6][R84.64+0x10] ;  /* 0x0000100654ac1981 */ /* 0x000ea2000c1e1d00 */
[----:B---3--:R-:W-:Y:S01]  /*b530*/  MOV R168, R165 ;  /* 0x000000a500a87202 */ /* 0x008fe20000000f00 */
[----:B----4-:R-:W-:Y:S01]  /*b540*/  IMAD.MOV.U32 R169, RZ, RZ, R164 ;  /* 0x000000ffffa97224 */ /* 0x010fe200078e00a4 */
[----:B------:R-:W-:Y:S01]  /*b550*/  MOV R167, R163 ;  /* 0x000000a300a77202 */ /* 0x000fe20000000f00 */
[----:B------:R-:W-:Y:S01]  /*b560*/  IMAD.MOV.U32 R165, RZ, RZ, R161 ;  /* 0x000000ffffa57224 */ /* 0x000fe200078e00a1 */
        /* <DEDUP_REMOVED lines=8> */
[----:B------:R-:W3:Y:S04]  /*b5f0*/  LDL R145, [R1+0x150] ;  /* 0x0001500001917983 */ /* 0x000ee80000100800 */
[----:B------:R-:W3:Y:S01]  /*b600*/  LDL R3, [R1+0x154] ;  /* 0x0001540001037983 */ /* 0x000ee20000100800 */
[----:B------:R-:W-:Y:S01]  /*b610*/  IMAD.MOV.U32 R170, RZ, RZ, R167 ;  /* 0x000000ffffaa7224 */ /* 0x000fe200078e00a7 */
[----:B------:R-:W-:Y:S01]  /*b620*/  MOV R171, R166 ;  /* 0x000000a600ab7202 */ /* 0x000fe20000000f00 */
[----:B------:R-:W-:Y:S01]  /*b630*/  IMAD.MOV.U32 R181, RZ, RZ, R164 ;  /* 0x000000ffffb57224 */ /* 0x000fe200078e00a4 */
[----:B------:R-:W-:Y:S01]  /*b640*/  MOV R180, R165 ;  /* 0x000000a500b47202 */ /* 0x000fe20000000f00 */
[----:B------:R-:W-:Y:S01]  /*b650*/  IMAD.MOV.U32 R192, RZ, RZ, R161 ;  /* 0x000000ffffc07224 */ /* 0x000fe200078e00a1 */
[----:B------:R-:W-:-:S02]  /*b660*/  MOV R182, R163 ;  /* 0x000000a300b67202 */ /* 0x000fc40000000f00 */
[----:B------:R-:W-:Y:S02]  /*b670*/  MOV R183, R162 ;  /* 0x000000a200b77202 */ /* 0x000fe40000000f00 */
[----:B------:R-:W-:Y:S01]  /*b680*/  MOV R193, R160 ;  /* 0x000000a000c17202 */ /* 0x000fe20000000f00 */
[----:B--2---:R0:W-:Y:S04]  /*b690*/  @P1 STL.64 [R1+0x160], R172 ;  /* 0x000160ac01001387 */ /* 0x0041e80000100a00 */
[----:B------:R2:W-:Y:S04]  /*b6a0*/  @P1 STL.64 [R1+0x168], R174 ;  /* 0x000168ae01001387 */ /* 0x0005e80000100a00 */
        /* <DEDUP_REMOVED lines=13> */
[----:B0-----:R-:W3:Y:S04]  /*b780*/  LDL R172, [R1+0xf0] ;  /* 0x0000f00001ac7983 */ /* 0x001ee80000100800 */
[----:B------:R-:W3:Y:S04]  /*b790*/  LDL R173, [R1+0xf4] ;  /* 0x0000f40001ad7983 */ /* 0x000ee80000100800 */
[----:B--2---:R-:W2:Y:S04]  /*b7a0*/  LDL R174, [R1+0xf8] ;  /* 0x0000f80001ae7983 */ /* 0x004ea80000100800 */
        /* <DEDUP_REMOVED lines=9> */
[----:B----4-:R-:W-:Y:S01]  /*b840*/  MOV R194, R147 ;  /* 0x0000009300c27202 */ /* 0x010fe20000000f00 */
[----:B---3--:R-:W-:Y:S01]  /*b850*/  IMAD.MOV.U32 R195, RZ, RZ, R146 ;  /* 0x000000ffffc37224 */ /* 0x008fe200078e0092 */
[----:B------:R-:W-:Y:S01]  /*b860*/  MOV R196, R145 ;  /* 0x0000009100c47202 */ /* 0x000fe20000000f00 */
[----:B------:R-:W-:Y:S01]  /*b870*/  @P1 VIADD R2, R2, 0x20 ;  /* 0x0000002002021836 */ /* 0x000fe20000000000 */
[----:B------:R-:W-:-:S03]  /*b880*/  MOV R197, R3 ;  /* 0x0000000300c57202 */ /* 0x000fc60000000f00 */
[----:B------:R-:W-:Y:S01]  /*b890*/  @P2 IMAD.WIDE.U32 R4, R2, 0x20, R4 ;  /* 0x0000002002042825 */ /* 0x000fe200078e0004 */
[----:B------:R-:W3:Y:S01]  /*b8a0*/  @P1 LDG.E.128 R192, desc[UR6][R82.64+0x10] ;  /* 0x0000100652c01981 */ /* 0x000ee2000c1e1d00 */
[----:B------:R-:W-:Y:S02]  /*b8b0*/  ISETP.GE.U32.AND P0, PT, R0, 0x120, PT ;  /* 0x000001200000780c */ /* 0x000fe40003f06070 */
[----:B------:R-:W-:-:S04]  /*b8c0*/  @P2 IMAD.WIDE.U32 R70, R2, 0x20, R70 ;  /* 0x0000002002462825 */ /* 0x000fc800078e0046 */
[C---:B------:R-:W-:Y:S01]  /*b8d0*/  @P2 IMAD.WIDE.U32 R68, R2.reuse, 0x20, R68 ;  /* 0x0000002002442825 */ /* 0x040fe200078e0044 */
[----:B------:R-:W-:Y:S01]  /*b8e0*/  @P2 IADD3 R2, PT, PT, R2, 0x20, RZ ;  /* 0x0000002002022810 */ /* 0x000fe20007ffe0ff */
[----:B------:R-:W5:Y:S04]  /*b8f0*/  @P2 LD.E.128 R16, desc[UR6][R70.64] ;  /* 0x0000000646102980 */ /* 0x000f68000c101d00 */
[C---:B------:R-:W-:Y:S01]  /*b900*/  @P3 IMAD.WIDE.U32 R78, R2.reuse, 0x20, R78 ;  /* 0x00000020024e3825 */ /* 0x040fe200078e004e */
[----:B------:R-:W4:Y:S01]  /*b910*/  @P2 LDG.E.128 R180, desc[UR6][R68.64] ;  /* 0x0000000644b42981 */ /* 0x000f22000c1e1d00 */
[----:B------:R-:W0:Y:S02]  /*b920*/  @P0 LDC.64 R6, c[0x0][0x438] ;  /* 0x00010e00ff060b82 */ /* 0x000e240000000a00 */
[C---:B-1----:R-:W-:Y:S01]  /*b930*/  @P3 IMAD.WIDE.U32 R76, R2.reuse, 0x20, R76 ;  /* 0x00000020024c3825 */ /* 0x042fe200078e004c */
[----:B------:R-:W4:Y:S03]  /*b940*/  @P3 LDG.E.128 R168, desc[UR6][R78.64+0x10] ;  /* 0x000010064ea83981 */ /* 0x000f26000c1e1d00 */
[C---:B------:R-:W-:Y:S01]  /*b950*/  @P3 IMAD.WIDE.U32 R74, R2.reuse, 0x20, R74 ;  /* 0x00000020024a3825 */ /* 0x040fe200078e004a */
[----:B------:R-:W-:Y:S01]  /*b960*/  @P3 IADD3 R2, PT, PT, R2, 0x20, RZ ;  /* 0x0000002002023810 */ /* 0x000fe20007ffe0ff */
[----:B------:R1:W5:Y:S04]  /*b970*/  @P2 LD.E.128 R12, desc[UR6][R70.64+0x10] ;  /* 0x00001006460c2980 */ /* 0x000368000c101d00 */
[C---:B------:R-:W-:Y:S01]  /*b980*/  @P0 IMAD.WIDE.U32 R72, R2.reuse, 0x20, R72 ;  /* 0x0000002002480825 */ /* 0x040fe200078e0048 */
[----:B------:R-:W5:Y:S03]  /*b990*/  @P3 LD.E.128 R8, desc[UR6][R76.64] ;  /* 0x000000064c083980 */ /* 0x000f66000c101d00 */
[C---:B------:R-:W-:Y:S01]  /*b9a0*/  @P0 IMAD.WIDE.U32 R80, R2.reuse, 0x20, R80 ;  /* 0x0000002002500825 */ /* 0x040fe200078e0050 */
[----:B------:R-:W4:Y:S04]  /*b9b0*/  @P0 LDG.E.128 R156, desc[UR6][R72.64] ;  /* 0x00000006489c0981 */ /* 0x000f28000c1e1d00 */
[----:B------:R-:W4:Y:S04]  /*b9c0*/  @P0 LDG.E.128 R152, desc[UR6][R72.64+0x10] ;  /* 0x0000100648980981 */ /* 0x000f28000c1e1d00 */
[----:B------:R-:W4:Y:S04]  /*b9d0*/  @P0 LDG.E.128 R148, desc[UR6][R80.64] ;  /* 0x0000000650940981 */ /* 0x000f28000c1e1d00 */
[----:B------:R-:W4:Y:S01]  /*b9e0*/  @P0 LDG.E.128 R140, desc[UR6][R80.64+0x10] ;  /* 0x00001006508c0981 */ /* 0x000f22000c1e1d00 */
[----:B0-----:R-:W-:Y:S01]  /*b9f0*/  @P0 IMAD.WIDE.U32 R6, R2, 0x20, R6 ;  /* 0x0000002002060825 */ /* 0x001fe200078e0006 */
[----:B------:R-:W-:-:S02]  /*ba00*/  CS2R R86, SRZ ;  /* 0x0000000000567805 */ /* 0x000fc4000001ff00 */
[----:B------:R-:W-:Y:S01]  /*ba10*/  CS2R R84, SRZ ;  /* 0x0000000000547805 */ /* 0x000fe2000001ff00 */
[----:B------:R-:W5:Y:S04]  /*ba20*/  @P3 LD.E.128 R236, desc[UR6][R76.64+0x10] ;  /* 0x000010064cec3980 */ /* 0x000f68000c101d00 */
[----:B------:R-:W5:Y:S04]  /*ba30*/  @P0 LD.E.128 R240, desc[UR6][R6.64] ;  /* 0x0000000606f00980 */ /* 0x000f68000c101d00 */
[----:B------:R-:W5:Y:S04]  /*ba40*/  @P0 LD.E.128 R244, desc[UR6][R6.64+0x10] ;  /* 0x0000100606f40980 */ /* 0x000f68000c101d00 */
[----:B------:R-:W4:Y:S04]  /*ba50*/  @P1 LDG.E.128 R196, desc[UR6][R82.64] ;  /* 0x0000000652c41981 */ /* 0x000f28000c1e1d00 */
[----:B------:R-:W4:Y:S04]  /*ba60*/  @P2 LDG.E.128 R188, desc[UR6][R4.64] ;  /* 0x0000000604bc2981 */ /* 0x000f28000c1e1d00 */
[----:B------:R-:W4:Y:S04]  /*ba70*/  @P2 LDG.E.128 R184, desc[UR6][R4.64+0x10] ;  /* 0x0000100604b82981 */ /* 0x000f28000c1e1d00 */
[----:B------:R0:W4:Y:S04]  /*ba80*/  @P2 LDG.E.128 R176, desc[UR6][R68.64+0x10] ;  /* 0x0000100644b02981 */ /* 0x000128000c1e1d00 */
[----:B--2---:R-:W2:Y:S04]  /*ba90*/  @P3 LDG.E.128 R172, desc[UR6][R78.64] ;  /* 0x000000064eac3981 */ /* 0x004ea8000c1e1d00 */
[----:B------:R-:W2:Y:S04]  /*baa0*/  @P3 LDG.E.128 R164, desc[UR6][R74.64] ;  /* 0x000000064aa43981 */ /* 0x000ea8000c1e1d00 */
[----:B------:R0:W2:Y:S04]  /*bab0*/  @P3 LDG.E.128 R160, desc[UR6][R74.64+0x10] ;  /* 0x000010064aa03981 */ /* 0x0000a8000c1e1d00 */
[----:B---3--:R3:W-:Y:S01]  /*bac0*/  @P1 STL.64 [R1+0x140], R192 ;  /* 0x000140c001001387 */ /* 0x0087e20000100a00 */
[----:B-1----:R-:W-:-:S02]  /*bad0*/  CS2R R70, SRZ ;  /* 0x0000000000467805 */ /* 0x002fc4000001ff00 */
[----:B0-----:R-:W-:Y:S02]  /*bae0*/  CS2R R68, SRZ ;  /* 0x0000000000447805 */ /* 0x001fe4000001ff00 */
        /* <DEDUP_REMOVED lines=21> */
[----:B------:R-:W-:Y:S01]  /*bc40*/  @P0 VIADD R2, R2, 0x20 ;  /* 0x0000002002020836 */ /* 0x000fe20000000000 */
        /* <DEDUP_REMOVED lines=11> */
[----:B----4-:R3:W-:Y:S04]  /*bd00*/  @P1 STL.64 [R1+0x150], R196 ;  /* 0x000150c401001387 */ /* 0x0107e80000100a00 */
        /* <DEDUP_REMOVED lines=26> */
[----:B------:R-:W-:-:S13]  /*beb0*/  ISETP.GE.U32.AND P1, PT, R0, 0x140, PT ;  /* 0x000001400000780c */ /* 0x000fda0003f26070 */
[----:B---3--:R-:W-:Y:S05]  /*bec0*/  @!P1 BRA `(.L_x_21547) ;  /* 0x0000000400109947 */ /* 0x008fea0003800000 */
        /* <DEDUP_REMOVED lines=12> */
[----:B------:R-:W-:Y:S04]  /*bf90*/  STL [R1+0x1c], RZ ;  /* 0x00001cff01007387 */ /* 0x000fe80000100800 */
[----:B------:R-:W-:Y:S04]  /*bfa0*/  STL [R1+0x18], RZ ;  /* 0x000018ff01007387 */ /* 0x000fe80000100800 */
[----:B------:R-:W-:Y:S04]  /*bfb0*/  STL [R1+0x14], RZ ;  /* 0x000014ff01007387 */ /* 0x000fe80000100800 */
[----:B------:R-:W-:Y:S04]  /*bfc0*/  STL [R1+0x10], RZ ;  /* 0x000010ff01007387 */ /* 0x000fe80000100800 */
[----:B------:R-:W-:Y:S04]  /*bfd0*/  STL [R1+0xc], RZ ;  /* 0x00000cff01007387 */ /* 0x000fe80000100800 */
[----:B------:R-:W-:Y:S04]  /*bfe0*/  STL [R1+0x8], RZ ;  /* 0x000008ff01007387 */ /* 0x000fe80000100800 */
[----:B------:R-:W-:Y:S04]  /*bff0*/  STL [R1+0x4], RZ ;  /* 0x000004ff01007387 */ /* 0x000fe80000100800 */
[----:B------:R-:W-:Y:S01]  /*c000*/  STL [R1], RZ ;  /* 0x000000ff01007387 */ /* 0x000fe20000100800 */
        /* <DEDUP_REMOVED lines=26> */
[----:B---3--:R-:W-:Y:S04]  /*c1b0*/  STL.64 [R1+0x50], R96 ;  /* 0x0000506001007387 */ /* 0x008fe80000100a00 */
[----:B------:R-:W-:Y:S04]  /*c1c0*/  STL.64 [R1+0x58], R98 ;  /* 0x0000586201007387 */ /* 0x000fe80000100a00 */
[----:B----4-:R-:W-:Y:S04]  /*c1d0*/  STL.64 [R1+0x40], R92 ;  /* 0x0000405c01007387 */ /* 0x010fe80000100a00 */
[----:B------:R-:W-:Y:S04]  /*c1e0*/  STL.64 [R1+0x48], R94 ;  /* 0x0000485e01007387 */ /* 0x000fe80000100a00 */
[----:B------:R-:W-:Y:S04]  /*c1f0*/  STL.64 [R1+0x70], R88 ;  /* 0x0000705801007387 */ /* 0x000fe80000100a00 */
[----:B------:R-:W-:Y:S04]  /*c200*/  STL.64 [R1+0x78], R90 ;  /* 0x0000785a01007387 */ /* 0x000fe80000100a00 */
[----:B--2---:R-:W-:Y:S04]  /*c210*/  STL.64 [R1+0x60], R80 ;  /* 0x0000605001007387 */ /* 0x004fe80000100a00 */
[----:B------:R0:W-:Y:S04]  /*c220*/  STL.64 [R1+0x68], R82 ;  /* 0x0000685201007387 */ /* 0x0001e80000100a00 */
[----:B------:R1:W-:Y:S04]  /*c230*/  STL.64 [R1+0x20], R84 ;  /* 0x0000205401007387 */ /* 0x0003e80000100a00 */
[----:B------:R2:W-:Y:S04]  /*c240*/  STL.64 [R1+0x28], R86 ;  /* 0x0000285601007387 */ /* 0x0005e80000100a00 */
[----:B------:R3:W-:Y:S04]  /*c250*/  STL.64 [R1+0x30], R4 ;  /* 0x0000300401007387 */ /* 0x0007e80000100a00 */
[----:B------:R3:W-:Y:S01]  /*c260*/  STL.64 [R1+0x38], R6 ;  /* 0x0000380601007387 */ /* 0x0007e20000100a00 */
[----:B0-----:R-:W-:-:S02]  /*c270*/  CS2R R82, SRZ ;  /* 0x0000000000527805 */ /* 0x001fc4000001ff00 */
[----:B------:R-:W-:Y:S02]  /*c280*/  CS2R R80, SRZ ;  /* 0x0000000000507805 */ /* 0x000fe4000001ff00 */
[----:B-1----:R-:W-:Y:S02]  /*c290*/  CS2R R84, SRZ ;  /* 0x0000000000547805 */ /* 0x002fe4000001ff00 */
[----:B--2---:R-:W-:Y:S02]  /*c2a0*/  CS2R R86, SRZ ;  /* 0x0000000000567805 */ /* 0x004fe4000001ff00 */
[----:B------:R-:W-:Y:S02]  /*c2b0*/  CS2R R90, SRZ ;  /* 0x00000000005a7805 */ /* 0x000fe4000001ff00 */
[----:B------:R-:W-:Y:S02]  /*c2c0*/  CS2R R88, SRZ ;  /* 0x0000000000587805 */ /* 0x000fe4000001ff00 */
[----:B------:R-:W-:-:S02]  /*c2d0*/  CS2R R94, SRZ ;  /* 0x00000000005e7805 */ /* 0x000fc4000001ff00 */
[----:B------:R-:W-:Y:S02]  /*c2e0*/  CS2R R92, SRZ ;  /* 0x00000000005c7805 */ /* 0x000fe4000001ff00 */
[----:B------:R-:W-:Y:S02]  /*c2f0*/  CS2R R98, SRZ ;  /* 0x0000000000627805 */ /* 0x000fe4000001ff00 */
[----:B---3--:R-:W-:-:S07]  /*c300*/  CS2R R96, SRZ ;  /* 0x0000000000607805 */ /* 0x008fce000001ff00 */
.L_x_21547:
[----:B------:R-:W-:Y:S05]  /*c310*/  BSYNC.RECONVERGENT B0 ;  /* 0x0000000000007941 */ /* 0x000fea0003800200 */
.L_x_21544:
[----:B------:R-:W3:Y:S01]  /*c320*/  S2UR UR4, SR_CTAID.X ;  /* 0x00000000000479c3 */ /* 0x000ee20000002500 */
[----:B------:R-:W4:Y:S01]  /*c330*/  LDCU UR5, c[0x0][0x384] ;  /* 0x00007080ff0577ac */ /* 0x000f220008000800 */
[----:B------:R-:W-:Y:S01]  /*c340*/  SHF.R.U32.HI R248, RZ, 0x5, R144 ;  /* 0x00000005fff87819 */ /* 0x000fe20000011690 */
[----:B---3--:R-:W-:-:S06]  /*c350*/  USHF.L.U32 UR4, UR4, 0x2, URZ ;  /* 0x0000000204047899 */ /* 0x008fcc00080006ff */
[----:B------:R-:W-:-:S04]  /*c360*/  LOP3.LUT R248, R248, UR4, RZ, 0xfc, !PT ;  /* 0x00000004f8f87c12 */ /* 0x000fc8000f8efcff */
[----:B----4-:R-:W-:-:S13]  /*c370*/  ISETP.GE.AND P0, PT, R248, UR5, PT ;  /* 0x00000005f8007c0c */ /* 0x010fda000bf06270 */
[----:B------:R-:W-:Y:S05]  /*c380*/  @P0 EXIT ;  /* 0x000000000000094d */ /* 0x000fea0003800000 */
[----:B------:R-:W3:Y:S01]  /*c390*/  LDCU UR12, c[0x0][0x388] ;  /* 0x00007100ff0c77ac */ /* 0x000ee20008000800 */
[----:B------:R-:W4:Y:S01]  /*c3a0*/  LDCU.U8 UR10, c[0x0][0x410] ;  /* 0x00008200ff0a77ac */ /* 0x000f220008000000 */
[----:B------:R-:W0:Y:S01]  /*c3b0*/  LDCU UR11, c[0x0][0x448] ;  /* 0x00008900ff0b77ac */ /* 0x000e220008000800 */
[----:B------:R-:W0:Y:S01]  /*c3c0*/  LDCU.64 UR4, c[0x0][0x398] ;  /* 0x00007300ff0477ac */ /* 0x000e220008000a00 */
[----:B------:R-:W0:Y:S02]  /*c3d0*/  LDCU.64 UR8, c[0x0][0x3a0] ;  /* 0x00007400ff0877ac */ /* 0x000e240008000a00 */
.L_x_21630:
[----:B-12---:R-:W1:Y:S01]  /*c3e0*/  S2R R5, SR_TID.X ;  /* 0x0000000000057919 */ /* 0x006e620000002100 */
[----:B---3--:R-:W-:Y:S01]  /*c3f0*/  IMAD R2, R248, UR12, RZ ;  /* 0x0000000cf8027c24 */ /* 0x008fe2000f8e02ff */
[----:B------:R-:W-:Y:S04]  /*c400*/  BSSY.RECONVERGENT B0, `(.L_x_21549) ;  /* 0x000008e000007945 */ /* 0x000fe80003800200 */
[----:B------:R-:W-:-:S04]  /*c410*/  SHF.R.S32.HI R4, RZ, 0x1f, R2 ;  /* 0x0000001fff047819 */ /* 0x000fc80000011402 */
[----:B------:R-:W-:Y:S02]  /*c420*/  LEA.HI R2, R4, R2, RZ, 0x3 ;  /* 0x0000000204027211 */ /* 0x000fe400078f18ff */
[----:B-1----:R-:W-:-:S04]  /*c430*/  LOP3.LUT R5, R5, 0x1f, RZ, 0xc0, !PT ;  /* 0x0000001f05057812 */ /* 0x002fc800078ec0ff */
[----:B------:R-:W-:-:S04]  /*c440*/  LEA.HI.SX32 R5, R2, R5, 0x1d ;  /* 0x0000000502057211 */ /* 0x000fc800078feaff */
[----:B------:R-:W-:Y:S01]  /*c450*/  MOV R2, R5 ;  /* 0x0000000500027202 */ /* 0x000fe20000000f00 */
[----:B----45:R-:W-:Y:S06]  /*c460*/  @!P5 BRA `(.L_x_21550) ;  /* 0x00000008001cd947 */ /* 0x030fec0003800000 */
[----:B0-----:R-:W-:Y:S01]  /*c470*/  ISETP.NE.U32.AND P0, PT, RZ, UR4, PT ;  /* 0x00000004ff007c0c */ /* 0x001fe2000bf05070 */
        /* <DEDUP_REMOVED lines=28> */
[----:B------:R-:W-:Y:S01]  /*c640*/  IMAD.U32 R159, R7, 0x10000, RZ ;  /* 0x00010000079f7824 */ /* 0x000fe200078e00ff */
[----:B------:R-:W-:Y:S02]  /*c650*/  SHF.L.U32 R155, R4, 0x10, RZ ;  /* 0x00000010049b7819 */ /* 0x000fe400000006ff */
[----:B------:R-:W-:Y:S01]  /*c660*/  SHF.L.U32 R157, R6, 0x10, RZ ;  /* 0x00000010069d7819 */ /* 0x000fe200000006ff */
[----:B------:R-:W-:Y:S06]  /*c670*/  BRA `(.L_x_21553) ;  /* 0x0000000400847947 */ /* 0x000fec0003800000 */
.L_x_21552:
[----:B-----5:R-:W-:Y:S01]  /*c680*/  PRMT R2, R156, 0x7632, R2 ;  /* 0x000076329c027816 */ /* 0x020fe20000000002 */
[----:B------:R-:W-:Y:S01]  /*c690*/  IMAD.U32 R153, R158, 0x10000, RZ ;  /* 0x000100009e997824 */ /* 0x000fe200078e00ff */
[----:B------:R-:W-:Y:S02]  /*c6a0*/  SHF.L.U32 R152, R156, 0x10, RZ ;  /* 0x000000109c987819 */ /* 0x000fe400000006ff */
[----:B------:R-:W-:Y:S02]  /*c6b0*/  PRMT R6, R157, 0x7632, R6 ;  /* 0x000076329d067816 */ /* 0x000fe40000000006 */
[----:B------:R-:W-:Y:S01]  /*c6c0*/  PRMT R4, R158, 0x7632, R4 ;  /* 0x000076329e047816 */ /* 0x000fe20000000004 */
[----:B------:R-:W-:Y:S01]  /*c6d0*/  FADD.FTZ R152, R144, R152 ;  /* 0x0000009890987221 */ /* 0x000fe20000010000 */
[C---:B------:R-:W-:Y:S01]  /*c6e0*/  PRMT R156, R159.reuse, 0x7632, R156 ;  /* 0x000076329f9c7816 */ /* 0x040fe2000000009c */
        /* <DEDUP_REMOVED lines=14> */
.L_x_21551:
[----:B------:R-:W-:-:S04]  /*c7d0*/  UISETP.NE.U32.AND UP0, UPT, UR8, URZ, UPT ;  /* 0x000000ff0800728c */ /* 0x000fc8000bf05070 */
[----:B------:R-:W-:-:S09]  /*c7e0*/  UISETP.NE.AND.EX UP0, UPT, UR9, URZ, UPT, UP0 ;  /* 0x000000ff0900728c */ /* 0x000fd2000bf05300 */
[----:B------:R-:W-:Y:S05]  /*c7f0*/  BRA.U UP0, `(.L_x_21554) ;  /* 0x0000000100847547 */ /* 0x000fea000b800000 */
[----:B-----5:R-:W-:Y:S02]  /*c800*/  PRMT R2, R156, 0x7632, R2 ;  /* 0x000076329c027816 */ /* 0x020fe40000000002 */
[----:B------:R-:W-:Y:S02]  /*c810*/  PRMT R4, R141, 0x7632, R4 ;  /* 0x000076328d047816 */ /* 0x000fe40000000004 */
[----:B------:R-:W-:Y:S01]  /*c820*/  PRMT R7, R140, 0x7632, R7 ;  /* 0x000076328c077816 */ /* 0x000fe20000000007 */
[----:B------:R-:W-:Y:S01]  /*c830*/  IMAD.U32 R6, R2, 0x10000, RZ ;  /* 0x0001000002067824 */ /* 0x000fe200078e00ff */
[----:B------:R-:W-:Y:S01]  /*c840*/  PRMT R2, R157, 0x7632, R2 ;  /* 0x000076329d027816 */ /* 0x000fe20000000002 */
[----:B------:R-:W-:Y:S01]  /*c850*/  IMAD.U32 R4, R4, 0x10000, RZ ;  /* 0x0001000004047824 */ /* 0x000fe200078e00ff */
[----:B------:R-:W-:Y:S02]  /*c860*/  SHF.L.U32 R7, R7, 0x10, RZ ;  /* 0x0000001007077819 */ /* 0x000fe400000006ff */
[----:B------:R-:W-:-:S03]  /*c870*/  SHF.L.U32 R2, R2, 0x10, RZ ;  /* 0x0000001002027819 */ /* 0x000fc600000006ff */
[----:B------:R-:W-:Y:S02]  /*c880*/  FADD.FTZ R153, R6, R7 ;  /* 0x0000000706997221 */ /* 0x000fe40000010000 */
[----:B------:R-:W-:Y:S01]  /*c890*/  FADD.FTZ R155, R2, R4 ;  /* 0x00000004029b7221 */ /* 0x000fe20000010000 */
[----:B------:R-:W-:Y:S02]  /*c8a0*/  SHF.L.U32 R2, R156, 0x10, RZ ;  /* 0x000000109c027819 */ /* 0x000fe400000006ff */
[----:B------:R-:W-:-:S05]  /*c8b0*/  SHF.L.U32 R4, R140, 0x10, RZ ;  /* 0x000000108c047819 */ /* 0x000fca00000006ff */
[----:B------:R-:W-:Y:S01]  /*c8c0*/  FADD.FTZ R152, R2, R4 ;  /* 0x0000000402987221 */ /* 0x000fe20000010000 */
[----:B------:R-:W-:Y:S01]  /*c8d0*/  SHF.L.U32 R4, R141, 0x10, RZ ;  /* 0x000000108d047819 */ /* 0x000fe200000006ff */
[----:B------:R-:W-:-:S04]  /*c8e0*/  IMAD.U32 R2, R157, 0x10000, RZ ;  /* 0x000100009d027824 */ /* 0x000fc800078e00ff */
        /* <DEDUP_REMOVED lines=14> */
[----:B------:R-:W-:-:S03]  /*c9d0*/  SHF.L.U32 R4, R4, 0x10, RZ ;  /* 0x0000001004047819 */ /* 0x000fc600000006ff */
[----:B------:R-:W-:-:S04]  /*c9e0*/  IMAD.U32 R2, R2, 0x10000, RZ ;  /* 0x0001000002027824 */ /* 0x000fc800078e00ff */
[----:B------:R-:W-:Y:S01]  /*c9f0*/  FADD.FTZ R159, R4, R2 ;  /* 0x00000002049f7221 */ /* 0x000fe20000010000 */
[----:B------:R-:W-:Y:S06]  /*ca00*/  BRA `(.L_x_21553) ;  /* 0x0000000000a07947 */ /* 0x000fec0003800000 */
.L_x_21554:
[----:B-----5:R-:W-:Y:S02]  /*ca10*/  PRMT R2, R156, 0x7632, R2 ;  /* 0x000076329c027816 */ /* 0x020fe40000000002 */
[----:B------:R-:W-:Y:S02]  /*ca20*/  PRMT R6, R141, 0x7632, R6 ;  /* 0x000076328d067816 */ /* 0x000fe40000000006 */
[----:B------:R-:W-:Y:S02]  /*ca30*/  SHF.L.U32 R4, R2, 0x10, RZ ;  /* 0x0000001002047819 */ /* 0x000fe400000006ff */
[----:B------:R-:W-:Y:S02]  /*ca40*/  PRMT R2, R157, 0x7632, R2 ;  /* 0x000076329d027816 */ /* 0x000fe40000000002 */
        /* <DEDUP_REMOVED lines=9> */
[----:B------:R-:W-:-:S03]  /*cae0*/  PRMT R156, R159, 0x7632, R156 ;  /* 0x000076329f9c7816 */ /* 0x000fc6000000009c */
[----:B------:R-:W-:Y:S01]  /*caf0*/  FADD.FTZ R152, R6, R7 ;  /* 0x0000000706987221 */ /* 0x000fe20000010000 */
[----:B------:R-:W-:Y:S01]  /*cb00*/  SHF.L.U32 R6, R157, 0x10, RZ ;  /* 0x000000109d067819 */ /* 0x000fe200000006ff */
[----:B------:R-:W-:Y:S01]  /*cb10*/  IMAD.U32 R156, R156, 0x10000, RZ ;  /* 0x000100009c9c7824 */ /* 0x000fe200078e00ff */
[----:B------:R-:W-:Y:S01]  /*cb20*/  SHF.L.U32 R7, R141, 0x10, RZ ;  /* 0x000000108d077819 */ /* 0x000fe200000006ff */
[----:B------:R-:W-:-:S04]  /*cb30*/  FADD.FTZ R152, R144, R152 ;  /* 0x0000009890987221 */ /* 0x000fc80000010000 */
[----:B------:R-:W-:Y:S01]  /*cb40*/  FADD.FTZ R154, R6, R7 ;  /* 0x00000007069a7221 */ /* 0x000fe20000010000 */
[----:B------:R-:W-:Y:S01]  /*cb50*/  SHF.L.U32 R7, R142, 0x10, RZ ;  /* 0x000000108e077819 */ /* 0x000fe200000006ff */
[----:B------:R-:W-:Y:S02]  /*cb60*/  IMAD.U32 R6, R158, 0x10000, RZ ;  /* 0x000100009e067824 */ /* 0x000fe400078e00ff */
[----:B------:R-:W-:Y:S02]  /*cb70*/  FADD.FTZ R154, R146, R154 ;  /* 0x0000009a929a7221 */ /* 0x000fe40000010000 */
[--C-:B------:R-:W-:Y:S01]  /*cb80*/  FADD.FTZ R153, R6, R7.reuse ;  /* 0x0000000706997221 */ /* 0x100fe20000010000 */
[----:B------:R-:W-:Y:S02]  /*cb90*/  PRMT R7, R158, 0x7632, R7 ;  /* 0x000076329e077816 */ /* 0x000fe40000000007 */
[----:B------:R-:W-:Y:S02]  /*cba0*/  PRMT R6, R142, 0x7632, R6 ;  /* 0x000076328e067816 */ /* 0x000fe40000000006 */
[----:B------:R-:W-:-:S03]  /*cbb0*/  SHF.L.U32 R7, R7, 0x10, RZ ;  /* 0x0000001007077819 */ /* 0x000fc600000006ff */
[----:B------:R-:W-:-:S04]  /*cbc0*/  IMAD.U32 R6, R6, 0x10000, RZ ;  /* 0x0001000006067824 */ /* 0x000fc800078e00ff */
[----:B------:R-:W-:Y:S01]  /*cbd0*/  FADD.FTZ R6, R7, R6 ;  /* 0x0000000607067221 */ /* 0x000fe20000010000 */
[----:B------:R-:W-:-:S03]  /*cbe0*/  SHF.L.U32 R7, R159, 0x10, RZ ;  /* 0x000000109f077819 */ /* 0x000fc600000006ff */
[----:B------:R-:W-:Y:S02]  /*cbf0*/  FADD.FTZ R157, R149, R6 ;  /* 0x00000006959d7221 */ /* 0x000fe40000010000 */
[----:B------:R-:W-:Y:S01]  /*cc00*/  FADD.FTZ R155, R7, R155 ;  /* 0x0000009b079b7221 */ /* 0x000fe20000010000 */
[----:B------:R-:W-:-:S03]  /*cc10*/  PRMT R7, R143, 0x7632, R7 ;  /* 0x000076328f077816 */ /* 0x000fc60000000007 */
[----:B------:R-:W-:Y:S01]  /*cc20*/  FADD.FTZ R158, R150, R155 ;  /* 0x0000009b969e7221 */ /* 0x000fe20000010000 */
[----:B------:R-:W-:Y:S01]  /*cc30*/  SHF.L.U32 R7, R7, 0x10, RZ ;  /* 0x0000001007077819 */ /* 0x000fe200000006ff */
[----:B------:R-:W-:-:S04]  /*cc40*/  FADD.FTZ R155, R147, R2 ;  /* 0x00000002939b7221 */ /* 0x000fc80000010000 */
[----:B------:R-:W-:Y:S01]  /*cc50*/  FADD.FTZ R7, R156, R7 ;  /* 0x000000079c077221 */ /* 0x000fe20000010000 */
[----:B------:R-:W-:Y:S01]  /*cc60*/  FADD.FTZ R156, R148, R153 ;  /* 0x00000099949c7221 */ /* 0x000fe20000010000 */
[----:B------:R-:W-:Y:S02]  /*cc70*/  FADD.FTZ R153, R145, R4 ;  /* 0x0000000491997221 */ /* 0x000fe40000010000 */
[----:B------:R-:W-:-:S07]  /*cc80*/  FADD.FTZ R159, R151, R7 ;  /* 0x00000007979f7221 */ /* 0x000fce0000010000 */
.L_x_21553:
[----:B------:R-:W0:Y:S01]  /*cc90*/  LDC.64 R6, c[0x0][0x3a8] ;  /* 0x0000ea00ff067b82 */ /* 0x000e220000000a00 */
[C---:B------:R-:W-:Y:S01]  /*cca0*/  IADD3 R2, PT, PT, R5.reuse, 0x20, RZ ;  /* 0x0000002005027810 */ /* 0x040fe20007ffe0ff */
[----:B0-----:R-:W-:-:S05]  /*ccb0*/  IMAD.WIDE.U32 R6, R5, 0x20, R6 ;  /* 0x0000002005067825 */ /* 0x001fca00078e0006 */
[----:B------:R1:W-:Y:S04]  /*ccc0*/  STG.E.128 desc[UR6][R6.64], R152 ;  /* 0x0000009806007986 */ /* 0x0003e8000c101d06 */
[----:B------:R1:W-:Y:S02]  /*ccd0*/  STG.E.128 desc[UR6][R6.64+0x10], R156 ;  /* 0x0000109c06007986 */ /* 0x0003e4000c101d06 */
.L_x_21550:
[----:B0---4-:R-:W-:Y:S05]  /*cce0*/  BSYNC.RECONVERGENT B0 ;  /* 0x0000000000007941 */ /* 0x011fea0003800200 */
.L_x_21549:
        /* <DEDUP_REMOVED lines=10> */
[----:B-1----:R-:W1:Y:S02]  /*cd90*/  @P0 LDC.64 R6, c[0x0][0x398] ;  /* 0x0000e600ff060b82 */ /* 0x002e640000000a00 */
        /* <DEDUP_REMOVED lines=13> */
[----:B------:R-:W-:Y:S01]  /*ce70*/  PRMT R4, R165, 0x7632, R4 ;  /* 0x00007632a5047816 */ /* 0x000fe20000000004 */
[----:B------:R-:W-:Y:S01]  /*ce80*/  IMAD.U32 R6, R6, 0x10000, RZ ;  /* 0x0001000006067824 */ /* 0x000fe200078e00ff */
        /* <DEDUP_REMOVED lines=14> */
[----:B------:R-:W-:Y:S01]  /*cf70*/  FADD.FTZ R160, R144, R160 ;  /* 0x000000a090a07221 */ /* 0x000fe20000010000 */
[----:B------:R-:W-:Y:S01]  /*cf80*/  FADD.FTZ R162, R162, R7 ;  /* 0x00000007a2a27221 */ /* 0x000fe20000010000 */
[----:B------:R-:W-:-:S03]  /*cf90*/  SHF.L.U32 R7, R166, 0x10, RZ ;  /* 0x00000010a6077819 */ /* 0x000fc600000006ff */
[----:B------:R-:W-:Y:S02]  /*cfa0*/  FADD.FTZ R162, R146, R162 ;  /* 0x000000a292a27221 */ /* 0x000fe40000010000 */
[--C-:B------:R-:W-:Y:S01]  /*cfb0*/  FADD.FTZ R161, R161, R7.reuse ;  /* 0x00000007a1a17221 */ /* 0x100fe20000010000 */
        /* <DEDUP_REMOVED lines=17> */
.L_x_21558:
[----:B-----5:R-:W-:Y:S02]  /*d0d0*/  PRMT R4, R165, 0x7632, R4 ;  /* 0x00007632a5047816 */ /* 0x020fe40000000004 */
[----:B0-----:R-:W-:Y:S02]  /*d0e0*/  PRMT R6, R141, 0x7632, R6 ;  /* 0x000076328d067816 */ /* 0x001fe40000000006 */
[----:B------:R-:W-:Y:S01]  /*d0f0*/  PRMT R7, R164, 0x7632, R7 ;  /* 0x00007632a4077816 */ /* 0x000fe20000000007 */
[----:B------:R-:W-:Y:S01]  /*d100*/  IMAD.U32 R4, R4, 0x10000, RZ ;  /* 0x0001000004047824 */ /* 0x000fe200078e00ff */
[----:B------:R-:W-:Y:S02]  /*d110*/  SHF.L.U32 R6, R6, 0x10, RZ ;  /* 0x0000001006067819 */ /* 0x000fe400000006ff */
[----:B------:R-:W-:Y:S02]  /*d120*/  PRMT R161, R140, 0x7632, R161 ;  /* 0x000076328ca17816 */ /* 0x000fe400000000a1 */
        /* <DEDUP_REMOVED lines=13> */
[----:B------:R-:W-:Y:S02]  /*d200*/  PRMT R6, R166, 0x7632, R6 ;  /* 0x00007632a6067816 */ /* 0x000fe40000000006 */
[----:B------:R-:W-:Y:S02]  /*d210*/  PRMT R4, R142, 0x7632, R4 ;  /* 0x000076328e047816 */ /* 0x000fe40000000004 */
[----:B------:R-:W-:-:S03]  /*d220*/  SHF.L.U32 R6, R6, 0x10, RZ ;  /* 0x0000001006067819 */ /* 0x000fc600000006ff */
[----:B------:R-:W-:-:S04]  /*d230*/  IMAD.U32 R4, R4, 0x10000, RZ ;  /* 0x0001000004047824 */ /* 0x000fc800078e00ff */
[----:B------:R-:W-:Y:S01]  /*d240*/  FADD.FTZ R165, R6, R4 ;  /* 0x0000000406a57221 */ /* 0x000fe20000010000 */
[----:B------:R-:W-:Y:S02]  /*d250*/  SHF.L.U32 R4, R167, 0x10, RZ ;  /* 0x00000010a7047819 */ /* 0x000fe400000006ff */
        /* <DEDUP_REMOVED lines=8> */
.L_x_21557:
[----:B------:R-:W-:Y:S05]  /*d2e0*/  @!P1 BRA `(.L_x_21560) ;  /* 0x0000000000549947 */ /* 0x000fea0003800000 */
[C---:B-----5:R-:W-:Y:S01]  /*d2f0*/  PRMT R4, R164.reuse, 0x7632, R4 ;  /* 0x00007632a4047816 */ /* 0x060fe20000000004 */
[C---:B------:R-:W-:Y:S01]  /*d300*/  IMAD.U32 R162, R165.reuse, 0x10000, RZ ;  /* 0x00010000a5a27824 */ /* 0x040fe200078e00ff */
[----:B------:R-:W-:Y:S02]  /*d310*/  SHF.L.U32 R160, R164, 0x10, RZ ;  /* 0x00000010a4a07819 */ /* 0x000fe400000006ff */
[----:B0-----:R-:W-:Y:S01]  /*d320*/  PRMT R7, R165, 0x7632, R7 ;  /* 0x00007632a5077816 */ /* 0x001fe20000000007 */
[----:B------:R-:W-:Y:S01]  /*d330*/  IMAD.U32 R161, R4, 0x10000, RZ ;  /* 0x0001000004a17824 */ /* 0x000fe200078e00ff */
[----:B------:R-:W-:Y:S01]  /*d340*/  PRMT R6, R166, 0x7632, R6 ;  /* 0x00007632a6067816 */ /* 0x000fe20000000006 */
[----:B------:R-:W-:Y:S01]  /*d350*/  FADD.FTZ R160, R144, R160 ;  /* 0x000000a090a07221 */ /* 0x000fe20000010000 */
        /* <DEDUP_REMOVED lines=14> */
.L_x_21560:
[----:B0----5:R-:W-:Y:S02]  /*d440*/  PRMT R6, R165, 0x7632, R6 ;  /* 0x00007632a5067816 */ /* 0x021fe40000000006 */
[----:B------:R-:W-:Y:S02]  /*d450*/  PRMT R4, R164, 0x7632, R4 ;  /* 0x00007632a4047816 */ /* 0x000fe40000000004 */
[----:B------:R-:W-:Y:S01]  /*d460*/  PRMT R7, R166, 0x7632, R7 ;  /* 0x00007632a6077816 */ /* 0x000fe20000000007 */
[----:B------:R-:W-:Y:S01]  /*d470*/  IMAD.U32 R163, R6, 0x10000, RZ ;  /* 0x0001000006a37824 */ /* 0x000fe200078e00ff */
[----:B------:R-:W-:Y:S02]  /*d480*/  PRMT R232, R167, 0x7632, R232 ;  /* 0x00007632a7e87816 */ /* 0x000fe400000000e8 */
[----:B------:R-:W-:Y:S01]  /*d490*/  SHF.L.U32 R160, R164, 0x10, RZ ;  /* 0x00000010a4a07819 */ /* 0x000fe200000006ff */
[----:B------:R-:W-:Y:S01]  /*d4a0*/  IMAD.U32 R164, R166, 0x10000, RZ ;  /* 0x00010000a6a47824 */ /* 0x000fe200078e00ff */
[----:B------:R-:W-:-:S02]  /*d4b0*/  SHF.L.U32 R162, R165, 0x10, RZ ;  /* 0x00000010a5a27819 */ /* 0x000fc400000006ff */
[----:B------:R-:W-:Y:S02]  /*d4c0*/  SHF.L.U32 R166, R167, 0x10, RZ ;  /* 0x00000010a7a67819 */ /* 0x000fe400000006ff */
[----:B------:R-:W-:Y:S02]  /*d4d0*/  SHF.L.U32 R161, R4, 0x10, RZ ;  /* 0x0000001004a17819 */ /* 0x000fe400000006ff */
[----:B------:R-:W-:Y:S02]  /*d4e0*/  SHF.L.U32 R165, R7, 0x10, RZ ;  /* 0x0000001007a57819 */ /* 0x000fe400000006ff */
[----:B------:R-:W-:-:S07]  /*d4f0*/  SHF.L.U32 R167, R232, 0x10, RZ ;  /* 0x00000010e8a77819 */ /* 0x000fce00000006ff */
.L_x_21559:
[----:B------:R-:W0:Y:S02]  /*d500*/  LDC.64 R6, c[0x0][0x3a8] ;  /* 0x0000ea00ff067b82 */ /* 0x000e240000000a00 */
[----:B0-----:R-:W-:-:S04]  /*d510*/  IMAD.WIDE.U32 R6, R2, 0x20, R6 ;  /* 0x0000002002067825 */ /* 0x001fc800078e0006 */
[----:B------:R-:W-:Y:S01]  /*d520*/  VIADD R2, R2, 0x20 ;  /* 0x0000002002027836 */ /* 0x000fe20000000000 */
[----:B------:R0:W-:Y:S04]  /*d530*/  STG.E.128 desc[UR6][R6.64], R160 ;  /* 0x000000a006007986 */ /* 0x0001e8000c101d06 */
[----:B------:R0:W-:Y:S02]  /*d540*/  STG.E.128 desc[UR6][R6.64+0x10], R164 ;  /* 0x000010a406007986 */ /* 0x0001e4000c101d06 */
.L_x_21556:
[----:B------:R-:W-:Y:S05]  /*d550*/  BSYNC.RECONVERGENT B0 ;  /* 0x0000000000007941 */ /* 0x000fea0003800200 */
.L_x_21555:
        /* <DEDUP_REMOVED lines=10> */
[----:B01----:R-:W0:Y:S02]  /*d600*/  @P0 LDC.64 R6, c[0x0][0x398] ;  /* 0x0000e600ff060b82 */ /* 0x003e240000000a00 */
[----:B0-----:R-:W-:-:S05]  /*d610*/  @P0 IMAD.WIDE.U32 R6, R2, 0x10, R6 ;  /* 0x0000001002060825 */ /* 0x001fca00078e0006 */
[----:B------:R0:W5:Y:S02]  /*d620*/  @P0 LDG.E.128 R140, desc[UR6][R6.64] ;  /* 0x00000006068c0981 */ /* 0x000164000c1e1d00 */
[----:B0-----:R-:W0:Y:S02]  /*d630*/  @P1 LDC.64 R6, c[0x0][0x3a0] ;  /* 0x0000e800ff061b82 */ /* 0x001e240000000a00 */
[----:B0-----:R-:W-:-:S05]  /*d640*/  @P1 IMAD.WIDE.U32 R6, R2, 0x20, R6 ;  /* 0x0000002002061825 */ /* 0x001fca00078e0006 */
[----:B------:R-:W5:Y:S04]  /*d650*/  @P1 LDG.E.128 R144, desc[UR6][R6.64] ;  /* 0x0000000606901981 */ /* 0x000f68000c1e1d00 */
[----:B------:R2:W5:Y:S02]  /*d660*/  @P1 LDG.E.128 R148, desc[UR6][R6.64+0x10] ;  /* 0x0000100606941981 */ /* 0x000564000c1e1d00 */
[----:B--2---:R-:W-:-:S05]  /*d670*/  IMAD.WIDE.U32 R6, R2, 0x10, R168 ;  /* 0x0000001002067825 */ /* 0x004fca00078e00a8 */
        /* <DEDUP_REMOVED lines=26> */
[--C-:B------:R-:W-:Y:S01]  /*d820*/  FADD.FTZ R169, R169, R7.reuse ;  /* 0x00000007a9a97221 */ /* 0x100fe20000010000 */
[----:B------:R-:W-:-:S05]  /*d830*/  PRMT R7, R142, 0x7632, R7 ;  /* 0x000076328e077816 */ /* 0x000fca0000000007 */
[----:B------:R-:W-:-:S04]  /*d840*/  IMAD.U32 R7, R7, 0x10000, RZ ;  /* 0x0001000007077824 */ /* 0x000fc800078e00ff */
        /* <DEDUP_REMOVED lines=15> */
.L_x_21564:
[----:B-----5:R-:W-:Y:S02]  /*d940*/  PRMT R4, R173, 0x7632, R4 ;  /* 0x00007632ad047816 */ /* 0x020fe40000000004 */
[----:B0-----:R-:W-:Y:S02]  /*d950*/  PRMT R6, R141, 0x7632, R6 ;  /* 0x000076328d067816 */ /* 0x001fe40000000006 */
[----:B------:R-:W-:Y:S02]  /*d960*/  SHF.L.U32 R4, R4, 0x10, RZ ;  /* 0x0000001004047819 */ /* 0x000fe400000006ff */
[----:B------:R-:W-:Y:S02]  /*d970*/  SHF.L.U32 R6, R6, 0x10, RZ ;  /* 0x0000001006067819 */ /* 0x000fe400000006ff */
[----:B------:R-:W-:Y:S02]  /*d980*/  PRMT R7, R172, 0x7632, R7 ;  /* 0x00007632ac077816 */ /* 0x000fe40000000007 */
[----:B------:R-:W-:Y:S01]  /*d990*/  PRMT R169, R140, 0x7632, R169 ;  /* 0x000076328ca97816 */ /* 0x000fe200000000a9 */
[----:B------:R-:W-:Y:S01]  /*d9a0*/  FADD.FTZ R171, R4, R6 ;  /* 0x0000000604ab7221 */ /* 0x000fe20000010000 */
[----:B------:R-:W-:Y:S01]  /*d9b0*/  SHF.L.U32 R6, R140, 0x10, RZ ;  /* 0x000000108c067819 */ /* 0x000fe200000006ff */
[----:B------:R-:W-:Y:S01]  /*d9c0*/  IMAD.U32 R4, R172, 0x10000, RZ ;  /* 0x00010000ac047824 */ /* 0x000fe200078e00ff */
[----:B------:R-:W-:Y:S01]  /*d9d0*/  SHF.L.U32 R7, R7, 0x10, RZ ;  /* 0x0000001007077819 */ /* 0x000fe200000006ff */
[----:B------:R-:W-:-:S02]  /*d9e0*/  IMAD.U32 R169, R169, 0x10000, RZ ;  /* 0x00010000a9a97824 */ /* 0x000fc400078e00ff */
        /* <DEDUP_REMOVED lines=13> */
[----:B------:R-:W-:Y:S01]  /*dac0*/  SHF.L.U32 R4, R175, 0x10, RZ ;  /* 0x00000010af047819 */ /* 0x000fe200000006ff */
        /* <DEDUP_REMOVED lines=8> */
.L_x_21563:
[----:B------:R-:W-:Y:S05]  /*db50*/  @!P1 BRA `(.L_x_21566) ;  /* 0x0000000000549947 */ /* 0x000fea0003800000 */
[C---:B-----5:R-:W-:Y:S01]  /*db60*/  PRMT R4, R172.reuse, 0x7632, R4 ;  /* 0x00007632ac047816 */ /* 0x060fe20000000004 */
[----:B------:R-:W-:Y:S01]  /*db70*/  IMAD.U32 R168, R172, 0x10000, RZ ;  /* 0x00010000aca87824 */ /* 0x000fe200078e00ff */
[----:B0-----:R-:W-:Y:S02]  /*db80*/  PRMT R7, R173, 0x7632, R7 ;  /* 0x00007632ad077816 */ /* 0x001fe40000000007 */
[----:B------:R-:W-:Y:S01]  /*db90*/  PRMT R6, R174, 0x7632, R6 ;  /* 0x00007632ae067816 */ /* 0x000fe20000000006 */
[----:B------:R-:W-:Y:S01]  /*dba0*/  FADD.FTZ R168, R144, R168 ;  /* 0x000000a890a87221 */ /* 0x000fe20000010000 */
[C---:B------:R-:W-:Y:S02]  /*dbb0*/  PRMT R172, R175.reuse, 0x7632, R172 ;  /* 0x00007632afac7816 */ /* 0x040fe400000000ac */
        /* <DEDUP_REMOVED lines=15> */
.L_x_21566:
[----:B-----5:R-:W-:Y:S01]  /*dcb0*/  PRMT R4, R172, 0x7632, R4 ;  /* 0x00007632ac047816 */ /* 0x020fe20000000004 */
[----:B------:R-:W-:Y:S01]  /*dcc0*/  IMAD.U32 R170, R173, 0x10000, RZ ;  /* 0x00010000adaa7824 */ /* 0x000fe200078e00ff */
[----:B------:R-:W-:Y:S02]  /*dcd0*/  PRMT R232, R175, 0x7632, R232 ;  /* 0x00007632afe87816 */ /* 0x000fe400000000e8 */
[----:B0-----:R-:W-:Y:S01]  /*dce0*/  PRMT R6, R173, 0x7632, R6 ;  /* 0x00007632ad067816 */ /* 0x001fe20000000006 */
[----:B------:R-:W-:Y:S01]  /*dcf0*/  IMAD.U32 R169, R4, 0x10000, RZ ;  /* 0x0001000004a97824 */ /* 0x000fe200078e00ff */
[----:B------:R-:W-:Y:S02]  /*dd00*/  PRMT R7, R174, 0x7632, R7 ;  /* 0x00007632ae077816 */ /* 0x000fe40000000007 */
[----:B------:R-:W-:Y:S02]  /*dd10*/  SHF.L.U32 R168, R172, 0x10, RZ ;  /* 0x00000010aca87819 */ /* 0x000fe400000006ff */
[----:B------:R-:W-:-:S02]  /*dd20*/  SHF.L.U32 R172, R174, 0x10, RZ ;  /* 0x00000010aeac7819 */ /* 0x000fc400000006ff */
[----:B------:R-:W-:Y:S01]  /*dd30*/  SHF.L.U32 R174, R175, 0x10, RZ ;  /* 0x00000010afae7819 */ /* 0x000fe200000006ff */
[----:B------:R-:W-:Y:S01]  /*dd40*/  IMAD.U32 R175, R232, 0x10000, RZ ;  /* 0x00010000e8af7824 */ /* 0x000fe200078e00ff */
[----:B------:R-:W-:Y:S02]  /*dd50*/  SHF.L.U32 R171, R6, 0x10, RZ ;  /* 0x0000001006ab7819 */ /* 0x000fe400000006ff */
[----:B------:R-:W-:-:S07]  /*dd60*/  SHF.L.U32 R173, R7, 0x10, RZ ;  /* 0x0000001007ad7819 */ /* 0x000fce00000006ff */
.L_x_21565:
[----:B------:R-:W0:Y:S02]  /*dd70*/  LDC.64 R6, c[0x0][0x3a8] ;  /* 0x0000ea00ff067b82 */ /* 0x000e240000000a00 */
[C---:B0-----:R-:W-:Y:S01]  /*dd80*/  IMAD.WIDE.U32 R6, R2.reuse, 0x20, R6 ;  /* 0x0000002002067825 */ /* 0x041fe200078e0006 */
[----:B------:R-:W-:-:S04]  /*dd90*/  IADD3 R2, PT, PT, R2, 0x20, RZ ;  /* 0x0000002002027810 */ /* 0x000fc80007ffe0ff */
[----:B------:R2:W-:Y:S04]  /*dda0*/  STG.E.128 desc[UR6][R6.64], R168 ;  /* 0x000000a806007986 */ /* 0x0005e8000c101d06 */
[----:B------:R2:W-:Y:S02]  /*ddb0*/  STG.E.128 desc[UR6][R6.64+0x10], R172 ;  /* 0x000010ac06007986 */ /* 0x0005e4000c101d06 */
.L_x_21562:
[----:B------:R-:W-:Y:S05]  /*ddc0*/  BSYNC.RECONVERGENT B0 ;  /* 0x0000000000007941 */ /* 0x000fea0003800200 */
.L_x_21561:
        /* <DEDUP_REMOVED lines=10> */
[----:B012---:R-:W0:Y:S02]  /*de70*/  @P0 LDC.64 R6, c[0x0][0x398] ;  /* 0x0000e600ff060b82 */ /* 0x007e240000000a00 */
[----:B0-----:R-:W-:-:S05]  /*de80*/  @P0 IMAD.WIDE.U32 R6, R2, 0x10, R6 ;  /* 0x0000001002060825 */ /* 0x001fca00078e0006 */
[----:B------:R0:W5:Y:S02]  /*de90*/  @P0 LDG.E.128 R140, desc[UR6][R6.64] ;  /* 0x00000006068c0981 */ /* 0x000164000c1e1d00 */
[----:B0-----:R-:W0:Y:S02]  /*dea0*/  @P1 LDC.64 R6, c[0x0][0x3a0] ;  /* 0x0000e800ff061b82 */ /* 0x001e240000000a00 */
[----:B0-----:R-:W-:-:S05]  /*deb0*/  @P1 IMAD.WIDE.U32 R6, R2, 0x20, R6 ;  /* 0x0000002002061825 */ /* 0x001fca00078e0006 */
[----:B------:R-:W5:Y:S04]  /*dec0*/  @P1 LDG.E.128 R144, desc[UR6][R6.64] ;  /* 0x0000000606901981 */ /* 0x000f68000c1e1d00 */
[----:B------:R3:W5:Y:S02]  /*ded0*/  @P1 LDG.E.128 R148, desc[UR6][R6.64+0x10] ;  /* 0x0000100606941981 */ /* 0x000764000c1e1d00 */
[----:B---3--:R-:W-:-:S05]  /*dee0*/  IMAD.WIDE.U32 R6, R2, 0x10, R176 ;  /* 0x0000001002067825 */ /* 0x008fca00078e00b0 */
        /* <DEDUP_REMOVED lines=17> */
[----:B------:R-:W-:Y:S01]  /*e000*/  PRMT R179, R182, 0x7632, R179 ;  /* 0x00007632b6b37816 */ /* 0x000fe200000000b3 */
[----:B------:R-:W-:Y:S02]  /*e010*/  IMAD.U32 R180, R143, 0x10000, RZ ;  /* 0x000100008fb47824 */ /* 0x000fe400078e00ff */
[----:B------:R-:W-:Y:S01]  /*e020*/  FADD.FTZ R176, R176, R7 ;  /* 0x00000007b0b07221 */ /* 0x000fe20000010000 */
[----:B------:R-:W-:Y:S01]  /*e030*/  SHF.L.U32 R7, R181, 0x10, RZ ;  /* 0x00000010b5077819 */ /* 0x000fe200000006ff */
[----:B------:R-:W-:-:S02]  /*e040*/  IMAD.U32 R179, R179, 0x10000, RZ ;  /* 0x00010000b3b37824 */ /* 0x000fc400078e00ff */
[----:B------:R-:W-:Y:S02]  /*e050*/  FADD.FTZ R176, R144, R176 ;  /* 0x000000b090b07221 */ /* 0x000fe40000010000 */
[----:B------:R-:W-:Y:S01]  /*e060*/  FADD.FTZ R178, R178, R7 ;  /* 0x00000007b2b27221 */ /* 0x000fe20000010000 */
[----:B------:R-:W-:-:S03]  /*e070*/  SHF.L.U32 R7, R182, 0x10, RZ ;  /* 0x00000010b6077819 */ /* 0x000fc600000006ff */
[----:B------:R-:W-:Y:S02]  /*e080*/  FADD.FTZ R178, R146, R178 ;  /* 0x000000b292b27221 */ /* 0x000fe40000010000 */
[--C-:B------:R-:W-:Y:S01]  /*e090*/  FADD.FTZ R177, R177, R7.reuse ;  /* 0x00000007b1b17221 */ /* 0x100fe20000010000 */
        /* <DEDUP_REMOVED lines=17> */
.L_x_21570:
[----:B-----5:R-:W-:Y:S02]  /*e1b0*/  PRMT R4, R181, 0x7632, R4 ;  /* 0x00007632b5047816 */ /* 0x020fe40000000004 */
[----:B0-----:R-:W-:Y:S02]  /*e1c0*/  PRMT R6, R141, 0x7632, R6 ;  /* 0x000076328d067816 */ /* 0x001fe40000000006 */
[----:B------:R-:W-:Y:S02]  /*e1d0*/  SHF.L.U32 R4, R4, 0x10, RZ ;  /* 0x0000001004047819 */ /* 0x000fe400000006ff */
[----:B------:R-:W-:Y:S01]  /*e1e0*/  PRMT R7, R180, 0x7632, R7 ;  /* 0x00007632b4077816 */ /* 0x000fe20000000007 */
[----:B------:R-:W-:Y:S01]  /*e1f0*/  IMAD.U32 R6, R6, 0x10000, RZ ;  /* 0x0001000006067824 */ /* 0x000fe200078e00ff */
[----:B------:R-:W-:-:S03]  /*e200*/  PRMT R177, R140, 0x7632, R177 ;  /* 0x000076328cb17816 */ /* 0x000fc600000000b1 */
[----:B------:R-:W-:Y:S01]  /*e210*/  FADD.FTZ R179, R4, R6 ;  /* 0x0000000604b37221 */ /* 0x000fe20000010000 */
[----:B------:R-:W-:Y:S01]  /*e220*/  SHF.L.U32 R4, R180, 0x10, RZ ;  /* 0x00000010b4047819 */ /* 0x000fe200000006ff */
[----:B------:R-:W-:Y:S01]  /*e230*/  IMAD.U32 R7, R7, 0x10000, RZ ;  /* 0x0001000007077824 */ /* 0x000fe200078e00ff */
[----:B------:R-:W-:Y:S02]  /*e240*/  SHF.L.U32 R6, R140, 0x10, RZ ;  /* 0x000000108c067819 */ /* 0x000fe400000006ff */
[----:B------:R-:W-:-:S03]  /*e250*/  SHF.L.U32 R177, R177, 0x10, RZ ;  /* 0x00000010b1b17819 */ /* 0x000fc600000006ff */
[----:B------:R-:W-:Y:S01]  /*e260*/  FADD.FTZ R176, R6, R4 ;  /* 0x0000000406b07221 */ /* 0x000fe20000010000 */
[----:B------:R-:W-:Y:S01]  /*e270*/  SHF.L.U32 R6, R141, 0x10, RZ ;  /* 0x000000108d067819 */ /* 0x000fe200000006ff */
[----:B------:R-:W-:Y:S02]  /*e280*/  IMAD.U32 R4, R181, 0x10000, RZ ;  /* 0x00010000b5047824 */ /* 0x000fe400078e00ff */
[----:B------:R-:W-:Y:S02]  /*e290*/  FADD.FTZ R177, R7, R177 ;  /* 0x000000b107b17221 */ /* 0x000fe40000010000 */
        /* <DEDUP_REMOVED lines=17> */
[----:B------:R-:W-:Y:S06]  /*e3b0*/  BRA `(.L_x_21571) ;  /* 0x0000000000887947 */ /* 0x000fec0003800000 */
.L_x_21569:
[----:B------:R-:W-:Y:S05]  /*e3c0*/  @!P1 BRA `(.L_x_21572) ;  /* 0x0000000000549947 */ /* 0x000fea0003800000 */
[----:B-----5:R-:W-:Y:S01]  /*e3d0*/  PRMT R4, R180, 0x7632, R4 ;  /* 0x00007632b4047816 */ /* 0x020fe20000000004 */
[----:B------:R-:W-:Y:S01]  /*e3e0*/  IMAD.U32 R179, R182, 0x10000, RZ ;  /* 0x00010000b6b37824 */ /* 0x000fe200078e00ff */
[----:B------:R-:W-:Y:S02]  /*e3f0*/  SHF.L.U32 R176, R180, 0x10, RZ ;  /* 0x00000010b4b07819 */ /* 0x000fe400000006ff */
[----:B0-----:R-:W-:Y:S02]  /*e400*/  PRMT R7, R181, 0x7632, R7 ;  /* 0x00007632b5077816 */ /* 0x001fe40000000007 */
[----:B------:R-:W-:Y:S01]  /*e410*/  PRMT R6, R182, 0x7632, R6 ;  /* 0x00007632b6067816 */ /* 0x000fe20000000006 */
[----:B------:R-:W-:Y:S01]  /*e420*/  FADD.FTZ R176, R144, R176 ;  /* 0x000000b090b07221 */ /* 0x000fe20000010000 */
[----:B------:R-:W-:Y:S01]  /*e430*/  PRMT R180, R183, 0x7632, R180 ;  /* 0x00007632b7b47816 */ /* 0x000fe200000000b4 */
        /* <DEDUP_REMOVED lines=14> */
.L_x_21572:
[----:B0----5:R-:W-:Y:S01]  /*e520*/  PRMT R7, R182, 0x7632, R7 ;  /* 0x00007632b6077816 */ /* 0x021fe20000000007 */
[C---:B------:R-:W-:Y:S01]  /*e530*/  IMAD.U32 R176, R180.reuse, 0x10000, RZ ;  /* 0x00010000b4b07824 */ /* 0x040fe200078e00ff */
[----:B------:R-:W-:Y:S02]  /*e540*/  PRMT R4, R180, 0x7632, R4 ;  /* 0x00007632b4047816 */ /* 0x000fe40000000004 */
[----:B------:R-:W-:Y:S02]  /*e550*/  PRMT R6, R181, 0x7632, R6 ;  /* 0x00007632b5067816 */ /* 0x000fe40000000006 */
[C---:B------:R-:W-:Y:S02]  /*e560*/  PRMT R232, R183.reuse, 0x7632, R232 ;  /* 0x00007632b7e87816 */ /* 0x040fe400000000e8 */
[----:B------:R-:W-:Y:S01]  /*e570*/  SHF.L.U32 R180, R182, 0x10, RZ ;  /* 0x00000010b6b47819 */ /* 0x000fe200000006ff */
[----:B------:R-:W-:Y:S01]  /*e580*/  IMAD.U32 R182, R183, 0x10000, RZ ;  /* 0x00010000b7b67824 */ /* 0x000fe200078e00ff */
[----:B------:R-:W-:Y:S01]  /*e590*/  SHF.L.U32 R178, R181, 0x10, RZ ;  /* 0x00000010b5b27819 */ /* 0x000fe200000006ff */
[----:B------:R-:W-:Y:S01]  /*e5a0*/  IMAD.U32 R181, R7, 0x10000, RZ ;  /* 0x0001000007b57824 */ /* 0x000fe200078e00ff */
[----:B------:R-:W-:-:S02]  /*e5b0*/  SHF.L.U32 R177, R4, 0x10, RZ ;  /* 0x0000001004b17819 */ /* 0x000fc400000006ff */
[----:B------:R-:W-:Y:S02]  /*e5c0*/  SHF.L.U32 R179, R6, 0x10, RZ ;  /* 0x0000001006b37819 */ /* 0x000fe400000006ff */
[----:B------:R-:W-:-:S07]  /*e5d0*/  SHF.L.U32 R183, R232, 0x10, RZ ;  /* 0x00000010e8b77819 */ /* 0x000fce00000006ff */
.L_x_21571:
[----:B------:R-:W0:Y:S02]  /*e5e0*/  LDC.64 R6, c[0x0][0x3a8] ;  /* 0x0000ea00ff067b82 */ /* 0x000e240000000a00 */
[C---:B0-----:R-:W-:Y:S01]  /*e5f0*/  IMAD.WIDE.U32 R6, R2.reuse, 0x20, R6 ;  /* 0x0000002002067825 */ /* 0x041fe200078e0006 */
[----:B------:R-:W-:-:S04]  /*e600*/  IADD3 R2, PT, PT, R2, 0x20, RZ ;  /* 0x0000002002027810 */ /* 0x000fc80007ffe0ff */
[----:B------:R3:W-:Y:S04]  /*e610*/  STG.E.128 desc[UR6][R6.64], R176 ;  /* 0x000000b006007986 */ /* 0x0007e8000c101d06 */
[----:B------:R3:W-:Y:S02]  /*e620*/  STG.E.128 desc[UR6][R6.64+0x10], R180 ;  /* 0x000010b406007986 */ /* 0x0007e4000c101d06 */
.L_x_21568:
[----:B------:R-:W-:Y:S05]  /*e630*/  BSYNC.RECONVERGENT B0 ;  /* 0x0000000000007941 */ /* 0x000fea0003800200 */
.L_x_21567:
        /* <DEDUP_REMOVED lines=10> */
[----:B0123--:R-:W0:Y:S02]  /*e6e0*/  @P0 LDC.64 R6, c[0x0][0x398] ;  /* 0x0000e600ff060b82 */ /* 0x00fe240000000a00 */
        /* <DEDUP_REMOVED lines=51> */
.L_x_21576:
        /* <DEDUP_REMOVED lines=33> */
.L_x_21575:
        /* <DEDUP_REMOVED lines=22> */
.L_x_21578:
        /* <DEDUP_REMOVED lines=12> */
.L_x_21577:
[----:B------:R-:W0:Y:S02]  /*ee50*/  LDC.64 R6, c[0x0][0x3a8] ;  /* 0x0000ea00ff067b82 */ /* 0x000e240000000a00 */
[----:B0-----:R-:W-:-:S04]  /*ee60*/  IMAD.WIDE.U32 R6, R2, 0x20, R6 ;  /* 0x0000002002067825 */ /* 0x001fc800078e0006 */
[----:B------:R-:W-:Y:S01]  /*ee70*/  VIADD R2, R2, 0x20 ;  /* 0x0000002002027836 */ /* 0x000fe20000000000 */
[----:B------:R4:W-:Y:S04]  /*ee80*/  STG.E.128 desc[UR6][R6.64], R184 ;  /* 0x000000b806007986 */ /* 0x0009e8000c101d06 */
[----:B------:R4:W-:Y:S02]  /*ee90*/  STG.E.128 desc[UR6][R6.64+0x10], R188 ;  /* 0x000010bc06007986 */ /* 0x0009e4000c101d06 */
.L_x_21574:
[----:B------:R-:W-:Y:S05]  /*eea0*/  BSYNC.RECONVERGENT B0 ;  /* 0x0000000000007941 */ /* 0x000fea0003800200 */
.L_x_21573:
        /* <DEDUP_REMOVED lines=10> */
[----:B01234-:R-:W0:Y:S02]  /*ef50*/  @P0 LDC.64 R6, c[0x0][0x398] ;  /* 0x0000e600ff060b82 */ /* 0x01fe240000000a00 */
        /* <DEDUP_REMOVED lines=51> */
.L_x_21582:
        /* <DEDUP_REMOVED lines=33> */
.L_x_21581:
        /* <DEDUP_REMOVED lines=22> */
.L_x_21584:
        /* <DEDUP_REMOVED lines=12> */
.L_x_21583:
[----:B------:R-:W0:Y:S02]  /*f6c0*/  LDC.64 R6, c[0x0][0x3a8] ;  /* 0x0000ea00ff067b82 */ /* 0x000e240000000a00 */
[C---:B0-----:R-:W-:Y:S01]  /*f6d0*/  IMAD.WIDE.U32 R6, R2.reuse, 0x20, R6 ;  /* 0x0000002002067825 */ /* 0x041fe200078e0006 */
[----:B------:R-:W-:-:S04]  /*f6e0*/  IADD3 R2, PT, PT, R2, 0x20, RZ ;  /* 0x0000002002027810 */ /* 0x000fc80007ffe0ff */
[----:B------:R0:W-:Y:S04]  /*f6f0*/  STG.E.128 desc[UR6][R6.64], R192 ;  /* 0x000000c006007986 */ /* 0x0001e8000c101d06 */
[----:B------:R0:W-:Y:S02]  /*f700*/  STG.E.128 desc[UR6][R6.64+0x10], R196 ;  /* 0x000010c406007986 */ /* 0x0001e4000c101d06 */
.L_x_21580:
[----:B------:R-:W-:Y:S05]  /*f710*/  BSYNC.RECONVERGENT B0 ;  /* 0x0000000000007941 */ /* 0x000fea0003800200 */
.L_x_21579:
        /* <DEDUP_REMOVED lines=62> */
.L_x_21588:
        /* <DEDUP_REMOVED lines=33> */
.L_x_21587:
        /* <DEDUP_REMOVED lines=22> */
.L_x_21590:
        /* <DEDUP_REMOVED lines=12> */
.L_x_21589:
[----:B------:R-:W0:Y:S02]  /*ff30*/  LDC.64 R6, c[0x0][0x3a8] ;  /* 0x0000ea00ff067b82 */ /* 0x000e240000000a00 */
[C---:B0-----:R-:W-:Y:S01]  /*ff40*/  IMAD.WIDE.U32 R6, R2.reuse, 0x20, R6 ;  /* 0x0000002002067825 */ /* 0x041fe200078e0006 */
[----:B------:R-:W-:-:S04]  /*ff50*/  IADD3 R2, PT, PT, R2, 0x20, RZ ;  /* 0x0000002002027810 */ /* 0x000fc80007ffe0ff */
[----:B------:R0:W-:Y:S04]  /*ff60*/  STG.E.128 desc[UR6][R6.64], R200 ;  /* 0x000000c806007986 */ /* 0x0001e8000c101d06 */
[----:B------:R0:W-:Y:S02]  /*ff70*/  STG.E.128 desc[UR6][R6.64+0x10], R204 ;  /* 0x000010cc06007986 */ /* 0x0001e4000c101d06 */
.L_x_21586:
[----:B------:R-:W-:Y:S05]  /*ff80*/  BSYNC.RECONVERGENT B0 ;  /* 0x0000000000007941 */ /* 0x000fea0003800200 */
.L_x_21585:
        /* <DEDUP_REMOVED lines=62> */
.L_x_21594:
        /* <DEDUP_REMOVED lines=33> */
.L_x_21593:
        /* <DEDUP_REMOVED lines=22> */
.L_x_21596:
        /* <DEDUP_REMOVED lines=12> */
.L_x_21595:
[----:B------:R-:W0:Y:S02]  /*107a0*/  LDC.64 R6, c[0x0][0x3a8] ;  /* 0x0000ea00ff067b82 */ /* 0x000e240000000a00 */
[----:B0-----:R-:W-:-:S04]  /*107b0*/  IMAD.WIDE.U32 R6, R2, 0x20, R6 ;  /* 0x0000002002067825 */ /* 0x001fc800078e0006 */
[----:B------:R-:W-:Y:S01]  /*107c0*/  VIADD R2, R2, 0x20 ;  /* 0x0000002002027836 */ /* 0x000fe20000000000 */
[----:B------:R0:W-:Y:S04]  /*107d0*/  STG.E.128 desc[UR6][R6.64], R208 ;  /* 0x000000d006007986 */ /* 0x0001e8000c101d06 */
[----:B------:R0:W-:Y:S02]  /*107e0*/  STG.E.128 desc[UR6][R6.64+0x10], R212 ;  /* 0x000010d406007986 */ /* 0x0001e4000c101d06 */
.L_x_21592:
[----:B------:R-:W-:Y:S05]  /*107f0*/  BSYNC.RECONVERGENT B0 ;  /* 0x0000000000007941 */ /* 0x000fea0003800200 */
.L_x_21591:
        /* <DEDUP_REMOVED lines=62> */
.L_x_21600:
        /* <DEDUP_REMOVED lines=33> */
.L_x_21599:
        /* <DEDUP_REMOVED lines=22> */
.L_x_21602:
        /* <DEDUP_REMOVED lines=12> */
.L_x_21601:
[----:B------:R-:W0:Y:S02]  /*11010*/  LDC.64 R6, c[0x0][0x3a8] ;  /* 0x0000ea00ff067b82 */ /* 0x000e240000000a00 */
[C---:B0-----:R-:W-:Y:S01]  /*11020*/  IMAD.WIDE.U32 R6, R2.reuse, 0x20, R6 ;  /* 0x0000002002067825 */ /* 0x041fe200078e0006 */
[----:B------:R-:W-:-:S04]  /*11030*/  IADD3 R2, PT, PT, R2, 0x20, RZ ;  /* 0x0000002002027810 */ /* 0x000fc80007ffe0ff */
[----:B------:R0:W-:Y:S04]  /*11040*/  STG.E.128 desc[UR6][R6.64], R216 ;  /* 0x000000d806007986 */ /* 0x0001e8000c101d06 */
[----:B------:R0:W-:Y:S02]  /*11050*/  STG.E.128 desc[UR6][R6.64+0x10], R220 ;  /* 0x000010dc06007986 */ /* 0x0001e4000c101d06 */
.L_x_21598:
[----:B------:R-:W-:Y:S05]  /*11060*/  BSYNC.RECONVERGENT B0 ;  /* 0x0000000000007941 */ /* 0x000fea0003800200 */
.L_x_21597:
        /* <DEDUP_REMOVED lines=62> */
.L_x_21606:
        /* <DEDUP_REMOVED lines=33> */
.L_x_21605:
        /* <DEDUP_REMOVED lines=22> */
.L_x_21608:
        /* <DEDUP_REMOVED lines=12> */
.L_x_21607:
[----:B------:R-:W0:Y:S02]  /*11880*/  LDC.64 R6, c[0x0][0x3a8] ;  /* 0x0000ea00ff067b82 */ /* 0x000e240000000a00 */
[----:B0-----:R-:W-:-:S05]  /*11890*/  IMAD.WIDE.U32 R6, R2, 0x20, R6 ;  /* 0x0000002002067825 */ /* 0x001fca00078e0006 */
[----:B------:R0:W-:Y:S04]  /*118a0*/  STG.E.128 desc[UR6][R6.64], R224 ;  /* 0x000000e006007986 */ /* 0x0001e8000c101d06 */
[----:B------:R0:W-:Y:S02]  /*118b0*/  STG.E.128 desc[UR6][R6.64+0x10], R228 ;  /* 0x000010e406007986 */ /* 0x0001e4000c101d06 */
.L_x_21604:
[----:B------:R-:W-:Y:S05]  /*118c0*/  BSYNC.RECONVERGENT B0 ;  /* 0x0000000000007941 */ /* 0x000fea0003800200 */
.L_x_21603:
[----:B------:R-:W-:Y:S01]  /*118d0*/  FADD.FTZ R2, RZ, R152 ;  /* 0x00000098ff027221 */ /* 0x000fe20000010000 */
        /* <DEDUP_REMOVED lines=19> */
[----:B01234-:R-:W-:-:S05]  /*11a10*/  FSEL R6, R2, RZ, P5 ;  /* 0x000000ff02067208 */ /* 0x01ffca0002800000 */
        /* <DEDUP_REMOVED lines=81> */
[----:B------:R-:W-:-:S13]  /*11f30*/  LOP3.LUT P6, RZ, R235, 0x1f, RZ, 0xc0, !PT ;  /* 0x0000001febff7812 */ /* 0x000fda00078cc0ff */
        /* <DEDUP_REMOVED lines=188> */
.L_x_21642:
        /* <DEDUP_REMOVED lines=17> */
[--C-:B------:R-:W-:Y:S01]  /*12c10*/  FADD.FTZ R7, R154, -R2.reuse ;  /* 0x800000029a077221 */ /* 0x100fe20000010000 */
[--C-:B------:R-:W-:Y:S01]  /*12c20*/  FADD.FTZ R6, R155, -R2.reuse ;  /* 0x800000029b067221 */ /* 0x100fe20000010000 */
[----:B------:R-:W2:Y:S02]  /*12c30*/  LDL R250, [R1+0x2b8] ;  /* 0x0002b80001fa7983 */ /* 0x000ea40000100800 */
[C---:B------:R-:W-:Y:S01]  /*12c40*/  FMUL.FTZ R235, R4.reuse, R7 ;  /* 0x0000000704eb7220 */ /* 0x040fe20000410000 */
[----:B------:R-:W-:Y:S01]  /*12c50*/  FMUL.FTZ R234, R4, R6 ;  /* 0x0000000604ea7220 */ /* 0x000fe20000410000 */
[----:B------:R-:W3:Y:S04]  /*12c60*/  LDL R7, [R1+0x2b4] ;  /* 0x0002b40001077983 */ /* 0x000ee80000100800 */
[----:B------:R-:W4:Y:S04]  /*12c70*/  LDL R6, [R1+0x2b0] ;  /* 0x0002b00001067983 */ /* 0x000f280000100800 */
[----:B------:R-:W2:Y:S04]  /*12c80*/  LDL R249, [R1+0x2bc] ;  /* 0x0002bc0001f97983 */ /* 0x000ea80000100800 */
[----:B------:R-:W2:Y:S04]  /*12c90*/  LDL R252, [R1+0x2a0] ;  /* 0x0002a00001fc7983 */ /* 0x000ea80000100800 */
[----:B------:R-:W2:Y:S01]  /*12ca0*/  LDL R251, [R1+0x2a4] ;  /* 0x0002a40001fb7983 */ /* 0x000ea20000100800 */
[----:B0-----:R-:W-:-:S04]  /*12cb0*/  FADD.FTZ R232, R153, -R2 ;  /* 0x8000000299e87221 */ /* 0x001fc80000010000 */
[----:B------:R-:W-:Y:S01]  /*12cc0*/  FMUL.FTZ R233, R4, R232 ;  /* 0x000000e804e97220 */ /* 0x000fe20000410000 */
[----:B------:R-:W-:-:S04]  /*12cd0*/  FADD.FTZ R232, R152, -R2 ;  /* 0x8000000298e87221 */ /* 0x000fc80000010000 */
[----:B------:R-:W-:Y:S01]  /*12ce0*/  FMUL.FTZ R232, R4, R232 ;  /* 0x000000e804e87220 */ /* 0x000fe20000410000 */
[----:B---3-5:R-:W-:-:S03]  /*12cf0*/  FFMA.FTZ R233, R233, R7, R65 ;  /* 0x00000007e9e97223 */ /* 0x028fc60000010041 */
[----:B----4-:R-:W-:Y:S01]  /*12d00*/  FFMA.FTZ R232, R232, R6, R64 ;  /* 0x00000006e8e87223 */ /* 0x010fe20000010040 */
[----:B--2---:R-:W-:Y:S01]  /*12d10*/  FFMA.FTZ R6, R235, R250, R66 ;  /* 0x000000faeb067223 */ /* 0x004fe20000010042 */
[----:B------:R-:W-:-:S03]  /*12d20*/  FFMA.FTZ R7, R234, R249, R67 ;  /* 0x000000f9ea077223 */ /* 0x000fc60000010043 */
[----:B------:R-:W-:Y:S02]  /*12d30*/  F2FP.BF16.F32.PACK_AB R232, R233, R232 ;  /* 0x000000e8e9e8723e */ /* 0x000fe400000010ff */
[----:B------:R-:W-:Y:S01]  /*12d40*/  F2FP.BF16.F32.PACK_AB R233, R7, R6 ;  /* 0x0000000607e9723e */ /* 0x000fe200000010ff */
[--C-:B------:R-:W-:Y:S01]  /*12d50*/  FADD.FTZ R7, R156, -R2.reuse ;  /* 0x800000029c077221 */ /* 0x100fe20000010000 */
[----:B------:R-:W-:-:S03]  /*12d60*/  FADD.FTZ R6, R157, -R2 ;  /* 0x800000029d067221 */ /* 0x000fc60000010000 */
[C---:B------:R-:W-:Y:S01]  /*12d70*/  FMUL.FTZ R249, R4.reuse, R7 ;  /* 0x0000000704f97220 */ /* 0x040fe20000410000 */
[----:B------:R-:W-:Y:S01]  /*12d80*/  FMUL.FTZ R250, R4, R6 ;  /* 0x0000000604fa7220 */ /* 0x000fe20000410000 */
[--C-:B------:R-:W-:Y:S01]  /*12d90*/  FADD.FTZ R7, R158, -R2.reuse ;  /* 0x800000029e077221 */ /* 0x100fe20000010000 */
[----:B------:R-:W-:Y:S01]  /*12da0*/  FADD.FTZ R6, R159, -R2 ;  /* 0x800000029f067221 */ /* 0x000fe20000010000 */
[----:B------:R-:W-:Y:S01]  /*12db0*/  FFMA.FTZ R235, R249, R252, R60 ;  /* 0x000000fcf9eb7223 */ /* 0x000fe2000001003c */
[----:B------:R-:W-:Y:S01]  /*12dc0*/  FFMA.FTZ R234, R250, R251, R61 ;  /* 0x000000fbfaea7223 */ /* 0x000fe2000001003d */
[C---:B------:R-:W-:Y:S01]  /*12dd0*/  FMUL.FTZ R251, R4.reuse, R7 ;  /* 0x0000000704fb7220 */ /* 0x040fe20000410000 */
        /* <DEDUP_REMOVED lines=13> */
[----:B------:R-:W4:Y:S01]  /*12eb0*/  LDL R232, [R1+0x284] ;  /* 0x0002840001e87983 */ /* 0x000f220000100800 */
[----:B--2---:R-:W-:-:S03]  /*12ec0*/  FFMA.FTZ R6, R251, R6, R134 ;  /* 0x00000006fb067223 */ /* 0x004fc60000010086 */
[----:B------:R-:W2:Y:S01]  /*12ed0*/  LDL R251, [R1+0x298] ;  /* 0x0002980001fb7983 */ /* 0x000ea20000100800 */
[----:B---3--:R-:W-:-:S03]  /*12ee0*/  FFMA.FTZ R7, R252, R7, R135 ;  /* 0x00000007fc077223 */ /* 0x008fc60000010087 */
[----:B------:R-:W3:Y:S02]  /*12ef0*/  LDL R252, [R1+0x294] ;  /* 0x0002940001fc7983 */ /* 0x000ee40000100800 */
[----:B------:R-:W-:Y:S02]  /*12f00*/  F2FP.BF16.F32.PACK_AB R235, R7, R6 ;  /* 0x0000000607eb723e */ /* 0x000fe400000010ff */
[----:B------:R-:W2:Y:S01]  /*12f10*/  LDL R6, [R1+0x290] ;  /* 0x0002900001067983 */ /* 0x000ea20000100800 */
[----:B----4-:R-:W-:-:S03]  /*12f20*/  FFMA.FTZ R234, R249, R234, R132 ;  /* 0x000000eaf9ea7223 */ /* 0x010fc60000010084 */
[----:B------:R-:W4:Y:S01]  /*12f30*/  LDL R249, [R1+0x29c] ;  /* 0x00029c0001f97983 */ /* 0x000f220000100800 */
[--C-:B------:R-:W-:Y:S01]  /*12f40*/  FADD.FTZ R7, R152, -R2.reuse ;  /* 0x8000000298077221 */ /* 0x100fe20000010000 */
[----:B------:R-:W-:-:S03]  /*12f50*/  FADD.FTZ R233, R154, -R2 ;  /* 0x800000029ae97221 */ /* 0x000fc60000010000 */
[C---:B------:R-:W-:Y:S01]  /*12f60*/  FMUL.FTZ R7, R4.reuse, R7 ;  /* 0x0000000704077220 */ /* 0x040fe20000410000 */
[----:B------:R-:W-:Y:S01]  /*12f70*/  FMUL.FTZ R233, R4, R233 ;  /* 0x000000e904e97220 */ /* 0x000fe20000410000 */
[----:B------:R-:W-:-:S05]  /*12f80*/  FFMA.FTZ R232, R250, R232, R133 ;  /* 0x000000e8fae87223 */ /* 0x000fca0000010085 */
[----:B------:R-:W-:Y:S01]  /*12f90*/  F2FP.BF16.F32.PACK_AB R234, R232, R234 ;  /* 0x000000eae8ea723e */ /* 0x000fe200000010ff */
[----:B--2---:R-:W-:Y:S01]  /*12fa0*/  FFMA.FTZ R6, R7, R6, R136 ;  /* 0x0000000607067223 */ /* 0x004fe20000010088 */
[----:B------:R-:W-:Y:S01]  /*12fb0*/  FFMA.FTZ R7, R233, R251, R138 ;  /* 0x000000fbe9077223 */ /* 0x000fe2000001008a */
[--C-:B------:R-:W-:Y:S01]  /*12fc0*/  FADD.FTZ R251, R153, -R2.reuse ;  /* 0x8000000299fb7221 */ /* 0x100fe20000010000 */
[----:B------:R-:W-:-:S03]  /*12fd0*/  FADD.FTZ R233, R155, -R2 ;  /* 0x800000029be97221 */ /* 0x000fc60000010000 */
[C---:B------:R-:W-:Y:S01]  /*12fe0*/  FMUL.FTZ R251, R4.reuse, R251 ;  /* 0x000000fb04fb7220 */ /* 0x040fe20000410000 */
[----:B------:R-:W-:-:S04]  /*12ff0*/  FMUL.FTZ R233, R4, R233 ;  /* 0x000000e904e97220 */ /* 0x000fc80000410000 */
[----:B----4-:R-:W-:Y:S01]  /*13000*/  FFMA.FTZ R233, R233, R249, R139 ;  /* 0x000000f9e9e97223 */ /* 0x010fe2000001008b */
[----:B---3--:R-:W-:Y:S02]  /*13010*/  FFMA.FTZ R249, R251, R252, R137 ;  /* 0x000000fcfbf97223 */ /* 0x008fe40000010089 */
[----:B------:R-:W0:Y:S02]  /*13020*/  LDC.64 R250, c[0x0][0x430] ;  /* 0x00010c00fffa7b82 */ /* 0x000e240000000a00 */
[----:B------:R-:W-:Y:S02]  /*13030*/  F2FP.BF16.F32.PACK_AB R233, R233, R7 ;  /* 0x00000007e9e9723e */ /* 0x000fe400000010ff */
[----:B------:R-:W-:Y:S01]  /*13040*/  F2FP.BF16.F32.PACK_AB R232, R249, R6 ;  /* 0x00000006f9e8723e */ /* 0x000fe200000010ff */
[----:B0-----:R-:W-:-:S05]  /*13050*/  IMAD.WIDE.U32 R6, R5, 0x10, R250 ;  /* 0x0000001005067825 */ /* 0x001fca00078e00fa */
[----:B------:R1:W-:Y:S01]  /*13060*/  STG.E.128 desc[UR6][R6.64], R232 ;  /* 0x000000e806007986 */ /* 0x0003e2000c101d06 */
[----:B------:R-:W-:-:S07]  /*13070*/  IADD3 R5, PT, PT, R5, 0x20, RZ ;  /* 0x0000002005057810 */ /* 0x000fce0007ffe0ff */
.L_x_21611:
[----:B------:R-:W-:Y:S05]  /*13080*/  BSYNC.RECONVERGENT B0 ;  /* 0x0000000000007941 */ /* 0x000fea0003800200 */
.L_x_21610:
[----:B------:R-:W-:Y:S01]  /*13090*/  ISETP.GE.U32.AND P0, PT, R0, 0x40, PT ;  /* 0x000000400000780c */ /* 0x000fe20003f06070 */
[----:B------:R-:W-:-:S12]  /*130a0*/  BSSY.RECONVERGENT B0, `(.L_x_21612) ;  /* 0x0000049000007945 */ /* 0x000fd80003800200 */
[----:B------:R-:W-:Y:S05]  /*130b0*/  @!P0 BRA `(.L_x_21613) ;  /* 0x00000004001c8947 */ /* 0x000fea0003800000 */
[--C-:B-1----:R-:W-:Y:S01]  /*130c0*/  FADD.FTZ R7, R162, -R2.reuse ;  /* 0x80000002a2077221 */ /* 0x102fe20000010000 */
[--C-:B------:R-:W-:Y:S01]  /*130d0*/  FADD.FTZ R6, R163, -R2.reuse ;  /* 0x80000002a3067221 */ /* 0x100fe20000010000 */
[----:B------:R-:W2:Y:S02]  /*130e0*/  LDL R252, [R1+0x278] ;  /* 0x0002780001fc7983 */ /* 0x000ea40000100800 */
[C---:B------:R-:W-:Y:S01]  /*130f0*/  FMUL.FTZ R251, R4.reuse, R7 ;  /* 0x0000000704fb7220 */ /* 0x040fe20000410000 */
[----:B------:R-:W-:Y:S01]  /*13100*/  FMUL.FTZ R249, R4, R6 ;  /* 0x0000000604f97220 */ /* 0x000fe20000410000 */
[----:B------:R-:W3:Y:S04]  /*13110*/  LDL R7, [R1+0x274] ;  /* 0x0002740001077983 */ /* 0x000ee80000100800 */
[----:B------:R-:W4:Y:S04]  /*13120*/  LDL R6, [R1+0x270] ;  /* 0x0002700001067983 */ /* 0x000f280000100800 */
[----:B------:R-:W2:Y:S01]  /*13130*/  LDL R250, [R1+0x27c] ;  /* 0x00027c0001fa7983 */ /* 0x000ea20000100800 */
[----:B0-----:R-:W-:-:S03]  /*13140*/  FADD.FTZ R232, R161, -R2 ;  /* 0x80000002a1e87221 */ /* 0x001fc60000010000 */
[----:B------:R-:W2:Y:S01]  /*13150*/  LDL R235, [R1+0x260] ;  /* 0x0002600001eb7983 */ /* 0x000ea20000100800 */
[----:B------:R-:W-:Y:S01]  /*13160*/  FMUL.FTZ R233, R4, R232 ;  /* 0x000000e804e97220 */ /* 0x000fe20000410000 */
[----:B------:R-:W-:Y:S02]  /*13170*/  FADD.FTZ R232, R160, -R2 ;  /* 0x80000002a0e87221 */ /* 0x000fe40000010000 */
[----:B------:R-:W2:Y:S02]  /*13180*/  LDL R234, [R1+0x264] ;  /* 0x0002640001ea7983 */ /* 0x000ea40000100800 */
        /* <DEDUP_REMOVED lines=12> */
[----:B------:R-:W-:-:S03]  /*13250*/  FADD.FTZ R6, R167, -R2 ;  /* 0x80000002a7067221 */ /* 0x000fc60000010000 */
[C---:B------:R-:W-:Y:S01]  /*13260*/  FMUL.FTZ R251, R4.reuse, R7 ;  /* 0x0000000704fb7220 */ /* 0x040fe20000410000 */
[----:B------:R-:W-:Y:S01]  /*13270*/  FMUL.FTZ R252, R4, R6 ;  /* 0x0000000604fc7220 */ /* 0x000fe20000410000 */
[----:B------:R-:W2:Y:S04]  /*13280*/  LDL R7, [R1+0x268] ;  /* 0x0002680001077983 */ /* 0x000ea80000100800 */
[----:B------:R-:W3:Y:S01]  /*13290*/  LDL R6, [R1+0x26c] ;  /* 0x00026c0001067983 */ /* 0x000ee20000100800 */
[----:B------:R-:W-:Y:S01]  /*132a0*/  FFMA.FTZ R235, R249, R235, R52 ;  /* 0x000000ebf9eb7223 */ /* 0x000fe20000010034 */
[----:B------:R-:W-:-:S05]  /*132b0*/  FFMA.FTZ R234, R250, R234, R53 ;  /* 0x000000eafaea7223 */ /* 0x000fca0000010035 */
        /* <DEDUP_REMOVED lines=38> */
[----:B------:R-:W-:-:S07]  /*13520*/  VIADD R5, R5, 0x20 ;  /* 0x0000002005057836 */ /* 0x000fce0000000000 */
.L_x_21613:
[----:B------:R-:W-:Y:S05]  /*13530*/  BSYNC.RECONVERGENT B0 ;  /* 0x0000000000007941 */ /* 0x000fea0003800200 */
.L_x_21612:
[----:B------:R-:W-:Y:S01]  /*13540*/  ISETP.GE.U32.AND P0, PT, R0, 0x60, PT ;  /* 0x000000600000780c */ /* 0x000fe20003f06070 */
[----:B------:R-:W-:-:S12]  /*13550*/  BSSY.RECONVERGENT B0, `(.L_x_21614) ;  /* 0x0000049000007945 */ /* 0x000fd80003800200 */
[----:B------:R-:W-:Y:S05]  /*13560*/  @!P0 BRA `(.L_x_21615) ;  /* 0x00000004001c8947 */ /* 0x000fea0003800000 */
[--C-:B-12---:R-:W-:Y:S01]  /*13570*/  FADD.FTZ R7, R170, -R2.reuse ;  /* 0x80000002aa077221 */ /* 0x106fe20000010000 */
        /* <DEDUP_REMOVED lines=70> */
.L_x_21615:
[----:B------:R-:W-:Y:S05]  /*139e0*/  BSYNC.RECONVERGENT B0 ;  /* 0x0000000000007941 */ /* 0x000fea0003800200 */
.L_x_21614:
[----:B------:R-:W-:Y:S01]  /*139f0*/  ISETP.GE.U32.AND P0, PT, R0, 0x80, PT ;  /* 0x000000800000780c */ /* 0x000fe20003f06070 */
[----:B------:R-:W-:-:S12]  /*13a00*/  BSSY.RECONVERGENT B0, `(.L_x_21616) ;  /* 0x0000049000007945 */ /* 0x000fd80003800200 */
[----:B------:R-:W-:Y:S05]  /*13a10*/  @!P0 BRA `(.L_x_21617) ;  /* 0x00000004001c8947 */ /* 0x000fea0003800000 */
[--C-:B-123--:R-:W-:Y:S01]  /*13a20*/  FADD.FTZ R7, R178, -R2.reuse ;  /* 0x80000002b2077221 */ /* 0x10efe20000010000 */
        /* <DEDUP_REMOVED lines=70> */
.L_x_21617:
[----:B------:R-:W-:Y:S05]  /*13e90*/  BSYNC.RECONVERGENT B0 ;  /* 0x0000000000007941 */ /* 0x000fea0003800200 */
.L_x_21616:
[----:B------:R-:W-:Y:S01]  /*13ea0*/  ISETP.GE.U32.AND P0, PT, R0, 0xa0, PT ;  /* 0x000000a00000780c */ /* 0x000fe20003f06070 */
[----:B------:R-:W-:-:S12]  /*13eb0*/  BSSY.RECONVERGENT B0, `(.L_x_21618) ;  /* 0x0000049000007945 */ /* 0x000fd80003800200 */
[----:B------:R-:W-:Y:S05]  /*13ec0*/  @!P0 BRA `(.L_x_21619) ;  /* 0x00000004001c8947 */ /* 0x000fea0003800000 */
[--C-:B-1234-:R-:W-:Y:S01]  /*13ed0*/  FADD.FTZ R7, R186, -R2.reuse ;  /* 0x80000002ba077221 */ /* 0x11efe20000010000 */
        /* <DEDUP_REMOVED lines=70> */
.L_x_21619:
[----:B------:R-:W-:Y:S05]  /*14340*/  BSYNC.RECONVERGENT B0 ;  /* 0x0000000000007941 */ /* 0x000fea0003800200 */
.L_x_21618:
[----:B------:R-:W-:Y:S01]  /*14350*/  ISETP.GE.U32.AND P0, PT, R0, 0xc0, PT ;  /* 0x000000c00000780c */ /* 0x000fe20003f06070 */
[----:B------:R-:W-:-:S12]  /*14360*/  BSSY.RECONVERGENT B0, `(.L_x_21620) ;  /* 0x0000049000007945 */ /* 0x000fd80003800200 */
[----:B------:R-:W-:Y:S05]  /*14370*/  @!P0 BRA `(.L_x_21621) ;  /* 0x00000004001c8947 */ /* 0x000fea0003800000 */
[--C-:B01234-:R-:W-:Y:S01]  /*14380*/  FADD.FTZ R7, R194, -R2.reuse ;  /* 0x80000002c2077221 */ /* 0x11ffe20000010000 */
[--C-:B------:R-:W-:Y:S01]  /*14390*/  FADD.FTZ R6, R195, -R2.reuse ;  /* 0x80000002c3067221 */ /* 0x100fe20000010000 */
[----:B------:R-:W2:Y:S02]  /*143a0*/  LDL R252, [R1+0x178] ;  /* 0x0001780001fc7983 */ /* 0x000ea40000100800 */
[C---:B------:R-:W-:Y:S01]  /*143b0*/  FMUL.FTZ R251, R4.reuse, R7 ;  /* 0x0000000704fb7220 */ /* 0x040fe20000410000 */
[----:B------:R-:W-:Y:S01]  /*143c0*/  FMUL.FTZ R249, R4, R6 ;  /* 0x0000000604f97220 */ /* 0x000fe20000410000 */
[----:B------:R-:W3:Y:S04]  /*143d0*/  LDL R7, [R1+0x174] ;  /* 0x0001740001077983 */ /* 0x000ee80000100800 */
[----:B------:R-:W4:Y:S04]  /*143e0*/  LDL R6, [R1+0x170] ;  /* 0x0001700001067983 */ /* 0x000f280000100800 */
[----:B------:R-:W2:Y:S01]  /*143f0*/  LDL R250, [R1+0x17c] ;  /* 0x00017c0001fa7983 */ /* 0x000ea20000100800 */
[----:B------:R-:W-:-:S03]  /*14400*/  FADD.FTZ R232, R193, -R2 ;  /* 0x80000002c1e87221 */ /* 0x000fc60000010000 */
        /* <DEDUP_REMOVED lines=62> */
.L_x_21621:
[----:B------:R-:W-:Y:S05]  /*147f0*/  BSYNC.RECONVERGENT B0 ;  /* 0x0000000000007941 */ /* 0x000fea0003800200 */
.L_x_21620:
        /* <DEDUP_REMOVED lines=74> */
.L_x_21623:
[----:B------:R-:W-:Y:S05]  /*14ca0*/  BSYNC.RECONVERGENT B0 ;  /* 0x0000000000007941 */ /* 0x000fea0003800200 */
.L_x_21622:
        /* <DEDUP_REMOVED lines=74> */
.L_x_21625:
[----:B------:R-:W-:Y:S05]  /*15150*/  BSYNC.RECONVERGENT B0 ;  /* 0x0000000000007941 */ /* 0x000fea0003800200 */
.L_x_21624:
        /* <DEDUP_REMOVED lines=74> */
.L_x_21627:
[----:B------:R-:W-:Y:S05]  /*15600*/  BSYNC.RECONVERGENT B0 ;  /* 0x0000000000007941 */ /* 0x000fea0003800200 */
.L_x_21626:
[----:B------:R-:W-:Y:S01]  /*15610*/  ISETP.GE.U32.AND P0, PT, R0, 0x140, PT ;  /* 0x000001400000780c */ /* 0x000fe20003f06070 */
[----:B------:R-:W-:-:S12]  /*15620*/  BSSY.RECONVERGENT B0, `(.L_x_21628) ;  /* 0x0000064000007945 */ /* 0x000fd80003800200 */
[----:B------:R-:W-:Y:S05]  /*15630*/  @!P0 BRA `(.L_x_21629) ;  /* 0x0000000400888947 */ /* 0x000fea0003800000 */
[----:B-----5:R0:W-:Y:S04]  /*15640*/  STL [R1+0x2e4], R15 ;  /* 0x0002e40f01007387 */ /* 0x0201e80000100800 */
[----:B0-----:R-:W2:Y:S04]  /*15650*/  LDL R15, [R1+0x20] ;  /* 0x00002000010f7983 */ /* 0x001ea80000100800 */
[----:B------:R0:W-:Y:S04]  /*15660*/  STL [R1+0x2e0], R14 ;  /* 0x0002e00e01007387 */ /* 0x0001e80000100800 */
[----:B0-----:R-:W2:Y:S04]  /*15670*/  LDL R14, [R1+0x30] ;  /* 0x00003000010e7983 */ /* 0x001ea80000100800 */
[----:B------:R0:W-:Y:S01]  /*15680*/  STL [R1+0x2dc], R13 ;  /* 0x0002dc0d01007387 */ /* 0x0001e20000100800 */
[----:B------:R-:W-:-:S03]  /*15690*/  FADD.FTZ R250, R224, -R2 ;  /* 0x80000002e0fa7221 */ /* 0x000fc60000010000 */
[----:B0-----:R-:W2:Y:S04]  /*156a0*/  LDL R13, [R1+0x34] ;  /* 0x00003400010d7983 */ /* 0x001ea80000100800 */
[----:B------:R0:W-:Y:S01]  /*156b0*/  STL [R1+0x2d8], R12 ;  /* 0x0002d80c01007387 */ /* 0x0001e20000100800 */
[--C-:B------:R-:W-:Y:S01]  /*156c0*/  FADD.FTZ R249, R225, -R2.reuse ;  /* 0x80000002e1f97221 */ /* 0x100fe20000010000 */
[--C-:B-1234-:R-:W-:Y:S02]  /*156d0*/  FADD.FTZ R235, R226, -R2.reuse ;  /* 0x80000002e2eb7221 */ /* 0x11efe40000010000 */
[----:B0-----:R-:W2:Y:S04]  /*156e0*/  LDL R12, [R1+0x7c] ;  /* 0x00007c00010c7983 */ /* 0x001ea80000100800 */
[----:B------:R0:W-:Y:S01]  /*156f0*/  STL [R1+0x2d4], R11 ;  /* 0x0002d40b01007387 */ /* 0x0001e20000100800 */
[--C-:B------:R-:W-:Y:S01]  /*15700*/  FADD.FTZ R234, R227, -R2.reuse ;  /* 0x80000002e3ea7221 */ /* 0x100fe20000010000 */
[--C-:B------:R-:W-:Y:S01]  /*15710*/  FADD.FTZ R233, R228, -R2.reuse ;  /* 0x80000002e4e97221 */ /* 0x100fe20000010000 */
[--C-:B------:R-:W-:Y:S01]  /*15720*/  FADD.FTZ R232, R229, -R2.reuse ;  /* 0x80000002e5e87221 */ /* 0x100fe20000010000 */
[--C-:B------:R-:W-:Y:S01]  /*15730*/  FADD.FTZ R6, R231, -R2.reuse ;  /* 0x80000002e7067221 */ /* 0x100fe20000010000 */
[----:B0-----:R-:W2:Y:S04]  /*15740*/  LDL R11, [R1+0x2c] ;  /* 0x00002c00010b7983 */ /* 0x001ea80000100800 */
[----:B------:R0:W-:Y:S01]  /*15750*/  STL [R1+0x2d0], R10 ;  /* 0x0002d00a01007387 */ /* 0x0001e20000100800 */
[----:B------:R-:W-:Y:S01]  /*15760*/  FADD.FTZ R7, R230, -R2 ;  /* 0x80000002e6077221 */ /* 0x000fe20000010000 */
[----:B------:R-:W-:-:S02]  /*15770*/  FMUL.FTZ R2, R4, R234 ;  /* 0x000000ea04027220 */ /* 0x000fc40000410000 */
[----:B0-----:R-:W3:Y:S04]  /*15780*/  LDL R10, [R1+0x6c] ;  /* 0x00006c00010a7983 */ /* 0x001ee80000100800 */
[----:B------:R0:W-:Y:S04]  /*15790*/  STL [R1+0x2cc], R9 ;  /* 0x0002cc0901007387 */ /* 0x0001e80000100800 */
[----:B------:R1:W-:Y:S01]  /*157a0*/  STL [R1+0x2c8], R8 ;  /* 0x0002c80801007387 */ /* 0x0003e20000100800 */
[C---:B------:R-:W-:Y:S01]  /*157b0*/  FMUL.FTZ R251, R4.reuse, R232 ;  /* 0x000000e804fb7220 */ /* 0x040fe20000410000 */
[C---:B------:R-:W-:Y:S01]  /*157c0*/  FMUL.FTZ R252, R4.reuse, R6 ;  /* 0x0000000604fc7220 */ /* 0x040fe20000410000 */
[C---:B0-----:R-:W-:Y:S01]  /*157d0*/  FMUL.FTZ R9, R4.reuse, R250 ;  /* 0x000000fa04097220 */ /* 0x041fe20000410000 */
[----:B-1----:R-:W3:Y:S04]  /*157e0*/  LDL R8, [R1+0x3c] ;  /* 0x00003c0001087983 */ /* 0x002ee80000100800 */
[----:B------:R0:W-:Y:S01]  /*157f0*/  STL [R1+0x2c4], R3 ;  /* 0x0002c40301007387 */ /* 0x0001e20000100800 */
[----:B------:R-:W-:-:S03]  /*15800*/  FMUL.FTZ R250, R4, R233 ;  /* 0x000000e904fa7220 */ /* 0x000fc60000410000 */
[----:B0-----:R-:W4:Y:S04]  /*15810*/  LDL R3, [R1+0x68] ;  /* 0x0000680001037983 */ /* 0x001f280000100800 */
[----:B------:R0:W-:Y:S04]  /*15820*/  STL [R1+0x2c0], R0 ;  /* 0x0002c00001007387 */ /* 0x0001e80000100800 */
[----:B------:R-:W2:Y:S04]  /*15830*/  LDL R232, [R1+0x74] ;  /* 0x0000740001e87983 */ /* 0x000ea80000100800 */
[----:B------:R-:W3:Y:S01]  /*15840*/  LDL R6, [R1+0x70] ;  /* 0x0000700001067983 */ /* 0x000ee20000100800 */
[C---:B0-----:R-:W-:Y:S01]  /*15850*/  FMUL.FTZ R0, R4.reuse, R249 ;  /* 0x000000f904007220 */ /* 0x041fe20000410000 */
[C---:B------:R-:W-:Y:S01]  /*15860*/  FMUL.FTZ R249, R4.reuse, R235 ;  /* 0x000000eb04f97220 */ /* 0x040fe20000410000 */
[----:B------:R-:W-:Y:S01]  /*15870*/  FMUL.FTZ R4, R4, R7 ;  /* 0x0000000704047220 */ /* 0x000fe20000410000 */
[----:B------:R-:W4:Y:S04]  /*15880*/  LDL R235, [R1+0x38] ;  /* 0x0000380001eb7983 */ /* 0x000f280000100800 */
[----:B------:R-:W2:Y:S04]  /*15890*/  LDL R7, [R1+0x24] ;  /* 0x0000240001077983 */ /* 0x000ea80000100800 */
[----:B------:R-:W4:Y:S04]  /*158a0*/  LDL R234, [R1+0x60] ;  /* 0x0000600001ea7983 */ /* 0x000f280000100800 */
[----:B------:R-:W4:Y:S01]  /*158b0*/  LDL R233, [R1+0x78] ;  /* 0x0000780001e97983 */ /* 0x000f220000100800 */
[----:B---3--:R-:W-:-:S03]  /*158c0*/  FFMA.FTZ R6, R9, R6, R15 ;  /* 0x0000000609067223 */ /* 0x008fc6000001000f */
[----:B------:R0:W5:Y:S01]  /*158d0*/  LDL.LU R15, [R1+0x2e4] ;  /* 0x0002e400010f7983 */ /* 0x0001620000300800 */
[----:B--2---:R-:W-:-:S05]  /*158e0*/  FFMA.FTZ R7, R0, R232, R7 ;  /* 0x000000e800077223 */ /* 0x004fca0000010007 */
[----:B------:R-:W-:Y:S02]  /*158f0*/  F2FP.BF16.F32.PACK_AB R232, R7, R6 ;  /* 0x0000000607e8723e */ /* 0x000fe400000010ff */
[----:B------:R-:W2:Y:S04]  /*15900*/  LDL R7, [R1+0x28] ;  /* 0x0000280001077983 */ /* 0x000ea80000100800 */
[----:B------:R-:W3:Y:S01]  /*15910*/  LDL R6, [R1+0x64] ;  /* 0x0000640001067983 */ /* 0x000ee20000100800 */
[----:B----4-:R-:W-:Y:S01]  /*15920*/  FFMA.FTZ R234, R250, R234, R14 ;  /* 0x000000eafaea7223 */ /* 0x010fe2000001000e */
[----:B--2---:R-:W-:Y:S01]  /*15930*/  FFMA.FTZ R233, R249, R233, R7 ;  /* 0x000000e9f9e97223 */ /* 0x004fe20000010007 */
[----:B------:R-:W-:Y:S02]  /*15940*/  FFMA.FTZ R7, R2, R12, R11 ;  /* 0x0000000c02077223 */ /* 0x000fe4000001000b */
[----:B------:R-:W2:Y:S01]  /*15950*/  LDL R12, [R1+0x18] ;  /* 0x00001800010c7983 */ /* 0x000ea20000100800 */
[----:B---3--:R-:W-:-:S02]  /*15960*/  FFMA.FTZ R6, R251, R6, R13 ;  /* 0x00000006fb067223 */ /* 0x008fc4000001000d */
[----:B------:R-:W-:Y:S01]  /*15970*/  F2FP.BF16.F32.PACK_AB R233, R7, R233 ;  /* 0x000000e907e9723e */ /* 0x000fe200000010ff */
[----:B------:R-:W-:Y:S01]  /*15980*/  FFMA.FTZ R7, R4, R3, R235 ;  /* 0x0000000304077223 */ /* 0x000fe200000100eb */
[----:B------:R-:W2:Y:S01]  /*15990*/  LDL R11, [R1+0x48] ;  /* 0x00004800010b7983 */ /* 0x000ea20000100800 */
[----:B------:R-:W-:Y:S01]  /*159a0*/  F2FP.BF16.F32.PACK_AB R234, R6, R234 ;  /* 0x000000ea06ea723e */ /* 0x000fe200000010ff */
[----:B------:R-:W-:Y:S02]  /*159b0*/  FFMA.FTZ R6, R252, R10, R8 ;  /* 0x0000000afc067223 */ /* 0x000fe40000010008 */
[----:B------:R0:W5:Y:S03]  /*159c0*/  LDL.LU R14, [R1+0x2e0] ;  /* 0x0002e000010e7983 */ /* 0x0001660000300800 */
[----:B------:R-:W-:Y:S01]  /*159d0*/  F2FP.BF16.F32.PACK_AB R235, R6, R7 ;  /* 0x0000000706eb723e */ /* 0x000fe200000010ff */
[----:B------:R0:W5:Y:S01]  /*159e0*/  LDL.LU R13, [R1+0x2dc] ;  /* 0x0002dc00010d7983 */ /* 0x0001620000300800 */
[----:B------:R-:W1:Y:S03]  /*159f0*/  LDC.64 R6, c[0x0][0x428] ;  /* 0x00010a00ff067b82 */ /* 0x000e660000000a00 */
[----:B------:R-:W3:Y:S04]  /*15a00*/  LDL R10, [R1] ;  /* 0x00000000010a7983 */ /* 0x000ee80000100800 */
[----:B------:R-:W4:Y:S04]  /*15a10*/  LDL R8, [R1+0x8] ;  /* 0x0000080001087983 */ /* 0x000f280000100800 */
[----:B------:R-:W3:Y:S01]  /*15a20*/  LDL R3, [R1+0x10] ;  /* 0x0000100001037983 */ /* 0x000ee20000100800 */
[----:B-1----:R-:W-:-:S05]  /*15a30*/  IMAD.WIDE.U32 R6, R5, 0x10, R6 ;  /* 0x0000001005067825 */ /* 0x002fca00078e0006 */
[----:B------:R1:W-:Y:S04]  /*15a40*/  STG.E.128 desc[UR6][R6.64], R232 ;  /* 0x000000e806007986 */ /* 0x0003e8000c101d06 */
[----:B-1----:R-:W4:Y:S04]  /*15a50*/  LDL R235, [R1+0x1c] ;  /* 0x00001c0001eb7983 */ /* 0x002f280000100800 */
[----:B------:R-:W4:Y:S04]  /*15a60*/  LDL R6, [R1+0x4c] ;  /* 0x00004c0001067983 */ /* 0x000f280000100800 */
[----:B------:R-:W3:Y:S04]  /*15a70*/  LDL R7, [R1+0x40] ;  /* 0x0000400001077983 */ /* 0x000ee80000100800 */
[----:B------:R-:W3:Y:S04]  /*15a80*/  LDL R234, [R1+0x44] ;  /* 0x0000440001ea7983 */ /* 0x000ee80000100800 */
[----:B------:R-:W3:Y:S04]  /*15a90*/  LDL R232, [R1+0x4] ;  /* 0x0000040001e87983 */ /* 0x000ee80000100800 */
[----:B------:R-:W3:Y:S01]  /*15aa0*/  LDL R233, [R1+0x54] ;  /* 0x0000540001e97983 */ /* 0x000ee20000100800 */
[----:B--2---:R-:W-:-:S03]  /*15ab0*/  FFMA.FTZ R4, R4, R11, R12 ;  /* 0x0000000b04047223 */ /* 0x004fc6000001000c */
[----:B------:R0:W5:Y:S04]  /*15ac0*/  LDL.LU R12, [R1+0x2d8] ;  /* 0x0002d800010c7983 */ /* 0x0001680000300800 */
[----:B------:R0:W5:Y:S01]  /*15ad0*/  LDL.LU R11, [R1+0x2d4] ;  /* 0x0002d400010b7983 */ /* 0x0001620000300800 */
[----:B----4-:R-:W-:-:S03]  /*15ae0*/  FFMA.FTZ R6, R252, R6, R235 ;  /* 0x00000006fc067223 */ /* 0x010fc600000100eb */
[----:B------:R-:W2:Y:S02]  /*15af0*/  LDL R252, [R1+0x5c] ;  /* 0x00005c0001fc7983 */ /* 0x000ea40000100800 */
[----:B------:R-:W-:Y:S02]  /*15b00*/  F2FP.BF16.F32.PACK_AB R235, R6, R4 ;  /* 0x0000000406eb723e */ /* 0x000fe400000010ff */
[----:B------:R-:W4:Y:S04]  /*15b10*/  LDL R4, [R1+0x50] ;  /* 0x0000500001047983 */ /* 0x000f280000100800 */
[----:B------:R-:W2:Y:S01]  /*15b20*/  LDL R6, [R1+0x58] ;  /* 0x0000580001067983 */ /* 0x000ea20000100800 */
[----:B---3--:R-:W-:Y:S01]  /*15b30*/  FFMA.FTZ R7, R250, R7, R3 ;  /* 0x00000007fa077223 */ /* 0x008fe20000010003 */
[----:B------:R-:W-:Y:S01]  /*15b40*/  FFMA.FTZ R232, R0, R233, R232 ;  /* 0x000000e900e87223 */ /* 0x000fe200000100e8 */
[----:B----4-:R-:W-:-:S02]  /*15b50*/  FFMA.FTZ R4, R9, R4, R10 ;  /* 0x0000000409047223 */ /* 0x010fc4000001000a */
[----:B------:R0:W5:Y:S01]  /*15b60*/  LDL.LU R10, [R1+0x2d0] ;  /* 0x0002d000010a7983 */ /* 0x0001620000300800 */
[----:B--2---:R-:W-:-:S03]  /*15b70*/  FFMA.FTZ R6, R249, R6, R8 ;  /* 0x00000006f9067223 */ /* 0x004fc60000010008 */
[----:B------:R0:W5:Y:S04]  /*15b80*/  LDL.LU R9, [R1+0x2cc] ;  /* 0x0002cc0001097983 */ /* 0x0001680000300800 */
[----:B------:R0:W5:Y:S04]  /*15b90*/  LDL.LU R8, [R1+0x2c8] ;  /* 0x0002c80001087983 */ /* 0x0001680000300800 */
[----:B------:R-:W2:Y:S04]  /*15ba0*/  LDL R249, [R1+0xc] ;  /* 0x00000c0001f97983 */ /* 0x000ea80000100800 */
[----:B------:R0:W5:Y:S04]  /*15bb0*/  LDL.LU R3, [R1+0x2c4] ;  /* 0x0002c40001037983 */ /* 0x0001680000300800 */
[----:B------:R-:W3:Y:S04]  /*15bc0*/  LDL R250, [R1+0x14] ;  /* 0x0000140001fa7983 */ /* 0x000ee80000100800 */
[----:B------:R0:W5:Y:S01]  /*15bd0*/  LDL.LU R0, [R1+0x2c0] ;  /* 0x0002c00001007983 */ /* 0x0001620000300800 */
[----:B------:R-:W-:Y:S01]  /*15be0*/  F2FP.BF16.F32.PACK_AB R232, R232, R4 ;  /* 0x00000004e8e8723e */ /* 0x000fe200000010ff */
[----:B---3--:R-:W-:-:S02]  /*15bf0*/  FFMA.FTZ R234, R251, R234, R250 ;  /* 0x000000eafbea7223 */ /* 0x008fc400000100fa */
[----:B------:R-:W1:Y:S01]  /*15c00*/  LDC.64 R250, c[0x0][0x430] ;  /* 0x00010c00fffa7b82 */ /* 0x000e620000000a00 */
[----:B--2---:R-:W-:Y:S02]  /*15c10*/  FFMA.FTZ R2, R2, R252, R249 ;  /* 0x000000fc02027223 */ /* 0x004fe400000100f9 */
[----:B------:R-:W-:-:S03]  /*15c20*/  F2FP.BF16.F32.PACK_AB R234, R234, R7 ;  /* 0x00000007eaea723e */ /* 0x000fc600000010ff */
[----:B------:R-:W-:Y:S01]  /*15c30*/  F2FP.BF16.F32.PACK_AB R233, R2, R6 ;  /* 0x0000000602e9723e */ /* 0x000fe200000010ff */
[----:B-1----:R-:W-:-:S05]  /*15c40*/  IMAD.WIDE.U32 R4, R5, 0x10, R250 ;  /* 0x0000001005047825 */ /* 0x002fca00078e00fa */
[----:B------:R0:W-:Y:S02]  /*15c50*/  STG.E.128 desc[UR6][R4.64], R232 ;  /* 0x000000e804007986 */ /* 0x0001e4000c101d06 */
.L_x_21629:
[----:B------:R-:W-:Y:S05]  /*15c60*/  BSYNC.RECONVERGENT B0 ;  /* 0x0000000000007941 */ /* 0x000fea0003800200 */
.L_x_21628:
[----:B0-----:R-:W0:Y:S02]  /*15c70*/  LDC.64 R4, c[0x0][0x380] ;  /* 0x0000e000ff047b82 */ /* 0x001e240000000a00 */
[----:B0-----:R-:W-:-:S04]  /*15c80*/  LEA R248, R4, R248, 0x2 ;  /* 0x000000f804f87211 */ /* 0x001fc800078e10ff */
[----:B------:R-:W-:-:S13]  /*15c90*/  ISETP.GE.AND P0, PT, R248, R5, PT ;  /* 0x00000005f800720c */ /* 0x000fda0003f06270 */
[----:B------:R-:W-:Y:S05]  /*15ca0*/  @!P0 BRA `(.L_x_21630) ;  /* 0xffffff6400cc8947 */ /* 0x000fea000383ffff */
[----:B------:R-:W-:Y:S05]  /*15cb0*/  EXIT ;  /* 0x000000000000794d */ /* 0x000fea0003800000 */
.L_x_21609:
[----:B------:R-:W-:Y:S01]  /*15cc0*/  HFMA2 R7, -RZ, RZ, 0, 5.9604644775390625e-08 ;  /* 0x00000001ff077431 */ /* 0x000fe200000001ff */
[----:B------:R-:W-:Y:S01]  /*15cd0*/  BSSY B0, `(.L_x_21631) ;  /* 0x0000007000007945 */ /* 0x000fe20003800000 */
[----:B------:R-:W-:Y:S01]  /*15ce0*/  IMAD.MOV.U32 R233, RZ, RZ, R6 ;  /* 0x000000ffffe97224 */ /* 0x000fe200078e0006 */
[----:B------:R-:W-:Y:S01]  /*15cf0*/  MOV R4, 0x1f ;  /* 0x0000001f00047802 */ /* 0x000fe20000000f00 */
[----:B------:R-:W-:-:S07]  /*15d00*/  IMAD.MOV.U32 R2, RZ, RZ, -0x1 ;  /* 0xffffffffff027424 */ /* 0x000fce00078e00ff */
[----:B-----5:R-:W-:Y:S05]  /*15d10*/  WARPSYNC.COLLECTIVE R2, `(.L_x_21632) ;  /* 0x0000000002087348 */ /* 0x020fea0003c00000 */
[----:B------:R0:W1:Y:S02]  /*15d20*/  SHFL.BFLY P6, R2, R233, R7, R4 ;  /* 0x0c000007e9027389 */ /* 0x00006400000c0004 */
[----:B01---5:R-:W-:Y:S05]  /*15d30*/  ENDCOLLECTIVE ;  /* 0x000000000000791b */ /* 0x023fea0003800000 */
.L_x_21632:
[----:B------:R-:W-:Y:S05]  /*15d40*/  BSYNC B0 ;  /* 0x0000000000007941 */ /* 0x000fea0003800000 */
.L_x_21631:
        /* <DEDUP_REMOVED lines=9> */
.L_x_21633:
[----:B------:R-:W-:Y:S02]  /*15de0*/  IMAD.MOV.U32 R7, RZ, RZ, 0x4 ;  /* 0x00000004ff077424 */ /* 0x000fe400078e00ff */
[----:B------:R-:W-:Y:S01]  /*15df0*/  FADD.FTZ R6, R6, R2 ;  /* 0x0000000206067221 */ /* 0x000fe20000010000 */
[----:B------:R-:W-:-:S04]  /*15e00*/  MOV R2, 0xffffffff ;  /* 0xffffffff00027802 */ /* 0x000fc80000000f00 */
[----:B------:R-:W-:-:S07]  /*15e10*/  MOV R233, R6 ;  /* 0x0000000600e97202 */ /* 0x000fce0000000f00 */
[----:B------:R-:W-:Y:S05]  /*15e20*/  WARPSYNC.COLLECTIVE R2, `(.L_x_21634) ;  /* 0x0000000002087348 */ /* 0x000fea0003c00000 */
[----:B------:R0:W1:Y:S02]  /*15e30*/  SHFL.BFLY P6, R2, R233, R7, R4 ;  /* 0x0c000007e9027389 */ /* 0x00006400000c0004 */
[----:B01----:R-:W-:Y:S05]  /*15e40*/  ENDCOLLECTIVE ;  /* 0x000000000000791b */ /* 0x003fea0003800000 */
.L_x_21634:
[----:B------:R-:W-:Y:S02]  /*15e50*/  IMAD.MOV.U32 R7, RZ, RZ, 0x8 ;  /* 0x00000008ff077424 */ /* 0x000fe400078e00ff */
[----:B------:R-:W-:Y:S01]  /*15e60*/  FADD.FTZ R6, R6, R2 ;  /* 0x0000000206067221 */ /* 0x000fe20000010000 */
[----:B------:R-:W-:-:S04]  /*15e70*/  MOV R2, 0xffffffff ;  /* 0xffffffff00027802 */ /* 0x000fc80000000f00 */
[----:B------:R-:W-:-:S07]  /*15e80*/  MOV R233, R6 ;  /* 0x0000000600e97202 */ /* 0x000fce0000000f00 */
[----:B------:R-:W-:Y:S05]  /*15e90*/  WARPSYNC.COLLECTIVE R2, `(.L_x_21635) ;  /* 0x0000000002087348 */ /* 0x000fea0003c00000 */
[----:B------:R0:W1:Y:S02]  /*15ea0*/  SHFL.BFLY P6, R2, R233, R7, R4 ;  /* 0x0c000007e9027389 */ /* 0x00006400000c0004 */
[----:B01----:R-:W-:Y:S05]  /*15eb0*/  ENDCOLLECTIVE ;  /* 0x000000000000791b */ /* 0x003fea0003800000 */
.L_x_21635:
[----:B------:R-:W-:Y:S02]  /*15ec0*/  IMAD.MOV.U32 R7, RZ, RZ, 0x10 ;  /* 0x00000010ff077424 */ /* 0x000fe400078e00ff */
[----:B------:R-:W-:Y:S01]  /*15ed0*/  FADD.FTZ R6, R6, R2 ;  /* 0x0000000206067221 */ /* 0x000fe20000010000 */
[----:B------:R-:W-:-:S04]  /*15ee0*/  MOV R2, 0xffffffff ;  /* 0xffffffff00027802 */ /* 0x000fc80000000f00 */
[----:B------:R-:W-:-:S07]  /*15ef0*/  MOV R233, R6 ;  /* 0x0000000600e97202 */ /* 0x000fce0000000f00 */
[----:B------:R-:W-:Y:S05]  /*15f00*/  WARPSYNC.COLLECTIVE R2, `(.L_x_21636) ;  /* 0x0000000002087348 */ /* 0x000fea0003c00000 */
[----:B------:R0:W1:Y:S02]  /*15f10*/  SHFL.BFLY P6, R2, R233, R7, R4 ;  /* 0x0c000007e9027389 */ /* 0x00006400000c0004 */
[----:B01----:R-:W-:Y:S05]  /*15f20*/  ENDCOLLECTIVE ;  /* 0x000000000000791b */ /* 0x003fea0003800000 */
.L_x_21636:
        /* <DEDUP_REMOVED lines=174> */
.L_x_21637:
[----:B------:R-:W-:Y:S02]  /*16a10*/  HFMA2 R7, -RZ, RZ, 0, 1.1920928955078125e-07 ;  /* 0x00000002ff077431 */ /* 0x000fe400000001ff */
[----:B------:R-:W-:Y:S01]  /*16a20*/  FADD.FTZ R232, R232, R2 ;  /* 0x00000002e8e87221 */ /* 0x000fe20000010000 */
[----:B------:R-:W-:-:S03]  /*16a30*/  MOV R2, 0xffffffff ;  /* 0xffffffff00027802 */ /* 0x000fc60000000f00 */
[----:B------:R-:W-:-:S07]  /*16a40*/  IMAD.MOV.U32 R233, RZ, RZ, R232 ;  /* 0x000000ffffe97224 */ /* 0x000fce00078e00e8 */
[----:B------:R-:W-:Y:S05]  /*16a50*/  WARPSYNC.COLLECTIVE R2, `(.L_x_21638) ;  /* 0x0000000002087348 */ /* 0x000fea0003c00000 */
[----:B------:R0:W1:Y:S02]  /*16a60*/  SHFL.BFLY P6, R2, R233, R7, R4 ;  /* 0x0c000007e9027389 */ /* 0x00006400000c0004 */
[----:B01----:R-:W-:Y:S05]  /*16a70*/  ENDCOLLECTIVE ;  /* 0x000000000000791b */ /* 0x003fea0003800000 */
.L_x_21638:
[----:B------:R-:W-:Y:S02]  /*16a80*/  HFMA2 R7, -RZ, RZ, 0, 2.384185791015625e-07 ;  /* 0x00000004ff077431 */ /* 0x000fe400000001ff */
[----:B------:R-:W-:Y:S01]  /*16a90*/  FADD.FTZ R232, R232, R2 ;  /* 0x00000002e8e87221 */ /* 0x000fe20000010000 */
[----:B------:R-:W-:-:S03]  /*16aa0*/  MOV R2, 0xffffffff ;  /* 0xffffffff00027802 */ /* 0x000fc60000000f00 */
[----:B------:R-:W-:-:S07]  /*16ab0*/  IMAD.MOV.U32 R233, RZ, RZ, R232 ;  /* 0x000000ffffe97224 */ /* 0x000fce00078e00e8 */
[----:B------:R-:W-:Y:S05]  /*16ac0*/  WARPSYNC.COLLECTIVE R2, `(.L_x_21639) ;  /* 0x0000000002087348 */ /* 0x000fea0003c00000 */
[----:B------:R0:W1:Y:S02]  /*16ad0*/  SHFL.BFLY P6, R2, R233, R7, R4 ;  /* 0x0c000007e9027389 */ /* 0x00006400000c0004 */
[----:B01----:R-:W-:Y:S05]  /*16ae0*/  ENDCOLLECTIVE ;  /* 0x000000000000791b */ /* 0x003fea0003800000 */
.L_x_21639:
[----:B------:R-:W-:Y:S02]  /*16af0*/  HFMA2 R7, -RZ, RZ, 0, 4.76837158203125e-07 ;  /* 0x00000008ff077431 */ /* 0x000fe400000001ff */
[----:B------:R-:W-:Y:S01]  /*16b00*/  FADD.FTZ R232, R232, R2 ;  /* 0x00000002e8e87221 */ /* 0x000fe20000010000 */
[----:B------:R-:W-:-:S03]  /*16b10*/  MOV R2, 0xffffffff ;  /* 0xffffffff00027802 */ /* 0x000fc60000000f00 */
[----:B------:R-:W-:-:S07]  /*16b20*/  IMAD.MOV.U32 R233, RZ, RZ, R232 ;  /* 0x000000ffffe97224 */ /* 0x000fce00078e00e8 */
[----:B------:R-:W-:Y:S05]  /*16b30*/  WARPSYNC.COLLECTIVE R2, `(.L_x_21640) ;  /* 0x0000000002087348 */ /* 0x000fea0003c00000 */
[----:B------:R0:W1:Y:S02]  /*16b40*/  SHFL.BFLY P6, R2, R233, R7, R4 ;  /* 0x0c000007e9027389 */ /* 0x00006400000c0004 */
[----:B01----:R-:W-:Y:S05]  /*16b50*/  ENDCOLLECTIVE ;  /* 0x000000000000791b */ /* 0x003fea0003800000 */
.L_x_21640:
[----:B------:R-:W-:Y:S02]  /*16b60*/  HFMA2 R7, -RZ, RZ, 0, 9.5367431640625e-07 ;  /* 0x00000010ff077431 */ /* 0x000fe400000001ff */
[----:B------:R-:W-:Y:S01]  /*16b70*/  FADD.FTZ R232, R232, R2 ;  /* 0x00000002e8e87221 */ /* 0x000fe20000010000 */
[----:B------:R-:W-:-:S03]  /*16b80*/  MOV R2, 0xffffffff ;  /* 0xffffffff00027802 */ /* 0x000fc60000000f00 */
[----:B------:R-:W-:-:S07]  /*16b90*/  IMAD.MOV.U32 R233, RZ, RZ, R232 ;  /* 0x000000ffffe97224 */ /* 0x000fce00078e00e8 */
[----:B------:R-:W-:Y:S05]  /*16ba0*/  WARPSYNC.COLLECTIVE R2, `(.L_x_21641) ;  /* 0x0000000002087348 */ /* 0x000fea0003c00000 */
[----:B------:R0:W1:Y:S02]  /*16bb0*/  SHFL.BFLY P6, R2, R233, R7, R4 ;  /* 0x0c000007e9027389 */ /* 0x00006400000c0004 */
[----:B01----:R-:W-:Y:S05]  /*16bc0*/  ENDCOLLECTIVE ;  /* 0x000000000000791b */ /* 0x003fea0003800000 */
.L_x_21641:
[----:B------:R-:W-:Y:S05]  /*16bd0*/  BRA `(.L_x_21642) ;  /* 0xffffffbc00c87947 */ /* 0x000fea000383ffff */
.L_x_21643:
        /* <DEDUP_REMOVED lines=10> */
.L_x_54460:


//--------------------- .text._ZN10layer_norm31ln_parallel_residual_fwd_kernelINS_13Kernel_traitsIf13__nv_bfloat16fS2_fjLj2560ELj1ELj4ELj1ELj16ENS_18Kernel_traits_baseILj2560EfS2_fS2_fjLj128EEEEELb0ELb0ELb1EEEvNS_9FwdParamsE --------------------------
	.section	.text._ZN10layer_norm31ln_parallel_residual_fwd_kernelINS_13Kernel_traitsIf13__nv_bfloat16fS2_fjLj2560ELj1ELj4ELj1ELj16ENS_18Kernel_traits_baseILj2560EfS2_fS2_fjLj128EEEEELb0ELb0ELb1EEEvNS_9FwdParamsE,"ax",@progbits
	.align	128
        .global         _ZN10layer_norm31ln_parallel_residual_fwd_kernelINS_13Kernel_traitsIf13__nv_bfloat16fS2_fjLj2560ELj1ELj4ELj1ELj16ENS_18Kernel_traits_baseILj2560EfS2_fS2_fjLj128EEEEELb0ELb0ELb1EEEvNS_9FwdParamsE
        .type           _ZN10layer_norm31ln_parallel_residual_fwd_kernelINS_13Kernel_traitsIf13__nv_bfloat16fS2_fjLj2560ELj1ELj4ELj1ELj16ENS_18Kernel_traits_baseILj2560EfS2_fS2_fjLj128EEEEELb0ELb0ELb1EEEvNS_9FwdParamsE,@function
        .size           _ZN10layer_norm31ln_parallel_residual_fwd_kernelINS_13Kernel_traitsIf13__nv_bfloat16fS2_fjLj2560ELj1ELj4ELj1ELj16ENS_18Kernel_traits_baseILj2560EfS2_fS2_fjLj128EEEEELb0ELb0ELb1EEEvNS_9FwdParamsE,(.L_x_54461 - _ZN10layer_norm31ln_parallel_residual_fwd_kernelINS_13Kernel_traitsIf13__nv_bfloat16fS2_fjLj2560ELj1ELj4ELj1ELj16ENS_18Kernel_traits_baseILj2560EfS2_fS2_fjLj128EEEEELb0ELb0ELb1EEEvNS_9FwdParamsE)
        .other          _ZN10layer_norm31ln_parallel_residual_fwd_kernelINS_13Kernel_traitsIf13__nv_bfloat16fS2_fjLj2560ELj1ELj4ELj1ELj16ENS_18Kernel_traits_baseILj2560EfS2_fS2_fjLj128EEEEELb0ELb0ELb1EEEvNS_9FwdParamsE,@"STO_CUDA_ENTRY STV_DEFAULT"
_ZN10layer_norm31ln_parallel_residual_fwd_kernelINS_13Kernel_traitsIf13__nv_bfloat16fS2_fjLj2560ELj1ELj4ELj1ELj16ENS_18Kernel_traits_baseILj2560EfS2_fS2_fjLj128EEEEELb0ELb0ELb1EEEvNS_9FwdParamsE:
.text._ZN10layer_norm31ln_parallel_residual_fwd_kernelINS_13Kernel_traitsIf13__nv_bfloat16fS2_fjLj2560ELj1ELj4ELj1ELj16ENS_18Kernel_traits_baseILj2560EfS2_fS2_fjLj128EEEEELb0ELb0ELb1EEEvNS_9FwdParamsE:
        /* <DEDUP_REMOVED lines=9> */
[----:B------:R1:W-:Y:S01]  /*0090*/  STL [R1+0x2bc], RZ ;  /* 0x0002bcff01007387 */ /* 0x0003e20000100800 */
[----:B------:R-:W2:Y:S03]  /*00a0*/  LDCU.64 UR4, c[0x0][0x440] ;  /* 0x00008800ff0477ac */ /* 0x000ea60008000a00 */
[----:B------:R1:W-:Y:S04]  /*00b0*/  STL [R1+0x2b8], RZ ;  /* 0x0002b8ff01007387 */ /* 0x0003e80000100800 */
[----:B------:R1:W-:Y:S04]  /*00c0*/  STL [R1+0x2b4], RZ ;  /* 0x0002b4ff01007387 */ /* 0x0003e80000100800 */
[----:B------:R1:W-:Y:S04]  /*00d0*/  STL [R1+0x2b0], RZ ;  /* 0x0002b0ff01007387 */ /* 0x0003e80000100800 */
[----:B------:R1:W-:Y:S01]  /*00e0*/  STL [R1+0x2ac], RZ ;  /* 0x0002acff01007387 */ /* 0x0003e20000100800 */
[----:B--2---:R-:W-:-:S03]  /*00f0*/  UISETP.NE.U32.AND UP0, UPT, UR4, URZ, UPT ;  /* 0x000000ff0400728c */ /* 0x004fc6000bf05070 */
        /* <DEDUP_REMOVED lines=77> */
[----:B------:R-:W2:Y:S08]  /*05d0*/  LDC.64 R2, c[0x0][0x3d0] ;  /* 0x0000f400ff027b82 */ /* 0x000eb00000000a00 */
[----:B------:R-:W3:Y:S01]  /*05e0*/  LDC.64 R4, c[0x0][0x3d8] ;  /* 0x0000f600ff047b82 */ /* 0x000ee20000000a00 */
[----:B--2---:R-:W-:-:S05]  /*05f0*/  IMAD.WIDE.U32 R2, R6, 0x20, R2 ;  /* 0x0000002006027825 */ /* 0x004fca00078e0002 */
[----:B0-----:R-:W2:Y:S01]  /*0600*/  LDG.E.128 R8, desc[UR6][R2.64] ;  /* 0x0000000602087981 */ /* 0x001ea2000c1e1d00 */
[----:B---3--:R-:W-:-:S03]  /*0610*/  IMAD.WIDE.U32 R4, R6, 0x20, R4 ;  /* 0x0000002006047825 */ /* 0x008fc600078e0004 */
        /* <DEDUP_REMOVED lines=40> */
[----:B--2---:R-:W2:Y:S04]  /*08a0*/  LDG.E.128 R8, desc[UR6][R4.64+0x1410] ;  /* 0x0014100604087981 */ /* 0x004ea8000c1e1d00 */
[----:B---3--:R-:W-:Y:S04]  /*08b0*/  STL.64 [R1+0x160], R96 ;  /* 0x0001606001007387 */ /* 0x008fe80000100a00 */
[----:B------:R3:W-:Y:S04]  /*08c0*/  STL.64 [R1+0x168], R98 ;  /* 0x0001686201007387 */ /* 0x0007e80000100a00 */
[----:B----4-:R-:W-:Y:S04]  /*08d0*/  STL.64 [R1+0x130], R92 ;  /* 0x0001305c01007387 */ /* 0x010fe80000100a00 */
        /* <DEDUP_REMOVED lines=77> */
[----:B---3--:R-:W-:-:S02]  /*0db0*/  CS2R R98, SRZ ;  /* 0x0000000000627805 */ /* 0x008fc4000001ff00 */
[----:B------:R-:W-:Y:S02]  /*0dc0*/  CS2R R96, SRZ ;  /* 0x0000000000607805 */ /* 0x000fe4000001ff00 */
[----:B----4-:R-:W-:Y:S02]  /*0dd0*/  CS2R R94, SRZ ;  /* 0x00000000005e7805 */ /* 0x010fe4000001ff00 */
[----:B------:R-:W-:Y:S01]  /*0de0*/  CS2R R92, SRZ ;  /* 0x00000000005c7805 */ /* 0x000fe2000001ff00 */
[----:B--2---:R0:W-:Y:S04]  /*0df0*/  STL.64 [R1], R8 ;  /* 0x0000000801007387 */ /* 0x0041e80000100a00 */
[----:B------:R0:W-:Y:S01]  /*0e00*/  STL.64 [R1+0x8], R10 ;  /* 0x0000080a01007387 */ /* 0x0001e20000100a00 */
[----:B------:R-:W-:Y:S05]  /*0e10*/  BRA `(.L_x_21646) ;  /* 0x0000001c00cc7947 */ /* 0x000fea0003800000 */
.L_x_21645:
[----:B------:R-:W2:Y:S01]  /*0e20*/  LDCU.128 UR8, c[0x0][0x3d0] ;  /* 0x00007a00ff0877ac */ /* 0x000ea20008000c00 */
[----:B------:R-:W-:-:S04]  /*0e30*/  SHF.L.U32 R2, R0, 0x5, RZ ;  /* 0x0000000500027819 */ /* 0x000fc800000006ff */
[----:B------:R-:W-:-:S04]  /*0e40*/  LOP3.LUT R2, R2, 0x3e0, RZ, 0xc0, !PT ;  /* 0x000003e002027812 */ /* 0x000fc800078ec0ff */
[C---:B--2---:R-:W-:Y:S02]  /*0e50*/  IADD3 R4, P0, PT, R2.reuse, UR8, RZ ;  /* 0x0000000802047c10 */ /* 0x044fe4000ff1e0ff */
[C---:B------:R-:W-:Y:S02]  /*0e60*/  IADD3 R6, P1, PT, R2.reuse, UR10, RZ ;  /* 0x0000000a02067c10 */ /* 0x040fe4000ff3e0ff */
[----:B------:R-:W-:Y:S02]  /*0e70*/  IADD3.X R5, PT, PT, RZ, UR9, RZ, P0, !PT ;  /* 0x00000009ff057c10 */ /* 0x000fe400087fe4ff */
[----:B------:R-:W-:Y:S02]  /*0e80*/  IADD3.X R7, PT, PT, RZ, UR11, RZ, P1, !PT ;  /* 0x0000000bff077c10 */ /* 0x000fe40008ffe4ff */
[----:B------:R-:W-:Y:S01]  /*0e90*/  IADD3 R2, P2, PT, R2, UR4, RZ ;  /* 0x0000000402027c10 */ /* 0x000fe2000ff5e0ff */
[----:B0-----:R-:W2:Y:S03]  /*0ea0*/  LDG.E.128 R8, desc[UR6][R4.64] ;  /* 0x0000000604087981 */ /* 0x001ea6000c1e1d00 */
        /* <DEDUP_REMOVED lines=64> */
[----:B---3--:R0:W5:Y:S04]  /*12b0*/  LDG.E.128 R96, desc[UR6][R2.64+0x10] ;  /* 0x0000100602607981 */ /* 0x008168000c1e1d00 */
[----:B----4-:R0:W5:Y:S04]  /*12c0*/  LDG.E.128 R92, desc[UR6][R2.64] ;  /* 0x00000006025c7981 */ /* 0x010168000c1e1d00 */
        /* <DEDUP_REMOVED lines=38> */
[----:B--2---:R0:W-:Y:S04]  /*1530*/  STL.64 [R1], R8 ;  /* 0x0000000801007387 */ /* 0x0041e80000100a00 */
[----:B------:R0:W-:Y:S04]  /*1540*/  STL.64 [R1+0x10], R12 ;  /* 0x0000100c01007387 */ /* 0x0001e80000100a00 */
[----:B------:R0:W-:Y:S04]  /*1550*/  STL.64 [R1+0x18], R14 ;  /* 0x0000180e01007387 */ /* 0x0001e80000100a00 */
[----:B------:R0:W-:Y:S01]  /*1560*/  STL.64 [R1+0x8], R10 ;  /* 0x0000080a01007387 */ /* 0x0001e20000100a00 */
[----:B------:R-:W-:Y:S05]  /*1570*/  BRA `(.L_x_21646) ;  /* 0x0000001400f47947 */ /* 0x000fea0003800000 */
.L_x_21644:
[----:B------:R-:W1:Y:S02]  /*1580*/  LDCU.64 UR8, c[0x0][0x440] ;  /* 0x00008800ff0877ac */ /* 0x000e640008000a00 */
[----:B-1----:R-:W-:-:S04]  /*1590*/  UISETP.NE.U32.AND UP0, UPT, UR8, URZ, UPT ;  /* 0x000000ff0800728c */ /* 0x002fc8000bf05070 */
[----:B------:R-:W-:-:S09]  /*15a0*/  UISETP.NE.AND.EX UP0, UPT, UR9, URZ, UPT, UP0 ;  /* 0x000000ff0900728c */ /* 0x000fd2000bf05300 */
[----:B------:R-:W-:Y:S05]  /*15b0*/  BRA.U !UP0, `(.L_x_21647) ;  /* 0x0000000908d07547 */ /* 0x000fea000b800000 */
[----:B------:R-:W1:Y:S01]  /*15c0*/  LDCU.128 UR12, c[0x0][0x3d0] ;  /* 0x00007a00ff0c77ac */ /* 0x000e620008000c00 */
[----:B------:R-:W-:-:S04]  /*15d0*/  SHF.L.U32 R2, R0, 0x5, RZ ;  /* 0x0000000500027819 */ /* 0x000fc800000006ff */
[----:B------:R-:W-:-:S04]  /*15e0*/  LOP3.LUT R2, R2, 0x3e0, RZ, 0xc0, !PT ;  /* 0x000003e002027812 */ /* 0x000fc800078ec0ff */
[----:B------:R-:W-:-:S04]  /*15f0*/  IADD3 R4, P0, PT, R2, UR4, RZ ;  /* 0x0000000402047c10 */ /* 0x000fc8000ff1e0ff */
[----:B------:R-:W-:Y:S02]  /*1600*/  IADD3.X R5, PT, PT, RZ, UR5, RZ, P0, !PT ;  /* 0x00000005ff057c10 */ /* 0x000fe400087fe4ff */
[----:B-1----:R-:W-:-:S03]  /*1610*/  IADD3 R6, P1, PT, R2, UR12, RZ ;  /* 0x0000000c02067c10 */ /* 0x002fc6000ff3e0ff */
[----:B0-----:R-:W2:Y:S01]  /*1620*/  LDG.E.128 R132, desc[UR6][R4.64] ;  /* 0x0000000604847981 */ /* 0x001ea2000c1e1d00 */
[C---:B------:R-:W-:Y:S02]  /*1630*/  IADD3 R8, P2, PT, R2.reuse, UR14, RZ ;  /* 0x0000000e02087c10 */ /* 0x040fe4000ff5e0ff */
[----:B------:R-:W-:Y:S01]  /*1640*/  IADD3.X R7, PT, PT, RZ, UR13, RZ, P1, !PT ;  /* 0x0000000dff077c10 */ /* 0x000fe20008ffe4ff */
[----:B------:R-:W3:Y:S01]  /*1650*/  LDG.E.128 R128, desc[UR6][R4.64+0x10] ;  /* 0x0000100604807981 */ /* 0x000ee2000c1e1d00 */
[----:B------:R-:W-:Y:S02]  /*1660*/  IADD3.X R9, PT, PT, RZ, UR15, RZ, P2, !PT ;  /* 0x0000000fff097c10 */ /* 0x000fe400097fe4ff */
[----:B------:R-:W-:Y:S01]  /*1670*/  IADD3 R2, P3, PT, R2, UR8, RZ ;  /* 0x0000000802027c10 */ /* 0x000fe2000ff7e0ff */
[----:B------:R-:W4:Y:S03]  /*1680*/  LDG.E.128 R56, desc[UR6][R6.64] ;  /* 0x0000000606387981 */ /* 0x000f26000c1e1d00 */
[----:B------:R-:W-:Y:S01]  /*1690*/  IADD3.X R3, PT, PT, RZ, UR9, RZ, P3, !PT ;  /* 0x00000009ff037c10 */ /* 0x000fe20009ffe4ff */
        /* <DEDUP_REMOVED lines=57> */
[----:B-1----:R-:W4:Y:S04]  /*1a30*/  LDG.E.128 R56, desc[UR6][R4.64+0x2410] ;  /* 0x0024100604387981 */ /* 0x002f28000c1e1d00 */
[----:B---3--:R-:W-:Y:S04]  /*1a40*/  STL.64 [R1+0x130], R48 ;  /* 0x0001303001007387 */ /* 0x008fe80000100a00 */
[----:B--2---:R-:W2:Y:S04]  /*1a50*/  LDG.E.128 R52, desc[UR6][R8.64] ;  /* 0x0000000608347981 */ /* 0x004ea8000c1e1d00 */
[----:B------:R1:W-:Y:S04]  /*1a60*/  STL.64 [R1+0x138], R50 ;  /* 0x0001383201007387 */ /* 0x0003e80000100a00 */
[----:B------:R-:W-:Y:S04]  /*1a70*/  STL.64 [R1+0x120], R44 ;  /* 0x0001202c01007387 */ /* 0x000fe80000100a00 */
[----:B------:R3:W-:Y:S04]  /*1a80*/  STL.64 [R1+0x128], R46 ;  /* 0x0001282e01007387 */ /* 0x0007e80000100a00 */
[----:B-1----:R-:W2:Y:S04]  /*1a90*/  LDG.E.128 R48, desc[UR6][R8.64+0x10] ;  /* 0x0000100608307981 */ /* 0x002ea8000c1e1d00 */
[----:B------:R-:W-:Y:S04]  /*1aa0*/  STL.64 [R1+0xf0], R40 ;  /* 0x0000f02801007387 */ /* 0x000fe80000100a00 */
[----:B---3--:R-:W3:Y:S04]  /*1ab0*/  LDG.E.128 R44, desc[UR6][R8.64+0x400] ;  /* 0x00040006082c7981 */ /* 0x008ee8000c1e1d00 */
[----:B------:R1:W-:Y:S04]  /*1ac0*/  STL.64 [R1+0xf8], R42 ;  /* 0x0000f82a01007387 */ /* 0x0003e80000100a00 */
[----:B------:R-:W-:Y:S04]  /*1ad0*/  STL.64 [R1+0xe0], R36 ;  /* 0x0000e02401007387 */ /* 0x000fe80000100a00 */
[----:B------:R0:W-:Y:S04]  /*1ae0*/  STL.64 [R1+0xe8], R38 ;  /* 0x0000e82601007387 */ /* 0x0001e80000100a00 */
[----:B-1----:R-:W3:Y:S04]  /*1af0*/  LDG.E.128 R40, desc[UR6][R8.64+0x410] ;  /* 0x0004100608287981 */ /* 0x002ee8000c1e1d00 */
[----:B------:R-:W-:Y:S04]  /*1b00*/  STL.64 [R1+0xb0], R32 ;  /* 0x0000b02001007387 */ /* 0x000fe80000100a00 */
[----:B0-----:R-:W3:Y:S04]  /*1b10*/  LDG.E.128 R36, desc[UR6][R8.64+0x800] ;  /* 0x0008000608247981 */ /* 0x001ee8000c1e1d00 */
        /* <DEDUP_REMOVED lines=16> */
[----:B------:R-:W3:Y:S04]  /*1c20*/  LDG.E.128 R4, desc[UR6][R8.64+0x1410] ;  /* 0x0014100608047981 */ /* 0x000ee8000c1e1d00 */
[----:B-1----:R-:W3:Y:S04]  /*1c30*/  LDG.E.128 R12, desc[UR6][R8.64+0x1400] ;  /* 0x00140006080c7981 */ /* 0x002ee8000c1e1d00 */
        /* <DEDUP_REMOVED lines=22> */
[----:B0-----:R0:W5:Y:S04]  /*1da0*/  LDG.E.128 R92, desc[UR6][R2.64] ;  /* 0x00000006025c7981 */ /* 0x001168000c1e1d00 */
[----:B------:R0:W5:Y:S04]  /*1db0*/  LDG.E.128 R100, desc[UR6][R2.64+0x400] ;  /* 0x0004000602647981 */ /* 0x000168000c1e1d00 */
        /* <DEDUP_REMOVED lines=25> */
[----:B----4-:R0:W-:Y:S04]  /*1f50*/  STL.64 [R1+0x2b0], R56 ;  /* 0x0002b03801007387 */ /* 0x0101e80000100a00 */
[----:B------:R0:W-:Y:S04]  /*1f60*/  STL.64 [R1+0x2b8], R58 ;  /* 0x0002b83a01007387 */ /* 0x0001e80000100a00 */
[----:B--2---:R0:W-:Y:S04]  /*1f70*/  STL.64 [R1+0x150], R52 ;  /* 0x0001503401007387 */ /* 0x0041e80000100a00 */
        /* <DEDUP_REMOVED lines=22> */
[----:B------:R0:W-:Y:S01]  /*20e0*/  STL.64 [R1+0x8], R6 ;  /* 0x0000080601007387 */ /* 0x0001e20000100a00 */
[----:B------:R-:W-:Y:S05]  /*20f0*/  BRA `(.L_x_21646) ;  /* 0x0000000c00147947 */ /* 0x000fea0003800000 */
.L_x_21647:
[----:B------:R-:W1:Y:S01]  /*2100*/  LDCU.128 UR8, c[0x0][0x3d0] ;  /* 0x00007a00ff0877ac */ /* 0x000e620008000c00 */
[----:B------:R-:W-:-:S04]  /*2110*/  SHF.L.U32 R2, R0, 0x5, RZ ;  /* 0x0000000500027819 */ /* 0x000fc800000006ff */
[----:B------:R-:W-:-:S04]  /*2120*/  LOP3.LUT R6, R2, 0x3e0, RZ, 0xc0, !PT ;  /* 0x000003e002067812 */ /* 0x000fc800078ec0ff */
[----:B------:R-:W-:-:S04]  /*2130*/  IADD3 R4, P1, PT, R6, UR4, RZ ;  /* 0x0000000406047c10 */ /* 0x000fc8000ff3e0ff */
[----:B------:R-:W-:Y:S02]  /*2140*/  IADD3.X R5, PT, PT, RZ, UR5, RZ, P1, !PT ;  /* 0x00000005ff057c10 */ /* 0x000fe40008ffe4ff */
[----:B-1----:R-:W-:-:S03]  /*2150*/  IADD3 R2, P0, PT, R6, UR8, RZ ;  /* 0x0000000806027c10 */ /* 0x002fc6000ff1e0ff */
[----:B0-----:R-:W2:Y:S01]  /*2160*/  LDG.E.128 R8, desc[UR6][R4.64] ;  /* 0x0000000604087981 */ /* 0x001ea2000c1e1d00 */
[----:B------:R-:W-:Y:S02]  /*2170*/  IADD3 R6, P2, PT, R6, UR10, RZ ;  /* 0x0000000a06067c10 */ /* 0x000fe4000ff5e0ff */
[----:B------:R-:W-:Y:S01]  /*2180*/  IADD3.X R3, PT, PT, RZ, UR9, RZ, P0, !PT ;  /* 0x00000009ff037c10 */ /* 0x000fe200087fe4ff */
[----:B------:R-:W3:Y:S01]  /*2190*/  LDG.E.128 R128, desc[UR6][R4.64+0x10] ;  /* 0x0000100604807981 */ /* 0x000ee2000c1e1d00 */
[----:B------:R-:W-:-:S03]  /*21a0*/  IADD3.X R7, PT, PT, RZ, UR11, RZ, P2, !PT ;  /* 0x0000000bff077c10 */ /* 0x000fc600097fe4ff */
        /* <DEDUP_REMOVED lines=185> */
[----:B----4-:R-:W-:-:S07]  /*2d40*/  CS2R R92, SRZ ;  /* 0x00000000005c7805 */ /* 0x010fce000001ff00 */
.L_x_21646:
        /* <DEDUP_REMOVED lines=8> */
[----:B------:R-:W3:Y:S01]  /*2dd0*/  LDCU UR8, c[0x0][0x388] ;  /* 0x00007100ff0877ac */ /* 0x000ee20008000800 */
[----:B------:R-:W4:Y:S01]  /*2de0*/  LDCU.U8 UR9, c[0x0][0x410] ;  /* 0x00008200ff0977ac */ /* 0x000f220008000000 */
[----:B------:R-:W0:Y:S01]  /*2df0*/  LDCU UR10, c[0x0][0x448] ;  /* 0x00008900ff0a77ac */ /* 0x000e220008000800 */
[----:B------:R-:W0:Y:S01]  /*2e00*/  LDCU.64 UR12, c[0x0][0x398] ;  /* 0x00007300ff0c77ac */ /* 0x000e220008000a00 */
[----:B--2---:R-:W-:-:S04]  /*2e10*/  UISETP.NE.U32.AND UP0, UPT, UR4, URZ, UPT ;  /* 0x000000ff0400728c */ /* 0x004fc8000bf05070 */
[----:B------:R-:W-:Y:S01]  /*2e20*/  UISETP.NE.AND.EX UP0, UPT, UR5, URZ, UPT, UP0 ;  /* 0x000000ff0500728c */ /* 0x000fe2000bf05300 */
[----:B------:R-:W2:Y:S05]  /*2e30*/  LDCU.64 UR4, c[0x0][0x3a0] ;  /* 0x00007400ff0477ac */ /* 0x000eaa0008000a00 */
[----:B0--34-:R-:W-:-:S13]  /*2e40*/  PLOP3.LUT P1, PT, PT, PT, UP0, 0x80, 0x8 ;  /* 0x000000000008781c */ /* 0x019fda0003f2f008 */
.L_x_21689:
[----:B--2---:R-:W-:Y:S01]  /*2e50*/  ISETP.NE.U32.AND P0, PT, RZ, UR4, PT ;  /* 0x00000004ff007c0c */ /* 0x004fe2000bf05070 */
[----:B0-----:R-:W0:Y:S01]  /*2e60*/  S2R R7, SR_TID.X ;  /* 0x0000000000077919 */ /* 0x001e220000002100 */
[----:B------:R-:W2:Y:S01]  /*2e70*/  @P1 LDC.64 R4, c[0x0][0x398] ;  /* 0x0000e600ff041b82 */ /* 0x000ea20000000a00 */
[----:B------:R-:W-:Y:S01]  /*2e80*/  IMAD R0, R252, UR8, RZ ;  /* 0x00000008fc007c24 */ /* 0x000fe2000f8e02ff */
[----:B------:R-:W-:-:S04]  /*2e90*/  ISETP.NE.AND.EX P0, PT, RZ, UR5, PT, P0 ;  /* 0x00000005ff007c0c */ /* 0x000fc8000bf05300 */
[----:B------:R-:W-:Y:S02]  /*2ea0*/  SHF.R.S32.HI R6, RZ, 0x1f, R0 ;  /* 0x0000001fff067819 */ /* 0x000fe40000011400 */
[----:B------:R-:W3:Y:S02]  /*2eb0*/  LDC.64 R236, c[0x0][0x390] ;  /* 0x0000e400ffec7b82 */ /* 0x000ee40000000a00 */
[----:B------:R-:W-:-:S06]  /*2ec0*/  LEA.HI R0, R6, R0, RZ, 0x3 ;  /* 0x0000000006007211 */ /* 0x000fcc00078f18ff */
[----:B------:R-:W4:Y:S01]  /*2ed0*/  @P0 LDC.64 R2, c[0x0][0x3a0] ;  /* 0x0000e800ff020b82 */ /* 0x000f220000000a00 */
[----:B0-----:R-:W-:-:S04]  /*2ee0*/  LOP3.LUT R7, R7, 0x1f, RZ, 0xc0, !PT ;  /* 0x0000001f07077812 */ /* 0x001fc800078ec0ff */
[----:B------:R-:W-:-:S05]  /*2ef0*/  LEA.HI.SX32 R240, R0, R7, 0x1d ;  /* 0x0000000700f07211 */ /* 0x000fca00078feaff */
[----:B----4-:R-:W-:-:S04]  /*2f00*/  @P0 IMAD.WIDE.U32 R2, R240, 0x20, R2 ;  /* 0x00000020f0020825 */ /* 0x010fc800078e0002 */
[C---:B--2---:R-:W-:Y:S01]  /*2f10*/  @P1 IMAD.WIDE.U32 R4, R240.reuse, 0x10, R4 ;  /* 0x00000010f0041825 */ /* 0x044fe200078e0004 */
[----:B-----5:R-:W5:Y:S04]  /*2f20*/  @P0 LDG.E.128 R84, desc[UR6][R2.64] ;  /* 0x0000000602540981 */ /* 0x020f68000c1e1d00 */
[----:B------:R3:W5:Y:S04]  /*2f30*/  @P0 LDG.E.128 R80, desc[UR6][R2.64+0x10] ;  /* 0x0000100602500981 */ /* 0x000768000c1e1d00 */
[----:B------:R0:W5:Y:S01]  /*2f40*/  @P1 LDG.E.128 R88, desc[UR6][R4.64] ;  /* 0x0000000604581981 */ /* 0x000162000c1e1d00 */
[----:B---3--:R-:W-:-:S05]  /*2f50*/  IMAD.WIDE.U32 R2, R240, 0x10, R236 ;  /* 0x00000010f0027825 */ /* 0x008fca00078e00ec */
[----:B------:R0:W5:Y:S01]  /*2f60*/  LDG.E.128 R4, desc[UR6][R2.64] ;  /* 0x0000000602047981 */ /* 0x000162000c1e1d00 */
        /* <DEDUP_REMOVED lines=19> */
.L_x_21649:
[----:B-----5:R-:W-:Y:S02]  /*30a0*/  PRMT R0, R4, 0x7632, R0 ;  /* 0x0000763204007816 */ /* 0x020fe40000000000 */
[----:B------:R-:W-:Y:S02]  /*30b0*/  PRMT R3, R5, 0x7632, R3 ;  /* 0x0000763205037816 */ /* 0x000fe40000000003 */
[----:B------:R-:W-:Y:S02]  /*30c0*/  PRMT R2, R6, 0x7632, R2 ;  /* 0x0000763206027816 */ /* 0x000fe40000000002 */
        /* <DEDUP_REMOVED lines=18> */
.L_x_21648:
[----:B------:R-:W-:-:S04]  /*31f0*/  UISETP.NE.U32.AND UP0, UPT, UR4, URZ, UPT ;  /* 0x000000ff0400728c */ /* 0x000fc8000bf05070 */
[----:B------:R-:W-:-:S09]  /*3200*/  UISETP.NE.AND.EX UP0, UPT, UR5, URZ, UPT, UP0 ;  /* 0x000000ff0500728c */ /* 0x000fd2000bf05300 */
[----:B------:R-:W-:Y:S05]  /*3210*/  BRA.U UP0, `(.L_x_21651) ;  /* 0x0000000100847547 */ /* 0x000fea000b800000 */
[----:B-----5:R-:W-:Y:S02]  /*3220*/  PRMT R2, R4, 0x7632, R2 ;  /* 0x0000763204027816 */ /* 0x020fe40000000002 */
[----:B------:R-:W-:Y:S02]  /*3230*/  PRMT R0, R88, 0x7632, R0 ;  /* 0x0000763258007816 */ /* 0x000fe40000000000 */
[----:B------:R-:W-:Y:S02]  /*3240*/  SHF.L.U32 R2, R2, 0x10, RZ ;  /* 0x0000001002027819 */ /* 0x000fe400000006ff */
[----:B------:R-:W-:-:S05]  /*3250*/  SHF.L.U32 R0, R0, 0x10, RZ ;  /* 0x0000001000007819 */ /* 0x000fca00000006ff */
[----:B------:R-:W-:Y:S01]  /*3260*/  FADD.FTZ R77, R2, R0 ;  /* 0x00000000024d7221 */ /* 0x000fe20000010000 */
[----:B------:R-:W-:Y:S02]  /*3270*/  SHF.L.U32 R0, R4, 0x10, RZ ;  /* 0x0000001004007819 */ /* 0x000fe400000006ff */
        /* <DEDUP_REMOVED lines=27> */
.L_x_21651:
[----:B-----5:R-:W-:Y:S02]  /*3430*/  PRMT R2, R4, 0x7632, R2 ;  /* 0x0000763204027816 */ /* 0x020fe40000000002 */
[----:B------:R-:W-:Y:S02]  /*3440*/  PRMT R0, R88, 0x7632, R0 ;  /* 0x0000763258007816 */ /* 0x000fe40000000000 */
[----:B------:R-:W-:Y:S02]  /*3450*/  SHF.L.U32 R2, R2, 0x10, RZ ;  /* 0x0000001002027819 */ /* 0x000fe400000006ff */
[----:B------:R-:W-:Y:S02]  /*3460*/  SHF.L.U32 R0, R0, 0x10, RZ ;  /* 0x0000001000007819 */ /* 0x000fe400000006ff */
[----:B------:R-:W-:-:S03]  /*3470*/  SHF.L.U32 R3, R88, 0x10, RZ ;  /* 0x0000001058037819 */ /* 0x000fc600000006ff */
[----:B------:R-:W-:Y:S01]  /*3480*/  FADD.FTZ R0, R2, R0 ;  /* 0x0000000002007221 */ /* 0x000fe20000010000 */
[----:B------:R-:W-:Y:S02]  /*3490*/  SHF.L.U32 R2, R4, 0x10, RZ ;  /* 0x0000001004027819 */ /* 0x000fe400000006ff */
[----:B------:R-:W-:Y:S01]  /*34a0*/  PRMT R4, R6, 0x7632, R4 ;  /* 0x0000763206047816 */ /* 0x000fe20000000004 */
[----:B------:R-:W-:Y:S02]  /*34b0*/  FADD.FTZ R77, R85, R0 ;  /* 0x00000000554d7221 */ /* 0x000fe40000010000 */
[----:B------:R-:W-:Y:S01]  /*34c0*/  FADD.FTZ R9, R2, R3 ;  /* 0x0000000302097221 */ /* 0x000fe20000010000 */
[----:B------:R-:W-:Y:S02]  /*34d0*/  SHF.L.U32 R2, R5, 0x10, RZ ;  /* 0x0000001005027819 */ /* 0x000fe400000006ff */
[----:B------:R-:W-:Y:S01]  /*34e0*/  SHF.L.U32 R3, R89, 0x10, RZ ;  /* 0x0000001059037819 */ /* 0x000fe200000006ff */
[----:B------:R-:W-:Y:S01]  /*34f0*/  FADD.FTZ R76, R84, R9 ;  /* 0x00000009544c7221 */ /* 0x000fe20000010000 */
[----:B------:R-:W-:-:S03]  /*3500*/  SHF.L.U32 R4, R4, 0x10, RZ ;  /* 0x0000001004047819 */ /* 0x000fc600000006ff */
[--C-:B------:R-:W-:Y:S01]  /*3510*/  FADD.FTZ R8, R2, R3.reuse ;  /* 0x0000000302087221 */ /* 0x100fe20000010000 */
[----:B------:R-:W-:Y:S02]  /*3520*/  PRMT R3, R5, 0x7632, R3 ;  /* 0x0000763205037816 */ /* 0x000fe40000000003 */
[----:B------:R-:W-:Y:S01]  /*3530*/  PRMT R2, R89, 0x7632, R2 ;  /* 0x0000763259027816 */ /* 0x000fe20000000002 */
[----:B------:R-:W-:Y:S01]  /*3540*/  FADD.FTZ R78, R86, R8 ;  /* 0x00000008564e7221 */ /* 0x000fe20000010000 */
[----:B------:R-:W-:Y:S02]  /*3550*/  SHF.L.U32 R3, R3, 0x10, RZ ;  /* 0x0000001003037819 */ /* 0x000fe400000006ff */
[----:B------:R-:W-:Y:S02]  /*3560*/  SHF.L.U32 R2, R2, 0x10, RZ ;  /* 0x0000001002027819 */ /* 0x000fe400000006ff */
[----:B------:R-:W-:-:S03]  /*3570*/  SHF.L.U32 R5, R90, 0x10, RZ ;  /* 0x000000105a057819 */ /* 0x000fc600000006ff */
[----:B------:R-:W-:Y:S01]  /*3580*/  FADD.FTZ R2, R3, R2 ;  /* 0x0000000203027221 */ /* 0x000fe20000010000 */
[----:B------:R-:W-:Y:S02]  /*3590*/  SHF.L.U32 R3, R6, 0x10, RZ ;  /* 0x0000001006037819 */ /* 0x000fe400000006ff */
[----:B------:R-:W-:Y:S01]  /*35a0*/  SHF.L.U32 R6, R7, 0x10, RZ ;  /* 0x0000001007067819 */ /* 0x000fe200000006ff */
[----:B------:R-:W-:Y:S01]  /*35b0*/  FADD.FTZ R79, R87, R2 ;  /* 0x00000002574f7221 */ /* 0x000fe20000010000 */
[----:B------:R-:W-:Y:S01]  /*35c0*/  PRMT R7, R7, 0x7632, R7 ;  /* 0x0000763207077816 */ /* 0x000fe20000000007 */
        /* <DEDUP_REMOVED lines=14> */
.L_x_21650:
[----:B------:R-:W-:Y:S01]  /*36b0*/  UISETP.NE.U32.AND UP0, UPT, UR12, URZ, UPT ;  /* 0x000000ff0c00728c */ /* 0x000fe2000bf05070 */
[----:B------:R-:W0:Y:S03]  /*36c0*/  LDC.64 R250, c[0x0][0x3a8] ;  /* 0x0000ea00fffa7b82 */ /* 0x000e260000000a00 */
[----:B------:R-:W-:-:S05]  /*36d0*/  UISETP.NE.AND.EX UP0, UPT, UR13, URZ, UPT, UP0 ;  /* 0x000000ff0d00728c */ /* 0x000fca000bf05300 */
[----:B------:R-:W2:Y:S01]  /*36e0*/  @P0 LDC.64 R4, c[0x0][0x3a0] ;  /* 0x0000e800ff040b82 */ /* 0x000ea20000000a00 */
[----:B------:R-:W-:-:S13]  /*36f0*/  PLOP3.LUT P1, PT, PT, PT, UP0, 0x80, 0x8 ;  /* 0x000000000008781c */ /* 0x000fda0003f2f008 */
[----:B------:R-:W3:Y:S01]  /*3700*/  @P1 LDC.64 R6, c[0x0][0x398] ;  /* 0x0000e600ff061b82 */ /* 0x000ee20000000a00 */
[----:B0-----:R-:W-:-:S05]  /*3710*/  IMAD.WIDE.U32 R2, R240, 0x20, R250 ;  /* 0x00000020f0027825 */ /* 0x001fca00078e00fa */
[----:B------:R-:W-:Y:S04]  /*3720*/  STG.E.128 desc[UR6][R2.64], R76 ;  /* 0x0000004c02007986 */ /* 0x000fe8000c101d06 */
[----:B------:R0:W-:Y:S02]  /*3730*/  STG.E.128 desc[UR6][R2.64+0x10], R72 ;  /* 0x0000104802007986 */ /* 0x0001e4000c101d06 */
[----:B0-----:R-:W-:-:S05]  /*3740*/  IADD3 R3, PT, PT, R240, 0x20, RZ ;  /* 0x00000020f0037810 */ /* 0x001fca0007ffe0ff */
[----:B--2---:R-:W-:-:S04]  /*3750*/  @P0 IMAD.WIDE.U32 R4, R3, 0x20, R4 ;  /* 0x0000002003040825 */ /* 0x004fc800078e0004 */
[C---:B---3--:R-:W-:Y:S01]  /*3760*/  @P1 IMAD.WIDE.U32 R6, R3.reuse, 0x10, R6 ;  /* 0x0000001003061825 */ /* 0x048fe200078e0006 */
[----:B------:R-:W5:Y:S04]  /*3770*/  @P0 LDG.E.128 R84, desc[UR6][R4.64] ;  /* 0x0000000604540981 */ /* 0x000f68000c1e1d00 */
[----:B------:R0:W5:Y:S04]  /*3780*/  @P0 LDG.E.128 R80, desc[UR6][R4.64+0x10] ;  /* 0x0000100604500981 */ /* 0x000168000c1e1d00 */
[----:B------:R2:W5:Y:S01]  /*3790*/  @P1 LDG.E.128 R88, desc[UR6][R6.64] ;  /* 0x0000000606581981 */ /* 0x000562000c1e1d00 */
[----:B0-----:R-:W-:-:S06]  /*37a0*/  IMAD.WIDE.U32 R4, R3, 0x10, R236 ;  /* 0x0000001003047825 */ /* 0x001fcc00078e00ec */
[----:B------:R-:W5:Y:S01]  /*37b0*/  LDG.E.128 R4, desc[UR6][R4.64] ;  /* 0x0000000604047981 */ /* 0x000f62000c1e1d00 */
[----:B--2---:R-:W-:Y:S05]  /*37c0*/  @!P1 BRA `(.L_x_21652) ;  /* 0x00000004002c9947 */ /* 0x004fea0003800000 */
[----:B------:R-:W-:Y:S05]  /*37d0*/  @!P0 BRA `(.L_x_21653) ;  /* 0x0000000000a48947 */ /* 0x000fea0003800000 */
[----:B-----5:R-:W-:Y:S02]  /*37e0*/  PRMT R2, R4, 0x7632, R2 ;  /* 0x0000763204027816 */ /* 0x020fe40000000002 */
[----:B------:R-:W-:Y:S02]  /*37f0*/  PRMT R0, R88, 0x7632, R0 ;  /* 0x0000763258007816 */ /* 0x000fe40000000000 */
[----:B------:R-:W-:Y:S02]  /*3800*/  SHF.L.U32 R2, R2, 0x10, RZ ;  /* 0x0000001002027819 */ /* 0x000fe400000006ff */
[----:B------:R-:W-:-:S05]  /*3810*/  SHF.L.U32 R0, R0, 0x10, RZ ;  /* 0x0000001000007819 */ /* 0x000fca00000006ff */
[----:B------:R-:W-:Y:S01]  /*3820*/  FADD.FTZ R0, R2, R0 ;  /* 0x0000000002007221 */ /* 0x000fe20000010000 */
[----:B------:R-:W-:Y:S02]  /*3830*/  SHF.L.U32 R2, R4, 0x10, RZ ;  /* 0x0000001004027819 */ /* 0x000fe400000006ff */
[----:B------:R-:W-:Y:S01]  /*3840*/  SHF.L.U32 R4, R88, 0x10, RZ ;  /* 0x0000001058047819 */ /* 0x000fe200000006ff */
[----:B------:R-:W-:-:S04]  /*3850*/  FADD.FTZ R69, R85, R0 ;  /* 0x0000000055457221 */ /* 0x000fc80000010000 */
[----:B------:R-:W-:Y:S01]  /*3860*/  FADD.FTZ R10, R4, R2 ;  /* 0x00000002040a7221 */ /* 0x000fe20000010000 */
[----:B------:R-:W-:Y:S02]  /*3870*/  SHF.L.U32 R2, R5, 0x10, RZ ;  /* 0x0000001005027819 */ /* 0x000fe400000006ff */
[----:B------:R-:W-:Y:S01]  /*3880*/  SHF.L.U32 R4, R89, 0x10, RZ ;  /* 0x0000001059047819 */ /* 0x000fe200000006ff */
[----:B------:R-:W-:-:S04]  /*3890*/  FADD.FTZ R68, R84, R10 ;  /* 0x0000000a54447221 */ /* 0x000fc80000010000 */
[----:B------:R-:W-:Y:S01]  /*38a0*/  FADD.FTZ R8, R4, R2 ;  /* 0x0000000204087221 */ /* 0x000fe20000010000 */
[----:B------:R-:W-:Y:S02]  /*38b0*/  PRMT R4, R5, 0x7632, R4 ;  /* 0x0000763205047816 */ /* 0x000fe40000000004 */
[----:B------:R-:W-:Y:S01]  /*38c0*/  PRMT R2, R89, 0x7632, R2 ;  /* 0x0000763259027816 */ /* 0x000fe20000000002 */
[----:B------:R-:W-:Y:S01]  /*38d0*/  FADD.FTZ R70, R86, R8 ;  /* 0x0000000856467221 */ /* 0x000fe20000010000 */
[----:B------:R-:W-:Y:S02]  /*38e0*/  SHF.L.U32 R4, R4, 0x10, RZ ;  /* 0x0000001004047819 */ /* 0x000fe400000006ff */
[----:B------:R-:W-:Y:S02]  /*38f0*/  SHF.L.U32 R2, R2, 0x10, RZ ;  /* 0x0000001002027819 */ /* 0x000fe400000006ff */
[----:B------:R-:W-:-:S03]  /*3900*/  SHF.L.U32 R5, R90, 0x10, RZ ;  /* 0x000000105a057819 */ /* 0x000fc600000006ff */
[----:B------:R-:W-:Y:S01]  /*3910*/  FADD.FTZ R2, R4, R2 ;  /* 0x0000000204027221 */ /* 0x000fe20000010000 */
[----:B------:R-:W-:-:S03]  /*3920*/  SHF.L.U32 R4, R6, 0x10, RZ ;  /* 0x0000001006047819 */ /* 0x000fc600000006ff */
[----:B------:R-:W-:Y:S02]  /*3930*/  FADD.FTZ R71, R87, R2 ;  /* 0x0000000257477221 */ /* 0x000fe40000010000 */
[--C-:B------:R-:W-:Y:S01]  /*3940*/  FADD.FTZ R9, R5, R4.reuse ;  /* 0x0000000405097221 */ /* 0x100fe20000010000 */
[----:B------:R-:W-:Y:S02]  /*3950*/  PRMT R5, R6, 0x7632, R5 ;  /* 0x0000763206057816 */ /* 0x000fe40000000005 */
[----:B------:R-:W-:Y:S01]  /*3960*/  PRMT R4, R90, 0x7632, R4 ;  /* 0x000076325a047816 */ /* 0x000fe20000000004 */
[----:B------:R-:W-:Y:S01]  /*3970*/  FADD.FTZ R64, R80, R9 ;  /* 0x0000000950407221 */ /* 0x000fe20000010000 */
[----:B------:R-:W-:Y:S02]  /*3980*/  SHF.L.U32 R5, R5, 0x10, RZ ;  /* 0x0000001005057819 */ /* 0x000fe400000006ff */
[----:B------:R-:W-:Y:S02]  /*3990*/  SHF.L.U32 R4, R4, 0x10, RZ ;  /* 0x0000001004047819 */ /* 0x000fe400000006ff */
[----:B------:R-:W-:-:S02]  /*39a0*/  SHF.L.U32 R6, R7, 0x10, RZ ;  /* 0x0000001007067819 */ /* 0x000fc400000006ff */
[----:B------:R-:W-:Y:S01]  /*39b0*/  PRMT R7, R7, 0x7632, R7 ;  /* 0x0000763207077816 */ /* 0x000fe20000000007 */
        /* <DEDUP_REMOVED lines=11> */
.L_x_21653:
        /* <DEDUP_REMOVED lines=11> */
[----:B------:R-:W-:Y:S02]  /*3b20*/  PRMT R2, R5, 0x7632, R2 ;  /* 0x0000763205027816 */ /* 0x000fe40000000002 */
[----:B------:R-:W-:Y:S02]  /*3b30*/  PRMT R0, R89, 0x7632, R0 ;  /* 0x0000763259007816 */ /* 0x000fe40000000000 */
        /* <DEDUP_REMOVED lines=20> */
.L_x_21652:
[----:B------:R-:W-:Y:S05]  /*3c80*/  @!P0 BRA `(.L_x_21655) ;  /* 0x0000000000548947 */ /* 0x000fea0003800000 */
        /* <DEDUP_REMOVED lines=21> */
.L_x_21655:
[C---:B-----5:R-:W-:Y:S02]  /*3de0*/  PRMT R0, R4.reuse, 0x7632, R0 ;  /* 0x0000763204007816 */ /* 0x060fe40000000000 */
        /* <DEDUP_REMOVED lines=9> */
[----:B------:R-:W-:Y:S02]  /*3e80*/  SHF.L.U32 R65, R4, 0x10, RZ ;  /* 0x0000001004417819 */ /* 0x000fe400000006ff */
[----:B------:R-:W-:-:S07]  /*3e90*/  SHF.L.U32 R67, R5, 0x10, RZ ;  /* 0x0000001005437819 */ /* 0x000fce00000006ff */
.L_x_21654:
[----:B------:R-:W0:Y:S01]  /*3ea0*/  @P0 LDC.64 R4, c[0x0][0x3a0] ;  /* 0x0000e800ff040b82 */ /* 0x000e220000000a00 */
[----:B------:R-:W-:Y:S01]  /*3eb0*/  IADD3 R2, PT, PT, R240, 0x40, RZ ;  /* 0x00000040f0027810 */ /* 0x000fe20007ffe0ff */
[----:B------:R-:W-:-:S05]  /*3ec0*/  IMAD.WIDE.U32 R8, R3, 0x20, R250 ;  /* 0x0000002003087825 */ /* 0x000fca00078e00fa */
[----:B------:R2:W-:Y:S01]  /*3ed0*/  STG.E.128 desc[UR6][R8.64], R68 ;  /* 0x0000004408007986 */ /* 0x0005e2000c101d06 */
[----:B------:R-:W3:Y:S03]  /*3ee0*/  @P1 LDC.64 R6, c[0x0][0x398] ;  /* 0x0000e600ff061b82 */ /* 0x000ee60000000a00 */
[----:B------:R2:W-:Y:S01]  /*3ef0*/  STG.E.128 desc[UR6][R8.64+0x10], R64 ;  /* 0x0000104008007986 */ /* 0x0005e2000c101d06 */
[----:B0-----:R-:W-:-:S05]  /*3f00*/  @P0 IMAD.WIDE.U32 R4, R2, 0x20, R4 ;  /* 0x0000002002040825 */ /* 0x001fca00078e0004 */
[----:B------:R-:W5:Y:S01]  /*3f10*/  @P0 LDG.E.128 R84, desc[UR6][R4.64] ;  /* 0x0000000604540981 */ /* 0x000f62000c1e1d00 */
[----:B---3--:R-:W-:-:S03]  /*3f20*/  @P1 IMAD.WIDE.U32 R6, R2, 0x10, R6 ;  /* 0x0000001002061825 */ /* 0x008fc600078e0006 */
        /* <DEDUP_REMOVED lines=18> */
[----:B------:R-:W-:Y:S01]  /*4050*/  PRMT R5, R5, 0x7632, R5 ;  /* 0x0000763205057816 */ /* 0x000fe20000000005 */
[----:B------:R-:W-:Y:S01]  /*4060*/  FADD.FTZ R60, R84, R11 ;  /* 0x0000000b543c7221 */ /* 0x000fe20000010000 */
[----:B------:R-:W-:Y:S01]  /*4070*/  SHF.L.U32 R10, R91, 0x10, RZ ;  /* 0x000000105b0a7819 */ /* 0x000fe200000006ff */
[--C-:B------:R-:W-:Y:S01]  /*4080*/  FADD.FTZ R8, R8, R4.reuse ;  /* 0x0000000408087221 */ /* 0x100fe20000010000 */
[----:B------:R-:W-:Y:S02]  /*4090*/  PRMT R4, R89, 0x7632, R4 ;  /* 0x0000763259047816 */ /* 0x000fe40000000004 */
[----:B------:R-:W-:Y:S01]  /*40a0*/  SHF.L.U32 R5, R5, 0x10, RZ ;  /* 0x0000001005057819 */ /* 0x000fe200000006ff */
        /* <DEDUP_REMOVED lines=20> */
[----:B------:R-:W-:-:S04]  /*41f0*/  FADD.FTZ R6, R7, R6 ;  /* 0x0000000607067221 */ /* 0x000fc80000010000 */
[----:B------:R-:W-:Y:S01]  /*4200*/  FADD.FTZ R59, R83, R6 ;  /* 0x00000006533b7221 */ /* 0x000fe20000010000 */
[----:B------:R-:W-:Y:S06]  /*4210*/  BRA `(.L_x_21658) ;  /* 0x00000004000c7947 */ /* 0x000fec0003800000 */
.L_x_21657:
        /* <DEDUP_REMOVED lines=33> */
.L_x_21656:
[----:B------:R-:W-:Y:S05]  /*4430*/  @!P0 BRA `(.L_x_21659) ;  /* 0x0000000000548947 */ /* 0x000fea0003800000 */
[C---:B-----5:R-:W-:Y:S02]  /*4440*/  PRMT R0, R4.reuse, 0x7632, R0 ;  /* 0x0000763204007816 */ /* 0x060fe40000000000 */
        /* <DEDUP_REMOVED lines=20> */
.L_x_21659:
[C---:B-----5:R-:W-:Y:S02]  /*4590*/  PRMT R0, R4.reuse, 0x7632, R0 ;  /* 0x0000763204007816 */ /* 0x060fe40000000000 */
[----:B------:R-:W-:Y:S02]  /*45a0*/  SHF.L.U32 R60, R4, 0x10, RZ ;  /* 0x00000010043c7819 */ /* 0x000fe400000006ff */
[C---:B------:R-:W-:Y:S02]  /*45b0*/  PRMT R4, R5.reuse, 0x7632, R4 ;  /* 0x0000763205047816 */ /* 0x040fe40000000004 */
[----:B------:R-:W-:Y:S02]  /*45c0*/  SHF.L.U32 R62, R5, 0x10, RZ ;  /* 0x00000010053e7819 */ /* 0x000fe400000006ff */
[C---:B------:R-:W-:Y:S02]  /*45d0*/  PRMT R5, R6.reuse, 0x7632, R5 ;  /* 0x0000763206057816 */ /* 0x040fe40000000005 */
[----:B------:R-:W-:-:S02]  /*45e0*/  SHF.L.U32 R56, R6, 0x10, RZ ;  /* 0x0000001006387819 */ /* 0x000fc400000006ff */
[C---:B------:R-:W-:Y:S02]  /*45f0*/  PRMT R6, R7.reuse, 0x7632, R6 ;  /* 0x0000763207067816 */ /* 0x040fe40000000006 */
[----:B------:R-:W-:Y:S02]  /*4600*/  SHF.L.U32 R58, R7, 0x10, RZ ;  /* 0x00000010073a7819 */ /* 0x000fe400000006ff */
[----:B------:R-:W-:Y:S02]  /*4610*/  SHF.L.U32 R61, R0, 0x10, RZ ;  /* 0x00000010003d7819 */ /* 0x000fe400000006ff */
[----:B------:R-:W-:Y:S02]  /*4620*/  SHF.L.U32 R63, R4, 0x10, RZ ;  /* 0x00000010043f7819 */ /* 0x000fe400000006ff */
[----:B------:R-:W-:Y:S02]  /*4630*/  SHF.L.U32 R57, R5, 0x10, RZ ;  /* 0x0000001005397819 */ /* 0x000fe400000006ff */
[----:B------:R-:W-:-:S07]  /*4640*/  SHF.L.U32 R59, R6, 0x10, RZ ;  /* 0x00000010063b7819 */ /* 0x000fce00000006ff */
.L_x_21658:
[----:B------:R-:W0:Y:S01]  /*4650*/  @P1 LDC.64 R4, c[0x0][0x398] ;  /* 0x0000e600ff041b82 */ /* 0x000e220000000a00 */
[----:B------:R-:W-:Y:S01]  /*4660*/  IADD3 R248, PT, PT, R240, 0x60, RZ ;  /* 0x00000060f0f87810 */ /* 0x000fe20007ffe0ff */
[----:B------:R-:W-:-:S05]  /*4670*/  IMAD.WIDE.U32 R8, R2, 0x20, R250 ;  /* 0x0000002002087825 */ /* 0x000fca00078e00fa */
[----:B------:R2:W-:Y:S01]  /*4680*/  STG.E.128 desc[UR6][R8.64], R60 ;  /* 0x0000003c08007986 */ /* 0x0005e2000c101d06 */
[----:B------:R-:W3:Y:S03]  /*4690*/  @P0 LDC.64 R6, c[0x0][0x3a0] ;  /* 0x0000e800ff060b82 */ /* 0x000ee60000000a00 */
[----:B------:R2:W-:Y:S01]  /*46a0*/  STG.E.128 desc[UR6][R8.64+0x10], R56 ;  /* 0x0000103808007986 */ /* 0x0005e2000c101d06 */
[----:B0-----:R-:W-:-:S05]  /*46b0*/  @P1 IMAD.WIDE.U32 R4, R248, 0x10, R4 ;  /* 0x00000010f8041825 */ /* 0x001fca00078e0004 */
[----:B------:R0:W5:Y:S01]  /*46c0*/  @P1 LDG.E.128 R88, desc[UR6][R4.64] ;  /* 0x0000000604581981 */ /* 0x000162000c1e1d00 */
[----:B---3--:R-:W-:-:S05]  /*46d0*/  @P0 IMAD.WIDE.U32 R6, R248, 0x20, R6 ;  /* 0x00000020f8060825 */ /* 0x008fca00078e0006 */
[----:B------:R2:W5:Y:S01]  /*46e0*/  @P0 LDG.E.128 R84, desc[UR6][R6.64] ;  /* 0x0000000606540981 */ /* 0x000562000c1e1d00 */
[----:B0-----:R-:W-:-:S03]  /*46f0*/  IMAD.WIDE.U32 R4, R248, 0x10, R236 ;  /* 0x00000010f8047825 */ /* 0x001fc600078e00ec */
[----:B------:R2:W5:Y:S04]  /*4700*/  @P0 LDG.E.128 R80, desc[UR6][R6.64+0x10] ;  /* 0x0000100606500981 */ /* 0x000568000c1e1d00 */
        /* <DEDUP_REMOVED lines=44> */
.L_x_21661:
        /* <DEDUP_REMOVED lines=33> */
.L_x_21660:
        /* <DEDUP_REMOVED lines=22> */
.L_x_21663:
        /* <DEDUP_REMOVED lines=12> */
.L_x_21662:
        /* <DEDUP_REMOVED lines=35> */
[----:B------:R-:W-:-:S03]  /*5030*/  FADD.FTZ R46, R86, R12 ;  /* 0x0000000c562e7221 */ /* 0x000fc60000010000 */
[----:B------:R-:W-:Y:S01]  /*5040*/  FADD.FTZ R10, R5, R4 ;  /* 0x00000004050a7221 */ /* 0x000fe20000010000 */
[----:B------:R-:W-:Y:S01]  /*5050*/  PRMT R5, R6, 0x7632, R5 ;  /* 0x0000763206057816 */ /* 0x000fe20000000005 */
[----:B------:R-:W-:Y:S01]  /*5060*/  FADD.FTZ R47, R87, R8 ;  /* 0x00000008572f7221 */ /* 0x000fe20000010000 */
[----:B------:R-:W-:Y:S01]  /*5070*/  PRMT R4, R90, 0x7632, R4 ;  /* 0x000076325a047816 */ /* 0x000fe20000000004 */
[----:B------:R-:W-:Y:S01]  /*5080*/  FADD.FTZ R40, R80, R10 ;  /* 0x0000000a50287221 */ /* 0x000fe20000010000 */
[----:B------:R-:W-:Y:S02]  /*5090*/  SHF.L.U32 R5, R5, 0x10, RZ ;  /* 0x0000001005057819 */ /* 0x000fe400000006ff */
[----:B------:R-:W-:Y:S02]  /*50a0*/  SHF.L.U32 R4, R4, 0x10, RZ ;  /* 0x0000001004047819 */ /* 0x000fe400000006ff */
[C---:B------:R-:W-:Y:S02]  /*50b0*/  SHF.L.U32 R6, R7.reuse, 0x10, RZ ;  /* 0x0000001007067819 */ /* 0x040fe400000006ff */
[----:B------:R-:W-:Y:S01]  /*50c0*/  PRMT R7, R7, 0x7632, R7 ;  /* 0x0000763207077816 */ /* 0x000fe20000000007 */
[----:B------:R-:W-:Y:S01]  /*50d0*/  FADD.FTZ R4, R5, R4 ;  /* 0x0000000405047221 */ /* 0x000fe20000010000 */
[----:B------:R-:W-:-:S02]  /*50e0*/  SHF.L.U32 R5, R91, 0x10, RZ ;  /* 0x000000105b057819 */ /* 0x000fc400000006ff */
        /* <DEDUP_REMOVED lines=9> */
.L_x_21665:
[----:B-----5:R-:W-:Y:S02]  /*5180*/  PRMT R8, R5, 0x7632, R8 ;  /* 0x0000763205087816 */ /* 0x020fe40000000008 */
[----:B------:R-:W-:Y:S02]  /*5190*/  PRMT R9, R89, 0x7632, R9 ;  /* 0x0000763259097816 */ /* 0x000fe40000000009 */
[----:B------:R-:W-:Y:S02]  /*51a0*/  SHF.L.U32 R8, R8, 0x10, RZ ;  /* 0x0000001008087819 */ /* 0x000fe400000006ff */
[----:B------:R-:W-:Y:S02]  /*51b0*/  SHF.L.U32 R9, R9, 0x10, RZ ;  /* 0x0000001009097819 */ /* 0x000fe400000006ff */
[C---:B------:R-:W-:Y:S02]  /*51c0*/  PRMT R10, R4.reuse, 0x7632, R10 ;  /* 0x00007632040a7816 */ /* 0x040fe4000000000a */
[----:B------:R-:W-:Y:S01]  /*51d0*/  SHF.L.U32 R4, R4, 0x10, RZ ;  /* 0x0000001004047819 */ /* 0x000fe200000006ff */
[----:B------:R-:W-:Y:S01]  /*51e0*/  FADD.FTZ R47, R8, R9 ;  /* 0x00000009082f7221 */ /* 0x000fe20000010000 */
[----:B------:R-:W-:-:S02]  /*51f0*/  SHF.L.U32 R8, R88, 0x10, RZ ;  /* 0x0000001058087819 */ /* 0x000fc400000006ff */
[----:B------:R-:W-:Y:S02]  /*5200*/  SHF.L.U32 R5, R5, 0x10, RZ ;  /* 0x0000001005057819 */ /* 0x000fe400000006ff */
[----:B------:R-:W-:Y:S01]  /*5210*/  PRMT R11, R88, 0x7632, R11 ;  /* 0x00007632580b7816 */ /* 0x000fe2000000000b */
[----:B------:R-:W-:Y:S01]  /*5220*/  FADD.FTZ R44, R8, R4 ;  /* 0x00000004082c7221 */ /* 0x000fe20000010000 */
[----:B------:R-:W-:Y:S02]  /*5230*/  SHF.L.U32 R4, R89, 0x10, RZ ;  /* 0x0000001059047819 */ /* 0x000fe400000006ff */
[----:B------:R-:W-:Y:S02]  /*5240*/  SHF.L.U32 R10, R10, 0x10, RZ ;  /* 0x000000100a0a7819 */ /* 0x000fe400000006ff */
[----:B------:R-:W-:Y:S01]  /*5250*/  SHF.L.U32 R11, R11, 0x10, RZ ;  /* 0x000000100b0b7819 */ /* 0x000fe200000006ff */
[----:B------:R-:W-:Y:S01]  /*5260*/  FADD.FTZ R46, R4, R5 ;  /* 0x00000005042e7221 */ /* 0x000fe20000010000 */
[----:B------:R-:W-:-:S02]  /*5270*/  SHF.L.U32 R4, R6, 0x10, RZ ;  /* 0x0000001006047819 */ /* 0x000fc400000006ff */
[----:B------:R-:W-:Y:S01]  /*5280*/  SHF.L.U32 R5, R90, 0x10, RZ ;  /* 0x000000105a057819 */ /* 0x000fe200000006ff */
[----:B------:R-:W-:-:S04]  /*5290*/  FADD.FTZ R45, R10, R11 ;  /* 0x0000000b0a2d7221 */ /* 0x000fc80000010000 */
        /* <DEDUP_REMOVED lines=15> */
.L_x_21664:
[----:B------:R-:W-:Y:S05]  /*5390*/  @!P0 BRA `(.L_x_21667) ;  /* 0x0000000000548947 */ /* 0x000fea0003800000 */
[C---:B-----5:R-:W-:Y:S02]  /*53a0*/  PRMT R12, R4.reuse, 0x7632, R12 ;  /* 0x00007632040c7816 */ /* 0x060fe4000000000c */
[----:B------:R-:W-:Y:S02]  /*53b0*/  SHF.L.U32 R10, R4, 0x10, RZ ;  /* 0x00000010040a7819 */ /* 0x000fe400000006ff */
[C---:B------:R-:W-:Y:S02]  /*53c0*/  PRMT R4, R5.reuse, 0x7632, R4 ;  /* 0x0000763205047816 */ /* 0x040fe40000000004 */
[----:B------:R-:W-:Y:S01]  /*53d0*/  SHF.L.U32 R8, R5, 0x10, RZ ;  /* 0x0000001005087819 */ /* 0x000fe200000006ff */
[----:B------:R-:W-:Y:S01]  /*53e0*/  FADD.FTZ R44, R84, R10 ;  /* 0x0000000a542c7221 */ /* 0x000fe20000010000 */
[----:B------:R-:W-:Y:S02]  /*53f0*/  PRMT R5, R6, 0x7632, R5 ;  /* 0x0000763206057816 */ /* 0x000fe40000000005 */
        /* <DEDUP_REMOVED lines=15> */
.L_x_21667:
        /* <DEDUP_REMOVED lines=12> */
.L_x_21666:
        /* <DEDUP_REMOVED lines=56> */
.L_x_21669:
        /* <DEDUP_REMOVED lines=33> */
.L_x_21668:
        /* <DEDUP_REMOVED lines=22> */
.L_x_21671:
        /* <DEDUP_REMOVED lines=12> */
.L_x_21670:
        /* <DEDUP_REMOVED lines=31> */
[----:B------:R-:W-:-:S04]  /*5f50*/  FADD.FTZ R9, R9, R11 ;  /* 0x0000000b09097221 */ /* 0x000fc80000010000 */
[----:B------:R-:W-:Y:S01]  /*5f60*/  FADD.FTZ R11, R4, R5 ;  /* 0x00000005040b7221 */ /* 0x000fe20000010000 */
[----:B------:R-:W-:Y:S01]  /*5f70*/  SHF.L.U32 R4, R6, 0x10, RZ ;  /* 0x0000001006047819 */ /* 0x000fe200000006ff */
[----:B------:R-:W-:Y:S01]  /*5f80*/  FADD.FTZ R29, R85, R9 ;  /* 0x00000009551d7221 */ /* 0x000fe20000010000 */
[----:B------:R-:W-:Y:S01]  /*5f90*/  SHF.L.U32 R5, R90, 0x10, RZ ;  /* 0x000000105a057819 */ /* 0x000fe200000006ff */
[----:B------:R-:W-:-:S04]  /*5fa0*/  FADD.FTZ R30, R86, R11 ;  /* 0x0000000b561e7221 */ /* 0x000fc80000010000 */
[--C-:B------:R-:W-:Y:S01]  /*5fb0*/  FADD.FTZ R10, R5, R4.reuse ;  /* 0x00000004050a7221 */ /* 0x100fe20000010000 */
[----:B------:R-:W-:Y:S02]  /*5fc0*/  PRMT R5, R6, 0x7632, R5 ;  /* 0x0000763206057816 */ /* 0x000fe40000000005 */
        /* <DEDUP_REMOVED lines=17> */
.L_x_21673:
        /* <DEDUP_REMOVED lines=33> */
.L_x_21672:
        /* <DEDUP_REMOVED lines=22> */
.L_x_21675:
        /* <DEDUP_REMOVED lines=12> */
.L_x_21674:
        /* <DEDUP_REMOVED lines=56> */
.L_x_21677:
        /* <DEDUP_REMOVED lines=33> */
.L_x_21676:
        /* <DEDUP_REMOVED lines=22> */
.L_x_21679:
        /* <DEDUP_REMOVED lines=12> */
.L_x_21678:
        /* <DEDUP_REMOVED lines=25> */
[C---:B------:R-:W-:Y:S01]  /*6e50*/  PRMT R8, R89.reuse, 0x7632, R8 ;  /* 0x0000763259087816 */ /* 0x040fe20000000008 */
        /* <DEDUP_REMOVED lines=10> */
[--C-:B------:R-:W-:Y:S01]  /*6f00*/  FADD.FTZ R8, R5, R4.reuse ;  /* 0x0000000405087221 */ /* 0x100fe20000010000 */
        /* <DEDUP_REMOVED lines=19> */
.L_x_21681:
        /* <DEDUP_REMOVED lines=33> */
.L_x_21680:
[----:B------:R-:W-:Y:S05]  /*7250*/  @!P0 BRA `(.L_x_21683) ;  /* 0x0000000000548947 */ /* 0x000fea0003800000 */
[C---:B-----5:R-:W-:Y:S02]  /*7260*/  PRMT R12, R4.reuse, 0x7632, R12 ;  /* 0x00007632040c7816 */ /* 0x060fe4000000000c */
[----:B------:R-:W-:Y:S02]  /*7270*/  SHF.L.U32 R10, R4, 0x10, RZ ;  /* 0x00000010040a7819 */ /* 0x000fe400000006ff */
[C---:B------:R-:W-:Y:S02]  /*7280*/  PRMT R4, R5.reuse, 0x7632, R4 ;  /* 0x0000763205047816 */ /* 0x040fe40000000004 */
        /* <DEDUP_REMOVED lines=18> */
.L_x_21683:
[C---:B-----5:R-:W-:Y:S02]  /*73b0*/  PRMT R9, R4.reuse, 0x7632, R9 ;  /* 0x0000763204097816 */ /* 0x060fe40000000009 */
        /* <DEDUP_REMOVED lines=9> */
[----:B------:R-:W-:Y:S02]  /*7450*/  SHF.L.U32 R9, R5, 0x10, RZ ;  /* 0x0000001005097819 */ /* 0x000fe400000006ff */
[----:B------:R-:W-:-:S07]  /*7460*/  SHF.L.U32 R11, R6, 0x10, RZ ;  /* 0x00000010060b7819 */ /* 0x000fce00000006ff */
.L_x_21682:
        /* <DEDUP_REMOVED lines=15> */
[----:B0----5:R-:W-:Y:S02]  /*7560*/  PRMT R5, R236, 0x7632, R5 ;  /* 0x00007632ec057816 */ /* 0x021fe40000000005 */
[----:B------:R-:W-:Y:S02]  /*7570*/  PRMT R6, R88, 0x7632, R6 ;  /* 0x0000763258067816 */ /* 0x000fe40000000006 */
[----:B------:R-:W-:Y:S02]  /*7580*/  PRMT R7, R237, 0x7632, R7 ;  /* 0x00007632ed077816 */ /* 0x000fe40000000007 */
[----:B------:R-:W-:Y:S02]  /*7590*/  PRMT R4, R89, 0x7632, R4 ;  /* 0x0000763259047816 */ /* 0x000fe40000000004 */
        /* <DEDUP_REMOVED lines=13> */
[----:B------:R-:W-:Y:S02]  /*7670*/  SHF.L.U32 R6, R237, 0x10, RZ ;  /* 0x00000010ed067819 */ /* 0x000fe400000006ff */
[----:B------:R-:W-:Y:S01]  /*7680*/  SHF.L.U32 R237, R90, 0x10, RZ ;  /* 0x000000105aed7819 */ /* 0x000fe200000006ff */
[----:B------:R-:W-:Y:S02]  /*7690*/  FADD.FTZ R4, R84, R4 ;  /* 0x0000000454047221 */ /* 0x000fe40000010000 */
[----:B------:R-:W-:Y:S01]  /*76a0*/  FADD.FTZ R6, R236, R6 ;  /* 0x00000006ec067221 */ /* 0x000fe20000010000 */
[C---:B------:R-:W-:Y:S02]  /*76b0*/  SHF.L.U32 R236, R238.reuse, 0x10, RZ ;  /* 0x00000010eeec7819 */ /* 0x040fe400000006ff */
[----:B------:R-:W-:Y:S01]  /*76c0*/  PRMT R238, R238, 0x7632, R238 ;  /* 0x00007632eeee7816 */ /* 0x000fe200000000ee */
[----:B------:R-:W-:-:S02]  /*76d0*/  FADD.FTZ R6, R86, R6 ;  /* 0x0000000656067221 */ /* 0x000fc40000010000 */
        /* <DEDUP_REMOVED lines=17> */
.L_x_21685:
        /* <DEDUP_REMOVED lines=15> */
[----:B------:R-:W-:Y:S02]  /*78e0*/  SHF.L.U32 R6, R237, 0x10, RZ ;  /* 0x00000010ed067819 */ /* 0x000fe400000006ff */
[----:B------:R-:W-:-:S03]  /*78f0*/  SHF.L.U32 R237, R90, 0x10, RZ ;  /* 0x000000105aed7819 */ /* 0x000fc600000006ff */
        /* <DEDUP_REMOVED lines=16> */
.L_x_21684:
        /* <DEDUP_REMOVED lines=22> */
.L_x_21687:
[C---:B-----5:R-:W-:Y:S02]  /*7b60*/  PRMT R7, R237.reuse, 0x7632, R7 ;  /* 0x00007632ed077816 */ /* 0x060fe40000000007 */
[----:B------:R-:W-:Y:S02]  /*7b70*/  SHF.L.U32 R6, R237, 0x10, RZ ;  /* 0x00000010ed067819 */ /* 0x000fe400000006ff */
[----:B0-----:R-:W-:Y:S02]  /*7b80*/  PRMT R5, R236, 0x7632, R5 ;  /* 0x00007632ec057816 */ /* 0x001fe40000000005 */
        /* <DEDUP_REMOVED lines=8> */
[----:B------:R-:W-:-:S07]  /*7c10*/  SHF.L.U32 R239, R241, 0x10, RZ ;  /* 0x00000010f1ef7819 */ /* 0x000fce00000006ff */
.L_x_21686:
[----:B------:R-:W0:Y:S01]  /*7c20*/  S2R R241, SR_TID.X ;  /* 0x0000000000f17919 */ /* 0x000e220000002100 */
[----:B------:R-:W-:Y:S01]  /*7c30*/  IMAD.WIDE.U32 R250, R247, 0x20, R250 ;  /* 0x00000020f7fa7825 */ /* 0x000fe200078e00fa */
[----:B------:R-:W-:-:S04]  /*7c40*/  UMOV UR11, 0xffffffff ;  /* 0xffffffff000b7882 */ /* 0x000fc80000000000 */
[----:B------:R2:W-:Y:S04]  /*7c50*/  STG.E.128 desc[UR6][R250.64], R4 ;  /* 0x00000004fa007986 */ /* 0x0005e8000c101d06 */
[----:B------:R2:W-:Y:S01]  /*7c60*/  STG.E.128 desc[UR6][R250.64+0x10], R236 ;  /* 0x000010ecfa007986 */ /* 0x0005e2000c101d06 */
        /* <DEDUP_REMOVED lines=81> */
[----:B--2---:R-:W-:Y:S06]  /*8180*/  BRA.DIV UR11, `(.L_x_21688) ;  /* 0x000000360b0c7947 */ /* 0x004fec000b800000 */
[----:B------:R-:W0:Y:S01]  /*8190*/  SHFL.BFLY PT, R241, R249, 0x1, 0x1f ;  /* 0x0c201f00f9f17f89 */ /* 0x000e2200000e0000 */
[----:B------:R-:W2:Y:S01]  /*81a0*/  LDC R242, c[0x0][0x400] ;  /* 0x00010000fff27b82 */ /* 0x000ea20000000800 */
        /* <DEDUP_REMOVED lines=9> */
[----:B--2---:R-:W-:-:S04]  /*8240*/  FMUL.FTZ R249, R241, R242 ;  /* 0x000000f2f1f97220 */ /* 0x004fc80000410000 */
        /* <DEDUP_REMOVED lines=168> */
[----:B------:R0:W2:Y:S02]  /*8cd0*/  SHFL.BFLY PT, R241, R251, 0x10, 0x1f ;  /* 0x0e001f00fbf17f89 */ /* 0x0000a400000e0000 */
.L_x_21701:
[----:B--2---:R-:W-:Y:S01]  /*8ce0*/  FADD.FTZ R241, R251, R241 ;  /* 0x000000f1fbf17221 */ /* 0x004fe20000010000 */
[----:B------:R-:W2:Y:S01]  /*8cf0*/  LDC R242, c[0x0][0x400] ;  /* 0x00010000fff27b82 */ /* 0x000ea20000000800 */
[----:B------:R3:W-:Y:S01]  /*8d00*/  STL [R1+0x2d8], R86 ;  /* 0x0002d85601007387 */ /* 0x0007e20000100800 */
[----:B------:R-:W-:-:S03]  /*8d10*/  ISETP.NE.AND P2, PT, RZ, UR9, PT ;  /* 0x00000009ff007c0c */ /* 0x000fc6000bf45270 */
[----:B------:R4:W-:Y:S03]  /*8d20*/  STL [R1+0x2d4], R85 ;  /* 0x0002d45501007387 */ /* 0x0009e60000100800 */
[----:B0-----:R-:W0:Y:S01]  /*8d30*/  @!P0 LDC.64 R250, c[0x0][0x3c0] ;  /* 0x0000f000fffa8b82 */ /* 0x001e220000000a00 */
[----:B------:R-:W-:Y:S04]  /*8d40*/  STL [R1+0x2d0], R84 ;  /* 0x0002d05401007387 */ /* 0x000fe80000100800 */
[----:B------:R-:W-:Y:S04]  /*8d50*/  STL [R1+0x2cc], R83 ;  /* 0x0002cc5301007387 */ /* 0x000fe80000100800 */
[----:B------:R1:W-:Y:S04]  /*8d60*/  STL [R1+0x2c8], R82 ;  /* 0x0002c85201007387 */ /* 0x0003e80000100800 */
[----:B------:R-:W-:Y:S01]  /*8d70*/  STL [R1+0x2c4], R81 ;  /* 0x0002c45101007387 */ /* 0x000fe20000100800 */
[----:B--2---:R-:W-:Y:S01]  /*8d80*/  FFMA.FTZ R241, R241, R242, UR10 ;  /* 0x0000000af1f17e23 */ /* 0x004fe200080100f2 */
[----:B------:R-:W-:-:S02]  /*8d90*/  FMUL.FTZ R242, R249, R249 ;  /* 0x000000f9f9f27220 */ /* 0x000fc40000410000 */
[----:B------:R-:W-:Y:S01]  /*8da0*/  STL [R1+0x2c0], R80 ;  /* 0x0002c05001007387 */ /* 0x000fe20000100800 */
[----:B0-----:R-:W-:Y:S02]  /*8db0*/  @!P0 IMAD.WIDE R250, R252, 0x4, R250 ;  /* 0x00000004fcfa8825 */ /* 0x001fe400078e02fa */
[----:B------:R-:W-:Y:S01]  /*8dc0*/  FSEL R242, R242, RZ, P2 ;  /* 0x000000fff2f27208 */ /* 0x000fe20001000000 */
[----:B---3--:R-:W2:Y:S04]  /*8dd0*/  LDL R86, [R1+0x188] ;  /* 0x0001880001567983 */ /* 0x008ea80000100800 */
[----:B------:R0:W-:Y:S01]  /*8de0*/  @!P0 STG.E desc[UR6][R250.64], R249 ;  /* 0x000000f9fa008986 */ /* 0x0001e2000c101906 */
[----:B------:R-:W-:-:S03]  /*8df0*/  FADD.FTZ R241, R241, R242 ;  /* 0x000000f2f1f17221 */ /* 0x000fc60000010000 */
[----:B----4-:R-:W2:Y:S04]  /*8e00*/  LDL R85, [R1+0x178] ;  /* 0x0001780001557983 */ /* 0x010ea80000100800 */
[----:B-1----:R-:W3:Y:S01]  /*8e10*/  LDL R82, [R1+0x18c] ;  /* 0x00018c0001527983 */ /* 0x002ee20000100800 */
[----:B0-----:R-:W0:Y:S01]  /*8e20*/  @!P0 LDC.64 R250, c[0x0][0x3c8] ;  /* 0x0000f200fffa8b82 */ /* 0x001e220000000a00 */
[----:B------:R-:W1:Y:S01]  /*8e30*/  MUFU.RSQ R241, R241 ;  /* 0x000000f100f17308 */ /* 0x000e620000001400 */
[----:B------:R-:W-:Y:S01]  /*8e40*/  FSEL R242, R249, RZ, !P2 ;  /* 0x000000fff9f27208 */ /* 0x000fe20005000000 */
[----:B------:R-:W3:Y:S04]  /*8e50*/  LDL R81, [R1+0x17c] ;  /* 0x00017c0001517983 */ /* 0x000ee80000100800 */
[C---:B------:R-:W-:Y:S01]  /*8e60*/  FADD.FTZ R76, -R242.reuse, R76 ;  /* 0x0000004cf24c7221 */ /* 0x040fe20000010100 */
[----:B------:R-:W-:Y:S01]  /*8e70*/  FADD.FTZ R77, -R242, R77 ;  /* 0x0000004df24d7221 */ /* 0x000fe20000010100 */
[----:B------:R-:W4:Y:S02]  /*8e80*/  LDL R249, [R1+0x184] ;  /* 0x0001840001f97983 */ /* 0x000f240000100800 */
[C---:B-1----:R-:W-:Y:S01]  /*8e90*/  FMUL.FTZ R84, R241.reuse, R76 ;  /* 0x0000004cf1547220 */ /* 0x042fe20000410000 */
[----:B------:R-:W-:Y:S01]  /*8ea0*/  FMUL.FTZ R80, R241, R77 ;  /* 0x0000004df1507220 */ /* 0x000fe20000410000 */
[----:B------:R-:W3:Y:S01]  /*8eb0*/  LDL R76, [R1+0x170] ;  /* 0x00017000014c7983 */ /* 0x000ee20000100800 */
[----:B0-----:R-:W-:-:S03]  /*8ec0*/  @!P0 IMAD.WIDE R250, R252, 0x4, R250 ;  /* 0x00000004fcfa8825 */ /* 0x001fc600078e02fa */
[----:B------:R-:W3:Y:S04]  /*8ed0*/  LDL R77, [R1+0x180] ;  /* 0x00018000014d7983 */ /* 0x000ee80000100800 */
[----:B------:R0:W-:Y:S04]  /*8ee0*/  @!P0 STG.E desc[UR6][R250.64], R241 ;  /* 0x000000f1fa008986 */ /* 0x0001e8000c101906 */
[----:B0-----:R-:W4:Y:S01]  /*8ef0*/  LDL R250, [R1+0x174] ;  /* 0x0001740001fa7983 */ /* 0x001f220000100800 */
[C---:B------:R-:W-:Y:S01]  /*8f00*/  FADD.FTZ R78, -R242.reuse, R78 ;  /* 0x0000004ef24e7221 */ /* 0x040fe20000010100 */
[C---:B------:R-:W-:Y:S01]  /*8f10*/  FADD.FTZ R79, -R242.reuse, R79 ;  /* 0x0000004ff24f7221 */ /* 0x040fe20000010100 */
[----:B------:R-:W-:-:S02]  /*8f20*/  FADD.FTZ R72, -R242, R72 ;  /* 0x00000048f2487221 */ /* 0x000fc40000010100 */
[C---:B------:R-:W-:Y:S01]  /*8f30*/  FMUL.FTZ R83, R241.reuse, R78 ;  /* 0x0000004ef1537220 */ /* 0x040fe20000410000 */
[----:B------:R-:W-:Y:S01]  /*8f40*/  FADD.FTZ R73, -R242, R73 ;  /* 0x00000049f2497221 */ /* 0x000fe20000010100 */
[----:B------:R-:W-:Y:S02]  /*8f50*/  FMUL.FTZ R251, R241, R79 ;  /* 0x0000004ff1fb7220 */ /* 0x000fe40000410000 */
[----:B--2---:R-:W-:Y:S02]  /*8f60*/  FFMA.FTZ R79, R83, R85, R86 ;  /* 0x00000055534f7223 */ /* 0x004fe40000010056 */
[----:B------:R-:W2:Y:S04]  /*8f70*/  LDL R86, [R1+0x190] ;  /* 0x0001900001567983 */ /* 0x000ea80000100800 */
[----:B------:R-:W2:Y:S01]  /*8f80*/  LDL R85, [R1+0x198] ;  /* 0x0001980001557983 */ /* 0x000ea20000100800 */
[----:B---3--:R-:W-:Y:S01]  /*8f90*/  FFMA.FTZ R78, R84, R76, R77 ;  /* 0x0000004c544e7223 */ /* 0x008fe2000001004d */
[----:B----4-:R-:W-:Y:S01]  /*8fa0*/  FFMA.FTZ R76, R80, R250, R249 ;  /* 0x000000fa504c7223 */ /* 0x010fe200000100f9 */
[C---:B------:R-:W-:Y:S01]  /*8fb0*/  FMUL.FTZ R249, R241.reuse, R72 ;  /* 0x00000048f1f97220 */ /* 0x040fe20000410000 */
[----:B------:R-:W-:Y:S01]  /*8fc0*/  FMUL.FTZ R250, R241, R73 ;  /* 0x00000049f1fa7220 */ /* 0x000fe20000410000 */
[----:B------:R-:W3:Y:S02]  /*8fd0*/  LDL R72, [R1+0x194] ;  /* 0x0001940001487983 */ /* 0x000ee40000100800 */
[----:B------:R-:W-:-:S02]  /*8fe0*/  F2FP.BF16.F32.PACK_AB R76, R76, R78 ;  /* 0x0000004e4c4c723e */ /* 0x000fc400000010ff */
[----:B------:R-:W3:Y:S04]  /*8ff0*/  LDL R78, [R1+0x164] ;  /* 0x00016400014e7983 */ /* 0x000ee80000100800 */
[----:B------:R-:W2:Y:S01]  /*9000*/  LDL R73, [R1+0x160] ;  /* 0x0001600001497983 */ /* 0x000ea20000100800 */
[----:B------:R-:W-:-:S03]  /*9010*/  FFMA.FTZ R77, R251, R81, R82 ;  /* 0x00000051fb4d7223 */ /* 0x000fc60000010052 */
[----:B------:R-:W4:Y:S02]  /*9020*/  LDL R82, [R1+0x15c] ;  /* 0x00015c0001527983 */ /* 0x000f240000100800 */
[----:B------:R-:W-:Y:S02]  /*9030*/  F2FP.BF16.F32.PACK_AB R77, R77, R79 ;  /* 0x0000004f4d4d723e */ /* 0x000fe400000010ff */
[----:B------:R-:W4:Y:S04]  /*9040*/  LDL R81, [R1+0x154] ;  /* 0x0001540001517983 */ /* 0x000f280000100800 */
[----:B------:R-:W4:Y:S01]  /*9050*/  LDL R79, [R1+0x16c] ;  /* 0x00016c00014f7983 */ /* 0x000f220000100800 */
[----:B---3--:R-:W-:Y:S01]  /*9060*/  FFMA.FTZ R72, R250, R78, R72 ;  /* 0x0000004efa487223 */ /* 0x008fe20000010048 */
[----:B--2---:R-:W-:-:S02]  /*9070*/  FFMA.FTZ R73, R249, R73, R86 ;  /* 0x00000049f9497223 */ /* 0x004fc40000010056 */
[----:B------:R0:W5:Y:S03]  /*9080*/  LDL.LU R86, [R1+0x2d8] ;  /* 0x0002d80001567983 */ /* 0x0001660000300800 */
[----:B------:R-:W-:Y:S02]  /*9090*/  F2FP.BF16.F32.PACK_AB R78, R72, R73 ;  /* 0x00000049484e723e */ /* 0x000fe400000010ff */
[----:B------:R-:W2:Y:S04]  /*90a0*/  LDL R73, [R1+0x168] ;  /* 0x0001680001497983 */ /* 0x000ea80000100800 */
[----:B------:R-:W4:Y:S01]  /*90b0*/  LDL R72, [R1+0x19c] ;  /* 0x00019c0001487983 */ /* 0x000f220000100800 */
[C---:B------:R-:W-:Y:S01]  /*90c0*/  FADD.FTZ R74, -R242.reuse, R74 ;  /* 0x0000004af24a7221 */ /* 0x040fe20000010100 */
[----:B------:R-:W-:-:S03]  /*90d0*/  FADD.FTZ R75, -R242, R75 ;  /* 0x0000004bf24b7221 */ /* 0x000fc60000010100 */
[C---:B------:R-:W-:Y:S01]  /*90e0*/  FMUL.FTZ R74, R241.reuse, R74 ;  /* 0x0000004af14a7220 */ /* 0x040fe20000410000 */
[----:B------:R-:W-:-:S03]  /*90f0*/  FMUL.FTZ R75, R241, R75 ;  /* 0x0000004bf14b7220 */ /* 0x000fc60000410000 */
[----:B--2---:R-:W-:Y:S02]  /*9100*/  FFMA.FTZ R73, R74, R73, R85 ;  /* 0x000000494a497223 */ /* 0x004fe40000010055 */
[----:B------:R0:W5:Y:S01]  /*9110*/  LDL.LU R85, [R1+0x2d4] ;  /* 0x0002d40001557983 */ /* 0x0001620000300800 */
[----:B----4-:R-:W-:-:S05]  /*9120*/  FFMA.FTZ R72, R75, R79, R72 ;  /* 0x0000004f4b487223 */ /* 0x010fca0000010048 */
        /* <DEDUP_REMOVED lines=10> */
[C---:B------:R-:W-:Y:S01]  /*91d0*/  FADD.FTZ R70, -R242.reuse, R70 ;  /* 0x00000046f2467221 */ /* 0x040fe20000010100 */
[C---:B------:R-:W-:Y:S01]  /*91e0*/  FADD.FTZ R71, -R242.reuse, R71 ;  /* 0x00000047f2477221 */ /* 0x040fe20000010100 */
[C---:B------:R-:W-:Y:S01]  /*91f0*/  FADD.FTZ R69, -R242.reuse, R69 ;  /* 0x00000045f2457221 */ /* 0x040fe20000010100 */
[----:B------:R-:W-:Y:S01]  /*9200*/  FADD.FTZ R68, -R242, R68 ;  /* 0x00000044f2447221 */ /* 0x000fe20000010100 */
[----:B--2---:R-:W-:Y:S01]  /*9210*/  FFMA.FTZ R74, R74, R76, R98 ;  /* 0x0000004c4a4a7223 */ /* 0x004fe20000010062 */
[----:B---3--:R-:W-:-:S05]  /*9220*/  FFMA.FTZ R75, R75, R77, R99 ;  /* 0x0000004d4b4b7223 */ /* 0x008fca0000010063 */
[----:B------:R-:W-:Y:S01]  /*9230*/  F2FP.BF16.F32.PACK_AB R75, R75, R74 ;  /* 0x0000004a4b4b723e */ /* 0x000fe200000010ff */
[----:B----4-:R-:W-:Y:S01]  /*9240*/  FFMA.FTZ R74, R249, R78, R96 ;  /* 0x0000004ef94a7223 */ /* 0x010fe20000010060 */
[----:B------:R-:W-:Y:S01]  /*9250*/  FFMA.FTZ R78, R80, R81, R93 ;  /* 0x00000051504e7223 */ /* 0x000fe2000001005d */
[----:B------:R-:W-:Y:S01]  /*9260*/  FFMA.FTZ R72, R84, R72, R92 ;  /* 0x0000004854487223 */ /* 0x000fe2000001005c */
[----:B------:R-:W-:-:S04]  /*9270*/  FFMA.FTZ R76, R250, R79, R97 ;  /* 0x0000004ffa4c7223 */ /* 0x000fc80000010061 */
[----:B------:R-:W-:Y:S01]  /*9280*/  F2FP.BF16.F32.PACK_AB R72, R78, R72 ;  /* 0x000000484e48723e */ /* 0x000fe200000010ff */
[----:B------:R-:W-:Y:S01]  /*9290*/  FFMA.FTZ R77, R251, R82, R95 ;  /* 0x00000052fb4d7223 */ /* 0x000fe2000001005f */
[----:B------:R-:W1:Y:S01]  /*92a0*/  LDC.64 R78, c[0x0][0x430] ;  /* 0x00010c00ff4e7b82 */ /* 0x000e620000000a00 */
[----:B------:R-:W-:Y:S01]  /*92b0*/  FFMA.FTZ R73, R83, R73, R94 ;  /* 0x0000004953497223 */ /* 0x000fe2000001005e */
[----:B------:R-:W-:Y:S01]  /*92c0*/  F2FP.BF16.F32.PACK_AB R74, R76, R74 ;  /* 0x0000004a4c4a723e */ /* 0x000fe200000010ff */
[----:B------:R0:W5:Y:S03]  /*92d0*/  LDL.LU R84, [R1+0x2d0] ;  /* 0x0002d00001547983 */ /* 0x0001660000300800 */
[----:B------:R-:W-:Y:S01]  /*92e0*/  F2FP.BF16.F32.PACK_AB R73, R77, R73 ;  /* 0x000000494d49723e */ /* 0x000fe200000010ff */
[----:B------:R0:W5:Y:S04]  /*92f0*/  LDL.LU R83, [R1+0x2cc] ;  /* 0x0002cc0001537983 */ /* 0x0001680000300800 */
[----:B------:R-:W2:Y:S04]  /*9300*/  LDL R81, [R1+0x13c] ;  /* 0x00013c0001517983 */ /* 0x000ea80000100800 */
[----:B------:R-:W3:Y:S01]  /*9310*/  LDL R82, [R1+0x1a0] ;  /* 0x0001a00001527983 */ /* 0x000ee20000100800 */
[C---:B------:R-:W-:Y:S01]  /*9320*/  FADD.FTZ R64, -R242.reuse, R64 ;  /* 0x00000040f2407221 */ /* 0x040fe20000010100 */
[----:B------:R-:W-:-:S02]  /*9330*/  FADD.FTZ R65, -R242, R65 ;  /* 0x00000041f2417221 */ /* 0x000fc40000010100 */
[----:B------:R-:W4:Y:S04]  /*9340*/  LDL R251, [R1+0x1b8] ;  /* 0x0001b80001fb7983 */ /* 0x000f280000100800 */
[----:B------:R-:W4:Y:S01]  /*9350*/  LDL R250, [R1+0x128] ;  /* 0x0001280001fa7983 */ /* 0x000f220000100800 */
[----:B-1----:R-:W-:-:S03]  /*9360*/  IMAD.WIDE.U32 R76, R240, 0x10, R78 ;  /* 0x00000010f04c7825 */ /* 0x002fc600078e004e */
[----:B------:R-:W4:Y:S04]  /*9370*/  LDL R249, [R1+0x1bc] ;  /* 0x0001bc0001f97983 */ /* 0x000f280000100800 */
[----:B------:R1:W-:Y:S04]  /*9380*/  STG.E.128 desc[UR6][R76.64], R72 ;  /* 0x000000484c007986 */ /* 0x0003e8000c101d06 */
[----:B------:R-:W4:Y:S04]  /*9390*/  LDL R80, [R1+0x12c] ;  /* 0x00012c0001507983 */ /* 0x000f280000100800 */
[----:B------:R-:W4:Y:S01]  /*93a0*/  LDL R240, [R1+0x124] ;  /* 0x0001240001f07983 */ /* 0x000f220000100800 */
[C---:B-1----:R-:W-:Y:S01]  /*93b0*/  FMUL.FTZ R75, R241.reuse, R70 ;  /* 0x00000046f14b7220 */ /* 0x042fe20000410000 */
[C---:B------:R-:W-:Y:S01]  /*93c0*/  FMUL.FTZ R72, R241.reuse, R71 ;  /* 0x00000047f1487220 */ /* 0x040fe20000410000 */
[C---:B------:R-:W-:Y:S01]  /*93d0*/  FMUL.FTZ R73, R241.reuse, R69 ;  /* 0x00000045f1497220 */ /* 0x040fe20000410000 */
[----:B------:R-:W2:Y:S04]  /*93e0*/  LDL R70, [R1+0x134] ;  /* 0x0001340001467983 */ /* 0x000ea80000100800 */
[----:B------:R-:W2:Y:S04]  /*93f0*/  LDL R71, [R1+0x1a4] ;  /* 0x0001a40001477983 */ /* 0x000ea80000100800 */
[----:B------:R-:W3:Y:S04]  /*9400*/  LDL R76, [R1+0x138] ;  /* 0x00013800014c7983 */ /* 0x000ee80000100800 */
[----:B------:R-:W4:Y:S04]  /*9410*/  LDL R77, [R1+0x1ac] ;  /* 0x0001ac00014d7983 */ /* 0x000f280000100800 */
[----:B------:R-:W3:Y:S01]  /*9420*/  LDL R69, [R1+0x1a8] ;  /* 0x0001a80001457983 */ /* 0x000ee20000100800 */
[----:B------:R-:W-:-:S03]  /*9430*/  FMUL.FTZ R74, R241, R68 ;  /* 0x00000044f14a7220 */ /* 0x000fc60000410000 */
[----:B------:R-:W3:Y:S01]  /*9440*/  LDL R68, [R1+0x130] ;  /* 0x0001300001447983 */ /* 0x000ee20000100800 */
[----:B--2---:R-:W-:Y:S01]  /*9450*/  FFMA.FTZ R71, R73, R70, R71 ;  /* 0x0000004649477223 */ /* 0x004fe20000010047 */
[----:B----4-:R-:W-:Y:S01]  /*9460*/  FFMA.FTZ R70, R72, R81, R77 ;  /* 0x0000005148467223 */ /* 0x010fe2000001004d */
[----:B---3--:R-:W-:Y:S01]  /*9470*/  FFMA.FTZ R69, R75, R76, R69 ;  /* 0x0000004c4b457223 */ /* 0x008fe20000010045 */
[----:B------:R-:W-:Y:S01]  /*9480*/  FMUL.FTZ R76, R241, R65 ;  /* 0x00000041f14c7220 */ /* 0x000fe20000410000 */
[----:B------:R-:W-:-:S03]  /*9490*/  FFMA.FTZ R68, R74, R68, R82 ;  /* 0x000000444a447223 */ /* 0x000fc60000010052 */
[----:B------:R-:W-:Y:S01]  /*94a0*/  F2FP.BF16.F32.PACK_AB R69, R70, R69 ;  /* 0x000000454645723e */ /* 0x000fe200000010ff */
[----:B------:R-:W-:Y:S01]  /*94b0*/  FADD.FTZ R70, -R242, R66 ;  /* 0x00000042f2467221 */ /* 0x000fe20000010100 */
[----:B------:R0:W5:Y:S01]  /*94c0*/  LDL.LU R82, [R1+0x2c8] ;  /* 0x0002c80001527983 */ /* 0x0001620000300800 */
[----:B------:R-:W-:-:S03]  /*94d0*/  FMUL.FTZ R66, R241, R64 ;  /* 0x00000040f1427220 */ /* 0x000fc60000410000 */
[----:B------:R-:W2:Y:S04]  /*94e0*/  LDL R64, [R1+0x120] ;  /* 0x0001200001407983 */ /* 0x000ea80000100800 */
[----:B------:R-:W2:Y:S01]  /*94f0*/  LDL R65, [R1+0x1b0] ;  /* 0x0001b00001417983 */ /* 0x000ea20000100800 */
[----:B------:R-:W-:-:S03]  /*9500*/  F2FP.BF16.F32.PACK_AB R68, R71, R68 ;  /* 0x000000444744723e */ /* 0x000fc600000010ff */
[----:B------:R-:W3:Y:S01]  /*9510*/  LDL R71, [R1+0x1b4] ;  /* 0x0001b40001477983 */ /* 0x000ee20000100800 */
[C---:B------:R-:W-:Y:S01]  /*9520*/  FMUL.FTZ R77, R241.reuse, R70 ;  /* 0x00000046f14d7220 */ /* 0x040fe20000410000 */
[----:B------:R-:W-:Y:S02]  /*9530*/  FADD.FTZ R67, -R242, R67 ;  /* 0x00000043f2437221 */ /* 0x000fe40000010100 */
[----:B------:R-:W4:Y:S02]  /*9540*/  LDL R81, [R1+0x10c] ;  /* 0x00010c0001517983 */ /* 0x000f240000100800 */
[----:B------:R-:W-:Y:S01]  /*9550*/  FMUL.FTZ R67, R241, R67 ;  /* 0x00000043f1437220 */ /* 0x000fe20000410000 */
[----:B--2---:R-:W-:Y:S01]  /*9560*/  FFMA.FTZ R70, R66, R64, R65 ;  /* 0x0000004042467223 */ /* 0x004fe20000010041 */
[----:B------:R-:W-:Y:S02]  /*9570*/  FFMA.FTZ R64, R77, R250, R251 ;  /* 0x000000fa4d407223 */ /* 0x000fe400000100fb */
[----:B------:R-:W1:Y:S01]  /*9580*/  LDC.64 R250, c[0x0][0x428] ;  /* 0x00010a00fffa7b82 */ /* 0x000e620000000a00 */
[----:B---3--:R-:W-:Y:S01]  /*9590*/  FFMA.FTZ R71, R76, R240, R71 ;  /* 0x000000f04c477223 */ /* 0x008fe20000010047 */
[----:B------:R-:W-:Y:S01]  /*95a0*/  FFMA.FTZ R65, R67, R80, R249 ;  /* 0x0000005043417223 */ /* 0x000fe200000100f9 */
[----:B------:R-:W2:Y:S03]  /*95b0*/  LDL R240, [R1+0x1cc] ;  /* 0x0001cc0001f07983 */ /* 0x000ea60000100800 */
[----:B------:R-:W-:Y:S01]  /*95c0*/  F2FP.BF16.F32.PACK_AB R70, R71, R70 ;  /* 0x000000464746723e */ /* 0x000fe200000010ff */
[----:B------:R-:W3:Y:S01]  /*95d0*/  LDL R249, [R1+0xf8] ;  /* 0x0000f80001f97983 */ /* 0x000ee20000100800 */
[----:B------:R-:W-:Y:S01]  /*95e0*/  F2FP.BF16.F32.PACK_AB R71, R65, R64 ;  /* 0x000000404147723e */ /* 0x000fe200000010ff */
[----:B----4-:R-:W-:-:S02]  /*95f0*/  FFMA.FTZ R67, R67, R81, R107 ;  /* 0x0000005143437223 */ /* 0x010fc4000001006b */
[----:B------:R-:W2:Y:S01]  /*9600*/  LDL R80, [R1+0xfc] ;  /* 0x0000fc0001507983 */ /* 0x000ea20000100800 */
[----:B-1----:R-:W-:-:S05]  /*9610*/  IMAD.WIDE.U32 R64, R3, 0x10, R250 ;  /* 0x0000001003407825 */ /* 0x002fca00078e00fa */
[----:B------:R1:W-:Y:S04]  /*9620*/  STG.E.128 desc[UR6][R64.64], R68 ;  /* 0x0000004440007986 */ /* 0x0003e8000c101d06 */
[----:B-1----:R-:W4:Y:S04]  /*9630*/  LDL R64, [R1+0x108] ;  /* 0x0001080001407983 */ /* 0x002f280000100800 */
[----:B------:R-:W3:Y:S04]  /*9640*/  LDL R68, [R1+0x100] ;  /* 0x0001000001447983 */ /* 0x000ee80000100800 */
[----:B------:R-:W2:Y:S04]  /*9650*/  LDL R71, [R1+0x104] ;  /* 0x0001040001477983 */ /* 0x000ea80000100800 */
[----:B------:R-:W2:Y:S04]  /*9660*/  LDL R65, [R1+0x118] ;  /* 0x0001180001417983 */ /* 0x000ea80000100800 */
[----:B------:R-:W2:Y:S04]  /*9670*/  LDL R69, [R1+0x11c] ;  /* 0x00011c0001457983 */ /* 0x000ea80000100800 */
[----:B------:R-:W2:Y:S01]  /*9680*/  LDL R70, [R1+0x114] ;  /* 0x0001140001467983 */ /* 0x000ea20000100800 */
[----:B----4-:R-:W-:-:S03]  /*9690*/  FFMA.FTZ R64, R77, R64, R106 ;  /* 0x000000404d407223 */ /* 0x010fc6000001006a */
[----:B------:R-:W4:Y:S01]  /*96a0*/  LDL R77, [R1+0x110] ;  /* 0x00011000014d7983 */ /* 0x000f220000100800 */
[----:B---3--:R-:W-:-:S03]  /*96b0*/  FFMA.FTZ R66, R66, R68, R104 ;  /* 0x0000004442427223 */ /* 0x008fc60000010068 */
[----:B------:R0:W5:Y:S01]  /*96c0*/  LDL.LU R81, [R1+0x2c4] ;  /* 0x0002c40001517983 */ /* 0x0001620000300800 */
[----:B--2---:R-:W-:-:S03]  /*96d0*/  FFMA.FTZ R68, R76, R71, R105 ;  /* 0x000000474c447223 */ /* 0x004fc60000010069 */
[----:B------:R-:W2:Y:S01]  /*96e0*/  LDL R71, [R1+0x1c8] ;  /* 0x0001c80001477983 */ /* 0x000ea20000100800 */
[----:B------:R-:W-:Y:S01]  /*96f0*/  F2FP.BF16.F32.PACK_AB R67, R67, R64 ;  /* 0x000000404343723e */ /* 0x000fe200000010ff */
[----:B------:R-:W-:Y:S02]  /*9700*/  FFMA.FTZ R65, R75, R65, R102 ;  /* 0x000000414b417223 */ /* 0x000fe40000010066 */
[----:B------:R-:W3:Y:S04]  /*9710*/  LDL R76, [R1+0x1c0] ;  /* 0x0001c000014c7983 */ /* 0x000ee80000100800 */
[----:B------:R-:W3:Y:S01]  /*9720*/  LDL R75, [R1+0x1c4] ;  /* 0x0001c400014b7983 */ /* 0x000ee20000100800 */
[----:B------:R-:W-:Y:S01]  /*9730*/  FFMA.FTZ R69, R72, R69, R103 ;  /* 0x0000004548457223 */ /* 0x000fe20000010067 */
[----:B------:R-:W-:Y:S01]  /*9740*/  FFMA.FTZ R70, R73, R70, R101 ;  /* 0x0000004649467223 */ /* 0x000fe20000010065 */
[----:B------:R-:W-:Y:S01]  /*9750*/  F2FP.BF16.F32.PACK_AB R66, R68, R66 ;  /* 0x000000424442723e */ /* 0x000fe200000010ff */
[C---:B------:R-:W-:Y:S01]  /*9760*/  FADD.FTZ R62, -R242.reuse, R62 ;  /* 0x0000003ef23e7221 */ /* 0x040fe20000010100 */
[----:B------:R-:W-:Y:S01]  /*9770*/  FADD.FTZ R63, -R242, R63 ;  /* 0x0000003ff23f7221 */ /* 0x000fe20000010100 */
[----:B----4-:R-:W-:Y:S01]  /*9780*/  FFMA.FTZ R64, R74, R77, R100 ;  /* 0x0000004d4a407223 */ /* 0x010fe20000010064 */
[----:B------:R-:W-:Y:S01]  /*9790*/  F2FP.BF16.F32.PACK_AB R65, R69, R65 ;  /* 0x000000414541723e */ /* 0x000fe200000010ff */
[----:B------:R-:W3:Y:S04]  /*97a0*/  LDL R77, [R1+0xf0] ;  /* 0x0000f000014d7983 */ /* 0x000ee80000100800 */
[----:B------:R-:W4:Y:S01]  /*97b0*/  LDL R74, [R1+0xf4] ;  /* 0x0000f400014a7983 */ /* 0x000f220000100800 */
[----:B------:R-:W-:Y:S01]  /*97c0*/  F2FP.BF16.F32.PACK_AB R64, R70, R64 ;  /* 0x000000404640723e */ /* 0x000fe200000010ff */
[----:B------:R-:W-:-:S04]  /*97d0*/  IMAD.WIDE.U32 R68, R3, 0x10, R78 ;  /* 0x0000001003447825 */ /* 0x000fc800078e004e */
[C---:B------:R-:W-:Y:S01]  /*97e0*/  FADD.FTZ R3, -R242.reuse, R60 ;  /* 0x0000003cf2037221 */ /* 0x040fe20000010100 */
[C---:B------:R-:W-:Y:S01]  /*97f0*/  FADD.FTZ R61, -R242.reuse, R61 ;  /* 0x0000003df23d7221 */ /* 0x040fe20000010100 */
[C---:B------:R-:W-:Y:S01]  /*9800*/  FADD.FTZ R57, -R242.reuse, R57 ;  /* 0x00000039f2397221 */ /* 0x040fe20000010100 */
[----:B------:R-:W-:Y:S01]  /*9810*/  FADD.FTZ R56, -R242, R56 ;  /* 0x00000038f2387221 */ /* 0x000fe20000010100 */
[----:B------:R1:W-:Y:S04]  /*9820*/  STG.E.128 desc[UR6][R68.64], R64 ;  /* 0x0000004044007986 */ /* 0x0003e8000c101d06 */
[----:B------:R-:W4:Y:S04]  /*9830*/  LDL R72, [R1+0xc0] ;  /* 0x0000c00001487983 */ /* 0x000f280000100800 */
[----:B------:R-:W4:Y:S04]  /*9840*/  LDL R73, [R1+0xd8] ;  /* 0x0000d80001497983 */ /* 0x000f280000100800 */
[----:B------:R-:W4:Y:S01]  /*9850*/  LDL R70, [R1+0xdc] ;  /* 0x0000dc0001467983 */ /* 0x000f220000100800 */
[C---:B-1----:R-:W-:Y:S01]  /*9860*/  FMUL.FTZ R65, R241.reuse, R3 ;  /* 0x00000003f1417220 */ /* 0x042fe20000410000 */
[C---:B------:R-:W-:Y:S01]  /*9870*/  FMUL.FTZ R66, R241.reuse, R62 ;  /* 0x0000003ef1427220 */ /* 0x040fe20000410000 */
[C---:B------:R-:W-:Y:S01]  /*9880*/  FMUL.FTZ R3, R241.reuse, R63 ;  /* 0x0000003ff1037220 */ /* 0x040fe20000410000 */
[C---:B------:R-:W-:Y:S01]  /*9890*/  FMUL.FTZ R64, R241.reuse, R61 ;  /* 0x0000003df1407220 */ /* 0x040fe20000410000 */
[----:B------:R-:W-:Y:S01]  /*98a0*/  FMUL.FTZ R67, R241, R57 ;  /* 0x00000039f1437220 */ /* 0x000fe20000410000 */
[----:B--2---:R-:W-:Y:S01]  /*98b0*/  FFMA.FTZ R61, R66, R249, R71 ;  /* 0x000000f9423d7223 */ /* 0x004fe20000010047 */
[----:B------:R-:W-:Y:S01]  /*98c0*/  FFMA.FTZ R62, R3, R80, R240 ;  /* 0x00000050033e7223 */ /* 0x000fe200000100f0 */
[----:B------:R-:W2:Y:S04]  /*98d0*/  LDL R57, [R1+0x1d4] ;  /* 0x0001d40001397983 */ /* 0x000ea80000100800 */
[----:B------:R-:W-:Y:S01]  /*98e0*/  F2FP.BF16.F32.PACK_AB R61, R62, R61 ;  /* 0x0000003d3e3d723e */ /* 0x000fe200000010ff */
[----:B------:R-:W-:Y:S01]  /*98f0*/  FADD.FTZ R62, -R242, R58 ;  /* 0x0000003af23e7221 */ /* 0x000fe20000010100 */
[----:B------:R-:W2:Y:S01]  /*9900*/  LDL R80, [R1+0x1d0] ;  /* 0x0001d00001507983 */ /* 0x000ea20000100800 */
[----:B------:R-:W-:-:S02]  /*9910*/  FMUL.FTZ R58, R241, R56 ;  /* 0x00000038f13a7220 */ /* 0x000fc40000410000 */
[----:B------:R-:W-:Y:S01]  /*9920*/  FMUL.FTZ R68, R241, R62 ;  /* 0x0000003ef1447220 */ /* 0x000fe20000410000 */
[----:B------:R-:W2:Y:S04]  /*9930*/  LDL R249, [R1+0xe8] ;  /* 0x0000e80001f97983 */ /* 0x000ea80000100800 */
[----:B------:R-:W2:Y:S04]  /*9940*/  LDL R62, [R1+0xe0] ;  /* 0x0000e000013e7983 */ /* 0x000ea80000100800 */
[----:B------:R-:W2:Y:S04]  /*9950*/  LDL R240, [R1+0x1dc] ;  /* 0x0001dc0001f07983 */ /* 0x000ea80000100800 */
[----:B------:R-:W2:Y:S04]  /*9960*/  LDL R56, [R1+0x1d8] ;  /* 0x0001d80001387983 */ /* 0x000ea80000100800 */
[----:B------:R-:W2:Y:S04]  /*9970*/  LDL R71, [R1+0xc4] ;  /* 0x0000c40001477983 */ /* 0x000ea80000100800 */
[----:B------:R-:W2:Y:S01]  /*9980*/  LDL R69, [R1+0xd4] ;  /* 0x0000d40001457983 */ /* 0x000ea20000100800 */
[----:B---3--:R-:W-:-:S03]  /*9990*/  FFMA.FTZ R60, R65, R77, R76 ;  /* 0x0000004d413c7223 */ /* 0x008fc6000001004c */
[----:B------:R-:W3:Y:S01]  /*99a0*/  LDL R77, [R1+0xec] ;  /* 0x0000ec00014d7983 */ /* 0x000ee20000100800 */
[----:B----4-:R-:W-:-:S03]  /*99b0*/  FFMA.FTZ R63, R64, R74, R75 ;  /* 0x0000004a403f7223 */ /* 0x010fc6000001004b */
[----:B------:R-:W4:Y:S02]  /*99c0*/  LDL R76, [R1+0xc8] ;  /* 0x0000c800014c7983 */ /* 0x000f240000100800 */
[----:B------:R-:W-:Y:S02]  /*99d0*/  F2FP.BF16.F32.PACK_AB R60, R63, R60 ;  /* 0x0000003c3f3c723e */ /* 0x000fe400000010ff */
[----:B------:R-:W4:Y:S04]  /*99e0*/  LDL R75, [R1+0xcc] ;  /* 0x0000cc00014b7983 */ /* 0x000f280000100800 */
[----:B------:R-:W3:Y:S04]  /*99f0*/  LDL R63, [R1+0xe4] ;  /* 0x0000e400013f7983 */ /* 0x000ee80000100800 */
[----:B------:R-:W4:Y:S01]  /*9a00*/  LDL R74, [R1+0xd0] ;  /* 0x0000d000014a7983 */ /* 0x000f220000100800 */
[----:B------:R-:W-:-:S04]  /*9a10*/  FADD.FTZ R59, -R242, R59 ;  /* 0x0000003bf23b7221 */ /* 0x000fc80000010100 */
[----:B------:R-:W-:Y:S01]  /*9a20*/  FMUL.FTZ R59, R241, R59 ;  /* 0x0000003bf13b7220 */ /* 0x000fe20000410000 */
[----:B--2---:R-:W-:Y:S01]  /*9a30*/  FFMA.FTZ R62, R58, R62, R80 ;  /* 0x0000003e3a3e7223 */ /* 0x004fe20000010050 */
[----:B------:R-:W-:Y:S01]  /*9a40*/  FFMA.FTZ R56, R68, R249, R56 ;  /* 0x000000f944387223 */ /* 0x000fe20000010038 */
[----:B------:R-:W-:Y:S01]  /*9a50*/  FFMA.FTZ R58, R58, R72, R112 ;  /* 0x000000483a3a7223 */ /* 0x000fe20000010070 */
[----:B------:R0:W5:Y:S04]  /*9a60*/  LDL.LU R80, [R1+0x2c0] ;  /* 0x0002c00001507983 */ /* 0x0001680000300800 */
[----:B------:R-:W2:Y:S04]  /*9a70*/  LDL R249, [R1+0xa4] ;  /* 0x0000a40001f97983 */ /* 0x000ea80000100800 */
[----:B------:R-:W2:Y:S01]  /*9a80*/  LDL R72, [R1+0x8c] ;  /* 0x00008c0001487983 */ /* 0x000ea20000100800 */
[----:B------:R-:W-:-:S03]  /*9a90*/  FFMA.FTZ R3, R3, R70, R111 ;  /* 0x0000004603037223 */ /* 0x000fc6000001006f */
[----:B------:R-:W2:Y:S01]  /*9aa0*/  LDL R70, [R1+0x1e0] ;  /* 0x0001e00001467983 */ /* 0x000ea20000100800 */
[----:B---3--:R-:W-:Y:S01]  /*9ab0*/  FFMA.FTZ R63, R67, R63, R57 ;  /* 0x0000003f433f7223 */ /* 0x008fe20000010039 */
[----:B------:R-:W-:-:S04]  /*9ac0*/  FFMA.FTZ R57, R59, R77, R240 ;  /* 0x0000004d3b397223 */ /* 0x000fc800000100f0 */
[----:B------:R-:W-:Y:S01]  /*9ad0*/  F2FP.BF16.F32.PACK_AB R62, R63, R62 ;  /* 0x0000003e3f3e723e */ /* 0x000fe200000010ff */
[----:B----4-:R-:W-:Y:S01]  /*9ae0*/  FFMA.FTZ R59, R59, R75, R115 ;  /* 0x0000004b3b3b7223 */ /* 0x010fe20000010073 */
[----:B------:R-:W-:Y:S01]  /*9af0*/  F2FP.BF16.F32.PACK_AB R63, R57, R56 ;  /* 0x00000038393f723e */ /* 0x000fe200000010ff */
[----:B------:R-:W-:Y:S01]  /*9b00*/  IMAD.WIDE.U32 R56, R2, 0x10, R250 ;  /* 0x0000001002387825 */ /* 0x000fe200078e00fa */
[----:B------:R-:W3:Y:S04]  /*9b10*/  LDL R75, [R1+0xac] ;  /* 0x0000ac00014b7983 */ /* 0x000ee80000100800 */
[----:B------:R1:W-:Y:S04]  /*9b20*/  STG.E.128 desc[UR6][R56.64], R60 ;  /* 0x0000003c38007986 */ /* 0x0003e8000c101d06 */
[----:B------:R-:W4:Y:S04]  /*9b30*/  LDL R240, [R1+0x1f8] ;  /* 0x0001f80001f07983 */ /* 0x000f280000100800 */
[----:B------:R-:W4:Y:S01]  /*9b40*/  LDL R77, [R1+0xa8] ;  /* 0x0000a800014d7983 */ /* 0x000f220000100800 */
[----:B-1----:R-:W-:Y:S01]  /*9b50*/  FFMA.FTZ R56, R68, R76, R114 ;  /* 0x0000004c44387223 */ /* 0x002fe20000010072 */
[----:B------:R-:W-:Y:S01]  /*9b60*/  FFMA.FTZ R60, R67, R71, R113 ;  /* 0x00000047433c7223 */ /* 0x000fe20000010071 */
[----:B------:R-:W-:Y:S01]  /*9b70*/  FFMA.FTZ R61, R64, R69, R109 ;  /* 0x00000045403d7223 */ /* 0x000fe2000001006d */
[----:B------:R-:W3:Y:S02]  /*9b80*/  LDL R76, [R1+0x1fc] ;  /* 0x0001fc00014c7983 */ /* 0x000ee40000100800 */
[----:B------:R-:W-:Y:S01]  /*9b90*/  F2FP.BF16.F32.PACK_AB R59, R59, R56 ;  /* 0x000000383b3b723e */ /* 0x000fe200000010ff */
[----:B------:R-:W-:Y:S01]  /*9ba0*/  FFMA.FTZ R56, R65, R74, R108 ;  /* 0x0000004a41387223 */ /* 0x000fe2000001006c */
[----:B------:R-:W-:Y:S01]  /*9bb0*/  F2FP.BF16.F32.PACK_AB R58, R60, R58 ;  /* 0x0000003a3c3a723e */ /* 0x000fe200000010ff */
[----:B------:R-:W3:Y:S03]  /*9bc0*/  LDL R64, [R1+0x1f4] ;  /* 0x0001f40001407983 */ /* 0x000ee60000100800 */
[----:B------:R-:W-:Y:S01]  /*9bd0*/  F2FP.BF16.F32.PACK_AB R56, R61, R56 ;  /* 0x000000383d38723e */ /* 0x000fe200000010ff */
[----:B------:R-:W3:Y:S04]  /*9be0*/  LDL R60, [R1+0xa0] ;  /* 0x0000a000013c7983 */ /* 0x000ee80000100800 */
[----:B------:R-:W3:Y:S01]  /*9bf0*/  LDL R61, [R1+0x1f0] ;  /* 0x0001f000013d7983 */ /* 0x000ee20000100800 */
[----:B------:R-:W-:-:S03]  /*9c00*/  FFMA.FTZ R57, R66, R73, R110 ;  /* 0x0000004942397223 */ /* 0x000fc6000001006e */
[----:B------:R-:W3:Y:S04]  /*9c10*/  LDL R74, [R1+0x80] ;  /* 0x00008000014a7983 */ /* 0x000ee80000100800 */
[----:B------:R-:W3:Y:S04]  /*9c20*/  LDL R73, [R1+0x88] ;  /* 0x0000880001497983 */ /* 0x000ee80000100800 */
[----:B------:R-:W3:Y:S04]  /*9c30*/  LDL R71, [R1+0x84] ;  /* 0x0000840001477983 */ /* 0x000ee80000100800 */
[----:B------:R-:W3:Y:S01]  /*9c40*/  LDL R69, [R1+0xb0] ;  /* 0x0000b00001457983 */ /* 0x000ee20000100800 */
[----:B------:R-:W-:Y:S01]  /*9c50*/  F2FP.BF16.F32.PACK_AB R57, R3, R57 ;  /* 0x000000390339723e */ /* 0x000fe200000010ff */
[----:B------:R-:W-:-:S02]  /*9c60*/  IMAD.WIDE.U32 R2, R2, 0x10, R78 ;  /* 0x0000001002027825 */ /* 0x000fc400078e004e */
[----:B------:R-:W3:Y:S04]  /*9c70*/  LDL R63, [R1+0x1ec] ;  /* 0x0001ec00013f7983 */ /* 0x000ee80000100800 */
[----:B------:R1:W-:Y:S04]  /*9c80*/  STG.E.128 desc[UR6][R2.64], R56 ;  /* 0x0000003802007986 */ /* 0x0003e8000c101d06 */
[----:B------:R-:W3:Y:S04]  /*9c90*/  LDL R62, [R1+0xbc] ;  /* 0x0000bc00013e7983 */ /* 0x000ee80000100800 */
[----:B------:R-:W3:Y:S04]  /*9ca0*/  LDL R68, [R1+0x1e4] ;  /* 0x0001e40001447983 */ /* 0x000ee80000100800 */
[----:B------:R-:W3:Y:S04]  /*9cb0*/  LDL R67, [R1+0xb4] ;  /* 0x0000b40001437983 */ /* 0x000ee80000100800 */
[----:B------:R-:W3:Y:S01]  /*9cc0*/  LDL R66, [R1+0x1e8] ;  /* 0x0001e80001427983 */ /* 0x000ee20000100800 */
        /* <DEDUP_REMOVED lines=8> */
[----:B------:R-:W3:Y:S03]  /*9d50*/  LDL R65, [R1+0xb8] ;  /* 0x0000b80001417983 */ /* 0x000ee60000100800 */
[----:B--2---:R-:W-:-:S02]  /*9d60*/  FFMA.FTZ R58, R48, R72, R123 ;  /* 0x00000048303a7223 */ /* 0x004fc4000001007b */
[----:B------:R-:W2:Y:S01]  /*9d70*/  LDL R72, [R1+0x98] ;  /* 0x0000980001487983 */ /* 0x000ea20000100800 */
[----:B----4-:R-:W-:Y:S01]  /*9d80*/  FFMA.FTZ R2, R49, R77, R240 ;  /* 0x0000004d31027223 */ /* 0x010fe200000100f0 */
[----:B------:R-:W-:Y:S01]  /*9d90*/  FADD.FTZ R59, -R242, R32 ;  /* 0x00000020f23b7221 */ /* 0x000fe20000010100 */
[----:B---3--:R-:W-:Y:S01]  /*9da0*/  FFMA.FTZ R51, R48, R75, R76 ;  /* 0x0000004b30337223 */ /* 0x008fe2000001004c */
[----:B------:R-:W-:-:S04]  /*9db0*/  FFMA.FTZ R57, R3, R249, R64 ;  /* 0x000000f903397223 */ /* 0x000fc80000010040 */
[----:B------:R-:W-:Y:S01]  /*9dc0*/  F2FP.BF16.F32.PACK_AB R51, R51, R2 ;  /* 0x000000023333723e */ /* 0x000fe200000010ff */
[----:B------:R-:W-:Y:S01]  /*9dd0*/  FADD.FTZ R2, -R242, R52 ;  /* 0x00000034f2027221 */ /* 0x000fe20000010100 */
[----:B------:R-:W-:Y:S01]  /*9de0*/  FFMA.FTZ R50, R56, R60, R61 ;  /* 0x0000003c38327223 */ /* 0x000fe2000001003d */
[C---:B------:R-:W-:Y:S01]  /*9df0*/  FADD.FTZ R48, -R242.reuse, R54 ;  /* 0x00000036f2307221 */ /* 0x040fe20000010100 */
[C---:B------:R-:W-:Y:S01]  /*9e00*/  FADD.FTZ R32, -R242.reuse, R28 ;  /* 0x0000001cf2207221 */ /* 0x040fe20000010100 */
[----:B------:R-:W-:Y:S01]  /*9e10*/  FADD.FTZ R38, -R242, R38 ;  /* 0x00000026f2267221 */ /* 0x000fe20000010100 */
[----:B------:R-:W-:Y:S01]  /*9e20*/  FFMA.FTZ R52, R56, R74, R120 ;  /* 0x0000004a38347223 */ /* 0x000fe20000010078 */
[----:B------:R-:W-:Y:S01]  /*9e30*/  F2FP.BF16.F32.PACK_AB R50, R57, R50 ;  /* 0x000000323932723e */ /* 0x000fe200000010ff */
[C---:B------:R-:W-:Y:S01]  /*9e40*/  FADD.FTZ R64, -R242.reuse, R41 ;  /* 0x00000029f2407221 */ /* 0x040fe20000010100 */
[C---:B------:R-:W-:Y:S01]  /*9e50*/  FADD.FTZ R60, -R242.reuse, R37 ;  /* 0x00000025f23c7221 */ /* 0x040fe20000010100 */
[----:B------:R-:W-:Y:S01]  /*9e60*/  FFMA.FTZ R57, R49, R73, R122 ;  /* 0x0000004931397223 */ /* 0x000fe2000001007a */
[C---:B------:R-:W-:Y:S01]  /*9e70*/  FADD.FTZ R49, -R242.reuse, R55 ;  /* 0x00000037f2317221 */ /* 0x040fe20000010100 */
[----:B------:R-:W3:Y:S01]  /*9e80*/  LDL R73, [R1+0x90] ;  /* 0x0000900001497983 */ /* 0x000ee20000100800 */
[----:B------:R-:W-:Y:S01]  /*9e90*/  FFMA.FTZ R56, R3, R71, R121 ;  /* 0x0000004703387223 */ /* 0x000fe20000010079 */
[----:B------:R-:W-:Y:S01]  /*9ea0*/  FADD.FTZ R3, -R242, R53 ;  /* 0x00000035f2037221 */ /* 0x000fe20000010100 */
[C---:B------:R-:W-:Y:S01]  /*9eb0*/  FMUL.FTZ R53, R241.reuse, R2 ;  /* 0x00000002f1357220 */ /* 0x040fe20000410000 */
[----:B------:R-:W-:Y:S01]  /*9ec0*/  F2FP.BF16.F32.PACK_AB R55, R58, R57 ;  /* 0x000000393a37723e */ /* 0x000fe200000010ff */
[----:B------:R-:W-:Y:S01]  /*9ed0*/  FMUL.FTZ R57, R241, R48 ;  /* 0x00000030f1397220 */ /* 0x000fe20000410000 */
[----:B------:R-:W4:Y:S01]  /*9ee0*/  LDL R71, [R1+0x9c] ;  /* 0x00009c0001477983 */ /* 0x000f220000100800 */
[----:B------:R-:W-:-:S03]  /*9ef0*/  FFMA.FTZ R48, R53, R69, R70 ;  /* 0x0000004535307223 */ /* 0x000fc60000010046 */
[----:B------:R-:W4:Y:S01]  /*9f00*/  LDL R70, [R1+0x94] ;  /* 0x0000940001467983 */ /* 0x000f220000100800 */
[----:B------:R-:W-:Y:S01]  /*9f10*/  F2FP.BF16.F32.PACK_AB R54, R56, R52 ;  /* 0x000000343836723e */ /* 0x000fe200000010ff */
[C---:B------:R-:W-:Y:S01]  /*9f20*/  FMUL.FTZ R58, R241.reuse, R49 ;  /* 0x00000031f13a7220 */ /* 0x040fe20000410000 */
[----:B------:R-:W-:Y:S01]  /*9f30*/  FMUL.FTZ R52, R241, R3 ;  /* 0x00000003f1347220 */ /* 0x000fe20000410000 */
[C---:B------:R-:W-:Y:S01]  /*9f40*/  FADD.FTZ R41, -R242.reuse, R20 ;  /* 0x00000014f2297221 */ /* 0x040fe20000010100 */
[C---:B------:R-:W-:Y:S01]  /*9f50*/  FADD.FTZ R61, -R242.reuse, R36 ;  /* 0x00000024f23d7221 */ /* 0x040fe20000010100 */
[----:B------:R-:W-:Y:S01]  /*9f60*/  FADD.FTZ R39, -R242, R39 ;  /* 0x00000027f2277221 */ /* 0x000fe20000010100 */
[----:B------:R-:W-:Y:S01]  /*9f70*/  FFMA.FTZ R3, R58, R62, R63 ;  /* 0x0000003e3a037223 */ /* 0x000fe2000001003f */
        /* <DEDUP_REMOVED lines=12> */
[----:B------:R-:W-:Y:S01]  /*a040*/  F2FP.BF16.F32.PACK_AB R48, R49, R48 ;  /* 0x000000303130723e */ /* 0x000fe200000010ff */
[C---:B------:R-:W-:Y:S01]  /*a050*/  FADD.FTZ R21, -R242.reuse, R10 ;  /* 0x0000000af2157221 */ /* 0x040fe20000010100 */
[C---:B------:R-:W-:Y:S01]  /*a060*/  FADD.FTZ R36, -R242.reuse, R35 ;  /* 0x00000023f2247221 */ /* 0x040fe20000010100 */
[C---:B------:R-:W-:Y:S01]  /*a070*/  FADD.FTZ R35, -R242.reuse, R25 ;  /* 0x00000019f2237221 */ /* 0x040fe20000010100 */
[C---:B------:R-:W-:Y:S01]  /*a080*/  FADD.FTZ R31, -R242.reuse, R31 ;  /* 0x0000001ff21f7221 */ /* 0x040fe20000010100 */
[C---:B------:R-:W-:Y:S01]  /*a090*/  FADD.FTZ R23, -R242.reuse, R23 ;  /* 0x00000017f2177221 */ /* 0x040fe20000010100 */
[C---:B------:R-:W-:Y:S01]  /*a0a0*/  FADD.FTZ R14, -R242.reuse, R14 ;  /* 0x0000000ef20e7221 */ /* 0x040fe20000010100 */
[C---:B------:R-:W-:Y:S01]  /*a0b0*/  FADD.FTZ R15, -R242.reuse, R15 ;  /* 0x0000000ff20f7221 */ /* 0x040fe20000010100 */
[----:B------:R-:W4:Y:S01]  /*a0c0*/  LDL R249, [R1+0x60] ;  /* 0x0000600001f97983 */ /* 0x000f220000100800 */
[----:B------:R-:W-:Y:S01]  /*a0d0*/  FFMA.FTZ R2, R57, R65, R66 ;  /* 0x0000004139027223 */ /* 0x000fe20000010042 */
[C---:B------:R-:W-:Y:S01]  /*a0e0*/  FADD.FTZ R25, -R242.reuse, R12 ;  /* 0x0000000cf2197221 */ /* 0x040fe20000010100 */
[C---:B------:R-:W-:Y:S01]  /*a0f0*/  FADD.FTZ R12, -R242.reuse, R9 ;  /* 0x00000009f20c7221 */ /* 0x040fe20000010100 */
[----:B------:R-:W4:Y:S02]  /*a100*/  LDL R240, [R1+0x214] ;  /* 0x0002140001f07983 */ /* 0x000f240000100800 */
[----:B------:R-:W-:Y:S01]  /*a110*/  F2FP.BF16.F32.PACK_AB R49, R3, R2 ;  /* 0x000000020331723e */ /* 0x000fe200000010ff */
[----:B--2---:R-:W-:Y:S01]  /*a120*/  FFMA.FTZ R10, R57, R72, R118 ;  /* 0x00000048390a7223 */ /* 0x004fe20000010076 */
[C---:B------:R-:W-:Y:S01]  /*a130*/  FADD.FTZ R3, -R242.reuse, R13 ;  /* 0x0000000df2037221 */ /* 0x040fe20000010100 */
[C---:B------:R-:W-:Y:S01]  /*a140*/  FADD.FTZ R2, -R242.reuse, R16 ;  /* 0x00000010f2027221 */ /* 0x040fe20000010100 */
[C---:B------:R-:W-:Y:S01]  /*a150*/  FADD.FTZ R13, -R242.reuse, R8 ;  /* 0x00000008f20d7221 */ /* 0x040fe20000010100 */
[C---:B------:R-:W-:Y:S01]  /*a160*/  FADD.FTZ R16, -R242.reuse, R11 ;  /* 0x0000000bf2107221 */ /* 0x040fe20000010100 */
[C---:B------:R-:W-:Y:S01]  /*a170*/  FADD.FTZ R8, -R242.reuse, R5 ;  /* 0x00000005f2087221 */ /* 0x040fe20000010100 */
[C---:B------:R-:W-:Y:S01]  /*a180*/  FADD.FTZ R9, -R242.reuse, R6 ;  /* 0x00000006f2097221 */ /* 0x040fe20000010100 */
[----:B------:R-:W-:Y:S01]  /*a190*/  FADD.FTZ R11, -R242, R7 ;  /* 0x00000007f20b7221 */ /* 0x000fe20000010100 */
[----:B------:R-:W-:-:S04]  /*a1a0*/  IMAD.WIDE.U32 R6, R248, 0x10, R78 ;  /* 0x00000010f8067825 */ /* 0x000fc800078e004e */
[----:B------:R-:W-:Y:S01]  /*a1b0*/  FMUL.FTZ R28, R241, R61 ;  /* 0x0000003df11c7220 */ /* 0x000fe20000410000 */
[C---:B------:R-:W-:Y:S01]  /*a1c0*/  FADD.FTZ R65, -R242.reuse, R40 ;  /* 0x00000028f2417221 */ /* 0x040fe20000010100 */
        /* <DEDUP_REMOVED lines=9> */
[----:B------:R-:W2:Y:S01]  /*a260*/  LDL R79, [R1+0x218] ;  /* 0x00021800014f7983 */ /* 0x000ea20000100800 */
[C---:B------:R-:W-:Y:S01]  /*a270*/  FADD.FTZ R44, -R242.reuse, R237 ;  /* 0x000000edf22c7221 */ /* 0x040fe20000010100 */
[C---:B------:R-:W-:Y:S01]  /*a280*/  FADD.FTZ R45, -R242.reuse, R238 ;  /* 0x000000eef22d7221 */ /* 0x040fe20000010100 */
[----:B------:R-:W-:Y:S01]  /*a290*/  FADD.FTZ R46, -R242, R239 ;  /* 0x000000eff22e7221 */ /* 0x000fe20000010100 */
        /* <DEDUP_REMOVED lines=13> */
[----:B------:R-:W4:Y:S01]  /*a370*/  LDL R71, [R1+0x4c] ;  /* 0x00004c0001477983 */ /* 0x000f220000100800 */
[----:B------:R-:W-:Y:S01]  /*a380*/  FFMA.FTZ R18, R52, R70, R117 ;  /* 0x0000004634127223 */ /* 0x000fe20000010075 */
[----:B------:R-:W-:Y:S02]  /*a390*/  F2FP.BF16.F32.PACK_AB R53, R17, R10 ;  /* 0x0000000a1135723e */ /* 0x000fe400000010ff */
[----:B------:R-:W3:Y:S02]  /*a3a0*/  LDL R70, [R1+0x44] ;  /* 0x0000440001467983 */ /* 0x000ee40000100800 */
[----:B------:R-:W-:Y:S01]  /*a3b0*/  F2FP.BF16.F32.PACK_AB R52, R18, R4 ;  /* 0x000000041234723e */ /* 0x000fe200000010ff */
[----:B------:R-:W-:-:S04]  /*a3c0*/  IMAD.WIDE.U32 R4, R248, 0x10, R250 ;  /* 0x00000010f8047825 */ /* 0x000fc800078e00fa */
[----:B------:R-:W-:Y:S01]  /*a3d0*/  FADD.FTZ R10, -R242, R236 ;  /* 0x000000ecf20a7221 */ /* 0x000fe20000010100 */
[----:B------:R-:W3:Y:S04]  /*a3e0*/  LDL R248, [R1+0x210] ;  /* 0x0002100001f87983 */ /* 0x000ee80000100800 */
[----:B------:R-:W-:Y:S04]  /*a3f0*/  STG.E.128 desc[UR6][R4.64], R48 ;  /* 0x0000003004007986 */ /* 0x000fe8000c101d06 */
[----:B------:R1:W-:Y:S04]  /*a400*/  STG.E.128 desc[UR6][R6.64], R52 ;  /* 0x0000003406007986 */ /* 0x0003e8000c101d06 */
[----:B------:R-:W3:Y:S04]  /*a410*/  LDL R236, [R1+0x64] ;  /* 0x0000640001ec7983 */ /* 0x000ee80000100800 */
[----:B------:R-:W3:Y:S04]  /*a420*/  LDL R242, [R1+0x208] ;  /* 0x0002080001f27983 */ /* 0x000ee80000100800 */
[----:B------:R-:W3:Y:S01]  /*a430*/  LDL R58, [R1+0x5c] ;  /* 0x00005c00013a7983 */ /* 0x000ee20000100800 */
[C---:B-1----:R-:W-:Y:S01]  /*a440*/  FMUL.FTZ R54, R241.reuse, R62 ;  /* 0x0000003ef1367220 */ /* 0x042fe20000410000 */
[----:B------:R-:W-:-:S02]  /*a450*/  FMUL.FTZ R53, R241, R63 ;  /* 0x0000003ff1357220 */ /* 0x000fc40000410000 */
[----:B------:R-:W3:Y:S04]  /*a460*/  LDL R62, [R1+0x70] ;  /* 0x00007000013e7983 */ /* 0x000ee80000100800 */
        /* <DEDUP_REMOVED lines=23> */
[----:B--2---:R-:W-:Y:S01]  /*a5e0*/  FFMA.FTZ R23, R53, R78, R79 ;  /* 0x0000004e35177223 */ /* 0x004fe2000001004f */
[----:B------:R-:W-:Y:S01]  /*a5f0*/  FFMA.FTZ R24, R54, R76, R77 ;  /* 0x0000004c36187223 */ /* 0x000fe2000001004d */
[C---:B------:R-:W-:Y:S01]  /*a600*/  FMUL.FTZ R68, R241.reuse, R34 ;  /* 0x00000022f1447220 */ /* 0x040fe20000410000 */
[C---:B------:R-:W-:Y:S01]  /*a610*/  FMUL.FTZ R7, R241.reuse, R8 ;  /* 0x00000008f1077220 */ /* 0x040fe20000410000 */
[C---:B------:R-:W-:Y:S01]  /*a620*/  FMUL.FTZ R34, R241.reuse, R35 ;  /* 0x00000023f1227220 */ /* 0x040fe20000410000 */
[C---:B------:R-:W-:Y:S01]  /*a630*/  FMUL.FTZ R4, R241.reuse, R14 ;  /* 0x0000000ef1047220 */ /* 0x040fe20000410000 */
[C---:B------:R-:W-:Y:S01]  /*a640*/  FMUL.FTZ R8, R241.reuse, R9 ;  /* 0x00000009f1087220 */ /* 0x040fe20000410000 */
[----:B------:R-:W-:Y:S01]  /*a650*/  FFMA.FTZ R26, R50, R237, R238 ;  /* 0x000000ed321a7223 */ /* 0x000fe200000100ee */
[C---:B------:R-:W-:Y:S01]  /*a660*/  FMUL.FTZ R35, R241.reuse, R42 ;  /* 0x0000002af1237220 */ /* 0x040fe20000410000 */
[C---:B------:R-:W-:Y:S01]  /*a670*/  FMUL.FTZ R14, R241.reuse, R12 ;  /* 0x0000000cf10e7220 */ /* 0x040fe20000410000 */
[C---:B------:R-:W-:Y:S01]  /*a680*/  FMUL.FTZ R9, R241.reuse, R11 ;  /* 0x0000000bf1097220 */ /* 0x040fe20000410000 */
[----:B------:R-:W-:Y:S01]  /*a690*/  F2FP.BF16.F32.PACK_AB R23, R24, R23 ;  /* 0x000000171817723e */ /* 0x000fe200000010ff */
[C---:B------:R-:W-:Y:S01]  /*a6a0*/  FMUL.FTZ R11, R241.reuse, R44 ;  /* 0x0000002cf10b7220 */ /* 0x040fe20000410000 */
[C---:B------:R-:W-:Y:S01]  /*a6b0*/  FMUL.FTZ R12, R241.reuse, R45 ;  /* 0x0000002df10c7220 */ /* 0x040fe20000410000 */
[----:B------:R-:W-:Y:S01]  /*a6c0*/  FMUL.FTZ R42, R241, R46 ;  /* 0x0000002ef12a7220 */ /* 0x000fe20000410000 */
[----:B------:R-:W2:Y:S01]  /*a6d0*/  LDL R238, [R1+0x22c] ;  /* 0x00022c0001ee7983 */ /* 0x000ea20000100800 */
[----:B------:R-:W-:-:S03]  /*a6e0*/  FFMA.FTZ R44, R49, R74, R126 ;  /* 0x0000004a312c7223 */ /* 0x000fc6000001007e */
[----:B------:R-:W2:Y:S04]  /*a6f0*/  LDL R237, [R1+0x3c] ;  /* 0x00003c0001ed7983 */ /* 0x000ea80000100800 */
[----:B------:R-:W2:Y:S04]  /*a700*/  LDL R77, [R1+0x2c] ;  /* 0x00002c00014d7983 */ /* 0x000ea80000100800 */
[----:B------:R-:W2:Y:S04]  /*a710*/  LDL R79, [R1+0x24] ;  /* 0x00002400014f7983 */ /* 0x000ea80000100800 */
[----:B------:R-:W2:Y:S04]  /*a720*/  LDL R78, [R1+0x23c] ;  /* 0x00023c00014e7983 */ /* 0x000ea80000100800 */
        /* <DEDUP_REMOVED lines=14> */
[----:B------:R-:W2:Y:S04]  /*a810*/  LDL R74, [R1+0x14] ;  /* 0x00001400014a7983 */ /* 0x000ea80000100800 */
[----:B------:R-:W2:Y:S01]  /*a820*/  LDL R241, [R1+0x230] ;  /* 0x0002300001f17983 */ /* 0x000ea20000100800 */
[----:B----4-:R-:W-:-:S03]  /*a830*/  FFMA.FTZ R45, R54, R71, R131 ;  /* 0x00000047362d7223 */ /* 0x010fc60000010083 */
[----:B------:R-:W4:Y:S01]  /*a840*/  LDL R71, [R1] ;  /* 0x0000000001477983 */ /* 0x000f220000100800 */
[----:B---3--:R-:W-:Y:S01]  /*a850*/  FFMA.FTZ R22, R51, R249, R248 ;  /* 0x000000f933167223 */ /* 0x008fe200000100f8 */
[C---:B------:R-:W-:Y:S02]  /*a860*/  FFMA.FTZ R46, R52.reuse, R70, R129 ;  /* 0x00000046342e7223 */ /* 0x040fe40000010081 */
[----:B------:R-:W3:Y:S04]  /*a870*/  LDL R249, [R1+0x30] ;  /* 0x0000300001f97983 */ /* 0x000ee80000100800 */
[----:B------:R-:W3:Y:S04]  /*a880*/  LDL R70, [R1+0x4] ;  /* 0x0000040001467983 */ /* 0x000ee80000100800 */
[----:B------:R-:W3:Y:S01]  /*a890*/  LDL R248, [R1+0x224] ;  /* 0x0002240001f87983 */ /* 0x000ee20000100800 */
[----:B------:R-:W-:-:S03]  /*a8a0*/  FFMA.FTZ R25, R52, R236, R240 ;  /* 0x000000ec34197223 */ /* 0x000fc600000100f0 */
[----:B------:R-:W4:Y:S01]  /*a8b0*/  LDL R240, [R1+0x228] ;  /* 0x0002280001f07983 */ /* 0x000f220000100800 */
[----:B------:R-:W-:Y:S01]  /*a8c0*/  FFMA.FTZ R20, R47, R62, R61 ;  /* 0x0000003e2f147223 */ /* 0x000fe2000001003d */
[----:B------:R-:W-:Y:S01]  /*a8d0*/  FFMA.FTZ R21, R49, R239, R242 ;  /* 0x000000ef31157223 */ /* 0x000fe200000100f2 */
[----:B------:R-:W1:Y:S01]  /*a8e0*/  LDC.64 R60, c[0x0][0x430] ;  /* 0x00010c00ff3c7b82 */ /* 0x000e620000000a00 */
[----:B------:R-:W-:Y:S01]  /*a8f0*/  F2FP.BF16.F32.PACK_AB R22, R25, R22 ;  /* 0x000000161916723e */ /* 0x000fe200000010ff */
[----:B------:R-:W-:Y:S02]  /*a900*/  FFMA.FTZ R27, R48, R55, R63 ;  /* 0x00000037301b7223 */ /* 0x000fe4000001003f */
[----:B------:R-:W-:Y:S01]  /*a910*/  F2FP.BF16.F32.PACK_AB R21, R26, R21 ;  /* 0x000000151a15723e */ /* 0x000fe200000010ff */
[----:B------:R-:W-:-:S04]  /*a920*/  IMAD.WIDE.U32 R24, R0, 0x10, R250 ;  /* 0x0000001000187825 */ /* 0x000fc800078e00fa */
[----:B------:R-:W-:Y:S01]  /*a930*/  FFMA.FTZ R47, R47, R75, R124 ;  /* 0x0000004b2f2f7223 */ /* 0x000fe2000001007c */
[----:B------:R-:W-:Y:S01]  /*a940*/  FFMA.FTZ R26, R51, R73, R128 ;  /* 0x00000049331a7223 */ /* 0x000fe20000010080 */
[----:B------:R-:W-:Y:S01]  /*a950*/  F2FP.BF16.F32.PACK_AB R20, R27, R20 ;  /* 0x000000141b14723e */ /* 0x000fe200000010ff */
[----:B------:R-:W-:Y:S01]  /*a960*/  FFMA.FTZ R27, R53, R72, R130 ;  /* 0x00000048351b7223 */ /* 0x000fe20000010082 */
[----:B------:R-:W-:Y:S01]  /*a970*/  FFMA.FTZ R50, R50, R58, R127 ;  /* 0x0000003a32327223 */ /* 0x000fe2000001007f */
[----:B------:R-:W-:Y:S01]  /*a980*/  FFMA.FTZ R48, R48, R57, R125 ;  /* 0x0000003930307223 */ /* 0x000fe2000001007d */
[----:B------:R-:W4:Y:S01]  /*a990*/  LDL R239, [R1+0x38] ;  /* 0x0000380001ef7983 */ /* 0x000f220000100800 */
[----:B------:R-:W-:Y:S01]  /*a9a0*/  F2FP.BF16.F32.PACK_AB R26, R46, R26 ;  /* 0x0000001a2e1a723e */ /* 0x000fe200000010ff */
[----:B------:R-:W-:Y:S01]  /*a9b0*/  IMAD.WIDE.U32 R52, R245, 0x10, R250 ;  /* 0x00000010f5347825 */ /* 0x000fe200078e00fa */
[----:B------:R-:W-:Y:S01]  /*a9c0*/  F2FP.BF16.F32.PACK_AB R27, R45, R27 ;  /* 0x0000001b2d1b723e */ /* 0x000fe200000010ff */
[----:B------:R0:W-:Y:S04]  /*a9d0*/  STG.E.128 desc[UR6][R24.64], R20 ;  /* 0x0000001418007986 */ /* 0x0001e8000c101d06 */
[----:B------:R-:W3:Y:S04]  /*a9e0*/  LDL R236, [R1+0x234] ;  /* 0x0002340001ec7983 */ /* 0x000ee80000100800 */
[----:B------:R-:W3:Y:S04]  /*a9f0*/  LDL R75, [R1+0x10] ;  /* 0x00001000014b7983 */ /* 0x000ee80000100800 */
[----:B------:R-:W3:Y:S04]  /*aa00*/  LDL R72, [R1+0x1c] ;  /* 0x00001c0001487983 */ /* 0x000ee80000100800 */
[----:B------:R-:W3:Y:S01]  /*aa10*/  LDL R73, [R1+0x18] ;  /* 0x0000180001497983 */ /* 0x000ee20000100800 */
[----:B0-----:R-:W-:Y:S01]  /*aa20*/  F2FP.BF16.F32.PACK_AB R25, R50, R44 ;  /* 0x0000002c3219723e */ /* 0x001fe200000010ff */
[----:B-1----:R-:W-:Y:S01]  /*aa30*/  IMAD.WIDE.U32 R20, R0, 0x10, R60 ;  /* 0x0000001000147825 */ /* 0x002fe200078e003c */
[----:B------:R-:W-:Y:S01]  /*aa40*/  F2FP.BF16.F32.PACK_AB R24, R48, R47 ;  /* 0x0000002f3018723e */ /* 0x000fe200000010ff */
[----:B------:R-:W3:Y:S02]  /*aa50*/  LDL R23, [R1+0x28] ;  /* 0x0000280001177983 */ /* 0x000ee40000100800 */
[----:B------:R-:W-:-:S02]  /*aa60*/  IMAD.WIDE.U32 R48, R246, 0x10, R250 ;  /* 0x00000010f6307825 */ /* 0x000fc400078e00fa */
[----:B------:R-:W3:Y:S02]  /*aa70*/  LDL R0, [R1+0x238] ;  /* 0x0002380001007983 */ /* 0x000ee40000100800 */
[--C-:B------:R-:W-:Y:S02]  /*aa80*/  IMAD.WIDE.U32 R50, R244, 0x10, R250.reuse ;  /* 0x00000010f4327825 */ /* 0x100fe400078e00fa */
[----:B------:R-:W3:Y:S02]  /*aa90*/  LDL R22, [R1+0x20] ;  /* 0x0000200001167983 */ /* 0x000ee40000100800 */
[--C-:B------:R-:W-:Y:S02]  /*aaa0*/  IMAD.WIDE.U32 R46, R243, 0x10, R250.reuse ;  /* 0x00000010f32e7825 */ /* 0x100fe400078e00fa */
[----:B------:R-:W3:Y:S02]  /*aab0*/  LDL R242, [R1+0x34] ;  /* 0x0000340001f27983 */ /* 0x000ee40000100800 */
[----:B------:R-:W-:-:S02]  /*aac0*/  IMAD.WIDE.U32 R44, R247, 0x10, R250 ;  /* 0x00000010f72c7825 */ /* 0x000fc400078e00fa */
[----:B------:R-:W3:Y:S04]  /*aad0*/  LDL R251, [R1+0x8] ;  /* 0x0000080001fb7983 */ /* 0x000ee80000100800 */
[----:B------:R-:W3:Y:S04]  /*aae0*/  LDL R250, [R1+0x220] ;  /* 0x0002200001fa7983 */ /* 0x000ee80000100800 */
[----:B------:R2:W-:Y:S02]  /*aaf0*/  STG.E.128 desc[UR6][R20.64], R24 ;  /* 0x0000001814007986 */ /* 0x0005e4000c101d06 */
[----:B--2---:R-:W-:-:S02]  /*ab00*/  FFMA.FTZ R26, R39, R237, R238 ;  /* 0x000000ed271a7223 */ /* 0x004fc400000100ee */
[----:B------:R-:W2:Y:S04]  /*ab10*/  LDL R238, [R1+0x248] ;  /* 0x0002480001ee7983 */ /* 0x000ea80000100800 */
[----:B------:R-:W2:Y:S01]  /*ab20*/  LDL R237, [R1+0x24c] ;  /* 0x00024c0001ed7983 */ /* 0x000ea20000100800 */
[C---:B------:R-:W-:Y:S01]  /*ab30*/  FFMA.FTZ R24, R69.reuse, R77, R78 ;  /* 0x0000004d45187223 */ /* 0x040fe2000001004e */
[----:B------:R-:W-:Y:S02]  /*ab40*/  FFMA.FTZ R27, R69, R76, R139 ;  /* 0x0000004c451b7223 */ /* 0x000fe4000001008b */
[----:B------:R-:W2:Y:S04]  /*ab50*/  LDL R78, [R1+0x254] ;  /* 0x00025400014e7983 */ /* 0x000ea80000100800 */
[----:B------:R-:W2:Y:S04]  /*ab60*/  LDL R77, [R1+0x25c] ;  /* 0x00025c00014d7983 */ /* 0x000ea80000100800 */
[----:B------:R-:W2:Y:S01]  /*ab70*/  LDL R76, [R1+0x260] ;  /* 0x00026000014c7983 */ /* 0x000ea20000100800 */
[----:B----4-:R-:W-:-:S03]  /*ab80*/  FFMA.FTZ R21, R38, R239, R240 ;  /* 0x000000ef26157223 */ /* 0x010fc600000100f0 */
[----:B------:R-:W4:Y:S04]  /*ab90*/  LDL R240, [R1+0x240] ;  /* 0x0002400001f07983 */ /* 0x000f280000100800 */
[----:B------:R-:W4:Y:S01]  /*aba0*/  LDL R239, [R1+0x244] ;  /* 0x0002440001ef7983 */ /* 0x000f220000100800 */
[----:B---3--:R-:W-:-:S03]  /*abb0*/  FFMA.FTZ R25, R67, R79, R236 ;  /* 0x0000004f43197223 */ /* 0x008fc600000100ec */
[----:B------:R-:W3:Y:S04]  /*abc0*/  LDL R236, [R1+0x250] ;  /* 0x0002500001ec7983 */ /* 0x000ee80000100800 */
[----:B------:R-:W3:Y:S01]  /*abd0*/  LDL R79, [R1+0x258] ;  /* 0x00025800014f7983 */ /* 0x000ee20000100800 */
[----:B------:R-:W-:Y:S01]  /*abe0*/  F2FP.BF16.F32.PACK_AB R21, R26, R21 ;  /* 0x000000151a15723e */ /* 0x000fe200000010ff */
[----:B------:R-:W-:Y:S02]  /*abf0*/  FFMA.FTZ R26, R66, R71, R136 ;  /* 0x00000047421a7223 */ /* 0x000fe40000010088 */
[----:B------:R-:W3:Y:S01]  /*ac00*/  LDL R71, [R1+0x278] ;  /* 0x0002780001477983 */ /* 0x000ee20000100800 */
[C---:B------:R-:W-:Y:S01]  /*ac10*/  FFMA.FTZ R23, R68.reuse, R23, R0 ;  /* 0x0000001744177223 */ /* 0x040fe20000010000 */
[----:B------:R-:W-:Y:S01]  /*ac20*/  FFMA.FTZ R0, R68, R251, R138 ;  /* 0x000000fb44007223 */ /* 0x000fe2000001008a */
[----:B------:R-:W-:-:S04]  /*ac30*/  FFMA.FTZ R20, R28, R249, R250 ;  /* 0x000000f91c147223 */ /* 0x000fc800000100fa */
[----:B------:R-:W-:Y:S01]  /*ac40*/  F2FP.BF16.F32.PACK_AB R27, R27, R0 ;  /* 0x000000001b1b723e */ /* 0x000fe200000010ff */
[----:B------:R-:W-:Y:S01]  /*ac50*/  FFMA.FTZ R0, R28, R75, R132 ;  /* 0x0000004b1c007223 */ /* 0x000fe20000010084 */
[----:B------:R-:W-:Y:S01]  /*ac60*/  FFMA.FTZ R28, R39, R72, R135 ;  /* 0x00000048271c7223 */ /* 0x000fe20000010087 */
[----:B------:R-:W-:Y:S01]  /*ac70*/  FFMA.FTZ R22, R66, R22, R241 ;  /* 0x0000001642167223 */ /* 0x000fe200000100f1 */
[----:B------:R-:W3:Y:S01]  /*ac80*/  LDL R72, [R1+0x274] ;  /* 0x0002740001487983 */ /* 0x000ee20000100800 */
[----:B------:R-:W-:Y:S01]  /*ac90*/  F2FP.BF16.F32.PACK_AB R23, R24, R23 ;  /* 0x000000171817723e */ /* 0x000fe200000010ff */
[----:B------:R-:W-:Y:S02]  /*aca0*/  FFMA.FTZ R24, R29, R74, R133 ;  /* 0x0000004a1d187223 */ /* 0x000fe40000010085 */
[----:B------:R-:W-:Y:S01]  /*acb0*/  F2FP.BF16.F32.PACK_AB R22, R25, R22 ;  /* 0x000000161916723e */ /* 0x000fe200000010ff */
[----:B------:R-:W-:Y:S01]  /*acc0*/  FFMA.FTZ R25, R38, R73, R134 ;  /* 0x0000004926197223 */ /* 0x000fe20000010086 */
[----:B------:R-:W3:Y:S04]  /*acd0*/  LDL R74, [R1+0x26c] ;  /* 0x00026c00014a7983 */ /* 0x000ee80000100800 */
[----:B------:R-:W3:Y:S01]  /*ace0*/  LDL R73, [R1+0x270] ;  /* 0x0002700001497983 */ /* 0x000ee20000100800 */
[----:B------:R-:W-:-:S03]  /*acf0*/  FFMA.FTZ R67, R67, R70, R137 ;  /* 0x0000004643437223 */ /* 0x000fc60000010089 */
[----:B------:R-:W3:Y:S04]  /*ad00*/  LDL R75, [R1+0x268] ;  /* 0x00026800014b7983 */ /* 0x000ee80000100800 */
[----:B------:R-:W3:Y:S01]  /*ad10*/  LDL R70, [R1+0x27c] ;  /* 0x00027c0001467983 */ /* 0x000ee20000100800 */
[----:B------:R-:W-:Y:S01]  /*ad20*/  FFMA.FTZ R68, R29, R242, R248 ;  /* 0x000000f21d447223 */ /* 0x000fe200000100f8 */
[----:B--2---:R-:W-:Y:S01]  /*ad30*/  FFMA.FTZ R29, R30, R234, R238 ;  /* 0x000000ea1e1d7223 */ /* 0x004fe200000100ee */
[----:B------:R-:W-:Y:S01]  /*ad40*/  FFMA.FTZ R38, R31, R235, R237 ;  /* 0x000000eb1f267223 */ /* 0x000fe200000100ed */
[----:B------:R-:W-:Y:S01]  /*ad50*/  F2FP.BF16.F32.PACK_AB R24, R24, R0 ;  /* 0x000000001818723e */ /* 0x000fe200000010ff */
[----:B------:R-:W-:Y:S01]  /*ad60*/  FFMA.FTZ R0, R30, R202, R142 ;  /* 0x000000ca1e007223 */ /* 0x000fe2000001008e */
[----:B------:R-:W-:Y:S01]  /*ad70*/  F2FP.BF16.F32.PACK_AB R26, R67, R26 ;  /* 0x0000001a431a723e */ /* 0x000fe200000010ff */
[----:B------:R-:W-:Y:S01]  /*ad80*/  FFMA.FTZ R67, R34, R229, R78 ;  /* 0x000000e522437223 */ /* 0x000fe2000001004e */
[----:B------:R-:W-:Y:S01]  /*ad90*/  F2FP.BF16.F32.PACK_AB R25, R28, R25 ;  /* 0x000000191c19723e */ /* 0x000fe200000010ff */
[----:B------:R-:W2:Y:S01]  /*ada0*/  LDL R238, [R1+0x290] ;  /* 0x0002900001ee7983 */ /* 0x000ea20000100800 */
[----:B------:R-:W-:Y:S01]  /*adb0*/  F2FP.BF16.F32.PACK_AB R29, R38, R29 ;  /* 0x0000001d261d723e */ /* 0x000fe200000010ff */
[----:B------:R-:W-:-:S02]  /*adc0*/  FFMA.FTZ R34, R34, R197, R145 ;  /* 0x000000c522227223 */ /* 0x000fc40000010091 */
[----:B------:R-:W2:Y:S04]  /*add0*/  LDL R237, [R1+0x298] ;  /* 0x0002980001ed7983 */ /* 0x000ea80000100800 */
[----:B------:R-:W2:Y:S01]  /*ade0*/  LDL R78, [R1+0x294] ;  /* 0x00029400014e7983 */ /* 0x000ea20000100800 */
[----:B------:R-:W-:Y:S01]  /*adf0*/  F2FP.BF16.F32.PACK_AB R20, R68, R20 ;  /* 0x000000144414723e */ /* 0x000fe200000010ff */
[----:B------:R-:W-:-:S04]  /*ae00*/  IMAD.WIDE.U32 R54, R246, 0x10, R60 ;  /* 0x00000010f6367825 */ /* 0x000fc800078e003c */
[----:B------:R-:W-:Y:S01]  /*ae10*/  FFMA.FTZ R69, R36, R201, R141 ;  /* 0x000000c924457223 */ /* 0x000fe2000001008d */
[----:B------:R-:W2:Y:S04]  /*ae20*/  LDL R68, [R1+0x264] ;  /* 0x0002640001447983 */ /* 0x000ea80000100800 */
[----:B------:R-:W-:Y:S04]  /*ae30*/  STG.E.128 desc[UR6][R48.64], R20 ;  /* 0x0000001430007986 */ /* 0x000fe8000c101d06 */
[----:B------:R-:W-:Y:S01]  /*ae40*/  STG.E.128 desc[UR6][R54.64], R24 ;  /* 0x0000001836007986 */ /* 0x000fe2000c101d06 */
[----:B----4-:R-:W-:-:S03]  /*ae50*/  FFMA.FTZ R39, R32, R232, R240 ;  /* 0x000000e820277223 */ /* 0x010fc600000100f0 */
[----:B------:R-:W4:Y:S01]  /*ae60*/  LDL R240, [R1+0x280] ;  /* 0x0002800001f07983 */ /* 0x000f220000100800 */
[----:B------:R-:W-:-:S03]  /*ae70*/  FFMA.FTZ R66, R36, R233, R239 ;  /* 0x000000e924427223 */ /* 0x000fc600000100ef */
[----:B------:R-:W4:Y:S01]  /*ae80*/  LDL R239, [R1+0x284] ;  /* 0x0002840001ef7983 */ /* 0x000f220000100800 */
[C---:B---3--:R-:W-:Y:S01]  /*ae90*/  FFMA.FTZ R30, R33.reuse, R228, R236 ;  /* 0x000000e4211e7223 */ /* 0x048fe200000100ec */
[----:B------:R-:W-:Y:S01]  /*aea0*/  F2FP.BF16.F32.PACK_AB R28, R66, R39 ;  /* 0x00000027421c723e */ /* 0x000fe200000010ff */
[----:B------:R-:W-:Y:S01]  /*aeb0*/  FFMA.FTZ R33, R33, R196, R144 ;  /* 0x000000c421217223 */ /* 0x000fe20000010090 */
[----:B------:R-:W-:Y:S01]  /*aec0*/  FFMA.FTZ R39, R37, R231, R77 ;  /* 0x000000e725277223 */ /* 0x000fe2000001004d */
[----:B------:R-:W-:Y:S01]  /*aed0*/  FFMA.FTZ R38, R35, R230, R79 ;  /* 0x000000e623267223 */ /* 0x000fe2000001004f */
[----:B------:R-:W3:Y:S01]  /*aee0*/  LDL R236, [R1+0x288] ;  /* 0x0002880001ec7983 */ /* 0x000ee20000100800 */
[----:B------:R-:W-:-:S03]  /*aef0*/  FFMA.FTZ R66, R31, R203, R143 ;  /* 0x000000cb1f427223 */ /* 0x000fc6000001008f */
[----:B------:R-:W3:Y:S04]  /*af00*/  LDL R79, [R1+0x28c] ;  /* 0x00028c00014f7983 */ /* 0x000ee80000100800 */
[----:B------:R-:W3:Y:S01]  /*af10*/  LDL R77, [R1+0x29c] ;  /* 0x00029c00014d7983 */ /* 0x000ee20000100800 */
[----:B------:R-:W-:Y:S02]  /*af20*/  F2FP.BF16.F32.PACK_AB R34, R34, R33 ;  /* 0x000000212222723e */ /* 0x000fe400000010ff */
[----:B------:R-:W-:Y:S01]  /*af30*/  F2FP.BF16.F32.PACK_AB R33, R66, R0 ;  /* 0x000000004221723e */ /* 0x000fe200000010ff */
[----:B------:R-:W-:Y:S02]  /*af40*/  FFMA.FTZ R0, R40, R222, R71 ;  /* 0x000000de28007223 */ /* 0x000fe40000010047 */
[----:B------:R-:W3:Y:S01]  /*af50*/  LDL R71, [R1+0x2b4] ;  /* 0x0002b40001477983 */ /* 0x000ee20000100800 */
[----:B------:R-:W-:-:S02]  /*af60*/  F2FP.BF16.F32.PACK_AB R30, R67, R30 ;  /* 0x0000001e431e723e */ /* 0x000fc400000010ff */
[----:B------:R-:W-:Y:S01]  /*af70*/  F2FP.BF16.F32.PACK_AB R31, R39, R38 ;  /* 0x00000026271f723e */ /* 0x000fe200000010ff */
[----:B------:R-:W-:Y:S01]  /*af80*/  FFMA.FTZ R35, R35, R198, R146 ;  /* 0x000000c623237223 */ /* 0x000fe20000010092 */
[----:B------:R-:W-:Y:S01]  /*af90*/  FFMA.FTZ R37, R37, R199, R147 ;  /* 0x000000c725257223 */ /* 0x000fe20000010093 */
[----:B------:R-:W-:Y:S02]  /*afa0*/  FFMA.FTZ R66, R18, R221, R72 ;  /* 0x000000dd12427223 */ /* 0x000fe40000010048 */
[----:B------:R-:W3:Y:S01]  /*afb0*/  LDL R72, [R1+0x2b0] ;  /* 0x0002b00001487983 */ /* 0x000ee20000100800 */
[----:B------:R-:W-:-:S03]  /*afc0*/  FFMA.FTZ R67, R17, R227, R74 ;  /* 0x000000e311437223 */ /* 0x000fc6000001004a */
[----:B------:R-:W3:Y:S01]  /*afd0*/  LDL R74, [R1+0x2a8] ;  /* 0x0002a800014a7983 */ /* 0x000ee20000100800 */
[----:B------:R-:W-:-:S03]  /*afe0*/  FFMA.FTZ R38, R64, R220, R73 ;  /* 0x000000dc40267223 */ /* 0x000fc60000010049 */
[----:B------:R-:W3:Y:S01]  /*aff0*/  LDL R73, [R1+0x2ac] ;  /* 0x0002ac0001497983 */ /* 0x000ee20000100800 */
[----:B------:R-:W-:Y:S01]  /*b000*/  FFMA.FTZ R36, R65, R224, R76 ;  /* 0x000000e041247223 */ /* 0x000fe2000001004c */
[----:B------:R-:W-:Y:S01]  /*b010*/  F2FP.BF16.F32.PACK_AB R35, R37, R35 ;  /* 0x000000232523723e */ /* 0x000fe200000010ff */
[----:B------:R-:W-:Y:S01]  /*b020*/  FFMA.FTZ R37, R19, R226, R75 ;  /* 0x000000e213257223 */ /* 0x000fe2000001004b */
[----:B------:R-:W3:Y:S01]  /*b030*/  LDL R76, [R1+0x2a0] ;  /* 0x0002a000014c7983 */ /* 0x000ee20000100800 */
[----:B------:R-:W-:-:S03]  /*b040*/  FFMA.FTZ R39, R41, R223, R70 ;  /* 0x000000df29277223 */ /* 0x000fc60000010046 */
[----:B------:R0:W-:Y:S04]  /*b050*/  STG.E.128 desc[UR6][R52.64], R28 ;  /* 0x0000001c34007986 */ /* 0x0001e8000c101d06 */
[----:B------:R-:W3:Y:S04]  /*b060*/  LDL R75, [R1+0x2a4] ;  /* 0x0002a400014b7983 */ /* 0x000ee80000100800 */
[----:B------:R-:W3:Y:S04]  /*b070*/  LDL R70, [R1+0x2b8] ;  /* 0x0002b80001467983 */ /* 0x000ee80000100800 */
[----:B0-----:R-:W3:Y:S01]  /*b080*/  LDL R31, [R1+0x2bc] ;  /* 0x0002bc00011f7983 */ /* 0x001ee20000100800 */
[----:B------:R-:W-:Y:S01]  /*b090*/  F2FP.BF16.F32.PACK_AB R39, R39, R0 ;  /* 0x000000002727723e */ /* 0x000fe200000010ff */
        /* <DEDUP_REMOVED lines=13> */
[C---:B--2---:R-:W-:Y:S01]  /*b170*/  FFMA.FTZ R26, R14.reuse, R213, R78 ;  /* 0x000000d50e1a7223 */ /* 0x044fe2000001004e */
[----:B------:R-:W-:Y:S01]  /*b180*/  FFMA.FTZ R14, R14, R181, R161 ;  /* 0x000000b50e0e7223 */ /* 0x000fe200000100a1 */
[----:B------:R-:W-:Y:S01]  /*b190*/  FFMA.FTZ R19, R16, R183, R163 ;  /* 0x000000b710137223 */ /* 0x000fe200000100a3 */
[----:B------:R-:W-:Y:S01]  /*b1a0*/  FFMA.FTZ R32, R32, R200, R140 ;  /* 0x000000c820207223 */ /* 0x000fe2000001008c */
[----:B------:R-:W-:Y:S01]  /*b1b0*/  FFMA.FTZ R68, R43, R225, R68 ;  /* 0x000000e12b447223 */ /* 0x000fe20000010044 */
[----:B------:R-:W-:Y:S01]  /*b1c0*/  IMAD.WIDE.U32 R62, R245, 0x10, R60 ;  /* 0x00000010f53e7825 */ /* 0x000fe200078e003c */
[----:B------:R-:W-:-:S02]  /*b1d0*/  F2FP.BF16.F32.PACK_AB R37, R67, R37 ;  /* 0x000000254325723e */ /* 0x000fc400000010ff */
[----:B------:R-:W-:Y:S01]  /*b1e0*/  F2FP.BF16.F32.PACK_AB R32, R69, R32 ;  /* 0x000000204520723e */ /* 0x000fe200000010ff */
[--C-:B------:R-:W-:Y:S01]  /*b1f0*/  IMAD.WIDE.U32 R56, R244, 0x10, R60.reuse ;  /* 0x00000010f4387825 */ /* 0x100fe200078e003c */
[----:B------:R-:W-:Y:S02]  /*b200*/  F2FP.BF16.F32.PACK_AB R36, R68, R36 ;  /* 0x000000244424723e */ /* 0x000fe400000010ff */
[----:B------:R-:W-:Y:S01]  /*b210*/  F2FP.BF16.F32.PACK_AB R38, R66, R38 ;  /* 0x000000264226723e */ /* 0x000fe200000010ff */
[--C-:B------:R-:W-:Y:S01]  /*b220*/  IMAD.WIDE.U32 R58, R243, 0x10, R60.reuse ;  /* 0x00000010f33a7825 */ /* 0x100fe200078e003c */
[----:B------:R0:W-:Y:S03]  /*b230*/  STG.E.128 desc[UR6][R62.64], R32 ;  /* 0x000000203e007986 */ /* 0x0001e6000c101d06 */
[----:B------:R-:W-:Y:S01]  /*b240*/  IMAD.WIDE.U32 R60, R247, 0x10, R60 ;  /* 0x00000010f73c7825 */ /* 0x000fe200078e003c */
[----:B------:R0:W-:Y:S04]  /*b250*/  STG.E.128 desc[UR6][R50.64], R36 ;  /* 0x0000002432007986 */ /* 0x0001e8000c101d06 */
[----:B------:R0:W-:Y:S01]  /*b260*/  STG.E.128 desc[UR6][R56.64], R20 ;  /* 0x0000001438007986 */ /* 0x0001e2000c101d06 */
[----:B----4-:R-:W-:Y:S01]  /*b270*/  FFMA.FTZ R17, R2, R216, R240 ;  /* 0x000000d802117223 */ /* 0x010fe200000100f0 */
[----:B------:R-:W-:-:S05]  /*b280*/  FFMA.FTZ R18, R3, R217, R239 ;  /* 0x000000d903127223 */ /* 0x000fca00000100ef */
[----:B------:R-:W-:Y:S01]  /*b290*/  F2FP.BF16.F32.PACK_AB R24, R18, R17 ;  /* 0x000000111218723e */ /* 0x000fe200000010ff */
[----:B------:R-:W-:Y:S01]  /*b2a0*/  FFMA.FTZ R17, R13, R212, R238 ;  /* 0x000000d40d117223 */ /* 0x000fe200000100ee */
[----:B---3--:R-:W-:Y:S01]  /*b2b0*/  FFMA.FTZ R25, R4, R218, R236 ;  /* 0x000000da04197223 */ /* 0x008fe200000100ec */
[----:B------:R-:W-:Y:S01]  /*b2c0*/  FFMA.FTZ R13, R15, R214, R237 ;  /* 0x000000d60f0d7223 */ /* 0x000fe200000100ed */
[----:B------:R-:W-:Y:S01]  /*b2d0*/  FFMA.FTZ R27, R5, R219, R79 ;  /* 0x000000db051b7223 */ /* 0x000fe2000001004f */
[----:B------:R-:W-:-:S04]  /*b2e0*/  FFMA.FTZ R18, R16, R215, R77 ;  /* 0x000000d710127223 */ /* 0x000fc8000001004d */
[----:B------:R-:W-:Y:S01]  /*b2f0*/  F2FP.BF16.F32.PACK_AB R25, R27, R25 ;  /* 0x000000191b19723e */ /* 0x000fe200000010ff */
        /* <DEDUP_REMOVED lines=8> */
[----:B------:R-:W-:-:S03]  /*b380*/  F2FP.BF16.F32.PACK_AB R17, R16, R17 ;  /* 0x000000111011723e */ /* 0x000fc600000010ff */
[----:B------:R-:W-:Y:S01]  /*b390*/  F2FP.BF16.F32.PACK_AB R16, R13, R2 ;  /* 0x000000020d10723e */ /* 0x000fe200000010ff */
[----:B------:R-:W-:Y:S01]  /*b3a0*/  FFMA.FTZ R15, R15, R182, R162 ;  /* 0x000000b60f0f7223 */ /* 0x000fe200000100a2 */
[----:B------:R-:W-:-:S05]  /*b3b0*/  FFMA.FTZ R0, R10, R204, R72 ;  /* 0x000000cc0a007223 */ /* 0x000fca0000010048 */
[----:B------:R-:W-:Y:S02]  /*b3c0*/  F2FP.BF16.F32.PACK_AB R30, R3, R0 ;  /* 0x00000000031e723e */ /* 0x000fe400000010ff */
[----:B------:R-:W1:Y:S01]  /*b3d0*/  LDC.64 R2, c[0x0][0x380] ;  /* 0x0000e000ff027b82 */ /* 0x000e620000000a00 */
[----:B------:R-:W-:Y:S01]  /*b3e0*/  FFMA.FTZ R4, R8, R210, R74 ;  /* 0x000000d208047223 */ /* 0x000fe2000001004a */
[----:B------:R-:W-:Y:S01]  /*b3f0*/  FFMA.FTZ R5, R9, R211, R73 ;  /* 0x000000d309057223 */ /* 0x000fe20000010049 */
[C---:B------:R-:W-:Y:S01]  /*b400*/  FFMA.FTZ R0, R6.reuse, R176, R164 ;  /* 0x000000b006007223 */ /* 0x040fe200000100a4 */
[----:B------:R-:W-:Y:S01]  /*b410*/  F2FP.BF16.F32.PACK_AB R19, R19, R15 ;  /* 0x0000000f1313723e */ /* 0x000fe200000010ff */
[----:B------:R-:W-:Y:S02]  /*b420*/  FFMA.FTZ R14, R6, R208, R76 ;  /* 0x000000d0060e7223 */ /* 0x000fe4000001004c */
[----:B------:R-:W-:Y:S01]  /*b430*/  F2FP.BF16.F32.PACK_AB R29, R5, R4 ;  /* 0x00000004051d723e */ /* 0x000fe200000010ff */
[----:B------:R-:W-:Y:S01]  /*b440*/  FFMA.FTZ R5, R8, R178, R166 ;  /* 0x000000b208057223 */ /* 0x000fe200000100a6 */
[----:B------:R-:W-:Y:S01]  /*b450*/  FFMA.FTZ R6, R10, R172, R168 ;  /* 0x000000ac0a067223 */ /* 0x000fe200000100a8 */
[C---:B------:R-:W-:Y:S01]  /*b460*/  FFMA.FTZ R8, R12.reuse, R174, R170 ;  /* 0x000000ae0c087223 */ /* 0x040fe200000100aa */
[----:B------:R-:W-:Y:S01]  /*b470*/  FFMA.FTZ R11, R11, R173, R169 ;  /* 0x000000ad0b0b7223 */ /* 0x000fe200000100a9 */
[----:B------:R-:W-:Y:S01]  /*b480*/  FFMA.FTZ R9, R9, R179, R167 ;  /* 0x000000b309097223 */ /* 0x000fe200000100a7 */
[C---:B------:R-:W-:Y:S01]  /*b490*/  FFMA.FTZ R13, R7.reuse, R177, R165 ;  /* 0x000000b1070d7223 */ /* 0x040fe200000100a5 */
[----:B------:R-:W-:Y:S01]  /*b4a0*/  FFMA.FTZ R15, R7, R209, R75 ;  /* 0x000000d1070f7223 */ /* 0x000fe2000001004b */
[----:B------:R-:W-:Y:S01]  /*b4b0*/  FFMA.FTZ R4, R12, R206, R70 ;  /* 0x000000ce0c047223 */ /* 0x000fe20000010046 */
[----:B------:R-:W-:-:S03]  /*b4c0*/  FFMA.FTZ R12, R42, R175, R171 ;  /* 0x000000af2a0c7223 */ /* 0x000fc600000100ab */
[----:B------:R-:W-:Y:S02]  /*b4d0*/  F2FP.BF16.F32.PACK_AB R28, R15, R14 ;  /* 0x0000000e0f1c723e */ /* 0x000fe400000010ff */
[----:B------:R-:W-:Y:S01]  /*b4e0*/  F2FP.BF16.F32.PACK_AB R6, R11, R6 ;  /* 0x000000060b06723e */ /* 0x000fe200000010ff */
[----:B------:R-:W-:Y:S01]  /*b4f0*/  FFMA.FTZ R10, R42, R207, R31 ;  /* 0x000000cf2a0a7223 */ /* 0x000fe2000001001f */
        /* <DEDUP_REMOVED lines=12> */
.L_x_21688:
[----:B------:R-:W-:Y:S01]  /*b5c0*/  HFMA2 R250, -RZ, RZ, 0, 5.9604644775390625e-08 ;  /* 0x00000001fffa7431 */ /* 0x000fe200000001ff */
[----:B------:R-:W-:Y:S01]  /*b5d0*/  BSSY B0, `(.L_x_21690) ;  /* 0x0000007000007945 */ /* 0x000fe20003800000 */
[----:B------:R-:W-:Y:S02]  /*b5e0*/  MOV R251, R249 ;  /* 0x000000f900fb7202 */ /* 0x000fe40000000f00 */
[----:B------:R-:W-:Y:S02]  /*b5f0*/  MOV R242, 0x1f ;  /* 0x0000001f00f27802 */ /* 0x000fe40000000f00 */
[----:B------:R-:W-:-:S07]  /*b600*/  MOV R241, 0xffffffff ;  /* 0xffffffff00f17802 */ /* 0x000fce0000000f00 */
[----:B-1----:R-:W-:Y:S05]  /*b610*/  WARPSYNC.COLLECTIVE R241, `(.L_x_21691) ;  /* 0x00000000f1087348 */ /* 0x002fea0003c00000 */
[----:B------:R0:W2:Y:S02]  /*b620*/  SHFL.BFLY P2, R241, R251, R250, R242 ;  /* 0x0c0000fafbf17389 */ /* 0x0000a400000400f2 */
[----:B012---:R-:W-:Y:S05]  /*b630*/  ENDCOLLECTIVE ;  /* 0x000000000000791b */ /* 0x007fea0003800000 */
.L_x_21691:
[----:B------:R-:W-:Y:S05]  /*b640*/  BSYNC B0 ;  /* 0x0000000000007941 */ /* 0x000fea0003800000 */
.L_x_21690:
[----:B------:R-:W-:Y:S01]  /*b650*/  FADD.FTZ R249, R249, R241 ;  /* 0x000000f1f9f97221 */ /* 0x000fe20000010000 */
[----:B------:R-:W-:Y:S01]  /*b660*/  HFMA2 R250, -RZ, RZ, 0, 1.1920928955078125e-07 ;  /* 0x00000002fffa7431 */ /* 0x000fe200000001ff */
[----:B------:R-:W-:Y:S02]  /*b670*/  MOV R241, 0xffffffff ;  /* 0xffffffff00f17802 */ /* 0x000fe40000000f00 */
[----:B------:R-:W-:Y:S02]  /*b680*/  MOV R242, 0x1f ;  /* 0x0000001f00f27802 */ /* 0x000fe40000000f00 */
[----:B------:R-:W-:-:S07]  /*b690*/  MOV R251, R249 ;  /* 0x000000f900fb7202 */ /* 0x000fce0000000f00 */
[----:B------:R-:W-:Y:S05]  /*b6a0*/  WARPSYNC.COLLECTIVE R241, `(.L_x_21692) ;  /* 0x00000000f1087348 */ /* 0x000fea0003c00000 */
[----:B------:R0:W1:Y:S02]  /*b6b0*/  SHFL.BFLY P2, R241, R251, R250, R242 ;  /* 0x0c0000fafbf17389 */ /* 0x00006400000400f2 */
[----:B01----:R-:W-:Y:S05]  /*b6c0*/  ENDCOLLECTIVE ;  /* 0x000000000000791b */ /* 0x003fea0003800000 */
.L_x_21692:
[----:B------:R-:W-:Y:S02]  /*b6d0*/  HFMA2 R250, -RZ, RZ, 0, 2.384185791015625e-07 ;  /* 0x00000004fffa7431 */ /* 0x000fe400000001ff */
[----:B------:R-:W-:Y:S01]  /*b6e0*/  FADD.FTZ R249, R249, R241 ;  /* 0x000000f1f9f97221 */ /* 0x000fe20000010000 */
[----:B------:R-:W-:-:S04]  /*b6f0*/  MOV R241, 0xffffffff ;  /* 0xffffffff00f17802 */ /* 0x000fc80000000f00 */
[----:B------:R-:W-:-:S07]  /*b700*/  MOV R251, R249 ;  /* 0x000000f900fb7202 */ /* 0x000fce0000000f00 */
[----:B------:R-:W-:Y:S05]  /*b710*/  WARPSYNC.COLLECTIVE R241, `(.L_x_21693) ;  /* 0x00000000f1087348 */ /* 0x000fea0003c00000 */
[----:B------:R0:W1:Y:S02]  /*b720*/  SHFL.BFLY P2, R241, R251, R250, R242 ;  /* 0x0c0000fafbf17389 */ /* 0x00006400000400f2 */
[----:B01----:R-:W-:Y:S05]  /*b730*/  ENDCOLLECTIVE ;  /* 0x000000000000791b */ /* 0x003fea0003800000 */
.L_x_21693:
[----:B------:R-:W-:Y:S02]  /*b740*/  HFMA2 R250, -RZ, RZ, 0, 4.76837158203125e-07 ;  /* 0x00000008fffa7431 */ /* 0x000fe400000001ff */
[----:B------:R-:W-:Y:S01]  /*b750*/  FADD.FTZ R249, R249, R241 ;  /* 0x000000f1f9f97221 */ /* 0x000fe20000010000 */
[----:B------:R-:W-:-:S04]  /*b760*/  MOV R241, 0xffffffff ;  /* 0xffffffff00f17802 */ /* 0x000fc80000000f00 */
[----:B------:R-:W-:-:S07]  /*b770*/  MOV R251, R249 ;  /* 0x000000f900fb7202 */ /* 0x000fce0000000f00 */
[----:B------:R-:W-:Y:S05]  /*b780*/  WARPSYNC.COLLECTIVE R241, `(.L_x_21694) ;  /* 0x00000000f1087348 */ /* 0x000fea0003c00000 */
[----:B------:R0:W1:Y:S02]  /*b790*/  SHFL.BFLY P2, R241, R251, R250, R242 ;  /* 0x0c0000fafbf17389 */ /* 0x00006400000400f2 */
[----:B01----:R-:W-:Y:S05]  /*b7a0*/  ENDCOLLECTIVE ;  /* 0x000000000000791b */ /* 0x003fea0003800000 */
.L_x_21694:
[----:B------:R-:W-:Y:S02]  /*b7b0*/  HFMA2 R250, -RZ, RZ, 0, 9.5367431640625e-07 ;  /* 0x00000010fffa7431 */ /* 0x000fe400000001ff */
[----:B------:R-:W-:Y:S01]  /*b7c0*/  FADD.FTZ R249, R249, R241 ;  /* 0x000000f1f9f97221 */ /* 0x000fe20000010000 */
[----:B------:R-:W-:-:S04]  /*b7d0*/  MOV R241, 0xffffffff ;  /* 0xffffffff00f17802 */ /* 0x000fc80000000f00 */
[----:B------:R-:W-:-:S07]  /*b7e0*/  MOV R251, R249 ;  /* 0x000000f900fb7202 */ /* 0x000fce0000000f00 */
[----:B------:R-:W-:Y:S05]  /*b7f0*/  WARPSYNC.COLLECTIVE R241, `(.L_x_21695) ;  /* 0x00000000f1087348 */ /* 0x000fea0003c00000 */
[----:B------:R0:W1:Y:S02]  /*b800*/  SHFL.BFLY P2, R241, R251, R250, R242 ;  /* 0x0c0000fafbf17389 */ /* 0x00006400000400f2 */
[----:B01----:R-:W-:Y:S05]  /*b810*/  ENDCOLLECTIVE ;  /* 0x000000000000791b */ /* 0x003fea0003800000 */
.L_x_21695:
        /* <DEDUP_REMOVED lines=169> */
.L_x_21696:
[----:B------:R-:W-:Y:S02]  /*c2b0*/  HFMA2 R250, -RZ, RZ, 0, 1.1920928955078125e-07 ;  /* 0x00000002fffa7431 */ /* 0x000fe400000001ff */
[----:B------:R-:W-:Y:S01]  /*c2c0*/  FADD.FTZ R251, R251, R241 ;  /* 0x000000f1fbfb7221 */ /* 0x000fe20000010000 */
[----:B------:R-:W-:-:S07]  /*c2d0*/  MOV R241, 0xffffffff ;  /* 0xffffffff00f17802 */ /* 0x000fce0000000f00 */
[----:B------:R-:W-:Y:S05]  /*c2e0*/  WARPSYNC.COLLECTIVE R241, `(.L_x_21697) ;  /* 0x00000000f1087348 */ /* 0x000fea0003c00000 */
[----:B------:R0:W1:Y:S02]  /*c2f0*/  SHFL.BFLY P2, R241, R251, R250, R242 ;  /* 0x0c0000fafbf17389 */ /* 0x00006400000400f2 */
[----:B01----:R-:W-:Y:S05]  /*c300*/  ENDCOLLECTIVE ;  /* 0x000000000000791b */ /* 0x003fea0003800000 */
.L_x_21697:
[----:B------:R-:W-:Y:S02]  /*c310*/  HFMA2 R250, -RZ, RZ, 0, 2.384185791015625e-07 ;  /* 0x00000004fffa7431 */ /* 0x000fe400000001ff */
[----:B------:R-:W-:Y:S01]  /*c320*/  FADD.FTZ R251, R251, R241 ;  /* 0x000000f1fbfb7221 */ /* 0x000fe20000010000 */
[----:B------:R-:W-:-:S07]  /*c330*/  MOV R241, 0xffffffff ;  /* 0xffffffff00f17802 */ /* 0x000fce0000000f00 */
[----:B------:R-:W-:Y:S05]  /*c340*/  WARPSYNC.COLLECTIVE R241, `(.L_x_21698) ;  /* 0x00000000f1087348 */ /* 0x000fea0003c00000 */
[----:B------:R0:W1:Y:S02]  /*c350*/  SHFL.BFLY P2, R241, R251, R250, R242 ;  /* 0x0c0000fafbf17389 */ /* 0x00006400000400f2 */
[----:B01----:R-:W-:Y:S05]  /*c360*/  ENDCOLLECTIVE ;  /* 0x000000000000791b */ /* 0x003fea0003800000 */
.L_x_21698:
[----:B------:R-:W-:Y:S02]  /*c370*/  HFMA2 R250, -RZ, RZ, 0, 4.76837158203125e-07 ;  /* 0x00000008fffa7431 */ /* 0x000fe400000001ff */
[----:B------:R-:W-:Y:S01]  /*c380*/  FADD.FTZ R251, R251, R241 ;  /* 0x000000f1fbfb7221 */ /* 0x000fe20000010000 */
[----:B------:R-:W-:-:S07]  /*c390*/  MOV R241, 0xffffffff ;  /* 0xffffffff00f17802 */ /* 0x000fce0000000f00 */
[----:B------:R-:W-:Y:S05]  /*c3a0*/  WARPSYNC.COLLECTIVE R241, `(.L_x_21699) ;  /* 0x00000000f1087348 */ /* 0x000fea0003c00000 */
[----:B------:R0:W1:Y:S02]  /*c3b0*/  SHFL.BFLY P2, R241, R251, R250, R242 ;  /* 0x0c0000fafbf17389 */ /* 0x00006400000400f2 */
[----:B01----:R-:W-:Y:S05]  /*c3c0*/  ENDCOLLECTIVE ;  /* 0x000000000000791b */ /* 0x003fea0003800000 */
.L_x_21699:
[----:B------:R-:W-:Y:S02]  /*c3d0*/  HFMA2 R250, -RZ, RZ, 0, 9.5367431640625e-07 ;  /* 0x00000010fffa7431 */ /* 0x000fe400000001ff */
[----:B------:R-:W-:Y:S01]  /*c3e0*/  FADD.FTZ R251, R251, R241 ;  /* 0x000000f1fbfb7221 */ /* 0x000fe20000010000 */
[----:B------:R-:W-:-:S07]  /*c3f0*/  MOV R241, 0xffffffff ;  /* 0xffffffff00f17802 */ /* 0x000fce0000000f00 */
[----:B------:R-:W-:Y:S05]  /*c400*/  WARPSYNC.COLLECTIVE R241, `(.L_x_21700) ;  /* 0x00000000f1087348 */ /* 0x000fea0003c00000 */
[----:B------:R0:W1:Y:S02]  /*c410*/  SHFL.BFLY P2, R241, R251, R250, R242 ;  /* 0x0c0000fafbf17389 */ /* 0x00006400000400f2 */
[----:B01----:R-:W-:Y:S05]  /*c420*/  ENDCOLLECTIVE ;  /* 0x000000000000791b */ /* 0x003fea0003800000 */
.L_x_21700:
[----:B------:R-:W-:Y:S05]  /*c430*/  BRA `(.L_x_21701) ;  /* 0xffffffc800287947 */ /* 0x000fea000383ffff */
.L_x_21702:
        /* <DEDUP_REMOVED lines=12> */
.L_x_54461:


//--------------------- .text._ZN10layer_norm31ln_parallel_residual_fwd_kernelINS_13Kernel_traitsIf13__nv_bfloat16fS2_fjLj2560ELj1ELj4ELj1ELj16ENS_18Kernel_traits_baseILj2560EfS2_fS2_fjLj128EEEEELb0ELb1ELb0EEEvNS_9FwdParamsE --------------------------
	.section	.text._ZN10layer_norm31ln_parallel_residual_fwd_kernelINS_13Kernel_traitsIf13__nv_bfloat16fS2_fjLj2560ELj1ELj4ELj1ELj16ENS_18Kernel_traits_baseILj2560EfS2_fS2_fjLj128EEEEELb0ELb1ELb0EEEvNS_9FwdParamsE,"ax",@progbits
	.align	128
        .global         _ZN10layer_norm31ln_parallel_residual_fwd_kernelINS_13Kernel_traitsIf13__nv_bfloat16fS2_fjLj2560ELj1ELj4ELj1ELj16ENS_18Kernel_traits_baseILj2560EfS2_fS2_fjLj128EEEEELb0ELb1ELb0EEEvNS_9FwdParamsE
        .type           _ZN10layer_norm31ln_parallel_residual_fwd_kernelINS_13Kernel_traitsIf13__nv_bfloat16fS2_fjLj2560ELj1ELj4ELj1ELj16ENS_18Kernel_traits_baseILj2560EfS2_fS2_fjLj128EEEEELb0ELb1ELb0EEEvNS_9FwdParamsE,@function
        .size           _ZN10layer_norm31ln_parallel_residual_fwd_kernelINS_13Kernel_traitsIf13__nv_bfloat16fS2_fjLj2560ELj1ELj4ELj1ELj16ENS_18Kernel_traits_baseILj2560EfS2_fS2_fjLj128EEEEELb0ELb1ELb0EEEvNS_9FwdParamsE,(.L_x_54462 - _ZN10layer_norm31ln_parallel_residual_fwd_kernelINS_13Kernel_traitsIf13__nv_bfloat16fS2_fjLj2560ELj1ELj4ELj1ELj16ENS_18Kernel_traits_baseILj2560EfS2_fS2_fjLj128EEEEELb0ELb1ELb0EEEvNS_9FwdParamsE)
        .other          _ZN10layer_norm31ln_parallel_residual_fwd_kernelINS_13Kernel_traitsIf13__nv_bfloat16fS2_fjLj2560ELj1ELj4ELj1ELj16ENS_18Kernel_traits_baseILj2560EfS2_fS2_fjLj128EEEEELb0ELb1ELb0EEEvNS_9FwdParamsE,@"STO_CUDA_ENTRY STV_DEFAULT"
_ZN10layer_norm31ln_parallel_residual_fwd_kernelINS_13Kernel_traitsIf13__nv_bfloat16fS2_fjLj2560ELj1ELj4ELj1ELj16ENS_18Kernel_traits_baseILj2560EfS2_fS2_fjLj128EEEEELb0ELb1ELb0EEEvNS_9FwdParamsE:
.text._ZN10layer_norm31ln_parallel_residual_fwd_kernelINS_13Kernel_traitsIf13__nv_bfloat16fS2_fjLj2560ELj1ELj4ELj1ELj16ENS_18Kernel_traits_baseILj2560EfS2_fS2_fjLj128EEEEELb0ELb1ELb0EEEvNS_9FwdParamsE:
        /* <DEDUP_REMOVED lines=23> */
[----:B------:R-:W3:Y:S01]  /*0170*/  LDL.64 R142, [R1+0x18] ;  /* 0x00001800018e7983 */ /* 0x000ee20000100a00 */
[----:B------:R-:W-:-:S02]  /*0180*/  ISETP.GE.U32.AND P5, PT, R0, 0x20, PT ;  /* 0x000000200000780c */ /* 0x000fc40003fa6070 */
[----:B------:R-:W-:Y:S01]  /*0190*/  ISETP.GE.U32.AND P0, PT, R0, 0x40, PT ;  /* 0x000000400000780c */ /* 0x000fe20003f06070 */
[----:B------:R-:W4:Y:S04]  /*01a0*/  LDL.64 R144, [R1+0x20] ;  /* 0x0000200001907983 */ /* 0x000f280000100a00 */
[----:B------:R-:W4:Y:S06]  /*01b0*/  LDL.64 R146, [R1+0x28] ;  /* 0x0000280001927983 */ /* 0x000f2c0000100a00 */
        /* <DEDUP_REMOVED lines=11> */
[----:B------:R-:W-:Y:S01]  /*0270*/  ISETP.GE.U32.AND P2, PT, R0, 0xc0, PT ;  /* 0x000000c00000780c */ /* 0x000fe20003f46070 */
[----:B------:R-:W-:Y:S01]  /*0280*/  @P0 IMAD.WIDE.U32 R124, R2, 0x20, R124 ;  /* 0x00000020027c0825 */ /* 0x000fe200078e007c */
[----:B------:R-:W-:Y:S01]  /*0290*/  ISETP.GE.U32.AND P1, PT, R0, 0xe0, PT ;  /* 0x000000e00000780c */ /* 0x000fe20003f26070 */
[----:B------:R-:W5:Y:S04]  /*02a0*/  @P5 LD.E.128 R24, desc[UR6][R6.64] ;  /* 0x0000000606185980 */ /* 0x000f68000c101d00 */
[----:B------:R-:W4:Y:S01]  /*02b0*/  @P6 LDC.64 R130, c[0x0][0x438] ;  /* 0x00010e00ff826b82 */ /* 0x000f220000000a00 */
[----:B------:R-:W5:Y:S04]  /*02c0*/  @P0 LDG.E.128 R248, desc[UR6][R124.64+0x10] ;  /* 0x000010067cf80981 */ /* 0x000f68000c1e1d00 */
[----:B---3--:R-:W3:Y:S01]  /*02d0*/  @P5 LDG.E.128 R140, desc[UR6][R4.64+0x10] ;  /* 0x00001006048c5981 */ /* 0x008ee2000c1e1d00 */
[----:B0-----:R-:W-:-:S02]  /*02e0*/  @P0 IMAD.WIDE.U32 R126, R2, 0x20, R126 ;  /* 0x00000020027e0825 */ /* 0x001fc400078e007e */
[----:B------:R-:W0:Y:S01]  /*02f0*/  @P3 LDC.64 R136, c[0x0][0x438] ;  /* 0x00010e00ff883b82 */ /* 0x000e220000000a00 */
[----:B--2---:R2:W3:Y:S01]  /*0300*/  @P0 LDG.E.128 R132, desc[UR6][R124.64] ;  /* 0x000000067c840981 */ /* 0x0044e2000c1e1d00 */
[----:B------:R-:W-:-:S03]  /*0310*/  @P0 IADD3 R2, PT, PT, R2, 0x20, RZ ;  /* 0x0000002002020810 */ /* 0x000fc60007ffe0ff */
[----:B------:R-:W5:Y:S03]  /*0320*/  @P0 LD.E.128 R8, desc[UR6][R126.64] ;  /* 0x000000067e080980 */ /* 0x000f66000c101d00 */
[----:B------:R-:W0:Y:S01]  /*0330*/  @P2 LDC.64 R138, c[0x0][0x438] ;  /* 0x00010e00ff8a2b82 */ /* 0x000e220000000a00 */
[C---:B-1----:R-:W-:Y:S01]  /*0340*/  @P6 IMAD.WIDE.U32 R128, R2.reuse, 0x20, R128 ;  /* 0x0000002002806825 */ /* 0x042fe200078e0080 */
[----:B------:R1:W5:Y:S04]  /*0350*/  @P0 LD.E.128 R12, desc[UR6][R126.64+0x10] ;  /* 0x000010067e0c0980 */ /* 0x000368000c101d00 */
[----:B----4-:R-:W4:Y:S02]  /*0360*/  @P5 LDG.E.128 R144, desc[UR6][R4.64] ;  /* 0x0000000604905981 */ /* 0x010f24000c1e1d00 */
[----:B--2---:R-:W2:Y:S01]  /*0370*/  @P3 LDC.64 R124, c[0x0][0x3d0] ;  /* 0x0000f400ff7c3b82 */ /* 0x004ea20000000a00 */
[C---:B------:R-:W-:Y:S01]  /*0380*/  @P6 IMAD.WIDE.U32 R130, R2.reuse, 0x20, R130 ;  /* 0x0000002002826825 */ /* 0x040fe200078e0082 */
[----:B------:R-:W5:Y:S01]  /*0390*/  @P6 LDG.E.128 R244, desc[UR6][R128.64] ;  /* 0x0000000680f46981 */ /* 0x000f62000c1e1d00 */
[----:B------:R-:W-:-:S03]  /*03a0*/  @P6 IADD3 R2, PT, PT, R2, 0x20, RZ ;  /* 0x0000002002026810 */ /* 0x000fc60007ffe0ff */
[----:B------:R1:W5:Y:S02]  /*03b0*/  @P6 LDG.E.128 R240, desc[UR6][R128.64+0x10] ;  /* 0x0000100680f06981 */ /* 0x000364000c1e1d00 */
[----:B-1----:R-:W1:Y:S02]  /*03c0*/  @P2 LDC.64 R126, c[0x0][0x3d0] ;  /* 0x0000f400ff7e2b82 */ /* 0x002e640000000a00 */
[----:B------:R-:W5:Y:S04]  /*03d0*/  @P6 LD.E.128 R16, desc[UR6][R130.64] ;  /* 0x0000000682106980 */ /* 0x000f68000c101d00 */
[----:B------:R-:W5:Y:S01]  /*03e0*/  @P6 LD.E.128 R20, desc[UR6][R130.64+0x10] ;  /* 0x0000100682146980 */ /* 0x000f62000c101d00 */
[C---:B------:R-:W-:Y:S01]  /*03f0*/  ISETP.GE.U32.AND P6, PT, R0.reuse, 0x120, PT ;  /* 0x000001200000780c */ /* 0x040fe20003fc6070 */
[----:B------:R-:W1:Y:S02]  /*0400*/  @P1 LDC.64 R128, c[0x0][0x438] ;  /* 0x00010e00ff801b82 */ /* 0x000e640000000a00 */
[----:B------:R0:W5:Y:S10]  /*0410*/  @P5 LD.E.128 R28, desc[UR6][R6.64+0x10] ;  /* 0x00001006061c5980 */ /* 0x000174000c101d00 */
[----:B0-----:R-:W0:Y:S01]  /*0420*/  @P6 LDC.64 R6, c[0x0][0x3d0] ;  /* 0x0000f400ff066b82 */ /* 0x001e220000000a00 */
[----:B---3--:R3:W-:Y:S04]  /*0430*/  @P0 STL.64 [R1], R132 ;  /* 0x0000008401000387 */ /* 0x0087e80000100a00 */
[----:B------:R2:W-:Y:S03]  /*0440*/  @P0 STL.64 [R1+0x8], R134 ;  /* 0x0000088601000387 */ /* 0x0005e60000100a00 */
[----:B---3--:R-:W3:Y:S08]  /*0450*/  @P4 LDC.64 R132, c[0x0][0x3d0] ;  /* 0x0000f400ff844b82 */ /* 0x008ef00000000a00 */
[----:B--2---:R-:W2:Y:S01]  /*0460*/  @P4 LDC.64 R134, c[0x0][0x438] ;  /* 0x00010e00ff864b82 */ /* 0x004ea20000000a00 */
[----:B------:R-:W-:Y:S01]  /*0470*/  ISETP.GE.U32.AND P0, PT, R0, 0x100, PT ;  /* 0x000001000000780c */ /* 0x000fe20003f06070 */
[----:B------:R1:W-:Y:S06]  /*0480*/  @P5 STL.64 [R1+0x10], R140 ;  /* 0x0000108c01005387 */ /* 0x0003ec0000100a00 */
[----:B-1----:R-:W1:Y:S01]  /*0490*/  @P1 LDC.64 R140, c[0x0][0x3d0] ;  /* 0x0000f400ff8c1b82 */ /* 0x002e620000000a00 */
[C---:B---3--:R-:W-:Y:S01]  /*04a0*/  @P4 IMAD.WIDE.U32 R132, R2.reuse, 0x20, R132 ;  /* 0x0000002002844825 */ /* 0x048fe200078e0084 */
[----:B------:R3:W-:Y:S04]  /*04b0*/  @P5 STL.64 [R1+0x18], R142 ;  /* 0x0000188e01005387 */ /* 0x0007e80000100a00 */
[----:B------:R0:W5:Y:S02]  /*04c0*/  @P4 LDG.E.128 R236, desc[UR6][R132.64] ;  /* 0x0000000684ec4981 */ /* 0x000164000c1e1d00 */
[----:B------:R-:W4:Y:S01]  /*04d0*/  @P0 LDC.64 R4, c[0x0][0x3d0] ;  /* 0x0000f400ff040b82 */ /* 0x000f220000000a00 */
[C---:B--2---:R-:W-:Y:S01]  /*04e0*/  @P4 IMAD.WIDE.U32 R134, R2.reuse, 0x20, R134 ;  /* 0x0000002002864825 */ /* 0x044fe200078e0086 */
[----:B------:R-:W-:Y:S01]  /*04f0*/  @P4 IADD3 R2, PT, PT, R2, 0x20, RZ ;  /* 0x0000002002024810 */ /* 0x000fe20007ffe0ff */
[----:B------:R2:W5:Y:S05]  /*0500*/  @P4 LDG.E.128 R32, desc[UR6][R132.64+0x10] ;  /* 0x0000100684204981 */ /* 0x00056a000c1e1d00 */
[----:B------:R-:W0:Y:S01]  /*0510*/  @P0 LDC.64 R130, c[0x0][0x438] ;  /* 0x00010e00ff820b82 */ /* 0x000e220000000a00 */
[C---:B------:R-:W-:Y:S01]  /*0520*/  @P3 IMAD.WIDE.U32 R124, R2.reuse, 0x20, R124 ;  /* 0x00000020027c3825 */ /* 0x040fe200078e007c */
[----:B------:R2:W5:Y:S03]  /*0530*/  @P4 LD.E.128 R36, desc[UR6][R134.64] ;  /* 0x0000000686244980 */ /* 0x000566000c101d00 */
[C---:B------:R-:W-:Y:S01]  /*0540*/  @P3 IMAD.WIDE.U32 R136, R2.reuse, 0x20, R136 ;  /* 0x0000002002883825 */ /* 0x040fe200078e0088 */
[----:B------:R-:W-:Y:S01]  /*0550*/  @P3 IADD3 R2, PT, PT, R2, 0x20, RZ ;  /* 0x0000002002023810 */ /* 0x000fe20007ffe0ff */
[----:B------:R2:W5:Y:S01]  /*0560*/  @P4 LD.E.128 R40, desc[UR6][R134.64+0x10] ;  /* 0x0000100686284980 */ /* 0x000562000c101d00 */
[----:B---3--:R-:W3:Y:S03]  /*0570*/  @P6 LDC.64 R142, c[0x0][0x438] ;  /* 0x00010e00ff8e6b82 */ /* 0x008ee60000000a00 */
[C---:B------:R-:W-:Y:S01]  /*0580*/  @P2 IMAD.WIDE.U32 R126, R2.reuse, 0x20, R126 ;  /* 0x00000020027e2825 */ /* 0x040fe200078e007e */
[----:B------:R2:W5:Y:S03]  /*0590*/  @P3 LDG.E.128 R44, desc[UR6][R124.64] ;  /* 0x000000067c2c3981 */ /* 0x000566000c1e1d00 */
[C---:B------:R-:W-:Y:S01]  /*05a0*/  @P2 IMAD.WIDE.U32 R138, R2.reuse, 0x20, R138 ;  /* 0x00000020028a2825 */ /* 0x040fe200078e008a */
[----:B------:R-:W-:Y:S01]  /*05b0*/  @P2 IADD3 R2, PT, PT, R2, 0x20, RZ ;  /* 0x0000002002022810 */ /* 0x000fe20007ffe0ff */
[----:B------:R2:W5:Y:S04]  /*05c0*/  @P3 LDG.E.128 R48, desc[UR6][R124.64+0x10] ;  /* 0x000010067c303981 */ /* 0x000568000c1e1d00 */
[C---:B-1----:R-:W-:Y:S01]  /*05d0*/  @P1 IMAD.WIDE.U32 R140, R2.reuse, 0x20, R140 ;  /* 0x00000020028c1825 */ /* 0x042fe200078e008c */
[----:B------:R2:W5:Y:S03]  /*05e0*/  @P3 LD.E.128 R52, desc[UR6][R136.64] ;  /* 0x0000000688343980 */ /* 0x000566000c101d00 */
[C---:B------:R-:W-:Y:S01]  /*05f0*/  @P1 IMAD.WIDE.U32 R128, R2.reuse, 0x20, R128 ;  /* 0x0000002002801825 */ /* 0x040fe200078e0080 */
[----:B------:R-:W-:Y:S01]  /*0600*/  @P1 IADD3 R2, PT, PT, R2, 0x20, RZ ;  /* 0x0000002002021810 */ /* 0x000fe20007ffe0ff */
[----:B------:R2:W5:Y:S04]  /*0610*/  @P3 LD.E.128 R56, desc[UR6][R136.64+0x10] ;  /* 0x0000100688383980 */ /* 0x000568000c101d00 */
[C---:B----4-:R-:W-:Y:S01]  /*0620*/  @P0 IMAD.WIDE.U32 R4, R2.reuse, 0x20, R4 ;  /* 0x0000002002040825 */ /* 0x050fe200078e0004 */
[----:B------:R2:W5:Y:S03]  /*0630*/  @P2 LDG.E.128 R60, desc[UR6][R126.64] ;  /* 0x000000067e3c2981 */ /* 0x000566000c1e1d00 */
[C---:B0-----:R-:W-:Y:S01]  /*0640*/  @P0 IMAD.WIDE.U32 R130, R2.reuse, 0x20, R130 ;  /* 0x0000002002820825 */ /* 0x041fe200078e0082 */
[----:B------:R-:W-:Y:S01]  /*0650*/  @P0 IADD3 R2, PT, PT, R2, 0x20, RZ ;  /* 0x0000002002020810 */ /* 0x000fe20007ffe0ff */
[----:B------:R2:W5:Y:S04]  /*0660*/  @P2 LDG.E.128 R64, desc[UR6][R126.64+0x10] ;  /* 0x000010067e402981 */ /* 0x000568000c1e1d00 */
[C---:B------:R-:W-:Y:S01]  /*0670*/  @P6 IMAD.WIDE.U32 R6, R2.reuse, 0x20, R6 ;  /* 0x0000002002066825 */ /* 0x040fe200078e0006 */
[----:B------:R2:W5:Y:S03]  /*0680*/  @P2 LD.E.128 R68, desc[UR6][R138.64] ;  /* 0x000000068a442980 */ /* 0x000566000c101d00 */
[----:B---3--:R-:W-:Y:S01]  /*0690*/  @P6 IMAD.WIDE.U32 R142, R2, 0x20, R142 ;  /* 0x00000020028e6825 */ /* 0x008fe200078e008e */
[----:B------:R2:W5:Y:S04]  /*06a0*/  @P2 LD.E.128 R72, desc[UR6][R138.64+0x10] ;  /* 0x000010068a482980 */ /* 0x000568000c101d00 */
        /* <DEDUP_REMOVED lines=16> */
[----:B--2---:R-:W-:Y:S05]  /*07b0*/  @!P0 BRA `(.L_x_21705) ;  /* 0x0000000400f88947 */ /* 0x004fea0003800000 */
        /* <DEDUP_REMOVED lines=9> */
.L_x_21704:
[----:B------:R-:W2:Y:S04]  /*0850*/  LDL R148, [R1] ;  /* 0x0000000001947983 */ /* 0x000ea80000100800 */
[----:B------:R-:W2:Y:S04]  /*0860*/  LDL R149, [R1+0x4] ;  /* 0x0000040001957983 */ /* 0x000ea80000100800 */
[----:B------:R-:W2:Y:S04]  /*0870*/  LDL R150, [R1+0x8] ;  /* 0x0000080001967983 */ /* 0x000ea80000100800 */
[----:B------:R-:W2:Y:S01]  /*0880*/  LDL R151, [R1+0xc] ;  /* 0x00000c0001977983 */ /* 0x000ea20000100800 */
[----:B------:R-:W-:-:S02]  /*0890*/  ISETP.GE.U32.AND P5, PT, R0, 0x20, PT ;  /* 0x000000200000780c */ /* 0x000fc40003fa6070 */
[----:B------:R-:W-:Y:S01]  /*08a0*/  ISETP.GE.U32.AND P1, PT, R0, 0x40, PT ;  /* 0x000000400000780c */ /* 0x000fe20003f26070 */
[----:B------:R-:W3:Y:S04]  /*08b0*/  LDL R144, [R1+0x20] ;  /* 0x0000200001907983 */ /* 0x000ee80000100800 */
[----:B------:R-:W3:Y:S04]  /*08c0*/  LDL R145, [R1+0x24] ;  /* 0x0000240001917983 */ /* 0x000ee80000100800 */
[----:B------:R-:W3:Y:S02]  /*08d0*/  LDL R146, [R1+0x28] ;  /* 0x0000280001927983 */ /* 0x000ee40000100800 */
[----:B------:R-:W0:Y:S02]  /*08e0*/  @P5 LDC.64 R4, c[0x0][0x3d0] ;  /* 0x0000f400ff045b82 */ /* 0x000e240000000a00 */
[----:B------:R-:W3:Y:S04]  /*08f0*/  LDL R147, [R1+0x2c] ;  /* 0x00002c0001937983 */ /* 0x000ee80000100800 */
[----:B------:R-:W4:Y:S02]  /*0900*/  LDL R140, [R1+0x10] ;  /* 0x00001000018c7983 */ /* 0x000f240000100800 */
[----:B------:R-:W1:Y:S02]  /*0910*/  @P1 LDC.64 R6, c[0x0][0x3d0] ;  /* 0x0000f400ff061b82 */ /* 0x000e640000000a00 */
[----:B------:R-:W4:Y:S04]  /*0920*/  LDL R141, [R1+0x14] ;  /* 0x00001400018d7983 */ /* 0x000f280000100800 */
[----:B------:R-:W4:Y:S04]  /*0930*/  LDL R142, [R1+0x18] ;  /* 0x00001800018e7983 */ /* 0x000f280000100800 */
[----:B------:R-:W4:Y:S01]  /*0940*/  LDL R143, [R1+0x1c] ;  /* 0x00001c00018f7983 */ /* 0x000f220000100800 */
[C---:B0-----:R-:W-:Y:S01]  /*0950*/  @P5 IMAD.WIDE.U32 R4, R2.reuse, 0x20, R4 ;  /* 0x0000002002045825 */ /* 0x041fe200078e0004 */
[----:B------:R-:W-:-:S05]  /*0960*/  @P5 LOP3.LUT R2, R2, 0x20, RZ, 0xfc, !PT ;  /* 0x0000002002025812 */ /* 0x000fca00078efcff */
[----:B-1----:R-:W-:Y:S01]  /*0970*/  @P1 IMAD.WIDE.U32 R6, R2, 0x20, R6 ;  /* 0x0000002002061825 */ /* 0x002fe200078e0006 */
[C---:B------:R-:W-:Y:S02]  /*0980*/  ISETP.GE.U32.AND P6, PT, R0.reuse, 0x60, PT ;  /* 0x000000600000780c */ /* 0x040fe40003fc6070 */
[C---:B------:R-:W-:Y:S02]  /*0990*/  ISETP.GE.U32.AND P4, PT, R0.reuse, 0x80, PT ;  /* 0x000000800000780c */ /* 0x040fe40003f86070 */
[C---:B------:R-:W-:Y:S01]  /*09a0*/  ISETP.GE.U32.AND P0, PT, R0.reuse, 0xa0, PT ;  /* 0x000000a00000780c */ /* 0x040fe20003f06070 */
[----:B------:R-:W5:Y:S08]  /*09b0*/  @P1 LDG.E.128 R248, desc[UR6][R6.64+0x10] ;  /* 0x0000100606f81981 */ /* 0x000f70000c1e1d00 */
[----:B------:R-:W0:Y:S01]  /*09c0*/  @P6 LDC.64 R8, c[0x0][0x3d0] ;  /* 0x0000f400ff086b82 */ /* 0x000e220000000a00 */
[----:B------:R-:W-:-:S07]  /*09d0*/  ISETP.GE.U32.AND P3, PT, R0, 0xc0, PT ;  /* 0x000000c00000780c */ /* 0x000fce0003f66070 */
[----:B------:R-:W1:Y:S01]  /*09e0*/  @P4 LDC.64 R10, c[0x0][0x3d0] ;  /* 0x0000f400ff0a4b82 */ /* 0x000e620000000a00 */
[----:B------:R-:W-:Y:S02]  /*09f0*/  ISETP.GE.U32.AND P2, PT, R0, 0xe0, PT ;  /* 0x000000e00000780c */ /* 0x000fe40003f46070 */
[----:B------:R-:W-:-:S05]  /*0a00*/  @P1 IADD3 R2, PT, PT, R2, 0x20, RZ ;  /* 0x0000002002021810 */ /* 0x000fca0007ffe0ff */
[----:B------:R-:W1:Y:S01]  /*0a10*/  @P0 LDC.64 R12, c[0x0][0x3d0] ;  /* 0x0000f400ff0c0b82 */ /* 0x000e620000000a00 */
[----:B--2---:R-:W2:Y:S01]  /*0a20*/  @P1 LDG.E.128 R148, desc[UR6][R6.64] ;  /* 0x0000000606941981 */ /* 0x004ea2000c1e1d00 */
[C---:B0-----:R-:W-:Y:S01]  /*0a30*/  @P6 IMAD.WIDE.U32 R8, R2.reuse, 0x20, R8 ;  /* 0x0000002002086825 */ /* 0x041fe200078e0008 */
[----:B------:R-:W-:-:S05]  /*0a40*/  @P6 IADD3 R2, PT, PT, R2, 0x20, RZ ;  /* 0x0000002002026810 */ /* 0x000fca0007ffe0ff */
[----:B------:R-:W0:Y:S01]  /*0a50*/  @P3 LDC.64 R14, c[0x0][0x3d0] ;  /* 0x0000f400ff0e3b82 */ /* 0x000e220000000a00 */
[----:B------:R-:W5:Y:S01]  /*0a60*/  @P6 LDG.E.128 R244, desc[UR6][R8.64] ;  /* 0x0000000608f46981 */ /* 0x000f62000c1e1d00 */
[----:B-1----:R-:W-:-:S03]  /*0a70*/  @P4 IMAD.WIDE.U32 R10, R2, 0x20, R10 ;  /* 0x00000020020a4825 */ /* 0x002fc600078e000a */
[----:B------:R1:W5:Y:S01]  /*0a80*/  @P6 LDG.E.128 R240, desc[UR6][R8.64+0x10] ;  /* 0x0000100608f06981 */ /* 0x000362000c1e1d00 */
[----:B------:R-:W-:Y:S02]  /*0a90*/  ISETP.GE.U32.AND P6, PT, R0, 0x120, PT ;  /* 0x000001200000780c */ /* 0x000fe40003fc6070 */
[----:B------:R-:W1:Y:S01]  /*0aa0*/  @P2 LDC.64 R16, c[0x0][0x3d0] ;  /* 0x0000f400ff102b82 */ /* 0x000e620000000a00 */
[----:B------:R-:W-:Y:S01]  /*0ab0*/  @P4 IADD3 R2, PT, PT, R2, 0x20, RZ ;  /* 0x0000002002024810 */ /* 0x000fe20007ffe0ff */
[----:B------:R-:W5:Y:S04]  /*0ac0*/  @P4 LDG.E.128 R236, desc[UR6][R10.64] ;  /* 0x000000060aec4981 */ /* 0x000f68000c1e1d00 */
[----:B------:R-:W5:Y:S01]  /*0ad0*/  @P4 LDG.E.128 R32, desc[UR6][R10.64+0x10] ;  /* 0x000010060a204981 */ /* 0x000f62000c1e1d00 */
[----:B------:R-:W-:Y:S01]  /*0ae0*/  ISETP.GE.U32.AND P4, PT, R0, 0x140, PT ;  /* 0x000001400000780c */ /* 0x000fe20003f86070 */
[C---:B------:R-:W-:Y:S01]  /*0af0*/  @P0 IMAD.WIDE.U32 R12, R2.reuse, 0x20, R12 ;  /* 0x00000020020c0825 */ /* 0x040fe200078e000c */
[----:B------:R-:W-:Y:S01]  /*0b00*/  @P0 IADD3 R2, PT, PT, R2, 0x20, RZ ;  /* 0x0000002002020810 */ /* 0x000fe20007ffe0ff */
[----:B---3--:R-:W3:Y:S01]  /*0b10*/  @P5 LDG.E.128 R144, desc[UR6][R4.64] ;  /* 0x0000000604905981 */ /* 0x008ee2000c1e1d00 */
[----:B------:R-:W2:Y:S01]  /*0b20*/  @P6 LDC.64 R18, c[0x0][0x3d0] ;  /* 0x0000f400ff126b82 */ /* 0x000ea20000000a00 */
[----:B------:R-:W-:-:S02]  /*0b30*/  CS2R R122, SRZ ;  /* 0x00000000007a7805 */ /* 0x000fc4000001ff00 */
[----:B------:R-:W5:Y:S01]  /*0b40*/  @P0 LDG.E.128 R44, desc[UR6][R12.64] ;  /* 0x000000060c2c0981 */ /* 0x000f62000c1e1d00 */
[C---:B0-----:R-:W-:Y:S01]  /*0b50*/  @P3 IMAD.WIDE.U32 R14, R2.reuse, 0x20, R14 ;  /* 0x00000020020e3825 */ /* 0x041fe200078e000e */
[----:B------:R-:W-:Y:S02]  /*0b60*/  @P3 IADD3 R2, PT, PT, R2, 0x20, RZ ;  /* 0x0000002002023810 */ /* 0x000fe40007ffe0ff */
[----:B----4-:R-:W4:Y:S02]  /*0b70*/  @P5 LDG.E.128 R140, desc[UR6][R4.64+0x10] ;  /* 0x00001006048c5981 */ /* 0x010f24000c1e1d00 */
[----:B-1----:R-:W0:Y:S01]  /*0b80*/  @P4 LDC.64 R8, c[0x0][0x3d0] ;  /* 0x0000f400ff084b82 */ /* 0x002e220000000a00 */
[C---:B------:R-:W-:Y:S01]  /*0b90*/  @P2 IMAD.WIDE.U32 R16, R2.reuse, 0x20, R16 ;  /* 0x0000002002102825 */ /* 0x040fe200078e0010 */
[----:B------:R-:W-:Y:S01]  /*0ba0*/  @P2 IADD3 R2, PT, PT, R2, 0x20, RZ ;  /* 0x0000002002022810 */ /* 0x000fe20007ffe0ff */
[----:B------:R-:W5:Y:S04]  /*0bb0*/  @P0 LDG.E.128 R48, desc[UR6][R12.64+0x10] ;  /* 0x000010060c300981 */ /* 0x000f68000c1e1d00 */
[----:B--2---:R1:W-:Y:S04]  /*0bc0*/  @P1 STL.64 [R1], R148 ;  /* 0x0000009401001387 */ /* 0x0043e80000100a00 */
[----:B------:R1:W-:Y:S01]  /*0bd0*/  @P1 STL.64 [R1+0x8], R150 ;  /* 0x0000089601001387 */ /* 0x0003e20000100a00 */
[----:B------:R-:W-:-:S02]  /*0be0*/  ISETP.GE.U32.AND P1, PT, R0, 0x100, PT ;  /* 0x000001000000780c */ /* 0x000fc40003f26070 */
[----:B------:R-:W-:Y:S02]  /*0bf0*/  CS2R R120, SRZ ;  /* 0x0000000000787805 */ /* 0x000fe4000001ff00 */
[----:B------:R-:W-:Y:S01]  /*0c00*/  CS2R R118, SRZ ;  /* 0x0000000000767805 */ /* 0x000fe2000001ff00 */
[----:B------:R-:W5:Y:S01]  /*0c10*/  @P3 LDG.E.128 R60, desc[UR6][R14.64] ;  /* 0x000000060e3c3981 */ /* 0x000f62000c1e1d00 */
[----:B------:R-:W-:Y:S02]  /*0c20*/  CS2R R116, SRZ ;  /* 0x0000000000747805 */ /* 0x000fe4000001ff00 */
[----:B------:R-:W-:Y:S02]  /*0c30*/  CS2R R106, SRZ ;  /* 0x00000000006a7805 */ /* 0x000fe4000001ff00 */
[----:B------:R-:W-:Y:S01]  /*0c40*/  CS2R R104, SRZ ;  /* 0x0000000000687805 */ /* 0x000fe2000001ff00 */
[----:B------:R-:W5:Y:S01]  /*0c50*/  @P3 LDG.E.128 R64, desc[UR6][R14.64+0x10] ;  /* 0x000010060e403981 */ /* 0x000f62000c1e1d00 */
[----:B------:R-:W-:-:S02]  /*0c60*/  CS2R R102, SRZ ;  /* 0x0000000000667805 */ /* 0x000fc4000001ff00 */
[----:B------:R-:W-:Y:S02]  /*0c70*/  CS2R R100, SRZ ;  /* 0x0000000000647805 */ /* 0x000fe4000001ff00 */
[----:B------:R-:W-:Y:S01]  /*0c80*/  CS2R R90, SRZ ;  /* 0x00000000005a7805 */ /* 0x000fe2000001ff00 */
[----:B------:R-:W5:Y:S01]  /*0c90*/  @P2 LDG.E.128 R76, desc[UR6][R16.64] ;  /* 0x00000006104c2981 */ /* 0x000f62000c1e1d00 */
[----:B------:R-:W2:Y:S01]  /*0ca0*/  @P1 LDC.64 R6, c[0x0][0x3d0] ;  /* 0x0000f400ff061b82 */ /* 0x000ea20000000a00 */
[----:B------:R-:W-:Y:S02]  /*0cb0*/  CS2R R88, SRZ ;  /* 0x0000000000587805 */ /* 0x000fe4000001ff00 */
[----:B------:R-:W5:Y:S01]  /*0cc0*/  @P2 LDG.E.128 R80, desc[UR6][R16.64+0x10] ;  /* 0x0000100610502981 */ /* 0x000f62000c1e1d00 */
[C---:B--2---:R-:W-:Y:S01]  /*0cd0*/  @P1 IMAD.WIDE.U32 R6, R2.reuse, 0x20, R6 ;  /* 0x0000002002061825 */ /* 0x044fe200078e0006 */
[----:B------:R-:W-:-:S04]  /*0ce0*/  @P1 IADD3 R2, PT, PT, R2, 0x20, RZ ;  /* 0x0000002002021810 */ /* 0x000fc80007ffe0ff */
[----:B------:R-:W5:Y:S01]  /*0cf0*/  @P1 LDG.E.128 R92, desc[UR6][R6.64] ;  /* 0x00000006065c1981 */ /* 0x000f62000c1e1d00 */
[C---:B------:R-:W-:Y:S01]  /*0d00*/  @P6 IMAD.WIDE.U32 R18, R2.reuse, 0x20, R18 ;  /* 0x0000002002126825 */ /* 0x040fe200078e0012 */
[----:B------:R-:W-:Y:S02]  /*0d10*/  @P6 IADD3 R2, PT, PT, R2, 0x20, RZ ;  /* 0x0000002002026810 */ /* 0x000fe40007ffe0ff */
[----:B------:R-:W5:Y:S03]  /*0d20*/  @P1 LDG.E.128 R96, desc[UR6][R6.64+0x10] ;  /* 0x0000100606601981 */ /* 0x000f66000c1e1d00 */
[----:B0-----:R-:W-:Y:S01]  /*0d30*/  @P4 IMAD.WIDE.U32 R2, R2, 0x20, R8 ;  /* 0x0000002002024825 */ /* 0x001fe200078e0008 */
[----:B---3--:R1:W-:Y:S04]  /*0d40*/  @P5 STL.64 [R1+0x20], R144 ;  /* 0x0000209001005387 */ /* 0x0083e80000100a00 */
[----:B------:R-:W5:Y:S04]  /*0d50*/  @P4 LDG.E.128 R124, desc[UR6][R2.64] ;  /* 0x00000006027c4981 */ /* 0x000f68000c1e1d00 */
[----:B------:R-:W5:Y:S04]  /*0d60*/  @P4 LDG.E.128 R128, desc[UR6][R2.64+0x10] ;  /* 0x0000100602804981 */ /* 0x000f68000c1e1d00 */
[----:B------:R1:W-:Y:S04]  /*0d70*/  @P5 STL.64 [R1+0x28], R146 ;  /* 0x0000289201005387 */ /* 0x0003e80000100a00 */
[----:B----4-:R1:W-:Y:S04]  /*0d80*/  @P5 STL.64 [R1+0x10], R140 ;  /* 0x0000108c01005387 */ /* 0x0103e80000100a00 */
[----:B------:R1:W-:Y:S01]  /*0d90*/  @P5 STL.64 [R1+0x18], R142 ;  /* 0x0000188e01005387 */ /* 0x0003e20000100a00 */
[----:B------:R-:W-:-:S02]  /*0da0*/  CS2R R86, SRZ ;  /* 0x0000000000567805 */ /* 0x000fc4000001ff00 */
[----:B------:R-:W-:Y:S02]  /*0db0*/  CS2R R84, SRZ ;  /* 0x0000000000547805 */ /* 0x000fe4000001ff00 */
[----:B------:R-:W-:Y:S01]  /*0dc0*/  CS2R R74, SRZ ;  /* 0x00000000004a7805 */ /* 0x000fe2000001ff00 */
[----:B------:R-:W5:Y:S01]  /*0dd0*/  @P6 LDG.E.128 R108, desc[UR6][R18.64] ;  /* 0x00000006126c6981 */ /* 0x000f62000c1e1d00 */
[----:B------:R-:W-:Y:S02]  /*0de0*/  CS2R R72, SRZ ;  /* 0x0000000000487805 */ /* 0x000fe4000001ff00 */
[----:B------:R-:W-:Y:S02]  /*0df0*/  CS2R R70, SRZ ;  /* 0x0000000000467805 */ /* 0x000fe4000001ff00 */
[----:B------:R-:W-:Y:S01]  /*0e00*/  CS2R R68, SRZ ;  /* 0x0000000000447805 */ /* 0x000fe2000001ff00 */
[----:B------:R0:W5:Y:S01]  /*0e10*/  @P6 LDG.E.128 R112, desc[UR6][R18.64+0x10] ;  /* 0x0000100612706981 */ /* 0x000162000c1e1d00 */
        /* <DEDUP_REMOVED lines=23> */
[----:B-1----:R-:W-:-:S07]  /*0f90*/  @P4 CS2R R132, SRZ ;  /* 0x0000000000844805 */ /* 0x002fce000001ff00 */
.L_x_21705:
[----:B------:R-:W-:Y:S05]  /*0fa0*/  BSYNC.RECONVERGENT B0 ;  /* 0x0000000000007941 */ /* 0x000fea0003800200 */
.L_x_21703:
[----:B------:R-:W1:Y:S01]  /*0fb0*/  LDCU UR4, c[0x0][0x384] ;  /* 0x00007080ff0477ac */ /* 0x000e620008000800 */
[----:B------:R-:W2:Y:S01]  /*0fc0*/  LDCU UR13, c[0x0][0x388] ;  /* 0x00007100ff0d77ac */ /* 0x000ea20008000800 */
[----:B------:R-:W3:Y:S01]  /*0fd0*/  LDCU.U8 UR5, c[0x0][0x410] ;  /* 0x00008200ff0577ac */ /* 0x000ee20008000000 */
[----:B------:R-:W4:Y:S01]  /*0fe0*/  LDCU UR12, c[0x0][0x448] ;  /* 0x00008900ff0c77ac */ /* 0x000f220008000800 */
[----:B------:R-:W0:Y:S01]  /*0ff0*/  LDCU.64 UR8, c[0x0][0x398] ;  /* 0x00007300ff0877ac */ /* 0x000e220008000a00 */
[----:B-1----:R-:W-:Y:S01]  /*1000*/  ISETP.GE.AND P0, PT, R252, UR4, PT ;  /* 0x00000004fc007c0c */ /* 0x002fe2000bf06270 */
[----:B------:R-:W1:-:S12]  /*1010*/  LDCU.64 UR10, c[0x0][0x3a0] ;  /* 0x00007400ff0a77ac */ /* 0x000e580008000a00 */
[----:B01234-:R-:W-:Y:S05]  /*1020*/  @P0 EXIT ;  /* 0x000000000000094d */ /* 0x01ffea0003800000 */
.L_x_21787:
        /* <DEDUP_REMOVED lines=8> */
[----:B-1234-:R-:W-:Y:S06]  /*10b0*/  @!P5 BRA `(.L_x_21707) ;  /* 0x00000008001cd947 */ /* 0x01efec0003800000 */
        /* <DEDUP_REMOVED lines=33> */
.L_x_21709:
        /* <DEDUP_REMOVED lines=21> */
.L_x_21708:
[----:B------:R-:W-:-:S04]  /*1420*/  UISETP.NE.U32.AND UP0, UPT, UR10, URZ, UPT ;  /* 0x000000ff0a00728c */ /* 0x000fc8000bf05070 */
[----:B------:R-:W-:-:S09]  /*1430*/  UISETP.NE.AND.EX UP0, UPT, UR11, URZ, UPT, UP0 ;  /* 0x000000ff0b00728c */ /* 0x000fd2000bf05300 */
[----:B------:R-:W-:Y:S05]  /*1440*/  BRA.U UP0, `(.L_x_21711) ;  /* 0x0000000100847547 */ /* 0x000fea000b800000 */
[----:B-----5:R-:W-:Y:S02]  /*1450*/  SHF.L.U32 R2, R156, 0x10, RZ ;  /* 0x000000109c027819 */ /* 0x020fe400000006ff */
        /* <DEDUP_REMOVED lines=32> */
.L_x_21711:
[----:B-----5:R-:W-:Y:S02]  /*1660*/  SHF.L.U32 R2, R156, 0x10, RZ ;  /* 0x000000109c027819 */ /* 0x020fe400000006ff */
[----:B------:R-:W-:Y:S02]  /*1670*/  SHF.L.U32 R4, R140, 0x10, RZ ;  /* 0x000000108c047819 */ /* 0x000fe400000006ff */
[----:B------:R-:W-:Y:S02]  /*1680*/  SHF.L.U32 R6, R141, 0x10, RZ ;  /* 0x000000108d067819 */ /* 0x000fe400000006ff */
[----:B------:R-:W-:Y:S01]  /*1690*/  SHF.L.U32 R7, R142, 0x10, RZ ;  /* 0x000000108e077819 */ /* 0x000fe200000006ff */
[--C-:B------:R-:W-:Y:S01]  /*16a0*/  FADD.FTZ R152, R2, R4.reuse ;  /* 0x0000000402987221 */ /* 0x100fe20000010000 */
[----:B------:R-:W-:Y:S02]  /*16b0*/  PRMT R4, R156, 0x7632, R4 ;  /* 0x000076329c047816 */ /* 0x000fe40000000004 */
[----:B------:R-:W-:Y:S01]  /*16c0*/  PRMT R2, R140, 0x7632, R2 ;  /* 0x000076328c027816 */ /* 0x000fe20000000002 */
[----:B------:R-:W-:Y:S01]  /*16d0*/  FADD.FTZ R152, R144, R152 ;  /* 0x0000009890987221 */ /* 0x000fe20000010000 */
[----:B------:R-:W-:-:S02]  /*16e0*/  SHF.L.U32 R4, R4, 0x10, RZ ;  /* 0x0000001004047819 */ /* 0x000fc400000006ff */
[----:B------:R-:W-:Y:S02]  /*16f0*/  SHF.L.U32 R2, R2, 0x10, RZ ;  /* 0x0000001002027819 */ /* 0x000fe400000006ff */
[----:B------:R-:W-:Y:S02]  /*1700*/  SHF.L.U32 R155, R143, 0x10, RZ ;  /* 0x000000108f9b7819 */ /* 0x000fe400000006ff */
[----:B------:R-:W-:Y:S01]  /*1710*/  PRMT R156, R159, 0x7632, R156 ;  /* 0x000076329f9c7816 */ /* 0x000fe2000000009c */
[----:B------:R-:W-:Y:S01]  /*1720*/  FADD.FTZ R2, R4, R2 ;  /* 0x0000000204027221 */ /* 0x000fe20000010000 */
[----:B------:R-:W-:Y:S02]  /*1730*/  SHF.L.U32 R4, R157, 0x10, RZ ;  /* 0x000000109d047819 */ /* 0x000fe400000006ff */
[----:B------:R-:W-:-:S03]  /*1740*/  SHF.L.U32 R156, R156, 0x10, RZ ;  /* 0x000000109c9c7819 */ /* 0x000fc600000006ff */
[--C-:B------:R-:W-:Y:S01]  /*1750*/  FADD.FTZ R154, R4, R6.reuse ;  /* 0x00000006049a7221 */ /* 0x100fe20000010000 */
[----:B------:R-:W-:Y:S02]  /*1760*/  PRMT R6, R157, 0x7632, R6 ;  /* 0x000076329d067816 */ /* 0x000fe40000000006 */
[----:B------:R-:W-:Y:S01]  /*1770*/  PRMT R4, R141, 0x7632, R4 ;  /* 0x000076328d047816 */ /* 0x000fe20000000004 */
[----:B------:R-:W-:Y:S01]  /*1780*/  FADD.FTZ R154, R146, R154 ;  /* 0x0000009a929a7221 */ /* 0x000fe20000010000 */
[----:B------:R-:W-:Y:S02]  /*1790*/  SHF.L.U32 R6, R6, 0x10, RZ ;  /* 0x0000001006067819 */ /* 0x000fe400000006ff */
[----:B------:R-:W-:-:S05]  /*17a0*/  SHF.L.U32 R4, R4, 0x10, RZ ;  /* 0x0000001004047819 */ /* 0x000fca00000006ff */
        /* <DEDUP_REMOVED lines=19> */
.L_x_21710:
[----:B------:R-:W0:Y:S01]  /*18e0*/  LDC.64 R6, c[0x0][0x3a8] ;  /* 0x0000ea00ff067b82 */ /* 0x000e220000000a00 */
[C---:B------:R-:W-:Y:S01]  /*18f0*/  IADD3 R2, PT, PT, R5.reuse, 0x20, RZ ;  /* 0x0000002005027810 */ /* 0x040fe20007ffe0ff */
[----:B0-----:R-:W-:-:S05]  /*1900*/  IMAD.WIDE.U32 R6, R5, 0x20, R6 ;  /* 0x0000002005067825 */ /* 0x001fca00078e0006 */
[----:B------:R0:W-:Y:S04]  /*1910*/  STG.E.128 desc[UR6][R6.64], R152 ;  /* 0x0000009806007986 */ /* 0x0001e8000c101d06 */
[----:B------:R0:W-:Y:S02]  /*1920*/  STG.E.128 desc[UR6][R6.64+0x10], R156 ;  /* 0x0000109c06007986 */ /* 0x0001e4000c101d06 */
.L_x_21707:
[----:B------:R-:W-:Y:S05]  /*1930*/  BSYNC.RECONVERGENT B0 ;  /* 0x0000000000007941 */ /* 0x000fea0003800200 */
.L_x_21706:
        /* <DEDUP_REMOVED lines=10> */
[----:B0-----:R-:W0:Y:S02]  /*19e0*/  @P0 LDC.64 R6, c[0x0][0x398] ;  /* 0x0000e600ff060b82 */ /* 0x001e240000000a00 */
[----:B0-----:R-:W-:-:S05]  /*19f0*/  @P0 IMAD.WIDE.U32 R6, R2, 0x10, R6 ;  /* 0x0000001002060825 */ /* 0x001fca00078e0006 */
[----:B------:R0:W5:Y:S02]  /*1a00*/  @P0 LDG.E.128 R140, desc[UR6][R6.64] ;  /* 0x00000006068c0981 */ /* 0x000164000c1e1d00 */
[----:B0-----:R-:W0:Y:S02]  /*1a10*/  @P1 LDC.64 R6, c[0x0][0x3a0] ;  /* 0x0000e800ff061b82 */ /* 0x001e240000000a00 */
[----:B0-----:R-:W-:-:S05]  /*1a20*/  @P1 IMAD.WIDE.U32 R6, R2, 0x20, R6 ;  /* 0x0000002002061825 */ /* 0x001fca00078e0006 */
[----:B------:R-:W5:Y:S04]  /*1a30*/  @P1 LDG.E.128 R144, desc[UR6][R6.64] ;  /* 0x0000000606901981 */ /* 0x000f68000c1e1d00 */
[----:B------:R1:W5:Y:S02]  /*1a40*/  @P1 LDG.E.128 R148, desc[UR6][R6.64+0x10] ;  /* 0x0000100606941981 */ /* 0x000364000c1e1d00 */
[----:B-1----:R-:W-:-:S05]  /*1a50*/  IMAD.WIDE.U32 R6, R2, 0x10, R160 ;  /* 0x0000001002067825 */ /* 0x002fca00078e00a0 */
[----:B------:R0:W5:Y:S01]  /*1a60*/  LDG.E.128 R164, desc[UR6][R6.64] ;  /* 0x0000000606a47981 */ /* 0x000162000c1e1d00 */
[----:B------:R-:W-:Y:S05]  /*1a70*/  @!P0 BRA `(.L_x_21714) ;  /* 0x00000004002c8947 */ /* 0x000fea0003800000 */
[----:B------:R-:W-:Y:S05]  /*1a80*/  @!P1 BRA `(.L_x_21715) ;  /* 0x0000000000a49947 */ /* 0x000fea0003800000 */
[----:B-----5:R-:W-:Y:S02]  /*1a90*/  SHF.L.U32 R4, R164, 0x10, RZ ;  /* 0x00000010a4047819 */ /* 0x020fe400000006ff */
[----:B0-----:R-:W-:Y:S02]  /*1aa0*/  SHF.L.U32 R6, R140, 0x10, RZ ;  /* 0x000000108c067819 */ /* 0x001fe400000006ff */
[----:B------:R-:W-:Y:S02]  /*1ab0*/  SHF.L.U32 R7, R141, 0x10, RZ ;  /* 0x000000108d077819 */ /* 0x000fe400000006ff */
[----:B------:R-:W-:Y:S01]  /*1ac0*/  SHF.L.U32 R161, R142, 0x10, RZ ;  /* 0x000000108ea17819 */ /* 0x000fe200000006ff */
[----:B------:R-:W-:Y:S01]  /*1ad0*/  FADD.FTZ R160, R6, R4 ;  /* 0x0000000406a07221 */ /* 0x000fe20000010000 */
[----:B------:R-:W-:Y:S02]  /*1ae0*/  PRMT R6, R164, 0x7632, R6 ;  /* 0x00007632a4067816 */ /* 0x000fe40000000006 */
[----:B------:R-:W-:Y:S01]  /*1af0*/  PRMT R4, R140, 0x7632, R4 ;  /* 0x000076328c047816 */ /* 0x000fe20000000004 */
[----:B------:R-:W-:Y:S01]  /*1b00*/  FADD.FTZ R160, R144, R160 ;  /* 0x000000a090a07221 */ /* 0x000fe20000010000 */
[----:B------:R-:W-:-:S02]  /*1b10*/  SHF.L.U32 R6, R6, 0x10, RZ ;  /* 0x0000001006067819 */ /* 0x000fc400000006ff */
[----:B------:R-:W-:Y:S02]  /*1b20*/  SHF.L.U32 R4, R4, 0x10, RZ ;  /* 0x0000001004047819 */ /* 0x000fe400000006ff */
[----:B------:R-:W-:Y:S02]  /*1b30*/  PRMT R163, R166, 0x7632, R163 ;  /* 0x00007632a6a37816 */ /* 0x000fe400000000a3 */
[----:B------:R-:W-:Y:S01]  /*1b40*/  SHF.L.U32 R164, R143, 0x10, RZ ;  /* 0x000000108fa47819 */ /* 0x000fe200000006ff */
        /* <DEDUP_REMOVED lines=29> */
.L_x_21715:
[----:B-----5:R-:W-:Y:S02]  /*1d20*/  SHF.L.U32 R4, R164, 0x10, RZ ;  /* 0x00000010a4047819 */ /* 0x020fe400000006ff */
[----:B0-----:R-:W-:-:S05]  /*1d30*/  SHF.L.U32 R6, R140, 0x10, RZ ;  /* 0x000000108c067819 */ /* 0x001fca00000006ff */
        /* <DEDUP_REMOVED lines=31> */
.L_x_21714:
        /* <DEDUP_REMOVED lines=22> */
.L_x_21717:
[----:B-----5:R-:W-:Y:S02]  /*2090*/  PRMT R4, R164, 0x7632, R4 ;  /* 0x00007632a4047816 */ /* 0x020fe40000000004 */
        /* <DEDUP_REMOVED lines=11> */
.L_x_21716:
[----:B------:R-:W0:Y:S02]  /*2150*/  LDC.64 R6, c[0x0][0x3a8] ;  /* 0x0000ea00ff067b82 */ /* 0x000e240000000a00 */
[C---:B0-----:R-:W-:Y:S01]  /*2160*/  IMAD.WIDE.U32 R6, R2.reuse, 0x20, R6 ;  /* 0x0000002002067825 */ /* 0x041fe200078e0006 */
[----:B------:R-:W-:-:S04]  /*2170*/  IADD3 R2, PT, PT, R2, 0x20, RZ ;  /* 0x0000002002027810 */ /* 0x000fc80007ffe0ff */
[----:B------:R1:W-:Y:S04]  /*2180*/  STG.E.128 desc[UR6][R6.64], R160 ;  /* 0x000000a006007986 */ /* 0x0003e8000c101d06 */
[----:B------:R1:W-:Y:S02]  /*2190*/  STG.E.128 desc[UR6][R6.64+0x10], R164 ;  /* 0x000010a406007986 */ /* 0x0003e4000c101d06 */
.L_x_21713:
[----:B------:R-:W-:Y:S05]  /*21a0*/  BSYNC.RECONVERGENT B0 ;  /* 0x0000000000007941 */ /* 0x000fea0003800200 */
.L_x_21712:
        /* <DEDUP_REMOVED lines=62> */
.L_x_21721:
        /* <DEDUP_REMOVED lines=33> */
.L_x_21720:
        /* <DEDUP_REMOVED lines=22> */
.L_x_21723:
        /* <DEDUP_REMOVED lines=12> */
.L_x_21722:
[----:B------:R-:W0:Y:S02]  /*29c0*/  LDC.64 R6, c[0x0][0x3a8] ;  /* 0x0000ea00ff067b82 */ /* 0x000e240000000a00 */
[C---:B0-----:R-:W-:Y:S01]  /*29d0*/  IMAD.WIDE.U32 R6, R2.reuse, 0x20, R6 ;  /* 0x0000002002067825 */ /* 0x041fe200078e0006 */
[----:B------:R-:W-:-:S04]  /*29e0*/  IADD3 R2, PT, PT, R2, 0x20, RZ ;  /* 0x0000002002027810 */ /* 0x000fc80007ffe0ff */
[----:B------:R2:W-:Y:S04]  /*29f0*/  STG.E.128 desc[UR6][R6.64], R168 ;  /* 0x000000a806007986 */ /* 0x0005e8000c101d06 */
[----:B------:R2:W-:Y:S02]  /*2a00*/  STG.E.128 desc[UR6][R6.64+0x10], R172 ;  /* 0x000010ac06007986 */ /* 0x0005e4000c101d06 */
.L_x_21719:
[----:B------:R-:W-:Y:S05]  /*2a10*/  BSYNC.RECONVERGENT B0 ;  /* 0x0000000000007941 */ /* 0x000fea0003800200 */
.L_x_21718:
        /* <DEDUP_REMOVED lines=62> */
.L_x_21727:
        /* <DEDUP_REMOVED lines=33> */
.L_x_21726:
        /* <DEDUP_REMOVED lines=22> */
.L_x_21729:
        /* <DEDUP_REMOVED lines=12> */
.L_x_21728:
[----:B------:R-:W0:Y:S02]  /*3230*/  LDC.64 R6, c[0x0][0x3a8] ;  /* 0x0000ea00ff067b82 */ /* 0x000e240000000a00 */
[C---:B0-----:R-:W-:Y:S01]  /*3240*/  IMAD.WIDE.U32 R6, R2.reuse, 0x20, R6 ;  /* 0x0000002002067825 */ /* 0x041fe200078e0006 */
[----:B------:R-:W-:-:S04]  /*3250*/  IADD3 R2, PT, PT, R2, 0x20, RZ ;  /* 0x0000002002027810 */ /* 0x000fc80007ffe0ff */
[----:B------:R3:W-:Y:S04]  /*3260*/  STG.E.128 desc[UR6][R6.64], R176 ;  /* 0x000000b006007986 */ /* 0x0007e8000c101d06 */
[----:B------:R3:W-:Y:S02]  /*3270*/  STG.E.128 desc[UR6][R6.64+0x10], R180 ;  /* 0x000010b406007986 */ /* 0x0007e4000c101d06 */
.L_x_21725:
[----:B------:R-:W-:Y:S05]  /*3280*/  BSYNC.RECONVERGENT B0 ;  /* 0x0000000000007941 */ /* 0x000fea0003800200 */
.L_x_21724:
        /* <DEDUP_REMOVED lines=62> */
.L_x_21733:
        /* <DEDUP_REMOVED lines=33> */
.L_x_21732:
        /* <DEDUP_REMOVED lines=22> */
.L_x_21735:
        /* <DEDUP_REMOVED lines=12> */
.L_x_21734:
[----:B------:R-:W0:Y:S02]  /*3aa0*/  LDC.64 R6, c[0x0][0x3a8] ;  /* 0x0000ea00ff067b82 */ /* 0x000e240000000a00 */
[C---:B0-----:R-:W-:Y:S01]  /*3ab0*/  IMAD.WIDE.U32 R6, R2.reuse, 0x20, R6 ;  /* 0x0000002002067825 */ /* 0x041fe200078e0006 */
[----:B------:R-:W-:-:S04]  /*3ac0*/  IADD3 R2, PT, PT, R2, 0x20, RZ ;  /* 0x0000002002027810 */ /* 0x000fc80007ffe0ff */
[----:B------:R4:W-:Y:S04]  /*3ad0*/  STG.E.128 desc[UR6][R6.64], R184 ;  /* 0x000000b806007986 */ /* 0x0009e8000c101d06 */
[----:B------:R4:W-:Y:S02]  /*3ae0*/  STG.E.128 desc[UR6][R6.64+0x10], R188 ;  /* 0x000010bc06007986 */ /* 0x0009e4000c101d06 */
.L_x_21731:
[----:B------:R-:W-:Y:S05]  /*3af0*/  BSYNC.RECONVERGENT B0 ;  /* 0x0000000000007941 */ /* 0x000fea0003800200 */
.L_x_21730:
        /* <DEDUP_REMOVED lines=62> */
.L_x_21739:
        /* <DEDUP_REMOVED lines=33> */
.L_x_21738:
        /* <DEDUP_REMOVED lines=22> */
.L_x_21741:
        /* <DEDUP_REMOVED lines=12> */
.L_x_21740:
[----:B------:R-:W0:Y:S02]  /*4310*/  LDC.64 R6, c[0x0][0x3a8] ;  /* 0x0000ea00ff067b82 */ /* 0x000e240000000a00 */
[C---:B0-----:R-:W-:Y:S01]  /*4320*/  IMAD.WIDE.U32 R6, R2.reuse, 0x20, R6 ;  /* 0x0000002002067825 */ /* 0x041fe200078e0006 */
[----:B------:R-:W-:-:S04]  /*4330*/  IADD3 R2, PT, PT, R2, 0x20, RZ ;  /* 0x0000002002027810 */ /* 0x000fc80007ffe0ff */
[----:B------:R0:W-:Y:S04]  /*4340*/  STG.E.128 desc[UR6][R6.64], R192 ;  /* 0x000000c006007986 */ /* 0x0001e8000c101d06 */
[----:B------:R0:W-:Y:S02]  /*4350*/  STG.E.128 desc[UR6][R6.64+0x10], R196 ;  /* 0x000010c406007986 */ /* 0x0001e4000c101d06 */
.L_x_21737:
[----:B------:R-:W-:Y:S05]  /*4360*/  BSYNC.RECONVERGENT B0 ;  /* 0x0000000000007941 */ /* 0x000fea0003800200 */
.L_x_21736:
        /* <DEDUP_REMOVED lines=62> */
.L_x_21745:
        /* <DEDUP_REMOVED lines=33> */
.L_x_21744:
        /* <DEDUP_REMOVED lines=22> */
.L_x_21747:
        /* <DEDUP_REMOVED lines=12> */
.L_x_21746:
[----:B------:R-:W0:Y:S02]  /*4b80*/  LDC.64 R6, c[0x0][0x3a8] ;  /* 0x0000ea00ff067b82 */ /* 0x000e240000000a00 */
[C---:B0-----:R-:W-:Y:S01]  /*4b90*/  IMAD.WIDE.U32 R6, R2.reuse, 0x20, R6 ;  /* 0x0000002002067825 */ /* 0x041fe200078e0006 */
[----:B------:R-:W-:-:S04]  /*4ba0*/  IADD3 R2, PT, PT, R2, 0x20, RZ ;  /* 0x0000002002027810 */ /* 0x000fc80007ffe0ff */
[----:B------:R0:W-:Y:S04]  /*4bb0*/  STG.E.128 desc[UR6][R6.64], R200 ;  /* 0x000000c806007986 */ /* 0x0001e8000c101d06 */
[----:B------:R0:W-:Y:S02]  /*4bc0*/  STG.E.128 desc[UR6][R6.64+0x10], R204 ;  /* 0x000010cc06007986 */ /* 0x0001e4000c101d06 */
.L_x_21743:
[----:B------:R-:W-:Y:S05]  /*4bd0*/  BSYNC.RECONVERGENT B0 ;  /* 0x0000000000007941 */ /* 0x000fea0003800200 */
.L_x_21742:
        /* <DEDUP_REMOVED lines=62> */
.L_x_21751:
        /* <DEDUP_REMOVED lines=33> */
.L_x_21750:
        /* <DEDUP_REMOVED lines=22> */
.L_x_21753:
        /* <DEDUP_REMOVED lines=12> */
.L_x_21752:
[----:B------:R-:W0:Y:S02]  /*53f0*/  LDC.64 R6, c[0x0][0x3a8] ;  /* 0x0000ea00ff067b82 */ /* 0x000e240000000a00 */
[C---:B0-----:R-:W-:Y:S01]  /*5400*/  IMAD.WIDE.U32 R6, R2.reuse, 0x20, R6 ;  /* 0x0000002002067825 */ /* 0x041fe200078e0006 */
[----:B------:R-:W-:-:S04]  /*5410*/  IADD3 R2, PT, PT, R2, 0x20, RZ ;  /* 0x0000002002027810 */ /* 0x000fc80007ffe0ff */
[----:B------:R0:W-:Y:S04]  /*5420*/  STG.E.128 desc[UR6][R6.64], R208 ;  /* 0x000000d006007986 */ /* 0x0001e8000c101d06 */
[----:B------:R0:W-:Y:S02]  /*5430*/  STG.E.128 desc[UR6][R6.64+0x10], R212 ;  /* 0x000010d406007986 */ /* 0x0001e4000c101d06 */
.L_x_21749:
[----:B------:R-:W-:Y:S05]  /*5440*/  BSYNC.RECONVERGENT B0 ;  /* 0x0000000000007941 */ /* 0x000fea0003800200 */
.L_x_21748:
        /* <DEDUP_REMOVED lines=62> */
.L_x_21757:
        /* <DEDUP_REMOVED lines=33> */
.L_x_21756:
        /* <DEDUP_REMOVED lines=22> */
.L_x_21759:
        /* <DEDUP_REMOVED lines=12> */
.L_x_21758:
[----:B------:R-:W0:Y:S02]  /*5c60*/  LDC.64 R6, c[0x0][0x3a8] ;  /* 0x0000ea00ff067b82 */ /* 0x000e240000000a00 */
[C---:B0-----:R-:W-:Y:S01]  /*5c70*/  IMAD.WIDE.U32 R6, R2.reuse, 0x20, R6 ;  /* 0x0000002002067825 */ /* 0x041fe200078e0006 */
[----:B------:R-:W-:-:S04]  /*5c80*/  IADD3 R2, PT, PT, R2, 0x20, RZ ;  /* 0x0000002002027810 */ /* 0x000fc80007ffe0ff */
[----:B------:R0:W-:Y:S04]  /*5c90*/  STG.E.128 desc[UR6][R6.64], R216 ;  /* 0x000000d806007986 */ /* 0x0001e8000c101d06 */
[----:B------:R0:W-:Y:S02]  /*5ca0*/  STG.E.128 desc[UR6][R6.64+0x10], R220 ;  /* 0x000010dc06007986 */ /* 0x0001e4000c101d06 */
.L_x_21755:
[----:B------:R-:W-:Y:S05]  /*5cb0*/  BSYNC.RECONVERGENT B0 ;  /* 0x0000000000007941 */ /* 0x000fea0003800200 */
.L_x_21754:
        /* <DEDUP_REMOVED lines=62> */
.L_x_21763:
        /* <DEDUP_REMOVED lines=33> */
.L_x_21762:
        /* <DEDUP_REMOVED lines=22> */
.L_x_21765:
        /* <DEDUP_REMOVED lines=12> */
.L_x_21764:
[----:B------:R-:W0:Y:S02]  /*64d0*/  LDC.64 R6, c[0x0][0x3a8] ;  /* 0x0000ea00ff067b82 */ /* 0x000e240000000a00 */
[----:B0-----:R-:W-:-:S05]  /*64e0*/  IMAD.WIDE.U32 R6, R2, 0x20, R6 ;  /* 0x0000002002067825 */ /* 0x001fca00078e0006 */
[----:B------:R0:W-:Y:S04]  /*64f0*/  STG.E.128 desc[UR6][R6.64], R224 ;  /* 0x000000e006007986 */ /* 0x0001e8000c101d06 */
[----:B------:R0:W-:Y:S02]  /*6500*/  STG.E.128 desc[UR6][R6.64+0x10], R228 ;  /* 0x000010e406007986 */ /* 0x0001e4000c101d06 */
.L_x_21761:
[----:B------:R-:W-:Y:S05]  /*6510*/  BSYNC.RECONVERGENT B0 ;  /* 0x0000000000007941 */ /* 0x000fea0003800200 */
.L_x_21760:
        /* <DEDUP_REMOVED lines=291> */
.L_x_21799:
        /* <DEDUP_REMOVED lines=17> */
[----:B-----5:R1:W-:Y:S04]  /*7860*/  STL [R1+0x3c], R9 ;  /* 0x00003c0901007387 */ /* 0x0203e80000100800 */
[----:B------:R-:W2:Y:S04]  /*7870*/  LDL R232, [R1+0x24] ;  /* 0x0000240001e87983 */ /* 0x000ea80000100800 */
[----:B-1----:R-:W3:Y:S04]  /*7880*/  LDL R9, [R1+0x20] ;  /* 0x0000200001097983 */ /* 0x002ee80000100800 */
[----:B------:R1:W-:Y:S04]  /*7890*/  STL [R1+0x38], R8 ;  /* 0x0000380801007387 */ /* 0x0003e80000100800 */
[----:B------:R-:W4:Y:S04]  /*78a0*/  LDL R233, [R1+0x2c] ;  /* 0x00002c0001e97983 */ /* 0x000f280000100800 */
[----:B-1----:R-:W4:Y:S04]  /*78b0*/  LDL R8, [R1+0x28] ;  /* 0x0000280001087983 */ /* 0x002f280000100800 */
[----:B------:R1:W-:Y:S04]  /*78c0*/  STL [R1+0x34], R3 ;  /* 0x0000340301007387 */ /* 0x0003e80000100800 */
[----:B------:R-:W4:Y:S04]  /*78d0*/  LDL R234, [R1+0x14] ;  /* 0x0000140001ea7983 */ /* 0x000f280000100800 */
[----:B-1----:R-:W4:Y:S04]  /*78e0*/  LDL R3, [R1+0x10] ;  /* 0x0000100001037983 */ /* 0x002f280000100800 */
[----:B------:R1:W-:Y:S04]  /*78f0*/  STL [R1+0x30], R0 ;  /* 0x0000300001007387 */ /* 0x0003e80000100800 */
[----:B------:R-:W4:Y:S04]  /*7900*/  LDL R235, [R1+0x1c] ;  /* 0x00001c0001eb7983 */ /* 0x000f280000100800 */
[----:B-1----:R-:W4:Y:S01]  /*7910*/  LDL R0, [R1+0x18] ;  /* 0x0000180001007983 */ /* 0x002f220000100800 */
[--C-:B0-----:R-:W-:Y:S01]  /*7920*/  FADD.FTZ R6, R152, -R2.reuse ;  /* 0x8000000298067221 */ /* 0x101fe20000010000 */
[----:B------:R-:W-:-:S03]  /*7930*/  FADD.FTZ R7, R153, -R2 ;  /* 0x8000000299077221 */ /* 0x000fc60000010000 */
[C---:B------:R-:W-:Y:S01]  /*7940*/  FMUL.FTZ R6, R4.reuse, R6 ;  /* 0x0000000604067220 */ /* 0x040fe20000410000 */
[----:B------:R-:W-:-:S04]  /*7950*/  FMUL.FTZ R7, R4, R7 ;  /* 0x0000000704077220 */ /* 0x000fc80000410000 */
[----:B--2---:R-:W-:Y:S01]  /*7960*/  FFMA.FTZ R7, R7, R232, R25 ;  /* 0x000000e807077223 */ /* 0x004fe20000010019 */
[----:B---3--:R-:W-:Y:S02]  /*7970*/  FFMA.FTZ R6, R6, R9, R24 ;  /* 0x0000000906067223 */ /* 0x008fe40000010018 */
[----:B------:R1:W5:Y:S03]  /*7980*/  LDL.LU R9, [R1+0x3c] ;  /* 0x00003c0001097983 */ /* 0x0003660000300800 */
[----:B------:R-:W-:Y:S01]  /*7990*/  F2FP.BF16.F32.PACK_AB R232, R7, R6 ;  /* 0x0000000607e8723e */ /* 0x000fe200000010ff */
[--C-:B------:R-:W-:Y:S01]  /*79a0*/  FADD.FTZ R7, R154, -R2.reuse ;  /* 0x800000029a077221 */ /* 0x100fe20000010000 */
[----:B------:R-:W-:-:S03]  /*79b0*/  FADD.FTZ R6, R155, -R2 ;  /* 0x800000029b067221 */ /* 0x000fc60000010000 */
[C---:B------:R-:W-:Y:S01]  /*79c0*/  FMUL.FTZ R7, R4.reuse, R7 ;  /* 0x0000000704077220 */ /* 0x040fe20000410000 */
[----:B------:R-:W-:-:S03]  /*79d0*/  FMUL.FTZ R6, R4, R6 ;  /* 0x0000000604067220 */ /* 0x000fc60000410000 */
[----:B----4-:R-:W-:Y:S01]  /*79e0*/  FFMA.FTZ R7, R7, R8, R26 ;  /* 0x0000000807077223 */ /* 0x010fe2000001001a */
[----:B------:R-:W-:Y:S01]  /*79f0*/  FFMA.FTZ R6, R6, R233, R27 ;  /* 0x000000e906067223 */ /* 0x000fe2000001001b */
[----:B------:R1:W5:Y:S04]  /*7a00*/  LDL.LU R8, [R1+0x38] ;  /* 0x0000380001087983 */ /* 0x0003680000300800 */
[----:B------:R-:W-:Y:S01]  /*7a10*/  F2FP.BF16.F32.PACK_AB R233, R6, R7 ;  /* 0x0000000706e9723e */ /* 0x000fe200000010ff */
[--C-:B------:R-:W-:Y:S01]  /*7a20*/  FADD.FTZ R7, R156, -R2.reuse ;  /* 0x800000029c077221 */ /* 0x100fe20000010000 */
[----:B------:R-:W-:-:S03]  /*7a30*/  FADD.FTZ R6, R157, -R2 ;  /* 0x800000029d067221 */ /* 0x000fc60000010000 */
[C---:B------:R-:W-:Y:S01]  /*7a40*/  FMUL.FTZ R7, R4.reuse, R7 ;  /* 0x0000000704077220 */ /* 0x040fe20000410000 */
[----:B------:R-:W-:-:S03]  /*7a50*/  FMUL.FTZ R6, R4, R6 ;  /* 0x0000000604067220 */ /* 0x000fc60000410000 */
[----:B------:R-:W-:Y:S01]  /*7a60*/  FFMA.FTZ R7, R7, R3, R28 ;  /* 0x0000000307077223 */ /* 0x000fe2000001001c */
[----:B------:R-:W-:Y:S01]  /*7a70*/  FFMA.FTZ R6, R6, R234, R29 ;  /* 0x000000ea06067223 */ /* 0x000fe2000001001d */
[----:B------:R1:W5:Y:S04]  /*7a80*/  LDL.LU R3, [R1+0x34] ;  /* 0x0000340001037983 */ /* 0x0003680000300800 */
[----:B------:R-:W-:Y:S01]  /*7a90*/  F2FP.BF16.F32.PACK_AB R234, R6, R7 ;  /* 0x0000000706ea723e */ /* 0x000fe200000010ff */
[----:B------:R-:W-:-:S04]  /*7aa0*/  FADD.FTZ R7, R158, -R2 ;  /* 0x800000029e077221 */ /* 0x000fc80000010000 */
[----:B------:R-:W-:-:S04]  /*7ab0*/  FMUL.FTZ R7, R4, R7 ;  /* 0x0000000704077220 */ /* 0x000fc80000410000 */
[----:B------:R-:W-:Y:S02]  /*7ac0*/  FFMA.FTZ R7, R7, R0, R30 ;  /* 0x0000000007077223 */ /* 0x000fe4000001001e */
[----:B------:R1:W5:Y:S01]  /*7ad0*/  LDL.LU R0, [R1+0x30] ;  /* 0x0000300001007983 */ /* 0x0003620000300800 */
[----:B------:R-:W-:-:S04]  /*7ae0*/  FADD.FTZ R6, R159, -R2 ;  /* 0x800000029f067221 */ /* 0x000fc80000010000 */
[----:B------:R-:W-:-:S04]  /*7af0*/  FMUL.FTZ R6, R4, R6 ;  /* 0x0000000604067220 */ /* 0x000fc80000410000 */
[----:B------:R-:W-:-:S05]  /*7b00*/  FFMA.FTZ R6, R6, R235, R31 ;  /* 0x000000eb06067223 */ /* 0x000fca000001001f */
[----:B------:R-:W-:Y:S02]  /*7b10*/  F2FP.BF16.F32.PACK_AB R235, R6, R7 ;  /* 0x0000000706eb723e */ /* 0x000fe400000010ff */
[----:B------:R-:W0:Y:S02]  /*7b20*/  LDC.64 R6, c[0x0][0x428] ;  /* 0x00010a00ff067b82 */ /* 0x000e240000000a00 */
[----:B0-----:R-:W-:-:S05]  /*7b30*/  IMAD.WIDE.U32 R6, R5, 0x10, R6 ;  /* 0x0000001005067825 */ /* 0x001fca00078e0006 */
[----:B------:R1:W-:Y:S01]  /*7b40*/  STG.E.128 desc[UR6][R6.64], R232 ;  /* 0x000000e806007986 */ /* 0x0003e2000c101d06 */
[----:B------:R-:W-:-:S07]  /*7b50*/  IADD3 R5, PT, PT, R5, 0x20, RZ ;  /* 0x0000002005057810 */ /* 0x000fce0007ffe0ff */
.L_x_21768:
[----:B------:R-:W-:Y:S05]  /*7b60*/  BSYNC.RECONVERGENT B0 ;  /* 0x0000000000007941 */ /* 0x000fea0003800200 */
.L_x_21767:
[----:B-----5:R-:W-:Y:S01]  /*7b70*/  ISETP.GE.U32.AND P0, PT, R0, 0x40, PT ;  /* 0x000000400000780c */ /* 0x020fe20003f06070 */
[----:B------:R-:W-:-:S12]  /*7b80*/  BSSY.RECONVERGENT B0, `(.L_x_21769) ;  /* 0x0000026000007945 */ /* 0x000fd80003800200 */
[----:B------:R-:W-:Y:S05]  /*7b90*/  @!P0 BRA `(.L_x_21770) ;  /* 0x0000000000908947 */ /* 0x000fea0003800000 */
[----:B-1----:R-:W2:Y:S04]  /*7ba0*/  LDL R235, [R1] ;  /* 0x0000000001eb7983 */ /* 0x002ea80000100800 */
[----:B------:R-:W3:Y:S04]  /*7bb0*/  LDL R232, [R1+0x4] ;  /* 0x0000040001e87983 */ /* 0x000ee80000100800 */
[----:B------:R-:W4:Y:S04]  /*7bc0*/  LDL R234, [R1+0x8] ;  /* 0x0000080001ea7983 */ /* 0x000f280000100800 */
[----:B------:R-:W5:Y:S01]  /*7bd0*/  LDL R233, [R1+0xc] ;  /* 0x00000c0001e97983 */ /* 0x000f620000100800 */
[--C-:B0-----:R-:W-:Y:S01]  /*7be0*/  FADD.FTZ R6, R160, -R2.reuse ;  /* 0x80000002a0067221 */ /* 0x101fe20000010000 */
[----:B------:R-:W-:-:S03]  /*7bf0*/  FADD.FTZ R7, R161, -R2 ;  /* 0x80000002a1077221 */ /* 0x000fc60000010000 */
[C---:B------:R-:W-:Y:S01]  /*7c00*/  FMUL.FTZ R6, R4.reuse, R6 ;  /* 0x0000000604067220 */ /* 0x040fe20000410000 */
[----:B------:R-:W-:-:S03]  /*7c10*/  FMUL.FTZ R7, R4, R7 ;  /* 0x0000000704077220 */ /* 0x000fc60000410000 */
[----:B--2---:R-:W-:Y:S01]  /*7c20*/  FFMA.FTZ R6, R6, R235, R8 ;  /* 0x000000eb06067223 */ /* 0x004fe20000010008 */
[----:B---3--:R-:W-:-:S05]  /*7c30*/  FFMA.FTZ R7, R7, R232, R9 ;  /* 0x000000e807077223 */ /* 0x008fca0000010009 */
[----:B------:R-:W-:Y:S01]  /*7c40*/  F2FP.BF16.F32.PACK_AB R232, R7, R6 ;  /* 0x0000000607e8723e */ /* 0x000fe200000010ff */
[--C-:B------:R-:W-:Y:S01]  /*7c50*/  FADD.FTZ R7, R162, -R2.reuse ;  /* 0x80000002a2077221 */ /* 0x100fe20000010000 */
[----:B------:R-:W-:-:S03]  /*7c60*/  FADD.FTZ R6, R163, -R2 ;  /* 0x80000002a3067221 */ /* 0x000fc60000010000 */
[C---:B------:R-:W-:Y:S01]  /*7c70*/  FMUL.FTZ R7, R4.reuse, R7 ;  /* 0x0000000704077220 */ /* 0x040fe20000410000 */
[----:B------:R-:W-:-:S03]  /*7c80*/  FMUL.FTZ R6, R4, R6 ;  /* 0x0000000604067220 */ /* 0x000fc60000410000 */
[----:B----4-:R-:W-:Y:S01]  /*7c90*/  FFMA.FTZ R7, R7, R234, R10 ;  /* 0x000000ea07077223 */ /* 0x010fe2000001000a */
[----:B-----5:R-:W-:-:S05]  /*7ca0*/  FFMA.FTZ R6, R6, R233, R11 ;  /* 0x000000e906067223 */ /* 0x020fca000001000b */
[----:B------:R-:W-:Y:S01]  /*7cb0*/  F2FP.BF16.F32.PACK_AB R233, R6, R7 ;  /* 0x0000000706e9723e */ /* 0x000fe200000010ff */
[--C-:B------:R-:W-:Y:S01]  /*7cc0*/  FADD.FTZ R7, R164, -R2.reuse ;  /* 0x80000002a4077221 */ /* 0x100fe20000010000 */
[----:B------:R-:W-:-:S03]  /*7cd0*/  FADD.FTZ R6, R165, -R2 ;  /* 0x80000002a5067221 */ /* 0x000fc60000010000 */
[C---:B------:R-:W-:Y:S01]  /*7ce0*/  FMUL.FTZ R7, R4.reuse, R7 ;  /* 0x0000000704077220 */ /* 0x040fe20000410000 */
[----:B------:R-:W-:-:S03]  /*7cf0*/  FMUL.FTZ R6, R4, R6 ;  /* 0x0000000604067220 */ /* 0x000fc60000410000 */
[----:B------:R-:W-:Y:S01]  /*7d00*/  FFMA.FTZ R7, R7, R248, R12 ;  /* 0x000000f807077223 */ /* 0x000fe2000001000c */
        /* <DEDUP_REMOVED lines=8> */
[----:B------:R-:W-:Y:S02]  /*7d90*/  F2FP.BF16.F32.PACK_AB R235, R6, R7 ;  /* 0x0000000706eb723e */ /* 0x000fe400000010ff */
[----:B------:R-:W0:Y:S02]  /*7da0*/  LDC.64 R6, c[0x0][0x428] ;  /* 0x00010a00ff067b82 */ /* 0x000e240000000a00 */
[C---:B0-----:R-:W-:Y:S01]  /*7db0*/  IMAD.WIDE.U32 R6, R5.reuse, 0x10, R6 ;  /* 0x0000001005067825 */ /* 0x041fe200078e0006 */
[----:B------:R-:W-:-:S04]  /*7dc0*/  IADD3 R5, PT, PT, R5, 0x20, RZ ;  /* 0x0000002005057810 */ /* 0x000fc80007ffe0ff */
[----:B------:R2:W-:Y:S03]  /*7dd0*/  STG.E.128 desc[UR6][R6.64], R232 ;  /* 0x000000e806007986 */ /* 0x0005e6000c101d06 */
.L_x_21770:
[----:B------:R-:W-:Y:S05]  /*7de0*/  BSYNC.RECONVERGENT B0 ;  /* 0x0000000000007941 */ /* 0x000fea0003800200 */
.L_x_21769:
[----:B------:R-:W-:Y:S01]  /*7df0*/  ISETP.GE.U32.AND P0, PT, R0, 0x60, PT ;  /* 0x000000600000780c */ /* 0x000fe20003f06070 */
[----:B------:R-:W-:-:S12]  /*7e00*/  BSSY.RECONVERGENT B0, `(.L_x_21771) ;  /* 0x0000022000007945 */ /* 0x000fd80003800200 */
[----:B------:R-:W-:Y:S05]  /*7e10*/  @!P0 BRA `(.L_x_21772) ;  /* 0x0000000000808947 */ /* 0x000fea0003800000 */
[--C-:B012---:R-:W-:Y:S01]  /*7e20*/  FADD.FTZ R6, R168, -R2.reuse ;  /* 0x80000002a8067221 */ /* 0x107fe20000010000 */
        /* <DEDUP_REMOVED lines=31> */
.L_x_21772:
[----:B------:R-:W-:Y:S05]  /*8020*/  BSYNC.RECONVERGENT B0 ;  /* 0x0000000000007941 */ /* 0x000fea0003800200 */
.L_x_21771:
[----:B------:R-:W-:Y:S01]  /*8030*/  ISETP.GE.U32.AND P0, PT, R0, 0x80, PT ;  /* 0x000000800000780c */ /* 0x000fe20003f06070 */
[----:B------:R-:W-:-:S12]  /*8040*/  BSSY.RECONVERGENT B0, `(.L_x_21773) ;  /* 0x0000022000007945 */ /* 0x000fd80003800200 */
[----:B------:R-:W-:Y:S05]  /*8050*/  @!P0 BRA `(.L_x_21774) ;  /* 0x0000000000808947 */ /* 0x000fea0003800000 */
[--C-:B0123--:R-:W-:Y:S01]  /*8060*/  FADD.FTZ R6, R176, -R2.reuse ;  /* 0x80000002b0067221 */ /* 0x10ffe20000010000 */
        /* <DEDUP_REMOVED lines=31> */
.L_x_21774:
[----:B------:R-:W-:Y:S05]  /*8260*/  BSYNC.RECONVERGENT B0 ;  /* 0x0000000000007941 */ /* 0x000fea0003800200 */
.L_x_21773:
[----:B------:R-:W-:Y:S01]  /*8270*/  ISETP.GE.U32.AND P0, PT, R0, 0xa0, PT ;  /* 0x000000a00000780c */ /* 0x000fe20003f06070 */
[----:B------:R-:W-:-:S12]  /*8280*/  BSSY.RECONVERGENT B0, `(.L_x_21775) ;  /* 0x0000022000007945 */ /* 0x000fd80003800200 */
[----:B------:R-:W-:Y:S05]  /*8290*/  @!P0 BRA `(.L_x_21776) ;  /* 0x0000000000808947 */ /* 0x000fea0003800000 */
[--C-:B01234-:R-:W-:Y:S01]  /*82a0*/  FADD.FTZ R6, R184, -R2.reuse ;  /* 0x80000002b8067221 */ /* 0x11ffe20000010000 */
        /* <DEDUP_REMOVED lines=31> */
.L_x_21776:
[----:B------:R-:W-:Y:S05]  /*84a0*/  BSYNC.RECONVERGENT B0 ;  /* 0x0000000000007941 */ /* 0x000fea0003800200 */
.L_x_21775:
        /* <DEDUP_REMOVED lines=35> */
.L_x_21778:
[----:B------:R-:W-:Y:S05]  /*86e0*/  BSYNC.RECONVERGENT B0 ;  /* 0x0000000000007941 */ /* 0x000fea0003800200 */
.L_x_21777:
        /* <DEDUP_REMOVED lines=35> */
.L_x_21780:
[----:B------:R-:W-:Y:S05]  /*8920*/  BSYNC.RECONVERGENT B0 ;  /* 0x0000000000007941 */ /* 0x000fea0003800200 */
.L_x_21779:
        /* <DEDUP_REMOVED lines=35> */
.L_x_21782:
[----:B------:R-:W-:Y:S05]  /*8b60*/  BSYNC.RECONVERGENT B0 ;  /* 0x0000000000007941 */ /* 0x000fea0003800200 */
.L_x_21781:
        /* <DEDUP_REMOVED lines=35> */
.L_x_21784:
[----:B------:R-:W-:Y:S05]  /*8da0*/  BSYNC.RECONVERGENT B0 ;  /* 0x0000000000007941 */ /* 0x000fea0003800200 */
.L_x_21783:
        /* <DEDUP_REMOVED lines=32> */
[----:B0-----:R-:W-:-:S05]  /*8fb0*/  IMAD.WIDE.U32 R4, R5, 0x10, R6 ;  /* 0x0000001005047825 */ /* 0x001fca00078e0006 */
[----:B------:R0:W-:Y:S02]  /*8fc0*/  STG.E.128 desc[UR6][R4.64], R232 ;  /* 0x000000e804007986 */ /* 0x0001e4000c101d06 */
.L_x_21786:
[----:B------:R-:W-:Y:S05]  /*8fd0*/  BSYNC.RECONVERGENT B0 ;  /* 0x0000000000007941 */ /* 0x000fea0003800200 */
.L_x_21785:
[----:B0-----:R-:W0:Y:S02]  /*8fe0*/  LDC.64 R4, c[0x0][0x380] ;  /* 0x0000e000ff047b82 */ /* 0x001e240000000a00 */
[----:B0-----:R-:W-:-:S04]  /*8ff0*/  LEA R252, R4, R252, 0x2 ;  /* 0x000000fc04fc7211 */ /* 0x001fc800078e10ff */
[----:B------:R-:W-:-:S13]  /*9000*/  ISETP.GE.AND P0, PT, R252, R5, PT ;  /* 0x00000005fc00720c */ /* 0x000fda0003f06270 */
[----:B------:R-:W-:Y:S05]  /*9010*/  @!P0 BRA `(.L_x_21787) ;  /* 0xffffff8000048947 */ /* 0x000fea000383ffff */
[----:B------:R-:W-:Y:S05]  /*9020*/  EXIT ;  /* 0x000000000000794d */ /* 0x000fea0003800000 */
.L_x_21766:
        /* <DEDUP_REMOVED lines=8> */
.L_x_21789:
[----:B------:R-:W-:Y:S05]  /*90b0*/  BSYNC B0 ;  /* 0x0000000000007941 */ /* 0x000fea0003800000 */
.L_x_21788:
        /* <DEDUP_REMOVED lines=9> */
.L_x_21790:
[----:B------:R-:W-:Y:S02]  /*9150*/  HFMA2 R6, -RZ, RZ, 0, 2.384185791015625e-07 ;  /* 0x00000004ff067431 */ /* 0x000fe400000001ff */
[----:B------:R-:W-:Y:S01]  /*9160*/  FADD.FTZ R7, R7, R2 ;  /* 0x0000000207077221 */ /* 0x000fe20000010000 */
[----:B------:R-:W-:-:S04]  /*9170*/  MOV R2, 0xffffffff ;  /* 0xffffffff00027802 */ /* 0x000fc80000000f00 */
[----:B------:R-:W-:-:S07]  /*9180*/  MOV R235, R7 ;  /* 0x0000000700eb7202 */ /* 0x000fce0000000f00 */
[----:B------:R-:W-:Y:S05]  /*9190*/  WARPSYNC.COLLECTIVE R2, `(.L_x_21791) ;  /* 0x0000000002087348 */ /* 0x000fea0003c00000 */
[----:B------:R0:W1:Y:S02]  /*91a0*/  SHFL.BFLY P6, R2, R235, R6, R4 ;  /* 0x0c000006eb027389 */ /* 0x00006400000c0004 */
[----:B01----:R-:W-:Y:S05]  /*91b0*/  ENDCOLLECTIVE ;  /* 0x000000000000791b */ /* 0x003fea0003800000 */
.L_x_21791:
[----:B------:R-:W-:Y:S02]  /*91c0*/  HFMA2 R6, -RZ, RZ, 0, 4.76837158203125e-07 ;  /* 0x00000008ff067431 */ /* 0x000fe400000001ff */
[----:B------:R-:W-:Y:S01]  /*91d0*/  FADD.FTZ R7, R7, R2 ;  /* 0x0000000207077221 */ /* 0x000fe20000010000 */
[----:B------:R-:W-:-:S04]  /*91e0*/  MOV R2, 0xffffffff ;  /* 0xffffffff00027802 */ /* 0x000fc80000000f00 */
[----:B------:R-:W-:-:S07]  /*91f0*/  MOV R235, R7 ;  /* 0x0000000700eb7202 */ /* 0x000fce0000000f00 */
[----:B------:R-:W-:Y:S05]  /*9200*/  WARPSYNC.COLLECTIVE R2, `(.L_x_21792) ;  /* 0x0000000002087348 */ /* 0x000fea0003c00000 */
[----:B------:R0:W1:Y:S02]  /*9210*/  SHFL.BFLY P6, R2, R235, R6, R4 ;  /* 0x0c000006eb027389 */ /* 0x00006400000c0004 */
[----:B01----:R-:W-:Y:S05]  /*9220*/  ENDCOLLECTIVE ;  /* 0x000000000000791b */ /* 0x003fea0003800000 */
.L_x_21792:
[----:B------:R-:W-:Y:S02]  /*9230*/  HFMA2 R6, -RZ, RZ, 0, 9.5367431640625e-07 ;  /* 0x00000010ff067431 */ /* 0x000fe400000001ff */
[----:B------:R-:W-:Y:S01]  /*9240*/  FADD.FTZ R7, R7, R2 ;  /* 0x0000000207077221 */ /* 0x000fe20000010000 */
[----:B------:R-:W-:-:S04]  /*9250*/  MOV R2, 0xffffffff ;  /* 0xffffffff00027802 */ /* 0x000fc80000000f00 */
[----:B------:R-:W-:-:S07]  /*9260*/  MOV R235, R7 ;  /* 0x0000000700eb7202 */ /* 0x000fce0000000f00 */
[----:B------:R-:W-:Y:S05]  /*9270*/  WARPSYNC.COLLECTIVE R2, `(.L_x_21793) ;  /* 0x0000000002087348 */ /* 0x000fea0003c00000 */
[----:B------:R0:W1:Y:S02]  /*9280*/  SHFL.BFLY P6, R2, R235, R6, R4 ;  /* 0x0c000006eb027389 */ /* 0x00006400000c0004 */
[----:B01----:R-:W-:Y:S05]  /*9290*/  ENDCOLLECTIVE ;  /* 0x000000000000791b */ /* 0x003fea0003800000 */
.L_x_21793:
        /* <DEDUP_REMOVED lines=169> */
[----:B------:R-:W-:Y:S02]  /*9d30*/  MOV R4, 0x1f ;  /* 0x0000001f00047802 */ /* 0x000fe40000000f00 */
[----:B------:R-:W-:-:S07]  /*9d40*/  MOV R235, R7 ;  /* 0x0000000700eb7202 */ /* 0x000fce0000000f00 */
[----:B------:R-:W-:Y:S05]  /*9d50*/  WARPSYNC.COLLECTIVE R2, `(.L_x_21794) ;  /* 0x0000000002087348 */ /* 0x000fea0003c00000 */
[----:B------:R0:W1:Y:S02]  /*9d60*/  SHFL.BFLY P6, R2, R235, R6, R4 ;  /* 0x0c000006eb027389 */ /* 0x00006400000c0004 */
[----:B01----:R-:W-:Y:S05]  /*9d70*/  ENDCOLLECTIVE ;  /* 0x000000000000791b */ /* 0x003fea0003800000 */
.L_x_21794:
[----:B------:R-:W-:Y:S02]  /*9d80*/  HFMA2 R6, -RZ, RZ, 0, 1.1920928955078125e-07 ;  /* 0x00000002ff067431 */ /* 0x000fe400000001ff */
[----:B------:R-:W-:Y:S01]  /*9d90*/  FADD.FTZ R7, R7, R2 ;  /* 0x0000000207077221 */ /* 0x000fe20000010000 */
[----:B------:R-:W-:-:S04]  /*9da0*/  MOV R2, 0xffffffff ;  /* 0xffffffff00027802 */ /* 0x000fc80000000f00 */
[----:B------:R-:W-:-:S07]  /*9db0*/  MOV R235, R7 ;  /* 0x0000000700eb7202 */ /* 0x000fce0000000f00 */
[----:B------:R-:W-:Y:S05]  /*9dc0*/  WARPSYNC.COLLECTIVE R2, `(.L_x_21795) ;  /* 0x0000000002087348 */ /* 0x000fea0003c00000 */
[----:B------:R0:W1:Y:S02]  /*9dd0*/  SHFL.BFLY P6, R2, R235, R6, R4 ;  /* 0x0c000006eb027389 */ /* 0x00006400000c0004 */
[----:B01----:R-:W-:Y:S05]  /*9de0*/  ENDCOLLECTIVE ;  /* 0x000000000000791b */ /* 0x003fea0003800000 */
.L_x_21795:
[----:B------:R-:W-:Y:S02]  /*9df0*/  HFMA2 R6, -RZ, RZ, 0, 2.384185791015625e-07 ;  /* 0x00000004ff067431 */ /* 0x000fe400000001ff */
[----:B------:R-:W-:Y:S01]  /*9e00*/  FADD.FTZ R7, R7, R2 ;  /* 0x0000000207077221 */ /* 0x000fe20000010000 */
[----:B------:R-:W-:-:S04]  /*9e10*/  MOV R2, 0xffffffff ;  /* 0xffffffff00027802 */ /* 0x000fc80000000f00 */
[----:B------:R-:W-:-:S07]  /*9e20*/  MOV R235, R7 ;  /* 0x0000000700eb7202 */ /* 0x000fce0000000f00 */
[----:B------:R-:W-:Y:S05]  /*9e30*/  WARPSYNC.COLLECTIVE R2, `(.L_x_21796) ;  /* 0x0000000002087348 */ /* 0x000fea0003c00000 */
[----:B------:R0:W1:Y:S02]  /*9e40*/  SHFL.BFLY P6, R2, R235, R6, R4 ;  /* 0x0c000006eb027389 */ /* 0x00006400000c0004 */
[----:B01----:R-:W-:Y:S05]  /*9e50*/  ENDCOLLECTIVE ;  /* 0x000000000000791b */ /* 0x003fea0003800000 */
.L_x_21796:
[----:B------:R-:W-:Y:S02]  /*9e60*/  HFMA2 R6, -RZ, RZ, 0, 4.76837158203125e-07 ;  /* 0x00000008ff067431 */ /* 0x000fe400000001ff */
[----:B------:R-:W-:Y:S01]  /*9e70*/  FADD.FTZ R7, R7, R2 ;  /* 0x0000000207077221 */ /* 0x000fe20000010000 */
[----:B------:R-:W-:-:S04]  /*9e80*/  MOV R2, 0xffffffff ;  /* 0xffffffff00027802 */ /* 0x000fc80000000f00 */
[----:B------:R-:W-:-:S07]  /*9e90*/  MOV R235, R7 ;  /* 0x0000000700eb7202 */ /* 0x000fce0000000f00 */
[----:B------:R-:W-:Y:S05]  /*9ea0*/  WARPSYNC.COLLECTIVE R2, `(.L_x_21797) ;  /* 0x0000000002087348 */ /* 0x000fea0003c00000 */
[----:B------:R0:W1:Y:S02]  /*9eb0*/  SHFL.BFLY P6, R2, R235, R6, R4 ;  /* 0x0c000006eb027389 */ /* 0x00006400000c0004 */
[----:B01----:R-:W-:Y:S05]  /*9ec0*/  ENDCOLLECTIVE ;  /* 0x000000000000791b */ /* 0x003fea0003800000 */
.L_x_21797:
[----:B------:R-:W-:Y:S02]  /*9ed0*/  HFMA2 R6, -RZ, RZ, 0, 9.5367431640625e-07 ;  /* 0x00000010ff067431 */ /* 0x000fe400000001ff */
[----:B------:R-:W-:Y:S01]  /*9ee0*/  FADD.FTZ R7, R7, R2 ;  /* 0x0000000207077221 */ /* 0x000fe20000010000 */
[----:B------:R-:W-:-:S04]  /*9ef0*/  MOV R2, 0xffffffff ;  /* 0xffffffff00027802 */ /* 0x000fc80000000f00 */
[----:B------:R-:W-:-:S07]  /*9f00*/  MOV R235, R7 ;  /* 0x0000000700eb7202 */ /* 0x000fce0000000f00 */
[----:B------:R-:W-:Y:S05]  /*9f10*/  WARPSYNC.COLLECTIVE R2, `(.L_x_21798) ;  /* 0x0000000002087348 */ /* 0x000fea0003c00000 */
[----:B------:R0:W1:Y:S02]  /*9f20*/  SHFL.BFLY P6, R2, R235, R6, R4 ;  /* 0x0c000006eb027389 */ /* 0x00006400000c0004 */
[----:B01----:R-:W-:Y:S05]  /*9f30*/  ENDCOLLECTIVE ;  /* 0x000000000000791b */ /* 0x003fea0003800000 */
.L_x_21798:
[----:B------:R-:W-:Y:S05]  /*9f40*/  BRA `(.L_x_21799) ;  /* 0xffffffd800007947 */ /* 0x000fea000383ffff */
.L_x_21800:
        /* <DEDUP_REMOVED lines=11> */
.L_x_54462:


//--------------------- .text._ZN10layer_norm31ln_parallel_residual_fwd_kernelINS_13Kernel_traitsIf13__nv_bfloat16fS2_fjLj2560ELj1ELj4ELj1ELj16ENS_18Kernel_traits_baseILj2560EfS2_fS2_fjLj128EEEEELb0ELb1ELb1EEEvNS_9FwdParamsE --------------------------
	.section	.text._ZN10layer_norm31ln_parallel_residual_fwd_kernelINS_13Kernel_traitsIf13__nv_bfloat16fS2_fjLj2560ELj1ELj4ELj1ELj16ENS_18Kernel_traits_baseILj2560EfS2_fS2_fjLj128EEEEELb0ELb1ELb1EEEvNS_9FwdParamsE,"ax",@progbits
	.align	128
        .global         _ZN10layer_norm31ln_parallel_residual_fwd_kernelINS_13Kernel_traitsIf13__nv_bfloat16fS2_fjLj2560ELj1ELj4ELj1ELj16ENS_18Kernel_traits_baseILj2560EfS2_fS2_fjLj128EEEEELb0ELb1ELb1EEEvNS_9FwdParamsE
        .type           _ZN10layer_norm31ln_parallel_residual_fwd_kernelINS_13Kernel_traitsIf13__nv_bfloat16fS2_fjLj2560ELj1ELj4ELj1ELj16ENS_18Kernel_traits_baseILj2560EfS2_fS2_fjLj128EEEEELb0ELb1ELb1EEEvNS_9FwdParamsE,@function
        .size           _ZN10layer_norm31ln_parallel_residual_fwd_kernelINS_13Kernel_traitsIf13__nv_bfloat16fS2_fjLj2560ELj1ELj4ELj1ELj16ENS_18Kernel_traits_baseILj2560EfS2_fS2_fjLj128EEEEELb0ELb1ELb1EEEvNS_9FwdParamsE,(.L_x_54463 - _ZN10layer_norm31ln_parallel_residual_fwd_kernelINS_13Kernel_traitsIf13__nv_bfloat16fS2_fjLj2560ELj1ELj4ELj1ELj16ENS_18Kernel_traits_baseILj2560EfS2_fS2_fjLj128EEEEELb0ELb1ELb1EEEvNS_9FwdParamsE)
        .other          _ZN10layer_norm31ln_parallel_residual_fwd_kernelINS_13Kernel_traitsIf13__nv_bfloat16fS2_fjLj2560ELj1ELj4ELj1ELj16ENS_18Kernel_traits_baseILj2560EfS2_fS2_fjLj128EEEEELb0ELb1ELb1EEEvNS_9FwdParamsE,@"STO_CUDA_ENTRY STV_DEFAULT"
_ZN10layer_norm31ln_parallel_residual_fwd_kernelINS_13Kernel_traitsIf13__nv_bfloat16fS2_fjLj2560ELj1ELj4ELj1ELj16ENS_18Kernel_traits_baseILj2560EfS2_fS2_fjLj128EEEEELb0ELb1ELb1EEEvNS_9FwdParamsE:
.text._ZN10layer_norm31ln_parallel_residual_fwd_kernelINS_13Kernel_traitsIf13__nv_bfloat16fS2_fjLj2560ELj1ELj4ELj1ELj16ENS_18Kernel_traits_baseILj2560EfS2_fS2_fjLj128EEEEELb0ELb1ELb1EEEvNS_9FwdParamsE:
[----:B------:R-:W0:Y:S01]  /*0000*/  LDC R1, c[0x0][0x37c] ;  /* 0x0000df00ff017b82 */ /* 0x000e220000000800 */
[----:B------:R-:W1:Y:S01]  /*0010*/  S2R R0, SR_TID.X ;  /* 0x0000000000007919 */ /* 0x000e620000002100 */
[----:B------:R-:W2:Y:S06]  /*0020*/  LDCU.64 UR8, c[0x0][0x438] ;  /* 0x00008700ff0877ac */ /* 0x000eac0008000a00 */
[----:B------:R-:W3:Y:S01]  /*0030*/  S2UR UR4, SR_CTAID.X ;  /* 0x00000000000479c3 */ /* 0x000ee20000002500 */
[----:B0-----:R-:W-:Y:S01]  /*0040*/  IADD3 R1, PT, PT, R1, -0x50, RZ ;  /* 0xffffffb001017810 */ /* 0x001fe20007ffe0ff */
[----:B------:R-:W0:Y:S01]  /*0050*/  LDCU.64 UR6, c[0x0][0x358] ;  /* 0x00006b00ff0677ac */ /* 0x000e220008000a00 */
[----:B--2---:R-:W-:-:S04]  /*0060*/  UISETP.NE.U32.AND UP0, UPT, UR8, URZ, UPT ;  /* 0x000000ff0800728c */ /* 0x004fc8000bf05070 */
[----:B------:R-:W-:Y:S02]  /*0070*/  UISETP.NE.AND.EX UP0, UPT, UR9, URZ, UPT, UP0 ;  /* 0x000000ff0900728c */ /* 0x000fe4000bf05300 */
[----:B---3--:R-:W-:Y:S01]  /*0080*/  USHF.L.U32 UR4, UR4, 0x2, URZ ;  /* 0x0000000204047899 */ /* 0x008fe200080006ff */
[----:B-1----:R-:W-:Y:S02]  /*0090*/  SHF.R.U32.HI R241, RZ, 0x5, R0 ;  /* 0x00000005fff17819 */ /* 0x002fe40000011600 */
[----:B------:R-:W-:-:S03]  /*00a0*/  LOP3.LUT R6, R0, 0x1f, RZ, 0xc0, !PT ;  /* 0x0000001f00067812 */ /* 0x000fc600078ec0ff */
[----:B------:R-:W-:Y:S01]  /*00b0*/  LOP3.LUT R241, R241, UR4, RZ, 0xfc, !PT ;  /* 0x00000004f1f17c12 */ /* 0x000fe2000f8efcff */
[----:B------:R-:W-:Y:S06]  /*00c0*/  BRA.U !UP0, `(.L_x_21801) ;  /* 0x0000000108d47547 */ /* 0x000fec000b800000 */
        /* <DEDUP_REMOVED lines=46> */
[----:B--2---:R1:W-:Y:S04]  /*03b0*/  STL.64 [R1+0x20], R16 ;  /* 0x0000201001007387 */ /* 0x0043e80000100a00 */
[----:B------:R1:W-:Y:S04]  /*03c0*/  STL.64 [R1+0x28], R18 ;  /* 0x0000281201007387 */ /* 0x0003e80000100a00 */
[----:B----4-:R1:W-:Y:S04]  /*03d0*/  STL.64 [R1+0x10], R12 ;  /* 0x0000100c01007387 */ /* 0x0103e80000100a00 */
[----:B------:R1:W-:Y:S04]  /*03e0*/  STL.64 [R1+0x18], R14 ;  /* 0x0000180e01007387 */ /* 0x0003e80000100a00 */
[----:B------:R1:W-:Y:S04]  /*03f0*/  STL.64 [R1], R8 ;  /* 0x0000000801007387 */ /* 0x0003e80000100a00 */
[----:B------:R1:W-:Y:S01]  /*0400*/  STL.64 [R1+0x8], R10 ;  /* 0x0000080a01007387 */ /* 0x0003e20000100a00 */
[----:B------:R-:W-:Y:S05]  /*0410*/  BRA `(.L_x_21802) ;  /* 0x0000000400187947 */ /* 0x000fea0003800000 */
.L_x_21801:
[----:B------:R-:W1:Y:S02]  /*0420*/  LDC.64 R2, c[0x0][0x3d0] ;  /* 0x0000f400ff027b82 */ /* 0x000e640000000a00 */
[----:B-1----:R-:W-:-:S05]  /*0430*/  IMAD.WIDE.U32 R2, R6, 0x20, R2 ;  /* 0x0000002006027825 */ /* 0x002fca00078e0002 */
[----:B0-----:R-:W2:Y:S04]  /*0440*/  LDG.E.128 R16, desc[UR6][R2.64] ;  /* 0x0000000602107981 */ /* 0x001ea8000c1e1d00 */
[----:B------:R-:W3:Y:S04]  /*0450*/  LDG.E.128 R12, desc[UR6][R2.64+0x10] ;  /* 0x00001006020c7981 */ /* 0x000ee8000c1e1d00 */
        /* <DEDUP_REMOVED lines=64> */
[----:B------:R0:W-:Y:S04]  /*0860*/  STL.64 [R1], R4 ;  /* 0x0000000401007387 */ /* 0x0001e80000100a00 */
[----:B------:R0:W-:Y:S02]  /*0870*/  STL.64 [R1+0x8], R6 ;  /* 0x0000080601007387 */ /* 0x0001e40000100a00 */
.L_x_21802:
[----:B------:R-:W2:Y:S02]  /*0880*/  LDCU UR4, c[0x0][0x384] ;  /* 0x00007080ff0477ac */ /* 0x000ea40008000800 */
[----:B--2---:R-:W-:-:S13]  /*0890*/  ISETP.GE.AND P0, PT, R241, UR4, PT ;  /* 0x00000004f1007c0c */ /* 0x004fda000bf06270 */
        /* <DEDUP_REMOVED lines=10> */
.L_x_21844:
[----:B01----:R-:W0:Y:S01]  /*0940*/  S2R R4, SR_TID.X ;  /* 0x0000000000047919 */ /* 0x003e220000002100 */
[----:B--2---:R-:W-:Y:S01]  /*0950*/  ISETP.NE.U32.AND P0, PT, RZ, UR4, PT ;  /* 0x00000004ff007c0c */ /* 0x004fe2000bf05070 */
        /* <DEDUP_REMOVED lines=9> */
[----:B-1----:R-:W-:-:S04]  /*09f0*/  @P1 IMAD.WIDE.U32 R2, R240, 0x10, R2 ;  /* 0x00000010f0021825 */ /* 0x002fc800078e0002 */
[C---:B--2---:R-:W-:Y:S01]  /*0a00*/  IMAD.WIDE.U32 R4, R240.reuse, 0x10, R236 ;  /* 0x00000010f0047825 */ /* 0x044fe200078e00ec */
[----:B------:R-:W2:Y:S03]  /*0a10*/  @P1 LDG.E.128 R84, desc[UR6][R2.64] ;  /* 0x0000000602541981 */ /* 0x000ea6000c1e1d00 */
[----:B---3--:R-:W-:Y:S02]  /*0a20*/  @P0 IMAD.WIDE.U32 R8, R240, 0x20, R8 ;  /* 0x00000020f0080825 */ /* 0x008fe400078e0008 */
[----:B-----5:R-:W5:Y:S04]  /*0a30*/  LDG.E.128 R4, desc[UR6][R4.64] ;  /* 0x0000000604047981 */ /* 0x020f68000c1e1d00 */
[----:B------:R0:W5:Y:S04]  /*0a40*/  @P0 LDG.E.128 R80, desc[UR6][R8.64] ;  /* 0x0000000608500981 */ /* 0x000168000c1e1d00 */
[----:B------:R0:W5:Y:S01]  /*0a50*/  @P0 LDG.E.128 R76, desc[UR6][R8.64+0x10] ;  /* 0x00001006084c0981 */ /* 0x000162000c1e1d00 */
[----:B------:R-:W-:-:S04]  /*0a60*/  UISETP.NE.U32.AND UP0, UPT, UR10, URZ, UPT ;  /* 0x000000ff0a00728c */ /* 0x000fc8000bf05070 */
[----:B------:R-:W-:Y:S01]  /*0a70*/  UISETP.NE.AND.EX UP0, UPT, UR11, URZ, UPT, UP0 ;  /* 0x000000ff0b00728c */ /* 0x000fe2000bf05300 */
[----:B--2---:R-:W-:Y:S02]  /*0a80*/  PRMT R0, R87, 0x7632, R0 ;  /* 0x0000763257007816 */ /* 0x004fe40000000000 */
        /* <DEDUP_REMOVED lines=20> */
.L_x_21804:
        /* <DEDUP_REMOVED lines=21> */
.L_x_21803:
[----:B------:R-:W-:-:S04]  /*0d20*/  UISETP.NE.U32.AND UP0, UPT, UR4, URZ, UPT ;  /* 0x000000ff0400728c */ /* 0x000fc8000bf05070 */
[----:B------:R-:W-:-:S09]  /*0d30*/  UISETP.NE.AND.EX UP0, UPT, UR5, URZ, UPT, UP0 ;  /* 0x000000ff0500728c */ /* 0x000fd2000bf05300 */
[----:B------:R-:W-:Y:S05]  /*0d40*/  BRA.U UP0, `(.L_x_21806) ;  /* 0x0000000100747547 */ /* 0x000fea000b800000 */
        /* <DEDUP_REMOVED lines=29> */
.L_x_21806:
[----:B-----5:R-:W-:Y:S02]  /*0f20*/  PRMT R3, R4, 0x7632, R3 ;  /* 0x0000763204037816 */ /* 0x020fe40000000003 */
        /* <DEDUP_REMOVED lines=33> */
[----:B------:R-:W-:-:S02]  /*1140*/  FADD.FTZ R69, R77, R12 ;  /* 0x0000000c4d457221 */ /* 0x000fc40000010000 */
[----:B------:R-:W-:-:S07]  /*1150*/  FADD.FTZ R71, R79, R0 ;  /* 0x000000004f477221 */ /* 0x000fce0000010000 */
.L_x_21805:
        /* <DEDUP_REMOVED lines=18> */
[----:B-----5:R-:W-:Y:S02]  /*1280*/  PRMT R0, R87, 0x7632, R0 ;  /* 0x0000763257007816 */ /* 0x020fe40000000000 */
[----:B0-----:R-:W-:Y:S02]  /*1290*/  PRMT R2, R86, 0x7632, R2 ;  /* 0x0000763256027816 */ /* 0x001fe40000000002 */
[----:B------:R-:W-:Y:S02]  /*12a0*/  PRMT R3, R85, 0x7632, R3 ;  /* 0x0000763255037816 */ /* 0x000fe40000000003 */
[----:B------:R-:W-:Y:S01]  /*12b0*/  PRMT R8, R84, 0x7632, R8 ;  /* 0x0000763254087816 */ /* 0x000fe20000000008 */
[----:B------:R-:W-:Y:S06]  /*12c0*/  @!P0 BRA `(.L_x_21808) ;  /* 0x0000000000948947 */ /* 0x000fec0003800000 */
[C---:B------:R-:W-:Y:S02]  /*12d0*/  PRMT R12, R6.reuse, 0x7632, R12 ;  /* 0x00007632060c7816 */ /* 0x040fe4000000000c */
[----:B------:R-:W-:Y:S02]  /*12e0*/  SHF.L.U32 R6, R6, 0x10, RZ ;  /* 0x0000001006067819 */ /* 0x000fe400000006ff */
[----:B------:R-:W-:Y:S02]  /*12f0*/  SHF.L.U32 R13, R86, 0x10, RZ ;  /* 0x00000010560d7819 */ /* 0x000fe400000006ff */
[----:B------:R-:W-:Y:S02]  /*1300*/  PRMT R9, R4, 0x7632, R9 ;  /* 0x0000763204097816 */ /* 0x000fe40000000009 */
[----:B------:R-:W-:Y:S02]  /*1310*/  PRMT R10, R5, 0x7632, R10 ;  /* 0x00007632050a7816 */ /* 0x000fe4000000000a */
[----:B------:R-:W-:-:S02]  /*1320*/  PRMT R14, R7, 0x7632, R14 ;  /* 0x00007632070e7816 */ /* 0x000fc4000000000e */
[----:B------:R-:W-:Y:S01]  /*1330*/  SHF.L.U32 R15, R7, 0x10, RZ ;  /* 0x00000010070f7819 */ /* 0x000fe200000006ff */
[----:B------:R-:W-:Y:S01]  /*1340*/  FADD.FTZ R7, R13, R6 ;  /* 0x000000060d077221 */ /* 0x000fe20000010000 */
[----:B------:R-:W-:Y:S02]  /*1350*/  SHF.L.U32 R11, R5, 0x10, RZ ;  /* 0x00000010050b7819 */ /* 0x000fe400000006ff */
[----:B------:R-:W-:Y:S01]  /*1360*/  SHF.L.U32 R17, R0, 0x10, RZ ;  /* 0x0000001000117819 */ /* 0x000fe200000006ff */
        /* <DEDUP_REMOVED lines=25> */
[----:B------:R-:W-:Y:S01]  /*1500*/  FADD.FTZ R63, R79, R14 ;  /* 0x0000000e4f3f7221 */ /* 0x000fe20000010000 */
[----:B------:R-:W-:Y:S06]  /*1510*/  BRA `(.L_x_21809) ;  /* 0x0000000000fc7947 */ /* 0x000fec0003800000 */
.L_x_21808:
[----:B------:R-:W-:Y:S02]  /*1520*/  PRMT R9, R4, 0x7632, R9 ;  /* 0x0000763204097816 */ /* 0x000fe40000000009 */
        /* <DEDUP_REMOVED lines=28> */
.L_x_21807:
[----:B------:R-:W-:Y:S05]  /*16f0*/  @!P0 BRA `(.L_x_21810) ;  /* 0x0000000000548947 */ /* 0x000fea0003800000 */
[C---:B-----5:R-:W-:Y:S02]  /*1700*/  PRMT R0, R4.reuse, 0x7632, R0 ;  /* 0x0000763204007816 */ /* 0x060fe40000000000 */
[----:B0-----:R-:W-:Y:S02]  /*1710*/  SHF.L.U32 R3, R4, 0x10, RZ ;  /* 0x0000001004037819 */ /* 0x001fe400000006ff */
        /* <DEDUP_REMOVED lines=19> */
.L_x_21810:
        /* <DEDUP_REMOVED lines=12> */
.L_x_21809:
[----:B0-----:R-:W0:Y:S01]  /*1910*/  @P1 LDC.64 R8, c[0x0][0x398] ;  /* 0x0000e600ff081b82 */ /* 0x001e220000000a00 */
        /* <DEDUP_REMOVED lines=13> */
[----:B-----5:R-:W-:Y:S02]  /*19f0*/  PRMT R0, R87, 0x7632, R0 ;  /* 0x0000763257007816 */ /* 0x020fe40000000000 */
[----:B-1----:R-:W-:Y:S02]  /*1a00*/  PRMT R2, R86, 0x7632, R2 ;  /* 0x0000763256027816 */ /* 0x002fe40000000002 */
        /* <DEDUP_REMOVED lines=40> */
.L_x_21812:
        /* <DEDUP_REMOVED lines=29> */
.L_x_21811:
[----:B------:R-:W-:Y:S05]  /*1e60*/  @!P0 BRA `(.L_x_21814) ;  /* 0x0000000000548947 */ /* 0x000fea0003800000 */
[C---:B-----5:R-:W-:Y:S02]  /*1e70*/  PRMT R0, R4.reuse, 0x7632, R0 ;  /* 0x0000763204007816 */ /* 0x060fe40000000000 */
[----:B-1----:R-:W-:Y:S02]  /*1e80*/  SHF.L.U32 R3, R4, 0x10, RZ ;  /* 0x0000001004037819 */ /* 0x002fe400000006ff */
        /* <DEDUP_REMOVED lines=19> */
.L_x_21814:
        /* <DEDUP_REMOVED lines=12> */
.L_x_21813:
[----:B-1----:R-:W0:Y:S01]  /*2080*/  @P1 LDC.64 R8, c[0x0][0x398] ;  /* 0x0000e600ff081b82 */ /* 0x002e220000000a00 */
        /* <DEDUP_REMOVED lines=55> */
.L_x_21816:
        /* <DEDUP_REMOVED lines=29> */
.L_x_21815:
        /* <DEDUP_REMOVED lines=22> */
.L_x_21818:
        /* <DEDUP_REMOVED lines=12> */
.L_x_21817:
        /* <DEDUP_REMOVED lines=56> */
.L_x_21820:
        /* <DEDUP_REMOVED lines=29> */
.L_x_21819:
        /* <DEDUP_REMOVED lines=22> */
.L_x_21822:
        /* <DEDUP_REMOVED lines=12> */
.L_x_21821:
        /* <DEDUP_REMOVED lines=15> */
[----:B-----5:R-:W-:Y:S02]  /*3050*/  PRMT R0, R4, 0x7632, R0 ;  /* 0x0000763204007816 */ /* 0x020fe40000000000 */
[----:B-1----:R-:W-:Y:S02]  /*3060*/  PRMT R2, R84, 0x7632, R2 ;  /* 0x0000763254027816 */ /* 0x002fe40000000002 */
[----:B------:R-:W-:Y:S02]  /*3070*/  SHF.L.U32 R0, R0, 0x10, RZ ;  /* 0x0000001000007819 */ /* 0x000fe400000006ff */
[----:B------:R-:W-:Y:S02]  /*3080*/  SHF.L.U32 R3, R2, 0x10, RZ ;  /* 0x0000001002037819 */ /* 0x000fe400000006ff */
[----:B------:R-:W-:Y:S02]  /*3090*/  PRMT R2, R5, 0x7632, R2 ;  /* 0x0000763205027816 */ /* 0x000fe40000000002 */
[----:B------:R-:W-:Y:S01]  /*30a0*/  PRMT R8, R6, 0x7632, R8 ;  /* 0x0000763206087816 */ /* 0x000fe20000000008 */
[--C-:B------:R-:W-:Y:S01]  /*30b0*/  FADD.FTZ R0, R0, R3.reuse ;  /* 0x0000000300007221 */ /* 0x100fe20000010000 */
[----:B------:R-:W-:-:S02]  /*30c0*/  PRMT R3, R85, 0x7632, R3 ;  /* 0x0000763255037816 */ /* 0x000fc40000000003 */
[----:B------:R-:W-:Y:S01]  /*30d0*/  PRMT R10, R86, 0x7632, R10 ;  /* 0x00007632560a7816 */ /* 0x000fe2000000000a */
        /* <DEDUP_REMOVED lines=9> */
[----:B------:R-:W-:Y:S01]  /*3170*/  PRMT R10, R87, 0x7632, R10 ;  /* 0x00007632570a7816 */ /* 0x000fe2000000000a */
[----:B------:R-:W-:Y:S01]  /*3180*/  FADD.FTZ R32, R80, R3 ;  /* 0x0000000350207221 */ /* 0x000fe20000010000 */
[C---:B------:R-:W-:Y:S01]  /*3190*/  PRMT R4, R7.reuse, 0x7632, R4 ;  /* 0x0000763207047816 */ /* 0x040fe20000000004 */
        /* <DEDUP_REMOVED lines=13> */
[----:B------:R-:W-:Y:S01]  /*3270*/  FADD.FTZ R34, R82, R5 ;  /* 0x0000000552227221 */ /* 0x000fe20000010000 */
[----:B------:R-:W-:-:S02]  /*3280*/  FADD.FTZ R7, R7, R6 ;  /* 0x0000000607077221 */ /* 0x000fc40000010000 */
[----:B------:R-:W-:Y:S01]  /*3290*/  FADD.FTZ R9, R10, R9 ;  /* 0x000000090a097221 */ /* 0x000fe20000010000 */
[----:B------:R-:W-:Y:S01]  /*32a0*/  FADD.FTZ R31, R79, R4 ;  /* 0x000000044f1f7221 */ /* 0x000fe20000010000 */
[----:B------:R-:W-:Y:S02]  /*32b0*/  FADD.FTZ R28, R76, R7 ;  /* 0x000000074c1c7221 */ /* 0x000fe40000010000 */
[----:B------:R-:W-:Y:S01]  /*32c0*/  FADD.FTZ R30, R78, R9 ;  /* 0x000000094e1e7221 */ /* 0x000fe20000010000 */
[----:B------:R-:W-:Y:S06]  /*32d0*/  BRA `(.L_x_21825) ;  /* 0x00000004000c7947 */ /* 0x000fec0003800000 */
.L_x_21824:
[----:B-1---5:R-:W-:Y:S02]  /*32e0*/  PRMT R2, R4, 0x7632, R2 ;  /* 0x0000763204027816 */ /* 0x022fe40000000002 */
        /* <DEDUP_REMOVED lines=27> */
[----:B------:R-:W-:Y:S01]  /*34a0*/  SHF.L.U32 R30, R87, 0x10, RZ ;  /* 0x00000010571e7819 */ /* 0x000fe200000006ff */
[----:B------:R-:W-:Y:S02]  /*34b0*/  FADD.FTZ R31, R31, R0 ;  /* 0x000000001f1f7221 */ /* 0x000fe40000010000 */
[----:B------:R-:W-:-:S02]  /*34c0*/  FADD.FTZ R28, R3, R6 ;  /* 0x00000006031c7221 */ /* 0x000fc40000010000 */
[----:B------:R-:W-:Y:S01]  /*34d0*/  FADD.FTZ R30, R30, R7 ;  /* 0x000000071e1e7221 */ /* 0x000fe20000010000 */
[----:B------:R-:W-:Y:S06]  /*34e0*/  BRA `(.L_x_21825) ;  /* 0x0000000000887947 */ /* 0x000fec0003800000 */
.L_x_21823:
        /* <DEDUP_REMOVED lines=22> */
.L_x_21826:
        /* <DEDUP_REMOVED lines=12> */
.L_x_21825:
[----:B-1----:R-:W0:Y:S01]  /*3710*/  @P1 LDC.64 R10, c[0x0][0x398] ;  /* 0x0000e600ff0a1b82 */ /* 0x002e220000000a00 */
        /* <DEDUP_REMOVED lines=14> */
[----:B-----5:R-:W-:Y:S02]  /*3800*/  PRMT R0, R4, 0x7632, R0 ;  /* 0x0000763204007816 */ /* 0x020fe40000000000 */
[----:B------:R-:W-:Y:S02]  /*3810*/  PRMT R2, R84, 0x7632, R2 ;  /* 0x0000763254027816 */ /* 0x000fe40000000002 */
[----:B------:R-:W-:Y:S02]  /*3820*/  SHF.L.U32 R0, R0, 0x10, RZ ;  /* 0x0000001000007819 */ /* 0x000fe400000006ff */
[----:B--2---:R-:W-:Y:S02]  /*3830*/  SHF.L.U32 R9, R2, 0x10, RZ ;  /* 0x0000001002097819 */ /* 0x004fe400000006ff */
        /* <DEDUP_REMOVED lines=37> */
.L_x_21828:
[----:B--2--5:R-:W-:Y:S02]  /*3a90*/  PRMT R8, R6, 0x7632, R8 ;  /* 0x0000763206087816 */ /* 0x024fe40000000008 */
[----:B------:R-:W-:Y:S02]  /*3aa0*/  PRMT R2, R4, 0x7632, R2 ;  /* 0x0000763204027816 */ /* 0x000fe40000000002 */
[----:B------:R-:W-:Y:S02]  /*3ab0*/  PRMT R0, R84, 0x7632, R0 ;  /* 0x0000763254007816 */ /* 0x000fe40000000000 */
[----:B------:R-:W-:Y:S02]  /*3ac0*/  SHF.L.U32 R21, R8, 0x10, RZ ;  /* 0x0000001008157819 */ /* 0x000fe400000006ff */
[----:B------:R-:W-:Y:S02]  /*3ad0*/  SHF.L.U32 R25, R2, 0x10, RZ ;  /* 0x0000001002197819 */ /* 0x000fe400000006ff */
[----:B------:R-:W-:-:S02]  /*3ae0*/  SHF.L.U32 R0, R0, 0x10, RZ ;  /* 0x0000001000007819 */ /* 0x000fc400000006ff */
[----:B------:R-:W-:Y:S02]  /*3af0*/  PRMT R9, R7, 0x7632, R9 ;  /* 0x0000763207097816 */ /* 0x000fe40000000009 */
[----:B------:R-:W-:Y:S01]  /*3b00*/  PRMT R8, R87, 0x7632, R8 ;  /* 0x0000763257087816 */ /* 0x000fe20000000008 */
        /* <DEDUP_REMOVED lines=21> */
[----:B------:R-:W-:-:S03]  /*3c60*/  SHF.L.U32 R22, R87, 0x10, RZ ;  /* 0x0000001057167819 */ /* 0x000fc600000006ff */
[----:B------:R-:W-:Y:S02]  /*3c70*/  FADD.FTZ R20, R5, R6 ;  /* 0x0000000605147221 */ /* 0x000fe40000010000 */
[----:B------:R-:W-:Y:S01]  /*3c80*/  FADD.FTZ R22, R22, R7 ;  /* 0x0000000716167221 */ /* 0x000fe20000010000 */
[----:B------:R-:W-:Y:S06]  /*3c90*/  BRA `(.L_x_21829) ;  /* 0x0000000000887947 */ /* 0x000fec0003800000 */
.L_x_21827:
[----:B------:R-:W-:Y:S05]  /*3ca0*/  @!P0 BRA `(.L_x_21830) ;  /* 0x0000000000548947 */ /* 0x000fea0003800000 */
[C---:B-----5:R-:W-:Y:S02]  /*3cb0*/  PRMT R0, R4.reuse, 0x7632, R0 ;  /* 0x0000763204007816 */ /* 0x060fe40000000000 */
[----:B--2---:R-:W-:Y:S02]  /*3cc0*/  SHF.L.U32 R9, R4, 0x10, RZ ;  /* 0x0000001004097819 */ /* 0x004fe400000006ff */
        /* <DEDUP_REMOVED lines=19> */
.L_x_21830:
        /* <DEDUP_REMOVED lines=12> */
.L_x_21829:
[----:B------:R-:W0:Y:S01]  /*3ec0*/  @P1 LDC.64 R4, c[0x0][0x398] ;  /* 0x0000e600ff041b82 */ /* 0x000e220000000a00 */
[----:B------:R-:W-:Y:S01]  /*3ed0*/  IADD3 R2, PT, PT, R240, 0xe0, RZ ;  /* 0x000000e0f0027810 */ /* 0x000fe20007ffe0ff */
[----:B--2---:R-:W-:-:S05]  /*3ee0*/  IMAD.WIDE.U32 R8, R3, 0x20, R244 ;  /* 0x0000002003087825 */ /* 0x004fca00078e00f4 */
        /* <DEDUP_REMOVED lines=12> */
[----:B-----5:R-:W-:Y:S02]  /*3fb0*/  PRMT R0, R4, 0x7632, R0 ;  /* 0x0000763204007816 */ /* 0x020fe40000000000 */
[----:B------:R-:W-:Y:S02]  /*3fc0*/  PRMT R8, R84, 0x7632, R8 ;  /* 0x0000763254087816 */ /* 0x000fe40000000008 */
[----:B------:R-:W-:Y:S02]  /*3fd0*/  SHF.L.U32 R0, R0, 0x10, RZ ;  /* 0x0000001000007819 */ /* 0x000fe400000006ff */
[----:B------:R-:W-:Y:S02]  /*3fe0*/  SHF.L.U32 R17, R8, 0x10, RZ ;  /* 0x0000001008117819 */ /* 0x000fe400000006ff */
[C---:B------:R-:W-:Y:S02]  /*3ff0*/  SHF.L.U32 R18, R5.reuse, 0x10, RZ ;  /* 0x0000001005127819 */ /* 0x040fe400000006ff */
[----:B------:R-:W-:Y:S01]  /*4000*/  PRMT R5, R5, 0x7632, R5 ;  /* 0x0000763205057816 */ /* 0x000fe20000000005 */
[----:B------:R-:W-:Y:S01]  /*4010*/  FADD.FTZ R17, R0, R17 ;  /* 0x0000001100117221 */ /* 0x000fe20000010000 */
[----:B------:R-:W-:-:S02]  /*4020*/  PRMT R0, R85, 0x7632, R0 ;  /* 0x0000763255007816 */ /* 0x000fc40000000000 */
[----:B------:R-:W-:Y:S01]  /*4030*/  SHF.L.U32 R5, R5, 0x10, RZ ;  /* 0x0000001005057819 */ /* 0x000fe200000006ff */
[----:B------:R-:W-:Y:S01]  /*4040*/  FADD.FTZ R17, R81, R17 ;  /* 0x0000001151117221 */ /* 0x000fe20000010000 */
[----:B------:R-:W-:Y:S02]  /*4050*/  SHF.L.U32 R0, R0, 0x10, RZ ;  /* 0x0000001000007819 */ /* 0x000fe400000006ff */
[----:B------:R-:W-:Y:S02]  /*4060*/  SHF.L.U32 R16, R4, 0x10, RZ ;  /* 0x0000001004107819 */ /* 0x000fe400000006ff */
[----:B------:R-:W-:Y:S01]  /*4070*/  SHF.L.U32 R9, R84, 0x10, RZ ;  /* 0x0000001054097819 */ /* 0x000fe200000006ff */
[--C-:B------:R-:W-:Y:S01]  /*4080*/  FADD.FTZ R19, R5, R0.reuse ;  /* 0x0000000005137221 */ /* 0x100fe20000010000 */
[----:B------:R-:W-:Y:S02]  /*4090*/  PRMT R0, R86, 0x7632, R0 ;  /* 0x0000763256007816 */ /* 0x000fe40000000000 */
        /* <DEDUP_REMOVED lines=8> */
[----:B------:R-:W-:-:S02]  /*4120*/  PRMT R6, R6, 0x7632, R6 ;  /* 0x0000763206067816 */ /* 0x000fc40000000006 */
[----:B------:R-:W-:Y:S01]  /*4130*/  PRMT R7, R7, 0x7632, R7 ;  /* 0x0000763207077816 */ /* 0x000fe20000000007 */
        /* <DEDUP_REMOVED lines=13> */
[----:B------:R-:W-:-:S03]  /*4210*/  FADD.FTZ R14, R78, R14 ;  /* 0x0000000e4e0e7221 */ /* 0x000fc60000010000 */
[----:B------:R-:W-:Y:S01]  /*4220*/  FADD.FTZ R15, R79, R15 ;  /* 0x0000000f4f0f7221 */ /* 0x000fe20000010000 */
[----:B------:R-:W-:Y:S06]  /*4230*/  BRA `(.L_x_21833) ;  /* 0x00000004000c7947 */ /* 0x000fec0003800000 */
.L_x_21832:
[----:B-----5:R-:W-:Y:S02]  /*4240*/  PRMT R8, R4, 0x7632, R8 ;  /* 0x0000763204087816 */ /* 0x020fe40000000008 */
[----:B------:R-:W-:Y:S02]  /*4250*/  PRMT R0, R84, 0x7632, R0 ;  /* 0x0000763254007816 */ /* 0x000fe40000000000 */
[----:B------:R-:W-:Y:S02]  /*4260*/  SHF.L.U32 R17, R8, 0x10, RZ ;  /* 0x0000001008117819 */ /* 0x000fe400000006ff */
[----:B------:R-:W-:Y:S02]  /*4270*/  SHF.L.U32 R0, R0, 0x10, RZ ;  /* 0x0000001000007819 */ /* 0x000fe400000006ff */
[C---:B------:R-:W-:Y:S02]  /*4280*/  SHF.L.U32 R18, R5.reuse, 0x10, RZ ;  /* 0x0000001005127819 */ /* 0x040fe400000006ff */
[----:B------:R-:W-:Y:S01]  /*4290*/  PRMT R5, R5, 0x7632, R5 ;  /* 0x0000763205057816 */ /* 0x000fe20000000005 */
[--C-:B------:R-:W-:Y:S01]  /*42a0*/  FADD.FTZ R17, R17, R0.reuse ;  /* 0x0000000011117221 */ /* 0x100fe20000010000 */
[----:B------:R-:W-:-:S02]  /*42b0*/  PRMT R0, R85, 0x7632, R0 ;  /* 0x0000763255007816 */ /* 0x000fc40000000000 */
[----:B------:R-:W-:Y:S02]  /*42c0*/  SHF.L.U32 R5, R5, 0x10, RZ ;  /* 0x0000001005057819 */ /* 0x000fe400000006ff */
[----:B------:R-:W-:Y:S02]  /*42d0*/  SHF.L.U32 R0, R0, 0x10, RZ ;  /* 0x0000001000007819 */ /* 0x000fe400000006ff */
[C---:B------:R-:W-:Y:S02]  /*42e0*/  SHF.L.U32 R12, R6.reuse, 0x10, RZ ;  /* 0x00000010060c7819 */ /* 0x040fe400000006ff */
[----:B------:R-:W-:Y:S01]  /*42f0*/  PRMT R6, R6, 0x7632, R6 ;  /* 0x0000763206067816 */ /* 0x000fe20000000006 */
[--C-:B------:R-:W-:Y:S01]  /*4300*/  FADD.FTZ R19, R5, R0.reuse ;  /* 0x0000000005137221 */ /* 0x100fe20000010000 */
        /* <DEDUP_REMOVED lines=9> */
[----:B------:R-:W-:Y:S01]  /*43a0*/  PRMT R7, R7, 0x7632, R7 ;  /* 0x0000763207077816 */ /* 0x000fe20000000007 */
[----:B------:R-:W-:Y:S01]  /*43b0*/  FADD.FTZ R12, R5, R12 ;  /* 0x0000000c050c7221 */ /* 0x000fe20000010000 */
[----:B------:R-:W-:-:S02]  /*43c0*/  PRMT R0, R87, 0x7632, R0 ;  /* 0x0000763257007816 */ /* 0x000fc40000000000 */
        /* <DEDUP_REMOVED lines=8> */
.L_x_21831:
        /* <DEDUP_REMOVED lines=22> */
.L_x_21834:
        /* <DEDUP_REMOVED lines=12> */
.L_x_21833:
        /* <DEDUP_REMOVED lines=15> */
[----:B-----5:R-:W-:Y:S02]  /*4760*/  SHF.L.U32 R8, R4, 0x10, RZ ;  /* 0x0000001004087819 */ /* 0x020fe400000006ff */
[----:B------:R-:W-:Y:S02]  /*4770*/  SHF.L.U32 R9, R84, 0x10, RZ ;  /* 0x0000001054097819 */ /* 0x000fe400000006ff */
[----:B------:R-:W-:Y:S02]  /*4780*/  SHF.L.U32 R10, R85, 0x10, RZ ;  /* 0x00000010550a7819 */ /* 0x000fe400000006ff */
[----:B------:R-:W-:Y:S01]  /*4790*/  SHF.L.U32 R11, R6, 0x10, RZ ;  /* 0x00000010060b7819 */ /* 0x000fe200000006ff */
[----:B------:R-:W-:Y:S01]  /*47a0*/  FADD.FTZ R8, R9, R8 ;  /* 0x0000000809087221 */ /* 0x000fe20000010000 */
[----:B------:R-:W-:Y:S02]  /*47b0*/  PRMT R9, R4, 0x7632, R9 ;  /* 0x0000763204097816 */ /* 0x000fe40000000009 */
[----:B------:R-:W-:Y:S01]  /*47c0*/  PRMT R4, R84, 0x7632, R4 ;  /* 0x0000763254047816 */ /* 0x000fe20000000004 */
[----:B------:R-:W-:Y:S01]  /*47d0*/  FADD.FTZ R8, R80, R8 ;  /* 0x0000000850087221 */ /* 0x000fe20000010000 */
[----:B------:R-:W-:-:S02]  /*47e0*/  SHF.L.U32 R9, R9, 0x10, RZ ;  /* 0x0000001009097819 */ /* 0x000fc400000006ff */
[----:B------:R-:W-:-:S05]  /*47f0*/  SHF.L.U32 R4, R4, 0x10, RZ ;  /* 0x0000001004047819 */ /* 0x000fca00000006ff */
[----:B------:R-:W-:Y:S01]  /*4800*/  FADD.FTZ R9, R9, R4 ;  /* 0x0000000409097221 */ /* 0x000fe20000010000 */
[----:B------:R-:W-:-:S03]  /*4810*/  SHF.L.U32 R4, R5, 0x10, RZ ;  /* 0x0000001005047819 */ /* 0x000fc600000006ff */
[----:B------:R-:W-:Y:S02]  /*4820*/  FADD.FTZ R9, R81, R9 ;  /* 0x0000000951097221 */ /* 0x000fe40000010000 */
[----:B------:R-:W-:Y:S01]  /*4830*/  FADD.FTZ R4, R10, R4 ;  /* 0x000000040a047221 */ /* 0x000fe20000010000 */
[----:B------:R-:W-:Y:S02]  /*4840*/  PRMT R10, R5, 0x7632, R10 ;  /* 0x00007632050a7816 */ /* 0x000fe4000000000a */
        /* <DEDUP_REMOVED lines=15> */
[----:B------:R-:W-:Y:S01]  /*4940*/  PRMT R7, R87, 0x7632, R7 ;  /* 0x0000763257077816 */ /* 0x000fe20000000007 */
[----:B------:R-:W-:Y:S01]  /*4950*/  FADD.FTZ R6, R78, R6 ;  /* 0x000000064e067221 */ /* 0x000fe20000010000 */
[----:B------:R-:W-:Y:S02]  /*4960*/  SHF.L.U32 R10, R10, 0x10, RZ ;  /* 0x000000100a0a7819 */ /* 0x000fe400000006ff */
[----:B------:R-:W-:-:S05]  /*4970*/  SHF.L.U32 R7, R7, 0x10, RZ ;  /* 0x0000001007077819 */ /* 0x000fca00000006ff */
[----:B------:R-:W-:Y:S01]  /*4980*/  FADD.FTZ R7, R10, R7 ;  /* 0x000000070a077221 */ /* 0x000fe20000010000 */
[----:B------:R-:W-:Y:S01]  /*4990*/  FADD.FTZ R10, R82, R4 ;  /* 0x00000004520a7221 */ /* 0x000fe20000010000 */
[----:B------:R-:W-:Y:S01]  /*49a0*/  FADD.FTZ R4, R76, R11 ;  /* 0x0000000b4c047221 */ /* 0x000fe20000010000 */
[----:B------:R-:W-:Y:S01]  /*49b0*/  FADD.FTZ R11, R83, R5 ;  /* 0x00000005530b7221 */ /* 0x000fe20000010000 */
[----:B------:R-:W-:Y:S01]  /*49c0*/  FADD.FTZ R5, R77, R232 ;  /* 0x000000e84d057221 */ /* 0x000fe20000010000 */
[----:B------:R-:W-:Y:S01]  /*49d0*/  FADD.FTZ R7, R79, R7 ;  /* 0x000000074f077221 */ /* 0x000fe20000010000 */
[----:B------:R-:W-:Y:S06]  /*49e0*/  BRA `(.L_x_21837) ;  /* 0x00000004000c7947 */ /* 0x000fec0003800000 */
.L_x_21836:
[----:B-----5:R-:W-:Y:S02]  /*49f0*/  SHF.L.U32 R8, R4, 0x10, RZ ;  /* 0x0000001004087819 */ /* 0x020fe400000006ff */
[----:B------:R-:W-:Y:S02]  /*4a00*/  SHF.L.U32 R9, R84, 0x10, RZ ;  /* 0x0000001054097819 */ /* 0x000fe400000006ff */
[----:B------:R-:W-:Y:S02]  /*4a10*/  SHF.L.U32 R10, R85, 0x10, RZ ;  /* 0x00000010550a7819 */ /* 0x000fe400000006ff */
[----:B------:R-:W-:Y:S01]  /*4a20*/  SHF.L.U32 R232, R87, 0x10, RZ ;  /* 0x0000001057e87819 */ /* 0x000fe200000006ff */
[----:B------:R-:W-:Y:S01]  /*4a30*/  FADD.FTZ R8, R9, R8 ;  /* 0x0000000809087221 */ /* 0x000fe20000010000 */
[----:B------:R-:W-:Y:S02]  /*4a40*/  PRMT R9, R4, 0x7632, R9 ;  /* 0x0000763204097816 */ /* 0x000fe40000000009 */
[----:B------:R-:W-:-:S02]  /*4a50*/  PRMT R4, R84, 0x7632, R4 ;  /* 0x0000763254047816 */ /* 0x000fc40000000004 */
[----:B------:R-:W-:Y:S02]  /*4a60*/  SHF.L.U32 R9, R9, 0x10, RZ ;  /* 0x0000001009097819 */ /* 0x000fe400000006ff */
[----:B------:R-:W-:-:S05]  /*4a70*/  SHF.L.U32 R4, R4, 0x10, RZ ;  /* 0x0000001004047819 */ /* 0x000fca00000006ff */
        /* <DEDUP_REMOVED lines=8> */
[----:B------:R-:W-:Y:S02]  /*4b00*/  SHF.L.U32 R4, R6, 0x10, RZ ;  /* 0x0000001006047819 */ /* 0x000fe400000006ff */
[----:B------:R-:W-:Y:S02]  /*4b10*/  SHF.L.U32 R5, R86, 0x10, RZ ;  /* 0x0000001056057819 */ /* 0x000fe400000006ff */
        /* <DEDUP_REMOVED lines=14> */
.L_x_21835:
[----:B------:R-:W-:Y:S05]  /*4c00*/  @!P0 BRA `(.L_x_21838) ;  /* 0x0000000000548947 */ /* 0x000fea0003800000 */
[C---:B-----5:R-:W-:Y:S02]  /*4c10*/  PRMT R9, R4.reuse, 0x7632, R9 ;  /* 0x0000763204097816 */ /* 0x060fe40000000009 */
[----:B------:R-:W-:Y:S02]  /*4c20*/  SHF.L.U32 R8, R4, 0x10, RZ ;  /* 0x0000001004087819 */ /* 0x000fe400000006ff */
[C---:B------:R-:W-:Y:S02]  /*4c30*/  PRMT R11, R5.reuse, 0x7632, R11 ;  /* 0x00007632050b7816 */ /* 0x040fe4000000000b */
[----:B------:R-:W-:Y:S01]  /*4c40*/  SHF.L.U32 R4, R5, 0x10, RZ ;  /* 0x0000001005047819 */ /* 0x000fe200000006ff */
[----:B------:R-:W-:Y:S01]  /*4c50*/  FADD.FTZ R8, R80, R8 ;  /* 0x0000000850087221 */ /* 0x000fe20000010000 */
        /* <DEDUP_REMOVED lines=16> */
.L_x_21838:
        /* <DEDUP_REMOVED lines=12> */
.L_x_21837:
        /* <DEDUP_REMOVED lines=56> */
.L_x_21840:
        /* <DEDUP_REMOVED lines=11> */
[----:B------:R-:W-:Y:S02]  /*5250*/  SHF.L.U32 R234, R237, 0x10, RZ ;  /* 0x00000010edea7819 */ /* 0x000fe400000006ff */
        /* <DEDUP_REMOVED lines=21> */
.L_x_21839:
        /* <DEDUP_REMOVED lines=22> */
.L_x_21842:
        /* <DEDUP_REMOVED lines=12> */
.L_x_21841:
[----:B------:R-:W0:Y:S01]  /*55d0*/  S2R R243, SR_TID.X ;  /* 0x0000000000f37919 */ /* 0x000e220000002100 */
[----:B------:R-:W-:Y:S01]  /*55e0*/  IMAD.WIDE.U32 R244, R248, 0x20, R244 ;  /* 0x00000020f8f47825 */ /* 0x000fe200078e00f4 */
[----:B------:R-:W-:-:S04]  /*55f0*/  UMOV UR13, 0xffffffff ;  /* 0xffffffff000d7882 */ /* 0x000fc80000000000 */
[----:B------:R-:W-:Y:S04]  /*5600*/  STG.E.128 desc[UR6][R244.64], R232 ;  /* 0x000000e8f4007986 */ /* 0x000fe8000c101d06 */
        /* <DEDUP_REMOVED lines=81> */
[----:B-1----:R-:W-:Y:S01]  /*5b20*/  FADD.FTZ R245, R243, R239 ;  /* 0x000000eff3f57221 */ /* 0x002fe20000010000 */
        /* <DEDUP_REMOVED lines=182> */
.L_x_21856:
[----:B------:R2:W-:Y:S01]  /*6690*/  STL [R1+0x48], R78 ;  /* 0x0000484e01007387 */ /* 0x0005e20000100800 */
[----:B------:R-:W3:Y:S03]  /*66a0*/  LDC R244, c[0x0][0x400] ;  /* 0x00010000fff47b82 */ /* 0x000ee60000000800 */
[----:B--2---:R-:W2:Y:S04]  /*66b0*/  LDL R78, [R1+0x28] ;  /* 0x00002800014e7983 */ /* 0x004ea80000100800 */
[----:B------:R4:W-:Y:S04]  /*66c0*/  STL [R1+0x44], R77 ;  /* 0x0000444d01007387 */ /* 0x0009e80000100800 */
[----:B----4-:R-:W4:Y:S01]  /*66d0*/  LDL R77, [R1+0x2c] ;  /* 0x00002c00014d7983 */ /* 0x010f220000100800 */
[----:B-1----:R-:W-:Y:S01]  /*66e0*/  FADD.FTZ R243, R251, R243 ;  /* 0x000000f3fbf37221 */ /* 0x002fe20000010000 */
[----:B------:R-:W-:-:S02]  /*66f0*/  ISETP.NE.AND P2, PT, RZ, UR12, PT ;  /* 0x0000000cff007c0c */ /* 0x000fc4000bf45270 */
[----:B------:R1:W-:Y:S01]  /*6700*/  STL [R1+0x40], R76 ;  /* 0x0000404c01007387 */ /* 0x0003e20000100800 */
[----:B---3--:R-:W-:Y:S01]  /*6710*/  FFMA.FTZ R243, R243, R244, UR9 ;  /* 0x00000009f3f37e23 */ /* 0x008fe200080100f4 */
[----:B------:R-:W-:Y:S02]  /*6720*/  FMUL.FTZ R244, R245, R245 ;  /* 0x000000f5f5f47220 */ /* 0x000fe40000410000 */
[----:B0-----:R-:W3:Y:S03]  /*6730*/  LDL R251, [R1+0x3c] ;  /* 0x00003c0001fb7983 */ /* 0x001ee60000100800 */
[----:B------:R-:W-:Y:S01]  /*6740*/  FSEL R244, R244, RZ, P2 ;  /* 0x000000fff4f47208 */ /* 0x000fe20001000000 */
[----:B------:R-:W3:Y:S04]  /*6750*/  LDL R250, [R1+0x34] ;  /* 0x0000340001fa7983 */ /* 0x000ee80000100800 */
[----:B------:R-:W-:Y:S01]  /*6760*/  FADD.FTZ R243, R243, R244 ;  /* 0x000000f4f3f37221 */ /* 0x000fe20000010000 */
[----:B-1----:R-:W3:Y:S05]  /*6770*/  LDL R76, [R1+0x38] ;  /* 0x00003800014c7983 */ /* 0x002eea0000100800 */
[----:B------:R-:W0:Y:S01]  /*6780*/  MUFU.RSQ R243, R243 ;  /* 0x000000f300f37308 */ /* 0x000e220000001400 */
[----:B------:R-:W-:-:S05]  /*6790*/  FSEL R244, R245, RZ, !P2 ;  /* 0x000000fff5f47208 */ /* 0x000fca0005000000 */
[C---:B------:R-:W-:Y:S01]  /*67a0*/  FADD.FTZ R70, -R244.reuse, R70 ;  /* 0x00000046f4467221 */ /* 0x040fe20000010100 */
[C---:B------:R-:W-:Y:S01]  /*67b0*/  FADD.FTZ R71, -R244.reuse, R71 ;  /* 0x00000047f4477221 */ /* 0x040fe20000010100 */
[----:B------:R-:W-:Y:S02]  /*67c0*/  FADD.FTZ R68, -R244, R68 ;  /* 0x00000044f4447221 */ /* 0x000fe40000010100 */
[C---:B0-----:R-:W-:Y:S01]  /*67d0*/  FMUL.FTZ R70, R243.reuse, R70 ;  /* 0x00000046f3467220 */ /* 0x041fe20000410000 */
[----:B------:R-:W-:-:S03]  /*67e0*/  FMUL.FTZ R71, R243, R71 ;  /* 0x00000047f3477220 */ /* 0x000fc60000410000 */
[----:B--2---:R-:W-:Y:S02]  /*67f0*/  FFMA.FTZ R70, R70, R78, R162 ;  /* 0x0000004e46467223 */ /* 0x004fe400000100a2 */
[----:B------:R0:W5:Y:S01]  /*6800*/  LDL.LU R78, [R1+0x48] ;  /* 0x00004800014e7983 */ /* 0x0001620000300800 */
[----:B----4-:R-:W-:-:S03]  /*6810*/  FFMA.FTZ R71, R71, R77, R163 ;  /* 0x0000004d47477223 */ /* 0x010fc600000100a3 */
[----:B------:R0:W5:Y:S02]  /*6820*/  LDL.LU R77, [R1+0x44] ;  /* 0x00004400014d7983 */ /* 0x0001640000300800 */
[----:B------:R-:W-:Y:S01]  /*6830*/  F2FP.BF16.F32.PACK_AB R71, R71, R70 ;  /* 0x000000464747723e */ /* 0x000fe200000010ff */
[C---:B------:R-:W-:Y:S01]  /*6840*/  FADD.FTZ R70, -R244.reuse, R72 ;  /* 0x00000048f4467221 */ /* 0x040fe20000010100 */
[C---:B------:R-:W-:Y:S02]  /*6850*/  FMUL.FTZ R72, R243.reuse, R68 ;  /* 0x00000044f3487220 */ /* 0x040fe40000410000 */
[----:B------:R-:W2:Y:S01]  /*6860*/  LDL R68, [R1+0x30] ;  /* 0x0000300001447983 */ /* 0x000ea20000100800 */
[----:B------:R-:W-:Y:S01]  /*6870*/  FMUL.FTZ R70, R243, R70 ;  /* 0x00000046f3467220 */ /* 0x000fe20000410000 */
[----:B------:R-:W-:-:S03]  /*6880*/  FADD.FTZ R74, -R244, R74 ;  /* 0x0000004af44a7221 */ /* 0x000fc60000010100 */
[----:B--2---:R-:W-:Y:S02]  /*6890*/  FFMA.FTZ R68, R70, R68, R164 ;  /* 0x0000004446447223 */ /* 0x004fe400000100a4 */
[----:B------:R-:W2:Y:S01]  /*68a0*/  LDL R70, [R1+0x20] ;  /* 0x0000200001467983 */ /* 0x000ea20000100800 */
[----:B------:R-:W-:-:S04]  /*68b0*/  FMUL.FTZ R74, R243, R74 ;  /* 0x0000004af34a7220 */ /* 0x000fc80000410000 */
[----:B---3--:R-:W-:Y:S02]  /*68c0*/  FFMA.FTZ R74, R74, R76, R166 ;  /* 0x0000004c4a4a7223 */ /* 0x008fe400000100a6 */
[----:B------:R0:W5:Y:S01]  /*68d0*/  LDL.LU R76, [R1+0x40] ;  /* 0x00004000014c7983 */ /* 0x0001620000300800 */
[----:B------:R-:W-:Y:S01]  /*68e0*/  FADD.FTZ R73, -R244, R73 ;  /* 0x00000049f4497221 */ /* 0x000fe20000010100 */
[----:B--2---:R-:W-:Y:S02]  /*68f0*/  FFMA.FTZ R70, R72, R70, R160 ;  /* 0x0000004648467223 */ /* 0x004fe400000100a0 */
[----:B------:R-:W2:Y:S01]  /*6900*/  LDL R72, [R1+0x24] ;  /* 0x0000240001487983 */ /* 0x000ea20000100800 */
[----:B------:R-:W-:Y:S01]  /*6910*/  FMUL.FTZ R73, R243, R73 ;  /* 0x00000049f3497220 */ /* 0x000fe20000410000 */
[----:B------:R-:W-:-:S03]  /*6920*/  FADD.FTZ R69, -R244, R69 ;  /* 0x00000045f4457221 */ /* 0x000fc60000010100 */
[----:B------:R-:W-:Y:S01]  /*6930*/  FFMA.FTZ R73, R73, R250, R165 ;  /* 0x000000fa49497223 */ /* 0x000fe200000100a5 */
[----:B------:R-:W-:-:S04]  /*6940*/  FMUL.FTZ R69, R243, R69 ;  /* 0x00000045f3457220 */ /* 0x000fc80000410000 */
[----:B------:R-:W-:Y:S01]  /*6950*/  F2FP.BF16.F32.PACK_AB R68, R73, R68 ;  /* 0x000000444944723e */ /* 0x000fe200000010ff */
[----:B------:R-:W-:-:S04]  /*6960*/  FADD.FTZ R75, -R244, R75 ;  /* 0x0000004bf44b7221 */ /* 0x000fc80000010100 */
[----:B------:R-:W-:-:S04]  /*6970*/  FMUL.FTZ R75, R243, R75 ;  /* 0x0000004bf34b7220 */ /* 0x000fc80000410000 */
[----:B------:R-:W-:Y:S02]  /*6980*/  FFMA.FTZ R75, R75, R251, R167 ;  /* 0x000000fb4b4b7223 */ /* 0x000fe400000100a7 */
[----:B------:R-:W1:Y:S01]  /*6990*/  LDC.64 R250, c[0x0][0x428] ;  /* 0x00010a00fffa7b82 */ /* 0x000e620000000a00 */
[----:B--2---:R-:W-:-:S07]  /*69a0*/  FFMA.FTZ R69, R69, R72, R161 ;  /* 0x0000004845457223 */ /* 0x004fce00000100a1 */
[----:B------:R-:W2:Y:S02]  /*69b0*/  @!P0 LDC.64 R72, c[0x0][0x3c0] ;  /* 0x0000f000ff488b82 */ /* 0x000ea40000000a00 */
[----:B--2---:R-:W-:-:S05]  /*69c0*/  @!P0 IMAD.WIDE R72, R241, 0x4, R72 ;  /* 0x00000004f1488825 */ /* 0x004fca00078e0248 */
[----:B------:R2:W-:Y:S02]  /*69d0*/  @!P0 STG.E desc[UR6][R72.64], R245 ;  /* 0x000000f548008986 */ /* 0x0005e4000c101906 */
[----:B--2---:R-:W2:Y:S01]  /*69e0*/  @!P0 LDC.64 R72, c[0x0][0x3c8] ;  /* 0x0000f200ff488b82 */ /* 0x004ea20000000a00 */
[----:B------:R-:W-:Y:S01]  /*69f0*/  F2FP.BF16.F32.PACK_AB R70, R69, R70 ;  /* 0x000000464546723e */ /* 0x000fe200000010ff */
[----:B------:R-:W3:Y:S01]  /*6a00*/  LDL R245, [R1+0x4] ;  /* 0x0000040001f57983 */ /* 0x000ee20000100800 */
[----:B------:R-:W-:-:S03]  /*6a10*/  F2FP.BF16.F32.PACK_AB R69, R75, R74 ;  /* 0x0000004a4b45723e */ /* 0x000fc600000010ff */
[----:B------:R-:W4:Y:S04]  /*6a20*/  LDL R75, [R1+0x14] ;  /* 0x00001400014b7983 */ /* 0x000f280000100800 */
[----:B------:R-:W4:Y:S01]  /*6a30*/  LDL R74, [R1+0x1c] ;  /* 0x00001c00014a7983 */ /* 0x000f220000100800 */
[----:B--2---:R-:W-:-:S05]  /*6a40*/  @!P0 IMAD.WIDE R72, R241, 0x4, R72 ;  /* 0x00000004f1488825 */ /* 0x004fca00078e0248 */
[----:B------:R1:W-:Y:S02]  /*6a50*/  @!P0 STG.E desc[UR6][R72.64], R243 ;  /* 0x000000f348008986 */ /* 0x0003e4000c101906 */
[----:B-1----:R-:W-:Y:S02]  /*6a60*/  IMAD.WIDE.U32 R72, R240, 0x10, R250 ;  /* 0x00000010f0487825 */ /* 0x002fe400078e00fa */
[----:B------:R-:W2:Y:S04]  /*6a70*/  LDL R240, [R1] ;  /* 0x0000000001f07983 */ /* 0x000ea80000100800 */
[----:B------:R1:W-:Y:S04]  /*6a80*/  STG.E.128 desc[UR6][R72.64], R68 ;  /* 0x0000004448007986 */ /* 0x0003e8000c101d06 */
[----:B-1----:R-:W2:Y:S04]  /*6a90*/  LDL R70, [R1+0x8] ;  /* 0x0000080001467983 */ /* 0x002ea80000100800 */
[----:B------:R-:W2:Y:S04]  /*6aa0*/  LDL R71, [R1+0xc] ;  /* 0x00000c0001477983 */ /* 0x000ea80000100800 */
[----:B------:R-:W2:Y:S04]  /*6ab0*/  LDL R72, [R1+0x10] ;  /* 0x0000100001487983 */ /* 0x000ea80000100800 */
[----:B------:R-:W2:Y:S01]  /*6ac0*/  LDL R73, [R1+0x18] ;  /* 0x0000180001497983 */ /* 0x000ea20000100800 */
[C---:B------:R-:W-:Y:S01]  /*6ad0*/  FADD.FTZ R62, -R244.reuse, R62 ;  /* 0x0000003ef43e7221 */ /* 0x040fe20000010100 */
[----:B------:R-:W-:-:S03]  /*6ae0*/  FADD.FTZ R63, -R244, R63 ;  /* 0x0000003ff43f7221 */ /* 0x000fc60000010100 */
[C---:B------:R-:W-:Y:S01]  /*6af0*/  FMUL.FTZ R62, R243.reuse, R62 ;  /* 0x0000003ef33e7220 */ /* 0x040fe20000410000 */
[C---:B------:R-:W-:Y:S01]  /*6b00*/  FMUL.FTZ R63, R243.reuse, R63 ;  /* 0x0000003ff33f7220 */ /* 0x040fe20000410000 */
[C---:B------:R-:W-:Y:S01]  /*6b10*/  FADD.FTZ R65, -R244.reuse, R65 ;  /* 0x00000041f4417221 */ /* 0x040fe20000010100 */
[C---:B------:R-:W-:Y:S01]  /*6b20*/  FADD.FTZ R60, -R244.reuse, R60 ;  /* 0x0000003cf43c7221 */ /* 0x040fe20000010100 */
[C---:B------:R-:W-:Y:S01]  /*6b30*/  FADD.FTZ R61, -R244.reuse, R61 ;  /* 0x0000003df43d7221 */ /* 0x040fe20000010100 */
[C---:B------:R-:W-:Y:S01]  /*6b40*/  FADD.FTZ R66, -R244.reuse, R66 ;  /* 0x00000042f4427221 */ /* 0x040fe20000010100 */
[C---:B------:R-:W-:Y:S01]  /*6b50*/  FADD.FTZ R67, -R244.reuse, R67 ;  /* 0x00000043f4437221 */ /* 0x040fe20000010100 */
        /* <DEDUP_REMOVED lines=40> */
[----:B------:R-:W-:Y:S01]  /*6de0*/  FFMA.FTZ R58, R58, R219, R139 ;  /* 0x000000db3a3a7223 */ /* 0x000fe2000001008b */
[C---:B------:R-:W-:Y:S01]  /*6df0*/  FADD.FTZ R23, -R244.reuse, R23 ;  /* 0x00000017f4177221 */ /* 0x040fe20000010100 */
[C---:B------:R-:W-:Y:S01]  /*6e00*/  FADD.FTZ R24, -R244.reuse, R24 ;  /* 0x00000018f4187221 */ /* 0x040fe20000010100 */
[C---:B------:R-:W-:Y:S01]  /*6e10*/  FADD.FTZ R22, -R244.reuse, R22 ;  /* 0x00000016f4167221 */ /* 0x040fe20000010100 */
[C---:B------:R-:W-:Y:S01]  /*6e20*/  FADD.FTZ R40, -R244.reuse, R40 ;  /* 0x00000028f4287221 */ /* 0x040fe20000010100 */
[C---:B------:R-:W-:Y:S01]  /*6e30*/  FMUL.FTZ R23, R243.reuse, R23 ;  /* 0x00000017f3177220 */ /* 0x040fe20000410000 */
[----:B------:R-:W-:Y:S01]  /*6e40*/  FADD.FTZ R41, -R244, R41 ;  /* 0x00000029f4297221 */ /* 0x000fe20000010100 */
[C---:B------:R-:W-:Y:S01]  /*6e50*/  FMUL.FTZ R22, R243.reuse, R22 ;  /* 0x00000016f3167220 */ /* 0x040fe20000410000 */
[----:B------:R-:W-:-:S02]  /*6e60*/  FMUL.FTZ R40, R243, R40 ;  /* 0x00000028f3287220 */ /* 0x000fc40000410000 */
[----:B------:R-:W-:Y:S01]  /*6e70*/  FMUL.FTZ R41, R243, R41 ;  /* 0x00000029f3297220 */ /* 0x000fe20000410000 */
[----:B------:R-:W-:Y:S01]  /*6e80*/  FFMA.FTZ R22, R22, R194, R114 ;  /* 0x000000c216167223 */ /* 0x000fe20000010072 */
        /* <DEDUP_REMOVED lines=8> */
[C---:B------:R-:W-:Y:S01]  /*6f10*/  FADD.FTZ R38, -R244.reuse, R38 ;  /* 0x00000026f4267221 */ /* 0x040fe20000010100 */
[C---:B------:R-:W-:Y:S01]  /*6f20*/  FADD.FTZ R37, -R244.reuse, R37 ;  /* 0x00000025f4257221 */ /* 0x040fe20000010100 */
[C---:B------:R-:W-:Y:S01]  /*6f30*/  FADD.FTZ R39, -R244.reuse, R39 ;  /* 0x00000027f4277221 */ /* 0x040fe20000010100 */
[C---:B------:R-:W-:Y:S01]  /*6f40*/  FMUL.FTZ R14, R243.reuse, R14 ;  /* 0x0000000ef30e7220 */ /* 0x040fe20000410000 */
[C---:B------:R-:W-:Y:S01]  /*6f50*/  FMUL.FTZ R15, R243.reuse, R15 ;  /* 0x0000000ff30f7220 */ /* 0x040fe20000410000 */
[C---:B------:R-:W-:Y:S01]  /*6f60*/  FADD.FTZ R31, -R244.reuse, R31 ;  /* 0x0000001ff41f7221 */ /* 0x040fe20000010100 */
        /* <DEDUP_REMOVED lines=8> */
[C---:B------:R-:W-:Y:S01]  /*6ff0*/  FMUL.FTZ R37, R243.reuse, R37 ;  /* 0x00000025f3257220 */ /* 0x040fe20000410000 */
[----:B------:R-:W-:Y:S01]  /*7000*/  FMUL.FTZ R39, R243, R39 ;  /* 0x00000027f3277220 */ /* 0x000fe20000410000 */
[----:B------:R-:W-:Y:S01]  /*7010*/  FFMA.FTZ R14, R14, R186, R106 ;  /* 0x000000ba0e0e7223 */ /* 0x000fe2000001006a */
[----:B------:R-:W-:Y:S01]  /*7020*/  FFMA.FTZ R15, R15, R187, R107 ;  /* 0x000000bb0f0f7223 */ /* 0x000fe2000001006b */
[----:B------:R-:W-:Y:S01]  /*7030*/  FMUL.FTZ R31, R243, R31 ;  /* 0x0000001ff31f7220 */ /* 0x000fe20000410000 */
[----:B------:R-:W-:Y:S01]  /*7040*/  FFMA.FTZ R12, R12, R184, R104 ;  /* 0x000000b80c0c7223 */ /* 0x000fe20000010068 */
[----:B------:R-:W-:Y:S01]  /*7050*/  FFMA.FTZ R13, R13, R185, R105 ;  /* 0x000000b90d0d7223 */ /* 0x000fe20000010069 */
[----:B------:R-:W-:Y:S01]  /*7060*/  FFMA.FTZ R21, R21, R193, R113 ;  /* 0x000000c115157223 */ /* 0x000fe20000010071 */
[C---:B------:R-:W-:Y:S01]  /*7070*/  FMUL.FTZ R17, R243.reuse, R17 ;  /* 0x00000011f3117220 */ /* 0x040fe20000410000 */
[C---:B------:R-:W-:Y:S01]  /*7080*/  FMUL.FTZ R18, R243.reuse, R18 ;  /* 0x00000012f3127220 */ /* 0x040fe20000410000 */
[----:B------:R-:W-:Y:S01]  /*7090*/  FMUL.FTZ R19, R243, R19 ;  /* 0x00000013f3137220 */ /* 0x000fe20000410000 */
[----:B------:R-:W-:Y:S01]  /*70a0*/  FFMA.FTZ R37, R37, R209, R129 ;  /* 0x000000d125257223 */ /* 0x000fe20000010081 */
[C---:B------:R-:W-:Y:S01]  /*70b0*/  FMUL.FTZ R46, R243.reuse, R46 ;  /* 0x0000002ef32e7220 */ /* 0x040fe20000410000 */
[----:B------:R-:W-:Y:S01]  /*70c0*/  FMUL.FTZ R47, R243, R47 ;  /* 0x0000002ff32f7220 */ /* 0x000fe20000410000 */
[----:B------:R-:W-:Y:S01]  /*70d0*/  FFMA.FTZ R235, R235, R204, R124 ;  /* 0x000000ccebeb7223 */ /* 0x000fe2000001007c */
        /* <DEDUP_REMOVED lines=9> */
[----:B------:R-:W-:-:S03]  /*7170*/  FFMA.FTZ R47, R47, R175, R95 ;  /* 0x000000af2f2f7223 */ /* 0x000fc6000001005f */
[----:B------:R-:W-:Y:S01]  /*7180*/  F2FP.BF16.F32.PACK_AB R18, R33, R18 ;  /* 0x000000122112723e */ /* 0x000fe200000010ff */
[----:B---3--:R-:W-:Y:S01]  /*7190*/  FFMA.FTZ R61, R61, R245, R153 ;  /* 0x000000f53d3d7223 */ /* 0x008fe20000010099 */
[----:B----4-:R-:W-:Y:S01]  /*71a0*/  FFMA.FTZ R65, R65, R75, R157 ;  /* 0x0000004b41417223 */ /* 0x010fe2000001009d */
[----:B------:R-:W-:Y:S01]  /*71b0*/  FFMA.FTZ R67, R67, R74, R159 ;  /* 0x0000004a43437223 */ /* 0x000fe2000001009f */
[C---:B------:R-:W-:Y:S01]  /*71c0*/  FMUL.FTZ R75, R243.reuse, R35 ;  /* 0x00000023f34b7220 */ /* 0x040fe20000410000 */
[C---:B------:R-:W-:Y:S01]  /*71d0*/  FMUL.FTZ R35, R243.reuse, R7 ;  /* 0x00000007f3237220 */ /* 0x040fe20000410000 */
[----:B------:R-:W-:Y:S01]  /*71e0*/  FMUL.FTZ R74, R243, R24 ;  /* 0x00000018f34a7220 */ /* 0x000fe20000410000 */
[----:B--2---:R-:W-:Y:S01]  /*71f0*/  FFMA.FTZ R62, R62, R70, R154 ;  /* 0x000000463e3e7223 */ /* 0x004fe2000001009a */
[----:B------:R-:W-:-:S05]  /*7200*/  FFMA.FTZ R63, R63, R71, R155 ;  /* 0x000000473f3f7223 */ /* 0x000fca000001009b */
[----:B------:R-:W-:Y:S01]  /*7210*/  F2FP.BF16.F32.PACK_AB R63, R63, R62 ;  /* 0x0000003e3f3f723e */ /* 0x000fe200000010ff */
[----:B------:R-:W-:Y:S01]  /*7220*/  FADD.FTZ R62, -R244, R64 ;  /* 0x00000040f43e7221 */ /* 0x000fe20000010100 */
[----:B------:R-:W-:-:S03]  /*7230*/  FMUL.FTZ R64, R243, R60 ;  /* 0x0000003cf3407220 */ /* 0x000fc60000410000 */
[----:B------:R-:W-:Y:S01]  /*7240*/  FMUL.FTZ R62, R243, R62 ;  /* 0x0000003ef33e7220 */ /* 0x000fe20000410000 */
[----:B------:R-:W-:-:S03]  /*7250*/  FFMA.FTZ R66, R66, R73, R158 ;  /* 0x0000004942427223 */ /* 0x000fc6000001009e */
[----:B------:R-:W-:Y:S01]  /*7260*/  FFMA.FTZ R60, R62, R72, R156 ;  /* 0x000000483e3c7223 */ /* 0x000fe2000001009c */
[----:B------:R-:W-:-:S04]  /*7270*/  FFMA.FTZ R62, R64, R240, R152 ;  /* 0x000000f0403e7223 */ /* 0x000fc80000010098 */
[----:B------:R-:W-:Y:S01]  /*7280*/  F2FP.BF16.F32.PACK_AB R60, R65, R60 ;  /* 0x0000003c413c723e */ /* 0x000fe200000010ff */
[----:B------:R-:W-:Y:S01]  /*7290*/  IMAD.WIDE.U32 R64, R252, 0x10, R250 ;  /* 0x00000010fc407825 */ /* 0x000fe200078e00fa */
[----:B------:R-:W-:Y:S02]  /*72a0*/  F2FP.BF16.F32.PACK_AB R62, R61, R62 ;  /* 0x0000003e3d3e723e */ /* 0x000fe400000010ff */
[----:B------:R-:W-:Y:S01]  /*72b0*/  F2FP.BF16.F32.PACK_AB R61, R67, R66 ;  /* 0x00000042433d723e */ /* 0x000fe200000010ff */
[----:B------:R-:W-:-:S04]  /*72c0*/  FADD.FTZ R66, -R244, R49 ;  /* 0x00000031f4427221 */ /* 0x000fc80000010100 */
[----:B------:R1:W-:Y:S01]  /*72d0*/  STG.E.128 desc[UR6][R64.64], R60 ;  /* 0x0000003c40007986 */ /* 0x0003e2000c101d06 */
[C---:B------:R-:W-:Y:S01]  /*72e0*/  FADD.FTZ R70, -R244.reuse, R56 ;  /* 0x00000038f4467221 */ /* 0x040fe20000010100 */
[C---:B------:R-:W-:Y:S01]  /*72f0*/  FADD.FTZ R56, -R244.reuse, R44 ;  /* 0x0000002cf4387221 */ /* 0x040fe20000010100 */
[C---:B------:R-:W-:Y:S01]  /*7300*/  FADD.FTZ R67, -R244.reuse, R48 ;  /* 0x00000030f4437221 */ /* 0x040fe20000010100 */
[C---:B------:R-:W-:Y:S01]  /*7310*/  FMUL.FTZ R73, R243.reuse, R28 ;  /* 0x0000001cf3497220 */ /* 0x040fe20000410000 */
[C---:B------:R-:W-:Y:S01]  /*7320*/  FMUL.FTZ R28, R243.reuse, R9 ;  /* 0x00000009f31c7220 */ /* 0x040fe20000410000 */
[C---:B------:R-:W-:Y:S01]  /*7330*/  FMUL.FTZ R56, R243.reuse, R56 ;  /* 0x00000038f3387220 */ /* 0x040fe20000410000 */
[C---:B------:R-:W-:Y:S01]  /*7340*/  FADD.FTZ R44, -R244.reuse, R232 ;  /* 0x000000e8f42c7221 */ /* 0x040fe20000010100 */
[C---:B-1----:R-:W-:Y:S01]  /*7350*/  FADD.FTZ R62, -R244.reuse, R52 ;  /* 0x00000034f43e7221 */ /* 0x042fe20000010100 */
        /* <DEDUP_REMOVED lines=9> */
[C---:B------:R-:W-:Y:S01]  /*73f0*/  FMUL.FTZ R51, R243.reuse, R66 ;  /* 0x00000042f3337220 */ /* 0x040fe20000410000 */
[C---:B------:R-:W-:Y:S01]  /*7400*/  FMUL.FTZ R66, R243.reuse, R16 ;  /* 0x00000010f3427220 */ /* 0x040fe20000410000 */
[----:B------:R-:W-:Y:S01]  /*7410*/  FADD.FTZ R45, -R244, R233 ;  /* 0x000000e9f42d7221 */ /* 0x000fe20000010100 */
[C---:B------:R-:W-:Y:S01]  /*7420*/  FMUL.FTZ R54, R243.reuse, R54 ;  /* 0x00000036f3367220 */ /* 0x040fe20000410000 */
[C---:B------:R-:W-:Y:S01]  /*7430*/  FMUL.FTZ R16, R243.reuse, R8 ;  /* 0x00000008f3107220 */ /* 0x040fe20000410000 */
[----:B------:R-:W-:Y:S01]  /*7440*/  FMUL.FTZ R233, R243, R70 ;  /* 0x00000046f3e97220 */ /* 0x000fe20000410000 */
[----:B------:R-:W-:Y:S01]  /*7450*/  FFMA.FTZ R9, R52, R222, R142 ;  /* 0x000000de34097223 */ /* 0x000fe2000001008e */
        /* <DEDUP_REMOVED lines=14> */
[----:B------:R-:W-:Y:S01]  /*7540*/  FFMA.FTZ R25, R54, R217, R137 ;  /* 0x000000d936197223 */ /* 0x000fe20000010089 */
        /* <DEDUP_REMOVED lines=15> */
[----:B------:R-:W-:Y:S01]  /*7640*/  FMUL.FTZ R69, R243, R26 ;  /* 0x0000001af3457220 */ /* 0x000fe20000410000 */
[----:B------:R-:W-:Y:S01]  /*7650*/  F2FP.BF16.F32.PACK_AB R10, R25, R10 ;  /* 0x0000000a190a723e */ /* 0x000fe200000010ff */
[----:B------:R-:W-:Y:S01]  /*7660*/  FFMA.FTZ R26, R36, R208, R128 ;  /* 0x000000d0241a7223 */ /* 0x000fe20000010080 */
[----:B------:R-:W-:Y:S01]  /*7670*/  FFMA.FTZ R25, R42, R214, R134 ;  /* 0x000000d62a197223 */ /* 0x000fe20000010086 */
        /* <DEDUP_REMOVED lines=9> */
[----:B------:R-:W-:Y:S04]  /*7710*/  STG.E.128 desc[UR6][R42.64], R4 ;  /* 0x000000042a007986 */ /* 0x000fe8000c101d06 */
[----:B------:R1:W-:Y:S01]  /*7720*/  STG.E.128 desc[UR6][R52.64], R8 ;  /* 0x0000000834007986 */ /* 0x0003e2000c101d06 */
[----:B------:R-:W-:Y:S01]  /*7730*/  FFMA.FTZ R24, R40, R212, R132 ;  /* 0x000000d428187223 */ /* 0x000fe20000010084 */
[----:B------:R-:W-:Y:S01]  /*7740*/  FMUL.FTZ R67, R243, R27 ;  /* 0x0000001bf3437220 */ /* 0x000fe20000410000 */
[C---:B------:R-:W-:Y:S01]  /*7750*/  FADD.FTZ R48, -R244.reuse, R236 ;  /* 0x000000ecf4307221 */ /* 0x040fe20000010100 */
[----:B------:R-:W-:-:S02]  /*7760*/  FADD.FTZ R49, -R244, R237 ;  /* 0x000000edf4317221 */ /* 0x000fc40000010100 */
[----:B------:R-:W-:Y:S01]  /*7770*/  F2FP.BF16.F32.PACK_AB R24, R41, R24 ;  /* 0x000000182918723e */ /* 0x000fe200000010ff */
[----:B------:R-:W-:-:S04]  /*7780*/  IMAD.WIDE.U32 R40, R0, 0x10, R250 ;  /* 0x0000001000287825 */ /* 0x000fc800078e00fa */
[----:B-1----:R-:W-:Y:S01]  /*7790*/  FFMA.FTZ R11, R23, R195, R115 ;  /* 0x000000c3170b7223 */ /* 0x002fe20000010073 */
[----:B------:R-:W-:Y:S01]  /*77a0*/  FFMA.FTZ R8, R74, R196, R116 ;  /* 0x000000c44a087223 */ /* 0x000fe20000010074 */
[----:B------:R-:W-:-:S03]  /*77b0*/  FFMA.FTZ R23, R72, R197, R117 ;  /* 0x000000c548177223 */ /* 0x000fc60000010075 */
[----:B------:R-:W-:Y:S02]  /*77c0*/  F2FP.BF16.F32.PACK_AB R11, R11, R22 ;  /* 0x000000160b0b723e */ /* 0x000fe400000010ff */
[----:B------:R-:W-:Y:S02]  /*77d0*/  F2FP.BF16.F32.PACK_AB R8, R23, R8 ;  /* 0x000000081708723e */ /* 0x000fe400000010ff */
[----:B------:R-:W1:Y:S01]  /*77e0*/  LDC.64 R22, c[0x0][0x380] ;  /* 0x0000e000ff167b82 */ /* 0x000e620000000a00 */
[C---:B------:R-:W-:Y:S01]  /*77f0*/  FADD.FTZ R50, -R244.reuse, R238 ;  /* 0x000000eef4327221 */ /* 0x040fe20000010100 */
[----:B------:R-:W-:Y:S01]  /*7800*/  FADD.FTZ R63, -R244, R239 ;  /* 0x000000eff43f7221 */ /* 0x000fe20000010100 */
[----:B------:R-:W-:Y:S01]  /*7810*/  FFMA.FTZ R9, R69, R198, R118 ;  /* 0x000000c645097223 */ /* 0x000fe20000010076 */
[----:B------:R-:W-:Y:S01]  /*7820*/  FFMA.FTZ R0, R67, R199, R119 ;  /* 0x000000c743007223 */ /* 0x000fe20000010077 */
[----:B------:R-:W-:Y:S01]  /*7830*/  FFMA.FTZ R10, R20, R192, R112 ;  /* 0x000000c0140a7223 */ /* 0x000fe20000010070 */
[----:B------:R-:W-:Y:S01]  /*7840*/  FFMA.FTZ R27, R38, R210, R130 ;  /* 0x000000d2261b7223 */ /* 0x000fe20000010082 */
        /* <DEDUP_REMOVED lines=23> */
[----:B------:R-:W-:Y:S01]  /*79c0*/  IMAD.WIDE.U32 R56, R246, 0x10, R250 ;  /* 0x00000010f6387825 */ /* 0x000fe200078e00fa */
[----:B------:R-:W-:-:S03]  /*79d0*/  F2FP.BF16.F32.PACK_AB R26, R37, R26 ;  /* 0x0000001a251a723e */ /* 0x000fc600000010ff */
[----:B------:R-:W-:Y:S01]  /*79e0*/  FFMA.FTZ R44, R44, R172, R92 ;  /* 0x000000ac2c2c7223 */ /* 0x000fe2000001005c */
[----:B------:R-:W-:Y:S01]  /*79f0*/  F2FP.BF16.F32.PACK_AB R25, R36, R25 ;  /* 0x000000192419723e */ /* 0x000fe200000010ff */
[----:B------:R-:W-:Y:S01]  /*7a00*/  FFMA.FTZ R48, R48, R168, R88 ;  /* 0x000000a830307223 */ /* 0x000fe20000010058 */
[----:B------:R-:W-:Y:S01]  /*7a10*/  FFMA.FTZ R50, R50, R170, R90 ;  /* 0x000000aa32327223 */ /* 0x000fe2000001005a */
[----:B------:R-:W-:Y:S01]  /*7a20*/  FFMA.FTZ R63, R63, R171, R91 ;  /* 0x000000ab3f3f7223 */ /* 0x000fe2000001005b */
[----:B------:R-:W-:Y:S01]  /*7a30*/  FFMA.FTZ R49, R49, R169, R89 ;  /* 0x000000a931317223 */ /* 0x000fe20000010059 */
[----:B------:R-:W-:Y:S01]  /*7a40*/  FFMA.FTZ R45, R45, R173, R93 ;  /* 0x000000ad2d2d7223 */ /* 0x000fe2000001005d */
[--C-:B------:R-:W-:Y:S01]  /*7a50*/  IMAD.WIDE.U32 R36, R242, 0x10, R250.reuse ;  /* 0x00000010f2247825 */ /* 0x100fe200078e00fa */
[----:B------:R-:W-:Y:S02]  /*7a60*/  F2FP.BF16.F32.PACK_AB R7, R31, R68 ;  /* 0x000000441f07723e */ /* 0x000fe400000010ff */
[----:B------:R-:W-:Y:S01]  /*7a70*/  F2FP.BF16.F32.PACK_AB R6, R70, R73 ;  /* 0x000000494606723e */ /* 0x000fe200000010ff */
[----:B------:R-:W-:Y:S01]  /*7a80*/  IMAD.WIDE.U32 R38, R3, 0x10, R250 ;  /* 0x0000001003267825 */ /* 0x000fe200078e00fa */
[----:B------:R-:W-:-:S02]  /*7a90*/  F2FP.BF16.F32.PACK_AB R5, R75, R232 ;  /* 0x000000e84b05723e */ /* 0x000fc400000010ff */
[----:B------:R-:W-:Y:S01]  /*7aa0*/  F2FP.BF16.F32.PACK_AB R4, R234, R235 ;  /* 0x000000ebea04723e */ /* 0x000fe200000010ff */
[--C-:B------:R-:W-:Y:S01]  /*7ab0*/  IMAD.WIDE.U32 R2, R2, 0x10, R250.reuse ;  /* 0x0000001002027825 */ /* 0x100fe200078e00fa */
[----:B------:R-:W-:Y:S02]  /*7ac0*/  F2FP.BF16.F32.PACK_AB R13, R0, R13 ;  /* 0x0000000d000d723e */ /* 0x000fe400000010ff */
[----:B------:R-:W-:Y:S01]  /*7ad0*/  F2FP.BF16.F32.PACK_AB R12, R17, R12 ;  /* 0x0000000c110c723e */ /* 0x000fe200000010ff */
[----:B------:R-:W-:Y:S01]  /*7ae0*/  IMAD.WIDE.U32 R54, R248, 0x10, R250 ;  /* 0x00000010f8367825 */ /* 0x000fe200078e00fa */
[----:B------:R-:W-:Y:S01]  /*7af0*/  F2FP.BF16.F32.PACK_AB R19, R20, R19 ;  /* 0x000000131413723e */ /* 0x000fe200000010ff */
[----:B------:R0:W-:Y:S01]  /*7b00*/  STG.E.128 desc[UR6][R56.64], R24 ;  /* 0x0000001838007986 */ /* 0x0001e2000c101d06 */
        /* <DEDUP_REMOVED lines=15> */
.L_x_21843:
        /* <DEDUP_REMOVED lines=8> */
.L_x_21846:
[----:B------:R-:W-:Y:S05]  /*7c80*/  BSYNC B0 ;  /* 0x0000000000007941 */ /* 0x000fea0003800000 */
.L_x_21845:
        /* <DEDUP_REMOVED lines=8> */
.L_x_21847:
[----:B------:R-:W-:Y:S02]  /*7d10*/  HFMA2 R250, -RZ, RZ, 0, 2.384185791015625e-07 ;  /* 0x00000004fffa7431 */ /* 0x000fe400000001ff */
[----:B------:R-:W-:Y:S01]  /*7d20*/  FADD.FTZ R245, R245, R243 ;  /* 0x000000f3f5f57221 */ /* 0x000fe20000010000 */
[----:B------:R-:W-:-:S04]  /*7d30*/  MOV R243, 0xffffffff ;  /* 0xffffffff00f37802 */ /* 0x000fc80000000f00 */
[----:B------:R-:W-:-:S07]  /*7d40*/  MOV R251, R245 ;  /* 0x000000f500fb7202 */ /* 0x000fce0000000f00 */
[----:B------:R-:W-:Y:S05]  /*7d50*/  WARPSYNC.COLLECTIVE R243, `(.L_x_21848) ;  /* 0x00000000f3087348 */ /* 0x000fea0003c00000 */
[----:B------:R0:W1:Y:S02]  /*7d60*/  SHFL.BFLY P2, R243, R251, R250, R244 ;  /* 0x0c0000fafbf37389 */ /* 0x00006400000400f4 */
[----:B01----:R-:W-:Y:S05]  /*7d70*/  ENDCOLLECTIVE ;  /* 0x000000000000791b */ /* 0x003fea0003800000 */
.L_x_21848:
[----:B------:R-:W-:Y:S02]  /*7d80*/  HFMA2 R250, -RZ, RZ, 0, 4.76837158203125e-07 ;  /* 0x00000008fffa7431 */ /* 0x000fe400000001ff */
[----:B------:R-:W-:Y:S01]  /*7d90*/  FADD.FTZ R245, R245, R243 ;  /* 0x000000f3f5f57221 */ /* 0x000fe20000010000 */
[----:B------:R-:W-:-:S04]  /*7da0*/  MOV R243, 0xffffffff ;  /* 0xffffffff00f37802 */ /* 0x000fc80000000f00 */
[----:B------:R-:W-:-:S07]  /*7db0*/  MOV R251, R245 ;  /* 0x000000f500fb7202 */ /* 0x000fce0000000f00 */
[----:B------:R-:W-:Y:S05]  /*7dc0*/  WARPSYNC.COLLECTIVE R243, `(.L_x_21849) ;  /* 0x00000000f3087348 */ /* 0x000fea0003c00000 */
[----:B------:R0:W1:Y:S02]  /*7dd0*/  SHFL.BFLY P2, R243, R251, R250, R244 ;  /* 0x0c0000fafbf37389 */ /* 0x00006400000400f4 */
[----:B01----:R-:W-:Y:S05]  /*7de0*/  ENDCOLLECTIVE ;  /* 0x000000000000791b */ /* 0x003fea0003800000 */
.L_x_21849:
[----:B------:R-:W-:Y:S02]  /*7df0*/  HFMA2 R250, -RZ, RZ, 0, 9.5367431640625e-07 ;  /* 0x00000010fffa7431 */ /* 0x000fe400000001ff */
[----:B------:R-:W-:Y:S01]  /*7e00*/  FADD.FTZ R245, R245, R243 ;  /* 0x000000f3f5f57221 */ /* 0x000fe20000010000 */
[----:B------:R-:W-:-:S04]  /*7e10*/  MOV R243, 0xffffffff ;  /* 0xffffffff00f37802 */ /* 0x000fc80000000f00 */
[----:B------:R-:W-:-:S07]  /*7e20*/  MOV R251, R245 ;  /* 0x000000f500fb7202 */ /* 0x000fce0000000f00 */
[----:B------:R-:W-:Y:S05]  /*7e30*/  WARPSYNC.COLLECTIVE R243, `(.L_x_21850) ;  /* 0x00000000f3087348 */ /* 0x000fea0003c00000 */
[----:B------:R0:W1:Y:S02]  /*7e40*/  SHFL.BFLY P2, R243, R251, R250, R244 ;  /* 0x0c0000fafbf37389 */ /* 0x00006400000400f4 */
[----:B01----:R-:W-:Y:S05]  /*7e50*/  ENDCOLLECTIVE ;  /* 0x000000000000791b */ /* 0x003fea0003800000 */
.L_x_21850:
        /* <DEDUP_REMOVED lines=169> */
.L_x_21851:
[----:B------:R-:W-:Y:S02]  /*88f0*/  HFMA2 R250, -RZ, RZ, 0, 1.1920928955078125e-07 ;  /* 0x00000002fffa7431 */ /* 0x000fe400000001ff */
[----:B------:R-:W-:Y:S01]  /*8900*/  FADD.FTZ R251, R251, R243 ;  /* 0x000000f3fbfb7221 */ /* 0x000fe20000010000 */
[----:B------:R-:W-:-:S07]  /*8910*/  MOV R243, 0xffffffff ;  /* 0xffffffff00f37802 */ /* 0x000fce0000000f00 */
[----:B------:R-:W-:Y:S05]  /*8920*/  WARPSYNC.COLLECTIVE R243, `(.L_x_21852) ;  /* 0x00000000f3087348 */ /* 0x000fea0003c00000 */
[----:B------:R0:W1:Y:S02]  /*8930*/  SHFL.BFLY P2, R243, R251, R250, R244 ;  /* 0x0c0000fafbf37389 */ /* 0x00006400000400f4 */
[----:B01----:R-:W-:Y:S05]  /*8940*/  ENDCOLLECTIVE ;  /* 0x000000000000791b */ /* 0x003fea0003800000 */
.L_x_21852:
[----:B------:R-:W-:Y:S02]  /*8950*/  HFMA2 R250, -RZ, RZ, 0, 2.384185791015625e-07 ;  /* 0x00000004fffa7431 */ /* 0x000fe400000001ff */
[----:B------:R-:W-:Y:S01]  /*8960*/  FADD.FTZ R251, R251, R243 ;  /* 0x000000f3fbfb7221 */ /* 0x000fe20000010000 */
[----:B------:R-:W-:-:S07]  /*8970*/  MOV R243, 0xffffffff ;  /* 0xffffffff00f37802 */ /* 0x000fce0000000f00 */
[----:B------:R-:W-:Y:S05]  /*8980*/  WARPSYNC.COLLECTIVE R243, `(.L_x_21853) ;  /* 0x00000000f3087348 */ /* 0x000fea0003c00000 */
[----:B------:R0:W1:Y:S02]  /*8990*/  SHFL.BFLY P2, R243, R251, R250, R244 ;  /* 0x0c0000fafbf37389 */ /* 0x00006400000400f4 */
[----:B01----:R-:W-:Y:S05]  /*89a0*/  ENDCOLLECTIVE ;  /* 0x000000000000791b */ /* 0x003fea0003800000 */
.L_x_21853:
[----:B------:R-:W-:Y:S02]  /*89b0*/  HFMA2 R250, -RZ, RZ, 0, 4.76837158203125e-07 ;  /* 0x00000008fffa7431 */ /* 0x000fe400000001ff */
[----:B------:R-:W-:Y:S01]  /*89c0*/  FADD.FTZ R251, R251, R243 ;  /* 0x000000f3fbfb7221 */ /* 0x000fe20000010000 */
[----:B------:R-:W-:-:S07]  /*89d0*/  MOV R243, 0xffffffff ;  /* 0xffffffff00f37802 */ /* 0x000fce0000000f00 */
[----:B------:R-:W-:Y:S05]  /*89e0*/  WARPSYNC.COLLECTIVE R243, `(.L_x_21854) ;  /* 0x00000000f3087348 */ /* 0x000fea0003c00000 */
[----:B------:R0:W1:Y:S02]  /*89f0*/  SHFL.BFLY P2, R243, R251, R250, R244 ;  /* 0x0c0000fafbf37389 */ /* 0x00006400000400f4 */
[----:B01----:R-:W-:Y:S05]  /*8a00*/  ENDCOLLECTIVE ;  /* 0x000000000000791b */ /* 0x003fea0003800000 */
.L_x_21854:
[----:B------:R-:W-:Y:S02]  /*8a10*/  HFMA2 R250, -RZ, RZ, 0, 9.5367431640625e-07 ;  /* 0x00000010fffa7431 */ /* 0x000fe400000001ff */
[----:B------:R-:W-:Y:S01]  /*8a20*/  FADD.FTZ R251, R251, R243 ;  /* 0x000000f3fbfb7221 */ /* 0x000fe20000010000 */
[----:B------:R-:W-:-:S07]  /*8a30*/  MOV R243, 0xffffffff ;  /* 0xffffffff00f37802 */ /* 0x000fce0000000f00 */
[----:B------:R-:W-:Y:S05]  /*8a40*/  WARPSYNC.COLLECTIVE R243, `(.L_x_21855) ;  /* 0x00000000f3087348 */ /* 0x000fea0003c00000 */
[----:B------:R0:W1:Y:S02]  /*8a50*/  SHFL.BFLY P2, R243, R251, R250, R244 ;  /* 0x0c0000fafbf37389 */ /* 0x00006400000400f4 */
[----:B01----:R-:W-:Y:S05]  /*8a60*/  ENDCOLLECTIVE ;  /* 0x000000000000791b */ /* 0x003fea0003800000 */
.L_x_21855:
[----:B------:R-:W-:Y:S05]  /*8a70*/  BRA `(.L_x_21856) ;  /* 0xffffffdc00047947 */ /* 0x000fea000383ffff */
.L_x_21857:
        /* <DEDUP_REMOVED lines=16> */
.L_x_54463:


//--------------------- .text._ZN10layer_norm31ln_parallel_residual_fwd_kernelINS_13Kernel_traitsIf13__nv_bfloat16fS2_fjLj2560ELj1ELj4ELj1ELj16ENS_18Kernel_traits_baseILj2560EfS2_fS2_fjLj128EEEEELb1ELb0ELb0EEEvNS_9FwdParamsE --------------------------
	.section	.text._ZN10layer_norm31ln_parallel_residual_fwd_kernelINS_13Kernel_traitsIf13__nv_bfloat16fS2_fjLj2560ELj1ELj4ELj1ELj16ENS_18Kernel_traits_baseILj2560EfS2_fS2_fjLj128EEEEELb1ELb0ELb0EEEvNS_9FwdParamsE,"ax",@progbits
	.align	128
        .global         _ZN10layer_norm31ln_parallel_residual_fwd_kernelINS_13Kernel_traitsIf13__nv_bfloat16fS2_fjLj2560ELj1ELj4ELj1ELj16ENS_18Kernel_traits_baseILj2560EfS2_fS2_fjLj128EEEEELb1ELb0ELb0EEEvNS_9FwdParamsE
        .type           _ZN10layer_norm31ln_parallel_residual_fwd_kernelINS_13Kernel_traitsIf13__nv_bfloat16fS2_fjLj2560ELj1ELj4ELj1ELj16ENS_18Kernel_traits_baseILj2560EfS2_fS2_fjLj128EEEEELb1ELb0ELb0EEEvNS_9FwdParamsE,@function
        .size           _ZN10layer_norm31ln_parallel_residual_fwd_kernelINS_13Kernel_traitsIf13__nv_bfloat16fS2_fjLj2560ELj1ELj4ELj1ELj16ENS_18Kernel_traits_baseILj2560EfS2_fS2_fjLj128EEEEELb1ELb0ELb0EEEvNS_9FwdParamsE,(.L_x_54464 - _ZN10layer_norm31ln_parallel_residual_fwd_kernelINS_13Kernel_traitsIf13__nv_bfloat16fS2_fjLj2560ELj1ELj4ELj1ELj16ENS_18Kernel_traits_baseILj2560EfS2_fS2_fjLj128EEEEELb1ELb0ELb0EEEvNS_9FwdParamsE)
        .other          _ZN10layer_norm31ln_parallel_residual_fwd_kernelINS_13Kernel_traitsIf13__nv_bfloat16fS2_fjLj2560ELj1ELj4ELj1ELj16ENS_18Kernel_traits_baseILj2560EfS2_fS2_fjLj128EEEEELb1ELb0ELb0EEEvNS_9FwdParamsE,@"STO_CUDA_ENTRY STV_DEFAULT"
_ZN10layer_norm31ln_parallel_residual_fwd_kernelINS_13Kernel_traitsIf13__nv_bfloat16fS2_fjLj2560ELj1ELj4ELj1ELj16ENS_18Kernel_traits_baseILj2560EfS2_fS2_fjLj128EEEEELb1ELb0ELb0EEEvNS_9FwdParamsE:
.text._ZN10layer_norm31ln_parallel_residual_fwd_kernelINS_13Kernel_traitsIf13__nv_bfloat16fS2_fjLj2560ELj1ELj4ELj1ELj16ENS_18Kernel_traits_baseILj2560EfS2_fS2_fjLj128EEEEELb1ELb0ELb0EEEvNS_9FwdParamsE:
        /* <DEDUP_REMOVED lines=82> */
[C---:B------:R-:W-:Y:S01]  /*0520*/  @P0 IMAD.WIDE.U32 R14, R4.reuse, 0x20, R14 ;  /* 0x00000020040e0825 */ /* 0x040fe200078e000e */
[----:B---3--:R-:W3:Y:S04]  /*0530*/  LDC.64 R10, c[0x0][0x3d8] ;  /* 0x0000f600ff0a7b82 */ /* 0x008ee80000000a00 */
[----:B------:R-:W3:Y:S01]  /*0540*/  @P0 LDG.E.128 R32, desc[UR6][R14.64] ;  /* 0x000000060e200981 */ /* 0x000ee2000c1e1d00 */
[----:B0-----:R-:W-:-:S03]  /*0550*/  @P0 IMAD.WIDE.U32 R16, R4, 0x20, R16 ;  /* 0x0000002004100825 */ /* 0x001fc600078e0010 */
[----:B-1----:R-:W0:Y:S01]  /*0560*/  LDC.64 R12, c[0x0][0x3d0] ;  /* 0x0000f400ff0c7b82 */ /* 0x002e220000000a00 */
[----:B--2---:R1:W-:Y:S04]  /*0570*/  @P2 STL.64 [R1+0x310], R48 ;  /* 0x0003103001002387 */ /* 0x0043e80000100a00 */
[----:B------:R2:W-:Y:S01]  /*0580*/  @P2 STL.64 [R1+0x318], R50 ;  /* 0x0003183201002387 */ /* 0x0005e20000100a00 */
[----:B------:R-:W-:-:S03]  /*0590*/  @P0 VIADD R4, R4, 0x20 ;  /* 0x0000002004040836 */ /* 0x000fc60000000000 */
[----:B------:R0:W3:Y:S04]  /*05a0*/  @P0 LDG.E.128 R28, desc[UR6][R14.64+0x10] ;  /* 0x000010060e1c0981 */ /* 0x0000e8000c1e1d00 */
[----:B-1----:R-:W3:Y:S04]  /*05b0*/  LDL.64 R48, [R1+0x240] ;  /* 0x0002400001307983 */ /* 0x002ee80000100a00 */
[----:B--2---:R-:W2:Y:S01]  /*05c0*/  LDL.64 R50, [R1+0x248] ;  /* 0x0002480001327983 */ /* 0x004ea20000100a00 */
[C---:B------:R-:W-:Y:S01]  /*05d0*/  @P1 IMAD.WIDE.U32 R20, R4.reuse, 0x20, R20 ;  /* 0x0000002004141825 */ /* 0x040fe200078e0014 */
[----:B0-----:R-:W0:Y:S02]  /*05e0*/  LDC.64 R14, c[0x0][0x3d8] ;  /* 0x0000f600ff0e7b82 */ /* 0x001e240000000a00 */
[----:B------:R1:W-:Y:S04]  /*05f0*/  @P2 STL.64 [R1+0x300], R44 ;  /* 0x0003002c01002387 */ /* 0x0003e80000100a00 */
[----:B------:R4:W-:Y:S01]  /*0600*/  @P2 STL.64 [R1+0x308], R46 ;  /* 0x0003082e01002387 */ /* 0x0009e20000100a00 */
[----:B------:R-:W-:-:S03]  /*0610*/  @P1 IMAD.WIDE.U32 R18, R4, 0x20, R18 ;  /* 0x0000002004121825 */ /* 0x000fc600078e0012 */
[----:B------:R-:W2:Y:S04]  /*0620*/  @P0 LDG.E.128 R72, desc[UR6][R16.64+0x10] ;  /* 0x0000100610480981 */ /* 0x000ea8000c1e1d00 */
[----:B-1----:R-:W2:Y:S04]  /*0630*/  LDL.64 R44, [R1+0x230] ;  /* 0x00023000012c7983 */ /* 0x002ea80000100a00 */
[----:B----4-:R-:W4:Y:S04]  /*0640*/  LDL.64 R46, [R1+0x238] ;  /* 0x00023800012e7983 */ /* 0x010f280000100a00 */
[----:B------:R1:W-:Y:S04]  /*0650*/  @P2 STL.64 [R1+0x2f0], R40 ;  /* 0x0002f02801002387 */ /* 0x0003e80000100a00 */
[----:B------:R1:W-:Y:S01]  /*0660*/  @P2 STL.64 [R1+0x2f8], R42 ;  /* 0x0002f82a01002387 */ /* 0x0003e20000100a00 */
[----:B------:R-:W-:-:S03]  /*0670*/  @P1 IADD3 R4, PT, PT, R4, 0x20, RZ ;  /* 0x0000002004041810 */ /* 0x000fc60007ffe0ff */
[----:B------:R1:W4:Y:S04]  /*0680*/  @P0 LDG.E.128 R76, desc[UR6][R16.64] ;  /* 0x00000006104c0981 */ /* 0x000328000c1e1d00 */
[----:B-1----:R-:W4:Y:S04]  /*0690*/  LDL.64 R40, [R1+0x220] ;  /* 0x0002200001287983 */ /* 0x002f280000100a00 */
[----:B------:R-:W4:Y:S01]  /*06a0*/  LDL.64 R42, [R1+0x228] ;  /* 0x00022800012a7983 */ /* 0x000f220000100a00 */
[----:B------:R-:W1:Y:S03]  /*06b0*/  LDC.64 R16, c[0x0][0x3d0] ;  /* 0x0000f400ff107b82 */ /* 0x000e660000000a00 */
[----:B------:R0:W-:Y:S04]  /*06c0*/  @P2 STL.64 [R1+0x2e0], R36 ;  /* 0x0002e02401002387 */ /* 0x0001e80000100a00 */
[----:B------:R0:W-:Y:S01]  /*06d0*/  @P2 STL.64 [R1+0x2e8], R38 ;  /* 0x0002e82601002387 */ /* 0x0001e20000100a00 */
[----:B------:R-:W-:-:S03]  /*06e0*/  ISETP.GE.U32.AND P2, PT, R2, 0x80, PT ;  /* 0x000000800200780c */ /* 0x000fc60003f46070 */
[----:B------:R-:W4:Y:S04]  /*06f0*/  @P1 LDG.E.128 R56, desc[UR6][R20.64+0x10] ;  /* 0x0000100614381981 */ /* 0x000f28000c1e1d00 */
[----:B------:R0:W4:Y:S04]  /*0700*/  @P1 LDG.E.128 R60, desc[UR6][R20.64] ;  /* 0x00000006143c1981 */ /* 0x000128000c1e1d00 */
[----:B------:R-:W4:Y:S02]  /*0710*/  @P1 LDG.E.128 R64, desc[UR6][R18.64+0x10] ;  /* 0x0000100612401981 */ /* 0x000f24000c1e1d00 */
[----:B------:R-:W-:-:S02]  /*0720*/  @P2 IMAD.WIDE.U32 R26, R4, 0x20, R26 ;  /* 0x00000020041a2825 */ /* 0x000fc400078e001a */
[----:B------:R3:W4:Y:S02]  /*0730*/  @P1 LDG.E.128 R68, desc[UR6][R18.64] ;  /* 0x0000000612441981 */ /* 0x000724000c1e1d00 */
[C---:B------:R-:W-:Y:S01]  /*0740*/  @P2 IMAD.WIDE.U32 R24, R4.reuse, 0x20, R24 ;  /* 0x0000002004182825 */ /* 0x040fe200078e0018 */
[----:B0-----:R-:W0:Y:S01]  /*0750*/  LDC.64 R20, c[0x0][0x3d8] ;  /* 0x0000f600ff147b82 */ /* 0x001e220000000a00 */
[----:B------:R-:W4:Y:S04]  /*0760*/  LDL.64 R36, [R1+0x210] ;  /* 0x0002100001247983 */ /* 0x000f280000100a00 */
[----:B------:R-:W4:Y:S03]  /*0770*/  @P2 LDG.E.128 R52, desc[UR6][R24.64] ;  /* 0x0000000618342981 */ /* 0x000f26000c1e1d00 */
[----:B---3--:R-:W3:Y:S01]  /*0780*/  LDC.64 R18, c[0x0][0x3d8] ;  /* 0x0000f600ff127b82 */ /* 0x008ee20000000a00 */
[----:B------:R-:W3:Y:S04]  /*0790*/  LDL.64 R38, [R1+0x218] ;  /* 0x0002180001267983 */ /* 0x000ee80000100a00 */
[----:B------:R1:W-:Y:S04]  /*07a0*/  @P0 STL.64 [R1+0x2d0], R32 ;  /* 0x0002d02001000387 */ /* 0x0003e80000100a00 */
[----:B------:R1:W-:Y:S04]  /*07b0*/  @P0 STL.64 [R1+0x2d8], R34 ;  /* 0x0002d82201000387 */ /* 0x0003e80000100a00 */
[----:B-1----:R-:W3:Y:S04]  /*07c0*/  LDL.64 R32, [R1+0x200] ;  /* 0x0002000001207983 */ /* 0x002ee80000100a00 */
[----:B------:R-:W3:Y:S04]  /*07d0*/  LDL.64 R34, [R1+0x208] ;  /* 0x0002080001227983 */ /* 0x000ee80000100a00 */
[----:B--2---:R1:W2:Y:S04]  /*07e0*/  @P2 LDG.E.128 R48, desc[UR6][R24.64+0x10] ;  /* 0x0000100618302981 */ /* 0x0042a8000c1e1d00 */
[----:B----4-:R-:W4:Y:S04]  /*07f0*/  @P2 LDG.E.128 R44, desc[UR6][R26.64] ;  /* 0x000000061a2c2981 */ /* 0x010f28000c1e1d00 */
[----:B------:R0:W2:Y:S01]  /*0800*/  @P2 LDG.E.128 R40, desc[UR6][R26.64+0x10] ;  /* 0x000010061a282981 */ /* 0x0000a2000c1e1d00 */
[----:B------:R-:W-:Y:S01]  /*0810*/  @P2 VIADD R4, R4, 0x20 ;  /* 0x0000002004042836 */ /* 0x000fe20000000000 */
[----:B-1----:R-:W1:Y:S02]  /*0820*/  LDC.64 R24, c[0x0][0x3d0] ;  /* 0x0000f400ff187b82 */ /* 0x002e640000000a00 */
[----:B------:R0:W-:Y:S04]  /*0830*/  @P0 STL.64 [R1+0x2c0], R28 ;  /* 0x0002c01c01000387 */ /* 0x0001e80000100a00 */
[----:B------:R0:W-:Y:S01]  /*0840*/  @P0 STL.64 [R1+0x2c8], R30 ;  /* 0x0002c81e01000387 */ /* 0x0001e20000100a00 */
[C---:B------:R-:W-:Y:S01]  /*0850*/  ISETP.GE.U32.AND P3, PT, R2.reuse, 0x100, PT ;  /* 0x000001000200780c */ /* 0x040fe20003f66070 */
[----:B0-----:R-:W0:Y:S02]  /*0860*/  LDC.64 R26, c[0x0][0x3d8] ;  /* 0x0000f600ff1a7b82 */ /* 0x001e240000000a00 */
[----:B------:R-:W-:Y:S04]  /*0870*/  @P0 STL.64 [R1+0x2a0], R72 ;  /* 0x0002a04801000387 */ /* 0x000fe80000100a00 */
[----:B------:R-:W-:Y:S02]  /*0880*/  @P0 STL.64 [R1+0x2a8], R74 ;  /* 0x0002a84a01000387 */ /* 0x000fe40000100a00 */
[----:B------:R-:W1:Y:S02]  /*0890*/  LDC.64 R28, c[0x0][0x3d0] ;  /* 0x0000f400ff1c7b82 */ /* 0x000e640000000a00 */
[----:B------:R0:W-:Y:S04]  /*08a0*/  @P0 STL.64 [R1+0x2b0], R76 ;  /* 0x0002b04c01000387 */ /* 0x0001e80000100a00 */
[----:B------:R0:W-:Y:S02]  /*08b0*/  @P0 STL.64 [R1+0x2b8], R78 ;  /* 0x0002b84e01000387 */ /* 0x0001e40000100a00 */
[----:B------:R-:W0:Y:S02]  /*08c0*/  LDC.64 R30, c[0x0][0x3d0] ;  /* 0x0000f400ff1e7b82 */ /* 0x000e240000000a00 */
        /* <DEDUP_REMOVED lines=9> */
[----:B-1----:R-:W-:-:S05]  /*0960*/  @P0 IMAD.WIDE.U32 R28, R4, 0x20, R28 ;  /* 0x00000020041c0825 */ /* 0x002fca00078e001c */
[----:B---3--:R-:W3:Y:S04]  /*0970*/  @P0 LDG.E.128 R36, desc[UR6][R28.64] ;  /* 0x000000061c240981 */ /* 0x008ee8000c1e1d00 */
        /* <DEDUP_REMOVED lines=21> */
[----:B------:R-:W-:-:S03]  /*0ad0*/  @P0 IMAD.WIDE.U32 R10, R4, 0x20, R10 ;  /* 0x00000020040a0825 */ /* 0x000fc600078e000a */
[----:B0-----:R-:W4:Y:S04]  /*0ae0*/  LDL.64 R76, [R1+0x190] ;  /* 0x00019000014c7983 */ /* 0x001f280000100a00 */
        /* <DEDUP_REMOVED lines=11> */
[----:B-1----:R-:W4:Y:S04]  /*0ba0*/  LDL.64 R52, [R1+0x130] ;  /* 0x0001300001347983 */ /* 0x002f280000100a00 */
[----:B--2---:R-:W2:Y:S04]  /*0bb0*/  LDL.64 R54, [R1+0x138] ;  /* 0x0001380001367983 */ /* 0x004ea80000100a00 */
[----:B------:R-:W2:Y:S04]  /*0bc0*/  LDL.64 R48, [R1+0x120] ;  /* 0x0001200001307983 */ /* 0x000ea80000100a00 */
[----:B------:R-:W2:Y:S04]  /*0bd0*/  LDL.64 R50, [R1+0x128] ;  /* 0x0001280001327983 */ /* 0x000ea80000100a00 */
[----:B------:R-:W2:Y:S04]  /*0be0*/  LDL.64 R44, [R1+0x110] ;  /* 0x00011000012c7983 */ /* 0x000ea80000100a00 */
[----:B------:R-:W2:Y:S04]  /*0bf0*/  LDL.64 R46, [R1+0x118] ;  /* 0x00011800012e7983 */ /* 0x000ea80000100a00 */
[----:B---3--:R0:W-:Y:S04]  /*0c00*/  @P0 STL.64 [R1+0x210], R36 ;  /* 0x0002102401000387 */ /* 0x0081e80000100a00 */
[----:B------:R1:W-:Y:S04]  /*0c10*/  @P0 STL.64 [R1+0x218], R38 ;  /* 0x0002182601000387 */ /* 0x0003e80000100a00 */
[----:B------:R-:W3:Y:S04]  /*0c20*/  LDL.64 R40, [R1+0x100] ;  /* 0x0001000001287983 */ /* 0x000ee80000100a00 */
[----:B------:R1:W-:Y:S04]  /*0c30*/  @P0 STL.64 [R1+0x200], R32 ;  /* 0x0002002001000387 */ /* 0x0003e80000100a00 */
[----:B------:R1:W-:Y:S04]  /*0c40*/  @P0 STL.64 [R1+0x208], R34 ;  /* 0x0002082201000387 */ /* 0x0003e80000100a00 */
[----:B------:R-:W3:Y:S04]  /*0c50*/  LDL.64 R42, [R1+0x108] ;  /* 0x00010800012a7983 */ /* 0x000ee80000100a00 */
[----:B0-----:R-:W3:Y:S04]  /*0c60*/  LDL.64 R36, [R1+0xf0] ;  /* 0x0000f00001247983 */ /* 0x001ee80000100a00 */
[----:B-1----:R-:W3:Y:S04]  /*0c70*/  LDL.64 R38, [R1+0xf8] ;  /* 0x0000f80001267983 */ /* 0x002ee80000100a00 */
[----:B------:R-:W3:Y:S04]  /*0c80*/  LDL.64 R32, [R1+0xe0] ;  /* 0x0000e00001207983 */ /* 0x000ee80000100a00 */
[----:B------:R-:W3:Y:S04]  /*0c90*/  LDL.64 R34, [R1+0xe8] ;  /* 0x0000e80001227983 */ /* 0x000ee80000100a00 */
[----:B----4-:R-:W4:Y:S04]  /*0ca0*/  @P0 LDG.E.128 R96, desc[UR6][R10.64+0x10] ;  /* 0x000010060a600981 */ /* 0x010f28000c1e1d00 */
[----:B------:R-:W3:Y:S01]  /*0cb0*/  @P0 LDG.E.128 R100, desc[UR6][R10.64] ;  /* 0x000000060a640981 */ /* 0x000ee2000c1e1d00 */
[----:B------:R-:W-:Y:S01]  /*0cc0*/  ISETP.GE.U32.AND P1, PT, R2, 0xc0, PT ;  /* 0x000000c00200780c */ /* 0x000fe20003f26070 */
[----:B------:R-:W-:Y:S01]  /*0cd0*/  @P0 VIADD R4, R4, 0x20 ;  /* 0x0000002004040836 */ /* 0x000fe20000000000 */
[----:B------:R-:W-:-:S11]  /*0ce0*/  ISETP.GE.U32.AND P2, PT, R2, 0xe0, PT ;  /* 0x000000e00200780c */ /* 0x000fd60003f46070 */
[----:B------:R-:W-:-:S04]  /*0cf0*/  @P1 IMAD.WIDE.U32 R14, R4, 0x20, R14 ;  /* 0x00000020040e1825 */ /* 0x000fc800078e000e */
[C---:B------:R-:W-:Y:S01]  /*0d00*/  @P1 IMAD.WIDE.U32 R12, R4.reuse, 0x20, R12 ;  /* 0x00000020040c1825 */ /* 0x040fe200078e000c */
[----:B------:R-:W3:Y:S01]  /*0d10*/  @P1 LDG.E.128 R80, desc[UR6][R14.64+0x10] ;  /* 0x000010060e501981 */ /* 0x000ee2000c1e1d00 */
[----:B------:R-:W-:-:S03]  /*0d20*/  @P1 IADD3 R4, PT, PT, R4, 0x20, RZ ;  /* 0x0000002004041810 */ /* 0x000fc60007ffe0ff */
[----:B------:R-:W3:Y:S04]  /*0d30*/  @P1 LDG.E.128 R84, desc[UR6][R14.64] ;  /* 0x000000060e541981 */ /* 0x000ee8000c1e1d00 */
[----:B------:R-:W3:Y:S01]  /*0d40*/  @P1 LDG.E.128 R88, desc[UR6][R12.64+0x10] ;  /* 0x000010060c581981 */ /* 0x000ee2000c1e1d00 */
[----:B------:R-:W-:-:S03]  /*0d50*/  @P2 IMAD.WIDE.U32 R16, R4, 0x20, R16 ;  /* 0x0000002004102825 */ /* 0x000fc600078e0010 */
[----:B------:R-:W3:Y:S01]  /*0d60*/  @P1 LDG.E.128 R92, desc[UR6][R12.64] ;  /* 0x000000060c5c1981 */ /* 0x000ee2000c1e1d00 */
[----:B------:R-:W-:-:S04]  /*0d70*/  @P2 IMAD.WIDE.U32 R18, R4, 0x20, R18 ;  /* 0x0000002004122825 */ /* 0x000fc800078e0012 */
[----:B------:R-:W-:Y:S01]  /*0d80*/  @P2 VIADD R4, R4, 0x20 ;  /* 0x0000002004042836 */ /* 0x000fe20000000000 */
[----:B------:R-:W3:Y:S03]  /*0d90*/  @P2 LDG.E.128 R76, desc[UR6][R16.64] ;  /* 0x00000006104c2981 */ /* 0x000ee6000c1e1d00 */
[C---:B------:R-:W-:Y:S01]  /*0da0*/  @P3 IMAD.WIDE.U32 R30, R4.reuse, 0x20, R30 ;  /* 0x00000020041e3825 */ /* 0x040fe200078e001e */
[----:B------:R-:W3:Y:S03]  /*0db0*/  @P2 LDG.E.128 R72, desc[UR6][R16.64+0x10] ;  /* 0x0000100610482981 */ /* 0x000ee6000c1e1d00 */
[C---:B------:R-:W-:Y:S01]  /*0dc0*/  @P3 IMAD.WIDE.U32 R20, R4.reuse, 0x20, R20 ;  /* 0x0000002004143825 */ /* 0x040fe200078e0014 */
[----:B------:R-:W3:Y:S03]  /*0dd0*/  @P2 LDG.E.128 R68, desc[UR6][R18.64] ;  /* 0x0000000612442981 */ /* 0x000ee6000c1e1d00 */
[----:B------:R-:W-:Y:S01]  /*0de0*/  @P3 VIADD R4, R4, 0x20 ;  /* 0x0000002004043836 */ /* 0x000fe20000000000 */
[----:B------:R-:W3:Y:S04]  /*0df0*/  @P2 LDG.E.128 R64, desc[UR6][R18.64+0x10] ;  /* 0x0000100612402981 */ /* 0x000ee8000c1e1d00 */
[----:B------:R-:W3:Y:S04]  /*0e00*/  @P3 LDG.E.128 R60, desc[UR6][R30.64] ;  /* 0x000000061e3c3981 */ /* 0x000ee8000c1e1d00 */
[----:B------:R-:W3:Y:S04]  /*0e10*/  @P3 LDG.E.128 R56, desc[UR6][R30.64+0x10] ;  /* 0x000010061e383981 */ /* 0x000ee8000c1e1d00 */
[----:B--2---:R-:W2:Y:S04]  /*0e20*/  @P3 LDG.E.128 R52, desc[UR6][R20.64] ;  /* 0x0000000614343981 */ /* 0x004ea8000c1e1d00 */
[----:B------:R-:W2:Y:S04]  /*0e30*/  @P3 LDG.E.128 R48, desc[UR6][R20.64+0x10] ;  /* 0x0000100614303981 */ /* 0x000ea8000c1e1d00 */
[----:B----4-:R-:W-:Y:S04]  /*0e40*/  @P0 STL.64 [R1+0x1e0], R96 ;  /* 0x0001e06001000387 */ /* 0x010fe80000100a00 */
[----:B------:R-:W-:Y:S04]  /*0e50*/  @P0 STL.64 [R1+0x1e8], R98 ;  /* 0x0001e86201000387 */ /* 0x000fe80000100a00 */
[----:B---3--:R-:W-:Y:S04]  /*0e60*/  @P0 STL.64 [R1+0x1f0], R100 ;  /* 0x0001f06401000387 */ /* 0x008fe80000100a00 */
[----:B------:R-:W-:Y:S01]  /*0e70*/  @P0 STL.64 [R1+0x1f8], R102 ;  /* 0x0001f86601000387 */ /* 0x000fe20000100a00 */
[----:B------:R-:W-:-:S13]  /*0e80*/  ISETP.GE.U32.AND P0, PT, R2, 0x120, PT ;  /* 0x000001200200780c */ /* 0x000fda0003f06070 */
[----:B------:R-:W-:-:S04]  /*0e90*/  @P0 IMAD.WIDE.U32 R24, R4, 0x20, R24 ;  /* 0x0000002004180825 */ /* 0x000fc800078e0018 */
[----:B------:R-:W-:Y:S01]  /*0ea0*/  @P0 IMAD.WIDE.U32 R26, R4, 0x20, R26 ;  /* 0x00000020041a0825 */ /* 0x000fe200078e001a */
[----:B------:R-:W3:Y:S04]  /*0eb0*/  @P0 LDG.E.128 R44, desc[UR6][R24.64] ;  /* 0x00000006182c0981 */ /* 0x000ee8000c1e1d00 */
[----:B------:R-:W4:Y:S04]  /*0ec0*/  @P0 LDG.E.128 R40, desc[UR6][R24.64+0x10] ;  /* 0x0000100618280981 */ /* 0x000f28000c1e1d00 */
[----:B------:R-:W4:Y:S04]  /*0ed0*/  @P0 LDG.E.128 R36, desc[UR6][R26.64] ;  /* 0x000000061a240981 */ /* 0x000f28000c1e1d00 */
[----:B------:R0:W4:Y:S04]  /*0ee0*/  @P0 LDG.E.128 R32, desc[UR6][R26.64+0x10] ;  /* 0x000010061a200981 */ /* 0x000128000c1e1d00 */
        /* <DEDUP_REMOVED lines=8> */
[----:B------:R-:W-:Y:S04]  /*0f70*/  STL [R1+0x5c], RZ ;  /* 0x00005cff01007387 */ /* 0x000fe80000100800 */
[----:B------:R-:W-:Y:S04]  /*0f80*/  STL [R1+0x58], RZ ;  /* 0x000058ff01007387 */ /* 0x000fe80000100800 */
[----:B------:R-:W-:Y:S04]  /*0f90*/  STL [R1+0x54], RZ ;  /* 0x000054ff01007387 */ /* 0x000fe80000100800 */
[----:B------:R-:W-:Y:S04]  /*0fa0*/  STL [R1+0x50], RZ ;  /* 0x000050ff01007387 */ /* 0x000fe80000100800 */
[----:B------:R-:W-:Y:S04]  /*0fb0*/  STL [R1+0x4c], RZ ;  /* 0x00004cff01007387 */ /* 0x000fe80000100800 */
[----:B------:R-:W-:Y:S04]  /*0fc0*/  STL [R1+0x48], RZ ;  /* 0x000048ff01007387 */ /* 0x000fe80000100800 */
[----:B------:R-:W-:Y:S04]  /*0fd0*/  STL [R1+0x44], RZ ;  /* 0x000044ff01007387 */ /* 0x000fe80000100800 */
[----:B------:R-:W-:Y:S04]  /*0fe0*/  @P2 STL.64 [R1+0x190], R76 ;  /* 0x0001904c01002387 */ /* 0x000fe80000100a00 */
[----:B------:R-:W-:Y:S04]  /*0ff0*/  @P2 STL.64 [R1+0x198], R78 ;  /* 0x0001984e01002387 */ /* 0x000fe80000100a00 */
[----:B------:R-:W-:Y:S04]  /*1000*/  STL [R1+0x40], RZ ;  /* 0x000040ff01007387 */ /* 0x000fe80000100800 */
[----:B------:R-:W-:Y:S04]  /*1010*/  STL [R1+0x3c], RZ ;  /* 0x00003cff01007387 */ /* 0x000fe80000100800 */
[----:B------:R-:W-:Y:S04]  /*1020*/  @P2 STL.64 [R1+0x180], R72 ;  /* 0x0001804801002387 */ /* 0x000fe80000100a00 */
[----:B------:R-:W-:Y:S04]  /*1030*/  @P2 STL.64 [R1+0x188], R74 ;  /* 0x0001884a01002387 */ /* 0x000fe80000100a00 */
[----:B------:R-:W-:Y:S04]  /*1040*/  @P2 STL.64 [R1+0x170], R68 ;  /* 0x0001704401002387 */ /* 0x000fe80000100a00 */
[----:B------:R-:W-:Y:S04]  /*1050*/  @P2 STL.64 [R1+0x178], R70 ;  /* 0x0001784601002387 */ /* 0x000fe80000100a00 */
        /* <DEDUP_REMOVED lines=8> */
[----:B------:R-:W-:Y:S04]  /*10e0*/  STL [R1+0x30], RZ ;  /* 0x000030ff01007387 */ /* 0x000fe80000100800 */
[----:B--2---:R-:W-:Y:S04]  /*10f0*/  @P3 STL.64 [R1+0x130], R52 ;  /* 0x0001303401003387 */ /* 0x004fe80000100a00 */
[----:B------:R-:W-:Y:S04]  /*1100*/  @P3 STL.64 [R1+0x138], R54 ;  /* 0x0001383601003387 */ /* 0x000fe80000100a00 */
[----:B------:R-:W-:Y:S04]  /*1110*/  STL [R1+0x2c], RZ ;  /* 0x00002cff01007387 */ /* 0x000fe80000100800 */
[----:B------:R-:W-:Y:S04]  /*1120*/  @P3 STL.64 [R1+0x120], R48 ;  /* 0x0001203001003387 */ /* 0x000fe80000100a00 */
        /* <DEDUP_REMOVED lines=55> */
[----:B---3--:R-:W-:Y:S04]  /*14a0*/  @P0 STL.64 [R1+0x110], R44 ;  /* 0x0001102c01000387 */ /* 0x008fe80000100a00 */
[----:B------:R-:W-:Y:S04]  /*14b0*/  @P0 STL.64 [R1+0x118], R46 ;  /* 0x0001182e01000387 */ /* 0x000fe80000100a00 */
[----:B------:R-:W-:Y:S04]  /*14c0*/  STL [R1+0x28], RZ ;  /* 0x000028ff01007387 */ /* 0x000fe80000100800 */
[----:B----4-:R-:W-:Y:S04]  /*14d0*/  @P0 STL.64 [R1+0x100], R40 ;  /* 0x0001002801000387 */ /* 0x010fe80000100a00 */
[----:B------:R-:W-:Y:S04]  /*14e0*/  @P0 STL.64 [R1+0x108], R42 ;  /* 0x0001082a01000387 */ /* 0x000fe80000100a00 */
[----:B------:R-:W-:Y:S04]  /*14f0*/  @P0 STL.64 [R1+0xf0], R36 ;  /* 0x0000f02401000387 */ /* 0x000fe80000100a00 */
[----:B------:R-:W-:Y:S04]  /*1500*/  @P0 STL.64 [R1+0xf8], R38 ;  /* 0x0000f82601000387 */ /* 0x000fe80000100a00 */
[----:B------:R-:W-:Y:S04]  /*1510*/  STL [R1+0x24], RZ ;  /* 0x000024ff01007387 */ /* 0x000fe80000100800 */
[----:B------:R-:W-:Y:S04]  /*1520*/  @P0 STL.64 [R1+0xe0], R32 ;  /* 0x0000e02001000387 */ /* 0x000fe80000100a00 */
        /* <DEDUP_REMOVED lines=12> */
[----:B------:R-:W-:Y:S02]  /*15f0*/  CS2R R38, SRZ ;  /* 0x0000000000267805 */ /* 0x000fe4000001ff00 */
[----:B------:R-:W-:Y:S02]  /*1600*/  CS2R R36, SRZ ;  /* 0x0000000000247805 */ /* 0x000fe4000001ff00 */
[----:B------:R-:W-:Y:S02]  /*1610*/  CS2R R42, SRZ ;  /* 0x00000000002a7805 */ /* 0x000fe4000001ff00 */
[----:B------:R-:W-:Y:S02]  /*1620*/  CS2R R40, SRZ ;  /* 0x0000000000287805 */ /* 0x000fe4000001ff00 */
[----:B------:R-:W-:-:S02]  /*1630*/  CS2R R46, SRZ ;  /* 0x00000000002e7805 */ /* 0x000fc4000001ff00 */
[----:B------:R-:W-:Y:S01]  /*1640*/  CS2R R44, SRZ ;  /* 0x00000000002c7805 */ /* 0x000fe2000001ff00 */
[----:B-1----:R-:W-:Y:S06]  /*1650*/  @!P1 BRA `(.L_x_21861) ;  /* 0x000000b4009c9947 */ /* 0x002fec0003800000 */
        /* <DEDUP_REMOVED lines=8> */
[----:B------:R-:W-:Y:S04]  /*16e0*/  STL [R1+0x9c], RZ ;  /* 0x00009cff01007387 */ /* 0x000fe80000100800 */
        /* <DEDUP_REMOVED lines=68> */
[----:B--2---:R-:W-:Y:S04]  /*1b30*/  STL.64 [R1+0xb0], R28 ;  /* 0x0000b01c01007387 */ /* 0x004fe80000100a00 */
[----:B------:R-:W-:Y:S04]  /*1b40*/  STL.64 [R1+0xb8], R30 ;  /* 0x0000b81e01007387 */ /* 0x000fe80000100a00 */
[----:B------:R-:W-:Y:S04]  /*1b50*/  STL [R1+0x48], RZ ;  /* 0x000048ff01007387 */ /* 0x000fe80000100800 */
[----:B---3--:R-:W-:Y:S04]  /*1b60*/  STL.64 [R1+0xa0], R24 ;  /* 0x0000a01801007387 */ /* 0x008fe80000100a00 */
        /* <DEDUP_REMOVED lines=22> */
[----:B------:R1:W-:Y:S04]  /*1cd0*/  STL [R1], RZ ;  /* 0x000000ff01007387 */ /* 0x0003e80000100800 */
        /* <DEDUP_REMOVED lines=8> */
[----:B0-----:R-:W-:-:S02]  /*1d60*/  CS2R R26, SRZ ;  /* 0x00000000001a7805 */ /* 0x001fc4000001ff00 */
[----:B------:R-:W-:Y:S02]  /*1d70*/  CS2R R24, SRZ ;  /* 0x0000000000187805 */ /* 0x000fe4000001ff00 */
[----:B------:R-:W-:Y:S02]  /*1d80*/  CS2R R30, SRZ ;  /* 0x00000000001e7805 */ /* 0x000fe4000001ff00 */
[----:B------:R-:W-:Y:S01]  /*1d90*/  CS2R R28, SRZ ;  /* 0x00000000001c7805 */ /* 0x000fe2000001ff00 */
[----:B-1----:R-:W-:Y:S06]  /*1da0*/  BRA `(.L_x_21861) ;  /* 0x000000ac00c87947 */ /* 0x002fec0003800000 */
.L_x_21860:
        /* <DEDUP_REMOVED lines=52> */
[----:B------:R-:W-:Y:S01]  /*20f0*/  MOV R118, R114 ;  /* 0x0000007200767202 */ /* 0x000fe20000000f00 */
[----:B--2---:R-:W-:Y:S01]  /*2100*/  IMAD.MOV.U32 R123, RZ, RZ, R116 ;  /* 0x000000ffff7b7224 */ /* 0x004fe200078e0074 */
        /* <DEDUP_REMOVED lines=10> */
[----:B------:R-:W2:Y:S01]  /*21b0*/  @P0 LDG.E.128 R120, desc[UR6][R20.64+0x10] ;  /* 0x0000100614780981 */ /* 0x000ea2000c1e1d00 */
[----:B------:R-:W-:Y:S01]  /*21c0*/  MOV R109, R97 ;  /* 0x00000061006d7202 */ /* 0x000fe20000000f00 */
[----:B------:R-:W-:-:S02]  /*21d0*/  IMAD.MOV.U32 R108, RZ, RZ, R96 ;  /* 0x000000ffff6c7224 */ /* 0x000fc400078e0060 */
[----:B------:R-:W-:Y:S01]  /*21e0*/  IMAD.MOV.U32 R97, RZ, RZ, R13 ;  /* 0x000000ffff617224 */ /* 0x000fe200078e000d */
[----:B------:R-:W3:Y:S01]  /*21f0*/  @P0 LDG.E.128 R124, desc[UR6][R94.64] ;  /* 0x000000065e7c0981 */ /* 0x000ee2000c1e1d00 */
[----:B------:R-:W-:-:S03]  /*2200*/  IMAD.MOV.U32 R96, RZ, RZ, R12 ;  /* 0x000000ffff607224 */ /* 0x000fc600078e000c */
[----:B------:R-:W4:Y:S04]  /*2210*/  LDL R13, [R1+0x2b8] ;  /* 0x0002b800010d7983 */ /* 0x000f280000100800 */
[----:B------:R-:W3:Y:S01]  /*2220*/  LDL R12, [R1+0x2bc] ;  /* 0x0002bc00010c7983 */ /* 0x000ee20000100800 */
[----:B------:R-:W-:Y:S01]  /*2230*/  MOV R115, R111 ;  /* 0x0000006f00737202 */ /* 0x000fe20000000f00 */
[----:B------:R-:W-:Y:S02]  /*2240*/  IMAD.MOV.U32 R114, RZ, RZ, R110 ;  /* 0x000000ffff727224 */ /* 0x000fe400078e006e */
[----:B------:R-:W-:Y:S02]  /*2250*/  IMAD.MOV.U32 R111, RZ, RZ, R99 ;  /* 0x000000ffff6f7224 */ /* 0x000fe400078e0063 */
[----:B------:R-:W-:Y:S01]  /*2260*/  IMAD.MOV.U32 R110, RZ, RZ, R98 ;  /* 0x000000ffff6e7224 */ /* 0x000fe200078e0062 */
[----:B------:R-:W-:Y:S01]  /*2270*/  MOV R98, R16 ;  /* 0x0000001000627202 */ /* 0x000fe20000000f00 */
[----:B------:R-:W-:Y:S01]  /*2280*/  IMAD.MOV.U32 R99, RZ, RZ, R17 ;  /* 0x000000ffff637224 */ /* 0x000fe200078e0011 */
[----:B------:R-:W3:Y:S01]  /*2290*/  LDL R16, [R1+0x2b4] ;  /* 0x0002b40001107983 */ /* 0x000ee20000100800 */
[----:B------:R-:W-:-:S03]  /*22a0*/  IMAD.MOV.U32 R117, RZ, RZ, R109 ;  /* 0x000000ffff757224 */ /* 0x000fc600078e006d */
[----:B------:R-:W3:Y:S01]  /*22b0*/  LDL R17, [R1+0x2b0] ;  /* 0x0002b00001117983 */ /* 0x000ee20000100800 */
[----:B------:R-:W-:Y:S01]  /*22c0*/  IMAD.MOV.U32 R116, RZ, RZ, R108 ;  /* 0x000000ffff747224 */ /* 0x000fe200078e006c */
[----:B------:R-:W-:Y:S01]  /*22d0*/  MOV R118, R110 ;  /* 0x0000006e00767202 */ /* 0x000fe20000000f00 */
[----:B------:R-:W-:Y:S01]  /*22e0*/  IMAD.MOV.U32 R119, RZ, RZ, R111 ;  /* 0x000000ffff777224 */ /* 0x000fe200078e006f */
[----:B--2---:R2:W-:Y:S04]  /*22f0*/  @P0 STL.64 [R1+0x300], R120 ;  /* 0x0003007801000387 */ /* 0x0045e80000100a00 */
[----:B------:R0:W-:Y:S01]  /*2300*/  @P0 STL.64 [R1+0x308], R122 ;  /* 0x0003087a01000387 */ /* 0x0001e20000100a00 */
[----:B----4-:R-:W-:-:S03]  /*2310*/  MOV R109, R13 ;  /* 0x0000000d006d7202 */ /* 0x010fc60000000f00 */
[----:B------:R-:W4:Y:S01]  /*2320*/  LDL R13, [R1+0x2a8] ;  /* 0x0002a800010d7983 */ /* 0x000f220000100800 */
[----:B--2---:R-:W-:Y:S01]  /*2330*/  MOV R121, R113 ;  /* 0x0000007100797202 */ /* 0x004fe20000000f00 */
[----:B------:R-:W-:Y:S02]  /*2340*/  IMAD.MOV.U32 R120, RZ, RZ, R112 ;  /* 0x000000ffff787224 */ /* 0x000fe400078e0070 */
[----:B---3--:R-:W-:Y:S02]  /*2350*/  IMAD.MOV.U32 R108, RZ, RZ, R12 ;  /* 0x000000ffff6c7224 */ /* 0x008fe400078e000c */
[----:B0-----:R-:W-:Y:S01]  /*2360*/  IMAD.MOV.U32 R123, RZ, RZ, R115 ;  /* 0x000000ffff7b7224 */ /* 0x001fe200078e0073 */
[----:B------:R-:W-:Y:S01]  /*2370*/  MOV R115, R99 ;  /* 0x0000006300737202 */ /* 0x000fe20000000f00 */
[----:B------:R-:W-:Y:S01]  /*2380*/  IMAD.MOV.U32 R122, RZ, RZ, R114 ;  /* 0x000000ffff7a7224 */ /* 0x000fe200078e0072 */
[----:B------:R-:W2:Y:S01]  /*2390*/  LDL R99, [R1+0x2a0] ;  /* 0x0002a00001637983 */ /* 0x000ea20000100800 */
[----:B------:R-:W-:-:S03]  /*23a0*/  IMAD.MOV.U32 R114, RZ, RZ, R98 ;  /* 0x000000ffff727224 */ /* 0x000fc600078e0062 */
[----:B------:R-:W3:Y:S01]  /*23b0*/  LDL R98, [R1+0x2a4] ;  /* 0x0002a40001627983 */ /* 0x000ee20000100800 */
[----:B------:R-:W-:-:S03]  /*23c0*/  IMAD.MOV.U32 R113, RZ, RZ, R97 ;  /* 0x000000ffff717224 */ /* 0x000fc600078e0061 */
[----:B------:R-:W3:Y:S01]  /*23d0*/  LDL R12, [R1+0x2ac] ;  /* 0x0002ac00010c7983 */ /* 0x000ee20000100800 */
[----:B------:R-:W-:-:S03]  /*23e0*/  MOV R112, R96 ;  /* 0x0000006000707202 */ /* 0x000fc60000000f00 */
[----:B------:R0:W-:Y:S01]  /*23f0*/  @P0 STL.64 [R1+0x2f0], R124 ;  /* 0x0002f07c01000387 */ /* 0x0001e20000100a00 */
[----:B------:R-:W-:-:S03]  /*2400*/  @P0 IMAD.WIDE.U32 R96, R4, 0x20, R10 ;  /* 0x0000002004600825 */ /* 0x000fc600078e000a */
[----:B------:R1:W-:Y:S01]  /*2410*/  @P0 STL.64 [R1+0x2f8], R126 ;  /* 0x0002f87e01000387 */ /* 0x0003e20000100a00 */
[----:B------:R-:W-:Y:S01]  /*2420*/  @P0 LOP3.LUT R4, R4, 0x20, RZ, 0xfc, !PT ;  /* 0x0000002004040812 */ /* 0x000fe200078efcff */
[----:B------:R-:W-:Y:S01]  /*2430*/  IMAD.MOV.U32 R110, RZ, RZ, R16 ;  /* 0x000000ffff6e7224 */ /* 0x000fe200078e0010 */
[----:B------:R-:W-:Y:S01]  /*2440*/  ISETP.GE.U32.AND P3, PT, R2, 0x80, PT ;  /* 0x000000800200780c */ /* 0x000fe20003f66070 */
[----:B------:R-:W-:Y:S01]  /*2450*/  IMAD.MOV.U32 R111, RZ, RZ, R17 ;  /* 0x000000ffff6f7224 */ /* 0x000fe200078e0011 */
[----:B------:R-:W5:Y:S01]  /*2460*/  @P0 LD.E.128 R84, desc[UR6][R96.64] ;  /* 0x0000000660540980 */ /* 0x000f62000c101d00 */
[----:B------:R-:W3:Y:S01]  /*2470*/  LDC.64 R10, c[0x0][0x3d8] ;  /* 0x0000f600ff0a7b82 */ /* 0x000ee20000000a00 */
[----:B0-----:R-:W-:Y:S01]  /*2480*/  IMAD.MOV.U32 R124, RZ, RZ, R123 ;  /* 0x000000ffff7c7224 */ /* 0x001fe200078e007b */
[----:B------:R-:W-:Y:S01]  /*2490*/  MOV R125, R122 ;  /* 0x0000007a007d7202 */ /* 0x000fe20000000f00 */
[----:B------:R-:W-:Y:S01]  /*24a0*/  IMAD.MOV.U32 R122, RZ, RZ, R118 ;  /* 0x000000ffff7a7224 */ /* 0x000fe200078e0076 */
[----:B------:R-:W-:Y:S01]  /*24b0*/  MOV R123, R119 ;  /* 0x00000077007b7202 */ /* 0x000fe20000000f00 */
[----:B-1----:R-:W-:Y:S01]  /*24c0*/  IMAD.MOV.U32 R126, RZ, RZ, R121 ;  /* 0x000000ffff7e7224 */ /* 0x002fe200078e0079 */
[----:B------:R0:W5:Y:S01]  /*24d0*/  @P0 LD.E.128 R80, desc[UR6][R96.64+0x10] ;  /* 0x0000100660500980 */ /* 0x000162000c101d00 */
[----:B------:R-:W-:Y:S01]  /*24e0*/  IMAD.MOV.U32 R127, RZ, RZ, R120 ;  /* 0x000000ffff7f7224 */ /* 0x000fe200078e0078 */
[----:B------:R-:W-:Y:S01]  /*24f0*/  MOV R120, R116 ;  /* 0x0000007400787202 */ /* 0x000fe20000000f00 */
[----:B------:R-:W-:Y:S01]  /*2500*/  IMAD.MOV.U32 R121, RZ, RZ, R117 ;  /* 0x000000ffff797224 */ /* 0x000fe200078e0075 */
[----:B------:R-:W1:Y:S01]  /*2510*/  @P2 LDC.64 R16, c[0x0][0x440] ;  /* 0x00011000ff102b82 */ /* 0x000e620000000a00 */
[----:B------:R-:W-:-:S02]  /*2520*/  IMAD.MOV.U32 R128, RZ, RZ, R123 ;  /* 0x000000ffff807224 */ /* 0x000fc400078e007b */
[----:B------:R-:W-:Y:S01]  /*2530*/  IMAD.MOV.U32 R129, RZ, RZ, R122 ;  /* 0x000000ffff817224 */ /* 0x000fe200078e007a */
[----:B------:R-:W-:Y:S01]  /*2540*/  MOV R130, R121 ;  /* 0x0000007900827202 */ /* 0x000fe20000000f00 */
[----:B------:R-:W-:Y:S01]  /*2550*/  IMAD.MOV.U32 R131, RZ, RZ, R120 ;  /* 0x000000ffff837224 */ /* 0x000fe200078e0078 */
[----:B------:R-:W3:Y:S01]  /*2560*/  @P0 LDG.E.128 R124, desc[UR6][R94.64+0x10] ;  /* 0x000010065e7c0981 */ /* 0x000ee2000c1e1d00 */
[----:B------:R-:W-:Y:S01]  /*2570*/  @P1 IMAD.WIDE.U32 R90, R4, 0x20, R90 ;  /* 0x00000020045a1825 */ /* 0x000fe200078e005a */
[----:B------:R-:W1:Y:S04]  /*2580*/  @P3 LDC.64 R20, c[0x0][0x440] ;  /* 0x00011000ff143b82 */ /* 0x000e680000000a00 */
[----:B------:R-:W3:Y:S01]  /*2590*/  @P1 LDG.E.128 R128, desc[UR6][R90.64] ;  /* 0x000000065a801981 */ /* 0x000ee2000c1e1d00 */
[----:B------:R-:W-:Y:S01]  /*25a0*/  IMAD.MOV.U32 R119, RZ, RZ, R115 ;  /* 0x000000ffff777224 */ /* 0x000fe200078e0073 */
[----:B------:R-:W-:Y:S01]  /*25b0*/  MOV R117, R113 ;  /* 0x0000007100757202 */ /* 0x000fe20000000f00 */
[----:B------:R-:W-:Y:S01]  /*25c0*/  IMAD.MOV.U32 R118, RZ, RZ, R114 ;  /* 0x000000ffff767224 */ /* 0x000fe200078e0072 */
[----:B------:R-:W-:Y:S01]  /*25d0*/  MOV R114, R110 ;  /* 0x0000006e00727202 */ /* 0x000fe20000000f00 */
[----:B------:R-:W-:-:S02]  /*25e0*/  IMAD.MOV.U32 R116, RZ, RZ, R112 ;  /* 0x000000ffff747224 */ /* 0x000fc400078e0070 */
[----:B------:R-:W-:Y:S02]  /*25f0*/  IMAD.MOV.U32 R115, RZ, RZ, R111 ;  /* 0x000000ffff737224 */ /* 0x000fe400078e006f */
[----:B------:R-:W-:Y:S02]  /*2600*/  IMAD.MOV.U32 R113, RZ, RZ, R109 ;  /* 0x000000ffff717224 */ /* 0x000fe400078e006d */
[----:B------:R-:W-:Y:S02]  /*2610*/  IMAD.MOV.U32 R112, RZ, RZ, R108 ;  /* 0x000000ffff707224 */ /* 0x000fe400078e006c */
[----:B------:R-:W-:Y:S02]  /*2620*/  IMAD.MOV.U32 R123, RZ, RZ, R117 ;  /* 0x000000ffff7b7224 */ /* 0x000fe400078e0075 */
[----:B------:R-:W-:Y:S02]  /*2630*/  IMAD.MOV.U32 R122, RZ, RZ, R116 ;  /* 0x000000ffff7a7224 */ /* 0x000fe400078e0074 */
[----:B----4-:R-:W-:-:S02]  /*2640*/  IMAD.MOV.U32 R109, RZ, RZ, R13 ;  /* 0x000000ffff6d7224 */ /* 0x010fc400078e000d */
[----:B------:R-:W4:Y:S01]  /*2650*/  LDL R13, [R1+0x24c] ;  /* 0x00024c00010d7983 */ /* 0x000f220000100800 */
[----:B--2---:R-:W-:-:S03]  /*2660*/  MOV R111, R99 ;  /* 0x00000063006f7202 */ /* 0x004fc60000000f00 */
[----:B------:R-:W2:Y:S01]  /*2670*/  LDL R99, [R1+0x244] ;  /* 0x0002440001637983 */ /* 0x000ea20000100800 */
[----:B---3--:R-:W-:-:S03]  /*2680*/  IMAD.MOV.U32 R110, RZ, RZ, R98 ;  /* 0x000000ffff6e7224 */ /* 0x008fc600078e0062 */
[----:B------:R-:W3:Y:S01]  /*2690*/  LDL R98, [R1+0x248] ;  /* 0x0002480001627983 */ /* 0x000ee20000100800 */
[----:B------:R-:W-:-:S03]  /*26a0*/  MOV R108, R12 ;  /* 0x0000000c006c7202 */ /* 0x000fc60000000f00 */
[----:B------:R-:W4:Y:S01]  /*26b0*/  LDL R12, [R1+0x240] ;  /* 0x00024000010c7983 */ /* 0x000f220000100800 */
[----:B------:R-:W-:Y:S02]  /*26c0*/  IMAD.MOV.U32 R117, RZ, RZ, R111 ;  /* 0x000000ffff757224 */ /* 0x000fe400078e006f */
[----:B------:R-:W-:Y:S01]  /*26d0*/  IMAD.MOV.U32 R116, RZ, RZ, R110 ;  /* 0x000000ffff747224 */ /* 0x000fe200078e006e */
[----:B------:R0:W-:Y:S04]  /*26e0*/  @P0 STL.64 [R1+0x2e0], R124 ;  /* 0x0002e07c01000387 */ /* 0x0001e80000100a00 */
[----:B------:R-:W-:Y:S04]  /*26f0*/  @P0 STL.64 [R1+0x2e8], R126 ;  /* 0x0002e87e01000387 */ /* 0x000fe80000100a00 */
[----:B------:R-:W2:Y:S01]  /*2700*/  LDL R111, [R1+0x298] ;  /* 0x00029800016f7983 */ /* 0x000ea20000100800 */
[----:B0-----:R-:W-:Y:S01]  /*2710*/  IMAD.MOV.U32 R125, RZ, RZ, R119 ;  /* 0x000000ffff7d7224 */ /* 0x001fe200078e0077 */
[----:B------:R-:W-:Y:S01]  /*2720*/  MOV R124, R118 ;  /* 0x00000076007c7202 */ /* 0x000fe20000000f00 */
[----:B------:R-:W-:Y:S01]  /*2730*/  IMAD.MOV.U32 R119, RZ, RZ, R113 ;  /* 0x000000ffff777224 */ /* 0x000fe200078e0071 */
[----:B------:R-:W-:Y:S01]  /*2740*/  MOV R118, R112 ;  /* 0x0000007000767202 */ /* 0x000fe20000000f00 */
[----:B------:R-:W3:Y:S04]  /*2750*/  LDL R113, [R1+0x290] ;  /* 0x0002900001717983 */ /* 0x000ee80000100800 */
[----:B------:R-:W4:Y:S04]  /*2760*/  LDL R112, [R1+0x294] ;  /* 0x0002940001707983 */ /* 0x000f280000100800 */
[----:B------:R-:W4:Y:S04]  /*2770*/  LDL R110, [R1+0x29c] ;  /* 0x00029c00016e7983 */ /* 0x000f280000100800 */
[----:B------:R0:W-:Y:S04]  /*2780*/  @P1 STL.64 [R1+0x2d0], R128 ;  /* 0x0002d08001001387 */ /* 0x0001e80000100a00 */
[----:B------:R1:W-:Y:S01]  /*2790*/  @P1 STL.64 [R1+0x2d8], R130 ;  /* 0x0002d88201001387 */ /* 0x0003e20000100a00 */
[----:B0-----:R-:W-:-:S02]  /*27a0*/  IMAD.MOV.U32 R128, RZ, RZ, R125 ;  /* 0x000000ffff807224 */ /* 0x001fc400078e007d */
[----:B------:R-:W-:Y:S01]  /*27b0*/  IMAD.MOV.U32 R129, RZ, RZ, R124 ;  /* 0x000000ffff817224 */ /* 0x000fe200078e007c */
[----:B-1----:R-:W-:Y:S01]  /*27c0*/  MOV R130, R123 ;  /* 0x0000007b00827202 */ /* 0x002fe20000000f00 */
[----:B------:R-:W-:-:S06]  /*27d0*/  IMAD.MOV.U32 R131, RZ, RZ, R122 ;  /* 0x000000ffff837224 */ /* 0x000fcc00078e007a */
[----:B------:R-:W4:Y:S01]  /*27e0*/  @P1 LDG.E.128 R128, desc[UR6][R90.64+0x10] ;  /* 0x000010065a801981 */ /* 0x000f22000c1e1d00 */
        /* <DEDUP_REMOVED lines=12> */
[----:B------:R-:W-:Y:S01]  /*28b0*/  @P1 IMAD.WIDE.U32 R92, R4, 0x20, R92 ;  /* 0x00000020045c1825 */ /* 0x000fe200078e005c */
[----:B--2---:R-:W-:-:S03]  /*28c0*/  MOV R115, R111 ;  /* 0x0000006f00737202 */ /* 0x004fc60000000f00 */
[----:B------:R-:W-:Y:S02]  /*28d0*/  IMAD.MOV.U32 R111, RZ, RZ, R105 ;  /* 0x000000ffff6f7224 */ /* 0x000fe400078e0069 */
[----:B------:R-:W-:Y:S02]  /*28e0*/  IMAD.MOV.U32 R105, RZ, RZ, R101 ;  /* 0x000000ffff697224 */ /* 0x000fe400078e0065 */
[----:B------:R-:W2:Y:S01]  /*28f0*/  LDL R101, [R1+0x268] ;  /* 0x0002680001657983 */ /* 0x000ea20000100800 */
[----:B---3--:R-:W-:Y:S02]  /*2900*/  IMAD.MOV.U32 R117, RZ, RZ, R113 ;  /* 0x000000ffff757224 */ /* 0x008fe400078e0071 */
[----:B------:R-:W-:Y:S02]  /*2910*/  IMAD.MOV.U32 R113, RZ, RZ, R107 ;  /* 0x000000ffff717224 */ /* 0x000fe400078e006b */
[----:B----4-:R-:W-:Y:S01]  /*2920*/  IMAD.MOV.U32 R116, RZ, RZ, R112 ;  /* 0x000000ffff747224 */ /* 0x010fe200078e0070 */
[----:B------:R-:W-:Y:S01]  /*2930*/  MOV R112, R106 ;  /* 0x0000006a00707202 */ /* 0x000fe20000000f00 */
[----:B------:R-:W-:-:S02]  /*2940*/  IMAD.MOV.U32 R106, RZ, RZ, R102 ;  /* 0x000000ffff6a7224 */ /* 0x000fc400078e0066 */
[----:B------:R-:W-:Y:S01]  /*2950*/  IMAD.MOV.U32 R114, RZ, RZ, R110 ;  /* 0x000000ffff727224 */ /* 0x000fe200078e006e */
        /* <DEDUP_REMOVED lines=26> */
[----:B------:R-:W-:Y:S02]  /*2b00*/  IMAD.MOV.U32 R113, RZ, RZ, R107 ;  /* 0x000000ffff717224 */ /* 0x000fe400078e006b */
[----:B------:R-:W-:Y:S02]  /*2b10*/  IMAD.MOV.U32 R111, RZ, RZ, R105 ;  /* 0x000000ffff6f7224 */ /* 0x000fe400078e0069 */
[----:B------:R-:W-:Y:S02]  /*2b20*/  IMAD.MOV.U32 R110, RZ, RZ, R104 ;  /* 0x000000ffff6e7224 */ /* 0x000fe400078e0068 */
[----:B--2---:R-:W-:-:S02]  /*2b30*/  IMAD.MOV.U32 R105, RZ, RZ, R101 ;  /* 0x000000ffff697224 */ /* 0x004fc400078e0065 */
[----:B------:R-:W2:Y:S01]  /*2b40*/  LDL R101, [R1+0x1fc] ;  /* 0x0001fc0001657983 */ /* 0x000ea20000100800 */
[----:B---3--:R-:W-:-:S03]  /*2b50*/  MOV R107, R103 ;  /* 0x00000067006b7202 */ /* 0x008fc60000000f00 */
[----:B------:R-:W3:Y:S01]  /*2b60*/  LDL R103, [R1+0x1f4] ;  /* 0x0001f40001677983 */ /* 0x000ee20000100800 */
[----:B----4-:R-:W-:-:S03]  /*2b70*/  IMAD.MOV.U32 R106, RZ, RZ, R102 ;  /* 0x000000ffff6a7224 */ /* 0x010fc600078e0066 */
        /* <DEDUP_REMOVED lines=19> */
[C---:B------:R-:W-:Y:S01]  /*2cb0*/  @P1 IMAD.WIDE.U32 R88, R4.reuse, 0x20, R88 ;  /* 0x0000002004581825 */ /* 0x040fe200078e0058 */
[----:B------:R-:W-:-:S03]  /*2cc0*/  @P1 IADD3 R4, PT, PT, R4, 0x20, RZ ;  /* 0x0000002004041810 */ /* 0x000fc60007ffe0ff */
[----:B------:R-:W-:Y:S01]  /*2cd0*/  IMAD.MOV.U32 R117, RZ, RZ, R113 ;  /* 0x000000ffff757224 */ /* 0x000fe200078e0071 */
[----:B------:R-:W5:Y:S01]  /*2ce0*/  @P1 LD.E.128 R76, desc[UR6][R88.64] ;  /* 0x00000006584c1980 */ /* 0x000f62000c101d00 */
[----:B------:R-:W-:Y:S01]  /*2cf0*/  IMAD.MOV.U32 R116, RZ, RZ, R112 ;  /* 0x000000ffff747224 */ /* 0x000fe200078e0070 */
[----:B------:R-:W-:Y:S01]  /*2d00*/  MOV R112, R106 ;  /* 0x0000006a00707202 */ /* 0x000fe20000000f00 */
[----:B------:R-:W-:Y:S01]  /*2d10*/  IMAD.MOV.U32 R114, RZ, RZ, R110 ;  /* 0x000000ffff727224 */ /* 0x000fe200078e006e */
[----:B------:R-:W4:Y:S01]  /*2d20*/  LDL R106, [R1+0x1a4] ;  /* 0x0001a400016a7983 */ /* 0x000f220000100800 */
[----:B------:R-:W-:Y:S02]  /*2d30*/  IMAD.MOV.U32 R113, RZ, RZ, R107 ;  /* 0x000000ffff717224 */ /* 0x000fe400078e006b */
[----:B------:R-:W-:Y:S01]  /*2d40*/  IMAD.MOV.U32 R111, RZ, RZ, R105 ;  /* 0x000000ffff6f7224 */ /* 0x000fe200078e0069 */
[----:B------:R-:W4:Y:S01]  /*2d50*/  LDL R107, [R1+0x1a0] ;  /* 0x0001a000016b7983 */ /* 0x000f220000100800 */
[----:B------:R-:W-:-:S03]  /*2d60*/  IMAD.MOV.U32 R110, RZ, RZ, R104 ;  /* 0x000000ffff6e7224 */ /* 0x000fc600078e0068 */
[----:B------:R-:W4:Y:S04]  /*2d70*/  LDL R105, [R1+0x1a8] ;  /* 0x0001a80001697983 */ /* 0x000f280000100800 */
[----:B------:R-:W4:Y:S01]  /*2d80*/  LDL R104, [R1+0x1ac] ;  /* 0x0001ac0001687983 */ /* 0x000f220000100800 */
[----:B------:R-:W-:Y:S02]  /*2d90*/  @P2 IMAD.WIDE.U32 R94, R4, 0x20, R18 ;  /* 0x00000020045e2825 */ /* 0x000fe400078e0012 */
[----:B------:R-:W0:Y:S01]  /*2da0*/  LDC.64 R18, c[0x0][0x3d0] ;  /* 0x0000f400ff127b82 */ /* 0x000e220000000a00 */
[----:B------:R-:W5:Y:S04]  /*2db0*/  @P1 LD.E.128 R72, desc[UR6][R88.64+0x10] ;  /* 0x0000100658481980 */ /* 0x000f68000c101d00 */
[----:B--2---:R1:W-:Y:S04]  /*2dc0*/  @P1 STL.64 [R1+0x2a0], R128 ;  /* 0x0002a08001001387 */ /* 0x0043e80000100a00 */
[----:B------:R2:W-:Y:S01]  /*2dd0*/  @P1 STL.64 [R1+0x2a8], R130 ;  /* 0x0002a88201001387 */ /* 0x0005e20000100a00 */
[----:B-1----:R-:W-:Y:S01]  /*2de0*/  MOV R128, R125 ;  /* 0x0000007d00807202 */ /* 0x002fe20000000f00 */
[----:B------:R-:W-:-:S02]  /*2df0*/  IMAD.MOV.U32 R129, RZ, RZ, R124 ;  /* 0x000000ffff817224 */ /* 0x000fc400078e007c */
[----:B--2---:R-:W-:Y:S01]  /*2e00*/  IMAD.MOV.U32 R130, RZ, RZ, R123 ;  /* 0x000000ffff827224 */ /* 0x004fe200078e007b */
        /* <DEDUP_REMOVED lines=17> */
[----:B------:R-:W3:Y:S04]  /*2f20*/  LDL R111, [R1+0x258] ;  /* 0x00025800016f7983 */ /* 0x000ee80000100800 */
[----:B--2---:R1:W-:Y:S04]  /*2f30*/  @P2 STL.64 [R1+0x290], R128 ;  /* 0x0002908001002387 */ /* 0x0043e80000100a00 */
[----:B------:R2:W-:Y:S01]  /*2f40*/  @P2 STL.64 [R1+0x298], R130 ;  /* 0x0002988201002387 */ /* 0x0005e20000100a00 */
[----:B-1----:R-:W-:-:S02]  /*2f50*/  IMAD.MOV.U32 R128, RZ, RZ, R125 ;  /* 0x000000ffff807224 */ /* 0x002fc400078e007d */
[----:B------:R-:W-:Y:S01]  /*2f60*/  IMAD.MOV.U32 R129, RZ, RZ, R124 ;  /* 0x000000ffff817224 */ /* 0x000fe200078e007c */
[----:B--2---:R-:W-:Y:S01]  /*2f70*/  MOV R130, R123 ;  /* 0x0000007b00827202 */ /* 0x004fe20000000f00 */
[----:B------:R-:W-:-:S06]  /*2f80*/  IMAD.MOV.U32 R131, RZ, RZ, R122 ;  /* 0x000000ffff837224 */ /* 0x000fcc00078e007a */
[----:B------:R1:W2:Y:S01]  /*2f90*/  @P2 LDG.E.128 R128, desc[UR6][R94.64+0x10] ;  /* 0x000010065e802981 */ /* 0x0002a2000c1e1d00 */
        /* <DEDUP_REMOVED lines=8> */
[----:B------:R-:W0:Y:S01]  /*3020*/  LDC.64 R12, c[0x0][0x3d0] ;  /* 0x0000f400ff0c7b82 */ /* 0x000e220000000a00 */
[----:B------:R-:W-:Y:S01]  /*3030*/  IMAD.MOV.U32 R122, RZ, RZ, R118 ;  /* 0x000000ffff7a7224 */ /* 0x000fe200078e0076 */
[----:B------:R-:W-:Y:S01]  /*3040*/  MOV R118, R114 ;  /* 0x0000007200767202 */ /* 0x000fe20000000f00 */
[----:B------:R-:W-:-:S02]  /*3050*/  IMAD.MOV.U32 R120, RZ, RZ, R116 ;  /* 0x000000ffff787224 */ /* 0x000fc400078e0074 */
[----:B------:R-:W-:Y:S01]  /*3060*/  IMAD.MOV.U32 R119, RZ, RZ, R115 ;  /* 0x000000ffff777224 */ /* 0x000fe200078e0073 */
[----:B---3--:R-:W-:Y:S01]  /*3070*/  MOV R115, R111 ;  /* 0x0000006f00737202 */ /* 0x008fe20000000f00 */
[----:B------:R-:W-:Y:S02]  /*3080*/  IMAD.MOV.U32 R117, RZ, RZ, R113 ;  /* 0x000000ffff757224 */ /* 0x000fe400078e0071 */
[----:B------:R-:W-:Y:S01]  /*3090*/  @P2 IMAD.WIDE.U32 R96, R4, 0x20, R14 ;  /* 0x0000002004602825 */ /* 0x000fe200078e000e */
[----:B------:R-:W-:Y:S01]  /*30a0*/  LOP3.LUT R3, R3, 0xfffff7ff, RZ, 0xc0, !PT ;  /* 0xfffff7ff03037812 */ /* 0x000fe200078ec0ff */
[----:B-1----:R-:W1:Y:S02]  /*30b0*/  LDC.64 R94, c[0x0][0x3d0] ;  /* 0x0000f400ff5e7b82 */ /* 0x002e640000000a00 */
[----:B----4-:R-:W-:Y:S01]  /*30c0*/  IMAD.MOV.U32 R116, RZ, RZ, R112 ;  /* 0x000000ffff747224 */ /* 0x010fe200078e0070 */
[----:B------:R-:W-:Y:S01]  /*30d0*/  MOV R112, R108 ;  /* 0x0000006c00707202 */ /* 0x000fe20000000f00 */
[----:B------:R-:W-:Y:S01]  /*30e0*/  IMAD.MOV.U32 R114, RZ, RZ, R110 ;  /* 0x000000ffff727224 */ /* 0x000fe200078e006e */
[----:B------:R-:W3:Y:S01]  /*30f0*/  LDL R108, [R1+0x238] ;  /* 0x00023800016c7983 */ /* 0x000ee20000100800 */
[----:B------:R-:W-:-:S02]  /*3100*/  IMAD.MOV.U32 R113, RZ, RZ, R109 ;  /* 0x000000ffff717224 */ /* 0x000fc400078e006d */
[----:B------:R-:W-:Y:S01]  /*3110*/  IMAD.MOV.U32 R111, RZ, RZ, R99 ;  /* 0x000000ffff6f7224 */ /* 0x000fe200078e0063 */
[----:B------:R-:W4:Y:S01]  /*3120*/  LDL R109, [R1+0x234] ;  /* 0x00023400016d7983 */ /* 0x000f220000100800 */
[----:B------:R-:W-:-:S03]  /*3130*/  IMAD.MOV.U32 R110, RZ, RZ, R98 ;  /* 0x000000ffff6e7224 */ /* 0x000fc600078e0062 */
[----:B------:R-:W3:Y:S04]  /*3140*/  LDL R99, [R1+0x23c] ;  /* 0x00023c0001637983 */ /* 0x000ee80000100800 */
[----:B------:R-:W3:Y:S04]  /*3150*/  LDL R98, [R1+0x230] ;  /* 0x0002300001627983 */ /* 0x000ee80000100800 */
[----:B--2---:R2:W-:Y:S04]  /*3160*/  @P2 STL.64 [R1+0x280], R128 ;  /* 0x0002808001002387 */ /* 0x0045e80000100a00 */
[----:B------:R0:W-:Y:S01]  /*3170*/  @P2 STL.64 [R1+0x288], R130 ;  /* 0x0002888201002387 */ /* 0x0001e20000100a00 */
[----:B--2---:R-:W-:Y:S01]  /*3180*/  MOV R128, R125 ;  /* 0x0000007d00807202 */ /* 0x004fe20000000f00 */
        /* <DEDUP_REMOVED lines=11> */
[----:B------:R-:W2:Y:S01]  /*3240*/  LDL R110, [R1+0x228] ;  /* 0x00022800016e7983 */ /* 0x000ea20000100800 */
[----:B------:R-:W-:Y:S02]  /*3250*/  IMAD.MOV.U32 R120, RZ, RZ, R114 ;  /* 0x000000ffff787224 */ /* 0x000fe400078e0072 */
[----:B------:R-:W-:-:S02]  /*3260*/  IMAD.MOV.U32 R124, RZ, RZ, R118 ;  /* 0x000000ffff7c7224 */ /* 0x000fc400078e0076 */
[----:B------:R-:W-:Y:S02]  /*3270*/  IMAD.MOV.U32 R117, RZ, RZ, R111 ;  /* 0x000000ffff757224 */ /* 0x000fe400078e006f */
[----:B----4-:R-:W-:Y:S01]  /*3280*/  IMAD.MOV.U32 R115, RZ, RZ, R109 ;  /* 0x000000ffff737224 */ /* 0x010fe200078e006d */
[----:B------:R-:W4:Y:S01]  /*3290*/  LDL R111, [R1+0x224] ;  /* 0x00022400016f7983 */ /* 0x000f220000100800 */
[----:B---3--:R-:W-:-:S03]  /*32a0*/  IMAD.MOV.U32 R114, RZ, RZ, R108 ;  /* 0x000000ffff727224 */ /* 0x008fc600078e006c */
[----:B------:R-:W3:Y:S04]  /*32b0*/  LDL R109, [R1+0x22c] ;  /* 0x00022c00016d7983 */ /* 0x000ee80000100800 */
[----:B------:R-:W3:Y:S04]  /*32c0*/  LDL R108, [R1+0x220] ;  /* 0x00022000016c7983 */ /* 0x000ee80000100800 */
[----:B--2---:R0:W-:Y:S04]  /*32d0*/  @P2 STL.64 [R1+0x270], R128 ;  /* 0x0002708001002387 */ /* 0x0041e80000100a00 */
[----:B------:R2:W-:Y:S01]  /*32e0*/  @P2 STL.64 [R1+0x278], R130 ;  /* 0x0002788201002387 */ /* 0x0005e20000100a00 */
[----:B0-----:R-:W-:Y:S01]  /*32f0*/  IMAD.MOV.U32 R128, RZ, RZ, R127 ;  /* 0x000000ffff807224 */ /* 0x001fe200078e007f */
[----:B------:R-:W-:Y:S01]  /*3300*/  MOV R129, R126 ;  /* 0x0000007e00817202 */ /* 0x000fe20000000f00 */
[----:B--2---:R-:W-:-:S02]  /*3310*/  IMAD.MOV.U32 R130, RZ, RZ, R125 ;  /* 0x000000ffff827224 */ /* 0x004fc400078e007d */
        /* <DEDUP_REMOVED lines=15> */
[C---:B------:R-:W-:Y:S01]  /*3410*/  @P2 IMAD.WIDE.U32 R98, R4.reuse, 0x20, R16 ;  /* 0x0000002004622825 */ /* 0x040fe200078e0010 */
[----:B------:R-:W-:Y:S01]  /*3420*/  @P2 IADD3 R4, PT, PT, R4, 0x20, RZ ;  /* 0x0000002004042810 */ /* 0x000fe20007ffe0ff */
[----:B------:R-:W0:Y:S02]  /*3430*/  LDC.64 R16, c[0x0][0x3d8] ;  /* 0x0000f600ff107b82 */ /* 0x000e240000000a00 */
        /* <DEDUP_REMOVED lines=9> */
[----:B------:R-:W4:Y:S04]  /*34d0*/  LDL R110, [R1+0x218] ;  /* 0x00021800016e7983 */ /* 0x000f280000100800 */
[----:B------:R-:W3:Y:S01]  /*34e0*/  LDL R109, [R1+0x21c] ;  /* 0x00021c00016d7983 */ /* 0x000ee20000100800 */
[----:B------:R-:W-:Y:S01]  /*34f0*/  @P3 IMAD.WIDE.U32 R88, R4, 0x20, R12 ;  /* 0x0000002004583825 */ /* 0x000fe200078e000c */
[----:B------:R-:W-:Y:S01]  /*3500*/  @P0 LOP3.LUT R3, R3, 0x800, RZ, 0xfc, !PT ;  /* 0x0000080003030812 */ /* 0x000fe200078efcff */
[----:B------:R-:W1:Y:S01]  /*3510*/  LDC.64 R12, c[0x0][0x3d0] ;  /* 0x0000f400ff0c7b82 */ /* 0x000e620000000a00 */
[----:B------:R-:W-:Y:S01]  /*3520*/  ISETP.GE.U32.AND P1, PT, R2, 0xc0, PT ;  /* 0x000000c00200780c */ /* 0x000fe20003f26070 */
[----:B------:R-:W5:Y:S04]  /*3530*/  @P2 LD.E.128 R68, desc[UR6][R98.64] ;  /* 0x0000000662442980 */ /* 0x000f68000c101d00 */
[----:B------:R-:W5:Y:S04]  /*3540*/  @P2 LD.E.128 R64, desc[UR6][R98.64+0x10] ;  /* 0x0000100662402980 */ /* 0x000f68000c101d00 */
[----:B--2---:R2:W-:Y:S01]  /*3550*/  @P2 STL.64 [R1+0x260], R128 ;  /* 0x0002608001002387 */ /* 0x0045e20000100a00 */
[----:B------:R-:W-:Y:S01]  /*3560*/  @P3 IMAD.WIDE.U32 R90, R4, 0x20, R10 ;  /* 0x00000020045a3825 */ /* 0x000fe200078e000a */
[----:B------:R-:W-:Y:S01]  /*3570*/  ISETP.GE.U32.AND P0, PT, R2, 0xa0, PT ;  /* 0x000000a00200780c */ /* 0x000fe20003f06070 */
[----:B------:R-:W1:Y:S01]  /*3580*/  LDC.64 R10, c[0x0][0x3d8] ;  /* 0x0000f600ff0a7b82 */ /* 0x000e620000000a00 */
[----:B------:R0:W-:Y:S01]  /*3590*/  @P2 STL.64 [R1+0x268], R130 ;  /* 0x0002688201002387 */ /* 0x0001e20000100a00 */
[----:B------:R-:W-:-:S06]  /*35a0*/  @P3 IMAD.WIDE.U32 R20, R4, 0x20, R20 ;  /* 0x0000002004143825 */ /* 0x000fcc00078e0014 */
[----:B------:R-:W1:Y:S01]  /*35b0*/  @P1 LDC.64 R92, c[0x0][0x440] ;  /* 0x00011000ff5c1b82 */ /* 0x000e620000000a00 */
[----:B--2---:R-:W-:Y:S02]  /*35c0*/  IMAD.MOV.U32 R128, RZ, RZ, R127 ;  /* 0x000000ffff807224 */ /* 0x004fe400078e007f */
[----:B------:R-:W-:Y:S01]  /*35d0*/  IMAD.MOV.U32 R129, RZ, RZ, R126 ;  /* 0x000000ffff817224 */ /* 0x000fe200078e007e */
[----:B0-----:R-:W-:Y:S01]  /*35e0*/  MOV R130, R125 ;  /* 0x0000007d00827202 */ /* 0x001fe20000000f00 */
[----:B------:R-:W-:-:S03]  /*35f0*/  IMAD.MOV.U32 R131, RZ, RZ, R124 ;  /* 0x000000ffff837224 */ /* 0x000fc600078e007c */
[----:B------:R-:W0:Y:S01]  /*3600*/  @P0 LDC.64 R14, c[0x0][0x440] ;  /* 0x00011000ff0e0b82 */ /* 0x000e220000000a00 */
[----:B------:R-:W-:Y:S01]  /*3610*/  @P3 VIADD R4, R4, 0x20 ;  /* 0x0000002004043836 */ /* 0x000fe20000000000 */
[----:B------:R-:W-:Y:S01]  /*3620*/  ISETP.GE.U32.AND P2, PT, R2, 0xe0, PT ;  /* 0x000000e00200780c */ /* 0x000fe20003f46070 */
[----:B------:R-:W5:Y:S04]  /*3630*/  @P3 LD.E.128 R60, desc[UR6][R20.64] ;  /* 0x00000006143c3980 */ /* 0x000f68000c101d00 */
        /* <DEDUP_REMOVED lines=12> */
[----:B------:R-:W4:Y:S01]  /*3700*/  LDL R110, [R1+0x204] ;  /* 0x00020400016e7983 */ /* 0x000f220000100800 */
[----:B------:R-:W-:-:S02]  /*3710*/  IMAD.MOV.U32 R117, RZ, RZ, R114 ;  /* 0x000000ffff757224 */ /* 0x000fc400078e0072 */
[----:B------:R-:W-:Y:S01]  /*3720*/  IMAD.MOV.U32 R119, RZ, RZ, R112 ;  /* 0x000000ffff777224 */ /* 0x000fe200078e0070 */
[----:B------:R1:W5:Y:S01]  /*3730*/  @P3 LD.E.128 R56, desc[UR6][R20.64+0x10] ;  /* 0x0000100614383980 */ /* 0x000362000c101d00 */
[----:B------:R-:W-:Y:S02]  /*3740*/  IMAD.MOV.U32 R114, RZ, RZ, R111 ;  /* 0x000000ffff727224 */ /* 0x000fe400078e006f */
[----:B---3--:R-:W-:Y:S01]  /*3750*/  IMAD.MOV.U32 R112, RZ, RZ, R109 ;  /* 0x000000ffff707224 */ /* 0x008fe200078e006d */
[----:B------:R-:W3:Y:S01]  /*3760*/  LDL R111, [R1+0x200] ;  /* 0x00020000016f7983 */ /* 0x000ee20000100800 */
[----:B------:R-:W-:-:S03]  /*3770*/  IMAD.MOV.U32 R115, RZ, RZ, R108 ;  /* 0x000000ffff737224 */ /* 0x000fc600078e006c */
[----:B------:R-:W4:Y:S01]  /*3780*/  LDL R109, [R1+0x208] ;  /* 0x00020800016d7983 */ /* 0x000f220000100800 */
[----:B------:R-:W-:Y:S01]  /*3790*/  @P0 IMAD.WIDE.U32 R18, R4, 0x20, R18 ;  /* 0x0000002004120825 */ /* 0x000fe200078e0012 */
[----:B-1----:R-:W1:Y:S02]  /*37a0*/  LDC.64 R20, c[0x0][0x3d0] ;  /* 0x0000f400ff147b82 */ /* 0x002e640000000a00 */
[----:B------:R-:W4:Y:S04]  /*37b0*/  LDL R108, [R1+0x20c] ;  /* 0x00020c00016c7983 */ /* 0x000f280000100800 */
[----:B--2---:R2:W-:Y:S04]  /*37c0*/  @P3 STL.64 [R1+0x250], R128 ;  /* 0x0002508001003387 */ /* 0x0045e80000100a00 */
[----:B------:R0:W-:Y:S01]  /*37d0*/  @P3 STL.64 [R1+0x258], R130 ;  /* 0x0002588201003387 */ /* 0x0001e20000100a00 */
[----:B--2---:R-:W-:Y:S01]  /*37e0*/  IMAD.MOV.U32 R128, RZ, RZ, R127 ;  /* 0x000000ffff807224 */ /* 0x004fe200078e007f */
[----:B------:R-:W-:Y:S01]  /*37f0*/  MOV R129, R126 ;  /* 0x0000007e00817202 */ /* 0x000fe20000000f00 */
[----:B0-----:R-:W-:-:S02]  /*3800*/  IMAD.MOV.U32 R130, RZ, RZ, R125 ;  /* 0x000000ffff827224 */ /* 0x001fc400078e007d */
        /* <DEDUP_REMOVED lines=13> */
[----:B---3--:R-:W-:Y:S01]  /*38e0*/  MOV R115, R111 ;  /* 0x0000006f00737202 */ /* 0x008fe20000000f00 */
[----:B------:R-:W-:-:S02]  /*38f0*/  IMAD.MOV.U32 R117, RZ, RZ, R113 ;  /* 0x000000ffff757224 */ /* 0x000fc400078e0071 */
[----:B------:R-:W-:Y:S01]  /*3900*/  IMAD.MOV.U32 R116, RZ, RZ, R112 ;  /* 0x000000ffff747224 */ /* 0x000fe200078e0070 */
[----:B----4-:R-:W-:Y:S01]  /*3910*/  MOV R112, R108 ;  /* 0x0000006c00707202 */ /* 0x010fe20000000f00 */
[----:B------:R-:W-:Y:S02]  /*3920*/  IMAD.MOV.U32 R114, RZ, RZ, R110 ;  /* 0x000000ffff727224 */ /* 0x000fe400078e006e */
[----:B------:R-:W-:Y:S01]  /*3930*/  IMAD.MOV.U32 R113, RZ, RZ, R109 ;  /* 0x000000ffff717224 */ /* 0x000fe200078e006d */
[----:B------:R-:W-:Y:S01]  /*3940*/  MOV R109, R101 ;  /* 0x00000065006d7202 */ /* 0x000fe20000000f00 */
[----:B------:R-:W-:Y:S01]  /*3950*/  IMAD.MOV.U32 R111, RZ, RZ, R103 ;  /* 0x000000ffff6f7224 */ /* 0x000fe200078e0067 */
[----:B------:R-:W3:Y:S01]  /*3960*/  LDL R101, [R1+0x1ec] ;  /* 0x0001ec0001657983 */ /* 0x000ee20000100800 */
[----:B------:R-:W-:Y:S02]  /*3970*/  IMAD.MOV.U32 R110, RZ, RZ, R102 ;  /* 0x000000ffff6e7224 */ /* 0x000fe400078e0066 */
        /* <DEDUP_REMOVED lines=51> */
[----:B-1----:R-:W1:Y:S01]  /*3cb0*/  LDC.64 R90, c[0x0][0x3d8] ;  /* 0x0000f600ff5a7b82 */ /* 0x002e620000000a00 */
[----:B------:R-:W-:Y:S01]  /*3cc0*/  IMAD.MOV.U32 R119, RZ, RZ, R115 ;  /* 0x000000ffff777224 */ /* 0x000fe200078e0073 */
[----:B------:R-:W-:Y:S01]  /*3cd0*/  MOV R115, R111 ;  /* 0x0000006f00737202 */ /* 0x000fe20000000f00 */
[----:B------:R-:W-:Y:S01]  /*3ce0*/  IMAD.MOV.U32 R117, RZ, RZ, R113 ;  /* 0x000000ffff757224 */ /* 0x000fe200078e0071 */
[----:B------:R-:W4:Y:S01]  /*3cf0*/  LDL R111, [R1+0x130] ;  /* 0x00013000016f7983 */ /* 0x000f220000100800 */
[----:B------:R-:W-:Y:S01]  /*3d00*/  IMAD.MOV.U32 R116, RZ, RZ, R112 ;  /* 0x000000ffff747224 */ /* 0x000fe200078e0070 */
[----:B------:R-:W-:Y:S01]  /*3d10*/  MOV R112, R108 ;  /* 0x0000006c00707202 */ /* 0x000fe20000000f00 */
[----:B------:R-:W-:Y:S01]  /*3d20*/  IMAD.MOV.U32 R114, RZ, RZ, R110 ;  /* 0x000000ffff727224 */ /* 0x000fe200078e006e */
[----:B------:R-:W3:Y:S01]  /*3d30*/  LDL R108, [R1+0x13c] ;  /* 0x00013c00016c7983 */ /* 0x000ee20000100800 */
        /* <DEDUP_REMOVED lines=25> */
[----:B------:R-:W4:Y:S04]  /*3ed0*/  LDL R112, [R1+0x1dc] ;  /* 0x0001dc0001707983 */ /* 0x000f280000100800 */
[----:B--2---:R0:W-:Y:S04]  /*3ee0*/  @P0 STL.64 [R1+0x210], R128 ;  /* 0x0002108001000387 */ /* 0x0041e80000100a00 */
[----:B------:R2:W-:Y:S01]  /*3ef0*/  @P0 STL.64 [R1+0x218], R130 ;  /* 0x0002188201000387 */ /* 0x0005e20000100a00 */
[----:B0-----:R-:W-:Y:S01]  /*3f00*/  IMAD.MOV.U32 R128, RZ, RZ, R127 ;  /* 0x000000ffff807224 */ /* 0x001fe200078e007f */
        /* <DEDUP_REMOVED lines=15> */
[C---:B------:R-:W-:Y:S01]  /*4000*/  @P0 IMAD.WIDE.U32 R96, R4.reuse, 0x20, R16 ;  /* 0x0000002004600825 */ /* 0x040fe200078e0010 */
[----:B------:R-:W4:Y:S03]  /*4010*/  LDL R115, [R1+0x1c0] ;  /* 0x0001c00001737983 */ /* 0x000f260000100800 */
[----:B------:R-:W-:Y:S01]  /*4020*/  @P0 IMAD.WIDE.U32 R98, R4, 0x20, R14 ;  /* 0x0000002004620825 */ /* 0x000fe200078e000e */
[----:B------:R-:W-:Y:S01]  /*4030*/  ISETP.GE.U32.AND P3, PT, R2, 0x100, PT ;  /* 0x000001000200780c */ /* 0x000fe20003f66070 */
[----:B0-----:R-:W0:Y:S02]  /*4040*/  LDC.64 R18, c[0x0][0x3d8] ;  /* 0x0000f600ff127b82 */ /* 0x001e240000000a00 */
[----:B------:R-:W-:Y:S01]  /*4050*/  IMAD.MOV.U32 R117, RZ, RZ, R113 ;  /* 0x000000ffff757224 */ /* 0x000fe200078e0071 */
[----:B------:R-:W5:Y:S01]  /*4060*/  @P0 LD.E.128 R52, desc[UR6][R98.64] ;  /* 0x0000000662340980 */ /* 0x000f62000c101d00 */
[----:B------:R-:W-:-:S03]  /*4070*/  IMAD.MOV.U32 R116, RZ, RZ, R112 ;  /* 0x000000ffff747224 */ /* 0x000fc600078e0070 */
[----:B------:R-:W3:Y:S01]  /*4080*/  LDL R113, [R1+0x1c8] ;  /* 0x0001c80001717983 */ /* 0x000ee20000100800 */
[----:B------:R-:W-:Y:S01]  /*4090*/  @P0 VIADD R4, R4, 0x20 ;  /* 0x0000002004040836 */ /* 0x000fe20000000000 */
[----:B------:R-:W0:Y:S02]  /*40a0*/  LDC.64 R14, c[0x0][0x3d0] ;  /* 0x0000f400ff0e7b82 */ /* 0x000e240000000a00 */
[----:B------:R-:W3:Y:S04]  /*40b0*/  LDL R112, [R1+0x1cc] ;  /* 0x0001cc0001707983 */ /* 0x000ee80000100800 */
[----:B------:R-:W5:Y:S02]  /*40c0*/  @P0 LD.E.128 R48, desc[UR6][R98.64+0x10] ;  /* 0x0000100662300980 */ /* 0x000f64000c101d00 */
[----:B------:R-:W0:Y:S02]  /*40d0*/  @P3 LDC.64 R16, c[0x0][0x440] ;  /* 0x00011000ff103b82 */ /* 0x000e240000000a00 */
[----:B--2---:R2:W-:Y:S04]  /*40e0*/  @P0 STL.64 [R1+0x200], R128 ;  /* 0x0002008001000387 */ /* 0x0045e80000100a00 */
[----:B------:R1:W-:Y:S01]  /*40f0*/  @P0 STL.64 [R1+0x208], R130 ;  /* 0x0002088201000387 */ /* 0x0003e20000100a00 */
[----:B--2---:R-:W-:Y:S01]  /*4100*/  MOV R128, R127 ;  /* 0x0000007f00807202 */ /* 0x004fe20000000f00 */
[----:B------:R-:W-:-:S02]  /*4110*/  IMAD.MOV.U32 R129, RZ, RZ, R126 ;  /* 0x000000ffff817224 */ /* 0x000fc400078e007e */
        /* <DEDUP_REMOVED lines=18> */
[----:B------:R-:W3:Y:S04]  /*4240*/  LDL R113, [R1+0x1b8] ;  /* 0x0001b80001717983 */ /* 0x000ee80000100800 */
[----:B--2---:R1:W-:Y:S04]  /*4250*/  @P0 STL.64 [R1+0x1f0], R128 ;  /* 0x0001f08001000387 */ /* 0x0043e80000100a00 */
[----:B------:R2:W-:Y:S01]  /*4260*/  @P0 STL.64 [R1+0x1f8], R130 ;  /* 0x0001f88201000387 */ /* 0x0005e20000100a00 */
[----:B-1----:R-:W-:Y:S01]  /*4270*/  IMAD.MOV.U32 R128, RZ, RZ, R127 ;  /* 0x000000ffff807224 */ /* 0x002fe200078e007f */
        /* <DEDUP_REMOVED lines=12> */
[----:B------:R-:W-:-:S02]  /*4340*/  IMAD.MOV.U32 R120, RZ, RZ, R116 ;  /* 0x000000ffff787224 */ /* 0x000fc400078e0074 */
[----:B------:R-:W-:Y:S01]  /*4350*/  IMAD.MOV.U32 R119, RZ, RZ, R115 ;  /* 0x000000ffff777224 */ /* 0x000fe200078e0073 */
[----:B------:R-:W-:Y:S01]  /*4360*/  MOV R115, R107 ;  /* 0x0000006b00737202 */ /* 0x000fe20000000f00 */
[----:B---3--:R-:W-:Y:S01]  /*4370*/  IMAD.MOV.U32 R117, RZ, RZ, R113 ;  /* 0x000000ffff757224 */ /* 0x008fe200078e0071 */
[----:B------:R-:W3:Y:S01]  /*4380*/  LDL R107, [R1+0xfc] ;  /* 0x0000fc00016b7983 */ /* 0x000ee20000100800 */
[----:B------:R-:W-:Y:S01]  /*4390*/  IMAD.MOV.U32 R116, RZ, RZ, R112 ;  /* 0x000000ffff747224 */ /* 0x000fe200078e0070 */
[----:B------:R-:W-:Y:S01]  /*43a0*/  MOV R112, R104 ;  /* 0x0000006800707202 */ /* 0x000fe20000000f00 */
[----:B------:R-:W-:Y:S01]  /*43b0*/  IMAD.MOV.U32 R114, RZ, RZ, R106 ;  /* 0x000000ffff727224 */ /* 0x000fe200078e006a */
[----:B------:R-:W3:Y:S01]  /*43c0*/  LDL R104, [R1+0xf0] ;  /* 0x0000f00001687983 */ /* 0x000ee20000100800 */
[----:B------:R-:W-:-:S03]  /*43d0*/  IMAD.MOV.U32 R113, RZ, RZ, R105 ;  /* 0x000000ffff717224 */ /* 0x000fc600078e0069 */
[----:B------:R-:W3:Y:S04]  /*43e0*/  LDL R105, [R1+0xf4] ;  /* 0x0000f40001697983 */ /* 0x000ee80000100800 */
[----:B------:R-:W3:Y:S01]  /*43f0*/  LDL R106, [R1+0xf8] ;  /* 0x0000f800016a7983 */ /* 0x000ee20000100800 */
[----:B------:R-:W-:-:S03]  /*4400*/  @P1 IMAD.WIDE.U32 R12, R4, 0x20, R12 ;  /* 0x00000020040c1825 */ /* 0x000fc600078e000c */
[----:B--2---:R1:W-:Y:S04]  /*4410*/  @P0 STL.64 [R1+0x1e0], R128 ;  /* 0x0001e08001000387 */ /* 0x0043e80000100a00 */
[----:B------:R2:W-:Y:S01]  /*4420*/  @P0 STL.64 [R1+0x1e8], R130 ;  /* 0x0001e88201000387 */ /* 0x0005e20000100a00 */
[----:B-1----:R-:W-:Y:S02]  /*4430*/  IMAD.MOV.U32 R128, RZ, RZ, R127 ;  /* 0x000000ffff807224 */ /* 0x002fe400078e007f */
[----:B------:R-:W-:Y:S01]  /*4440*/  IMAD.MOV.U32 R129, RZ, RZ, R126 ;  /* 0x000000ffff817224 */ /* 0x000fe200078e007e */
[----:B--2---:R-:W-:Y:S01]  /*4450*/  MOV R130, R125 ;  /* 0x0000007d00827202 */ /* 0x004fe20000000f00 */
[----:B------:R-:W-:-:S06]  /*4460*/  IMAD.MOV.U32 R131, RZ, RZ, R124 ;  /* 0x000000ffff837224 */ /* 0x000fcc00078e007c */
[----:B------:R-:W2:Y:S01]  /*4470*/  @P1 LDG.E.128 R128, desc[UR6][R12.64] ;  /* 0x000000060c801981 */ /* 0x000ea2000c1e1d00 */
[----:B------:R-:W-:Y:S02]  /*4480*/  IMAD.MOV.U32 R125, RZ, RZ, R121 ;  /* 0x000000ffff7d7224 */ /* 0x000fe400078e0079 */
[----:B------:R-:W-:Y:S01]  /*4490*/  IMAD.MOV.U32 R124, RZ, RZ, R120 ;  /* 0x000000ffff7c7224 */ /* 0x000fe200078e0078 */
[----:B------:R-:W-:Y:S01]  /*44a0*/  MOV R120, R116 ;  /* 0x0000007400787202 */ /* 0x000fe20000000f00 */
[----:B------:R-:W-:Y:S01]  /*44b0*/  IMAD.MOV.U32 R121, RZ, RZ, R117 ;  /* 0x000000ffff797224 */ /* 0x000fe200078e0075 */
[----:B------:R-:W-:Y:S01]  /*44c0*/  MOV R117, R113 ;  /* 0x0000007100757202 */ /* 0x000fe20000000f00 */
[----:B------:R-:W-:Y:S01]  /*44d0*/  IMAD.MOV.U32 R116, RZ, RZ, R112 ;  /* 0x000000ffff747224 */ /* 0x000fe200078e0070 */
[----:B------:R-:W4:Y:S04]  /*44e0*/  LDL R113, [R1+0x128] ;  /* 0x0001280001717983 */ /* 0x000f280000100800 */
[----:B------:R-:W3:Y:S01]  /*44f0*/  LDL R112, [R1+0x12c] ;  /* 0x00012c0001707983 */ /* 0x000ee20000100800 */
[----:B------:R-:W-:Y:S01]  /*4500*/  IMAD.MOV.U32 R127, RZ, RZ, R123 ;  /* 0x000000ffff7f7224 */ /* 0x000fe200078e007b */
[----:B------:R-:W-:Y:S01]  /*4510*/  MOV R126, R122 ;  /* 0x0000007a007e7202 */ /* 0x000fe20000000f00 */
[----:B------:R-:W-:Y:S01]  /*4520*/  IMAD.MOV.U32 R122, RZ, RZ, R118 ;  /* 0x000000ffff7a7224 */ /* 0x000fe200078e0076 */
[----:B------:R-:W-:Y:S01]  /*4530*/  MOV R123, R119 ;  /* 0x00000077007b7202 */ /* 0x000fe20000000f00 */
[----:B------:R-:W-:-:S02]  /*4540*/  IMAD.MOV.U32 R119, RZ, RZ, R115 ;  /* 0x000000ffff777224 */ /* 0x000fc400078e0073 */
[----:B------:R-:W-:Y:S01]  /*4550*/  IMAD.MOV.U32 R118, RZ, RZ, R114 ;  /* 0x000000ffff767224 */ /* 0x000fe200078e0072 */
[----:B------:R-:W3:Y:S04]  /*4560*/  LDL R115, [R1+0x120] ;  /* 0x0001200001737983 */ /* 0x000ee80000100800 */
        /* <DEDUP_REMOVED lines=9> */
[----:B------:R-:W-:Y:S02]  /*4600*/  IMAD.MOV.U32 R126, RZ, RZ, R122 ;  /* 0x000000ffff7e7224 */ /* 0x000fe400078e007a */
[----:B------:R-:W-:Y:S02]  /*4610*/  IMAD.MOV.U32 R123, RZ, RZ, R119 ;  /* 0x000000ffff7b7224 */ /* 0x000fe400078e0077 */
[----:B------:R-:W-:Y:S02]  /*4620*/  IMAD.MOV.U32 R122, RZ, RZ, R118 ;  /* 0x000000ffff7a7224 */ /* 0x000fe400078e0076 */
[----:B----4-:R-:W-:Y:S02]  /*4630*/  IMAD.MOV.U32 R118, RZ, RZ, R113 ;  /* 0x000000ffff767224 */ /* 0x010fe400078e0071 */
[----:B---3--:R-:W-:Y:S01]  /*4640*/  IMAD.MOV.U32 R119, RZ, RZ, R112 ;  /* 0x000000ffff777224 */ /* 0x008fe200078e0070 */
[----:B------:R-:W-:Y:S01]  /*4650*/  MOV R112, R108 ;  /* 0x0000006c00707202 */ /* 0x000fe20000000f00 */
[----:B------:R-:W-:Y:S01]  /*4660*/  IMAD.MOV.U32 R113, RZ, RZ, R109 ;  /* 0x000000ffff717224 */ /* 0x000fe200078e006d */
[----:B------:R-:W-:Y:S01]  /*4670*/  MOV R109, R101 ;  /* 0x00000065006d7202 */ /* 0x000fe20000000f00 */
[----:B------:R-:W-:Y:S01]  /*4680*/  IMAD.MOV.U32 R108, RZ, RZ, R100 ;  /* 0x000000ffff6c7224 */ /* 0x000fe200078e0064 */
[----:B------:R-:W3:Y:S04]  /*4690*/  LDL R101, [R1+0x188] ;  /* 0x0001880001657983 */ /* 0x000ee80000100800 */
[----:B------:R-:W4:Y:S01]  /*46a0*/  LDL R100, [R1+0x18c] ;  /* 0x00018c0001647983 */ /* 0x000f220000100800 */
        /* <DEDUP_REMOVED lines=20> */
[----:B------:R-:W-:Y:S01]  /*47f0*/  MOV R127, R123 ;  /* 0x0000007b007f7202 */ /* 0x000fe20000000f00 */
[----:B------:R-:W-:Y:S01]  /*4800*/  IMAD.MOV.U32 R126, RZ, RZ, R122 ;  /* 0x000000ffff7e7224 */ /* 0x000fe200078e007a */
[----:B------:R-:W-:Y:S01]  /*4810*/  MOV R122, R113 ;  /* 0x00000071007a7202 */ /* 0x000fe20000000f00 */
[----:B------:R-:W-:Y:S02]  /*4820*/  IMAD.MOV.U32 R123, RZ, RZ, R112 ;  /* 0x000000ffff7b7224 */ /* 0x000fe400078e0070 */
[----:B------:R-:W-:Y:S02]  /*4830*/  IMAD.MOV.U32 R113, RZ, RZ, R109 ;  /* 0x000000ffff717224 */ /* 0x000fe400078e006d */
[----:B------:R-:W-:Y:S01]  /*4840*/  IMAD.MOV.U32 R112, RZ, RZ, R108 ;  /* 0x000000ffff707224 */ /* 0x000fe200078e006c */
[----:B----4-:R-:W-:Y:S01]  /*4850*/  MOV R108, R100 ;  /* 0x00000064006c7202 */ /* 0x010fe20000000f00 */
[----:B---3--:R-:W-:Y:S01]  /*4860*/  IMAD.MOV.U32 R109, RZ, RZ, R101 ;  /* 0x000000ffff6d7224 */ /* 0x008fe200078e0065 */
[----:B------:R-:W3:Y:S04]  /*4870*/  LDL R100, [R1+0x19c] ;  /* 0x00019c0001647983 */ /* 0x000ee80000100800 */
[----:B------:R-:W4:Y:S01]  /*4880*/  LDL R101, [R1+0x198] ;  /* 0x0001980001657983 */ /* 0x000f220000100800 */
        /* <DEDUP_REMOVED lines=16> */
[----:B------:R1:W2:Y:S01]  /*4990*/  @P1 LDG.E.128 R128, desc[UR6][R10.64+0x10] ;  /* 0x000010060a801981 */ /* 0x0002a2000c1e1d00 */
[----:B------:R-:W-:Y:S01]  /*49a0*/  IMAD.MOV.U32 R125, RZ, RZ, R113 ;  /* 0x000000ffff7d7224 */ /* 0x000fe200078e0071 */
[----:B------:R-:W-:Y:S01]  /*49b0*/  MOV R124, R112 ;  /* 0x00000070007c7202 */ /* 0x000fe20000000f00 */
[----:B------:R-:W-:Y:S01]  /*49c0*/  IMAD.MOV.U32 R112, RZ, RZ, R108 ;  /* 0x000000ffff707224 */ /* 0x000fe200078e006c */
[----:B------:R-:W-:Y:S01]  /*49d0*/  MOV R113, R109 ;  /* 0x0000006d00717202 */ /* 0x000fe20000000f00 */
[----:B----4-:R-:W-:Y:S02]  /*49e0*/  IMAD.MOV.U32 R109, RZ, RZ, R101 ;  /* 0x000000ffff6d7224 */ /* 0x010fe400078e0065 */
[----:B---3--:R-:W-:Y:S01]  /*49f0*/  IMAD.MOV.U32 R108, RZ, RZ, R100 ;  /* 0x000000ffff6c7224 */ /* 0x008fe200078e0064 */
[----:B------:R-:W3:Y:S01]  /*4a00*/  LDL R101, [R1+0x178] ;  /* 0x0001780001657983 */ /* 0x000ee20000100800 */
[----:B------:R-:W-:Y:S01]  /*4a10*/  IMAD.MOV.U32 R126, RZ, RZ, R114 ;  /* 0x000000ffff7e7224 */ /* 0x000fe200078e0072 */
[----:B------:R-:W-:Y:S01]  /*4a20*/  MOV R127, R115 ;  /* 0x00000073007f7202 */ /* 0x000fe20000000f00 */
[----:B------:R-:W-:Y:S01]  /*4a30*/  @P1 IMAD.WIDE.U32 R92, R4, 0x20, R92 ;  /* 0x00000020045c1825 */ /* 0x000fe200078e005c */
[----:B------:R-:W4:Y:S01]  /*4a40*/  LDL R100, [R1+0x17c] ;  /* 0x00017c0001647983 */ /* 0x000f220000100800 */
[----:B-1----:R-:W1:Y:S02]  /*4a50*/  LDC.64 R10, c[0x0][0x3d8] ;  /* 0x0000f600ff0a7b82 */ /* 0x002e640000000a00 */
[----:B------:R-:W-:-:S02]  /*4a60*/  IMAD.MOV.U32 R115, RZ, RZ, R111 ;  /* 0x000000ffff737224 */ /* 0x000fc400078e006f */
        /* <DEDUP_REMOVED lines=16> */
[----:B------:R-:W-:Y:S01]  /*4b70*/  ISETP.GE.U32.AND P0, PT, R2, 0x120, PT ;  /* 0x000001200200780c */ /* 0x000fe20003f06070 */
[----:B------:R-:W-:-:S02]  /*4b80*/  IMAD.MOV.U32 R145, RZ, RZ, R110 ;  /* 0x000000ffff917224 */ /* 0x000fc400078e006e */
[----:B------:R-:W-:Y:S01]  /*4b90*/  IMAD.MOV.U32 R147, RZ, RZ, R108 ;  /* 0x000000ffff937224 */ /* 0x000fe200078e006c */
[----:B------:R-:W-:Y:S01]  /*4ba0*/  MOV R137, R102 ;  /* 0x0000006600897202 */ /* 0x000fe20000000f00 */
[----:B------:R-:W-:Y:S01]  /*4bb0*/  IMAD.MOV.U32 R136, RZ, RZ, R103 ;  /* 0x000000ffff887224 */ /* 0x000fe200078e0067 */
[----:B------:R0:W5:Y:S01]  /*4bc0*/  @P1 LD.E.128 R44, desc[UR6][R92.64] ;  /* 0x000000065c2c1980 */ /* 0x000162000c101d00 */
[----:B------:R-:W-:Y:S02]  /*4bd0*/  @P1 VIADD R4, R4, 0x20 ;  /* 0x0000002004041836 */ /* 0x000fe40000000000 */
[----:B------:R-:W-:Y:S01]  /*4be0*/  IMAD.MOV.U32 R134, RZ, RZ, R125 ;  /* 0x000000ffff867224 */ /* 0x000fe200078e007d */
[----:B------:R0:W5:Y:S04]  /*4bf0*/  @P1 LD.E.128 R40, desc[UR6][R92.64+0x10] ;  /* 0x000010065c281980 */ /* 0x000168000c101d00 */
[----:B--2---:R2:W-:Y:S01]  /*4c00*/  @P1 STL.64 [R1+0x1a0], R128 ;  /* 0x0001a08001001387 */ /* 0x0045e20000100a00 */
[----:B------:R-:W-:Y:S01]  /*4c10*/  IMAD.MOV.U32 R135, RZ, RZ, R124 ;  /* 0x000000ffff877224 */ /* 0x000fe200078e007c */
[----:B------:R-:W1:Y:S02]  /*4c20*/  @P0 LDC.64 R12, c[0x0][0x440] ;  /* 0x00011000ff0c0b82 */ /* 0x000e640000000a00 */
        /* <DEDUP_REMOVED lines=9> */
[----:B------:R0:W2:Y:S04]  /*4cc0*/  LDL R115, [R1+0x11c] ;  /* 0x00011c0001737983 */ /* 0x0000a80000100800 */
[----:B------:R0:W2:Y:S04]  /*4cd0*/  LDL R108, [R1+0x100] ;  /* 0x00010000016c7983 */ /* 0x0000a80000100800 */
[----:B------:R0:W2:Y:S04]  /*4ce0*/  LDL R109, [R1+0x104] ;  /* 0x00010400016d7983 */ /* 0x0000a80000100800 */
[----:B------:R0:W2:Y:S04]  /*4cf0*/  LDL R110, [R1+0x108] ;  /* 0x00010800016e7983 */ /* 0x0000a80000100800 */
[----:B------:R0:W2:Y:S01]  /*4d00*/  LDL R111, [R1+0x10c] ;  /* 0x00010c00016f7983 */ /* 0x0000a20000100800 */
[----:B---3--:R-:W-:-:S02]  /*4d10*/  IMAD.MOV.U32 R138, RZ, RZ, R101 ;  /* 0x000000ffff8a7224 */ /* 0x008fc400078e0065 */
[----:B----4-:R-:W-:Y:S01]  /*4d20*/  IMAD.MOV.U32 R139, RZ, RZ, R100 ;  /* 0x000000ffff8b7224 */ /* 0x010fe200078e0064 */
[----:B------:R0:W3:Y:S04]  /*4d30*/  LDL R101, [R1+0xe4] ;  /* 0x0000e40001657983 */ /* 0x0000e80000100800 */
[----:B------:R0:W3:Y:S04]  /*4d40*/  LDL R100, [R1+0xe0] ;  /* 0x0000e00001647983 */ /* 0x0000e80000100800 */
[----:B------:R0:W3:Y:S04]  /*4d50*/  LDL R102, [R1+0xe8] ;  /* 0x0000e80001667983 */ /* 0x0000e80000100800 */
[----:B------:R0:W3:Y:S01]  /*4d60*/  LDL R103, [R1+0xec] ;  /* 0x0000ec0001677983 */ /* 0x0000e20000100800 */
[----:B------:R-:W-:-:S04]  /*4d70*/  @P2 IMAD.WIDE.U32 R94, R4, 0x20, R94 ;  /* 0x00000020045e2825 */ /* 0x000fc800078e005e */
[C---:B------:R-:W-:Y:S01]  /*4d80*/  @P2 IMAD.WIDE.U32 R90, R4.reuse, 0x20, R90 ;  /* 0x00000020045a2825 */ /* 0x040fe200078e005a */
[----:B------:R-:W4:Y:S03]  /*4d90*/  @P2 LDG.E.128 R144, desc[UR6][R94.64] ;  /* 0x000000065e902981 */ /* 0x000f26000c1e1d00 */
[C---:B------:R-:W-:Y:S01]  /*4da0*/  @P2 IMAD.WIDE.U32 R88, R4.reuse, 0x20, R88 ;  /* 0x0000002004582825 */ /* 0x040fe200078e0058 */
[----:B------:R-:W4:Y:S03]  /*4db0*/  @P2 LDG.E.128 R140, desc[UR6][R94.64+0x10] ;  /* 0x000010065e8c2981 */ /* 0x000f26000c1e1d00 */
[----:B------:R-:W-:Y:S01]  /*4dc0*/  @P2 VIADD R4, R4, 0x20 ;  /* 0x0000002004042836 */ /* 0x000fe20000000000 */
[----:B------:R-:W4:Y:S01]  /*4dd0*/  @P2 LDG.E.128 R136, desc[UR6][R90.64] ;  /* 0x000000065a882981 */ /* 0x000f22000c1e1d00 */
[----:B------:R-:W-:Y:S01]  /*4de0*/  MOV R124, R9 ;  /* 0x00000009007c7202 */ /* 0x000fe20000000f00 */
[----:B------:R-:W-:-:S02]  /*4df0*/  IMAD.MOV.U32 R125, RZ, RZ, R5 ;  /* 0x000000ffff7d7224 */ /* 0x000fc400078e0005 */
[----:B------:R-:W4:Y:S01]  /*4e00*/  @P2 LDG.E.128 R132, desc[UR6][R90.64+0x10] ;  /* 0x000010065a842981 */ /* 0x000f22000c1e1d00 */
[----:B------:R-:W-:-:S03]  /*4e10*/  @P3 IMAD.WIDE.U32 R20, R4, 0x20, R20 ;  /* 0x0000002004143825 */ /* 0x000fc600078e0014 */
[----:B------:R0:W5:Y:S01]  /*4e20*/  @P2 LD.E.128 R36, desc[UR6][R88.64] ;  /* 0x0000000658242980 */ /* 0x000162000c101d00 */
[----:B------:R-:W-:-:S03]  /*4e30*/  @P3 IMAD.WIDE.U32 R18, R4, 0x20, R18 ;  /* 0x0000002004123825 */ /* 0x000fc600078e0012 */
[----:B------:R0:W5:Y:S01]  /*4e40*/  @P2 LD.E.128 R32, desc[UR6][R88.64+0x10] ;  /* 0x0000100658202980 */ /* 0x000162000c101d00 */
[C---:B------:R-:W-:Y:S01]  /*4e50*/  @P3 IMAD.WIDE.U32 R16, R4.reuse, 0x20, R16 ;  /* 0x0000002004103825 */ /* 0x040fe200078e0010 */
[----:B------:R-:W-:Y:S02]  /*4e60*/  @P3 IADD3 R4, PT, PT, R4, 0x20, RZ ;  /* 0x0000002004043810 */ /* 0x000fe40007ffe0ff */
[----:B------:R-:W4:Y:S03]  /*4e70*/  @P3 LDG.E.128 R120, desc[UR6][R18.64] ;  /* 0x0000000612783981 */ /* 0x000f26000c1e1d00 */
[C---:B------:R-:W-:Y:S01]  /*4e80*/  @P0 IMAD.WIDE.U32 R14, R4.reuse, 0x20, R14 ;  /* 0x00000020040e0825 */ /* 0x040fe200078e000e */
[----:B------:R-:W4:Y:S03]  /*4e90*/  @P3 LDG.E.128 R116, desc[UR6][R18.64+0x10] ;  /* 0x0000100612743981 */ /* 0x000f26000c1e1d00 */
[C---:B-1----:R-:W-:Y:S01]  /*4ea0*/  @P0 IMAD.WIDE.U32 R10, R4.reuse, 0x20, R10 ;  /* 0x00000020040a0825 */ /* 0x042fe200078e000a */
[----:B------:R0:W5:Y:S04]  /*4eb0*/  @P3 LD.E.128 R28, desc[UR6][R16.64] ;  /* 0x00000006101c3980 */ /* 0x000168000c101d00 */
[----:B------:R-:W4:Y:S01]  /*4ec0*/  @P0 LDG.E.128 R104, desc[UR6][R10.64] ;  /* 0x000000060a680981 */ /* 0x000f22000c1e1d00 */
[----:B------:R-:W-:-:S03]  /*4ed0*/  @P0 IMAD.WIDE.U32 R12, R4, 0x20, R12 ;  /* 0x00000020040c0825 */ /* 0x000fc600078e000c */
[----:B------:R0:W5:Y:S04]  /*4ee0*/  @P3 LD.E.128 R24, desc[UR6][R16.64+0x10] ;  /* 0x0000100610183980 */ /* 0x000168000c101d00 */
[----:B------:R0:W5:Y:S04]  /*4ef0*/  @P0 LD.E.128 R188, desc[UR6][R12.64] ;  /* 0x000000060cbc0980 */ /* 0x000168000c101d00 */
[----:B------:R0:W5:Y:S04]  /*4f00*/  @P0 LD.E.128 R192, desc[UR6][R12.64+0x10] ;  /* 0x000010060cc00980 */ /* 0x000168000c101d00 */
[----:B------:R-:W4:Y:S04]  /*4f10*/  @P3 LDG.E.128 R124, desc[UR6][R20.64+0x10] ;  /* 0x00001006147c3981 */ /* 0x000f28000c1e1d00 */
[----:B--2---:R-:W2:Y:S04]  /*4f20*/  @P3 LDG.E.128 R128, desc[UR6][R20.64] ;  /* 0x0000000614803981 */ /* 0x004ea8000c1e1d00 */
[----:B------:R-:W2:Y:S04]  /*4f30*/  @P0 LDG.E.128 R112, desc[UR6][R14.64] ;  /* 0x000000060e700981 */ /* 0x000ea8000c1e1d00 */
[----:B------:R-:W2:Y:S04]  /*4f40*/  @P0 LDG.E.128 R108, desc[UR6][R14.64+0x10] ;  /* 0x000010060e6c0981 */ /* 0x000ea8000c1e1d00 */
[----:B---3--:R-:W3:Y:S04]  /*4f50*/  @P0 LDG.E.128 R100, desc[UR6][R10.64+0x10] ;  /* 0x000010060a640981 */ /* 0x008ee8000c1e1d00 */
[----:B------:R0:W-:Y:S04]  /*4f60*/  STL [R1+0x5c], RZ ;  /* 0x00005cff01007387 */ /* 0x0001e80000100800 */
[----:B------:R0:W-:Y:S04]  /*4f70*/  STL [R1+0x58], RZ ;  /* 0x000058ff01007387 */ /* 0x0001e80000100800 */
        /* <DEDUP_REMOVED lines=11> */
[----:B------:R0:W-:Y:S04]  /*5030*/  STL [R1+0x48], RZ ;  /* 0x000048ff01007387 */ /* 0x0001e80000100800 */
[----:B------:R0:W-:Y:S04]  /*5040*/  STL [R1+0x44], RZ ;  /* 0x000044ff01007387 */ /* 0x0001e80000100800 */
[----:B------:R0:W-:Y:S01]  /*5050*/  STL [R1+0x40], RZ ;  /* 0x000040ff01007387 */ /* 0x0001e20000100800 */
        /* <DEDUP_REMOVED lines=14> */
[----:B------:R-:W-:Y:S01]  /*5140*/  @P0 VIADD R4, R4, 0x20 ;  /* 0x0000002004040836 */ /* 0x000fe20000000000 */
        /* <DEDUP_REMOVED lines=124> */
[----:B------:R-:W-:Y:S05]  /*5910*/  BRA `(.L_x_21861) ;  /* 0x0000007000ec7947 */ /* 0x000fea0003800000 */
.L_x_21859:
        /* <DEDUP_REMOVED lines=44> */
[----:B---3--:R-:W-:Y:S01]  /*5be0*/  IMAD.MOV.U32 R108, RZ, RZ, R105 ;  /* 0x000000ffff6c7224 */ /* 0x008fe200078e0069 */
[----:B----4-:R-:W-:Y:S01]  /*5bf0*/  MOV R109, R104 ;  /* 0x00000068006d7202 */ /* 0x010fe20000000f00 */
[----:B0-----:R-:W-:-:S02]  /*5c00*/  IMAD.MOV.U32 R110, RZ, RZ, R103 ;  /* 0x000000ffff6e7224 */ /* 0x001fc400078e0067 */
        /* <DEDUP_REMOVED lines=36> */
[----:B------:R-:W-:Y:S02]  /*5e50*/  IMAD.MOV.U32 R101, RZ, RZ, R97 ;  /* 0x000000ffff657224 */ /* 0x000fe400078e0061 */
[----:B------:R-:W-:Y:S02]  /*5e60*/  IMAD.MOV.U32 R99, RZ, RZ, R95 ;  /* 0x000000ffff637224 */ /* 0x000fe400078e005f */
[----:B------:R-:W-:-:S02]  /*5e70*/  IMAD.MOV.U32 R98, RZ, RZ, R94 ;  /* 0x000000ffff627224 */ /* 0x000fc400078e005e */
        /* <DEDUP_REMOVED lines=10> */
[----:B0-----:R-:W-:Y:S02]  /*5f20*/  IMAD.MOV.U32 R108, RZ, RZ, R105 ;  /* 0x000000ffff6c7224 */ /* 0x001fe400078e0069 */
        /* <DEDUP_REMOVED lines=41> */
[----:B------:R-:W-:Y:S02]  /*61c0*/  IMAD.MOV.U32 R100, RZ, RZ, R96 ;  /* 0x000000ffff647224 */ /* 0x000fe400078e0060 */
[----:B------:R-:W-:-:S02]  /*61d0*/  IMAD.MOV.U32 R98, RZ, RZ, R94 ;  /* 0x000000ffff627224 */ /* 0x000fc400078e005e */
[----:B---3--:R-:W-:Y:S02]  /*61e0*/  IMAD.MOV.U32 R95, RZ, RZ, R91 ;  /* 0x000000ffff5f7224 */ /* 0x008fe400078e005b */
        /* <DEDUP_REMOVED lines=50> */
[----:B------:R-:W-:Y:S02]  /*6510*/  IMAD.MOV.U32 R99, RZ, RZ, R95 ;  /* 0x000000ffff637224 */ /* 0x000fe400078e005f */
[----:B---3--:R-:W-:-:S02]  /*6520*/  IMAD.MOV.U32 R97, RZ, RZ, R89 ;  /* 0x000000ffff617224 */ /* 0x008fc400078e0059 */
[----:B------:R-:W3:Y:S01]  /*6530*/  LDL R89, [R1+0x230] ;  /* 0x0002300001597983 */ /* 0x000ee20000100800 */
[----:B----4-:R-:W-:-:S03]  /*6540*/  IMAD.MOV.U32 R94, RZ, RZ, R20 ;  /* 0x000000ffff5e7224 */ /* 0x010fc600078e0014 */
[----:B------:R-:W4:Y:S01]  /*6550*/  LDL R20, [R1+0x23c] ;  /* 0x00023c0001147983 */ /* 0x000f220000100800 */
[----:B------:R-:W-:-:S03]  /*6560*/  IMAD.MOV.U32 R96, RZ, RZ, R88 ;  /* 0x000000ffff607224 */ /* 0x000fc600078e0058 */
[----:B------:R-:W4:Y:S01]  /*6570*/  LDL R88, [R1+0x234] ;  /* 0x0002340001587983 */ /* 0x000f220000100800 */
[----:B------:R-:W-:-:S03]  /*6580*/  MOV R95, R21 ;  /* 0x00000015005f7202 */ /* 0x000fc60000000f00 */
        /* <DEDUP_REMOVED lines=9> */
[----:B------:R-:W-:-:S04]  /*6620*/  LOP3.LUT R3, R3, 0xfffff7ff, RZ, 0xc0, !PT ;  /* 0xfffff7ff03037812 */ /* 0x000fc800078ec0ff */
[----:B------:R-:W-:Y:S02]  /*6630*/  @P1 LOP3.LUT R3, R3, 0x800, RZ, 0xfc, !PT ;  /* 0x0000080003031812 */ /* 0x000fe400078efcff */
        /* <DEDUP_REMOVED lines=17> */
[----:B------:R-:W3:Y:S01]  /*6750*/  LDL R19, [R1+0x260] ;  /* 0x0002600001137983 */ /* 0x000ee20000100800 */
[----:B------:R-:W-:Y:S02]  /*6760*/  IMAD.MOV.U32 R94, RZ, RZ, R16 ;  /* 0x000000ffff5e7224 */ /* 0x000fe400078e0010 */
[----:B------:R-:W-:Y:S01]  /*6770*/  @P0 VIADD R4, R4, 0x20 ;  /* 0x0000002004040836 */ /* 0x000fe20000000000 */
[----:B------:R-:W3:Y:S04]  /*6780*/  LDL R17, [R1+0x268] ;  /* 0x0002680001117983 */ /* 0x000ee80000100800 */
[----:B------:R-:W3:Y:S01]  /*6790*/  LDL R16, [R1+0x26c] ;  /* 0x00026c0001107983 */ /* 0x000ee20000100800 */
        /* <DEDUP_REMOVED lines=16> */
[----:B----4-:R-:W-:Y:S02]  /*68a0*/  IMAD.MOV.U32 R96, RZ, RZ, R18 ;  /* 0x000000ffff607224 */ /* 0x010fe400078e0012 */
        /* <DEDUP_REMOVED lines=32> */
[----:B------:R-:W-:-:S03]  /*6ab0*/  IMAD.MOV.U32 R94, RZ, RZ, R90 ;  /* 0x000000ffff5e7224 */ /* 0x000fc600078e005a */
        /* <DEDUP_REMOVED lines=124> */
[----:B----4-:R-:W-:Y:S02]  /*7280*/  IMAD.MOV.U32 R95, RZ, RZ, R17 ;  /* 0x000000ffff5f7224 */ /* 0x010fe400078e0011 */
        /* <DEDUP_REMOVED lines=53> */
[----:B----4-:R-:W-:-:S02]  /*75e0*/  IMAD.MOV.U32 R97, RZ, RZ, R93 ;  /* 0x000000ffff617224 */ /* 0x010fc400078e005d */
[----:B------:R-:W4:Y:S01]  /*75f0*/  LDL R93, [R1+0x190] ;  /* 0x00019000015d7983 */ /* 0x000f220000100800 */
[----:B---3--:R-:W-:-:S03]  /*7600*/  IMAD.MOV.U32 R94, RZ, RZ, R90 ;  /* 0x000000ffff5e7224 */ /* 0x008fc600078e005a */
[----:B------:R-:W3:Y:S01]  /*7610*/  LDL R90, [R1+0x19c] ;  /* 0x00019c00015a7983 */ /* 0x000ee20000100800 */
[----:B------:R-:W-:-:S03]  /*7620*/  IMAD.MOV.U32 R96, RZ, RZ, R92 ;  /* 0x000000ffff607224 */ /* 0x000fc600078e005c */
[----:B------:R-:W4:Y:S01]  /*7630*/  LDL R92, [R1+0x194] ;  /* 0x00019400015c7983 */ /* 0x000f220000100800 */
[----:B------:R-:W-:-:S03]  /*7640*/  MOV R95, R91 ;  /* 0x0000005b005f7202 */ /* 0x000fc60000000f00 */
        /* <DEDUP_REMOVED lines=154> */
[----:B------:R-:W4:Y:S01]  /*7ff0*/  LDL R93, [R1] ;  /* 0x00000000015d7983 */ /* 0x000f220000100800 */
[----:B------:R-:W-:-:S03]  /*8000*/  IMAD.MOV.U32 R95, RZ, RZ, R91 ;  /* 0x000000ffff5f7224 */ /* 0x000fc600078e005b */
[----:B------:R-:W3:Y:S01]  /*8010*/  LDL R91, [R1+0x8] ;  /* 0x00000800015b7983 */ /* 0x000ee20000100800 */
        /* <DEDUP_REMOVED lines=23> */
[----:B---3--:R-:W-:Y:S01]  /*8190*/  MOV R95, R91 ;  /* 0x0000005b005f7202 */ /* 0x008fe20000000f00 */
[----:B----4-:R-:W-:Y:S02]  /*81a0*/  IMAD.MOV.U32 R97, RZ, RZ, R93 ;  /* 0x000000ffff617224 */ /* 0x010fe400078e005d */
[----:B------:R-:W-:Y:S01]  /*81b0*/  IMAD.MOV.U32 R96, RZ, RZ, R92 ;  /* 0x000000ffff607224 */ /* 0x000fe200078e005c */
[----:B------:R-:W-:Y:S01]  /*81c0*/  MOV R92, R88 ;  /* 0x00000058005c7202 */ /* 0x000fe20000000f00 */
[----:B------:R-:W-:Y:S01]  /*81d0*/  IMAD.MOV.U32 R94, RZ, RZ, R90 ;  /* 0x000000ffff5e7224 */ /* 0x000fe200078e005a */
[----:B------:R-:W3:Y:S01]  /*81e0*/  LDL R88, [R1+0x174] ;  /* 0x0001740001587983 */ /* 0x000ee20000100800 */
[----:B------:R-:W-:Y:S02]  /*81f0*/  IMAD.MOV.U32 R93, RZ, RZ, R89 ;  /* 0x000000ffff5d7224 */ /* 0x000fe400078e0059 */
        /* <DEDUP_REMOVED lines=42> */
[----:B------:R-:W-:Y:S01]  /*84a0*/  MOV R103, R99 ;  /* 0x0000006300677202 */ /* 0x000fe20000000f00 */
[----:B------:R-:W-:Y:S02]  /*84b0*/  IMAD.MOV.U32 R102, RZ, RZ, R98 ;  /* 0x000000ffff667224 */ /* 0x000fe400078e0062 */
[----:B------:R-:W-:Y:S02]  /*84c0*/  IMAD.MOV.U32 R99, RZ, RZ, R95 ;  /* 0x000000ffff637224 */ /* 0x000fe400078e005f */
        /* <DEDUP_REMOVED lines=13> */
[----:B------:R-:W-:Y:S02]  /*85a0*/  IMAD.MOV.U32 R93, RZ, RZ, R89 ;  /* 0x000000ffff5d7224 */ /* 0x000fe400078e0059 */
[----:B------:R-:W-:Y:S01]  /*85b0*/  IMAD.MOV.U32 R92, RZ, RZ, R88 ;  /* 0x000000ffff5c7224 */ /* 0x000fe200078e0058 */
        /* <DEDUP_REMOVED lines=10> */
[----:B------:R-:W-:Y:S01]  /*8660*/  IMAD.MOV.U32 R103, RZ, RZ, R99 ;  /* 0x000000ffff677224 */ /* 0x000fe200078e0063 */
[----:B------:R-:W-:Y:S01]  /*8670*/  MOV R102, R98 ;  /* 0x0000006200667202 */ /* 0x000fe20000000f00 */
[----:B------:R-:W-:Y:S01]  /*8680*/  IMAD.MOV.U32 R98, RZ, RZ, R94 ;  /* 0x000000ffff627224 */ /* 0x000fe200078e005e */
[----:B------:R-:W-:Y:S01]  /*8690*/  MOV R99, R95 ;  /* 0x0000005f00637202 */ /* 0x000fe20000000f00 */
[----:B------:R-:W-:Y:S02]  /*86a0*/  IMAD.MOV.U32 R95, RZ, RZ, R91 ;  /* 0x000000ffff5f7224 */ /* 0x000fe400078e005b */
[----:B------:R-:W-:Y:S02]  /*86b0*/  IMAD.MOV.U32 R94, RZ, RZ, R90 ;  /* 0x000000ffff5e7224 */ /* 0x000fe400078e005a */
[----:B---3--:R-:W-:Y:S02]  /*86c0*/  IMAD.MOV.U32 R91, RZ, RZ, R21 ;  /* 0x000000ffff5b7224 */ /* 0x008fe400078e0015 */
[----:B------:R-:W3:Y:S01]  /*86d0*/  LDL R21, [R1+0x38] ;  /* 0x0000380001157983 */ /* 0x000ee20000100800 */
[----:B----4-:R-:W-:-:S03]  /*86e0*/  MOV R90, R20 ;  /* 0x00000014005a7202 */ /* 0x010fc60000000f00 */
[----:B------:R-:W4:Y:S01]  /*86f0*/  LDL R20, [R1+0x3c] ;  /* 0x00003c0001147983 */ /* 0x000f220000100800 */
        /* <DEDUP_REMOVED lines=10> */
[----:B--2---:R0:W-:Y:S04]  /*87a0*/  @P1 STL.64 [R1], R108 ;  /* 0x0000006c01001387 */ /* 0x0041e80000100a00 */
[----:B------:R1:W-:Y:S01]  /*87b0*/  @P1 STL.64 [R1+0x8], R110 ;  /* 0x0000086e01001387 */ /* 0x0003e20000100a00 */
[----:B0-----:R-:W-:-:S02]  /*87c0*/  IMAD.MOV.U32 R108, RZ, RZ, R105 ;  /* 0x000000ffff6c7224 */ /* 0x001fc400078e0069 */
[----:B------:R-:W-:Y:S01]  /*87d0*/  IMAD.MOV.U32 R109, RZ, RZ, R104 ;  /* 0x000000ffff6d7224 */ /* 0x000fe200078e0068 */
[----:B-1----:R-:W-:Y:S01]  /*87e0*/  MOV R110, R103 ;  /* 0x00000067006e7202 */ /* 0x002fe20000000f00 */
[----:B------:R-:W-:-:S06]  /*87f0*/  IMAD.MOV.U32 R111, RZ, RZ, R102 ;  /* 0x000000ffff6f7224 */ /* 0x000fcc00078e0066 */
[----:B------:R0:W2:Y:S01]  /*8800*/  @P1 LD.E.128 R108, desc[UR6][R10.64+0x10] ;  /* 0x000010060a6c1980 */ /* 0x0000a2000c101d00 */
[----:B------:R-:W-:Y:S02]  /*8810*/  IMAD.MOV.U32 R103, RZ, RZ, R99 ;  /* 0x000000ffff677224 */ /* 0x000fe400078e0063 */
[----:B------:R-:W-:Y:S01]  /*8820*/  IMAD.MOV.U32 R102, RZ, RZ, R98 ;  /* 0x000000ffff667224 */ /* 0x000fe200078e0062 */
[----:B------:R-:W-:Y:S01]  /*8830*/  MOV R98, R94 ;  /* 0x0000005e00627202 */ /* 0x000fe20000000f00 */
[----:B------:R-:W-:Y:S01]  /*8840*/  IMAD.MOV.U32 R99, RZ, RZ, R95 ;  /* 0x000000ffff637224 */ /* 0x000fe200078e005f */
[----:B------:R-:W-:Y:S01]  /*8850*/  MOV R95, R91 ;  /* 0x0000005b005f7202 */ /* 0x000fe20000000f00 */
[----:B------:R-:W-:Y:S02]  /*8860*/  IMAD.MOV.U32 R94, RZ, RZ, R90 ;  /* 0x000000ffff5e7224 */ /* 0x000fe400078e005a */
[----:B---3--:R-:W-:Y:S01]  /*8870*/  IMAD.MOV.U32 R91, RZ, RZ, R21 ;  /* 0x000000ffff5b7224 */ /* 0x008fe200078e0015 */
[----:B0-----:R-:W0:Y:S01]  /*8880*/  LDC.64 R10, c[0x0][0x3d8] ;  /* 0x0000f600ff0a7b82 */ /* 0x001e220000000a00 */
[----:B----4-:R-:W-:Y:S01]  /*8890*/  IMAD.MOV.U32 R90, RZ, RZ, R20 ;  /* 0x000000ffff5a7224 */ /* 0x010fe200078e0014 */
[----:B------:R-:W3:Y:S04]  /*88a0*/  LDL R21, [R1+0x148] ;  /* 0x0001480001157983 */ /* 0x000ee80000100800 */
        /* <DEDUP_REMOVED lines=19> */
[----:B------:R-:W-:Y:S01]  /*89e0*/  MOV R103, R99 ;  /* 0x0000006300677202 */ /* 0x000fe20000000f00 */
[----:B------:R-:W-:Y:S02]  /*89f0*/  IMAD.MOV.U32 R102, RZ, RZ, R98 ;  /* 0x000000ffff667224 */ /* 0x000fe400078e0062 */
[----:B------:R-:W-:Y:S02]  /*8a00*/  IMAD.MOV.U32 R99, RZ, RZ, R95 ;  /* 0x000000ffff637224 */ /* 0x000fe400078e005f */
[----:B------:R-:W-:Y:S01]  /*8a10*/  IMAD.MOV.U32 R98, RZ, RZ, R94 ;  /* 0x000000ffff627224 */ /* 0x000fe200078e005e */
[----:B------:R-:W-:Y:S01]  /*8a20*/  MOV R94, R90 ;  /* 0x0000005a005e7202 */ /* 0x000fe20000000f00 */
[----:B------:R-:W-:Y:S01]  /*8a30*/  IMAD.MOV.U32 R95, RZ, RZ, R91 ;  /* 0x000000ffff5f7224 */ /* 0x000fe200078e005b */
[----:B---3--:R-:W-:Y:S01]  /*8a40*/  MOV R91, R21 ;  /* 0x00000015005b7202 */ /* 0x008fe20000000f00 */
[----:B----4-:R-:W-:Y:S01]  /*8a50*/  IMAD.MOV.U32 R90, RZ, RZ, R20 ;  /* 0x000000ffff5a7224 */ /* 0x010fe200078e0014 */
[----:B------:R-:W3:Y:S04]  /*8a60*/  LDL R21, [R1+0x158] ;  /* 0x0001580001157983 */ /* 0x000ee80000100800 */
        /* <DEDUP_REMOVED lines=17> */
[----:B------:R0:W2:Y:S01]  /*8b80*/  @P1 LDG.E.128 R108, desc[UR6][R10.64+0x10] ;  /* 0x000010060a6c1981 */ /* 0x0000a2000c1e1d00 */
[----:B------:R-:W-:Y:S01]  /*8b90*/  IMAD.MOV.U32 R103, RZ, RZ, R99 ;  /* 0x000000ffff677224 */ /* 0x000fe200078e0063 */
[----:B------:R-:W-:Y:S01]  /*8ba0*/  MOV R102, R98 ;  /* 0x0000006200667202 */ /* 0x000fe20000000f00 */
[----:B------:R-:W-:Y:S01]  /*8bb0*/  IMAD.MOV.U32 R98, RZ, RZ, R94 ;  /* 0x000000ffff627224 */ /* 0x000fe200078e005e */
[----:B------:R-:W-:Y:S01]  /*8bc0*/  MOV R99, R95 ;  /* 0x0000005f00637202 */ /* 0x000fe20000000f00 */
[----:B------:R-:W-:Y:S02]  /*8bd0*/  IMAD.MOV.U32 R95, RZ, RZ, R91 ;  /* 0x000000ffff5f7224 */ /* 0x000fe400078e005b */
[----:B------:R-:W-:Y:S01]  /*8be0*/  IMAD.MOV.U32 R94, RZ, RZ, R90 ;  /* 0x000000ffff5e7224 */ /* 0x000fe200078e005a */
[----:B----4-:R-:W-:Y:S01]  /*8bf0*/  MOV R90, R20 ;  /* 0x00000014005a7202 */ /* 0x010fe20000000f00 */
[----:B---3--:R-:W-:Y:S01]  /*8c00*/  IMAD.MOV.U32 R91, RZ, RZ, R21 ;  /* 0x000000ffff5b7224 */ /* 0x008fe200078e0015 */
[----:B------:R-:W3:Y:S01]  /*8c10*/  LDL R20, [R1+0x2c] ;  /* 0x00002c0001147983 */ /* 0x000ee20000100800 */
[----:B------:R-:W-:Y:S01]  /*8c20*/  MOV R104, R101 ;  /* 0x0000006500687202 */ /* 0x000fe20000000f00 */
[----:B------:R-:W-:Y:S01]  /*8c30*/  IMAD.MOV.U32 R105, RZ, RZ, R100 ;  /* 0x000000ffff697224 */ /* 0x000fe200078e0064 */
[----:B0-----:R-:W0:Y:S01]  /*8c40*/  @P1 LDC.64 R10, c[0x0][0x440] ;  /* 0x00011000ff0a1b82 */ /* 0x001e220000000a00 */
        /* <DEDUP_REMOVED lines=10> */
[----:B------:R-:W3:Y:S01]  /*8cf0*/  LDL R5, [R1+0x134] ;  /* 0x0001340001057983 */ /* 0x000ee20000100800 */
        /* <DEDUP_REMOVED lines=14> */
[----:B------:R-:W-:-:S02]  /*8de0*/  IMAD.MOV.U32 R127, RZ, RZ, R90 ;  /* 0x000000ffff7f7224 */ /* 0x000fc400078e005a */
[----:B------:R-:W-:Y:S02]  /*8df0*/  IMAD.MOV.U32 R116, RZ, RZ, R89 ;  /* 0x000000ffff747224 */ /* 0x000fe400078e0059 */
[----:B0-----:R-:W-:-:S05]  /*8e00*/  @P1 IMAD.WIDE.U32 R10, R4, 0x20, R10 ;  /* 0x00000020040a1825 */ /* 0x001fca00078e000a */
[----:B------:R-:W5:Y:S04]  /*8e10*/  @P1 LD.E.128 R36, desc[UR6][R10.64] ;  /* 0x000000060a241980 */ /* 0x000f68000c101d00 */
[----:B------:R0:W5:Y:S02]  /*8e20*/  @P1 LD.E.128 R32, desc[UR6][R10.64+0x10] ;  /* 0x000010060a201980 */ /* 0x000164000c101d00 */
[----:B0-----:R-:W0:Y:S01]  /*8e30*/  LDC.64 R10, c[0x0][0x3d0] ;  /* 0x0000f400ff0a7b82 */ /* 0x001e220000000a00 */
[----:B------:R-:W-:Y:S01]  /*8e40*/  ISETP.GE.U32.AND P0, PT, R2, 0x100, PT ;  /* 0x000001000200780c */ /* 0x000fe20003f06070 */
[----:B--2---:R-:W-:Y:S04]  /*8e50*/  @P1 STL.64 [R1+0x160], R108 ;  /* 0x0001606c01001387 */ /* 0x004fe80000100a00 */
[----:B------:R1:W-:Y:S04]  /*8e60*/  @P1 STL.64 [R1+0x168], R110 ;  /* 0x0001686e01001387 */ /* 0x0003e80000100a00 */
        /* <DEDUP_REMOVED lines=18> */
[----:B------:R-:W-:-:S04]  /*8f90*/  @P1 VIADD R4, R4, 0x20 ;  /* 0x0000002004041836 */ /* 0x000fc80000000000 */
[----:B0-----:R-:W-:-:S05]  /*8fa0*/  @P0 IMAD.WIDE.U32 R10, R4, 0x20, R10 ;  /* 0x00000020040a0825 */ /* 0x001fca00078e000a */
[----:B------:R-:W2:Y:S04]  /*8fb0*/  @P0 LDG.E.128 R124, desc[UR6][R10.64] ;  /* 0x000000060a7c0981 */ /* 0x000ea8000c1e1d00 */
[----:B------:R0:W2:Y:S02]  /*8fc0*/  @P0 LDG.E.128 R120, desc[UR6][R10.64+0x10] ;  /* 0x000010060a780981 */ /* 0x0000a4000c1e1d00 */
[----:B0-----:R-:W0:Y:S01]  /*8fd0*/  @P0 LDC.64 R10, c[0x0][0x438] ;  /* 0x00010e00ff0a0b82 */ /* 0x001e220000000a00 */
[----:B----4-:R-:W-:Y:S02]  /*8fe0*/  IMAD.MOV.U32 R118, RZ, RZ, R21 ;  /* 0x000000ffff767224 */ /* 0x010fe400078e0015 */
[----:B---3--:R-:W-:Y:S02]  /*8ff0*/  IMAD.MOV.U32 R119, RZ, RZ, R20 ;  /* 0x000000ffff777224 */ /* 0x008fe400078e0014 */
[----:B0-----:R-:W-:-:S05]  /*9000*/  @P0 IMAD.WIDE.U32 R10, R4, 0x20, R10 ;  /* 0x00000020040a0825 */ /* 0x001fca00078e000a */
[----:B------:R-:W3:Y:S04]  /*9010*/  @P0 LD.E.128 R116, desc[UR6][R10.64] ;  /* 0x000000060a740980 */ /* 0x000ee8000c101d00 */
[----:B------:R0:W4:Y:S02]  /*9020*/  @P0 LD.E.128 R112, desc[UR6][R10.64+0x10] ;  /* 0x000010060a700980 */ /* 0x000124000c101d00 */
[----:B0-----:R-:W0:Y:S01]  /*9030*/  LDC.64 R10, c[0x0][0x3d8] ;  /* 0x0000f600ff0a7b82 */ /* 0x001e220000000a00 */
[----:B------:R-:W-:Y:S01]  /*9040*/  MOV R108, R9 ;  /* 0x00000009006c7202 */ /* 0x000fe20000000f00 */
[----:B------:R-:W-:Y:S02]  /*9050*/  IMAD.MOV.U32 R109, RZ, RZ, R5 ;  /* 0x000000ffff6d7224 */ /* 0x000fe400078e0005 */
[----:B0-----:R-:W-:-:S05]  /*9060*/  @P0 IMAD.WIDE.U32 R10, R4, 0x20, R10 ;  /* 0x00000020040a0825 */ /* 0x001fca00078e000a */
[----:B------:R-:W3:Y:S01]  /*9070*/  @P0 LDG.E.128 R104, desc[UR6][R10.64+0x10] ;  /* 0x000010060a680981 */ /* 0x000ee2000c1e1d00 */
[----:B------:R-:W-:-:S03]  /*9080*/  ISETP.GE.U32.AND P1, PT, R2, 0x120, PT ;  /* 0x000001200200780c */ /* 0x000fc60003f26070 */
[----:B--2---:R0:W2:Y:S02]  /*9090*/  @P0 LDG.E.128 R108, desc[UR6][R10.64] ;  /* 0x000000060a6c0981 */ /* 0x0040a4000c1e1d00 */
[----:B0-----:R-:W0:Y:S02]  /*90a0*/  @P0 LDC.64 R10, c[0x0][0x440] ;  /* 0x00011000ff0a0b82 */ /* 0x001e240000000a00 */
[----:B0-----:R-:W-:-:S05]  /*90b0*/  @P0 IMAD.WIDE.U32 R10, R4, 0x20, R10 ;  /* 0x00000020040a0825 */ /* 0x001fca00078e000a */
[----:B------:R-:W5:Y:S04]  /*90c0*/  @P0 LD.E.128 R28, desc[UR6][R10.64] ;  /* 0x000000060a1c0980 */ /* 0x000f68000c101d00 */
[----:B------:R0:W5:Y:S02]  /*90d0*/  @P0 LD.E.128 R24, desc[UR6][R10.64+0x10] ;  /* 0x000010060a180980 */ /* 0x000164000c101d00 */
[----:B0-----:R-:W0:Y:S01]  /*90e0*/  LDC.64 R10, c[0x0][0x3d0] ;  /* 0x0000f400ff0a7b82 */ /* 0x001e220000000a00 */
[----:B------:R-:W-:-:S05]  /*90f0*/  @P0 IADD3 R4, PT, PT, R4, 0x20, RZ ;  /* 0x0000002004040810 */ /* 0x000fca0007ffe0ff */
[----:B0-----:R-:W-:-:S05]  /*9100*/  @P1 IMAD.WIDE.U32 R10, R4, 0x20, R10 ;  /* 0x00000020040a1825 */ /* 0x001fca00078e000a */
[----:B------:R-:W4:Y:S04]  /*9110*/  @P1 LDG.E.128 R100, desc[UR6][R10.64] ;  /* 0x000000060a641981 */ /* 0x000f28000c1e1d00 */
[----:B------:R0:W4:Y:S02]  /*9120*/  @P1 LDG.E.128 R96, desc[UR6][R10.64+0x10] ;  /* 0x000010060a601981 */ /* 0x000124000c1e1d00 */
[----:B0-----:R-:W0:Y:S02]  /*9130*/  @P1 LDC.64 R10, c[0x0][0x438] ;  /* 0x00010e00ff0a1b82 */ /* 0x001e240000000a00 */
[----:B0-----:R-:W-:-:S05]  /*9140*/  @P1 IMAD.WIDE.U32 R10, R4, 0x20, R10 ;  /* 0x00000020040a1825 */ /* 0x001fca00078e000a */
[----:B------:R-:W4:Y:S04]  /*9150*/  @P1 LD.E.128 R92, desc[UR6][R10.64] ;  /* 0x000000060a5c1980 */ /* 0x000f28000c101d00 */
[----:B------:R0:W4:Y:S02]  /*9160*/  @P1 LD.E.128 R88, desc[UR6][R10.64+0x10] ;  /* 0x000010060a581980 */ /* 0x000124000c101d00 */
[----:B0-----:R-:W0:Y:S02]  /*9170*/  LDC.64 R10, c[0x0][0x3d8] ;  /* 0x0000f600ff0a7b82 */ /* 0x001e240000000a00 */
[----:B0-----:R-:W-:-:S05]  /*9180*/  @P1 IMAD.WIDE.U32 R10, R4, 0x20, R10 ;  /* 0x00000020040a1825 */ /* 0x001fca00078e000a */
[----:B------:R-:W4:Y:S04]  /*9190*/  @P1 LDG.E.128 R12, desc[UR6][R10.64+0x10] ;  /* 0x000010060a0c1981 */ /* 0x000f28000c1e1d00 */
[----:B------:R0:W4:Y:S02]  /*91a0*/  @P1 LDG.E.128 R16, desc[UR6][R10.64] ;  /* 0x000000060a101981 */ /* 0x000124000c1e1d00 */
[----:B0-----:R-:W0:Y:S02]  /*91b0*/  @P1 LDC.64 R10, c[0x0][0x440] ;  /* 0x00011000ff0a1b82 */ /* 0x001e240000000a00 */
[----:B0-----:R-:W-:-:S05]  /*91c0*/  @P1 IMAD.WIDE.U32 R10, R4, 0x20, R10 ;  /* 0x00000020040a1825 */ /* 0x001fca00078e000a */
[----:B------:R0:W5:Y:S04]  /*91d0*/  @P1 LD.E.128 R188, desc[UR6][R10.64] ;  /* 0x000000060abc1980 */ /* 0x000168000c101d00 */
[----:B------:R0:W5:Y:S04]  /*91e0*/  @P1 LD.E.128 R192, desc[UR6][R10.64+0x10] ;  /* 0x000010060ac01980 */ /* 0x000168000c101d00 */
[----:B------:R0:W-:Y:S04]  /*91f0*/  @P0 STL.64 [R1+0x150], R124 ;  /* 0x0001507c01000387 */ /* 0x0001e80000100a00 */
[----:B------:R0:W-:Y:S04]  /*9200*/  @P0 STL.64 [R1+0x158], R126 ;  /* 0x0001587e01000387 */ /* 0x0001e80000100a00 */
[----:B---3--:R0:W-:Y:S04]  /*9210*/  @P0 STL.64 [R1+0x120], R104 ;  /* 0x0001206801000387 */ /* 0x0081e80000100a00 */
[----:B------:R0:W-:Y:S04]  /*9220*/  @P0 STL.64 [R1+0x140], R120 ;  /* 0x0001407801000387 */ /* 0x0001e80000100a00 */
[----:B------:R0:W-:Y:S04]  /*9230*/  @P0 STL.64 [R1+0x148], R122 ;  /* 0x0001487a01000387 */ /* 0x0001e80000100a00 */
[----:B------:R0:W-:Y:S01]  /*9240*/  @P0 STL.64 [R1+0x128], R106 ;  /* 0x0001286a01000387 */ /* 0x0001e20000100a00 */
[----:B------:R-:W-:-:S03]  /*9250*/  @P1 VIADD R4, R4, 0x20 ;  /* 0x0000002004041836 */ /* 0x000fc60000000000 */
[----:B--2---:R0:W-:Y:S04]  /*9260*/  @P0 STL.64 [R1+0x130], R108 ;  /* 0x0001306c01000387 */ /* 0x0041e80000100a00 */
[----:B------:R0:W-:Y:S04]  /*9270*/  @P0 STL.64 [R1+0x138], R110 ;  /* 0x0001386e01000387 */ /* 0x0001e80000100a00 */
[----:B------:R0:W-:Y:S04]  /*9280*/  @P0 STL.64 [R1+0x20], R116 ;  /* 0x0000207401000387 */ /* 0x0001e80000100a00 */
[----:B------:R0:W-:Y:S04]  /*9290*/  @P0 STL.64 [R1+0x28], R118 ;  /* 0x0000287601000387 */ /* 0x0001e80000100a00 */
[----:B----4-:R0:W-:Y:S04]  /*92a0*/  @P0 STL.64 [R1+0x30], R112 ;  /* 0x0000307001000387 */ /* 0x0101e80000100a00 */
[----:B------:R0:W-:Y:S01]  /*92b0*/  @P0 STL.64 [R1+0x38], R114 ;  /* 0x0000387201000387 */ /* 0x0001e20000100a00 */
[----:B------:R-:W-:-:S03]  /*92c0*/  ISETP.GE.U32.AND P0, PT, R2, 0x140, PT ;  /* 0x000001400200780c */ /* 0x000fc60003f06070 */
        /* <DEDUP_REMOVED lines=46> */
.L_x_21862:
        /* <DEDUP_REMOVED lines=48> */
[----:B------:R-:W0:Y:S08]  /*98b0*/  @P1 LDC.64 R26, c[0x0][0x438] ;  /* 0x00010e00ff1a1b82 */ /* 0x000e300000000a00 */
[----:B------:R-:W0:Y:S01]  /*98c0*/  LDC.64 R14, c[0x0][0x3d8] ;  /* 0x0000f600ff0e7b82 */ /* 0x000e220000000a00 */
[----:B--2---:R3:W-:Y:S04]  /*98d0*/  @P0 STL.64 [R1+0x310], R116 ;  /* 0x0003107401000387 */ /* 0x0047e80000100a00 */
[----:B------:R2:W-:Y:S01]  /*98e0*/  @P0 STL.64 [R1+0x318], R118 ;  /* 0x0003187601000387 */ /* 0x0005e20000100a00 */
[----:B------:R-:W-:-:S02]  /*98f0*/  @P0 LOP3.LUT R4, R4, 0x20, RZ, 0xfc, !PT ;  /* 0x0000002004040812 */ /* 0x000fc400078efcff */
[----:B------:R-:W-:Y:S01]  /*9900*/  ISETP.GE.U32.AND P3, PT, R2, 0x80, PT ;  /* 0x000000800200780c */ /* 0x000fe20003f66070 */
[----:B------:R-:W5:Y:S01]  /*9910*/  @P0 LD.E.128 R196, desc[UR6][R20.64] ;  /* 0x0000000614c40980 */ /* 0x000f62000c101d00 */
[----:B---3--:R-:W-:Y:S01]  /*9920*/  IMAD.MOV.U32 R116, RZ, RZ, R113 ;  /* 0x000000ffff747224 */ /* 0x008fe200078e0071 */
[----:B----4-:R-:W-:Y:S02]  /*9930*/  MOV R117, R112 ;  /* 0x0000007000757202 */ /* 0x010fe40000000f00 */
[----:B------:R3:W5:Y:S01]  /*9940*/  @P0 LD.E.128 R200, desc[UR6][R20.64+0x10] ;  /* 0x0000100614c80980 */ /* 0x000762000c101d00 */
[----:B--2---:R-:W-:Y:S02]  /*9950*/  IMAD.MOV.U32 R118, RZ, RZ, R111 ;  /* 0x000000ffff767224 */ /* 0x004fe400078e006f */
        /* <DEDUP_REMOVED lines=8> */
[----:B---3--:R-:W3:Y:S01]  /*99e0*/  LDC.64 R20, c[0x0][0x3d8] ;  /* 0x0000f600ff147b82 */ /* 0x008ee20000000a00 */
[----:B------:R-:W-:Y:S01]  /*99f0*/  IMAD.MOV.U32 R108, RZ, RZ, R104 ;  /* 0x000000ffff6c7224 */ /* 0x000fe200078e0068 */
[----:B------:R-:W-:Y:S01]  /*9a00*/  MOV R104, R100 ;  /* 0x0000006400687202 */ /* 0x000fe20000000f00 */
[----:B------:R-:W-:-:S02]  /*9a10*/  IMAD.MOV.U32 R106, RZ, RZ, R102 ;  /* 0x000000ffff6a7224 */ /* 0x000fc400078e0066 */
[----:B------:R-:W-:Y:S01]  /*9a20*/  IMAD.MOV.U32 R105, RZ, RZ, R101 ;  /* 0x000000ffff697224 */ /* 0x000fe200078e0065 */
[----:B------:R-:W-:Y:S01]  /*9a30*/  MOV R101, R9 ;  /* 0x0000000900657202 */ /* 0x000fe20000000f00 */
[----:B------:R-:W-:Y:S01]  /*9a40*/  IMAD.MOV.U32 R103, RZ, RZ, R17 ;  /* 0x000000ffff677224 */ /* 0x000fe200078e0011 */
[----:B------:R-:W3:Y:S01]  /*9a50*/  LDL R9, [R1+0x58] ;  /* 0x0000580001097983 */ /* 0x000ee20000100800 */
[----:B------:R-:W-:Y:S01]  /*9a60*/  IMAD.MOV.U32 R102, RZ, RZ, R16 ;  /* 0x000000ffff667224 */ /* 0x000fe200078e0010 */
[----:B--2---:R-:W2:Y:S01]  /*9a70*/  @P3 LDC.64 R18, c[0x0][0x438] ;  /* 0x00010e00ff123b82 */ /* 0x004ea20000000a00 */
[----:B------:R-:W-:Y:S01]  /*9a80*/  IMAD.MOV.U32 R100, RZ, RZ, R5 ;  /* 0x000000ffff647224 */ /* 0x000fe200078e0005 */
[----:B------:R-:W2:Y:S04]  /*9a90*/  LDL R17, [R1+0x2c8] ;  /* 0x0002c80001117983 */ /* 0x000ea80000100800 */
[----:B------:R-:W3:Y:S04]  /*9aa0*/  LDL R16, [R1+0x2cc] ;  /* 0x0002cc0001107983 */ /* 0x000ee80000100800 */
[----:B------:R-:W3:Y:S04]  /*9ab0*/  LDL R5, [R1+0x5c] ;  /* 0x00005c0001057983 */ /* 0x000ee80000100800 */
        /* <DEDUP_REMOVED lines=26> */
[----:B------:R-:W-:Y:S02]  /*9c60*/  IMAD.MOV.U32 R111, RZ, RZ, R105 ;  /* 0x000000ffff6f7224 */ /* 0x000fe400078e0069 */
[----:B------:R-:W-:Y:S02]  /*9c70*/  IMAD.MOV.U32 R110, RZ, RZ, R104 ;  /* 0x000000ffff6e7224 */ /* 0x000fe400078e0068 */
[----:B--2---:R-:W-:Y:S02]  /*9c80*/  IMAD.MOV.U32 R105, RZ, RZ, R17 ;  /* 0x000000ffff697224 */ /* 0x004fe400078e0011 */
[----:B---3--:R-:W-:Y:S01]  /*9c90*/  IMAD.MOV.U32 R104, RZ, RZ, R16 ;  /* 0x000000ffff687224 */ /* 0x008fe200078e0010 */
[----:B------:R-:W-:Y:S01]  /*9ca0*/  MOV R113, R109 ;  /* 0x0000006d00717202 */ /* 0x000fe20000000f00 */
[----:B------:R-:W-:Y:S01]  /*9cb0*/  IMAD.MOV.U32 R115, RZ, RZ, R111 ;  /* 0x000000ffff737224 */ /* 0x000fe200078e006f */
[----:B------:R-:W1:Y:S01]  /*9cc0*/  @P2 LDC.64 R16, c[0x0][0x438] ;  /* 0x00010e00ff102b82 */ /* 0x000e620000000a00 */
        /* <DEDUP_REMOVED lines=16> */
[----:B------:R-:W2:Y:S04]  /*9dd0*/  LDL R98, [R1+0x294] ;  /* 0x0002940001627983 */ /* 0x000ea80000100800 */
[----:B------:R-:W2:Y:S01]  /*9de0*/  LDL R96, [R1+0x29c] ;  /* 0x00029c0001607983 */ /* 0x000ea20000100800 */
[----:B------:R-:W-:-:S03]  /*9df0*/  @P1 IMAD.WIDE.U32 R12, R4, 0x20, R12 ;  /* 0x00000020040c1825 */ /* 0x000fc600078e000c */
[----:B----4-:R4:W-:Y:S04]  /*9e00*/  @P0 STL.64 [R1+0x2e0], R116 ;  /* 0x0002e07401000387 */ /* 0x0109e80000100a00 */
[----:B------:R0:W-:Y:S01]  /*9e10*/  @P0 STL.64 [R1+0x2e8], R118 ;  /* 0x0002e87601000387 */ /* 0x0001e20000100a00 */
[----:B----4-:R-:W-:Y:S01]  /*9e20*/  IMAD.MOV.U32 R116, RZ, RZ, R115 ;  /* 0x000000ffff747224 */ /* 0x010fe200078e0073 */
[----:B------:R-:W-:Y:S01]  /*9e30*/  MOV R117, R114 ;  /* 0x0000007200757202 */ /* 0x000fe20000000f00 */
[----:B0-----:R-:W-:Y:S02]  /*9e40*/  IMAD.MOV.U32 R118, RZ, RZ, R113 ;  /* 0x000000ffff767224 */ /* 0x001fe400078e0071 */
        /* <DEDUP_REMOVED lines=15> */
[----:B------:R-:W-:Y:S01]  /*9f40*/  IMAD.MOV.U32 R104, RZ, RZ, R100 ;  /* 0x000000ffff687224 */ /* 0x000fe200078e0064 */
[----:B--2---:R-:W-:Y:S01]  /*9f50*/  MOV R100, R96 ;  /* 0x0000006000647202 */ /* 0x004fe20000000f00 */
[----:B------:R-:W-:Y:S01]  /*9f60*/  IMAD.MOV.U32 R102, RZ, RZ, R98 ;  /* 0x000000ffff667224 */ /* 0x000fe200078e0062 */
[----:B------:R-:W2:Y:S01]  /*9f70*/  LDL R96, [R1+0x28c] ;  /* 0x00028c0001607983 */ /* 0x000ea20000100800 */
[----:B------:R-:W-:-:S03]  /*9f80*/  IMAD.MOV.U32 R101, RZ, RZ, R97 ;  /* 0x000000ffff657224 */ /* 0x000fc600078e0061 */
[----:B------:R-:W2:Y:S04]  /*9f90*/  LDL R98, [R1+0x284] ;  /* 0x0002840001627983 */ /* 0x000ea80000100800 */
[----:B------:R-:W2:Y:S04]  /*9fa0*/  LDL R97, [R1+0x288] ;  /* 0x0002880001617983 */ /* 0x000ea80000100800 */
[----:B----4-:R0:W-:Y:S04]  /*9fb0*/  @P1 STL.64 [R1+0x2d0], R116 ;  /* 0x0002d07401001387 */ /* 0x0101e80000100a00 */
[----:B------:R4:W-:Y:S01]  /*9fc0*/  @P1 STL.64 [R1+0x2d8], R118 ;  /* 0x0002d87601001387 */ /* 0x0009e20000100a00 */
[----:B0-----:R-:W-:Y:S01]  /*9fd0*/  IMAD.MOV.U32 R116, RZ, RZ, R115 ;  /* 0x000000ffff747224 */ /* 0x001fe200078e0073 */
        /* <DEDUP_REMOVED lines=13> */
[----:B------:R-:W-:Y:S01]  /*a0b0*/  LOP3.LUT R3, R3, 0xfffff7ff, RZ, 0xc0, !PT ;  /* 0xfffff7ff03037812 */ /* 0x000fe200078ec0ff */
[----:B------:R-:W-:Y:S01]  /*a0c0*/  IMAD.MOV.U32 R107, RZ, RZ, R103 ;  /* 0x000000ffff6b7224 */ /* 0x000fe200078e0067 */
[----:B---3--:R-:W-:Y:S01]  /*a0d0*/  MOV R103, R99 ;  /* 0x0000006300677202 */ /* 0x008fe20000000f00 */
[----:B------:R-:W-:Y:S01]  /*a0e0*/  IMAD.MOV.U32 R105, RZ, RZ, R101 ;  /* 0x000000ffff697224 */ /* 0x000fe200078e0065 */
[----:B0-----:R-:W0:Y:S01]  /*a0f0*/  LDC.64 R12, c[0x0][0x3d0] ;  /* 0x0000f400ff0c7b82 */ /* 0x001e220000000a00 */
[----:B------:R-:W-:Y:S01]  /*a100*/  IMAD.MOV.U32 R104, RZ, RZ, R100 ;  /* 0x000000ffff687224 */ /* 0x000fe200078e0064 */
[----:B--2---:R-:W-:Y:S01]  /*a110*/  MOV R100, R96 ;  /* 0x0000006000647202 */ /* 0x004fe20000000f00 */
[----:B------:R-:W-:Y:S01]  /*a120*/  IMAD.MOV.U32 R102, RZ, RZ, R98 ;  /* 0x000000ffff667224 */ /* 0x000fe200078e0062 */
[----:B------:R-:W-:Y:S01]  /*a130*/  MOV R96, R93 ;  /* 0x0000005d00607202 */ /* 0x000fe20000000f00 */
[----:B------:R-:W-:-:S02]  /*a140*/  IMAD.MOV.U32 R101, RZ, RZ, R97 ;  /* 0x000000ffff657224 */ /* 0x000fc400078e0061 */
[----:B------:R-:W-:Y:S02]  /*a150*/  IMAD.MOV.U32 R98, RZ, RZ, R95 ;  /* 0x000000ffff627224 */ /* 0x000fe400078e005f */
        /* <DEDUP_REMOVED lines=9> */
[----:B------:R-:W3:Y:S01]  /*a1f0*/  LDL R88, [R1+0x27c] ;  /* 0x00027c0001587983 */ /* 0x000ee20000100800 */
[----:B------:R-:W-:-:S03]  /*a200*/  @P1 IMAD.WIDE.U32 R28, R4, 0x20, R28 ;  /* 0x00000020041c1825 */ /* 0x000fc600078e001c */
[----:B----4-:R4:W-:Y:S04]  /*a210*/  @P1 STL.64 [R1+0x2c0], R116 ;  /* 0x0002c07401001387 */ /* 0x0109e80000100a00 */
[----:B------:R1:W-:Y:S01]  /*a220*/  @P1 STL.64 [R1+0x2c8], R118 ;  /* 0x0002c87601001387 */ /* 0x0003e20000100a00 */
[----:B----4-:R-:W-:Y:S01]  /*a230*/  MOV R116, R115 ;  /* 0x0000007300747202 */ /* 0x010fe20000000f00 */
[----:B------:R-:W-:Y:S02]  /*a240*/  IMAD.MOV.U32 R117, RZ, RZ, R114 ;  /* 0x000000ffff757224 */ /* 0x000fe400078e0072 */
        /* <DEDUP_REMOVED lines=20> */
[----:B------:R-:W2:Y:S01]  /*a390*/  LDL R90, [R1+0x264] ;  /* 0x00026400015a7983 */ /* 0x000ea20000100800 */
[----:B---3--:R-:W-:Y:S02]  /*a3a0*/  IMAD.MOV.U32 R95, RZ, RZ, R91 ;  /* 0x000000ffff5f7224 */ /* 0x008fe400078e005b */
[----:B------:R-:W-:Y:S01]  /*a3b0*/  IMAD.MOV.U32 R93, RZ, RZ, R89 ;  /* 0x000000ffff5d7224 */ /* 0x000fe200078e0059 */
[----:B------:R-:W3:Y:S01]  /*a3c0*/  LDL R91, [R1+0x260] ;  /* 0x00026000015b7983 */ /* 0x000ee20000100800 */
[----:B------:R-:W-:-:S03]  /*a3d0*/  IMAD.MOV.U32 R92, RZ, RZ, R88 ;  /* 0x000000ffff5c7224 */ /* 0x000fc600078e0058 */
        /* <DEDUP_REMOVED lines=17> */
[----:B------:R-:W-:Y:S01]  /*a4f0*/  @P1 IMAD.WIDE.U32 R26, R4, 0x20, R26 ;  /* 0x00000020041a1825 */ /* 0x000fe200078e001a */
[----:B------:R-:W-:Y:S01]  /*a500*/  @P0 LOP3.LUT R3, R3, 0x800, RZ, 0xfc, !PT ;  /* 0x0000080003030812 */ /* 0x000fe200078efcff */
[----:B-1----:R-:W1:Y:S02]  /*a510*/  LDC.64 R28, c[0x0][0x3d8] ;  /* 0x0000f600ff1c7b82 */ /* 0x002e640000000a00 */
[----:B------:R-:W-:Y:S01]  /*a520*/  IMAD.MOV.U32 R108, RZ, RZ, R104 ;  /* 0x000000ffff6c7224 */ /* 0x000fe200078e0068 */
[----:B------:R-:W-:Y:S01]  /*a530*/  MOV R104, R92 ;  /* 0x0000005c00687202 */ /* 0x000fe20000000f00 */
[----:B------:R-:W-:Y:S01]  /*a540*/  IMAD.MOV.U32 R106, RZ, RZ, R94 ;  /* 0x000000ffff6a7224 */ /* 0x000fe200078e005e */
[----:B------:R-:W5:Y:S01]  /*a550*/  @P1 LD.E.128 R204, desc[UR6][R26.64] ;  /* 0x000000061acc1980 */ /* 0x000f62000c101d00 */
[----:B------:R-:W-:Y:S01]  /*a560*/  IMAD.MOV.U32 R105, RZ, RZ, R93 ;  /* 0x000000ffff697224 */ /* 0x000fe200078e005d */
[----:B--2---:R-:W-:Y:S01]  /*a570*/  MOV R93, R89 ;  /* 0x00000059005d7202 */ /* 0x004fe20000000f00 */
[----:B---3--:R-:W-:Y:S01]  /*a580*/  IMAD.MOV.U32 R95, RZ, RZ, R91 ;  /* 0x000000ffff5f7224 */ /* 0x008fe200078e005b */
[----:B------:R-:W2:Y:S01]  /*a590*/  LDL R89, [R1+0x50] ;  /* 0x0000500001597983 */ /* 0x000ea20000100800 */
[----:B------:R-:W-:Y:S01]  /*a5a0*/  IMAD.MOV.U32 R94, RZ, RZ, R90 ;  /* 0x000000ffff5e7224 */ /* 0x000fe200078e005a */
[----:B------:R-:W-:Y:S01]  /*a5b0*/  MOV R90, R5 ;  /* 0x00000005005a7202 */ /* 0x000fe20000000f00 */
[----:B------:R-:W-:Y:S01]  /*a5c0*/  IMAD.MOV.U32 R92, RZ, RZ, R88 ;  /* 0x000000ffff5c7224 */ /* 0x000fe200078e0058 */
[----:B------:R-:W3:Y:S01]  /*a5d0*/  LDL R5, [R1+0x254] ;  /* 0x0002540001057983 */ /* 0x000ee20000100800 */
[----:B------:R-:W-:-:S02]  /*a5e0*/  IMAD.MOV.U32 R91, RZ, RZ, R9 ;  /* 0x000000ffff5b7224 */ /* 0x000fc400078e0009 */
[----:B------:R-:W-:Y:S01]  /*a5f0*/  @P1 VIADD R4, R4, 0x20 ;  /* 0x0000002004041836 */ /* 0x000fe20000000000 */
[----:B------:R-:W3:Y:S04]  /*a600*/  LDL R88, [R1+0x54] ;  /* 0x0000540001587983 */ /* 0x000ee80000100800 */
[----:B------:R-:W2:Y:S01]  /*a610*/  LDL R9, [R1+0x250] ;  /* 0x0002500001097983 */ /* 0x000ea20000100800 */
[----:B------:R-:W-:-:S03]  /*a620*/  @P2 IMAD.WIDE.U32 R10, R4, 0x20, R10 ;  /* 0x00000020040a2825 */ /* 0x000fc600078e000a */
[----:B------:R0:W5:Y:S01]  /*a630*/  @P1 LD.E.128 R208, desc[UR6][R26.64+0x10] ;  /* 0x000010061ad01980 */ /* 0x000162000c101d00 */
[----:B------:R-:W-:Y:S01]  /*a640*/  @P2 IMAD.WIDE.U32 R32, R4, 0x20, R14 ;  /* 0x0000002004202825 */ /* 0x000fe200078e000e */
[----:B------:R-:W-:Y:S01]  /*a650*/  ISETP.GE.U32.AND P0, PT, R2, 0xa0, PT ;  /* 0x000000a00200780c */ /* 0x000fe20003f06070 */
[----:B------:R-:W1:Y:S02]  /*a660*/  LDC.64 R14, c[0x0][0x3d8] ;  /* 0x0000f600ff0e7b82 */ /* 0x000e640000000a00 */
[C---:B------:R-:W-:Y:S01]  /*a670*/  @P2 IMAD.WIDE.U32 R30, R4.reuse, 0x20, R16 ;  /* 0x00000020041e2825 */ /* 0x040fe200078e0010 */
[----:B----4-:R4:W-:Y:S01]  /*a680*/  @P1 STL.64 [R1+0x2a0], R116 ;  /* 0x0002a07401001387 */ /* 0x0109e20000100a00 */
[----:B------:R-:W-:-:S04]  /*a690*/  @P2 IADD3 R4, PT, PT, R4, 0x20, RZ ;  /* 0x0000002004042810 */ /* 0x000fc80007ffe0ff */
[----:B0-----:R-:W0:Y:S01]  /*a6a0*/  LDC.64 R26, c[0x0][0x3d0] ;  /* 0x0000f400ff1a7b82 */ /* 0x001e220000000a00 */
[----:B------:R1:W-:Y:S04]  /*a6b0*/  @P1 STL.64 [R1+0x2a8], R118 ;  /* 0x0002a87601001387 */ /* 0x0003e80000100a00 */
[----:B------:R-:W5:Y:S03]  /*a6c0*/  @P2 LD.E.128 R212, desc[UR6][R30.64] ;  /* 0x000000061ed42980 */ /* 0x000f66000c101d00 */
[----:B------:R-:W0:Y:S01]  /*a6d0*/  @P0 LDC.64 R16, c[0x0][0x438] ;  /* 0x00010e00ff100b82 */ /* 0x000e220000000a00 */
[----:B----4-:R-:W-:Y:S01]  /*a6e0*/  IMAD.MOV.U32 R116, RZ, RZ, R115 ;  /* 0x000000ffff747224 */ /* 0x010fe200078e0073 */
[----:B------:R4:W5:Y:S01]  /*a6f0*/  @P2 LD.E.128 R216, desc[UR6][R30.64+0x10] ;  /* 0x000010061ed82980 */ /* 0x000962000c101d00 */
[----:B------:R-:W-:Y:S01]  /*a700*/  IMAD.MOV.U32 R117, RZ, RZ, R114 ;  /* 0x000000ffff757224 */ /* 0x000fe200078e0072 */
[----:B-1----:R-:W-:Y:S01]  /*a710*/  MOV R118, R113 ;  /* 0x0000007100767202 */ /* 0x002fe20000000f00 */
[----:B------:R-:W-:-:S06]  /*a720*/  IMAD.MOV.U32 R119, RZ, RZ, R112 ;  /* 0x000000ffff777224 */ /* 0x000fcc00078e0070 */
[----:B------:R-:W3:Y:S01]  /*a730*/  @P2 LDG.E.128 R116, desc[UR6][R10.64] ;  /* 0x000000060a742981 */ /* 0x000ee2000c1e1d00 */
[----:B------:R-:W-:Y:S01]  /*a740*/  MOV R114, R110 ;  /* 0x0000006e00727202 */ /* 0x000fe20000000f00 */
[----:B------:R-:W-:Y:S02]  /*a750*/  IMAD.MOV.U32 R113, RZ, RZ, R109 ;  /* 0x000000ffff717224 */ /* 0x000fe400078e006d */
[----:B------:R-:W-:-:S04]  /*a760*/  @P3 IMAD.WIDE.U32 R24, R4, 0x20, R24 ;  /* 0x0000002004183825 */ /* 0x000fc800078e0018 */
[----:B------:R-:W-:-:S04]  /*a770*/  @P3 IMAD.WIDE.U32 R20, R4, 0x20, R20 ;  /* 0x0000002004143825 */ /* 0x000fc800078e0014 */
[----:B------:R-:W-:Y:S01]  /*a780*/  @P3 IMAD.WIDE.U32 R18, R4, 0x20, R18 ;  /* 0x0000002004123825 */ /* 0x000fe200078e0012 */
[----:B------:R-:W-:Y:S01]  /*a790*/  ISETP.GE.U32.AND P1, PT, R2, 0xc0, PT ;  /* 0x000000c00200780c */ /* 0x000fe20003f26070 */
[----:B----4-:R-:W1:Y:S02]  /*a7a0*/  LDC.64 R30, c[0x0][0x3d0] ;  /* 0x0000f400ff1e7b82 */ /* 0x010e640000000a00 */
[----:B------:R-:W-:Y:S01]  /*a7b0*/  IMAD.MOV.U32 R115, RZ, RZ, R111 ;  /* 0x000000ffff737224 */ /* 0x000fe200078e006f */
[----:B------:R-:W-:Y:S01]  /*a7c0*/  MOV R111, R107 ;  /* 0x0000006b006f7202 */ /* 0x000fe20000000f00 */
[----:B------:R-:W-:Y:S01]  /*a7d0*/  IMAD.MOV.U32 R112, RZ, RZ, R108 ;  /* 0x000000ffff707224 */ /* 0x000fe200078e006c */
[----:B------:R-:W-:Y:S01]  /*a7e0*/  MOV R108, R104 ;  /* 0x00000068006c7202 */ /* 0x000fe20000000f00 */
[----:B------:R-:W-:Y:S01]  /*a7f0*/  IMAD.MOV.U32 R110, RZ, RZ, R106 ;  /* 0x000000ffff6e7224 */ /* 0x000fe200078e006a */
[----:B------:R-:W5:Y:S01]  /*a800*/  @P3 LD.E.128 R220, desc[UR6][R18.64] ;  /* 0x0000000612dc3980 */ /* 0x000f62000c101d00 */
[----:B------:R-:W-:Y:S01]  /*a810*/  IMAD.MOV.U32 R109, RZ, RZ, R105 ;  /* 0x000000ffff6d7224 */ /* 0x000fe200078e0069 */
[----:B------:R-:W-:Y:S01]  /*a820*/  MOV R105, R93 ;  /* 0x0000005d00697202 */ /* 0x000fe20000000f00 */
[----:B------:R-:W-:Y:S01]  /*a830*/  IMAD.MOV.U32 R106, RZ, RZ, R94 ;  /* 0x000000ffff6a7224 */ /* 0x000fe200078e005e */
[----:B------:R-:W-:Y:S01]  /*a840*/  MOV R93, R90 ;  /* 0x0000005a005d7202 */ /* 0x000fe20000000f00 */
[----:B------:R-:W-:Y:S01]  /*a850*/  IMAD.MOV.U32 R107, RZ, RZ, R95 ;  /* 0x000000ffff6b7224 */ /* 0x000fe200078e005f */
[----:B------:R-:W5:Y:S01]  /*a860*/  @P3 LD.E.128 R224, desc[UR6][R18.64+0x10] ;  /* 0x0000100612e03980 */ /* 0x000f62000c101d00 */
[----:B------:R-:W-:-:S02]  /*a870*/  IMAD.MOV.U32 R104, RZ, RZ, R92 ;  /* 0x000000ffff687224 */ /* 0x000fc400078e005c */
[----:B------:R-:W-:Y:S01]  /*a880*/  IMAD.MOV.U32 R94, RZ, RZ, R91 ;  /* 0x000000ffff5e7224 */ /* 0x000fe200078e005b */
[----:B--2---:R-:W-:Y:S01]  /*a890*/  MOV R91, R9 ;  /* 0x00000009005b7202 */ /* 0x004fe20000000f00 */
[----:B------:R-:W-:Y:S01]  /*a8a0*/  IMAD.MOV.U32 R92, RZ, RZ, R89 ;  /* 0x000000ffff5c7224 */ /* 0x000fe200078e0059 */
[----:B------:R-:W2:Y:S01]  /*a8b0*/  LDL R9, [R1+0x240] ;  /* 0x0002400001097983 */ /* 0x000ea20000100800 */
[----:B---3--:R-:W-:Y:S02]  /*a8c0*/  IMAD.MOV.U32 R95, RZ, RZ, R88 ;  /* 0x000000ffff5f7224 */ /* 0x008fe400078e0058 */
[----:B------:R-:W-:Y:S01]  /*a8d0*/  IMAD.MOV.U32 R90, RZ, RZ, R5 ;  /* 0x000000ffff5a7224 */ /* 0x000fe200078e0005 */
[----:B------:R-:W3:Y:S04]  /*a8e0*/  LDL R89, [R1+0x258] ;  /* 0x0002580001597983 */ /* 0x000ee80000100800 */
        /* <DEDUP_REMOVED lines=20> */
[----:B--2---:R-:W-:Y:S01]  /*aa30*/  MOV R91, R9 ;  /* 0x00000009005b7202 */ /* 0x004fe20000000f00 */
[----:B---3--:R-:W-:Y:S01]  /*aa40*/  IMAD.MOV.U32 R105, RZ, RZ, R89 ;  /* 0x000000ffff697224 */ /* 0x008fe200078e0059 */
[----:B------:R-:W2:Y:S01]  /*aa50*/  LDL R9, [R1+0x130] ;  /* 0x0001300001097983 */ /* 0x000ea20000100800 */
[----:B----4-:R-:W-:-:S03]  /*aa60*/  IMAD.MOV.U32 R104, RZ, RZ, R88 ;  /* 0x000000ffff687224 */ /* 0x010fc600078e0058 */
[----:B------:R-:W3:Y:S01]  /*aa70*/  LDL R89, [R1+0x248] ;  /* 0x0002480001597983 */ /* 0x000ee20000100800 */
[----:B------:R-:W-:-:S03]  /*aa80*/  IMAD.MOV.U32 R90, RZ, RZ, R5 ;  /* 0x000000ffff5a7224 */ /* 0x000fc600078e0005 */
[----:B------:R-:W4:Y:S04]  /*aa90*/  LDL R88, [R1+0x24c] ;  /* 0x00024c0001587983 */ /* 0x000f280000100800 */
[----:B------:R-:W2:Y:S04]  /*aaa0*/  LDL R5, [R1+0x134] ;  /* 0x0001340001057983 */ /* 0x000ea80000100800 */
[----:B------:R1:W-:Y:S04]  /*aab0*/  @P2 STL.64 [R1+0x280], R116 ;  /* 0x0002807401002387 */ /* 0x0003e80000100a00 */
[----:B------:R0:W-:Y:S01]  /*aac0*/  @P2 STL.64 [R1+0x288], R118 ;  /* 0x0002887601002387 */ /* 0x0001e20000100a00 */
[----:B-1----:R-:W-:Y:S01]  /*aad0*/  IMAD.MOV.U32 R116, RZ, RZ, R115 ;  /* 0x000000ffff747224 */ /* 0x002fe200078e0073 */
[----:B------:R-:W-:Y:S01]  /*aae0*/  MOV R117, R114 ;  /* 0x0000007200757202 */ /* 0x000fe20000000f00 */
[----:B0-----:R-:W-:-:S02]  /*aaf0*/  IMAD.MOV.U32 R118, RZ, RZ, R113 ;  /* 0x000000ffff767224 */ /* 0x001fc400078e0071 */
        /* <DEDUP_REMOVED lines=13> */
[----:B---3--:R-:W-:Y:S01]  /*abd0*/  IMAD.MOV.U32 R105, RZ, RZ, R89 ;  /* 0x000000ffff697224 */ /* 0x008fe200078e0059 */
[----:B------:R-:W3:Y:S01]  /*abe0*/  LDL R91, [R1+0x1e0] ;  /* 0x0001e000015b7983 */ /* 0x000ee20000100800 */
[----:B----4-:R-:W-:-:S03]  /*abf0*/  IMAD.MOV.U32 R104, RZ, RZ, R88 ;  /* 0x000000ffff687224 */ /* 0x010fc600078e0058 */
        /* <DEDUP_REMOVED lines=71> */
[----:B------:R-:W-:Y:S01]  /*b070*/  @P3 VIADD R4, R4, 0x20 ;  /* 0x0000002004043836 */ /* 0x000fe20000000000 */
[----:B------:R-:W-:Y:S01]  /*b080*/  ISETP.GE.U32.AND P2, PT, R2, 0xe0, PT ;  /* 0x000000e00200780c */ /* 0x000fe20003f46070 */
[----:B------:R-:W-:Y:S01]  /*b090*/  IMAD.MOV.U32 R108, RZ, RZ, R104 ;  /* 0x000000ffff6c7224 */ /* 0x000fe200078e0068 */
[----:B------:R-:W-:Y:S01]  /*b0a0*/  MOV R104, R100 ;  /* 0x0000006400687202 */ /* 0x000fe20000000f00 */
[----:B------:R-:W-:Y:S01]  /*b0b0*/  IMAD.MOV.U32 R106, RZ, RZ, R102 ;  /* 0x000000ffff6a7224 */ /* 0x000fe200078e0066 */
[----:B0-----:R-:W0:Y:S01]  /*b0c0*/  LDC.64 R24, c[0x0][0x3d8] ;  /* 0x0000f600ff187b82 */ /* 0x001e220000000a00 */
        /* <DEDUP_REMOVED lines=9> */
[----:B------:R-:W3:Y:S01]  /*b160*/  LDL R95, [R1+0xfc] ;  /* 0x0000fc00015f7983 */ /* 0x000ee20000100800 */
[----:B------:R-:W-:-:S03]  /*b170*/  IMAD.MOV.U32 R96, RZ, RZ, R92 ;  /* 0x000000ffff607224 */ /* 0x000fc600078e005c */
[----:B------:R-:W3:Y:S04]  /*b180*/  LDL R93, [R1+0xf4] ;  /* 0x0000f400015d7983 */ /* 0x000ee80000100800 */
[----:B------:R-:W3:Y:S04]  /*b190*/  LDL R92, [R1+0xf0] ;  /* 0x0000f000015c7983 */ /* 0x000ee80000100800 */
        /* <DEDUP_REMOVED lines=22> */
[----:B------:R-:W4:Y:S04]  /*b300*/  LDL R101, [R1+0x1f8] ;  /* 0x0001f80001657983 */ /* 0x000f280000100800 */
        /* <DEDUP_REMOVED lines=17> */
[----:B-1----:R-:W1:Y:S01]  /*b420*/  LDC.64 R20, c[0x0][0x3d0] ;  /* 0x0000f400ff147b82 */ /* 0x002e620000000a00 */
[----:B---3--:R-:W-:Y:S01]  /*b430*/  IMAD.MOV.U32 R106, RZ, RZ, R102 ;  /* 0x000000ffff6a7224 */ /* 0x008fe200078e0066 */
        /* <DEDUP_REMOVED lines=8> */
[----:B------:R-:W4:Y:S01]  /*b4c0*/  LDL R88, [R1+0x110] ;  /* 0x0001100001587983 */ /* 0x000f220000100800 */
[----:B------:R-:W-:Y:S02]  /*b4d0*/  @P0 IMAD.WIDE.U32 R34, R4, 0x20, R26 ;  /* 0x0000002004220825 */ /* 0x000fe400078e001a */
[----:B------:R-:W0:Y:S01]  /*b4e0*/  @P2 LDC.64 R26, c[0x0][0x438] ;  /* 0x00010e00ff1a2b82 */ /* 0x000e220000000a00 */
        /* <DEDUP_REMOVED lines=54> */
[----:B------:R-:W-:-:S04]  /*b850*/  @P0 IMAD.WIDE.U32 R36, R4, 0x20, R14 ;  /* 0x0000002004240825 */ /* 0x000fc800078e000e */
[C---:B------:R-:W-:Y:S01]  /*b860*/  @P0 IMAD.WIDE.U32 R32, R4.reuse, 0x20, R16 ;  /* 0x0000002004200825 */ /* 0x040fe200078e0010 */
[----:B--2---:R1:W-:Y:S01]  /*b870*/  @P0 STL.64 [R1+0x200], R116 ;  /* 0x0002007401000387 */ /* 0x0043e20000100a00 */
[----:B------:R-:W-:Y:S01]  /*b880*/  @P0 IADD3 R4, PT, PT, R4, 0x20, RZ ;  /* 0x0000002004040810 */ /* 0x000fe20007ffe0ff */
[----:B------:R-:W2:Y:S02]  /*b890*/  LDC.64 R16, c[0x0][0x3d8] ;  /* 0x0000f600ff107b82 */ /* 0x000ea40000000a00 */
[----:B------:R0:W-:Y:S01]  /*b8a0*/  @P0 STL.64 [R1+0x208], R118 ;  /* 0x0002087601000387 */ /* 0x0001e20000100a00 */
[----:B------:R-:W-:-:S03]  /*b8b0*/  ISETP.GE.U32.AND P3, PT, R2, 0x100, PT ;  /* 0x000001000200780c */ /* 0x000fc60003f66070 */
[----:B------:R-:W5:Y:S02]  /*b8c0*/  @P0 LD.E.128 R232, desc[UR6][R32.64] ;  /* 0x0000000620e80980 */ /* 0x000f64000c101d00 */
[----:B------:R-:W2:Y:S01]  /*b8d0*/  LDC.64 R14, c[0x0][0x3d0] ;  /* 0x0000f400ff0e7b82 */ /* 0x000ea20000000a00 */
[----:B-1----:R-:W-:Y:S01]  /*b8e0*/  IMAD.MOV.U32 R116, RZ, RZ, R115 ;  /* 0x000000ffff747224 */ /* 0x002fe200078e0073 */
[----:B------:R-:W5:Y:S01]  /*b8f0*/  @P0 LD.E.128 R236, desc[UR6][R32.64+0x10] ;  /* 0x0000100620ec0980 */ /* 0x000f62000c101d00 */
[----:B------:R-:W-:Y:S01]  /*b900*/  IMAD.MOV.U32 R117, RZ, RZ, R114 ;  /* 0x000000ffff757224 */ /* 0x000fe200078e0072 */
[----:B0-----:R-:W-:Y:S01]  /*b910*/  MOV R118, R113 ;  /* 0x0000007100767202 */ /* 0x001fe20000000f00 */
[----:B------:R-:W-:-:S03]  /*b920*/  IMAD.MOV.U32 R119, RZ, RZ, R112 ;  /* 0x000000ffff777224 */ /* 0x000fc600078e0070 */
[----:B------:R-:W0:Y:S03]  /*b930*/  @P3 LDC.64 R18, c[0x0][0x438] ;  /* 0x00010e00ff123b82 */ /* 0x000e260000000a00 */
[----:B------:R-:W2:Y:S01]  /*b940*/  @P0 LDG.E.128 R116, desc[UR6][R36.64] ;  /* 0x0000000624740981 */ /* 0x000ea2000c1e1d00 */
        /* <DEDUP_REMOVED lines=12> */
[----:B------:R-:W-:Y:S01]  /*ba10*/  IMAD.MOV.U32 R104, RZ, RZ, R100 ;  /* 0x000000ffff687224 */ /* 0x000fe200078e0064 */
[----:B------:R-:W4:Y:S01]  /*ba20*/  LDL R90, [R1+0xe8] ;  /* 0x0000e800015a7983 */ /* 0x000f220000100800 */
[----:B------:R-:W-:Y:S02]  /*ba30*/  IMAD.MOV.U32 R103, RZ, RZ, R91 ;  /* 0x000000ffff677224 */ /* 0x000fe400078e005b */
[----:B---3--:R-:W-:Y:S01]  /*ba40*/  IMAD.MOV.U32 R101, RZ, RZ, R89 ;  /* 0x000000ffff657224 */ /* 0x008fe200078e0059 */
[----:B------:R-:W4:Y:S01]  /*ba50*/  LDL R91, [R1+0xec] ;  /* 0x0000ec00015b7983 */ /* 0x000f220000100800 */
[----:B------:R-:W-:-:S03]  /*ba60*/  IMAD.MOV.U32 R100, RZ, RZ, R88 ;  /* 0x000000ffff647224 */ /* 0x000fc600078e0058 */
[----:B------:R-:W4:Y:S04]  /*ba70*/  LDL R88, [R1+0xe0] ;  /* 0x0000e00001587983 */ /* 0x000f280000100800 */
[----:B------:R-:W4:Y:S04]  /*ba80*/  LDL R89, [R1+0xe4] ;  /* 0x0000e40001597983 */ /* 0x000f280000100800 */
[----:B--2---:R1:W-:Y:S04]  /*ba90*/  @P0 STL.64 [R1+0x1f0], R116 ;  /* 0x0001f07401000387 */ /* 0x0043e80000100a00 */
[----:B------:R2:W-:Y:S01]  /*baa0*/  @P0 STL.64 [R1+0x1f8], R118 ;  /* 0x0001f87601000387 */ /* 0x0005e20000100a00 */
[----:B-1----:R-:W-:-:S02]  /*bab0*/  IMAD.MOV.U32 R116, RZ, RZ, R115 ;  /* 0x000000ffff747224 */ /* 0x002fc400078e0073 */
        /* <DEDUP_REMOVED lines=12> */
[----:B------:R-:W-:-:S03]  /*bb80*/  IMAD.MOV.U32 R105, RZ, RZ, R101 ;  /* 0x000000ffff697224 */ /* 0x000fc600078e0065 */
[----:B------:R-:W3:Y:S04]  /*bb90*/  LDL R101, [R1+0x44] ;  /* 0x0000440001657983 */ /* 0x000ee80000100800 */
        /* <DEDUP_REMOVED lines=18> */
[----:B--2---:R1:W-:Y:S04]  /*bcc0*/  @P1 STL.64 [R1+0x1d0], R116 ;  /* 0x0001d07401001387 */ /* 0x0043e80000100a00 */
[----:B------:R2:W-:Y:S01]  /*bcd0*/  @P1 STL.64 [R1+0x1d8], R118 ;  /* 0x0001d87601001387 */ /* 0x0005e20000100a00 */
[----:B-1----:R-:W-:Y:S01]  /*bce0*/  MOV R116, R115 ;  /* 0x0000007300747202 */ /* 0x002fe20000000f00 */
[----:B------:R-:W-:-:S02]  /*bcf0*/  IMAD.MOV.U32 R117, RZ, RZ, R114 ;  /* 0x000000ffff757224 */ /* 0x000fc400078e0072 */
[----:B--2---:R-:W-:Y:S01]  /*bd00*/  IMAD.MOV.U32 R118, RZ, RZ, R113 ;  /* 0x000000ffff767224 */ /* 0x004fe200078e0071 */
[----:B------:R-:W-:Y:S01]  /*bd10*/  MOV R119, R112 ;  /* 0x0000007000777202 */ /* 0x000fe20000000f00 */
[----:B------:R-:W2:Y:S04]  /*bd20*/  LDL R113, [R1+0x138] ;  /* 0x0001380001717983 */ /* 0x000ea80000100800 */
[----:B------:R-:W3:Y:S04]  /*bd30*/  LDL R112, [R1+0x13c] ;  /* 0x00013c0001707983 */ /* 0x000ee80000100800 */
[----:B------:R1:W4:Y:S01]  /*bd40*/  @P1 LDG.E.128 R116, desc[UR6][R12.64+0x10] ;  /* 0x000010060c741981 */ /* 0x000322000c1e1d00 */
[----:B------:R-:W-:-:S02]  /*bd50*/  IMAD.MOV.U32 R115, RZ, RZ, R9 ;  /* 0x000000ffff737224 */ /* 0x000fc400078e0009 */
[----:B------:R-:W-:Y:S01]  /*bd60*/  IMAD.MOV.U32 R114, RZ, RZ, R5 ;  /* 0x000000ffff727224 */ /* 0x000fe200078e0005 */
[----:B------:R-:W3:Y:S04]  /*bd70*/  LDL R9, [R1+0x20] ;  /* 0x0000200001097983 */ /* 0x000ee80000100800 */
[----:B------:R-:W3:Y:S01]  /*bd80*/  LDL R5, [R1+0x24] ;  /* 0x0000240001057983 */ /* 0x000ee20000100800 */
[----:B------:R-:W-:Y:S01]  /*bd90*/  ISETP.GE.U32.AND P0, PT, R2, 0x120, PT ;  /* 0x000001200200780c */ /* 0x000fe20003f06070 */
[C---:B------:R-:W-:Y:S01]  /*bda0*/  @P1 IMAD.WIDE.U32 R10, R4.reuse, 0x20, R10 ;  /* 0x00000020040a1825 */ /* 0x040fe200078e000a */
[----:B-1----:R-:W1:Y:S03]  /*bdb0*/  LDC.64 R12, c[0x0][0x3d8] ;  /* 0x0000f600ff0c7b82 */ /* 0x002e660000000a00 */
[----:B------:R-:W-:Y:S01]  /*bdc0*/  @P1 IMAD.WIDE.U32 R28, R4, 0x20, R28 ;  /* 0x00000020041c1825 */ /* 0x000fe200078e001c */
[----:B----4-:R4:W-:Y:S04]  /*bdd0*/  @P1 STL.64 [R1+0x1c0], R116 ;  /* 0x0001c07401001387 */ /* 0x0109e80000100a00 */
        /* <DEDUP_REMOVED lines=43> */
[----:B----4-:R-:W-:-:S03]  /*c090*/  MOV R116, R115 ;  /* 0x0000007300747202 */ /* 0x010fc60000000f00 */
[----:B------:R-:W4:Y:S01]  /*c0a0*/  LDL R120, [R1+0x30] ;  /* 0x0000300001787983 */ /* 0x000f220000100800 */
[----:B------:R-:W-:-:S03]  /*c0b0*/  IMAD.MOV.U32 R117, RZ, RZ, R114 ;  /* 0x000000ffff757224 */ /* 0x000fc600078e0072 */
[----:B------:R-:W4:Y:S01]  /*c0c0*/  LDL R121, [R1+0x34] ;  /* 0x0000340001797983 */ /* 0x000f220000100800 */
[----:B--2---:R-:W-:-:S03]  /*c0d0*/  IMAD.MOV.U32 R118, RZ, RZ, R113 ;  /* 0x000000ffff767224 */ /* 0x004fc600078e0071 */
[----:B------:R-:W4:Y:S01]  /*c0e0*/  LDL R122, [R1+0x38] ;  /* 0x00003800017a7983 */ /* 0x000f220000100800 */
[----:B---3--:R-:W-:-:S03]  /*c0f0*/  MOV R119, R112 ;  /* 0x0000007000777202 */ /* 0x008fc60000000f00 */
[----:B------:R-:W4:Y:S04]  /*c100*/  LDL R123, [R1+0x3c] ;  /* 0x00003c00017b7983 */ /* 0x000f280000100800 */
[----:B------:R-:W2:Y:S04]  /*c110*/  LDL R112, [R1+0x120] ;  /* 0x0001200001707983 */ /* 0x000ea80000100800 */
[----:B------:R-:W2:Y:S04]  /*c120*/  LDL R113, [R1+0x124] ;  /* 0x0001240001717983 */ /* 0x000ea80000100800 */
[----:B------:R-:W2:Y:S04]  /*c130*/  LDL R114, [R1+0x128] ;  /* 0x0001280001727983 */ /* 0x000ea80000100800 */
[----:B------:R-:W2:Y:S01]  /*c140*/  LDL R115, [R1+0x12c] ;  /* 0x00012c0001737983 */ /* 0x000ea20000100800 */
[----:B------:R-:W-:-:S03]  /*c150*/  @P1 IADD3 R4, PT, PT, R4, 0x20, RZ ;  /* 0x0000002004041810 */ /* 0x000fc60007ffe0ff */
[----:B------:R-:W5:Y:S02]  /*c160*/  @P1 LD.E.128 R240, desc[UR6][R10.64] ;  /* 0x000000060af01980 */ /* 0x000f64000c101d00 */
[C---:B------:R-:W-:Y:S02]  /*c170*/  @P2 IMAD.WIDE.U32 R30, R4.reuse, 0x20, R30 ;  /* 0x00000020041e2825 */ /* 0x040fe400078e001e */
[----:B------:R3:W5:Y:S02]  /*c180*/  @P1 LD.E.128 R244, desc[UR6][R10.64+0x10] ;  /* 0x000010060af41980 */ /* 0x000764000c101d00 */
[----:B------:R-:W-:-:S04]  /*c190*/  @P2 IMAD.WIDE.U32 R26, R4, 0x20, R26 ;  /* 0x00000020041a2825 */ /* 0x000fc800078e001a */
[C---:B------:R-:W-:Y:S01]  /*c1a0*/  @P2 IMAD.WIDE.U32 R24, R4.reuse, 0x20, R24 ;  /* 0x0000002004182825 */ /* 0x040fe200078e0018 */
[----:B---3--:R-:W3:Y:S03]  /*c1b0*/  @P0 LDC.64 R10, c[0x0][0x438] ;  /* 0x00010e00ff0a0b82 */ /* 0x008ee60000000a00 */
[----:B------:R-:W-:-:S04]  /*c1c0*/  @P2 VIADD R4, R4, 0x20 ;  /* 0x0000002004042836 */ /* 0x000fc80000000000 */
[----:B------:R-:W-:-:S04]  /*c1d0*/  @P3 IMAD.WIDE.U32 R20, R4, 0x20, R20 ;  /* 0x0000002004143825 */ /* 0x000fc800078e0014 */
[----:B------:R-:W-:Y:S02]  /*c1e0*/  IMAD.MOV.U32 R124, RZ, RZ, R9 ;  /* 0x000000ffff7c7224 */ /* 0x000fe400078e0009 */
[----:B------:R-:W-:Y:S02]  /*c1f0*/  IMAD.MOV.U32 R125, RZ, RZ, R5 ;  /* 0x000000ffff7d7224 */ /* 0x000fe400078e0005 */
[----:B0-----:R-:W-:-:S04]  /*c200*/  @P3 IMAD.WIDE.U32 R18, R4, 0x20, R18 ;  /* 0x0000002004123825 */ /* 0x001fc800078e0012 */
[----:B------:R-:W-:-:S04]  /*c210*/  @P3 IMAD.WIDE.U32 R16, R4, 0x20, R16 ;  /* 0x0000002004103825 */ /* 0x000fc800078e0010 */
[----:B------:R-:W-:Y:S01]  /*c220*/  @P3 VIADD R4, R4, 0x20 ;  /* 0x0000002004043836 */ /* 0x000fe20000000000 */
[----:B------:R-:W2:Y:S03]  /*c230*/  @P3 LDG.E.128 R116, desc[UR6][R16.64] ;  /* 0x0000000610743981 */ /* 0x000ea6000c1e1d00 */
[----:B------:R-:W-:-:S04]  /*c240*/  @P0 IMAD.WIDE.U32 R14, R4, 0x20, R14 ;  /* 0x00000020040e0825 */ /* 0x000fc800078e000e */
[C---:B---3--:R-:W-:Y:S01]  /*c250*/  @P0 IMAD.WIDE.U32 R10, R4.reuse, 0x20, R10 ;  /* 0x00000020040a0825 */ /* 0x048fe200078e000a */
[----:B------:R-:W3:Y:S03]  /*c260*/  @P0 LDG.E.128 R108, desc[UR6][R14.64] ;  /* 0x000000060e6c0981 */ /* 0x000ee6000c1e1d00 */
[----:B-1----:R-:W-:Y:S01]  /*c270*/  @P0 IMAD.WIDE.U32 R12, R4, 0x20, R12 ;  /* 0x00000020040c0825 */ /* 0x002fe200078e000c */
[----:B------:R-:W3:Y:S04]  /*c280*/  @P0 LDG.E.128 R104, desc[UR6][R14.64+0x10] ;  /* 0x000010060e680981 */ /* 0x000ee8000c1e1d00 */
[----:B------:R-:W3:Y:S04]  /*c290*/  @P0 LD.E.128 R100, desc[UR6][R10.64] ;  /* 0x000000060a640980 */ /* 0x000ee8000c101d00 */
[----:B------:R-:W3:Y:S04]  /*c2a0*/  @P0 LD.E.128 R96, desc[UR6][R10.64+0x10] ;  /* 0x000010060a600980 */ /* 0x000ee8000c101d00 */
[----:B------:R-:W3:Y:S04]  /*c2b0*/  @P0 LDG.E.128 R92, desc[UR6][R12.64] ;  /* 0x000000060c5c0981 */ /* 0x000ee8000c1e1d00 */
[----:B------:R-:W3:Y:S04]  /*c2c0*/  @P0 LDG.E.128 R88, desc[UR6][R12.64+0x10] ;  /* 0x000010060c580981 */ /* 0x000ee8000c1e1d00 */
[----:B------:R-:W3:Y:S04]  /*c2d0*/  @P1 LDG.E.128 R160, desc[UR6][R28.64+0x10] ;  /* 0x000010061ca01981 */ /* 0x000ee8000c1e1d00 */
[----:B------:R-:W3:Y:S04]  /*c2e0*/  @P1 LDG.E.128 R164, desc[UR6][R28.64] ;  /* 0x000000061ca41981 */ /* 0x000ee8000c1e1d00 */
[----:B------:R-:W3:Y:S04]  /*c2f0*/  @P2 LDG.E.128 R156, desc[UR6][R30.64] ;  /* 0x000000061e9c2981 */ /* 0x000ee8000c1e1d00 */
[----:B------:R-:W3:Y:S04]  /*c300*/  @P2 LDG.E.128 R152, desc[UR6][R30.64+0x10] ;  /* 0x000010061e982981 */ /* 0x000ee8000c1e1d00 */
[----:B------:R-:W3:Y:S04]  /*c310*/  @P2 LD.E.128 R148, desc[UR6][R26.64] ;  /* 0x000000061a942980 */ /* 0x000ee8000c101d00 */
[----:B------:R0:W3:Y:S04]  /*c320*/  @P2 LD.E.128 R144, desc[UR6][R26.64+0x10] ;  /* 0x000010061a902980 */ /* 0x0000e8000c101d00 */
[----:B------:R-:W3:Y:S04]  /*c330*/  @P2 LDG.E.128 R140, desc[UR6][R24.64] ;  /* 0x00000006188c2981 */ /* 0x000ee8000c1e1d00 */
[----:B------:R1:W3:Y:S04]  /*c340*/  @P2 LDG.E.128 R136, desc[UR6][R24.64+0x10] ;  /* 0x0000100618882981 */ /* 0x0002e8000c1e1d00 */
[----:B------:R-:W3:Y:S04]  /*c350*/  @P3 LDG.E.128 R132, desc[UR6][R20.64] ;  /* 0x0000000614843981 */ /* 0x000ee8000c1e1d00 */
[----:B------:R-:W3:Y:S04]  /*c360*/  @P3 LDG.E.128 R128, desc[UR6][R20.64+0x10] ;  /* 0x0000100614803981 */ /* 0x000ee8000c1e1d00 */
[----:B------:R-:W3:Y:S04]  /*c370*/  @P3 LD.E.128 R124, desc[UR6][R18.64] ;  /* 0x00000006127c3980 */ /* 0x000ee8000c101d00 */
[----:B----4-:R-:W4:Y:S04]  /*c380*/  @P3 LD.E.128 R120, desc[UR6][R18.64+0x10] ;  /* 0x0000100612783980 */ /* 0x010f28000c101d00 */
[----:B--2---:R-:W2:Y:S01]  /*c390*/  @P3 LDG.E.128 R112, desc[UR6][R16.64+0x10] ;  /* 0x0000100610703981 */ /* 0x004ea2000c1e1d00 */
[----:B------:R-:W-:-:S02]  /*c3a0*/  CS2R R194, SRZ ;  /* 0x0000000000c27805 */ /* 0x000fc4000001ff00 */
[----:B------:R-:W-:Y:S02]  /*c3b0*/  CS2R R192, SRZ ;  /* 0x0000000000c07805 */ /* 0x000fe4000001ff00 */
[----:B------:R-:W-:Y:S02]  /*c3c0*/  CS2R R190, SRZ ;  /* 0x0000000000be7805 */ /* 0x000fe4000001ff00 */
[----:B------:R-:W-:Y:S02]  /*c3d0*/  CS2R R188, SRZ ;  /* 0x0000000000bc7805 */ /* 0x000fe4000001ff00 */
[----:B0-----:R-:W-:Y:S02]  /*c3e0*/  CS2R R26, SRZ ;  /* 0x00000000001a7805 */ /* 0x001fe4000001ff00 */
[----:B-1----:R-:W-:Y:S02]  /*c3f0*/  CS2R R24, SRZ ;  /* 0x0000000000187805 */ /* 0x002fe4000001ff00 */
        /* <DEDUP_REMOVED lines=135> */
[----:B------:R-:W-:Y:S02]  /*cc70*/  CS2R R34, SRZ ;  /* 0x0000000000227805 */ /* 0x000fe4000001ff00 */
[----:B------:R-:W-:Y:S02]  /*cc80*/  CS2R R32, SRZ ;  /* 0x0000000000207805 */ /* 0x000fe4000001ff00 */
[----:B------:R-:W-:Y:S02]  /*cc90*/  CS2R R38, SRZ ;  /* 0x0000000000267805 */ /* 0x000fe4000001ff00 */
[----:B------:R-:W-:Y:S02]  /*cca0*/  CS2R R36, SRZ ;  /* 0x0000000000247805 */ /* 0x000fe4000001ff00 */
[----:B------:R-:W-:-:S02]  /*ccb0*/  CS2R R42, SRZ ;  /* 0x00000000002a7805 */ /* 0x000fc4000001ff00 */
[----:B--2---:R-:W-:-:S07]  /*ccc0*/  CS2R R40, SRZ ;  /* 0x0000000000287805 */ /* 0x004fce000001ff00 */
.L_x_21861:
[----:B------:R-:W-:Y:S05]  /*ccd0*/  BSYNC.RECONVERGENT B0 ;  /* 0x0000000000007941 */ /* 0x000fea0003800200 */
.L_x_21858:
[----:B------:R-:W3:Y:S01]  /*cce0*/  S2UR UR5, SR_CTAID.X ;  /* 0x00000000000579c3 */ /* 0x000ee20000002500 */
[----:B------:R-:W4:Y:S01]  /*ccf0*/  LDCU UR8, c[0x0][0x384] ;  /* 0x00007080ff0877ac */ /* 0x000f220008000800 */
[----:B0-----:R-:W-:Y:S01]  /*cd00*/  SHF.R.U32.HI R11, RZ, 0x5, R6 ;  /* 0x00000005ff0b7819 */ /* 0x001fe20000011606 */
[----:B---3--:R-:W-:-:S06]  /*cd10*/  USHF.L.U32 UR4, UR5, 0x2, URZ ;  /* 0x0000000205047899 */ /* 0x008fcc00080006ff */
[----:B------:R-:W-:-:S04]  /*cd20*/  LOP3.LUT R11, R11, UR4, RZ, 0xfc, !PT ;  /* 0x000000040b0b7c12 */ /* 0x000fc8000f8efcff */
[----:B----4-:R-:W-:-:S13]  /*cd30*/  ISETP.GE.AND P0, PT, R11, UR8, PT ;  /* 0x000000080b007c0c */ /* 0x010fda000bf06270 */
[----:B------:R-:W-:Y:S05]  /*cd40*/  @P0 EXIT ;  /* 0x000000000000094d */ /* 0x000fea0003800000 */
[----:B------:R-:W0:Y:S01]  /*cd50*/  LDC R4, c[0x0][0x360] ;  /* 0x0000d800ff047b82 */ /* 0x000e220000000800 */
[----:B------:R-:W-:Y:S01]  /*cd60*/  IMAD.HI.U32 R5, R0, -0x2daee0ad, RZ ;  /* 0xd2511f5300057827 */ /* 0x000fe200078e00ff */
[----:B------:R-:W-:Y:S01]  /*cd70*/  LOP3.LUT R7, R7, 0x3, RZ, 0xc0, !PT ;  /* 0x0000000307077812 */ /* 0x000fe200078ec0ff */
[----:B------:R-:W3:Y:S02]  /*cd80*/  LDCU UR10, c[0x0][0x408] ;  /* 0x00008100ff0a77ac */ /* 0x000ee40008000800 */
[----:B-----5:R-:W-:Y:S01]  /*cd90*/  VIADD R9, R22, 0x9e3779b9 ;  /* 0x9e3779b916097836 */ /* 0x020fe20000000000 */
[----:B------:R-:W-:Y:S01]  /*cda0*/  LOP3.LUT R10, R5, R23, RZ, 0x3c, !PT ;  /* 0x00000017050a7212 */ /* 0x000fe200078e3cff */
[----:B-12---:R-:W-:Y:S01]  /*cdb0*/  VIADD R13, R23, 0xbb67ae85 ;  /* 0xbb67ae85170d7836 */ /* 0x006fe20000000000 */
[----:B------:R-:W1:Y:S01]  /*cdc0*/  LDCU UR13, c[0x0][0x388] ;  /* 0x00007100ff0d77ac */ /* 0x000e620008000800 */
[----:B------:R-:W-:Y:S02]  /*cdd0*/  IMAD.MOV.U32 R185, RZ, RZ, R11 ;  /* 0x000000ffffb97224 */ /* 0x000fe400078e000b */
[----:B------:R-:W-:Y:S01]  /*cde0*/  IMAD.MOV.U32 R11, RZ, RZ, RZ ;  /* 0x000000ffff0b7224 */ /* 0x000fe200078e00ff */
[----:B------:R-:W2:Y:S01]  /*cdf0*/  LDCU.U8 UR11, c[0x0][0x410] ;  /* 0x00008200ff0b77ac */ /* 0x000ea20008000000 */
[----:B------:R-:W4:Y:S01]  /*ce00*/  LDCU UR12, c[0x0][0x448] ;  /* 0x00008900ff0c77ac */ /* 0x000f220008000800 */
[----:B------:R-:W0:Y:S02]  /*ce10*/  LDCU.64 UR8, c[0x0][0x3a0] ;  /* 0x00007400ff0877ac */ /* 0x000e240008000a00 */
[----:B0-----:R-:W-:Y:S01]  /*ce20*/  IMAD R4, R4, UR5, R6 ;  /* 0x0000000504047c24 */ /* 0x001fe2000f8e0206 */
[----:B------:R-:W0:Y:S01]  /*ce30*/  LDCU.64 UR4, c[0x0][0x398] ;  /* 0x00007300ff0477ac */ /* 0x000e220008000a00 */
[----:B------:R-:W-:-:S04]  /*ce40*/  IMAD.HI.U32 R6, R10, -0x326172a9, RZ ;  /* 0xcd9e8d570a067827 */ /* 0x000fc800078e00ff */
[----:B------:R-:W-:Y:S02]  /*ce50*/  IMAD R5, R4, -0x326172a9, RZ ;  /* 0xcd9e8d5704057824 */ /* 0x000fe400078e02ff */
[----:B------:R-:W-:-:S03]  /*ce60*/  IMAD R10, R10, -0x326172a9, RZ ;  /* 0xcd9e8d570a0a7824 */ /* 0x000fc600078e02ff */
[----:B------:R-:W-:Y:S01]  /*ce70*/  LOP3.LUT R6, R9, R5, R6, 0x96, !PT ;  /* 0x0000000509067212 */ /* 0x000fe200078e9606 */
[----:B------:R-:W-:-:S05]  /*ce80*/  IMAD.HI.U32 R5, R4, -0x326172a9, RZ ;  /* 0xcd9e8d5704057827 */ /* 0x000fca00078e00ff */
[----:B------:R-:W-:Y:S01]  /*ce90*/  LOP3.LUT R9, R8, R5, R22, 0x96, !PT ;  /* 0x0000000508097212 */ /* 0x000fe200078e9616 */
[----:B------:R-:W-:-:S04]  /*cea0*/  IMAD R5, R0, -0x2daee0ad, RZ ;  /* 0xd2511f5300057824 */ /* 0x000fc800078e02ff */
[----:B------:R-:W-:-:S04]  /*ceb0*/  IMAD.HI.U32 R12, R9, -0x2daee0ad, RZ ;  /* 0xd2511f53090c7827 */ /* 0x000fc800078e00ff */
[----:B------:R-:W-:Y:S01]  /*cec0*/  IMAD R9, R9, -0x2daee0ad, RZ ;  /* 0xd2511f5309097824 */ /* 0x000fe200078e02ff */
        /* <DEDUP_REMOVED lines=49> */
[----:B------:R-:W-:-:S03]  /*d1e0*/  IADD3 R13, PT, PT, R22, -0xe443238, RZ ;  /* 0xf1bbcdc8160d7810 */ /* 0x000fc60007ffe0ff */
[----:B------:R-:W-:-:S04]  /*d1f0*/  IMAD.HI.U32 R12, R6, -0x326172a9, RZ ;  /* 0xcd9e8d57060c7827 */ /* 0x000fc800078e00ff */
        /* <DEDUP_REMOVED lines=9> */
[----:B------:R-:W-:Y:S01]  /*d290*/  LOP3.LUT R5, R13, R5, R12, 0x96, !PT ;  /* 0x000000050d057212 */ /* 0x000fe200078e960c */
[----:B------:R-:W-:Y:S01]  /*d2a0*/  IMAD.HI.U32 R12, R10, -0x326172a9, RZ ;  /* 0xcd9e8d570a0c7827 */ /* 0x000fe200078e00ff */
[----:B------:R-:W-:-:S03]  /*d2b0*/  IADD3 R13, PT, PT, R22, -0x700cb87f, RZ ;  /* 0x8ff34781160d7810 */ /* 0x000fc60007ffe0ff */
[----:B------:R-:W-:Y:S01]  /*d2c0*/  IMAD R10, R10, -0x326172a9, RZ ;  /* 0xcd9e8d570a0a7824 */ /* 0x000fe200078e02ff */
[----:B01234-:R-:W-:-:S07]  /*d2d0*/  LOP3.LUT R6, R13, R6, R12, 0x96, !PT ;  /* 0x000000060d067212 */ /* 0x01ffce00078e960c */
.L_x_23133:
[----:B------:R-:W-:Y:S01]  /*d2e0*/  IMAD R12, R185, UR13, RZ ;  /* 0x0000000db90c7c24 */ /* 0x000fe2000f8e02ff */
[----:B-----5:R-:W-:Y:S01]  /*d2f0*/  LOP3.LUT P0, RZ, R3, 0x800, RZ, 0xc0, !PT ;  /* 0x0000080003ff7812 */ /* 0x020fe2000780c0ff */
[----:B------:R-:W-:Y:S03]  /*d300*/  BSSY.RECONVERGENT B0, `(.L_x_21863) ;  /* 0x0000987000007945 */ /* 0x000fe60003800200 */
        /* <DEDUP_REMOVED lines=38> */
.L_x_21868:
        /* <DEDUP_REMOVED lines=13> */
.L_x_21870:
[----:B------:R-:W-:Y:S05]  /*d640*/  BSYNC.RECONVERGENT B2 ;  /* 0x0000000000027941 */ /* 0x000fea0003800200 */
.L_x_21869:
        /* <DEDUP_REMOVED lines=52> */
[----:B------:R-:W-:Y:S01]  /*d990*/  VIADD R5, R23, 0x96a522ad ;  /* 0x96a522ad17057836 */ /* 0x000fe20000000000 */
[----:B------:R-:W-:Y:S01]  /*d9a0*/  MOV R21, R100 ;  /* 0x0000006400157202 */ /* 0x000fe20000000f00 */
[----:B------:R-:W-:Y:S01]  /*d9b0*/  IMAD.WIDE.U32 R102, R7, -0x326172a9, RZ ;  /* 0xcd9e8d5707667825 */ /* 0x000fe200078e00ff */
[----:B------:R-:W-:Y:S02]  /*d9c0*/  IADD3 R7, PT, PT, R22, -0x700cb87f, RZ ;  /* 0x8ff3478116077810 */ /* 0x000fe40007ffe0ff */
[----:B------:R-:W-:Y:S01]  /*d9d0*/  LOP3.LUT R5, R5, R180, R101, 0x96, !PT ;  /* 0x000000b405057212 */ /* 0x000fe200078e9665 */
[----:B------:R-:W-:Y:S01]  /*d9e0*/  IMAD.MOV.U32 R10, RZ, RZ, R102 ;  /* 0x000000ffff0a7224 */ /* 0x000fe200078e0066 */
[----:B------:R-:W-:Y:S01]  /*d9f0*/  LOP3.LUT R6, R7, R6, R103, 0x96, !PT ;  /* 0x0000000607067212 */ /* 0x000fe200078e9667 */
[----:B------:R-:W-:Y:S02]  /*da00*/  IMAD.MOV.U32 R101, RZ, RZ, R9 ;  /* 0x000000ffff657224 */ /* 0x000fe400078e0009 */
[----:B------:R-:W-:-:S07]  /*da10*/  IMAD.MOV.U32 R100, RZ, RZ, RZ ;  /* 0x000000ffff647224 */ /* 0x000fce00078e00ff */
.L_x_21867:
[----:B------:R-:W-:Y:S05]  /*da20*/  BSYNC.RECONVERGENT B1 ;  /* 0x0000000000017941 */ /* 0x000fea0003800200 */
.L_x_21866:
        /* <DEDUP_REMOVED lines=22> */
.L_x_21873:
        /* <DEDUP_REMOVED lines=13> */
.L_x_21875:
[----:B------:R-:W-:Y:S05]  /*dc60*/  BSYNC.RECONVERGENT B2 ;  /* 0x0000000000027941 */ /* 0x000fea0003800200 */
.L_x_21874:
        /* <DEDUP_REMOVED lines=61> */
.L_x_21872:
[----:B------:R-:W-:Y:S05]  /*e040*/  BSYNC.RECONVERGENT B1 ;  /* 0x0000000000017941 */ /* 0x000fea0003800200 */
.L_x_21871:
[----:B------:R-:W-:Y:S01]  /*e050*/  I2FP.F32.U32 R100, R102 ;  /* 0x0000006600647245 */ /* 0x000fe20000201000 */
[----:B------:R-:W-:Y:S01]  /*e060*/  BSSY.RECONVERGENT B1, `(.L_x_21876) ;  /* 0x000005d000017945 */ /* 0x000fe20003800200 */
[----:B------:R-:W-:Y:S01]  /*e070*/  ISETP.NE.AND P2, PT, R101, 0x1, PT ;  /* 0x000000016500780c */ /* 0x000fe20003f45270 */
[----:B------:R-:W-:Y:S01]  /*e080*/  IMAD.MOV.U32 R102, RZ, RZ, 0x2 ;  /* 0x00000002ff667424 */ /* 0x000fe200078e00ff */
[----:B------:R-:W-:Y:S01]  /*e090*/  LOP3.LUT R3, R3, 0xfffffff7, RZ, 0xc0, !PT ;  /* 0xfffffff703037812 */ /* 0x000fe200078ec0ff */
[----:B------:R-:W-:-:S05]  /*e0a0*/  FFMA.FTZ R100, R100, R228, 1.1641532182693481445e-10 ;  /* 0x2f00000064647423 */ /* 0x000fca00000100e4 */
        /* <DEDUP_REMOVED lines=13> */
.L_x_21878:
        /* <DEDUP_REMOVED lines=13> */
.L_x_21880:
[----:B------:R-:W-:Y:S05]  /*e250*/  BSYNC.RECONVERGENT B2 ;  /* 0x0000000000027941 */ /* 0x000fea0003800200 */
.L_x_21879:
        /* <DEDUP_REMOVED lines=61> */
.L_x_21877:
[----:B------:R-:W-:Y:S05]  /*e630*/  BSYNC.RECONVERGENT B1 ;  /* 0x0000000000017941 */ /* 0x000fea0003800200 */
.L_x_21876:
        /* <DEDUP_REMOVED lines=8> */
[----:B------:R-:W-:Y:S02]  /*e6c0*/  FSETP.LE.FTZ.AND P3, PT, R7, R229, PT ;  /* 0x000000e50700720b */ /* 0x000fe40003f73000 */
        /* <DEDUP_REMOVED lines=11> */
.L_x_21883:
        /* <DEDUP_REMOVED lines=13> */
.L_x_21885:
[----:B------:R-:W-:Y:S05]  /*e850*/  BSYNC.RECONVERGENT B2 ;  /* 0x0000000000027941 */ /* 0x000fea0003800200 */
.L_x_21884:
        /* <DEDUP_REMOVED lines=61> */
.L_x_21882:
[----:B------:R-:W-:Y:S05]  /*ec30*/  BSYNC.RECONVERGENT B1 ;  /* 0x0000000000017941 */ /* 0x000fea0003800200 */
.L_x_21881:
        /* <DEDUP_REMOVED lines=19> */
.L_x_21888:
        /* <DEDUP_REMOVED lines=13> */
.L_x_21890:
[----:B------:R-:W-:Y:S05]  /*ee40*/  BSYNC.RECONVERGENT B2 ;  /* 0x0000000000027941 */ /* 0x000fea0003800200 */
.L_x_21889:
        /* <DEDUP_REMOVED lines=61> */
.L_x_21887:
[----:B------:R-:W-:Y:S05]  /*f220*/  BSYNC.RECONVERGENT B1 ;  /* 0x0000000000017941 */ /* 0x000fea0003800200 */
.L_x_21886:
[----:B------:R-:W-:Y:S01]  /*f230*/  ISETP.NE.AND P3, PT, R104, 0x1, PT ;  /* 0x000000016800780c */ /* 0x000fe20003f65270 */
[----:B------:R-:W-:Y:S01]  /*f240*/  BSSY.RECONVERGENT B1, `(.L_x_21891) ;  /* 0x000005c000017945 */ /* 0x000fe20003800200 */
[----:B------:R-:W-:Y:S01]  /*f250*/  I2FP.F32.U32 R7, R7 ;  /* 0x0000000700077245 */ /* 0x000fe20000201000 */
[----:B------:R-:W-:-:S04]  /*f260*/  IMAD.U32 R103, R106, 0x10000, RZ ;  /* 0x000100006a677824 */ /* 0x000fc800078e00ff */
[----:B------:R-:W-:Y:S01]  /*f270*/  FFMA.FTZ R105, R7, R228, 1.1641532182693481445e-10 ;  /* 0x2f00000007697423 */ /* 0x000fe200000100e4 */
[----:B------:R-:W-:Y:S02]  /*f280*/  PRMT R7, R106, 0x7632, R7 ;  /* 0x000076326a077816 */ /* 0x000fe40000000007 */
[----:B------:R-:W-:Y:S02]  /*f290*/  MOV R106, R10 ;  /* 0x0000000a006a7202 */ /* 0x000fe40000000f00 */
        /* <DEDUP_REMOVED lines=11> */
.L_x_21893:
        /* <DEDUP_REMOVED lines=13> */
.L_x_21895:
[----:B------:R-:W-:Y:S05]  /*f420*/  BSYNC.RECONVERGENT B2 ;  /* 0x0000000000027941 */ /* 0x000fea0003800200 */
.L_x_21894:
        /* <DEDUP_REMOVED lines=61> */
.L_x_21892:
[----:B------:R-:W-:Y:S05]  /*f800*/  BSYNC.RECONVERGENT B1 ;  /* 0x0000000000017941 */ /* 0x000fea0003800200 */
.L_x_21891:
        /* <DEDUP_REMOVED lines=17> */
.L_x_21898:
        /* <DEDUP_REMOVED lines=13> */
.L_x_21900:
[----:B------:R-:W-:Y:S05]  /*f9f0*/  BSYNC.RECONVERGENT B2 ;  /* 0x0000000000027941 */ /* 0x000fea0003800200 */
.L_x_21899:
        /* <DEDUP_REMOVED lines=61> */
.L_x_21897:
[----:B------:R-:W-:Y:S05]  /*fdd0*/  BSYNC.RECONVERGENT B1 ;  /* 0x0000000000017941 */ /* 0x000fea0003800200 */
.L_x_21896:
        /* <DEDUP_REMOVED lines=18> */
.L_x_21903:
        /* <DEDUP_REMOVED lines=13> */
.L_x_21905:
[----:B------:R-:W-:Y:S05]  /*ffd0*/  BSYNC.RECONVERGENT B2 ;  /* 0x0000000000027941 */ /* 0x000fea0003800200 */
.L_x_21904:
        /* <DEDUP_REMOVED lines=61> */
.L_x_21902:
[----:B------:R-:W-:Y:S05]  /*103b0*/  BSYNC.RECONVERGENT B1 ;  /* 0x0000000000017941 */ /* 0x000fea0003800200 */
.L_x_21901:
        /* <DEDUP_REMOVED lines=40> */
.L_x_21865:
        /* <DEDUP_REMOVED lines=16> */
.L_x_21909:
        /* <DEDUP_REMOVED lines=13> */
.L_x_21911:
[----:B------:R-:W-:Y:S05]  /*10810*/  BSYNC.RECONVERGENT B2 ;  /* 0x0000000000027941 */ /* 0x000fea0003800200 */
.L_x_21910:
        /* <DEDUP_REMOVED lines=61> */
.L_x_21908:
[----:B------:R-:W-:Y:S05]  /*10bf0*/  BSYNC.RECONVERGENT B1 ;  /* 0x0000000000017941 */ /* 0x000fea0003800200 */
.L_x_21907:
        /* <DEDUP_REMOVED lines=24> */
.L_x_21914:
        /* <DEDUP_REMOVED lines=13> */
.L_x_21916:
[----:B------:R-:W-:Y:S05]  /*10e50*/  BSYNC.RECONVERGENT B2 ;  /* 0x0000000000027941 */ /* 0x000fea0003800200 */
.L_x_21915:
        /* <DEDUP_REMOVED lines=61> */
.L_x_21913:
[----:B------:R-:W-:Y:S05]  /*11230*/  BSYNC.RECONVERGENT B1 ;  /* 0x0000000000017941 */ /* 0x000fea0003800200 */
.L_x_21912:
        /* <DEDUP_REMOVED lines=11> */
[----:B------:R-:W-:Y:S01]  /*112f0*/  HFMA2 R14, -RZ, RZ, 0, 1.1920928955078125e-07 ;  /* 0x00000002ff0e7431 */ /* 0x000fe200000001ff */
[----:B------:R-:W-:Y:S02]  /*11300*/  SEL R13, RZ, 0x1, P2 ;  /* 0x00000001ff0d7807 */ /* 0x000fe40001000000 */
        /* <DEDUP_REMOVED lines=10> */
.L_x_21919:
        /* <DEDUP_REMOVED lines=13> */
.L_x_21921:
[----:B------:R-:W-:Y:S05]  /*11480*/  BSYNC.RECONVERGENT B2 ;  /* 0x0000000000027941 */ /* 0x000fea0003800200 */
.L_x_21920:
        /* <DEDUP_REMOVED lines=61> */
.L_x_21918:
[----:B------:R-:W-:Y:S05]  /*11860*/  BSYNC.RECONVERGENT B1 ;  /* 0x0000000000017941 */ /* 0x000fea0003800200 */
.L_x_21917:
        /* <DEDUP_REMOVED lines=20> */
.L_x_21924:
        /* <DEDUP_REMOVED lines=13> */
.L_x_21926:
[----:B------:R-:W-:Y:S05]  /*11a80*/  BSYNC.RECONVERGENT B2 ;  /* 0x0000000000027941 */ /* 0x000fea0003800200 */
.L_x_21925:
        /* <DEDUP_REMOVED lines=61> */
.L_x_21923:
[----:B------:R-:W-:Y:S05]  /*11e60*/  BSYNC.RECONVERGENT B1 ;  /* 0x0000000000017941 */ /* 0x000fea0003800200 */
.L_x_21922:
        /* <DEDUP_REMOVED lines=9> */
[----:B------:R-:W-:-:S04]  /*11f00*/  HFMA2 R16, -RZ, RZ, 0, 1.1920928955078125e-07 ;  /* 0x00000002ff107431 */ /* 0x000fc800000001ff */
        /* <DEDUP_REMOVED lines=15> */
.L_x_21929:
        /* <DEDUP_REMOVED lines=13> */
.L_x_21931:
[----:B------:R-:W-:Y:S05]  /*120d0*/  BSYNC.RECONVERGENT B2 ;  /* 0x0000000000027941 */ /* 0x000fea0003800200 */
.L_x_21930:
        /* <DEDUP_REMOVED lines=61> */
.L_x_21928:
[----:B------:R-:W-:Y:S05]  /*124b0*/  BSYNC.RECONVERGENT B1 ;  /* 0x0000000000017941 */ /* 0x000fea0003800200 */
.L_x_21927:
        /* <DEDUP_REMOVED lines=21> */
.L_x_21934:
        /* <DEDUP_REMOVED lines=13> */
.L_x_21936:
[----:B------:R-:W-:Y:S05]  /*126e0*/  BSYNC.RECONVERGENT B2 ;  /* 0x0000000000027941 */ /* 0x000fea0003800200 */
.L_x_21935:
        /* <DEDUP_REMOVED lines=61> */
.L_x_21933:
[----:B------:R-:W-:Y:S05]  /*12ac0*/  BSYNC.RECONVERGENT B1 ;  /* 0x0000000000017941 */ /* 0x000fea0003800200 */
.L_x_21932:
        /* <DEDUP_REMOVED lines=23> */
.L_x_21939:
        /* <DEDUP_REMOVED lines=13> */
.L_x_21941:
[----:B------:R-:W-:Y:S05]  /*12d10*/  BSYNC.RECONVERGENT B2 ;  /* 0x0000000000027941 */ /* 0x000fea0003800200 */
.L_x_21940:
        /* <DEDUP_REMOVED lines=61> */
.L_x_21938:
[----:B------:R-:W-:Y:S05]  /*130f0*/  BSYNC.RECONVERGENT B1 ;  /* 0x0000000000017941 */ /* 0x000fea0003800200 */
.L_x_21937:
        /* <DEDUP_REMOVED lines=20> */
.L_x_21944:
        /* <DEDUP_REMOVED lines=13> */
.L_x_21946:
[----:B------:R-:W-:Y:S05]  /*13310*/  BSYNC.RECONVERGENT B2 ;  /* 0x0000000000027941 */ /* 0x000fea0003800200 */
.L_x_21945:
        /* <DEDUP_REMOVED lines=61> */
.L_x_21943:
[----:B------:R-:W-:Y:S05]  /*136f0*/  BSYNC.RECONVERGENT B1 ;  /* 0x0000000000017941 */ /* 0x000fea0003800200 */
.L_x_21942:
        /* <DEDUP_REMOVED lines=24> */
.L_x_21949:
        /* <DEDUP_REMOVED lines=13> */
.L_x_21951:
[----:B------:R-:W-:Y:S05]  /*13950*/  BSYNC.RECONVERGENT B2 ;  /* 0x0000000000027941 */ /* 0x000fea0003800200 */
.L_x_21950:
        /* <DEDUP_REMOVED lines=61> */
.L_x_21948:
[----:B------:R-:W-:Y:S05]  /*13d30*/  BSYNC.RECONVERGENT B1 ;  /* 0x0000000000017941 */ /* 0x000fea0003800200 */
.L_x_21947:
[----:B------:R-:W-:Y:S01]  /*13d40*/  ISETP.NE.AND P3, PT, R18, 0x1, PT ;  /* 0x000000011200780c */ /* 0x000fe20003f65270 */
[----:B------:R-:W-:Y:S01]  /*13d50*/  IMAD.U32 R17, R106, 0x10000, RZ ;  /* 0x000100006a117824 */ /* 0x000fe200078e00ff */
[----:B------:R-:W-:Y:S01]  /*13d60*/  I2FP.F32.U32 R7, R7 ;  /* 0x0000000700077245 */ /* 0x000fe20000201000 */
[----:B------:R-:W-:Y:S01]  /*13d70*/  BSSY.RECONVERGENT B1, `(.L_x_21952) ;  /* 0x000005b000017945 */ /* 0x000fe20003800200 */
[----:B------:R-:W-:Y:S02]  /*13d80*/  HFMA2 R105, -RZ, RZ, 0, 1.1920928955078125e-07 ;  /* 0x00000002ff697431 */ /* 0x000fe400000001ff */
[----:B------:R-:W-:Y:S01]  /*13d90*/  FMUL.FTZ R17, R20, R17 ;  /* 0x0000001114117220 */ /* 0x000fe20000410000 */
[----:B------:R-:W-:Y:S01]  /*13da0*/  FFMA.FTZ R19, R7, R184, 1.1641532182693481445e-10 ;  /* 0x2f00000007137423 */ /* 0x000fe200000100b8 */
[----:B------:R-:W-:-:S04]  /*13db0*/  PRMT R7, R106, 0x7632, R7 ;  /* 0x000076326a077816 */ /* 0x000fc80000000007 */
        /* <DEDUP_REMOVED lines=11> */
.L_x_21954:
        /* <DEDUP_REMOVED lines=13> */
.L_x_21956:
[----:B------:R-:W-:Y:S05]  /*13f40*/  BSYNC.RECONVERGENT B2 ;  /* 0x0000000000027941 */ /* 0x000fea0003800200 */
.L_x_21955:
        /* <DEDUP_REMOVED lines=57> */
[----:B------:R-:W-:Y:S01]  /*142e0*/  IMAD.MOV.U32 R105, RZ, RZ, RZ ;  /* 0x000000ffff697224 */ /* 0x000fe200078e00ff */
[----:B------:R-:W-:Y:S01]  /*142f0*/  LOP3.LUT R5, R5, R180, R19, 0x96, !PT ;  /* 0x000000b405057212 */ /* 0x000fe200078e9613 */
[----:B------:R-:W-:Y:S01]  /*14300*/  IMAD.MOV.U32 R19, RZ, RZ, R21 ;  /* 0x000000ffff137224 */ /* 0x000fe200078e0015 */
[----:B------:R-:W-:-:S07]  /*14310*/  MOV R21, R18 ;  /* 0x0000001200157202 */ /* 0x000fce0000000f00 */
.L_x_21953:
[----:B------:R-:W-:Y:S05]  /*14320*/  BSYNC.RECONVERGENT B1 ;  /* 0x0000000000017941 */ /* 0x000fea0003800200 */
.L_x_21952:
        /* <DEDUP_REMOVED lines=24> */
.L_x_21959:
        /* <DEDUP_REMOVED lines=13> */
.L_x_21961:
[----:B------:R-:W-:Y:S05]  /*14580*/  BSYNC.RECONVERGENT B2 ;  /* 0x0000000000027941 */ /* 0x000fea0003800200 */
.L_x_21960:
        /* <DEDUP_REMOVED lines=61> */
.L_x_21958:
[----:B------:R-:W-:Y:S05]  /*14960*/  BSYNC.RECONVERGENT B1 ;  /* 0x0000000000017941 */ /* 0x000fea0003800200 */
.L_x_21957:
        /* <DEDUP_REMOVED lines=18> */
.L_x_21964:
        /* <DEDUP_REMOVED lines=13> */
.L_x_21966:
[----:B------:R-:W-:Y:S05]  /*14b60*/  BSYNC.RECONVERGENT B2 ;  /* 0x0000000000027941 */ /* 0x000fea0003800200 */
.L_x_21965:
        /* <DEDUP_REMOVED lines=61> */
.L_x_21963:
[----:B------:R-:W-:Y:S05]  /*14f40*/  BSYNC.RECONVERGENT B1 ;  /* 0x0000000000017941 */ /* 0x000fea0003800200 */
.L_x_21962:
        /* <DEDUP_REMOVED lines=24> */
.L_x_21969:
        /* <DEDUP_REMOVED lines=13> */
.L_x_21971:
[----:B------:R-:W-:Y:S05]  /*151a0*/  BSYNC.RECONVERGENT B2 ;  /* 0x0000000000027941 */ /* 0x000fea0003800200 */
.L_x_21970:
        /* <DEDUP_REMOVED lines=61> */
.L_x_21968:
[----:B------:R-:W-:Y:S05]  /*15580*/  BSYNC.RECONVERGENT B1 ;  /* 0x0000000000017941 */ /* 0x000fea0003800200 */
.L_x_21967:
[----:B------:R-:W-:Y:S01]  /*15590*/  ISETP.NE.AND P5, PT, R106, 0x1, PT ;  /* 0x000000016a00780c */ /* 0x000fe20003fa5270 */
[----:B------:R-:W-:Y:S01]  /*155a0*/  IMAD.U32 R19, R107, 0x10000, RZ ;  /* 0x000100006b137824 */ /* 0x000fe200078e00ff */
[----:B------:R-:W-:Y:S01]  /*155b0*/  I2FP.F32.U32 R7, R7 ;  /* 0x0000000700077245 */ /* 0x000fe20000201000 */
[----:B------:R-:W-:Y:S01]  /*155c0*/  BSSY.RECONVERGENT B1, `(.L_x_21972) ;  /* 0x000005b000017945 */ /* 0x000fe20003800200 */
[----:B------:R-:W-:Y:S02]  /*155d0*/  HFMA2 R181, -RZ, RZ, 0, 1.1920928955078125e-07 ;  /* 0x00000002ffb57431 */ /* 0x000fe400000001ff */
[----:B------:R-:W-:Y:S01]  /*155e0*/  FMUL.FTZ R19, R20, R19 ;  /* 0x0000001314137220 */ /* 0x000fe20000410000 */
[----:B------:R-:W-:Y:S01]  /*155f0*/  FFMA.FTZ R180, R7, R184, 1.1641532182693481445e-10 ;  /* 0x2f00000007b47423 */ /* 0x000fe200000100b8 */
[----:B------:R-:W-:Y:S01]  /*15600*/  PRMT R7, R107, 0x7632, R7 ;  /* 0x000076326b077816 */ /* 0x000fe20000000007 */
        /* <DEDUP_REMOVED lines=11> */
.L_x_21974:
        /* <DEDUP_REMOVED lines=13> */
.L_x_21976:
[----:B------:R-:W-:Y:S05]  /*15790*/  BSYNC.RECONVERGENT B2 ;  /* 0x0000000000027941 */ /* 0x000fea0003800200 */
.L_x_21975:
        /* <DEDUP_REMOVED lines=61> */
.L_x_21973:
[----:B------:R-:W-:Y:S05]  /*15b70*/  BSYNC.RECONVERGENT B1 ;  /* 0x0000000000017941 */ /* 0x000fea0003800200 */
.L_x_21972:
        /* <DEDUP_REMOVED lines=24> */
.L_x_21979:
        /* <DEDUP_REMOVED lines=13> */
.L_x_21981:
[----:B------:R-:W-:Y:S05]  /*15dd0*/  BSYNC.RECONVERGENT B2 ;  /* 0x0000000000027941 */ /* 0x000fea0003800200 */
.L_x_21980:
        /* <DEDUP_REMOVED lines=59> */
[----:B------:R-:W-:Y:S01]  /*16190*/  IMAD.MOV.U32 R180, RZ, RZ, RZ ;  /* 0x000000ffffb47224 */ /* 0x000fe200078e00ff */
[----:B------:R-:W-:-:S07]  /*161a0*/  LOP3.LUT R5, R5, R186, R181, 0x96, !PT ;  /* 0x000000ba05057212 */ /* 0x000fce00078e96b5 */
.L_x_21978:
[----:B------:R-:W-:Y:S05]  /*161b0*/  BSYNC.RECONVERGENT B1 ;  /* 0x0000000000017941 */ /* 0x000fea0003800200 */
.L_x_21977:
[----:B------:R-:W-:Y:S01]  /*161c0*/  ISETP.NE.AND P6, PT, R180, 0x1, PT ;  /* 0x00000001b400780c */ /* 0x000fe20003fc5270 */
[----:B------:R-:W-:Y:S01]  /*161d0*/  IMAD.U32 R7, R7, 0x10000, RZ ;  /* 0x0001000007077824 */ /* 0x000fe200078e00ff */
[----:B------:R-:W-:Y:S01]  /*161e0*/  I2FP.F32.U32 R107, R107 ;  /* 0x0000006b006b7245 */ /* 0x000fe20000201000 */
[----:B------:R-:W-:Y:S04]  /*161f0*/  BSSY.RECONVERGENT B1, `(.L_x_21982) ;  /* 0x000005d000017945 */ /* 0x000fe80003800200 */
[----:B------:R-:W-:Y:S01]  /*16200*/  FFMA.FTZ R181, R107, R184, 1.1641532182693481445e-10 ;  /* 0x2f0000006bb57423 */ /* 0x000fe200000100b8 */
[----:B------:R-:W-:Y:S01]  /*16210*/  FMUL.FTZ R107, R7, R20 ;  /* 0x00000014076b7220 */ /* 0x000fe20000410000 */
[----:B------:R-:W-:-:S03]  /*16220*/  HFMA2 R7, -RZ, RZ, 0, 1.1920928955078125e-07 ;  /* 0x00000002ff077431 */ /* 0x000fc600000001ff */
        /* <DEDUP_REMOVED lines=11> */
.L_x_21984:
        /* <DEDUP_REMOVED lines=16> */
.L_x_21986:
[----:B------:R-:W-:Y:S05]  /*163e0*/  BSYNC.RECONVERGENT B2 ;  /* 0x0000000000027941 */ /* 0x000fea0003800200 */
.L_x_21985:
        /* <DEDUP_REMOVED lines=61> */
.L_x_21983:
[----:B------:R-:W-:Y:S05]  /*167c0*/  BSYNC.RECONVERGENT B1 ;  /* 0x0000000000017941 */ /* 0x000fea0003800200 */
.L_x_21982:
        /* <DEDUP_REMOVED lines=9> */
[----:B------:R-:W-:Y:S01]  /*16860*/  FADD.FTZ R107, R20, R107 ;  /* 0x0000006b146b7221 */ /* 0x000fe20000010000 */
[----:B------:R-:W-:-:S03]  /*16870*/  PRMT R20, R9, 0x7610, R20 ;  /* 0x0000761009147816 */ /* 0x000fc60000000014 */
[----:B------:R-:W-:-:S07]  /*16880*/  @P1 FADD.FTZ R107, R99, R107 ;  /* 0x0000006b636b1221 */ /* 0x000fce0000010000 */
.L_x_21906:
        /* <DEDUP_REMOVED lines=44> */
.L_x_21987:
[----:B------:R-:W-:Y:S02]  /*16b50*/  IMAD.MOV.U32 R9, RZ, RZ, R21 ;  /* 0x000000ffff097224 */ /* 0x000fe400078e0015 */
[----:B------:R-:W-:-:S07]  /*16b60*/  VIADD R21, R12, 0x20 ;  /* 0x000000200c157836 */ /* 0x000fce0000000000 */
.L_x_21864:
[----:B------:R-:W-:Y:S05]  /*16b70*/  BSYNC.RECONVERGENT B0 ;  /* 0x0000000000007941 */ /* 0x000fea0003800200 */
.L_x_21863:
        /* <DEDUP_REMOVED lines=36> */
.L_x_21993:
        /* <DEDUP_REMOVED lines=13> */
.L_x_21995:
[----:B------:R-:W-:Y:S05]  /*16e90*/  BSYNC.RECONVERGENT B2 ;  /* 0x0000000000027941 */ /* 0x000fea0003800200 */
.L_x_21994:
        /* <DEDUP_REMOVED lines=61> */
.L_x_21992:
[----:B------:R-:W-:Y:S05]  /*17270*/  BSYNC.RECONVERGENT B1 ;  /* 0x0000000000017941 */ /* 0x000fea0003800200 */
.L_x_21991:
        /* <DEDUP_REMOVED lines=24> */
.L_x_21998:
        /* <DEDUP_REMOVED lines=13> */
.L_x_22000:
[----:B------:R-:W-:Y:S05]  /*174d0*/  BSYNC.RECONVERGENT B2 ;  /* 0x0000000000027941 */ /* 0x000fea0003800200 */
.L_x_21999:
        /* <DEDUP_REMOVED lines=61> */
.L_x_21997:
[----:B------:R-:W-:Y:S05]  /*178b0*/  BSYNC.RECONVERGENT B1 ;  /* 0x0000000000017941 */ /* 0x000fea0003800200 */
.L_x_21996:
        /* <DEDUP_REMOVED lines=23> */
.L_x_22003:
        /* <DEDUP_REMOVED lines=13> */
.L_x_22005:
[----:B------:R-:W-:Y:S05]  /*17b00*/  BSYNC.RECONVERGENT B2 ;  /* 0x0000000000027941 */ /* 0x000fea0003800200 */
.L_x_22004:
        /* <DEDUP_REMOVED lines=61> */
.L_x_22002:
[----:B------:R-:W-:Y:S05]  /*17ee0*/  BSYNC.RECONVERGENT B1 ;  /* 0x0000000000017941 */ /* 0x000fea0003800200 */
.L_x_22001:
        /* <DEDUP_REMOVED lines=20> */
.L_x_22008:
        /* <DEDUP_REMOVED lines=13> */
.L_x_22010:
[----:B------:R-:W-:Y:S05]  /*18100*/  BSYNC.RECONVERGENT B2 ;  /* 0x0000000000027941 */ /* 0x000fea0003800200 */
.L_x_22009:
        /* <DEDUP_REMOVED lines=61> */
.L_x_22007:
[----:B------:R-:W-:Y:S05]  /*184e0*/  BSYNC.RECONVERGENT B1 ;  /* 0x0000000000017941 */ /* 0x000fea0003800200 */
.L_x_22006:
        /* <DEDUP_REMOVED lines=25> */
.L_x_22013:
        /* <DEDUP_REMOVED lines=13> */
.L_x_22015:
[----:B------:R-:W-:Y:S05]  /*18750*/  BSYNC.RECONVERGENT B2 ;  /* 0x0000000000027941 */ /* 0x000fea0003800200 */
.L_x_22014:
        /* <DEDUP_REMOVED lines=61> */
.L_x_22012:
[----:B------:R-:W-:Y:S05]  /*18b30*/  BSYNC.RECONVERGENT B1 ;  /* 0x0000000000017941 */ /* 0x000fea0003800200 */
.L_x_22011:
        /* <DEDUP_REMOVED lines=21> */
.L_x_22018:
        /* <DEDUP_REMOVED lines=13> */
.L_x_22020:
[----:B------:R-:W-:Y:S05]  /*18d60*/  BSYNC.RECONVERGENT B2 ;  /* 0x0000000000027941 */ /* 0x000fea0003800200 */
.L_x_22019:
        /* <DEDUP_REMOVED lines=61> */
.L_x_22017:
[----:B------:R-:W-:Y:S05]  /*19140*/  BSYNC.RECONVERGENT B1 ;  /* 0x0000000000017941 */ /* 0x000fea0003800200 */
.L_x_22016:
        /* <DEDUP_REMOVED lines=24> */
.L_x_22023:
        /* <DEDUP_REMOVED lines=13> */
.L_x_22025:
[----:B------:R-:W-:Y:S05]  /*193a0*/  BSYNC.RECONVERGENT B2 ;  /* 0x0000000000027941 */ /* 0x000fea0003800200 */
.L_x_22024:
        /* <DEDUP_REMOVED lines=61> */
.L_x_22022:
[----:B------:R-:W-:Y:S05]  /*19780*/  BSYNC.RECONVERGENT B1 ;  /* 0x0000000000017941 */ /* 0x000fea0003800200 */
.L_x_22021:
        /* <DEDUP_REMOVED lines=20> */
.L_x_22028:
        /* <DEDUP_REMOVED lines=13> */
.L_x_22030:
[----:B------:R-:W-:Y:S05]  /*199a0*/  BSYNC.RECONVERGENT B2 ;  /* 0x0000000000027941 */ /* 0x000fea0003800200 */
.L_x_22029:
        /* <DEDUP_REMOVED lines=61> */
.L_x_22027:
[----:B------:R-:W-:Y:S05]  /*19d80*/  BSYNC.RECONVERGENT B1 ;  /* 0x0000000000017941 */ /* 0x000fea0003800200 */
.L_x_22026:
        /* <DEDUP_REMOVED lines=24> */
.L_x_22033:
        /* <DEDUP_REMOVED lines=13> */
.L_x_22035:
[----:B------:R-:W-:Y:S05]  /*19fe0*/  BSYNC.RECONVERGENT B2 ;  /* 0x0000000000027941 */ /* 0x000fea0003800200 */
.L_x_22034:
        /* <DEDUP_REMOVED lines=61> */
.L_x_22032:
[----:B------:R-:W-:Y:S05]  /*1a3c0*/  BSYNC.RECONVERGENT B1 ;  /* 0x0000000000017941 */ /* 0x000fea0003800200 */
.L_x_22031:
        /* <DEDUP_REMOVED lines=19> */
.L_x_22038:
        /* <DEDUP_REMOVED lines=13> */
.L_x_22040:
[----:B------:R-:W-:Y:S05]  /*1a5d0*/  BSYNC.RECONVERGENT B2 ;  /* 0x0000000000027941 */ /* 0x000fea0003800200 */
.L_x_22039:
        /* <DEDUP_REMOVED lines=60> */
[----:B------:R-:W-:-:S07]  /*1a9a0*/  IMAD.MOV.U32 R180, RZ, RZ, R18 ;  /* 0x000000ffffb47224 */ /* 0x000fce00078e0012 */
.L_x_22037:
[----:B------:R-:W-:Y:S05]  /*1a9b0*/  BSYNC.RECONVERGENT B1 ;  /* 0x0000000000017941 */ /* 0x000fea0003800200 */
.L_x_22036:
        /* <DEDUP_REMOVED lines=24> */
.L_x_22043:
        /* <DEDUP_REMOVED lines=13> */
.L_x_22045:
[----:B------:R-:W-:Y:S05]  /*1ac10*/  BSYNC.RECONVERGENT B2 ;  /* 0x0000000000027941 */ /* 0x000fea0003800200 */
.L_x_22044:
        /* <DEDUP_REMOVED lines=61> */
.L_x_22042:
[----:B------:R-:W-:Y:S05]  /*1aff0*/  BSYNC.RECONVERGENT B1 ;  /* 0x0000000000017941 */ /* 0x000fea0003800200 */
.L_x_22041:
        /* <DEDUP_REMOVED lines=18> */
.L_x_22048:
        /* <DEDUP_REMOVED lines=13> */
.L_x_22050:
[----:B------:R-:W-:Y:S05]  /*1b1f0*/  BSYNC.RECONVERGENT B2 ;  /* 0x0000000000027941 */ /* 0x000fea0003800200 */
.L_x_22049:
        /* <DEDUP_REMOVED lines=61> */
.L_x_22047:
[----:B------:R-:W-:Y:S05]  /*1b5d0*/  BSYNC.RECONVERGENT B1 ;  /* 0x0000000000017941 */ /* 0x000fea0003800200 */
.L_x_22046:
        /* <DEDUP_REMOVED lines=24> */
.L_x_22053:
        /* <DEDUP_REMOVED lines=13> */
.L_x_22055:
[----:B------:R-:W-:Y:S05]  /*1b830*/  BSYNC.RECONVERGENT B2 ;  /* 0x0000000000027941 */ /* 0x000fea0003800200 */
.L_x_22054:
        /* <DEDUP_REMOVED lines=60> */
[----:B------:R-:W-:-:S07]  /*1bc00*/  LOP3.LUT R5, R5, R228, R183, 0x96, !PT ;  /* 0x000000e405057212 */ /* 0x000fce00078e96b7 */
.L_x_22052:
[----:B------:R-:W-:Y:S05]  /*1bc10*/  BSYNC.RECONVERGENT B1 ;  /* 0x0000000000017941 */ /* 0x000fea0003800200 */
.L_x_22051:
[----:B------:R-:W-:Y:S01]  /*1bc20*/  ISETP.NE.AND P5, PT, R114, 0x1, PT ;  /* 0x000000017200780c */ /* 0x000fe20003fa5270 */
[----:B------:R-:W-:Y:S01]  /*1bc30*/  BSSY.RECONVERGENT B1, `(.L_x_22056) ;  /* 0x000005d000017945 */ /* 0x000fe20003800200 */
[----:B------:R-:W-:Y:S02]  /*1bc40*/  I2FP.F32.U32 R7, R7 ;  /* 0x0000000700077245 */ /* 0x000fe40000201000 */
[----:B------:R-:W-:-:S03]  /*1bc50*/  SHF.L.U32 R19, R115, 0x10, RZ ;  /* 0x0000001073137819 */ /* 0x000fc600000006ff */
[----:B------:R-:W-:Y:S01]  /*1bc60*/  FFMA.FTZ R20, R7, R184, 1.1641532182693481445e-10 ;  /* 0x2f00000007147423 */ /* 0x000fe200000100b8 */
[----:B------:R-:W-:Y:S01]  /*1bc70*/  PRMT R7, R115, 0x7632, R7 ;  /* 0x0000763273077816 */ /* 0x000fe20000000007 */
        /* <DEDUP_REMOVED lines=13> */
.L_x_22058:
        /* <DEDUP_REMOVED lines=13> */
.L_x_22060:
[----:B------:R-:W-:Y:S05]  /*1be20*/  BSYNC.RECONVERGENT B2 ;  /* 0x0000000000027941 */ /* 0x000fea0003800200 */
.L_x_22059:
        /* <DEDUP_REMOVED lines=61> */
.L_x_22057:
[----:B------:R-:W-:Y:S05]  /*1c200*/  BSYNC.RECONVERGENT B1 ;  /* 0x0000000000017941 */ /* 0x000fea0003800200 */
.L_x_22056:
        /* <DEDUP_REMOVED lines=24> */
.L_x_22063:
        /* <DEDUP_REMOVED lines=13> */
.L_x_22065:
[----:B------:R-:W-:Y:S05]  /*1c460*/  BSYNC.RECONVERGENT B2 ;  /* 0x0000000000027941 */ /* 0x000fea0003800200 */
.L_x_22064:
        /* <DEDUP_REMOVED lines=58> */
[----:B------:R-:W-:Y:S02]  /*1c810*/  IMAD.MOV.U32 R180, RZ, RZ, R182 ;  /* 0x000000ffffb47224 */ /* 0x000fe400078e00b6 */
[----:B------:R-:W-:Y:S01]  /*1c820*/  IMAD.MOV.U32 R182, RZ, RZ, RZ ;  /* 0x000000ffffb67224 */ /* 0x000fe200078e00ff */
[----:B------:R-:W-:-:S07]  /*1c830*/  LOP3.LUT R5, R5, R228, R183, 0x96, !PT ;  /* 0x000000e405057212 */ /* 0x000fce00078e96b7 */
.L_x_22062:
[----:B------:R-:W-:Y:S05]  /*1c840*/  BSYNC.RECONVERGENT B1 ;  /* 0x0000000000017941 */ /* 0x000fea0003800200 */
.L_x_22061:
        /* <DEDUP_REMOVED lines=18> */
.L_x_22068:
        /* <DEDUP_REMOVED lines=16> */
.L_x_22070:
[----:B------:R-:W-:Y:S05]  /*1ca70*/  BSYNC.RECONVERGENT B2 ;  /* 0x0000000000027941 */ /* 0x000fea0003800200 */
.L_x_22069:
        /* <DEDUP_REMOVED lines=57> */
[----:B------:R-:W-:Y:S02]  /*1ce10*/  IMAD.MOV.U32 R10, RZ, RZ, R186 ;  /* 0x000000ffff0a7224 */ /* 0x000fe400078e00ba */
[----:B------:R-:W-:Y:S01]  /*1ce20*/  IMAD.MOV.U32 R180, RZ, RZ, R182 ;  /* 0x000000ffffb47224 */ /* 0x000fe200078e00b6 */
[----:B------:R-:W-:Y:S01]  /*1ce30*/  LOP3.LUT R5, R5, R228, R183, 0x96, !PT ;  /* 0x000000e405057212 */ /* 0x000fe200078e96b7 */
[----:B------:R-:W-:-:S07]  /*1ce40*/  IMAD.MOV.U32 R7, RZ, RZ, RZ ;  /* 0x000000ffff077224 */ /* 0x000fce00078e00ff */
.L_x_22067:
[----:B------:R-:W-:Y:S05]  /*1ce50*/  BSYNC.RECONVERGENT B1 ;  /* 0x0000000000017941 */ /* 0x000fea0003800200 */
.L_x_22066:
        /* <DEDUP_REMOVED lines=13> */
.L_x_21990:
        /* <DEDUP_REMOVED lines=16> */
.L_x_22074:
        /* <DEDUP_REMOVED lines=13> */
.L_x_22076:
[----:B------:R-:W-:Y:S05]  /*1d100*/  BSYNC.RECONVERGENT B2 ;  /* 0x0000000000027941 */ /* 0x000fea0003800200 */
.L_x_22075:
        /* <DEDUP_REMOVED lines=57> */
[----:B------:R-:W-:Y:S01]  /*1d4a0*/  MOV R180, R108 ;  /* 0x0000006c00b47202 */ /* 0x000fe20000000f00 */
[----:B------:R-:W-:Y:S01]  /*1d4b0*/  IMAD.MOV.U32 R109, RZ, RZ, R9 ;  /* 0x000000ffff6d7224 */ /* 0x000fe200078e0009 */
[----:B------:R-:W-:Y:S01]  /*1d4c0*/  LOP3.LUT R6, R7, R6, R111, 0x96, !PT ;  /* 0x0000000607067212 */ /* 0x000fe200078e966f */
[----:B------:R-:W-:-:S07]  /*1d4d0*/  IMAD.MOV.U32 R108, RZ, RZ, RZ ;  /* 0x000000ffff6c7224 */ /* 0x000fce00078e00ff */
.L_x_22073:
[----:B------:R-:W-:Y:S05]  /*1d4e0*/  BSYNC.RECONVERGENT B1 ;  /* 0x0000000000017941 */ /* 0x000fea0003800200 */
.L_x_22072:
        /* <DEDUP_REMOVED lines=22> */
.L_x_22079:
        /* <DEDUP_REMOVED lines=13> */
.L_x_22081:
[----:B------:R-:W-:Y:S05]  /*1d720*/  BSYNC.RECONVERGENT B2 ;  /* 0x0000000000027941 */ /* 0x000fea0003800200 */
.L_x_22080:
        /* <DEDUP_REMOVED lines=61> */
.L_x_22078:
[----:B------:R-:W-:Y:S05]  /*1db00*/  BSYNC.RECONVERGENT B1 ;  /* 0x0000000000017941 */ /* 0x000fea0003800200 */
.L_x_22077:
        /* <DEDUP_REMOVED lines=19> */
.L_x_22084:
        /* <DEDUP_REMOVED lines=13> */
.L_x_22086:
[----:B------:R-:W-:Y:S05]  /*1dd10*/  BSYNC.RECONVERGENT B2 ;  /* 0x0000000000027941 */ /* 0x000fea0003800200 */
.L_x_22085:
        /* <DEDUP_REMOVED lines=61> */
.L_x_22083:
[----:B------:R-:W-:Y:S05]  /*1e0f0*/  BSYNC.RECONVERGENT B1 ;  /* 0x0000000000017941 */ /* 0x000fea0003800200 */
.L_x_22082:
[----:B------:R-:W-:Y:S01]  /*1e100*/  I2FP.F32.U32 R7, R7 ;  /* 0x0000000700077245 */ /* 0x000fe20000201000 */
[----:B------:R-:W-:Y:S01]  /*1e110*/  BSSY.RECONVERGENT B1, `(.L_x_22087) ;  /* 0x000005e000017945 */ /* 0x000fe20003800200 */
[----:B------:R-:W-:Y:S01]  /*1e120*/  LOP3.LUT R3, R3, 0xfffffffb, RZ, 0xc0, !PT ;  /* 0xfffffffb03037812 */ /* 0x000fe200078ec0ff */
[----:B------:R-:W-:Y:S01]  /*1e130*/  IMAD.U32 R109, R113, 0x10000, RZ ;  /* 0x00010000716d7824 */ /* 0x000fe200078e00ff */
[----:B------:R-:W-:Y:S01]  /*1e140*/  MOV R112, R10 ;  /* 0x0000000a00707202 */ /* 0x000fe20000000f00 */
[----:B------:R-:W-:Y:S01]  /*1e150*/  FFMA.FTZ R7, R7, R181, 1.1641532182693481445e-10 ;  /* 0x2f00000007077423 */ /* 0x000fe200000100b5 */
[----:B------:R-:W-:-:S04]  /*1e160*/  IMAD.MOV.U32 R111, RZ, RZ, 0x2 ;  /* 0x00000002ff6f7424 */ /* 0x000fc800078e00ff */
[----:B------:R-:W-:Y:S02]  /*1e170*/  FSETP.LE.FTZ.AND P2, PT, R7, R184, PT ;  /* 0x000000b80700720b */ /* 0x000fe40003f53000 */
[----:B------:R-:W-:-:S11]  /*1e180*/  PRMT R7, R113, 0x7632, R7 ;  /* 0x0000763271077816 */ /* 0x000fd60000000007 */
        /* <DEDUP_REMOVED lines=11> */
.L_x_22089:
        /* <DEDUP_REMOVED lines=13> */
.L_x_22091:
[----:B------:R-:W-:Y:S05]  /*1e310*/  BSYNC.RECONVERGENT B2 ;  /* 0x0000000000027941 */ /* 0x000fea0003800200 */
.L_x_22090:
        /* <DEDUP_REMOVED lines=61> */
.L_x_22088:
[----:B------:R-:W-:Y:S05]  /*1e6f0*/  BSYNC.RECONVERGENT B1 ;  /* 0x0000000000017941 */ /* 0x000fea0003800200 */
.L_x_22087:
[----:B------:R-:W-:Y:S01]  /*1e700*/  I2FP.F32.U32 R110, R112 ;  /* 0x00000070006e7245 */ /* 0x000fe20000201000 */
[----:B------:R-:W-:Y:S01]  /*1e710*/  BSSY.RECONVERGENT B1, `(.L_x_22092) ;  /* 0x000005d000017945 */ /* 0x000fe20003800200 */
[----:B------:R-:W-:-:S03]  /*1e720*/  LOP3.LUT R3, R3, 0xfffffffd, RZ, 0xc0, !PT ;  /* 0xfffffffd03037812 */ /* 0x000fc600078ec0ff */
[----:B------:R-:W-:Y:S01]  /*1e730*/  FFMA.FTZ R112, R110, R181, 1.1641532182693481445e-10 ;  /* 0x2f0000006e707423 */ /* 0x000fe200000100b5 */
[----:B------:R-:W-:Y:S01]  /*1e740*/  IMAD.U32 R110, R7, 0x10000, RZ ;  /* 0x00010000076e7824 */ /* 0x000fe200078e00ff */
[----:B------:R-:W-:-:S03]  /*1e750*/  MOV R7, R10 ;  /* 0x0000000a00077202 */ /* 0x000fc60000000f00 */
        /* <DEDUP_REMOVED lines=13> */
.L_x_22094:
        /* <DEDUP_REMOVED lines=13> */
.L_x_22096:
[----:B------:R-:W-:Y:S05]  /*1e900*/  BSYNC.RECONVERGENT B2 ;  /* 0x0000000000027941 */ /* 0x000fea0003800200 */
.L_x_22095:
        /* <DEDUP_REMOVED lines=61> */
.L_x_22093:
[----:B------:R-:W-:Y:S05]  /*1ece0*/  BSYNC.RECONVERGENT B1 ;  /* 0x0000000000017941 */ /* 0x000fea0003800200 */
.L_x_22092:
        /* <DEDUP_REMOVED lines=18> */
.L_x_22099:
        /* <DEDUP_REMOVED lines=13> */
.L_x_22101:
[----:B------:R-:W-:Y:S05]  /*1eee0*/  BSYNC.RECONVERGENT B2 ;  /* 0x0000000000027941 */ /* 0x000fea0003800200 */
.L_x_22100:
        /* <DEDUP_REMOVED lines=61> */
.L_x_22098:
[----:B------:R-:W-:Y:S05]  /*1f2c0*/  BSYNC.RECONVERGENT B1 ;  /* 0x0000000000017941 */ /* 0x000fea0003800200 */
.L_x_22097:
        /* <DEDUP_REMOVED lines=17> */
.L_x_22104:
        /* <DEDUP_REMOVED lines=13> */
.L_x_22106:
[----:B------:R-:W-:Y:S05]  /*1f4b0*/  BSYNC.RECONVERGENT B2 ;  /* 0x0000000000027941 */ /* 0x000fea0003800200 */
.L_x_22105:
        /* <DEDUP_REMOVED lines=61> */
.L_x_22103:
[----:B------:R-:W-:Y:S05]  /*1f890*/  BSYNC.RECONVERGENT B1 ;  /* 0x0000000000017941 */ /* 0x000fea0003800200 */
.L_x_22102:
        /* <DEDUP_REMOVED lines=18> */
.L_x_22109:
        /* <DEDUP_REMOVED lines=13> */
.L_x_22111:
[----:B------:R-:W-:Y:S05]  /*1fa90*/  BSYNC.RECONVERGENT B2 ;  /* 0x0000000000027941 */ /* 0x000fea0003800200 */
.L_x_22110:
        /* <DEDUP_REMOVED lines=61> */
.L_x_22108:
[----:B------:R-:W-:Y:S05]  /*1fe70*/  BSYNC.RECONVERGENT B1 ;  /* 0x0000000000017941 */ /* 0x000fea0003800200 */
.L_x_22107:
        /* <DEDUP_REMOVED lines=39> */
.L_x_22071:
        /* <DEDUP_REMOVED lines=44> */
.L_x_22112:
[----:B------:R-:W-:Y:S01]  /*203b0*/  MOV R9, R180 ;  /* 0x000000b400097202 */ /* 0x000fe20000000f00 */
[----:B------:R-:W-:-:S07]  /*203c0*/  VIADD R21, R21, 0x20 ;  /* 0x0000002015157836 */ /* 0x000fce0000000000 */
.L_x_21989:
[----:B------:R-:W-:Y:S05]  /*203d0*/  BSYNC.RECONVERGENT B0 ;  /* 0x0000000000007941 */ /* 0x000fea0003800200 */
.L_x_21988:
        /* <DEDUP_REMOVED lines=36> */
.L_x_22118:
        /* <DEDUP_REMOVED lines=13> */
.L_x_22120:
[----:B------:R-:W-:Y:S05]  /*206f0*/  BSYNC.RECONVERGENT B2 ;  /* 0x0000000000027941 */ /* 0x000fea0003800200 */
.L_x_22119:
        /* <DEDUP_REMOVED lines=61> */
.L_x_22117:
[----:B------:R-:W-:Y:S05]  /*20ad0*/  BSYNC.RECONVERGENT B1 ;  /* 0x0000000000017941 */ /* 0x000fea0003800200 */
.L_x_22116:
        /* <DEDUP_REMOVED lines=24> */
.L_x_22123:
        /* <DEDUP_REMOVED lines=13> */
.L_x_22125:
[----:B------:R-:W-:Y:S05]  /*20d30*/  BSYNC.RECONVERGENT B2 ;  /* 0x0000000000027941 */ /* 0x000fea0003800200 */
.L_x_22124:
        /* <DEDUP_REMOVED lines=61> */
.L_x_22122:
[----:B------:R-:W-:Y:S05]  /*21110*/  BSYNC.RECONVERGENT B1 ;  /* 0x0000000000017941 */ /* 0x000fea0003800200 */
.L_x_22121:
        /* <DEDUP_REMOVED lines=9> */
[----:B--2---:R-:W-:Y:S01]  /*211b0*/  FADD.FTZ R116, R14, R13 ;  /* 0x0000000d0e747221 */ /* 0x004fe20000010000 */
        /* <DEDUP_REMOVED lines=13> */
.L_x_22128:
        /* <DEDUP_REMOVED lines=13> */
.L_x_22130:
[----:B------:R-:W-:Y:S05]  /*21360*/  BSYNC.RECONVERGENT B2 ;  /* 0x0000000000027941 */ /* 0x000fea0003800200 */
.L_x_22129:
        /* <DEDUP_REMOVED lines=61> */
.L_x_22127:
[----:B------:R-:W-:Y:S05]  /*21740*/  BSYNC.RECONVERGENT B1 ;  /* 0x0000000000017941 */ /* 0x000fea0003800200 */
.L_x_22126:
        /* <DEDUP_REMOVED lines=20> */
.L_x_22133:
        /* <DEDUP_REMOVED lines=13> */
.L_x_22135:
[----:B------:R-:W-:Y:S05]  /*21960*/  BSYNC.RECONVERGENT B2 ;  /* 0x0000000000027941 */ /* 0x000fea0003800200 */
.L_x_22134:
        /* <DEDUP_REMOVED lines=61> */
.L_x_22132:
[----:B------:R-:W-:Y:S05]  /*21d40*/  BSYNC.RECONVERGENT B1 ;  /* 0x0000000000017941 */ /* 0x000fea0003800200 */
.L_x_22131:
        /* <DEDUP_REMOVED lines=24> */
.L_x_22138:
        /* <DEDUP_REMOVED lines=13> */
.L_x_22140:
[----:B------:R-:W-:Y:S05]  /*21fa0*/  BSYNC.RECONVERGENT B2 ;  /* 0x0000000000027941 */ /* 0x000fea0003800200 */
.L_x_22139:
        /* <DEDUP_REMOVED lines=61> */
.L_x_22137:
[----:B------:R-:W-:Y:S05]  /*22380*/  BSYNC.RECONVERGENT B1 ;  /* 0x0000000000017941 */ /* 0x000fea0003800200 */
.L_x_22136:
        /* <DEDUP_REMOVED lines=21> */
.L_x_22143:
        /* <DEDUP_REMOVED lines=13> */
.L_x_22145:
[----:B------:R-:W-:Y:S05]  /*225b0*/  BSYNC.RECONVERGENT B2 ;  /* 0x0000000000027941 */ /* 0x000fea0003800200 */
.L_x_22144:
        /* <DEDUP_REMOVED lines=61> */
.L_x_22142:
[----:B------:R-:W-:Y:S05]  /*22990*/  BSYNC.RECONVERGENT B1 ;  /* 0x0000000000017941 */ /* 0x000fea0003800200 */
.L_x_22141:
        /* <DEDUP_REMOVED lines=24> */
.L_x_22148:
        /* <DEDUP_REMOVED lines=13> */
.L_x_22150:
[----:B------:R-:W-:Y:S05]  /*22bf0*/  BSYNC.RECONVERGENT B2 ;  /* 0x0000000000027941 */ /* 0x000fea0003800200 */
.L_x_22149:
        /* <DEDUP_REMOVED lines=61> */
.L_x_22147:
[----:B------:R-:W-:Y:S05]  /*22fd0*/  BSYNC.RECONVERGENT B1 ;  /* 0x0000000000017941 */ /* 0x000fea0003800200 */
.L_x_22146:
        /* <DEDUP_REMOVED lines=20> */
.L_x_22153:
        /* <DEDUP_REMOVED lines=13> */
.L_x_22155:
[----:B------:R-:W-:Y:S05]  /*231f0*/  BSYNC.RECONVERGENT B2 ;  /* 0x0000000000027941 */ /* 0x000fea0003800200 */
.L_x_22154:
        /* <DEDUP_REMOVED lines=61> */
.L_x_22152:
[----:B------:R-:W-:Y:S05]  /*235d0*/  BSYNC.RECONVERGENT B1 ;  /* 0x0000000000017941 */ /* 0x000fea0003800200 */
.L_x_22151:
        /* <DEDUP_REMOVED lines=24> */
.L_x_22158:
        /* <DEDUP_REMOVED lines=13> */
.L_x_22160:
[----:B------:R-:W-:Y:S05]  /*23830*/  BSYNC.RECONVERGENT B2 ;  /* 0x0000000000027941 */ /* 0x000fea0003800200 */
.L_x_22159:
        /* <DEDUP_REMOVED lines=61> */
.L_x_22157:
[----:B------:R-:W-:Y:S05]  /*23c10*/  BSYNC.RECONVERGENT B1 ;  /* 0x0000000000017941 */ /* 0x000fea0003800200 */
.L_x_22156:
[----:B------:R-:W-:Y:S01]  /*23c20*/  ISETP.NE.AND P3, PT, R18, 0x1, PT ;  /* 0x000000011200780c */ /* 0x000fe20003f65270 */
[C---:B------:R-:W-:Y:S01]  /*23c30*/  IMAD.U32 R17, R122.reuse, 0x10000, RZ ;  /* 0x000100007a117824 */ /* 0x040fe200078e00ff */
        /* <DEDUP_REMOVED lines=17> */
.L_x_22163:
        /* <DEDUP_REMOVED lines=13> */
.L_x_22165:
[----:B------:R-:W-:Y:S05]  /*23e20*/  BSYNC.RECONVERGENT B2 ;  /* 0x0000000000027941 */ /* 0x000fea0003800200 */
.L_x_22164:
        /* <DEDUP_REMOVED lines=60> */
[----:B------:R-:W-:-:S07]  /*241f0*/  MOV R180, R18 ;  /* 0x0000001200b47202 */ /* 0x000fce0000000f00 */
.L_x_22162:
[----:B------:R-:W-:Y:S05]  /*24200*/  BSYNC.RECONVERGENT B1 ;  /* 0x0000000000017941 */ /* 0x000fea0003800200 */
.L_x_22161:
        /* <DEDUP_REMOVED lines=24> */
.L_x_22168:
        /* <DEDUP_REMOVED lines=13> */
.L_x_22170:
[----:B------:R-:W-:Y:S05]  /*24460*/  BSYNC.RECONVERGENT B2 ;  /* 0x0000000000027941 */ /* 0x000fea0003800200 */
.L_x_22169:
        /* <DEDUP_REMOVED lines=61> */
.L_x_22167:
[----:B------:R-:W-:Y:S05]  /*24840*/  BSYNC.RECONVERGENT B1 ;  /* 0x0000000000017941 */ /* 0x000fea0003800200 */
.L_x_22166:
        /* <DEDUP_REMOVED lines=18> */
.L_x_22173:
        /* <DEDUP_REMOVED lines=13> */
.L_x_22175:
[----:B------:R-:W-:Y:S05]  /*24a40*/  BSYNC.RECONVERGENT B2 ;  /* 0x0000000000027941 */ /* 0x000fea0003800200 */
.L_x_22174:
        /* <DEDUP_REMOVED lines=61> */
.L_x_22172:
[----:B------:R-:W-:Y:S05]  /*24e20*/  BSYNC.RECONVERGENT B1 ;  /* 0x0000000000017941 */ /* 0x000fea0003800200 */
.L_x_22171:
        /* <DEDUP_REMOVED lines=24> */
.L_x_22178:
        /* <DEDUP_REMOVED lines=13> */
.L_x_22180:
[----:B------:R-:W-:Y:S05]  /*25080*/  BSYNC.RECONVERGENT B2 ;  /* 0x0000000000027941 */ /* 0x000fea0003800200 */
.L_x_22179:
        /* <DEDUP_REMOVED lines=61> */
.L_x_22177:
[----:B------:R-:W-:Y:S05]  /*25460*/  BSYNC.RECONVERGENT B1 ;  /* 0x0000000000017941 */ /* 0x000fea0003800200 */
.L_x_22176:
[----:B------:R-:W-:Y:S01]  /*25470*/  ISETP.NE.AND P5, PT, R122, 0x1, PT ;  /* 0x000000017a00780c */ /* 0x000fe20003fa5270 */
[----:B------:R-:W-:Y:S01]  /*25480*/  IMAD.U32 R19, R123, 0x10000, RZ ;  /* 0x000100007b137824 */ /* 0x000fe200078e00ff */
[----:B------:R-:W-:Y:S01]  /*25490*/  I2FP.F32.U32 R7, R7 ;  /* 0x0000000700077245 */ /* 0x000fe20000201000 */
[----:B------:R-:W-:Y:S02]  /*254a0*/  BSSY.RECONVERGENT B1, `(.L_x_22181) ;  /* 0x000005b000017945 */ /* 0x000fe40003800200 */
[----:B------:R-:W-:Y:S02]  /*254b0*/  FMUL.FTZ R19, R19, R9 ;  /* 0x0000000913137220 */ /* 0x000fe40000410000 */
[----:B------:R-:W-:Y:S01]  /*254c0*/  FFMA.FTZ R20, R7, R184, 1.1641532182693481445e-10 ;  /* 0x2f00000007147423 */ /* 0x000fe200000100b8 */
[----:B------:R-:W-:Y:S01]  /*254d0*/  PRMT R7, R123, 0x7632, R7 ;  /* 0x000076327b077816 */ /* 0x000fe20000000007 */
        /* <DEDUP_REMOVED lines=12> */
.L_x_22183:
        /* <DEDUP_REMOVED lines=13> */
.L_x_22185:
[----:B------:R-:W-:Y:S05]  /*25670*/  BSYNC.RECONVERGENT B2 ;  /* 0x0000000000027941 */ /* 0x000fea0003800200 */
.L_x_22184:
        /* <DEDUP_REMOVED lines=61> */
.L_x_22182:
[----:B------:R-:W-:Y:S05]  /*25a50*/  BSYNC.RECONVERGENT B1 ;  /* 0x0000000000017941 */ /* 0x000fea0003800200 */
.L_x_22181:
        /* <DEDUP_REMOVED lines=24> */
.L_x_22188:
        /* <DEDUP_REMOVED lines=13> */
.L_x_22190:
[----:B------:R-:W-:Y:S05]  /*25cb0*/  BSYNC.RECONVERGENT B2 ;  /* 0x0000000000027941 */ /* 0x000fea0003800200 */
.L_x_22189:
        /* <DEDUP_REMOVED lines=61> */
.L_x_22187:
[----:B------:R-:W-:Y:S05]  /*26090*/  BSYNC.RECONVERGENT B1 ;  /* 0x0000000000017941 */ /* 0x000fea0003800200 */
.L_x_22186:
        /* <DEDUP_REMOVED lines=18> */
.L_x_22193:
        /* <DEDUP_REMOVED lines=16> */
.L_x_22195:
[----:B------:R-:W-:Y:S05]  /*262c0*/  BSYNC.RECONVERGENT B2 ;  /* 0x0000000000027941 */ /* 0x000fea0003800200 */
.L_x_22194:
        /* <DEDUP_REMOVED lines=59> */
[----:B------:R-:W-:Y:S01]  /*26680*/  LOP3.LUT R6, R7, R6, R187, 0x96, !PT ;  /* 0x0000000607067212 */ /* 0x000fe200078e96bb */
[----:B------:R-:W-:-:S07]  /*26690*/  IMAD.MOV.U32 R7, RZ, RZ, RZ ;  /* 0x000000ffff077224 */ /* 0x000fce00078e00ff */
.L_x_22192:
[----:B------:R-:W-:Y:S05]  /*266a0*/  BSYNC.RECONVERGENT B1 ;  /* 0x0000000000017941 */ /* 0x000fea0003800200 */
.L_x_22191:
        /* <DEDUP_REMOVED lines=13> */
.L_x_22115:
        /* <DEDUP_REMOVED lines=16> */
.L_x_22199:
        /* <DEDUP_REMOVED lines=13> */
.L_x_22201:
[----:B------:R-:W-:Y:S05]  /*26950*/  BSYNC.RECONVERGENT B2 ;  /* 0x0000000000027941 */ /* 0x000fea0003800200 */
.L_x_22200:
        /* <DEDUP_REMOVED lines=60> */
[----:B------:R-:W-:-:S07]  /*26d20*/  IMAD.MOV.U32 R116, RZ, RZ, RZ ;  /* 0x000000ffff747224 */ /* 0x000fce00078e00ff */
.L_x_22198:
[----:B------:R-:W-:Y:S05]  /*26d30*/  BSYNC.RECONVERGENT B1 ;  /* 0x0000000000017941 */ /* 0x000fea0003800200 */
.L_x_22197:
[----:B------:R-:W0:Y:S01]  /*26d40*/  LDC R184, c[0x0][0x404] ;  /* 0x00010100ffb87b82 */ /* 0x000e220000000800 */
[----:B------:R-:W-:Y:S01]  /*26d50*/  I2FP.F32.U32 R7, R117 ;  /* 0x0000007500077245 */ /* 0x000fe20000201000 */
[----:B------:R-:W-:Y:S01]  /*26d60*/  IMAD.MOV.U32 R181, RZ, RZ, 0x2f800000 ;  /* 0x2f800000ffb57424 */ /* 0x000fe200078e00ff */
[----:B------:R-:W-:Y:S01]  /*26d70*/  ISETP.NE.AND P2, PT, R116, 0x1, PT ;  /* 0x000000017400780c */ /* 0x000fe20003f45270 */
[----:B------:R-:W-:Y:S01]  /*26d80*/  BSSY.RECONVERGENT B1, `(.L_x_22202) ;  /* 0x000005d000017945 */ /* 0x000fe20003800200 */
[----:B------:R-:W-:Y:S01]  /*26d90*/  LOP3.LUT R3, R3, 0xffffffef, RZ, 0xc0, !PT ;  /* 0xffffffef03037812 */ /* 0x000fe200078ec0ff */
[----:B------:R-:W-:Y:S01]  /*26da0*/  FFMA.FTZ R7, R7, R181, 1.1641532182693481445e-10 ;  /* 0x2f00000007077423 */ /* 0x000fe200000100b5 */
[----:B-----5:R-:W-:Y:S01]  /*26db0*/  SHF.L.U32 R9, R120, 0x10, RZ ;  /* 0x0000001078097819 */ /* 0x020fe200000006ff */
[----:B------:R-:W-:Y:S02]  /*26dc0*/  IMAD.MOV.U32 R117, RZ, RZ, 0x2 ;  /* 0x00000002ff757424 */ /* 0x000fe400078e00ff */
[----:B------:R-:W-:Y:S01]  /*26dd0*/  IMAD.MOV.U32 R118, RZ, RZ, R10 ;  /* 0x000000ffff767224 */ /* 0x000fe200078e000a */
[----:B0-----:R-:W-:-:S02]  /*26de0*/  FSETP.LE.FTZ.AND P3, PT, R7, R184, PT ;  /* 0x000000b80700720b */ /* 0x001fc40003f73000 */
        /* <DEDUP_REMOVED lines=11> */
.L_x_22204:
        /* <DEDUP_REMOVED lines=13> */
.L_x_22206:
[----:B------:R-:W-:Y:S05]  /*26f70*/  BSYNC.RECONVERGENT B2 ;  /* 0x0000000000027941 */ /* 0x000fea0003800200 */
.L_x_22205:
        /* <DEDUP_REMOVED lines=61> */
.L_x_22203:
[----:B------:R-:W-:Y:S05]  /*27350*/  BSYNC.RECONVERGENT B1 ;  /* 0x0000000000017941 */ /* 0x000fea0003800200 */
.L_x_22202:
[----:B------:R-:W-:Y:S01]  /*27360*/  I2FP.F32.U32 R116, R118 ;  /* 0x0000007600747245 */ /* 0x000fe20000201000 */
[----:B------:R-:W-:Y:S01]  /*27370*/  BSSY.RECONVERGENT B1, `(.L_x_22207) ;  /* 0x000005d000017945 */ /* 0x000fe20003800200 */
[----:B------:R-:W-:Y:S01]  /*27380*/  LOP3.LUT R3, R3, 0xfffffff7, RZ, 0xc0, !PT ;  /* 0xfffffff703037812 */ /* 0x000fe200078ec0ff */
[----:B------:R-:W-:Y:S02]  /*27390*/  IMAD.MOV.U32 R118, RZ, RZ, 0x2 ;  /* 0x00000002ff767424 */ /* 0x000fe400078e00ff */
[----:B------:R-:W-:-:S05]  /*273a0*/  FFMA.FTZ R116, R116, R181, 1.1641532182693481445e-10 ;  /* 0x2f00000074747423 */ /* 0x000fca00000100b5 */
[----:B------:R-:W-:Y:S02]  /*273b0*/  FSETP.LE.FTZ.AND P2, PT, R116, R184, PT ;  /* 0x000000b87400720b */ /* 0x000fe40003f53000 */
[----:B------:R-:W-:Y:S01]  /*273c0*/  SHF.L.U32 R116, R7, 0x10, RZ ;  /* 0x0000001007747819 */ /* 0x000fe200000006ff */
[----:B------:R-:W-:-:S10]  /*273d0*/  IMAD.MOV.U32 R7, RZ, RZ, R10 ;  /* 0x000000ffff077224 */ /* 0x000fd400078e000a */
        /* <DEDUP_REMOVED lines=11> */
.L_x_22209:
        /* <DEDUP_REMOVED lines=13> */
.L_x_22211:
[----:B------:R-:W-:Y:S05]  /*27560*/  BSYNC.RECONVERGENT B2 ;  /* 0x0000000000027941 */ /* 0x000fea0003800200 */
.L_x_22210:
        /* <DEDUP_REMOVED lines=61> */
.L_x_22208:
[----:B------:R-:W-:Y:S05]  /*27940*/  BSYNC.RECONVERGENT B1 ;  /* 0x0000000000017941 */ /* 0x000fea0003800200 */
.L_x_22207:
[----:B------:R-:W-:Y:S01]  /*27950*/  I2FP.F32.U32 R7, R7 ;  /* 0x0000000700077245 */ /* 0x000fe20000201000 */
[----:B------:R-:W-:Y:S01]  /*27960*/  BSSY.RECONVERGENT B1, `(.L_x_22212) ;  /* 0x000005e000017945 */ /* 0x000fe20003800200 */
[----:B------:R-:W-:Y:S01]  /*27970*/  LOP3.LUT R3, R3, 0xfffffffb, RZ, 0xc0, !PT ;  /* 0xfffffffb03037812 */ /* 0x000fe200078ec0ff */
[----:B------:R-:W-:Y:S01]  /*27980*/  IMAD.MOV.U32 R120, RZ, RZ, R10 ;  /* 0x000000ffff787224 */ /* 0x000fe200078e000a */
[----:B------:R-:W-:Y:S01]  /*27990*/  SHF.L.U32 R117, R121, 0x10, RZ ;  /* 0x0000001079757819 */ /* 0x000fe200000006ff */
[----:B------:R-:W-:Y:S01]  /*279a0*/  FFMA.FTZ R119, R7, R181, 1.1641532182693481445e-10 ;  /* 0x2f00000007777423 */ /* 0x000fe200000100b5 */
[----:B------:R-:W-:-:S04]  /*279b0*/  PRMT R7, R121, 0x7632, R7 ;  /* 0x0000763279077816 */ /* 0x000fc80000000007 */
        /* <DEDUP_REMOVED lines=13> */
.L_x_22214:
        /* <DEDUP_REMOVED lines=13> */
.L_x_22216:
[----:B------:R-:W-:Y:S05]  /*27b60*/  BSYNC.RECONVERGENT B2 ;  /* 0x0000000000027941 */ /* 0x000fea0003800200 */
.L_x_22215:
        /* <DEDUP_REMOVED lines=61> */
.L_x_22213:
[----:B------:R-:W-:Y:S05]  /*27f40*/  BSYNC.RECONVERGENT B1 ;  /* 0x0000000000017941 */ /* 0x000fea0003800200 */
.L_x_22212:
[----:B------:R-:W-:Y:S01]  /*27f50*/  I2FP.F32.U32 R118, R120 ;  /* 0x0000007800767245 */ /* 0x000fe20000201000 */
[----:B------:R-:W-:Y:S01]  /*27f60*/  BSSY.RECONVERGENT B1, `(.L_x_22217) ;  /* 0x000005d000017945 */ /* 0x000fe20003800200 */
[----:B------:R-:W-:-:S03]  /*27f70*/  LOP3.LUT R3, R3, 0xfffffffd, RZ, 0xc0, !PT ;  /* 0xfffffffd03037812 */ /* 0x000fc600078ec0ff */
[----:B------:R-:W-:Y:S01]  /*27f80*/  FFMA.FTZ R120, R118, R181, 1.1641532182693481445e-10 ;  /* 0x2f00000076787423 */ /* 0x000fe200000100b5 */
[----:B------:R-:W-:Y:S01]  /*27f90*/  SHF.L.U32 R118, R7, 0x10, RZ ;  /* 0x0000001007767819 */ /* 0x000fe200000006ff */
[----:B------:R-:W-:-:S03]  /*27fa0*/  IMAD.MOV.U32 R7, RZ, RZ, R10 ;  /* 0x000000ffff077224 */ /* 0x000fc600078e000a */
        /* <DEDUP_REMOVED lines=13> */
.L_x_22219:
        /* <DEDUP_REMOVED lines=13> */
.L_x_22221:
[----:B------:R-:W-:Y:S05]  /*28150*/  BSYNC.RECONVERGENT B2 ;  /* 0x0000000000027941 */ /* 0x000fea0003800200 */
.L_x_22220:
        /* <DEDUP_REMOVED lines=61> */
.L_x_22218:
[----:B------:R-:W-:Y:S05]  /*28530*/  BSYNC.RECONVERGENT B1 ;  /* 0x0000000000017941 */ /* 0x000fea0003800200 */
.L_x_22217:
[----:B------:R-:W-:Y:S01]  /*28540*/  ISETP.NE.AND P3, PT, R120, 0x1, PT ;  /* 0x000000017800780c */ /* 0x000fe20003f65270 */
[----:B------:R-:W-:Y:S01]  /*28550*/  BSSY.RECONVERGENT B1, `(.L_x_22222) ;  /* 0x000005c000017945 */ /* 0x000fe20003800200 */
[----:B------:R-:W-:Y:S02]  /*28560*/  I2FP.F32.U32 R7, R7 ;  /* 0x0000000700077245 */ /* 0x000fe40000201000 */
[----:B------:R-:W-:-:S03]  /*28570*/  SHF.L.U32 R119, R122, 0x10, RZ ;  /* 0x000000107a777819 */ /* 0x000fc600000006ff */
[----:B------:R-:W-:Y:S01]  /*28580*/  FFMA.FTZ R121, R7, R181, 1.1641532182693481445e-10 ;  /* 0x2f00000007797423 */ /* 0x000fe200000100b5 */
[----:B------:R-:W-:Y:S01]  /*28590*/  PRMT R7, R122, 0x7632, R7 ;  /* 0x000076327a077816 */ /* 0x000fe20000000007 */
[----:B------:R-:W-:-:S03]  /*285a0*/  IMAD.MOV.U32 R122, RZ, RZ, R10 ;  /* 0x000000ffff7a7224 */ /* 0x000fc600078e000a */
        /* <DEDUP_REMOVED lines=11> */
.L_x_22224:
        /* <DEDUP_REMOVED lines=13> */
.L_x_22226:
[----:B------:R-:W-:Y:S05]  /*28730*/  BSYNC.RECONVERGENT B2 ;  /* 0x0000000000027941 */ /* 0x000fea0003800200 */
.L_x_22225:
        /* <DEDUP_REMOVED lines=61> */
.L_x_22223:
[----:B------:R-:W-:Y:S05]  /*28b10*/  BSYNC.RECONVERGENT B1 ;  /* 0x0000000000017941 */ /* 0x000fea0003800200 */
.L_x_22222:
        /* <DEDUP_REMOVED lines=17> */
.L_x_22229:
        /* <DEDUP_REMOVED lines=13> */
.L_x_22231:
[----:B------:R-:W-:Y:S05]  /*28d00*/  BSYNC.RECONVERGENT B2 ;  /* 0x0000000000027941 */ /* 0x000fea0003800200 */
.L_x_22230:
        /* <DEDUP_REMOVED lines=61> */
.L_x_22228:
[----:B------:R-:W-:Y:S05]  /*290e0*/  BSYNC.RECONVERGENT B1 ;  /* 0x0000000000017941 */ /* 0x000fea0003800200 */
.L_x_22227:
        /* <DEDUP_REMOVED lines=18> */
.L_x_22234:
        /* <DEDUP_REMOVED lines=13> */
.L_x_22236:
[----:B------:R-:W-:Y:S05]  /*292e0*/  BSYNC.RECONVERGENT B2 ;  /* 0x0000000000027941 */ /* 0x000fea0003800200 */
.L_x_22235:
        /* <DEDUP_REMOVED lines=61> */
.L_x_22233:
[----:B------:R-:W-:Y:S05]  /*296c0*/  BSYNC.RECONVERGENT B1 ;  /* 0x0000000000017941 */ /* 0x000fea0003800200 */
.L_x_22232:
        /* <DEDUP_REMOVED lines=39> */
.L_x_22196:
        /* <DEDUP_REMOVED lines=44> */
.L_x_22237:
[----:B------:R-:W-:Y:S01]  /*29c00*/  IMAD.MOV.U32 R9, RZ, RZ, R180 ;  /* 0x000000ffff097224 */ /* 0x000fe200078e00b4 */
[----:B------:R-:W-:-:S07]  /*29c10*/  IADD3 R21, PT, PT, R21, 0x20, RZ ;  /* 0x0000002015157810 */ /* 0x000fce0007ffe0ff */
.L_x_22114:
[----:B------:R-:W-:Y:S05]  /*29c20*/  BSYNC.RECONVERGENT B0 ;  /* 0x0000000000007941 */ /* 0x000fea0003800200 */
.L_x_22113:
        /* <DEDUP_REMOVED lines=36> */
.L_x_22243:
        /* <DEDUP_REMOVED lines=13> */
.L_x_22245:
[----:B------:R-:W-:Y:S05]  /*29f40*/  BSYNC.RECONVERGENT B2 ;  /* 0x0000000000027941 */ /* 0x000fea0003800200 */
.L_x_22244:
        /* <DEDUP_REMOVED lines=61> */
.L_x_22242:
[----:B------:R-:W-:Y:S05]  /*2a320*/  BSYNC.RECONVERGENT B1 ;  /* 0x0000000000017941 */ /* 0x000fea0003800200 */
.L_x_22241:
        /* <DEDUP_REMOVED lines=24> */
.L_x_22248:
        /* <DEDUP_REMOVED lines=13> */
.L_x_22250:
[----:B------:R-:W-:Y:S05]  /*2a580*/  BSYNC.RECONVERGENT B2 ;  /* 0x0000000000027941 */ /* 0x000fea0003800200 */
.L_x_22249:
        /* <DEDUP_REMOVED lines=61> */
.L_x_22247:
[----:B------:R-:W-:Y:S05]  /*2a960*/  BSYNC.RECONVERGENT B1 ;  /* 0x0000000000017941 */ /* 0x000fea0003800200 */
.L_x_22246:
        /* <DEDUP_REMOVED lines=24> */
.L_x_22253:
        /* <DEDUP_REMOVED lines=13> */
.L_x_22255:
[----:B------:R-:W-:Y:S05]  /*2abc0*/  BSYNC.RECONVERGENT B2 ;  /* 0x0000000000027941 */ /* 0x000fea0003800200 */
.L_x_22254:
        /* <DEDUP_REMOVED lines=61> */
.L_x_22252:
[----:B------:R-:W-:Y:S05]  /*2afa0*/  BSYNC.RECONVERGENT B1 ;  /* 0x0000000000017941 */ /* 0x000fea0003800200 */
.L_x_22251:
        /* <DEDUP_REMOVED lines=20> */
.L_x_22258:
        /* <DEDUP_REMOVED lines=13> */
.L_x_22260:
[----:B------:R-:W-:Y:S05]  /*2b1c0*/  BSYNC.RECONVERGENT B2 ;  /* 0x0000000000027941 */ /* 0x000fea0003800200 */
.L_x_22259:
        /* <DEDUP_REMOVED lines=61> */
.L_x_22257:
[----:B------:R-:W-:Y:S05]  /*2b5a0*/  BSYNC.RECONVERGENT B1 ;  /* 0x0000000000017941 */ /* 0x000fea0003800200 */
.L_x_22256:
        /* <DEDUP_REMOVED lines=24> */
.L_x_22263:
        /* <DEDUP_REMOVED lines=13> */
.L_x_22265:
[----:B------:R-:W-:Y:S05]  /*2b800*/  BSYNC.RECONVERGENT B2 ;  /* 0x0000000000027941 */ /* 0x000fea0003800200 */
.L_x_22264:
        /* <DEDUP_REMOVED lines=61> */
.L_x_22262:
[----:B------:R-:W-:Y:S05]  /*2bbe0*/  BSYNC.RECONVERGENT B1 ;  /* 0x0000000000017941 */ /* 0x000fea0003800200 */
.L_x_22261:
        /* <DEDUP_REMOVED lines=21> */
.L_x_22268:
        /* <DEDUP_REMOVED lines=13> */
.L_x_22270:
[----:B------:R-:W-:Y:S05]  /*2be10*/  BSYNC.RECONVERGENT B2 ;  /* 0x0000000000027941 */ /* 0x000fea0003800200 */
.L_x_22269:
        /* <DEDUP_REMOVED lines=61> */
.L_x_22267:
[----:B------:R-:W-:Y:S05]  /*2c1f0*/  BSYNC.RECONVERGENT B1 ;  /* 0x0000000000017941 */ /* 0x000fea0003800200 */
.L_x_22266:
        /* <DEDUP_REMOVED lines=24> */
.L_x_22273:
        /* <DEDUP_REMOVED lines=13> */
.L_x_22275:
[----:B------:R-:W-:Y:S05]  /*2c450*/  BSYNC.RECONVERGENT B2 ;  /* 0x0000000000027941 */ /* 0x000fea0003800200 */
.L_x_22274:
        /* <DEDUP_REMOVED lines=61> */
.L_x_22272:
[----:B------:R-:W-:Y:S05]  /*2c830*/  BSYNC.RECONVERGENT B1 ;  /* 0x0000000000017941 */ /* 0x000fea0003800200 */
.L_x_22271:
        /* <DEDUP_REMOVED lines=20> */
.L_x_22278:
        /* <DEDUP_REMOVED lines=13> */
.L_x_22280:
[----:B------:R-:W-:Y:S05]  /*2ca50*/  BSYNC.RECONVERGENT B2 ;  /* 0x0000000000027941 */ /* 0x000fea0003800200 */
.L_x_22279:
        /* <DEDUP_REMOVED lines=61> */
.L_x_22277:
[----:B------:R-:W-:Y:S05]  /*2ce30*/  BSYNC.RECONVERGENT B1 ;  /* 0x0000000000017941 */ /* 0x000fea0003800200 */
.L_x_22276:
        /* <DEDUP_REMOVED lines=24> */
.L_x_22283:
        /* <DEDUP_REMOVED lines=13> */
.L_x_22285:
[----:B------:R-:W-:Y:S05]  /*2d090*/  BSYNC.RECONVERGENT B2 ;  /* 0x0000000000027941 */ /* 0x000fea0003800200 */
.L_x_22284:
        /* <DEDUP_REMOVED lines=61> */
.L_x_22282:
[----:B------:R-:W-:Y:S05]  /*2d470*/  BSYNC.RECONVERGENT B1 ;  /* 0x0000000000017941 */ /* 0x000fea0003800200 */
.L_x_22281:
[----:B------:R-:W-:Y:S01]  /*2d480*/  ISETP.NE.AND P3, PT, R18, 0x1, PT ;  /* 0x000000011200780c */ /* 0x000fe20003f65270 */
[C---:B------:R-:W-:Y:S01]  /*2d490*/  IMAD.U32 R17, R130.reuse, 0x10000, RZ ;  /* 0x0001000082117824 */ /* 0x040fe200078e00ff */
[----:B------:R-:W-:Y:S01]  /*2d4a0*/  I2FP.F32.U32 R7, R7 ;  /* 0x0000000700077245 */ /* 0x000fe20000201000 */
[----:B------:R-:W-:Y:S01]  /*2d4b0*/  BSSY.RECONVERGENT B1, `(.L_x_22286) ;  /* 0x000005b000017945 */ /* 0x000fe20003800200 */
[----:B------:R-:W-:Y:S02]  /*2d4c0*/  IMAD.MOV.U32 R20, RZ, RZ, 0x2 ;  /* 0x00000002ff147424 */ /* 0x000fe400078e00ff */
[----:B------:R-:W-:Y:S01]  /*2d4d0*/  FMUL.FTZ R17, R17, R9 ;  /* 0x0000000911117220 */ /* 0x000fe20000410000 */
[----:B------:R-:W-:Y:S01]  /*2d4e0*/  FFMA.FTZ R19, R7, R184, 1.1641532182693481445e-10 ;  /* 0x2f00000007137423 */ /* 0x000fe200000100b8 */
[----:B------:R-:W-:-:S04]  /*2d4f0*/  PRMT R7, R130, 0x7632, R7 ;  /* 0x0000763282077816 */ /* 0x000fc80000000007 */
        /* <DEDUP_REMOVED lines=11> */
.L_x_22288:
        /* <DEDUP_REMOVED lines=13> */
.L_x_22290:
[----:B------:R-:W-:Y:S05]  /*2d680*/  BSYNC.RECONVERGENT B2 ;  /* 0x0000000000027941 */ /* 0x000fea0003800200 */
.L_x_22289:
        /* <DEDUP_REMOVED lines=60> */
[----:B------:R-:W-:-:S07]  /*2da50*/  IMAD.MOV.U32 R180, RZ, RZ, R18 ;  /* 0x000000ffffb47224 */ /* 0x000fce00078e0012 */
.L_x_22287:
[----:B------:R-:W-:Y:S05]  /*2da60*/  BSYNC.RECONVERGENT B1 ;  /* 0x0000000000017941 */ /* 0x000fea0003800200 */
.L_x_22286:
        /* <DEDUP_REMOVED lines=24> */
.L_x_22293:
        /* <DEDUP_REMOVED lines=13> */
.L_x_22295:
[----:B------:R-:W-:Y:S05]  /*2dcc0*/  BSYNC.RECONVERGENT B2 ;  /* 0x0000000000027941 */ /* 0x000fea0003800200 */
.L_x_22294:
        /* <DEDUP_REMOVED lines=61> */
.L_x_22292:
[----:B------:R-:W-:Y:S05]  /*2e0a0*/  BSYNC.RECONVERGENT B1 ;  /* 0x0000000000017941 */ /* 0x000fea0003800200 */
.L_x_22291:
        /* <DEDUP_REMOVED lines=18> */
.L_x_22298:
        /* <DEDUP_REMOVED lines=13> */
.L_x_22300:
[----:B------:R-:W-:Y:S05]  /*2e2a0*/  BSYNC.RECONVERGENT B2 ;  /* 0x0000000000027941 */ /* 0x000fea0003800200 */
.L_x_22299:
        /* <DEDUP_REMOVED lines=61> */
.L_x_22297:
[----:B------:R-:W-:Y:S05]  /*2e680*/  BSYNC.RECONVERGENT B1 ;  /* 0x0000000000017941 */ /* 0x000fea0003800200 */
.L_x_22296:
        /* <DEDUP_REMOVED lines=24> */
.L_x_22303:
        /* <DEDUP_REMOVED lines=13> */
.L_x_22305:
[----:B------:R-:W-:Y:S05]  /*2e8e0*/  BSYNC.RECONVERGENT B2 ;  /* 0x0000000000027941 */ /* 0x000fea0003800200 */
.L_x_22304:
        /* <DEDUP_REMOVED lines=61> */
.L_x_22302:
[----:B------:R-:W-:Y:S05]  /*2ecc0*/  BSYNC.RECONVERGENT B1 ;  /* 0x0000000000017941 */ /* 0x000fea0003800200 */
.L_x_22301:
[----:B------:R-:W-:Y:S01]  /*2ecd0*/  ISETP.NE.AND P5, PT, R130, 0x1, PT ;  /* 0x000000018200780c */ /* 0x000fe20003fa5270 */
[----:B------:R-:W-:Y:S01]  /*2ece0*/  IMAD.U32 R19, R131, 0x10000, RZ ;  /* 0x0001000083137824 */ /* 0x000fe200078e00ff */
[----:B------:R-:W-:Y:S01]  /*2ecf0*/  I2FP.F32.U32 R7, R7 ;  /* 0x0000000700077245 */ /* 0x000fe20000201000 */
[----:B------:R-:W-:Y:S02]  /*2ed00*/  BSSY.RECONVERGENT B1, `(.L_x_22306) ;  /* 0x000005b000017945 */ /* 0x000fe40003800200 */
[----:B------:R-:W-:Y:S02]  /*2ed10*/  FMUL.FTZ R19, R19, R9 ;  /* 0x0000000913137220 */ /* 0x000fe40000410000 */
[----:B------:R-:W-:Y:S01]  /*2ed20*/  FFMA.FTZ R20, R7, R184, 1.1641532182693481445e-10 ;  /* 0x2f00000007147423 */ /* 0x000fe200000100b8 */
[----:B------:R-:W-:Y:S01]  /*2ed30*/  PRMT R7, R131, 0x7632, R7 ;  /* 0x0000763283077816 */ /* 0x000fe20000000007 */
[----:B------:R-:W-:-:S03]  /*2ed40*/  IMAD.MOV.U32 R131, RZ, RZ, 0x2 ;  /* 0x00000002ff837424 */ /* 0x000fc600078e00ff */
        /* <DEDUP_REMOVED lines=11> */
.L_x_22308:
        /* <DEDUP_REMOVED lines=13> */
.L_x_22310:
[----:B------:R-:W-:Y:S05]  /*2eed0*/  BSYNC.RECONVERGENT B2 ;  /* 0x0000000000027941 */ /* 0x000fea0003800200 */
.L_x_22309:
        /* <DEDUP_REMOVED lines=61> */
.L_x_22307:
[----:B------:R-:W-:Y:S05]  /*2f2b0*/  BSYNC.RECONVERGENT B1 ;  /* 0x0000000000017941 */ /* 0x000fea0003800200 */
.L_x_22306:
        /* <DEDUP_REMOVED lines=24> */
.L_x_22313:
        /* <DEDUP_REMOVED lines=13> */
.L_x_22315:
[----:B------:R-:W-:Y:S05]  /*2f510*/  BSYNC.RECONVERGENT B2 ;  /* 0x0000000000027941 */ /* 0x000fea0003800200 */
.L_x_22314:
        /* <DEDUP_REMOVED lines=60> */
[----:B------:R-:W-:-:S07]  /*2f8e0*/  LOP3.LUT R5, R5, R228, R183, 0x96, !PT ;  /* 0x000000e405057212 */ /* 0x000fce00078e96b7 */
.L_x_22312:
[----:B------:R-:W-:Y:S05]  /*2f8f0*/  BSYNC.RECONVERGENT B1 ;  /* 0x0000000000017941 */ /* 0x000fea0003800200 */
.L_x_22311:
[----:B------:R-:W-:Y:S01]  /*2f900*/  ISETP.NE.AND P6, PT, R182, 0x1, PT ;  /* 0x00000001b600780c */ /* 0x000fe20003fc5270 */
[----:B------:R-:W-:Y:S01]  /*2f910*/  IMAD.U32 R7, R7, 0x10000, RZ ;  /* 0x0001000007077824 */ /* 0x000fe200078e00ff */
[----:B------:R-:W-:Y:S01]  /*2f920*/  I2FP.F32.U32 R20, R20 ;  /* 0x0000001400147245 */ /* 0x000fe20000201000 */
[----:B------:R-:W-:Y:S04]  /*2f930*/  BSSY.RECONVERGENT B1, `(.L_x_22316) ;  /* 0x000005d000017945 */ /* 0x000fe80003800200 */
[----:B------:R-:W-:Y:S01]  /*2f940*/  FFMA.FTZ R131, R20, R184, 1.1641532182693481445e-10 ;  /* 0x2f00000014837423 */ /* 0x000fe200000100b8 */
[----:B------:R-:W-:Y:S01]  /*2f950*/  FMUL.FTZ R20, R7, R9 ;  /* 0x0000000907147220 */ /* 0x000fe20000410000 */
        /* <DEDUP_REMOVED lines=12> */
.L_x_22318:
        /* <DEDUP_REMOVED lines=16> */
.L_x_22320:
[----:B------:R-:W-:Y:S05]  /*2fb20*/  BSYNC.RECONVERGENT B2 ;  /* 0x0000000000027941 */ /* 0x000fea0003800200 */
.L_x_22319:
        /* <DEDUP_REMOVED lines=61> */
.L_x_22317:
[----:B------:R-:W-:Y:S05]  /*2ff00*/  BSYNC.RECONVERGENT B1 ;  /* 0x0000000000017941 */ /* 0x000fea0003800200 */
.L_x_22316:
        /* <DEDUP_REMOVED lines=13> */
.L_x_22240:
        /* <DEDUP_REMOVED lines=16> */
.L_x_22324:
        /* <DEDUP_REMOVED lines=13> */
.L_x_22326:
[----:B------:R-:W-:Y:S05]  /*301b0*/  BSYNC.RECONVERGENT B2 ;  /* 0x0000000000027941 */ /* 0x000fea0003800200 */
.L_x_22325:
        /* <DEDUP_REMOVED lines=55> */
[----:B------:R-:W-:Y:S01]  /*30530*/  VIADD R7, R22, 0x8ff34781 ;  /* 0x8ff3478116077836 */ /* 0x000fe20000000000 */
[----:B------:R-:W-:Y:S01]  /*30540*/  MOV R10, R126 ;  /* 0x0000007e000a7202 */ /* 0x000fe20000000f00 */
[----:B------:R-:W-:Y:S02]  /*30550*/  IMAD.MOV.U32 R180, RZ, RZ, R124 ;  /* 0x000000ffffb47224 */ /* 0x000fe400078e007c */
[----:B------:R-:W-:Y:S02]  /*30560*/  HFMA2 R124, -RZ, RZ, 0, 0 ;  /* 0x00000000ff7c7431 */ /* 0x000fe400000001ff */
[----:B------:R-:W-:Y:S01]  /*30570*/  IMAD.MOV.U32 R125, RZ, RZ, R9 ;  /* 0x000000ffff7d7224 */ /* 0x000fe200078e0009 */
[----:B------:R-:W-:-:S07]  /*30580*/  LOP3.LUT R6, R7, R6, R127, 0x96, !PT ;  /* 0x0000000607067212 */ /* 0x000fce00078e967f */
.L_x_22323:
[----:B------:R-:W-:Y:S05]  /*30590*/  BSYNC.RECONVERGENT B1 ;  /* 0x0000000000017941 */ /* 0x000fea0003800200 */
.L_x_22322:
[----:B------:R-:W0:Y:S01]  /*305a0*/  LDC R184, c[0x0][0x404] ;  /* 0x00010100ffb87b82 */ /* 0x000e220000000800 */
[----:B------:R-:W-:Y:S01]  /*305b0*/  I2FP.F32.U32 R7, R125 ;  /* 0x0000007d00077245 */ /* 0x000fe20000201000 */
[----:B------:R-:W-:Y:S01]  /*305c0*/  IMAD.MOV.U32 R181, RZ, RZ, 0x2f800000 ;  /* 0x2f800000ffb57424 */ /* 0x000fe200078e00ff */
[----:B------:R-:W-:Y:S01]  /*305d0*/  LOP3.LUT R3, R3, 0xffffffef, RZ, 0xc0, !PT ;  /* 0xffffffef03037812 */ /* 0x000fe200078ec0ff */
[----:B------:R-:W-:Y:S01]  /*305e0*/  BSSY.RECONVERGENT B1, `(.L_x_22327) ;  /* 0x000005d000017945 */ /* 0x000fe20003800200 */
[----:B-----5:R-:W-:Y:S02]  /*305f0*/  IMAD.U32 R9, R128, 0x10000, RZ ;  /* 0x0001000080097824 */ /* 0x020fe400078e00ff */
[----:B------:R-:W-:Y:S01]  /*30600*/  FFMA.FTZ R7, R7, R181, 1.1641532182693481445e-10 ;  /* 0x2f00000007077423 */ /* 0x000fe200000100b5 */
[----:B------:R-:W-:Y:S01]  /*30610*/  MOV R125, 0x2 ;  /* 0x00000002007d7802 */ /* 0x000fe20000000f00 */
[----:B------:R-:W-:-:S03]  /*30620*/  IMAD.MOV.U32 R126, RZ, RZ, R10 ;  /* 0x000000ffff7e7224 */ /* 0x000fc600078e000a */
[----:B0-----:R-:W-:Y:S02]  /*30630*/  FSETP.LE.FTZ.AND P2, PT, R7, R184, PT ;  /* 0x000000b80700720b */ /* 0x001fe40003f53000 */
        /* <DEDUP_REMOVED lines=12> */
.L_x_22329:
        /* <DEDUP_REMOVED lines=13> */
.L_x_22331:
[----:B------:R-:W-:Y:S05]  /*307d0*/  BSYNC.RECONVERGENT B2 ;  /* 0x0000000000027941 */ /* 0x000fea0003800200 */
.L_x_22330:
        /* <DEDUP_REMOVED lines=61> */
.L_x_22328:
[----:B------:R-:W-:Y:S05]  /*30bb0*/  BSYNC.RECONVERGENT B1 ;  /* 0x0000000000017941 */ /* 0x000fea0003800200 */
.L_x_22327:
        /* <DEDUP_REMOVED lines=19> */
.L_x_22334:
        /* <DEDUP_REMOVED lines=13> */
.L_x_22336:
[----:B------:R-:W-:Y:S05]  /*30dc0*/  BSYNC.RECONVERGENT B2 ;  /* 0x0000000000027941 */ /* 0x000fea0003800200 */
.L_x_22335:
        /* <DEDUP_REMOVED lines=61> */
.L_x_22333:
[----:B------:R-:W-:Y:S05]  /*311a0*/  BSYNC.RECONVERGENT B1 ;  /* 0x0000000000017941 */ /* 0x000fea0003800200 */
.L_x_22332:
[----:B------:R-:W-:Y:S01]  /*311b0*/  I2FP.F32.U32 R7, R7 ;  /* 0x0000000700077245 */ /* 0x000fe20000201000 */
[----:B------:R-:W-:Y:S01]  /*311c0*/  BSSY.RECONVERGENT B1, `(.L_x_22337) ;  /* 0x000005e000017945 */ /* 0x000fe20003800200 */
[----:B------:R-:W-:Y:S01]  /*311d0*/  LOP3.LUT R3, R3, 0xfffffffb, RZ, 0xc0, !PT ;  /* 0xfffffffb03037812 */ /* 0x000fe200078ec0ff */
[----:B------:R-:W-:Y:S02]  /*311e0*/  IMAD.U32 R125, R129, 0x10000, RZ ;  /* 0x00010000817d7824 */ /* 0x000fe400078e00ff */
[----:B------:R-:W-:Y:S01]  /*311f0*/  FFMA.FTZ R127, R7, R181, 1.1641532182693481445e-10 ;  /* 0x2f000000077f7423 */ /* 0x000fe200000100b5 */
[----:B------:R-:W-:Y:S01]  /*31200*/  PRMT R7, R129, 0x7632, R7 ;  /* 0x0000763281077816 */ /* 0x000fe20000000007 */
[----:B------:R-:W-:-:S03]  /*31210*/  IMAD.MOV.U32 R128, RZ, RZ, R10 ;  /* 0x000000ffff807224 */ /* 0x000fc600078e000a */
        /* <DEDUP_REMOVED lines=13> */
.L_x_22339:
        /* <DEDUP_REMOVED lines=13> */
.L_x_22341:
[----:B------:R-:W-:Y:S05]  /*313c0*/  BSYNC.RECONVERGENT B2 ;  /* 0x0000000000027941 */ /* 0x000fea0003800200 */
.L_x_22340:
        /* <DEDUP_REMOVED lines=61> */
.L_x_22338:
[----:B------:R-:W-:Y:S05]  /*317a0*/  BSYNC.RECONVERGENT B1 ;  /* 0x0000000000017941 */ /* 0x000fea0003800200 */
.L_x_22337:
[----:B------:R-:W-:Y:S01]  /*317b0*/  I2FP.F32.U32 R126, R128 ;  /* 0x00000080007e7245 */ /* 0x000fe20000201000 */
[----:B------:R-:W-:Y:S01]  /*317c0*/  BSSY.RECONVERGENT B1, `(.L_x_22342) ;  /* 0x000005d000017945 */ /* 0x000fe20003800200 */
[----:B------:R-:W-:-:S03]  /*317d0*/  LOP3.LUT R3, R3, 0xfffffffd, RZ, 0xc0, !PT ;  /* 0xfffffffd03037812 */ /* 0x000fc600078ec0ff */
[----:B------:R-:W-:Y:S01]  /*317e0*/  FFMA.FTZ R128, R126, R181, 1.1641532182693481445e-10 ;  /* 0x2f0000007e807423 */ /* 0x000fe200000100b5 */
[----:B------:R-:W-:Y:S02]  /*317f0*/  IMAD.U32 R126, R7, 0x10000, RZ ;  /* 0x00010000077e7824 */ /* 0x000fe400078e00ff */
[----:B------:R-:W-:Y:S02]  /*31800*/  IMAD.MOV.U32 R7, RZ, RZ, R10 ;  /* 0x000000ffff077224 */ /* 0x000fe400078e000a */
        /* <DEDUP_REMOVED lines=13> */
.L_x_22344:
        /* <DEDUP_REMOVED lines=13> */
.L_x_22346:
[----:B------:R-:W-:Y:S05]  /*319b0*/  BSYNC.RECONVERGENT B2 ;  /* 0x0000000000027941 */ /* 0x000fea0003800200 */
.L_x_22345:
        /* <DEDUP_REMOVED lines=61> */
.L_x_22343:
[----:B------:R-:W-:Y:S05]  /*31d90*/  BSYNC.RECONVERGENT B1 ;  /* 0x0000000000017941 */ /* 0x000fea0003800200 */
.L_x_22342:
        /* <DEDUP_REMOVED lines=18> */
.L_x_22349:
        /* <DEDUP_REMOVED lines=13> */
.L_x_22351:
[----:B------:R-:W-:Y:S05]  /*31f90*/  BSYNC.RECONVERGENT B2 ;  /* 0x0000000000027941 */ /* 0x000fea0003800200 */
.L_x_22350:
        /* <DEDUP_REMOVED lines=61> */
.L_x_22348:
[----:B------:R-:W-:Y:S05]  /*32370*/  BSYNC.RECONVERGENT B1 ;  /* 0x0000000000017941 */ /* 0x000fea0003800200 */
.L_x_22347:
        /* <DEDUP_REMOVED lines=17> */
.L_x_22354:
        /* <DEDUP_REMOVED lines=13> */
.L_x_22356:
[----:B------:R-:W-:Y:S05]  /*32560*/  BSYNC.RECONVERGENT B2 ;  /* 0x0000000000027941 */ /* 0x000fea0003800200 */
.L_x_22355:
        /* <DEDUP_REMOVED lines=61> */
.L_x_22353:
[----:B------:R-:W-:Y:S05]  /*32940*/  BSYNC.RECONVERGENT B1 ;  /* 0x0000000000017941 */ /* 0x000fea0003800200 */
.L_x_22352:
        /* <DEDUP_REMOVED lines=18> */
.L_x_22359:
        /* <DEDUP_REMOVED lines=13> */
.L_x_22361:
[----:B------:R-:W-:Y:S05]  /*32b40*/  BSYNC.RECONVERGENT B2 ;  /* 0x0000000000027941 */ /* 0x000fea0003800200 */
.L_x_22360:
        /* <DEDUP_REMOVED lines=61> */
.L_x_22358:
[----:B------:R-:W-:Y:S05]  /*32f20*/  BSYNC.RECONVERGENT B1 ;  /* 0x0000000000017941 */ /* 0x000fea0003800200 */
.L_x_22357:
        /* <DEDUP_REMOVED lines=39> */
.L_x_22321:
        /* <DEDUP_REMOVED lines=44> */
.L_x_22362:
[----:B------:R-:W-:Y:S02]  /*33460*/  IMAD.MOV.U32 R9, RZ, RZ, R180 ;  /* 0x000000ffff097224 */ /* 0x000fe400078e00b4 */
[----:B------:R-:W-:-:S07]  /*33470*/  VIADD R21, R21, 0x20 ;  /* 0x0000002015157836 */ /* 0x000fce0000000000 */
.L_x_22239:
[----:B------:R-:W-:Y:S05]  /*33480*/  BSYNC.RECONVERGENT B0 ;  /* 0x0000000000007941 */ /* 0x000fea0003800200 */
.L_x_22238:
        /* <DEDUP_REMOVED lines=36> */
.L_x_22368:
        /* <DEDUP_REMOVED lines=13> */
.L_x_22370:
[----:B------:R-:W-:Y:S05]  /*337a0*/  BSYNC.RECONVERGENT B2 ;  /* 0x0000000000027941 */ /* 0x000fea0003800200 */
.L_x_22369:
        /* <DEDUP_REMOVED lines=61> */
.L_x_22367:
[----:B------:R-:W-:Y:S05]  /*33b80*/  BSYNC.RECONVERGENT B1 ;  /* 0x0000000000017941 */ /* 0x000fea0003800200 */
.L_x_22366:
        /* <DEDUP_REMOVED lines=24> */
.L_x_22373:
        /* <DEDUP_REMOVED lines=13> */
.L_x_22375:
[----:B------:R-:W-:Y:S05]  /*33de0*/  BSYNC.RECONVERGENT B2 ;  /* 0x0000000000027941 */ /* 0x000fea0003800200 */
.L_x_22374:
        /* <DEDUP_REMOVED lines=61> */
.L_x_22372:
[----:B------:R-:W-:Y:S05]  /*341c0*/  BSYNC.RECONVERGENT B1 ;  /* 0x0000000000017941 */ /* 0x000fea0003800200 */
.L_x_22371:
        /* <DEDUP_REMOVED lines=24> */
.L_x_22378:
        /* <DEDUP_REMOVED lines=13> */
.L_x_22380:
[----:B------:R-:W-:Y:S05]  /*34420*/  BSYNC.RECONVERGENT B2 ;  /* 0x0000000000027941 */ /* 0x000fea0003800200 */
.L_x_22379:
        /* <DEDUP_REMOVED lines=61> */
.L_x_22377:
[----:B------:R-:W-:Y:S05]  /*34800*/  BSYNC.RECONVERGENT B1 ;  /* 0x0000000000017941 */ /* 0x000fea0003800200 */
.L_x_22376:
        /* <DEDUP_REMOVED lines=20> */
.L_x_22383:
        /* <DEDUP_REMOVED lines=13> */
.L_x_22385:
[----:B------:R-:W-:Y:S05]  /*34a20*/  BSYNC.RECONVERGENT B2 ;  /* 0x0000000000027941 */ /* 0x000fea0003800200 */
.L_x_22384:
        /* <DEDUP_REMOVED lines=61> */
.L_x_22382:
[----:B------:R-:W-:Y:S05]  /*34e00*/  BSYNC.RECONVERGENT B1 ;  /* 0x0000000000017941 */ /* 0x000fea0003800200 */
.L_x_22381:
        /* <DEDUP_REMOVED lines=24> */
.L_x_22388:
        /* <DEDUP_REMOVED lines=13> */
.L_x_22390:
[----:B------:R-:W-:Y:S05]  /*35060*/  BSYNC.RECONVERGENT B2 ;  /* 0x0000000000027941 */ /* 0x000fea0003800200 */
.L_x_22389:
        /* <DEDUP_REMOVED lines=61> */
.L_x_22387:
[----:B------:R-:W-:Y:S05]  /*35440*/  BSYNC.RECONVERGENT B1 ;  /* 0x0000000000017941 */ /* 0x000fea0003800200 */
.L_x_22386:
        /* <DEDUP_REMOVED lines=21> */
.L_x_22393:
        /* <DEDUP_REMOVED lines=13> */
.L_x_22395:
[----:B------:R-:W-:Y:S05]  /*35670*/  BSYNC.RECONVERGENT B2 ;  /* 0x0000000000027941 */ /* 0x000fea0003800200 */
.L_x_22394:
        /* <DEDUP_REMOVED lines=61> */
.L_x_22392:
[----:B------:R-:W-:Y:S05]  /*35a50*/  BSYNC.RECONVERGENT B1 ;  /* 0x0000000000017941 */ /* 0x000fea0003800200 */
.L_x_22391:
        /* <DEDUP_REMOVED lines=24> */
.L_x_22398:
        /* <DEDUP_REMOVED lines=13> */
.L_x_22400:
[----:B------:R-:W-:Y:S05]  /*35cb0*/  BSYNC.RECONVERGENT B2 ;  /* 0x0000000000027941 */ /* 0x000fea0003800200 */
.L_x_22399:
        /* <DEDUP_REMOVED lines=61> */
.L_x_22397:
[----:B------:R-:W-:Y:S05]  /*36090*/  BSYNC.RECONVERGENT B1 ;  /* 0x0000000000017941 */ /* 0x000fea0003800200 */
.L_x_22396:
        /* <DEDUP_REMOVED lines=20> */
.L_x_22403:
        /* <DEDUP_REMOVED lines=13> */
.L_x_22405:
[----:B------:R-:W-:Y:S05]  /*362b0*/  BSYNC.RECONVERGENT B2 ;  /* 0x0000000000027941 */ /* 0x000fea0003800200 */
.L_x_22404:
        /* <DEDUP_REMOVED lines=61> */
.L_x_22402:
[----:B------:R-:W-:Y:S05]  /*36690*/  BSYNC.RECONVERGENT B1 ;  /* 0x0000000000017941 */ /* 0x000fea0003800200 */
.L_x_22401:
        /* <DEDUP_REMOVED lines=24> */
.L_x_22408:
        /* <DEDUP_REMOVED lines=13> */
.L_x_22410:
[----:B------:R-:W-:Y:S05]  /*368f0*/  BSYNC.RECONVERGENT B2 ;  /* 0x0000000000027941 */ /* 0x000fea0003800200 */
.L_x_22409:
        /* <DEDUP_REMOVED lines=61> */
.L_x_22407:
[----:B------:R-:W-:Y:S05]  /*36cd0*/  BSYNC.RECONVERGENT B1 ;  /* 0x0000000000017941 */ /* 0x000fea0003800200 */
.L_x_22406:
        /* <DEDUP_REMOVED lines=19> */
.L_x_22413:
        /* <DEDUP_REMOVED lines=13> */
.L_x_22415:
[----:B------:R-:W-:Y:S05]  /*36ee0*/  BSYNC.RECONVERGENT B2 ;  /* 0x0000000000027941 */ /* 0x000fea0003800200 */
.L_x_22414:
        /* <DEDUP_REMOVED lines=61> */
.L_x_22412:
[----:B------:R-:W-:Y:S05]  /*372c0*/  BSYNC.RECONVERGENT B1 ;  /* 0x0000000000017941 */ /* 0x000fea0003800200 */
.L_x_22411:
        /* <DEDUP_REMOVED lines=24> */
.L_x_22418:
        /* <DEDUP_REMOVED lines=13> */
.L_x_22420:
[----:B------:R-:W-:Y:S05]  /*37520*/  BSYNC.RECONVERGENT B2 ;  /* 0x0000000000027941 */ /* 0x000fea0003800200 */
.L_x_22419:
        /* <DEDUP_REMOVED lines=61> */
.L_x_22417:
[----:B------:R-:W-:Y:S05]  /*37900*/  BSYNC.RECONVERGENT B1 ;  /* 0x0000000000017941 */ /* 0x000fea0003800200 */
.L_x_22416:
        /* <DEDUP_REMOVED lines=18> */
.L_x_22423:
        /* <DEDUP_REMOVED lines=13> */
.L_x_22425:
[----:B------:R-:W-:Y:S05]  /*37b00*/  BSYNC.RECONVERGENT B2 ;  /* 0x0000000000027941 */ /* 0x000fea0003800200 */
.L_x_22424:
        /* <DEDUP_REMOVED lines=61> */
.L_x_22422:
[----:B------:R-:W-:Y:S05]  /*37ee0*/  BSYNC.RECONVERGENT B1 ;  /* 0x0000000000017941 */ /* 0x000fea0003800200 */
.L_x_22421:
        /* <DEDUP_REMOVED lines=24> */
.L_x_22428:
        /* <DEDUP_REMOVED lines=13> */
.L_x_22430:
[----:B------:R-:W-:Y:S05]  /*38140*/  BSYNC.RECONVERGENT B2 ;  /* 0x0000000000027941 */ /* 0x000fea0003800200 */
.L_x_22429:
        /* <DEDUP_REMOVED lines=61> */
.L_x_22427:
[----:B------:R-:W-:Y:S05]  /*38520*/  BSYNC.RECONVERGENT B1 ;  /* 0x0000000000017941 */ /* 0x000fea0003800200 */
.L_x_22426:
        /* <DEDUP_REMOVED lines=19> */
.L_x_22433:
        /* <DEDUP_REMOVED lines=13> */
.L_x_22435:
[----:B------:R-:W-:Y:S05]  /*38730*/  BSYNC.RECONVERGENT B2 ;  /* 0x0000000000027941 */ /* 0x000fea0003800200 */
.L_x_22434:
        /* <DEDUP_REMOVED lines=61> */
.L_x_22432:
[----:B------:R-:W-:Y:S05]  /*38b10*/  BSYNC.RECONVERGENT B1 ;  /* 0x0000000000017941 */ /* 0x000fea0003800200 */
.L_x_22431:
        /* <DEDUP_REMOVED lines=24> */
.L_x_22438:
        /* <DEDUP_REMOVED lines=13> */
.L_x_22440:
[----:B------:R-:W-:Y:S05]  /*38d70*/  BSYNC.RECONVERGENT B2 ;  /* 0x0000000000027941 */ /* 0x000fea0003800200 */
.L_x_22439:
        /* <DEDUP_REMOVED lines=58> */
[----:B------:R-:W-:Y:S01]  /*39120*/  MOV R180, R182 ;  /* 0x000000b600b47202 */ /* 0x000fe20000000f00 */
[----:B------:R-:W-:-:S03]  /*39130*/  IMAD.MOV.U32 R182, RZ, RZ, RZ ;  /* 0x000000ffffb67224 */ /* 0x000fc600078e00ff */
[----:B------:R-:W-:-:S07]  /*39140*/  LOP3.LUT R5, R5, R228, R183, 0x96, !PT ;  /* 0x000000e405057212 */ /* 0x000fce00078e96b7 */
.L_x_22437:
[----:B------:R-:W-:Y:S05]  /*39150*/  BSYNC.RECONVERGENT B1 ;  /* 0x0000000000017941 */ /* 0x000fea0003800200 */
.L_x_22436:
        /* <DEDUP_REMOVED lines=18> */
.L_x_22443:
        /* <DEDUP_REMOVED lines=16> */
.L_x_22445:
[----:B------:R-:W-:Y:S05]  /*39380*/  BSYNC.RECONVERGENT B2 ;  /* 0x0000000000027941 */ /* 0x000fea0003800200 */
.L_x_22444:
        /* <DEDUP_REMOVED lines=58> */
[----:B------:R-:W-:Y:S01]  /*39730*/  IMAD.MOV.U32 R7, RZ, RZ, RZ ;  /* 0x000000ffff077224 */ /* 0x000fe200078e00ff */
[----:B------:R-:W-:Y:S02]  /*39740*/  MOV R10, R186 ;  /* 0x000000ba000a7202 */ /* 0x000fe40000000f00 */
[----:B------:R-:W-:-:S07]  /*39750*/  LOP3.LUT R5, R5, R228, R183, 0x96, !PT ;  /* 0x000000e405057212 */ /* 0x000fce00078e96b7 */
.L_x_22442:
[----:B------:R-:W-:Y:S05]  /*39760*/  BSYNC.RECONVERGENT B1 ;  /* 0x0000000000017941 */ /* 0x000fea0003800200 */
.L_x_22441:
        /* <DEDUP_REMOVED lines=13> */
.L_x_22365:
        /* <DEDUP_REMOVED lines=16> */
.L_x_22449:
        /* <DEDUP_REMOVED lines=13> */
.L_x_22451:
[----:B------:R-:W-:Y:S05]  /*39a10*/  BSYNC.RECONVERGENT B2 ;  /* 0x0000000000027941 */ /* 0x000fea0003800200 */
.L_x_22450:
        /* <DEDUP_REMOVED lines=57> */
[----:B------:R-:W-:Y:S02]  /*39db0*/  HFMA2 R132, -RZ, RZ, 0, 0 ;  /* 0x00000000ff847431 */ /* 0x000fe400000001ff */
[----:B------:R-:W-:Y:S02]  /*39dc0*/  IMAD.MOV.U32 R10, RZ, RZ, R134 ;  /* 0x000000ffff0a7224 */ /* 0x000fe400078e0086 */
[----:B------:R-:W-:Y:S01]  /*39dd0*/  IMAD.MOV.U32 R133, RZ, RZ, R9 ;  /* 0x000000ffff857224 */ /* 0x000fe200078e0009 */
[----:B------:R-:W-:-:S07]  /*39de0*/  LOP3.LUT R6, R7, R6, R135, 0x96, !PT ;  /* 0x0000000607067212 */ /* 0x000fce00078e9687 */
.L_x_22448:
[----:B------:R-:W-:Y:S05]  /*39df0*/  BSYNC.RECONVERGENT B1 ;  /* 0x0000000000017941 */ /* 0x000fea0003800200 */
.L_x_22447:
        /* <DEDUP_REMOVED lines=22> */
.L_x_22454:
        /* <DEDUP_REMOVED lines=13> */
.L_x_22456:
[----:B------:R-:W-:Y:S05]  /*3a030*/  BSYNC.RECONVERGENT B2 ;  /* 0x0000000000027941 */ /* 0x000fea0003800200 */
.L_x_22455:
        /* <DEDUP_REMOVED lines=61> */
.L_x_22453:
[----:B------:R-:W-:Y:S05]  /*3a410*/  BSYNC.RECONVERGENT B1 ;  /* 0x0000000000017941 */ /* 0x000fea0003800200 */
.L_x_22452:
        /* <DEDUP_REMOVED lines=19> */
.L_x_22459:
        /* <DEDUP_REMOVED lines=13> */
.L_x_22461:
[----:B------:R-:W-:Y:S05]  /*3a620*/  BSYNC.RECONVERGENT B2 ;  /* 0x0000000000027941 */ /* 0x000fea0003800200 */
.L_x_22460:
        /* <DEDUP_REMOVED lines=61> */
.L_x_22458:
[----:B------:R-:W-:Y:S05]  /*3aa00*/  BSYNC.RECONVERGENT B1 ;  /* 0x0000000000017941 */ /* 0x000fea0003800200 */
.L_x_22457:
[----:B------:R-:W-:Y:S01]  /*3aa10*/  I2FP.F32.U32 R7, R7 ;  /* 0x0000000700077245 */ /* 0x000fe20000201000 */
[----:B------:R-:W-:Y:S01]  /*3aa20*/  BSSY.RECONVERGENT B1, `(.L_x_22462) ;  /* 0x000005e000017945 */ /* 0x000fe20003800200 */
[----:B------:R-:W-:Y:S02]  /*3aa30*/  LOP3.LUT R3, R3, 0xfffffffb, RZ, 0xc0, !PT ;  /* 0xfffffffb03037812 */ /* 0x000fe400078ec0ff */
[----:B------:R-:W-:Y:S01]  /*3aa40*/  SHF.L.U32 R133, R137, 0x10, RZ ;  /* 0x0000001089857819 */ /* 0x000fe200000006ff */
[----:B------:R-:W-:Y:S01]  /*3aa50*/  FFMA.FTZ R135, R7, R181, 1.1641532182693481445e-10 ;  /* 0x2f00000007877423 */ /* 0x000fe200000100b5 */
[----:B------:R-:W-:Y:S02]  /*3aa60*/  PRMT R7, R137, 0x7632, R7 ;  /* 0x0000763289077816 */ /* 0x000fe40000000007 */
[----:B------:R-:W-:Y:S02]  /*3aa70*/  MOV R136, R10 ;  /* 0x0000000a00887202 */ /* 0x000fe40000000f00 */
        /* <DEDUP_REMOVED lines=13> */
.L_x_22464:
        /* <DEDUP_REMOVED lines=13> */
.L_x_22466:
[----:B------:R-:W-:Y:S05]  /*3ac20*/  BSYNC.RECONVERGENT B2 ;  /* 0x0000000000027941 */ /* 0x000fea0003800200 */
.L_x_22465:
        /* <DEDUP_REMOVED lines=61> */
.L_x_22463:
[----:B------:R-:W-:Y:S05]  /*3b000*/  BSYNC.RECONVERGENT B1 ;  /* 0x0000000000017941 */ /* 0x000fea0003800200 */
.L_x_22462:
[----:B------:R-:W-:Y:S01]  /*3b010*/  I2FP.F32.U32 R134, R136 ;  /* 0x0000008800867245 */ /* 0x000fe20000201000 */
[----:B------:R-:W-:Y:S01]  /*3b020*/  BSSY.RECONVERGENT B1, `(.L_x_22467) ;  /* 0x000005d000017945 */ /* 0x000fe20003800200 */
[----:B------:R-:W-:-:S03]  /*3b030*/  LOP3.LUT R3, R3, 0xfffffffd, RZ, 0xc0, !PT ;  /* 0xfffffffd03037812 */ /* 0x000fc600078ec0ff */
[----:B------:R-:W-:Y:S01]  /*3b040*/  FFMA.FTZ R136, R134, R181, 1.1641532182693481445e-10 ;  /* 0x2f00000086887423 */ /* 0x000fe200000100b5 */
[----:B------:R-:W-:Y:S02]  /*3b050*/  SHF.L.U32 R134, R7, 0x10, RZ ;  /* 0x0000001007867819 */ /* 0x000fe400000006ff */
        /* <DEDUP_REMOVED lines=14> */
.L_x_22469:
        /* <DEDUP_REMOVED lines=13> */
.L_x_22471:
[----:B------:R-:W-:Y:S05]  /*3b210*/  BSYNC.RECONVERGENT B2 ;  /* 0x0000000000027941 */ /* 0x000fea0003800200 */
.L_x_22470:
        /* <DEDUP_REMOVED lines=61> */
.L_x_22468:
[----:B------:R-:W-:Y:S05]  /*3b5f0*/  BSYNC.RECONVERGENT B1 ;  /* 0x0000000000017941 */ /* 0x000fea0003800200 */
.L_x_22467:
[----:B------:R-:W-:Y:S01]  /*3b600*/  ISETP.NE.AND P3, PT, R136, 0x1, PT ;  /* 0x000000018800780c */ /* 0x000fe20003f65270 */
[----:B------:R-:W-:Y:S01]  /*3b610*/  BSSY.RECONVERGENT B1, `(.L_x_22472) ;  /* 0x000005c000017945 */ /* 0x000fe20003800200 */
[----:B------:R-:W-:Y:S02]  /*3b620*/  I2FP.F32.U32 R7, R7 ;  /* 0x0000000700077245 */ /* 0x000fe40000201000 */
[----:B------:R-:W-:-:S03]  /*3b630*/  SHF.L.U32 R135, R138, 0x10, RZ ;  /* 0x000000108a877819 */ /* 0x000fc600000006ff */
        /* <DEDUP_REMOVED lines=14> */
.L_x_22474:
        /* <DEDUP_REMOVED lines=13> */
.L_x_22476:
[----:B------:R-:W-:Y:S05]  /*3b7f0*/  BSYNC.RECONVERGENT B2 ;  /* 0x0000000000027941 */ /* 0x000fea0003800200 */
.L_x_22475:
        /* <DEDUP_REMOVED lines=61> */
.L_x_22473:
[----:B------:R-:W-:Y:S05]  /*3bbd0*/  BSYNC.RECONVERGENT B1 ;  /* 0x0000000000017941 */ /* 0x000fea0003800200 */
.L_x_22472:
[----:B------:R-:W-:Y:S01]  /*3bbe0*/  ISETP.NE.AND P4, PT, R137, 0x1, PT ;  /* 0x000000018900780c */ /* 0x000fe20003f85270 */
[----:B------:R-:W-:Y:S01]  /*3bbf0*/  BSSY.RECONVERGENT B1, `(.L_x_22477) ;  /* 0x000005b000017945 */ /* 0x000fe20003800200 */
[----:B------:R-:W-:Y:S01]  /*3bc00*/  I2FP.F32.U32 R138, R138 ;  /* 0x0000008a008a7245 */ /* 0x000fe20000201000 */
[----:B------:R-:W-:Y:S01]  /*3bc10*/  IMAD.MOV.U32 R182, RZ, RZ, 0x2 ;  /* 0x00000002ffb67424 */ /* 0x000fe200078e00ff */
[----:B------:R-:W-:Y:S02]  /*3bc20*/  SHF.L.U32 R136, R7, 0x10, RZ ;  /* 0x0000001007887819 */ /* 0x000fe400000006ff */
        /* <DEDUP_REMOVED lines=12> */
.L_x_22479:
        /* <DEDUP_REMOVED lines=13> */
.L_x_22481:
[----:B------:R-:W-:Y:S05]  /*3bdc0*/  BSYNC.RECONVERGENT B2 ;  /* 0x0000000000027941 */ /* 0x000fea0003800200 */
.L_x_22480:
        /* <DEDUP_REMOVED lines=61> */
.L_x_22478:
[----:B------:R-:W-:Y:S05]  /*3c1a0*/  BSYNC.RECONVERGENT B1 ;  /* 0x0000000000017941 */ /* 0x000fea0003800200 */
.L_x_22477:
        /* <DEDUP_REMOVED lines=18> */
.L_x_22484:
        /* <DEDUP_REMOVED lines=13> */
.L_x_22486:
[----:B------:R-:W-:Y:S05]  /*3c3a0*/  BSYNC.RECONVERGENT B2 ;  /* 0x0000000000027941 */ /* 0x000fea0003800200 */
.L_x_22485:
        /* <DEDUP_REMOVED lines=61> */
.L_x_22483:
[----:B------:R-:W-:Y:S05]  /*3c780*/  BSYNC.RECONVERGENT B1 ;  /* 0x0000000000017941 */ /* 0x000fea0003800200 */
.L_x_22482:
        /* <DEDUP_REMOVED lines=39> */
.L_x_22446:
        /* <DEDUP_REMOVED lines=44> */
.L_x_22487:
[----:B------:R-:W-:Y:S01]  /*3ccc0*/  MOV R9, R180 ;  /* 0x000000b400097202 */ /* 0x000fe20000000f00 */
[----:B------:R-:W-:-:S07]  /*3ccd0*/  VIADD R21, R21, 0x20 ;  /* 0x0000002015157836 */ /* 0x000fce0000000000 */
.L_x_22364:
[----:B------:R-:W-:Y:S05]  /*3cce0*/  BSYNC.RECONVERGENT B0 ;  /* 0x0000000000007941 */ /* 0x000fea0003800200 */
.L_x_22363:
        /* <DEDUP_REMOVED lines=36> */
.L_x_22493:
        /* <DEDUP_REMOVED lines=13> */
.L_x_22495:
[----:B------:R-:W-:Y:S05]  /*3d000*/  BSYNC.RECONVERGENT B2 ;  /* 0x0000000000027941 */ /* 0x000fea0003800200 */
.L_x_22494:
        /* <DEDUP_REMOVED lines=61> */
.L_x_22492:
[----:B------:R-:W-:Y:S05]  /*3d3e0*/  BSYNC.RECONVERGENT B1 ;  /* 0x0000000000017941 */ /* 0x000fea0003800200 */
.L_x_22491:
        /* <DEDUP_REMOVED lines=24> */
.L_x_22498:
        /* <DEDUP_REMOVED lines=13> */
.L_x_22500:
[----:B------:R-:W-:Y:S05]  /*3d640*/  BSYNC.RECONVERGENT B2 ;  /* 0x0000000000027941 */ /* 0x000fea0003800200 */
.L_x_22499:
        /* <DEDUP_REMOVED lines=61> */
.L_x_22497:
[----:B------:R-:W-:Y:S05]  /*3da20*/  BSYNC.RECONVERGENT B1 ;  /* 0x0000000000017941 */ /* 0x000fea0003800200 */
.L_x_22496:
        /* <DEDUP_REMOVED lines=24> */
.L_x_22503:
        /* <DEDUP_REMOVED lines=13> */
.L_x_22505:
[----:B------:R-:W-:Y:S05]  /*3dc80*/  BSYNC.RECONVERGENT B2 ;  /* 0x0000000000027941 */ /* 0x000fea0003800200 */
.L_x_22504:
        /* <DEDUP_REMOVED lines=61> */
.L_x_22502:
[----:B------:R-:W-:Y:S05]  /*3e060*/  BSYNC.RECONVERGENT B1 ;  /* 0x0000000000017941 */ /* 0x000fea0003800200 */
.L_x_22501:
        /* <DEDUP_REMOVED lines=20> */
.L_x_22508:
        /* <DEDUP_REMOVED lines=13> */
.L_x_22510:
[----:B------:R-:W-:Y:S05]  /*3e280*/  BSYNC.RECONVERGENT B2 ;  /* 0x0000000000027941 */ /* 0x000fea0003800200 */
.L_x_22509:
        /* <DEDUP_REMOVED lines=61> */
.L_x_22507:
[----:B------:R-:W-:Y:S05]  /*3e660*/  BSYNC.RECONVERGENT B1 ;  /* 0x0000000000017941 */ /* 0x000fea0003800200 */
.L_x_22506:
        /* <DEDUP_REMOVED lines=24> */
.L_x_22513:
        /* <DEDUP_REMOVED lines=13> */
.L_x_22515:
[----:B------:R-:W-:Y:S05]  /*3e8c0*/  BSYNC.RECONVERGENT B2 ;  /* 0x0000000000027941 */ /* 0x000fea0003800200 */
.L_x_22514:
        /* <DEDUP_REMOVED lines=61> */
.L_x_22512:
[----:B------:R-:W-:Y:S05]  /*3eca0*/  BSYNC.RECONVERGENT B1 ;  /* 0x0000000000017941 */ /* 0x000fea0003800200 */
.L_x_22511:
        /* <DEDUP_REMOVED lines=21> */
.L_x_22518:
        /* <DEDUP_REMOVED lines=13> */
.L_x_22520:
[----:B------:R-:W-:Y:S05]  /*3eed0*/  BSYNC.RECONVERGENT B2 ;  /* 0x0000000000027941 */ /* 0x000fea0003800200 */
.L_x_22519:
        /* <DEDUP_REMOVED lines=61> */
.L_x_22517:
[----:B------:R-:W-:Y:S05]  /*3f2b0*/  BSYNC.RECONVERGENT B1 ;  /* 0x0000000000017941 */ /* 0x000fea0003800200 */
.L_x_22516:
        /* <DEDUP_REMOVED lines=24> */
.L_x_22523:
        /* <DEDUP_REMOVED lines=13> */
.L_x_22525:
[----:B------:R-:W-:Y:S05]  /*3f510*/  BSYNC.RECONVERGENT B2 ;  /* 0x0000000000027941 */ /* 0x000fea0003800200 */
.L_x_22524:
        /* <DEDUP_REMOVED lines=61> */
.L_x_22522:
[----:B------:R-:W-:Y:S05]  /*3f8f0*/  BSYNC.RECONVERGENT B1 ;  /* 0x0000000000017941 */ /* 0x000fea0003800200 */
.L_x_22521:
        /* <DEDUP_REMOVED lines=20> */
.L_x_22528:
        /* <DEDUP_REMOVED lines=13> */
.L_x_22530:
[----:B------:R-:W-:Y:S05]  /*3fb10*/  BSYNC.RECONVERGENT B2 ;  /* 0x0000000000027941 */ /* 0x000fea0003800200 */
.L_x_22529:
        /* <DEDUP_REMOVED lines=61> */
.L_x_22527:
[----:B------:R-:W-:Y:S05]  /*3fef0*/  BSYNC.RECONVERGENT B1 ;  /* 0x0000000000017941 */ /* 0x000fea0003800200 */
.L_x_22526:
        /* <DEDUP_REMOVED lines=24> */
.L_x_22533:
        /* <DEDUP_REMOVED lines=13> */
.L_x_22535:
[----:B------:R-:W-:Y:S05]  /*40150*/  BSYNC.RECONVERGENT B2 ;  /* 0x0000000000027941 */ /* 0x000fea0003800200 */
.L_x_22534:
        /* <DEDUP_REMOVED lines=61> */
.L_x_22532:
[----:B------:R-:W-:Y:S05]  /*40530*/  BSYNC.RECONVERGENT B1 ;  /* 0x0000000000017941 */ /* 0x000fea0003800200 */
.L_x_22531:
[----:B------:R-:W-:Y:S01]  /*40540*/  ISETP.NE.AND P3, PT, R18, 0x1, PT ;  /* 0x000000011200780c */ /* 0x000fe20003f65270 */
[C---:B------:R-:W-:Y:S01]  /*40550*/  IMAD.U32 R17, R146.reuse, 0x10000, RZ ;  /* 0x0001000092117824 */ /* 0x040fe200078e00ff */
[----:B------:R-:W-:Y:S01]  /*40560*/  I2FP.F32.U32 R7, R7 ;  /* 0x0000000700077245 */ /* 0x000fe20000201000 */
[----:B------:R-:W-:Y:S01]  /*40570*/  BSSY.RECONVERGENT B1, `(.L_x_22536) ;  /* 0x000005b000017945 */ /* 0x000fe20003800200 */
[----:B------:R-:W-:Y:S01]  /*40580*/  MOV R20, 0x2 ;  /* 0x0000000200147802 */ /* 0x000fe20000000f00 */
[----:B------:R-:W-:Y:S02]  /*40590*/  FMUL.FTZ R17, R17, R9 ;  /* 0x0000000911117220 */ /* 0x000fe40000410000 */
        /* <DEDUP_REMOVED lines=13> */
.L_x_22538:
        /* <DEDUP_REMOVED lines=13> */
.L_x_22540:
[----:B------:R-:W-:Y:S05]  /*40740*/  BSYNC.RECONVERGENT B2 ;  /* 0x0000000000027941 */ /* 0x000fea0003800200 */
.L_x_22539:
        /* <DEDUP_REMOVED lines=60> */
[----:B------:R-:W-:-:S07]  /*40b10*/  IMAD.MOV.U32 R180, RZ, RZ, R18 ;  /* 0x000000ffffb47224 */ /* 0x000fce00078e0012 */
.L_x_22537:
[----:B------:R-:W-:Y:S05]  /*40b20*/  BSYNC.RECONVERGENT B1 ;  /* 0x0000000000017941 */ /* 0x000fea0003800200 */
.L_x_22536:
        /* <DEDUP_REMOVED lines=24> */
.L_x_22543:
        /* <DEDUP_REMOVED lines=13> */
.L_x_22545:
[----:B------:R-:W-:Y:S05]  /*40d80*/  BSYNC.RECONVERGENT B2 ;  /* 0x0000000000027941 */ /* 0x000fea0003800200 */
.L_x_22544:
        /* <DEDUP_REMOVED lines=61> */
.L_x_22542:
[----:B------:R-:W-:Y:S05]  /*41160*/  BSYNC.RECONVERGENT B1 ;  /* 0x0000000000017941 */ /* 0x000fea0003800200 */
.L_x_22541:
        /* <DEDUP_REMOVED lines=18> */
.L_x_22548:
        /* <DEDUP_REMOVED lines=13> */
.L_x_22550:
[----:B------:R-:W-:Y:S05]  /*41360*/  BSYNC.RECONVERGENT B2 ;  /* 0x0000000000027941 */ /* 0x000fea0003800200 */
.L_x_22549:
        /* <DEDUP_REMOVED lines=61> */
.L_x_22547:
[----:B------:R-:W-:Y:S05]  /*41740*/  BSYNC.RECONVERGENT B1 ;  /* 0x0000000000017941 */ /* 0x000fea0003800200 */
.L_x_22546:
        /* <DEDUP_REMOVED lines=24> */
.L_x_22553:
        /* <DEDUP_REMOVED lines=13> */
.L_x_22555:
[----:B------:R-:W-:Y:S05]  /*419a0*/  BSYNC.RECONVERGENT B2 ;  /* 0x0000000000027941 */ /* 0x000fea0003800200 */
.L_x_22554:
        /* <DEDUP_REMOVED lines=61> */
.L_x_22552:
[----:B------:R-:W-:Y:S05]  /*41d80*/  BSYNC.RECONVERGENT B1 ;  /* 0x0000000000017941 */ /* 0x000fea0003800200 */
.L_x_22551:
[----:B------:R-:W-:Y:S01]  /*41d90*/  ISETP.NE.AND P5, PT, R146, 0x1, PT ;  /* 0x000000019200780c */ /* 0x000fe20003fa5270 */
[----:B------:R-:W-:Y:S01]  /*41da0*/  IMAD.U32 R19, R147, 0x10000, RZ ;  /* 0x0001000093137824 */ /* 0x000fe200078e00ff */
[----:B------:R-:W-:Y:S01]  /*41db0*/  I2FP.F32.U32 R7, R7 ;  /* 0x0000000700077245 */ /* 0x000fe20000201000 */
[----:B------:R-:W-:Y:S02]  /*41dc0*/  BSSY.RECONVERGENT B1, `(.L_x_22556) ;  /* 0x000005b000017945 */ /* 0x000fe40003800200 */
[----:B------:R-:W-:Y:S02]  /*41dd0*/  FMUL.FTZ R19, R19, R9 ;  /* 0x0000000913137220 */ /* 0x000fe40000410000 */
[----:B------:R-:W-:Y:S01]  /*41de0*/  FFMA.FTZ R20, R7, R184, 1.1641532182693481445e-10 ;  /* 0x2f00000007147423 */ /* 0x000fe200000100b8 */
[----:B------:R-:W-:Y:S02]  /*41df0*/  PRMT R7, R147, 0x7632, R7 ;  /* 0x0000763293077816 */ /* 0x000fe40000000007 */
[----:B------:R-:W-:-:S02]  /*41e00*/  MOV R147, 0x2 ;  /* 0x0000000200937802 */ /* 0x000fc40000000f00 */
        /* <DEDUP_REMOVED lines=11> */
.L_x_22558:
        /* <DEDUP_REMOVED lines=13> */
.L_x_22560:
[----:B------:R-:W-:Y:S05]  /*41f90*/  BSYNC.RECONVERGENT B2 ;  /* 0x0000000000027941 */ /* 0x000fea0003800200 */
.L_x_22559:
        /* <DEDUP_REMOVED lines=61> */
.L_x_22557:
[----:B------:R-:W-:Y:S05]  /*42370*/  BSYNC.RECONVERGENT B1 ;  /* 0x0000000000017941 */ /* 0x000fea0003800200 */
.L_x_22556:
        /* <DEDUP_REMOVED lines=24> */
.L_x_22563:
        /* <DEDUP_REMOVED lines=13> */
.L_x_22565:
[----:B------:R-:W-:Y:S05]  /*425d0*/  BSYNC.RECONVERGENT B2 ;  /* 0x0000000000027941 */ /* 0x000fea0003800200 */
.L_x_22564:
        /* <DEDUP_REMOVED lines=58> */
[----:B------:R-:W-:Y:S02]  /*42980*/  IMAD.MOV.U32 R180, RZ, RZ, R182 ;  /* 0x000000ffffb47224 */ /* 0x000fe400078e00b6 */
[----:B------:R-:W-:Y:S01]  /*42990*/  HFMA2 R182, -RZ, RZ, 0, 0 ;  /* 0x00000000ffb67431 */ /* 0x000fe200000001ff */
[----:B------:R-:W-:-:S07]  /*429a0*/  LOP3.LUT R5, R5, R228, R183, 0x96, !PT ;  /* 0x000000e405057212 */ /* 0x000fce00078e96b7 */
.L_x_22562:
[----:B------:R-:W-:Y:S05]  /*429b0*/  BSYNC.RECONVERGENT B1 ;  /* 0x0000000000017941 */ /* 0x000fea0003800200 */
.L_x_22561:
[----:B------:R-:W-:Y:S01]  /*429c0*/  ISETP.NE.AND P6, PT, R182, 0x1, PT ;  /* 0x00000001b600780c */ /* 0x000fe20003fc5270 */
[----:B------:R-:W-:Y:S01]  /*429d0*/  IMAD.U32 R7, R7, 0x10000, RZ ;  /* 0x0001000007077824 */ /* 0x000fe200078e00ff */
[----:B------:R-:W-:Y:S01]  /*429e0*/  I2FP.F32.U32 R20, R20 ;  /* 0x0000001400147245 */ /* 0x000fe20000201000 */
[----:B------:R-:W-:Y:S04]  /*429f0*/  BSSY.RECONVERGENT B1, `(.L_x_22566) ;  /* 0x000005d000017945 */ /* 0x000fe80003800200 */
[----:B------:R-:W-:Y:S01]  /*42a00*/  FFMA.FTZ R147, R20, R184, 1.1641532182693481445e-10 ;  /* 0x2f00000014937423 */ /* 0x000fe200000100b8 */
[----:B------:R-:W-:Y:S01]  /*42a10*/  FMUL.FTZ R20, R7, R9 ;  /* 0x0000000907147220 */ /* 0x000fe20000410000 */
[----:B------:R-:W-:-:S03]  /*42a20*/  MOV R7, 0x2 ;  /* 0x0000000200077802 */ /* 0x000fc60000000f00 */
        /* <DEDUP_REMOVED lines=11> */
.L_x_22568:
        /* <DEDUP_REMOVED lines=16> */
.L_x_22570:
[----:B------:R-:W-:Y:S05]  /*42be0*/  BSYNC.RECONVERGENT B2 ;  /* 0x0000000000027941 */ /* 0x000fea0003800200 */
.L_x_22569:
        /* <DEDUP_REMOVED lines=60> */
[----:B------:R-:W-:-:S07]  /*42fb0*/  HFMA2 R7, -RZ, RZ, 0, 0 ;  /* 0x00000000ff077431 */ /* 0x000fce00000001ff */
.L_x_22567:
[----:B------:R-:W-:Y:S05]  /*42fc0*/  BSYNC.RECONVERGENT B1 ;  /* 0x0000000000017941 */ /* 0x000fea0003800200 */
.L_x_22566:
        /* <DEDUP_REMOVED lines=13> */
.L_x_22490:
        /* <DEDUP_REMOVED lines=16> */
.L_x_22574:
        /* <DEDUP_REMOVED lines=13> */
.L_x_22576:
[----:B------:R-:W-:Y:S05]  /*43270*/  BSYNC.RECONVERGENT B2 ;  /* 0x0000000000027941 */ /* 0x000fea0003800200 */
.L_x_22575:
        /* <DEDUP_REMOVED lines=61> */
.L_x_22573:
[----:B------:R-:W-:Y:S05]  /*43650*/  BSYNC.RECONVERGENT B1 ;  /* 0x0000000000017941 */ /* 0x000fea0003800200 */
.L_x_22572:
        /* <DEDUP_REMOVED lines=22> */
.L_x_22579:
        /* <DEDUP_REMOVED lines=13> */
.L_x_22581:
[----:B------:R-:W-:Y:S05]  /*43890*/  BSYNC.RECONVERGENT B2 ;  /* 0x0000000000027941 */ /* 0x000fea0003800200 */
.L_x_22580:
        /* <DEDUP_REMOVED lines=61> */
.L_x_22578:
[----:B------:R-:W-:Y:S05]  /*43c70*/  BSYNC.RECONVERGENT B1 ;  /* 0x0000000000017941 */ /* 0x000fea0003800200 */
.L_x_22577:
        /* <DEDUP_REMOVED lines=19> */
.L_x_22584:
        /* <DEDUP_REMOVED lines=13> */
.L_x_22586:
[----:B------:R-:W-:Y:S05]  /*43e80*/  BSYNC.RECONVERGENT B2 ;  /* 0x0000000000027941 */ /* 0x000fea0003800200 */
.L_x_22585:
        /* <DEDUP_REMOVED lines=61> */
.L_x_22583:
[----:B------:R-:W-:Y:S05]  /*44260*/  BSYNC.RECONVERGENT B1 ;  /* 0x0000000000017941 */ /* 0x000fea0003800200 */
.L_x_22582:
[----:B------:R-:W-:Y:S01]  /*44270*/  I2FP.F32.U32 R7, R7 ;  /* 0x0000000700077245 */ /* 0x000fe20000201000 */
[----:B------:R-:W-:Y:S01]  /*44280*/  BSSY.RECONVERGENT B1, `(.L_x_22587) ;  /* 0x000005e000017945 */ /* 0x000fe20003800200 */
[----:B------:R-:W-:Y:S01]  /*44290*/  LOP3.LUT R3, R3, 0xfffffffb, RZ, 0xc0, !PT ;  /* 0xfffffffb03037812 */ /* 0x000fe200078ec0ff */
[----:B------:R-:W-:Y:S02]  /*442a0*/  IMAD.U32 R141, R145, 0x10000, RZ ;  /* 0x00010000918d7824 */ /* 0x000fe400078e00ff */
[----:B------:R-:W-:Y:S01]  /*442b0*/  FFMA.FTZ R143, R7, R181, 1.1641532182693481445e-10 ;  /* 0x2f000000078f7423 */ /* 0x000fe200000100b5 */
[----:B------:R-:W-:Y:S01]  /*442c0*/  PRMT R7, R145, 0x7632, R7 ;  /* 0x0000763291077816 */ /* 0x000fe20000000007 */
[----:B------:R-:W-:-:S03]  /*442d0*/  IMAD.MOV.U32 R144, RZ, RZ, R10 ;  /* 0x000000ffff907224 */ /* 0x000fc600078e000a */
        /* <DEDUP_REMOVED lines=13> */
.L_x_22589:
        /* <DEDUP_REMOVED lines=13> */
.L_x_22591:
[----:B------:R-:W-:Y:S05]  /*44480*/  BSYNC.RECONVERGENT B2 ;  /* 0x0000000000027941 */ /* 0x000fea0003800200 */
.L_x_22590:
        /* <DEDUP_REMOVED lines=61> */
.L_x_22588:
[----:B------:R-:W-:Y:S05]  /*44860*/  BSYNC.RECONVERGENT B1 ;  /* 0x0000000000017941 */ /* 0x000fea0003800200 */
.L_x_22587:
[----:B------:R-:W-:Y:S01]  /*44870*/  I2FP.F32.U32 R142, R144 ;  /* 0x00000090008e7245 */ /* 0x000fe20000201000 */
[----:B------:R-:W-:Y:S01]  /*44880*/  BSSY.RECONVERGENT B1, `(.L_x_22592) ;  /* 0x000005d000017945 */ /* 0x000fe20003800200 */
[----:B------:R-:W-:-:S03]  /*44890*/  LOP3.LUT R3, R3, 0xfffffffd, RZ, 0xc0, !PT ;  /* 0xfffffffd03037812 */ /* 0x000fc600078ec0ff */
[----:B------:R-:W-:Y:S01]  /*448a0*/  FFMA.FTZ R144, R142, R181, 1.1641532182693481445e-10 ;  /* 0x2f0000008e907423 */ /* 0x000fe200000100b5 */
[----:B------:R-:W-:Y:S02]  /*448b0*/  IMAD.U32 R142, R7, 0x10000, RZ ;  /* 0x00010000078e7824 */ /* 0x000fe400078e00ff */
[----:B------:R-:W-:Y:S02]  /*448c0*/  IMAD.MOV.U32 R7, RZ, RZ, R10 ;  /* 0x000000ffff077224 */ /* 0x000fe400078e000a */
        /* <DEDUP_REMOVED lines=13> */
.L_x_22594:
        /* <DEDUP_REMOVED lines=13> */
.L_x_22596:
[----:B------:R-:W-:Y:S05]  /*44a70*/  BSYNC.RECONVERGENT B2 ;  /* 0x0000000000027941 */ /* 0x000fea0003800200 */
.L_x_22595:
        /* <DEDUP_REMOVED lines=61> */
.L_x_22593:
[----:B------:R-:W-:Y:S05]  /*44e50*/  BSYNC.RECONVERGENT B1 ;  /* 0x0000000000017941 */ /* 0x000fea0003800200 */
.L_x_22592:
[----:B------:R-:W-:Y:S01]  /*44e60*/  ISETP.NE.AND P3, PT, R144, 0x1, PT ;  /* 0x000000019000780c */ /* 0x000fe20003f65270 */
[----:B------:R-:W-:Y:S01]  /*44e70*/  BSSY.RECONVERGENT B1, `(.L_x_22597) ;  /* 0x000005c000017945 */ /* 0x000fe20003800200 */
[----:B------:R-:W-:Y:S01]  /*44e80*/  I2FP.F32.U32 R7, R7 ;  /* 0x0000000700077245 */ /* 0x000fe20000201000 */
[----:B------:R-:W-:-:S04]  /*44e90*/  IMAD.U32 R143, R146, 0x10000, RZ ;  /* 0x00010000928f7824 */ /* 0x000fc800078e00ff */
[----:B------:R-:W-:Y:S01]  /*44ea0*/  FFMA.FTZ R145, R7, R181, 1.1641532182693481445e-10 ;  /* 0x2f00000007917423 */ /* 0x000fe200000100b5 */
[----:B------:R-:W-:Y:S01]  /*44eb0*/  PRMT R7, R146, 0x7632, R7 ;  /* 0x0000763292077816 */ /* 0x000fe20000000007 */
[----:B------:R-:W-:-:S03]  /*44ec0*/  IMAD.MOV.U32 R146, RZ, RZ, R10 ;  /* 0x000000ffff927224 */ /* 0x000fc600078e000a */
        /* <DEDUP_REMOVED lines=11> */
.L_x_22599:
        /* <DEDUP_REMOVED lines=13> */
.L_x_22601:
[----:B------:R-:W-:Y:S05]  /*45050*/  BSYNC.RECONVERGENT B2 ;  /* 0x0000000000027941 */ /* 0x000fea0003800200 */
.L_x_22600:
        /* <DEDUP_REMOVED lines=61> */
.L_x_22598:
[----:B------:R-:W-:Y:S05]  /*45430*/  BSYNC.RECONVERGENT B1 ;  /* 0x0000000000017941 */ /* 0x000fea0003800200 */
.L_x_22597:
[----:B------:R-:W-:Y:S01]  /*45440*/  ISETP.NE.AND P4, PT, R145, 0x1, PT ;  /* 0x000000019100780c */ /* 0x000fe20003f85270 */
[----:B------:R-:W-:Y:S01]  /*45450*/  BSSY.RECONVERGENT B1, `(.L_x_22602) ;  /* 0x000005b000017945 */ /* 0x000fe20003800200 */
[----:B------:R-:W-:Y:S01]  /*45460*/  I2FP.F32.U32 R146, R146 ;  /* 0x0000009200927245 */ /* 0x000fe20000201000 */
[----:B------:R-:W-:Y:S01]  /*45470*/  IMAD.U32 R144, R7, 0x10000, RZ ;  /* 0x0001000007907824 */ /* 0x000fe200078e00ff */
[----:B------:R-:W-:Y:S01]  /*45480*/  MOV R182, 0x2 ;  /* 0x0000000200b67802 */ /* 0x000fe20000000f00 */
        /* <DEDUP_REMOVED lines=12> */
.L_x_22604:
        /* <DEDUP_REMOVED lines=13> */
.L_x_22606:
[----:B------:R-:W-:Y:S05]  /*45620*/  BSYNC.RECONVERGENT B2 ;  /* 0x0000000000027941 */ /* 0x000fea0003800200 */
.L_x_22605:
        /* <DEDUP_REMOVED lines=61> */
.L_x_22603:
[----:B------:R-:W-:Y:S05]  /*45a00*/  BSYNC.RECONVERGENT B1 ;  /* 0x0000000000017941 */ /* 0x000fea0003800200 */
.L_x_22602:
        /* <DEDUP_REMOVED lines=18> */
.L_x_22609:
        /* <DEDUP_REMOVED lines=13> */
.L_x_22611:
[----:B------:R-:W-:Y:S05]  /*45c00*/  BSYNC.RECONVERGENT B2 ;  /* 0x0000000000027941 */ /* 0x000fea0003800200 */
.L_x_22610:
        /* <DEDUP_REMOVED lines=61> */
.L_x_22608:
[----:B------:R-:W-:Y:S05]  /*45fe0*/  BSYNC.RECONVERGENT B1 ;  /* 0x0000000000017941 */ /* 0x000fea0003800200 */
.L_x_22607:
        /* <DEDUP_REMOVED lines=39> */
.L_x_22571:
        /* <DEDUP_REMOVED lines=44> */
.L_x_22612:
[----:B------:R-:W-:Y:S01]  /*46520*/  IMAD.MOV.U32 R9, RZ, RZ, R180 ;  /* 0x000000ffff097224 */ /* 0x000fe200078e00b4 */
[----:B------:R-:W-:-:S07]  /*46530*/  IADD3 R21, PT, PT, R21, 0x20, RZ ;  /* 0x0000002015157810 */ /* 0x000fce0007ffe0ff */
.L_x_22489:
[----:B------:R-:W-:Y:S05]  /*46540*/  BSYNC.RECONVERGENT B0 ;  /* 0x0000000000007941 */ /* 0x000fea0003800200 */
.L_x_22488:
        /* <DEDUP_REMOVED lines=36> */
.L_x_22618:
        /* <DEDUP_REMOVED lines=13> */
.L_x_22620:
[----:B------:R-:W-:Y:S05]  /*46860*/  BSYNC.RECONVERGENT B2 ;  /* 0x0000000000027941 */ /* 0x000fea0003800200 */
.L_x_22619:
        /* <DEDUP_REMOVED lines=61> */
.L_x_22617:
[----:B------:R-:W-:Y:S05]  /*46c40*/  BSYNC.RECONVERGENT B1 ;  /* 0x0000000000017941 */ /* 0x000fea0003800200 */
.L_x_22616:
        /* <DEDUP_REMOVED lines=24> */
.L_x_22623:
        /* <DEDUP_REMOVED lines=13> */
.L_x_22625:
[----:B------:R-:W-:Y:S05]  /*46ea0*/  BSYNC.RECONVERGENT B2 ;  /* 0x0000000000027941 */ /* 0x000fea0003800200 */
.L_x_22624:
        /* <DEDUP_REMOVED lines=61> */
.L_x_22622:
[----:B------:R-:W-:Y:S05]  /*47280*/  BSYNC.RECONVERGENT B1 ;  /* 0x0000000000017941 */ /* 0x000fea0003800200 */
.L_x_22621:
        /* <DEDUP_REMOVED lines=24> */
.L_x_22628:
        /* <DEDUP_REMOVED lines=13> */
.L_x_22630:
[----:B------:R-:W-:Y:S05]  /*474e0*/  BSYNC.RECONVERGENT B2 ;  /* 0x0000000000027941 */ /* 0x000fea0003800200 */
.L_x_22629:
        /* <DEDUP_REMOVED lines=61> */
.L_x_22627:
[----:B------:R-:W-:Y:S05]  /*478c0*/  BSYNC.RECONVERGENT B1 ;  /* 0x0000000000017941 */ /* 0x000fea0003800200 */
.L_x_22626:
        /* <DEDUP_REMOVED lines=20> */
.L_x_22633:
        /* <DEDUP_REMOVED lines=13> */
.L_x_22635:
[----:B------:R-:W-:Y:S05]  /*47ae0*/  BSYNC.RECONVERGENT B2 ;  /* 0x0000000000027941 */ /* 0x000fea0003800200 */
.L_x_22634:
        /* <DEDUP_REMOVED lines=61> */
.L_x_22632:
[----:B------:R-:W-:Y:S05]  /*47ec0*/  BSYNC.RECONVERGENT B1 ;  /* 0x0000000000017941 */ /* 0x000fea0003800200 */
.L_x_22631:
        /* <DEDUP_REMOVED lines=24> */
.L_x_22638:
        /* <DEDUP_REMOVED lines=13> */
.L_x_22640:
[----:B------:R-:W-:Y:S05]  /*48120*/  BSYNC.RECONVERGENT B2 ;  /* 0x0000000000027941 */ /* 0x000fea0003800200 */
.L_x_22639:
        /* <DEDUP_REMOVED lines=61> */
.L_x_22637:
[----:B------:R-:W-:Y:S05]  /*48500*/  BSYNC.RECONVERGENT B1 ;  /* 0x0000000000017941 */ /* 0x000fea0003800200 */
.L_x_22636:
        /* <DEDUP_REMOVED lines=21> */
.L_x_22643:
        /* <DEDUP_REMOVED lines=13> */
.L_x_22645:
[----:B------:R-:W-:Y:S05]  /*48730*/  BSYNC.RECONVERGENT B2 ;  /* 0x0000000000027941 */ /* 0x000fea0003800200 */
.L_x_22644:
        /* <DEDUP_REMOVED lines=61> */
.L_x_22642:
[----:B------:R-:W-:Y:S05]  /*48b10*/  BSYNC.RECONVERGENT B1 ;  /* 0x0000000000017941 */ /* 0x000fea0003800200 */
.L_x_22641:
        /* <DEDUP_REMOVED lines=24> */
.L_x_22648:
        /* <DEDUP_REMOVED lines=13> */
.L_x_22650:
[----:B------:R-:W-:Y:S05]  /*48d70*/  BSYNC.RECONVERGENT B2 ;  /* 0x0000000000027941 */ /* 0x000fea0003800200 */
.L_x_22649:
        /* <DEDUP_REMOVED lines=61> */
.L_x_22647:
[----:B------:R-:W-:Y:S05]  /*49150*/  BSYNC.RECONVERGENT B1 ;  /* 0x0000000000017941 */ /* 0x000fea0003800200 */
.L_x_22646:
        /* <DEDUP_REMOVED lines=20> */
.L_x_22653:
        /* <DEDUP_REMOVED lines=13> */
.L_x_22655:
[----:B------:R-:W-:Y:S05]  /*49370*/  BSYNC.RECONVERGENT B2 ;  /* 0x0000000000027941 */ /* 0x000fea0003800200 */
.L_x_22654:
        /* <DEDUP_REMOVED lines=61> */
.L_x_22652:
[----:B------:R-:W-:Y:S05]  /*49750*/  BSYNC.RECONVERGENT B1 ;  /* 0x0000000000017941 */ /* 0x000fea0003800200 */
.L_x_22651:
        /* <DEDUP_REMOVED lines=24> */
.L_x_22658:
        /* <DEDUP_REMOVED lines=13> */
.L_x_22660:
[----:B------:R-:W-:Y:S05]  /*499b0*/  BSYNC.RECONVERGENT B2 ;  /* 0x0000000000027941 */ /* 0x000fea0003800200 */
.L_x_22659:
        /* <DEDUP_REMOVED lines=61> */
.L_x_22657:
[----:B------:R-:W-:Y:S05]  /*49d90*/  BSYNC.RECONVERGENT B1 ;  /* 0x0000000000017941 */ /* 0x000fea0003800200 */
.L_x_22656:
        /* <DEDUP_REMOVED lines=19> */
.L_x_22663:
        /* <DEDUP_REMOVED lines=13> */
.L_x_22665:
[----:B------:R-:W-:Y:S05]  /*49fa0*/  BSYNC.RECONVERGENT B2 ;  /* 0x0000000000027941 */ /* 0x000fea0003800200 */
.L_x_22664:
        /* <DEDUP_REMOVED lines=61> */
.L_x_22662:
[----:B------:R-:W-:Y:S05]  /*4a380*/  BSYNC.RECONVERGENT B1 ;  /* 0x0000000000017941 */ /* 0x000fea0003800200 */
.L_x_22661:
        /* <DEDUP_REMOVED lines=24> */
.L_x_22668:
        /* <DEDUP_REMOVED lines=13> */
.L_x_22670:
[----:B------:R-:W-:Y:S05]  /*4a5e0*/  BSYNC.RECONVERGENT B2 ;  /* 0x0000000000027941 */ /* 0x000fea0003800200 */
.L_x_22669:
        /* <DEDUP_REMOVED lines=61> */
.L_x_22667:
[----:B------:R-:W-:Y:S05]  /*4a9c0*/  BSYNC.RECONVERGENT B1 ;  /* 0x0000000000017941 */ /* 0x000fea0003800200 */
.L_x_22666:
        /* <DEDUP_REMOVED lines=18> */
.L_x_22673:
        /* <DEDUP_REMOVED lines=13> */
.L_x_22675:
[----:B------:R-:W-:Y:S05]  /*4abc0*/  BSYNC.RECONVERGENT B2 ;  /* 0x0000000000027941 */ /* 0x000fea0003800200 */
.L_x_22674:
        /* <DEDUP_REMOVED lines=61> */
.L_x_22672:
[----:B------:R-:W-:Y:S05]  /*4afa0*/  BSYNC.RECONVERGENT B1 ;  /* 0x0000000000017941 */ /* 0x000fea0003800200 */
.L_x_22671:
        /* <DEDUP_REMOVED lines=24> */
.L_x_22678:
        /* <DEDUP_REMOVED lines=13> */
.L_x_22680:
[----:B------:R-:W-:Y:S05]  /*4b200*/  BSYNC.RECONVERGENT B2 ;  /* 0x0000000000027941 */ /* 0x000fea0003800200 */
.L_x_22679:
        /* <DEDUP_REMOVED lines=61> */
.L_x_22677:
[----:B------:R-:W-:Y:S05]  /*4b5e0*/  BSYNC.RECONVERGENT B1 ;  /* 0x0000000000017941 */ /* 0x000fea0003800200 */
.L_x_22676:
        /* <DEDUP_REMOVED lines=19> */
.L_x_22683:
        /* <DEDUP_REMOVED lines=13> */
.L_x_22685:
[----:B------:R-:W-:Y:S05]  /*4b7f0*/  BSYNC.RECONVERGENT B2 ;  /* 0x0000000000027941 */ /* 0x000fea0003800200 */
.L_x_22684:
        /* <DEDUP_REMOVED lines=61> */
.L_x_22682:
[----:B------:R-:W-:Y:S05]  /*4bbd0*/  BSYNC.RECONVERGENT B1 ;  /* 0x0000000000017941 */ /* 0x000fea0003800200 */
.L_x_22681:
        /* <DEDUP_REMOVED lines=24> */
.L_x_22688:
        /* <DEDUP_REMOVED lines=13> */
.L_x_22690:
[----:B------:R-:W-:Y:S05]  /*4be30*/  BSYNC.RECONVERGENT B2 ;  /* 0x0000000000027941 */ /* 0x000fea0003800200 */
.L_x_22689:
        /* <DEDUP_REMOVED lines=61> */
.L_x_22687:
[----:B------:R-:W-:Y:S05]  /*4c210*/  BSYNC.RECONVERGENT B1 ;  /* 0x0000000000017941 */ /* 0x000fea0003800200 */
.L_x_22686:
        /* <DEDUP_REMOVED lines=18> */
.L_x_22693:
        /* <DEDUP_REMOVED lines=16> */
.L_x_22695:
[----:B------:R-:W-:Y:S05]  /*4c440*/  BSYNC.RECONVERGENT B2 ;  /* 0x0000000000027941 */ /* 0x000fea0003800200 */
.L_x_22694:
        /* <DEDUP_REMOVED lines=61> */
.L_x_22692:
[----:B------:R-:W-:Y:S05]  /*4c820*/  BSYNC.RECONVERGENT B1 ;  /* 0x0000000000017941 */ /* 0x000fea0003800200 */
.L_x_22691:
        /* <DEDUP_REMOVED lines=13> */
.L_x_22615:
        /* <DEDUP_REMOVED lines=16> */
.L_x_22699:
        /* <DEDUP_REMOVED lines=13> */
.L_x_22701:
[----:B------:R-:W-:Y:S05]  /*4cad0*/  BSYNC.RECONVERGENT B2 ;  /* 0x0000000000027941 */ /* 0x000fea0003800200 */
.L_x_22700:
        /* <DEDUP_REMOVED lines=61> */
.L_x_22698:
[----:B------:R-:W-:Y:S05]  /*4ceb0*/  BSYNC.RECONVERGENT B1 ;  /* 0x0000000000017941 */ /* 0x000fea0003800200 */
.L_x_22697:
        /* <DEDUP_REMOVED lines=22> */
.L_x_22704:
        /* <DEDUP_REMOVED lines=13> */
.L_x_22706:
[----:B------:R-:W-:Y:S05]  /*4d0f0*/  BSYNC.RECONVERGENT B2 ;  /* 0x0000000000027941 */ /* 0x000fea0003800200 */
.L_x_22705:
        /* <DEDUP_REMOVED lines=61> */
.L_x_22703:
[----:B------:R-:W-:Y:S05]  /*4d4d0*/  BSYNC.RECONVERGENT B1 ;  /* 0x0000000000017941 */ /* 0x000fea0003800200 */
.L_x_22702:
        /* <DEDUP_REMOVED lines=19> */
.L_x_22709:
        /* <DEDUP_REMOVED lines=13> */
.L_x_22711:
[----:B------:R-:W-:Y:S05]  /*4d6e0*/  BSYNC.RECONVERGENT B2 ;  /* 0x0000000000027941 */ /* 0x000fea0003800200 */
.L_x_22710:
        /* <DEDUP_REMOVED lines=61> */
.L_x_22708:
[----:B------:R-:W-:Y:S05]  /*4dac0*/  BSYNC.RECONVERGENT B1 ;  /* 0x0000000000017941 */ /* 0x000fea0003800200 */
.L_x_22707:
        /* <DEDUP_REMOVED lines=20> */
.L_x_22714:
        /* <DEDUP_REMOVED lines=13> */
.L_x_22716:
[----:B------:R-:W-:Y:S05]  /*4dce0*/  BSYNC.RECONVERGENT B2 ;  /* 0x0000000000027941 */ /* 0x000fea0003800200 */
.L_x_22715:
        /* <DEDUP_REMOVED lines=61> */
.L_x_22713:
[----:B------:R-:W-:Y:S05]  /*4e0c0*/  BSYNC.RECONVERGENT B1 ;  /* 0x0000000000017941 */ /* 0x000fea0003800200 */
.L_x_22712:
        /* <DEDUP_REMOVED lines=19> */
.L_x_22719:
        /* <DEDUP_REMOVED lines=13> */
.L_x_22721:
[----:B------:R-:W-:Y:S05]  /*4e2d0*/  BSYNC.RECONVERGENT B2 ;  /* 0x0000000000027941 */ /* 0x000fea0003800200 */
.L_x_22720:
        /* <DEDUP_REMOVED lines=61> */
.L_x_22718:
[----:B------:R-:W-:Y:S05]  /*4e6b0*/  BSYNC.RECONVERGENT B1 ;  /* 0x0000000000017941 */ /* 0x000fea0003800200 */
.L_x_22717:
        /* <DEDUP_REMOVED lines=18> */
.L_x_22724:
        /* <DEDUP_REMOVED lines=13> */
.L_x_22726:
[----:B------:R-:W-:Y:S05]  /*4e8b0*/  BSYNC.RECONVERGENT B2 ;  /* 0x0000000000027941 */ /* 0x000fea0003800200 */
.L_x_22725:
        /* <DEDUP_REMOVED lines=61> */
.L_x_22723:
[----:B------:R-:W-:Y:S05]  /*4ec90*/  BSYNC.RECONVERGENT B1 ;  /* 0x0000000000017941 */ /* 0x000fea0003800200 */
.L_x_22722:
        /* <DEDUP_REMOVED lines=17> */
.L_x_22729:
        /* <DEDUP_REMOVED lines=13> */
.L_x_22731:
[----:B------:R-:W-:Y:S05]  /*4ee80*/  BSYNC.RECONVERGENT B2 ;  /* 0x0000000000027941 */ /* 0x000fea0003800200 */
.L_x_22730:
        /* <DEDUP_REMOVED lines=61> */
.L_x_22728:
[----:B------:R-:W-:Y:S05]  /*4f260*/  BSYNC.RECONVERGENT B1 ;  /* 0x0000000000017941 */ /* 0x000fea0003800200 */
.L_x_22727:
        /* <DEDUP_REMOVED lines=18> */
.L_x_22734:
        /* <DEDUP_REMOVED lines=13> */
.L_x_22736:
[----:B------:R-:W-:Y:S05]  /*4f460*/  BSYNC.RECONVERGENT B2 ;  /* 0x0000000000027941 */ /* 0x000fea0003800200 */
.L_x_22735:
        /* <DEDUP_REMOVED lines=61> */
.L_x_22733:
[----:B------:R-:W-:Y:S05]  /*4f840*/  BSYNC.RECONVERGENT B1 ;  /* 0x0000000000017941 */ /* 0x000fea0003800200 */
.L_x_22732:
        /* <DEDUP_REMOVED lines=39> */
.L_x_22696:
        /* <DEDUP_REMOVED lines=44> */
.L_x_22737:
[----:B------:R-:W-:Y:S01]  /*4fd80*/  MOV R9, R180 ;  /* 0x000000b400097202 */ /* 0x000fe20000000f00 */
[----:B------:R-:W-:-:S07]  /*4fd90*/  VIADD R21, R21, 0x20 ;  /* 0x0000002015157836 */ /* 0x000fce0000000000 */
.L_x_22614:
[----:B------:R-:W-:Y:S05]  /*4fda0*/  BSYNC.RECONVERGENT B0 ;  /* 0x0000000000007941 */ /* 0x000fea0003800200 */
.L_x_22613:
        /* <DEDUP_REMOVED lines=36> */
.L_x_22743:
        /* <DEDUP_REMOVED lines=13> */
.L_x_22745:
[----:B------:R-:W-:Y:S05]  /*500c0*/  BSYNC.RECONVERGENT B2 ;  /* 0x0000000000027941 */ /* 0x000fea0003800200 */
.L_x_22744:
        /* <DEDUP_REMOVED lines=61> */
.L_x_22742:
[----:B------:R-:W-:Y:S05]  /*504a0*/  BSYNC.RECONVERGENT B1 ;  /* 0x0000000000017941 */ /* 0x000fea0003800200 */
.L_x_22741:
        /* <DEDUP_REMOVED lines=24> */
.L_x_22748:
        /* <DEDUP_REMOVED lines=13> */
.L_x_22750:
[----:B------:R-:W-:Y:S05]  /*50700*/  BSYNC.RECONVERGENT B2 ;  /* 0x0000000000027941 */ /* 0x000fea0003800200 */
.L_x_22749:
        /* <DEDUP_REMOVED lines=61> */
.L_x_22747:
[----:B------:R-:W-:Y:S05]  /*50ae0*/  BSYNC.RECONVERGENT B1 ;  /* 0x0000000000017941 */ /* 0x000fea0003800200 */
.L_x_22746:
        /* <DEDUP_REMOVED lines=24> */
.L_x_22753:
        /* <DEDUP_REMOVED lines=13> */
.L_x_22755:
[----:B------:R-:W-:Y:S05]  /*50d40*/  BSYNC.RECONVERGENT B2 ;  /* 0x0000000000027941 */ /* 0x000fea0003800200 */
.L_x_22754:
        /* <DEDUP_REMOVED lines=61> */
.L_x_22752:
[----:B------:R-:W-:Y:S05]  /*51120*/  BSYNC.RECONVERGENT B1 ;  /* 0x0000000000017941 */ /* 0x000fea0003800200 */
.L_x_22751:
        /* <DEDUP_REMOVED lines=20> */
.L_x_22758:
        /* <DEDUP_REMOVED lines=13> */
.L_x_22760:
[----:B------:R-:W-:Y:S05]  /*51340*/  BSYNC.RECONVERGENT B2 ;  /* 0x0000000000027941 */ /* 0x000fea0003800200 */
.L_x_22759:
        /* <DEDUP_REMOVED lines=61> */
.L_x_22757:
[----:B------:R-:W-:Y:S05]  /*51720*/  BSYNC.RECONVERGENT B1 ;  /* 0x0000000000017941 */ /* 0x000fea0003800200 */
.L_x_22756:
        /* <DEDUP_REMOVED lines=24> */
.L_x_22763:
        /* <DEDUP_REMOVED lines=13> */
.L_x_22765:
[----:B------:R-:W-:Y:S05]  /*51980*/  BSYNC.RECONVERGENT B2 ;  /* 0x0000000000027941 */ /* 0x000fea0003800200 */
.L_x_22764:
        /* <DEDUP_REMOVED lines=61> */
.L_x_22762:
[----:B------:R-:W-:Y:S05]  /*51d60*/  BSYNC.RECONVERGENT B1 ;  /* 0x0000000000017941 */ /* 0x000fea0003800200 */
.L_x_22761:
        /* <DEDUP_REMOVED lines=21> */
.L_x_22768:
        /* <DEDUP_REMOVED lines=13> */
.L_x_22770:
[----:B------:R-:W-:Y:S05]  /*51f90*/  BSYNC.RECONVERGENT B2 ;  /* 0x0000000000027941 */ /* 0x000fea0003800200 */
.L_x_22769:
        /* <DEDUP_REMOVED lines=61> */
.L_x_22767:
[----:B------:R-:W-:Y:S05]  /*52370*/  BSYNC.RECONVERGENT B1 ;  /* 0x0000000000017941 */ /* 0x000fea0003800200 */
.L_x_22766:
        /* <DEDUP_REMOVED lines=24> */
.L_x_22773:
        /* <DEDUP_REMOVED lines=13> */
.L_x_22775:
[----:B------:R-:W-:Y:S05]  /*525d0*/  BSYNC.RECONVERGENT B2 ;  /* 0x0000000000027941 */ /* 0x000fea0003800200 */
.L_x_22774:
        /* <DEDUP_REMOVED lines=61> */
.L_x_22772:
[----:B------:R-:W-:Y:S05]  /*529b0*/  BSYNC.RECONVERGENT B1 ;  /* 0x0000000000017941 */ /* 0x000fea0003800200 */
.L_x_22771:
        /* <DEDUP_REMOVED lines=20> */
.L_x_22778:
        /* <DEDUP_REMOVED lines=13> */
.L_x_22780:
[----:B------:R-:W-:Y:S05]  /*52bd0*/  BSYNC.RECONVERGENT B2 ;  /* 0x0000000000027941 */ /* 0x000fea0003800200 */
.L_x_22779:
        /* <DEDUP_REMOVED lines=61> */
.L_x_22777:
[----:B------:R-:W-:Y:S05]  /*52fb0*/  BSYNC.RECONVERGENT B1 ;  /* 0x0000000000017941 */ /* 0x000fea0003800200 */
.L_x_22776:
        /* <DEDUP_REMOVED lines=24> */
.L_x_22783:
        /* <DEDUP_REMOVED lines=13> */
.L_x_22785:
[----:B------:R-:W-:Y:S05]  /*53210*/  BSYNC.RECONVERGENT B2 ;  /* 0x0000000000027941 */ /* 0x000fea0003800200 */
.L_x_22784:
        /* <DEDUP_REMOVED lines=61> */
.L_x_22782:
[----:B------:R-:W-:Y:S05]  /*535f0*/  BSYNC.RECONVERGENT B1 ;  /* 0x0000000000017941 */ /* 0x000fea0003800200 */
.L_x_22781:
        /* <DEDUP_REMOVED lines=19> */
.L_x_22788:
        /* <DEDUP_REMOVED lines=13> */
.L_x_22790:
[----:B------:R-:W-:Y:S05]  /*53800*/  BSYNC.RECONVERGENT B2 ;  /* 0x0000000000027941 */ /* 0x000fea0003800200 */
.L_x_22789:
        /* <DEDUP_REMOVED lines=61> */
.L_x_22787:
[----:B------:R-:W-:Y:S05]  /*53be0*/  BSYNC.RECONVERGENT B1 ;  /* 0x0000000000017941 */ /* 0x000fea0003800200 */
.L_x_22786:
        /* <DEDUP_REMOVED lines=24> */
.L_x_22793:
        /* <DEDUP_REMOVED lines=13> */
.L_x_22795:
[----:B------:R-:W-:Y:S05]  /*53e40*/  BSYNC.RECONVERGENT B2 ;  /* 0x0000000000027941 */ /* 0x000fea0003800200 */
.L_x_22794:
        /* <DEDUP_REMOVED lines=61> */
.L_x_22792:
[----:B------:R-:W-:Y:S05]  /*54220*/  BSYNC.RECONVERGENT B1 ;  /* 0x0000000000017941 */ /* 0x000fea0003800200 */
.L_x_22791:
        /* <DEDUP_REMOVED lines=18> */
.L_x_22798:
        /* <DEDUP_REMOVED lines=13> */
.L_x_22800:
[----:B------:R-:W-:Y:S05]  /*54420*/  BSYNC.RECONVERGENT B2 ;  /* 0x0000000000027941 */ /* 0x000fea0003800200 */
.L_x_22799:
        /* <DEDUP_REMOVED lines=61> */
.L_x_22797:
[----:B------:R-:W-:Y:S05]  /*54800*/  BSYNC.RECONVERGENT B1 ;  /* 0x0000000000017941 */ /* 0x000fea0003800200 */
.L_x_22796:
        /* <DEDUP_REMOVED lines=24> */
.L_x_22803:
        /* <DEDUP_REMOVED lines=13> */
.L_x_22805:
[----:B------:R-:W-:Y:S05]  /*54a60*/  BSYNC.RECONVERGENT B2 ;  /* 0x0000000000027941 */ /* 0x000fea0003800200 */
.L_x_22804:
        /* <DEDUP_REMOVED lines=61> */
.L_x_22802:
[----:B------:R-:W-:Y:S05]  /*54e40*/  BSYNC.RECONVERGENT B1 ;  /* 0x0000000000017941 */ /* 0x000fea0003800200 */
.L_x_22801:
        /* <DEDUP_REMOVED lines=19> */
.L_x_22808:
        /* <DEDUP_REMOVED lines=13> */
.L_x_22810:
[----:B------:R-:W-:Y:S05]  /*55050*/  BSYNC.RECONVERGENT B2 ;  /* 0x0000000000027941 */ /* 0x000fea0003800200 */
.L_x_22809:
        /* <DEDUP_REMOVED lines=61> */
.L_x_22807:
[----:B------:R-:W-:Y:S05]  /*55430*/  BSYNC.RECONVERGENT B1 ;  /* 0x0000000000017941 */ /* 0x000fea0003800200 */
.L_x_22806:
        /* <DEDUP_REMOVED lines=24> */
.L_x_22813:
        /* <DEDUP_REMOVED lines=13> */
.L_x_22815:
[----:B------:R-:W-:Y:S05]  /*55690*/  BSYNC.RECONVERGENT B2 ;  /* 0x0000000000027941 */ /* 0x000fea0003800200 */
.L_x_22814:
        /* <DEDUP_REMOVED lines=61> */
.L_x_22812:
[----:B------:R-:W-:Y:S05]  /*55a70*/  BSYNC.RECONVERGENT B1 ;  /* 0x0000000000017941 */ /* 0x000fea0003800200 */
.L_x_22811:
        /* <DEDUP_REMOVED lines=18> */
.L_x_22818:
        /* <DEDUP_REMOVED lines=16> */
.L_x_22820:
[----:B------:R-:W-:Y:S05]  /*55ca0*/  BSYNC.RECONVERGENT B2 ;  /* 0x0000000000027941 */ /* 0x000fea0003800200 */
.L_x_22819:
        /* <DEDUP_REMOVED lines=61> */
.L_x_22817:
[----:B------:R-:W-:Y:S05]  /*56080*/  BSYNC.RECONVERGENT B1 ;  /* 0x0000000000017941 */ /* 0x000fea0003800200 */
.L_x_22816:
        /* <DEDUP_REMOVED lines=13> */
.L_x_22740:
        /* <DEDUP_REMOVED lines=16> */
.L_x_22824:
        /* <DEDUP_REMOVED lines=13> */
.L_x_22826:
[----:B------:R-:W-:Y:S05]  /*56330*/  BSYNC.RECONVERGENT B2 ;  /* 0x0000000000027941 */ /* 0x000fea0003800200 */
.L_x_22825:
        /* <DEDUP_REMOVED lines=61> */
.L_x_22823:
[----:B------:R-:W-:Y:S05]  /*56710*/  BSYNC.RECONVERGENT B1 ;  /* 0x0000000000017941 */ /* 0x000fea0003800200 */
.L_x_22822:
        /* <DEDUP_REMOVED lines=22> */
.L_x_22829:
        /* <DEDUP_REMOVED lines=13> */
.L_x_22831:
[----:B------:R-:W-:Y:S05]  /*56950*/  BSYNC.RECONVERGENT B2 ;  /* 0x0000000000027941 */ /* 0x000fea0003800200 */
.L_x_22830:
        /* <DEDUP_REMOVED lines=61> */
.L_x_22828:
[----:B------:R-:W-:Y:S05]  /*56d30*/  BSYNC.RECONVERGENT B1 ;  /* 0x0000000000017941 */ /* 0x000fea0003800200 */
.L_x_22827:
        /* <DEDUP_REMOVED lines=19> */
.L_x_22834:
        /* <DEDUP_REMOVED lines=13> */
.L_x_22836:
[----:B------:R-:W-:Y:S05]  /*56f40*/  BSYNC.RECONVERGENT B2 ;  /* 0x0000000000027941 */ /* 0x000fea0003800200 */
.L_x_22835:
        /* <DEDUP_REMOVED lines=61> */
.L_x_22833:
[----:B------:R-:W-:Y:S05]  /*57320*/  BSYNC.RECONVERGENT B1 ;  /* 0x0000000000017941 */ /* 0x000fea0003800200 */
.L_x_22832:
        /* <DEDUP_REMOVED lines=20> */
.L_x_22839:
        /* <DEDUP_REMOVED lines=13> */
.L_x_22841:
[----:B------:R-:W-:Y:S05]  /*57540*/  BSYNC.RECONVERGENT B2 ;  /* 0x0000000000027941 */ /* 0x000fea0003800200 */
.L_x_22840:
        /* <DEDUP_REMOVED lines=61> */
.L_x_22838:
[----:B------:R-:W-:Y:S05]  /*57920*/  BSYNC.RECONVERGENT B1 ;  /* 0x0000000000017941 */ /* 0x000fea0003800200 */
.L_x_22837:
        /* <DEDUP_REMOVED lines=19> */
.L_x_22844:
        /* <DEDUP_REMOVED lines=13> */
.L_x_22846:
[----:B------:R-:W-:Y:S05]  /*57b30*/  BSYNC.RECONVERGENT B2 ;  /* 0x0000000000027941 */ /* 0x000fea0003800200 */
.L_x_22845:
        /* <DEDUP_REMOVED lines=61> */
.L_x_22843:
[----:B------:R-:W-:Y:S05]  /*57f10*/  BSYNC.RECONVERGENT B1 ;  /* 0x0000000000017941 */ /* 0x000fea0003800200 */
.L_x_22842:
        /* <DEDUP_REMOVED lines=18> */
.L_x_22849:
        /* <DEDUP_REMOVED lines=13> */
.L_x_22851:
[----:B------:R-:W-:Y:S05]  /*58110*/  BSYNC.RECONVERGENT B2 ;  /* 0x0000000000027941 */ /* 0x000fea0003800200 */
.L_x_22850:
        /* <DEDUP_REMOVED lines=61> */
.L_x_22848:
[----:B------:R-:W-:Y:S05]  /*584f0*/  BSYNC.RECONVERGENT B1 ;  /* 0x0000000000017941 */ /* 0x000fea0003800200 */
.L_x_22847:
        /* <DEDUP_REMOVED lines=17> */
.L_x_22854:
        /* <DEDUP_REMOVED lines=13> */
.L_x_22856:
[----:B------:R-:W-:Y:S05]  /*586e0*/  BSYNC.RECONVERGENT B2 ;  /* 0x0000000000027941 */ /* 0x000fea0003800200 */
.L_x_22855:
        /* <DEDUP_REMOVED lines=61> */
.L_x_22853:
[----:B------:R-:W-:Y:S05]  /*58ac0*/  BSYNC.RECONVERGENT B1 ;  /* 0x0000000000017941 */ /* 0x000fea0003800200 */
.L_x_22852:
        /* <DEDUP_REMOVED lines=18> */
.L_x_22859:
        /* <DEDUP_REMOVED lines=13> */
.L_x_22861:
[----:B------:R-:W-:Y:S05]  /*58cc0*/  BSYNC.RECONVERGENT B2 ;  /* 0x0000000000027941 */ /* 0x000fea0003800200 */
.L_x_22860:
        /* <DEDUP_REMOVED lines=61> */
.L_x_22858:
[----:B------:R-:W-:Y:S05]  /*590a0*/  BSYNC.RECONVERGENT B1 ;  /* 0x0000000000017941 */ /* 0x000fea0003800200 */
.L_x_22857:
        /* <DEDUP_REMOVED lines=39> */
.L_x_22821:
        /* <DEDUP_REMOVED lines=44> */
.L_x_22862:
[----:B------:R-:W-:Y:S01]  /*595e0*/  IMAD.MOV.U32 R9, RZ, RZ, R180 ;  /* 0x000000ffff097224 */ /* 0x000fe200078e00b4 */
[----:B------:R-:W-:-:S07]  /*595f0*/  IADD3 R21, PT, PT, R21, 0x20, RZ ;  /* 0x0000002015157810 */ /* 0x000fce0007ffe0ff */
.L_x_22739:
[----:B------:R-:W-:Y:S05]  /*59600*/  BSYNC.RECONVERGENT B0 ;  /* 0x0000000000007941 */ /* 0x000fea0003800200 */
.L_x_22738:
        /* <DEDUP_REMOVED lines=36> */
.L_x_22868:
        /* <DEDUP_REMOVED lines=13> */
.L_x_22870:
[----:B------:R-:W-:Y:S05]  /*59920*/  BSYNC.RECONVERGENT B2 ;  /* 0x0000000000027941 */ /* 0x000fea0003800200 */
.L_x_22869:
        /* <DEDUP_REMOVED lines=61> */
.L_x_22867:
[----:B------:R-:W-:Y:S05]  /*59d00*/  BSYNC.RECONVERGENT B1 ;  /* 0x0000000000017941 */ /* 0x000fea0003800200 */
.L_x_22866:
        /* <DEDUP_REMOVED lines=24> */
.L_x_22873:
        /* <DEDUP_REMOVED lines=13> */
.L_x_22875:
[----:B------:R-:W-:Y:S05]  /*59f60*/  BSYNC.RECONVERGENT B2 ;  /* 0x0000000000027941 */ /* 0x000fea0003800200 */
.L_x_22874:
        /* <DEDUP_REMOVED lines=61> */
.L_x_22872:
[----:B------:R-:W-:Y:S05]  /*5a340*/  BSYNC.RECONVERGENT B1 ;  /* 0x0000000000017941 */ /* 0x000fea0003800200 */
.L_x_22871:
        /* <DEDUP_REMOVED lines=24> */
.L_x_22878:
        /* <DEDUP_REMOVED lines=13> */
.L_x_22880:
[----:B------:R-:W-:Y:S05]  /*5a5a0*/  BSYNC.RECONVERGENT B2 ;  /* 0x0000000000027941 */ /* 0x000fea0003800200 */
.L_x_22879:
        /* <DEDUP_REMOVED lines=61> */
.L_x_22877:
[----:B------:R-:W-:Y:S05]  /*5a980*/  BSYNC.RECONVERGENT B1 ;  /* 0x0000000000017941 */ /* 0x000fea0003800200 */
.L_x_22876:
        /* <DEDUP_REMOVED lines=20> */
.L_x_22883:
        /* <DEDUP_REMOVED lines=13> */
.L_x_22885:
[----:B------:R-:W-:Y:S05]  /*5aba0*/  BSYNC.RECONVERGENT B2 ;  /* 0x0000000000027941 */ /* 0x000fea0003800200 */
.L_x_22884:
        /* <DEDUP_REMOVED lines=61> */
.L_x_22882:
[----:B------:R-:W-:Y:S05]  /*5af80*/  BSYNC.RECONVERGENT B1 ;  /* 0x0000000000017941 */ /* 0x000fea0003800200 */
.L_x_22881:
        /* <DEDUP_REMOVED lines=24> */
.L_x_22888:
        /* <DEDUP_REMOVED lines=13> */
.L_x_22890:
[----:B------:R-:W-:Y:S05]  /*5b1e0*/  BSYNC.RECONVERGENT B2 ;  /* 0x0000000000027941 */ /* 0x000fea0003800200 */
.L_x_22889:
        /* <DEDUP_REMOVED lines=61> */
.L_x_22887:
[----:B------:R-:W-:Y:S05]  /*5b5c0*/  BSYNC.RECONVERGENT B1 ;  /* 0x0000000000017941 */ /* 0x000fea0003800200 */
.L_x_22886:
        /* <DEDUP_REMOVED lines=21> */
.L_x_22893:
        /* <DEDUP_REMOVED lines=13> */
.L_x_22895:
[----:B------:R-:W-:Y:S05]  /*5b7f0*/  BSYNC.RECONVERGENT B2 ;  /* 0x0000000000027941 */ /* 0x000fea0003800200 */
.L_x_22894:
        /* <DEDUP_REMOVED lines=61> */
.L_x_22892:
[----:B------:R-:W-:Y:S05]  /*5bbd0*/  BSYNC.RECONVERGENT B1 ;  /* 0x0000000000017941 */ /* 0x000fea0003800200 */
.L_x_22891:
        /* <DEDUP_REMOVED lines=24> */
.L_x_22898:
        /* <DEDUP_REMOVED lines=13> */
.L_x_22900:
[----:B------:R-:W-:Y:S05]  /*5be30*/  BSYNC.RECONVERGENT B2 ;  /* 0x0000000000027941 */ /* 0x000fea0003800200 */
.L_x_22899:
        /* <DEDUP_REMOVED lines=61> */
.L_x_22897:
[----:B------:R-:W-:Y:S05]  /*5c210*/  BSYNC.RECONVERGENT B1 ;  /* 0x0000000000017941 */ /* 0x000fea0003800200 */
.L_x_22896:
        /* <DEDUP_REMOVED lines=20> */
.L_x_22903:
        /* <DEDUP_REMOVED lines=13> */
.L_x_22905:
[----:B------:R-:W-:Y:S05]  /*5c430*/  BSYNC.RECONVERGENT B2 ;  /* 0x0000000000027941 */ /* 0x000fea0003800200 */
.L_x_22904:
        /* <DEDUP_REMOVED lines=61> */
.L_x_22902:
[----:B------:R-:W-:Y:S05]  /*5c810*/  BSYNC.RECONVERGENT B1 ;  /* 0x0000000000017941 */ /* 0x000fea0003800200 */
.L_x_22901:
        /* <DEDUP_REMOVED lines=24> */
.L_x_22908:
        /* <DEDUP_REMOVED lines=13> */
.L_x_22910:
[----:B------:R-:W-:Y:S05]  /*5ca70*/  BSYNC.RECONVERGENT B2 ;  /* 0x0000000000027941 */ /* 0x000fea0003800200 */
.L_x_22909:
        /* <DEDUP_REMOVED lines=61> */
.L_x_22907:
[----:B------:R-:W-:Y:S05]  /*5ce50*/  BSYNC.RECONVERGENT B1 ;  /* 0x0000000000017941 */ /* 0x000fea0003800200 */
.L_x_22906:
        /* <DEDUP_REMOVED lines=19> */
.L_x_22913:
        /* <DEDUP_REMOVED lines=13> */
.L_x_22915:
[----:B------:R-:W-:Y:S05]  /*5d060*/  BSYNC.RECONVERGENT B2 ;  /* 0x0000000000027941 */ /* 0x000fea0003800200 */
.L_x_22914:
        /* <DEDUP_REMOVED lines=61> */
.L_x_22912:
[----:B------:R-:W-:Y:S05]  /*5d440*/  BSYNC.RECONVERGENT B1 ;  /* 0x0000000000017941 */ /* 0x000fea0003800200 */
.L_x_22911:
        /* <DEDUP_REMOVED lines=24> */
.L_x_22918:
        /* <DEDUP_REMOVED lines=13> */
.L_x_22920:
[----:B------:R-:W-:Y:S05]  /*5d6a0*/  BSYNC.RECONVERGENT B2 ;  /* 0x0000000000027941 */ /* 0x000fea0003800200 */
.L_x_22919:
        /* <DEDUP_REMOVED lines=61> */
.L_x_22917:
[----:B------:R-:W-:Y:S05]  /*5da80*/  BSYNC.RECONVERGENT B1 ;  /* 0x0000000000017941 */ /* 0x000fea0003800200 */
.L_x_22916:
        /* <DEDUP_REMOVED lines=18> */
.L_x_22923:
        /* <DEDUP_REMOVED lines=13> */
.L_x_22925:
[----:B------:R-:W-:Y:S05]  /*5dc80*/  BSYNC.RECONVERGENT B2 ;  /* 0x0000000000027941 */ /* 0x000fea0003800200 */
.L_x_22924:
        /* <DEDUP_REMOVED lines=61> */
.L_x_22922:
[----:B------:R-:W-:Y:S05]  /*5e060*/  BSYNC.RECONVERGENT B1 ;  /* 0x0000000000017941 */ /* 0x000fea0003800200 */
.L_x_22921:
        /* <DEDUP_REMOVED lines=24> */
.L_x_22928:
        /* <DEDUP_REMOVED lines=13> */
.L_x_22930:
[----:B------:R-:W-:Y:S05]  /*5e2c0*/  BSYNC.RECONVERGENT B2 ;  /* 0x0000000000027941 */ /* 0x000fea0003800200 */
.L_x_22929:
        /* <DEDUP_REMOVED lines=61> */
.L_x_22927:
[----:B------:R-:W-:Y:S05]  /*5e6a0*/  BSYNC.RECONVERGENT B1 ;  /* 0x0000000000017941 */ /* 0x000fea0003800200 */
.L_x_22926:
        /* <DEDUP_REMOVED lines=19> */
.L_x_22933:
        /* <DEDUP_REMOVED lines=13> */
.L_x_22935:
[----:B------:R-:W-:Y:S05]  /*5e8b0*/  BSYNC.RECONVERGENT B2 ;  /* 0x0000000000027941 */ /* 0x000fea0003800200 */
.L_x_22934:
        /* <DEDUP_REMOVED lines=61> */
.L_x_22932:
[----:B------:R-:W-:Y:S05]  /*5ec90*/  BSYNC.RECONVERGENT B1 ;  /* 0x0000000000017941 */ /* 0x000fea0003800200 */
.L_x_22931:
        /* <DEDUP_REMOVED lines=24> */
.L_x_22938:
        /* <DEDUP_REMOVED lines=13> */
.L_x_22940:
[----:B------:R-:W-:Y:S05]  /*5eef0*/  BSYNC.RECONVERGENT B2 ;  /* 0x0000000000027941 */ /* 0x000fea0003800200 */
.L_x_22939:
        /* <DEDUP_REMOVED lines=61> */
.L_x_22937:
[----:B------:R-:W-:Y:S05]  /*5f2d0*/  BSYNC.RECONVERGENT B1 ;  /* 0x0000000000017941 */ /* 0x000fea0003800200 */
.L_x_22936:
        /* <DEDUP_REMOVED lines=18> */
.L_x_22943:
        /* <DEDUP_REMOVED lines=16> */
.L_x_22945:
[----:B------:R-:W-:Y:S05]  /*5f500*/  BSYNC.RECONVERGENT B2 ;  /* 0x0000000000027941 */ /* 0x000fea0003800200 */
.L_x_22944:
        /* <DEDUP_REMOVED lines=61> */
.L_x_22942:
[----:B------:R-:W-:Y:S05]  /*5f8e0*/  BSYNC.RECONVERGENT B1 ;  /* 0x0000000000017941 */ /* 0x000fea0003800200 */
.L_x_22941:
        /* <DEDUP_REMOVED lines=13> */
.L_x_22865:
        /* <DEDUP_REMOVED lines=16> */
.L_x_22949:
        /* <DEDUP_REMOVED lines=13> */
.L_x_22951:
[----:B------:R-:W-:Y:S05]  /*5fb90*/  BSYNC.RECONVERGENT B2 ;  /* 0x0000000000027941 */ /* 0x000fea0003800200 */
.L_x_22950:
        /* <DEDUP_REMOVED lines=61> */
.L_x_22948:
[----:B------:R-:W-:Y:S05]  /*5ff70*/  BSYNC.RECONVERGENT B1 ;  /* 0x0000000000017941 */ /* 0x000fea0003800200 */
.L_x_22947:
        /* <DEDUP_REMOVED lines=22> */
.L_x_22954:
        /* <DEDUP_REMOVED lines=13> */
.L_x_22956:
[----:B------:R-:W-:Y:S05]  /*601b0*/  BSYNC.RECONVERGENT B2 ;  /* 0x0000000000027941 */ /* 0x000fea0003800200 */
.L_x_22955:
        /* <DEDUP_REMOVED lines=61> */
.L_x_22953:
[----:B------:R-:W-:Y:S05]  /*60590*/  BSYNC.RECONVERGENT B1 ;  /* 0x0000000000017941 */ /* 0x000fea0003800200 */
.L_x_22952:
        /* <DEDUP_REMOVED lines=19> */
.L_x_22959:
        /* <DEDUP_REMOVED lines=13> */
.L_x_22961:
[----:B------:R-:W-:Y:S05]  /*607a0*/  BSYNC.RECONVERGENT B2 ;  /* 0x0000000000027941 */ /* 0x000fea0003800200 */
.L_x_22960:
        /* <DEDUP_REMOVED lines=61> */
.L_x_22958:
[----:B------:R-:W-:Y:S05]  /*60b80*/  BSYNC.RECONVERGENT B1 ;  /* 0x0000000000017941 */ /* 0x000fea0003800200 */
.L_x_22957:
        /* <DEDUP_REMOVED lines=20> */
.L_x_22964:
        /* <DEDUP_REMOVED lines=13> */
.L_x_22966:
[----:B------:R-:W-:Y:S05]  /*60da0*/  BSYNC.RECONVERGENT B2 ;  /* 0x0000000000027941 */ /* 0x000fea0003800200 */
.L_x_22965:
        /* <DEDUP_REMOVED lines=61> */
.L_x_22963:
[----:B------:R-:W-:Y:S05]  /*61180*/  BSYNC.RECONVERGENT B1 ;  /* 0x0000000000017941 */ /* 0x000fea0003800200 */
.L_x_22962:
        /* <DEDUP_REMOVED lines=19> */
.L_x_22969:
        /* <DEDUP_REMOVED lines=13> */
.L_x_22971:
[----:B------:R-:W-:Y:S05]  /*61390*/  BSYNC.RECONVERGENT B2 ;  /* 0x0000000000027941 */ /* 0x000fea0003800200 */
.L_x_22970:
        /* <DEDUP_REMOVED lines=61> */
.L_x_22968:
[----:B------:R-:W-:Y:S05]  /*61770*/  BSYNC.RECONVERGENT B1 ;  /* 0x0000000000017941 */ /* 0x000fea0003800200 */
.L_x_22967:
        /* <DEDUP_REMOVED lines=18> */
.L_x_22974:
        /* <DEDUP_REMOVED lines=13> */
.L_x_22976:
[----:B------:R-:W-:Y:S05]  /*61970*/  BSYNC.RECONVERGENT B2 ;  /* 0x0000000000027941 */ /* 0x000fea0003800200 */
.L_x_22975:
        /* <DEDUP_REMOVED lines=61> */
.L_x_22973:
[----:B------:R-:W-:Y:S05]  /*61d50*/  BSYNC.RECONVERGENT B1 ;  /* 0x0000000000017941 */ /* 0x000fea0003800200 */
.L_x_22972:
        /* <DEDUP_REMOVED lines=17> */
.L_x_22979:
        /* <DEDUP_REMOVED lines=13> */
.L_x_22981:
[----:B------:R-:W-:Y:S05]  /*61f40*/  BSYNC.RECONVERGENT B2 ;  /* 0x0000000000027941 */ /* 0x000fea0003800200 */
.L_x_22980:
        /* <DEDUP_REMOVED lines=61> */
.L_x_22978:
[----:B------:R-:W-:Y:S05]  /*62320*/  BSYNC.RECONVERGENT B1 ;  /* 0x0000000000017941 */ /* 0x000fea0003800200 */
.L_x_22977:
        /* <DEDUP_REMOVED lines=18> */
.L_x_22984:
        /* <DEDUP_REMOVED lines=13> */
.L_x_22986:
[----:B------:R-:W-:Y:S05]  /*62520*/  BSYNC.RECONVERGENT B2 ;  /* 0x0000000000027941 */ /* 0x000fea0003800200 */
.L_x_22985:
        /* <DEDUP_REMOVED lines=61> */
.L_x_22983:
[----:B------:R-:W-:Y:S05]  /*62900*/  BSYNC.RECONVERGENT B1 ;  /* 0x0000000000017941 */ /* 0x000fea0003800200 */
.L_x_22982:
        /* <DEDUP_REMOVED lines=39> */
.L_x_22946:
        /* <DEDUP_REMOVED lines=44> */
.L_x_22987:
[----:B------:R-:W-:Y:S01]  /*62e40*/  MOV R9, R180 ;  /* 0x000000b400097202 */ /* 0x000fe20000000f00 */
[----:B------:R-:W-:-:S07]  /*62e50*/  VIADD R21, R21, 0x20 ;  /* 0x0000002015157836 */ /* 0x000fce0000000000 */
.L_x_22864:
[----:B------:R-:W-:Y:S05]  /*62e60*/  BSYNC.RECONVERGENT B0 ;  /* 0x0000000000007941 */ /* 0x000fea0003800200 */
.L_x_22863:
        /* <DEDUP_REMOVED lines=36> */
.L_x_22993:
        /* <DEDUP_REMOVED lines=13> */
.L_x_22995:
[----:B------:R-:W-:Y:S05]  /*63180*/  BSYNC.RECONVERGENT B2 ;  /* 0x0000000000027941 */ /* 0x000fea0003800200 */
.L_x_22994:
        /* <DEDUP_REMOVED lines=61> */
.L_x_22992:
[----:B------:R-:W-:Y:S05]  /*63560*/  BSYNC.RECONVERGENT B1 ;  /* 0x0000000000017941 */ /* 0x000fea0003800200 */
.L_x_22991:
        /* <DEDUP_REMOVED lines=24> */
.L_x_22998:
        /* <DEDUP_REMOVED lines=13> */
.L_x_23000:
[----:B------:R-:W-:Y:S05]  /*637c0*/  BSYNC.RECONVERGENT B2 ;  /* 0x0000000000027941 */ /* 0x000fea0003800200 */
.L_x_22999:
        /* <DEDUP_REMOVED lines=61> */
.L_x_22997:
[----:B------:R-:W-:Y:S05]  /*63ba0*/  BSYNC.RECONVERGENT B1 ;  /* 0x0000000000017941 */ /* 0x000fea0003800200 */
.L_x_22996:
        /* <DEDUP_REMOVED lines=24> */
.L_x_23003:
        /* <DEDUP_REMOVED lines=13> */
.L_x_23005:
[----:B------:R-:W-:Y:S05]  /*63e00*/  BSYNC.RECONVERGENT B2 ;  /* 0x0000000000027941 */ /* 0x000fea0003800200 */
.L_x_23004:
        /* <DEDUP_REMOVED lines=61> */
.L_x_23002:
[----:B------:R-:W-:Y:S05]  /*641e0*/  BSYNC.RECONVERGENT B1 ;  /* 0x0000000000017941 */ /* 0x000fea0003800200 */
.L_x_23001:
        /* <DEDUP_REMOVED lines=20> */
.L_x_23008:
        /* <DEDUP_REMOVED lines=13> */
.L_x_23010:
[----:B------:R-:W-:Y:S05]  /*64400*/  BSYNC.RECONVERGENT B2 ;  /* 0x0000000000027941 */ /* 0x000fea0003800200 */
.L_x_23009:
        /* <DEDUP_REMOVED lines=61> */
.L_x_23007:
[----:B------:R-:W-:Y:S05]  /*647e0*/  BSYNC.RECONVERGENT B1 ;  /* 0x0000000000017941 */ /* 0x000fea0003800200 */
.L_x_23006:
        /* <DEDUP_REMOVED lines=24> */
.L_x_23013:
        /* <DEDUP_REMOVED lines=13> */
.L_x_23015:
[----:B------:R-:W-:Y:S05]  /*64a40*/  BSYNC.RECONVERGENT B2 ;  /* 0x0000000000027941 */ /* 0x000fea0003800200 */
.L_x_23014:
        /* <DEDUP_REMOVED lines=61> */
.L_x_23012:
[----:B------:R-:W-:Y:S05]  /*64e20*/  BSYNC.RECONVERGENT B1 ;  /* 0x0000000000017941 */ /* 0x000fea0003800200 */
.L_x_23011:
        /* <DEDUP_REMOVED lines=21> */
.L_x_23018:
        /* <DEDUP_REMOVED lines=13> */
.L_x_23020:
[----:B------:R-:W-:Y:S05]  /*65050*/  BSYNC.RECONVERGENT B2 ;  /* 0x0000000000027941 */ /* 0x000fea0003800200 */
.L_x_23019:
        /* <DEDUP_REMOVED lines=61> */
.L_x_23017:
[----:B------:R-:W-:Y:S05]  /*65430*/  BSYNC.RECONVERGENT B1 ;  /* 0x0000000000017941 */ /* 0x000fea0003800200 */
.L_x_23016:
        /* <DEDUP_REMOVED lines=24> */
.L_x_23023:
        /* <DEDUP_REMOVED lines=13> */
.L_x_23025:
[----:B------:R-:W-:Y:S05]  /*65690*/  BSYNC.RECONVERGENT B2 ;  /* 0x0000000000027941 */ /* 0x000fea0003800200 */
.L_x_23024:
        /* <DEDUP_REMOVED lines=61> */
.L_x_23022:
[----:B------:R-:W-:Y:S05]  /*65a70*/  BSYNC.RECONVERGENT B1 ;  /* 0x0000000000017941 */ /* 0x000fea0003800200 */
.L_x_23021:
        /* <DEDUP_REMOVED lines=20> */
.L_x_23028:
        /* <DEDUP_REMOVED lines=13> */
.L_x_23030:
[----:B------:R-:W-:Y:S05]  /*65c90*/  BSYNC.RECONVERGENT B2 ;  /* 0x0000000000027941 */ /* 0x000fea0003800200 */
.L_x_23029:
        /* <DEDUP_REMOVED lines=61> */
.L_x_23027:
[----:B------:R-:W-:Y:S05]  /*66070*/  BSYNC.RECONVERGENT B1 ;  /* 0x0000000000017941 */ /* 0x000fea0003800200 */
.L_x_23026:
        /* <DEDUP_REMOVED lines=24> */
.L_x_23033:
        /* <DEDUP_REMOVED lines=13> */
.L_x_23035:
[----:B------:R-:W-:Y:S05]  /*662d0*/  BSYNC.RECONVERGENT B2 ;  /* 0x0000000000027941 */ /* 0x000fea0003800200 */
.L_x_23034:
        /* <DEDUP_REMOVED lines=61> */
.L_x_23032:
[----:B------:R-:W-:Y:S05]  /*666b0*/  BSYNC.RECONVERGENT B1 ;  /* 0x0000000000017941 */ /* 0x000fea0003800200 */
.L_x_23031:
        /* <DEDUP_REMOVED lines=19> */
.L_x_23038:
        /* <DEDUP_REMOVED lines=13> */
.L_x_23040:
[----:B------:R-:W-:Y:S05]  /*668c0*/  BSYNC.RECONVERGENT B2 ;  /* 0x0000000000027941 */ /* 0x000fea0003800200 */
.L_x_23039:
        /* <DEDUP_REMOVED lines=61> */
.L_x_23037:
[----:B------:R-:W-:Y:S05]  /*66ca0*/  BSYNC.RECONVERGENT B1 ;  /* 0x0000000000017941 */ /* 0x000fea0003800200 */
.L_x_23036:
        /* <DEDUP_REMOVED lines=24> */
.L_x_23043:
        /* <DEDUP_REMOVED lines=13> */
.L_x_23045:
[----:B------:R-:W-:Y:S05]  /*66f00*/  BSYNC.RECONVERGENT B2 ;  /* 0x0000000000027941 */ /* 0x000fea0003800200 */
.L_x_23044:
        /* <DEDUP_REMOVED lines=61> */
.L_x_23042:
[----:B------:R-:W-:Y:S05]  /*672e0*/  BSYNC.RECONVERGENT B1 ;  /* 0x0000000000017941 */ /* 0x000fea0003800200 */
.L_x_23041:
        /* <DEDUP_REMOVED lines=18> */
.L_x_23048:
        /* <DEDUP_REMOVED lines=13> */
.L_x_23050:
[----:B------:R-:W-:Y:S05]  /*674e0*/  BSYNC.RECONVERGENT B2 ;  /* 0x0000000000027941 */ /* 0x000fea0003800200 */
.L_x_23049:
        /* <DEDUP_REMOVED lines=61> */
.L_x_23047:
[----:B------:R-:W-:Y:S05]  /*678c0*/  BSYNC.RECONVERGENT B1 ;  /* 0x0000000000017941 */ /* 0x000fea0003800200 */
.L_x_23046:
        /* <DEDUP_REMOVED lines=24> */
.L_x_23053:
        /* <DEDUP_REMOVED lines=13> */
.L_x_23055:
[----:B------:R-:W-:Y:S05]  /*67b20*/  BSYNC.RECONVERGENT B2 ;  /* 0x0000000000027941 */ /* 0x000fea0003800200 */
.L_x_23054:
        /* <DEDUP_REMOVED lines=61> */
.L_x_23052:
[----:B------:R-:W-:Y:S05]  /*67f00*/  BSYNC.RECONVERGENT B1 ;  /* 0x0000000000017941 */ /* 0x000fea0003800200 */
.L_x_23051:
        /* <DEDUP_REMOVED lines=19> */
.L_x_23058:
        /* <DEDUP_REMOVED lines=13> */
.L_x_23060:
[----:B------:R-:W-:Y:S05]  /*68110*/  BSYNC.RECONVERGENT B2 ;  /* 0x0000000000027941 */ /* 0x000fea0003800200 */
.L_x_23059:
        /* <DEDUP_REMOVED lines=61> */
.L_x_23057:
[----:B------:R-:W-:Y:S05]  /*684f0*/  BSYNC.RECONVERGENT B1 ;  /* 0x0000000000017941 */ /* 0x000fea0003800200 */
.L_x_23056:
        /* <DEDUP_REMOVED lines=24> */
.L_x_23063:
        /* <DEDUP_REMOVED lines=13> */
.L_x_23065:
[----:B------:R-:W-:Y:S05]  /*68750*/  BSYNC.RECONVERGENT B2 ;  /* 0x0000000000027941 */ /* 0x000fea0003800200 */
.L_x_23064:
        /* <DEDUP_REMOVED lines=61> */
.L_x_23062:
[----:B------:R-:W-:Y:S05]  /*68b30*/  BSYNC.RECONVERGENT B1 ;  /* 0x0000000000017941 */ /* 0x000fea0003800200 */
.L_x_23061:
        /* <DEDUP_REMOVED lines=18> */
.L_x_23068:
        /* <DEDUP_REMOVED lines=16> */
.L_x_23070:
[----:B------:R-:W-:Y:S05]  /*68d60*/  BSYNC.RECONVERGENT B2 ;  /* 0x0000000000027941 */ /* 0x000fea0003800200 */
.L_x_23069:
        /* <DEDUP_REMOVED lines=61> */
.L_x_23067:
[----:B------:R-:W-:Y:S05]  /*69140*/  BSYNC.RECONVERGENT B1 ;  /* 0x0000000000017941 */ /* 0x000fea0003800200 */
.L_x_23066:
        /* <DEDUP_REMOVED lines=13> */
.L_x_22990:
        /* <DEDUP_REMOVED lines=16> */
.L_x_23074:
        /* <DEDUP_REMOVED lines=13> */
.L_x_23076:
[----:B------:R-:W-:Y:S05]  /*693f0*/  BSYNC.RECONVERGENT B2 ;  /* 0x0000000000027941 */ /* 0x000fea0003800200 */
.L_x_23075:
        /* <DEDUP_REMOVED lines=61> */
.L_x_23073:
[----:B------:R-:W-:Y:S05]  /*697d0*/  BSYNC.RECONVERGENT B1 ;  /* 0x0000000000017941 */ /* 0x000fea0003800200 */
.L_x_23072:
        /* <DEDUP_REMOVED lines=22> */
.L_x_23079:
        /* <DEDUP_REMOVED lines=13> */
.L_x_23081:
[----:B------:R-:W-:Y:S05]  /*69a10*/  BSYNC.RECONVERGENT B2 ;  /* 0x0000000000027941 */ /* 0x000fea0003800200 */
.L_x_23080:
        /* <DEDUP_REMOVED lines=61> */
.L_x_23078:
[----:B------:R-:W-:Y:S05]  /*69df0*/  BSYNC.RECONVERGENT B1 ;  /* 0x0000000000017941 */ /* 0x000fea0003800200 */
.L_x_23077:
        /* <DEDUP_REMOVED lines=19> */
.L_x_23084:
        /* <DEDUP_REMOVED lines=13> */
.L_x_23086:
[----:B------:R-:W-:Y:S05]  /*6a000*/  BSYNC.RECONVERGENT B2 ;  /* 0x0000000000027941 */ /* 0x000fea0003800200 */
.L_x_23085:
        /* <DEDUP_REMOVED lines=61> */
.L_x_23083:
[----:B------:R-:W-:Y:S05]  /*6a3e0*/  BSYNC.RECONVERGENT B1 ;  /* 0x0000000000017941 */ /* 0x000fea0003800200 */
.L_x_23082:
        /* <DEDUP_REMOVED lines=20> */
.L_x_23089:
        /* <DEDUP_REMOVED lines=13> */
.L_x_23091:
[----:B------:R-:W-:Y:S05]  /*6a600*/  BSYNC.RECONVERGENT B2 ;  /* 0x0000000000027941 */ /* 0x000fea0003800200 */
.L_x_23090:
        /* <DEDUP_REMOVED lines=61> */
.L_x_23088:
[----:B------:R-:W-:Y:S05]  /*6a9e0*/  BSYNC.RECONVERGENT B1 ;  /* 0x0000000000017941 */ /* 0x000fea0003800200 */
.L_x_23087:
        /* <DEDUP_REMOVED lines=19> */
.L_x_23094:
        /* <DEDUP_REMOVED lines=13> */
.L_x_23096:
[----:B------:R-:W-:Y:S05]  /*6abf0*/  BSYNC.RECONVERGENT B2 ;  /* 0x0000000000027941 */ /* 0x000fea0003800200 */
.L_x_23095:
        /* <DEDUP_REMOVED lines=61> */
.L_x_23093:
[----:B------:R-:W-:Y:S05]  /*6afd0*/  BSYNC.RECONVERGENT B1 ;  /* 0x0000000000017941 */ /* 0x000fea0003800200 */
.L_x_23092:
        /* <DEDUP_REMOVED lines=18> */
.L_x_23099:
        /* <DEDUP_REMOVED lines=13> */
.L_x_23101:
[----:B------:R-:W-:Y:S05]  /*6b1d0*/  BSYNC.RECONVERGENT B2 ;  /* 0x0000000000027941 */ /* 0x000fea0003800200 */
.L_x_23100:
        /* <DEDUP_REMOVED lines=61> */
.L_x_23098:
[----:B------:R-:W-:Y:S05]  /*6b5b0*/  BSYNC.RECONVERGENT B1 ;  /* 0x0000000000017941 */ /* 0x000fea0003800200 */
.L_x_23097:
        /* <DEDUP_REMOVED lines=17> */
.L_x_23104:
        /* <DEDUP_REMOVED lines=13> */
.L_x_23106:
[----:B------:R-:W-:Y:S05]  /*6b7a0*/  BSYNC.RECONVERGENT B2 ;  /* 0x0000000000027941 */ /* 0x000fea0003800200 */
.L_x_23105:
        /* <DEDUP_REMOVED lines=61> */
.L_x_23103:
[----:B------:R-:W-:Y:S05]  /*6bb80*/  BSYNC.RECONVERGENT B1 ;  /* 0x0000000000017941 */ /* 0x000fea0003800200 */
.L_x_23102:
        /* <DEDUP_REMOVED lines=18> */
.L_x_23109:
        /* <DEDUP_REMOVED lines=13> */
.L_x_23111:
[----:B------:R-:W-:Y:S05]  /*6bd80*/  BSYNC.RECONVERGENT B2 ;  /* 0x0000000000027941 */ /* 0x000fea0003800200 */
.L_x_23110:
        /* <DEDUP_REMOVED lines=61> */
.L_x_23108:
[----:B------:R-:W-:Y:S05]  /*6c160*/  BSYNC.RECONVERGENT B1 ;  /* 0x0000000000017941 */ /* 0x000fea0003800200 */
.L_x_23107:
        /* <DEDUP_REMOVED lines=39> */
.L_x_23071:
        /* <DEDUP_REMOVED lines=45> */
.L_x_22989:
[----:B------:R-:W-:Y:S05]  /*6c6b0*/  BSYNC.RECONVERGENT B0 ;  /* 0x0000000000007941 */ /* 0x000fea0003800200 */
.L_x_22988:
[----:B------:R-:W-:Y:S01]  /*6c6c0*/  FADD.FTZ R21, RZ, R100 ;  /* 0x00000064ff157221 */ /* 0x000fe20000010000 */
[C---:B------:R-:W-:Y:S01]  /*6c6d0*/  ISETP.GE.U32.AND P5, PT, R2.reuse, 0x20, PT ;  /* 0x000000200200780c */ /* 0x040fe20003fa6070 */
[----:B012---:R-:W0:Y:S01]  /*6c6e0*/  S2R R187, SR_TID.X ;  /* 0x0000000000bb7919 */ /* 0x007e220000002100 */
        /* <DEDUP_REMOVED lines=17> */
[----:B---3--:R-:W-:-:S05]  /*6c800*/  FSEL R182, R21, RZ, P5 ;  /* 0x000000ff15b67208 */ /* 0x008fca0002800000 */
        /* <DEDUP_REMOVED lines=270> */
.L_x_23145:
        /* <DEDUP_REMOVED lines=20> */
[----:B------:R-:W5:Y:S01]  /*6da30*/  LDL R250, [R1+0x314] ;  /* 0x0003140001fa7983 */ /* 0x000f620000100800 */
[--C-:B-1----:R-:W-:Y:S01]  /*6da40*/  FADD.FTZ R180, R100, -R184.reuse ;  /* 0x800000b864b47221 */ /* 0x102fe20000010000 */
[----:B------:R-:W-:-:S02]  /*6da50*/  FADD.FTZ R181, R102, -R184 ;  /* 0x800000b866b57221 */ /* 0x000fc40000010000 */
[----:B------:R-:W5:Y:S01]  /*6da60*/  LDL R187, [R1+0x304] ;  /* 0x0003040001bb7983 */ /* 0x000f620000100800 */
[----:B------:R-:W-:Y:S01]  /*6da70*/  FMUL.FTZ R230, R21, R180 ;  /* 0x000000b415e67220 */ /* 0x000fe20000410000 */
[--C-:B------:R-:W-:Y:S01]  /*6da80*/  FADD.FTZ R180, R103, -R184.reuse ;  /* 0x800000b867b47221 */ /* 0x100fe20000010000 */
[--C-:B0-----:R-:W-:Y:S01]  /*6da90*/  FADD.FTZ R182, R101, -R184.reuse ;  /* 0x800000b865b67221 */ /* 0x101fe20000010000 */
[C---:B------:R-:W-:Y:S02]  /*6daa0*/  FMUL.FTZ R231, R21.reuse, R181 ;  /* 0x000000b515e77220 */ /* 0x040fe40000410000 */
[C---:B------:R-:W-:Y:S01]  /*6dab0*/  FMUL.FTZ R228, R21.reuse, R180 ;  /* 0x000000b415e47220 */ /* 0x040fe20000410000 */
[----:B------:R-:W-:Y:S01]  /*6dac0*/  FMUL.FTZ R229, R21, R182 ;  /* 0x000000b615e57220 */ /* 0x000fe20000410000 */
[----:B------:R-:W-:Y:S01]  /*6dad0*/  FADD.FTZ R186, R105, -R184 ;  /* 0x800000b869ba7221 */ /* 0x000fe20000010000 */
[----:B--2---:R-:W-:Y:S01]  /*6dae0*/  FFMA.FTZ R181, R231, R249, R198 ;  /* 0x000000f9e7b57223 */ /* 0x004fe200000100c6 */
[----:B---3--:R-:W-:Y:S01]  /*6daf0*/  FFMA.FTZ R182, R228, R248, R199 ;  /* 0x000000f8e4b67223 */ /* 0x008fe200000100c7 */
[----:B----4-:R-:W-:-:S04]  /*6db00*/  FFMA.FTZ R180, R230, R251, R196 ;  /* 0x000000fbe6b47223 */ /* 0x010fc800000100c4 */
[----:B------:R-:W-:Y:S01]  /*6db10*/  F2FP.BF16.F32.PACK_AB R181, R182, R181 ;  /* 0x000000b5b6b5723e */ /* 0x000fe200000010ff */
[----:B------:R-:W-:Y:S01]  /*6db20*/  FADD.FTZ R182, R104, -R184 ;  /* 0x800000b868b67221 */ /* 0x000fe20000010000 */
[----:B-----5:R-:W-:-:S03]  /*6db30*/  FFMA.FTZ R183, R229, R250, R197 ;  /* 0x000000fae5b77223 */ /* 0x020fc600000100c5 */
[----:B------:R-:W-:Y:S01]  /*6db40*/  FMUL.FTZ R248, R21, R182 ;  /* 0x000000b615f87220 */ /* 0x000fe20000410000 */
[--C-:B------:R-:W-:Y:S01]  /*6db50*/  FADD.FTZ R182, R107, -R184.reuse ;  /* 0x800000b86bb67221 */ /* 0x100fe20000010000 */
[----:B------:R-:W-:Y:S01]  /*6db60*/  F2FP.BF16.F32.PACK_AB R180, R183, R180 ;  /* 0x000000b4b7b4723e */ /* 0x000fe200000010ff */
[----:B------:R-:W-:Y:S01]  /*6db70*/  FADD.FTZ R183, R106, -R184 ;  /* 0x800000b86ab77221 */ /* 0x000fe20000010000 */
[C---:B------:R-:W-:Y:S01]  /*6db80*/  FMUL.FTZ R249, R21.reuse, R186 ;  /* 0x000000ba15f97220 */ /* 0x040fe20000410000 */
[C---:B------:R-:W-:Y:S01]  /*6db90*/  FMUL.FTZ R251, R21.reuse, R182 ;  /* 0x000000b615fb7220 */ /* 0x040fe20000410000 */
[----:B------:R-:W2:Y:S01]  /*6dba0*/  LDL R186, [R1+0x30c] ;  /* 0x00030c0001ba7983 */ /* 0x000ea20000100800 */
[----:B------:R-:W-:-:S03]  /*6dbb0*/  FMUL.FTZ R250, R21, R183 ;  /* 0x000000b715fa7220 */ /* 0x000fc60000410000 */
[----:B------:R-:W3:Y:S04]  /*6dbc0*/  LDL R183, [R1+0x308] ;  /* 0x0003080001b77983 */ /* 0x000ee80000100800 */
[----:B------:R-:W4:Y:S01]  /*6dbd0*/  LDL R182, [R1+0x300] ;  /* 0x0003000001b67983 */ /* 0x000f220000100800 */
[----:B------:R-:W-:Y:S01]  /*6dbe0*/  FFMA.FTZ R187, R249, R187, R201 ;  /* 0x000000bbf9bb7223 */ /* 0x000fe200000100c9 */
[----:B--2---:R-:W-:Y:S01]  /*6dbf0*/  FFMA.FTZ R186, R251, R186, R203 ;  /* 0x000000bafbba7223 */ /* 0x004fe200000100cb */
[----:B---3--:R-:W-:Y:S01]  /*6dc00*/  FFMA.FTZ R183, R250, R183, R202 ;  /* 0x000000b7fab77223 */ /* 0x008fe200000100ca */
[----:B----4-:R-:W-:-:S04]  /*6dc10*/  FFMA.FTZ R182, R248, R182, R200 ;  /* 0x000000b6f8b67223 */ /* 0x010fc800000100c8 */
[----:B------:R-:W-:Y:S02]  /*6dc20*/  F2FP.BF16.F32.PACK_AB R183, R186, R183 ;  /* 0x000000b7bab7723e */ /* 0x000fe400000010ff */
[----:B------:R-:W-:Y:S02]  /*6dc30*/  F2FP.BF16.F32.PACK_AB R182, R187, R182 ;  /* 0x000000b6bbb6723e */ /* 0x000fe400000010ff */
[----:B------:R-:W0:Y:S02]  /*6dc40*/  LDC.64 R186, c[0x0][0x428] ;  /* 0x00010a00ffba7b82 */ /* 0x000e240000000a00 */
[----:B0-----:R-:W-:-:S05]  /*6dc50*/  IMAD.WIDE.U32 R186, R12, 0x10, R186 ;  /* 0x000000100cba7825 */ /* 0x001fca00078e00ba */
[----:B------:R0:W-:Y:S04]  /*6dc60*/  STG.E.128 desc[UR6][R186.64], R180 ;  /* 0x000000b4ba007986 */ /* 0x0001e8000c101d06 */
[----:B0-----:R-:W2:Y:S04]  /*6dc70*/  LDL R183, [R1+0x2e8] ;  /* 0x0002e80001b77983 */ /* 0x001ea80000100800 */
[----:B------:R-:W3:Y:S04]  /*6dc80*/  LDL R180, [R1+0x2ec] ;  /* 0x0002ec0001b47983 */ /* 0x000ee80000100800 */
[----:B------:R-:W4:Y:S04]  /*6dc90*/  LDL R181, [R1+0x2f8] ;  /* 0x0002f80001b57983 */ /* 0x000f280000100800 */
[----:B------:R-:W5:Y:S04]  /*6dca0*/  LDL R182, [R1+0x2e0] ;  /* 0x0002e00001b67983 */ /* 0x000f680000100800 */
[----:B------:R-:W5:Y:S04]  /*6dcb0*/  LDL R186, [R1+0x2e4] ;  /* 0x0002e40001ba7983 */ /* 0x000f680000100800 */
[----:B------:R-:W5:Y:S01]  /*6dcc0*/  LDL R187, [R1+0x2fc] ;  /* 0x0002fc0001bb7983 */ /* 0x000f620000100800 */
[----:B--2---:R-:W-:-:S03]  /*6dcd0*/  FFMA.FTZ R183, R250, R183, R82 ;  /* 0x000000b7fab77223 */ /* 0x004fc60000010052 */
[----:B------:R-:W2:Y:S01]  /*6dce0*/  LDL R250, [R1+0x2f4] ;  /* 0x0002f40001fa7983 */ /* 0x000ea20000100800 */
[----:B---3--:R-:W-:-:S03]  /*6dcf0*/  FFMA.FTZ R180, R251, R180, R83 ;  /* 0x000000b4fbb47223 */ /* 0x008fc60000010053 */
[----:B------:R-:W3:Y:S02]  /*6dd00*/  LDL R251, [R1+0x2f0] ;  /* 0x0002f00001fb7983 */ /* 0x000ee40000100800 */
[----:B------:R-:W-:Y:S01]  /*6dd10*/  F2FP.BF16.F32.PACK_AB R183, R180, R183 ;  /* 0x000000b7b4b7723e */ /* 0x000fe200000010ff */
[----:B----4-:R-:W-:Y:S01]  /*6dd20*/  FFMA.FTZ R181, R231, R181, R86 ;  /* 0x000000b5e7b57223 */ /* 0x010fe20000010056 */
[----:B-----5:R-:W-:Y:S01]  /*6dd30*/  FFMA.FTZ R182, R248, R182, R80 ;  /* 0x000000b6f8b67223 */ /* 0x020fe20000010050 */
[----:B------:R-:W-:Y:S01]  /*6dd40*/  FFMA.FTZ R186, R249, R186, R81 ;  /* 0x000000baf9ba7223 */ /* 0x000fe20000010051 */
[----:B------:R-:W-:-:S04]  /*6dd50*/  FFMA.FTZ R187, R228, R187, R87 ;  /* 0x000000bbe4bb7223 */ /* 0x000fc80000010057 */
[----:B------:R-:W-:Y:S02]  /*6dd60*/  F2FP.BF16.F32.PACK_AB R182, R186, R182 ;  /* 0x000000b6bab6723e */ /* 0x000fe400000010ff */
[----:B------:R-:W-:Y:S01]  /*6dd70*/  F2FP.BF16.F32.PACK_AB R181, R187, R181 ;  /* 0x000000b5bbb5723e */ /* 0x000fe200000010ff */
[----:B--2---:R-:W-:Y:S01]  /*6dd80*/  FFMA.FTZ R229, R229, R250, R85 ;  /* 0x000000fae5e57223 */ /* 0x004fe20000010055 */
[----:B---3--:R-:W-:Y:S02]  /*6dd90*/  FFMA.FTZ R180, R230, R251, R84 ;  /* 0x000000fbe6b47223 */ /* 0x008fe40000010054 */
[----:B------:R-:W0:Y:S03]  /*6dda0*/  LDC.64 R250, c[0x0][0x430] ;  /* 0x00010c00fffa7b82 */ /* 0x000e260000000a00 */
[----:B------:R-:W-:Y:S01]  /*6ddb0*/  F2FP.BF16.F32.PACK_AB R180, R229, R180 ;  /* 0x000000b4e5b4723e */ /* 0x000fe200000010ff */
[----:B0-----:R-:W-:-:S05]  /*6ddc0*/  IMAD.WIDE.U32 R186, R12, 0x10, R250 ;  /* 0x000000100cba7825 */ /* 0x001fca00078e00fa */
[----:B------:R2:W-:Y:S01]  /*6ddd0*/  STG.E.128 desc[UR6][R186.64], R180 ;  /* 0x000000b4ba007986 */ /* 0x0005e2000c101d06 */
[----:B------:R-:W-:-:S07]  /*6dde0*/  IADD3 R12, PT, PT, R12, 0x20, RZ ;  /* 0x000000200c0c7810 */ /* 0x000fce0007ffe0ff */
.L_x_23114:
[----:B------:R-:W-:Y:S05]  /*6ddf0*/  BSYNC.RECONVERGENT B0 ;  /* 0x0000000000007941 */ /* 0x000fea0003800200 */
.L_x_23113:
[----:B------:R-:W-:Y:S01]  /*6de00*/  LOP3.LUT P0, RZ, R3, 0x4000, RZ, 0xc0, !PT ;  /* 0x0000400003ff7812 */ /* 0x000fe2000780c0ff */
[----:B------:R-:W-:-:S12]  /*6de10*/  BSSY.RECONVERGENT B0, `(.L_x_23115) ;  /* 0x0000041000007945 */ /* 0x000fd80003800200 */
[----:B------:R-:W-:Y:S05]  /*6de20*/  @!P0 BRA `(.L_x_23116) ;  /* 0x0000000000fc8947 */ /* 0x000fea0003800000 */
[----:B------:R-:W3:Y:S04]  /*6de30*/  LDL R248, [R1+0x2d8] ;  /* 0x0002d80001f87983 */ /* 0x000ee80000100800 */
[----:B--2---:R-:W2:Y:S04]  /*6de40*/  LDL R186, [R1+0x2dc] ;  /* 0x0002dc0001ba7983 */ /* 0x004ea80000100800 */
[----:B------:R-:W4:Y:S04]  /*6de50*/  LDL R249, [R1+0x2d0] ;  /* 0x0002d00001f97983 */ /* 0x000f280000100800 */
[----:B------:R-:W5:Y:S01]  /*6de60*/  LDL R183, [R1+0x2d4] ;  /* 0x0002d40001b77983 */ /* 0x000f620000100800 */
[--C-:B-1----:R-:W-:Y:S01]  /*6de70*/  FADD.FTZ R180, R108, -R184.reuse ;  /* 0x800000b86cb47221 */ /* 0x102fe20000010000 */
[----:B------:R-:W-:-:S02]  /*6de80*/  FADD.FTZ R181, R110, -R184 ;  /* 0x800000b86eb57221 */ /* 0x000fc40000010000 */
[----:B------:R-:W5:Y:S01]  /*6de90*/  LDL R187, [R1+0x2c4] ;  /* 0x0002c40001bb7983 */ /* 0x000f620000100800 */
[----:B------:R-:W-:Y:S01]  /*6dea0*/  FMUL.FTZ R230, R21, R180 ;  /* 0x000000b415e67220 */ /* 0x000fe20000410000 */
[--C-:B------:R-:W-:Y:S01]  /*6deb0*/  FADD.FTZ R180, R111, -R184.reuse ;  /* 0x800000b86fb47221 */ /* 0x100fe20000010000 */
[----:B0-----:R-:W-:Y:S01]  /*6dec0*/  FADD.FTZ R182, R109, -R184 ;  /* 0x800000b86db67221 */ /* 0x001fe20000010000 */
[C---:B------:R-:W-:Y:S02]  /*6ded0*/  FMUL.FTZ R231, R21.reuse, R181 ;  /* 0x000000b515e77220 */ /* 0x040fe40000410000 */
[C---:B------:R-:W-:Y:S01]  /*6dee0*/  FMUL.FTZ R228, R21.reuse, R180 ;  /* 0x000000b415e47220 */ /* 0x040fe20000410000 */
[----:B------:R-:W-:Y:S01]  /*6def0*/  FMUL.FTZ R229, R21, R182 ;  /* 0x000000b615e57220 */ /* 0x000fe20000410000 */
[----:B---3--:R-:W-:Y:S02]  /*6df00*/  FFMA.FTZ R181, R231, R248, R206 ;  /* 0x000000f8e7b57223 */ /* 0x008fe400000100ce */
[----:B--2---:R-:W-:Y:S01]  /*6df10*/  FFMA.FTZ R182, R228, R186, R207 ;  /* 0x000000bae4b67223 */ /* 0x004fe200000100cf */
[----:B----4-:R-:W-:-:S04]  /*6df20*/  FFMA.FTZ R180, R230, R249, R204 ;  /* 0x000000f9e6b47223 */ /* 0x010fc800000100cc */
[----:B------:R-:W-:Y:S01]  /*6df30*/  F2FP.BF16.F32.PACK_AB R181, R182, R181 ;  /* 0x000000b5b6b5723e */ /* 0x000fe200000010ff */
[--C-:B------:R-:W-:Y:S01]  /*6df40*/  FADD.FTZ R182, R112, -R184.reuse ;  /* 0x800000b870b67221 */ /* 0x100fe20000010000 */
[----:B-----5:R-:W-:Y:S01]  /*6df50*/  FFMA.FTZ R183, R229, R183, R205 ;  /* 0x000000b7e5b77223 */ /* 0x020fe200000100cd */
[--C-:B------:R-:W-:Y:S02]  /*6df60*/  FADD.FTZ R186, R113, -R184.reuse ;  /* 0x800000b871ba7221 */ /* 0x100fe40000010000 */
        /* <DEDUP_REMOVED lines=42> */
[----:B------:R-:W-:-:S07]  /*6e210*/  VIADD R12, R12, 0x20 ;  /* 0x000000200c0c7836 */ /* 0x000fce0000000000 */
.L_x_23116:
[----:B------:R-:W-:Y:S05]  /*6e220*/  BSYNC.RECONVERGENT B0 ;  /* 0x0000000000007941 */ /* 0x000fea0003800200 */
.L_x_23115:
[----:B------:R-:W-:Y:S01]  /*6e230*/  LOP3.LUT P0, RZ, R3, 0x2000, RZ, 0xc0, !PT ;  /* 0x0000200003ff7812 */ /* 0x000fe2000780c0ff */
[----:B------:R-:W-:-:S12]  /*6e240*/  BSSY.RECONVERGENT B0, `(.L_x_23117) ;  /* 0x0000041000007945 */ /* 0x000fd80003800200 */
[----:B------:R-:W-:Y:S05]  /*6e250*/  @!P0 BRA `(.L_x_23118) ;  /* 0x0000000000fc8947 */ /* 0x000fea0003800000 */
[----:B------:R-:W4:Y:S04]  /*6e260*/  LDL R248, [R1+0x298] ;  /* 0x0002980001f87983 */ /* 0x000f280000100800 */
[----:B--23--:R-:W2:Y:S04]  /*6e270*/  LDL R186, [R1+0x29c] ;  /* 0x00029c0001ba7983 */ /* 0x00cea80000100800 */
[----:B------:R-:W3:Y:S04]  /*6e280*/  LDL R249, [R1+0x290] ;  /* 0x0002900001f97983 */ /* 0x000ee80000100800 */
        /* <DEDUP_REMOVED lines=10> */
[----:B----4-:R-:W-:Y:S02]  /*6e330*/  FFMA.FTZ R181, R231, R248, R214 ;  /* 0x000000f8e7b57223 */ /* 0x010fe400000100d6 */
[----:B--2---:R-:W-:Y:S01]  /*6e340*/  FFMA.FTZ R182, R228, R186, R215 ;  /* 0x000000bae4b67223 */ /* 0x004fe200000100d7 */
[----:B---3--:R-:W-:-:S04]  /*6e350*/  FFMA.FTZ R180, R230, R249, R212 ;  /* 0x000000f9e6b47223 */ /* 0x008fc800000100d4 */
        /* <DEDUP_REMOVED lines=47> */
.L_x_23118:
[----:B------:R-:W-:Y:S05]  /*6e650*/  BSYNC.RECONVERGENT B0 ;  /* 0x0000000000007941 */ /* 0x000fea0003800200 */
.L_x_23117:
[----:B------:R-:W-:Y:S01]  /*6e660*/  LOP3.LUT P0, RZ, R3, 0x1000, RZ, 0xc0, !PT ;  /* 0x0000100003ff7812 */ /* 0x000fe2000780c0ff */
[----:B------:R-:W-:-:S12]  /*6e670*/  BSSY.RECONVERGENT B0, `(.L_x_23119) ;  /* 0x0000041000007945 */ /* 0x000fd80003800200 */
[----:B------:R-:W-:Y:S05]  /*6e680*/  @!P0 BRA `(.L_x_23120) ;  /* 0x0000000000fc8947 */ /* 0x000fea0003800000 */
[----:B------:R-:W5:Y:S04]  /*6e690*/  LDL R248, [R1+0x258] ;  /* 0x0002580001f87983 */ /* 0x000f680000100800 */
[----:B--234-:R-:W2:Y:S04]  /*6e6a0*/  LDL R186, [R1+0x25c] ;  /* 0x00025c0001ba7983 */ /* 0x01cea80000100800 */
[----:B------:R-:W3:Y:S04]  /*6e6b0*/  LDL R249, [R1+0x250] ;  /* 0x0002500001f97983 */ /* 0x000ee80000100800 */
[----:B------:R-:W4:Y:S01]  /*6e6c0*/  LDL R183, [R1+0x254] ;  /* 0x0002540001b77983 */ /* 0x000f220000100800 */
[--C-:B-1----:R-:W-:Y:S01]  /*6e6d0*/  FADD.FTZ R180, R124, -R184.reuse ;  /* 0x800000b87cb47221 */ /* 0x102fe20000010000 */
[----:B------:R-:W-:-:S02]  /*6e6e0*/  FADD.FTZ R181, R126, -R184 ;  /* 0x800000b87eb57221 */ /* 0x000fc40000010000 */
[----:B------:R-:W4:Y:S01]  /*6e6f0*/  LDL R187, [R1+0x244] ;  /* 0x0002440001bb7983 */ /* 0x000f220000100800 */
[----:B------:R-:W-:Y:S01]  /*6e700*/  FMUL.FTZ R230, R21, R180 ;  /* 0x000000b415e67220 */ /* 0x000fe20000410000 */
[--C-:B------:R-:W-:Y:S01]  /*6e710*/  FADD.FTZ R180, R127, -R184.reuse ;  /* 0x800000b87fb47221 */ /* 0x100fe20000010000 */
[----:B0-----:R-:W-:Y:S01]  /*6e720*/  FADD.FTZ R182, R125, -R184 ;  /* 0x800000b87db67221 */ /* 0x001fe20000010000 */
[C---:B------:R-:W-:Y:S02]  /*6e730*/  FMUL.FTZ R231, R21.reuse, R181 ;  /* 0x000000b515e77220 */ /* 0x040fe40000410000 */
[C---:B------:R-:W-:Y:S01]  /*6e740*/  FMUL.FTZ R228, R21.reuse, R180 ;  /* 0x000000b415e47220 */ /* 0x040fe20000410000 */
[----:B------:R-:W-:Y:S01]  /*6e750*/  FMUL.FTZ R229, R21, R182 ;  /* 0x000000b615e57220 */ /* 0x000fe20000410000 */
[----:B-----5:R-:W-:Y:S02]  /*6e760*/  FFMA.FTZ R181, R231, R248, R222 ;  /* 0x000000f8e7b57223 */ /* 0x020fe400000100de */
[----:B--2---:R-:W-:Y:S01]  /*6e770*/  FFMA.FTZ R182, R228, R186, R223 ;  /* 0x000000bae4b67223 */ /* 0x004fe200000100df */
[----:B---3--:R-:W-:-:S04]  /*6e780*/  FFMA.FTZ R180, R230, R249, R220 ;  /* 0x000000f9e6b47223 */ /* 0x008fc800000100dc */
[----:B------:R-:W-:Y:S01]  /*6e790*/  F2FP.BF16.F32.PACK_AB R181, R182, R181 ;  /* 0x000000b5b6b5723e */ /* 0x000fe200000010ff */
[--C-:B------:R-:W-:Y:S01]  /*6e7a0*/  FADD.FTZ R182, R128, -R184.reuse ;  /* 0x800000b880b67221 */ /* 0x100fe20000010000 */
[----:B----4-:R-:W-:Y:S01]  /*6e7b0*/  FFMA.FTZ R183, R229, R183, R221 ;  /* 0x000000b7e5b77223 */ /* 0x010fe200000100dd */
        /* <DEDUP_REMOVED lines=44> */
.L_x_23120:
[----:B------:R-:W-:Y:S05]  /*6ea80*/  BSYNC.RECONVERGENT B0 ;  /* 0x0000000000007941 */ /* 0x000fea0003800200 */
.L_x_23119:
[----:B------:R-:W-:Y:S01]  /*6ea90*/  LOP3.LUT P0, RZ, R3, 0x400, RZ, 0xc0, !PT ;  /* 0x0000040003ff7812 */ /* 0x000fe2000780c0ff */
[----:B------:R-:W-:-:S12]  /*6eaa0*/  BSSY.RECONVERGENT B0, `(.L_x_23121) ;  /* 0x0000041000007945 */ /* 0x000fd80003800200 */
[----:B------:R-:W-:Y:S05]  /*6eab0*/  @!P0 BRA `(.L_x_23122) ;  /* 0x0000000000fc8947 */ /* 0x000fea0003800000 */
[----:B------:R-:W5:Y:S04]  /*6eac0*/  LDL R248, [R1+0x218] ;  /* 0x0002180001f87983 */ /* 0x000f680000100800 */
[----:B0-234-:R-:W2:Y:S04]  /*6ead0*/  LDL R186, [R1+0x21c] ;  /* 0x00021c0001ba7983 */ /* 0x01dea80000100800 */
[----:B------:R-:W3:Y:S04]  /*6eae0*/  LDL R249, [R1+0x210] ;  /* 0x0002100001f97983 */ /* 0x000ee80000100800 */
[----:B------:R-:W4:Y:S01]  /*6eaf0*/  LDL R183, [R1+0x214] ;  /* 0x0002140001b77983 */ /* 0x000f220000100800 */
[--C-:B-1----:R-:W-:Y:S01]  /*6eb00*/  FADD.FTZ R180, R132, -R184.reuse ;  /* 0x800000b884b47221 */ /* 0x102fe20000010000 */
[----:B------:R-:W-:-:S02]  /*6eb10*/  FADD.FTZ R181, R134, -R184 ;  /* 0x800000b886b57221 */ /* 0x000fc40000010000 */
[----:B------:R-:W4:Y:S01]  /*6eb20*/  LDL R187, [R1+0x204] ;  /* 0x0002040001bb7983 */ /* 0x000f220000100800 */
[----:B------:R-:W-:Y:S01]  /*6eb30*/  FMUL.FTZ R230, R21, R180 ;  /* 0x000000b415e67220 */ /* 0x000fe20000410000 */
[--C-:B------:R-:W-:Y:S01]  /*6eb40*/  FADD.FTZ R180, R135, -R184.reuse ;  /* 0x800000b887b47221 */ /* 0x100fe20000010000 */
[----:B------:R-:W-:Y:S01]  /*6eb50*/  FADD.FTZ R182, R133, -R184 ;  /* 0x800000b885b67221 */ /* 0x000fe20000010000 */
        /* <DEDUP_REMOVED lines=53> */
.L_x_23122:
[----:B------:R-:W-:Y:S05]  /*6eeb0*/  BSYNC.RECONVERGENT B0 ;  /* 0x0000000000007941 */ /* 0x000fea0003800200 */
.L_x_23121:
        /* <DEDUP_REMOVED lines=66> */
.L_x_23124:
[----:B------:R-:W-:Y:S05]  /*6f2e0*/  BSYNC.RECONVERGENT B0 ;  /* 0x0000000000007941 */ /* 0x000fea0003800200 */
.L_x_23123:
[----:B------:R-:W-:Y:S01]  /*6f2f0*/  LOP3.LUT P0, RZ, R3, 0x100, RZ, 0xc0, !PT ;  /* 0x0000010003ff7812 */ /* 0x000fe2000780c0ff */
[----:B------:R-:W-:-:S12]  /*6f300*/  BSSY.RECONVERGENT B0, `(.L_x_23125) ;  /* 0x0000051000007945 */ /* 0x000fd80003800200 */
[----:B------:R-:W-:Y:S05]  /*6f310*/  @!P0 BRA `(.L_x_23126) ;  /* 0x00000004003c8947 */ /* 0x000fea0003800000 */
[----:B------:R-:W2:Y:S02]  /*6f320*/  LDL R251, [R1+0x4] ;  /* 0x0000040001fb7983 */ /* 0x000ea40000100800 */
[--C-:B0-234-:R-:W-:Y:S01]  /*6f330*/  FADD.FTZ R182, R149, -R184.reuse ;  /* 0x800000b895b67221 */ /* 0x11dfe20000010000 */
[----:B-1----:R-:W-:Y:S01]  /*6f340*/  FADD.FTZ R181, R150, -R184 ;  /* 0x800000b896b57221 */ /* 0x002fe20000010000 */
[----:B------:R-:W2:Y:S04]  /*6f350*/  LDL R183, [R1+0x194] ;  /* 0x0001940001b77983 */ /* 0x000ea80000100800 */
[----:B------:R-:W3:Y:S04]  /*6f360*/  LDL R250, [R1+0x8] ;  /* 0x0000080001fa7983 */ /* 0x000ee80000100800 */
[----:B------:R-:W3:Y:S04]  /*6f370*/  LDL R249, [R1+0x198] ;  /* 0x0001980001f97983 */ /* 0x000ee80000100800 */
[----:B------:R-:W4:Y:S04]  /*6f380*/  LDL R248, [R1+0xc] ;  /* 0x00000c0001f87983 */ /* 0x000f280000100800 */
[----:B------:R-:W4:Y:S04]  /*6f390*/  LDL R186, [R1+0x19c] ;  /* 0x00019c0001ba7983 */ /* 0x000f280000100800 */
[----:B------:R0:W-:Y:S01]  /*6f3a0*/  STL [R1+0x328], R3 ;  /* 0x0003280301007387 */ /* 0x0001e20000100800 */
[C---:B------:R-:W-:Y:S01]  /*6f3b0*/  FMUL.FTZ R229, R21.reuse, R182 ;  /* 0x000000b615e57220 */ /* 0x040fe20000410000 */
[----:B------:R-:W-:-:S02]  /*6f3c0*/  FMUL.FTZ R231, R21, R181 ;  /* 0x000000b515e77220 */ /* 0x000fc40000410000 */
[----:B0-----:R-:W4:Y:S04]  /*6f3d0*/  LDL R3, [R1+0x10] ;  /* 0x0000100001037983 */ /* 0x001f280000100800 */
[----:B------:R0:W-:Y:S04]  /*6f3e0*/  STL [R1+0x324], R2 ;  /* 0x0003240201007387 */ /* 0x0001e80000100800 */
[----:B------:R-:W4:Y:S04]  /*6f3f0*/  LDL R187, [R1+0x184] ;  /* 0x0001840001bb7983 */ /* 0x000f280000100800 */
[----:B0-----:R-:W4:Y:S04]  /*6f400*/  LDL R2, [R1+0x14] ;  /* 0x0000140001027983 */ /* 0x001f280000100800 */
[----:B------:R0:W-:Y:S04]  /*6f410*/  STL [R1+0x320], R0 ;  /* 0x0003200001007387 */ /* 0x0001e80000100800 */
[----:B------:R-:W3:Y:S04]  /*6f420*/  LDL R182, [R1+0x190] ;  /* 0x0001900001b67983 */ /* 0x000ee80000100800 */
[----:B------:R-:W3:Y:S01]  /*6f430*/  LDL R181, [R1] ;  /* 0x0000000001b57983 */ /* 0x000ee20000100800 */
[----:B------:R-:W-:-:S03]  /*6f440*/  FADD.FTZ R180, R148, -R184 ;  /* 0x800000b894b47221 */ /* 0x000fc60000010000 */
[----:B0-----:R-:W4:Y:S01]  /*6f450*/  LDL R0, [R1+0x18] ;  /* 0x0000180001007983 */ /* 0x001f220000100800 */
[----:B------:R-:W-:Y:S01]  /*6f460*/  FMUL.FTZ R230, R21, R180 ;  /* 0x000000b415e67220 */ /* 0x000fe20000410000 */
[----:B------:R-:W-:Y:S02]  /*6f470*/  FADD.FTZ R180, R151, -R184 ;  /* 0x800000b897b47221 */ /* 0x000fe40000010000 */
[----:B------:R-:W4:Y:S02]  /*6f480*/  LDL R252, [R1+0x1c] ;  /* 0x00001c0001fc7983 */ /* 0x000f240000100800 */
[----:B------:R-:W-:Y:S01]  /*6f490*/  FMUL.FTZ R228, R21, R180 ;  /* 0x000000b415e47220 */ /* 0x000fe20000410000 */
[----:B--2---:R-:W-:Y:S01]  /*6f4a0*/  FFMA.FTZ R183, R229, R183, R251 ;  /* 0x000000b7e5b77223 */ /* 0x004fe200000100fb */
[----:B---3--:R-:W-:Y:S01]  /*6f4b0*/  FFMA.FTZ R180, R230, R182, R181 ;  /* 0x000000b6e6b47223 */ /* 0x008fe200000100b5 */
[----:B------:R-:W-:Y:S01]  /*6f4c0*/  FFMA.FTZ R181, R231, R249, R250 ;  /* 0x000000f9e7b57223 */ /* 0x000fe200000100fa */
[----:B----4-:R-:W-:-:S05]  /*6f4d0*/  FFMA.FTZ R182, R228, R186, R248 ;  /* 0x000000bae4b67223 */ /* 0x010fca00000100f8 */
[----:B------:R-:W-:Y:S01]  /*6f4e0*/  F2FP.BF16.F32.PACK_AB R181, R182, R181 ;  /* 0x000000b5b6b5723e */ /* 0x000fe200000010ff */
[--C-:B------:R-:W-:Y:S01]  /*6f4f0*/  FADD.FTZ R182, R152, -R184.reuse ;  /* 0x800000b898b67221 */ /* 0x100fe20000010000 */
[----:B------:R-:W-:Y:S01]  /*6f500*/  F2FP.BF16.F32.PACK_AB R180, R183, R180 ;  /* 0x000000b4b7b4723e */ /* 0x000fe200000010ff */
[--C-:B------:R-:W-:Y:S01]  /*6f510*/  FADD.FTZ R186, R153, -R184.reuse ;  /* 0x800000b899ba7221 */ /* 0x100fe20000010000 */
[--C-:B------:R-:W-:Y:S01]  /*6f520*/  FADD.FTZ R183, R154, -R184.reuse ;  /* 0x800000b89ab77221 */ /* 0x100fe20000010000 */
[----:B------:R-:W-:Y:S01]  /*6f530*/  FMUL.FTZ R248, R21, R182 ;  /* 0x000000b615f87220 */ /* 0x000fe20000410000 */
        /* <DEDUP_REMOVED lines=11> */
[----:B------:R-:W-:Y:S01]  /*6f5f0*/  F2FP.BF16.F32.PACK_AB R183, R186, R183 ;  /* 0x000000b7bab7723e */ /* 0x000fe200000010ff */
[----:B------:R0:W5:Y:S01]  /*6f600*/  LDL.LU R3, [R1+0x328] ;  /* 0x0003280001037983 */ /* 0x0001620000300800 */
[----:B------:R-:W-:-:S03]  /*6f610*/  F2FP.BF16.F32.PACK_AB R182, R187, R182 ;  /* 0x000000b6bbb6723e */ /* 0x000fc600000010ff */
[----:B------:R0:W5:Y:S01]  /*6f620*/  LDL.LU R2, [R1+0x324] ;  /* 0x0003240001027983 */ /* 0x0001620000300800 */
[----:B------:R-:W1:Y:S03]  /*6f630*/  LDC.64 R186, c[0x0][0x428] ;  /* 0x00010a00ffba7b82 */ /* 0x000e660000000a00 */
[----:B------:R0:W5:Y:S01]  /*6f640*/  LDL.LU R0, [R1+0x320] ;  /* 0x0003200001007983 */ /* 0x0001620000300800 */
        /* <DEDUP_REMOVED lines=11> */
[----:B------:R-:W3:Y:S02]  /*6f700*/  LDL R251, [R1+0x170] ;  /* 0x0001700001fb7983 */ /* 0x000ee40000100800 */
[----:B------:R-:W-:Y:S01]  /*6f710*/  F2FP.BF16.F32.PACK_AB R183, R180, R183 ;  /* 0x000000b7b4b7723e */ /* 0x000fe200000010ff */
[----:B------:R-:W1:Y:S01]  /*6f720*/  S2R R252, SR_TID.X ;  /* 0x0000000000fc7919 */ /* 0x000e620000002100 */
[----:B----4-:R-:W-:Y:S01]  /*6f730*/  FFMA.FTZ R181, R231, R181, R38 ;  /* 0x000000b5e7b57223 */ /* 0x010fe20000010026 */
[----:B------:R-:W-:Y:S01]  /*6f740*/  FFMA.FTZ R182, R248, R182, R32 ;  /* 0x000000b6f8b67223 */ /* 0x000fe20000010020 */
[----:B------:R-:W-:Y:S01]  /*6f750*/  FFMA.FTZ R186, R249, R186, R33 ;  /* 0x000000baf9ba7223 */ /* 0x000fe20000010021 */
[----:B------:R-:W-:-:S04]  /*6f760*/  FFMA.FTZ R187, R228, R187, R39 ;  /* 0x000000bbe4bb7223 */ /* 0x000fc80000010027 */
[----:B------:R-:W-:Y:S02]  /*6f770*/  F2FP.BF16.F32.PACK_AB R182, R186, R182 ;  /* 0x000000b6bab6723e */ /* 0x000fe400000010ff */
[----:B------:R-:W-:Y:S02]  /*6f780*/  F2FP.BF16.F32.PACK_AB R181, R187, R181 ;  /* 0x000000b5bbb5723e */ /* 0x000fe400000010ff */
[----:B-1----:R-:W-:Y:S01]  /*6f790*/  LOP3.LUT R252, R252, 0x1f, RZ, 0xc0, !PT ;  /* 0x0000001ffcfc7812 */ /* 0x002fe200078ec0ff */
[----:B--2---:R-:W-:Y:S01]  /*6f7a0*/  FFMA.FTZ R229, R229, R250, R37 ;  /* 0x000000fae5e57223 */ /* 0x004fe20000010025 */
[----:B---3--:R-:W-:Y:S02]  /*6f7b0*/  FFMA.FTZ R180, R230, R251, R36 ;  /* 0x000000fbe6b47223 */ /* 0x008fe40000010024 */
[----:B------:R-:W1:Y:S03]  /*6f7c0*/  LDC.64 R250, c[0x0][0x430] ;  /* 0x00010c00fffa7b82 */ /* 0x000e660000000a00 */
[----:B------:R-:W-:Y:S01]  /*6f7d0*/  F2FP.BF16.F32.PACK_AB R180, R229, R180 ;  /* 0x000000b4e5b4723e */ /* 0x000fe200000010ff */
[----:B-1----:R-:W-:-:S05]  /*6f7e0*/  IMAD.WIDE.U32 R186, R12, 0x10, R250 ;  /* 0x000000100cba7825 */ /* 0x002fca00078e00fa */
[----:B------:R0:W-:Y:S01]  /*6f7f0*/  STG.E.128 desc[UR6][R186.64], R180 ;  /* 0x000000b4ba007986 */ /* 0x0001e2000c101d06 */
[----:B------:R-:W-:-:S07]  /*6f800*/  IADD3 R12, PT, PT, R12, 0x20, RZ ;  /* 0x000000200c0c7810 */ /* 0x000fce0007ffe0ff */
.L_x_23126:
[----:B------:R-:W-:Y:S05]  /*6f810*/  BSYNC.RECONVERGENT B0 ;  /* 0x0000000000007941 */ /* 0x000fea0003800200 */
.L_x_23125:
[----:B-----5:R-:W-:Y:S01]  /*6f820*/  LOP3.LUT P0, RZ, R3, 0x80, RZ, 0xc0, !PT ;  /* 0x0000008003ff7812 */ /* 0x020fe2000780c0ff */
        /* <DEDUP_REMOVED lines=19> */
[----:B------:R-:W3:Y:S01]  /*6f960*/  LDL R181, [R1+0x20] ;  /* 0x0000200001b57983 */ /* 0x000ee20000100800 */
        /* <DEDUP_REMOVED lines=60> */
[----:B------:R-:W-:-:S07]  /*6fd30*/  VIADD R12, R12, 0x20 ;  /* 0x000000200c0c7836 */ /* 0x000fce0000000000 */
.L_x_23128:
[----:B------:R-:W-:Y:S05]  /*6fd40*/  BSYNC.RECONVERGENT B0 ;  /* 0x0000000000007941 */ /* 0x000fea0003800200 */
.L_x_23127:
        /* <DEDUP_REMOVED lines=82> */
.L_x_23130:
[----:B------:R-:W-:Y:S05]  /*70270*/  BSYNC.RECONVERGENT B0 ;  /* 0x0000000000007941 */ /* 0x000fea0003800200 */
.L_x_23129:
[----:B-----5:R-:W-:Y:S01]  /*70280*/  LOP3.LUT P0, RZ, R3, 0x20, RZ, 0xc0, !PT ;  /* 0x0000002003ff7812 */ /* 0x020fe2000780c0ff */
[----:B------:R-:W-:-:S12]  /*70290*/  BSSY.RECONVERGENT B0, `(.L_x_23131) ;  /* 0x0000060000007945 */ /* 0x000fd80003800200 */
[----:B------:R-:W-:Y:S05]  /*702a0*/  @!P0 BRA `(.L_x_23132) ;  /* 0x0000000400788947 */ /* 0x000fea0003800000 */
[----:B------:R1:W-:Y:S01]  /*702b0*/  STL [R1+0x338], R7 ;  /* 0x0003380701007387 */ /* 0x0003e20000100800 */
[--C-:B------:R-:W-:Y:S01]  /*702c0*/  FADD.FTZ R229, R172, -R184.reuse ;  /* 0x800000b8ace57221 */ /* 0x100fe20000010000 */
[--C-:B------:R-:W-:Y:S01]  /*702d0*/  FADD.FTZ R228, R173, -R184.reuse ;  /* 0x800000b8ade47221 */ /* 0x100fe20000010000 */
[--C-:B0-234-:R-:W-:Y:S01]  /*702e0*/  FADD.FTZ R187, R174, -R184.reuse ;  /* 0x800000b8aebb7221 */ /* 0x11dfe20000010000 */
[--C-:B------:R-:W-:Y:S01]  /*702f0*/  FADD.FTZ R186, R175, -R184.reuse ;  /* 0x800000b8afba7221 */ /* 0x100fe20000010000 */
[----:B-1----:R-:W2:Y:S04]  /*70300*/  LDL R7, [R1+0x80] ;  /* 0x0000800001077983 */ /* 0x002ea80000100800 */
[----:B------:R0:W-:Y:S04]  /*70310*/  STL [R1+0x334], R6 ;  /* 0x0003340601007387 */ /* 0x0001e80000100800 */
[----:B------:R-:W3:Y:S04]  /*70320*/  LDL R252, [R1+0xc8] ;  /* 0x0000c80001fc7983 */ /* 0x000ee80000100800 */
[----:B------:R-:W4:Y:S04]  /*70330*/  LDL R251, [R1+0x9c] ;  /* 0x00009c0001fb7983 */ /* 0x000f280000100800 */
[----:B0-----:R-:W2:Y:S04]  /*70340*/  LDL R6, [R1+0x84] ;  /* 0x0000840001067983 */ /* 0x001ea80000100800 */
[----:B------:R-:W4:Y:S01]  /*70350*/  LDL R250, [R1+0xcc] ;  /* 0x0000cc0001fa7983 */ /* 0x000f220000100800 */
[----:B------:R-:W-:-:S03]  /*70360*/  FADD.FTZ R183, R176, -R184 ;  /* 0x800000b8b0b77221 */ /* 0x000fc60000010000 */
[----:B------:R0:W-:Y:S01]  /*70370*/  STL [R1+0x330], R5 ;  /* 0x0003300501007387 */ /* 0x0001e20000100800 */
[--C-:B------:R-:W-:Y:S01]  /*70380*/  FADD.FTZ R182, R177, -R184.reuse ;  /* 0x800000b8b1b67221 */ /* 0x100fe20000010000 */
[--C-:B------:R-:W-:Y:S01]  /*70390*/  FADD.FTZ R180, R179, -R184.reuse ;  /* 0x800000b8b3b47221 */ /* 0x100fe20000010000 */
[----:B------:R-:W-:Y:S01]  /*703a0*/  FADD.FTZ R181, R178, -R184 ;  /* 0x800000b8b2b57221 */ /* 0x000fe20000010000 */
[C---:B------:R-:W-:Y:S01]  /*703b0*/  FMUL.FTZ R229, R21.reuse, R229 ;  /* 0x000000e515e57220 */ /* 0x040fe20000410000 */
[----:B0-----:R-:W3:Y:S04]  /*703c0*/  LDL R5, [R1+0x98] ;  /* 0x0000980001057983 */ /* 0x001ee80000100800 */
[----:B------:R0:W-:Y:S01]  /*703d0*/  STL [R1+0x32c], R4 ;  /* 0x00032c0401007387 */ /* 0x0001e20000100800 */
[C---:B------:R-:W-:Y:S01]  /*703e0*/  FMUL.FTZ R228, R21.reuse, R228 ;  /* 0x000000e415e47220 */ /* 0x040fe20000410000 */
[C---:B------:R-:W-:Y:S01]  /*703f0*/  FMUL.FTZ R230, R21.reuse, R187 ;  /* 0x000000bb15e67220 */ /* 0x040fe20000410000 */
[C---:B------:R-:W-:Y:S01]  /*70400*/  FMUL.FTZ R184, R21.reuse, R186 ;  /* 0x000000ba15b87220 */ /* 0x040fe20000410000 */
[C---:B------:R-:W-:Y:S01]  /*70410*/  FMUL.FTZ R231, R21.reuse, R183 ;  /* 0x000000b715e77220 */ /* 0x040fe20000410000 */
[C---:B------:R-:W-:Y:S01]  /*70420*/  FMUL.FTZ R248, R21.reuse, R182 ;  /* 0x000000b615f87220 */ /* 0x040fe20000410000 */
[C---:B------:R-:W-:Y:S01]  /*70430*/  FMUL.FTZ R249, R21.reuse, R180 ;  /* 0x000000b415f97220 */ /* 0x040fe20000410000 */
[----:B0-----:R-:W4:Y:S04]  /*70440*/  LDL R4, [R1+0xc4] ;  /* 0x0000c40001047983 */ /* 0x001f280000100800 */
[----:B------:R0:W-:Y:S01]  /*70450*/  STL [R1+0x328], R3 ;  /* 0x0003280301007387 */ /* 0x0001e20000100800 */
[----:B------:R-:W-:-:S03]  /*70460*/  FMUL.FTZ R21, R21, R181 ;  /* 0x000000b515157220 */ /* 0x000fc60000410000 */
[----:B0-----:R-:W4:Y:S04]  /*70470*/  LDL R3, [R1+0x94] ;  /* 0x0000940001037983 */ /* 0x001f280000100800 */
[----:B------:R0:W-:Y:S04]  /*70480*/  STL [R1+0x324], R2 ;  /* 0x0003240201007387 */ /* 0x0001e80000100800 */
[----:B0-----:R-:W3:Y:S04]  /*70490*/  LDL R2, [R1+0xc0] ;  /* 0x0000c00001027983 */ /* 0x001ee80000100800 */
[----:B------:R0:W-:Y:S04]  /*704a0*/  STL [R1+0x320], R0 ;  /* 0x0003200001007387 */ /* 0x0001e80000100800 */
[----:B------:R-:W2:Y:S04]  /*704b0*/  LDL R182, [R1+0xd8] ;  /* 0x0000d80001b67983 */ /* 0x000ea80000100800 */
[----:B------:R-:W2:Y:S04]  /*704c0*/  LDL R181, [R1+0x88] ;  /* 0x0000880001b57983 */ /* 0x000ea80000100800 */
[----:B------:R-:W4:Y:S04]  /*704d0*/  LDL R187, [R1+0xdc] ;  /* 0x0000dc0001bb7983 */ /* 0x000f280000100800 */
[----:B------:R-:W4:Y:S04]  /*704e0*/  LDL R186, [R1+0x8c] ;  /* 0x00008c0001ba7983 */ /* 0x000f280000100800 */
[----:B------:R-:W3:Y:S04]  /*704f0*/  LDL R183, [R1+0xd4] ;  /* 0x0000d40001b77983 */ /* 0x000ee80000100800 */
[----:B------:R-:W3:Y:S04]  /*70500*/  LDL R180, [R1+0xd0] ;  /* 0x0000d00001b47983 */ /* 0x000ee80000100800 */
[----:B0-----:R-:W3:Y:S01]  /*70510*/  LDL R0, [R1+0x90] ;  /* 0x0000900001007983 */ /* 0x001ee20000100800 */
[----:B--2---:R-:W-:Y:S01]  /*70520*/  FFMA.FTZ R181, R230, R182, R181 ;  /* 0x000000b6e6b57223 */ /* 0x004fe200000100b5 */
[----:B----4-:R-:W-:Y:S01]  /*70530*/  FFMA.FTZ R182, R184, R187, R186 ;  /* 0x000000bbb8b67223 */ /* 0x010fe200000100ba */
[----:B---3--:R-:W-:Y:S01]  /*70540*/  FFMA.FTZ R183, R228, R183, R6 ;  /* 0x000000b7e4b77223 */ /* 0x008fe20000010006 */
[----:B------:R-:W-:-:S03]  /*70550*/  FFMA.FTZ R180, R229, R180, R7 ;  /* 0x000000b4e5b47223 */ /* 0x000fc60000010007 */
[----:B------:R-:W-:Y:S01]  /*70560*/  F2FP.BF16.F32.PACK_AB R181, R182, R181 ;  /* 0x000000b5b6b5723e */ /* 0x000fe200000010ff */
[----:B------:R-:W-:Y:S01]  /*70570*/  FFMA.FTZ R187, R248, R4, R3 ;  /* 0x00000004f8bb7223 */ /* 0x000fe20000010003 */
[----:B------:R-:W-:Y:S01]  /*70580*/  FFMA.FTZ R186, R249, R250, R251 ;  /* 0x000000faf9ba7223 */ /* 0x000fe200000100fb */
[----:B------:R-:W-:Y:S01]  /*70590*/  FFMA.FTZ R182, R231, R2, R0 ;  /* 0x00000002e7b67223 */ /* 0x000fe20000010000 */
[----:B------:R-:W-:Y:S01]  /*705a0*/  F2FP.BF16.F32.PACK_AB R180, R183, R180 ;  /* 0x000000b4b7b4723e */ /* 0x000fe200000010ff */
[----:B------:R-:W-:Y:S01]  /*705b0*/  FFMA.FTZ R183, R21, R252, R5 ;  /* 0x000000fc15b77223 */ /* 0x000fe20000010005 */
[----:B------:R0:W5:Y:S01]  /*705c0*/  LDL.LU R7, [R1+0x338] ;  /* 0x0003380001077983 */ /* 0x0001620000300800 */
[----:B------:R-:W1:Y:S01]  /*705d0*/  LDC.64 R250, c[0x0][0x430] ;  /* 0x00010c00fffa7b82 */ /* 0x000e620000000a00 */
[----:B------:R-:W-:Y:S02]  /*705e0*/  F2FP.BF16.F32.PACK_AB R182, R187, R182 ;  /* 0x000000b6bbb6723e */ /* 0x000fe400000010ff */
[----:B------:R-:W-:Y:S01]  /*705f0*/  F2FP.BF16.F32.PACK_AB R183, R186, R183 ;  /* 0x000000b7bab7723e */ /* 0x000fe200000010ff */
[----:B------:R0:W5:Y:S04]  /*70600*/  LDL.LU R6, [R1+0x334] ;  /* 0x0003340001067983 */ /* 0x0001680000300800 */
[----:B------:R-:W2:Y:S01]  /*70610*/  LDC.64 R186, c[0x0][0x428] ;  /* 0x00010a00ffba7b82 */ /* 0x000ea20000000a00 */
[----:B------:R-:W3:Y:S04]  /*70620*/  LDL R5, [R1+0x78] ;  /* 0x0000780001057983 */ /* 0x000ee80000100800 */
[----:B------:R-:W3:Y:S04]  /*70630*/  LDL R4, [R1+0xa8] ;  /* 0x0000a80001047983 */ /* 0x000ee80000100800 */
[----:B------:R-:W4:Y:S04]  /*70640*/  LDL R3, [R1+0x7c] ;  /* 0x00007c0001037983 */ /* 0x000f280000100800 */
[----:B------:R-:W4:Y:S04]  /*70650*/  LDL R2, [R1+0x60] ;  /* 0x0000600001027983 */ /* 0x000f280000100800 */
[----:B------:R-:W4:Y:S04]  /*70660*/  LDL R0, [R1+0x68] ;  /* 0x0000680001007983 */ /* 0x000f280000100800 */
[----:B------:R-:W4:Y:S01]  /*70670*/  LDL R252, [R1+0x70] ;  /* 0x0000700001fc7983 */ /* 0x000f220000100800 */
[----:B--2---:R-:W-:-:S05]  /*70680*/  IMAD.WIDE.U32 R186, R12, 0x10, R186 ;  /* 0x000000100cba7825 */ /* 0x004fca00078e00ba */
[----:B------:R2:W-:Y:S04]  /*70690*/  STG.E.128 desc[UR6][R186.64], R180 ;  /* 0x000000b4ba007986 */ /* 0x0005e8000c101d06 */
[----:B--2---:R-:W4:Y:S04]  /*706a0*/  LDL R183, [R1+0xac] ;  /* 0x0000ac0001b77983 */ /* 0x004f280000100800 */
[----:B------:R-:W2:Y:S04]  /*706b0*/  LDL R181, [R1+0xb8] ;  /* 0x0000b80001b57983 */ /* 0x000ea80000100800 */
[----:B------:R-:W2:Y:S04]  /*706c0*/  LDL R182, [R1+0xa0] ;  /* 0x0000a00001b67983 */ /* 0x000ea80000100800 */
[----:B------:R-:W2:Y:S04]  /*706d0*/  LDL R180, [R1+0xa4] ;  /* 0x0000a40001b47983 */ /* 0x000ea80000100800 */
[----:B------:R-:W2:Y:S04]  /*706e0*/  LDL R186, [R1+0x64] ;  /* 0x0000640001ba7983 */ /* 0x000ea80000100800 */
[----:B------:R-:W2:Y:S01]  /*706f0*/  LDL R187, [R1+0xb4] ;  /* 0x0000b40001bb7983 */ /* 0x000ea20000100800 */
[----:B---3--:R-:W-:-:S03]  /*70700*/  FFMA.FTZ R21, R21, R4, R5 ;  /* 0x0000000415157223 */ /* 0x008fc60000010005 */
[----:B------:R0:W5:Y:S04]  /*70710*/  LDL.LU R5, [R1+0x330] ;  /* 0x0003300001057983 */ /* 0x0001680000300800 */
[----:B------:R0:W5:Y:S01]  /*70720*/  LDL.LU R4, [R1+0x32c] ;  /* 0x00032c0001047983 */ /* 0x0001620000300800 */
[----:B----4-:R-:W-:-:S03]  /*70730*/  FFMA.FTZ R183, R249, R183, R3 ;  /* 0x000000b7f9b77223 */ /* 0x010fc60000010003 */
[----:B------:R0:W5:Y:S02]  /*70740*/  LDL.LU R3, [R1+0x328] ;  /* 0x0003280001037983 */ /* 0x0001640000300800 */
[----:B------:R-:W-:Y:S02]  /*70750*/  F2FP.BF16.F32.PACK_AB R183, R183, R21 ;  /* 0x00000015b7b7723e */ /* 0x000fe400000010ff */
[----:B------:R-:W3:Y:S04]  /*70760*/  LDL R249, [R1+0xbc] ;  /* 0x0000bc0001f97983 */ /* 0x000ee80000100800 */
[----:B------:R-:W4:Y:S01]  /*70770*/  LDL R21, [R1+0xb0] ;  /* 0x0000b00001157983 */ /* 0x000f220000100800 */
[----:B--2---:R-:W-:Y:S01]  /*70780*/  FFMA.FTZ R181, R230, R181, R0 ;  /* 0x000000b5e6b57223 */ /* 0x004fe20000010000 */
[----:B----4-:R-:W-:-:S02]  /*70790*/  FFMA.FTZ R21, R229, R21, R2 ;  /* 0x00000015e5157223 */ /* 0x010fc40000010002 */
[----:B------:R0:W5:Y:S04]  /*707a0*/  LDL.LU R2, [R1+0x324] ;  /* 0x0003240001027983 */ /* 0x0001680000300800 */
[----:B------:R-:W3:Y:S04]  /*707b0*/  LDL R229, [R1+0x6c] ;  /* 0x00006c0001e57983 */ /* 0x000ee80000100800 */
[----:B------:R0:W5:Y:S04]  /*707c0*/  LDL.LU R0, [R1+0x320] ;  /* 0x0003200001007983 */ /* 0x0001680000300800 */
[----:B------:R-:W2:Y:S01]  /*707d0*/  LDL R230, [R1+0x74] ;  /* 0x0000740001e67983 */ /* 0x000ea20000100800 */
[----:B------:R-:W-:Y:S01]  /*707e0*/  FFMA.FTZ R182, R231, R182, R252 ;  /* 0x000000b6e7b67223 */ /* 0x000fe200000100fc */
[----:B------:R-:W-:Y:S01]  /*707f0*/  FFMA.FTZ R186, R228, R187, R186 ;  /* 0x000000bbe4ba7223 */ /* 0x000fe200000100ba */
[----:B------:R-:W4:Y:S02]  /*70800*/  S2R R252, SR_TID.X ;  /* 0x0000000000fc7919 */ /* 0x000f240000002100 */
[----:B----4-:R-:W-:Y:S01]  /*70810*/  LOP3.LUT R252, R252, 0x1f, RZ, 0xc0, !PT ;  /* 0x0000001ffcfc7812 */ /* 0x010fe200078ec0ff */
[----:B---3--:R-:W-:Y:S01]  /*70820*/  FFMA.FTZ R184, R184, R249, R229 ;  /* 0x000000f9b8b87223 */ /* 0x008fe200000100e5 */
[----:B--2---:R-:W-:-:S04]  /*70830*/  FFMA.FTZ R180, R248, R180, R230 ;  /* 0x000000b4f8b47223 */ /* 0x004fc800000100e6 */
[----:B------:R-:W-:Y:S02]  /*70840*/  F2FP.BF16.F32.PACK_AB R181, R184, R181 ;  /* 0x000000b5b8b5723e */ /* 0x000fe400000010ff */
[----:B------:R-:W-:Y:S02]  /*70850*/  F2FP.BF16.F32.PACK_AB R182, R180, R182 ;  /* 0x000000b6b4b6723e */ /* 0x000fe400000010ff */
[----:B------:R-:W-:Y:S01]  /*70860*/  F2FP.BF16.F32.PACK_AB R180, R186, R21 ;  /* 0x00000015bab4723e */ /* 0x000fe200000010ff */
[----:B-1----:R-:W-:-:S05]  /*70870*/  IMAD.WIDE.U32 R186, R12, 0x10, R250 ;  /* 0x000000100cba7825 */ /* 0x002fca00078e00fa */
[----:B------:R0:W-:Y:S02]  /*70880*/  STG.E.128 desc[UR6][R186.64], R180 ;  /* 0x000000b4ba007986 */ /* 0x0001e4000c101d06 */
.L_x_23132:
[----:B------:R-:W-:Y:S05]  /*70890*/  BSYNC.RECONVERGENT B0 ;  /* 0x0000000000007941 */ /* 0x000fea0003800200 */
.L_x_23131:
[----:B01234-:R-:W0:Y:S02]  /*708a0*/  LDC.64 R180, c[0x0][0x380] ;  /* 0x0000e000ffb47b82 */ /* 0x01fe240000000a00 */
[----:B0-----:R-:W-:-:S05]  /*708b0*/  IMAD R185, R180, 0x4, R185 ;  /* 0x00000004b4b97824 */ /* 0x001fca00078e02b9 */
[----:B------:R-:W-:-:S13]  /*708c0*/  ISETP.GE.AND P0, PT, R185, R181, PT ;  /* 0x000000b5b900720c */ /* 0x000fda0003f06270 */
[----:B------:R-:W-:Y:S05]  /*708d0*/  @!P0 BRA `(.L_x_23133) ;  /* 0xfffff9c800808947 */ /* 0x000fea000383ffff */
[----:B------:R-:W-:Y:S05]  /*708e0*/  EXIT ;  /* 0x000000000000794d */ /* 0x000fea0003800000 */
.L_x_23112:
        /* <DEDUP_REMOVED lines=8> */
.L_x_23135:
[----:B------:R-:W-:Y:S05]  /*70970*/  BSYNC B0 ;  /* 0x0000000000007941 */ /* 0x000fea0003800000 */
.L_x_23134:
        /* <DEDUP_REMOVED lines=9> */
.L_x_23136:
[----:B------:R-:W-:Y:S01]  /*70a10*/  FADD.FTZ R182, R182, R21 ;  /* 0x00000015b6b67221 */ /* 0x000fe20000010000 */
[----:B------:R-:W-:-:S04]  /*70a20*/  IMAD.MOV.U32 R21, RZ, RZ, 0x4 ;  /* 0x00000004ff157424 */ /* 0x000fc800078e00ff */
[----:B------:R-:W-:-:S07]  /*70a30*/  MOV R184, R182 ;  /* 0x000000b600b87202 */ /* 0x000fce0000000f00 */
[----:B------:R-:W-:Y:S05]  /*70a40*/  WARPSYNC.COLLECTIVE R181, `(.L_x_23137) ;  /* 0x00000000b5087348 */ /* 0x000fea0003c00000 */
[----:B------:R0:W1:Y:S02]  /*70a50*/  SHFL.BFLY P6, R21, R184, R21, R180 ;  /* 0x0c000015b8157389 */ /* 0x00006400000c00b4 */
[----:B01----:R-:W-:Y:S05]  /*70a60*/  ENDCOLLECTIVE ;  /* 0x000000000000791b */ /* 0x003fea0003800000 */
.L_x_23137:
[----:B------:R-:W-:Y:S01]  /*70a70*/  FADD.FTZ R182, R182, R21 ;  /* 0x00000015b6b67221 */ /* 0x000fe20000010000 */
[----:B------:R-:W-:-:S04]  /*70a80*/  IMAD.MOV.U32 R21, RZ, RZ, 0x8 ;  /* 0x00000008ff157424 */ /* 0x000fc800078e00ff */
[----:B------:R-:W-:-:S07]  /*70a90*/  MOV R184, R182 ;  /* 0x000000b600b87202 */ /* 0x000fce0000000f00 */
[----:B------:R-:W-:Y:S05]  /*70aa0*/  WARPSYNC.COLLECTIVE R181, `(.L_x_23138) ;  /* 0x00000000b5087348 */ /* 0x000fea0003c00000 */
[----:B------:R0:W1:Y:S02]  /*70ab0*/  SHFL.BFLY P6, R21, R184, R21, R180 ;  /* 0x0c000015b8157389 */ /* 0x00006400000c00b4 */
[----:B01----:R-:W-:Y:S05]  /*70ac0*/  ENDCOLLECTIVE ;  /* 0x000000000000791b */ /* 0x003fea0003800000 */
.L_x_23138:
[----:B------:R-:W-:Y:S01]  /*70ad0*/  FADD.FTZ R182, R182, R21 ;  /* 0x00000015b6b67221 */ /* 0x000fe20000010000 */
[----:B------:R-:W-:-:S04]  /*70ae0*/  IMAD.MOV.U32 R21, RZ, RZ, 0x10 ;  /* 0x00000010ff157424 */ /* 0x000fc800078e00ff */
[----:B------:R-:W-:-:S07]  /*70af0*/  MOV R184, R182 ;  /* 0x000000b600b87202 */ /* 0x000fce0000000f00 */
[----:B------:R-:W-:Y:S05]  /*70b00*/  WARPSYNC.COLLECTIVE R181, `(.L_x_23139) ;  /* 0x00000000b5087348 */ /* 0x000fea0003c00000 */
[----:B------:R0:W1:Y:S02]  /*70b10*/  SHFL.BFLY P6, R21, R184, R21, R180 ;  /* 0x0c000015b8157389 */ /* 0x00006400000c00b4 */
[----:B01----:R-:W-:Y:S05]  /*70b20*/  ENDCOLLECTIVE ;  /* 0x000000000000791b */ /* 0x003fea0003800000 */
.L_x_23139:
        /* <DEDUP_REMOVED lines=173> */
.L_x_23140:
[----:B------:R-:W-:Y:S01]  /*71600*/  FADD.FTZ R182, R182, R21 ;  /* 0x00000015b6b67221 */ /* 0x000fe20000010000 */
[----:B------:R-:W-:-:S03]  /*71610*/  MOV R21, 0x2 ;  /* 0x0000000200157802 */ /* 0x000fc60000000f00 */
[----:B------:R-:W-:-:S07]  /*71620*/  IMAD.MOV.U32 R184, RZ, RZ, R182 ;  /* 0x000000ffffb87224 */ /* 0x000fce00078e00b6 */
[----:B------:R-:W-:Y:S05]  /*71630*/  WARPSYNC.COLLECTIVE R181, `(.L_x_23141) ;  /* 0x00000000b5087348 */ /* 0x000fea0003c00000 */
[----:B------:R0:W1:Y:S02]  /*71640*/  SHFL.BFLY P6, R21, R184, R21, R180 ;  /* 0x0c000015b8157389 */ /* 0x00006400000c00b4 */
[----:B01----:R-:W-:Y:S05]  /*71650*/  ENDCOLLECTIVE ;  /* 0x000000000000791b */ /* 0x003fea0003800000 */
.L_x_23141:
[----:B------:R-:W-:Y:S01]  /*71660*/  FADD.FTZ R182, R182, R21 ;  /* 0x00000015b6b67221 */ /* 0x000fe20000010000 */
[----:B------:R-:W-:-:S03]  /*71670*/  HFMA2 R21, -RZ, RZ, 0, 2.384185791015625e-07 ;  /* 0x00000004ff157431 */ /* 0x000fc600000001ff */
[----:B------:R-:W-:-:S07]  /*71680*/  IMAD.MOV.U32 R184, RZ, RZ, R182 ;  /* 0x000000ffffb87224 */ /* 0x000fce00078e00b6 */
[----:B------:R-:W-:Y:S05]  /*71690*/  WARPSYNC.COLLECTIVE R181, `(.L_x_23142) ;  /* 0x00000000b5087348 */ /* 0x000fea0003c00000 */
[----:B------:R0:W1:Y:S02]  /*716a0*/  SHFL.BFLY P6, R21, R184, R21, R180 ;  /* 0x0c000015b8157389 */ /* 0x00006400000c00b4 */
[----:B01----:R-:W-:Y:S05]  /*716b0*/  ENDCOLLECTIVE ;  /* 0x000000000000791b */ /* 0x003fea0003800000 */
.L_x_23142:
[----:B------:R-:W-:Y:S01]  /*716c0*/  FADD.FTZ R182, R182, R21 ;  /* 0x00000015b6b67221 */ /* 0x000fe20000010000 */
[----:B------:R-:W-:-:S03]  /*716d0*/  MOV R21, 0x8 ;  /* 0x0000000800157802 */ /* 0x000fc60000000f00 */
[----:B------:R-:W-:-:S07]  /*716e0*/  IMAD.MOV.U32 R184, RZ, RZ, R182 ;  /* 0x000000ffffb87224 */ /* 0x000fce00078e00b6 */
[----:B------:R-:W-:Y:S05]  /*716f0*/  WARPSYNC.COLLECTIVE R181, `(.L_x_23143) ;  /* 0x00000000b5087348 */ /* 0x000fea0003c00000 */
[----:B------:R0:W1:Y:S02]  /*71700*/  SHFL.BFLY P6, R21, R184, R21, R180 ;  /* 0x0c000015b8157389 */ /* 0x00006400000c00b4 */
[----:B01----:R-:W-:Y:S05]  /*71710*/  ENDCOLLECTIVE ;  /* 0x000000000000791b */ /* 0x003fea0003800000 */
.L_x_23143:
[----:B------:R-:W-:Y:S01]  /*71720*/  FADD.FTZ R182, R182, R21 ;  /* 0x00000015b6b67221 */ /* 0x000fe20000010000 */
[----:B------:R-:W-:-:S03]  /*71730*/  HFMA2 R21, -RZ, RZ, 0, 9.5367431640625e-07 ;  /* 0x00000010ff157431 */ /* 0x000fc600000001ff */
[----:B------:R-:W-:-:S07]  /*71740*/  IMAD.MOV.U32 R184, RZ, RZ, R182 ;  /* 0x000000ffffb87224 */ /* 0x000fce00078e00b6 */
[----:B------:R-:W-:Y:S05]  /*71750*/  WARPSYNC.COLLECTIVE R181, `(.L_x_23144) ;  /* 0x00000000b5087348 */ /* 0x000fea0003c00000 */
[----:B------:R0:W1:Y:S02]  /*71760*/  SHFL.BFLY P6, R21, R184, R21, R180 ;  /* 0x0c000015b8157389 */ /* 0x00006400000c00b4 */
[----:B01----:R-:W-:Y:S05]  /*71770*/  ENDCOLLECTIVE ;  /* 0x000000000000791b */ /* 0x003fea0003800000 */
.L_x_23144:
[----:B------:R-:W-:Y:S05]  /*71780*/  BRA `(.L_x_23145) ;  /* 0xffffffc000587947 */ /* 0x000fea000383ffff */
.L_x_23146:
        /* <DEDUP_REMOVED lines=15> */
.L_x_54464:


//--------------------- .text._ZN10layer_norm31ln_parallel_residual_fwd_kernelINS_13Kernel_traitsIf13__nv_bfloat16fS2_fjLj2560ELj1ELj4ELj1ELj16ENS_18Kernel_traits_baseILj2560EfS2_fS2_fjLj128EEEEELb1ELb0ELb1EEEvNS_9FwdParamsE --------------------------
	.section	.text._ZN10layer_norm31ln_parallel_residual_fwd_kernelINS_13Kernel_traitsIf13__nv_bfloat16fS2_fjLj2560ELj1ELj4ELj1ELj16ENS_18Kernel_traits_baseILj2560EfS2_fS2_fjLj128EEEEELb1ELb0ELb1EEEvNS_9FwdParamsE,"ax",@progbits
	.align	128
        .global         _ZN10layer_norm31ln_parallel_residual_fwd_kernelINS_13Kernel_traitsIf13__nv_bfloat16fS2_fjLj2560ELj1ELj4ELj1ELj16ENS_18Kernel_traits_baseILj2560EfS2_fS2_fjLj128EEEEELb1ELb0ELb1EEEvNS_9FwdParamsE
        .type           _ZN10layer_norm31ln_parallel_residual_fwd_kernelINS_13Kernel_traitsIf13__nv_bfloat16fS2_fjLj2560ELj1ELj4ELj1ELj16ENS_18Kernel_traits_baseILj2560EfS2_fS2_fjLj128EEEEELb1ELb0ELb1EEEvNS_9FwdParamsE,@function
        .size           _ZN10layer_norm31ln_parallel_residual_fwd_kernelINS_13Kernel_traitsIf13__nv_bfloat16fS2_fjLj2560ELj1ELj4ELj1ELj16ENS_18Kernel_traits_baseILj2560EfS2_fS2_fjLj128EEEEELb1ELb0ELb1EEEvNS_9FwdParamsE,(.L_x_54465 - _ZN10layer_norm31ln_parallel_residual_fwd_kernelINS_13Kernel_traitsIf13__nv_bfloat16fS2_fjLj2560ELj1ELj4ELj1ELj16ENS_18Kernel_traits_baseILj2560EfS2_fS2_fjLj128EEEEELb1ELb0ELb1EEEvNS_9FwdParamsE)
        .other          _ZN10layer_norm31ln_parallel_residual_fwd_kernelINS_13Kernel_traitsIf13__nv_bfloat16fS2_fjLj2560ELj1ELj4ELj1ELj16ENS_18Kernel_traits_baseILj2560EfS2_fS2_fjLj128EEEEELb1ELb0ELb1EEEvNS_9FwdParamsE,@"STO_CUDA_ENTRY STV_DEFAULT"
_ZN10layer_norm31ln_parallel_residual_fwd_kernelINS_13Kernel_traitsIf13__nv_bfloat16fS2_fjLj2560ELj1ELj4ELj1ELj16ENS_18Kernel_traits_baseILj2560EfS2_fS2_fjLj128EEEEELb1ELb0ELb1EEEvNS_9FwdParamsE:
.text._ZN10layer_norm31ln_parallel_residual_fwd_kernelINS_13Kernel_traitsIf13__nv_bfloat16fS2_fjLj2560ELj1ELj4ELj1ELj16ENS_18Kernel_traits_baseILj2560EfS2_fS2_fjLj128EEEEELb1ELb0ELb1EEEvNS_9FwdParamsE:
        /* <DEDUP_REMOVED lines=159> */
[----:B--2---:R-:W-:Y:S04]  /*09f0*/  STL.64 [R1+0x1c0], R12 ;  /* 0x0001c00c01007387 */ /* 0x004fe80000100a00 */
[----:B------:R2:W-:Y:S04]  /*0a00*/  STL.64 [R1+0x1c8], R14 ;  /* 0x0001c80e01007387 */ /* 0x0005e80000100a00 */
[----:B---3--:R-:W3:Y:S04]  /*0a10*/  LDG.E.128 R16, desc[UR8][R6.64+0x1410] ;  /* 0x0014100806107981 */ /* 0x008ee8000c1e1d00 */
[----:B----4-:R-:W-:Y:S04]  /*0a20*/  STL.64 [R1+0x190], R8 ;  /* 0x0001900801007387 */ /* 0x010fe80000100a00 */
[----:B--2---:R-:W2:Y:S04]  /*0a30*/  LDG.E.128 R12, desc[UR8][R6.64+0x1800] ;  /* 0x00180008060c7981 */ /* 0x004ea8000c1e1d00 */
[----:B------:R4:W-:Y:S04]  /*0a40*/  STL.64 [R1+0x198], R10 ;  /* 0x0001980a01007387 */ /* 0x0009e80000100a00 */
[----:B----4-:R-:W4:Y:S04]  /*0a50*/  LDG.E.128 R8, desc[UR8][R6.64+0x1810] ;  /* 0x0018100806087981 */ /* 0x010f28000c1e1d00 */
        /* <DEDUP_REMOVED lines=84> */
[----:B-1----:R-:W-:-:S02]  /*0fa0*/  CS2R R110, SRZ ;  /* 0x00000000006e7805 */ /* 0x002fc4000001ff00 */
        /* <DEDUP_REMOVED lines=8> */
[----:B------:R0:W-:Y:S01]  /*1030*/  STL.64 [R1+0x28], R10 ;  /* 0x0000280a01007387 */ /* 0x0001e20000100a00 */
[----:B------:R-:W-:Y:S05]  /*1040*/  BRA `(.L_x_23149) ;  /* 0x00000020005c7947 */ /* 0x000fea0003800000 */
.L_x_23148:
[----:B------:R-:W1:Y:S01]  /*1050*/  LDCU.128 UR12, c[0x0][0x3d0] ;  /* 0x00007a00ff0c77ac */ /* 0x000e620008000c00 */
[----:B------:R-:W-:-:S05]  /*1060*/  IMAD.SHL.U32 R2, R4, 0x20, RZ ;  /* 0x0000002004027824 */ /* 0x000fca00078e00ff */
[----:B------:R-:W-:-:S04]  /*1070*/  LOP3.LUT R2, R2, 0x3e0, RZ, 0xc0, !PT ;  /* 0x000003e002027812 */ /* 0x000fc800078ec0ff */
[C---:B-1----:R-:W-:Y:S02]  /*1080*/  IADD3 R6, P0, PT, R2.reuse, UR12, RZ ;  /* 0x0000000c02067c10 */ /* 0x042fe4000ff1e0ff */
[C---:B------:R-:W-:Y:S02]  /*1090*/  IADD3 R8, P1, PT, R2.reuse, UR14, RZ ;  /* 0x0000000e02087c10 */ /* 0x040fe4000ff3e0ff */
[----:B------:R-:W-:Y:S02]  /*10a0*/  IADD3.X R7, PT, PT, RZ, UR13, RZ, P0, !PT ;  /* 0x0000000dff077c10 */ /* 0x000fe400087fe4ff */
[----:B------:R-:W-:Y:S01]  /*10b0*/  IADD3 R2, P2, PT, R2, UR6, RZ ;  /* 0x0000000602027c10 */ /* 0x000fe2000ff5e0ff */
[----:B------:R-:W-:Y:S02]  /*10c0*/  IMAD.X R9, RZ, RZ, UR15, P1 ;  /* 0x0000000fff097e24 */ /* 0x000fe400088e06ff */
[----:B------:R-:W2:Y:S02]  /*10d0*/  LDG.E.128 R20, desc[UR8][R6.64] ;  /* 0x0000000806147981 */ /* 0x000ea4000c1e1d00 */
[----:B------:R-:W-:-:S02]  /*10e0*/  IMAD.X R3, RZ, RZ, UR7, P2 ;  /* 0x00000007ff037e24 */ /* 0x000fc400090e06ff */
        /* <DEDUP_REMOVED lines=55> */
[----:B------:R3:W-:Y:S04]  /*1460*/  STL.64 [R1+0x1c8], R18 ;  /* 0x0001c81201007387 */ /* 0x0007e80000100a00 */
[----:B----4-:R-:W-:Y:S04]  /*1470*/  STL.64 [R1+0x190], R12 ;  /* 0x0001900c01007387 */ /* 0x010fe80000100a00 */
[----:B------:R4:W-:Y:S04]  /*1480*/  STL.64 [R1+0x198], R14 ;  /* 0x0001980e01007387 */ /* 0x0009e80000100a00 */
[----:B--2---:R-:W2:Y:S04]  /*1490*/  LDG.E.128 R20, desc[UR8][R8.64+0x1410] ;  /* 0x0014100808147981 */ /* 0x004ea8000c1e1d00 */
[----:B---3--:R-:W3:Y:S04]  /*14a0*/  LDG.E.128 R16, desc[UR8][R8.64+0x1800] ;  /* 0x0018000808107981 */ /* 0x008ee8000c1e1d00 */
[----:B----4-:R-:W4:Y:S04]  /*14b0*/  LDG.E.128 R12, desc[UR8][R8.64+0x1810] ;  /* 0x00181008080c7981 */ /* 0x010f28000c1e1d00 */
        /* <DEDUP_REMOVED lines=52> */
[----:B------:R0:W-:Y:S04]  /*1800*/  STL.64 [R1+0x78], R26 ;  /* 0x0000781a01007387 */ /* 0x0001e80000100a00 */
[----:B------:R0:W-:Y:S04]  /*1810*/  STL.64 [R1+0x28], R14 ;  /* 0x0000280e01007387 */ /* 0x0001e80000100a00 */
[----:B--2---:R0:W-:Y:S04]  /*1820*/  STL.64 [R1+0x60], R20 ;  /* 0x0000601401007387 */ /* 0x0041e80000100a00 */
[----:B------:R0:W-:Y:S04]  /*1830*/  STL.64 [R1+0x68], R22 ;  /* 0x0000681601007387 */ /* 0x0001e80000100a00 */
[----:B---3--:R0:W-:Y:S04]  /*1840*/  STL.64 [R1+0x30], R16 ;  /* 0x0000301001007387 */ /* 0x0081e80000100a00 */
[----:B------:R0:W-:Y:S01]  /*1850*/  STL.64 [R1+0x38], R18 ;  /* 0x0000381201007387 */ /* 0x0001e20000100a00 */
[----:B------:R-:W-:Y:S05]  /*1860*/  BRA `(.L_x_23149) ;  /* 0x0000001800547947 */ /* 0x000fea0003800000 */
.L_x_23147:
[----:B------:R-:W0:Y:S02]  /*1870*/  LDCU.64 UR6, c[0x0][0x440] ;  /* 0x00008800ff0677ac */ /* 0x000e240008000a00 */
[----:B0-----:R-:W-:-:S04]  /*1880*/  UISETP.NE.U32.AND UP0, UPT, UR6, URZ, UPT ;  /* 0x000000ff0600728c */ /* 0x001fc8000bf05070 */
[----:B------:R-:W-:-:S09]  /*1890*/  UISETP.NE.AND.EX UP0, UPT, UR7, URZ, UPT, UP0 ;  /* 0x000000ff0700728c */ /* 0x000fd2000bf05300 */
[----:B------:R-:W-:Y:S05]  /*18a0*/  BRA.U !UP0, `(.L_x_23150) ;  /* 0x0000000d08007547 */ /* 0x000fea000b800000 */
[----:B------:R-:W0:Y:S01]  /*18b0*/  LDCU.128 UR16, c[0x0][0x3d0] ;  /* 0x00007a00ff1077ac */ /* 0x000e220008000c00 */
[----:B------:R-:W-:-:S05]  /*18c0*/  IMAD.SHL.U32 R2, R4, 0x20, RZ ;  /* 0x0000002004027824 */ /* 0x000fca00078e00ff */
[----:B------:R-:W-:-:S04]  /*18d0*/  LOP3.LUT R2, R2, 0x3e0, RZ, 0xc0, !PT ;  /* 0x000003e002027812 */ /* 0x000fc800078ec0ff */
[----:B------:R-:W-:-:S05]  /*18e0*/  IADD3 R8, P0, PT, R2, UR14, RZ ;  /* 0x0000000e02087c10 */ /* 0x000fca000ff1e0ff */
[----:B------:R-:W-:Y:S01]  /*18f0*/  IMAD.X R9, RZ, RZ, UR15, P0 ;  /* 0x0000000fff097e24 */ /* 0x000fe200080e06ff */
[----:B0-----:R-:W-:-:S04]  /*1900*/  IADD3 R10, P1, PT, R2, UR16, RZ ;  /* 0x00000010020a7c10 */ /* 0x001fc8000ff3e0ff */
[----:B------:R-:W2:Y:S01]  /*1910*/  LDG.E.128 R16, desc[UR8][R8.64] ;  /* 0x0000000808107981 */ /* 0x000ea2000c1e1d00 */
[C---:B------:R-:W-:Y:S02]  /*1920*/  IADD3 R6, P2, PT, R2.reuse, UR18, RZ ;  /* 0x0000001202067c10 */ /* 0x040fe4000ff5e0ff */
[----:B------:R-:W-:Y:S01]  /*1930*/  IADD3.X R11, PT, PT, RZ, UR17, RZ, P1, !PT ;  /* 0x00000011ff0b7c10 */ /* 0x000fe20008ffe4ff */
[----:B------:R-:W3:Y:S01]  /*1940*/  LDG.E.128 R12, desc[UR8][R8.64+0x10] ;  /* 0x00001008080c7981 */ /* 0x000ee2000c1e1d00 */
[----:B------:R-:W-:Y:S01]  /*1950*/  IADD3 R2, P3, PT, R2, UR6, RZ ;  /* 0x0000000602027c10 */ /* 0x000fe2000ff7e0ff */
[----:B------:R-:W-:Y:S02]  /*1960*/  IMAD.X R7, RZ, RZ, UR19, P2 ;  /* 0x00000013ff077e24 */ /* 0x000fe400090e06ff */
[----:B------:R-:W4:Y:S02]  /*1970*/  LDG.E.128 R80, desc[UR8][R10.64] ;  /* 0x000000080a507981 */ /* 0x000f24000c1e1d00 */
[----:B------:R-:W-:-:S02]  /*1980*/  IMAD.X R3, RZ, RZ, UR7, P3 ;  /* 0x00000007ff037e24 */ /* 0x000fc400098e06ff */
        /* <DEDUP_REMOVED lines=94> */
[----:B------:R-:W-:Y:S04]  /*1f70*/  STL.64 [R1], R20 ;  /* 0x0000001401007387 */ /* 0x000fe80000100a00 */
[----:B------:R1:W-:Y:S04]  /*1f80*/  STL.64 [R1+0x8], R22 ;  /* 0x0000081601007387 */ /* 0x0003e80000100a00 */
[----:B0-----:R-:W3:Y:S04]  /*1f90*/  LDG.E.128 R24, desc[UR8][R6.64+0x1010] ;  /* 0x0010100806187981 */ /* 0x001ee8000c1e1d00 */
[----:B------:R-:W3:Y:S04]  /*1fa0*/  LDG.E.128 R8, desc[UR8][R6.64+0x1810] ;  /* 0x0018100806087981 */ /* 0x000ee8000c1e1d00 */
[----:B-1----:R-:W3:Y:S04]  /*1fb0*/  LDG.E.128 R20, desc[UR8][R6.64+0x1400] ;  /* 0x0014000806147981 */ /* 0x002ee8000c1e1d00 */
[----:B------:R-:W-:Y:S04]  /*1fc0*/  STL.64 [R1+0x1e0], R16 ;  /* 0x0001e01001007387 */ /* 0x000fe80000100a00 */
[----:B------:R0:W-:Y:S04]  /*1fd0*/  STL.64 [R1+0x1e8], R18 ;  /* 0x0001e81201007387 */ /* 0x0001e80000100a00 */
[----:B------:R-:W-:Y:S04]  /*1fe0*/  STL.64 [R1+0x1f0], R12 ;  /* 0x0001f00c01007387 */ /* 0x000fe80000100a00 */
[----:B------:R1:W-:Y:S04]  /*1ff0*/  STL.64 [R1+0x1f8], R14 ;  /* 0x0001f80e01007387 */ /* 0x0003e80000100a00 */
[----:B0-----:R-:W3:Y:S04]  /*2000*/  LDG.E.128 R16, desc[UR8][R6.64+0x1410] ;  /* 0x0014100806107981 */ /* 0x001ee8000c1e1d00 */
        /* <DEDUP_REMOVED lines=74> */
.L_x_23150:
        /* <DEDUP_REMOVED lines=193> */
[----:B0-----:R-:W-:-:S02]  /*30c0*/  CS2R R134, SRZ ;  /* 0x0000000000867805 */ /* 0x001fc4000001ff00 */
        /* <DEDUP_REMOVED lines=15> */
.L_x_23149:
[----:B------:R-:W1:Y:S01]  /*31c0*/  S2UR UR7, SR_CTAID.X ;  /* 0x00000000000779c3 */ /* 0x000e620000002500 */
[----:B------:R-:W2:Y:S01]  /*31d0*/  LDCU UR12, c[0x0][0x384] ;  /* 0x00007080ff0c77ac */ /* 0x000ea20008000800 */
[----:B------:R-:W-:Y:S01]  /*31e0*/  SHF.R.U32.HI R7, RZ, 0x5, R4 ;  /* 0x00000005ff077819 */ /* 0x000fe20000011604 */
[----:B-1----:R-:W-:-:S06]  /*31f0*/  USHF.L.U32 UR6, UR7, 0x2, URZ ;  /* 0x0000000207067899 */ /* 0x002fcc00080006ff */
[----:B------:R-:W-:-:S04]  /*3200*/  LOP3.LUT R7, R7, UR6, RZ, 0xfc, !PT ;  /* 0x0000000607077c12 */ /* 0x000fc8000f8efcff */
[----:B--2---:R-:W-:-:S13]  /*3210*/  ISETP.GE.AND P0, PT, R7, UR12, PT ;  /* 0x0000000c07007c0c */ /* 0x004fda000bf06270 */
[----:B------:R-:W-:Y:S05]  /*3220*/  @P0 EXIT ;  /* 0x000000000000094d */ /* 0x000fea0003800000 */
[----:B0-----:R-:W0:Y:S01]  /*3230*/  LDC R2, c[0x0][0x360] ;  /* 0x0000d800ff027b82 */ /* 0x001e220000000800 */
[----:B------:R-:W-:Y:S01]  /*3240*/  IMAD.HI.U32 R3, R0, -0x2daee0ad, RZ ;  /* 0xd2511f5300037827 */ /* 0x000fe200078e00ff */
[----:B------:R-:W-:Y:S01]  /*3250*/  MOV R5, UR10 ;  /* 0x0000000a00057c02 */ /* 0x000fe20008000f00 */
[----:B------:R-:W-:Y:S01]  /*3260*/  UIADD3 UR6, UPT, UPT, UR10, -0x61c88647, URZ ;  /* 0x9e3779b90a067890 */ /* 0x000fe2000fffe0ff */
[----:B------:R-:W1:Y:S02]  /*3270*/  LDCU.64 UR12, c[0x0][0x398] ;  /* 0x00007300ff0c77ac */ /* 0x000e640008000a00 */
[----:B------:R-:W-:Y:S01]  /*3280*/  LOP3.LUT R6, R3, UR11, RZ, 0x3c, !PT ;  /* 0x0000000b03067c12 */ /* 0x000fe2000f8e3cff */
[----:B------:R-:W-:Y:S01]  /*3290*/  IMAD.MOV.U32 R230, RZ, RZ, R7 ;  /* 0x000000ffffe67224 */ /* 0x000fe200078e0007 */
[----:B------:R-:W-:Y:S01]  /*32a0*/  UIADD3 UR16, UPT, UPT, UR11, -0x695add53, URZ ;  /* 0x96a522ad0b107890 */ /* 0x000fe2000fffe0ff */
[----:B------:R-:W-:Y:S01]  /*32b0*/  IMAD.U32 R7, RZ, RZ, UR5 ;  /* 0x00000005ff077e24 */ /* 0x000fe2000f8e00ff */
[----:B------:R-:W-:-:S02]  /*32c0*/  UIADD3 UR17, UPT, UPT, UR10, -0x700cb87f, URZ ;  /* 0x8ff347810a117890 */ /* 0x000fc4000fffe0ff */
[----:B------:R-:W-:Y:S01]  /*32d0*/  ULOP3.LUT UR4, UR4, 0x3, URZ, 0xc0, !UPT ;  /* 0x0000000304047892 */ /* 0x000fe2000f8ec0ff */
[----:B------:R-:W2:Y:S05]  /*32e0*/  LDCU UR14, c[0x0][0x388] ;  /* 0x00007100ff0e77ac */ /* 0x000eaa0008000800 */
[----:B------:R-:W-:Y:S01]  /*32f0*/  MOV R214, UR4 ;  /* 0x0000000400d67c02 */ /* 0x000fe20008000f00 */
[----:B------:R-:W3:Y:S01]  /*3300*/  LDCU.U8 UR15, c[0x0][0x410] ;  /* 0x00008200ff0f77ac */ /* 0x000ee20008000000 */
[----:B0-----:R-:W-:Y:S01]  /*3310*/  IMAD R2, R2, UR7, R4 ;  /* 0x0000000702027c24 */ /* 0x001fe2000f8e0204 */
[----:B------:R-:W-:Y:S02]  /*3320*/  UIADD3 UR7, UPT, UPT, UR11, -0x24c28bd8, URZ ;  /* 0xdb3d74280b077890 */ /* 0x000fe4000fffe0ff */
[----:B-1----:R-:W-:Y:S01]  /*3330*/  UISETP.NE.U32.AND UP0, UPT, UR12, URZ, UPT ;  /* 0x000000ff0c00728c */ /* 0x002fe2000bf05070 */
[C---:B------:R-:W-:Y:S01]  /*3340*/  IMAD.HI.U32 R3, R2.reuse, -0x326172a9, RZ ;  /* 0xcd9e8d5702037827 */ /* 0x040fe200078e00ff */
[----:B------:R-:W0:Y:S03]  /*3350*/  LDCU UR12, c[0x0][0x404] ;  /* 0x00008080ff0c77ac */ /* 0x000e260008000800 */
[----:B------:R-:W-:Y:S01]  /*3360*/  IMAD R4, R2, -0x326172a9, RZ ;  /* 0xcd9e8d5702047824 */ /* 0x000fe200078e02ff */
[----:B------:R-:W-:Y:S01]  /*3370*/  LOP3.LUT R5, R3, UR5, R5, 0x96, !PT ;  /* 0x0000000503057c12 */ /* 0x000fe2000f8e9605 */
[----:B------:R-:W-:Y:S01]  /*3380*/  IMAD.HI.U32 R3, R6, -0x326172a9, RZ ;  /* 0xcd9e8d5706037827 */ /* 0x000fe200078e00ff */
[----:B------:R-:W-:Y:S01]  /*3390*/  UISETP.NE.AND.EX UP0, UPT, UR13, URZ, UPT, UP0 ;  /* 0x000000ff0d00728c */ /* 0x000fe2000bf05300 */
[----:B------:R-:W1:Y:S02]  /*33a0*/  LDCU UR13, c[0x0][0x408] ;  /* 0x00008100ff0d77ac */ /* 0x000e640008000800 */
        /* <DEDUP_REMOVED lines=63> */
[C---:B------:R-:W-:Y:S01]  /*37a0*/  IMAD.HI.U32 R8, R5.reuse, -0x2daee0ad, RZ ;  /* 0xd2511f5305087827 */ /* 0x040fe200078e00ff */
[----:B------:R-:W4:Y:S03]  /*37b0*/  LDCU.64 UR6, c[0x0][0x3a0] ;  /* 0x00007400ff0677ac */ /* 0x000f260008000a00 */
[----:B------:R-:W-:Y:S01]  /*37c0*/  IMAD R212, R5, -0x2daee0ad, RZ ;  /* 0xd2511f5305d47824 */ /* 0x000fe200078e02ff */
[----:B------:R-:W-:Y:S01]  /*37d0*/  LOP3.LUT R3, R3, UR16, R8, 0x96, !PT ;  /* 0x0000001003037c12 */ /* 0x000fe2000f8e9608 */
[C---:B------:R-:W-:Y:S01]  /*37e0*/  IMAD.HI.U32 R8, R6.reuse, -0x326172a9, RZ ;  /* 0xcd9e8d5706087827 */ /* 0x040fe200078e00ff */
[----:B------:R-:W0:Y:S03]  /*37f0*/  LDCU UR16, c[0x0][0x448] ;  /* 0x00008900ff1077ac */ /* 0x000e260008000800 */
[----:B------:R-:W-:Y:S01]  /*3800*/  IMAD R6, R6, -0x326172a9, RZ ;  /* 0xcd9e8d5706067824 */ /* 0x000fe200078e02ff */
[----:B------:R-:W-:Y:S01]  /*3810*/  LOP3.LUT R4, R4, UR17, R8, 0x96, !PT ;  /* 0x0000001104047c12 */ /* 0x000fe2000f8e9608 */
[----:B-123--:R-:W-:-:S07]  /*3820*/  IMAD.MOV.U32 R5, RZ, RZ, RZ ;  /* 0x000000ffff057224 */ /* 0x00efce00078e00ff */
.L_x_24382:
[----:B----4-:R-:W-:Y:S01]  /*3830*/  ISETP.NE.U32.AND P1, PT, RZ, UR6, PT ;  /* 0x00000006ff007c0c */ /* 0x010fe2000bf25070 */
[----:B-1----:R-:W1:Y:S01]  /*3840*/  @P0 LDC.64 R18, c[0x0][0x398] ;  /* 0x0000e600ff120b82 */ /* 0x002e620000000a00 */
[----:B------:R-:W-:Y:S02]  /*3850*/  IMAD R20, R230, UR14, RZ ;  /* 0x0000000ee6147c24 */ /* 0x000fe4000f8e02ff */
[----:B------:R-:W-:-:S03]  /*3860*/  ISETP.NE.AND.EX P1, PT, RZ, UR7, PT, P1 ;  /* 0x00000007ff007c0c */ /* 0x000fc6000bf25310 */
[----:B------:R-:W-:Y:S02]  /*3870*/  SHF.R.S32.HI R21, RZ, 0x1f, R20 ;  /* 0x0000001fff157819 */ /* 0x000fe40000011414 */
[----:B------:R-:W2:Y:S02]  /*3880*/  LDC.64 R224, c[0x0][0x390] ;  /* 0x0000e400ffe07b82 */ /* 0x000ea40000000a00 */
[----:B------:R-:W-:-:S04]  /*3890*/  LEA.HI R21, R21, R20, RZ, 0x3 ;  /* 0x0000001415157211 */ /* 0x000fc800078f18ff */
[----:B------:R-:W-:Y:S02]  /*38a0*/  LEA.HI.SX32 R226, R21, R231, 0x1d ;  /* 0x000000e715e27211 */ /* 0x000fe400078feaff */
[----:B------:R-:W3:Y:S03]  /*38b0*/  @P1 LDC.64 R16, c[0x0][0x3a0] ;  /* 0x0000e800ff101b82 */ /* 0x000ee60000000a00 */
[----:B-1----:R-:W-:-:S05]  /*38c0*/  @P0 IMAD.WIDE.U32 R18, R226, 0x10, R18 ;  /* 0x00000010e2120825 */ /* 0x002fca00078e0012 */
[----:B------:R-:W1:Y:S01]  /*38d0*/  LDC.64 R20, c[0x0][0x398] ;  /* 0x0000e600ff147b82 */ /* 0x000e620000000a00 */
[----:B-----5:R-:W5:Y:S01]  /*38e0*/  @P0 LDG.E.128 R100, desc[UR8][R18.64] ;  /* 0x0000000812640981 */ /* 0x020f62000c1e1d00 */
[----:B---3--:R-:W-:-:S05]  /*38f0*/  @P1 IMAD.WIDE.U32 R16, R226, 0x20, R16 ;  /* 0x00000020e2101825 */ /* 0x008fca00078e0010 */
[----:B------:R-:W5:Y:S04]  /*3900*/  @P1 LDG.E.128 R96, desc[UR8][R16.64] ;  /* 0x0000000810601981 */ /* 0x000f68000c1e1d00 */
[----:B------:R2:W5:Y:S02]  /*3910*/  @P1 LDG.E.128 R92, desc[UR8][R16.64+0x10] ;  /* 0x00001008105c1981 */ /* 0x000564000c1e1d00 */
[----:B--2---:R-:W-:-:S06]  /*3920*/  IMAD.WIDE.U32 R16, R226, 0x10, R224 ;  /* 0x00000010e2107825 */ /* 0x004fcc00078e00e0 */
[----:B------:R-:W5:Y:S01]  /*3930*/  LDG.E.128 R16, desc[UR8][R16.64] ;  /* 0x0000000810107981 */ /* 0x000f62000c1e1d00 */
[----:B-1----:R-:W-:Y:S01]  /*3940*/  ISETP.NE.U32.AND P0, PT, R20, RZ, PT ;  /* 0x000000ff1400720c */ /* 0x002fe20003f05070 */
[----:B------:R-:W-:-:S03]  /*3950*/  IMAD.MOV.U32 R216, RZ, RZ, 0x2f800000 ;  /* 0x2f800000ffd87424 */ /* 0x000fc600078e00ff */
[----:B------:R-:W-:-:S13]  /*3960*/  ISETP.NE.AND.EX P0, PT, R21, RZ, PT, P0 ;  /* 0x000000ff1500720c */ /* 0x000fda0003f05300 */
[----:B------:R-:W-:Y:S05]  /*3970*/  @P0 BRA `(.L_x_23151) ;  /* 0x0000003000640947 */ /* 0x000fea0003800000 */
        /* <DEDUP_REMOVED lines=16> */
.L_x_23154:
        /* <DEDUP_REMOVED lines=12> */
.L_x_23156:
[----:B0-----:R-:W-:Y:S05]  /*3b40*/  BSYNC.RECONVERGENT B1 ;  /* 0x0000000000017941 */ /* 0x001fea0003800200 */
.L_x_23155:
        /* <DEDUP_REMOVED lines=55> */
[----:B------:R-:W-:Y:S01]  /*3ec0*/  IMAD.WIDE.U32 R24, R4, -0x326172a9, RZ ;  /* 0xcd9e8d5704187825 */ /* 0x000fe200078e00ff */
[----:B------:R-:W-:-:S03]  /*3ed0*/  UIADD3 UR4, UPT, UPT, UR10, -0x700cb87f, URZ ;  /* 0x8ff347810a047890 */ /* 0x000fc6000fffe0ff */
[----:B------:R-:W-:Y:S02]  /*3ee0*/  IMAD.MOV.U32 R6, RZ, RZ, R24 ;  /* 0x000000ffff067224 */ /* 0x000fe400078e0018 */
[----:B------:R-:W-:Y:S02]  /*3ef0*/  HFMA2 R24, -RZ, RZ, 0, 0 ;  /* 0x00000000ff187431 */ /* 0x000fe400000001ff */
[----:B------:R-:W-:Y:S01]  /*3f00*/  IMAD.MOV.U32 R23, RZ, RZ, R212 ;  /* 0x000000ffff177224 */ /* 0x000fe200078e00d4 */
[----:B------:R-:W-:-:S07]  /*3f10*/  LOP3.LUT R4, R26, UR4, R25, 0x96, !PT ;  /* 0x000000041a047c12 */ /* 0x000fce000f8e9619 */
.L_x_23153:
[----:B0-----:R-:W-:Y:S05]  /*3f20*/  BSYNC.RECONVERGENT B0 ;  /* 0x0000000000007941 */ /* 0x001fea0003800200 */
.L_x_23152:
[----:B------:R-:W-:Y:S01]  /*3f30*/  I2FP.F32.U32 R23, R23 ;  /* 0x0000001700177245 */ /* 0x000fe20000201000 */
[----:B------:R-:W-:Y:S01]  /*3f40*/  IMAD.U32 R217, RZ, RZ, UR12 ;  /* 0x0000000cffd97e24 */ /* 0x000fe2000f8e00ff */
[----:B------:R-:W-:Y:S01]  /*3f50*/  ISETP.NE.AND P0, PT, R24, 0x1, PT ;  /* 0x000000011800780c */ /* 0x000fe20003f05270 */
[----:B------:R-:W-:Y:S01]  /*3f60*/  BSSY.RECONVERGENT B0, `(.L_x_23157) ;  /* 0x000005d000007945 */ /* 0x000fe20003800200 */
[----:B------:R-:W-:Y:S01]  /*3f70*/  LOP3.LUT R8, R8, 0xfffffff7, RZ, 0xc0, !PT ;  /* 0xfffffff708087812 */ /* 0x000fe200078ec0ff */
[----:B------:R-:W-:Y:S01]  /*3f80*/  FFMA.FTZ R23, R23, R216, 1.1641532182693481445e-10 ;  /* 0x2f00000017177423 */ /* 0x000fe200000100d8 */
[----:B------:R-:W-:Y:S01]  /*3f90*/  IMAD.MOV.U32 R25, RZ, RZ, 0x2 ;  /* 0x00000002ff197424 */ /* 0x000fe200078e00ff */
[----:B------:R-:W-:-:S03]  /*3fa0*/  MOV R27, R6 ;  /* 0x00000006001b7202 */ /* 0x000fc60000000f00 */
        /* <DEDUP_REMOVED lines=13> */
.L_x_23159:
        /* <DEDUP_REMOVED lines=12> */
.L_x_23161:
[----:B------:R-:W-:Y:S05]  /*4140*/  BSYNC.RECONVERGENT B1 ;  /* 0x0000000000017941 */ /* 0x000fea0003800200 */
.L_x_23160:
        /* <DEDUP_REMOVED lines=62> */
.L_x_23158:
[----:B------:R-:W-:Y:S05]  /*4530*/  BSYNC.RECONVERGENT B0 ;  /* 0x0000000000007941 */ /* 0x000fea0003800200 */
.L_x_23157:
        /* <DEDUP_REMOVED lines=19> */
.L_x_23164:
        /* <DEDUP_REMOVED lines=12> */
.L_x_23166:
[----:B------:R-:W-:Y:S05]  /*4730*/  BSYNC.RECONVERGENT B1 ;  /* 0x0000000000017941 */ /* 0x000fea0003800200 */
.L_x_23165:
        /* <DEDUP_REMOVED lines=62> */
.L_x_23163:
[----:B------:R-:W-:Y:S05]  /*4b20*/  BSYNC.RECONVERGENT B0 ;  /* 0x0000000000007941 */ /* 0x000fea0003800200 */
.L_x_23162:
        /* <DEDUP_REMOVED lines=18> */
.L_x_23169:
        /* <DEDUP_REMOVED lines=12> */
.L_x_23171:
[----:B------:R-:W-:Y:S05]  /*4d10*/  BSYNC.RECONVERGENT B1 ;  /* 0x0000000000017941 */ /* 0x000fea0003800200 */
.L_x_23170:
        /* <DEDUP_REMOVED lines=62> */
.L_x_23168:
[----:B------:R-:W-:Y:S05]  /*5100*/  BSYNC.RECONVERGENT B0 ;  /* 0x0000000000007941 */ /* 0x000fea0003800200 */
.L_x_23167:
        /* <DEDUP_REMOVED lines=17> */
.L_x_23174:
        /* <DEDUP_REMOVED lines=12> */
.L_x_23176:
[----:B------:R-:W-:Y:S05]  /*52e0*/  BSYNC.RECONVERGENT B1 ;  /* 0x0000000000017941 */ /* 0x000fea0003800200 */
.L_x_23175:
        /* <DEDUP_REMOVED lines=62> */
.L_x_23173:
[----:B------:R-:W-:Y:S05]  /*56d0*/  BSYNC.RECONVERGENT B0 ;  /* 0x0000000000007941 */ /* 0x000fea0003800200 */
.L_x_23172:
        /* <DEDUP_REMOVED lines=20> */
.L_x_23179:
        /* <DEDUP_REMOVED lines=12> */
.L_x_23181:
[----:B------:R-:W-:Y:S05]  /*58e0*/  BSYNC.RECONVERGENT B1 ;  /* 0x0000000000017941 */ /* 0x000fea0003800200 */
.L_x_23180:
        /* <DEDUP_REMOVED lines=62> */
.L_x_23178:
[----:B------:R-:W-:Y:S05]  /*5cd0*/  BSYNC.RECONVERGENT B0 ;  /* 0x0000000000007941 */ /* 0x000fea0003800200 */
.L_x_23177:
        /* <DEDUP_REMOVED lines=17> */
.L_x_23184:
        /* <DEDUP_REMOVED lines=12> */
.L_x_23186:
[----:B------:R-:W-:Y:S05]  /*5eb0*/  BSYNC.RECONVERGENT B1 ;  /* 0x0000000000017941 */ /* 0x000fea0003800200 */
.L_x_23185:
        /* <DEDUP_REMOVED lines=62> */
.L_x_23183:
[----:B------:R-:W-:Y:S05]  /*62a0*/  BSYNC.RECONVERGENT B0 ;  /* 0x0000000000007941 */ /* 0x000fea0003800200 */
.L_x_23182:
        /* <DEDUP_REMOVED lines=18> */
.L_x_23189:
        /* <DEDUP_REMOVED lines=12> */
.L_x_23191:
[----:B------:R-:W-:Y:S05]  /*6490*/  BSYNC.RECONVERGENT B1 ;  /* 0x0000000000017941 */ /* 0x000fea0003800200 */
.L_x_23190:
        /* <DEDUP_REMOVED lines=62> */
.L_x_23188:
[----:B------:R-:W-:Y:S05]  /*6880*/  BSYNC.RECONVERGENT B0 ;  /* 0x0000000000007941 */ /* 0x000fea0003800200 */
.L_x_23187:
[----:B------:R-:W-:Y:S01]  /*6890*/  LOP3.LUT R8, R8, 0xffffffbf, RZ, 0xc0, !PT ;  /* 0xffffffbf08087812 */ /* 0x000fe200078ec0ff */
[----:B------:R-:W-:Y:S01]  /*68a0*/  IMAD.U32 R19, R19, 0x10000, RZ ;  /* 0x0001000013137824 */ /* 0x000fe200078e00ff */
[----:B------:R-:W-:Y:S02]  /*68b0*/  MOV R227, UR13 ;  /* 0x0000000d00e37c02 */ /* 0x000fe40008000f00 */
[----:B------:R-:W-:Y:S02]  /*68c0*/  @P0 LOP3.LUT R8, R8, 0x40, RZ, 0xfc, !PT ;  /* 0x0000004008080812 */ /* 0x000fe400078efcff */
[----:B------:R-:W-:Y:S01]  /*68d0*/  I2FP.F32.U32 R28, R31 ;  /* 0x0000001f001c7245 */ /* 0x000fe20000201000 */
[-C--:B------:R-:W-:Y:S01]  /*68e0*/  FMUL.FTZ R23, R23, R227.reuse ;  /* 0x000000e317177220 */ /* 0x080fe20000410000 */
[C---:B------:R-:W-:Y:S01]  /*68f0*/  LOP3.LUT P0, RZ, R8.reuse, 0x4, RZ, 0xc0, !PT ;  /* 0x0000000408ff7812 */ /* 0x040fe2000780c0ff */
[-C--:B------:R-:W-:Y:S01]  /*6900*/  FMUL.FTZ R25, R25, R227.reuse ;  /* 0x000000e319197220 */ /* 0x080fe20000410000 */
[----:B------:R-:W-:Y:S01]  /*6910*/  LOP3.LUT R8, R8, 0xffffffdf, RZ, 0xc0, !PT ;  /* 0xffffffdf08087812 */ /* 0x000fe200078ec0ff */
[----:B------:R-:W-:Y:S01]  /*6920*/  FFMA.FTZ R28, R28, R216, 1.1641532182693481445e-10 ;  /* 0x2f0000001c1c7423 */ /* 0x000fe200000100d8 */
[-C--:B------:R-:W-:Y:S01]  /*6930*/  FMUL.FTZ R26, R26, R227.reuse ;  /* 0x000000e31a1a7220 */ /* 0x080fe20000410000 */
[-C--:B------:R-:W-:Y:S01]  /*6940*/  FMUL.FTZ R18, R18, R227.reuse ;  /* 0x000000e312127220 */ /* 0x080fe20000410000 */
[----:B------:R-:W-:Y:S01]  /*6950*/  @P1 LOP3.LUT R8, R8, 0x20, RZ, 0xfc, !PT ;  /* 0x0000002008081812 */ /* 0x000fe200078efcff */
[----:B------:R-:W-:Y:S01]  /*6960*/  FMUL.FTZ R16, R16, R227 ;  /* 0x000000e310107220 */ /* 0x000fe20000410000 */
[----:B------:R-:W-:Y:S01]  /*6970*/  FSETP.GTU.FTZ.AND P5, PT, R28, R217, PT ;  /* 0x000000d91c00720b */ /* 0x000fe20003fbc000 */
[-C--:B------:R-:W-:Y:S01]  /*6980*/  FMUL.FTZ R28, R17, R227.reuse ;  /* 0x000000e3111c7220 */ /* 0x080fe20000410000 */
[----:B------:R-:W-:Y:S01]  /*6990*/  LOP3.LUT P1, RZ, R8, 0x8, RZ, 0xc0, !PT ;  /* 0x0000000808ff7812 */ /* 0x000fe2000782c0ff */
[-C--:B------:R-:W-:Y:S01]  /*69a0*/  FMUL.FTZ R17, R24, R227.reuse ;  /* 0x000000e318117220 */ /* 0x080fe20000410000 */
[----:B------:R-:W-:Y:S01]  /*69b0*/  FMUL.FTZ R19, R19, R227 ;  /* 0x000000e313137220 */ /* 0x000fe20000410000 */
[----:B------:R-:W-:-:S02]  /*69c0*/  FSEL R88, R25, RZ, P0 ;  /* 0x000000ff19587208 */ /* 0x000fc40000000000 */
[----:B------:R-:W-:Y:S02]  /*69d0*/  FSEL R84, R23, RZ, P1 ;  /* 0x000000ff17547208 */ /* 0x000fe40000800000 */
[C---:B------:R-:W-:Y:S02]  /*69e0*/  LOP3.LUT P1, RZ, R8.reuse, 0x20, RZ, 0xc0, !PT ;  /* 0x0000002008ff7812 */ /* 0x040fe4000782c0ff */
[C---:B------:R-:W-:Y:S02]  /*69f0*/  LOP3.LUT P6, RZ, R8.reuse, 0x2, RZ, 0xc0, !PT ;  /* 0x0000000208ff7812 */ /* 0x040fe400078cc0ff */
[----:B------:R-:W-:Y:S02]  /*6a00*/  LOP3.LUT P0, RZ, R8, 0x40, RZ, 0xc0, !PT ;  /* 0x0000004008ff7812 */ /* 0x000fe4000780c0ff */
[----:B------:R-:W-:Y:S02]  /*6a10*/  FSEL R90, R26, RZ, P4 ;  /* 0x000000ff1a5a7208 */ /* 0x000fe40002000000 */
[----:B------:R-:W-:-:S02]  /*6a20*/  FSEL R89, R18, RZ, P3 ;  /* 0x000000ff12597208 */ /* 0x000fc40001800000 */
        /* <DEDUP_REMOVED lines=14> */
.L_x_23151:
        /* <DEDUP_REMOVED lines=16> */
.L_x_23195:
        /* <DEDUP_REMOVED lines=12> */
.L_x_23197:
[----:B0-----:R-:W-:Y:S05]  /*6cd0*/  BSYNC.RECONVERGENT B1 ;  /* 0x0000000000017941 */ /* 0x001fea0003800200 */
.L_x_23196:
        /* <DEDUP_REMOVED lines=61> */
[----:B------:R-:W-:-:S07]  /*70b0*/  LOP3.LUT R4, R12, UR4, R11, 0x96, !PT ;  /* 0x000000040c047c12 */ /* 0x000fce000f8e960b */
.L_x_23194:
[----:B0-----:R-:W-:Y:S05]  /*70c0*/  BSYNC.RECONVERGENT B0 ;  /* 0x0000000000007941 */ /* 0x001fea0003800200 */
.L_x_23193:
        /* <DEDUP_REMOVED lines=8> */
[C---:B-----5:R-:W-:Y:S01]  /*7150*/  PRMT R10, R16.reuse, 0x7632, R10 ;  /* 0x00007632100a7816 */ /* 0x060fe2000000000a */
[----:B------:R-:W-:Y:S01]  /*7160*/  IMAD.MOV.U32 R11, RZ, RZ, R6 ;  /* 0x000000ffff0b7224 */ /* 0x000fe200078e0006 */
        /* <DEDUP_REMOVED lines=13> */
.L_x_23200:
        /* <DEDUP_REMOVED lines=12> */
.L_x_23202:
[----:B------:R-:W-:Y:S05]  /*7300*/  BSYNC.RECONVERGENT B1 ;  /* 0x0000000000017941 */ /* 0x000fea0003800200 */
.L_x_23201:
        /* <DEDUP_REMOVED lines=62> */
.L_x_23199:
[----:B------:R-:W-:Y:S05]  /*76f0*/  BSYNC.RECONVERGENT B0 ;  /* 0x0000000000007941 */ /* 0x000fea0003800200 */
.L_x_23198:
[----:B------:R-:W-:Y:S01]  /*7700*/  I2FP.F32.U32 R11, R11 ;  /* 0x0000000b000b7245 */ /* 0x000fe20000201000 */
[----:B------:R-:W-:Y:S01]  /*7710*/  BSSY.RECONVERGENT B0, `(.L_x_23203) ;  /* 0x0000061000007945 */ /* 0x000fe20003800200 */
[----:B------:R-:W-:Y:S01]  /*7720*/  ISETP.NE.AND P2, PT, R12, 0x1, PT ;  /* 0x000000010c00780c */ /* 0x000fe20003f45270 */
[----:B------:R-:W-:Y:S01]  /*7730*/  IMAD.MOV.U32 R13, RZ, RZ, 0x2 ;  /* 0x00000002ff0d7424 */ /* 0x000fe200078e00ff */
[----:B------:R-:W-:Y:S01]  /*7740*/  FSEL R9, R9, RZ, P3 ;  /* 0x000000ff09097208 */ /* 0x000fe20001800000 */
[----:B------:R-:W-:-:S05]  /*7750*/  FFMA.FTZ R11, R11, R216, 1.1641532182693481445e-10 ;  /* 0x2f0000000b0b7423 */ /* 0x000fca00000100d8 */
[----:B------:R-:W-:Y:S01]  /*7760*/  FSETP.GTU.FTZ.AND P0, PT, R11, R217, PT ;  /* 0x000000d90b00720b */ /* 0x000fe20003f1c000 */
[----:B------:R-:W-:-:S04]  /*7770*/  IMAD.U32 R11, R100, 0x10000, RZ ;  /* 0x00010000640b7824 */ /* 0x000fc800078e00ff */
[----:B------:R-:W-:-:S05]  /*7780*/  FMUL.FTZ R11, R11, R227 ;  /* 0x000000e30b0b7220 */ /* 0x000fca0000410000 */
[----:B------:R-:W-:-:S05]  /*7790*/  FSEL R11, R11, RZ, !P0 ;  /* 0x000000ff0b0b7208 */ /* 0x000fca0004000000 */
[----:B------:R-:W-:Y:S01]  /*77a0*/  FADD.FTZ R84, R11, R9 ;  /* 0x000000090b547221 */ /* 0x000fe20000010000 */
[----:B------:R-:W-:Y:S02]  /*77b0*/  SEL R9, RZ, 0x1, P0 ;  /* 0x00000001ff097807 */ /* 0x000fe40000000000 */
[----:B------:R-:W-:Y:S01]  /*77c0*/  MOV R11, R6 ;  /* 0x00000006000b7202 */ /* 0x000fe20000000f00 */
        /* <DEDUP_REMOVED lines=10> */
.L_x_23205:
        /* <DEDUP_REMOVED lines=12> */
.L_x_23207:
[----:B------:R-:W-:Y:S05]  /*7930*/  BSYNC.RECONVERGENT B1 ;  /* 0x0000000000017941 */ /* 0x000fea0003800200 */
.L_x_23206:
        /* <DEDUP_REMOVED lines=62> */
.L_x_23204:
[----:B------:R-:W-:Y:S05]  /*7d20*/  BSYNC.RECONVERGENT B0 ;  /* 0x0000000000007941 */ /* 0x000fea0003800200 */
.L_x_23203:
        /* <DEDUP_REMOVED lines=20> */
.L_x_23210:
        /* <DEDUP_REMOVED lines=12> */
.L_x_23212:
[----:B------:R-:W-:Y:S05]  /*7f30*/  BSYNC.RECONVERGENT B1 ;  /* 0x0000000000017941 */ /* 0x000fea0003800200 */
.L_x_23211:
        /* <DEDUP_REMOVED lines=62> */
.L_x_23209:
[----:B------:R-:W-:Y:S05]  /*8320*/  BSYNC.RECONVERGENT B0 ;  /* 0x0000000000007941 */ /* 0x000fea0003800200 */
.L_x_23208:
[----:B------:R-:W-:Y:S01]  /*8330*/  I2FP.F32.U32 R11, R11 ;  /* 0x0000000b000b7245 */ /* 0x000fe20000201000 */
[----:B------:R-:W-:Y:S01]  /*8340*/  BSSY.RECONVERGENT B0, `(.L_x_23213) ;  /* 0x0000062000007945 */ /* 0x000fe20003800200 */
[----:B------:R-:W-:Y:S01]  /*8350*/  ISETP.NE.AND P2, PT, R12, 0x1, PT ;  /* 0x000000010c00780c */ /* 0x000fe20003f45270 */
[----:B------:R-:W-:Y:S01]  /*8360*/  IMAD.MOV.U32 R15, RZ, RZ, 0x2 ;  /* 0x00000002ff0f7424 */ /* 0x000fe200078e00ff */
[----:B------:R-:W-:Y:S01]  /*8370*/  FSEL R10, R10, RZ, P3 ;  /* 0x000000ff0a0a7208 */ /* 0x000fe20001800000 */
[----:B------:R-:W-:-:S05]  /*8380*/  FFMA.FTZ R11, R11, R216, 1.1641532182693481445e-10 ;  /* 0x2f0000000b0b7423 */ /* 0x000fca00000100d8 */
[----:B------:R-:W-:Y:S02]  /*8390*/  FSETP.GTU.FTZ.AND P0, PT, R11, R217, PT ;  /* 0x000000d90b00720b */ /* 0x000fe40003f1c000 */
[----:B------:R-:W-:-:S05]  /*83a0*/  PRMT R11, R100, 0x7632, R11 ;  /* 0x00007632640b7816 */ /* 0x000fca000000000b */
        /* <DEDUP_REMOVED lines=16> */
.L_x_23215:
        /* <DEDUP_REMOVED lines=12> */
.L_x_23217:
[----:B------:R-:W-:Y:S05]  /*8570*/  BSYNC.RECONVERGENT B1 ;  /* 0x0000000000017941 */ /* 0x000fea0003800200 */
.L_x_23216:
        /* <DEDUP_REMOVED lines=62> */
.L_x_23214:
[----:B------:R-:W-:Y:S05]  /*8960*/  BSYNC.RECONVERGENT B0 ;  /* 0x0000000000007941 */ /* 0x000fea0003800200 */
.L_x_23213:
[----:B------:R-:W-:Y:S01]  /*8970*/  I2FP.F32.U32 R11, R11 ;  /* 0x0000000b000b7245 */ /* 0x000fe20000201000 */
[----:B------:R-:W-:Y:S01]  /*8980*/  BSSY.RECONVERGENT B0, `(.L_x_23218) ;  /* 0x000005d000007945 */ /* 0x000fe20003800200 */
[----:B------:R-:W-:Y:S01]  /*8990*/  ISETP.NE.AND P2, PT, R15, 0x1, PT ;  /* 0x000000010f00780c */ /* 0x000fe20003f45270 */
[----:B------:R-:W-:Y:S01]  /*89a0*/  IMAD.MOV.U32 R14, RZ, RZ, 0x2 ;  /* 0x00000002ff0e7424 */ /* 0x000fe200078e00ff */
[----:B------:R-:W-:Y:S01]  /*89b0*/  PRMT R12, R17, 0x7632, R12 ;  /* 0x00007632110c7816 */ /* 0x000fe2000000000c */
[----:B------:R-:W-:Y:S01]  /*89c0*/  FFMA.FTZ R11, R11, R216, 1.1641532182693481445e-10 ;  /* 0x2f0000000b0b7423 */ /* 0x000fe200000100d8 */
[----:B------:R-:W-:-:S04]  /*89d0*/  IMAD.MOV.U32 R13, RZ, RZ, R6 ;  /* 0x000000ffff0d7224 */ /* 0x000fc800078e0006 */
[----:B------:R-:W-:Y:S02]  /*89e0*/  FSETP.LE.FTZ.AND P0, PT, R11, R217, PT ;  /* 0x000000d90b00720b */ /* 0x000fe40003f13000 */
[----:B------:R-:W-:-:S05]  /*89f0*/  SHF.L.U32 R11, R17, 0x10, RZ ;  /* 0x00000010110b7819 */ /* 0x000fca00000006ff */
        /* <DEDUP_REMOVED lines=10> */
.L_x_23220:
        /* <DEDUP_REMOVED lines=12> */
.L_x_23222:
[----:B------:R-:W-:Y:S05]  /*8b60*/  BSYNC.RECONVERGENT B1 ;  /* 0x0000000000017941 */ /* 0x000fea0003800200 */
.L_x_23221:
        /* <DEDUP_REMOVED lines=62> */
.L_x_23219:
[----:B------:R-:W-:Y:S05]  /*8f50*/  BSYNC.RECONVERGENT B0 ;  /* 0x0000000000007941 */ /* 0x000fea0003800200 */
.L_x_23218:
        /* <DEDUP_REMOVED lines=23> */
.L_x_23225:
        /* <DEDUP_REMOVED lines=12> */
.L_x_23227:
[----:B------:R-:W-:Y:S05]  /*9190*/  BSYNC.RECONVERGENT B1 ;  /* 0x0000000000017941 */ /* 0x000fea0003800200 */
.L_x_23226:
        /* <DEDUP_REMOVED lines=62> */
.L_x_23224:
[----:B------:R-:W-:Y:S05]  /*9580*/  BSYNC.RECONVERGENT B0 ;  /* 0x0000000000007941 */ /* 0x000fea0003800200 */
.L_x_23223:
        /* <DEDUP_REMOVED lines=18> */
.L_x_23230:
        /* <DEDUP_REMOVED lines=12> */
.L_x_23232:
[----:B------:R-:W-:Y:S05]  /*9770*/  BSYNC.RECONVERGENT B1 ;  /* 0x0000000000017941 */ /* 0x000fea0003800200 */
.L_x_23231:
        /* <DEDUP_REMOVED lines=62> */
.L_x_23229:
[----:B------:R-:W-:Y:S05]  /*9b60*/  BSYNC.RECONVERGENT B0 ;  /* 0x0000000000007941 */ /* 0x000fea0003800200 */
.L_x_23228:
        /* <DEDUP_REMOVED lines=24> */
.L_x_23235:
        /* <DEDUP_REMOVED lines=12> */
.L_x_23237:
[----:B------:R-:W-:Y:S05]  /*9db0*/  BSYNC.RECONVERGENT B1 ;  /* 0x0000000000017941 */ /* 0x000fea0003800200 */
.L_x_23236:
        /* <DEDUP_REMOVED lines=62> */
.L_x_23234:
[----:B------:R-:W-:Y:S05]  /*a1a0*/  BSYNC.RECONVERGENT B0 ;  /* 0x0000000000007941 */ /* 0x000fea0003800200 */
.L_x_23233:
        /* <DEDUP_REMOVED lines=21> */
.L_x_23240:
        /* <DEDUP_REMOVED lines=12> */
.L_x_23242:
[----:B------:R-:W-:Y:S05]  /*a3c0*/  BSYNC.RECONVERGENT B1 ;  /* 0x0000000000017941 */ /* 0x000fea0003800200 */
.L_x_23241:
        /* <DEDUP_REMOVED lines=62> */
.L_x_23239:
[----:B------:R-:W-:Y:S05]  /*a7b0*/  BSYNC.RECONVERGENT B0 ;  /* 0x0000000000007941 */ /* 0x000fea0003800200 */
.L_x_23238:
        /* <DEDUP_REMOVED lines=23> */
.L_x_23245:
        /* <DEDUP_REMOVED lines=12> */
.L_x_23247:
[----:B------:R-:W-:Y:S05]  /*a9f0*/  BSYNC.RECONVERGENT B1 ;  /* 0x0000000000017941 */ /* 0x000fea0003800200 */
.L_x_23246:
        /* <DEDUP_REMOVED lines=62> */
.L_x_23244:
[----:B------:R-:W-:Y:S05]  /*ade0*/  BSYNC.RECONVERGENT B0 ;  /* 0x0000000000007941 */ /* 0x000fea0003800200 */
.L_x_23243:
        /* <DEDUP_REMOVED lines=18> */
.L_x_23250:
        /* <DEDUP_REMOVED lines=12> */
.L_x_23252:
[----:B------:R-:W-:Y:S05]  /*afd0*/  BSYNC.RECONVERGENT B1 ;  /* 0x0000000000017941 */ /* 0x000fea0003800200 */
.L_x_23251:
        /* <DEDUP_REMOVED lines=62> */
.L_x_23249:
[----:B------:R-:W-:Y:S05]  /*b3c0*/  BSYNC.RECONVERGENT B0 ;  /* 0x0000000000007941 */ /* 0x000fea0003800200 */
.L_x_23248:
[----:B------:R-:W-:Y:S01]  /*b3d0*/  I2FP.F32.U32 R15, R15 ;  /* 0x0000000f000f7245 */ /* 0x000fe20000201000 */
[----:B------:R-:W-:Y:S01]  /*b3e0*/  BSSY.RECONVERGENT B0, `(.L_x_23253) ;  /* 0x0000062000007945 */ /* 0x000fe20003800200 */
[----:B------:R-:W-:Y:S01]  /*b3f0*/  FSEL R14, R14, RZ, P3 ;  /* 0x000000ff0e0e7208 */ /* 0x000fe20001800000 */
[----:B------:R-:W-:Y:S02]  /*b400*/  IMAD.MOV.U32 R17, RZ, RZ, 0x2 ;  /* 0x00000002ff117424 */ /* 0x000fe400078e00ff */
        /* <DEDUP_REMOVED lines=20> */
.L_x_23255:
        /* <DEDUP_REMOVED lines=12> */
.L_x_23257:
[----:B------:R-:W-:Y:S05]  /*b610*/  BSYNC.RECONVERGENT B1 ;  /* 0x0000000000017941 */ /* 0x000fea0003800200 */
.L_x_23256:
        /* <DEDUP_REMOVED lines=62> */
.L_x_23254:
[----:B------:R-:W-:Y:S05]  /*ba00*/  BSYNC.RECONVERGENT B0 ;  /* 0x0000000000007941 */ /* 0x000fea0003800200 */
.L_x_23253:
        /* <DEDUP_REMOVED lines=19> */
.L_x_23260:
        /* <DEDUP_REMOVED lines=12> */
.L_x_23262:
[----:B------:R-:W-:Y:S05]  /*bc00*/  BSYNC.RECONVERGENT B1 ;  /* 0x0000000000017941 */ /* 0x000fea0003800200 */
.L_x_23261:
        /* <DEDUP_REMOVED lines=62> */
.L_x_23259:
[----:B------:R-:W-:Y:S05]  /*bff0*/  BSYNC.RECONVERGENT B0 ;  /* 0x0000000000007941 */ /* 0x000fea0003800200 */
.L_x_23258:
[----:B------:R-:W-:Y:S01]  /*c000*/  I2FP.F32.U32 R17, R18 ;  /* 0x0000001200117245 */ /* 0x000fe20000201000 */
[----:B------:R-:W-:Y:S01]  /*c010*/  BSSY.RECONVERGENT B0, `(.L_x_23263) ;  /* 0x0000061000007945 */ /* 0x000fe20003800200 */
[----:B------:R-:W-:Y:S01]  /*c020*/  FSEL R15, R15, RZ, P4 ;  /* 0x000000ff0f0f7208 */ /* 0x000fe20002000000 */
        /* <DEDUP_REMOVED lines=20> */
.L_x_23265:
        /* <DEDUP_REMOVED lines=12> */
.L_x_23267:
[----:B------:R-:W-:Y:S05]  /*c230*/  BSYNC.RECONVERGENT B1 ;  /* 0x0000000000017941 */ /* 0x000fea0003800200 */
.L_x_23266:
        /* <DEDUP_REMOVED lines=62> */
.L_x_23264:
[----:B------:R-:W-:Y:S05]  /*c620*/  BSYNC.RECONVERGENT B0 ;  /* 0x0000000000007941 */ /* 0x000fea0003800200 */
.L_x_23263:
[----:B------:R-:W-:Y:S01]  /*c630*/  I2FP.F32.U32 R16, R18 ;  /* 0x0000001200107245 */ /* 0x000fe20000201000 */
[----:B------:R-:W-:Y:S01]  /*c640*/  BSSY.RECONVERGENT B0, `(.L_x_23268) ;  /* 0x000005f000007945 */ /* 0x000fe20003800200 */
[----:B------:R-:W-:Y:S01]  /*c650*/  ISETP.NE.AND P6, PT, R23, 0x1, PT ;  /* 0x000000011700780c */ /* 0x000fe20003fc5270 */
[----:B------:R-:W-:Y:S02]  /*c660*/  IMAD.MOV.U32 R27, RZ, RZ, 0x2 ;  /* 0x00000002ff1b7424 */ /* 0x000fe400078e00ff */
        /* <DEDUP_REMOVED lines=14> */
.L_x_23270:
        /* <DEDUP_REMOVED lines=15> */
.L_x_23272:
[----:B------:R-:W-:Y:S05]  /*c840*/  BSYNC.RECONVERGENT B1 ;  /* 0x0000000000017941 */ /* 0x000fea0003800200 */
.L_x_23271:
        /* <DEDUP_REMOVED lines=62> */
.L_x_23269:
[----:B------:R-:W-:Y:S05]  /*cc30*/  BSYNC.RECONVERGENT B0 ;  /* 0x0000000000007941 */ /* 0x000fea0003800200 */
.L_x_23268:
        /* <DEDUP_REMOVED lines=11> */
[----:B------:R-:W-:-:S07]  /*ccf0*/  PRMT R204, R16, 0x7610, R204 ;  /* 0x0000761010cc7816 */ /* 0x000fce00000000cc */
.L_x_23192:
        /* <DEDUP_REMOVED lines=11> */
[----:B------:R-:W-:Y:S02]  /*cdb0*/  SEL R17, RZ, 0x10000, !P0 ;  /* 0x00010000ff117807 */ /* 0x000fe40004000000 */
[----:B------:R-:W-:-:S02]  /*cdc0*/  LOP3.LUT R18, R16, R18, R19, 0xfe, !PT ;  /* 0x0000001210127212 */ /* 0x000fc400078efe13 */
[----:B------:R-:W-:Y:S02]  /*cdd0*/  SEL R16, RZ, 0x1000000, !P2 ;  /* 0x01000000ff107807 */ /* 0x000fe40005000000 */
[----:B------:R-:W-:Y:S02]  /*cde0*/  SEL R19, RZ, 0x100, !P4 ;  /* 0x00000100ff137807 */ /* 0x000fe40006000000 */
[----:B------:R-:W-:Y:S02]  /*cdf0*/  ISETP.NE.U32.AND P3, PT, R20, RZ, PT ;  /* 0x000000ff1400720c */ /* 0x000fe40003f65070 */
[----:B------:R-:W-:Y:S02]  /*ce00*/  LOP3.LUT R16, R19, R16, R17, 0xfe, !PT ;  /* 0x0000001013107212 */ /* 0x000fe400078efe11 */
[----:B------:R-:W-:Y:S02]  /*ce10*/  SEL R17, RZ, 0x1, !P5 ;  /* 0x00000001ff117807 */ /* 0x000fe40006800000 */
[----:B------:R-:W-:-:S02]  /*ce20*/  ISETP.NE.AND.EX P0, PT, R21, RZ, PT, P3 ;  /* 0x000000ff1500720c */ /* 0x000fc40003f05330 */
        /* <DEDUP_REMOVED lines=26> */
.L_x_23273:
        /* <DEDUP_REMOVED lines=27> */
.L_x_23277:
        /* <DEDUP_REMOVED lines=12> */
.L_x_23279:
[----:B------:R-:W-:Y:S05]  /*d240*/  BSYNC.RECONVERGENT B1 ;  /* 0x0000000000017941 */ /* 0x000fea0003800200 */
.L_x_23278:
        /* <DEDUP_REMOVED lines=61> */
[----:B------:R-:W-:-:S07]  /*d620*/  LOP3.LUT R4, R12, UR4, R11, 0x96, !PT ;  /* 0x000000040c047c12 */ /* 0x000fce000f8e960b */
.L_x_23276:
[----:B------:R-:W-:Y:S05]  /*d630*/  BSYNC.RECONVERGENT B0 ;  /* 0x0000000000007941 */ /* 0x000fea0003800200 */
.L_x_23275:
        /* <DEDUP_REMOVED lines=21> */
.L_x_23282:
        /* <DEDUP_REMOVED lines=12> */
.L_x_23284:
[----:B------:R-:W-:Y:S05]  /*d850*/  BSYNC.RECONVERGENT B1 ;  /* 0x0000000000017941 */ /* 0x000fea0003800200 */
.L_x_23283:
        /* <DEDUP_REMOVED lines=62> */
.L_x_23281:
[----:B------:R-:W-:Y:S05]  /*dc40*/  BSYNC.RECONVERGENT B0 ;  /* 0x0000000000007941 */ /* 0x000fea0003800200 */
.L_x_23280:
[----:B------:R-:W-:Y:S01]  /*dc50*/  I2FP.F32.U32 R11, R11 ;  /* 0x0000000b000b7245 */ /* 0x000fe20000201000 */
[----:B------:R-:W-:Y:S01]  /*dc60*/  BSSY.RECONVERGENT B0, `(.L_x_23285) ;  /* 0x0000061000007945 */ /* 0x000fe20003800200 */
[----:B------:R-:W-:Y:S01]  /*dc70*/  ISETP.NE.AND P3, PT, R12, 0x1, PT ;  /* 0x000000010c00780c */ /* 0x000fe20003f65270 */
[----:B------:R-:W-:Y:S01]  /*dc80*/  HFMA2 R13, -RZ, RZ, 0, 1.1920928955078125e-07 ;  /* 0x00000002ff0d7431 */ /* 0x000fe200000001ff */
        /* <DEDUP_REMOVED lines=8> */
[----:B------:R-:W-:Y:S02]  /*dd10*/  IMAD.MOV.U32 R11, RZ, RZ, R6 ;  /* 0x000000ffff0b7224 */ /* 0x000fe400078e0006 */
        /* <DEDUP_REMOVED lines=10> */
.L_x_23287:
        /* <DEDUP_REMOVED lines=12> */
.L_x_23289:
[----:B------:R-:W-:Y:S05]  /*de80*/  BSYNC.RECONVERGENT B1 ;  /* 0x0000000000017941 */ /* 0x000fea0003800200 */
.L_x_23288:
        /* <DEDUP_REMOVED lines=62> */
.L_x_23286:
[----:B------:R-:W-:Y:S05]  /*e270*/  BSYNC.RECONVERGENT B0 ;  /* 0x0000000000007941 */ /* 0x000fea0003800200 */
.L_x_23285:
        /* <DEDUP_REMOVED lines=20> */
.L_x_23292:
        /* <DEDUP_REMOVED lines=12> */
.L_x_23294:
[----:B------:R-:W-:Y:S05]  /*e480*/  BSYNC.RECONVERGENT B1 ;  /* 0x0000000000017941 */ /* 0x000fea0003800200 */
.L_x_23293:
        /* <DEDUP_REMOVED lines=62> */
.L_x_23291:
[----:B------:R-:W-:Y:S05]  /*e870*/  BSYNC.RECONVERGENT B0 ;  /* 0x0000000000007941 */ /* 0x000fea0003800200 */
.L_x_23290:
[----:B------:R-:W-:Y:S01]  /*e880*/  I2FP.F32.U32 R11, R11 ;  /* 0x0000000b000b7245 */ /* 0x000fe20000201000 */
[----:B------:R-:W-:Y:S01]  /*e890*/  BSSY.RECONVERGENT B0, `(.L_x_23295) ;  /* 0x0000062000007945 */ /* 0x000fe20003800200 */
[----:B------:R-:W-:Y:S01]  /*e8a0*/  ISETP.NE.AND P3, PT, R12, 0x1, PT ;  /* 0x000000010c00780c */ /* 0x000fe20003f65270 */
[----:B------:R-:W-:Y:S01]  /*e8b0*/  HFMA2 R15, -RZ, RZ, 0, 1.1920928955078125e-07 ;  /* 0x00000002ff0f7431 */ /* 0x000fe200000001ff */
        /* <DEDUP_REMOVED lines=20> */
.L_x_23297:
        /* <DEDUP_REMOVED lines=12> */
.L_x_23299:
[----:B------:R-:W-:Y:S05]  /*eac0*/  BSYNC.RECONVERGENT B1 ;  /* 0x0000000000017941 */ /* 0x000fea0003800200 */
.L_x_23298:
        /* <DEDUP_REMOVED lines=62> */
.L_x_23296:
[----:B------:R-:W-:Y:S05]  /*eeb0*/  BSYNC.RECONVERGENT B0 ;  /* 0x0000000000007941 */ /* 0x000fea0003800200 */
.L_x_23295:
        /* <DEDUP_REMOVED lines=21> */
.L_x_23302:
        /* <DEDUP_REMOVED lines=12> */
.L_x_23304:
[----:B------:R-:W-:Y:S05]  /*f0d0*/  BSYNC.RECONVERGENT B1 ;  /* 0x0000000000017941 */ /* 0x000fea0003800200 */
.L_x_23303:
        /* <DEDUP_REMOVED lines=62> */
.L_x_23301:
[----:B------:R-:W-:Y:S05]  /*f4c0*/  BSYNC.RECONVERGENT B0 ;  /* 0x0000000000007941 */ /* 0x000fea0003800200 */
.L_x_23300:
        /* <DEDUP_REMOVED lines=23> */
.L_x_23307:
        /* <DEDUP_REMOVED lines=12> */
.L_x_23309:
[----:B------:R-:W-:Y:S05]  /*f700*/  BSYNC.RECONVERGENT B1 ;  /* 0x0000000000017941 */ /* 0x000fea0003800200 */
.L_x_23308:
        /* <DEDUP_REMOVED lines=62> */
.L_x_23306:
[----:B------:R-:W-:Y:S05]  /*faf0*/  BSYNC.RECONVERGENT B0 ;  /* 0x0000000000007941 */ /* 0x000fea0003800200 */
.L_x_23305:
        /* <DEDUP_REMOVED lines=20> */
.L_x_23312:
        /* <DEDUP_REMOVED lines=12> */
.L_x_23314:
[----:B------:R-:W-:Y:S05]  /*fd00*/  BSYNC.RECONVERGENT B1 ;  /* 0x0000000000017941 */ /* 0x000fea0003800200 */
.L_x_23313:
        /* <DEDUP_REMOVED lines=62> */
.L_x_23311:
[----:B------:R-:W-:Y:S05]  /*100f0*/  BSYNC.RECONVERGENT B0 ;  /* 0x0000000000007941 */ /* 0x000fea0003800200 */
.L_x_23310:
[----:B------:R-:W-:Y:S01]  /*10100*/  I2FP.F32.U32 R13, R13 ;  /* 0x0000000d000d7245 */ /* 0x000fe20000201000 */
[----:B------:R-:W-:Y:S01]  /*10110*/  BSSY.RECONVERGENT B0, `(.L_x_23315) ;  /* 0x0000062000007945 */ /* 0x000fe20003800200 */
[----:B------:R-:W-:Y:S01]  /*10120*/  FSEL R12, R12, RZ, P4 ;  /* 0x000000ff0c0c7208 */ /* 0x000fe20002000000 */
[----:B------:R-:W-:Y:S02]  /*10130*/  HFMA2 R17, -RZ, RZ, 0, 1.1920928955078125e-07 ;  /* 0x00000002ff117431 */ /* 0x000fe400000001ff */
        /* <DEDUP_REMOVED lines=20> */
.L_x_23317:
        /* <DEDUP_REMOVED lines=12> */
.L_x_23319:
[----:B------:R-:W-:Y:S05]  /*10340*/  BSYNC.RECONVERGENT B1 ;  /* 0x0000000000017941 */ /* 0x000fea0003800200 */
.L_x_23318:
        /* <DEDUP_REMOVED lines=62> */
.L_x_23316:
[----:B------:R-:W-:Y:S05]  /*10730*/  BSYNC.RECONVERGENT B0 ;  /* 0x0000000000007941 */ /* 0x000fea0003800200 */
.L_x_23315:
[----:B------:R-:W-:Y:S01]  /*10740*/  I2FP.F32.U32 R13, R13 ;  /* 0x0000000d000d7245 */ /* 0x000fe20000201000 */
[----:B------:R-:W-:Y:S01]  /*10750*/  BSSY.RECONVERGENT B0, `(.L_x_23320) ;  /* 0x000005d000007945 */ /* 0x000fe20003800200 */
[----:B------:R-:W-:Y:S01]  /*10760*/  ISETP.NE.AND P3, PT, R17, 0x1, PT ;  /* 0x000000011100780c */ /* 0x000fe20003f65270 */
[----:B------:R-:W-:Y:S01]  /*10770*/  IMAD.MOV.U32 R16, RZ, RZ, 0x2 ;  /* 0x00000002ff107424 */ /* 0x000fe200078e00ff */
        /* <DEDUP_REMOVED lines=15> */
.L_x_23322:
        /* <DEDUP_REMOVED lines=12> */
.L_x_23324:
[----:B------:R-:W-:Y:S05]  /*10930*/  BSYNC.RECONVERGENT B1 ;  /* 0x0000000000017941 */ /* 0x000fea0003800200 */
.L_x_23323:
        /* <DEDUP_REMOVED lines=62> */
.L_x_23321:
[----:B------:R-:W-:Y:S05]  /*10d20*/  BSYNC.RECONVERGENT B0 ;  /* 0x0000000000007941 */ /* 0x000fea0003800200 */
.L_x_23320:
        /* <DEDUP_REMOVED lines=23> */
.L_x_23327:
        /* <DEDUP_REMOVED lines=12> */
.L_x_23329:
[----:B------:R-:W-:Y:S05]  /*10f60*/  BSYNC.RECONVERGENT B1 ;  /* 0x0000000000017941 */ /* 0x000fea0003800200 */
.L_x_23328:
        /* <DEDUP_REMOVED lines=62> */
.L_x_23326:
[----:B------:R-:W-:Y:S05]  /*11350*/  BSYNC.RECONVERGENT B0 ;  /* 0x0000000000007941 */ /* 0x000fea0003800200 */
.L_x_23325:
        /* <DEDUP_REMOVED lines=18> */
.L_x_23332:
        /* <DEDUP_REMOVED lines=12> */
.L_x_23334:
[----:B------:R-:W-:Y:S05]  /*11540*/  BSYNC.RECONVERGENT B1 ;  /* 0x0000000000017941 */ /* 0x000fea0003800200 */
.L_x_23333:
        /* <DEDUP_REMOVED lines=62> */
.L_x_23331:
[----:B------:R-:W-:Y:S05]  /*11930*/  BSYNC.RECONVERGENT B0 ;  /* 0x0000000000007941 */ /* 0x000fea0003800200 */
.L_x_23330:
        /* <DEDUP_REMOVED lines=24> */
.L_x_23337:
        /* <DEDUP_REMOVED lines=12> */
.L_x_23339:
[----:B------:R-:W-:Y:S05]  /*11b80*/  BSYNC.RECONVERGENT B1 ;  /* 0x0000000000017941 */ /* 0x000fea0003800200 */
.L_x_23338:
        /* <DEDUP_REMOVED lines=62> */
.L_x_23336:
[----:B------:R-:W-:Y:S05]  /*11f70*/  BSYNC.RECONVERGENT B0 ;  /* 0x0000000000007941 */ /* 0x000fea0003800200 */
.L_x_23335:
        /* <DEDUP_REMOVED lines=19> */
.L_x_23342:
        /* <DEDUP_REMOVED lines=12> */
.L_x_23344:
[----:B------:R-:W-:Y:S05]  /*12170*/  BSYNC.RECONVERGENT B1 ;  /* 0x0000000000017941 */ /* 0x000fea0003800200 */
.L_x_23343:
        /* <DEDUP_REMOVED lines=62> */
.L_x_23341:
[----:B------:R-:W-:Y:S05]  /*12560*/  BSYNC.RECONVERGENT B0 ;  /* 0x0000000000007941 */ /* 0x000fea0003800200 */
.L_x_23340:
        /* <DEDUP_REMOVED lines=23> */
.L_x_23347:
        /* <DEDUP_REMOVED lines=12> */
.L_x_23349:
[----:B------:R-:W-:Y:S05]  /*127a0*/  BSYNC.RECONVERGENT B1 ;  /* 0x0000000000017941 */ /* 0x000fea0003800200 */
.L_x_23348:
        /* <DEDUP_REMOVED lines=62> */
.L_x_23346:
[----:B------:R-:W-:Y:S05]  /*12b90*/  BSYNC.RECONVERGENT B0 ;  /* 0x0000000000007941 */ /* 0x000fea0003800200 */
.L_x_23345:
        /* <DEDUP_REMOVED lines=18> */
.L_x_23352:
        /* <DEDUP_REMOVED lines=15> */
.L_x_23354:
[----:B------:R-:W-:Y:S05]  /*12db0*/  BSYNC.RECONVERGENT B1 ;  /* 0x0000000000017941 */ /* 0x000fea0003800200 */
.L_x_23353:
        /* <DEDUP_REMOVED lines=62> */
.L_x_23351:
[----:B------:R-:W-:Y:S05]  /*131a0*/  BSYNC.RECONVERGENT B0 ;  /* 0x0000000000007941 */ /* 0x000fea0003800200 */
.L_x_23350:
        /* <DEDUP_REMOVED lines=13> */
.L_x_23274:
        /* <DEDUP_REMOVED lines=16> */
.L_x_23358:
        /* <DEDUP_REMOVED lines=12> */
.L_x_23360:
[----:B------:R-:W-:Y:S05]  /*13440*/  BSYNC.RECONVERGENT B1 ;  /* 0x0000000000017941 */ /* 0x000fea0003800200 */
.L_x_23359:
        /* <DEDUP_REMOVED lines=61> */
.L_x_23357:
[----:B------:R-:W-:Y:S05]  /*13820*/  BSYNC.RECONVERGENT B0 ;  /* 0x0000000000007941 */ /* 0x000fea0003800200 */
.L_x_23356:
        /* <DEDUP_REMOVED lines=20> */
.L_x_23363:
        /* <DEDUP_REMOVED lines=12> */
.L_x_23365:
[----:B------:R-:W-:Y:S05]  /*13a30*/  BSYNC.RECONVERGENT B1 ;  /* 0x0000000000017941 */ /* 0x000fea0003800200 */
.L_x_23364:
        /* <DEDUP_REMOVED lines=62> */
.L_x_23362:
[----:B------:R-:W-:Y:S05]  /*13e20*/  BSYNC.RECONVERGENT B0 ;  /* 0x0000000000007941 */ /* 0x000fea0003800200 */
.L_x_23361:
        /* <DEDUP_REMOVED lines=19> */
.L_x_23368:
        /* <DEDUP_REMOVED lines=12> */
.L_x_23370:
[----:B------:R-:W-:Y:S05]  /*14020*/  BSYNC.RECONVERGENT B1 ;  /* 0x0000000000017941 */ /* 0x000fea0003800200 */
.L_x_23369:
        /* <DEDUP_REMOVED lines=62> */
.L_x_23367:
[----:B------:R-:W-:Y:S05]  /*14410*/  BSYNC.RECONVERGENT B0 ;  /* 0x0000000000007941 */ /* 0x000fea0003800200 */
.L_x_23366:
[----:B------:R-:W-:Y:S01]  /*14420*/  I2FP.F32.U32 R22, R25 ;  /* 0x0000001900167245 */ /* 0x000fe20000201000 */
[----:B------:R-:W-:Y:S01]  /*14430*/  BSSY.RECONVERGENT B0, `(.L_x_23371) ;  /* 0x000005e000007945 */ /* 0x000fe20003800200 */
[----:B------:R-:W-:Y:S01]  /*14440*/  ISETP.NE.AND P2, PT, R26, 0x1, PT ;  /* 0x000000011a00780c */ /* 0x000fe20003f45270 */
[C---:B------:R-:W-:Y:S01]  /*14450*/  IMAD.U32 R23, R17.reuse, 0x10000, RZ ;  /* 0x0001000011177824 */ /* 0x040fe200078e00ff */
[----:B------:R-:W-:Y:S01]  /*14460*/  LOP3.LUT R8, R8, 0xfffffffb, RZ, 0xc0, !PT ;  /* 0xfffffffb08087812 */ /* 0x000fe200078ec0ff */
[----:B------:R-:W-:Y:S01]  /*14470*/  FFMA.FTZ R22, R22, R216, 1.1641532182693481445e-10 ;  /* 0x2f00000016167423 */ /* 0x000fe200000100d8 */
[----:B------:R-:W-:Y:S01]  /*14480*/  PRMT R17, R17, 0x7632, R17 ;  /* 0x0000763211117816 */ /* 0x000fe20000000011 */
        /* <DEDUP_REMOVED lines=13> */
.L_x_23373:
        /* <DEDUP_REMOVED lines=12> */
.L_x_23375:
[----:B------:R-:W-:Y:S05]  /*14620*/  BSYNC.RECONVERGENT B1 ;  /* 0x0000000000017941 */ /* 0x000fea0003800200 */
.L_x_23374:
        /* <DEDUP_REMOVED lines=62> */
.L_x_23372:
[----:B------:R-:W-:Y:S05]  /*14a10*/  BSYNC.RECONVERGENT B0 ;  /* 0x0000000000007941 */ /* 0x000fea0003800200 */
.L_x_23371:
        /* <DEDUP_REMOVED lines=19> */
.L_x_23378:
        /* <DEDUP_REMOVED lines=12> */
.L_x_23380:
[----:B------:R-:W-:Y:S05]  /*14c10*/  BSYNC.RECONVERGENT B1 ;  /* 0x0000000000017941 */ /* 0x000fea0003800200 */
.L_x_23379:
        /* <DEDUP_REMOVED lines=62> */
.L_x_23377:
[----:B------:R-:W-:Y:S05]  /*15000*/  BSYNC.RECONVERGENT B0 ;  /* 0x0000000000007941 */ /* 0x000fea0003800200 */
.L_x_23376:
        /* <DEDUP_REMOVED lines=18> */
.L_x_23383:
        /* <DEDUP_REMOVED lines=12> */
.L_x_23385:
[----:B------:R-:W-:Y:S05]  /*151f0*/  BSYNC.RECONVERGENT B1 ;  /* 0x0000000000017941 */ /* 0x000fea0003800200 */
.L_x_23384:
[----:B------:R-:W-:Y:S01]  /*15200*/  IMAD.WIDE.U32 R30, R0, -0x2daee0ad, RZ ;  /* 0xd2511f53001e7825 */ /* 0x000fe200078e00ff */
[----:B------:R-:W-:Y:S01]  /*15210*/  UIADD3 UR4, UPT, UPT, UR10, -0x61c88647, URZ ;  /* 0x9e3779b90a047890 */ /* 0x000fe2000fffe0ff */
[----:B------:R-:W-:Y:S02]  /*15220*/  MOV R22, R20 ;  /* 0x0000001400167202 */ /* 0x000fe40000000f00 */
        /* <DEDUP_REMOVED lines=59> */
.L_x_23382:
[----:B------:R-:W-:Y:S05]  /*155e0*/  BSYNC.RECONVERGENT B0 ;  /* 0x0000000000007941 */ /* 0x000fea0003800200 */
.L_x_23381:
        /* <DEDUP_REMOVED lines=17> */
.L_x_23388:
        /* <DEDUP_REMOVED lines=12> */
.L_x_23390:
[----:B------:R-:W-:Y:S05]  /*157c0*/  BSYNC.RECONVERGENT B1 ;  /* 0x0000000000017941 */ /* 0x000fea0003800200 */
.L_x_23389:
        /* <DEDUP_REMOVED lines=62> */
.L_x_23387:
[----:B------:R-:W-:Y:S05]  /*15bb0*/  BSYNC.RECONVERGENT B0 ;  /* 0x0000000000007941 */ /* 0x000fea0003800200 */
.L_x_23386:
        /* <DEDUP_REMOVED lines=18> */
.L_x_23393:
        /* <DEDUP_REMOVED lines=12> */
.L_x_23395:
[----:B------:R-:W-:Y:S05]  /*15da0*/  BSYNC.RECONVERGENT B1 ;  /* 0x0000000000017941 */ /* 0x000fea0003800200 */
.L_x_23394:
        /* <DEDUP_REMOVED lines=62> */
.L_x_23392:
[----:B------:R-:W-:Y:S05]  /*16190*/  BSYNC.RECONVERGENT B0 ;  /* 0x0000000000007941 */ /* 0x000fea0003800200 */
.L_x_23391:
[----:B------:R-:W-:Y:S01]  /*161a0*/  LOP3.LUT R8, R8, 0xffffff7f, RZ, 0xc0, !PT ;  /* 0xffffff7f08087812 */ /* 0x000fe200078ec0ff */
[-C--:B------:R-:W-:Y:S01]  /*161b0*/  FMUL.FTZ R26, R18, R227.reuse ;  /* 0x000000e3121a7220 */ /* 0x080fe20000410000 */
[-C--:B------:R-:W-:Y:S01]  /*161c0*/  FMUL.FTZ R18, R24, R227.reuse ;  /* 0x000000e318127220 */ /* 0x080fe20000410000 */
[----:B------:R-:W-:Y:S01]  /*161d0*/  IMAD.U32 R24, R19, 0x10000, RZ ;  /* 0x0001000013187824 */ /* 0x000fe200078e00ff */
[----:B------:R-:W-:Y:S01]  /*161e0*/  @P2 LOP3.LUT R8, R8, 0x80, RZ, 0xfc, !PT ;  /* 0x0000008008082812 */ /* 0x000fe200078efcff */
[----:B------:R-:W-:Y:S01]  /*161f0*/  FMUL.FTZ R19, R23, R227 ;  /* 0x000000e317137220 */ /* 0x000fe20000410000 */
        /* <DEDUP_REMOVED lines=36> */
.L_x_23355:
        /* <DEDUP_REMOVED lines=42> */
.L_x_23396:
        /* <DEDUP_REMOVED lines=27> */
.L_x_23400:
        /* <DEDUP_REMOVED lines=12> */
.L_x_23402:
[----:B------:R-:W-:Y:S05]  /*16950*/  BSYNC.RECONVERGENT B1 ;  /* 0x0000000000017941 */ /* 0x000fea0003800200 */
.L_x_23401:
        /* <DEDUP_REMOVED lines=62> */
.L_x_23399:
[----:B------:R-:W-:Y:S05]  /*16d40*/  BSYNC.RECONVERGENT B0 ;  /* 0x0000000000007941 */ /* 0x000fea0003800200 */
.L_x_23398:
        /* <DEDUP_REMOVED lines=21> */
.L_x_23405:
        /* <DEDUP_REMOVED lines=12> */
.L_x_23407:
[----:B------:R-:W-:Y:S05]  /*16f60*/  BSYNC.RECONVERGENT B1 ;  /* 0x0000000000017941 */ /* 0x000fea0003800200 */
.L_x_23406:
        /* <DEDUP_REMOVED lines=62> */
.L_x_23404:
[----:B------:R-:W-:Y:S05]  /*17350*/  BSYNC.RECONVERGENT B0 ;  /* 0x0000000000007941 */ /* 0x000fea0003800200 */
.L_x_23403:
        /* <DEDUP_REMOVED lines=23> */
.L_x_23410:
        /* <DEDUP_REMOVED lines=12> */
.L_x_23412:
[----:B------:R-:W-:Y:S05]  /*17590*/  BSYNC.RECONVERGENT B1 ;  /* 0x0000000000017941 */ /* 0x000fea0003800200 */
.L_x_23411:
        /* <DEDUP_REMOVED lines=62> */
.L_x_23409:
[----:B------:R-:W-:Y:S05]  /*17980*/  BSYNC.RECONVERGENT B0 ;  /* 0x0000000000007941 */ /* 0x000fea0003800200 */
.L_x_23408:
        /* <DEDUP_REMOVED lines=20> */
.L_x_23415:
        /* <DEDUP_REMOVED lines=12> */
.L_x_23417:
[----:B------:R-:W-:Y:S05]  /*17b90*/  BSYNC.RECONVERGENT B1 ;  /* 0x0000000000017941 */ /* 0x000fea0003800200 */
.L_x_23416:
        /* <DEDUP_REMOVED lines=62> */
.L_x_23414:
[----:B------:R-:W-:Y:S05]  /*17f80*/  BSYNC.RECONVERGENT B0 ;  /* 0x0000000000007941 */ /* 0x000fea0003800200 */
.L_x_23413:
        /* <DEDUP_REMOVED lines=24> */
.L_x_23420:
        /* <DEDUP_REMOVED lines=12> */
.L_x_23422:
[----:B------:R-:W-:Y:S05]  /*181d0*/  BSYNC.RECONVERGENT B1 ;  /* 0x0000000000017941 */ /* 0x000fea0003800200 */
.L_x_23421:
        /* <DEDUP_REMOVED lines=55> */
[----:B------:R-:W-:-:S05]  /*18550*/  IMAD.WIDE.U32 R12, R3, -0x2daee0ad, RZ ;  /* 0xd2511f53030c7825 */ /* 0x000fca00078e00ff */
[----:B------:R-:W-:Y:S01]  /*18560*/  LOP3.LUT R3, R22, UR4, R13, 0x96, !PT ;  /* 0x0000000416037c12 */ /* 0x000fe2000f8e960d */
[----:B------:R-:W-:Y:S01]  /*18570*/  UIADD3 UR4, UPT, UPT, UR10, -0x700cb87f, URZ ;  /* 0x8ff347810a047890 */ /* 0x000fe2000fffe0ff */
[----:B------:R-:W-:Y:S01]  /*18580*/  MOV R21, R12 ;  /* 0x0000000c00157202 */ /* 0x000fe20000000f00 */
[----:B------:R-:W-:-:S04]  /*18590*/  IMAD.WIDE.U32 R12, R4, -0x326172a9, RZ ;  /* 0xcd9e8d57040c7825 */ /* 0x000fc800078e00ff */
[----:B------:R-:W-:Y:S01]  /*185a0*/  IMAD.MOV.U32 R6, RZ, RZ, R12 ;  /* 0x000000ffff067224 */ /* 0x000fe200078e000c */
[----:B------:R-:W-:-:S07]  /*185b0*/  LOP3.LUT R4, R14, UR4, R13, 0x96, !PT ;  /* 0x000000040e047c12 */ /* 0x000fce000f8e960d */
.L_x_23419:
[----:B------:R-:W-:Y:S05]  /*185c0*/  BSYNC.RECONVERGENT B0 ;  /* 0x0000000000007941 */ /* 0x000fea0003800200 */
.L_x_23418:
        /* <DEDUP_REMOVED lines=21> */
.L_x_23425:
        /* <DEDUP_REMOVED lines=12> */
.L_x_23427:
[----:B------:R-:W-:Y:S05]  /*187e0*/  BSYNC.RECONVERGENT B1 ;  /* 0x0000000000017941 */ /* 0x000fea0003800200 */
.L_x_23426:
        /* <DEDUP_REMOVED lines=62> */
.L_x_23424:
[----:B------:R-:W-:Y:S05]  /*18bd0*/  BSYNC.RECONVERGENT B0 ;  /* 0x0000000000007941 */ /* 0x000fea0003800200 */
.L_x_23423:
        /* <DEDUP_REMOVED lines=23> */
.L_x_23430:
        /* <DEDUP_REMOVED lines=12> */
.L_x_23432:
[----:B------:R-:W-:Y:S05]  /*18e10*/  BSYNC.RECONVERGENT B1 ;  /* 0x0000000000017941 */ /* 0x000fea0003800200 */
.L_x_23431:
        /* <DEDUP_REMOVED lines=62> */
.L_x_23429:
[----:B------:R-:W-:Y:S05]  /*19200*/  BSYNC.RECONVERGENT B0 ;  /* 0x0000000000007941 */ /* 0x000fea0003800200 */
.L_x_23428:
        /* <DEDUP_REMOVED lines=20> */
.L_x_23435:
        /* <DEDUP_REMOVED lines=12> */
.L_x_23437:
[----:B------:R-:W-:Y:S05]  /*19410*/  BSYNC.RECONVERGENT B1 ;  /* 0x0000000000017941 */ /* 0x000fea0003800200 */
.L_x_23436:
        /* <DEDUP_REMOVED lines=62> */
.L_x_23434:
[----:B------:R-:W-:Y:S05]  /*19800*/  BSYNC.RECONVERGENT B0 ;  /* 0x0000000000007941 */ /* 0x000fea0003800200 */
.L_x_23433:
        /* <DEDUP_REMOVED lines=24> */
.L_x_23440:
        /* <DEDUP_REMOVED lines=12> */
.L_x_23442:
[----:B------:R-:W-:Y:S05]  /*19a50*/  BSYNC.RECONVERGENT B1 ;  /* 0x0000000000017941 */ /* 0x000fea0003800200 */
.L_x_23441:
        /* <DEDUP_REMOVED lines=62> */
.L_x_23439:
[----:B------:R-:W-:Y:S05]  /*19e40*/  BSYNC.RECONVERGENT B0 ;  /* 0x0000000000007941 */ /* 0x000fea0003800200 */
.L_x_23438:
        /* <DEDUP_REMOVED lines=19> */
.L_x_23445:
        /* <DEDUP_REMOVED lines=12> */
.L_x_23447:
[----:B------:R-:W-:Y:S05]  /*1a040*/  BSYNC.RECONVERGENT B1 ;  /* 0x0000000000017941 */ /* 0x000fea0003800200 */
.L_x_23446:
        /* <DEDUP_REMOVED lines=62> */
.L_x_23444:
[----:B------:R-:W-:Y:S05]  /*1a430*/  BSYNC.RECONVERGENT B0 ;  /* 0x0000000000007941 */ /* 0x000fea0003800200 */
.L_x_23443:
        /* <DEDUP_REMOVED lines=24> */
.L_x_23450:
        /* <DEDUP_REMOVED lines=12> */
.L_x_23452:
[----:B------:R-:W-:Y:S05]  /*1a680*/  BSYNC.RECONVERGENT B1 ;  /* 0x0000000000017941 */ /* 0x000fea0003800200 */
.L_x_23451:
        /* <DEDUP_REMOVED lines=62> */
.L_x_23449:
[----:B------:R-:W-:Y:S05]  /*1aa70*/  BSYNC.RECONVERGENT B0 ;  /* 0x0000000000007941 */ /* 0x000fea0003800200 */
.L_x_23448:
        /* <DEDUP_REMOVED lines=18> */
.L_x_23455:
        /* <DEDUP_REMOVED lines=12> */
.L_x_23457:
[----:B------:R-:W-:Y:S05]  /*1ac60*/  BSYNC.RECONVERGENT B1 ;  /* 0x0000000000017941 */ /* 0x000fea0003800200 */
.L_x_23456:
        /* <DEDUP_REMOVED lines=62> */
.L_x_23454:
[----:B------:R-:W-:Y:S05]  /*1b050*/  BSYNC.RECONVERGENT B0 ;  /* 0x0000000000007941 */ /* 0x000fea0003800200 */
.L_x_23453:
        /* <DEDUP_REMOVED lines=25> */
.L_x_23460:
        /* <DEDUP_REMOVED lines=12> */
.L_x_23462:
[----:B------:R-:W-:Y:S05]  /*1b2b0*/  BSYNC.RECONVERGENT B1 ;  /* 0x0000000000017941 */ /* 0x000fea0003800200 */
.L_x_23461:
        /* <DEDUP_REMOVED lines=62> */
.L_x_23459:
[----:B------:R-:W-:Y:S05]  /*1b6a0*/  BSYNC.RECONVERGENT B0 ;  /* 0x0000000000007941 */ /* 0x000fea0003800200 */
.L_x_23458:
        /* <DEDUP_REMOVED lines=8> */
[----:B------:R-:W-:Y:S01]  /*1b730*/  FMUL.FTZ R15, R15, R227 ;  /* 0x000000e30f0f7220 */ /* 0x000fe20000410000 */
[----:B------:R-:W-:Y:S01]  /*1b740*/  IMAD.MOV.U32 R16, RZ, RZ, 0x2 ;  /* 0x00000002ff107424 */ /* 0x000fe200078e00ff */
        /* <DEDUP_REMOVED lines=9> */
.L_x_23465:
        /* <DEDUP_REMOVED lines=12> */
.L_x_23467:
[----:B------:R-:W-:Y:S05]  /*1b8a0*/  BSYNC.RECONVERGENT B1 ;  /* 0x0000000000017941 */ /* 0x000fea0003800200 */
.L_x_23466:
        /* <DEDUP_REMOVED lines=62> */
.L_x_23464:
[----:B------:R-:W-:Y:S05]  /*1bc90*/  BSYNC.RECONVERGENT B0 ;  /* 0x0000000000007941 */ /* 0x000fea0003800200 */
.L_x_23463:
        /* <DEDUP_REMOVED lines=24> */
.L_x_23470:
        /* <DEDUP_REMOVED lines=12> */
.L_x_23472:
[----:B------:R-:W-:Y:S05]  /*1bee0*/  BSYNC.RECONVERGENT B1 ;  /* 0x0000000000017941 */ /* 0x000fea0003800200 */
.L_x_23471:
        /* <DEDUP_REMOVED lines=62> */
.L_x_23469:
[----:B------:R-:W-:Y:S05]  /*1c2d0*/  BSYNC.RECONVERGENT B0 ;  /* 0x0000000000007941 */ /* 0x000fea0003800200 */
.L_x_23468:
        /* <DEDUP_REMOVED lines=18> */
.L_x_23475:
        /* <DEDUP_REMOVED lines=15> */
.L_x_23477:
[----:B------:R-:W-:Y:S05]  /*1c4f0*/  BSYNC.RECONVERGENT B1 ;  /* 0x0000000000017941 */ /* 0x000fea0003800200 */
.L_x_23476:
        /* <DEDUP_REMOVED lines=62> */
.L_x_23474:
[----:B------:R-:W-:Y:S05]  /*1c8e0*/  BSYNC.RECONVERGENT B0 ;  /* 0x0000000000007941 */ /* 0x000fea0003800200 */
.L_x_23473:
        /* <DEDUP_REMOVED lines=11> */
[----:B------:R-:W-:Y:S01]  /*1c9a0*/  PRMT R204, R16, 0x7610, R204 ;  /* 0x0000761010cc7816 */ /* 0x000fe200000000cc */
[----:B------:R-:W-:Y:S06]  /*1c9b0*/  BRA `(.L_x_23478) ;  /* 0x0000003000747947 */ /* 0x000fec0003800000 */
.L_x_23397:
        /* <DEDUP_REMOVED lines=16> */
.L_x_23481:
        /* <DEDUP_REMOVED lines=12> */
.L_x_23483:
[----:B------:R-:W-:Y:S05]  /*1cb80*/  BSYNC.RECONVERGENT B1 ;  /* 0x0000000000017941 */ /* 0x000fea0003800200 */
.L_x_23482:
        /* <DEDUP_REMOVED lines=62> */
.L_x_23480:
[----:B------:R-:W-:Y:S05]  /*1cf70*/  BSYNC.RECONVERGENT B0 ;  /* 0x0000000000007941 */ /* 0x000fea0003800200 */
.L_x_23479:
        /* <DEDUP_REMOVED lines=20> */
.L_x_23486:
        /* <DEDUP_REMOVED lines=12> */
.L_x_23488:
[----:B------:R-:W-:Y:S05]  /*1d180*/  BSYNC.RECONVERGENT B1 ;  /* 0x0000000000017941 */ /* 0x000fea0003800200 */
.L_x_23487:
        /* <DEDUP_REMOVED lines=62> */
.L_x_23485:
[----:B------:R-:W-:Y:S05]  /*1d570*/  BSYNC.RECONVERGENT B0 ;  /* 0x0000000000007941 */ /* 0x000fea0003800200 */
.L_x_23484:
        /* <DEDUP_REMOVED lines=19> */
.L_x_23491:
        /* <DEDUP_REMOVED lines=12> */
.L_x_23493:
[----:B------:R-:W-:Y:S05]  /*1d770*/  BSYNC.RECONVERGENT B1 ;  /* 0x0000000000017941 */ /* 0x000fea0003800200 */
.L_x_23492:
        /* <DEDUP_REMOVED lines=62> */
.L_x_23490:
[----:B------:R-:W-:Y:S05]  /*1db60*/  BSYNC.RECONVERGENT B0 ;  /* 0x0000000000007941 */ /* 0x000fea0003800200 */
.L_x_23489:
        /* <DEDUP_REMOVED lines=20> */
.L_x_23496:
        /* <DEDUP_REMOVED lines=12> */
.L_x_23498:
[----:B------:R-:W-:Y:S05]  /*1dd70*/  BSYNC.RECONVERGENT B1 ;  /* 0x0000000000017941 */ /* 0x000fea0003800200 */
.L_x_23497:
        /* <DEDUP_REMOVED lines=62> */
.L_x_23495:
[----:B------:R-:W-:Y:S05]  /*1e160*/  BSYNC.RECONVERGENT B0 ;  /* 0x0000000000007941 */ /* 0x000fea0003800200 */
.L_x_23494:
        /* <DEDUP_REMOVED lines=19> */
.L_x_23501:
        /* <DEDUP_REMOVED lines=12> */
.L_x_23503:
[----:B------:R-:W-:Y:S05]  /*1e360*/  BSYNC.RECONVERGENT B1 ;  /* 0x0000000000017941 */ /* 0x000fea0003800200 */
.L_x_23502:
        /* <DEDUP_REMOVED lines=62> */
.L_x_23500:
[----:B------:R-:W-:Y:S05]  /*1e750*/  BSYNC.RECONVERGENT B0 ;  /* 0x0000000000007941 */ /* 0x000fea0003800200 */
.L_x_23499:
        /* <DEDUP_REMOVED lines=18> */
.L_x_23506:
        /* <DEDUP_REMOVED lines=12> */
.L_x_23508:
[----:B------:R-:W-:Y:S05]  /*1e940*/  BSYNC.RECONVERGENT B1 ;  /* 0x0000000000017941 */ /* 0x000fea0003800200 */
.L_x_23507:
        /* <DEDUP_REMOVED lines=62> */
.L_x_23505:
[----:B------:R-:W-:Y:S05]  /*1ed30*/  BSYNC.RECONVERGENT B0 ;  /* 0x0000000000007941 */ /* 0x000fea0003800200 */
.L_x_23504:
        /* <DEDUP_REMOVED lines=17> */
.L_x_23511:
        /* <DEDUP_REMOVED lines=12> */
.L_x_23513:
[----:B------:R-:W-:Y:S05]  /*1ef10*/  BSYNC.RECONVERGENT B1 ;  /* 0x0000000000017941 */ /* 0x000fea0003800200 */
.L_x_23512:
        /* <DEDUP_REMOVED lines=62> */
.L_x_23510:
[----:B------:R-:W-:Y:S05]  /*1f300*/  BSYNC.RECONVERGENT B0 ;  /* 0x0000000000007941 */ /* 0x000fea0003800200 */
.L_x_23509:
        /* <DEDUP_REMOVED lines=18> */
.L_x_23516:
        /* <DEDUP_REMOVED lines=12> */
.L_x_23518:
[----:B------:R-:W-:Y:S05]  /*1f4f0*/  BSYNC.RECONVERGENT B1 ;  /* 0x0000000000017941 */ /* 0x000fea0003800200 */
.L_x_23517:
        /* <DEDUP_REMOVED lines=62> */
.L_x_23515:
[----:B------:R-:W-:Y:S05]  /*1f8e0*/  BSYNC.RECONVERGENT B0 ;  /* 0x0000000000007941 */ /* 0x000fea0003800200 */
.L_x_23514:
[----:B------:R-:W-:Y:S01]  /*1f8f0*/  LOP3.LUT R8, R8, 0xffffff7f, RZ, 0xc0, !PT ;  /* 0xffffff7f08087812 */ /* 0x000fe200078ec0ff */
[-C--:B------:R-:W-:Y:S01]  /*1f900*/  FMUL.FTZ R26, R18, R227.reuse ;  /* 0x000000e3121a7220 */ /* 0x080fe20000410000 */
[-C--:B------:R-:W-:Y:S01]  /*1f910*/  FMUL.FTZ R18, R23, R227.reuse ;  /* 0x000000e317127220 */ /* 0x080fe20000410000 */
[----:B------:R-:W-:Y:S01]  /*1f920*/  SHF.L.U32 R23, R19, 0x10, RZ ;  /* 0x0000001013177819 */ /* 0x000fe200000006ff */
[-C--:B------:R-:W-:Y:S01]  /*1f930*/  FMUL.FTZ R19, R17, R227.reuse ;  /* 0x000000e311137220 */ /* 0x080fe20000410000 */
[----:B------:R-:W-:Y:S01]  /*1f940*/  @P2 LOP3.LUT R8, R8, 0x80, RZ, 0xfc, !PT ;  /* 0x0000008008082812 */ /* 0x000fe200078efcff */
[----:B------:R-:W-:Y:S01]  /*1f950*/  FMUL.FTZ R17, R22, R227 ;  /* 0x000000e316117220 */ /* 0x000fe20000410000 */
[----:B------:R-:W-:Y:S01]  /*1f960*/  I2FP.F32.U32 R27, R29 ;  /* 0x0000001d001b7245 */ /* 0x000fe20000201000 */
[-C--:B------:R-:W-:Y:S01]  /*1f970*/  FMUL.FTZ R22, R16, R227.reuse ;  /* 0x000000e310167220 */ /* 0x080fe20000410000 */
[----:B------:R-:W-:Y:S01]  /*1f980*/  LOP3.LUT P2, RZ, R8, 0x10, RZ, 0xc0, !PT ;  /* 0x0000001008ff7812 */ /* 0x000fe2000784c0ff */
        /* <DEDUP_REMOVED lines=32> */
.L_x_23478:
        /* <DEDUP_REMOVED lines=42> */
.L_x_23519:
        /* <DEDUP_REMOVED lines=27> */
.L_x_23523:
        /* <DEDUP_REMOVED lines=12> */
.L_x_23525:
[----:B------:R-:W-:Y:S05]  /*200a0*/  BSYNC.RECONVERGENT B1 ;  /* 0x0000000000017941 */ /* 0x000fea0003800200 */
.L_x_23524:
        /* <DEDUP_REMOVED lines=62> */
.L_x_23522:
[----:B------:R-:W-:Y:S05]  /*20490*/  BSYNC.RECONVERGENT B0 ;  /* 0x0000000000007941 */ /* 0x000fea0003800200 */
.L_x_23521:
        /* <DEDUP_REMOVED lines=21> */
.L_x_23528:
        /* <DEDUP_REMOVED lines=12> */
.L_x_23530:
[----:B------:R-:W-:Y:S05]  /*206b0*/  BSYNC.RECONVERGENT B1 ;  /* 0x0000000000017941 */ /* 0x000fea0003800200 */
.L_x_23529:
        /* <DEDUP_REMOVED lines=62> */
.L_x_23527:
[----:B------:R-:W-:Y:S05]  /*20aa0*/  BSYNC.RECONVERGENT B0 ;  /* 0x0000000000007941 */ /* 0x000fea0003800200 */
.L_x_23526:
        /* <DEDUP_REMOVED lines=23> */
.L_x_23533:
        /* <DEDUP_REMOVED lines=12> */
.L_x_23535:
[----:B------:R-:W-:Y:S05]  /*20ce0*/  BSYNC.RECONVERGENT B1 ;  /* 0x0000000000017941 */ /* 0x000fea0003800200 */
.L_x_23534:
        /* <DEDUP_REMOVED lines=62> */
.L_x_23532:
[----:B------:R-:W-:Y:S05]  /*210d0*/  BSYNC.RECONVERGENT B0 ;  /* 0x0000000000007941 */ /* 0x000fea0003800200 */
.L_x_23531:
        /* <DEDUP_REMOVED lines=20> */
.L_x_23538:
        /* <DEDUP_REMOVED lines=12> */
.L_x_23540:
[----:B------:R-:W-:Y:S05]  /*212e0*/  BSYNC.RECONVERGENT B1 ;  /* 0x0000000000017941 */ /* 0x000fea0003800200 */
.L_x_23539:
        /* <DEDUP_REMOVED lines=62> */
.L_x_23537:
[----:B------:R-:W-:Y:S05]  /*216d0*/  BSYNC.RECONVERGENT B0 ;  /* 0x0000000000007941 */ /* 0x000fea0003800200 */
.L_x_23536:
        /* <DEDUP_REMOVED lines=24> */
.L_x_23543:
        /* <DEDUP_REMOVED lines=12> */
.L_x_23545:
[----:B------:R-:W-:Y:S05]  /*21920*/  BSYNC.RECONVERGENT B1 ;  /* 0x0000000000017941 */ /* 0x000fea0003800200 */
.L_x_23544:
        /* <DEDUP_REMOVED lines=62> */
.L_x_23542:
[----:B------:R-:W-:Y:S05]  /*21d10*/  BSYNC.RECONVERGENT B0 ;  /* 0x0000000000007941 */ /* 0x000fea0003800200 */
.L_x_23541:
        /* <DEDUP_REMOVED lines=21> */
.L_x_23548:
        /* <DEDUP_REMOVED lines=12> */
.L_x_23550:
[----:B------:R-:W-:Y:S05]  /*21f30*/  BSYNC.RECONVERGENT B1 ;  /* 0x0000000000017941 */ /* 0x000fea0003800200 */
.L_x_23549:
        /* <DEDUP_REMOVED lines=62> */
.L_x_23547:
[----:B------:R-:W-:Y:S05]  /*22320*/  BSYNC.RECONVERGENT B0 ;  /* 0x0000000000007941 */ /* 0x000fea0003800200 */
.L_x_23546:
        /* <DEDUP_REMOVED lines=23> */
.L_x_23553:
        /* <DEDUP_REMOVED lines=12> */
.L_x_23555:
[----:B------:R-:W-:Y:S05]  /*22560*/  BSYNC.RECONVERGENT B1 ;  /* 0x0000000000017941 */ /* 0x000fea0003800200 */
.L_x_23554:
        /* <DEDUP_REMOVED lines=62> */
.L_x_23552:
[----:B------:R-:W-:Y:S05]  /*22950*/  BSYNC.RECONVERGENT B0 ;  /* 0x0000000000007941 */ /* 0x000fea0003800200 */
.L_x_23551:
        /* <DEDUP_REMOVED lines=20> */
.L_x_23558:
        /* <DEDUP_REMOVED lines=12> */
.L_x_23560:
[----:B------:R-:W-:Y:S05]  /*22b60*/  BSYNC.RECONVERGENT B1 ;  /* 0x0000000000017941 */ /* 0x000fea0003800200 */
.L_x_23559:
        /* <DEDUP_REMOVED lines=62> */
.L_x_23557:
[----:B------:R-:W-:Y:S05]  /*22f50*/  BSYNC.RECONVERGENT B0 ;  /* 0x0000000000007941 */ /* 0x000fea0003800200 */
.L_x_23556:
        /* <DEDUP_REMOVED lines=24> */
.L_x_23563:
        /* <DEDUP_REMOVED lines=12> */
.L_x_23565:
[----:B------:R-:W-:Y:S05]  /*231a0*/  BSYNC.RECONVERGENT B1 ;  /* 0x0000000000017941 */ /* 0x000fea0003800200 */
.L_x_23564:
        /* <DEDUP_REMOVED lines=62> */
.L_x_23562:
[----:B------:R-:W-:Y:S05]  /*23590*/  BSYNC.RECONVERGENT B0 ;  /* 0x0000000000007941 */ /* 0x000fea0003800200 */
.L_x_23561:
        /* <DEDUP_REMOVED lines=19> */
.L_x_23568:
        /* <DEDUP_REMOVED lines=12> */
.L_x_23570:
[----:B------:R-:W-:Y:S05]  /*23790*/  BSYNC.RECONVERGENT B1 ;  /* 0x0000000000017941 */ /* 0x000fea0003800200 */
.L_x_23569:
        /* <DEDUP_REMOVED lines=62> */
.L_x_23567:
[----:B------:R-:W-:Y:S05]  /*23b80*/  BSYNC.RECONVERGENT B0 ;  /* 0x0000000000007941 */ /* 0x000fea0003800200 */
.L_x_23566:
        /* <DEDUP_REMOVED lines=11> */
[----:B------:R-:W-:Y:S01]  /*23c40*/  HFMA2 R17, -RZ, RZ, 0, 1.1920928955078125e-07 ;  /* 0x00000002ff117431 */ /* 0x000fe200000001ff */
[----:B------:R-:W-:Y:S01]  /*23c50*/  PRMT R13, R15, 0x7610, R13 ;  /* 0x000076100f0d7816 */ /* 0x000fe2000000000d */
        /* <DEDUP_REMOVED lines=11> */
.L_x_23573:
        /* <DEDUP_REMOVED lines=12> */
.L_x_23575:
[----:B------:R-:W-:Y:S05]  /*23dd0*/  BSYNC.RECONVERGENT B1 ;  /* 0x0000000000017941 */ /* 0x000fea0003800200 */
.L_x_23574:
        /* <DEDUP_REMOVED lines=62> */
.L_x_23572:
[----:B------:R-:W-:Y:S05]  /*241c0*/  BSYNC.RECONVERGENT B0 ;  /* 0x0000000000007941 */ /* 0x000fea0003800200 */
.L_x_23571:
        /* <DEDUP_REMOVED lines=18> */
.L_x_23578:
        /* <DEDUP_REMOVED lines=12> */
.L_x_23580:
[----:B------:R-:W-:Y:S05]  /*243b0*/  BSYNC.RECONVERGENT B1 ;  /* 0x0000000000017941 */ /* 0x000fea0003800200 */
.L_x_23579:
        /* <DEDUP_REMOVED lines=62> */
.L_x_23577:
[----:B------:R-:W-:Y:S05]  /*247a0*/  BSYNC.RECONVERGENT B0 ;  /* 0x0000000000007941 */ /* 0x000fea0003800200 */
.L_x_23576:
[----:B------:R-:W-:Y:S01]  /*247b0*/  I2FP.F32.U32 R17, R15 ;  /* 0x0000000f00117245 */ /* 0x000fe20000201000 */
[----:B------:R-:W-:Y:S01]  /*247c0*/  BSSY.RECONVERGENT B0, `(.L_x_23581) ;  /* 0x0000063000007945 */ /* 0x000fe20003800200 */
[----:B------:R-:W-:Y:S02]  /*247d0*/  PRMT R15, R102, 0x7632, R15 ;  /* 0x00007632660f7816 */ /* 0x000fe4000000000f */
        /* <DEDUP_REMOVED lines=22> */
.L_x_23583:
        /* <DEDUP_REMOVED lines=12> */
.L_x_23585:
[----:B------:R-:W-:Y:S05]  /*24a00*/  BSYNC.RECONVERGENT B1 ;  /* 0x0000000000017941 */ /* 0x000fea0003800200 */
.L_x_23584:
        /* <DEDUP_REMOVED lines=62> */
.L_x_23582:
[----:B------:R-:W-:Y:S05]  /*24df0*/  BSYNC.RECONVERGENT B0 ;  /* 0x0000000000007941 */ /* 0x000fea0003800200 */
.L_x_23581:
[----:B------:R-:W-:Y:S01]  /*24e00*/  ISETP.NE.AND P5, PT, R17, 0x1, PT ;  /* 0x000000011100780c */ /* 0x000fe20003fa5270 */
[----:B------:R-:W-:Y:S01]  /*24e10*/  BSSY.RECONVERGENT B0, `(.L_x_23586) ;  /* 0x000005d000007945 */ /* 0x000fe20003800200 */
[----:B------:R-:W-:Y:S01]  /*24e20*/  I2FP.F32.U32 R15, R15 ;  /* 0x0000000f000f7245 */ /* 0x000fe20000201000 */
[----:B------:R-:W-:-:S04]  /*24e30*/  IMAD.MOV.U32 R18, RZ, RZ, R6 ;  /* 0x000000ffff127224 */ /* 0x000fc800078e0006 */
[----:B------:R-:W-:Y:S01]  /*24e40*/  FFMA.FTZ R16, R15, R216, 1.1641532182693481445e-10 ;  /* 0x2f0000000f107423 */ /* 0x000fe200000100d8 */
[C---:B------:R-:W-:Y:S01]  /*24e50*/  IMAD.U32 R15, R19.reuse, 0x10000, RZ ;  /* 0x00010000130f7824 */ /* 0x040fe200078e00ff */
[----:B------:R-:W-:-:S03]  /*24e60*/  PRMT R19, R19, 0x7632, R19 ;  /* 0x0000763213137816 */ /* 0x000fc60000000013 */
[----:B------:R-:W-:Y:S01]  /*24e70*/  FSETP.LE.FTZ.AND P4, PT, R16, R217, PT ;  /* 0x000000d91000720b */ /* 0x000fe20003f93000 */
[----:B------:R-:W-:Y:S02]  /*24e80*/  HFMA2 R16, -RZ, RZ, 0, 1.1920928955078125e-07 ;  /* 0x00000002ff107431 */ /* 0x000fe400000001ff */
[----:B------:R-:W-:Y:S01]  /*24e90*/  FMUL.FTZ R15, R15, R227 ;  /* 0x000000e30f0f7220 */ /* 0x000fe20000410000 */
        /* <DEDUP_REMOVED lines=9> */
.L_x_23588:
        /* <DEDUP_REMOVED lines=12> */
.L_x_23590:
[----:B------:R-:W-:Y:S05]  /*24ff0*/  BSYNC.RECONVERGENT B1 ;  /* 0x0000000000017941 */ /* 0x000fea0003800200 */
.L_x_23589:
        /* <DEDUP_REMOVED lines=62> */
.L_x_23587:
[----:B------:R-:W-:Y:S05]  /*253e0*/  BSYNC.RECONVERGENT B0 ;  /* 0x0000000000007941 */ /* 0x000fea0003800200 */
.L_x_23586:
        /* <DEDUP_REMOVED lines=24> */
.L_x_23593:
        /* <DEDUP_REMOVED lines=12> */
.L_x_23595:
[----:B------:R-:W-:Y:S05]  /*25630*/  BSYNC.RECONVERGENT B1 ;  /* 0x0000000000017941 */ /* 0x000fea0003800200 */
.L_x_23594:
        /* <DEDUP_REMOVED lines=62> */
.L_x_23592:
[----:B------:R-:W-:Y:S05]  /*25a20*/  BSYNC.RECONVERGENT B0 ;  /* 0x0000000000007941 */ /* 0x000fea0003800200 */
.L_x_23591:
[----:B------:R-:W-:Y:S01]  /*25a30*/  ISETP.NE.AND P6, PT, R21, 0x1, PT ;  /* 0x000000011500780c */ /* 0x000fe20003fc5270 */
[----:B------:R-:W-:Y:S01]  /*25a40*/  IMAD.U32 R19, R19, 0x10000, RZ ;  /* 0x0001000013137824 */ /* 0x000fe200078e00ff */
[----:B------:R-:W-:Y:S01]  /*25a50*/  I2FP.F32.U32 R16, R18 ;  /* 0x0000001200107245 */ /* 0x000fe20000201000 */
[----:B------:R-:W-:Y:S01]  /*25a60*/  BSSY.RECONVERGENT B0, `(.L_x_23596) ;  /* 0x000005d000007945 */ /* 0x000fe20003800200 */
[----:B------:R-:W-:-:S03]  /*25a70*/  HFMA2 R22, -RZ, RZ, 0, 1.1920928955078125e-07 ;  /* 0x00000002ff167431 */ /* 0x000fc600000001ff */
[----:B------:R-:W-:Y:S01]  /*25a80*/  FFMA.FTZ R17, R16, R216, 1.1641532182693481445e-10 ;  /* 0x2f00000010117423 */ /* 0x000fe200000100d8 */
[----:B------:R-:W-:-:S04]  /*25a90*/  FMUL.FTZ R16, R19, R227 ;  /* 0x000000e313107220 */ /* 0x000fc80000410000 */
        /* <DEDUP_REMOVED lines=11> */
.L_x_23598:
        /* <DEDUP_REMOVED lines=15> */
.L_x_23600:
[----:B------:R-:W-:Y:S05]  /*25c40*/  BSYNC.RECONVERGENT B1 ;  /* 0x0000000000017941 */ /* 0x000fea0003800200 */
.L_x_23599:
        /* <DEDUP_REMOVED lines=62> */
.L_x_23597:
[----:B------:R-:W-:Y:S05]  /*26030*/  BSYNC.RECONVERGENT B0 ;  /* 0x0000000000007941 */ /* 0x000fea0003800200 */
.L_x_23596:
        /* <DEDUP_REMOVED lines=13> */
.L_x_23520:
        /* <DEDUP_REMOVED lines=16> */
.L_x_23604:
        /* <DEDUP_REMOVED lines=12> */
.L_x_23606:
[----:B------:R-:W-:Y:S05]  /*262d0*/  BSYNC.RECONVERGENT B1 ;  /* 0x0000000000017941 */ /* 0x000fea0003800200 */
.L_x_23605:
        /* <DEDUP_REMOVED lines=62> */
.L_x_23603:
[----:B------:R-:W-:Y:S05]  /*266c0*/  BSYNC.RECONVERGENT B0 ;  /* 0x0000000000007941 */ /* 0x000fea0003800200 */
.L_x_23602:
        /* <DEDUP_REMOVED lines=20> */
.L_x_23609:
        /* <DEDUP_REMOVED lines=12> */
.L_x_23611:
[----:B------:R-:W-:Y:S05]  /*268d0*/  BSYNC.RECONVERGENT B1 ;  /* 0x0000000000017941 */ /* 0x000fea0003800200 */
.L_x_23610:
        /* <DEDUP_REMOVED lines=62> */
.L_x_23608:
[----:B------:R-:W-:Y:S05]  /*26cc0*/  BSYNC.RECONVERGENT B0 ;  /* 0x0000000000007941 */ /* 0x000fea0003800200 */
.L_x_23607:
        /* <DEDUP_REMOVED lines=19> */
.L_x_23614:
        /* <DEDUP_REMOVED lines=12> */
.L_x_23616:
[----:B------:R-:W-:Y:S05]  /*26ec0*/  BSYNC.RECONVERGENT B1 ;  /* 0x0000000000017941 */ /* 0x000fea0003800200 */
.L_x_23615:
        /* <DEDUP_REMOVED lines=62> */
.L_x_23613:
[----:B------:R-:W-:Y:S05]  /*272b0*/  BSYNC.RECONVERGENT B0 ;  /* 0x0000000000007941 */ /* 0x000fea0003800200 */
.L_x_23612:
        /* <DEDUP_REMOVED lines=20> */
.L_x_23619:
        /* <DEDUP_REMOVED lines=12> */
.L_x_23621:
[----:B------:R-:W-:Y:S05]  /*274c0*/  BSYNC.RECONVERGENT B1 ;  /* 0x0000000000017941 */ /* 0x000fea0003800200 */
.L_x_23620:
        /* <DEDUP_REMOVED lines=62> */
.L_x_23618:
[----:B------:R-:W-:Y:S05]  /*278b0*/  BSYNC.RECONVERGENT B0 ;  /* 0x0000000000007941 */ /* 0x000fea0003800200 */
.L_x_23617:
        /* <DEDUP_REMOVED lines=19> */
.L_x_23624:
        /* <DEDUP_REMOVED lines=12> */
.L_x_23626:
[----:B------:R-:W-:Y:S05]  /*27ab0*/  BSYNC.RECONVERGENT B1 ;  /* 0x0000000000017941 */ /* 0x000fea0003800200 */
.L_x_23625:
        /* <DEDUP_REMOVED lines=62> */
.L_x_23623:
[----:B------:R-:W-:Y:S05]  /*27ea0*/  BSYNC.RECONVERGENT B0 ;  /* 0x0000000000007941 */ /* 0x000fea0003800200 */
.L_x_23622:
        /* <DEDUP_REMOVED lines=18> */
.L_x_23629:
        /* <DEDUP_REMOVED lines=12> */
.L_x_23631:
[----:B------:R-:W-:Y:S05]  /*28090*/  BSYNC.RECONVERGENT B1 ;  /* 0x0000000000017941 */ /* 0x000fea0003800200 */
.L_x_23630:
        /* <DEDUP_REMOVED lines=62> */
.L_x_23628:
[----:B------:R-:W-:Y:S05]  /*28480*/  BSYNC.RECONVERGENT B0 ;  /* 0x0000000000007941 */ /* 0x000fea0003800200 */
.L_x_23627:
        /* <DEDUP_REMOVED lines=17> */
.L_x_23634:
        /* <DEDUP_REMOVED lines=12> */
.L_x_23636:
[----:B------:R-:W-:Y:S05]  /*28660*/  BSYNC.RECONVERGENT B1 ;  /* 0x0000000000017941 */ /* 0x000fea0003800200 */
.L_x_23635:
        /* <DEDUP_REMOVED lines=62> */
.L_x_23633:
[----:B------:R-:W-:Y:S05]  /*28a50*/  BSYNC.RECONVERGENT B0 ;  /* 0x0000000000007941 */ /* 0x000fea0003800200 */
.L_x_23632:
        /* <DEDUP_REMOVED lines=18> */
.L_x_23639:
        /* <DEDUP_REMOVED lines=12> */
.L_x_23641:
[----:B------:R-:W-:Y:S05]  /*28c40*/  BSYNC.RECONVERGENT B1 ;  /* 0x0000000000017941 */ /* 0x000fea0003800200 */
.L_x_23640:
        /* <DEDUP_REMOVED lines=62> */
.L_x_23638:
[----:B------:R-:W-:Y:S05]  /*29030*/  BSYNC.RECONVERGENT B0 ;  /* 0x0000000000007941 */ /* 0x000fea0003800200 */
.L_x_23637:
        /* <DEDUP_REMOVED lines=42> */
.L_x_23601:
        /* <DEDUP_REMOVED lines=42> */
.L_x_23642:
        /* <DEDUP_REMOVED lines=27> */
.L_x_23646:
        /* <DEDUP_REMOVED lines=12> */
.L_x_23648:
[----:B------:R-:W-:Y:S05]  /*297f0*/  BSYNC.RECONVERGENT B1 ;  /* 0x0000000000017941 */ /* 0x000fea0003800200 */
.L_x_23647:
        /* <DEDUP_REMOVED lines=61> */
[----:B------:R-:W-:-:S07]  /*29bd0*/  LOP3.LUT R4, R12, UR4, R11, 0x96, !PT ;  /* 0x000000040c047c12 */ /* 0x000fce000f8e960b */
.L_x_23645:
[----:B------:R-:W-:Y:S05]  /*29be0*/  BSYNC.RECONVERGENT B0 ;  /* 0x0000000000007941 */ /* 0x000fea0003800200 */
.L_x_23644:
        /* <DEDUP_REMOVED lines=21> */
.L_x_23651:
        /* <DEDUP_REMOVED lines=12> */
.L_x_23653:
[----:B------:R-:W-:Y:S05]  /*29e00*/  BSYNC.RECONVERGENT B1 ;  /* 0x0000000000017941 */ /* 0x000fea0003800200 */
.L_x_23652:
        /* <DEDUP_REMOVED lines=62> */
.L_x_23650:
[----:B------:R-:W-:Y:S05]  /*2a1f0*/  BSYNC.RECONVERGENT B0 ;  /* 0x0000000000007941 */ /* 0x000fea0003800200 */
.L_x_23649:
        /* <DEDUP_REMOVED lines=23> */
.L_x_23656:
        /* <DEDUP_REMOVED lines=12> */
.L_x_23658:
[----:B------:R-:W-:Y:S05]  /*2a430*/  BSYNC.RECONVERGENT B1 ;  /* 0x0000000000017941 */ /* 0x000fea0003800200 */
.L_x_23657:
        /* <DEDUP_REMOVED lines=62> */
.L_x_23655:
[----:B------:R-:W-:Y:S05]  /*2a820*/  BSYNC.RECONVERGENT B0 ;  /* 0x0000000000007941 */ /* 0x000fea0003800200 */
.L_x_23654:
        /* <DEDUP_REMOVED lines=20> */
.L_x_23661:
        /* <DEDUP_REMOVED lines=12> */
.L_x_23663:
[----:B------:R-:W-:Y:S05]  /*2aa30*/  BSYNC.RECONVERGENT B1 ;  /* 0x0000000000017941 */ /* 0x000fea0003800200 */
.L_x_23662:
        /* <DEDUP_REMOVED lines=62> */
.L_x_23660:
[----:B------:R-:W-:Y:S05]  /*2ae20*/  BSYNC.RECONVERGENT B0 ;  /* 0x0000000000007941 */ /* 0x000fea0003800200 */
.L_x_23659:
        /* <DEDUP_REMOVED lines=24> */
.L_x_23666:
        /* <DEDUP_REMOVED lines=12> */
.L_x_23668:
[----:B------:R-:W-:Y:S05]  /*2b070*/  BSYNC.RECONVERGENT B1 ;  /* 0x0000000000017941 */ /* 0x000fea0003800200 */
.L_x_23667:
        /* <DEDUP_REMOVED lines=62> */
.L_x_23665:
[----:B------:R-:W-:Y:S05]  /*2b460*/  BSYNC.RECONVERGENT B0 ;  /* 0x0000000000007941 */ /* 0x000fea0003800200 */
.L_x_23664:
[----:B------:R-:W-:Y:S01]  /*2b470*/  I2FP.F32.U32 R11, R11 ;  /* 0x0000000b000b7245 */ /* 0x000fe20000201000 */
[----:B------:R-:W-:Y:S01]  /*2b480*/  BSSY.RECONVERGENT B0, `(.L_x_23669) ;  /* 0x000005f000007945 */ /* 0x000fe20003800200 */
[----:B------:R-:W-:Y:S01]  /*2b490*/  ISETP.NE.AND P2, PT, R15, 0x1, PT ;  /* 0x000000010f00780c */ /* 0x000fe20003f45270 */
[----:B------:R-:W-:Y:S01]  /*2b4a0*/  IMAD.MOV.U32 R14, RZ, RZ, 0x2 ;  /* 0x00000002ff0e7424 */ /* 0x000fe200078e00ff */
[----:B------:R-:W-:Y:S01]  /*2b4b0*/  LOP3.LUT R8, R8, 0xfffffffb, RZ, 0xc0, !PT ;  /* 0xfffffffb08087812 */ /* 0x000fe200078ec0ff */
[----:B------:R-:W-:Y:S01]  /*2b4c0*/  FFMA.FTZ R11, R11, R216, 1.1641532182693481445e-10 ;  /* 0x2f0000000b0b7423 */ /* 0x000fe200000100d8 */
[----:B------:R-:W-:Y:S02]  /*2b4d0*/  PRMT R12, R17, 0x7632, R12 ;  /* 0x00007632110c7816 */ /* 0x000fe4000000000c */
        /* <DEDUP_REMOVED lines=14> */
.L_x_23671:
        /* <DEDUP_REMOVED lines=12> */
.L_x_23673:
[----:B------:R-:W-:Y:S05]  /*2b680*/  BSYNC.RECONVERGENT B1 ;  /* 0x0000000000017941 */ /* 0x000fea0003800200 */
.L_x_23672:
        /* <DEDUP_REMOVED lines=62> */
.L_x_23670:
[----:B------:R-:W-:Y:S05]  /*2ba70*/  BSYNC.RECONVERGENT B0 ;  /* 0x0000000000007941 */ /* 0x000fea0003800200 */
.L_x_23669:
        /* <DEDUP_REMOVED lines=23> */
.L_x_23676:
        /* <DEDUP_REMOVED lines=12> */
.L_x_23678:
[----:B------:R-:W-:Y:S05]  /*2bcb0*/  BSYNC.RECONVERGENT B1 ;  /* 0x0000000000017941 */ /* 0x000fea0003800200 */
.L_x_23677:
        /* <DEDUP_REMOVED lines=62> */
.L_x_23675:
[----:B------:R-:W-:Y:S05]  /*2c0a0*/  BSYNC.RECONVERGENT B0 ;  /* 0x0000000000007941 */ /* 0x000fea0003800200 */
.L_x_23674:
        /* <DEDUP_REMOVED lines=20> */
.L_x_23681:
        /* <DEDUP_REMOVED lines=12> */
.L_x_23683:
[----:B------:R-:W-:Y:S05]  /*2c2b0*/  BSYNC.RECONVERGENT B1 ;  /* 0x0000000000017941 */ /* 0x000fea0003800200 */
.L_x_23682:
        /* <DEDUP_REMOVED lines=62> */
.L_x_23680:
[----:B------:R-:W-:Y:S05]  /*2c6a0*/  BSYNC.RECONVERGENT B0 ;  /* 0x0000000000007941 */ /* 0x000fea0003800200 */
.L_x_23679:
        /* <DEDUP_REMOVED lines=24> */
.L_x_23686:
        /* <DEDUP_REMOVED lines=12> */
.L_x_23688:
[----:B------:R-:W-:Y:S05]  /*2c8f0*/  BSYNC.RECONVERGENT B1 ;  /* 0x0000000000017941 */ /* 0x000fea0003800200 */
.L_x_23687:
        /* <DEDUP_REMOVED lines=62> */
.L_x_23685:
[----:B------:R-:W-:Y:S05]  /*2cce0*/  BSYNC.RECONVERGENT B0 ;  /* 0x0000000000007941 */ /* 0x000fea0003800200 */
.L_x_23684:
[----:B------:R-:W-:Y:S01]  /*2ccf0*/  I2FP.F32.U32 R13, R13 ;  /* 0x0000000d000d7245 */ /* 0x000fe20000201000 */
[----:B------:R-:W-:Y:S01]  /*2cd00*/  BSSY.RECONVERGENT B0, `(.L_x_23689) ;  /* 0x000005d000007945 */ /* 0x000fe20003800200 */
[----:B------:R-:W-:Y:S01]  /*2cd10*/  ISETP.NE.AND P3, PT, R17, 0x1, PT ;  /* 0x000000011100780c */ /* 0x000fe20003f65270 */
[----:B------:R-:W-:Y:S01]  /*2cd20*/  IMAD.MOV.U32 R16, RZ, RZ, 0x2 ;  /* 0x00000002ff107424 */ /* 0x000fe200078e00ff */
[----:B------:R-:W-:Y:S01]  /*2cd30*/  PRMT R14, R18, 0x7632, R14 ;  /* 0x00007632120e7816 */ /* 0x000fe2000000000e */
[----:B------:R-:W-:Y:S01]  /*2cd40*/  FFMA.FTZ R13, R13, R216, 1.1641532182693481445e-10 ;  /* 0x2f0000000d0d7423 */ /* 0x000fe200000100d8 */
[----:B------:R-:W-:-:S04]  /*2cd50*/  MOV R15, R6 ;  /* 0x00000006000f7202 */ /* 0x000fc80000000f00 */
        /* <DEDUP_REMOVED lines=12> */
.L_x_23691:
        /* <DEDUP_REMOVED lines=12> */
.L_x_23693:
[----:B------:R-:W-:Y:S05]  /*2cee0*/  BSYNC.RECONVERGENT B1 ;  /* 0x0000000000017941 */ /* 0x000fea0003800200 */
.L_x_23692:
        /* <DEDUP_REMOVED lines=62> */
.L_x_23690:
[----:B------:R-:W-:Y:S05]  /*2d2d0*/  BSYNC.RECONVERGENT B0 ;  /* 0x0000000000007941 */ /* 0x000fea0003800200 */
.L_x_23689:
        /* <DEDUP_REMOVED lines=24> */
.L_x_23696:
        /* <DEDUP_REMOVED lines=12> */
.L_x_23698:
[----:B------:R-:W-:Y:S05]  /*2d520*/  BSYNC.RECONVERGENT B1 ;  /* 0x0000000000017941 */ /* 0x000fea0003800200 */
.L_x_23697:
        /* <DEDUP_REMOVED lines=62> */
.L_x_23695:
[----:B------:R-:W-:Y:S05]  /*2d910*/  BSYNC.RECONVERGENT B0 ;  /* 0x0000000000007941 */ /* 0x000fea0003800200 */
.L_x_23694:
        /* <DEDUP_REMOVED lines=18> */
.L_x_23701:
        /* <DEDUP_REMOVED lines=12> */
.L_x_23703:
[----:B------:R-:W-:Y:S05]  /*2db00*/  BSYNC.RECONVERGENT B1 ;  /* 0x0000000000017941 */ /* 0x000fea0003800200 */
.L_x_23702:
        /* <DEDUP_REMOVED lines=62> */
.L_x_23700:
[----:B------:R-:W-:Y:S05]  /*2def0*/  BSYNC.RECONVERGENT B0 ;  /* 0x0000000000007941 */ /* 0x000fea0003800200 */
.L_x_23699:
        /* <DEDUP_REMOVED lines=25> */
.L_x_23706:
        /* <DEDUP_REMOVED lines=12> */
.L_x_23708:
[----:B------:R-:W-:Y:S05]  /*2e150*/  BSYNC.RECONVERGENT B1 ;  /* 0x0000000000017941 */ /* 0x000fea0003800200 */
.L_x_23707:
        /* <DEDUP_REMOVED lines=62> */
.L_x_23705:
[----:B------:R-:W-:Y:S05]  /*2e540*/  BSYNC.RECONVERGENT B0 ;  /* 0x0000000000007941 */ /* 0x000fea0003800200 */
.L_x_23704:
        /* <DEDUP_REMOVED lines=8> */
[----:B------:R-:W-:Y:S01]  /*2e5d0*/  FMUL.FTZ R15, R15, R227 ;  /* 0x000000e30f0f7220 */ /* 0x000fe20000410000 */
[----:B------:R-:W-:Y:S01]  /*2e5e0*/  IMAD.MOV.U32 R16, RZ, RZ, 0x2 ;  /* 0x00000002ff107424 */ /* 0x000fe200078e00ff */
        /* <DEDUP_REMOVED lines=9> */
.L_x_23711:
        /* <DEDUP_REMOVED lines=12> */
.L_x_23713:
[----:B------:R-:W-:Y:S05]  /*2e740*/  BSYNC.RECONVERGENT B1 ;  /* 0x0000000000017941 */ /* 0x000fea0003800200 */
.L_x_23712:
        /* <DEDUP_REMOVED lines=62> */
.L_x_23710:
[----:B------:R-:W-:Y:S05]  /*2eb30*/  BSYNC.RECONVERGENT B0 ;  /* 0x0000000000007941 */ /* 0x000fea0003800200 */
.L_x_23709:
        /* <DEDUP_REMOVED lines=24> */
.L_x_23716:
        /* <DEDUP_REMOVED lines=12> */
.L_x_23718:
[----:B------:R-:W-:Y:S05]  /*2ed80*/  BSYNC.RECONVERGENT B1 ;  /* 0x0000000000017941 */ /* 0x000fea0003800200 */
.L_x_23717:
        /* <DEDUP_REMOVED lines=62> */
.L_x_23715:
[----:B------:R-:W-:Y:S05]  /*2f170*/  BSYNC.RECONVERGENT B0 ;  /* 0x0000000000007941 */ /* 0x000fea0003800200 */
.L_x_23714:
[----:B------:R-:W-:Y:S01]  /*2f180*/  ISETP.NE.AND P6, PT, R20, 0x1, PT ;  /* 0x000000011400780c */ /* 0x000fe20003fc5270 */
[----:B------:R-:W-:Y:S01]  /*2f190*/  IMAD.U32 R19, R19, 0x10000, RZ ;  /* 0x0001000013137824 */ /* 0x000fe200078e00ff */
[----:B------:R-:W-:Y:S01]  /*2f1a0*/  I2FP.F32.U32 R16, R18 ;  /* 0x0000001200107245 */ /* 0x000fe20000201000 */
[----:B------:R-:W-:Y:S01]  /*2f1b0*/  BSSY.RECONVERGENT B0, `(.L_x_23719) ;  /* 0x000005d000007945 */ /* 0x000fe20003800200 */
[----:B------:R-:W-:-:S03]  /*2f1c0*/  IMAD.MOV.U32 R25, RZ, RZ, 0x2 ;  /* 0x00000002ff197424 */ /* 0x000fc600078e00ff */
[----:B------:R-:W-:Y:S01]  /*2f1d0*/  FFMA.FTZ R17, R16, R216, 1.1641532182693481445e-10 ;  /* 0x2f00000010117423 */ /* 0x000fe200000100d8 */
[----:B------:R-:W-:-:S04]  /*2f1e0*/  FMUL.FTZ R16, R19, R227 ;  /* 0x000000e313107220 */ /* 0x000fc80000410000 */
        /* <DEDUP_REMOVED lines=11> */
.L_x_23721:
        /* <DEDUP_REMOVED lines=15> */
.L_x_23723:
[----:B------:R-:W-:Y:S05]  /*2f390*/  BSYNC.RECONVERGENT B1 ;  /* 0x0000000000017941 */ /* 0x000fea0003800200 */
.L_x_23722:
        /* <DEDUP_REMOVED lines=62> */
.L_x_23720:
[----:B------:R-:W-:Y:S05]  /*2f780*/  BSYNC.RECONVERGENT B0 ;  /* 0x0000000000007941 */ /* 0x000fea0003800200 */
.L_x_23719:
        /* <DEDUP_REMOVED lines=13> */
.L_x_23643:
        /* <DEDUP_REMOVED lines=16> */
.L_x_23727:
        /* <DEDUP_REMOVED lines=12> */
.L_x_23729:
[----:B------:R-:W-:Y:S05]  /*2fa20*/  BSYNC.RECONVERGENT B1 ;  /* 0x0000000000017941 */ /* 0x000fea0003800200 */
.L_x_23728:
        /* <DEDUP_REMOVED lines=62> */
.L_x_23726:
[----:B------:R-:W-:Y:S05]  /*2fe10*/  BSYNC.RECONVERGENT B0 ;  /* 0x0000000000007941 */ /* 0x000fea0003800200 */
.L_x_23725:
        /* <DEDUP_REMOVED lines=20> */
.L_x_23732:
        /* <DEDUP_REMOVED lines=12> */
.L_x_23734:
[----:B------:R-:W-:Y:S05]  /*30020*/  BSYNC.RECONVERGENT B1 ;  /* 0x0000000000017941 */ /* 0x000fea0003800200 */
.L_x_23733:
        /* <DEDUP_REMOVED lines=62> */
.L_x_23731:
[----:B------:R-:W-:Y:S05]  /*30410*/  BSYNC.RECONVERGENT B0 ;  /* 0x0000000000007941 */ /* 0x000fea0003800200 */
.L_x_23730:
        /* <DEDUP_REMOVED lines=19> */
.L_x_23737:
        /* <DEDUP_REMOVED lines=12> */
.L_x_23739:
[----:B------:R-:W-:Y:S05]  /*30610*/  BSYNC.RECONVERGENT B1 ;  /* 0x0000000000017941 */ /* 0x000fea0003800200 */
.L_x_23738:
        /* <DEDUP_REMOVED lines=62> */
.L_x_23736:
[----:B------:R-:W-:Y:S05]  /*30a00*/  BSYNC.RECONVERGENT B0 ;  /* 0x0000000000007941 */ /* 0x000fea0003800200 */
.L_x_23735:
        /* <DEDUP_REMOVED lines=20> */
.L_x_23742:
        /* <DEDUP_REMOVED lines=12> */
.L_x_23744:
[----:B------:R-:W-:Y:S05]  /*30c10*/  BSYNC.RECONVERGENT B1 ;  /* 0x0000000000017941 */ /* 0x000fea0003800200 */
.L_x_23743:
        /* <DEDUP_REMOVED lines=62> */
.L_x_23741:
[----:B------:R-:W-:Y:S05]  /*31000*/  BSYNC.RECONVERGENT B0 ;  /* 0x0000000000007941 */ /* 0x000fea0003800200 */
.L_x_23740:
        /* <DEDUP_REMOVED lines=19> */
.L_x_23747:
        /* <DEDUP_REMOVED lines=12> */
.L_x_23749:
[----:B------:R-:W-:Y:S05]  /*31200*/  BSYNC.RECONVERGENT B1 ;  /* 0x0000000000017941 */ /* 0x000fea0003800200 */
.L_x_23748:
        /* <DEDUP_REMOVED lines=62> */
.L_x_23746:
[----:B------:R-:W-:Y:S05]  /*315f0*/  BSYNC.RECONVERGENT B0 ;  /* 0x0000000000007941 */ /* 0x000fea0003800200 */
.L_x_23745:
        /* <DEDUP_REMOVED lines=18> */
.L_x_23752:
        /* <DEDUP_REMOVED lines=12> */
.L_x_23754:
[----:B------:R-:W-:Y:S05]  /*317e0*/  BSYNC.RECONVERGENT B1 ;  /* 0x0000000000017941 */ /* 0x000fea0003800200 */
.L_x_23753:
        /* <DEDUP_REMOVED lines=62> */
.L_x_23751:
[----:B------:R-:W-:Y:S05]  /*31bd0*/  BSYNC.RECONVERGENT B0 ;  /* 0x0000000000007941 */ /* 0x000fea0003800200 */
.L_x_23750:
        /* <DEDUP_REMOVED lines=17> */
.L_x_23757:
        /* <DEDUP_REMOVED lines=12> */
.L_x_23759:
[----:B------:R-:W-:Y:S05]  /*31db0*/  BSYNC.RECONVERGENT B1 ;  /* 0x0000000000017941 */ /* 0x000fea0003800200 */
.L_x_23758:
        /* <DEDUP_REMOVED lines=62> */
.L_x_23756:
[----:B------:R-:W-:Y:S05]  /*321a0*/  BSYNC.RECONVERGENT B0 ;  /* 0x0000000000007941 */ /* 0x000fea0003800200 */
.L_x_23755:
        /* <DEDUP_REMOVED lines=18> */
.L_x_23762:
        /* <DEDUP_REMOVED lines=12> */
.L_x_23764:
[----:B------:R-:W-:Y:S05]  /*32390*/  BSYNC.RECONVERGENT B1 ;  /* 0x0000000000017941 */ /* 0x000fea0003800200 */
.L_x_23763:
        /* <DEDUP_REMOVED lines=62> */
.L_x_23761:
[----:B------:R-:W-:Y:S05]  /*32780*/  BSYNC.RECONVERGENT B0 ;  /* 0x0000000000007941 */ /* 0x000fea0003800200 */
.L_x_23760:
[----:B------:R-:W-:Y:S01]  /*32790*/  LOP3.LUT R8, R8, 0xffffff7f, RZ, 0xc0, !PT ;  /* 0xffffff7f08087812 */ /* 0x000fe200078ec0ff */
[-C--:B------:R-:W-:Y:S01]  /*327a0*/  FMUL.FTZ R26, R18, R227.reuse ;  /* 0x000000e3121a7220 */ /* 0x080fe20000410000 */
[-C--:B------:R-:W-:Y:S01]  /*327b0*/  FMUL.FTZ R18, R23, R227.reuse ;  /* 0x000000e317127220 */ /* 0x080fe20000410000 */
[----:B------:R-:W-:Y:S01]  /*327c0*/  IMAD.U32 R23, R19, 0x10000, RZ ;  /* 0x0001000013177824 */ /* 0x000fe200078e00ff */
[----:B------:R-:W-:Y:S01]  /*327d0*/  @P2 LOP3.LUT R8, R8, 0x80, RZ, 0xfc, !PT ;  /* 0x0000008008082812 */ /* 0x000fe200078efcff */
[-C--:B------:R-:W-:Y:S01]  /*327e0*/  FMUL.FTZ R19, R17, R227.reuse ;  /* 0x000000e311137220 */ /* 0x080fe20000410000 */
        /* <DEDUP_REMOVED lines=36> */
.L_x_23724:
        /* <DEDUP_REMOVED lines=42> */
.L_x_23765:
        /* <DEDUP_REMOVED lines=27> */
.L_x_23769:
        /* <DEDUP_REMOVED lines=12> */
.L_x_23771:
[----:B------:R-:W-:Y:S05]  /*32f40*/  BSYNC.RECONVERGENT B1 ;  /* 0x0000000000017941 */ /* 0x000fea0003800200 */
.L_x_23770:
        /* <DEDUP_REMOVED lines=62> */
.L_x_23768:
[----:B------:R-:W-:Y:S05]  /*33330*/  BSYNC.RECONVERGENT B0 ;  /* 0x0000000000007941 */ /* 0x000fea0003800200 */
.L_x_23767:
        /* <DEDUP_REMOVED lines=21> */
.L_x_23774:
        /* <DEDUP_REMOVED lines=12> */
.L_x_23776:
[----:B------:R-:W-:Y:S05]  /*33550*/  BSYNC.RECONVERGENT B1 ;  /* 0x0000000000017941 */ /* 0x000fea0003800200 */
.L_x_23775:
        /* <DEDUP_REMOVED lines=62> */
.L_x_23773:
[----:B------:R-:W-:Y:S05]  /*33940*/  BSYNC.RECONVERGENT B0 ;  /* 0x0000000000007941 */ /* 0x000fea0003800200 */
.L_x_23772:
        /* <DEDUP_REMOVED lines=23> */
.L_x_23779:
        /* <DEDUP_REMOVED lines=12> */
.L_x_23781:
[----:B------:R-:W-:Y:S05]  /*33b80*/  BSYNC.RECONVERGENT B1 ;  /* 0x0000000000017941 */ /* 0x000fea0003800200 */
.L_x_23780:
        /* <DEDUP_REMOVED lines=62> */
.L_x_23778:
[----:B------:R-:W-:Y:S05]  /*33f70*/  BSYNC.RECONVERGENT B0 ;  /* 0x0000000000007941 */ /* 0x000fea0003800200 */
.L_x_23777:
        /* <DEDUP_REMOVED lines=20> */
.L_x_23784:
        /* <DEDUP_REMOVED lines=12> */
.L_x_23786:
[----:B------:R-:W-:Y:S05]  /*34180*/  BSYNC.RECONVERGENT B1 ;  /* 0x0000000000017941 */ /* 0x000fea0003800200 */
.L_x_23785:
        /* <DEDUP_REMOVED lines=62> */
.L_x_23783:
[----:B------:R-:W-:Y:S05]  /*34570*/  BSYNC.RECONVERGENT B0 ;  /* 0x0000000000007941 */ /* 0x000fea0003800200 */
.L_x_23782:
        /* <DEDUP_REMOVED lines=24> */
.L_x_23789:
        /* <DEDUP_REMOVED lines=12> */
.L_x_23791:
[----:B------:R-:W-:Y:S05]  /*347c0*/  BSYNC.RECONVERGENT B1 ;  /* 0x0000000000017941 */ /* 0x000fea0003800200 */
.L_x_23790:
        /* <DEDUP_REMOVED lines=62> */
.L_x_23788:
[----:B------:R-:W-:Y:S05]  /*34bb0*/  BSYNC.RECONVERGENT B0 ;  /* 0x0000000000007941 */ /* 0x000fea0003800200 */
.L_x_23787:
        /* <DEDUP_REMOVED lines=21> */
.L_x_23794:
        /* <DEDUP_REMOVED lines=12> */
.L_x_23796:
[----:B------:R-:W-:Y:S05]  /*34dd0*/  BSYNC.RECONVERGENT B1 ;  /* 0x0000000000017941 */ /* 0x000fea0003800200 */
.L_x_23795:
        /* <DEDUP_REMOVED lines=62> */
.L_x_23793:
[----:B------:R-:W-:Y:S05]  /*351c0*/  BSYNC.RECONVERGENT B0 ;  /* 0x0000000000007941 */ /* 0x000fea0003800200 */
.L_x_23792:
        /* <DEDUP_REMOVED lines=23> */
.L_x_23799:
        /* <DEDUP_REMOVED lines=12> */
.L_x_23801:
[----:B------:R-:W-:Y:S05]  /*35400*/  BSYNC.RECONVERGENT B1 ;  /* 0x0000000000017941 */ /* 0x000fea0003800200 */
.L_x_23800:
        /* <DEDUP_REMOVED lines=62> */
.L_x_23798:
[----:B------:R-:W-:Y:S05]  /*357f0*/  BSYNC.RECONVERGENT B0 ;  /* 0x0000000000007941 */ /* 0x000fea0003800200 */
.L_x_23797:
        /* <DEDUP_REMOVED lines=20> */
.L_x_23804:
        /* <DEDUP_REMOVED lines=12> */
.L_x_23806:
[----:B------:R-:W-:Y:S05]  /*35a00*/  BSYNC.RECONVERGENT B1 ;  /* 0x0000000000017941 */ /* 0x000fea0003800200 */
.L_x_23805:
        /* <DEDUP_REMOVED lines=62> */
.L_x_23803:
[----:B------:R-:W-:Y:S05]  /*35df0*/  BSYNC.RECONVERGENT B0 ;  /* 0x0000000000007941 */ /* 0x000fea0003800200 */
.L_x_23802:
        /* <DEDUP_REMOVED lines=24> */
.L_x_23809:
        /* <DEDUP_REMOVED lines=12> */
.L_x_23811:
[----:B------:R-:W-:Y:S05]  /*36040*/  BSYNC.RECONVERGENT B1 ;  /* 0x0000000000017941 */ /* 0x000fea0003800200 */
.L_x_23810:
        /* <DEDUP_REMOVED lines=62> */
.L_x_23808:
[----:B------:R-:W-:Y:S05]  /*36430*/  BSYNC.RECONVERGENT B0 ;  /* 0x0000000000007941 */ /* 0x000fea0003800200 */
.L_x_23807:
        /* <DEDUP_REMOVED lines=19> */
.L_x_23814:
        /* <DEDUP_REMOVED lines=12> */
.L_x_23816:
[----:B------:R-:W-:Y:S05]  /*36630*/  BSYNC.RECONVERGENT B1 ;  /* 0x0000000000017941 */ /* 0x000fea0003800200 */
.L_x_23815:
        /* <DEDUP_REMOVED lines=62> */
.L_x_23813:
[----:B------:R-:W-:Y:S05]  /*36a20*/  BSYNC.RECONVERGENT B0 ;  /* 0x0000000000007941 */ /* 0x000fea0003800200 */
.L_x_23812:
        /* <DEDUP_REMOVED lines=24> */
.L_x_23819:
        /* <DEDUP_REMOVED lines=12> */
.L_x_23821:
[----:B------:R-:W-:Y:S05]  /*36c70*/  BSYNC.RECONVERGENT B1 ;  /* 0x0000000000017941 */ /* 0x000fea0003800200 */
.L_x_23820:
        /* <DEDUP_REMOVED lines=62> */
.L_x_23818:
[----:B------:R-:W-:Y:S05]  /*37060*/  BSYNC.RECONVERGENT B0 ;  /* 0x0000000000007941 */ /* 0x000fea0003800200 */
.L_x_23817:
        /* <DEDUP_REMOVED lines=18> */
.L_x_23824:
        /* <DEDUP_REMOVED lines=12> */
.L_x_23826:
[----:B------:R-:W-:Y:S05]  /*37250*/  BSYNC.RECONVERGENT B1 ;  /* 0x0000000000017941 */ /* 0x000fea0003800200 */
.L_x_23825:
        /* <DEDUP_REMOVED lines=62> */
.L_x_23823:
[----:B------:R-:W-:Y:S05]  /*37640*/  BSYNC.RECONVERGENT B0 ;  /* 0x0000000000007941 */ /* 0x000fea0003800200 */
.L_x_23822:
        /* <DEDUP_REMOVED lines=25> */
.L_x_23829:
        /* <DEDUP_REMOVED lines=12> */
.L_x_23831:
[----:B------:R-:W-:Y:S05]  /*378a0*/  BSYNC.RECONVERGENT B1 ;  /* 0x0000000000017941 */ /* 0x000fea0003800200 */
.L_x_23830:
        /* <DEDUP_REMOVED lines=62> */
.L_x_23828:
[----:B------:R-:W-:Y:S05]  /*37c90*/  BSYNC.RECONVERGENT B0 ;  /* 0x0000000000007941 */ /* 0x000fea0003800200 */
.L_x_23827:
        /* <DEDUP_REMOVED lines=19> */
.L_x_23834:
        /* <DEDUP_REMOVED lines=12> */
.L_x_23836:
[----:B------:R-:W-:Y:S05]  /*37e90*/  BSYNC.RECONVERGENT B1 ;  /* 0x0000000000017941 */ /* 0x000fea0003800200 */
.L_x_23835:
        /* <DEDUP_REMOVED lines=62> */
.L_x_23833:
[----:B------:R-:W-:Y:S05]  /*38280*/  BSYNC.RECONVERGENT B0 ;  /* 0x0000000000007941 */ /* 0x000fea0003800200 */
.L_x_23832:
        /* <DEDUP_REMOVED lines=24> */
.L_x_23839:
        /* <DEDUP_REMOVED lines=12> */
.L_x_23841:
[----:B------:R-:W-:Y:S05]  /*384d0*/  BSYNC.RECONVERGENT B1 ;  /* 0x0000000000017941 */ /* 0x000fea0003800200 */
.L_x_23840:
        /* <DEDUP_REMOVED lines=62> */
.L_x_23838:
[----:B------:R-:W-:Y:S05]  /*388c0*/  BSYNC.RECONVERGENT B0 ;  /* 0x0000000000007941 */ /* 0x000fea0003800200 */
.L_x_23837:
        /* <DEDUP_REMOVED lines=18> */
.L_x_23844:
        /* <DEDUP_REMOVED lines=15> */
.L_x_23846:
[----:B------:R-:W-:Y:S05]  /*38ae0*/  BSYNC.RECONVERGENT B1 ;  /* 0x0000000000017941 */ /* 0x000fea0003800200 */
.L_x_23845:
        /* <DEDUP_REMOVED lines=62> */
.L_x_23843:
[----:B------:R-:W-:Y:S05]  /*38ed0*/  BSYNC.RECONVERGENT B0 ;  /* 0x0000000000007941 */ /* 0x000fea0003800200 */
.L_x_23842:
        /* <DEDUP_REMOVED lines=13> */
.L_x_23766:
        /* <DEDUP_REMOVED lines=16> */
.L_x_23850:
        /* <DEDUP_REMOVED lines=12> */
.L_x_23852:
[----:B------:R-:W-:Y:S05]  /*39170*/  BSYNC.RECONVERGENT B1 ;  /* 0x0000000000017941 */ /* 0x000fea0003800200 */
.L_x_23851:
        /* <DEDUP_REMOVED lines=62> */
.L_x_23849:
[----:B------:R-:W-:Y:S05]  /*39560*/  BSYNC.RECONVERGENT B0 ;  /* 0x0000000000007941 */ /* 0x000fea0003800200 */
.L_x_23848:
        /* <DEDUP_REMOVED lines=20> */
.L_x_23855:
        /* <DEDUP_REMOVED lines=12> */
.L_x_23857:
[----:B------:R-:W-:Y:S05]  /*39770*/  BSYNC.RECONVERGENT B1 ;  /* 0x0000000000017941 */ /* 0x000fea0003800200 */
.L_x_23856:
        /* <DEDUP_REMOVED lines=62> */
.L_x_23854:
[----:B------:R-:W-:Y:S05]  /*39b60*/  BSYNC.RECONVERGENT B0 ;  /* 0x0000000000007941 */ /* 0x000fea0003800200 */
.L_x_23853:
        /* <DEDUP_REMOVED lines=19> */
.L_x_23860:
        /* <DEDUP_REMOVED lines=12> */
.L_x_23862:
[----:B------:R-:W-:Y:S05]  /*39d60*/  BSYNC.RECONVERGENT B1 ;  /* 0x0000000000017941 */ /* 0x000fea0003800200 */
.L_x_23861:
        /* <DEDUP_REMOVED lines=62> */
.L_x_23859:
[----:B------:R-:W-:Y:S05]  /*3a150*/  BSYNC.RECONVERGENT B0 ;  /* 0x0000000000007941 */ /* 0x000fea0003800200 */
.L_x_23858:
        /* <DEDUP_REMOVED lines=20> */
.L_x_23865:
        /* <DEDUP_REMOVED lines=12> */
.L_x_23867:
[----:B------:R-:W-:Y:S05]  /*3a360*/  BSYNC.RECONVERGENT B1 ;  /* 0x0000000000017941 */ /* 0x000fea0003800200 */
.L_x_23866:
        /* <DEDUP_REMOVED lines=62> */
.L_x_23864:
[----:B------:R-:W-:Y:S05]  /*3a750*/  BSYNC.RECONVERGENT B0 ;  /* 0x0000000000007941 */ /* 0x000fea0003800200 */
.L_x_23863:
        /* <DEDUP_REMOVED lines=19> */
.L_x_23870:
        /* <DEDUP_REMOVED lines=12> */
.L_x_23872:
[----:B------:R-:W-:Y:S05]  /*3a950*/  BSYNC.RECONVERGENT B1 ;  /* 0x0000000000017941 */ /* 0x000fea0003800200 */
.L_x_23871:
        /* <DEDUP_REMOVED lines=62> */
.L_x_23869:
[----:B------:R-:W-:Y:S05]  /*3ad40*/  BSYNC.RECONVERGENT B0 ;  /* 0x0000000000007941 */ /* 0x000fea0003800200 */
.L_x_23868:
        /* <DEDUP_REMOVED lines=18> */
.L_x_23875:
        /* <DEDUP_REMOVED lines=12> */
.L_x_23877:
[----:B------:R-:W-:Y:S05]  /*3af30*/  BSYNC.RECONVERGENT B1 ;  /* 0x0000000000017941 */ /* 0x000fea0003800200 */
.L_x_23876:
        /* <DEDUP_REMOVED lines=62> */
.L_x_23874:
[----:B------:R-:W-:Y:S05]  /*3b320*/  BSYNC.RECONVERGENT B0 ;  /* 0x0000000000007941 */ /* 0x000fea0003800200 */
.L_x_23873:
        /* <DEDUP_REMOVED lines=17> */
.L_x_23880:
        /* <DEDUP_REMOVED lines=12> */
.L_x_23882:
[----:B------:R-:W-:Y:S05]  /*3b500*/  BSYNC.RECONVERGENT B1 ;  /* 0x0000000000017941 */ /* 0x000fea0003800200 */
.L_x_23881:
        /* <DEDUP_REMOVED lines=62> */
.L_x_23879:
[----:B------:R-:W-:Y:S05]  /*3b8f0*/  BSYNC.RECONVERGENT B0 ;  /* 0x0000000000007941 */ /* 0x000fea0003800200 */
.L_x_23878:
        /* <DEDUP_REMOVED lines=18> */
.L_x_23885:
        /* <DEDUP_REMOVED lines=12> */
.L_x_23887:
[----:B------:R-:W-:Y:S05]  /*3bae0*/  BSYNC.RECONVERGENT B1 ;  /* 0x0000000000017941 */ /* 0x000fea0003800200 */
.L_x_23886:
        /* <DEDUP_REMOVED lines=62> */
.L_x_23884:
[----:B------:R-:W-:Y:S05]  /*3bed0*/  BSYNC.RECONVERGENT B0 ;  /* 0x0000000000007941 */ /* 0x000fea0003800200 */
.L_x_23883:
        /* <DEDUP_REMOVED lines=42> */
.L_x_23847:
        /* <DEDUP_REMOVED lines=42> */
.L_x_23888:
        /* <DEDUP_REMOVED lines=27> */
.L_x_23892:
        /* <DEDUP_REMOVED lines=12> */
.L_x_23894:
[----:B------:R-:W-:Y:S05]  /*3c690*/  BSYNC.RECONVERGENT B1 ;  /* 0x0000000000017941 */ /* 0x000fea0003800200 */
.L_x_23893:
        /* <DEDUP_REMOVED lines=62> */
.L_x_23891:
[----:B------:R-:W-:Y:S05]  /*3ca80*/  BSYNC.RECONVERGENT B0 ;  /* 0x0000000000007941 */ /* 0x000fea0003800200 */
.L_x_23890:
        /* <DEDUP_REMOVED lines=21> */
.L_x_23897:
        /* <DEDUP_REMOVED lines=12> */
.L_x_23899:
[----:B------:R-:W-:Y:S05]  /*3cca0*/  BSYNC.RECONVERGENT B1 ;  /* 0x0000000000017941 */ /* 0x000fea0003800200 */
.L_x_23898:
        /* <DEDUP_REMOVED lines=62> */
.L_x_23896:
[----:B------:R-:W-:Y:S05]  /*3d090*/  BSYNC.RECONVERGENT B0 ;  /* 0x0000000000007941 */ /* 0x000fea0003800200 */
.L_x_23895:
        /* <DEDUP_REMOVED lines=23> */
.L_x_23902:
        /* <DEDUP_REMOVED lines=12> */
.L_x_23904:
[----:B------:R-:W-:Y:S05]  /*3d2d0*/  BSYNC.RECONVERGENT B1 ;  /* 0x0000000000017941 */ /* 0x000fea0003800200 */
.L_x_23903:
        /* <DEDUP_REMOVED lines=62> */
.L_x_23901:
[----:B------:R-:W-:Y:S05]  /*3d6c0*/  BSYNC.RECONVERGENT B0 ;  /* 0x0000000000007941 */ /* 0x000fea0003800200 */
.L_x_23900:
        /* <DEDUP_REMOVED lines=20> */
.L_x_23907:
        /* <DEDUP_REMOVED lines=12> */
.L_x_23909:
[----:B------:R-:W-:Y:S05]  /*3d8d0*/  BSYNC.RECONVERGENT B1 ;  /* 0x0000000000017941 */ /* 0x000fea0003800200 */
.L_x_23908:
        /* <DEDUP_REMOVED lines=62> */
.L_x_23906:
[----:B------:R-:W-:Y:S05]  /*3dcc0*/  BSYNC.RECONVERGENT B0 ;  /* 0x0000000000007941 */ /* 0x000fea0003800200 */
.L_x_23905:
        /* <DEDUP_REMOVED lines=24> */
.L_x_23912:
        /* <DEDUP_REMOVED lines=12> */
.L_x_23914:
[----:B------:R-:W-:Y:S05]  /*3df10*/  BSYNC.RECONVERGENT B1 ;  /* 0x0000000000017941 */ /* 0x000fea0003800200 */
.L_x_23913:
        /* <DEDUP_REMOVED lines=62> */
.L_x_23911:
[----:B------:R-:W-:Y:S05]  /*3e300*/  BSYNC.RECONVERGENT B0 ;  /* 0x0000000000007941 */ /* 0x000fea0003800200 */
.L_x_23910:
        /* <DEDUP_REMOVED lines=21> */
.L_x_23917:
        /* <DEDUP_REMOVED lines=12> */
.L_x_23919:
[----:B------:R-:W-:Y:S05]  /*3e520*/  BSYNC.RECONVERGENT B1 ;  /* 0x0000000000017941 */ /* 0x000fea0003800200 */
.L_x_23918:
        /* <DEDUP_REMOVED lines=62> */
.L_x_23916:
[----:B------:R-:W-:Y:S05]  /*3e910*/  BSYNC.RECONVERGENT B0 ;  /* 0x0000000000007941 */ /* 0x000fea0003800200 */
.L_x_23915:
        /* <DEDUP_REMOVED lines=23> */
.L_x_23922:
        /* <DEDUP_REMOVED lines=12> */
.L_x_23924:
[----:B------:R-:W-:Y:S05]  /*3eb50*/  BSYNC.RECONVERGENT B1 ;  /* 0x0000000000017941 */ /* 0x000fea0003800200 */
.L_x_23923:
        /* <DEDUP_REMOVED lines=62> */
.L_x_23921:
[----:B------:R-:W-:Y:S05]  /*3ef40*/  BSYNC.RECONVERGENT B0 ;  /* 0x0000000000007941 */ /* 0x000fea0003800200 */
.L_x_23920:
        /* <DEDUP_REMOVED lines=20> */
.L_x_23927:
        /* <DEDUP_REMOVED lines=12> */
.L_x_23929:
[----:B------:R-:W-:Y:S05]  /*3f150*/  BSYNC.RECONVERGENT B1 ;  /* 0x0000000000017941 */ /* 0x000fea0003800200 */
.L_x_23928:
        /* <DEDUP_REMOVED lines=62> */
.L_x_23926:
[----:B------:R-:W-:Y:S05]  /*3f540*/  BSYNC.RECONVERGENT B0 ;  /* 0x0000000000007941 */ /* 0x000fea0003800200 */
.L_x_23925:
        /* <DEDUP_REMOVED lines=24> */
.L_x_23932:
        /* <DEDUP_REMOVED lines=12> */
.L_x_23934:
[----:B------:R-:W-:Y:S05]  /*3f790*/  BSYNC.RECONVERGENT B1 ;  /* 0x0000000000017941 */ /* 0x000fea0003800200 */
.L_x_23933:
        /* <DEDUP_REMOVED lines=62> */
.L_x_23931:
[----:B------:R-:W-:Y:S05]  /*3fb80*/  BSYNC.RECONVERGENT B0 ;  /* 0x0000000000007941 */ /* 0x000fea0003800200 */
.L_x_23930:
        /* <DEDUP_REMOVED lines=19> */
.L_x_23937:
        /* <DEDUP_REMOVED lines=12> */
.L_x_23939:
[----:B------:R-:W-:Y:S05]  /*3fd80*/  BSYNC.RECONVERGENT B1 ;  /* 0x0000000000017941 */ /* 0x000fea0003800200 */
.L_x_23938:
        /* <DEDUP_REMOVED lines=62> */
.L_x_23936:
[----:B------:R-:W-:Y:S05]  /*40170*/  BSYNC.RECONVERGENT B0 ;  /* 0x0000000000007941 */ /* 0x000fea0003800200 */
.L_x_23935:
        /* <DEDUP_REMOVED lines=24> */
.L_x_23942:
        /* <DEDUP_REMOVED lines=12> */
.L_x_23944:
[----:B------:R-:W-:Y:S05]  /*403c0*/  BSYNC.RECONVERGENT B1 ;  /* 0x0000000000017941 */ /* 0x000fea0003800200 */
.L_x_23943:
        /* <DEDUP_REMOVED lines=62> */
.L_x_23941:
[----:B------:R-:W-:Y:S05]  /*407b0*/  BSYNC.RECONVERGENT B0 ;  /* 0x0000000000007941 */ /* 0x000fea0003800200 */
.L_x_23940:
        /* <DEDUP_REMOVED lines=18> */
.L_x_23947:
        /* <DEDUP_REMOVED lines=12> */
.L_x_23949:
[----:B------:R-:W-:Y:S05]  /*409a0*/  BSYNC.RECONVERGENT B1 ;  /* 0x0000000000017941 */ /* 0x000fea0003800200 */
.L_x_23948:
        /* <DEDUP_REMOVED lines=62> */
.L_x_23946:
[----:B------:R-:W-:Y:S05]  /*40d90*/  BSYNC.RECONVERGENT B0 ;  /* 0x0000000000007941 */ /* 0x000fea0003800200 */
.L_x_23945:
        /* <DEDUP_REMOVED lines=12> */
[----:B------:R-:W-:Y:S01]  /*40e60*/  HFMA2 R17, -RZ, RZ, 0, 1.1920928955078125e-07 ;  /* 0x00000002ff117431 */ /* 0x000fe200000001ff */
[----:B------:R-:W-:Y:S01]  /*40e70*/  PRMT R14, R15, 0x7610, R14 ;  /* 0x000076100f0e7816 */ /* 0x000fe2000000000e */
        /* <DEDUP_REMOVED lines=11> */
.L_x_23952:
        /* <DEDUP_REMOVED lines=12> */
.L_x_23954:
[----:B------:R-:W-:Y:S05]  /*40ff0*/  BSYNC.RECONVERGENT B1 ;  /* 0x0000000000017941 */ /* 0x000fea0003800200 */
.L_x_23953:
        /* <DEDUP_REMOVED lines=62> */
.L_x_23951:
[----:B------:R-:W-:Y:S05]  /*413e0*/  BSYNC.RECONVERGENT B0 ;  /* 0x0000000000007941 */ /* 0x000fea0003800200 */
.L_x_23950:
        /* <DEDUP_REMOVED lines=19> */
.L_x_23957:
        /* <DEDUP_REMOVED lines=12> */
.L_x_23959:
[----:B------:R-:W-:Y:S05]  /*415e0*/  BSYNC.RECONVERGENT B1 ;  /* 0x0000000000017941 */ /* 0x000fea0003800200 */
.L_x_23958:
        /* <DEDUP_REMOVED lines=62> */
.L_x_23956:
[----:B------:R-:W-:Y:S05]  /*419d0*/  BSYNC.RECONVERGENT B0 ;  /* 0x0000000000007941 */ /* 0x000fea0003800200 */
.L_x_23955:
        /* <DEDUP_REMOVED lines=24> */
.L_x_23962:
        /* <DEDUP_REMOVED lines=12> */
.L_x_23964:
[----:B------:R-:W-:Y:S05]  /*41c20*/  BSYNC.RECONVERGENT B1 ;  /* 0x0000000000017941 */ /* 0x000fea0003800200 */
.L_x_23963:
        /* <DEDUP_REMOVED lines=62> */
.L_x_23961:
[----:B------:R-:W-:Y:S05]  /*42010*/  BSYNC.RECONVERGENT B0 ;  /* 0x0000000000007941 */ /* 0x000fea0003800200 */
.L_x_23960:
        /* <DEDUP_REMOVED lines=18> */
.L_x_23967:
        /* <DEDUP_REMOVED lines=15> */
.L_x_23969:
[----:B------:R-:W-:Y:S05]  /*42230*/  BSYNC.RECONVERGENT B1 ;  /* 0x0000000000017941 */ /* 0x000fea0003800200 */
.L_x_23968:
        /* <DEDUP_REMOVED lines=62> */
.L_x_23966:
[----:B------:R-:W-:Y:S05]  /*42620*/  BSYNC.RECONVERGENT B0 ;  /* 0x0000000000007941 */ /* 0x000fea0003800200 */
.L_x_23965:
        /* <DEDUP_REMOVED lines=13> */
.L_x_23889:
        /* <DEDUP_REMOVED lines=16> */
.L_x_23973:
        /* <DEDUP_REMOVED lines=12> */
.L_x_23975:
[----:B------:R-:W-:Y:S05]  /*428c0*/  BSYNC.RECONVERGENT B1 ;  /* 0x0000000000017941 */ /* 0x000fea0003800200 */
.L_x_23974:
        /* <DEDUP_REMOVED lines=62> */
.L_x_23972:
[----:B------:R-:W-:Y:S05]  /*42cb0*/  BSYNC.RECONVERGENT B0 ;  /* 0x0000000000007941 */ /* 0x000fea0003800200 */
.L_x_23971:
        /* <DEDUP_REMOVED lines=20> */
.L_x_23978:
        /* <DEDUP_REMOVED lines=12> */
.L_x_23980:
[----:B------:R-:W-:Y:S05]  /*42ec0*/  BSYNC.RECONVERGENT B1 ;  /* 0x0000000000017941 */ /* 0x000fea0003800200 */
.L_x_23979:
        /* <DEDUP_REMOVED lines=62> */
.L_x_23977:
[----:B------:R-:W-:Y:S05]  /*432b0*/  BSYNC.RECONVERGENT B0 ;  /* 0x0000000000007941 */ /* 0x000fea0003800200 */
.L_x_23976:
        /* <DEDUP_REMOVED lines=19> */
.L_x_23983:
        /* <DEDUP_REMOVED lines=12> */
.L_x_23985:
[----:B------:R-:W-:Y:S05]  /*434b0*/  BSYNC.RECONVERGENT B1 ;  /* 0x0000000000017941 */ /* 0x000fea0003800200 */
.L_x_23984:
        /* <DEDUP_REMOVED lines=62> */
.L_x_23982:
[----:B------:R-:W-:Y:S05]  /*438a0*/  BSYNC.RECONVERGENT B0 ;  /* 0x0000000000007941 */ /* 0x000fea0003800200 */
.L_x_23981:
        /* <DEDUP_REMOVED lines=20> */
.L_x_23988:
        /* <DEDUP_REMOVED lines=12> */
.L_x_23990:
[----:B------:R-:W-:Y:S05]  /*43ab0*/  BSYNC.RECONVERGENT B1 ;  /* 0x0000000000017941 */ /* 0x000fea0003800200 */
.L_x_23989:
        /* <DEDUP_REMOVED lines=62> */
.L_x_23987:
[----:B------:R-:W-:Y:S05]  /*43ea0*/  BSYNC.RECONVERGENT B0 ;  /* 0x0000000000007941 */ /* 0x000fea0003800200 */
.L_x_23986:
        /* <DEDUP_REMOVED lines=19> */
.L_x_23993:
        /* <DEDUP_REMOVED lines=12> */
.L_x_23995:
[----:B------:R-:W-:Y:S05]  /*440a0*/  BSYNC.RECONVERGENT B1 ;  /* 0x0000000000017941 */ /* 0x000fea0003800200 */
.L_x_23994:
        /* <DEDUP_REMOVED lines=62> */
.L_x_23992:
[----:B------:R-:W-:Y:S05]  /*44490*/  BSYNC.RECONVERGENT B0 ;  /* 0x0000000000007941 */ /* 0x000fea0003800200 */
.L_x_23991:
        /* <DEDUP_REMOVED lines=18> */
.L_x_23998:
        /* <DEDUP_REMOVED lines=12> */
.L_x_24000:
[----:B------:R-:W-:Y:S05]  /*44680*/  BSYNC.RECONVERGENT B1 ;  /* 0x0000000000017941 */ /* 0x000fea0003800200 */
.L_x_23999:
        /* <DEDUP_REMOVED lines=62> */
.L_x_23997:
[----:B------:R-:W-:Y:S05]  /*44a70*/  BSYNC.RECONVERGENT B0 ;  /* 0x0000000000007941 */ /* 0x000fea0003800200 */
.L_x_23996:
        /* <DEDUP_REMOVED lines=17> */
.L_x_24003:
        /* <DEDUP_REMOVED lines=12> */
.L_x_24005:
[----:B------:R-:W-:Y:S05]  /*44c50*/  BSYNC.RECONVERGENT B1 ;  /* 0x0000000000017941 */ /* 0x000fea0003800200 */
.L_x_24004:
        /* <DEDUP_REMOVED lines=62> */
.L_x_24002:
[----:B------:R-:W-:Y:S05]  /*45040*/  BSYNC.RECONVERGENT B0 ;  /* 0x0000000000007941 */ /* 0x000fea0003800200 */
.L_x_24001:
        /* <DEDUP_REMOVED lines=18> */
.L_x_24008:
        /* <DEDUP_REMOVED lines=12> */
.L_x_24010:
[----:B------:R-:W-:Y:S05]  /*45230*/  BSYNC.RECONVERGENT B1 ;  /* 0x0000000000017941 */ /* 0x000fea0003800200 */
.L_x_24009:
        /* <DEDUP_REMOVED lines=62> */
.L_x_24007:
[----:B------:R-:W-:Y:S05]  /*45620*/  BSYNC.RECONVERGENT B0 ;  /* 0x0000000000007941 */ /* 0x000fea0003800200 */
.L_x_24006:
        /* <DEDUP_REMOVED lines=42> */
.L_x_23970:
        /* <DEDUP_REMOVED lines=42> */
.L_x_24011:
        /* <DEDUP_REMOVED lines=27> */
.L_x_24015:
        /* <DEDUP_REMOVED lines=12> */
.L_x_24017:
[----:B------:R-:W-:Y:S05]  /*45de0*/  BSYNC.RECONVERGENT B1 ;  /* 0x0000000000017941 */ /* 0x000fea0003800200 */
.L_x_24016:
        /* <DEDUP_REMOVED lines=62> */
.L_x_24014:
[----:B------:R-:W-:Y:S05]  /*461d0*/  BSYNC.RECONVERGENT B0 ;  /* 0x0000000000007941 */ /* 0x000fea0003800200 */
.L_x_24013:
        /* <DEDUP_REMOVED lines=21> */
.L_x_24020:
        /* <DEDUP_REMOVED lines=12> */
.L_x_24022:
[----:B------:R-:W-:Y:S05]  /*463f0*/  BSYNC.RECONVERGENT B1 ;  /* 0x0000000000017941 */ /* 0x000fea0003800200 */
.L_x_24021:
        /* <DEDUP_REMOVED lines=62> */
.L_x_24019:
[----:B------:R-:W-:Y:S05]  /*467e0*/  BSYNC.RECONVERGENT B0 ;  /* 0x0000000000007941 */ /* 0x000fea0003800200 */
.L_x_24018:
        /* <DEDUP_REMOVED lines=23> */
.L_x_24025:
        /* <DEDUP_REMOVED lines=12> */
.L_x_24027:
[----:B------:R-:W-:Y:S05]  /*46a20*/  BSYNC.RECONVERGENT B1 ;  /* 0x0000000000017941 */ /* 0x000fea0003800200 */
.L_x_24026:
        /* <DEDUP_REMOVED lines=62> */
.L_x_24024:
[----:B------:R-:W-:Y:S05]  /*46e10*/  BSYNC.RECONVERGENT B0 ;  /* 0x0000000000007941 */ /* 0x000fea0003800200 */
.L_x_24023:
        /* <DEDUP_REMOVED lines=20> */
.L_x_24030:
        /* <DEDUP_REMOVED lines=12> */
.L_x_24032:
[----:B------:R-:W-:Y:S05]  /*47020*/  BSYNC.RECONVERGENT B1 ;  /* 0x0000000000017941 */ /* 0x000fea0003800200 */
.L_x_24031:
        /* <DEDUP_REMOVED lines=62> */
.L_x_24029:
[----:B------:R-:W-:Y:S05]  /*47410*/  BSYNC.RECONVERGENT B0 ;  /* 0x0000000000007941 */ /* 0x000fea0003800200 */
.L_x_24028:
        /* <DEDUP_REMOVED lines=24> */
.L_x_24035:
        /* <DEDUP_REMOVED lines=12> */
.L_x_24037:
[----:B------:R-:W-:Y:S05]  /*47660*/  BSYNC.RECONVERGENT B1 ;  /* 0x0000000000017941 */ /* 0x000fea0003800200 */
.L_x_24036:
        /* <DEDUP_REMOVED lines=62> */
.L_x_24034:
[----:B------:R-:W-:Y:S05]  /*47a50*/  BSYNC.RECONVERGENT B0 ;  /* 0x0000000000007941 */ /* 0x000fea0003800200 */
.L_x_24033:
        /* <DEDUP_REMOVED lines=21> */
.L_x_24040:
        /* <DEDUP_REMOVED lines=12> */
.L_x_24042:
[----:B------:R-:W-:Y:S05]  /*47c70*/  BSYNC.RECONVERGENT B1 ;  /* 0x0000000000017941 */ /* 0x000fea0003800200 */
.L_x_24041:
        /* <DEDUP_REMOVED lines=62> */
.L_x_24039:
[----:B------:R-:W-:Y:S05]  /*48060*/  BSYNC.RECONVERGENT B0 ;  /* 0x0000000000007941 */ /* 0x000fea0003800200 */
.L_x_24038:
        /* <DEDUP_REMOVED lines=23> */
.L_x_24045:
        /* <DEDUP_REMOVED lines=12> */
.L_x_24047:
[----:B------:R-:W-:Y:S05]  /*482a0*/  BSYNC.RECONVERGENT B1 ;  /* 0x0000000000017941 */ /* 0x000fea0003800200 */
.L_x_24046:
        /* <DEDUP_REMOVED lines=62> */
.L_x_24044:
[----:B------:R-:W-:Y:S05]  /*48690*/  BSYNC.RECONVERGENT B0 ;  /* 0x0000000000007941 */ /* 0x000fea0003800200 */
.L_x_24043:
        /* <DEDUP_REMOVED lines=20> */
.L_x_24050:
        /* <DEDUP_REMOVED lines=12> */
.L_x_24052:
[----:B------:R-:W-:Y:S05]  /*488a0*/  BSYNC.RECONVERGENT B1 ;  /* 0x0000000000017941 */ /* 0x000fea0003800200 */
.L_x_24051:
        /* <DEDUP_REMOVED lines=62> */
.L_x_24049:
[----:B------:R-:W-:Y:S05]  /*48c90*/  BSYNC.RECONVERGENT B0 ;  /* 0x0000000000007941 */ /* 0x000fea0003800200 */
.L_x_24048:
        /* <DEDUP_REMOVED lines=24> */
.L_x_24055:
        /* <DEDUP_REMOVED lines=12> */
.L_x_24057:
[----:B------:R-:W-:Y:S05]  /*48ee0*/  BSYNC.RECONVERGENT B1 ;  /* 0x0000000000017941 */ /* 0x000fea0003800200 */
.L_x_24056:
        /* <DEDUP_REMOVED lines=62> */
.L_x_24054:
[----:B------:R-:W-:Y:S05]  /*492d0*/  BSYNC.RECONVERGENT B0 ;  /* 0x0000000000007941 */ /* 0x000fea0003800200 */
.L_x_24053:
        /* <DEDUP_REMOVED lines=19> */
.L_x_24060:
        /* <DEDUP_REMOVED lines=12> */
.L_x_24062:
[----:B------:R-:W-:Y:S05]  /*494d0*/  BSYNC.RECONVERGENT B1 ;  /* 0x0000000000017941 */ /* 0x000fea0003800200 */
.L_x_24061:
        /* <DEDUP_REMOVED lines=62> */
.L_x_24059:
[----:B------:R-:W-:Y:S05]  /*498c0*/  BSYNC.RECONVERGENT B0 ;  /* 0x0000000000007941 */ /* 0x000fea0003800200 */
.L_x_24058:
        /* <DEDUP_REMOVED lines=24> */
.L_x_24065:
        /* <DEDUP_REMOVED lines=12> */
.L_x_24067:
[----:B------:R-:W-:Y:S05]  /*49b10*/  BSYNC.RECONVERGENT B1 ;  /* 0x0000000000017941 */ /* 0x000fea0003800200 */
.L_x_24066:
        /* <DEDUP_REMOVED lines=62> */
.L_x_24064:
[----:B------:R-:W-:Y:S05]  /*49f00*/  BSYNC.RECONVERGENT B0 ;  /* 0x0000000000007941 */ /* 0x000fea0003800200 */
.L_x_24063:
        /* <DEDUP_REMOVED lines=18> */
.L_x_24070:
        /* <DEDUP_REMOVED lines=12> */
.L_x_24072:
[----:B------:R-:W-:Y:S05]  /*4a0f0*/  BSYNC.RECONVERGENT B1 ;  /* 0x0000000000017941 */ /* 0x000fea0003800200 */
.L_x_24071:
        /* <DEDUP_REMOVED lines=62> */
.L_x_24069:
[----:B------:R-:W-:Y:S05]  /*4a4e0*/  BSYNC.RECONVERGENT B0 ;  /* 0x0000000000007941 */ /* 0x000fea0003800200 */
.L_x_24068:
        /* <DEDUP_REMOVED lines=25> */
.L_x_24075:
        /* <DEDUP_REMOVED lines=12> */
.L_x_24077:
[----:B------:R-:W-:Y:S05]  /*4a740*/  BSYNC.RECONVERGENT B1 ;  /* 0x0000000000017941 */ /* 0x000fea0003800200 */
.L_x_24076:
        /* <DEDUP_REMOVED lines=62> */
.L_x_24074:
[----:B------:R-:W-:Y:S05]  /*4ab30*/  BSYNC.RECONVERGENT B0 ;  /* 0x0000000000007941 */ /* 0x000fea0003800200 */
.L_x_24073:
        /* <DEDUP_REMOVED lines=19> */
.L_x_24080:
        /* <DEDUP_REMOVED lines=12> */
.L_x_24082:
[----:B------:R-:W-:Y:S05]  /*4ad30*/  BSYNC.RECONVERGENT B1 ;  /* 0x0000000000017941 */ /* 0x000fea0003800200 */
.L_x_24081:
        /* <DEDUP_REMOVED lines=62> */
.L_x_24079:
[----:B------:R-:W-:Y:S05]  /*4b120*/  BSYNC.RECONVERGENT B0 ;  /* 0x0000000000007941 */ /* 0x000fea0003800200 */
.L_x_24078:
        /* <DEDUP_REMOVED lines=24> */
.L_x_24085:
        /* <DEDUP_REMOVED lines=12> */
.L_x_24087:
[----:B------:R-:W-:Y:S05]  /*4b370*/  BSYNC.RECONVERGENT B1 ;  /* 0x0000000000017941 */ /* 0x000fea0003800200 */
.L_x_24086:
        /* <DEDUP_REMOVED lines=62> */
.L_x_24084:
[----:B------:R-:W-:Y:S05]  /*4b760*/  BSYNC.RECONVERGENT B0 ;  /* 0x0000000000007941 */ /* 0x000fea0003800200 */
.L_x_24083:
        /* <DEDUP_REMOVED lines=18> */
.L_x_24090:
        /* <DEDUP_REMOVED lines=15> */
.L_x_24092:
[----:B------:R-:W-:Y:S05]  /*4b980*/  BSYNC.RECONVERGENT B1 ;  /* 0x0000000000017941 */ /* 0x000fea0003800200 */
.L_x_24091:
        /* <DEDUP_REMOVED lines=62> */
.L_x_24089:
[----:B------:R-:W-:Y:S05]  /*4bd70*/  BSYNC.RECONVERGENT B0 ;  /* 0x0000000000007941 */ /* 0x000fea0003800200 */
.L_x_24088:
        /* <DEDUP_REMOVED lines=13> */
.L_x_24012:
        /* <DEDUP_REMOVED lines=16> */
.L_x_24096:
        /* <DEDUP_REMOVED lines=12> */
.L_x_24098:
[----:B------:R-:W-:Y:S05]  /*4c010*/  BSYNC.RECONVERGENT B1 ;  /* 0x0000000000017941 */ /* 0x000fea0003800200 */
.L_x_24097:
        /* <DEDUP_REMOVED lines=62> */
.L_x_24095:
[----:B------:R-:W-:Y:S05]  /*4c400*/  BSYNC.RECONVERGENT B0 ;  /* 0x0000000000007941 */ /* 0x000fea0003800200 */
.L_x_24094:
[----:B------:R-:W-:Y:S01]  /*4c410*/  I2FP.F32.U32 R21, R22 ;  /* 0x0000001600157245 */ /* 0x000fe20000201000 */
[----:B------:R-:W-:Y:S01]  /*4c420*/  BSSY.RECONVERGENT B0, `(.L_x_24099) ;  /* 0x000005e000007945 */ /* 0x000fe20003800200 */
[----:B------:R-:W-:Y:S01]  /*4c430*/  ISETP.NE.AND P2, PT, R23, 0x1, PT ;  /* 0x000000011700780c */ /* 0x000fe20003f45270 */
[----:B-----5:R-:W-:Y:S01]  /*4c440*/  IMAD.U32 R22, R16, 0x10000, RZ ;  /* 0x0001000010167824 */ /* 0x020fe200078e00ff */
        /* <DEDUP_REMOVED lines=16> */
.L_x_24101:
        /* <DEDUP_REMOVED lines=12> */
.L_x_24103:
[----:B------:R-:W-:Y:S05]  /*4c610*/  BSYNC.RECONVERGENT B1 ;  /* 0x0000000000017941 */ /* 0x000fea0003800200 */
.L_x_24102:
        /* <DEDUP_REMOVED lines=62> */
.L_x_24100:
[----:B------:R-:W-:Y:S05]  /*4ca00*/  BSYNC.RECONVERGENT B0 ;  /* 0x0000000000007941 */ /* 0x000fea0003800200 */
.L_x_24099:
        /* <DEDUP_REMOVED lines=19> */
.L_x_24106:
        /* <DEDUP_REMOVED lines=12> */
.L_x_24108:
[----:B------:R-:W-:Y:S05]  /*4cc00*/  BSYNC.RECONVERGENT B1 ;  /* 0x0000000000017941 */ /* 0x000fea0003800200 */
.L_x_24107:
        /* <DEDUP_REMOVED lines=62> */
.L_x_24105:
[----:B------:R-:W-:Y:S05]  /*4cff0*/  BSYNC.RECONVERGENT B0 ;  /* 0x0000000000007941 */ /* 0x000fea0003800200 */
.L_x_24104:
[----:B------:R-:W-:Y:S01]  /*4d000*/  I2FP.F32.U32 R21, R21 ;  /* 0x0000001500157245 */ /* 0x000fe20000201000 */
[----:B------:R-:W-:Y:S01]  /*4d010*/  BSSY.RECONVERGENT B0, `(.L_x_24109) ;  /* 0x000005e000007945 */ /* 0x000fe20003800200 */
[----:B------:R-:W-:Y:S01]  /*4d020*/  ISETP.NE.AND P2, PT, R25, 0x1, PT ;  /* 0x000000011900780c */ /* 0x000fe20003f45270 */
[----:B------:R-:W-:Y:S01]  /*4d030*/  IMAD.U32 R23, R17, 0x10000, RZ ;  /* 0x0001000011177824 */ /* 0x000fe200078e00ff */
        /* <DEDUP_REMOVED lines=16> */
.L_x_24111:
        /* <DEDUP_REMOVED lines=12> */
.L_x_24113:
[----:B------:R-:W-:Y:S05]  /*4d200*/  BSYNC.RECONVERGENT B1 ;  /* 0x0000000000017941 */ /* 0x000fea0003800200 */
.L_x_24112:
        /* <DEDUP_REMOVED lines=62> */
.L_x_24110:
[----:B------:R-:W-:Y:S05]  /*4d5f0*/  BSYNC.RECONVERGENT B0 ;  /* 0x0000000000007941 */ /* 0x000fea0003800200 */
.L_x_24109:
        /* <DEDUP_REMOVED lines=19> */
.L_x_24116:
        /* <DEDUP_REMOVED lines=12> */
.L_x_24118:
[----:B------:R-:W-:Y:S05]  /*4d7f0*/  BSYNC.RECONVERGENT B1 ;  /* 0x0000000000017941 */ /* 0x000fea0003800200 */
.L_x_24117:
        /* <DEDUP_REMOVED lines=62> */
.L_x_24115:
[----:B------:R-:W-:Y:S05]  /*4dbe0*/  BSYNC.RECONVERGENT B0 ;  /* 0x0000000000007941 */ /* 0x000fea0003800200 */
.L_x_24114:
        /* <DEDUP_REMOVED lines=18> */
.L_x_24121:
        /* <DEDUP_REMOVED lines=12> */
.L_x_24123:
[----:B------:R-:W-:Y:S05]  /*4ddd0*/  BSYNC.RECONVERGENT B1 ;  /* 0x0000000000017941 */ /* 0x000fea0003800200 */
.L_x_24122:
        /* <DEDUP_REMOVED lines=62> */
.L_x_24120:
[----:B------:R-:W-:Y:S05]  /*4e1c0*/  BSYNC.RECONVERGENT B0 ;  /* 0x0000000000007941 */ /* 0x000fea0003800200 */
.L_x_24119:
        /* <DEDUP_REMOVED lines=17> */
.L_x_24126:
        /* <DEDUP_REMOVED lines=12> */
.L_x_24128:
[----:B------:R-:W-:Y:S05]  /*4e3a0*/  BSYNC.RECONVERGENT B1 ;  /* 0x0000000000017941 */ /* 0x000fea0003800200 */
.L_x_24127:
        /* <DEDUP_REMOVED lines=62> */
.L_x_24125:
[----:B------:R-:W-:Y:S05]  /*4e790*/  BSYNC.RECONVERGENT B0 ;  /* 0x0000000000007941 */ /* 0x000fea0003800200 */
.L_x_24124:
        /* <DEDUP_REMOVED lines=18> */
.L_x_24131:
        /* <DEDUP_REMOVED lines=12> */
.L_x_24133:
[----:B------:R-:W-:Y:S05]  /*4e980*/  BSYNC.RECONVERGENT B1 ;  /* 0x0000000000017941 */ /* 0x000fea0003800200 */
.L_x_24132:
        /* <DEDUP_REMOVED lines=62> */
.L_x_24130:
[----:B------:R-:W-:Y:S05]  /*4ed70*/  BSYNC.RECONVERGENT B0 ;  /* 0x0000000000007941 */ /* 0x000fea0003800200 */
.L_x_24129:
        /* <DEDUP_REMOVED lines=42> */
.L_x_24093:
        /* <DEDUP_REMOVED lines=42> */
.L_x_24134:
        /* <DEDUP_REMOVED lines=27> */
.L_x_24138:
        /* <DEDUP_REMOVED lines=12> */
.L_x_24140:
[----:B------:R-:W-:Y:S05]  /*4f530*/  BSYNC.RECONVERGENT B1 ;  /* 0x0000000000017941 */ /* 0x000fea0003800200 */
.L_x_24139:
        /* <DEDUP_REMOVED lines=62> */
.L_x_24137:
[----:B------:R-:W-:Y:S05]  /*4f920*/  BSYNC.RECONVERGENT B0 ;  /* 0x0000000000007941 */ /* 0x000fea0003800200 */
.L_x_24136:
        /* <DEDUP_REMOVED lines=21> */
.L_x_24143:
        /* <DEDUP_REMOVED lines=12> */
.L_x_24145:
[----:B------:R-:W-:Y:S05]  /*4fb40*/  BSYNC.RECONVERGENT B1 ;  /* 0x0000000000017941 */ /* 0x000fea0003800200 */
.L_x_24144:
        /* <DEDUP_REMOVED lines=62> */
.L_x_24142:
[----:B------:R-:W-:Y:S05]  /*4ff30*/  BSYNC.RECONVERGENT B0 ;  /* 0x0000000000007941 */ /* 0x000fea0003800200 */
.L_x_24141:
        /* <DEDUP_REMOVED lines=23> */
.L_x_24148:
        /* <DEDUP_REMOVED lines=12> */
.L_x_24150:
[----:B------:R-:W-:Y:S05]  /*50170*/  BSYNC.RECONVERGENT B1 ;  /* 0x0000000000017941 */ /* 0x000fea0003800200 */
.L_x_24149:
        /* <DEDUP_REMOVED lines=62> */
.L_x_24147:
[----:B------:R-:W-:Y:S05]  /*50560*/  BSYNC.RECONVERGENT B0 ;  /* 0x0000000000007941 */ /* 0x000fea0003800200 */
.L_x_24146:
        /* <DEDUP_REMOVED lines=20> */
.L_x_24153:
        /* <DEDUP_REMOVED lines=12> */
.L_x_24155:
[----:B------:R-:W-:Y:S05]  /*50770*/  BSYNC.RECONVERGENT B1 ;  /* 0x0000000000017941 */ /* 0x000fea0003800200 */
.L_x_24154:
        /* <DEDUP_REMOVED lines=62> */
.L_x_24152:
[----:B------:R-:W-:Y:S05]  /*50b60*/  BSYNC.RECONVERGENT B0 ;  /* 0x0000000000007941 */ /* 0x000fea0003800200 */
.L_x_24151:
        /* <DEDUP_REMOVED lines=24> */
.L_x_24158:
        /* <DEDUP_REMOVED lines=12> */
.L_x_24160:
[----:B------:R-:W-:Y:S05]  /*50db0*/  BSYNC.RECONVERGENT B1 ;  /* 0x0000000000017941 */ /* 0x000fea0003800200 */
.L_x_24159:
        /* <DEDUP_REMOVED lines=62> */
.L_x_24157:
[----:B------:R-:W-:Y:S05]  /*511a0*/  BSYNC.RECONVERGENT B0 ;  /* 0x0000000000007941 */ /* 0x000fea0003800200 */
.L_x_24156:
        /* <DEDUP_REMOVED lines=21> */
.L_x_24163:
        /* <DEDUP_REMOVED lines=12> */
.L_x_24165:
[----:B------:R-:W-:Y:S05]  /*513c0*/  BSYNC.RECONVERGENT B1 ;  /* 0x0000000000017941 */ /* 0x000fea0003800200 */
.L_x_24164:
        /* <DEDUP_REMOVED lines=62> */
.L_x_24162:
[----:B------:R-:W-:Y:S05]  /*517b0*/  BSYNC.RECONVERGENT B0 ;  /* 0x0000000000007941 */ /* 0x000fea0003800200 */
.L_x_24161:
        /* <DEDUP_REMOVED lines=23> */
.L_x_24168:
        /* <DEDUP_REMOVED lines=12> */
.L_x_24170:
[----:B------:R-:W-:Y:S05]  /*519f0*/  BSYNC.RECONVERGENT B1 ;  /* 0x0000000000017941 */ /* 0x000fea0003800200 */
.L_x_24169:
        /* <DEDUP_REMOVED lines=62> */
.L_x_24167:
[----:B------:R-:W-:Y:S05]  /*51de0*/  BSYNC.RECONVERGENT B0 ;  /* 0x0000000000007941 */ /* 0x000fea0003800200 */
.L_x_24166:
        /* <DEDUP_REMOVED lines=20> */
.L_x_24173:
        /* <DEDUP_REMOVED lines=12> */
.L_x_24175:
[----:B------:R-:W-:Y:S05]  /*51ff0*/  BSYNC.RECONVERGENT B1 ;  /* 0x0000000000017941 */ /* 0x000fea0003800200 */
.L_x_24174:
        /* <DEDUP_REMOVED lines=62> */
.L_x_24172:
[----:B------:R-:W-:Y:S05]  /*523e0*/  BSYNC.RECONVERGENT B0 ;  /* 0x0000000000007941 */ /* 0x000fea0003800200 */
.L_x_24171:
        /* <DEDUP_REMOVED lines=24> */
.L_x_24178:
        /* <DEDUP_REMOVED lines=12> */
.L_x_24180:
[----:B------:R-:W-:Y:S05]  /*52630*/  BSYNC.RECONVERGENT B1 ;  /* 0x0000000000017941 */ /* 0x000fea0003800200 */
.L_x_24179:
        /* <DEDUP_REMOVED lines=62> */
.L_x_24177:
[----:B------:R-:W-:Y:S05]  /*52a20*/  BSYNC.RECONVERGENT B0 ;  /* 0x0000000000007941 */ /* 0x000fea0003800200 */
.L_x_24176:
        /* <DEDUP_REMOVED lines=19> */
.L_x_24183:
        /* <DEDUP_REMOVED lines=12> */
.L_x_24185:
[----:B------:R-:W-:Y:S05]  /*52c20*/  BSYNC.RECONVERGENT B1 ;  /* 0x0000000000017941 */ /* 0x000fea0003800200 */
.L_x_24184:
        /* <DEDUP_REMOVED lines=62> */
.L_x_24182:
[----:B------:R-:W-:Y:S05]  /*53010*/  BSYNC.RECONVERGENT B0 ;  /* 0x0000000000007941 */ /* 0x000fea0003800200 */
.L_x_24181:
        /* <DEDUP_REMOVED lines=24> */
.L_x_24188:
        /* <DEDUP_REMOVED lines=12> */
.L_x_24190:
[----:B------:R-:W-:Y:S05]  /*53260*/  BSYNC.RECONVERGENT B1 ;  /* 0x0000000000017941 */ /* 0x000fea0003800200 */
.L_x_24189:
        /* <DEDUP_REMOVED lines=62> */
.L_x_24187:
[----:B------:R-:W-:Y:S05]  /*53650*/  BSYNC.RECONVERGENT B0 ;  /* 0x0000000000007941 */ /* 0x000fea0003800200 */
.L_x_24186:
        /* <DEDUP_REMOVED lines=18> */
.L_x_24193:
        /* <DEDUP_REMOVED lines=12> */
.L_x_24195:
[----:B------:R-:W-:Y:S05]  /*53840*/  BSYNC.RECONVERGENT B1 ;  /* 0x0000000000017941 */ /* 0x000fea0003800200 */
.L_x_24194:
        /* <DEDUP_REMOVED lines=62> */
.L_x_24192:
[----:B------:R-:W-:Y:S05]  /*53c30*/  BSYNC.RECONVERGENT B0 ;  /* 0x0000000000007941 */ /* 0x000fea0003800200 */
.L_x_24191:
        /* <DEDUP_REMOVED lines=25> */
.L_x_24198:
        /* <DEDUP_REMOVED lines=12> */
.L_x_24200:
[----:B------:R-:W-:Y:S05]  /*53e90*/  BSYNC.RECONVERGENT B1 ;  /* 0x0000000000017941 */ /* 0x000fea0003800200 */
.L_x_24199:
        /* <DEDUP_REMOVED lines=62> */
.L_x_24197:
[----:B------:R-:W-:Y:S05]  /*54280*/  BSYNC.RECONVERGENT B0 ;  /* 0x0000000000007941 */ /* 0x000fea0003800200 */
.L_x_24196:
        /* <DEDUP_REMOVED lines=19> */
.L_x_24203:
        /* <DEDUP_REMOVED lines=12> */
.L_x_24205:
[----:B------:R-:W-:Y:S05]  /*54480*/  BSYNC.RECONVERGENT B1 ;  /* 0x0000000000017941 */ /* 0x000fea0003800200 */
.L_x_24204:
        /* <DEDUP_REMOVED lines=62> */
.L_x_24202:
[----:B------:R-:W-:Y:S05]  /*54870*/  BSYNC.RECONVERGENT B0 ;  /* 0x0000000000007941 */ /* 0x000fea0003800200 */
.L_x_24201:
        /* <DEDUP_REMOVED lines=24> */
.L_x_24208:
        /* <DEDUP_REMOVED lines=12> */
.L_x_24210:
[----:B------:R-:W-:Y:S05]  /*54ac0*/  BSYNC.RECONVERGENT B1 ;  /* 0x0000000000017941 */ /* 0x000fea0003800200 */
.L_x_24209:
        /* <DEDUP_REMOVED lines=62> */
.L_x_24207:
[----:B------:R-:W-:Y:S05]  /*54eb0*/  BSYNC.RECONVERGENT B0 ;  /* 0x0000000000007941 */ /* 0x000fea0003800200 */
.L_x_24206:
        /* <DEDUP_REMOVED lines=18> */
.L_x_24213:
        /* <DEDUP_REMOVED lines=15> */
.L_x_24215:
[----:B------:R-:W-:Y:S05]  /*550d0*/  BSYNC.RECONVERGENT B1 ;  /* 0x0000000000017941 */ /* 0x000fea0003800200 */
.L_x_24214:
        /* <DEDUP_REMOVED lines=62> */
.L_x_24212:
[----:B------:R-:W-:Y:S05]  /*554c0*/  BSYNC.RECONVERGENT B0 ;  /* 0x0000000000007941 */ /* 0x000fea0003800200 */
.L_x_24211:
        /* <DEDUP_REMOVED lines=13> */
.L_x_24135:
        /* <DEDUP_REMOVED lines=16> */
.L_x_24219:
        /* <DEDUP_REMOVED lines=12> */
.L_x_24221:
[----:B------:R-:W-:Y:S05]  /*55760*/  BSYNC.RECONVERGENT B1 ;  /* 0x0000000000017941 */ /* 0x000fea0003800200 */
.L_x_24220:
        /* <DEDUP_REMOVED lines=62> */
.L_x_24218:
[----:B------:R-:W-:Y:S05]  /*55b50*/  BSYNC.RECONVERGENT B0 ;  /* 0x0000000000007941 */ /* 0x000fea0003800200 */
.L_x_24217:
        /* <DEDUP_REMOVED lines=20> */
.L_x_24224:
        /* <DEDUP_REMOVED lines=12> */
.L_x_24226:
[----:B------:R-:W-:Y:S05]  /*55d60*/  BSYNC.RECONVERGENT B1 ;  /* 0x0000000000017941 */ /* 0x000fea0003800200 */
.L_x_24225:
        /* <DEDUP_REMOVED lines=62> */
.L_x_24223:
[----:B------:R-:W-:Y:S05]  /*56150*/  BSYNC.RECONVERGENT B0 ;  /* 0x0000000000007941 */ /* 0x000fea0003800200 */
.L_x_24222:
        /* <DEDUP_REMOVED lines=19> */
.L_x_24229:
        /* <DEDUP_REMOVED lines=12> */
.L_x_24231:
[----:B------:R-:W-:Y:S05]  /*56350*/  BSYNC.RECONVERGENT B1 ;  /* 0x0000000000017941 */ /* 0x000fea0003800200 */
.L_x_24230:
        /* <DEDUP_REMOVED lines=62> */
.L_x_24228:
[----:B------:R-:W-:Y:S05]  /*56740*/  BSYNC.RECONVERGENT B0 ;  /* 0x0000000000007941 */ /* 0x000fea0003800200 */
.L_x_24227:
        /* <DEDUP_REMOVED lines=20> */
.L_x_24234:
        /* <DEDUP_REMOVED lines=12> */
.L_x_24236:
[----:B------:R-:W-:Y:S05]  /*56950*/  BSYNC.RECONVERGENT B1 ;  /* 0x0000000000017941 */ /* 0x000fea0003800200 */
.L_x_24235:
        /* <DEDUP_REMOVED lines=62> */
.L_x_24233:
[----:B------:R-:W-:Y:S05]  /*56d40*/  BSYNC.RECONVERGENT B0 ;  /* 0x0000000000007941 */ /* 0x000fea0003800200 */
.L_x_24232:
        /* <DEDUP_REMOVED lines=19> */
.L_x_24239:
        /* <DEDUP_REMOVED lines=12> */
.L_x_24241:
[----:B------:R-:W-:Y:S05]  /*56f40*/  BSYNC.RECONVERGENT B1 ;  /* 0x0000000000017941 */ /* 0x000fea0003800200 */
.L_x_24240:
        /* <DEDUP_REMOVED lines=62> */
.L_x_24238:
[----:B------:R-:W-:Y:S05]  /*57330*/  BSYNC.RECONVERGENT B0 ;  /* 0x0000000000007941 */ /* 0x000fea0003800200 */
.L_x_24237:
        /* <DEDUP_REMOVED lines=18> */
.L_x_24244:
        /* <DEDUP_REMOVED lines=12> */
.L_x_24246:
[----:B------:R-:W-:Y:S05]  /*57520*/  BSYNC.RECONVERGENT B1 ;  /* 0x0000000000017941 */ /* 0x000fea0003800200 */
.L_x_24245:
        /* <DEDUP_REMOVED lines=62> */
.L_x_24243:
[----:B------:R-:W-:Y:S05]  /*57910*/  BSYNC.RECONVERGENT B0 ;  /* 0x0000000000007941 */ /* 0x000fea0003800200 */
.L_x_24242:
[----:B------:R-:W-:Y:S01]  /*57920*/  ISETP.NE.AND P4, PT, R25, 0x1, PT ;  /* 0x000000011900780c */ /* 0x000fe20003f85270 */
[----:B------:R-:W-:Y:S01]  /*57930*/  BSSY.RECONVERGENT B0, `(.L_x_24247) ;  /* 0x000005b000007945 */ /* 0x000fe20003800200 */
[----:B------:R-:W-:-:S05]  /*57940*/  I2FP.F32.U32 R22, R22 ;  /* 0x0000001600167245 */ /* 0x000fca0000201000 */
[----:B------:R-:W-:Y:S01]  /*57950*/  FFMA.FTZ R24, R22, R216, 1.1641532182693481445e-10 ;  /* 0x2f00000016187423 */ /* 0x000fe200000100d8 */
[----:B------:R-:W-:Y:S01]  /*57960*/  SHF.L.U32 R22, R18, 0x10, RZ ;  /* 0x0000001012167819 */ /* 0x000fe200000006ff */
        /* <DEDUP_REMOVED lines=12> */
.L_x_24249:
        /* <DEDUP_REMOVED lines=12> */
.L_x_24251:
[----:B------:R-:W-:Y:S05]  /*57af0*/  BSYNC.RECONVERGENT B1 ;  /* 0x0000000000017941 */ /* 0x000fea0003800200 */
.L_x_24250:
        /* <DEDUP_REMOVED lines=62> */
.L_x_24248:
[----:B------:R-:W-:Y:S05]  /*57ee0*/  BSYNC.RECONVERGENT B0 ;  /* 0x0000000000007941 */ /* 0x000fea0003800200 */
.L_x_24247:
[----:B------:R-:W-:Y:S01]  /*57ef0*/  ISETP.NE.AND P5, PT, R24, 0x1, PT ;  /* 0x000000011800780c */ /* 0x000fe20003fa5270 */
[----:B------:R-:W-:Y:S01]  /*57f00*/  BSSY.RECONVERGENT B0, `(.L_x_24252) ;  /* 0x000005c000007945 */ /* 0x000fe20003800200 */
[----:B------:R-:W-:Y:S01]  /*57f10*/  I2FP.F32.U32 R18, R18 ;  /* 0x0000001200127245 */ /* 0x000fe20000201000 */
[----:B------:R-:W-:-:S04]  /*57f20*/  IMAD.MOV.U32 R218, RZ, RZ, 0x2 ;  /* 0x00000002ffda7424 */ /* 0x000fc800078e00ff */
[----:B------:R-:W-:Y:S01]  /*57f30*/  FFMA.FTZ R25, R18, R216, 1.1641532182693481445e-10 ;  /* 0x2f00000012197423 */ /* 0x000fe200000100d8 */
[C---:B------:R-:W-:Y:S02]  /*57f40*/  SHF.L.U32 R18, R19.reuse, 0x10, RZ ;  /* 0x0000001013127819 */ /* 0x040fe400000006ff */
[----:B------:R-:W-:Y:S02]  /*57f50*/  PRMT R19, R19, 0x7632, R19 ;  /* 0x0000763213137816 */ /* 0x000fe40000000013 */
        /* <DEDUP_REMOVED lines=11> */
.L_x_24254:
        /* <DEDUP_REMOVED lines=12> */
.L_x_24256:
[----:B------:R-:W-:Y:S05]  /*580d0*/  BSYNC.RECONVERGENT B1 ;  /* 0x0000000000017941 */ /* 0x000fea0003800200 */
.L_x_24255:
        /* <DEDUP_REMOVED lines=61> */
[----:B------:R-:W-:-:S07]  /*584b0*/  IMAD.MOV.U32 R214, RZ, RZ, R24 ;  /* 0x000000ffffd67224 */ /* 0x000fce00078e0018 */
.L_x_24253:
[----:B------:R-:W-:Y:S05]  /*584c0*/  BSYNC.RECONVERGENT B0 ;  /* 0x0000000000007941 */ /* 0x000fea0003800200 */
.L_x_24252:
        /* <DEDUP_REMOVED lines=12> */
[-C--:B------:R-:W-:Y:S01]  /*58590*/  FMUL.FTZ R16, R21, R227.reuse ;  /* 0x000000e315107220 */ /* 0x080fe20000410000 */
[----:B------:R-:W-:Y:S01]  /*585a0*/  FMUL.FTZ R23, R23, R227 ;  /* 0x000000e317177220 */ /* 0x000fe20000410000 */
[----:B------:R-:W-:Y:S01]  /*585b0*/  FSEL R21, R25, RZ, P3 ;  /* 0x000000ff19157208 */ /* 0x000fe20001800000 */
[----:B------:R-:W-:Y:S01]  /*585c0*/  FFMA.FTZ R26, R26, R216, 1.1641532182693481445e-10 ;  /* 0x2f0000001a1a7423 */ /* 0x000fe200000100d8 */
[----:B------:R-:W-:-:S02]  /*585d0*/  @P1 LOP3.LUT R8, R8, 0x40, RZ, 0xfc, !PT ;  /* 0x0000004008081812 */ /* 0x000fc400078efcff */
[----:B------:R-:W-:Y:S02]  /*585e0*/  FSEL R22, R24, RZ, P4 ;  /* 0x000000ff18167208 */ /* 0x000fe40002000000 */
[C---:B------:R-:W-:Y:S02]  /*585f0*/  LOP3.LUT P1, RZ, R8.reuse, 0x8, RZ, 0xc0, !PT ;  /* 0x0000000808ff7812 */ /* 0x040fe4000782c0ff */
[----:B------:R-:W-:Y:S02]  /*58600*/  LOP3.LUT R8, R8, 0xffffffdf, RZ, 0xc0, !PT ;  /* 0xffffffdf08087812 */ /* 0x000fe400078ec0ff */
[----:B------:R-:W-:Y:S02]  /*58610*/  FSEL R25, R20, RZ, P1 ;  /* 0x000000ff14197208 */ /* 0x000fe40000800000 */
[----:B------:R-:W-:Y:S02]  /*58620*/  @P0 LOP3.LUT R8, R8, 0x20, RZ, 0xfc, !PT ;  /* 0x0000002008080812 */ /* 0x000fe400078efcff */
[----:B------:R-:W-:-:S02]  /*58630*/  FSEL R24, R23, RZ, P2 ;  /* 0x000000ff17187208 */ /* 0x000fc40001000000 */
[C---:B------:R-:W-:Y:S02]  /*58640*/  LOP3.LUT P1, RZ, R8.reuse, 0x40, RZ, 0xc0, !PT ;  /* 0x0000004008ff7812 */ /* 0x040fe4000782c0ff */
[C---:B------:R-:W-:Y:S02]  /*58650*/  LOP3.LUT P0, RZ, R8.reuse, 0x2, RZ, 0xc0, !PT ;  /* 0x0000000208ff7812 */ /* 0x040fe4000780c0ff */
[----:B------:R-:W-:Y:S02]  /*58660*/  LOP3.LUT P6, RZ, R8, 0x4, RZ, 0xc0, !PT ;  /* 0x0000000408ff7812 */ /* 0x000fe400078cc0ff */
[----:B------:R-:W-:Y:S02]  /*58670*/  FSETP.GTU.FTZ.AND P5, PT, R26, R217, PT ;  /* 0x000000d91a00720b */ /* 0x000fe40003fbc000 */
[----:B------:R-:W-:Y:S02]  /*58680*/  LOP3.LUT P2, RZ, R8, 0x80, RZ, 0xc0, !PT ;  /* 0x0000008008ff7812 */ /* 0x000fe4000784c0ff */
[----:B------:R-:W-:-:S02]  /*58690*/  FSEL R27, R19, RZ, P0 ;  /* 0x000000ff131b7208 */ /* 0x000fc40000000000 */
        /* <DEDUP_REMOVED lines=11> */
[----:B------:R-:W-:Y:S01]  /*58750*/  @P1 FADD.FTZ R22, R94, R22 ;  /* 0x000000165e161221 */ /* 0x000fe20000010000 */
[----:B------:R-:W-:-:S09]  /*58760*/  @P1 FADD.FTZ R23, R95, R23 ;  /* 0x000000175f171221 */ /* 0x000fd20000010000 */
.L_x_24216:
        /* <DEDUP_REMOVED lines=42> */
.L_x_24257:
        /* <DEDUP_REMOVED lines=27> */
.L_x_24261:
        /* <DEDUP_REMOVED lines=12> */
.L_x_24263:
[----:B------:R-:W-:Y:S05]  /*58c80*/  BSYNC.RECONVERGENT B1 ;  /* 0x0000000000017941 */ /* 0x000fea0003800200 */
.L_x_24262:
        /* <DEDUP_REMOVED lines=62> */
.L_x_24260:
[----:B------:R-:W-:Y:S05]  /*59070*/  BSYNC.RECONVERGENT B0 ;  /* 0x0000000000007941 */ /* 0x000fea0003800200 */
.L_x_24259:
        /* <DEDUP_REMOVED lines=21> */
.L_x_24266:
        /* <DEDUP_REMOVED lines=12> */
.L_x_24268:
[----:B------:R-:W-:Y:S05]  /*59290*/  BSYNC.RECONVERGENT B1 ;  /* 0x0000000000017941 */ /* 0x000fea0003800200 */
.L_x_24267:
[----:B-1----:R-:W-:Y:S01]  /*592a0*/  IMAD.WIDE.U32 R16, R0, -0x2daee0ad, RZ ;  /* 0xd2511f5300107825 */ /* 0x002fe200078e00ff */
        /* <DEDUP_REMOVED lines=61> */
.L_x_24265:
[----:B------:R-:W-:Y:S05]  /*59680*/  BSYNC.RECONVERGENT B0 ;  /* 0x0000000000007941 */ /* 0x000fea0003800200 */
.L_x_24264:
        /* <DEDUP_REMOVED lines=23> */
.L_x_24271:
        /* <DEDUP_REMOVED lines=12> */
.L_x_24273:
[----:B------:R-:W-:Y:S05]  /*598c0*/  BSYNC.RECONVERGENT B1 ;  /* 0x0000000000017941 */ /* 0x000fea0003800200 */
.L_x_24272:
        /* <DEDUP_REMOVED lines=62> */
.L_x_24270:
[----:B------:R-:W-:Y:S05]  /*59cb0*/  BSYNC.RECONVERGENT B0 ;  /* 0x0000000000007941 */ /* 0x000fea0003800200 */
.L_x_24269:
        /* <DEDUP_REMOVED lines=20> */
.L_x_24276:
        /* <DEDUP_REMOVED lines=12> */
.L_x_24278:
[----:B------:R-:W-:Y:S05]  /*59ec0*/  BSYNC.RECONVERGENT B1 ;  /* 0x0000000000017941 */ /* 0x000fea0003800200 */
.L_x_24277:
        /* <DEDUP_REMOVED lines=62> */
.L_x_24275:
[----:B------:R-:W-:Y:S05]  /*5a2b0*/  BSYNC.RECONVERGENT B0 ;  /* 0x0000000000007941 */ /* 0x000fea0003800200 */
.L_x_24274:
        /* <DEDUP_REMOVED lines=24> */
.L_x_24281:
        /* <DEDUP_REMOVED lines=12> */
.L_x_24283:
[----:B------:R-:W-:Y:S05]  /*5a500*/  BSYNC.RECONVERGENT B1 ;  /* 0x0000000000017941 */ /* 0x000fea0003800200 */
.L_x_24282:
        /* <DEDUP_REMOVED lines=62> */
.L_x_24280:
[----:B------:R-:W-:Y:S05]  /*5a8f0*/  BSYNC.RECONVERGENT B0 ;  /* 0x0000000000007941 */ /* 0x000fea0003800200 */
.L_x_24279:
        /* <DEDUP_REMOVED lines=21> */
.L_x_24286:
        /* <DEDUP_REMOVED lines=12> */
.L_x_24288:
[----:B------:R-:W-:Y:S05]  /*5ab10*/  BSYNC.RECONVERGENT B1 ;  /* 0x0000000000017941 */ /* 0x000fea0003800200 */
.L_x_24287:
        /* <DEDUP_REMOVED lines=62> */
.L_x_24285:
[----:B------:R-:W-:Y:S05]  /*5af00*/  BSYNC.RECONVERGENT B0 ;  /* 0x0000000000007941 */ /* 0x000fea0003800200 */
.L_x_24284:
        /* <DEDUP_REMOVED lines=23> */
.L_x_24291:
        /* <DEDUP_REMOVED lines=12> */
.L_x_24293:
[----:B------:R-:W-:Y:S05]  /*5b140*/  BSYNC.RECONVERGENT B1 ;  /* 0x0000000000017941 */ /* 0x000fea0003800200 */
.L_x_24292:
        /* <DEDUP_REMOVED lines=62> */
.L_x_24290:
[----:B------:R-:W-:Y:S05]  /*5b530*/  BSYNC.RECONVERGENT B0 ;  /* 0x0000000000007941 */ /* 0x000fea0003800200 */
.L_x_24289:
        /* <DEDUP_REMOVED lines=20> */
.L_x_24296:
        /* <DEDUP_REMOVED lines=12> */
.L_x_24298:
[----:B------:R-:W-:Y:S05]  /*5b740*/  BSYNC.RECONVERGENT B1 ;  /* 0x0000000000017941 */ /* 0x000fea0003800200 */
.L_x_24297:
        /* <DEDUP_REMOVED lines=62> */
.L_x_24295:
[----:B------:R-:W-:Y:S05]  /*5bb30*/  BSYNC.RECONVERGENT B0 ;  /* 0x0000000000007941 */ /* 0x000fea0003800200 */
.L_x_24294:
        /* <DEDUP_REMOVED lines=24> */
.L_x_24301:
        /* <DEDUP_REMOVED lines=12> */
.L_x_24303:
[----:B------:R-:W-:Y:S05]  /*5bd80*/  BSYNC.RECONVERGENT B1 ;  /* 0x0000000000017941 */ /* 0x000fea0003800200 */
.L_x_24302:
        /* <DEDUP_REMOVED lines=62> */
.L_x_24300:
[----:B------:R-:W-:Y:S05]  /*5c170*/  BSYNC.RECONVERGENT B0 ;  /* 0x0000000000007941 */ /* 0x000fea0003800200 */
.L_x_24299:
        /* <DEDUP_REMOVED lines=19> */
.L_x_24306:
        /* <DEDUP_REMOVED lines=12> */
.L_x_24308:
[----:B------:R-:W-:Y:S05]  /*5c370*/  BSYNC.RECONVERGENT B1 ;  /* 0x0000000000017941 */ /* 0x000fea0003800200 */
.L_x_24307:
        /* <DEDUP_REMOVED lines=62> */
.L_x_24305:
[----:B------:R-:W-:Y:S05]  /*5c760*/  BSYNC.RECONVERGENT B0 ;  /* 0x0000000000007941 */ /* 0x000fea0003800200 */
.L_x_24304:
        /* <DEDUP_REMOVED lines=24> */
.L_x_24311:
        /* <DEDUP_REMOVED lines=12> */
.L_x_24313:
[----:B------:R-:W-:Y:S05]  /*5c9b0*/  BSYNC.RECONVERGENT B1 ;  /* 0x0000000000017941 */ /* 0x000fea0003800200 */
.L_x_24312:
        /* <DEDUP_REMOVED lines=58> */
[----:B------:R-:W-:Y:S01]  /*5cd60*/  MOV R212, R14 ;  /* 0x0000000e00d47202 */ /* 0x000fe20000000f00 */
[----:B------:R-:W-:Y:S01]  /*5cd70*/  IMAD.MOV.U32 R6, RZ, RZ, R218 ;  /* 0x000000ffff067224 */ /* 0x000fe200078e00da */
[----:B------:R-:W-:Y:S01]  /*5cd80*/  LOP3.LUT R4, R224, UR4, R219, 0x96, !PT ;  /* 0x00000004e0047c12 */ /* 0x000fe2000f8e96db */
[----:B------:R-:W-:-:S07]  /*5cd90*/  IMAD.MOV.U32 R14, RZ, RZ, RZ ;  /* 0x000000ffff0e7224 */ /* 0x000fce00078e00ff */
.L_x_24310:
[----:B------:R-:W-:Y:S05]  /*5cda0*/  BSYNC.RECONVERGENT B0 ;  /* 0x0000000000007941 */ /* 0x000fea0003800200 */
.L_x_24309:
        /* <DEDUP_REMOVED lines=18> */
.L_x_24316:
        /* <DEDUP_REMOVED lines=12> */
.L_x_24318:
[----:B------:R-:W-:Y:S05]  /*5cf90*/  BSYNC.RECONVERGENT B1 ;  /* 0x0000000000017941 */ /* 0x000fea0003800200 */
.L_x_24317:
        /* <DEDUP_REMOVED lines=62> */
.L_x_24315:
[----:B------:R-:W-:Y:S05]  /*5d380*/  BSYNC.RECONVERGENT B0 ;  /* 0x0000000000007941 */ /* 0x000fea0003800200 */
.L_x_24314:
        /* <DEDUP_REMOVED lines=24> */
.L_x_24321:
        /* <DEDUP_REMOVED lines=12> */
.L_x_24323:
[----:B------:R-:W-:Y:S05]  /*5d5d0*/  BSYNC.RECONVERGENT B1 ;  /* 0x0000000000017941 */ /* 0x000fea0003800200 */
.L_x_24322:
        /* <DEDUP_REMOVED lines=61> */
[----:B------:R-:W-:-:S07]  /*5d9b0*/  LOP3.LUT R4, R228, UR4, R225, 0x96, !PT ;  /* 0x00000004e4047c12 */ /* 0x000fce000f8e96e1 */
.L_x_24320:
[----:B------:R-:W-:Y:S05]  /*5d9c0*/  BSYNC.RECONVERGENT B0 ;  /* 0x0000000000007941 */ /* 0x000fea0003800200 */
.L_x_24319:
[----:B------:R-:W-:Y:S01]  /*5d9d0*/  ISETP.NE.AND P5, PT, R202, 0x1, PT ;  /* 0x00000001ca00780c */ /* 0x000fe20003fa5270 */
[----:B------:R-:W-:Y:S01]  /*5d9e0*/  BSSY.RECONVERGENT B0, `(.L_x_24324) ;  /* 0x000005d000007945 */ /* 0x000fe20003800200 */
[----:B------:R-:W-:Y:S01]  /*5d9f0*/  I2FP.F32.U32 R204, R15 ;  /* 0x0000000f00cc7245 */ /* 0x000fe20000201000 */
[C---:B------:R-:W-:Y:S02]  /*5da00*/  IMAD.U32 R15, R203.reuse, 0x10000, RZ ;  /* 0x00010000cb0f7824 */ /* 0x040fe400078e00ff */
[----:B------:R-:W-:Y:S02]  /*5da10*/  HFMA2 R214, -RZ, RZ, 0, 1.1920928955078125e-07 ;  /* 0x00000002ffd67431 */ /* 0x000fe400000001ff */
[----:B------:R-:W-:Y:S01]  /*5da20*/  FFMA.FTZ R218, R204, R216, 1.1641532182693481445e-10 ;  /* 0x2f000000ccda7423 */ /* 0x000fe200000100d8 */
[----:B------:R-:W-:Y:S01]  /*5da30*/  PRMT R204, R203, 0x7632, R204 ;  /* 0x00007632cbcc7816 */ /* 0x000fe200000000cc */
[----:B------:R-:W-:Y:S01]  /*5da40*/  FMUL.FTZ R15, R15, R227 ;  /* 0x000000e30f0f7220 */ /* 0x000fe20000410000 */
[----:B------:R-:W-:-:S02]  /*5da50*/  IMAD.MOV.U32 R203, RZ, RZ, R6 ;  /* 0x000000ffffcb7224 */ /* 0x000fc400078e0006 */
        /* <DEDUP_REMOVED lines=10> */
.L_x_24326:
        /* <DEDUP_REMOVED lines=12> */
.L_x_24328:
[----:B------:R-:W-:Y:S05]  /*5dbc0*/  BSYNC.RECONVERGENT B1 ;  /* 0x0000000000017941 */ /* 0x000fea0003800200 */
.L_x_24327:
        /* <DEDUP_REMOVED lines=62> */
.L_x_24325:
[----:B------:R-:W-:Y:S05]  /*5dfb0*/  BSYNC.RECONVERGENT B0 ;  /* 0x0000000000007941 */ /* 0x000fea0003800200 */
.L_x_24324:
        /* <DEDUP_REMOVED lines=24> */
.L_x_24331:
        /* <DEDUP_REMOVED lines=12> */
.L_x_24333:
[----:B------:R-:W-:Y:S05]  /*5e200*/  BSYNC.RECONVERGENT B1 ;  /* 0x0000000000017941 */ /* 0x000fea0003800200 */
.L_x_24332:
        /* <DEDUP_REMOVED lines=62> */
.L_x_24330:
[----:B------:R-:W-:Y:S05]  /*5e5f0*/  BSYNC.RECONVERGENT B0 ;  /* 0x0000000000007941 */ /* 0x000fea0003800200 */
.L_x_24329:
        /* <DEDUP_REMOVED lines=18> */
.L_x_24336:
        /* <DEDUP_REMOVED lines=15> */
.L_x_24338:
[----:B------:R-:W-:Y:S05]  /*5e810*/  BSYNC.RECONVERGENT B1 ;  /* 0x0000000000017941 */ /* 0x000fea0003800200 */
.L_x_24337:
        /* <DEDUP_REMOVED lines=62> */
.L_x_24335:
[----:B------:R-:W-:Y:S05]  /*5ec00*/  BSYNC.RECONVERGENT B0 ;  /* 0x0000000000007941 */ /* 0x000fea0003800200 */
.L_x_24334:
[----:B------:R-:W-:Y:S02]  /*5ec10*/  I2FP.F32.U32 R204, R204 ;  /* 0x000000cc00cc7245 */ /* 0x000fe40000201000 */
[----:B------:R-:W-:-:S03]  /*5ec20*/  FSEL R203, R203, RZ, P5 ;  /* 0x000000ffcbcb7208 */ /* 0x000fc60002800000 */
[----:B------:R-:W-:Y:S01]  /*5ec30*/  FFMA.FTZ R204, R204, R216, 1.1641532182693481445e-10 ;  /* 0x2f000000cccc7423 */ /* 0x000fe200000100d8 */
[----:B------:R-:W-:-:S04]  /*5ec40*/  PRMT R216, R103, 0x7632, R216 ;  /* 0x0000763267d87816 */ /* 0x000fc800000000d8 */
[----:B------:R-:W-:Y:S01]  /*5ec50*/  FSETP.GTU.FTZ.AND P6, PT, R204, R217, PT ;  /* 0x000000d9cc00720b */ /* 0x000fe20003fdc000 */
[----:B------:R-:W-:-:S03]  /*5ec60*/  IMAD.U32 R216, R216, 0x10000, RZ ;  /* 0x00010000d8d87824 */ /* 0x000fc600078e00ff */
[----:B------:R-:W-:Y:S01]  /*5ec70*/  SEL R204, RZ, 0x1, P6 ;  /* 0x00000001ffcc7807 */ /* 0x000fe20003000000 */
[----:B------:R-:W-:-:S05]  /*5ec80*/  FMUL.FTZ R216, R216, R227 ;  /* 0x000000e3d8d87220 */ /* 0x000fca0000410000 */
[----:B------:R-:W-:-:S05]  /*5ec90*/  FSEL R216, R216, RZ, !P6 ;  /* 0x000000ffd8d87208 */ /* 0x000fca0007000000 */
[----:B------:R-:W-:-:S04]  /*5eca0*/  FADD.FTZ R203, R216, R203 ;  /* 0x000000cbd8cb7221 */ /* 0x000fc80000010000 */
[----:B------:R-:W-:Y:S01]  /*5ecb0*/  @P1 FADD.FTZ R203, R95, R203 ;  /* 0x000000cb5fcb1221 */ /* 0x000fe20000010000 */
[----:B------:R-:W-:Y:S06]  /*5ecc0*/  BRA `(.L_x_24339) ;  /* 0x0000003000687947 */ /* 0x000fec0003800000 */
.L_x_24258:
        /* <DEDUP_REMOVED lines=16> */
.L_x_24342:
        /* <DEDUP_REMOVED lines=12> */
.L_x_24344:
[----:B------:R-:W-:Y:S05]  /*5ee90*/  BSYNC.RECONVERGENT B1 ;  /* 0x0000000000017941 */ /* 0x000fea0003800200 */
.L_x_24343:
        /* <DEDUP_REMOVED lines=62> */
.L_x_24341:
[----:B------:R-:W-:Y:S05]  /*5f280*/  BSYNC.RECONVERGENT B0 ;  /* 0x0000000000007941 */ /* 0x000fea0003800200 */
.L_x_24340:
        /* <DEDUP_REMOVED lines=20> */
.L_x_24347:
        /* <DEDUP_REMOVED lines=12> */
.L_x_24349:
[----:B------:R-:W-:Y:S05]  /*5f490*/  BSYNC.RECONVERGENT B1 ;  /* 0x0000000000017941 */ /* 0x000fea0003800200 */
.L_x_24348:
        /* <DEDUP_REMOVED lines=62> */
.L_x_24346:
[----:B------:R-:W-:Y:S05]  /*5f880*/  BSYNC.RECONVERGENT B0 ;  /* 0x0000000000007941 */ /* 0x000fea0003800200 */
.L_x_24345:
        /* <DEDUP_REMOVED lines=19> */
.L_x_24352:
        /* <DEDUP_REMOVED lines=12> */
.L_x_24354:
[----:B------:R-:W-:Y:S05]  /*5fa80*/  BSYNC.RECONVERGENT B1 ;  /* 0x0000000000017941 */ /* 0x000fea0003800200 */
.L_x_24353:
        /* <DEDUP_REMOVED lines=62> */
.L_x_24351:
[----:B------:R-:W-:Y:S05]  /*5fe70*/  BSYNC.RECONVERGENT B0 ;  /* 0x0000000000007941 */ /* 0x000fea0003800200 */
.L_x_24350:
[----:B------:R-:W-:Y:S01]  /*5fe80*/  I2FP.F32.U32 R16, R19 ;  /* 0x0000001300107245 */ /* 0x000fe20000201000 */
[----:B------:R-:W-:Y:S01]  /*5fe90*/  BSSY.RECONVERGENT B0, `(.L_x_24355) ;  /* 0x000005e000007945 */ /* 0x000fe20003800200 */
[----:B------:R-:W-:Y:S01]  /*5fea0*/  ISETP.NE.AND P2, PT, R18, 0x1, PT ;  /* 0x000000011200780c */ /* 0x000fe20003f45270 */
[C---:B------:R-:W-:Y:S01]  /*5feb0*/  IMAD.U32 R225, R201.reuse, 0x10000, RZ ;  /* 0x00010000c9e17824 */ /* 0x040fe200078e00ff */
        /* <DEDUP_REMOVED lines=16> */
.L_x_24357:
        /* <DEDUP_REMOVED lines=12> */
.L_x_24359:
[----:B------:R-:W-:Y:S05]  /*60080*/  BSYNC.RECONVERGENT B1 ;  /* 0x0000000000017941 */ /* 0x000fea0003800200 */
.L_x_24358:
        /* <DEDUP_REMOVED lines=62> */
.L_x_24356:
[----:B------:R-:W-:Y:S05]  /*60470*/  BSYNC.RECONVERGENT B0 ;  /* 0x0000000000007941 */ /* 0x000fea0003800200 */
.L_x_24355:
        /* <DEDUP_REMOVED lines=19> */
.L_x_24362:
        /* <DEDUP_REMOVED lines=12> */
.L_x_24364:
[----:B------:R-:W-:Y:S05]  /*60670*/  BSYNC.RECONVERGENT B1 ;  /* 0x0000000000017941 */ /* 0x000fea0003800200 */
.L_x_24363:
        /* <DEDUP_REMOVED lines=62> */
.L_x_24361:
[----:B------:R-:W-:Y:S05]  /*60a60*/  BSYNC.RECONVERGENT B0 ;  /* 0x0000000000007941 */ /* 0x000fea0003800200 */
.L_x_24360:
        /* <DEDUP_REMOVED lines=18> */
.L_x_24367:
        /* <DEDUP_REMOVED lines=12> */
.L_x_24369:
[----:B------:R-:W-:Y:S05]  /*60c50*/  BSYNC.RECONVERGENT B1 ;  /* 0x0000000000017941 */ /* 0x000fea0003800200 */
.L_x_24368:
        /* <DEDUP_REMOVED lines=62> */
.L_x_24366:
[----:B------:R-:W-:Y:S05]  /*61040*/  BSYNC.RECONVERGENT B0 ;  /* 0x0000000000007941 */ /* 0x000fea0003800200 */
.L_x_24365:
        /* <DEDUP_REMOVED lines=17> */
.L_x_24372:
        /* <DEDUP_REMOVED lines=12> */
.L_x_24374:
[----:B------:R-:W-:Y:S05]  /*61220*/  BSYNC.RECONVERGENT B1 ;  /* 0x0000000000017941 */ /* 0x000fea0003800200 */
.L_x_24373:
        /* <DEDUP_REMOVED lines=62> */
.L_x_24371:
[----:B------:R-:W-:Y:S05]  /*61610*/  BSYNC.RECONVERGENT B0 ;  /* 0x0000000000007941 */ /* 0x000fea0003800200 */
.L_x_24370:
        /* <DEDUP_REMOVED lines=18> */
.L_x_24377:
        /* <DEDUP_REMOVED lines=12> */
.L_x_24379:
[----:B------:R-:W-:Y:S05]  /*61800*/  BSYNC.RECONVERGENT B1 ;  /* 0x0000000000017941 */ /* 0x000fea0003800200 */
.L_x_24378:
        /* <DEDUP_REMOVED lines=62> */
.L_x_24376:
[----:B------:R-:W-:Y:S05]  /*61bf0*/  BSYNC.RECONVERGENT B0 ;  /* 0x0000000000007941 */ /* 0x000fea0003800200 */
.L_x_24375:
[----:B------:R-:W-:Y:S01]  /*61c00*/  LOP3.LUT R8, R8, 0xffffffbf, RZ, 0xc0, !PT ;  /* 0xffffffbf08087812 */ /* 0x000fe200078ec0ff */
[----:B------:R-:W-:Y:S01]  /*61c10*/  FMUL.FTZ R200, R225, R227 ;  /* 0x000000e3e1c87220 */ /* 0x000fe20000410000 */
[----:B------:R-:W-:Y:S01]  /*61c20*/  I2FP.F32.U32 R18, R19 ;  /* 0x0000001300127245 */ /* 0x000fe20000201000 */
[-C--:B------:R-:W-:Y:S01]  /*61c30*/  FMUL.FTZ R19, R219, R227.reuse ;  /* 0x000000e3db137220 */ /* 0x080fe20000410000 */
[----:B------:R-:W-:Y:S01]  /*61c40*/  @P1 LOP3.LUT R8, R8, 0x40, RZ, 0xfc, !PT ;  /* 0x0000004008081812 */ /* 0x000fe200078efcff */
[-C--:B------:R-:W-:Y:S01]  /*61c50*/  FMUL.FTZ R219, R229, R227.reuse ;  /* 0x000000e3e5db7220 */ /* 0x080fe20000410000 */
[----:B------:R-:W-:Y:S02]  /*61c60*/  IMAD.U32 R17, R17, 0x10000, RZ ;  /* 0x0001000011117824 */ /* 0x000fe400078e00ff */
        /* <DEDUP_REMOVED lines=32> */
.L_x_24339:
        /* <DEDUP_REMOVED lines=15> */
[----:B------:R-:W-:Y:S02]  /*61f60*/  LOP3.LUT R217, R216, R217, RZ, 0xfc, !PT ;  /* 0x000000d9d8d97212 */ /* 0x000fe400078efcff */
[----:B------:R-:W-:Y:S02]  /*61f70*/  SEL R216, RZ, 0x1000000, !P4 ;  /* 0x01000000ffd87807 */ /* 0x000fe40006000000 */
[----:B------:R-:W-:-:S04]  /*61f80*/  SEL R219, RZ, 0x100, !P6 ;  /* 0x00000100ffdb7807 */ /* 0x000fc80007000000 */
[----:B------:R-:W-:Y:S02]  /*61f90*/  LOP3.LUT R216, R219, R216, R218, 0xfe, !PT ;  /* 0x000000d8dbd87212 */ /* 0x000fe400078efeda */
        /* <DEDUP_REMOVED lines=25> */
.L_x_24380:
        /* <DEDUP_REMOVED lines=265> */
.L_x_24394:
[----:B-1----:R-:W-:Y:S01]  /*631c0*/  FADD.FTZ R216, R219, R216 ;  /* 0x000000d8dbd87221 */ /* 0x002fe20000010000 */
[----:B------:R-:W2:Y:S01]  /*631d0*/  LDL R228, [R1+0x1dc] ;  /* 0x0001dc0001e47983 */ /* 0x000ea20000100800 */
[----:B0-----:R-:W0:Y:S01]  /*631e0*/  @!P1 LDC.64 R218, c[0x0][0x3c0] ;  /* 0x0000f000ffda9b82 */ /* 0x001e220000000a00 */
[----:B------:R-:W-:Y:S01]  /*631f0*/  FMUL.FTZ R217, R227, R227 ;  /* 0x000000e3e3d97220 */ /* 0x000fe20000410000 */
[----:B------:R-:W-:Y:S01]  /*63200*/  ISETP.NE.AND P2, PT, RZ, UR15, PT ;  /* 0x0000000fff007c0c */ /* 0x000fe2000bf45270 */
[----:B------:R-:W-:Y:S01]  /*63210*/  FFMA.FTZ R216, R216, R224, UR16 ;  /* 0x00000010d8d87e23 */ /* 0x000fe200080100e0 */
[----:B------:R-:W3:Y:S02]  /*63220*/  LDL R231, [R1+0x1c8] ;  /* 0x0001c80001e77983 */ /* 0x000ee40000100800 */
[----:B------:R-:W-:Y:S02]  /*63230*/  FSEL R217, R217, RZ, P2 ;  /* 0x000000ffd9d97208 */ /* 0x000fe40001000000 */
[----:B------:R-:W1:Y:S01]  /*63240*/  @!P1 LDC.64 R224, c[0x0][0x3c8] ;  /* 0x0000f200ffe09b82 */ /* 0x000e620000000a00 */
[----:B------:R-:W4:Y:S02]  /*63250*/  LDL R252, [R1+0x1fc] ;  /* 0x0001fc0001fc7983 */ /* 0x000f240000100800 */
[----:B------:R-:W-:-:S02]  /*63260*/  FADD.FTZ R216, R216, R217 ;  /* 0x000000d9d8d87221 */ /* 0x000fc40000010000 */
[----:B------:R-:W4:Y:S04]  /*63270*/  LDL R229, [R1+0x1cc] ;  /* 0x0001cc0001e57983 */ /* 0x000f280000100800 */
[----:B------:R-:W1:Y:S01]  /*63280*/  MUFU.RSQ R216, R216 ;  /* 0x000000d800d87308 */ /* 0x000e620000001400 */
[----:B------:R-:W-:Y:S01]  /*63290*/  FSEL R217, R227, RZ, !P2 ;  /* 0x000000ffe3d97208 */ /* 0x000fe20005000000 */
[----:B------:R0:W-:Y:S02]  /*632a0*/  STL [R1+0x324], R2 ;  /* 0x0003240201007387 */ /* 0x0001e40000100800 */
[----:B0-----:R-:W-:-:S04]  /*632b0*/  @!P1 IMAD.WIDE R218, R230, 0x4, R218 ;  /* 0x00000004e6da9825 */ /* 0x001fc800078e02da */
[C---:B------:R-:W-:Y:S01]  /*632c0*/  FADD.FTZ R84, -R217.reuse, R84 ;  /* 0x00000054d9547221 */ /* 0x040fe20000010100 */
[----:B------:R-:W-:Y:S01]  /*632d0*/  FADD.FTZ R85, -R217, R85 ;  /* 0x00000055d9557221 */ /* 0x000fe20000010100 */
[----:B------:R1:W-:Y:S04]  /*632e0*/  @!P1 STG.E desc[UR8][R218.64], R227 ;  /* 0x000000e3da009986 */ /* 0x0003e8000c101908 */
[----:B------:R-:W3:Y:S04]  /*632f0*/  LDL R2, [R1+0x1f8] ;  /* 0x0001f80001027983 */ /* 0x000ee80000100800 */
[----:B------:R-:W-:Y:S01]  /*63300*/  STL [R1+0x320], R0 ;  /* 0x0003200001007387 */ /* 0x000fe20000100800 */
[----:B-1----:R-:W-:-:S04]  /*63310*/  @!P1 IMAD.WIDE R218, R230, 0x4, R224 ;  /* 0x00000004e6da9825 */ /* 0x002fc800078e02e0 */
[C---:B------:R-:W-:Y:S01]  /*63320*/  FADD.FTZ R86, -R217.reuse, R86 ;  /* 0x00000056d9567221 */ /* 0x040fe20000010100 */
[----:B------:R-:W2:Y:S04]  /*63330*/  LDL R224, [R1+0x1e4] ;  /* 0x0001e40001e07983 */ /* 0x000ea80000100800 */
[----:B------:R0:W-:Y:S04]  /*63340*/  @!P1 STG.E desc[UR8][R218.64], R216 ;  /* 0x000000d8da009986 */ /* 0x0001e8000c101908 */
[----:B------:R-:W2:Y:S01]  /*63350*/  LDL R225, [R1+0x1d4] ;  /* 0x0001d40001e17983 */ /* 0x000ea20000100800 */
[----:B------:R-:W-:-:S03]  /*63360*/  FADD.FTZ R87, -R217, R87 ;  /* 0x00000057d9577221 */ /* 0x000fc60000010100 */
[----:B------:R-:W4:Y:S01]  /*63370*/  LDL R227, [R1+0x1ec] ;  /* 0x0001ec0001e37983 */ /* 0x000f220000100800 */
[C---:B0-----:R-:W-:Y:S01]  /*63380*/  FMUL.FTZ R219, R216.reuse, R84 ;  /* 0x00000054d8db7220 */ /* 0x041fe20000410000 */
[----:B------:R-:W-:Y:S02]  /*63390*/  FMUL.FTZ R218, R216, R85 ;  /* 0x00000055d8da7220 */ /* 0x000fe40000410000 */
[----:B------:R-:W3:Y:S04]  /*633a0*/  LDL R84, [R1+0x1d0] ;  /* 0x0001d00001547983 */ /* 0x000ee80000100800 */
[----:B------:R-:W3:Y:S04]  /*633b0*/  LDL R85, [R1+0x1e0] ;  /* 0x0001e00001557983 */ /* 0x000ee80000100800 */
[----:B------:R-:W4:Y:S01]  /*633c0*/  LDL R0, [R1+0x1c4] ;  /* 0x0001c40001007983 */ /* 0x000f220000100800 */
[----:B---3--:R-:W-:Y:S01]  /*633d0*/  FFMA.FTZ R84, R219, R84, R85 ;  /* 0x00000054db547223 */ /* 0x008fe20000010055 */
[----:B--2---:R-:W-:Y:S01]  /*633e0*/  FFMA.FTZ R85, R218, R225, R224 ;  /* 0x000000e1da557223 */ /* 0x004fe200000100e0 */
[C---:B------:R-:W-:Y:S01]  /*633f0*/  FMUL.FTZ R225, R216.reuse, R86 ;  /* 0x00000056d8e17220 */ /* 0x040fe20000410000 */
[----:B------:R-:W-:Y:S01]  /*63400*/  FMUL.FTZ R224, R216, R87 ;  /* 0x00000057d8e07220 */ /* 0x000fe20000410000 */
[----:B------:R-:W2:Y:S04]  /*63410*/  LDL R86, [R1+0x1d8] ;  /* 0x0001d80001567983 */ /* 0x000ea80000100800 */
[----:B------:R-:W2:Y:S01]  /*63420*/  LDL R87, [R1+0x1e8] ;  /* 0x0001e80001577983 */ /* 0x000ea20000100800 */
[----:B------:R-:W-:Y:S01]  /*63430*/  F2FP.BF16.F32.PACK_AB R84, R85, R84 ;  /* 0x000000545554723e */ /* 0x000fe200000010ff */
[----:B--2---:R-:W-:Y:S01]  /*63440*/  FFMA.FTZ R85, R225, R86, R87 ;  /* 0x00000056e1557223 */ /* 0x004fe20000010057 */
[----:B----4-:R-:W-:Y:S01]  /*63450*/  FFMA.FTZ R86, R224, R228, R227 ;  /* 0x000000e4e0567223 */ /* 0x010fe200000100e3 */
[----:B------:R-:W-:-:S04]  /*63460*/  FADD.FTZ R87, -R217, R89 ;  /* 0x00000059d9577221 */ /* 0x000fc80000010100 */
[----:B------:R-:W-:Y:S01]  /*63470*/  F2FP.BF16.F32.PACK_AB R85, R86, R85 ;  /* 0x000000555655723e */ /* 0x000fe200000010ff */
[C---:B------:R-:W-:Y:S01]  /*63480*/  FADD.FTZ R86, -R217.reuse, R88 ;  /* 0x00000058d9567221 */ /* 0x040fe20000010100 */
[C---:B------:R-:W-:Y:S01]  /*63490*/  FADD.FTZ R88, -R217.reuse, R90 ;  /* 0x0000005ad9587221 */ /* 0x040fe20000010100 */
[----:B------:R-:W-:Y:S01]  /*634a0*/  FADD.FTZ R89, -R217, R91 ;  /* 0x0000005bd9597221 */ /* 0x000fe20000010100 */
[C---:B------:R-:W-:Y:S01]  /*634b0*/  FMUL.FTZ R91, R216.reuse, R87 ;  /* 0x00000057d85b7220 */ /* 0x040fe20000410000 */
[C---:B------:R-:W-:Y:S01]  /*634c0*/  FMUL.FTZ R90, R216.reuse, R86 ;  /* 0x00000056d85a7220 */ /* 0x040fe20000410000 */
[C---:B------:R-:W-:Y:S01]  /*634d0*/  FMUL.FTZ R227, R216.reuse, R88 ;  /* 0x00000058d8e37220 */ /* 0x040fe20000410000 */
[----:B------:R-:W2:Y:S04]  /*634e0*/  LDL R86, [R1+0x1c0] ;  /* 0x0001c00001567983 */ /* 0x000ea80000100800 */
[----:B------:R-:W3:Y:S04]  /*634f0*/  LDL R87, [R1+0x1f4] ;  /* 0x0001f40001577983 */ /* 0x000ee80000100800 */
[----:B------:R-:W2:Y:S01]  /*63500*/  LDL R88, [R1+0x1f0] ;  /* 0x0001f00001587983 */ /* 0x000ea20000100800 */
[----:B------:R-:W-:Y:S01]  /*63510*/  FMUL.FTZ R228, R216, R89 ;  /* 0x00000059d8e47220 */ /* 0x000fe20000410000 */
[----:B---3--:R-:W-:Y:S01]  /*63520*/  FFMA.FTZ R89, R91, R0, R87 ;  /* 0x000000005b597223 */ /* 0x008fe20000010057 */
[----:B------:R-:W-:Y:S01]  /*63530*/  FFMA.FTZ R87, R227, R231, R2 ;  /* 0x000000e7e3577223 */ /* 0x000fe20000010002 */
[----:B------:R-:W3:Y:S01]  /*63540*/  LDL R0, [R1+0x19c] ;  /* 0x00019c0001007983 */ /* 0x000ee20000100800 */
[----:B--2---:R-:W-:Y:S01]  /*63550*/  FFMA.FTZ R86, R90, R86, R88 ;  /* 0x000000565a567223 */ /* 0x004fe20000010058 */
[----:B------:R-:W-:-:S02]  /*63560*/  FFMA.FTZ R88, R228, R229, R252 ;  /* 0x000000e5e4587223 */ /* 0x000fc400000100fc */
[----:B------:R-:W2:Y:S02]  /*63570*/  LDL R231, [R1+0x198] ;  /* 0x0001980001e77983 */ /* 0x000ea40000100800 */
[----:B------:R-:W-:Y:S02]  /*63580*/  F2FP.BF16.F32.PACK_AB R86, R89, R86 ;  /* 0x000000565956723e */ /* 0x000fe400000010ff */
[----:B------:R-:W4:Y:S01]  /*63590*/  LDL R229, [R1+0x1a4] ;  /* 0x0001a40001e57983 */ /* 0x000f220000100800 */
[----:B------:R-:W-:Y:S02]  /*635a0*/  F2FP.BF16.F32.PACK_AB R87, R88, R87 ;  /* 0x000000575857723e */ /* 0x000fe400000010ff */
[----:B------:R-:W0:Y:S01]  /*635b0*/  LDC.64 R88, c[0x0][0x428] ;  /* 0x00010a00ff587b82 */ /* 0x000e220000000a00 */
[----:B------:R-:W2:Y:S04]  /*635c0*/  LDL R252, [R1+0x208] ;  /* 0x0002080001fc7983 */ /* 0x000ea80000100800 */
[----:B------:R-:W3:Y:S01]  /*635d0*/  LDL R2, [R1+0x20c] ;  /* 0x00020c0001027983 */ /* 0x000ee20000100800 */
[----:B0-----:R-:W-:-:S05]  /*635e0*/  IMAD.WIDE.U32 R88, R226, 0x10, R88 ;  /* 0x00000010e2587825 */ /* 0x001fca00078e0058 */
[----:B------:R0:W-:Y:S04]  /*635f0*/  STG.E.128 desc[UR8][R88.64], R84 ;  /* 0x0000005458007986 */ /* 0x0001e8000c101d08 */
[----:B0-----:R-:W4:Y:S04]  /*63600*/  LDL R87, [R1+0x1a8] ;  /* 0x0001a80001577983 */ /* 0x001f280000100800 */
[----:B------:R-:W2:Y:S04]  /*63610*/  LDL R84, [R1+0x1ac] ;  /* 0x0001ac0001547983 */ /* 0x000ea80000100800 */
[----:B------:R-:W3:Y:S04]  /*63620*/  LDL R85, [R1+0x1b8] ;  /* 0x0001b80001557983 */ /* 0x000ee80000100800 */
[----:B------:R-:W3:Y:S04]  /*63630*/  LDL R86, [R1+0x1a0] ;  /* 0x0001a00001567983 */ /* 0x000ee80000100800 */
[----:B------:R-:W3:Y:S04]  /*63640*/  LDL R88, [R1+0x1bc] ;  /* 0x0001bc0001587983 */ /* 0x000ee80000100800 */
[----:B------:R-:W3:Y:S01]  /*63650*/  LDL R89, [R1+0x1b4] ;  /* 0x0001b40001597983 */ /* 0x000ee20000100800 */
[----:B----4-:R-:W-:-:S03]  /*63660*/  FFMA.FTZ R87, R227, R87, R110 ;  /* 0x00000057e3577223 */ /* 0x010fc6000001006e */
[----:B------:R-:W4:Y:S01]  /*63670*/  LDL R227, [R1+0x1b0] ;  /* 0x0001b00001e37983 */ /* 0x000f220000100800 */
[----:B--2---:R-:W-:Y:S01]  /*63680*/  FFMA.FTZ R84, R228, R84, R111 ;  /* 0x00000054e4547223 */ /* 0x004fe2000001006f */
[----:B---3--:R-:W-:-:S04]  /*63690*/  FFMA.FTZ R85, R225, R85, R106 ;  /* 0x00000055e1557223 */ /* 0x008fc8000001006a */
[----:B------:R-:W-:Y:S01]  /*636a0*/  F2FP.BF16.F32.PACK_AB R87, R84, R87 ;  /* 0x000000575457723e */ /* 0x000fe200000010ff */
[----:B------:R-:W2:Y:S01]  /*636b0*/  LDL R225, [R1+0x190] ;  /* 0x0001900001e17983 */ /* 0x000ea20000100800 */
[----:B------:R-:W-:-:S03]  /*636c0*/  FFMA.FTZ R86, R90, R86, R108 ;  /* 0x000000565a567223 */ /* 0x000fc6000001006c */
[----:B------:R-:W3:Y:S01]  /*636d0*/  LDL R90, [R1+0x194] ;  /* 0x00019400015a7983 */ /* 0x000ee20000100800 */
[----:B------:R-:W-:Y:S02]  /*636e0*/  FFMA.FTZ R91, R91, R229, R109 ;  /* 0x000000e55b5b7223 */ /* 0x000fe4000001006d */
[----:B------:R-:W0:Y:S01]  /*636f0*/  LDC.64 R228, c[0x0][0x430] ;  /* 0x00010c00ffe47b82 */ /* 0x000e220000000a00 */
[----:B------:R-:W-:Y:S01]  /*63700*/  FFMA.FTZ R88, R224, R88, R107 ;  /* 0x00000058e0587223 */ /* 0x000fe2000001006b */
[----:B----4-:R-:W-:Y:S01]  /*63710*/  FFMA.FTZ R84, R219, R227, R104 ;  /* 0x000000e3db547223 */ /* 0x010fe20000010068 */
[----:B------:R-:W-:Y:S01]  /*63720*/  FFMA.FTZ R89, R218, R89, R105 ;  /* 0x00000059da597223 */ /* 0x000fe20000010069 */
[----:B------:R-:W2:Y:S04]  /*63730*/  LDL R227, [R1+0x200] ;  /* 0x0002000001e37983 */ /* 0x000ea80000100800 */
[----:B------:R-:W3:Y:S01]  /*63740*/  LDL R219, [R1+0x204] ;  /* 0x0002040001db7983 */ /* 0x000ee20000100800 */
[----:B------:R-:W-:-:S02]  /*63750*/  F2FP.BF16.F32.PACK_AB R85, R88, R85 ;  /* 0x000000555855723e */ /* 0x000fc400000010ff */
[----:B------:R-:W-:Y:S01]  /*63760*/  F2FP.BF16.F32.PACK_AB R84, R89, R84 ;  /* 0x000000545954723e */ /* 0x000fe200000010ff */
[----:B0-----:R-:W-:Y:S01]  /*63770*/  IMAD.WIDE.U32 R88, R226, 0x10, R228 ;  /* 0x00000010e2587825 */ /* 0x001fe200078e00e4 */
[----:B------:R-:W-:-:S03]  /*63780*/  F2FP.BF16.F32.PACK_AB R86, R91, R86 ;  /* 0x000000565b56723e */ /* 0x000fc600000010ff */
[C---:B------:R-:W-:Y:S01]  /*63790*/  FADD.FTZ R82, -R217.reuse, R82 ;  /* 0x00000052d9527221 */ /* 0x040fe20000010100 */
[C---:B------:R-:W-:Y:S01]  /*637a0*/  FADD.FTZ R83, -R217.reuse, R83 ;  /* 0x00000053d9537221 */ /* 0x040fe20000010100 */
[C---:B------:R-:W-:Y:S01]  /*637b0*/  FADD.FTZ R80, -R217.reuse, R80 ;  /* 0x00000050d9507221 */ /* 0x040fe20000010100 */
[C---:B------:R-:W-:Y:S01]  /*637c0*/  FADD.FTZ R81, -R217.reuse, R81 ;  /* 0x00000051d9517221 */ /* 0x040fe20000010100 */
[----:B------:R0:W-:Y:S01]  /*637d0*/  STG.E.128 desc[UR8][R88.64], R84 ;  /* 0x0000005458007986 */ /* 0x0001e2000c101d08 */
[----:B------:R-:W-:-:S03]  /*637e0*/  FADD.FTZ R76, -R217, R76 ;  /* 0x0000004cd94c7221 */ /* 0x000fc60000010100 */
[----:B------:R-:W4:Y:S01]  /*637f0*/  LDL R224, [R1+0x188] ;  /* 0x0001880001e07983 */ /* 0x000f220000100800 */
[----:B------:R-:W-:-:S03]  /*63800*/  FADD.FTZ R77, -R217, R77 ;  /* 0x0000004dd94d7221 */ /* 0x000fc60000010100 */
[----:B------:R-:W4:Y:S04]  /*63810*/  LDL R226, [R1+0x16c] ;  /* 0x00016c0001e27983 */ /* 0x000f280000100800 */
[----:B------:R-:W4:Y:S04]  /*63820*/  LDL R218, [R1+0x178] ;  /* 0x0001780001da7983 */ /* 0x000f280000100800 */
[----:B------:R-:W4:Y:S01]  /*63830*/  LDL R91, [R1+0x160] ;  /* 0x00016000015b7983 */ /* 0x000f220000100800 */
[C---:B0-----:R-:W-:Y:S01]  /*63840*/  FMUL.FTZ R86, R216.reuse, R82 ;  /* 0x00000052d8567220 */ /* 0x041fe20000410000 */
[C---:B------:R-:W-:Y:S01]  /*63850*/  FMUL.FTZ R87, R216.reuse, R83 ;  /* 0x00000053d8577220 */ /* 0x040fe20000410000 */
[C---:B------:R-:W-:Y:S01]  /*63860*/  FMUL.FTZ R84, R216.reuse, R80 ;  /* 0x00000050d8547220 */ /* 0x040fe20000410000 */
[----:B------:R-:W-:Y:S01]  /*63870*/  FMUL.FTZ R85, R216, R81 ;  /* 0x00000051d8557220 */ /* 0x000fe20000410000 */
[----:B------:R-:W-:Y:S01]  /*63880*/  FFMA.FTZ R81, R86, R231, R252 ;  /* 0x000000e756517223 */ /* 0x000fe200000100fc */
[----:B------:R-:W-:Y:S01]  /*63890*/  FFMA.FTZ R82, R87, R0, R2 ;  /* 0x0000000057527223 */ /* 0x000fe20000010002 */
[----:B------:R-:W-:Y:S01]  /*638a0*/  FMUL.FTZ R88, R216, R77 ;  /* 0x0000004dd8587220 */ /* 0x000fe20000410000 */
[----:B------:R-:W4:Y:S03]  /*638b0*/  LDL R252, [R1+0x21c] ;  /* 0x00021c0001fc7983 */ /* 0x000f260000100800 */
[----:B------:R-:W-:Y:S01]  /*638c0*/  F2FP.BF16.F32.PACK_AB R81, R82, R81 ;  /* 0x000000515251723e */ /* 0x000fe200000010ff */
[----:B------:R-:W-:Y:S01]  /*638d0*/  FADD.FTZ R82, -R217, R78 ;  /* 0x0000004ed9527221 */ /* 0x000fe20000010100 */
[C---:B------:R-:W-:Y:S01]  /*638e0*/  FMUL.FTZ R78, R216.reuse, R76 ;  /* 0x0000004cd84e7220 */ /* 0x040fe20000410000 */
[----:B------:R-:W4:Y:S04]  /*638f0*/  LDL R77, [R1+0x180] ;  /* 0x00018000014d7983 */ /* 0x000f280000100800 */
[----:B------:R-:W4:Y:S01]  /*63900*/  LDL R76, [R1+0x214] ;  /* 0x00021400014c7983 */ /* 0x000f220000100800 */
[----:B------:R-:W-:-:S03]  /*63910*/  FMUL.FTZ R89, R216, R82 ;  /* 0x00000052d8597220 */ /* 0x000fc60000410000 */
        /* <DEDUP_REMOVED lines=8> */
[----:B------:R-:W-:Y:S02]  /*639a0*/  F2FP.BF16.F32.PACK_AB R80, R83, R80 ;  /* 0x000000505350723e */ /* 0x000fe400000010ff */
[----:B------:R-:W3:Y:S04]  /*639b0*/  LDL R219, [R1+0x170] ;  /* 0x0001700001db7983 */ /* 0x000ee80000100800 */
[----:B------:R-:W2:Y:S04]  /*639c0*/  LDL R83, [R1+0x184] ;  /* 0x0001840001537983 */ /* 0x000ea80000100800 */
[----:B------:R-:W3:Y:S01]  /*639d0*/  LDL R90, [R1+0x164] ;  /* 0x00016400015a7983 */ /* 0x000ee20000100800 */
[----:B------:R-:W-:-:S04]  /*639e0*/  FADD.FTZ R79, -R217, R79 ;  /* 0x0000004fd94f7221 */ /* 0x000fc80000010100 */
[----:B------:R-:W-:Y:S01]  /*639f0*/  FMUL.FTZ R79, R216, R79 ;  /* 0x0000004fd84f7220 */ /* 0x000fe20000410000 */
[----:B----4-:R-:W-:-:S03]  /*63a00*/  FFMA.FTZ R82, R78, R77, R82 ;  /* 0x0000004d4e527223 */ /* 0x010fc60000010052 */
[----:B------:R-:W-:Y:S01]  /*63a10*/  FFMA.FTZ R77, R79, R231, R252 ;  /* 0x000000e74f4d7223 */ /* 0x000fe200000100fc */
[----:B--2---:R-:W-:Y:S01]  /*63a20*/  FFMA.FTZ R83, R88, R83, R76 ;  /* 0x0000005358537223 */ /* 0x004fe2000001004c */
[----:B------:R-:W-:Y:S01]  /*63a30*/  FFMA.FTZ R76, R89, R224, R225 ;  /* 0x000000e0594c7223 */ /* 0x000fe200000100e1 */
[----:B------:R-:W-:Y:S01]  /*63a40*/  FFMA.FTZ R79, R79, R226, R119 ;  /* 0x000000e24f4f7223 */ /* 0x000fe20000010077 */
[----:B------:R-:W0:Y:S01]  /*63a50*/  LDC.64 R224, c[0x0][0x428] ;  /* 0x00010a00ffe07b82 */ /* 0x000e220000000a00 */
[----:B------:R-:W-:Y:S01]  /*63a60*/  FFMA.FTZ R78, R78, R91, R116 ;  /* 0x0000005b4e4e7223 */ /* 0x000fe20000010074 */
[----:B------:R-:W-:Y:S01]  /*63a70*/  F2FP.BF16.F32.PACK_AB R82, R83, R82 ;  /* 0x000000525352723e */ /* 0x000fe200000010ff */
[----:B------:R-:W-:Y:S01]  /*63a80*/  FADD.FTZ R72, -R217, R72 ;  /* 0x00000048d9487221 */ /* 0x000fe20000010100 */
[----:B------:R-:W-:Y:S01]  /*63a90*/  F2FP.BF16.F32.PACK_AB R83, R77, R76 ;  /* 0x0000004c4d53723e */ /* 0x000fe200000010ff */
[----:B------:R-:W2:Y:S04]  /*63aa0*/  LDL R252, [R1+0x230] ;  /* 0x0002300001fc7983 */ /* 0x000ea80000100800 */
[----:B------:R-:W2:Y:S04]  /*63ab0*/  LDL R231, [R1+0x140] ;  /* 0x0001400001e77983 */ /* 0x000ea80000100800 */
[----:B------:R-:W4:Y:S04]  /*63ac0*/  LDL R226, [R1+0x144] ;  /* 0x0001440001e27983 */ /* 0x000f280000100800 */
[----:B------:R-:W4:Y:S01]  /*63ad0*/  LDL R91, [R1+0x23c] ;  /* 0x00023c00015b7983 */ /* 0x000f220000100800 */
[----:B0-----:R-:W-:-:S05]  /*63ae0*/  IMAD.WIDE.U32 R76, R215, 0x10, R224 ;  /* 0x00000010d74c7825 */ /* 0x001fca00078e00e0 */
[----:B------:R0:W-:Y:S02]  /*63af0*/  STG.E.128 desc[UR8][R76.64], R80 ;  /* 0x000000504c007986 */ /* 0x0001e4000c101d08 */
[----:B0-----:R-:W-:Y:S01]  /*63b00*/  FFMA.FTZ R81, R87, R2, R115 ;  /* 0x0000000257517223 */ /* 0x001fe20000010073 */
[----:B------:R-:W-:Y:S01]  /*63b10*/  FFMA.FTZ R82, R85, R0, R113 ;  /* 0x0000000055527223 */ /* 0x000fe20000010071 */
[----:B------:R-:W2:Y:S04]  /*63b20*/  LDL R2, [R1+0x22c] ;  /* 0x00022c0001027983 */ /* 0x000ea80000100800 */
[----:B------:R-:W2:Y:S01]  /*63b30*/  LDL R0, [R1+0x15c] ;  /* 0x00015c0001007983 */ /* 0x000ea20000100800 */
[----:B---3--:R-:W-:Y:S01]  /*63b40*/  FFMA.FTZ R76, R89, R227, R118 ;  /* 0x000000e3594c7223 */ /* 0x008fe20000010076 */
[----:B------:R-:W-:Y:S01]  /*63b50*/  FFMA.FTZ R77, R86, R218, R114 ;  /* 0x000000da564d7223 */ /* 0x000fe20000010072 */
[----:B------:R-:W-:Y:S01]  /*63b60*/  FFMA.FTZ R80, R88, R90, R117 ;  /* 0x0000005a58507223 */ /* 0x000fe20000010075 */
[----:B------:R-:W3:Y:S02]  /*63b70*/  LDL R85, [R1+0x158] ;  /* 0x0001580001557983 */ /* 0x000ee40000100800 */
[----:B------:R-:W-:Y:S01]  /*63b80*/  F2FP.BF16.F32.PACK_AB R79, R79, R76 ;  /* 0x0000004c4f4f723e */ /* 0x000fe200000010ff */
[----:B------:R-:W-:Y:S01]  /*63b90*/  FFMA.FTZ R76, R84, R219, R112 ;  /* 0x000000db544c7223 */ /* 0x000fe20000010070 */
[----:B------:R-:W-:Y:S01]  /*63ba0*/  F2FP.BF16.F32.PACK_AB R78, R80, R78 ;  /* 0x0000004e504e723e */ /* 0x000fe200000010ff */
[----:B------:R-:W4:Y:S01]  /*63bb0*/  LDL R227, [R1+0x234] ;  /* 0x0002340001e37983 */ /* 0x000f220000100800 */
[----:B------:R-:W-:Y:S01]  /*63bc0*/  F2FP.BF16.F32.PACK_AB R77, R81, R77 ;  /* 0x0000004d514d723e */ /* 0x000fe200000010ff */
[----:B------:R-:W-:Y:S01]  /*63bd0*/  IMAD.WIDE.U32 R80, R215, 0x10, R228 ;  /* 0x00000010d7507825 */ /* 0x000fe200078e00e4 */
[----:B------:R-:W-:Y:S01]  /*63be0*/  F2FP.BF16.F32.PACK_AB R76, R82, R76 ;  /* 0x0000004c524c723e */ /* 0x000fe200000010ff */
[----:B------:R-:W4:Y:S04]  /*63bf0*/  LDL R215, [R1+0x154] ;  /* 0x0001540001d77983 */ /* 0x000f280000100800 */
[----:B------:R-:W3:Y:S04]  /*63c00*/  LDL R82, [R1+0x228] ;  /* 0x0002280001527983 */ /* 0x000ee80000100800 */
[----:B------:R0:W-:Y:S04]  /*63c10*/  STG.E.128 desc[UR8][R80.64], R76 ;  /* 0x0000004c50007986 */ /* 0x0001e8000c101d08 */
[----:B------:R-:W4:Y:S04]  /*63c20*/  LDL R219, [R1+0x238] ;  /* 0x0002380001db7983 */ /* 0x000f280000100800 */
[----:B------:R-:W4:Y:S04]  /*63c30*/  LDL R218, [R1+0x148] ;  /* 0x0001480001da7983 */ /* 0x000f280000100800 */
[----:B------:R-:W4:Y:S04]  /*63c40*/  LDL R90, [R1+0x14c] ;  /* 0x00014c00015a7983 */ /* 0x000f280000100800 */
[----:B------:R-:W4:Y:S01]  /*63c50*/  LDL R89, [R1+0x128] ;  /* 0x0001280001597983 */ /* 0x000f220000100800 */
[----:B0-----:R-:W-:-:S03]  /*63c60*/  FMUL.FTZ R78, R216, R72 ;  /* 0x00000048d84e7220 */ /* 0x001fc60000410000 */
[----:B------:R-:W4:Y:S04]  /*63c70*/  LDL R80, [R1+0x150] ;  /* 0x0001500001507983 */ /* 0x000f280000100800 */
[----:B------:R-:W4:Y:S04]  /*63c80*/  LDL R81, [R1+0x224] ;  /* 0x0002240001517983 */ /* 0x000f280000100800 */
[----:B------:R-:W4:Y:S04]  /*63c90*/  LDL R72, [R1+0x220] ;  /* 0x0002200001487983 */ /* 0x000f280000100800 */
[----:B------:R-:W4:Y:S04]  /*63ca0*/  LDL R88, [R1+0x12c] ;  /* 0x00012c0001587983 */ /* 0x000f280000100800 */
[----:B------:R-:W4:Y:S04]  /*63cb0*/  LDL R87, [R1+0x130] ;  /* 0x0001300001577983 */ /* 0x000f280000100800 */
[----:B------:R-:W4:Y:S01]  /*63cc0*/  LDL R86, [R1+0x138] ;  /* 0x0001380001567983 */ /* 0x000f220000100800 */
[C---:B------:R-:W-:Y:S01]  /*63cd0*/  FADD.FTZ R75, -R217.reuse, R75 ;  /* 0x0000004bd94b7221 */ /* 0x040fe20000010100 */
[----:B------:R-:W-:-:S02]  /*63ce0*/  FADD.FTZ R74, -R217, R74 ;  /* 0x0000004ad94a7221 */ /* 0x000fc40000010100 */
[----:B------:R-:W4:Y:S01]  /*63cf0*/  LDL R83, [R1+0x124] ;  /* 0x0001240001537983 */ /* 0x000f220000100800 */
[C---:B------:R-:W-:Y:S01]  /*63d00*/  FMUL.FTZ R76, R216.reuse, R75 ;  /* 0x0000004bd84c7220 */ /* 0x040fe20000410000 */
[----:B------:R-:W-:Y:S02]  /*63d10*/  FMUL.FTZ R79, R216, R74 ;  /* 0x0000004ad84f7220 */ /* 0x000fe40000410000 */
[----:B------:R-:W4:Y:S01]  /*63d20*/  LDL R84, [R1+0x120] ;  /* 0x0001200001547983 */ /* 0x000f220000100800 */
[----:B--2---:R-:W-:-:S03]  /*63d30*/  FFMA.FTZ R74, R76, R0, R2 ;  /* 0x000000004c4a7223 */ /* 0x004fc60000010002 */
[----:B------:R-:W2:Y:S04]  /*63d40*/  LDL R2, [R1+0x13c] ;  /* 0x00013c0001027983 */ /* 0x000ea80000100800 */
[----:B------:R-:W2:Y:S01]  /*63d50*/  LDL R0, [R1+0x134] ;  /* 0x0001340001007983 */ /* 0x000ea20000100800 */
[----:B------:R-:W-:-:S04]  /*63d60*/  FADD.FTZ R73, -R217, R73 ;  /* 0x00000049d9497221 */ /* 0x000fc80000010100 */
[----:B------:R-:W-:Y:S01]  /*63d70*/  FMUL.FTZ R77, R216, R73 ;  /* 0x00000049d84d7220 */ /* 0x000fe20000410000 */
[----:B------:R-:W-:Y:S01]  /*63d80*/  FADD.FTZ R68, -R217, R68 ;  /* 0x00000044d9447221 */ /* 0x000fe20000010100 */
[----:B---3--:R-:W-:Y:S01]  /*63d90*/  FFMA.FTZ R73, R79, R85, R82 ;  /* 0x000000554f497223 */ /* 0x008fe20000010052 */
[C---:B------:R-:W-:Y:S01]  /*63da0*/  FADD.FTZ R69, -R217.reuse, R69 ;  /* 0x00000045d9457221 */ /* 0x040fe20000010100 */
[C---:B------:R-:W-:Y:S01]  /*63db0*/  FADD.FTZ R71, -R217.reuse, R71 ;  /* 0x00000047d9477221 */ /* 0x040fe20000010100 */
[----:B------:R-:W3:Y:S02]  /*63dc0*/  LDL R85, [R1+0xe0] ;  /* 0x0000e00001557983 */ /* 0x000ee40000100800 */
[----:B------:R-:W-:Y:S01]  /*63dd0*/  F2FP.BF16.F32.PACK_AB R73, R74, R73 ;  /* 0x000000494a49723e */ /* 0x000fe200000010ff */
[----:B------:R-:W-:Y:S01]  /*63de0*/  FADD.FTZ R74, -R217, R70 ;  /* 0x00000046d94a7221 */ /* 0x000fe20000010100 */
[C---:B------:R-:W-:Y:S01]  /*63df0*/  FMUL.FTZ R70, R216.reuse, R68 ;  /* 0x00000044d8467220 */ /* 0x040fe20000410000 */
[C---:B------:R-:W-:Y:S01]  /*63e00*/  FMUL.FTZ R71, R216.reuse, R71 ;  /* 0x00000047d8477220 */ /* 0x040fe20000410000 */
[----:B------:R-:W3:Y:S01]  /*63e10*/  LDL R82, [R1+0xe4] ;  /* 0x0000e40001527983 */ /* 0x000ee20000100800 */
[----:B----4-:R-:W-:Y:S01]  /*63e20*/  FFMA.FTZ R75, R77, R215, R81 ;  /* 0x000000d74d4b7223 */ /* 0x010fe20000010051 */
[----:B------:R-:W-:Y:S01]  /*63e30*/  FMUL.FTZ R81, R216, R74 ;  /* 0x0000004ad8517220 */ /* 0x000fe20000410000 */
[----:B------:R-:W-:Y:S01]  /*63e40*/  FFMA.FTZ R72, R78, R80, R72 ;  /* 0x000000504e487223 */ /* 0x000fe20000010048 */
[----:B------:R-:W-:Y:S01]  /*63e50*/  FMUL.FTZ R80, R216, R69 ;  /* 0x00000045d8507220 */ /* 0x000fe20000410000 */
[----:B------:R-:W-:Y:S01]  /*63e60*/  FFMA.FTZ R74, R70, R231, R252 ;  /* 0x000000e7464a7223 */ /* 0x000fe200000100fc */
[----:B------:R-:W-:Y:S01]  /*63e70*/  FFMA.FTZ R68, R81, R218, R219 ;  /* 0x000000da51447223 */ /* 0x000fe200000100db */
[----:B------:R-:W4:Y:S01]  /*63e80*/  LDL R215, [R1+0x100] ;  /* 0x0001000001d77983 */ /* 0x000f220000100800 */
[----:B------:R-:W-:Y:S01]  /*63e90*/  F2FP.BF16.F32.PACK_AB R72, R75, R72 ;  /* 0x000000484b48723e */ /* 0x000fe200000010ff */
[----:B------:R-:W-:Y:S01]  /*63ea0*/  FFMA.FTZ R75, R80, R226, R227 ;  /* 0x000000e2504b7223 */ /* 0x000fe200000100e3 */
[----:B------:R-:W-:Y:S01]  /*63eb0*/  FFMA.FTZ R69, R71, R90, R91 ;  /* 0x0000005a47457223 */ /* 0x000fe2000001005b */
[----:B------:R-:W4:Y:S03]  /*63ec0*/  LDL R218, [R1+0x250] ;  /* 0x0002500001da7983 */ /* 0x000f260000100800 */
[----:B------:R-:W-:Y:S01]  /*63ed0*/  F2FP.BF16.F32.PACK_AB R74, R75, R74 ;  /* 0x0000004a4b4a723e */ /* 0x000fe200000010ff */
[----:B------:R-:W-:Y:S01]  /*63ee0*/  FFMA.FTZ R71, R71, R88, R127 ;  /* 0x0000005847477223 */ /* 0x000fe2000001007f */
[----:B------:R-:W-:Y:S01]  /*63ef0*/  F2FP.BF16.F32.PACK_AB R75, R69, R68 ;  /* 0x00000044454b723e */ /* 0x000fe200000010ff */
[----:B------:R-:W-:Y:S01]  /*63f00*/  IMAD.WIDE.U32 R68, R211, 0x10, R224 ;  /* 0x00000010d3447825 */ /* 0x000fe200078e00e0 */
[----:B------:R-:W3:Y:S04]  /*63f10*/  LDL R88, [R1+0x108] ;  /* 0x0001080001587983 */ /* 0x000ee80000100800 */
[----:B------:R0:W-:Y:S04]  /*63f20*/  STG.E.128 desc[UR8][R68.64], R72 ;  /* 0x0000004844007986 */ /* 0x0001e8000c101d08 */
[----:B------:R-:W3:Y:S04]  /*63f30*/  LDL R91, [R1+0x254] ;  /* 0x00025400015b7983 */ /* 0x000ee80000100800 */
[----:B------:R-:W3:Y:S01]  /*63f40*/  LDL R90, [R1+0x104] ;  /* 0x00010400015a7983 */ /* 0x000ee20000100800 */
[----:B------:R-:W-:-:S03]  /*63f50*/  FFMA.FTZ R70, R70, R84, R124 ;  /* 0x0000005446467223 */ /* 0x000fc6000001007c */
[----:B------:R-:W3:Y:S01]  /*63f60*/  LDL R84, [R1+0xe8] ;  /* 0x0000e80001547983 */ /* 0x000ee20000100800 */
[C---:B------:R-:W-:Y:S01]  /*63f70*/  FADD.FTZ R62, -R217.reuse, R62 ;  /* 0x0000003ed93e7221 */ /* 0x040fe20000010100 */
[C---:B------:R-:W-:Y:S01]  /*63f80*/  FADD.FTZ R63, -R217.reuse, R63 ;  /* 0x0000003fd93f7221 */ /* 0x040fe20000010100 */
[C---:B------:R-:W-:Y:S01]  /*63f90*/  FADD.FTZ R60, -R217.reuse, R60 ;  /* 0x0000003cd93c7221 */ /* 0x040fe20000010100 */
[C---:B------:R-:W-:Y:S01]  /*63fa0*/  FADD.FTZ R61, -R217.reuse, R61 ;  /* 0x0000003dd93d7221 */ /* 0x040fe20000010100 */
[----:B------:R-:W-:Y:S01]  /*63fb0*/  FADD.FTZ R56, -R217, R56 ;  /* 0x00000038d9387221 */ /* 0x000fe20000010100 */
[----:B0-----:R-:W-:Y:S01]  /*63fc0*/  FFMA.FTZ R68, R81, R89, R126 ;  /* 0x0000005951447223 */ /* 0x001fe2000001007e */
[----:B------:R-:W-:Y:S01]  /*63fd0*/  FFMA.FTZ R69, R79, R86, R122 ;  /* 0x000000564f457223 */ /* 0x000fe2000001007a */
[----:B------:R-:W3:Y:S03]  /*63fe0*/  LDL R89, [R1+0x258] ;  /* 0x0002580001597983 */ /* 0x000ee60000100800 */
[----:B------:R-:W-:Y:S01]  /*63ff0*/  F2FP.BF16.F32.PACK_AB R71, R71, R68 ;  /* 0x000000444747723e */ /* 0x000fe200000010ff */
[----:B------:R-:W-:Y:S01]  /*64000*/  FFMA.FTZ R68, R78, R87, R120 ;  /* 0x000000574e447223 */ /* 0x000fe20000010078 */
[----:B------:R-:W3:Y:S04]  /*64010*/  LDL R86, [R1+0x10c] ;  /* 0x00010c0001567983 */ /* 0x000ee80000100800 */
[----:B------:R-:W3:Y:S01]  /*64020*/  LDL R87, [R1+0x25c] ;  /* 0x00025c0001577983 */ /* 0x000ee20000100800 */
[----:B------:R-:W-:-:S03]  /*64030*/  FFMA.FTZ R72, R80, R83, R125 ;  /* 0x0000005350487223 */ /* 0x000fc6000001007d */
[----:B------:R-:W3:Y:S04]  /*64040*/  LDL R83, [R1+0xec] ;  /* 0x0000ec0001537983 */ /* 0x000ee80000100800 */
[----:B------:R-:W3:Y:S04]  /*64050*/  LDL R81, [R1+0x240] ;  /* 0x0002400001517983 */ /* 0x000ee80000100800 */
[----:B------:R-:W3:Y:S04]  /*64060*/  LDL R80, [R1+0x110] ;  /* 0x0001100001507983 */ /* 0x000ee80000100800 */
[----:B------:R-:W3:Y:S04]  /*64070*/  LDL R79, [R1+0x244] ;  /* 0x00024400014f7983 */ /* 0x000ee80000100800 */
[----:B------:R-:W3:Y:S01]  /*64080*/  LDL R78, [R1+0x114] ;  /* 0x00011400014e7983 */ /* 0x000ee20000100800 */
        /* <DEDUP_REMOVED lines=24> */
[----:B------:R-:W3:Y:S04]  /*64210*/  LDL R252, [R1+0xc4] ;  /* 0x0000c40001fc7983 */ /* 0x000ee80000100800 */
[----:B------:R-:W3:Y:S04]  /*64220*/  LDL R226, [R1+0x27c] ;  /* 0x00027c0001e27983 */ /* 0x000ee80000100800 */
[----:B------:R-:W3:Y:S04]  /*64230*/  LDL R219, [R1+0xb8] ;  /* 0x0000b80001db7983 */ /* 0x000ee80000100800 */
[----:B------:R-:W3:Y:S04]  /*64240*/  LDL R231, [R1+0x278] ;  /* 0x0002780001e77983 */ /* 0x000ee80000100800 */
[----:B------:R-:W3:Y:S01]  /*64250*/  LDL R227, [R1+0xc8] ;  /* 0x0000c80001e37983 */ /* 0x000ee20000100800 */
[----:B--2---:R-:W-:-:S03]  /*64260*/  FFMA.FTZ R73, R76, R2, R123 ;  /* 0x000000024c497223 */ /* 0x004fc6000001007b */
[----:B------:R-:W2:Y:S01]  /*64270*/  LDL R75, [R1+0x118] ;  /* 0x00011800014b7983 */ /* 0x000ea20000100800 */
[----:B------:R-:W-:-:S03]  /*64280*/  FFMA.FTZ R74, R77, R0, R121 ;  /* 0x000000004d4a7223 */ /* 0x000fc60000010079 */
[----:B------:R-:W2:Y:S04]  /*64290*/  LDL R2, [R1+0x24c] ;  /* 0x00024c0001027983 */ /* 0x000ea80000100800 */
[----:B------:R-:W2:Y:S01]  /*642a0*/  LDL R0, [R1+0x11c] ;  /* 0x00011c0001007983 */ /* 0x000ea20000100800 */
[----:B------:R-:W-:Y:S02]  /*642b0*/  F2FP.BF16.F32.PACK_AB R70, R72, R70 ;  /* 0x000000464846723e */ /* 0x000fe400000010ff */
[----:B------:R-:W-:Y:S01]  /*642c0*/  F2FP.BF16.F32.PACK_AB R69, R73, R69 ;  /* 0x000000454945723e */ /* 0x000fe200000010ff */
[----:B------:R-:W-:Y:S01]  /*642d0*/  IMAD.WIDE.U32 R72, R211, 0x10, R228 ;  /* 0x00000010d3487825 */ /* 0x000fe200078e00e4 */
[----:B------:R-:W-:-:S03]  /*642e0*/  F2FP.BF16.F32.PACK_AB R68, R74, R68 ;  /* 0x000000444a44723e */ /* 0x000fc600000010ff */
[----:B------:R-:W-:Y:S01]  /*642f0*/  FMUL.FTZ R61, R216, R61 ;  /* 0x0000003dd83d7220 */ /* 0x000fe20000410000 */
[----:B------:R-:W2:Y:S04]  /*64300*/  LDL R76, [R1+0x248] ;  /* 0x00024800014c7983 */ /* 0x000ea80000100800 */
[----:B------:R0:W-:Y:S01]  /*64310*/  STG.E.128 desc[UR8][R72.64], R68 ;  /* 0x0000004448007986 */ /* 0x0001e2000c101d08 */
[----:B------:R-:W-:-:S03]  /*64320*/  FADD.FTZ R77, -R217, R36 ;  /* 0x00000024d94d7221 */ /* 0x000fc60000010100 */
[----:B------:R-:W2:Y:S01]  /*64330*/  LDL R211, [R1+0xac] ;  /* 0x0000ac0001d37983 */ /* 0x000ea20000100800 */
[C---:B0-----:R-:W-:Y:S01]  /*64340*/  FMUL.FTZ R71, R216.reuse, R62 ;  /* 0x0000003ed8477220 */ /* 0x041fe20000410000 */
[C---:B------:R-:W-:Y:S01]  /*64350*/  FMUL.FTZ R68, R216.reuse, R63 ;  /* 0x0000003fd8447220 */ /* 0x040fe20000410000 */
[----:B------:R-:W-:-:S04]  /*64360*/  FMUL.FTZ R69, R216, R60 ;  /* 0x0000003cd8457220 */ /* 0x000fc80000410000 */
[----:B----4-:R-:W-:Y:S01]  /*64370*/  FFMA.FTZ R62, R69, R215, R218 ;  /* 0x000000d7453e7223 */ /* 0x010fe200000100da */
[----:B---3--:R-:W-:Y:S01]  /*64380*/  FFMA.FTZ R70, R61, R90, R91 ;  /* 0x0000005a3d467223 */ /* 0x008fe2000001005b */
[----:B------:R-:W-:-:S04]  /*64390*/  FFMA.FTZ R63, R71, R88, R89 ;  /* 0x00000058473f7223 */ /* 0x000fc80000010059 */
[----:B------:R-:W-:Y:S01]  /*643a0*/  F2FP.BF16.F32.PACK_AB R62, R70, R62 ;  /* 0x0000003e463e723e */ /* 0x000fe200000010ff */
[----:B------:R-:W-:Y:S01]  /*643b0*/  FFMA.FTZ R70, R61, R82, R133 ;  /* 0x000000523d467223 */ /* 0x000fe20000010085 */
[C---:B------:R-:W-:Y:S01]  /*643c0*/  FFMA.FTZ R60, R68.reuse, R86, R87 ;  /* 0x00000056443c7223 */ /* 0x040fe20000010057 */
        /* <DEDUP_REMOVED lines=9> */
[C---:B------:R-:W-:Y:S01]  /*64460*/  FMUL.FTZ R64, R216.reuse, R60 ;  /* 0x0000003cd8407220 */ /* 0x040fe20000410000 */
[C---:B------:R-:W-:Y:S01]  /*64470*/  FMUL.FTZ R69, R216.reuse, R69 ;  /* 0x00000045d8457220 */ /* 0x040fe20000410000 */
[----:B------:R-:W-:Y:S01]  /*64480*/  FMUL.FTZ R65, R216, R61 ;  /* 0x0000003dd8417220 */ /* 0x000fe20000410000 */
[----:B------:R-:W-:Y:S01]  /*64490*/  F2FP.BF16.F32.PACK_AB R67, R72, R71 ;  /* 0x000000474843723e */ /* 0x000fe200000010ff */
[----:B------:R-:W-:Y:S01]  /*644a0*/  FFMA.FTZ R60, R64, R80, R81 ;  /* 0x00000050403c7223 */ /* 0x000fe20000010051 */
[----:B------:R-:W-:Y:S01]  /*644b0*/  FADD.FTZ R73, -R217, R33 ;  /* 0x00000021d9497221 */ /* 0x000fe20000010100 */
[----:B------:R-:W3:Y:S01]  /*644c0*/  LDL R80, [R1+0xf0] ;  /* 0x0000f00001507983 */ /* 0x000ee20000100800 */
[----:B------:R-:W-:-:S03]  /*644d0*/  FFMA.FTZ R71, R65, R78, R79 ;  /* 0x0000004e41477223 */ /* 0x000fc6000001004f */
[----:B------:R-:W4:Y:S01]  /*644e0*/  LDL R79, [R1+0xf8] ;  /* 0x0000f800014f7983 */ /* 0x000f220000100800 */
[C---:B------:R-:W-:Y:S01]  /*644f0*/  FADD.FTZ R74, -R217.reuse, R39 ;  /* 0x00000027d94a7221 */ /* 0x040fe20000010100 */
[----:B------:R-:W-:Y:S02]  /*64500*/  FADD.FTZ R90, -R217, R203 ;  /* 0x000000cbd95a7221 */ /* 0x000fe40000010100 */
[----:B------:R-:W4:Y:S04]  /*64510*/  LDL R91, [R1+0xa4] ;  /* 0x0000a400015b7983 */ /* 0x000f280000100800 */
[----:B------:R-:W4:Y:S04]  /*64520*/  LDL R218, [R1+0xa0] ;  /* 0x0000a00001da7983 */ /* 0x000f280000100800 */
[----:B------:R-:W4:Y:S01]  /*64530*/  LDL R215, [R1+0xa8] ;  /* 0x0000a80001d77983 */ /* 0x000f220000100800 */
[----:B--2---:R-:W-:Y:S01]  /*64540*/  FFMA.FTZ R70, R69, R0, R2 ;  /* 0x0000000045467223 */ /* 0x004fe20000010002 */
[----:B------:R-:W-:-:S02]  /*64550*/  FMUL.FTZ R68, R216, R68 ;  /* 0x00000044d8447220 */ /* 0x000fc40000410000 */
[----:B------:R-:W2:Y:S04]  /*64560*/  LDL R0, [R1+0xf4] ;  /* 0x0000f40001007983 */ /* 0x000ea80000100800 */
[----:B------:R-:W2:Y:S01]  /*64570*/  LDL R2, [R1+0xfc] ;  /* 0x0000fc0001027983 */ /* 0x000ea20000100800 */
[C---:B------:R-:W-:Y:S01]  /*64580*/  FADD.FTZ R72, -R217.reuse, R29 ;  /* 0x0000001dd9487221 */ /* 0x040fe20000010100 */
[C---:B------:R-:W-:Y:S01]  /*64590*/  FADD.FTZ R29, -R217.reuse, R24 ;  /* 0x00000018d91d7221 */ /* 0x040fe20000010100 */
[C---:B------:R-:W-:Y:S01]  /*645a0*/  FADD.FTZ R83, -R217.reuse, R16 ;  /* 0x00000010d9537221 */ /* 0x040fe20000010100 */
[C---:B------:R-:W-:Y:S01]  /*645b0*/  FADD.FTZ R24, -R217.reuse, R22 ;  /* 0x00000016d9187221 */ /* 0x040fe20000010100 */
[----:B------:R-:W-:Y:S01]  /*645c0*/  FFMA.FTZ R61, R68, R75, R76 ;  /* 0x0000004b443d7223 */ /* 0x000fe2000001004c */
[C---:B------:R-:W-:Y:S01]  /*645d0*/  FADD.FTZ R81, -R217.reuse, R32 ;  /* 0x00000020d9517221 */ /* 0x040fe20000010100 */
[----:B------:R-:W-:Y:S01]  /*645e0*/  FADD.FTZ R22, -R217, R23 ;  /* 0x00000017d9167221 */ /* 0x000fe20000010100 */
[----:B------:R-:W-:Y:S01]  /*645f0*/  F2FP.BF16.F32.PACK_AB R60, R71, R60 ;  /* 0x0000003c473c723e */ /* 0x000fe200000010ff */
        /* <DEDUP_REMOVED lines=12> */
[----:B------:R-:W-:-:S02]  /*646c0*/  FADD.FTZ R89, -R217, R202 ;  /* 0x000000cad9597221 */ /* 0x000fc40000010100 */
[----:B------:R-:W2:Y:S04]  /*646d0*/  LDL R202, [R1+0xdc] ;  /* 0x0000dc0001ca7983 */ /* 0x000ea80000100800 */
[----:B------:R-:W2:Y:S04]  /*646e0*/  LDL R203, [R1+0x26c] ;  /* 0x00026c0001cb7983 */ /* 0x000ea80000100800 */
[----:B------:R-:W2:Y:S01]  /*646f0*/  LDL R201, [R1+0x270] ;  /* 0x0002700001c97983 */ /* 0x000ea20000100800 */
[----:B---3--:R-:W-:Y:S01]  /*64700*/  FFMA.FTZ R16, R64, R80, R128 ;  /* 0x0000005040107223 */ /* 0x008fe20000010080 */
[----:B----4-:R-:W-:Y:S01]  /*64710*/  FFMA.FTZ R23, R68, R79, R130 ;  /* 0x0000004f44177223 */ /* 0x010fe20000010082 */
[----:B------:R-:W-:Y:S01]  /*64720*/  FADD.FTZ R68, -R217, R17 ;  /* 0x00000011d9447221 */ /* 0x000fe20000010100 */
[----:B--2---:R-:W-:-:S02]  /*64730*/  FFMA.FTZ R33, R65, R0, R129 ;  /* 0x0000000041217223 */ /* 0x004fc40000010081 */
[----:B------:R-:W2:Y:S01]  /*64740*/  LDL R0, [R1+0xb4] ;  /* 0x0000b40001007983 */ /* 0x000ea20000100800 */
[----:B------:R-:W-:Y:S02]  /*64750*/  FFMA.FTZ R32, R69, R2, R131 ;  /* 0x0000000245207223 */ /* 0x000fe40000010083 */
[----:B------:R-:W-:Y:S01]  /*64760*/  F2FP.BF16.F32.PACK_AB R64, R33, R16 ;  /* 0x000000102140723e */ /* 0x000fe200000010ff */
[----:B------:R-:W-:Y:S01]  /*64770*/  FADD.FTZ R69, -R217, R18 ;  /* 0x00000012d9457221 */ /* 0x000fe20000010100 */
[C---:B------:R-:W-:Y:S01]  /*64780*/  IMAD.WIDE.U32 R16, R205.reuse, 0x10, R224 ;  /* 0x00000010cd107825 */ /* 0x040fe200078e00e0 */
[----:B------:R-:W3:Y:S01]  /*64790*/  LDL R217, [R1+0xd8] ;  /* 0x0000d80001d97983 */ /* 0x000ee20000100800 */
[----:B------:R-:W-:Y:S02]  /*647a0*/  F2FP.BF16.F32.PACK_AB R65, R32, R23 ;  /* 0x000000172041723e */ /* 0x000fe400000010ff */
[----:B------:R-:W-:Y:S01]  /*647b0*/  IMAD.WIDE.U32 R18, R205, 0x10, R228 ;  /* 0x00000010cd127825 */ /* 0x000fe200078e00e4 */
[----:B------:R0:W-:Y:S04]  /*647c0*/  STG.E.128 desc[UR8][R16.64], R60 ;  /* 0x0000003c10007986 */ /* 0x0001e8000c101d08 */
[----:B------:R1:W-:Y:S04]  /*647d0*/  STG.E.128 desc[UR8][R18.64], R64 ;  /* 0x0000004012007986 */ /* 0x0003e8000c101d08 */
[----:B------:R-:W4:Y:S04]  /*647e0*/  LDL R225, [R1+0xcc] ;  /* 0x0000cc0001e17983 */ /* 0x000f280000100800 */
[----:B------:R-:W2:Y:S04]  /*647f0*/  LDL R224, [R1+0xb0] ;  /* 0x0000b00001e07983 */ /* 0x000ea80000100800 */
[----:B------:R-:W2:Y:S04]  /*64800*/  LDL R205, [R1+0xc0] ;  /* 0x0000c00001cd7983 */ /* 0x000ea80000100800 */
[----:B0-----:R-:W3:Y:S04]  /*64810*/  LDL R63, [R1+0x268] ;  /* 0x00026800013f7983 */ /* 0x001ee80000100800 */
[----:B-1----:R-:W2:Y:S04]  /*64820*/  LDL R65, [R1+0x260] ;  /* 0x0002600001417983 */ /* 0x002ea80000100800 */
        /* <DEDUP_REMOVED lines=23> */
[----:B------:R-:W-:Y:S01]  /*649a0*/  FFMA.FTZ R30, R59, R202, R203 ;  /* 0x000000ca3b1e7223 */ /* 0x000fe200000100cb */
[----:B------:R-:W-:Y:S01]  /*649b0*/  FFMA.FTZ R53, R53, R91, R141 ;  /* 0x0000005b35357223 */ /* 0x000fe2000001008d */
[C---:B------:R-:W-:Y:S01]  /*649c0*/  FMUL.FTZ R44, R216.reuse, R90 ;  /* 0x0000005ad82c7220 */ /* 0x040fe20000410000 */
[----:B------:R-:W2:Y:S01]  /*649d0*/  LDL R200, [R1+0x29c] ;  /* 0x00029c0001c87983 */ /* 0x000ea20000100800 */
[C---:B------:R-:W-:Y:S01]  /*649e0*/  FMUL.FTZ R52, R216.reuse, R52 ;  /* 0x00000034d8347220 */ /* 0x040fe20000410000 */
[----:B------:R-:W-:-:S02]  /*649f0*/  FMUL.FTZ R54, R216, R54 ;  /* 0x00000036d8367220 */ /* 0x000fc40000410000 */
[----:B------:R-:W2:Y:S01]  /*64a00*/  LDL R91, [R1+0x8c] ;  /* 0x00008c00015b7983 */ /* 0x000ea20000100800 */
[C---:B------:R-:W-:Y:S01]  /*64a10*/  FMUL.FTZ R43, R216.reuse, R51 ;  /* 0x00000033d82b7220 */ /* 0x040fe20000410000 */
[C---:B------:R-:W-:Y:S02]  /*64a20*/  FMUL.FTZ R84, R216.reuse, R46 ;  /* 0x0000002ed8547220 */ /* 0x040fe40000410000 */
        /* <DEDUP_REMOVED lines=29> */
[----:B------:R-:W2:Y:S04]  /*64c00*/  LDL R216, [R1+0x288] ;  /* 0x0002880001d87983 */ /* 0x000ea80000100800 */
[----:B------:R-:W2:Y:S04]  /*64c10*/  LDL R82, [R1+0x9c] ;  /* 0x00009c0001527983 */ /* 0x000ea80000100800 */
[----:B------:R-:W2:Y:S04]  /*64c20*/  LDL R87, [R1+0x78] ;  /* 0x0000780001577983 */ /* 0x000ea80000100800 */
[----:B------:R-:W2:Y:S01]  /*64c30*/  LDL R86, [R1+0x7c] ;  /* 0x00007c0001567983 */ /* 0x000ea20000100800 */
[----:B------:R-:W-:-:S03]  /*64c40*/  FFMA.FTZ R27, R54, R227, R231 ;  /* 0x000000e3361b7223 */ /* 0x000fc600000100e7 */
[----:B------:R-:W2:Y:S04]  /*64c50*/  LDL R83, [R1+0x94] ;  /* 0x0000940001537983 */ /* 0x000ea80000100800 */
[----:B------:R-:W2:Y:S04]  /*64c60*/  LDL R88, [R1+0x74] ;  /* 0x0000740001587983 */ /* 0x000ea80000100800 */
[----:B------:R-:W2:Y:S04]  /*64c70*/  LDL R231, [R1+0x2a8] ;  /* 0x0002a80001e77983 */ /* 0x000ea80000100800 */
[----:B------:R-:W2:Y:S01]  /*64c80*/  LDL R252, [R1+0x2ac] ;  /* 0x0002ac0001fc7983 */ /* 0x000ea20000100800 */
[----:B----4-:R-:W-:Y:S01]  /*64c90*/  FFMA.FTZ R28, R55, R225, R226 ;  /* 0x000000e1371c7223 */ /* 0x010fe200000100e2 */
[----:B---3--:R-:W-:-:S02]  /*64ca0*/  FFMA.FTZ R25, R58, R217, R63 ;  /* 0x000000d93a197223 */ /* 0x008fc4000001003f */
[----:B------:R-:W3:Y:S04]  /*64cb0*/  LDL R226, [R1+0x298] ;  /* 0x0002980001e27983 */ /* 0x000ee80000100800 */
[----:B------:R-:W3:Y:S01]  /*64cc0*/  LDL R225, [R1+0x88] ;  /* 0x0000880001e17983 */ /* 0x000ee20000100800 */
[C---:B--2---:R-:W-:Y:S01]  /*64cd0*/  FFMA.FTZ R24, R60.reuse, R66, R65 ;  /* 0x000000423c187223 */ /* 0x044fe20000010041 */
[----:B------:R-:W-:Y:S01]  /*64ce0*/  FFMA.FTZ R60, R60, R224, R136 ;  /* 0x000000e03c3c7223 */ /* 0x000fe20000010088 */
[----:B------:R-:W-:Y:S01]  /*64cf0*/  FFMA.FTZ R26, R52, R205, R201 ;  /* 0x000000cd341a7223 */ /* 0x000fe200000100c9 */
[----:B------:R-:W2:Y:S01]  /*64d00*/  LDL R224, [R1+0x68] ;  /* 0x0000680001e07983 */ /* 0x000ea20000100800 */
[----:B------:R-:W-:Y:S01]  /*64d10*/  F2FP.BF16.F32.PACK_AB R25, R30, R25 ;  /* 0x000000191e19723e */ /* 0x000fe200000010ff */
[----:B------:R-:W-:Y:S01]  /*64d20*/  FFMA.FTZ R31, R61, R62, R67 ;  /* 0x0000003e3d1f7223 */ /* 0x000fe20000010043 */
[----:B------:R-:W-:Y:S01]  /*64d30*/  FFMA.FTZ R58, R58, R219, R138 ;  /* 0x000000db3a3a7223 */ /* 0x000fe2000001008a */
[----:B------:R-:W-:Y:S01]  /*64d40*/  FFMA.FTZ R30, R52, R218, R140 ;  /* 0x000000da341e7223 */ /* 0x000fe2000001008c */
[----:B------:R-:W-:Y:S01]  /*64d50*/  FFMA.FTZ R55, R55, R211, R143 ;  /* 0x000000d337377223 */ /* 0x000fe2000001008f */
[----:B------:R-:W4:Y:S01]  /*64d60*/  LDL R219, [R1+0x280] ;  /* 0x0002800001db7983 */ /* 0x000f220000100800 */
[----:B------:R-:W-:Y:S01]  /*64d70*/  F2FP.BF16.F32.PACK_AB R24, R31, R24 ;  /* 0x000000181f18723e */ /* 0x000fe200000010ff */
[----:B------:R-:W-:Y:S01]  /*64d80*/  FFMA.FTZ R31, R54, R215, R142 ;  /* 0x000000d7361f7223 */ /* 0x000fe2000001008e */
[----:B------:R-:W0:Y:S01]  /*64d90*/  LDC.64 R62, c[0x0][0x428] ;  /* 0x00010a00ff3e7b82 */ /* 0x000e220000000a00 */
[----:B------:R-:W4:Y:S04]  /*64da0*/  LDL R218, [R1+0x90] ;  /* 0x0000900001da7983 */ /* 0x000f280000100800 */
[----:B------:R-:W4:Y:S04]  /*64db0*/  LDL R205, [R1+0x290] ;  /* 0x0002900001cd7983 */ /* 0x000f280000100800 */
[----:B------:R-:W4:Y:S04]  /*64dc0*/  LDL R201, [R1+0x84] ;  /* 0x0000840001c97983 */ /* 0x000f280000100800 */
[----:B------:R-:W4:Y:S04]  /*64dd0*/  LDL R215, [R1+0x98] ;  /* 0x0000980001d77983 */ /* 0x000f280000100800 */
[----:B------:R-:W4:Y:S01]  /*64de0*/  LDL R211, [R1+0x28c] ;  /* 0x00028c0001d37983 */ /* 0x000f220000100800 */
[----:B------:R-:W-:Y:S01]  /*64df0*/  FFMA.FTZ R52, R59, R2, R139 ;  /* 0x000000023b347223 */ /* 0x000fe2000001008b */
[----:B------:R-:W-:-:S02]  /*64e00*/  FFMA.FTZ R54, R61, R0, R137 ;  /* 0x000000003d367223 */ /* 0x000fc40000010089 */
[----:B------:R-:W4:Y:S04]  /*64e10*/  LDL R2, [R1+0x60] ;  /* 0x0000600001027983 */ /* 0x000f280000100800 */
[----:B------:R-:W4:Y:S04]  /*64e20*/  LDL R0, [R1+0x64] ;  /* 0x0000640001007983 */ /* 0x000f280000100800 */
[----:B------:R-:W4:Y:S01]  /*64e30*/  LDL R217, [R1+0x284] ;  /* 0x0002840001d97983 */ /* 0x000f220000100800 */
[----:B------:R-:W-:Y:S02]  /*64e40*/  F2FP.BF16.F32.PACK_AB R26, R29, R26 ;  /* 0x0000001a1d1a723e */ /* 0x000fe400000010ff */
[----:B------:R-:W-:Y:S01]  /*64e50*/  F2FP.BF16.F32.PACK_AB R27, R28, R27 ;  /* 0x0000001b1c1b723e */ /* 0x000fe200000010ff */
[----:B0-----:R-:W-:Y:S01]  /*64e60*/  IMAD.WIDE.U32 R28, R207, 0x10, R62 ;  /* 0x00000010cf1c7825 */ /* 0x001fe200078e003e */
[----:B------:R-:W-:Y:S01]  /*64e70*/  F2FP.BF16.F32.PACK_AB R31, R55, R31 ;  /* 0x0000001f371f723e */ /* 0x000fe200000010ff */
[----:B------:R-:W4:Y:S01]  /*64e80*/  LDL R227, [R1+0x40] ;  /* 0x0000400001e37983 */ /* 0x000f220000100800 */
[----:B------:R-:W-:-:S03]  /*64e90*/  F2FP.BF16.F32.PACK_AB R30, R53, R30 ;  /* 0x0000001e351e723e */ /* 0x000fc600000010ff */
[----:B------:R0:W-:Y:S02]  /*64ea0*/  STG.E.128 desc[UR8][R28.64], R24 ;  /* 0x000000181c007986 */ /* 0x0001e4000c101d08 */
[----:B0-----:R-:W-:Y:S01]  /*64eb0*/  F2FP.BF16.F32.PACK_AB R29, R52, R58 ;  /* 0x0000003a341d723e */ /* 0x001fe200000010ff */
[----:B------:R-:W-:Y:S01]  /*64ec0*/  IMAD.WIDE.U32 R24, R207, 0x10, R228 ;  /* 0x00000010cf187825 */ /* 0x000fe200078e00e4 */
[----:B------:R-:W-:Y:S01]  /*64ed0*/  F2FP.BF16.F32.PACK_AB R28, R54, R60 ;  /* 0x0000003c361c723e */ /* 0x000fe200000010ff */
[----:B------:R-:W4:Y:S04]  /*64ee0*/  LDL R207, [R1+0x10] ;  /* 0x0000100001cf7983 */ /* 0x000f280000100800 */
[----:B------:R0:W-:Y:S01]  /*64ef0*/  STG.E.128 desc[UR8][R24.64], R28 ;  /* 0x0000001c18007986 */ /* 0x0001e2000c101d08 */
[----:B------:R-:W-:-:S04]  /*64f00*/  IMAD.WIDE.U32 R64, R206, 0x10, R62 ;  /* 0x00000010ce407825 */ /* 0x000fc800078e003e */
[----:B------:R-:W-:-:S04]  /*64f10*/  IMAD.WIDE.U32 R66, R209, 0x10, R62 ;  /* 0x00000010d1427825 */ /* 0x000fc800078e003e */
[C---:B0-----:R-:W-:Y:S01]  /*64f20*/  FFMA.FTZ R28, R85.reuse, R91, R200 ;  /* 0x0000005b551c7223 */ /* 0x041fe200000100c8 */
[----:B------:R-:W-:Y:S01]  /*64f30*/  FFMA.FTZ R29, R85, R90, R151 ;  /* 0x0000005a551d7223 */ /* 0x000fe20000010097 */
[--C-:B------:R-:W-:Y:S01]  /*64f40*/  IMAD.WIDE.U32 R68, R208, 0x10, R62.reuse ;  /* 0x00000010d0447825 */ /* 0x100fe200078e003e */
[----:B------:R-:W4:Y:S03]  /*64f50*/  LDL R200, [R1+0x2d0] ;  /* 0x0002d00001c87983 */ /* 0x000f260000100800 */
[--C-:B------:R-:W-:Y:S01]  /*64f60*/  IMAD.WIDE.U32 R52, R210, 0x10, R62.reuse ;  /* 0x00000010d2347825 */ /* 0x100fe200078e003e */
[----:B------:R-:W4:Y:S03]  /*64f70*/  LDL R91, [R1] ;  /* 0x00000000015b7983 */ /* 0x000f260000100800 */
[----:B------:R-:W-:Y:S01]  /*64f80*/  IMAD.WIDE.U32 R54, R213, 0x10, R62 ;  /* 0x00000010d5367825 */ /* 0x000fe200078e003e */
[----:B------:R-:W4:Y:S03]  /*64f90*/  LDL R90, [R1+0x2d4] ;  /* 0x0002d400015a7983 */ /* 0x000f260000100800 */
[--C-:B------:R-:W-:Y:S01]  /*64fa0*/  IMAD.WIDE.U32 R72, R206, 0x10, R228.reuse ;  /* 0x00000010ce487825 */ /* 0x100fe200078e00e4 */
[----:B------:R-:W4:Y:S03]  /*64fb0*/  LDL R85, [R1+0xc] ;  /* 0x00000c0001557983 */ /* 0x000f260000100800 */
[--C-:B------:R-:W-:Y:S01]  /*64fc0*/  IMAD.WIDE.U32 R74, R209, 0x10, R228.reuse ;  /* 0x00000010d14a7825 */ /* 0x100fe200078e00e4 */
[----:B------:R-:W4:Y:S03]  /*64fd0*/  LDL R206, [R1+0x2c4] ;  /* 0x0002c40001ce7983 */ /* 0x000f260000100800 */
[--C-:B------:R-:W-:Y:S01]  /*64fe0*/  IMAD.WIDE.U32 R58, R208, 0x10, R228.reuse ;  /* 0x00000010d03a7825 */ /* 0x100fe200078e00e4 */
[----:B------:R-:W4:Y:S03]  /*64ff0*/  LDL R209, [R1+0x30] ;  /* 0x0000300001d17983 */ /* 0x000f260000100800 */
[--C-:B------:R-:W-:Y:S01]  /*65000*/  IMAD.WIDE.U32 R60, R210, 0x10, R228.reuse ;  /* 0x00000010d23c7825 */ /* 0x100fe200078e00e4 */
[----:B------:R-:W4:Y:S03]  /*65010*/  LDL R208, [R1+0x2c0] ;  /* 0x0002c00001d07983 */ /* 0x000f260000100800 */
[----:B------:R-:W-:Y:S01]  /*65020*/  IMAD.WIDE.U32 R62, R213, 0x10, R228 ;  /* 0x00000010d53e7825 */ /* 0x000fe200078e00e4 */
[----:B------:R-:W4:Y:S04]  /*65030*/  LDL R210, [R1+0x3c] ;  /* 0x00003c0001d27983 */ /* 0x000f280000100800 */
[----:B------:R-:W4:Y:S04]  /*65040*/  LDL R229, [R1+0x38] ;  /* 0x0000380001e57983 */ /* 0x000f280000100800 */
[----:B------:R-:W4:Y:S04]  /*65050*/  LDL R228, [R1+0x2b0] ;  /* 0x0002b00001e47983 */ /* 0x000f280000100800 */
[----:B------:R-:W4:Y:S01]  /*65060*/  LDL R213, [R1+0x2c] ;  /* 0x00002c0001d57983 */ /* 0x000f220000100800 */
[----:B---3--:R-:W-:-:S03]  /*65070*/  FFMA.FTZ R27, R84, R225, R226 ;  /* 0x000000e1541b7223 */ /* 0x008fc600000100e2 */
[----:B------:R-:W3:Y:S01]  /*65080*/  LDL R226, [R1+0x20] ;  /* 0x0000200001e27983 */ /* 0x000ee20000100800 */
[----:B--2---:R-:W-:Y:S01]  /*65090*/  FFMA.FTZ R31, R84, R224, R150 ;  /* 0x000000e0541f7223 */ /* 0x004fe20000010096 */
[----:B------:R-:W-:Y:S01]  /*650a0*/  F2FP.BF16.F32.PACK_AB R27, R28, R27 ;  /* 0x0000001b1c1b723e */ /* 0x000fe200000010ff */
[----:B------:R-:W-:Y:S01]  /*650b0*/  FFMA.FTZ R28, R32, R89, R144 ;  /* 0x00000059201c7223 */ /* 0x000fe20000010090 */
[----:B------:R-:W2:Y:S02]  /*650c0*/  LDL R84, [R1+0x34] ;  /* 0x0000340001547983 */ /* 0x000ea40000100800 */
[----:B------:R-:W-:Y:S01]  /*650d0*/  F2FP.BF16.F32.PACK_AB R31, R29, R31 ;  /* 0x0000001f1d1f723e */ /* 0x000fe200000010ff */
[----:B------:R-:W-:Y:S01]  /*650e0*/  FFMA.FTZ R29, R42, R87, R146 ;  /* 0x000000572a1d7223 */ /* 0x000fe20000010092 */
[----:B------:R-:W3:Y:S04]  /*650f0*/  LDL R225, [R1+0x2b8] ;  /* 0x0002b80001e17983 */ /* 0x000ee80000100800 */
[----:B------:R-:W3:Y:S01]  /*65100*/  LDL R224, [R1+0x48] ;  /* 0x0000480001e07983 */ /* 0x000ee20000100800 */
[----:B----4-:R-:W-:Y:S01]  /*65110*/  FFMA.FTZ R24, R32, R218, R219 ;  /* 0x000000da20187223 */ /* 0x010fe200000100db */
[----:B------:R-:W-:-:S02]  /*65120*/  FFMA.FTZ R32, R43, R86, R147 ;  /* 0x000000562b207223 */ /* 0x000fc40000010093 */
[----:B------:R-:W4:Y:S01]  /*65130*/  LDL R218, [R1+0x2b4] ;  /* 0x0002b40001da7983 */ /* 0x000f220000100800 */
[----:B------:R-:W-:-:S03]  /*65140*/  FFMA.FTZ R26, R79, R203, R205 ;  /* 0x000000cb4f1a7223 */ /* 0x000fc600000100cd */
[----:B------:R-:W3:Y:S01]  /*65150*/  LDL R219, [R1+0x28] ;  /* 0x0000280001db7983 */ /* 0x000ee20000100800 */
[----:B------:R-:W-:-:S03]  /*65160*/  FFMA.FTZ R30, R80, R201, R202 ;  /* 0x000000c9501e7223 */ /* 0x000fc600000100ca */
[----:B------:R-:W3:Y:S01]  /*65170*/  LDL R202, [R1+0x2cc] ;  /* 0x0002cc0001ca7983 */ /* 0x000ee20000100800 */
[----:B------:R-:W-:-:S03]  /*65180*/  FFMA.FTZ R25, R42, R215, R216 ;  /* 0x000000d72a197223 */ /* 0x000fc600000100d8 */
[----:B------:R-:W4:Y:S01]  /*65190*/  LDL R42, [R1+0x58] ;  /* 0x00005800012a7983 */ /* 0x000f220000100800 */
[----:B------:R-:W-:-:S03]  /*651a0*/  FFMA.FTZ R82, R43, R82, R211 ;  /* 0x000000522b527223 */ /* 0x000fc600000100d3 */
[----:B------:R-:W3:Y:S01]  /*651b0*/  LDL R43, [R1+0x5c] ;  /* 0x00005c00012b7983 */ /* 0x000ee20000100800 */
[----:B------:R-:W-:Y:S01]  /*651c0*/  F2FP.BF16.F32.PACK_AB R26, R30, R26 ;  /* 0x0000001a1e1a723e */ /* 0x000fe200000010ff */
[----:B------:R-:W-:Y:S01]  /*651d0*/  FFMA.FTZ R30, R79, R2, R148 ;  /* 0x000000024f1e7223 */ /* 0x000fe20000010094 */
[----:B------:R-:W-:Y:S01]  /*651e0*/  F2FP.BF16.F32.PACK_AB R25, R82, R25 ;  /* 0x000000195219723e */ /* 0x000fe200000010ff */
[----:B------:R-:W3:Y:S01]  /*651f0*/  LDL R2, [R1+0x2a0] ;  /* 0x0002a00001027983 */ /* 0x000ee20000100800 */
[----:B------:R-:W-:-:S03]  /*65200*/  FFMA.FTZ R82, R80, R0, R149 ;  /* 0x0000000050527223 */ /* 0x000fc60000010095 */
[----:B------:R-:W3:Y:S01]  /*65210*/  LDL R79, [R1+0x50] ;  /* 0x00005000014f7983 */ /* 0x000ee20000100800 */
[----:B------:R-:W-:-:S03]  /*65220*/  FFMA.FTZ R83, R33, R83, R217 ;  /* 0x0000005321537223 */ /* 0x000fc600000100d9 */
[----:B------:R-:W3:Y:S04]  /*65230*/  LDL R0, [R1+0x2a4] ;  /* 0x0002a40001007983 */ /* 0x000ee80000100800 */
[----:B------:R-:W3:Y:S04]  /*65240*/  LDL R80, [R1+0x54] ;  /* 0x0000540001507983 */ /* 0x000ee80000100800 */
[----:B------:R-:W3:Y:S01]  /*65250*/  LDL R217, [R1+0x44] ;  /* 0x0000440001d97983 */ /* 0x000ee20000100800 */
[----:B------:R-:W-:-:S03]  /*65260*/  F2FP.BF16.F32.PACK_AB R24, R83, R24 ;  /* 0x000000185318723e */ /* 0x000fc600000010ff */
[----:B------:R-:W3:Y:S04]  /*65270*/  LDL R211, [R1+0x24] ;  /* 0x0000240001d37983 */ /* 0x000ee80000100800 */
[----:B------:R-:W3:Y:S04]  /*65280*/  LDL R216, [R1+0x2bc] ;  /* 0x0002bc0001d87983 */ /* 0x000ee80000100800 */
[----:B------:R-:W3:Y:S04]  /*65290*/  LDL R215, [R1+0x4c] ;  /* 0x00004c0001d77983 */ /* 0x000ee80000100800 */
[----:B------:R-:W3:Y:S04]  /*652a0*/  LDL R83, [R1+0x14] ;  /* 0x0000140001537983 */ /* 0x000ee80000100800 */
[----:B------:R-:W3:Y:S01]  /*652b0*/  LDL R201, [R1+0x1c] ;  /* 0x00001c0001c97983 */ /* 0x000ee20000100800 */
[----:B------:R-:W-:-:S03]  /*652c0*/  FFMA.FTZ R33, R33, R88, R145 ;  /* 0x0000005821217223 */ /* 0x000fc60000010091 */
[----:B------:R-:W3:Y:S04]  /*652d0*/  LDL R89, [R1+0x4] ;  /* 0x0000040001597983 */ /* 0x000ee80000100800 */
[----:B------:R-:W3:Y:S04]  /*652e0*/  LDL R88, [R1+0x2d8] ;  /* 0x0002d80001587983 */ /* 0x000ee80000100800 */
[----:B------:R-:W3:Y:S04]  /*652f0*/  LDL R87, [R1+0x8] ;  /* 0x0000080001577983 */ /* 0x000ee80000100800 */
[----:B------:R-:W3:Y:S04]  /*65300*/  LDL R205, [R1+0x2c8] ;  /* 0x0002c80001cd7983 */ /* 0x000ee80000100800 */
[----:B------:R-:W3:Y:S04]  /*65310*/  LDL R203, [R1+0x18] ;  /* 0x0000180001cb7983 */ /* 0x000ee80000100800 */
[----:B------:R-:W3:Y:S01]  /*65320*/  LDL R86, [R1+0x2dc] ;  /* 0x0002dc0001567983 */ /* 0x000ee20000100800 */
[----:B------:R-:W-:-:S02]  /*65330*/  F2FP.BF16.F32.PACK_AB R28, R33, R28 ;  /* 0x0000001c211c723e */ /* 0x000fc400000010ff */
[----:B------:R-:W-:Y:S02]  /*65340*/  F2FP.BF16.F32.PACK_AB R30, R82, R30 ;  /* 0x0000001e521e723e */ /* 0x000fe400000010ff */
[----:B------:R-:W-:Y:S01]  /*65350*/  F2FP.BF16.F32.PACK_AB R29, R32, R29 ;  /* 0x0000001d201d723e */ /* 0x000fe200000010ff */
[----:B------:R-:W-:Y:S04]  /*65360*/  STG.E.128 desc[UR8][R64.64], R24 ;  /* 0x0000001840007986 */ /* 0x000fe8000c101d08 */
[----:B------:R-:W-:Y:S01]  /*65370*/  STG.E.128 desc[UR8][R72.64], R28 ;  /* 0x0000001c48007986 */ /* 0x000fe2000c101d08 */
[----:B--2---:R-:W-:Y:S01]  /*65380*/  FFMA.FTZ R84, R40, R84, R153 ;  /* 0x0000005428547223 */ /* 0x004fe20000010099 */
[----:B----4-:R-:W-:Y:S01]  /*65390*/  FFMA.FTZ R42, R34, R42, R231 ;  /* 0x0000002a222a7223 */ /* 0x010fe200000100e7 */
[----:B---3--:R-:W-:-:S05]  /*653a0*/  FFMA.FTZ R43, R35, R43, R252 ;  /* 0x0000002b232b7223 */ /* 0x008fca00000100fc */
[----:B------:R-:W-:Y:S01]  /*653b0*/  F2FP.BF16.F32.PACK_AB R33, R43, R42 ;  /* 0x0000002a2b21723e */ /* 0x000fe200000010ff */
[----:B------:R-:W-:Y:S01]  /*653c0*/  FFMA.FTZ R42, R34, R229, R154 ;  /* 0x000000e5222a7223 */ /* 0x000fe2000001009a */
[----:B------:R-:W-:Y:S01]  /*653d0*/  FFMA.FTZ R79, R36, R79, R2 ;  /* 0x0000004f244f7223 */ /* 0x000fe20000010002 */
[----:B------:R-:W-:Y:S01]  /*653e0*/  FFMA.FTZ R34, R37, R227, R228 ;  /* 0x000000e325227223 */ /* 0x000fe200000100e4 */
[----:B------:R1:W5:Y:S01]  /*653f0*/  LDL.LU R2, [R1+0x324] ;  /* 0x0003240001027983 */ /* 0x0003620000300800 */
[----:B------:R-:W-:Y:S01]  /*65400*/  FFMA.FTZ R80, R40, R80, R0 ;  /* 0x0000005028507223 */ /* 0x000fe20000010000 */
[----:B------:R-:W-:Y:S02]  /*65410*/  FFMA.FTZ R40, R51, R207, R208 ;  /* 0x000000cf33287223 */ /* 0x000fe400000100d0 */
[----:B------:R1:W5:Y:S01]  /*65420*/  LDL.LU R0, [R1+0x320] ;  /* 0x0003200001007983 */ /* 0x0003620000300800 */
[----:B------:R-:W-:-:S03]  /*65430*/  FFMA.FTZ R82, R38, R217, R218 ;  /* 0x000000d926527223 */ /* 0x000fc600000100da */
[----:B------:R-:W2:Y:S04]  /*65440*/  LDL R208, [R1+0x2e0] ;  /* 0x0002e00001d07983 */ /* 0x000ea80000100800 */
[----:B------:R-:W3:Y:S01]  /*65450*/  LDL R207, [R1+0x2e4] ;  /* 0x0002e40001cf7983 */ /* 0x000ee20000100800 */
[----:B------:R-:W-:Y:S01]  /*65460*/  F2FP.BF16.F32.PACK_AB R32, R80, R79 ;  /* 0x0000004f5020723e */ /* 0x000fe200000010ff */
[----:B------:R-:W-:Y:S01]  /*65470*/  FFMA.FTZ R37, R37, R226, R156 ;  /* 0x000000e225257223 */ /* 0x000fe2000001009c */
[----:B------:R-:W-:Y:S01]  /*65480*/  FFMA.FTZ R38, R38, R211, R157 ;  /* 0x000000d326267223 */ /* 0x000fe2000001009d */
[----:B------:R-:W-:Y:S01]  /*65490*/  F2FP.BF16.F32.PACK_AB R34, R82, R34 ;  /* 0x000000225222723e */ /* 0x000fe200000010ff */
[----:B------:R-:W-:Y:S01]  /*654a0*/  FFMA.FTZ R43, R39, R224, R225 ;  /* 0x000000e0272b7223 */ /* 0x000fe200000100e1 */
[----:B------:R-:W-:Y:S01]  /*654b0*/  FFMA.FTZ R79, R41, R215, R216 ;  /* 0x000000d7294f7223 */ /* 0x000fe200000100d8 */
[----:B------:R-:W-:Y:S01]  /*654c0*/  FFMA.FTZ R80, R35, R210, R155 ;  /* 0x000000d223507223 */ /* 0x000fe2000001009b */
[----:B------:R-:W-:-:S02]  /*654d0*/  FFMA.FTZ R83, R56, R83, R206 ;  /* 0x0000005338537223 */ /* 0x000fc400000100ce */
[----:B------:R-:W4:Y:S01]  /*654e0*/  LDL R206, [R1+0x2f0] ;  /* 0x0002f00001ce7983 */ /* 0x000f220000100800 */
[----:B------:R-:W-:-:S03]  /*654f0*/  FFMA.FTZ R82, R70, R201, R202 ;  /* 0x000000c946527223 */ /* 0x000fc600000100ca */
[----:B------:R-:W4:Y:S01]  /*65500*/  LDL R201, [R1+0x2f4] ;  /* 0x0002f40001c97983 */ /* 0x000f220000100800 */
[----:B------:R-:W-:Y:S01]  /*65510*/  F2FP.BF16.F32.PACK_AB R38, R38, R37 ;  /* 0x000000252626723e */ /* 0x000fe200000010ff */
[----:B------:R-:W-:Y:S01]  /*65520*/  FFMA.FTZ R39, R39, R219, R158 ;  /* 0x000000db27277223 */ /* 0x000fe2000001009e */
[----:B------:R-:W-:Y:S01]  /*65530*/  FFMA.FTZ R41, R41, R213, R159 ;  /* 0x000000d529297223 */ /* 0x000fe2000001009f */
[----:B------:R-:W-:Y:S01]  /*65540*/  F2FP.BF16.F32.PACK_AB R35, R79, R43 ;  /* 0x0000002b4f23723e */ /* 0x000fe200000010ff */
[----:B------:R-:W-:Y:S01]  /*65550*/  FFMA.FTZ R36, R36, R209, R152 ;  /* 0x000000d124247223 */ /* 0x000fe20000010098 */
[----:B------:R-:W-:Y:S01]  /*65560*/  F2FP.BF16.F32.PACK_AB R37, R80, R42 ;  /* 0x0000002a5025723e */ /* 0x000fe200000010ff */
[----:B------:R-:W-:Y:S01]  /*65570*/  FFMA.FTZ R42, R71, R91, R200 ;  /* 0x0000005b472a7223 */ /* 0x000fe200000100c8 */
[----:B------:R-:W-:Y:S01]  /*65580*/  FFMA.FTZ R80, R76, R89, R90 ;  /* 0x000000594c507223 */ /* 0x000fe2000001005a */
[----:B------:R-:W4:Y:S01]  /*65590*/  LDL R91, [R1+0x300] ;  /* 0x00030000015b7983 */ /* 0x000f220000100800 */
[----:B------:R-:W-:-:S03]  /*655a0*/  FFMA.FTZ R43, R77, R87, R88 ;  /* 0x000000574d2b7223 */ /* 0x000fc60000010058 */
[----:B------:R-:W4:Y:S01]  /*655b0*/  LDL R90, [R1+0x304] ;  /* 0x00030400015a7983 */ /* 0x000f220000100800 */
[----:B------:R-:W-:-:S03]  /*655c0*/  F2FP.BF16.F32.PACK_AB R39, R41, R39 ;  /* 0x000000272927723e */ /* 0x000fc600000010ff */
[----:B------:R-:W4:Y:S04]  /*655d0*/  LDL R89, [R1+0x308] ;  /* 0x0003080001597983 */ /* 0x000f280000100800 */
[----:B------:R-:W4:Y:S01]  /*655e0*/  LDL R88, [R1+0x30c] ;  /* 0x00030c0001587983 */ /* 0x000f220000100800 */
[----:B------:R-:W-:-:S03]  /*655f0*/  FFMA.FTZ R41, R57, R203, R205 ;  /* 0x000000cb39297223 */ /* 0x000fc600000100cd */
[----:B------:R-:W4:Y:S01]  /*65600*/  LDL R205, [R1+0x2f8] ;  /* 0x0002f80001cd7983 */ /* 0x000f220000100800 */
[----:B------:R-:W-:-:S03]  /*65610*/  FFMA.FTZ R79, R78, R85, R86 ;  /* 0x000000554e4f7223 */ /* 0x000fc60000010056 */
[----:B------:R-:W4:Y:S04]  /*65620*/  LDL R200, [R1+0x2fc] ;  /* 0x0002fc0001c87983 */ /* 0x000f280000100800 */
[----:B------:R-:W4:Y:S04]  /*65630*/  LDL R203, [R1+0x2e8] ;  /* 0x0002e80001cb7983 */ /* 0x000f280000100800 */
[----:B------:R-:W4:Y:S01]  /*65640*/  LDL R202, [R1+0x2ec] ;  /* 0x0002ec0001ca7983 */ /* 0x000f220000100800 */
[----:B------:R-:W-:Y:S02]  /*65650*/  F2FP.BF16.F32.PACK_AB R36, R84, R36 ;  /* 0x000000245424723e */ /* 0x000fe400000010ff */
[----:B------:R-:W-:Y:S01]  /*65660*/  F2FP.BF16.F32.PACK_AB R40, R83, R40 ;  /* 0x000000285328723e */ /* 0x000fe200000010ff */
[----:B------:R-:W4:Y:S01]  /*65670*/  LDL R87, [R1+0x310] ;  /* 0x0003100001577983 */ /* 0x000f220000100800 */
[----:B------:R-:W-:-:S02]  /*65680*/  F2FP.BF16.F32.PACK_AB R41, R82, R41 ;  /* 0x000000295229723e */ /* 0x000fc400000010ff */
[----:B------:R-:W-:Y:S01]  /*65690*/  F2FP.BF16.F32.PACK_AB R42, R80, R42 ;  /* 0x0000002a502a723e */ /* 0x000fe200000010ff */
[----:B------:R-:W4:Y:S01]  /*656a0*/  LDL R86, [R1+0x314] ;  /* 0x0003140001567983 */ /* 0x000f220000100800 */
[----:B------:R-:W-:-:S03]  /*656b0*/  F2FP.BF16.F32.PACK_AB R43, R79, R43 ;  /* 0x0000002b4f2b723e */ /* 0x000fc600000010ff */
[----:B------:R-:W-:Y:S04]  /*656c0*/  STG.E.128 desc[UR8][R66.64], R32 ;  /* 0x0000002042007986 */ /* 0x000fe8000c101d08 */
[----:B------:R-:W-:Y:S04]  /*656d0*/  STG.E.128 desc[UR8][R74.64], R36 ;  /* 0x000000244a007986 */ /* 0x000fe8000c101d08 */
[----:B------:R0:W-:Y:S04]  /*656e0*/  STG.E.128 desc[UR8][R68.64], R40 ;  /* 0x0000002844007986 */ /* 0x0001e8000c101d08 */
[----:B------:R-:W4:Y:S04]  /*656f0*/  LDL R85, [R1+0x318] ;  /* 0x0003180001557983 */ /* 0x000f280000100800 */
[----:B0-----:R-:W4:Y:S01]  /*65700*/  LDL R43, [R1+0x31c] ;  /* 0x00031c00012b7983 */ /* 0x001f220000100800 */
        /* <DEDUP_REMOVED lines=8> */
[----:B------:R-:W-:Y:S01]  /*65790*/  FFMA.FTZ R32, R76, R245, R165 ;  /* 0x000000f54c207223 */ /* 0x000fe200000100a5 */
[----:B------:R-:W-:Y:S01]  /*657a0*/  F2FP.BF16.F32.PACK_AB R34, R36, R34 ;  /* 0x000000222422723e */ /* 0x000fe200000010ff */
[----:B------:R-:W-:Y:S01]  /*657b0*/  FFMA.FTZ R25, R57, R250, R162 ;  /* 0x000000fa39197223 */ /* 0x000fe200000100a2 */
[----:B------:R-:W-:Y:S01]  /*657c0*/  FFMA.FTZ R33, R70, R251, R163 ;  /* 0x000000fb46217223 */ /* 0x000fe200000100a3 */
[----:B------:R-:W-:Y:S02]  /*657d0*/  F2FP.BF16.F32.PACK_AB R27, R31, R27 ;  /* 0x0000001b1f1b723e */ /* 0x000fe400000010ff */
[----:B------:R-:W-:Y:S01]  /*657e0*/  F2FP.BF16.F32.PACK_AB R26, R32, R26 ;  /* 0x0000001a201a723e */ /* 0x000fe200000010ff */
[----:B------:R-:W-:Y:S01]  /*657f0*/  FFMA.FTZ R35, R50, R222, R174 ;  /* 0x000000de32237223 */ /* 0x000fe200000100ae */
[----:B------:R-:W-:Y:S01]  /*65800*/  F2FP.BF16.F32.PACK_AB R25, R33, R25 ;  /* 0x000000192119723e */ /* 0x000fe200000010ff */
[----:B------:R-:W-:Y:S01]  /*65810*/  FFMA.FTZ R33, R81, R223, R175 ;  /* 0x000000df51217223 */ /* 0x000fe200000100af */
[----:B------:R-:W-:-:S04]  /*65820*/  FFMA.FTZ R42, R47, R235, R171 ;  /* 0x000000eb2f2a7223 */ /* 0x000fc800000100ab */
[----:B------:R-:W-:Y:S01]  /*65830*/  F2FP.BF16.F32.PACK_AB R35, R33, R35 ;  /* 0x000000232123723e */ /* 0x000fe200000010ff */
[----:B------:R-:W-:Y:S01]  /*65840*/  FFMA.FTZ R33, R46, R234, R170 ;  /* 0x000000ea2e217223 */ /* 0x000fe200000100aa */
[----:B------:R-:W0:Y:S04]  /*65850*/  S2R R231, SR_TID.X ;  /* 0x0000000000e77919 */ /* 0x000e280000002100 */
[----:B------:R-:W-:Y:S01]  /*65860*/  F2FP.BF16.F32.PACK_AB R33, R42, R33 ;  /* 0x000000212a21723e */ /* 0x000fe200000010ff */
[----:B------:R-:W-:Y:S01]  /*65870*/  FFMA.FTZ R42, R44, R187, R183 ;  /* 0x000000bb2c2a7223 */ /* 0x000fe200000100b7 */
[----:B------:R1:W-:Y:S01]  /*65880*/  STG.E.128 desc[UR8][R58.64], R24 ;  /* 0x000000183a007986 */ /* 0x0003e2000c101d08 */
[----:B0-----:R-:W-:Y:S01]  /*65890*/  LOP3.LUT R231, R231, 0x1f, RZ, 0xc0, !PT ;  /* 0x0000001fe7e77812 */ /* 0x001fe200078ec0ff */
[----:B--2---:R-:W-:Y:S01]  /*658a0*/  FFMA.FTZ R29, R23, R240, R208 ;  /* 0x000000f0171d7223 */ /* 0x004fe200000100d0 */
[----:B---3--:R-:W-:-:S05]  /*658b0*/  FFMA.FTZ R30, R45, R241, R207 ;  /* 0x000000f12d1e7223 */ /* 0x008fca00000100cf */
[----:B------:R-:W-:Y:S01]  /*658c0*/  F2FP.BF16.F32.PACK_AB R28, R30, R29 ;  /* 0x0000001d1e1c723e */ /* 0x000fe200000010ff */
[----:B----4-:R-:W-:Y:S01]  /*658d0*/  FFMA.FTZ R30, R48, R236, R206 ;  /* 0x000000ec301e7223 */ /* 0x010fe200000100ce */
[----:B------:R-:W-:-:S05]  /*658e0*/  FFMA.FTZ R37, R49, R237, R201 ;  /* 0x000000ed31257223 */ /* 0x000fca00000100c9 */
[----:B------:R-:W-:Y:S01]  /*658f0*/  F2FP.BF16.F32.PACK_AB R30, R37, R30 ;  /* 0x0000001e251e723e */ /* 0x000fe200000010ff */
[----:B------:R-:W-:Y:S01]  /*65900*/  FFMA.FTZ R36, R16, R196, R91 ;  /* 0x000000c410247223 */ /* 0x000fe2000001005b */
[----:B------:R-:W-:Y:S01]  /*65910*/  FFMA.FTZ R41, R17, R197, R90 ;  /* 0x000000c511297223 */ /* 0x000fe2000001005a */
[----:B------:R-:W-:Y:S01]  /*65920*/  FFMA.FTZ R37, R18, R198, R89 ;  /* 0x000000c612257223 */ /* 0x000fe20000010059 */
[----:B------:R-:W-:-:S03]  /*65930*/  FFMA.FTZ R40, R19, R199, R88 ;  /* 0x000000c713287223 */ /* 0x000fc60000010058 */
[----:B------:R-:W-:Y:S01]  /*65940*/  F2FP.BF16.F32.PACK_AB R36, R41, R36 ;  /* 0x000000242924723e */ /* 0x000fe200000010ff */
[----:B------:R-:W-:Y:S01]  /*65950*/  FFMA.FTZ R31, R50, R238, R205 ;  /* 0x000000ee321f7223 */ /* 0x000fe200000100cd */
[----:B------:R-:W-:Y:S02]  /*65960*/  F2FP.BF16.F32.PACK_AB R37, R40, R37 ;  /* 0x000000252825723e */ /* 0x000fe400000010ff */
[----:B------:R-:W0:Y:S01]  /*65970*/  LDC.64 R40, c[0x0][0x380] ;  /* 0x0000e000ff287b82 */ /* 0x000e220000000a00 */
[----:B------:R-:W-:Y:S01]  /*65980*/  FFMA.FTZ R32, R81, R239, R200 ;  /* 0x000000ef51207223 */ /* 0x000fe200000100c8 */
[----:B------:R-:W-:-:S04]  /*65990*/  FFMA.FTZ R29, R46, R242, R203 ;  /* 0x000000f22e1d7223 */ /* 0x000fc800000100cb */
[----:B------:R-:W-:Y:S01]  /*659a0*/  F2FP.BF16.F32.PACK_AB R31, R32, R31 ;  /* 0x0000001f201f723e */ /* 0x000fe200000010ff */
[----:B------:R-:W-:Y:S01]  /*659b0*/  FFMA.FTZ R38, R47, R243, R202 ;  /* 0x000000f32f267223 */ /* 0x000fe200000100ca */
[----:B------:R-:W-:Y:S01]  /*659c0*/  FFMA.FTZ R23, R23, R232, R168 ;  /* 0x000000e817177223 */ /* 0x000fe200000100a8 */
[----:B------:R-:W-:-:S03]  /*659d0*/  FFMA.FTZ R32, R45, R233, R169 ;  /* 0x000000e92d207223 */ /* 0x000fc600000100a9 */
[----:B------:R-:W-:Y:S01]  /*659e0*/  F2FP.BF16.F32.PACK_AB R29, R38, R29 ;  /* 0x0000001d261d723e */ /* 0x000fe200000010ff */
[----:B------:R-:W-:Y:S01]  /*659f0*/  FFMA.FTZ R38, R20, R192, R87 ;  /* 0x000000c014267223 */ /* 0x000fe20000010057 */
[----:B------:R-:W-:Y:S01]  /*65a00*/  FFMA.FTZ R39, R21, R193, R86 ;  /* 0x000000c115277223 */ /* 0x000fe20000010056 */
[----:B------:R-:W-:Y:S01]  /*65a10*/  F2FP.BF16.F32.PACK_AB R32, R32, R23 ;  /* 0x000000172020723e */ /* 0x000fe200000010ff */
[----:B------:R-:W-:Y:S01]  /*65a20*/  FFMA.FTZ R23, R18, R190, R178 ;  /* 0x000000be12177223 */ /* 0x000fe200000100b2 */
[----:B------:R-:W-:Y:S02]  /*65a30*/  FFMA.FTZ R18, R20, R184, R180 ;  /* 0x000000b814127223 */ /* 0x000fe400000100b4 */
[----:B------:R-:W-:Y:S01]  /*65a40*/  F2FP.BF16.F32.PACK_AB R38, R39, R38 ;  /* 0x000000262726723e */ /* 0x000fe200000010ff */
[----:B------:R-:W-:Y:S01]  /*65a50*/  FFMA.FTZ R16, R16, R188, R176 ;  /* 0x000000bc10107223 */ /* 0x000fe200000100b0 */
[----:B------:R-:W-:Y:S01]  /*65a60*/  FFMA.FTZ R21, R21, R185, R181 ;  /* 0x000000b915157223 */ /* 0x000fe200000100b5 */
[----:B------:R1:W-:Y:S01]  /*65a70*/  STG.E.128 desc[UR8][R52.64], R28 ;  /* 0x0000001c34007986 */ /* 0x0003e2000c101d08 */
[C---:B------:R-:W-:Y:S01]  /*65a80*/  FFMA.FTZ R20, R22.reuse, R194, R85 ;  /* 0x000000c216147223 */ /* 0x040fe20000010055 */
[----:B------:R-:W-:-:S02]  /*65a90*/  FFMA.FTZ R22, R22, R186, R182 ;  /* 0x000000ba16167223 */ /* 0x000fc400000100b6 */
[----:B------:R-:W-:Y:S01]  /*65aa0*/  F2FP.BF16.F32.PACK_AB R18, R21, R18 ;  /* 0x000000121512723e */ /* 0x000fe200000010ff */
[----:B------:R1:W-:Y:S01]  /*65ab0*/  STG.E.128 desc[UR8][R60.64], R32 ;  /* 0x000000203c007986 */ /* 0x0003e2000c101d08 */
[----:B------:R-:W-:Y:S01]  /*65ac0*/  FFMA.FTZ R39, R44, R195, R43 ;  /* 0x000000c32c277223 */ /* 0x000fe2000001002b */
[----:B------:R-:W-:Y:S01]  /*65ad0*/  FFMA.FTZ R43, R19, R191, R179 ;  /* 0x000000bf132b7223 */ /* 0x000fe200000100b3 */
[----:B------:R-:W-:Y:S01]  /*65ae0*/  FFMA.FTZ R44, R17, R189, R177 ;  /* 0x000000bd112c7223 */ /* 0x000fe200000100b1 */
[----:B------:R-:W-:Y:S02]  /*65af0*/  F2FP.BF16.F32.PACK_AB R19, R42, R22 ;  /* 0x000000162a13723e */ /* 0x000fe400000010ff */
[----:B------:R-:W-:Y:S02]  /*65b00*/  F2FP.BF16.F32.PACK_AB R39, R39, R20 ;  /* 0x000000142727723e */ /* 0x000fe400000010ff */
[----:B------:R-:W-:Y:S02]  /*65b10*/  F2FP.BF16.F32.PACK_AB R17, R43, R23 ;  /* 0x000000172b11723e */ /* 0x000fe400000010ff */
[----:B------:R-:W-:Y:S01]  /*65b20*/  F2FP.BF16.F32.PACK_AB R16, R44, R16 ;  /* 0x000000102c10723e */ /* 0x000fe200000010ff */
[----:B------:R1:W-:Y:S01]  /*65b30*/  STG.E.128 desc[UR8][R54.64], R36 ;  /* 0x0000002436007986 */ /* 0x0003e2000c101d08 */
[----:B0-----:R-:W-:-:S03]  /*65b40*/  IMAD R230, R40, 0x4, R230 ;  /* 0x0000000428e67824 */ /* 0x001fc600078e02e6 */
[----:B------:R1:W-:Y:S02]  /*65b50*/  STG.E.128 desc[UR8][R62.64], R16 ;  /* 0x000000103e007986 */ /* 0x0003e4000c101d08 */
[----:B------:R-:W-:-:S13]  /*65b60*/  ISETP.GE.AND P1, PT, R230, R41, PT ;  /* 0x00000029e600720c */ /* 0x000fda0003f26270 */
[----:B------:R-:W-:Y:S05]  /*65b70*/  @!P1 BRA `(.L_x_24382) ;  /* 0xfffff9dc002c9947 */ /* 0x000fea000383ffff */
[----:B------:R-:W-:Y:S05]  /*65b80*/  EXIT ;  /* 0x000000000000794d */ /* 0x000fea0003800000 */
.L_x_24381:
        /* <DEDUP_REMOVED lines=8> */
.L_x_24384:
[----:B------:R-:W-:Y:S05]  /*65c10*/  BSYNC B0 ;  /* 0x0000000000007941 */ /* 0x000fea0003800000 */
.L_x_24383:
        /* <DEDUP_REMOVED lines=9> */
.L_x_24385:
[----:B------:R-:W-:Y:S02]  /*65cb0*/  IMAD.MOV.U32 R218, RZ, RZ, 0x4 ;  /* 0x00000004ffda7424 */ /* 0x000fe400078e00ff */
[----:B------:R-:W-:Y:S01]  /*65cc0*/  FADD.FTZ R219, R219, R216 ;  /* 0x000000d8dbdb7221 */ /* 0x000fe20000010000 */
[----:B------:R-:W-:-:S03]  /*65cd0*/  MOV R216, 0xffffffff ;  /* 0xffffffff00d87802 */ /* 0x000fc60000000f00 */
[----:B------:R-:W-:-:S07]  /*65ce0*/  IMAD.MOV.U32 R225, RZ, RZ, R219 ;  /* 0x000000ffffe17224 */ /* 0x000fce00078e00db */
[----:B------:R-:W-:Y:S05]  /*65cf0*/  WARPSYNC.COLLECTIVE R216, `(.L_x_24386) ;  /* 0x00000000d8087348 */ /* 0x000fea0003c00000 */
[----:B------:R0:W1:Y:S02]  /*65d00*/  SHFL.BFLY P2, R216, R225, R218, R217 ;  /* 0x0c0000dae1d87389 */ /* 0x00006400000400d9 */
[----:B01----:R-:W-:Y:S05]  /*65d10*/  ENDCOLLECTIVE ;  /* 0x000000000000791b */ /* 0x003fea0003800000 */
.L_x_24386:
[----:B------:R-:W-:Y:S02]  /*65d20*/  IMAD.MOV.U32 R218, RZ, RZ, 0x8 ;  /* 0x00000008ffda7424 */ /* 0x000fe400078e00ff */
[----:B------:R-:W-:Y:S01]  /*65d30*/  FADD.FTZ R219, R219, R216 ;  /* 0x000000d8dbdb7221 */ /* 0x000fe20000010000 */
[----:B------:R-:W-:-:S03]  /*65d40*/  MOV R216, 0xffffffff ;  /* 0xffffffff00d87802 */ /* 0x000fc60000000f00 */
[----:B------:R-:W-:-:S07]  /*65d50*/  IMAD.MOV.U32 R225, RZ, RZ, R219 ;  /* 0x000000ffffe17224 */ /* 0x000fce00078e00db */
[----:B------:R-:W-:Y:S05]  /*65d60*/  WARPSYNC.COLLECTIVE R216, `(.L_x_24387) ;  /* 0x00000000d8087348 */ /* 0x000fea0003c00000 */
[----:B------:R0:W1:Y:S02]  /*65d70*/  SHFL.BFLY P2, R216, R225, R218, R217 ;  /* 0x0c0000dae1d87389 */ /* 0x00006400000400d9 */
[----:B01----:R-:W-:Y:S05]  /*65d80*/  ENDCOLLECTIVE ;  /* 0x000000000000791b */ /* 0x003fea0003800000 */
.L_x_24387:
[----:B------:R-:W-:Y:S02]  /*65d90*/  IMAD.MOV.U32 R218, RZ, RZ, 0x10 ;  /* 0x00000010ffda7424 */ /* 0x000fe400078e00ff */
[----:B------:R-:W-:Y:S01]  /*65da0*/  FADD.FTZ R219, R219, R216 ;  /* 0x000000d8dbdb7221 */ /* 0x000fe20000010000 */
[----:B------:R-:W-:-:S03]  /*65db0*/  MOV R216, 0xffffffff ;  /* 0xffffffff00d87802 */ /* 0x000fc60000000f00 */
[----:B------:R-:W-:-:S07]  /*65dc0*/  IMAD.MOV.U32 R225, RZ, RZ, R219 ;  /* 0x000000ffffe17224 */ /* 0x000fce00078e00db */
[----:B------:R-:W-:Y:S05]  /*65dd0*/  WARPSYNC.COLLECTIVE R216, `(.L_x_24388) ;  /* 0x00000000d8087348 */ /* 0x000fea0003c00000 */
[----:B------:R0:W1:Y:S02]  /*65de0*/  SHFL.BFLY P2, R216, R225, R218, R217 ;  /* 0x0c0000dae1d87389 */ /* 0x00006400000400d9 */
[----:B01----:R-:W-:Y:S05]  /*65df0*/  ENDCOLLECTIVE ;  /* 0x000000000000791b */ /* 0x003fea0003800000 */
.L_x_24388:
        /* <DEDUP_REMOVED lines=169> */
.L_x_24389:
[----:B------:R-:W-:Y:S01]  /*66890*/  MOV R218, 0x2 ;  /* 0x0000000200da7802 */ /* 0x000fe20000000f00 */
[----:B------:R-:W-:Y:S01]  /*668a0*/  FADD.FTZ R219, R219, R216 ;  /* 0x000000d8dbdb7221 */ /* 0x000fe20000010000 */
[----:B------:R-:W-:-:S03]  /*668b0*/  IMAD.MOV.U32 R216, RZ, RZ, -0x1 ;  /* 0xffffffffffd87424 */ /* 0x000fc600078e00ff */
[----:B------:R-:W-:-:S07]  /*668c0*/  IMAD.MOV.U32 R225, RZ, RZ, R219 ;  /* 0x000000ffffe17224 */ /* 0x000fce00078e00db */
[----:B------:R-:W-:Y:S05]  /*668d0*/  WARPSYNC.COLLECTIVE R216, `(.L_x_24390) ;  /* 0x00000000d8087348 */ /* 0x000fea0003c00000 */
[----:B------:R0:W1:Y:S02]  /*668e0*/  SHFL.BFLY P2, R216, R225, R218, R217 ;  /* 0x0c0000dae1d87389 */ /* 0x00006400000400d9 */
[----:B01----:R-:W-:Y:S05]  /*668f0*/  ENDCOLLECTIVE ;  /* 0x000000000000791b */ /* 0x003fea0003800000 */
.L_x_24390:
[----:B------:R-:W-:Y:S02]  /*66900*/  HFMA2 R218, -RZ, RZ, 0, 2.384185791015625e-07 ;  /* 0x00000004ffda7431 */ /* 0x000fe400000001ff */
[----:B------:R-:W-:Y:S01]  /*66910*/  FADD.FTZ R219, R219, R216 ;  /* 0x000000d8dbdb7221 */ /* 0x000fe20000010000 */
[----:B------:R-:W-:-:S03]  /*66920*/  IMAD.MOV.U32 R216, RZ, RZ, -0x1 ;  /* 0xffffffffffd87424 */ /* 0x000fc600078e00ff */
[----:B------:R-:W-:-:S07]  /*66930*/  IMAD.MOV.U32 R225, RZ, RZ, R219 ;  /* 0x000000ffffe17224 */ /* 0x000fce00078e00db */
[----:B------:R-:W-:Y:S05]  /*66940*/  WARPSYNC.COLLECTIVE R216, `(.L_x_24391) ;  /* 0x00000000d8087348 */ /* 0x000fea0003c00000 */
[----:B------:R0:W1:Y:S02]  /*66950*/  SHFL.BFLY P2, R216, R225, R218, R217 ;  /* 0x0c0000dae1d87389 */ /* 0x00006400000400d9 */
[----:B01----:R-:W-:Y:S05]  /*66960*/  ENDCOLLECTIVE ;  /* 0x000000000000791b */ /* 0x003fea0003800000 */
.L_x_24391:
[----:B------:R-:W-:Y:S01]  /*66970*/  MOV R218, 0x8 ;  /* 0x0000000800da7802 */ /* 0x000fe20000000f00 */
[----:B------:R-:W-:Y:S01]  /*66980*/  FADD.FTZ R219, R219, R216 ;  /* 0x000000d8dbdb7221 */ /* 0x000fe20000010000 */
[----:B------:R-:W-:-:S03]  /*66990*/  IMAD.MOV.U32 R216, RZ, RZ, -0x1 ;  /* 0xffffffffffd87424 */ /* 0x000fc600078e00ff */
[----:B------:R-:W-:-:S07]  /*669a0*/  IMAD.MOV.U32 R225, RZ, RZ, R219 ;  /* 0x000000ffffe17224 */ /* 0x000fce00078e00db */
[----:B------:R-:W-:Y:S05]  /*669b0*/  WARPSYNC.COLLECTIVE R216, `(.L_x_24392) ;  /* 0x00000000d8087348 */ /* 0x000fea0003c00000 */
[----:B------:R0:W1:Y:S02]  /*669c0*/  SHFL.BFLY P2, R216, R225, R218, R217 ;  /* 0x0c0000dae1d87389 */ /* 0x00006400000400d9 */
[----:B01----:R-:W-:Y:S05]  /*669d0*/  ENDCOLLECTIVE ;  /* 0x000000000000791b */ /* 0x003fea0003800000 */
.L_x_24392:
[----:B------:R-:W-:Y:S02]  /*669e0*/  HFMA2 R218, -RZ, RZ, 0, 9.5367431640625e-07 ;  /* 0x00000010ffda7431 */ /* 0x000fe400000001ff */
[----:B------:R-:W-:Y:S01]  /*669f0*/  FADD.FTZ R219, R219, R216 ;  /* 0x000000d8dbdb7221 */ /* 0x000fe20000010000 */
[----:B------:R-:W-:-:S03]  /*66a00*/  IMAD.MOV.U32 R216, RZ, RZ, -0x1 ;  /* 0xffffffffffd87424 */ /* 0x000fc600078e00ff */
[----:B------:R-:W-:-:S07]  /*66a10*/  IMAD.MOV.U32 R225, RZ, RZ, R219 ;  /* 0x000000ffffe17224 */ /* 0x000fce00078e00db */
[----:B------:R-:W-:Y:S05]  /*66a20*/  WARPSYNC.COLLECTIVE R216, `(.L_x_24393) ;  /* 0x00000000d8087348 */ /* 0x000fea0003c00000 */
[----:B------:R0:W1:Y:S02]  /*66a30*/  SHFL.BFLY P2, R216, R225, R218, R217 ;  /* 0x0c0000dae1d87389 */ /* 0x00006400000400d9 */
[----:B01----:R-:W-:Y:S05]  /*66a40*/  ENDCOLLECTIVE ;  /* 0x000000000000791b */ /* 0x003fea0003800000 */
.L_x_24393:
[----:B------:R-:W-:Y:S05]  /*66a50*/  BRA `(.L_x_24394) ;  /* 0xffffffc400d87947 */ /* 0x000fea000383ffff */
.L_x_24395:
        /* <DEDUP_REMOVED lines=10> */
.L_x_54465:


//--------------------- .text._ZN10layer_norm31ln_parallel_residual_fwd_kernelINS_13Kernel_traitsIf13__nv_bfloat16fS2_fjLj2560ELj1ELj4ELj1ELj16ENS_18Kernel_traits_baseILj2560EfS2_fS2_fjLj128EEEEELb1ELb1ELb0EEEvNS_9FwdParamsE --------------------------
	.section	.text._ZN10layer_norm31ln_parallel_residual_fwd_kernelINS_13Kernel_traitsIf13__nv_bfloat16fS2_fjLj2560ELj1ELj4ELj1ELj16ENS_18Kernel_traits_baseILj2560EfS2_fS2_fjLj128EEEEELb1ELb1ELb0EEEvNS_9FwdParamsE,"ax",@progbits
	.align	128
        .global         _ZN10layer_norm31ln_parallel_residual_fwd_kernelINS_13Kernel_traitsIf13__nv_bfloat16fS2_fjLj2560ELj1ELj4ELj1ELj16ENS_18Kernel_traits_baseILj2560EfS2_fS2_fjLj128EEEEELb1ELb1ELb0EEEvNS_9FwdParamsE
        .type           _ZN10layer_norm31ln_parallel_residual_fwd_kernelINS_13Kernel_traitsIf13__nv_bfloat16fS2_fjLj2560ELj1ELj4ELj1ELj16ENS_18Kernel_traits_baseILj2560EfS2_fS2_fjLj128EEEEELb1ELb1ELb0EEEvNS_9FwdParamsE,@function
        .size           _ZN10layer_norm31ln_parallel_residual_fwd_kernelINS_13Kernel_traitsIf13__nv_bfloat16fS2_fjLj2560ELj1ELj4ELj1ELj16ENS_18Kernel_traits_baseILj2560EfS2_fS2_fjLj128EEEEELb1ELb1ELb0EEEvNS_9FwdParamsE,(.L_x_54466 - _ZN10layer_norm31ln_parallel_residual_fwd_kernelINS_13Kernel_traitsIf13__nv_bfloat16fS2_fjLj2560ELj1ELj4ELj1ELj16ENS_18Kernel_traits_baseILj2560EfS2_fS2_fjLj128EEEEELb1ELb1ELb0EEEvNS_9FwdParamsE)
        .other          _ZN10layer_norm31ln_parallel_residual_fwd_kernelINS_13Kernel_traitsIf13__nv_bfloat16fS2_fjLj2560ELj1ELj4ELj1ELj16ENS_18Kernel_traits_baseILj2560EfS2_fS2_fjLj128EEEEELb1ELb1ELb0EEEvNS_9FwdParamsE,@"STO_CUDA_ENTRY STV_DEFAULT"
_ZN10layer_norm31ln_parallel_residual_fwd_kernelINS_13Kernel_traitsIf13__nv_bfloat16fS2_fjLj2560ELj1ELj4ELj1ELj16ENS_18Kernel_traits_baseILj2560EfS2_fS2_fjLj128EEEEELb1ELb1ELb0EEEvNS_9FwdParamsE:
.text._ZN10layer_norm31ln_parallel_residual_fwd_kernelINS_13Kernel_traitsIf13__nv_bfloat16fS2_fjLj2560ELj1ELj4ELj1ELj16ENS_18Kernel_traits_baseILj2560EfS2_fS2_fjLj128EEEEELb1ELb1ELb0EEEvNS_9FwdParamsE:
        /* <DEDUP_REMOVED lines=55> */
[----:B------:R-:W2:Y:S04]  /*0370*/  LDL.64 R92, [R1+0x50] ;  /* 0x00005000015c7983 */ /* 0x000ea80000100a00 */
[----:B------:R-:W2:Y:S04]  /*0380*/  LDL.64 R94, [R1+0x58] ;  /* 0x00005800015e7983 */ /* 0x000ea80000100a00 */
[----:B------:R-:W3:Y:S04]  /*0390*/  LDL.64 R100, [R1+0x60] ;  /* 0x0000600001647983 */ /* 0x000ee80000100a00 */
[----:B------:R-:W3:Y:S04]  /*03a0*/  LDL.64 R102, [R1+0x68] ;  /* 0x0000680001667983 */ /* 0x000ee80000100a00 */
[----:B------:R-:W4:Y:S04]  /*03b0*/  LDL.64 R124, [R1+0x30] ;  /* 0x00003000017c7983 */ /* 0x000f280000100a00 */
[----:B------:R-:W4:Y:S04]  /*03c0*/  LDL.64 R126, [R1+0x38] ;  /* 0x00003800017e7983 */ /* 0x000f280000100a00 */
[----:B------:R-:W4:Y:S04]  /*03d0*/  LDL.64 R128, [R1+0x40] ;  /* 0x0000400001807983 */ /* 0x000f280000100a00 */
[----:B------:R-:W4:Y:S04]  /*03e0*/  LDL.64 R130, [R1+0x48] ;  /* 0x0000480001827983 */ /* 0x000f280000100a00 */
[----:B------:R-:W4:Y:S04]  /*03f0*/  LDL.64 R104, [R1+0x70] ;  /* 0x0000700001687983 */ /* 0x000f280000100a00 */
[----:B------:R-:W4:Y:S01]  /*0400*/  LDL.64 R106, [R1+0x78] ;  /* 0x00007800016a7983 */ /* 0x000f220000100a00 */
[----:B------:R-:W-:-:S02]  /*0410*/  ISETP.GE.U32.AND P6, PT, R19, 0x20, PT ;  /* 0x000000201300780c */ /* 0x000fc40003fc6070 */
[C---:B------:R-:W-:Y:S01]  /*0420*/  ISETP.GE.U32.AND P0, PT, R19.reuse, 0x40, PT ;  /* 0x000000401300780c */ /* 0x040fe20003f06070 */
[----:B------:R-:W4:Y:S01]  /*0430*/  LDL.64 R120, [R1+0x80] ;  /* 0x0000800001787983 */ /* 0x000f220000100a00 */
[----:B------:R-:W-:-:S03]  /*0440*/  ISETP.GE.U32.AND P5, PT, R19, 0x60, PT ;  /* 0x000000601300780c */ /* 0x000fc60003fa6070 */
[----:B------:R-:W4:Y:S04]  /*0450*/  LDL.64 R122, [R1+0x88] ;  /* 0x00008800017a7983 */ /* 0x000f280000100a00 */
[----:B------:R-:W4:Y:S02]  /*0460*/  LDL.64 R116, [R1+0x20] ;  /* 0x0000200001747983 */ /* 0x000f240000100a00 */
[----:B------:R-:W0:Y:S02]  /*0470*/  @P6 LDC.64 R80, c[0x0][0x3d0] ;  /* 0x0000f400ff506b82 */ /* 0x000e240000000a00 */
[----:B------:R-:W4:Y:S04]  /*0480*/  LDL.64 R118, [R1+0x28] ;  /* 0x0000280001767983 */ /* 0x000f280000100a00 */
[----:B------:R-:W4:Y:S02]  /*0490*/  LDL.64 R112, [R1+0x10] ;  /* 0x0000100001707983 */ /* 0x000f240000100a00 */
[----:B------:R-:W1:Y:S02]  /*04a0*/  @P6 LDC.64 R82, c[0x0][0x438] ;  /* 0x00010e00ff526b82 */ /* 0x000e640000000a00 */
[----:B------:R-:W4:Y:S04]  /*04b0*/  LDL.64 R114, [R1+0x18] ;  /* 0x0000180001727983 */ /* 0x000f280000100a00 */
[----:B------:R-:W4:Y:S02]  /*04c0*/  LDL.64 R108, [R1] ;  /* 0x00000000016c7983 */ /* 0x000f240000100a00 */
[----:B------:R-:W1:Y:S02]  /*04d0*/  @P0 LDC.64 R84, c[0x0][0x3d0] ;  /* 0x0000f400ff540b82 */ /* 0x000e640000000a00 */
[----:B------:R-:W4:Y:S06]  /*04e0*/  LDL.64 R110, [R1+0x8] ;  /* 0x00000800016e7983 */ /* 0x000f2c0000100a00 */
[----:B------:R-:W1:Y:S01]  /*04f0*/  @P0 LDC.64 R86, c[0x0][0x438] ;  /* 0x00010e00ff560b82 */ /* 0x000e620000000a00 */
[----:B0-----:R-:W-:-:S07]  /*0500*/  @P6 IMAD.WIDE.U32 R80, R99, 0x20, R80 ;  /* 0x0000002063506825 */ /* 0x001fce00078e0050 */
[----:B------:R-:W0:Y:S01]  /*0510*/  @P5 LDC.64 R88, c[0x0][0x3d0] ;  /* 0x0000f400ff585b82 */ /* 0x000e220000000a00 */
[C---:B-1----:R-:W-:Y:S01]  /*0520*/  @P6 IMAD.WIDE.U32 R82, R99.reuse, 0x20, R82 ;  /* 0x0000002063526825 */ /* 0x042fe200078e0052 */
[----:B------:R-:W-:Y:S02]  /*0530*/  @P6 LOP3.LUT R99, R99, 0x20, RZ, 0xfc, !PT ;  /* 0x0000002063636812 */ /* 0x000fe400078efcff */
[C---:B------:R-:W-:Y:S02]  /*0540*/  ISETP.GE.U32.AND P4, PT, R19.reuse, 0x80, PT ;  /* 0x000000801300780c */ /* 0x040fe40003f86070 */
[----:B------:R-:W-:Y:S01]  /*0550*/  ISETP.GE.U32.AND P3, PT, R19, 0xa0, PT ;  /* 0x000000a01300780c */ /* 0x000fe20003f66070 */
[----:B------:R-:W5:Y:S01]  /*0560*/  @P6 LD.E.128 R40, desc[UR6][R82.64] ;  /* 0x0000000652286980 */ /* 0x000f62000c101d00 */
[----:B------:R-:W-:Y:S01]  /*0570*/  @P0 IMAD.WIDE.U32 R84, R99, 0x20, R84 ;  /* 0x0000002063540825 */ /* 0x000fe200078e0054 */
[----:B------:R-:W1:Y:S01]  /*0580*/  @P5 LDC.64 R90, c[0x0][0x438] ;  /* 0x00010e00ff5a5b82 */ /* 0x000e620000000a00 */
[----:B------:R-:W-:Y:S01]  /*0590*/  ISETP.GE.U32.AND P2, PT, R19, 0xc0, PT ;  /* 0x000000c01300780c */ /* 0x000fe20003f46070 */
[----:B------:R-:W5:Y:S01]  /*05a0*/  @P6 LD.E.128 R44, desc[UR6][R82.64+0x10] ;  /* 0x00001006522c6980 */ /* 0x000f62000c101d00 */
[----:B------:R-:W-:-:S04]  /*05b0*/  @P0 IMAD.WIDE.U32 R86, R99, 0x20, R86 ;  /* 0x0000002063560825 */ /* 0x000fc800078e0056 */
[----:B------:R-:W-:Y:S01]  /*05c0*/  @P0 VIADD R99, R99, 0x20 ;  /* 0x0000002063630836 */ /* 0x000fe20000000000 */
[----:B------:R-:W-:Y:S01]  /*05d0*/  ISETP.GE.U32.AND P1, PT, R19, 0xe0, PT ;  /* 0x000000e01300780c */ /* 0x000fe20003f26070 */
[----:B------:R-:W5:Y:S02]  /*05e0*/  @P0 LD.E.128 R24, desc[UR6][R86.64] ;  /* 0x0000000656180980 */ /* 0x000f64000c101d00 */
[C---:B0-----:R-:W-:Y:S02]  /*05f0*/  @P5 IMAD.WIDE.U32 R88, R99.reuse, 0x20, R88 ;  /* 0x0000002063585825 */ /* 0x041fe400078e0058 */
[----:B------:R-:W5:Y:S04]  /*0600*/  @P0 LD.E.128 R28, desc[UR6][R86.64+0x10] ;  /* 0x00001006561c0980 */ /* 0x000f68000c101d00 */
[----:B--2---:R-:W2:Y:S04]  /*0610*/  @P0 LDG.E.128 R92, desc[UR6][R84.64+0x10] ;  /* 0x00001006545c0981 */ /* 0x004ea8000c1e1d00 */
[----:B---3--:R0:W3:Y:S04]  /*0620*/  @P0 LDG.E.128 R100, desc[UR6][R84.64] ;  /* 0x0000000654640981 */ /* 0x0080e8000c1e1d00 */
[----:B----4-:R-:W4:Y:S01]  /*0630*/  @P6 LDG.E.128 R104, desc[UR6][R80.64+0x10] ;  /* 0x0000100650686981 */ /* 0x010f22000c1e1d00 */
[----:B0-----:R-:W0:Y:S03]  /*0640*/  @P3 LDC.64 R84, c[0x0][0x3d0] ;  /* 0x0000f400ff543b82 */ /* 0x001e260000000a00 */
[----:B------:R-:W4:Y:S04]  /*0650*/  @P5 LDG.E.128 R124, desc[UR6][R88.64+0x10] ;  /* 0x00001006587c5981 */ /* 0x000f28000c1e1d00 */
[----:B------:R1:W4:Y:S02]  /*0660*/  @P5 LDG.E.128 R128, desc[UR6][R88.64] ;  /* 0x0000000658805981 */ /* 0x000324000c1e1d00 */
[C---:B-1----:R-:W-:Y:S01]  /*0670*/  @P5 IMAD.WIDE.U32 R90, R99.reuse, 0x20, R90 ;  /* 0x00000020635a5825 */ /* 0x042fe200078e005a */
[----:B------:R-:W1:Y:S01]  /*0680*/  @P2 LDC.64 R86, c[0x0][0x3d0] ;  /* 0x0000f400ff562b82 */ /* 0x000e620000000a00 */
[----:B------:R4:W4:Y:S02]  /*0690*/  @P6 LDG.E.128 R120, desc[UR6][R80.64] ;  /* 0x0000000650786981 */ /* 0x000924000c1e1d00 */
[----:B------:R-:W-:-:S02]  /*06a0*/  @P5 VIADD R99, R99, 0x20 ;  /* 0x0000002063635836 */ /* 0x000fc40000000000 */
[----:B------:R-:W5:Y:S03]  /*06b0*/  @P5 LD.E.128 R32, desc[UR6][R90.64] ;  /* 0x000000065a205980 */ /* 0x000f66000c101d00 */
[----:B------:R-:W1:Y:S01]  /*06c0*/  @P1 LDC.64 R88, c[0x0][0x438] ;  /* 0x00010e00ff581b82 */ /* 0x000e620000000a00 */
[----:B------:R0:W5:Y:S04]  /*06d0*/  @P5 LD.E.128 R36, desc[UR6][R90.64+0x10] ;  /* 0x000010065a245980 */ /* 0x000168000c101d00 */
[----:B--2---:R2:W-:Y:S04]  /*06e0*/  @P0 STL.64 [R1+0x50], R92 ;  /* 0x0000505c01000387 */ /* 0x0045e80000100a00 */
[----:B------:R0:W-:Y:S01]  /*06f0*/  @P0 STL.64 [R1+0x58], R94 ;  /* 0x0000585e01000387 */ /* 0x0001e20000100a00 */
[----:B--2---:R-:W2:Y:S08]  /*0700*/  @P4 LDC.64 R92, c[0x0][0x3d0] ;  /* 0x0000f400ff5c4b82 */ /* 0x004eb00000000a00 */
[----:B0-----:R-:W0:Y:S01]  /*0710*/  @P4 LDC.64 R94, c[0x0][0x438] ;  /* 0x00010e00ff5e4b82 */ /* 0x001e220000000a00 */
[----:B---3--:R3:W-:Y:S04]  /*0720*/  @P0 STL.64 [R1+0x60], R100 ;  /* 0x0000606401000387 */ /* 0x0087e80000100a00 */
[----:B------:R1:W-:Y:S01]  /*0730*/  @P0 STL.64 [R1+0x68], R102 ;  /* 0x0000686601000387 */ /* 0x0003e20000100a00 */
[----:B------:R-:W-:-:S02]  /*0740*/  ISETP.GE.U32.AND P0, PT, R19, 0x100, PT ;  /* 0x000001001300780c */ /* 0x000fc40003f06070 */
[----:B---3--:R-:W3:Y:S01]  /*0750*/  @P3 LDC.64 R100, c[0x0][0x438] ;  /* 0x00010e00ff643b82 */ /* 0x008ee20000000a00 */
[----:B----4-:R-:W-:Y:S04]  /*0760*/  @P5 STL.64 [R1+0x30], R124 ;  /* 0x0000307c01005387 */ /* 0x010fe80000100a00 */
[----:B------:R-:W-:Y:S03]  /*0770*/  @P5 STL.64 [R1+0x38], R126 ;  /* 0x0000387e01005387 */ /* 0x000fe60000100a00 */
[----:B-1----:R-:W1:Y:S01]  /*0780*/  @P2 LDC.64 R102, c[0x0][0x438] ;  /* 0x00010e00ff662b82 */ /* 0x002e620000000a00 */
[----:B------:R-:W-:Y:S04]  /*0790*/  @P5 STL.64 [R1+0x40], R128 ;  /* 0x0000408001005387 */ /* 0x000fe80000100a00 */
[----:B------:R-:W-:Y:S01]  /*07a0*/  @P5 STL.64 [R1+0x48], R130 ;  /* 0x0000488201005387 */ /* 0x000fe20000100a00 */
[----:B------:R-:W-:Y:S01]  /*07b0*/  ISETP.GE.U32.AND P5, PT, R19, 0x120, PT ;  /* 0x000001201300780c */ /* 0x000fe20003fa6070 */
[C---:B--2---:R-:W-:Y:S01]  /*07c0*/  @P4 IMAD.WIDE.U32 R92, R99.reuse, 0x20, R92 ;  /* 0x00000020635c4825 */ /* 0x044fe200078e005c */
[----:B------:R-:W2:Y:S01]  /*07d0*/  @P0 LDC.64 R80, c[0x0][0x3d0] ;  /* 0x0000f400ff500b82 */ /* 0x000ea20000000a00 */
[----:B------:R4:W-:Y:S02]  /*07e0*/  @P6 STL.64 [R1+0x70], R104 ;  /* 0x0000706801006387 */ /* 0x0009e40000100a00 */
[C---:B0-----:R-:W-:Y:S01]  /*07f0*/  @P4 IMAD.WIDE.U32 R94, R99.reuse, 0x20, R94 ;  /* 0x00000020635e4825 */ /* 0x041fe200078e005e */
[----:B------:R-:W-:Y:S01]  /*0800*/  @P4 IADD3 R99, PT, PT, R99, 0x20, RZ ;  /* 0x0000002063634810 */ /* 0x000fe20007ffe0ff */
[----:B------:R-:W2:Y:S03]  /*0810*/  @P4 LDG.E.128 R116, desc[UR6][R92.64] ;  /* 0x000000065c744981 */ /* 0x000ea6000c1e1d00 */
[----:B------:R-:W0:Y:S01]  /*0820*/  @P0 LDC.64 R90, c[0x0][0x438] ;  /* 0x00010e00ff5a0b82 */ /* 0x000e220000000a00 */
[----:B------:R-:W2:Y:S07]  /*0830*/  @P4 LDG.E.128 R112, desc[UR6][R92.64+0x10] ;  /* 0x000010065c704981 */ /* 0x000eae000c1e1d00 */
[----:B----4-:R-:W4:Y:S01]  /*0840*/  @P1 LDC.64 R104, c[0x0][0x3d0] ;  /* 0x0000f400ff681b82 */ /* 0x010f220000000a00 */
[----:B------:R1:W-:Y:S01]  /*0850*/  @P6 STL.64 [R1+0x78], R106 ;  /* 0x0000786a01006387 */ /* 0x0003e20000100a00 */
[----:B------:R-:W-:-:S03]  /*0860*/  @P3 IMAD.WIDE.U32 R84, R99, 0x20, R84 ;  /* 0x0000002063543825 */ /* 0x000fc600078e0054 */
[----:B------:R0:W5:Y:S03]  /*0870*/  @P4 LD.E.128 R48, desc[UR6][R94.64] ;  /* 0x000000065e304980 */ /* 0x000166000c101d00 */
[----:B------:R-:W0:Y:S01]  /*0880*/  @P5 LDC.64 R82, c[0x0][0x3d0] ;  /* 0x0000f400ff525b82 */ /* 0x000e220000000a00 */
[C---:B---3--:R-:W-:Y:S01]  /*0890*/  @P3 IMAD.WIDE.U32 R100, R99.reuse, 0x20, R100 ;  /* 0x0000002063643825 */ /* 0x048fe200078e0064 */
[----:B------:R-:W3:Y:S04]  /*08a0*/  @P3 LDG.E.128 R108, desc[UR6][R84.64] ;  /* 0x00000006546c3981 */ /* 0x000ee8000c1e1d00 */
[----:B------:R0:W5:Y:S02]  /*08b0*/  @P4 LD.E.128 R52, desc[UR6][R94.64+0x10] ;  /* 0x000010065e344980 */ /* 0x000164000c101d00 */
[----:B-1----:R-:W1:Y:S01]  /*08c0*/  @P5 LDC.64 R106, c[0x0][0x438] ;  /* 0x00010e00ff6a5b82 */ /* 0x002e620000000a00 */
[----:B------:R-:W-:Y:S01]  /*08d0*/  @P3 VIADD R99, R99, 0x20 ;  /* 0x0000002063633836 */ /* 0x000fe20000000000 */
[----:B------:R0:W5:Y:S03]  /*08e0*/  @P3 LDG.E.128 R248, desc[UR6][R84.64+0x10] ;  /* 0x0000100654f83981 */ /* 0x000166000c1e1d00 */
[C---:B------:R-:W-:Y:S01]  /*08f0*/  @P2 IMAD.WIDE.U32 R86, R99.reuse, 0x20, R86 ;  /* 0x0000002063562825 */ /* 0x040fe200078e0056 */
[----:B------:R0:W5:Y:S03]  /*0900*/  @P3 LD.E.128 R56, desc[UR6][R100.64] ;  /* 0x0000000664383980 */ /* 0x000166000c101d00 */
[C---:B------:R-:W-:Y:S01]  /*0910*/  @P2 IMAD.WIDE.U32 R102, R99.reuse, 0x20, R102 ;  /* 0x0000002063662825 */ /* 0x040fe200078e0066 */
[----:B------:R0:W5:Y:S03]  /*0920*/  @P3 LD.E.128 R60, desc[UR6][R100.64+0x10] ;  /* 0x00001006643c3980 */ /* 0x000166000c101d00 */
[----:B------:R-:W-:Y:S01]  /*0930*/  @P2 VIADD R99, R99, 0x20 ;  /* 0x0000002063632836 */ /* 0x000fe20000000000 */
[----:B------:R0:W5:Y:S03]  /*0940*/  @P2 LDG.E.128 R244, desc[UR6][R86.64] ;  /* 0x0000000656f42981 */ /* 0x000166000c1e1d00 */
[C---:B----4-:R-:W-:Y:S01]  /*0950*/  @P1 IMAD.WIDE.U32 R104, R99.reuse, 0x20, R104 ;  /* 0x0000002063681825 */ /* 0x050fe200078e0068 */
[----:B------:R4:W5:Y:S03]  /*0960*/  @P2 LDG.E.128 R240, desc[UR6][R86.64+0x10] ;  /* 0x0000100656f02981 */ /* 0x000966000c1e1d00 */
[C---:B------:R-:W-:Y:S01]  /*0970*/  @P1 IMAD.WIDE.U32 R88, R99.reuse, 0x20, R88 ;  /* 0x0000002063581825 */ /* 0x040fe200078e0058 */
[----:B------:R-:W-:Y:S01]  /*0980*/  @P1 IADD3 R99, PT, PT, R99, 0x20, RZ ;  /* 0x0000002063631810 */ /* 0x000fe20007ffe0ff */
[----:B------:R4:W5:Y:S04]  /*0990*/  @P2 LD.E.128 R64, desc[UR6][R102.64] ;  /* 0x0000000666402980 */ /* 0x000968000c101d00 */
[C---:B--2---:R-:W-:Y:S01]  /*09a0*/  @P0 IMAD.WIDE.U32 R80, R99.reuse, 0x20, R80 ;  /* 0x0000002063500825 */ /* 0x044fe200078e0050 */
[----:B------:R4:W5:Y:S03]  /*09b0*/  @P2 LD.E.128 R68, desc[UR6][R102.64+0x10] ;  /* 0x0000100666442980 */ /* 0x000966000c101d00 */
[C---:B0-----:R-:W-:Y:S01]  /*09c0*/  @P0 IMAD.WIDE.U32 R90, R99.reuse, 0x20, R90 ;  /* 0x00000020635a0825 */ /* 0x041fe200078e005a */
[----:B------:R4:W5:Y:S03]  /*09d0*/  @P1 LDG.E.128 R236, desc[UR6][R104.64] ;  /* 0x0000000668ec1981 */ /* 0x000966000c1e1d00 */
[----:B------:R-:W-:Y:S01]  /*09e0*/  @P0 VIADD R99, R99, 0x20 ;  /* 0x0000002063630836 */ /* 0x000fe20000000000 */
[----:B------:R4:W5:Y:S03]  /*09f0*/  @P1 LDG.E.128 R232, desc[UR6][R104.64+0x10] ;  /* 0x0000100668e81981 */ /* 0x000966000c1e1d00 */
[C---:B------:R-:W-:Y:S01]  /*0a00*/  @P5 IMAD.WIDE.U32 R82, R99.reuse, 0x20, R82 ;  /* 0x0000002063525825 */ /* 0x040fe200078e0052 */
[----:B------:R4:W5:Y:S03]  /*0a10*/  @P1 LD.E.128 R72, desc[UR6][R88.64] ;  /* 0x0000000658481980 */ /* 0x000966000c101d00 */
[----:B-1----:R-:W-:Y:S01]  /*0a20*/  @P5 IMAD.WIDE.U32 R106, R99, 0x20, R106 ;  /* 0x00000020636a5825 */ /* 0x002fe200078e006a */
        /* <DEDUP_REMOVED lines=12> */
[----:B------:R-:W-:Y:S01]  /*0af0*/  LOP3.LUT R17, R17, 0xffffbfff, RZ, 0xc0, !PT ;  /* 0xffffbfff11117812 */ /* 0x000fe200078ec0ff */
[----:B------:R-:W-:-:S03]  /*0b00*/  @P5 VIADD R99, R99, 0x20 ;  /* 0x0000002063635836 */ /* 0x000fc60000000000 */
[----:B------:R-:W-:Y:S01]  /*0b10*/  @P6 LOP3.LUT R17, R17, 0x4000, RZ, 0xfc, !PT ;  /* 0x0000400011116812 */ /* 0x000fe200078efcff */
[----:B------:R4:W-:Y:S04]  /*0b20*/  @P4 STL.64 [R1+0x20], R116 ;  /* 0x0000207401004387 */ /* 0x0009e80000100a00 */
[----:B------:R4:W-:Y:S04]  /*0b30*/  @P4 STL.64 [R1+0x28], R118 ;  /* 0x0000287601004387 */ /* 0x0009e80000100a00 */
[----:B------:R4:W-:Y:S04]  /*0b40*/  @P4 STL.64 [R1+0x10], R112 ;  /* 0x0000107001004387 */ /* 0x0009e80000100a00 */
[----:B------:R4:W-:Y:S04]  /*0b50*/  @P4 STL.64 [R1+0x18], R114 ;  /* 0x0000187201004387 */ /* 0x0009e80000100a00 */
[----:B---3--:R4:W-:Y:S04]  /*0b60*/  @P3 STL.64 [R1], R108 ;  /* 0x0000006c01003387 */ /* 0x0089e80000100a00 */
[----:B------:R4:W-:Y:S01]  /*0b70*/  @P3 STL.64 [R1+0x8], R110 ;  /* 0x0000086e01003387 */ /* 0x0009e20000100a00 */
[----:B------:R-:W-:Y:S05]  /*0b80*/  @!P0 BRA `(.L_x_24398) ;  /* 0x0000000800908947 */ /* 0x000fea0003800000 */
[----:B------:R-:W0:Y:S08]  /*0b90*/  LDC.64 R100, c[0x0][0x3d0] ;  /* 0x0000f400ff647b82 */ /* 0x000e300000000a00 */
[----:B----4-:R-:W1:Y:S01]  /*0ba0*/  LDC.64 R102, c[0x0][0x438] ;  /* 0x00010e00ff667b82 */ /* 0x010e620000000a00 */
[----:B0-----:R-:W-:-:S05]  /*0bb0*/  IMAD.WIDE.U32 R100, R99, 0x20, R100 ;  /* 0x0000002063647825 */ /* 0x001fca00078e0064 */
[----:B------:R0:W5:Y:S01]  /*0bc0*/  LDG.E.128 R80, desc[UR6][R100.64] ;  /* 0x0000000664507981 */ /* 0x000162000c1e1d00 */
[----:B-1----:R-:W-:-:S03]  /*0bd0*/  IMAD.WIDE.U32 R102, R99, 0x20, R102 ;  /* 0x0000002063667825 */ /* 0x002fc600078e0066 */
[----:B------:R0:W5:Y:S04]  /*0be0*/  LDG.E.128 R84, desc[UR6][R100.64+0x10] ;  /* 0x0000100664547981 */ /* 0x000168000c1e1d00 */
[----:B------:R0:W5:Y:S04]  /*0bf0*/  LD.E.128 R88, desc[UR6][R102.64] ;  /* 0x0000000666587980 */ /* 0x000168000c101d00 */
[----:B------:R0:W5:Y:S01]  /*0c00*/  LD.E.128 R92, desc[UR6][R102.64+0x10] ;  /* 0x00001006665c7980 */ /* 0x000162000c101d00 */
[----:B------:R-:W-:Y:S05]  /*0c10*/  BRA `(.L_x_24398) ;  /* 0x00000008006c7947 */ /* 0x000fea0003800000 */
.L_x_24397:
        /* <DEDUP_REMOVED lines=36> */
[----:B------:R-:W-:-:S02]  /*0e60*/  ISETP.GE.U32.AND P6, PT, R19, 0x20, PT ;  /* 0x000000201300780c */ /* 0x000fc40003fc6070 */
[C---:B------:R-:W-:Y:S02]  /*0e70*/  ISETP.GE.U32.AND P1, PT, R19.reuse, 0x40, PT ;  /* 0x000000401300780c */ /* 0x040fe40003f26070 */
[C---:B------:R-:W-:Y:S02]  /*0e80*/  ISETP.GE.U32.AND P5, PT, R19.reuse, 0x60, PT ;  /* 0x000000601300780c */ /* 0x040fe40003fa6070 */
[----:B------:R-:W-:-:S07]  /*0e90*/  ISETP.GE.U32.AND P4, PT, R19, 0x80, PT ;  /* 0x000000801300780c */ /* 0x000fce0003f86070 */
[----:B------:R-:W0:Y:S08]  /*0ea0*/  @P6 LDC.64 R24, c[0x0][0x3d0] ;  /* 0x0000f400ff186b82 */ /* 0x000e300000000a00 */
[----:B------:R-:W1:Y:S08]  /*0eb0*/  @P1 LDC.64 R28, c[0x0][0x3d0] ;  /* 0x0000f400ff1c1b82 */ /* 0x000e700000000a00 */
[----:B------:R-:W1:Y:S08]  /*0ec0*/  @P5 LDC.64 R30, c[0x0][0x3d0] ;  /* 0x0000f400ff1e5b82 */ /* 0x000e700000000a00 */
[----:B------:R-:W1:Y:S01]  /*0ed0*/  @P4 LDC.64 R32, c[0x0][0x3d0] ;  /* 0x0000f400ff204b82 */ /* 0x000e620000000a00 */
[C---:B0-----:R-:W-:Y:S01]  /*0ee0*/  @P6 IMAD.WIDE.U32 R26, R99.reuse, 0x20, R24 ;  /* 0x00000020631a6825 */ /* 0x041fe200078e0018 */
[----:B------:R-:W-:-:S02]  /*0ef0*/  @P6 LOP3.LUT R99, R99, 0x20, RZ, 0xfc, !PT ;  /* 0x0000002063636812 */ /* 0x000fc400078efcff */
[----:B------:R-:W-:-:S03]  /*0f00*/  ISETP.GE.U32.AND P0, PT, R19, 0xa0, PT ;  /* 0x000000a01300780c */ /* 0x000fc60003f06070 */
[C---:B-1----:R-:W-:Y:S01]  /*0f10*/  @P1 IMAD.WIDE.U32 R28, R99.reuse, 0x20, R28 ;  /* 0x00000020631c1825 */ /* 0x042fe200078e001c */
[----:B------:R-:W-:-:S05]  /*0f20*/  @P1 IADD3 R99, PT, PT, R99, 0x20, RZ ;  /* 0x0000002063631810 */ /* 0x000fca0007ffe0ff */
[----:B------:R-:W-:-:S04]  /*0f30*/  @P5 IMAD.WIDE.U32 R30, R99, 0x20, R30 ;  /* 0x00000020631e5825 */ /* 0x000fc800078e001e */
[----:B------:R-:W0:Y:S01]  /*0f40*/  @P0 LDC.64 R24, c[0x0][0x3d0] ;  /* 0x0000f400ff180b82 */ /* 0x000e220000000a00 */
[----:B------:R-:W-:-:S04]  /*0f50*/  @P5 VIADD R99, R99, 0x20 ;  /* 0x0000002063635836 */ /* 0x000fc80000000000 */
[----:B------:R-:W-:-:S04]  /*0f60*/  @P4 IMAD.WIDE.U32 R32, R99, 0x20, R32 ;  /* 0x0000002063204825 */ /* 0x000fc800078e0020 */
[----:B------:R-:W-:Y:S01]  /*0f70*/  @P4 VIADD R99, R99, 0x20 ;  /* 0x0000002063634836 */ /* 0x000fe20000000000 */
[----:B--2---:R-:W2:Y:S04]  /*0f80*/  @P1 LDG.E.128 R128, desc[UR6][R28.64+0x10] ;  /* 0x000010061c801981 */ /* 0x004ea8000c1e1d00 */
[----:B---3--:R0:W3:Y:S04]  /*0f90*/  @P1 LDG.E.128 R132, desc[UR6][R28.64] ;  /* 0x000000061c841981 */ /* 0x0080e8000c1e1d00 */
[----:B----4-:R-:W4:Y:S04]  /*0fa0*/  @P5 LDG.E.128 R120, desc[UR6][R30.64+0x10] ;  /* 0x000010061e785981 */ /* 0x010f28000c1e1d00 */
[----:B------:R-:W4:Y:S04]  /*0fb0*/  @P5 LDG.E.128 R124, desc[UR6][R30.64] ;  /* 0x000000061e7c5981 */ /* 0x000f28000c1e1d00 */
[----:B------:R-:W4:Y:S04]  /*0fc0*/  @P4 LDG.E.128 R112, desc[UR6][R32.64+0x10] ;  /* 0x0000100620704981 */ /* 0x000f28000c1e1d00 */
[----:B------:R-:W4:Y:S01]  /*0fd0*/  @P4 LDG.E.128 R116, desc[UR6][R32.64] ;  /* 0x0000000620744981 */ /* 0x000f22000c1e1d00 */
[----:B0-----:R-:W-:-:S03]  /*0fe0*/  @P0 IMAD.WIDE.U32 R28, R99, 0x20, R24 ;  /* 0x00000020631c0825 */ /* 0x001fc600078e0018 */
[----:B------:R-:W4:Y:S04]  /*0ff0*/  @P6 LDG.E.128 R108, desc[UR6][R26.64] ;  /* 0x000000061a6c6981 */ /* 0x000f28000c1e1d00 */
[----:B------:R-:W4:Y:S01]  /*1000*/  @P6 LDG.E.128 R104, desc[UR6][R26.64+0x10] ;  /* 0x000010061a686981 */ /* 0x000f22000c1e1d00 */
[C---:B------:R-:W-:Y:S02]  /*1010*/  ISETP.GE.U32.AND P3, PT, R19.reuse, 0xc0, PT ;  /* 0x000000c01300780c */ /* 0x040fe40003f66070 */
[----:B------:R-:W-:Y:S01]  /*1020*/  ISETP.GE.U32.AND P2, PT, R19, 0xe0, PT ;  /* 0x000000e01300780c */ /* 0x000fe20003f46070 */
[----:B------:R-:W5:Y:S10]  /*1030*/  @P0 LDG.E.128 R248, desc[UR6][R28.64+0x10] ;  /* 0x000010061cf80981 */ /* 0x000f74000c1e1d00 */
[----:B------:R-:W0:Y:S01]  /*1040*/  @P3 LDC.64 R34, c[0x0][0x3d0] ;  /* 0x0000f400ff223b82 */ /* 0x000e220000000a00 */
[----:B------:R-:W4:Y:S07]  /*1050*/  @P0 LDG.E.128 R100, desc[UR6][R28.64] ;  /* 0x000000061c640981 */ /* 0x000f2e000c1e1d00 */
[----:B------:R-:W1:Y:S01]  /*1060*/  @P2 LDC.64 R36, c[0x0][0x3d0] ;  /* 0x0000f400ff242b82 */ /* 0x000e620000000a00 */
[----:B------:R-:W-:-:S05]  /*1070*/  @P0 IADD3 R99, PT, PT, R99, 0x20, RZ ;  /* 0x0000002063630810 */ /* 0x000fca0007ffe0ff */
[----:B0-----:R-:W-:-:S04]  /*1080*/  @P3 IMAD.WIDE.U32 R34, R99, 0x20, R34 ;  /* 0x0000002063223825 */ /* 0x001fc800078e0022 */
[----:B------:R-:W-:Y:S01]  /*1090*/  @P3 VIADD R99, R99, 0x20 ;  /* 0x0000002063633836 */ /* 0x000fe20000000000 */
[----:B------:R-:W-:Y:S01]  /*10a0*/  LOP3.LUT R17, R17, 0xffffbfff, RZ, 0xc0, !PT ;  /* 0xffffbfff11117812 */ /* 0x000fe200078ec0ff */
[----:B------:R-:W5:Y:S02]  /*10b0*/  @P3 LDG.E.128 R244, desc[UR6][R34.64] ;  /* 0x0000000622f43981 */ /* 0x000f64000c1e1d00 */
[C---:B-1----:R-:W-:Y:S01]  /*10c0*/  @P2 IMAD.WIDE.U32 R36, R99.reuse, 0x20, R36 ;  /* 0x0000002063242825 */ /* 0x042fe200078e0024 */
[----:B------:R-:W-:Y:S01]  /*10d0*/  CS2R R206, SRZ ;  /* 0x0000000000ce7805 */ /* 0x000fe2000001ff00 */
[----:B------:R-:W5:Y:S02]  /*10e0*/  @P3 LDG.E.128 R240, desc[UR6][R34.64+0x10] ;  /* 0x0000100622f03981 */ /* 0x000f64000c1e1d00 */
[----:B------:R-:W-:Y:S01]  /*10f0*/  @P2 VIADD R99, R99, 0x20 ;  /* 0x0000002063632836 */ /* 0x000fe20000000000 */
[----:B------:R-:W-:Y:S01]  /*1100*/  @P6 LOP3.LUT R17, R17, 0x4000, RZ, 0xfc, !PT ;  /* 0x0000400011116812 */ /* 0x000fe200078efcff */
[----:B------:R-:W5:Y:S01]  /*1110*/  @P2 LDG.E.128 R236, desc[UR6][R36.64] ;  /* 0x0000000624ec2981 */ /* 0x000f62000c1e1d00 */
[----:B------:R-:W-:-:S02]  /*1120*/  CS2R R204, SRZ ;  /* 0x0000000000cc7805 */ /* 0x000fc4000001ff00 */
[----:B------:R-:W-:Y:S02]  /*1130*/  CS2R R202, SRZ ;  /* 0x0000000000ca7805 */ /* 0x000fe4000001ff00 */
[----:B------:R-:W-:Y:S01]  /*1140*/  CS2R R200, SRZ ;  /* 0x0000000000c87805 */ /* 0x000fe2000001ff00 */
[----:B------:R0:W5:Y:S01]  /*1150*/  @P2 LDG.E.128 R232, desc[UR6][R36.64+0x10] ;  /* 0x0000100624e82981 */ /* 0x000162000c1e1d00 */
        /* <DEDUP_REMOVED lines=29> */
[----:B--2---:R0:W-:Y:S04]  /*1330*/  @P1 STL.64 [R1+0x50], R128 ;  /* 0x0000508001001387 */ /* 0x0041e80000100a00 */
[----:B------:R0:W-:Y:S04]  /*1340*/  @P1 STL.64 [R1+0x58], R130 ;  /* 0x0000588201001387 */ /* 0x0001e80000100a00 */
[----:B---3--:R0:W-:Y:S04]  /*1350*/  @P1 STL.64 [R1+0x60], R132 ;  /* 0x0000608401001387 */ /* 0x0081e80000100a00 */
[----:B------:R0:W-:Y:S01]  /*1360*/  @P1 STL.64 [R1+0x68], R134 ;  /* 0x0000688601001387 */ /* 0x0001e20000100a00 */
[----:B------:R-:W-:-:S03]  /*1370*/  ISETP.GE.U32.AND P1, PT, R19, 0x100, PT ;  /* 0x000001001300780c */ /* 0x000fc60003f26070 */
[----:B----4-:R0:W-:Y:S10]  /*1380*/  @P5 STL.64 [R1+0x30], R120 ;  /* 0x0000307801005387 */ /* 0x0101f40000100a00 */
[----:B------:R-:W1:Y:S01]  /*1390*/  @P1 LDC.64 R38, c[0x0][0x3d0] ;  /* 0x0000f400ff261b82 */ /* 0x000e620000000a00 */
[----:B------:R0:W-:Y:S04]  /*13a0*/  @P5 STL.64 [R1+0x38], R122 ;  /* 0x0000387a01005387 */ /* 0x0001e80000100a00 */
[----:B------:R0:W-:Y:S04]  /*13b0*/  @P5 STL.64 [R1+0x40], R124 ;  /* 0x0000407c01005387 */ /* 0x0001e80000100a00 */
[----:B------:R0:W-:Y:S01]  /*13c0*/  @P5 STL.64 [R1+0x48], R126 ;  /* 0x0000487e01005387 */ /* 0x0001e20000100a00 */
[----:B------:R-:W-:-:S03]  /*13d0*/  ISETP.GE.U32.AND P5, PT, R19, 0x120, PT ;  /* 0x000001201300780c */ /* 0x000fc60003fa6070 */
[----:B------:R0:W-:Y:S10]  /*13e0*/  @P4 STL.64 [R1+0x10], R112 ;  /* 0x0000107001004387 */ /* 0x0001f40000100a00 */
[----:B------:R-:W2:Y:S01]  /*13f0*/  @P5 LDC.64 R40, c[0x0][0x3d0] ;  /* 0x0000f400ff285b82 */ /* 0x000ea20000000a00 */
[----:B------:R0:W-:Y:S04]  /*1400*/  @P4 STL.64 [R1+0x18], R114 ;  /* 0x0000187201004387 */ /* 0x0001e80000100a00 */
[----:B------:R0:W-:Y:S04]  /*1410*/  @P4 STL.64 [R1+0x20], R116 ;  /* 0x0000207401004387 */ /* 0x0001e80000100a00 */
[----:B------:R0:W-:Y:S01]  /*1420*/  @P4 STL.64 [R1+0x28], R118 ;  /* 0x0000287601004387 */ /* 0x0001e20000100a00 */
[----:B------:R-:W-:-:S13]  /*1430*/  ISETP.GE.U32.AND P4, PT, R19, 0x140, PT ;  /* 0x000001401300780c */ /* 0x000fda0003f86070 */
[----:B------:R-:W3:Y:S01]  /*1440*/  @P4 LDC.64 R24, c[0x0][0x3d0] ;  /* 0x0000f400ff184b82 */ /* 0x000ee20000000a00 */
[----:B------:R0:W-:Y:S04]  /*1450*/  @P6 STL.64 [R1+0x80], R108 ;  /* 0x0000806c01006387 */ /* 0x0001e80000100a00 */
[----:B------:R0:W-:Y:S01]  /*1460*/  @P6 STL.64 [R1+0x88], R110 ;  /* 0x0000886e01006387 */ /* 0x0001e20000100a00 */
[C---:B-1----:R-:W-:Y:S01]  /*1470*/  @P1 IMAD.WIDE.U32 R38, R99.reuse, 0x20, R38 ;  /* 0x0000002063261825 */ /* 0x042fe200078e0026 */
[----:B------:R-:W-:Y:S02]  /*1480*/  @P1 IADD3 R99, PT, PT, R99, 0x20, RZ ;  /* 0x0000002063631810 */ /* 0x000fe40007ffe0ff */
[----:B------:R-:W-:Y:S02]  /*1490*/  @P4 CS2R R94, SRZ ;  /* 0x00000000005e4805 */ /* 0x000fe4000001ff00 */
[----:B------:R-:W-:-:S02]  /*14a0*/  @P4 CS2R R92, SRZ ;  /* 0x00000000005c4805 */ /* 0x000fc4000001ff00 */
[----:B------:R-:W-:Y:S01]  /*14b0*/  @P4 CS2R R90, SRZ ;  /* 0x00000000005a4805 */ /* 0x000fe2000001ff00 */
[----:B------:R-:W5:Y:S04]  /*14c0*/  @P1 LDG.E.128 R224, desc[UR6][R38.64] ;  /* 0x0000000626e01981 */ /* 0x000f68000c1e1d00 */
[----:B------:R0:W-:Y:S04]  /*14d0*/  @P6 STL.64 [R1+0x70], R104 ;  /* 0x0000706801006387 */ /* 0x0001e80000100a00 */
[----:B------:R0:W-:Y:S01]  /*14e0*/  @P6 STL.64 [R1+0x78], R106 ;  /* 0x0000786a01006387 */ /* 0x0001e20000100a00 */
[----:B--2---:R-:W-:Y:S01]  /*14f0*/  @P5 IMAD.WIDE.U32 R40, R99, 0x20, R40 ;  /* 0x0000002063285825 */ /* 0x004fe200078e0028 */
[----:B------:R-:W-:-:S02]  /*1500*/  @P4 CS2R R88, SRZ ;  /* 0x0000000000584805 */ /* 0x000fc4000001ff00 */
[----:B------:R1:W5:Y:S04]  /*1510*/  @P1 LDG.E.128 R220, desc[UR6][R38.64+0x10] ;  /* 0x0000100626dc1981 */ /* 0x000368000c1e1d00 */
[----:B------:R0:W-:Y:S04]  /*1520*/  @P0 STL.64 [R1], R100 ;  /* 0x0000006401000387 */ /* 0x0001e80000100a00 */
[----:B------:R0:W-:Y:S01]  /*1530*/  @P0 STL.64 [R1+0x8], R102 ;  /* 0x0000086601000387 */ /* 0x0001e20000100a00 */
[----:B------:R-:W-:-:S03]  /*1540*/  @P5 VIADD R99, R99, 0x20 ;  /* 0x0000002063635836 */ /* 0x000fc60000000000 */
[----:B------:R-:W5:Y:S01]  /*1550*/  @P5 LDG.E.128 R212, desc[UR6][R40.64] ;  /* 0x0000000628d45981 */ /* 0x000f62000c1e1d00 */
[----:B---3--:R-:W-:Y:S01]  /*1560*/  @P4 IMAD.WIDE.U32 R24, R99, 0x20, R24 ;  /* 0x0000002063184825 */ /* 0x008fe200078e0018 */
[----:B-1----:R-:W-:Y:S02]  /*1570*/  CS2R R38, SRZ ;  /* 0x0000000000267805 */ /* 0x002fe4000001ff00 */
[----:B------:R1:W5:Y:S04]  /*1580*/  @P5 LDG.E.128 R208, desc[UR6][R40.64+0x10] ;  /* 0x0000100628d05981 */ /* 0x000368000c1e1d00 */
[----:B------:R-:W5:Y:S04]  /*1590*/  @P4 LDG.E.128 R80, desc[UR6][R24.64] ;  /* 0x0000000618504981 */ /* 0x000f68000c1e1d00 */
[----:B------:R2:W5:Y:S01]  /*15a0*/  @P4 LDG.E.128 R84, desc[UR6][R24.64+0x10] ;  /* 0x0000100618544981 */ /* 0x000562000c1e1d00 */
[----:B-1----:R-:W-:-:S02]  /*15b0*/  CS2R R40, SRZ ;  /* 0x0000000000287805 */ /* 0x002fc4000001ff00 */
[----:B0-2---:R-:W-:-:S07]  /*15c0*/  CS2R R24, SRZ ;  /* 0x0000000000187805 */ /* 0x005fce000001ff00 */
.L_x_24398:
[----:B------:R-:W-:Y:S05]  /*15d0*/  BSYNC.RECONVERGENT B0 ;  /* 0x0000000000007941 */ /* 0x000fea0003800200 */
.L_x_24396:
[----:B------:R-:W1:Y:S02]  /*15e0*/  LDCU UR4, c[0x0][0x384] ;  /* 0x00007080ff0477ac */ /* 0x000e640008000800 */
[----:B-1----:R-:W-:-:S13]  /*15f0*/  ISETP.GE.AND P0, PT, R217, UR4, PT ;  /* 0x00000004d9007c0c */ /* 0x002fda000bf06270 */
[----:B------:R-:W-:Y:S05]  /*1600*/  @P0 EXIT ;  /* 0x000000000000094d */ /* 0x000fea0003800000 */
[----:B------:R-:W-:Y:S01]  /*1610*/  IMAD.HI.U32 R99, R20, -0x326172a9, RZ ;  /* 0xcd9e8d5714637827 */ /* 0x000fe200078e00ff */
[----:B------:R-:W-:Y:S01]  /*1620*/  LOP3.LUT R14, R14, 0x3, RZ, 0xc0, !PT ;  /* 0x000000030e0e7812 */ /* 0x000fe200078ec0ff */
[----:B------:R-:W1:Y:S02]  /*1630*/  LDCU UR10, c[0x0][0x408] ;  /* 0x00008100ff0a77ac */ /* 0x000e640008000800 */
[C---:B0-----:R-:W-:Y:S01]  /*1640*/  IMAD.HI.U32 R101, R18.reuse, -0x2daee0ad, RZ ;  /* 0xd2511f5312657827 */ /* 0x041fe200078e00ff */
[----:B------:R-:W-:Y:S01]  /*1650*/  LOP3.LUT R99, R13, R99, R22, 0x96, !PT ;  /* 0x000000630d637212 */ /* 0x000fe200078e9616 */
[----:B------:R-:W0:Y:S02]  /*1660*/  LDCU UR13, c[0x0][0x388] ;  /* 0x00007100ff0d77ac */ /* 0x000e240008000800 */
[----:B----4-:R-:W-:Y:S01]  /*1670*/  IMAD R102, R18, -0x2daee0ad, RZ ;  /* 0xd2511f5312667824 */ /* 0x010fe200078e02ff */
[----:B------:R-:W-:Y:S01]  /*1680*/  LOP3.LUT R101, R101, R23, RZ, 0x3c, !PT ;  /* 0x0000001765657212 */ /* 0x000fe200078e3cff */
[----:B------:R-:W-:Y:S01]  /*1690*/  IMAD R100, R20, -0x326172a9, RZ ;  /* 0xcd9e8d5714647824 */ /* 0x000fe200078e02ff */
[----:B------:R-:W2:Y:S01]  /*16a0*/  LDCU.U8 UR11, c[0x0][0x410] ;  /* 0x00008200ff0b77ac */ /* 0x000ea20008000000 */
[----:B------:R-:W-:Y:S01]  /*16b0*/  IMAD.HI.U32 R105, R99, -0x2daee0ad, RZ ;  /* 0xd2511f5363697827 */ /* 0x000fe200078e00ff */
[----:B------:R-:W3:Y:S03]  /*16c0*/  LDCU UR12, c[0x0][0x448] ;  /* 0x00008900ff0c77ac */ /* 0x000ee60008000800 */
[----:B------:R-:W-:Y:S01]  /*16d0*/  IMAD.HI.U32 R103, R101, -0x326172a9, RZ ;  /* 0xcd9e8d5765677827 */ /* 0x000fe200078e00ff */
[----:B------:R-:W-:Y:S01]  /*16e0*/  LOP3.LUT R2, R2, R102, R105, 0x96, !PT ;  /* 0x0000006602027212 */ /* 0x000fe200078e9669 */
[----:B------:R-:W4:Y:S02]  /*16f0*/  LDCU.64 UR4, c[0x0][0x398] ;  /* 0x00007300ff0477ac */ /* 0x000f240008000a00 */
[----:B------:R-:W-:Y:S01]  /*1700*/  IMAD R102, R99, -0x2daee0ad, RZ ;  /* 0xd2511f5363667824 */ /* 0x000fe200078e02ff */
[----:B------:R-:W-:Y:S01]  /*1710*/  LOP3.LUT R0, R0, R100, R103, 0x96, !PT ;  /* 0x0000006400007212 */ /* 0x000fe200078e9667 */
[----:B------:R-:W-:Y:S01]  /*1720*/  IMAD R101, R101, -0x326172a9, RZ ;  /* 0xcd9e8d5765657824 */ /* 0x000fe200078e02ff */
[----:B------:R-:W0:Y:S01]  /*1730*/  LDCU.64 UR8, c[0x0][0x3a0] ;  /* 0x00007400ff0877ac */ /* 0x000e220008000a00 */
        /* <DEDUP_REMOVED lines=49> */
.L_x_25669:
[----:B------:R-:W-:Y:S01]  /*1a50*/  IMAD R9, R217, UR13, RZ ;  /* 0x0000000dd9097c24 */ /* 0x000fe2000f8e02ff */
[----:B------:R-:W-:Y:S01]  /*1a60*/  LOP3.LUT P0, RZ, R17, 0x4000, RZ, 0xc0, !PT ;  /* 0x0000400011ff7812 */ /* 0x000fe2000780c0ff */
        /* <DEDUP_REMOVED lines=39> */
.L_x_24404:
        /* <DEDUP_REMOVED lines=13> */
.L_x_24406:
[----:B------:R-:W-:Y:S05]  /*1db0*/  BSYNC.RECONVERGENT B2 ;  /* 0x0000000000027941 */ /* 0x000fea0003800200 */
.L_x_24405:
[----:B------:R-:W-:Y:S01]  /*1dc0*/  LOP3.LUT R14, R11, R111, R23, 0x96, !PT ;  /* 0x0000006f0b0e7212 */ /* 0x000fe200078e9617 */
[----:B------:R-:W-:-:S04]  /*1dd0*/  IMAD.WIDE.U32 R108, R20, -0x326172a9, RZ ;  /* 0xcd9e8d57146c7825 */ /* 0x000fc800078e00ff */
[----:B------:R-:W-:Y:S01]  /*1de0*/  VIADD R16, R22, 0x9e3779b9 ;  /* 0x9e3779b916107836 */ /* 0x000fe20000000000 */
[----:B------:R-:W-:Y:S01]  /*1df0*/  LOP3.LUT R12, R13, R109, R22, 0x96, !PT ;  /* 0x0000006d0d0c7212 */ /* 0x000fe200078e9616 */
[----:B------:R-:W-:-:S05]  /*1e00*/  IMAD.WIDE.U32 R14, R14, -0x326172a9, RZ ;  /* 0xcd9e8d570e0e7825 */ /* 0x000fca00078e00ff */
[----:B------:R-:W-:Y:S01]  /*1e10*/  LOP3.LUT R15, R16, R108, R15, 0x96, !PT ;  /* 0x0000006c100f7212 */ /* 0x000fe200078e960f */
[----:B------:R-:W-:Y:S01]  /*1e20*/  IMAD.WIDE.U32 R108, R12, -0x2daee0ad, RZ ;  /* 0xd2511f530c6c7825 */ /* 0x000fe200078e00ff */
[----:B------:R-:W-:Y:S02]  /*1e30*/  IADD3 R12, PT, PT, R23, -0x4498517b, RZ ;  /* 0xbb67ae85170c7810 */ /* 0x000fe40007ffe0ff */
[----:B------:R-:W-:Y:S02]  /*1e40*/  IADD3 R16, PT, PT, R22, -0x255992d5, RZ ;  /* 0xdaa66d2b16107810 */ /* 0x000fe40007ffe0ff */
        /* <DEDUP_REMOVED lines=46> */
[----:B------:R-:W-:Y:S01]  /*2130*/  VIADD R12, R23, 0x96a522ad ;  /* 0x96a522ad170c7836 */ /* 0x000fe20000000000 */
[----:B------:R-:W-:Y:S01]  /*2140*/  MOV R21, R108 ;  /* 0x0000006c00157202 */ /* 0x000fe20000000f00 */
[----:B------:R-:W-:-:S03]  /*2150*/  IMAD.MOV.U32 R108, RZ, RZ, RZ ;  /* 0x000000ffff6c7224 */ /* 0x000fc600078e00ff */
[----:B------:R-:W-:Y:S01]  /*2160*/  LOP3.LUT R16, R12, R110, R109, 0x96, !PT ;  /* 0x0000006e0c107212 */ /* 0x000fe200078e966d */
[----:B------:R-:W-:Y:S02]  /*2170*/  IMAD.MOV.U32 R12, RZ, RZ, R14 ;  /* 0x000000ffff0c7224 */ /* 0x000fe400078e000e */
[----:B------:R-:W-:-:S07]  /*2180*/  IMAD.MOV.U32 R109, RZ, RZ, R10 ;  /* 0x000000ffff6d7224 */ /* 0x000fce00078e000a */
.L_x_24403:
[----:B------:R-:W-:Y:S05]  /*2190*/  BSYNC.RECONVERGENT B1 ;  /* 0x0000000000017941 */ /* 0x000fea0003800200 */
.L_x_24402:
[----:B------:R-:W0:Y:S01]  /*21a0*/  LDC R216, c[0x0][0x404] ;  /* 0x00010100ffd87b82 */ /* 0x000e220000000800 */
[----:B------:R-:W-:Y:S01]  /*21b0*/  HFMA2 R218, -RZ, RZ, 0.1171875, 0 ;  /* 0x2f800000ffda7431 */ /* 0x000fe200000001ff */
[----:B------:R-:W-:Y:S01]  /*21c0*/  I2FP.F32.U32 R10, R109 ;  /* 0x0000006d000a7245 */ /* 0x000fe20000201000 */
[----:B------:R-:W-:Y:S01]  /*21d0*/  BSSY.RECONVERGENT B1, `(.L_x_24407) ;  /* 0x000005e000017945 */ /* 0x000fe20003800200 */
[----:B------:R-:W-:Y:S01]  /*21e0*/  ISETP.NE.AND P2, PT, R108, 0x1, PT ;  /* 0x000000016c00780c */ /* 0x000fe20003f45270 */
[----:B------:R-:W-:Y:S01]  /*21f0*/  IMAD.MOV.U32 R14, RZ, RZ, 0x2 ;  /* 0x00000002ff0e7424 */ /* 0x000fe200078e00ff */
[----:B------:R-:W-:Y:S02]  /*2200*/  LOP3.LUT R17, R17, 0xffffffef, RZ, 0xc0, !PT ;  /* 0xffffffef11117812 */ /* 0x000fe400078ec0ff */
[----:B------:R-:W-:Y:S01]  /*2210*/  MOV R109, R12 ;  /* 0x0000000c006d7202 */ /* 0x000fe20000000f00 */
[----:B------:R-:W-:-:S05]  /*2220*/  FFMA.FTZ R10, R10, R218, 1.1641532182693481445e-10 ;  /* 0x2f0000000a0a7423 */ /* 0x000fca00000100da */
[----:B0-----:R-:W-:Y:S01]  /*2230*/  FSETP.LE.FTZ.AND P3, PT, R10, R216, PT ;  /* 0x000000d80a00720b */ /* 0x001fe20003f73000 */
        /* <DEDUP_REMOVED lines=12> */
.L_x_24409:
        /* <DEDUP_REMOVED lines=13> */
.L_x_24411:
[----:B------:R-:W-:Y:S05]  /*23d0*/  BSYNC.RECONVERGENT B2 ;  /* 0x0000000000027941 */ /* 0x000fea0003800200 */
.L_x_24410:
[----:B------:R-:W-:Y:S01]  /*23e0*/  LOP3.LUT R14, R11, R111, R23, 0x96, !PT ;  /* 0x0000006f0b0e7212 */ /* 0x000fe200078e9617 */
[----:B------:R-:W-:Y:S01]  /*23f0*/  IMAD.WIDE.U32 R108, R20, -0x326172a9, RZ ;  /* 0xcd9e8d57146c7825 */ /* 0x000fe200078e00ff */
[----:B------:R-:W-:-:S03]  /*2400*/  IADD3 R16, PT, PT, R22, -0x61c88647, RZ ;  /* 0x9e3779b916107810 */ /* 0x000fc60007ffe0ff */
[----:B------:R-:W-:Y:S01]  /*2410*/  IMAD.WIDE.U32 R14, R14, -0x326172a9, RZ ;  /* 0xcd9e8d570e0e7825 */ /* 0x000fe200078e00ff */
[----:B------:R-:W-:-:S04]  /*2420*/  LOP3.LUT R12, R13, R109, R22, 0x96, !PT ;  /* 0x0000006d0d0c7212 */ /* 0x000fc800078e9616 */
[----:B------:R-:W-:Y:S01]  /*2430*/  LOP3.LUT R15, R16, R108, R15, 0x96, !PT ;  /* 0x0000006c100f7212 */ /* 0x000fe200078e960f */
[----:B------:R-:W-:-:S04]  /*2440*/  IMAD.WIDE.U32 R108, R12, -0x2daee0ad, RZ ;  /* 0xd2511f530c6c7825 */ /* 0x000fc800078e00ff */
[----:B------:R-:W-:Y:S02]  /*2450*/  VIADD R12, R23, 0xbb67ae85 ;  /* 0xbb67ae85170c7836 */ /* 0x000fe40000000000 */
        /* <DEDUP_REMOVED lines=48> */
[----:B------:R-:W-:Y:S01]  /*2760*/  LOP3.LUT R16, R12, R110, R109, 0x96, !PT ;  /* 0x0000006e0c107212 */ /* 0x000fe200078e966d */
[----:B------:R-:W-:Y:S01]  /*2770*/  IMAD.MOV.U32 R109, RZ, RZ, R21 ;  /* 0x000000ffff6d7224 */ /* 0x000fe200078e0015 */
[----:B------:R-:W-:Y:S01]  /*2780*/  MOV R12, R14 ;  /* 0x0000000e000c7202 */ /* 0x000fe20000000f00 */
[----:B------:R-:W-:Y:S02]  /*2790*/  HFMA2 R14, -RZ, RZ, 0, 0 ;  /* 0x00000000ff0e7431 */ /* 0x000fe400000001ff */
[----:B------:R-:W-:-:S07]  /*27a0*/  IMAD.MOV.U32 R21, RZ, RZ, R108 ;  /* 0x000000ffff157224 */ /* 0x000fce00078e006c */
.L_x_24408:
[----:B------:R-:W-:Y:S05]  /*27b0*/  BSYNC.RECONVERGENT B1 ;  /* 0x0000000000017941 */ /* 0x000fea0003800200 */
.L_x_24407:
        /* <DEDUP_REMOVED lines=19> */
.L_x_24414:
        /* <DEDUP_REMOVED lines=13> */
.L_x_24416:
[----:B------:R-:W-:Y:S05]  /*29c0*/  BSYNC.RECONVERGENT B2 ;  /* 0x0000000000027941 */ /* 0x000fea0003800200 */
.L_x_24415:
        /* <DEDUP_REMOVED lines=56> */
[----:B------:R-:W-:Y:S02]  /*2d50*/  VIADD R12, R23, 0x96a522ad ;  /* 0x96a522ad170c7836 */ /* 0x000fe40000000000 */
[----:B------:R-:W-:Y:S02]  /*2d60*/  IMAD.MOV.U32 R21, RZ, RZ, R110 ;  /* 0x000000ffff157224 */ /* 0x000fe400078e006e */
[----:B------:R-:W-:Y:S01]  /*2d70*/  HFMA2 R110, -RZ, RZ, 0, 0 ;  /* 0x00000000ff6e7431 */ /* 0x000fe200000001ff */
[----:B------:R-:W-:Y:S02]  /*2d80*/  LOP3.LUT R16, R12, R188, R111, 0x96, !PT ;  /* 0x000000bc0c107212 */ /* 0x000fe400078e966f */
[----:B------:R-:W-:-:S07]  /*2d90*/  MOV R12, R14 ;  /* 0x0000000e000c7202 */ /* 0x000fce0000000f00 */
.L_x_24413:
[----:B------:R-:W-:Y:S05]  /*2da0*/  BSYNC.RECONVERGENT B1 ;  /* 0x0000000000017941 */ /* 0x000fea0003800200 */
.L_x_24412:
        /* <DEDUP_REMOVED lines=20> */
.L_x_24419:
        /* <DEDUP_REMOVED lines=13> */
.L_x_24421:
[----:B------:R-:W-:Y:S05]  /*2fc0*/  BSYNC.RECONVERGENT B2 ;  /* 0x0000000000027941 */ /* 0x000fea0003800200 */
.L_x_24420:
        /* <DEDUP_REMOVED lines=57> */
[----:B------:R-:W-:Y:S01]  /*3360*/  HFMA2 R111, -RZ, RZ, 0, 0 ;  /* 0x00000000ff6f7431 */ /* 0x000fe200000001ff */
[----:B------:R-:W-:Y:S01]  /*3370*/  MOV R12, R112 ;  /* 0x00000070000c7202 */ /* 0x000fe20000000f00 */
[----:B------:R-:W-:Y:S02]  /*3380*/  IMAD.MOV.U32 R112, RZ, RZ, R21 ;  /* 0x000000ffff707224 */ /* 0x000fe400078e0015 */
[----:B------:R-:W-:-:S07]  /*3390*/  IMAD.MOV.U32 R21, RZ, RZ, R110 ;  /* 0x000000ffff157224 */ /* 0x000fce00078e006e */
.L_x_24418:
[----:B------:R-:W-:Y:S05]  /*33a0*/  BSYNC.RECONVERGENT B1 ;  /* 0x0000000000017941 */ /* 0x000fea0003800200 */
.L_x_24417:
        /* <DEDUP_REMOVED lines=19> */
.L_x_24424:
        /* <DEDUP_REMOVED lines=13> */
.L_x_24426:
[----:B------:R-:W-:Y:S05]  /*35b0*/  BSYNC.RECONVERGENT B2 ;  /* 0x0000000000027941 */ /* 0x000fea0003800200 */
.L_x_24425:
        /* <DEDUP_REMOVED lines=61> */
.L_x_24423:
[----:B------:R-:W-:Y:S05]  /*3990*/  BSYNC.RECONVERGENT B1 ;  /* 0x0000000000017941 */ /* 0x000fea0003800200 */
.L_x_24422:
[----:B------:R-:W-:Y:S01]  /*39a0*/  ISETP.NE.AND P3, PT, R112, 0x1, PT ;  /* 0x000000017000780c */ /* 0x000fe20003f65270 */
[----:B------:R-:W-:Y:S01]  /*39b0*/  BSSY.RECONVERGENT B1, `(.L_x_24427) ;  /* 0x000005c000017945 */ /* 0x000fe20003800200 */
[----:B------:R-:W-:Y:S01]  /*39c0*/  I2FP.F32.U32 R14, R14 ;  /* 0x0000000e000e7245 */ /* 0x000fe20000201000 */
[----:B------:R-:W-:Y:S02]  /*39d0*/  IMAD.U32 R111, R114, 0x10000, RZ ;  /* 0x00010000726f7824 */ /* 0x000fe400078e00ff */
[----:B------:R-:W-:Y:S02]  /*39e0*/  IMAD.MOV.U32 R113, RZ, RZ, 0x2 ;  /* 0x00000002ff717424 */ /* 0x000fe400078e00ff */
[----:B------:R-:W-:-:S05]  /*39f0*/  FFMA.FTZ R14, R14, R218, 1.1641532182693481445e-10 ;  /* 0x2f0000000e0e7423 */ /* 0x000fca00000100da */
[----:B------:R-:W-:Y:S02]  /*3a00*/  FSETP.LE.FTZ.AND P2, PT, R14, R216, PT ;  /* 0x000000d80e00720b */ /* 0x000fe40003f53000 */
[----:B------:R-:W-:Y:S02]  /*3a10*/  PRMT R14, R114, 0x7632, R14 ;  /* 0x00007632720e7816 */ /* 0x000fe4000000000e */
[----:B------:R-:W-:Y:S01]  /*3a20*/  MOV R114, R12 ;  /* 0x0000000c00727202 */ /* 0x000fe20000000f00 */
        /* <DEDUP_REMOVED lines=9> */
.L_x_24429:
        /* <DEDUP_REMOVED lines=13> */
.L_x_24431:
[----:B------:R-:W-:Y:S05]  /*3b90*/  BSYNC.RECONVERGENT B2 ;  /* 0x0000000000027941 */ /* 0x000fea0003800200 */
.L_x_24430:
        /* <DEDUP_REMOVED lines=58> */
[----:B------:R-:W-:Y:S01]  /*3f40*/  LOP3.LUT R16, R12, R190, R113, 0x96, !PT ;  /* 0x000000be0c107212 */ /* 0x000fe200078e9671 */
[----:B------:R-:W-:Y:S01]  /*3f50*/  HFMA2 R113, -RZ, RZ, 0, 0 ;  /* 0x00000000ff717431 */ /* 0x000fe200000001ff */
[----:B------:R-:W-:-:S07]  /*3f60*/  MOV R12, R188 ;  /* 0x000000bc000c7202 */ /* 0x000fce0000000f00 */
.L_x_24428:
[----:B------:R-:W-:Y:S05]  /*3f70*/  BSYNC.RECONVERGENT B1 ;  /* 0x0000000000017941 */ /* 0x000fea0003800200 */
.L_x_24427:
[----:B------:R-:W-:Y:S01]  /*3f80*/  ISETP.NE.AND P4, PT, R113, 0x1, PT ;  /* 0x000000017100780c */ /* 0x000fe20003f85270 */
[----:B------:R-:W-:Y:S01]  /*3f90*/  BSSY.RECONVERGENT B1, `(.L_x_24432) ;  /* 0x000005b000017945 */ /* 0x000fe20003800200 */
[----:B------:R-:W-:Y:S01]  /*3fa0*/  I2FP.F32.U32 R112, R114 ;  /* 0x0000007200707245 */ /* 0x000fe20000201000 */
[----:B------:R-:W-:-:S04]  /*3fb0*/  IMAD.MOV.U32 R114, RZ, RZ, 0x2 ;  /* 0x00000002ff727424 */ /* 0x000fc800078e00ff */
[----:B------:R-:W-:-:S05]  /*3fc0*/  FFMA.FTZ R112, R112, R218, 1.1641532182693481445e-10 ;  /* 0x2f00000070707423 */ /* 0x000fca00000100da */
[----:B------:R-:W-:Y:S01]  /*3fd0*/  FSETP.LE.FTZ.AND P3, PT, R112, R216, PT ;  /* 0x000000d87000720b */ /* 0x000fe20003f73000 */
[----:B------:R-:W-:Y:S01]  /*3fe0*/  IMAD.U32 R112, R14, 0x10000, RZ ;  /* 0x000100000e707824 */ /* 0x000fe200078e00ff */
        /* <DEDUP_REMOVED lines=10> */
.L_x_24434:
        /* <DEDUP_REMOVED lines=13> */
.L_x_24436:
[----:B------:R-:W-:Y:S05]  /*4160*/  BSYNC.RECONVERGENT B2 ;  /* 0x0000000000027941 */ /* 0x000fea0003800200 */
.L_x_24435:
        /* <DEDUP_REMOVED lines=60> */
[----:B------:R-:W-:-:S07]  /*4530*/  IMAD.MOV.U32 R21, RZ, RZ, R188 ;  /* 0x000000ffff157224 */ /* 0x000fce00078e00bc */
.L_x_24433:
[----:B------:R-:W-:Y:S05]  /*4540*/  BSYNC.RECONVERGENT B1 ;  /* 0x0000000000017941 */ /* 0x000fea0003800200 */
.L_x_24432:
        /* <DEDUP_REMOVED lines=18> */
.L_x_24439:
        /* <DEDUP_REMOVED lines=13> */
.L_x_24441:
[----:B------:R-:W-:Y:S05]  /*4740*/  BSYNC.RECONVERGENT B2 ;  /* 0x0000000000027941 */ /* 0x000fea0003800200 */
.L_x_24440:
        /* <DEDUP_REMOVED lines=61> */
.L_x_24438:
[----:B------:R-:W-:Y:S05]  /*4b20*/  BSYNC.RECONVERGENT B1 ;  /* 0x0000000000017941 */ /* 0x000fea0003800200 */
.L_x_24437:
        /* <DEDUP_REMOVED lines=9> */
[----:B------:R-:W-:Y:S01]  /*4bc0*/  FMUL.FTZ R113, R113, UR10 ;  /* 0x0000000a71717c20 */ /* 0x000fe20008410000 */
[----:B------:R-:W-:Y:S01]  /*4bd0*/  LOP3.LUT R17, R17, 0xfffeffff, RZ, 0xc0, !PT ;  /* 0xfffeffff11117812 */ /* 0x000fe200078ec0ff */
[----:B------:R-:W-:Y:S01]  /*4be0*/  FMUL.FTZ R112, R112, UR10 ;  /* 0x0000000a70707c20 */ /* 0x000fe20008410000 */
[----:B------:R-:W-:Y:S01]  /*4bf0*/  FSETP.GTU.FTZ.AND P5, PT, R114, R216, PT ;  /* 0x000000d87200720b */ /* 0x000fe20003fbc000 */
[----:B------:R-:W-:Y:S01]  /*4c00*/  IMAD.U32 R114, R190, 0x10000, RZ ;  /* 0x00010000be727824 */ /* 0x000fe200078e00ff */
        /* <DEDUP_REMOVED lines=29> */
.L_x_24401:
        /* <DEDUP_REMOVED lines=16> */
.L_x_24445:
        /* <DEDUP_REMOVED lines=13> */
.L_x_24447:
[----:B------:R-:W-:Y:S05]  /*4fb0*/  BSYNC.RECONVERGENT B2 ;  /* 0x0000000000027941 */ /* 0x000fea0003800200 */
.L_x_24446:
        /* <DEDUP_REMOVED lines=58> */
[----:B------:R-:W-:Y:S01]  /*5360*/  IMAD.MOV.U32 R2, RZ, RZ, R10 ;  /* 0x000000ffff027224 */ /* 0x000fe200078e000a */
[----:B------:R-:W-:Y:S01]  /*5370*/  LOP3.LUT R16, R0, R6, R3, 0x96, !PT ;  /* 0x0000000600107212 */ /* 0x000fe200078e9603 */
[----:B------:R-:W-:-:S07]  /*5380*/  HFMA2 R3, -RZ, RZ, 0, 0 ;  /* 0x00000000ff037431 */ /* 0x000fce00000001ff */
.L_x_24444:
[----:B------:R-:W-:Y:S05]  /*5390*/  BSYNC.RECONVERGENT B1 ;  /* 0x0000000000017941 */ /* 0x000fea0003800200 */
.L_x_24443:
        /* <DEDUP_REMOVED lines=9> */
[----:B------:R-:W-:Y:S01]  /*5430*/  MOV R5, 0x2 ;  /* 0x0000000200057802 */ /* 0x000fe20000000f00 */
[----:B------:R-:W-:Y:S01]  /*5440*/  IMAD.MOV.U32 R6, RZ, RZ, R12 ;  /* 0x000000ffff067224 */ /* 0x000fe200078e000c */
[----:B0-----:R-:W-:Y:S01]  /*5450*/  FSETP.LE.FTZ.AND P4, PT, R2, R0, PT ;  /* 0x000000000200720b */ /* 0x001fe20003f93000 */
[----:B------:R-:W-:-:S04]  /*5460*/  IMAD.U32 R2, R112, 0x10000, RZ ;  /* 0x0001000070027824 */ /* 0x000fc800078e00ff */
[----:B-1----:R-:W-:-:S08]  /*5470*/  FMUL.FTZ R2, R188, R2 ;  /* 0x00000002bc027220 */ /* 0x002fd00000410000 */
        /* <DEDUP_REMOVED lines=10> */
.L_x_24450:
        /* <DEDUP_REMOVED lines=13> */
.L_x_24452:
[----:B------:R-:W-:Y:S05]  /*55f0*/  BSYNC.RECONVERGENT B2 ;  /* 0x0000000000027941 */ /* 0x000fea0003800200 */
.L_x_24451:
        /* <DEDUP_REMOVED lines=61> */
.L_x_24449:
[----:B------:R-:W-:Y:S05]  /*59d0*/  BSYNC.RECONVERGENT B1 ;  /* 0x0000000000017941 */ /* 0x000fea0003800200 */
.L_x_24448:
        /* <DEDUP_REMOVED lines=24> */
.L_x_24455:
        /* <DEDUP_REMOVED lines=13> */
.L_x_24457:
[----:B------:R-:W-:Y:S05]  /*5c30*/  BSYNC.RECONVERGENT B2 ;  /* 0x0000000000027941 */ /* 0x000fea0003800200 */
.L_x_24456:
        /* <DEDUP_REMOVED lines=61> */
.L_x_24454:
[----:B------:R-:W-:Y:S05]  /*6010*/  BSYNC.RECONVERGENT B1 ;  /* 0x0000000000017941 */ /* 0x000fea0003800200 */
.L_x_24453:
[----:B------:R-:W-:Y:S01]  /*6020*/  I2FP.F32.U32 R2, R3 ;  /* 0x0000000300027245 */ /* 0x000fe20000201000 */
[----:B------:R-:W-:Y:S01]  /*6030*/  BSSY.RECONVERGENT B1, `(.L_x_24458) ;  /* 0x000005e000017945 */ /* 0x000fe20003800200 */
[----:B------:R-:W-:Y:S01]  /*6040*/  ISETP.NE.AND P2, PT, R4, 0x1, PT ;  /* 0x000000010400780c */ /* 0x000fe20003f45270 */
[----:B------:R-:W-:Y:S01]  /*6050*/  IMAD.MOV.U32 R3, RZ, RZ, R12 ;  /* 0x000000ffff037224 */ /* 0x000fe200078e000c */
[----:B------:R-:W-:Y:S01]  /*6060*/  LOP3.LUT R17, R17, 0xfffffff7, RZ, 0xc0, !PT ;  /* 0xfffffff711117812 */ /* 0x000fe200078ec0ff */
[----:B------:R-:W-:-:S05]  /*6070*/  FFMA.FTZ R2, R2, R10, 1.1641532182693481445e-10 ;  /* 0x2f00000002027423 */ /* 0x000fca000001000a */
[----:B------:R-:W-:Y:S01]  /*6080*/  FSETP.LE.FTZ.AND P4, PT, R2, R0, PT ;  /* 0x000000000200720b */ /* 0x000fe20003f93000 */
[----:B------:R-:W-:-:S04]  /*6090*/  IMAD.U32 R2, R14, 0x10000, RZ ;  /* 0x000100000e027824 */ /* 0x000fc800078e00ff */
[----:B------:R-:W-:Y:S01]  /*60a0*/  FMUL.FTZ R14, R2, R188 ;  /* 0x000000bc020e7220 */ /* 0x000fe20000410000 */
[----:B------:R-:W-:-:S07]  /*60b0*/  HFMA2 R2, -RZ, RZ, 0, 1.1920928955078125e-07 ;  /* 0x00000002ff027431 */ /* 0x000fce00000001ff */
        /* <DEDUP_REMOVED lines=10> */
.L_x_24460:
        /* <DEDUP_REMOVED lines=13> */
.L_x_24462:
[----:B------:R-:W-:Y:S05]  /*6230*/  BSYNC.RECONVERGENT B2 ;  /* 0x0000000000027941 */ /* 0x000fea0003800200 */
.L_x_24461:
        /* <DEDUP_REMOVED lines=61> */
.L_x_24459:
[----:B------:R-:W-:Y:S05]  /*6610*/  BSYNC.RECONVERGENT B1 ;  /* 0x0000000000017941 */ /* 0x000fea0003800200 */
.L_x_24458:
[----:B------:R-:W-:Y:S01]  /*6620*/  I2FP.F32.U32 R3, R3 ;  /* 0x0000000300037245 */ /* 0x000fe20000201000 */
[----:B------:R-:W-:Y:S01]  /*6630*/  BSSY.RECONVERGENT B1, `(.L_x_24463) ;  /* 0x0000063000017945 */ /* 0x000fe20003800200 */
[----:B------:R-:W-:Y:S02]  /*6640*/  ISETP.NE.AND P3, PT, R2, 0x1, PT ;  /* 0x000000010200780c */ /* 0x000fe40003f65270 */
        /* <DEDUP_REMOVED lines=22> */
.L_x_24465:
        /* <DEDUP_REMOVED lines=13> */
.L_x_24467:
[----:B------:R-:W-:Y:S05]  /*6880*/  BSYNC.RECONVERGENT B2 ;  /* 0x0000000000027941 */ /* 0x000fea0003800200 */
.L_x_24466:
        /* <DEDUP_REMOVED lines=61> */
.L_x_24464:
[----:B------:R-:W-:Y:S05]  /*6c60*/  BSYNC.RECONVERGENT B1 ;  /* 0x0000000000017941 */ /* 0x000fea0003800200 */
.L_x_24463:
        /* <DEDUP_REMOVED lines=21> */
.L_x_24470:
        /* <DEDUP_REMOVED lines=13> */
.L_x_24472:
[----:B------:R-:W-:Y:S05]  /*6e90*/  BSYNC.RECONVERGENT B2 ;  /* 0x0000000000027941 */ /* 0x000fea0003800200 */
.L_x_24471:
        /* <DEDUP_REMOVED lines=61> */
.L_x_24469:
[----:B------:R-:W-:Y:S05]  /*7270*/  BSYNC.RECONVERGENT B1 ;  /* 0x0000000000017941 */ /* 0x000fea0003800200 */
.L_x_24468:
        /* <DEDUP_REMOVED lines=24> */
.L_x_24475:
        /* <DEDUP_REMOVED lines=13> */
.L_x_24477:
[----:B------:R-:W-:Y:S05]  /*74d0*/  BSYNC.RECONVERGENT B2 ;  /* 0x0000000000027941 */ /* 0x000fea0003800200 */
.L_x_24476:
        /* <DEDUP_REMOVED lines=61> */
.L_x_24474:
[----:B------:R-:W-:Y:S05]  /*78b0*/  BSYNC.RECONVERGENT B1 ;  /* 0x0000000000017941 */ /* 0x000fea0003800200 */
.L_x_24473:
        /* <DEDUP_REMOVED lines=20> */
.L_x_24480:
        /* <DEDUP_REMOVED lines=13> */
.L_x_24482:
[----:B------:R-:W-:Y:S05]  /*7ad0*/  BSYNC.RECONVERGENT B2 ;  /* 0x0000000000027941 */ /* 0x000fea0003800200 */
.L_x_24481:
        /* <DEDUP_REMOVED lines=61> */
.L_x_24479:
[----:B------:R-:W-:Y:S05]  /*7eb0*/  BSYNC.RECONVERGENT B1 ;  /* 0x0000000000017941 */ /* 0x000fea0003800200 */
.L_x_24478:
        /* <DEDUP_REMOVED lines=25> */
.L_x_24485:
        /* <DEDUP_REMOVED lines=13> */
.L_x_24487:
[----:B------:R-:W-:Y:S05]  /*8120*/  BSYNC.RECONVERGENT B2 ;  /* 0x0000000000027941 */ /* 0x000fea0003800200 */
.L_x_24486:
        /* <DEDUP_REMOVED lines=61> */
.L_x_24484:
[----:B------:R-:W-:Y:S05]  /*8500*/  BSYNC.RECONVERGENT B1 ;  /* 0x0000000000017941 */ /* 0x000fea0003800200 */
.L_x_24483:
        /* <DEDUP_REMOVED lines=19> */
.L_x_24490:
        /* <DEDUP_REMOVED lines=13> */
.L_x_24492:
[----:B------:R-:W-:Y:S05]  /*8710*/  BSYNC.RECONVERGENT B2 ;  /* 0x0000000000027941 */ /* 0x000fea0003800200 */
.L_x_24491:
[----:B------:R-:W-:Y:S01]  /*8720*/  LOP3.LUT R4, R11, R191, R23, 0x96, !PT ;  /* 0x000000bf0b047212 */ /* 0x000fe200078e9617 */
[----:B------:R-:W-:-:S04]  /*8730*/  IMAD.WIDE.U32 R112, R20, -0x326172a9, RZ ;  /* 0xcd9e8d5714707825 */ /* 0x000fc800078e00ff */
[----:B------:R-:W-:Y:S02]  /*8740*/  VIADD R12, R22, 0x9e3779b9 ;  /* 0x9e3779b9160c7836 */ /* 0x000fe40000000000 */
[----:B------:R-:W-:Y:S01]  /*8750*/  IMAD.WIDE.U32 R14, R4, -0x326172a9, RZ ;  /* 0xcd9e8d57040e7825 */ /* 0x000fe200078e00ff */
[----:B------:R-:W-:-:S04]  /*8760*/  LOP3.LUT R4, R13, R113, R22, 0x96, !PT ;  /* 0x000000710d047212 */ /* 0x000fc800078e9616 */
[----:B------:R-:W-:Y:S01]  /*8770*/  LOP3.LUT R12, R12, R112, R15, 0x96, !PT ;  /* 0x000000700c0c7212 */ /* 0x000fe200078e960f */
[----:B------:R-:W-:Y:S01]  /*8780*/  IMAD.WIDE.U32 R112, R4, -0x2daee0ad, RZ ;  /* 0xd2511f5304707825 */ /* 0x000fe200078e00ff */
[----:B------:R-:W-:-:S03]  /*8790*/  IADD3 R15, PT, PT, R23, 0x76cf5d0a, RZ ;  /* 0x76cf5d0a170f7810 */ /* 0x000fc60007ffe0ff */
[----:B------:R-:W-:-:S05]  /*87a0*/  VIADD R4, R23, 0xbb67ae85 ;  /* 0xbb67ae8517047836 */ /* 0x000fca0000000000 */
[----:B------:R-:W-:Y:S01]  /*87b0*/  LOP3.LUT R4, R4, R190, R113, 0x96, !PT ;  /* 0x000000be04047212 */ /* 0x000fe200078e9671 */
[----:B------:R-:W-:-:S04]  /*87c0*/  IMAD.WIDE.U32 R190, R12, -0x2daee0ad, RZ ;  /* 0xd2511f530cbe7825 */ /* 0x000fc800078e00ff */
        /* <DEDUP_REMOVED lines=8> */
[----:B------:R-:W-:-:S03]  /*8850*/  IADD3 R4, PT, PT, R23, 0x32370b8f, RZ ;  /* 0x32370b8f17047810 */ /* 0x000fc60007ffe0ff */
        /* <DEDUP_REMOVED lines=41> */
.L_x_24489:
[----:B------:R-:W-:Y:S05]  /*8af0*/  BSYNC.RECONVERGENT B1 ;  /* 0x0000000000017941 */ /* 0x000fea0003800200 */
.L_x_24488:
        /* <DEDUP_REMOVED lines=24> */
.L_x_24495:
        /* <DEDUP_REMOVED lines=13> */
.L_x_24497:
[----:B------:R-:W-:Y:S05]  /*8d50*/  BSYNC.RECONVERGENT B2 ;  /* 0x0000000000027941 */ /* 0x000fea0003800200 */
.L_x_24496:
        /* <DEDUP_REMOVED lines=60> */
[----:B------:R-:W-:-:S07]  /*9120*/  MOV R21, R190 ;  /* 0x000000be00157202 */ /* 0x000fce0000000f00 */
.L_x_24494:
[----:B------:R-:W-:Y:S05]  /*9130*/  BSYNC.RECONVERGENT B1 ;  /* 0x0000000000017941 */ /* 0x000fea0003800200 */
.L_x_24493:
        /* <DEDUP_REMOVED lines=18> */
.L_x_24500:
        /* <DEDUP_REMOVED lines=13> */
.L_x_24502:
[----:B------:R-:W-:Y:S05]  /*9330*/  BSYNC.RECONVERGENT B2 ;  /* 0x0000000000027941 */ /* 0x000fea0003800200 */
.L_x_24501:
        /* <DEDUP_REMOVED lines=61> */
.L_x_24499:
[----:B------:R-:W-:Y:S05]  /*9710*/  BSYNC.RECONVERGENT B1 ;  /* 0x0000000000017941 */ /* 0x000fea0003800200 */
.L_x_24498:
        /* <DEDUP_REMOVED lines=24> */
.L_x_24505:
        /* <DEDUP_REMOVED lines=13> */
.L_x_24507:
[----:B------:R-:W-:Y:S05]  /*9970*/  BSYNC.RECONVERGENT B2 ;  /* 0x0000000000027941 */ /* 0x000fea0003800200 */
.L_x_24506:
        /* <DEDUP_REMOVED lines=61> */
.L_x_24504:
[----:B------:R-:W-:Y:S05]  /*9d50*/  BSYNC.RECONVERGENT B1 ;  /* 0x0000000000017941 */ /* 0x000fea0003800200 */
.L_x_24503:
[----:B------:R-:W-:Y:S01]  /*9d60*/  I2FP.F32.U32 R2, R2 ;  /* 0x0000000200027245 */ /* 0x000fe20000201000 */
[----:B------:R-:W-:Y:S01]  /*9d70*/  BSSY.RECONVERGENT B1, `(.L_x_24508) ;  /* 0x000005d000017945 */ /* 0x000fe20003800200 */
[----:B------:R-:W-:Y:S01]  /*9d80*/  ISETP.NE.AND P5, PT, R114, 0x1, PT ;  /* 0x000000017200780c */ /* 0x000fe20003fa5270 */
[----:B------:R-:W-:Y:S01]  /*9d90*/  HFMA2 R189, -RZ, RZ, 0, 1.1920928955078125e-07 ;  /* 0x00000002ffbd7431 */ /* 0x000fe200000001ff */
[----:B------:R-:W-:Y:S01]  /*9da0*/  PRMT R14, R115, 0x7632, R14 ;  /* 0x00007632730e7816 */ /* 0x000fe2000000000e */
[----:B------:R-:W-:-:S05]  /*9db0*/  FFMA.FTZ R2, R2, R10, 1.1641532182693481445e-10 ;  /* 0x2f00000002027423 */ /* 0x000fca000001000a */
[----:B------:R-:W-:Y:S01]  /*9dc0*/  FSETP.LE.FTZ.AND P4, PT, R2, R0, PT ;  /* 0x000000000200720b */ /* 0x000fe20003f93000 */
[----:B------:R-:W-:Y:S02]  /*9dd0*/  IMAD.U32 R2, R115, 0x10000, RZ ;  /* 0x0001000073027824 */ /* 0x000fe400078e00ff */
[----:B------:R-:W-:Y:S02]  /*9de0*/  IMAD.MOV.U32 R115, RZ, RZ, R12 ;  /* 0x000000ffff737224 */ /* 0x000fe400078e000c */
        /* <DEDUP_REMOVED lines=10> */
.L_x_24510:
        /* <DEDUP_REMOVED lines=13> */
.L_x_24512:
[----:B------:R-:W-:Y:S05]  /*9f60*/  BSYNC.RECONVERGENT B2 ;  /* 0x0000000000027941 */ /* 0x000fea0003800200 */
.L_x_24511:
        /* <DEDUP_REMOVED lines=61> */
.L_x_24509:
[----:B------:R-:W-:Y:S05]  /*a340*/  BSYNC.RECONVERGENT B1 ;  /* 0x0000000000017941 */ /* 0x000fea0003800200 */
.L_x_24508:
        /* <DEDUP_REMOVED lines=23> */
.L_x_24515:
        /* <DEDUP_REMOVED lines=13> */
.L_x_24517:
[----:B------:R-:W-:Y:S05]  /*a590*/  BSYNC.RECONVERGENT B2 ;  /* 0x0000000000027941 */ /* 0x000fea0003800200 */
.L_x_24516:
        /* <DEDUP_REMOVED lines=61> */
.L_x_24514:
[----:B------:R-:W-:Y:S05]  /*a970*/  BSYNC.RECONVERGENT B1 ;  /* 0x0000000000017941 */ /* 0x000fea0003800200 */
.L_x_24513:
[----:B------:R-:W-:Y:S01]  /*a980*/  ISETP.NE.AND P6, PT, R190, 0x1, PT ;  /* 0x00000001be00780c */ /* 0x000fe20003fc5270 */
[----:B------:R-:W-:Y:S01]  /*a990*/  IMAD.U32 R14, R14, 0x10000, RZ ;  /* 0x000100000e0e7824 */ /* 0x000fe200078e00ff */
[----:B------:R-:W-:Y:S01]  /*a9a0*/  I2FP.F32.U32 R115, R115 ;  /* 0x0000007300737245 */ /* 0x000fe20000201000 */
[----:B------:R-:W-:Y:S01]  /*a9b0*/  BSSY.RECONVERGENT B1, `(.L_x_24518) ;  /* 0x000005d000017945 */ /* 0x000fe20003800200 */
[----:B------:R-:W-:-:S03]  /*a9c0*/  IMAD.MOV.U32 R189, RZ, RZ, R12 ;  /* 0x000000ffffbd7224 */ /* 0x000fc600078e000c */
[----:B------:R-:W-:-:S05]  /*a9d0*/  FFMA.FTZ R115, R115, R10, 1.1641532182693481445e-10 ;  /* 0x2f00000073737423 */ /* 0x000fca000001000a */
[----:B------:R-:W-:Y:S01]  /*a9e0*/  FSETP.LE.FTZ.AND P5, PT, R115, R0, PT ;  /* 0x000000007300720b */ /* 0x000fe20003fb3000 */
[----:B------:R-:W-:Y:S01]  /*a9f0*/  FMUL.FTZ R115, R14, R188 ;  /* 0x000000bc0e737220 */ /* 0x000fe20000410000 */
[----:B------:R-:W-:Y:S01]  /*aa00*/  HFMA2 R14, -RZ, RZ, 0, 1.1920928955078125e-07 ;  /* 0x00000002ff0e7431 */ /* 0x000fe200000001ff */
        /* <DEDUP_REMOVED lines=9> */
.L_x_24520:
        /* <DEDUP_REMOVED lines=16> */
.L_x_24522:
[----:B------:R-:W-:Y:S05]  /*aba0*/  BSYNC.RECONVERGENT B2 ;  /* 0x0000000000027941 */ /* 0x000fea0003800200 */
.L_x_24521:
[----:B------:R-:W-:Y:S01]  /*abb0*/  LOP3.LUT R14, R11, R219, R23, 0x96, !PT ;  /* 0x000000db0b0e7212 */ /* 0x000fe200078e9617 */
[----:B------:R-:W-:-:S04]  /*abc0*/  IMAD.WIDE.U32 R190, R20, -0x326172a9, RZ ;  /* 0xcd9e8d5714be7825 */ /* 0x000fc800078e00ff */
[----:B------:R-:W-:Y:S01]  /*abd0*/  VIADD R16, R22, 0x9e3779b9 ;  /* 0x9e3779b916107836 */ /* 0x000fe20000000000 */
[----:B------:R-:W-:Y:S01]  /*abe0*/  LOP3.LUT R12, R13, R191, R22, 0x96, !PT ;  /* 0x000000bf0d0c7212 */ /* 0x000fe200078e9616 */
[----:B------:R-:W-:-:S04]  /*abf0*/  IMAD.WIDE.U32 R14, R14, -0x326172a9, RZ ;  /* 0xcd9e8d570e0e7825 */ /* 0x000fc800078e00ff */
[----:B------:R-:W-:Y:S01]  /*ac00*/  IMAD.MOV.U32 R189, RZ, RZ, R21 ;  /* 0x000000ffffbd7224 */ /* 0x000fe200078e0015 */
[----:B------:R-:W-:Y:S01]  /*ac10*/  LOP3.LUT R15, R16, R190, R15, 0x96, !PT ;  /* 0x000000be100f7212 */ /* 0x000fe200078e960f */
[----:B------:R-:W-:-:S04]  /*ac20*/  IMAD.WIDE.U32 R190, R12, -0x2daee0ad, RZ ;  /* 0xd2511f530cbe7825 */ /* 0x000fc800078e00ff */
[----:B------:R-:W-:Y:S02]  /*ac30*/  VIADD R12, R23, 0xbb67ae85 ;  /* 0xbb67ae85170c7836 */ /* 0x000fe40000000000 */
[----:B------:R-:W-:-:S03]  /*ac40*/  VIADD R16, R22, 0xdaa66d2b ;  /* 0xdaa66d2b16107836 */ /* 0x000fc60000000000 */
[----:B------:R-:W-:Y:S01]  /*ac50*/  LOP3.LUT R12, R12, R218, R191, 0x96, !PT ;  /* 0x000000da0c0c7212 */ /* 0x000fe200078e96bf */
[----:B------:R-:W-:Y:S01]  /*ac60*/  IMAD.WIDE.U32 R218, R15, -0x2daee0ad, RZ ;  /* 0xd2511f530fda7825 */ /* 0x000fe200078e00ff */
[----:B------:R-:W-:-:S04]  /*ac70*/  IADD3 R15, PT, PT, R23, 0x76cf5d0a, RZ ;  /* 0x76cf5d0a170f7810 */ /* 0x000fc80007ffe0ff */
[----:B------:R-:W-:Y:S01]  /*ac80*/  LOP3.LUT R15, R15, R190, R219, 0x96, !PT ;  /* 0x000000be0f0f7212 */ /* 0x000fe200078e96db */
[----:B------:R-:W-:-:S04]  /*ac90*/  IMAD.WIDE.U32 R190, R12, -0x326172a9, RZ ;  /* 0xcd9e8d570cbe7825 */ /* 0x000fc800078e00ff */
[----:B------:R-:W-:-:S05]  /*aca0*/  VIADD R12, R22, 0x3c6ef372 ;  /* 0x3c6ef372160c7836 */ /* 0x000fca0000000000 */
[----:B------:R-:W-:Y:S01]  /*acb0*/  LOP3.LUT R12, R12, R14, R191, 0x96, !PT ;  /* 0x0000000e0c0c7212 */ /* 0x000fe200078e96bf */
        /* <DEDUP_REMOVED lines=40> */
[----:B------:R-:W-:Y:S01]  /*af40*/  LOP3.LUT R16, R12, R218, R191, 0x96, !PT ;  /* 0x000000da0c107212 */ /* 0x000fe200078e96bf */
[----:B------:R-:W-:Y:S01]  /*af50*/  IMAD.MOV.U32 R12, RZ, RZ, R14 ;  /* 0x000000ffff0c7224 */ /* 0x000fe200078e000e */
[----:B------:R-:W-:Y:S01]  /*af60*/  MOV R21, R190 ;  /* 0x000000be00157202 */ /* 0x000fe20000000f00 */
[----:B------:R-:W-:-:S07]  /*af70*/  IMAD.MOV.U32 R14, RZ, RZ, RZ ;  /* 0x000000ffff0e7224 */ /* 0x000fce00078e00ff */
.L_x_24519:
[----:B------:R-:W-:Y:S05]  /*af80*/  BSYNC.RECONVERGENT B1 ;  /* 0x0000000000017941 */ /* 0x000fea0003800200 */
.L_x_24518:
[----:B------:R-:W-:-:S05]  /*af90*/  I2FP.F32.U32 R189, R189 ;  /* 0x000000bd00bd7245 */ /* 0x000fca0000201000 */
[----:B------:R-:W-:-:S05]  /*afa0*/  FFMA.FTZ R10, R189, R10, 1.1641532182693481445e-10 ;  /* 0x2f000000bd0a7423 */ /* 0x000fca000001000a */
[----:B------:R-:W-:Y:S02]  /*afb0*/  FSETP.GTU.FTZ.AND P6, PT, R10, R0, PT ;  /* 0x000000000a00720b */ /* 0x000fe40003fdc000 */
[----:B------:R-:W-:Y:S02]  /*afc0*/  PRMT R0, R99, 0x7632, R0 ;  /* 0x0000763263007816 */ /* 0x000fe40000000000 */
[----:B------:R-:W-:-:S03]  /*afd0*/  FSEL R10, R115, RZ, P5 ;  /* 0x000000ff730a7208 */ /* 0x000fc60002800000 */
[----:B------:R-:W-:-:S04]  /*afe0*/  IMAD.U32 R0, R0, 0x10000, RZ ;  /* 0x0001000000007824 */ /* 0x000fc800078e00ff */
[----:B------:R-:W-:-:S05]  /*aff0*/  FMUL.FTZ R0, R0, R188 ;  /* 0x000000bc00007220 */ /* 0x000fca0000410000 */
[----:B------:R-:W-:-:S05]  /*b000*/  FSEL R0, R0, RZ, !P6 ;  /* 0x000000ff00007208 */ /* 0x000fca0007000000 */
[----:B------:R-:W-:Y:S01]  /*b010*/  FADD.FTZ R115, R0, R10 ;  /* 0x0000000a00737221 */ /* 0x000fe20000010000 */
[----:B------:R-:W-:-:S03]  /*b020*/  SEL R0, RZ, 0x1, P6 ;  /* 0x00000001ff007807 */ /* 0x000fc60003000000 */
[----:B------:R-:W-:-:S07]  /*b030*/  @P1 FADD.FTZ R115, R107, R115 ;  /* 0x000000736b731221 */ /* 0x000fce0000010000 */
.L_x_24442:
        /* <DEDUP_REMOVED lines=44> */
.L_x_24523:
[----:B------:R-:W-:Y:S02]  /*b300*/  IMAD.MOV.U32 R10, RZ, RZ, R21 ;  /* 0x000000ffff0a7224 */ /* 0x000fe400078e0015 */
[----:B------:R-:W-:-:S07]  /*b310*/  VIADD R21, R9, 0x20 ;  /* 0x0000002009157836 */ /* 0x000fce0000000000 */
.L_x_24400:
[----:B------:R-:W-:Y:S05]  /*b320*/  BSYNC.RECONVERGENT B0 ;  /* 0x0000000000007941 */ /* 0x000fea0003800200 */
.L_x_24399:
        /* <DEDUP_REMOVED lines=36> */
.L_x_24529:
        /* <DEDUP_REMOVED lines=13> */
.L_x_24531:
[----:B------:R-:W-:Y:S05]  /*b640*/  BSYNC.RECONVERGENT B2 ;  /* 0x0000000000027941 */ /* 0x000fea0003800200 */
.L_x_24530:
        /* <DEDUP_REMOVED lines=57> */
[----:B------:R-:W-:-:S03]  /*b9e0*/  IADD3 R0, PT, PT, R23, -0x695add53, RZ ;  /* 0x96a522ad17007810 */ /* 0x000fc60007ffe0ff */
[----:B------:R-:W-:Y:S01]  /*b9f0*/  IMAD.MOV.U32 R188, RZ, RZ, R2 ;  /* 0x000000ffffbc7224 */ /* 0x000fe200078e0002 */
[----:B------:R-:W-:Y:S02]  /*ba00*/  LOP3.LUT R16, R0, R6, R3, 0x96, !PT ;  /* 0x0000000600107212 */ /* 0x000fe400078e9603 */
[----:B------:R-:W-:-:S07]  /*ba10*/  MOV R2, R10 ;  /* 0x0000000a00027202 */ /* 0x000fce0000000f00 */
.L_x_24528:
[----:B------:R-:W-:Y:S05]  /*ba20*/  BSYNC.RECONVERGENT B1 ;  /* 0x0000000000017941 */ /* 0x000fea0003800200 */
.L_x_24527:
        /* <DEDUP_REMOVED lines=24> */
.L_x_24534:
        /* <DEDUP_REMOVED lines=13> */
.L_x_24536:
[----:B------:R-:W-:Y:S05]  /*bc80*/  BSYNC.RECONVERGENT B2 ;  /* 0x0000000000027941 */ /* 0x000fea0003800200 */
.L_x_24535:
        /* <DEDUP_REMOVED lines=61> */
.L_x_24533:
[----:B------:R-:W-:Y:S05]  /*c060*/  BSYNC.RECONVERGENT B1 ;  /* 0x0000000000017941 */ /* 0x000fea0003800200 */
.L_x_24532:
[----:B------:R-:W-:Y:S01]  /*c070*/  I2FP.F32.U32 R4, R6 ;  /* 0x0000000600047245 */ /* 0x000fe20000201000 */
[----:B------:R-:W-:Y:S01]  /*c080*/  BSSY.RECONVERGENT B1, `(.L_x_24537) ;  /* 0x0000062000017945 */ /* 0x000fe20003800200 */
[----:B------:R-:W-:Y:S02]  /*c090*/  ISETP.NE.AND P3, PT, R5, 0x1, PT ;  /* 0x000000010500780c */ /* 0x000fe40003f65270 */
        /* <DEDUP_REMOVED lines=21> */
.L_x_24539:
        /* <DEDUP_REMOVED lines=13> */
.L_x_24541:
[----:B------:R-:W-:Y:S05]  /*c2c0*/  BSYNC.RECONVERGENT B2 ;  /* 0x0000000000027941 */ /* 0x000fea0003800200 */
.L_x_24540:
        /* <DEDUP_REMOVED lines=61> */
.L_x_24538:
[----:B------:R-:W-:Y:S05]  /*c6a0*/  BSYNC.RECONVERGENT B1 ;  /* 0x0000000000017941 */ /* 0x000fea0003800200 */
.L_x_24537:
        /* <DEDUP_REMOVED lines=20> */
.L_x_24544:
        /* <DEDUP_REMOVED lines=13> */
.L_x_24546:
[----:B------:R-:W-:Y:S05]  /*c8c0*/  BSYNC.RECONVERGENT B2 ;  /* 0x0000000000027941 */ /* 0x000fea0003800200 */
.L_x_24545:
        /* <DEDUP_REMOVED lines=57> */
[----:B------:R-:W-:Y:S01]  /*cc60*/  LOP3.LUT R16, R3, R14, R5, 0x96, !PT ;  /* 0x0000000e03107212 */ /* 0x000fe200078e9605 */
[----:B------:R-:W-:Y:S01]  /*cc70*/  IMAD.MOV.U32 R5, RZ, RZ, RZ ;  /* 0x000000ffff057224 */ /* 0x000fe200078e00ff */
[----:B------:R-:W-:Y:S01]  /*cc80*/  MOV R3, R188 ;  /* 0x000000bc00037202 */ /* 0x000fe20000000f00 */
[----:B------:R-:W-:-:S07]  /*cc90*/  IMAD.MOV.U32 R188, RZ, RZ, R4 ;  /* 0x000000ffffbc7224 */ /* 0x000fce00078e0004 */
.L_x_24543:
[----:B------:R-:W-:Y:S05]  /*cca0*/  BSYNC.RECONVERGENT B1 ;  /* 0x0000000000017941 */ /* 0x000fea0003800200 */
.L_x_24542:
[----:B------:R-:W-:Y:S01]  /*ccb0*/  I2FP.F32.U32 R3, R3 ;  /* 0x0000000300037245 */ /* 0x000fe20000201000 */
[----:B------:R-:W-:Y:S01]  /*ccc0*/  BSSY.RECONVERGENT B1, `(.L_x_24547) ;  /* 0x0000063000017945 */ /* 0x000fe20003800200 */
[----:B------:R-:W-:Y:S01]  /*ccd0*/  FSEL R2, R2, RZ, P4 ;  /* 0x000000ff02027208 */ /* 0x000fe20002000000 */
[----:B------:R-:W-:Y:S02]  /*cce0*/  IMAD.MOV.U32 R4, RZ, RZ, 0x2 ;  /* 0x00000002ff047424 */ /* 0x000fe400078e00ff */
[----:B------:R-:W-:-:S05]  /*ccf0*/  FFMA.FTZ R3, R3, R10, 1.1641532182693481445e-10 ;  /* 0x2f00000003037423 */ /* 0x000fca000001000a */
[----:B------:R-:W-:Y:S02]  /*cd00*/  FSETP.GTU.FTZ.AND P2, PT, R3, R0, PT ;  /* 0x000000000300720b */ /* 0x000fe40003f5c000 */
[----:B------:R-:W-:-:S04]  /*cd10*/  PRMT R3, R96, 0x7632, R3 ;  /* 0x0000763260037816 */ /* 0x000fc80000000003 */
[----:B------:R-:W-:-:S05]  /*cd20*/  SHF.L.U32 R3, R3, 0x10, RZ ;  /* 0x0000001003037819 */ /* 0x000fca00000006ff */
        /* <DEDUP_REMOVED lines=17> */
.L_x_24549:
        /* <DEDUP_REMOVED lines=13> */
.L_x_24551:
[----:B------:R-:W-:Y:S05]  /*cf10*/  BSYNC.RECONVERGENT B2 ;  /* 0x0000000000027941 */ /* 0x000fea0003800200 */
.L_x_24550:
        /* <DEDUP_REMOVED lines=61> */
.L_x_24548:
[----:B------:R-:W-:Y:S05]  /*d2f0*/  BSYNC.RECONVERGENT B1 ;  /* 0x0000000000017941 */ /* 0x000fea0003800200 */
.L_x_24547:
        /* <DEDUP_REMOVED lines=21> */
.L_x_24554:
        /* <DEDUP_REMOVED lines=13> */
.L_x_24556:
[----:B------:R-:W-:Y:S05]  /*d520*/  BSYNC.RECONVERGENT B2 ;  /* 0x0000000000027941 */ /* 0x000fea0003800200 */
.L_x_24555:
        /* <DEDUP_REMOVED lines=61> */
.L_x_24553:
[----:B------:R-:W-:Y:S05]  /*d900*/  BSYNC.RECONVERGENT B1 ;  /* 0x0000000000017941 */ /* 0x000fea0003800200 */
.L_x_24552:
[----:B------:R-:W-:Y:S01]  /*d910*/  I2FP.F32.U32 R4, R6 ;  /* 0x0000000600047245 */ /* 0x000fe20000201000 */
[----:B------:R-:W-:Y:S01]  /*d920*/  BSSY.RECONVERGENT B1, `(.L_x_24557) ;  /* 0x0000062000017945 */ /* 0x000fe20003800200 */
[----:B------:R-:W-:-:S03]  /*d930*/  FSEL R3, R3, RZ, P4 ;  /* 0x000000ff03037208 */ /* 0x000fc60002000000 */
        /* <DEDUP_REMOVED lines=21> */
.L_x_24559:
        /* <DEDUP_REMOVED lines=13> */
.L_x_24561:
[----:B------:R-:W-:Y:S05]  /*db60*/  BSYNC.RECONVERGENT B2 ;  /* 0x0000000000027941 */ /* 0x000fea0003800200 */
.L_x_24560:
        /* <DEDUP_REMOVED lines=61> */
.L_x_24558:
[----:B------:R-:W-:Y:S05]  /*df40*/  BSYNC.RECONVERGENT B1 ;  /* 0x0000000000017941 */ /* 0x000fea0003800200 */
.L_x_24557:
        /* <DEDUP_REMOVED lines=20> */
.L_x_24564:
        /* <DEDUP_REMOVED lines=13> */
.L_x_24566:
[----:B------:R-:W-:Y:S05]  /*e160*/  BSYNC.RECONVERGENT B2 ;  /* 0x0000000000027941 */ /* 0x000fea0003800200 */
.L_x_24565:
        /* <DEDUP_REMOVED lines=61> */
.L_x_24563:
[----:B------:R-:W-:Y:S05]  /*e540*/  BSYNC.RECONVERGENT B1 ;  /* 0x0000000000017941 */ /* 0x000fea0003800200 */
.L_x_24562:
        /* <DEDUP_REMOVED lines=25> */
.L_x_24569:
        /* <DEDUP_REMOVED lines=13> */
.L_x_24571:
[----:B------:R-:W-:Y:S05]  /*e7b0*/  BSYNC.RECONVERGENT B2 ;  /* 0x0000000000027941 */ /* 0x000fea0003800200 */
.L_x_24570:
        /* <DEDUP_REMOVED lines=61> */
.L_x_24568:
[----:B------:R-:W-:Y:S05]  /*eb90*/  BSYNC.RECONVERGENT B1 ;  /* 0x0000000000017941 */ /* 0x000fea0003800200 */
.L_x_24567:
        /* <DEDUP_REMOVED lines=19> */
.L_x_24574:
        /* <DEDUP_REMOVED lines=13> */
.L_x_24576:
[----:B------:R-:W-:Y:S05]  /*eda0*/  BSYNC.RECONVERGENT B2 ;  /* 0x0000000000027941 */ /* 0x000fea0003800200 */
.L_x_24575:
        /* <DEDUP_REMOVED lines=61> */
.L_x_24573:
[----:B------:R-:W-:Y:S05]  /*f180*/  BSYNC.RECONVERGENT B1 ;  /* 0x0000000000017941 */ /* 0x000fea0003800200 */
.L_x_24572:
        /* <DEDUP_REMOVED lines=13> */
[----:B------:R-:W-:Y:S01]  /*f260*/  PRMT R4, R2, 0x7610, R4 ;  /* 0x0000761002047816 */ /* 0x000fe20000000004 */
[----:B------:R-:W-:-:S10]  /*f270*/  IMAD.MOV.U32 R2, RZ, RZ, 0x2 ;  /* 0x00000002ff027424 */ /* 0x000fd400078e00ff */
        /* <DEDUP_REMOVED lines=9> */
.L_x_24579:
        /* <DEDUP_REMOVED lines=13> */
.L_x_24581:
[----:B------:R-:W-:Y:S05]  /*f3e0*/  BSYNC.RECONVERGENT B2 ;  /* 0x0000000000027941 */ /* 0x000fea0003800200 */
.L_x_24580:
        /* <DEDUP_REMOVED lines=61> */
.L_x_24578:
[----:B------:R-:W-:Y:S05]  /*f7c0*/  BSYNC.RECONVERGENT B1 ;  /* 0x0000000000017941 */ /* 0x000fea0003800200 */
.L_x_24577:
[----:B------:R-:W-:Y:S01]  /*f7d0*/  I2FP.F32.U32 R3, R3 ;  /* 0x0000000300037245 */ /* 0x000fe20000201000 */
[----:B------:R-:W-:Y:S01]  /*f7e0*/  BSSY.RECONVERGENT B1, `(.L_x_24582) ;  /* 0x000005c000017945 */ /* 0x000fe20003800200 */
[----:B------:R-:W-:Y:S01]  /*f7f0*/  ISETP.NE.AND P4, PT, R2, 0x1, PT ;  /* 0x000000010200780c */ /* 0x000fe20003f85270 */
[----:B------:R-:W-:Y:S02]  /*f800*/  IMAD.MOV.U32 R14, RZ, RZ, 0x2 ;  /* 0x00000002ff0e7424 */ /* 0x000fe400078e00ff */
[----:B------:R-:W-:-:S05]  /*f810*/  FFMA.FTZ R3, R3, R10, 1.1641532182693481445e-10 ;  /* 0x2f00000003037423 */ /* 0x000fca000001000a */
[----:B------:R-:W-:Y:S02]  /*f820*/  FSETP.LE.FTZ.AND P3, PT, R3, R0, PT ;  /* 0x000000000300720b */ /* 0x000fe40003f73000 */
[----:B------:R-:W-:-:S05]  /*f830*/  SHF.L.U32 R3, R122, 0x10, RZ ;  /* 0x000000107a037819 */ /* 0x000fca00000006ff */
[----:B------:R-:W-:Y:S01]  /*f840*/  FMUL.FTZ R121, R3, R189 ;  /* 0x000000bd03797220 */ /* 0x000fe20000410000 */
        /* <DEDUP_REMOVED lines=10> */
.L_x_24584:
        /* <DEDUP_REMOVED lines=13> */
.L_x_24586:
[----:B------:R-:W-:Y:S05]  /*f9c0*/  BSYNC.RECONVERGENT B2 ;  /* 0x0000000000027941 */ /* 0x000fea0003800200 */
.L_x_24585:
        /* <DEDUP_REMOVED lines=61> */
.L_x_24583:
[----:B------:R-:W-:Y:S05]  /*fda0*/  BSYNC.RECONVERGENT B1 ;  /* 0x0000000000017941 */ /* 0x000fea0003800200 */
.L_x_24582:
        /* <DEDUP_REMOVED lines=24> */
.L_x_24589:
        /* <DEDUP_REMOVED lines=13> */
.L_x_24591:
[----:B------:R-:W-:Y:S05]  /*10000*/  BSYNC.RECONVERGENT B2 ;  /* 0x0000000000027941 */ /* 0x000fea0003800200 */
.L_x_24590:
        /* <DEDUP_REMOVED lines=8> */
[----:B------:R-:W-:-:S03]  /*10090*/  IADD3 R2, PT, PT, R23, -0x4498517b, RZ ;  /* 0xbb67ae8517027810 */ /* 0x000fc60007ffe0ff */
        /* <DEDUP_REMOVED lines=51> */
[----:B------:R-:W-:-:S07]  /*103d0*/  IMAD.MOV.U32 R188, RZ, RZ, R190 ;  /* 0x000000ffffbc7224 */ /* 0x000fce00078e00be */
.L_x_24588:
[----:B------:R-:W-:Y:S05]  /*103e0*/  BSYNC.RECONVERGENT B1 ;  /* 0x0000000000017941 */ /* 0x000fea0003800200 */
.L_x_24587:
        /* <DEDUP_REMOVED lines=19> */
.L_x_24594:
        /* <DEDUP_REMOVED lines=13> */
.L_x_24596:
[----:B------:R-:W-:Y:S05]  /*105f0*/  BSYNC.RECONVERGENT B2 ;  /* 0x0000000000027941 */ /* 0x000fea0003800200 */
.L_x_24595:
        /* <DEDUP_REMOVED lines=61> */
.L_x_24593:
[----:B------:R-:W-:Y:S05]  /*109d0*/  BSYNC.RECONVERGENT B1 ;  /* 0x0000000000017941 */ /* 0x000fea0003800200 */
.L_x_24592:
        /* <DEDUP_REMOVED lines=23> */
.L_x_24599:
        /* <DEDUP_REMOVED lines=13> */
.L_x_24601:
[----:B------:R-:W-:Y:S05]  /*10c20*/  BSYNC.RECONVERGENT B2 ;  /* 0x0000000000027941 */ /* 0x000fea0003800200 */
.L_x_24600:
        /* <DEDUP_REMOVED lines=61> */
.L_x_24598:
[----:B------:R-:W-:Y:S05]  /*11000*/  BSYNC.RECONVERGENT B1 ;  /* 0x0000000000017941 */ /* 0x000fea0003800200 */
.L_x_24597:
[----:B------:R-:W-:Y:S01]  /*11010*/  I2FP.F32.U32 R14, R14 ;  /* 0x0000000e000e7245 */ /* 0x000fe20000201000 */
[----:B------:R-:W-:Y:S01]  /*11020*/  BSSY.RECONVERGENT B1, `(.L_x_24602) ;  /* 0x000005f000017945 */ /* 0x000fe20003800200 */
[----:B------:R-:W-:Y:S01]  /*11030*/  ISETP.NE.AND P6, PT, R190, 0x1, PT ;  /* 0x00000001be00780c */ /* 0x000fe20003fc5270 */
[----:B------:R-:W-:Y:S02]  /*11040*/  IMAD.MOV.U32 R191, RZ, RZ, R12 ;  /* 0x000000ffffbf7224 */ /* 0x000fe400078e000c */
[----:B------:R-:W-:-:S05]  /*11050*/  FFMA.FTZ R14, R14, R10, 1.1641532182693481445e-10 ;  /* 0x2f0000000e0e7423 */ /* 0x000fca000001000a */
[----:B------:R-:W-:Y:S02]  /*11060*/  FSETP.LE.FTZ.AND P5, PT, R14, R0, PT ;  /* 0x000000000e00720b */ /* 0x000fe40003fb3000 */
[----:B------:R-:W-:-:S05]  /*11070*/  SHF.L.U32 R14, R123, 0x10, RZ ;  /* 0x000000107b0e7819 */ /* 0x000fca00000006ff */
[----:B------:R-:W-:Y:S01]  /*11080*/  FMUL.FTZ R123, R14, R189 ;  /* 0x000000bd0e7b7220 */ /* 0x000fe20000410000 */
[----:B------:R-:W-:Y:S01]  /*11090*/  IMAD.MOV.U32 R14, RZ, RZ, 0x2 ;  /* 0x00000002ff0e7424 */ /* 0x000fe200078e00ff */
        /* <DEDUP_REMOVED lines=9> */
.L_x_24604:
        /* <DEDUP_REMOVED lines=16> */
.L_x_24606:
[----:B------:R-:W-:Y:S05]  /*11230*/  BSYNC.RECONVERGENT B2 ;  /* 0x0000000000027941 */ /* 0x000fea0003800200 */
.L_x_24605:
        /* <DEDUP_REMOVED lines=61> */
.L_x_24603:
[----:B------:R-:W-:Y:S05]  /*11610*/  BSYNC.RECONVERGENT B1 ;  /* 0x0000000000017941 */ /* 0x000fea0003800200 */
.L_x_24602:
[----:B------:R-:W-:-:S05]  /*11620*/  I2FP.F32.U32 R190, R191 ;  /* 0x000000bf00be7245 */ /* 0x000fca0000201000 */
[----:B------:R-:W-:-:S05]  /*11630*/  FFMA.FTZ R10, R190, R10, 1.1641532182693481445e-10 ;  /* 0x2f000000be0a7423 */ /* 0x000fca000001000a */
[----:B------:R-:W-:Y:S02]  /*11640*/  FSETP.GTU.FTZ.AND P6, PT, R10, R0, PT ;  /* 0x000000000a00720b */ /* 0x000fe40003fdc000 */
[----:B------:R-:W-:Y:S02]  /*11650*/  PRMT R0, R99, 0x7632, R0 ;  /* 0x0000763263007816 */ /* 0x000fe40000000000 */
[----:B------:R-:W-:Y:S02]  /*11660*/  FSEL R10, R123, RZ, P5 ;  /* 0x000000ff7b0a7208 */ /* 0x000fe40002800000 */
[----:B------:R-:W-:-:S05]  /*11670*/  SHF.L.U32 R0, R0, 0x10, RZ ;  /* 0x0000001000007819 */ /* 0x000fca00000006ff */
[----:B------:R-:W-:-:S05]  /*11680*/  FMUL.FTZ R0, R0, R189 ;  /* 0x000000bd00007220 */ /* 0x000fca0000410000 */
[----:B------:R-:W-:-:S05]  /*11690*/  FSEL R0, R0, RZ, !P6 ;  /* 0x000000ff00007208 */ /* 0x000fca0007000000 */
[----:B------:R-:W-:Y:S01]  /*116a0*/  FADD.FTZ R123, R0, R10 ;  /* 0x0000000a007b7221 */ /* 0x000fe20000010000 */
[----:B------:R-:W-:-:S03]  /*116b0*/  SEL R0, RZ, 0x1, P6 ;  /* 0x00000001ff007807 */ /* 0x000fc60003000000 */
[----:B------:R-:W-:Y:S01]  /*116c0*/  @P1 FADD.FTZ R123, R107, R123 ;  /* 0x0000007b6b7b1221 */ /* 0x000fe20000010000 */
[----:B------:R-:W-:Y:S06]  /*116d0*/  BRA `(.L_x_24607) ;  /* 0x00000030007c7947 */ /* 0x000fec0003800000 */
.L_x_24526:
        /* <DEDUP_REMOVED lines=16> */
.L_x_24610:
        /* <DEDUP_REMOVED lines=13> */
.L_x_24612:
[----:B------:R-:W-:Y:S05]  /*118b0*/  BSYNC.RECONVERGENT B2 ;  /* 0x0000000000027941 */ /* 0x000fea0003800200 */
.L_x_24611:
        /* <DEDUP_REMOVED lines=61> */
.L_x_24609:
[----:B------:R-:W-:Y:S05]  /*11c90*/  BSYNC.RECONVERGENT B1 ;  /* 0x0000000000017941 */ /* 0x000fea0003800200 */
.L_x_24608:
[----:B------:R-:W0:Y:S01]  /*11ca0*/  LDC R216, c[0x0][0x404] ;  /* 0x00010100ffd87b82 */ /* 0x000e220000000800 */
[----:B------:R-:W-:Y:S01]  /*11cb0*/  HFMA2 R228, -RZ, RZ, 0.1171875, 0 ;  /* 0x2f800000ffe47431 */ /* 0x000fe200000001ff */
[----:B------:R-:W-:Y:S01]  /*11cc0*/  I2FP.F32.U32 R10, R117 ;  /* 0x00000075000a7245 */ /* 0x000fe20000201000 */
[----:B------:R-:W-:Y:S01]  /*11cd0*/  BSSY.RECONVERGENT B1, `(.L_x_24613) ;  /* 0x000005e000017945 */ /* 0x000fe20003800200 */
[----:B------:R-:W-:Y:S01]  /*11ce0*/  ISETP.NE.AND P2, PT, R116, 0x1, PT ;  /* 0x000000017400780c */ /* 0x000fe20003f45270 */
[----:B------:R-:W-:Y:S01]  /*11cf0*/  IMAD.MOV.U32 R117, RZ, RZ, 0x2 ;  /* 0x00000002ff757424 */ /* 0x000fe200078e00ff */
[----:B------:R-:W-:Y:S02]  /*11d00*/  LOP3.LUT R17, R17, 0xffffffef, RZ, 0xc0, !PT ;  /* 0xffffffef11117812 */ /* 0x000fe400078ec0ff */
[----:B-----5:R-:W-:Y:S02]  /*11d10*/  PRMT R14, R120, 0x7632, R14 ;  /* 0x00007632780e7816 */ /* 0x020fe4000000000e */
[----:B------:R-:W-:Y:S01]  /*11d20*/  MOV R118, R12 ;  /* 0x0000000c00767202 */ /* 0x000fe20000000f00 */
[----:B------:R-:W-:-:S05]  /*11d30*/  FFMA.FTZ R10, R10, R228, 1.1641532182693481445e-10 ;  /* 0x2f0000000a0a7423 */ /* 0x000fca00000100e4 */
[----:B0-----:R-:W-:Y:S01]  /*11d40*/  FSETP.LE.FTZ.AND P3, PT, R10, R216, PT ;  /* 0x000000d80a00720b */ /* 0x001fe20003f73000 */
        /* <DEDUP_REMOVED lines=11> */
.L_x_24615:
        /* <DEDUP_REMOVED lines=13> */
.L_x_24617:
[----:B------:R-:W-:Y:S05]  /*11ed0*/  BSYNC.RECONVERGENT B2 ;  /* 0x0000000000027941 */ /* 0x000fea0003800200 */
.L_x_24616:
        /* <DEDUP_REMOVED lines=61> */
.L_x_24614:
[----:B------:R-:W-:Y:S05]  /*122b0*/  BSYNC.RECONVERGENT B1 ;  /* 0x0000000000017941 */ /* 0x000fea0003800200 */
.L_x_24613:
        /* <DEDUP_REMOVED lines=19> */
.L_x_24620:
        /* <DEDUP_REMOVED lines=13> */
.L_x_24622:
[----:B------:R-:W-:Y:S05]  /*124c0*/  BSYNC.RECONVERGENT B2 ;  /* 0x0000000000027941 */ /* 0x000fea0003800200 */
.L_x_24621:
        /* <DEDUP_REMOVED lines=61> */
.L_x_24619:
[----:B------:R-:W-:Y:S05]  /*128a0*/  BSYNC.RECONVERGENT B1 ;  /* 0x0000000000017941 */ /* 0x000fea0003800200 */
.L_x_24618:
        /* <DEDUP_REMOVED lines=20> */
.L_x_24625:
        /* <DEDUP_REMOVED lines=13> */
.L_x_24627:
[----:B------:R-:W-:Y:S05]  /*12ac0*/  BSYNC.RECONVERGENT B2 ;  /* 0x0000000000027941 */ /* 0x000fea0003800200 */
.L_x_24626:
        /* <DEDUP_REMOVED lines=61> */
.L_x_24624:
[----:B------:R-:W-:Y:S05]  /*12ea0*/  BSYNC.RECONVERGENT B1 ;  /* 0x0000000000017941 */ /* 0x000fea0003800200 */
.L_x_24623:
        /* <DEDUP_REMOVED lines=19> */
.L_x_24630:
        /* <DEDUP_REMOVED lines=13> */
.L_x_24632:
[----:B------:R-:W-:Y:S05]  /*130b0*/  BSYNC.RECONVERGENT B2 ;  /* 0x0000000000027941 */ /* 0x000fea0003800200 */
.L_x_24631:
        /* <DEDUP_REMOVED lines=61> */
.L_x_24629:
[----:B------:R-:W-:Y:S05]  /*13490*/  BSYNC.RECONVERGENT B1 ;  /* 0x0000000000017941 */ /* 0x000fea0003800200 */
.L_x_24628:
        /* <DEDUP_REMOVED lines=18> */
.L_x_24635:
        /* <DEDUP_REMOVED lines=13> */
.L_x_24637:
[----:B------:R-:W-:Y:S05]  /*13690*/  BSYNC.RECONVERGENT B2 ;  /* 0x0000000000027941 */ /* 0x000fea0003800200 */
.L_x_24636:
        /* <DEDUP_REMOVED lines=61> */
.L_x_24634:
[----:B------:R-:W-:Y:S05]  /*13a70*/  BSYNC.RECONVERGENT B1 ;  /* 0x0000000000017941 */ /* 0x000fea0003800200 */
.L_x_24633:
        /* <DEDUP_REMOVED lines=17> */
.L_x_24640:
        /* <DEDUP_REMOVED lines=13> */
.L_x_24642:
[----:B------:R-:W-:Y:S05]  /*13c60*/  BSYNC.RECONVERGENT B2 ;  /* 0x0000000000027941 */ /* 0x000fea0003800200 */
.L_x_24641:
        /* <DEDUP_REMOVED lines=61> */
.L_x_24639:
[----:B------:R-:W-:Y:S05]  /*14040*/  BSYNC.RECONVERGENT B1 ;  /* 0x0000000000017941 */ /* 0x000fea0003800200 */
.L_x_24638:
        /* <DEDUP_REMOVED lines=18> */
.L_x_24645:
        /* <DEDUP_REMOVED lines=13> */
.L_x_24647:
[----:B------:R-:W-:Y:S05]  /*14240*/  BSYNC.RECONVERGENT B2 ;  /* 0x0000000000027941 */ /* 0x000fea0003800200 */
.L_x_24646:
        /* <DEDUP_REMOVED lines=60> */
[----:B------:R-:W-:-:S07]  /*14610*/  HFMA2 R14, -RZ, RZ, 0, 0 ;  /* 0x00000000ff0e7431 */ /* 0x000fce00000001ff */
.L_x_24644:
[----:B------:R-:W-:Y:S05]  /*14620*/  BSYNC.RECONVERGENT B1 ;  /* 0x0000000000017941 */ /* 0x000fea0003800200 */
.L_x_24643:
        /* <DEDUP_REMOVED lines=10> */
[----:B------:R-:W-:Y:S01]  /*146d0*/  FSETP.GTU.FTZ.AND P5, PT, R122, R216, PT ;  /* 0x000000d87a00720b */ /* 0x000fe20003fbc000 */
[----:B------:R-:W-:Y:S01]  /*146e0*/  IMAD.U32 R122, R123, 0x10000, RZ ;  /* 0x000100007b7a7824 */ /* 0x000fe200078e00ff */
[----:B------:R-:W-:Y:S01]  /*146f0*/  @P1 LOP3.LUT R17, R17, 0x10000, RZ, 0xfc, !PT ;  /* 0x0001000011111812 */ /* 0x000fe200078efcff */
[----:B------:R-:W-:Y:S01]  /*14700*/  FMUL.FTZ R123, R118, UR10 ;  /* 0x0000000a767b7c20 */ /* 0x000fe20008410000 */
[----:B------:R-:W-:Y:S01]  /*14710*/  FMUL.FTZ R118, R117, UR10 ;  /* 0x0000000a75767c20 */ /* 0x000fe20008410000 */
[----:B------:R-:W-:Y:S01]  /*14720*/  FMUL.FTZ R117, R10, UR10 ;  /* 0x0000000a0a757c20 */ /* 0x000fe20008410000 */
[C---:B------:R-:W-:Y:S01]  /*14730*/  LOP3.LUT P1, RZ, R17.reuse, 0x8, RZ, 0xc0, !PT ;  /* 0x0000000811ff7812 */ /* 0x040fe2000782c0ff */
[----:B------:R-:W-:Y:S01]  /*14740*/  FMUL.FTZ R10, R122, UR10 ;  /* 0x0000000a7a0a7c20 */ /* 0x000fe20008410000 */
[----:B------:R-:W-:Y:S02]  /*14750*/  LOP3.LUT R17, R17, 0xffff7fff, RZ, 0xc0, !PT ;  /* 0xffff7fff11117812 */ /* 0x000fe400078ec0ff */
[----:B------:R-:W-:-:S02]  /*14760*/  FSEL R116, R117, RZ, P2 ;  /* 0x000000ff75747208 */ /* 0x000fc40001000000 */
[----:B------:R-:W-:Y:S02]  /*14770*/  @P0 LOP3.LUT R17, R17, 0x8000, RZ, 0xfc, !PT ;  /* 0x0000800011110812 */ /* 0x000fe400078efcff */
[----:B------:R-:W-:Y:S02]  /*14780*/  FSEL R117, R189, RZ, P1 ;  /* 0x000000ffbd757208 */ /* 0x000fe40000800000 */
[C---:B------:R-:W-:Y:S02]  /*14790*/  LOP3.LUT P1, RZ, R17.reuse, 0x10000, RZ, 0xc0, !PT ;  /* 0x0001000011ff7812 */ /* 0x040fe4000782c0ff */
[C---:B------:R-:W-:Y:S02]  /*147a0*/  LOP3.LUT P2, RZ, R17.reuse, 0x20000, RZ, 0xc0, !PT ;  /* 0x0002000011ff7812 */ /* 0x040fe4000784c0ff */
[C---:B------:R-:W-:Y:S02]  /*147b0*/  LOP3.LUT P6, RZ, R17.reuse, 0x2, RZ, 0xc0, !PT ;  /* 0x0000000211ff7812 */ /* 0x040fe400078cc0ff */
[----:B------:R-:W-:-:S02]  /*147c0*/  LOP3.LUT P0, RZ, R17, 0x4, RZ, 0xc0, !PT ;  /* 0x0000000411ff7812 */ /* 0x000fc4000780c0ff */
        /* <DEDUP_REMOVED lines=16> */
.L_x_24607:
        /* <DEDUP_REMOVED lines=44> */
.L_x_24648:
[----:B------:R-:W-:Y:S01]  /*14b90*/  MOV R10, R188 ;  /* 0x000000bc000a7202 */ /* 0x000fe20000000f00 */
[----:B------:R-:W-:-:S07]  /*14ba0*/  VIADD R21, R21, 0x20 ;  /* 0x0000002015157836 */ /* 0x000fce0000000000 */
.L_x_24525:
[----:B------:R-:W-:Y:S05]  /*14bb0*/  BSYNC.RECONVERGENT B0 ;  /* 0x0000000000007941 */ /* 0x000fea0003800200 */
.L_x_24524:
        /* <DEDUP_REMOVED lines=36> */
.L_x_24654:
        /* <DEDUP_REMOVED lines=13> */
.L_x_24656:
[----:B------:R-:W-:Y:S05]  /*14ed0*/  BSYNC.RECONVERGENT B2 ;  /* 0x0000000000027941 */ /* 0x000fea0003800200 */
.L_x_24655:
        /* <DEDUP_REMOVED lines=57> */
[----:B------:R-:W-:Y:S02]  /*15270*/  VIADD R0, R23, 0x96a522ad ;  /* 0x96a522ad17007836 */ /* 0x000fe40000000000 */
[----:B------:R-:W-:Y:S02]  /*15280*/  IMAD.MOV.U32 R188, RZ, RZ, R2 ;  /* 0x000000ffffbc7224 */ /* 0x000fe400078e0002 */
[----:B------:R-:W-:Y:S01]  /*15290*/  IMAD.MOV.U32 R2, RZ, RZ, R10 ;  /* 0x000000ffff027224 */ /* 0x000fe200078e000a */
[----:B------:R-:W-:-:S07]  /*152a0*/  LOP3.LUT R16, R0, R6, R3, 0x96, !PT ;  /* 0x0000000600107212 */ /* 0x000fce00078e9603 */
.L_x_24653:
[----:B------:R-:W-:Y:S05]  /*152b0*/  BSYNC.RECONVERGENT B1 ;  /* 0x0000000000017941 */ /* 0x000fea0003800200 */
.L_x_24652:
        /* <DEDUP_REMOVED lines=24> */
.L_x_24659:
        /* <DEDUP_REMOVED lines=13> */
.L_x_24661:
[----:B------:R-:W-:Y:S05]  /*15510*/  BSYNC.RECONVERGENT B2 ;  /* 0x0000000000027941 */ /* 0x000fea0003800200 */
.L_x_24660:
        /* <DEDUP_REMOVED lines=61> */
.L_x_24658:
[----:B------:R-:W-:Y:S05]  /*158f0*/  BSYNC.RECONVERGENT B1 ;  /* 0x0000000000017941 */ /* 0x000fea0003800200 */
.L_x_24657:
[----:B------:R-:W-:Y:S01]  /*15900*/  I2FP.F32.U32 R4, R6 ;  /* 0x0000000600047245 */ /* 0x000fe20000201000 */
[----:B------:R-:W-:Y:S01]  /*15910*/  BSSY.RECONVERGENT B1, `(.L_x_24662) ;  /* 0x0000062000017945 */ /* 0x000fe20003800200 */
[----:B------:R-:W-:-:S03]  /*15920*/  FSEL R3, R3, RZ, P4 ;  /* 0x000000ff03037208 */ /* 0x000fc60002000000 */
        /* <DEDUP_REMOVED lines=21> */
.L_x_24664:
        /* <DEDUP_REMOVED lines=13> */
.L_x_24666:
[----:B------:R-:W-:Y:S05]  /*15b50*/  BSYNC.RECONVERGENT B2 ;  /* 0x0000000000027941 */ /* 0x000fea0003800200 */
.L_x_24665:
        /* <DEDUP_REMOVED lines=61> */
.L_x_24663:
[----:B------:R-:W-:Y:S05]  /*15f30*/  BSYNC.RECONVERGENT B1 ;  /* 0x0000000000017941 */ /* 0x000fea0003800200 */
.L_x_24662:
        /* <DEDUP_REMOVED lines=20> */
.L_x_24669:
        /* <DEDUP_REMOVED lines=13> */
.L_x_24671:
[----:B------:R-:W-:Y:S05]  /*16150*/  BSYNC.RECONVERGENT B2 ;  /* 0x0000000000027941 */ /* 0x000fea0003800200 */
.L_x_24670:
        /* <DEDUP_REMOVED lines=61> */
.L_x_24668:
[----:B------:R-:W-:Y:S05]  /*16530*/  BSYNC.RECONVERGENT B1 ;  /* 0x0000000000017941 */ /* 0x000fea0003800200 */
.L_x_24667:
        /* <DEDUP_REMOVED lines=25> */
.L_x_24674:
        /* <DEDUP_REMOVED lines=13> */
.L_x_24676:
[----:B------:R-:W-:Y:S05]  /*167a0*/  BSYNC.RECONVERGENT B2 ;  /* 0x0000000000027941 */ /* 0x000fea0003800200 */
.L_x_24675:
        /* <DEDUP_REMOVED lines=61> */
.L_x_24673:
[----:B------:R-:W-:Y:S05]  /*16b80*/  BSYNC.RECONVERGENT B1 ;  /* 0x0000000000017941 */ /* 0x000fea0003800200 */
.L_x_24672:
        /* <DEDUP_REMOVED lines=21> */
.L_x_24679:
        /* <DEDUP_REMOVED lines=13> */
.L_x_24681:
[----:B------:R-:W-:Y:S05]  /*16db0*/  BSYNC.RECONVERGENT B2 ;  /* 0x0000000000027941 */ /* 0x000fea0003800200 */
.L_x_24680:
        /* <DEDUP_REMOVED lines=61> */
.L_x_24678:
[----:B------:R-:W-:Y:S05]  /*17190*/  BSYNC.RECONVERGENT B1 ;  /* 0x0000000000017941 */ /* 0x000fea0003800200 */
.L_x_24677:
        /* <DEDUP_REMOVED lines=24> */
.L_x_24684:
        /* <DEDUP_REMOVED lines=13> */
.L_x_24686:
[----:B------:R-:W-:Y:S05]  /*173f0*/  BSYNC.RECONVERGENT B2 ;  /* 0x0000000000027941 */ /* 0x000fea0003800200 */
.L_x_24685:
        /* <DEDUP_REMOVED lines=10> */
[----:B------:R-:W-:Y:S02]  /*174a0*/  IADD3 R5, PT, PT, R23, 0x76cf5d0a, RZ ;  /* 0x76cf5d0a17057810 */ /* 0x000fe40007ffe0ff */
[----:B------:R-:W-:Y:S02]  /*174b0*/  IADD3 R12, PT, PT, R22, 0x1715609d, RZ ;  /* 0x1715609d160c7810 */ /* 0x000fe40007ffe0ff */
        /* <DEDUP_REMOVED lines=49> */
.L_x_24683:
[----:B------:R-:W-:Y:S05]  /*177d0*/  BSYNC.RECONVERGENT B1 ;  /* 0x0000000000017941 */ /* 0x000fea0003800200 */
.L_x_24682:
        /* <DEDUP_REMOVED lines=20> */
.L_x_24689:
        /* <DEDUP_REMOVED lines=13> */
.L_x_24691:
[----:B------:R-:W-:Y:S05]  /*179f0*/  BSYNC.RECONVERGENT B2 ;  /* 0x0000000000027941 */ /* 0x000fea0003800200 */
.L_x_24690:
        /* <DEDUP_REMOVED lines=61> */
.L_x_24688:
[----:B------:R-:W-:Y:S05]  /*17dd0*/  BSYNC.RECONVERGENT B1 ;  /* 0x0000000000017941 */ /* 0x000fea0003800200 */
.L_x_24687:
        /* <DEDUP_REMOVED lines=25> */
.L_x_24694:
        /* <DEDUP_REMOVED lines=13> */
.L_x_24696:
[----:B------:R-:W-:Y:S05]  /*18040*/  BSYNC.RECONVERGENT B2 ;  /* 0x0000000000027941 */ /* 0x000fea0003800200 */
.L_x_24695:
        /* <DEDUP_REMOVED lines=61> */
.L_x_24693:
[----:B------:R-:W-:Y:S05]  /*18420*/  BSYNC.RECONVERGENT B1 ;  /* 0x0000000000017941 */ /* 0x000fea0003800200 */
.L_x_24692:
        /* <DEDUP_REMOVED lines=19> */
.L_x_24699:
        /* <DEDUP_REMOVED lines=13> */
.L_x_24701:
[----:B------:R-:W-:Y:S05]  /*18630*/  BSYNC.RECONVERGENT B2 ;  /* 0x0000000000027941 */ /* 0x000fea0003800200 */
.L_x_24700:
        /* <DEDUP_REMOVED lines=61> */
.L_x_24698:
[----:B------:R-:W-:Y:S05]  /*18a10*/  BSYNC.RECONVERGENT B1 ;  /* 0x0000000000017941 */ /* 0x000fea0003800200 */
.L_x_24697:
        /* <DEDUP_REMOVED lines=14> */
[----:B------:R-:W-:-:S10]  /*18b00*/  HFMA2 R2, -RZ, RZ, 0, 1.1920928955078125e-07 ;  /* 0x00000002ff027431 */ /* 0x000fd400000001ff */
        /* <DEDUP_REMOVED lines=9> */
.L_x_24704:
        /* <DEDUP_REMOVED lines=13> */
.L_x_24706:
[----:B------:R-:W-:Y:S05]  /*18c70*/  BSYNC.RECONVERGENT B2 ;  /* 0x0000000000027941 */ /* 0x000fea0003800200 */
.L_x_24705:
        /* <DEDUP_REMOVED lines=57> */
[----:B------:R-:W-:Y:S01]  /*19010*/  IMAD.MOV.U32 R3, RZ, RZ, R188 ;  /* 0x000000ffff037224 */ /* 0x000fe200078e00bc */
[----:B------:R-:W-:Y:S01]  /*19020*/  MOV R188, R2 ;  /* 0x0000000200bc7202 */ /* 0x000fe20000000f00 */
[----:B------:R-:W-:Y:S02]  /*19030*/  IMAD.MOV.U32 R12, RZ, RZ, R14 ;  /* 0x000000ffff0c7224 */ /* 0x000fe400078e000e */
[----:B------:R-:W-:-:S07]  /*19040*/  IMAD.MOV.U32 R2, RZ, RZ, RZ ;  /* 0x000000ffff027224 */ /* 0x000fce00078e00ff */
.L_x_24703:
[----:B------:R-:W-:Y:S05]  /*19050*/  BSYNC.RECONVERGENT B1 ;  /* 0x0000000000017941 */ /* 0x000fea0003800200 */
.L_x_24702:
[----:B------:R-:W-:Y:S01]  /*19060*/  I2FP.F32.U32 R3, R3 ;  /* 0x0000000300037245 */ /* 0x000fe20000201000 */
[----:B------:R-:W-:Y:S01]  /*19070*/  BSSY.RECONVERGENT B1, `(.L_x_24707) ;  /* 0x000005c000017945 */ /* 0x000fe20003800200 */
[----:B------:R-:W-:Y:S01]  /*19080*/  ISETP.NE.AND P4, PT, R2, 0x1, PT ;  /* 0x000000010200780c */ /* 0x000fe20003f85270 */
[----:B------:R-:W-:Y:S02]  /*19090*/  HFMA2 R14, -RZ, RZ, 0, 1.1920928955078125e-07 ;  /* 0x00000002ff0e7431 */ /* 0x000fe400000001ff */
[----:B------:R-:W-:-:S05]  /*190a0*/  FFMA.FTZ R3, R3, R10, 1.1641532182693481445e-10 ;  /* 0x2f00000003037423 */ /* 0x000fca000001000a */
[----:B------:R-:W-:Y:S01]  /*190b0*/  FSETP.LE.FTZ.AND P3, PT, R3, R0, PT ;  /* 0x000000000300720b */ /* 0x000fe20003f73000 */
[----:B------:R-:W-:-:S04]  /*190c0*/  IMAD.U32 R3, R130, 0x10000, RZ ;  /* 0x0001000082037824 */ /* 0x000fc800078e00ff */
[----:B------:R-:W-:Y:S01]  /*190d0*/  FMUL.FTZ R129, R3, R189 ;  /* 0x000000bd03817220 */ /* 0x000fe20000410000 */
        /* <DEDUP_REMOVED lines=10> */
.L_x_24709:
        /* <DEDUP_REMOVED lines=13> */
.L_x_24711:
[----:B------:R-:W-:Y:S05]  /*19250*/  BSYNC.RECONVERGENT B2 ;  /* 0x0000000000027941 */ /* 0x000fea0003800200 */
.L_x_24710:
        /* <DEDUP_REMOVED lines=61> */
.L_x_24708:
[----:B------:R-:W-:Y:S05]  /*19630*/  BSYNC.RECONVERGENT B1 ;  /* 0x0000000000017941 */ /* 0x000fea0003800200 */
.L_x_24707:
        /* <DEDUP_REMOVED lines=24> */
.L_x_24714:
        /* <DEDUP_REMOVED lines=13> */
.L_x_24716:
[----:B------:R-:W-:Y:S05]  /*19890*/  BSYNC.RECONVERGENT B2 ;  /* 0x0000000000027941 */ /* 0x000fea0003800200 */
.L_x_24715:
        /* <DEDUP_REMOVED lines=61> */
.L_x_24713:
[----:B------:R-:W-:Y:S05]  /*19c70*/  BSYNC.RECONVERGENT B1 ;  /* 0x0000000000017941 */ /* 0x000fea0003800200 */
.L_x_24712:
        /* <DEDUP_REMOVED lines=19> */
.L_x_24719:
        /* <DEDUP_REMOVED lines=13> */
.L_x_24721:
[----:B------:R-:W-:Y:S05]  /*19e80*/  BSYNC.RECONVERGENT B2 ;  /* 0x0000000000027941 */ /* 0x000fea0003800200 */
.L_x_24720:
[----:B------:R-:W-:Y:S01]  /*19e90*/  LOP3.LUT R14, R11, R219, R23, 0x96, !PT ;  /* 0x000000db0b0e7212 */ /* 0x000fe200078e9617 */
[----:B------:R-:W-:-:S04]  /*19ea0*/  IMAD.WIDE.U32 R190, R20, -0x326172a9, RZ ;  /* 0xcd9e8d5714be7825 */ /* 0x000fc800078e00ff */
[----:B------:R-:W-:Y:S01]  /*19eb0*/  VIADD R16, R22, 0x9e3779b9 ;  /* 0x9e3779b916107836 */ /* 0x000fe20000000000 */
[----:B------:R-:W-:Y:S01]  /*19ec0*/  LOP3.LUT R12, R13, R191, R22, 0x96, !PT ;  /* 0x000000bf0d0c7212 */ /* 0x000fe200078e9616 */
[----:B------:R-:W-:-:S05]  /*19ed0*/  IMAD.WIDE.U32 R14, R14, -0x326172a9, RZ ;  /* 0xcd9e8d570e0e7825 */ /* 0x000fca00078e00ff */
        /* <DEDUP_REMOVED lines=56> */
.L_x_24718:
[----:B------:R-:W-:Y:S05]  /*1a260*/  BSYNC.RECONVERGENT B1 ;  /* 0x0000000000017941 */ /* 0x000fea0003800200 */
.L_x_24717:
        /* <DEDUP_REMOVED lines=23> */
.L_x_24724:
        /* <DEDUP_REMOVED lines=13> */
.L_x_24726:
[----:B------:R-:W-:Y:S05]  /*1a4b0*/  BSYNC.RECONVERGENT B2 ;  /* 0x0000000000027941 */ /* 0x000fea0003800200 */
.L_x_24725:
        /* <DEDUP_REMOVED lines=61> */
.L_x_24723:
[----:B------:R-:W-:Y:S05]  /*1a890*/  BSYNC.RECONVERGENT B1 ;  /* 0x0000000000017941 */ /* 0x000fea0003800200 */
.L_x_24722:
[----:B------:R-:W-:Y:S01]  /*1a8a0*/  I2FP.F32.U32 R14, R14 ;  /* 0x0000000e000e7245 */ /* 0x000fe20000201000 */
[----:B------:R-:W-:Y:S01]  /*1a8b0*/  BSSY.RECONVERGENT B1, `(.L_x_24727) ;  /* 0x000005f000017945 */ /* 0x000fe20003800200 */
[----:B------:R-:W-:Y:S01]  /*1a8c0*/  ISETP.NE.AND P6, PT, R190, 0x1, PT ;  /* 0x00000001be00780c */ /* 0x000fe20003fc5270 */
[----:B------:R-:W-:Y:S02]  /*1a8d0*/  IMAD.MOV.U32 R191, RZ, RZ, R12 ;  /* 0x000000ffffbf7224 */ /* 0x000fe400078e000c */
[----:B------:R-:W-:-:S05]  /*1a8e0*/  FFMA.FTZ R14, R14, R10, 1.1641532182693481445e-10 ;  /* 0x2f0000000e0e7423 */ /* 0x000fca000001000a */
[----:B------:R-:W-:Y:S01]  /*1a8f0*/  FSETP.LE.FTZ.AND P5, PT, R14, R0, PT ;  /* 0x000000000e00720b */ /* 0x000fe20003fb3000 */
[----:B------:R-:W-:-:S04]  /*1a900*/  IMAD.U32 R14, R131, 0x10000, RZ ;  /* 0x00010000830e7824 */ /* 0x000fc800078e00ff */
[----:B------:R-:W-:Y:S01]  /*1a910*/  FMUL.FTZ R131, R14, R189 ;  /* 0x000000bd0e837220 */ /* 0x000fe20000410000 */
[----:B------:R-:W-:Y:S01]  /*1a920*/  HFMA2 R14, -RZ, RZ, 0, 1.1920928955078125e-07 ;  /* 0x00000002ff0e7431 */ /* 0x000fe200000001ff */
        /* <DEDUP_REMOVED lines=9> */
.L_x_24729:
        /* <DEDUP_REMOVED lines=16> */
.L_x_24731:
[----:B------:R-:W-:Y:S05]  /*1aac0*/  BSYNC.RECONVERGENT B2 ;  /* 0x0000000000027941 */ /* 0x000fea0003800200 */
.L_x_24730:
        /* <DEDUP_REMOVED lines=61> */
.L_x_24728:
[----:B------:R-:W-:Y:S05]  /*1aea0*/  BSYNC.RECONVERGENT B1 ;  /* 0x0000000000017941 */ /* 0x000fea0003800200 */
.L_x_24727:
        /* <DEDUP_REMOVED lines=10> */
[----:B------:R-:W-:Y:S01]  /*1af50*/  @P1 FADD.FTZ R131, R107, R131 ;  /* 0x000000836b831221 */ /* 0x000fe20000010000 */
[----:B------:R-:W-:Y:S06]  /*1af60*/  BRA `(.L_x_24732) ;  /* 0x00000030007c7947 */ /* 0x000fec0003800000 */
.L_x_24651:
        /* <DEDUP_REMOVED lines=16> */
.L_x_24735:
        /* <DEDUP_REMOVED lines=13> */
.L_x_24737:
[----:B------:R-:W-:Y:S05]  /*1b140*/  BSYNC.RECONVERGENT B2 ;  /* 0x0000000000027941 */ /* 0x000fea0003800200 */
.L_x_24736:
        /* <DEDUP_REMOVED lines=61> */
.L_x_24734:
[----:B------:R-:W-:Y:S05]  /*1b520*/  BSYNC.RECONVERGENT B1 ;  /* 0x0000000000017941 */ /* 0x000fea0003800200 */
.L_x_24733:
        /* <DEDUP_REMOVED lines=8> */
[----:B------:R-:W-:Y:S02]  /*1b5b0*/  IMAD.MOV.U32 R125, RZ, RZ, 0x2 ;  /* 0x00000002ff7d7424 */ /* 0x000fe400078e00ff */
[----:B------:R-:W-:Y:S01]  /*1b5c0*/  IMAD.MOV.U32 R126, RZ, RZ, R12 ;  /* 0x000000ffff7e7224 */ /* 0x000fe200078e000c */
[----:B0-----:R-:W-:-:S02]  /*1b5d0*/  FSETP.LE.FTZ.AND P3, PT, R10, R216, PT ;  /* 0x000000d80a00720b */ /* 0x001fc40003f73000 */
        /* <DEDUP_REMOVED lines=11> */
.L_x_24740:
        /* <DEDUP_REMOVED lines=13> */
.L_x_24742:
[----:B------:R-:W-:Y:S05]  /*1b760*/  BSYNC.RECONVERGENT B2 ;  /* 0x0000000000027941 */ /* 0x000fea0003800200 */
.L_x_24741:
        /* <DEDUP_REMOVED lines=61> */
.L_x_24739:
[----:B------:R-:W-:Y:S05]  /*1bb40*/  BSYNC.RECONVERGENT B1 ;  /* 0x0000000000017941 */ /* 0x000fea0003800200 */
.L_x_24738:
        /* <DEDUP_REMOVED lines=19> */
.L_x_24745:
        /* <DEDUP_REMOVED lines=13> */
.L_x_24747:
[----:B------:R-:W-:Y:S05]  /*1bd50*/  BSYNC.RECONVERGENT B2 ;  /* 0x0000000000027941 */ /* 0x000fea0003800200 */
.L_x_24746:
        /* <DEDUP_REMOVED lines=61> */
.L_x_24744:
[----:B------:R-:W-:Y:S05]  /*1c130*/  BSYNC.RECONVERGENT B1 ;  /* 0x0000000000017941 */ /* 0x000fea0003800200 */
.L_x_24743:
[----:B------:R-:W-:Y:S01]  /*1c140*/  I2FP.F32.U32 R14, R14 ;  /* 0x0000000e000e7245 */ /* 0x000fe20000201000 */
[----:B------:R-:W-:Y:S01]  /*1c150*/  BSSY.RECONVERGENT B1, `(.L_x_24748) ;  /* 0x000005e000017945 */ /* 0x000fe20003800200 */
[----:B------:R-:W-:Y:S01]  /*1c160*/  LOP3.LUT R17, R17, 0xfffffffb, RZ, 0xc0, !PT ;  /* 0xfffffffb11117812 */ /* 0x000fe200078ec0ff */
[----:B------:R-:W-:Y:S01]  /*1c170*/  IMAD.MOV.U32 R127, RZ, RZ, 0x2 ;  /* 0x00000002ff7f7424 */ /* 0x000fe200078e00ff */
[C---:B------:R-:W-:Y:S01]  /*1c180*/  SHF.L.U32 R125, R129.reuse, 0x10, RZ ;  /* 0x00000010817d7819 */ /* 0x040fe200000006ff */
        /* <DEDUP_REMOVED lines=15> */
.L_x_24750:
        /* <DEDUP_REMOVED lines=13> */
.L_x_24752:
[----:B------:R-:W-:Y:S05]  /*1c350*/  BSYNC.RECONVERGENT B2 ;  /* 0x0000000000027941 */ /* 0x000fea0003800200 */
.L_x_24751:
        /* <DEDUP_REMOVED lines=61> */
.L_x_24749:
[----:B------:R-:W-:Y:S05]  /*1c730*/  BSYNC.RECONVERGENT B1 ;  /* 0x0000000000017941 */ /* 0x000fea0003800200 */
.L_x_24748:
        /* <DEDUP_REMOVED lines=19> */
.L_x_24755:
        /* <DEDUP_REMOVED lines=13> */
.L_x_24757:
[----:B------:R-:W-:Y:S05]  /*1c940*/  BSYNC.RECONVERGENT B2 ;  /* 0x0000000000027941 */ /* 0x000fea0003800200 */
.L_x_24756:
        /* <DEDUP_REMOVED lines=61> */
.L_x_24754:
[----:B------:R-:W-:Y:S05]  /*1cd20*/  BSYNC.RECONVERGENT B1 ;  /* 0x0000000000017941 */ /* 0x000fea0003800200 */
.L_x_24753:
        /* <DEDUP_REMOVED lines=18> */
.L_x_24760:
        /* <DEDUP_REMOVED lines=13> */
.L_x_24762:
[----:B------:R-:W-:Y:S05]  /*1cf20*/  BSYNC.RECONVERGENT B2 ;  /* 0x0000000000027941 */ /* 0x000fea0003800200 */
.L_x_24761:
        /* <DEDUP_REMOVED lines=61> */
.L_x_24759:
[----:B------:R-:W-:Y:S05]  /*1d300*/  BSYNC.RECONVERGENT B1 ;  /* 0x0000000000017941 */ /* 0x000fea0003800200 */
.L_x_24758:
        /* <DEDUP_REMOVED lines=17> */
.L_x_24765:
        /* <DEDUP_REMOVED lines=13> */
.L_x_24767:
[----:B------:R-:W-:Y:S05]  /*1d4f0*/  BSYNC.RECONVERGENT B2 ;  /* 0x0000000000027941 */ /* 0x000fea0003800200 */
.L_x_24766:
        /* <DEDUP_REMOVED lines=60> */
[----:B------:R-:W-:-:S07]  /*1d8c0*/  IMAD.MOV.U32 R188, RZ, RZ, R190 ;  /* 0x000000ffffbc7224 */ /* 0x000fce00078e00be */
.L_x_24764:
[----:B------:R-:W-:Y:S05]  /*1d8d0*/  BSYNC.RECONVERGENT B1 ;  /* 0x0000000000017941 */ /* 0x000fea0003800200 */
.L_x_24763:
        /* <DEDUP_REMOVED lines=18> */
.L_x_24770:
        /* <DEDUP_REMOVED lines=13> */
.L_x_24772:
[----:B------:R-:W-:Y:S05]  /*1dad0*/  BSYNC.RECONVERGENT B2 ;  /* 0x0000000000027941 */ /* 0x000fea0003800200 */
.L_x_24771:
[----:B------:R-:W-:Y:S01]  /*1dae0*/  LOP3.LUT R14, R11, R219, R23, 0x96, !PT ;  /* 0x000000db0b0e7212 */ /* 0x000fe200078e9617 */
[----:B------:R-:W-:Y:S01]  /*1daf0*/  IMAD.WIDE.U32 R190, R20, -0x326172a9, RZ ;  /* 0xcd9e8d5714be7825 */ /* 0x000fe200078e00ff */
[----:B------:R-:W-:-:S03]  /*1db00*/  MOV R130, R188 ;  /* 0x000000bc00827202 */ /* 0x000fc60000000f00 */
        /* <DEDUP_REMOVED lines=54> */
[----:B------:R-:W-:-:S03]  /*1de70*/  IMAD.MOV.U32 R188, RZ, RZ, R190 ;  /* 0x000000ffffbc7224 */ /* 0x000fc600078e00be */
[----:B------:R-:W-:Y:S01]  /*1de80*/  LOP3.LUT R16, R12, R218, R191, 0x96, !PT ;  /* 0x000000da0c107212 */ /* 0x000fe200078e96bf */
[----:B------:R-:W-:Y:S02]  /*1de90*/  IMAD.MOV.U32 R12, RZ, RZ, R14 ;  /* 0x000000ffff0c7224 */ /* 0x000fe400078e000e */
[----:B------:R-:W-:-:S07]  /*1dea0*/  IMAD.MOV.U32 R14, RZ, RZ, RZ ;  /* 0x000000ffff0e7224 */ /* 0x000fce00078e00ff */
.L_x_24769:
[----:B------:R-:W-:Y:S05]  /*1deb0*/  BSYNC.RECONVERGENT B1 ;  /* 0x0000000000017941 */ /* 0x000fea0003800200 */
.L_x_24768:
        /* <DEDUP_REMOVED lines=10> */
[----:B------:R-:W-:Y:S02]  /*1df60*/  FSETP.GTU.FTZ.AND P5, PT, R130, R216, PT ;  /* 0x000000d88200720b */ /* 0x000fe40003fbc000 */
[----:B------:R-:W-:Y:S02]  /*1df70*/  @P1 LOP3.LUT R17, R17, 0x10000, RZ, 0xfc, !PT ;  /* 0x0001000011111812 */ /* 0x000fe400078efcff */
[----:B------:R-:W-:Y:S01]  /*1df80*/  SHF.L.U32 R130, R131, 0x10, RZ ;  /* 0x0000001083827819 */ /* 0x000fe200000006ff */
[----:B------:R-:W-:Y:S01]  /*1df90*/  FMUL.FTZ R131, R126, UR10 ;  /* 0x0000000a7e837c20 */ /* 0x000fe20008410000 */
[----:B------:R-:W-:Y:S01]  /*1dfa0*/  LOP3.LUT P1, RZ, R17, 0x8, RZ, 0xc0, !PT ;  /* 0x0000000811ff7812 */ /* 0x000fe2000782c0ff */
[----:B------:R-:W-:Y:S01]  /*1dfb0*/  FMUL.FTZ R126, R125, UR10 ;  /* 0x0000000a7d7e7c20 */ /* 0x000fe20008410000 */
[----:B------:R-:W-:Y:S01]  /*1dfc0*/  LOP3.LUT R17, R17, 0xffff7fff, RZ, 0xc0, !PT ;  /* 0xffff7fff11117812 */ /* 0x000fe200078ec0ff */
[----:B------:R-:W-:Y:S01]  /*1dfd0*/  FMUL.FTZ R125, R10, UR10 ;  /* 0x0000000a0a7d7c20 */ /* 0x000fe20008410000 */
[----:B------:R-:W-:Y:S01]  /*1dfe0*/  FMUL.FTZ R10, R130, UR10 ;  /* 0x0000000a820a7c20 */ /* 0x000fe20008410000 */
[----:B------:R-:W-:-:S02]  /*1dff0*/  FSEL R130, R129, RZ, P4 ;  /* 0x000000ff81827208 */ /* 0x000fc40002000000 */
[----:B------:R-:W-:Y:S02]  /*1e000*/  @P0 LOP3.LUT R17, R17, 0x8000, RZ, 0xfc, !PT ;  /* 0x0000800011110812 */ /* 0x000fe400078efcff */
[----:B------:R-:W-:Y:S02]  /*1e010*/  FSEL R124, R125, RZ, P2 ;  /* 0x000000ff7d7c7208 */ /* 0x000fe40001000000 */
[----:B------:R-:W-:Y:S02]  /*1e020*/  FSEL R125, R189, RZ, P1 ;  /* 0x000000ffbd7d7208 */ /* 0x000fe40000800000 */
[C---:B------:R-:W-:Y:S02]  /*1e030*/  LOP3.LUT P1, RZ, R17.reuse, 0x10000, RZ, 0xc0, !PT ;  /* 0x0001000011ff7812 */ /* 0x040fe4000782c0ff */
[C---:B------:R-:W-:Y:S02]  /*1e040*/  LOP3.LUT P2, RZ, R17.reuse, 0x20000, RZ, 0xc0, !PT ;  /* 0x0002000011ff7812 */ /* 0x040fe4000784c0ff */
[----:B------:R-:W-:-:S02]  /*1e050*/  LOP3.LUT P6, RZ, R17, 0x2, RZ, 0xc0, !PT ;  /* 0x0000000211ff7812 */ /* 0x000fc400078cc0ff */
        /* <DEDUP_REMOVED lines=16> */
.L_x_24732:
        /* <DEDUP_REMOVED lines=44> */
.L_x_24773:
[----:B------:R-:W-:Y:S01]  /*1e420*/  IMAD.MOV.U32 R10, RZ, RZ, R188 ;  /* 0x000000ffff0a7224 */ /* 0x000fe200078e00bc */
[----:B------:R-:W-:-:S07]  /*1e430*/  IADD3 R21, PT, PT, R21, 0x20, RZ ;  /* 0x0000002015157810 */ /* 0x000fce0007ffe0ff */
.L_x_24650:
[----:B------:R-:W-:Y:S05]  /*1e440*/  BSYNC.RECONVERGENT B0 ;  /* 0x0000000000007941 */ /* 0x000fea0003800200 */
.L_x_24649:
        /* <DEDUP_REMOVED lines=36> */
.L_x_24779:
        /* <DEDUP_REMOVED lines=13> */
.L_x_24781:
[----:B------:R-:W-:Y:S05]  /*1e760*/  BSYNC.RECONVERGENT B2 ;  /* 0x0000000000027941 */ /* 0x000fea0003800200 */
.L_x_24780:
        /* <DEDUP_REMOVED lines=58> */
[----:B------:R-:W-:Y:S02]  /*1eb10*/  IMAD.MOV.U32 R2, RZ, RZ, R10 ;  /* 0x000000ffff027224 */ /* 0x000fe400078e000a */
[----:B------:R-:W-:Y:S01]  /*1eb20*/  IMAD.MOV.U32 R4, RZ, RZ, RZ ;  /* 0x000000ffff047224 */ /* 0x000fe200078e00ff */
[----:B------:R-:W-:-:S07]  /*1eb30*/  LOP3.LUT R16, R0, R6, R3, 0x96, !PT ;  /* 0x0000000600107212 */ /* 0x000fce00078e9603 */
.L_x_24778:
[----:B------:R-:W-:Y:S05]  /*1eb40*/  BSYNC.RECONVERGENT B1 ;  /* 0x0000000000017941 */ /* 0x000fea0003800200 */
.L_x_24777:
        /* <DEDUP_REMOVED lines=24> */
.L_x_24784:
        /* <DEDUP_REMOVED lines=13> */
.L_x_24786:
[----:B------:R-:W-:Y:S05]  /*1eda0*/  BSYNC.RECONVERGENT B2 ;  /* 0x0000000000027941 */ /* 0x000fea0003800200 */
.L_x_24785:
        /* <DEDUP_REMOVED lines=61> */
.L_x_24783:
[----:B------:R-:W-:Y:S05]  /*1f180*/  BSYNC.RECONVERGENT B1 ;  /* 0x0000000000017941 */ /* 0x000fea0003800200 */
.L_x_24782:
        /* <DEDUP_REMOVED lines=10> */
[----:B------:R-:W-:Y:S01]  /*1f230*/  IMAD.MOV.U32 R4, RZ, RZ, 0x2 ;  /* 0x00000002ff047424 */ /* 0x000fe200078e00ff */
        /* <DEDUP_REMOVED lines=13> */
.L_x_24789:
        /* <DEDUP_REMOVED lines=13> */
.L_x_24791:
[----:B------:R-:W-:Y:S05]  /*1f3e0*/  BSYNC.RECONVERGENT B2 ;  /* 0x0000000000027941 */ /* 0x000fea0003800200 */
.L_x_24790:
        /* <DEDUP_REMOVED lines=61> */
.L_x_24788:
[----:B------:R-:W-:Y:S05]  /*1f7c0*/  BSYNC.RECONVERGENT B1 ;  /* 0x0000000000017941 */ /* 0x000fea0003800200 */
.L_x_24787:
        /* <DEDUP_REMOVED lines=20> */
.L_x_24794:
        /* <DEDUP_REMOVED lines=13> */
.L_x_24796:
[----:B------:R-:W-:Y:S05]  /*1f9e0*/  BSYNC.RECONVERGENT B2 ;  /* 0x0000000000027941 */ /* 0x000fea0003800200 */
.L_x_24795:
        /* <DEDUP_REMOVED lines=58> */
[----:B------:R-:W-:Y:S02]  /*1fd90*/  HFMA2 R5, -RZ, RZ, 0, 0 ;  /* 0x00000000ff057431 */ /* 0x000fe400000001ff */
[----:B------:R-:W-:Y:S02]  /*1fda0*/  IMAD.MOV.U32 R3, RZ, RZ, R188 ;  /* 0x000000ffff037224 */ /* 0x000fe400078e00bc */
[----:B------:R-:W-:-:S07]  /*1fdb0*/  IMAD.MOV.U32 R188, RZ, RZ, R4 ;  /* 0x000000ffffbc7224 */ /* 0x000fce00078e0004 */
.L_x_24793:
[----:B------:R-:W-:Y:S05]  /*1fdc0*/  BSYNC.RECONVERGENT B1 ;  /* 0x0000000000017941 */ /* 0x000fea0003800200 */
.L_x_24792:
        /* <DEDUP_REMOVED lines=25> */
.L_x_24799:
        /* <DEDUP_REMOVED lines=13> */
.L_x_24801:
[----:B------:R-:W-:Y:S05]  /*20030*/  BSYNC.RECONVERGENT B2 ;  /* 0x0000000000027941 */ /* 0x000fea0003800200 */
.L_x_24800:
        /* <DEDUP_REMOVED lines=61> */
.L_x_24798:
[----:B------:R-:W-:Y:S05]  /*20410*/  BSYNC.RECONVERGENT B1 ;  /* 0x0000000000017941 */ /* 0x000fea0003800200 */
.L_x_24797:
        /* <DEDUP_REMOVED lines=21> */
.L_x_24804:
        /* <DEDUP_REMOVED lines=13> */
.L_x_24806:
[----:B------:R-:W-:Y:S05]  /*20640*/  BSYNC.RECONVERGENT B2 ;  /* 0x0000000000027941 */ /* 0x000fea0003800200 */
.L_x_24805:
        /* <DEDUP_REMOVED lines=58> */
[----:B------:R-:W-:Y:S02]  /*209f0*/  HFMA2 R5, -RZ, RZ, 0, 0 ;  /* 0x00000000ff057431 */ /* 0x000fe400000001ff */
[----:B------:R-:W-:Y:S02]  /*20a00*/  IMAD.MOV.U32 R6, RZ, RZ, R188 ;  /* 0x000000ffff067224 */ /* 0x000fe400078e00bc */
[----:B------:R-:W-:-:S07]  /*20a10*/  IMAD.MOV.U32 R188, RZ, RZ, R4 ;  /* 0x000000ffffbc7224 */ /* 0x000fce00078e0004 */
.L_x_24803:
[----:B------:R-:W-:Y:S05]  /*20a20*/  BSYNC.RECONVERGENT B1 ;  /* 0x0000000000017941 */ /* 0x000fea0003800200 */
.L_x_24802:
        /* <DEDUP_REMOVED lines=24> */
.L_x_24809:
        /* <DEDUP_REMOVED lines=13> */
.L_x_24811:
[----:B------:R-:W-:Y:S05]  /*20c80*/  BSYNC.RECONVERGENT B2 ;  /* 0x0000000000027941 */ /* 0x000fea0003800200 */
.L_x_24810:
        /* <DEDUP_REMOVED lines=61> */
.L_x_24808:
[----:B------:R-:W-:Y:S05]  /*21060*/  BSYNC.RECONVERGENT B1 ;  /* 0x0000000000017941 */ /* 0x000fea0003800200 */
.L_x_24807:
        /* <DEDUP_REMOVED lines=20> */
.L_x_24814:
        /* <DEDUP_REMOVED lines=13> */
.L_x_24816:
[----:B------:R-:W-:Y:S05]  /*21280*/  BSYNC.RECONVERGENT B2 ;  /* 0x0000000000027941 */ /* 0x000fea0003800200 */
.L_x_24815:
        /* <DEDUP_REMOVED lines=61> */
.L_x_24813:
[----:B------:R-:W-:Y:S05]  /*21660*/  BSYNC.RECONVERGENT B1 ;  /* 0x0000000000017941 */ /* 0x000fea0003800200 */
.L_x_24812:
        /* <DEDUP_REMOVED lines=25> */
.L_x_24819:
        /* <DEDUP_REMOVED lines=13> */
.L_x_24821:
[----:B------:R-:W-:Y:S05]  /*218d0*/  BSYNC.RECONVERGENT B2 ;  /* 0x0000000000027941 */ /* 0x000fea0003800200 */
.L_x_24820:
        /* <DEDUP_REMOVED lines=61> */
.L_x_24818:
[----:B------:R-:W-:Y:S05]  /*21cb0*/  BSYNC.RECONVERGENT B1 ;  /* 0x0000000000017941 */ /* 0x000fea0003800200 */
.L_x_24817:
        /* <DEDUP_REMOVED lines=19> */
.L_x_24824:
        /* <DEDUP_REMOVED lines=13> */
.L_x_24826:
[----:B------:R-:W-:Y:S05]  /*21ec0*/  BSYNC.RECONVERGENT B2 ;  /* 0x0000000000027941 */ /* 0x000fea0003800200 */
.L_x_24825:
        /* <DEDUP_REMOVED lines=61> */
.L_x_24823:
[----:B------:R-:W-:Y:S05]  /*222a0*/  BSYNC.RECONVERGENT B1 ;  /* 0x0000000000017941 */ /* 0x000fea0003800200 */
.L_x_24822:
        /* <DEDUP_REMOVED lines=13> */
[----:B------:R-:W-:Y:S01]  /*22380*/  IMAD.MOV.U32 R2, RZ, RZ, 0x2 ;  /* 0x00000002ff027424 */ /* 0x000fe200078e00ff */
        /* <DEDUP_REMOVED lines=10> */
.L_x_24829:
        /* <DEDUP_REMOVED lines=13> */
.L_x_24831:
[----:B------:R-:W-:Y:S05]  /*22500*/  BSYNC.RECONVERGENT B2 ;  /* 0x0000000000027941 */ /* 0x000fea0003800200 */
.L_x_24830:
        /* <DEDUP_REMOVED lines=60> */
[----:B------:R-:W-:-:S07]  /*228d0*/  HFMA2 R2, -RZ, RZ, 0, 0 ;  /* 0x00000000ff027431 */ /* 0x000fce00000001ff */
.L_x_24828:
[----:B------:R-:W-:Y:S05]  /*228e0*/  BSYNC.RECONVERGENT B1 ;  /* 0x0000000000017941 */ /* 0x000fea0003800200 */
.L_x_24827:
[----:B------:R-:W-:Y:S01]  /*228f0*/  I2FP.F32.U32 R3, R3 ;  /* 0x0000000300037245 */ /* 0x000fe20000201000 */
[----:B------:R-:W-:Y:S01]  /*22900*/  BSSY.RECONVERGENT B1, `(.L_x_24832) ;  /* 0x000005c000017945 */ /* 0x000fe20003800200 */
[----:B------:R-:W-:Y:S01]  /*22910*/  ISETP.NE.AND P4, PT, R2, 0x1, PT ;  /* 0x000000010200780c */ /* 0x000fe20003f85270 */
[----:B------:R-:W-:Y:S02]  /*22920*/  IMAD.MOV.U32 R14, RZ, RZ, 0x2 ;  /* 0x00000002ff0e7424 */ /* 0x000fe400078e00ff */
[----:B------:R-:W-:-:S05]  /*22930*/  FFMA.FTZ R3, R3, R10, 1.1641532182693481445e-10 ;  /* 0x2f00000003037423 */ /* 0x000fca000001000a */
[----:B------:R-:W-:Y:S01]  /*22940*/  FSETP.LE.FTZ.AND P3, PT, R3, R0, PT ;  /* 0x000000000300720b */ /* 0x000fe20003f73000 */
[----:B------:R-:W-:-:S04]  /*22950*/  IMAD.U32 R3, R138, 0x10000, RZ ;  /* 0x000100008a037824 */ /* 0x000fc800078e00ff */
[----:B------:R-:W-:Y:S01]  /*22960*/  FMUL.FTZ R137, R3, R189 ;  /* 0x000000bd03897220 */ /* 0x000fe20000410000 */
        /* <DEDUP_REMOVED lines=10> */
.L_x_24834:
        /* <DEDUP_REMOVED lines=13> */
.L_x_24836:
[----:B------:R-:W-:Y:S05]  /*22ae0*/  BSYNC.RECONVERGENT B2 ;  /* 0x0000000000027941 */ /* 0x000fea0003800200 */
.L_x_24835:
        /* <DEDUP_REMOVED lines=61> */
.L_x_24833:
[----:B------:R-:W-:Y:S05]  /*22ec0*/  BSYNC.RECONVERGENT B1 ;  /* 0x0000000000017941 */ /* 0x000fea0003800200 */
.L_x_24832:
        /* <DEDUP_REMOVED lines=24> */
.L_x_24839:
        /* <DEDUP_REMOVED lines=13> */
.L_x_24841:
[----:B------:R-:W-:Y:S05]  /*23120*/  BSYNC.RECONVERGENT B2 ;  /* 0x0000000000027941 */ /* 0x000fea0003800200 */
.L_x_24840:
        /* <DEDUP_REMOVED lines=8> */
[C---:B------:R-:W-:Y:S02]  /*231b0*/  VIADD R2, R23.reuse, 0xbb67ae85 ;  /* 0xbb67ae8517027836 */ /* 0x040fe40000000000 */
[----:B------:R-:W-:-:S03]  /*231c0*/  VIADD R15, R23, 0x76cf5d0a ;  /* 0x76cf5d0a170f7836 */ /* 0x000fc60000000000 */
        /* <DEDUP_REMOVED lines=10> */
[C---:B------:R-:W-:Y:S02]  /*23270*/  VIADD R2, R23.reuse, 0x32370b8f ;  /* 0x32370b8f17027836 */ /* 0x040fe40000000000 */
[----:B------:R-:W-:-:S03]  /*23280*/  VIADD R12, R23, 0xed9eba14 ;  /* 0xed9eba14170c7836 */ /* 0x000fc60000000000 */
[----:B------:R-:W-:-:S05]  /*23290*/  LOP3.LUT R2, R2, R218, R191, 0x96, !PT ;  /* 0x000000da02027212 */ /* 0x000fca00078e96bf */
[----:B------:R-:W-:Y:S01]  /*232a0*/  IMAD.WIDE.U32 R218, R2, -0x326172a9, RZ ;  /* 0xcd9e8d5702da7825 */ /* 0x000fe200078e00ff */
[----:B------:R-:W-:-:S04]  /*232b0*/  IADD3 R2, PT, PT, R22, 0x78dde6e4, RZ ;  /* 0x78dde6e416027810 */ /* 0x000fc80007ffe0ff */
[----:B------:R-:W-:Y:S01]  /*232c0*/  LOP3.LUT R2, R2, R14, R219, 0x96, !PT ;  /* 0x0000000e02027212 */ /* 0x000fe200078e96db */
[----:B------:R-:W-:-:S05]  /*232d0*/  IMAD.WIDE.U32 R14, R15, -0x2daee0ad, RZ ;  /* 0xd2511f530f0e7825 */ /* 0x000fca00078e00ff */
        /* <DEDUP_REMOVED lines=33> */
[----:B------:R-:W-:-:S07]  /*234f0*/  IMAD.MOV.U32 R188, RZ, RZ, R190 ;  /* 0x000000ffffbc7224 */ /* 0x000fce00078e00be */
.L_x_24838:
[----:B------:R-:W-:Y:S05]  /*23500*/  BSYNC.RECONVERGENT B1 ;  /* 0x0000000000017941 */ /* 0x000fea0003800200 */
.L_x_24837:
        /* <DEDUP_REMOVED lines=19> */
.L_x_24844:
        /* <DEDUP_REMOVED lines=13> */
.L_x_24846:
[----:B------:R-:W-:Y:S05]  /*23710*/  BSYNC.RECONVERGENT B2 ;  /* 0x0000000000027941 */ /* 0x000fea0003800200 */
.L_x_24845:
        /* <DEDUP_REMOVED lines=61> */
.L_x_24843:
[----:B------:R-:W-:Y:S05]  /*23af0*/  BSYNC.RECONVERGENT B1 ;  /* 0x0000000000017941 */ /* 0x000fea0003800200 */
.L_x_24842:
        /* <DEDUP_REMOVED lines=23> */
.L_x_24849:
        /* <DEDUP_REMOVED lines=13> */
.L_x_24851:
[----:B------:R-:W-:Y:S05]  /*23d40*/  BSYNC.RECONVERGENT B2 ;  /* 0x0000000000027941 */ /* 0x000fea0003800200 */
.L_x_24850:
        /* <DEDUP_REMOVED lines=61> */
.L_x_24848:
[----:B------:R-:W-:Y:S05]  /*24120*/  BSYNC.RECONVERGENT B1 ;  /* 0x0000000000017941 */ /* 0x000fea0003800200 */
.L_x_24847:
[----:B------:R-:W-:Y:S01]  /*24130*/  I2FP.F32.U32 R14, R14 ;  /* 0x0000000e000e7245 */ /* 0x000fe20000201000 */
[----:B------:R-:W-:Y:S01]  /*24140*/  BSSY.RECONVERGENT B1, `(.L_x_24852) ;  /* 0x000005f000017945 */ /* 0x000fe20003800200 */
[----:B------:R-:W-:Y:S02]  /*24150*/  ISETP.NE.AND P6, PT, R190, 0x1, PT ;  /* 0x00000001be00780c */ /* 0x000fe40003fc5270 */
[----:B------:R-:W-:Y:S01]  /*24160*/  MOV R191, R12 ;  /* 0x0000000c00bf7202 */ /* 0x000fe20000000f00 */
[----:B------:R-:W-:-:S05]  /*24170*/  FFMA.FTZ R14, R14, R10, 1.1641532182693481445e-10 ;  /* 0x2f0000000e0e7423 */ /* 0x000fca000001000a */
[----:B------:R-:W-:Y:S01]  /*24180*/  FSETP.LE.FTZ.AND P5, PT, R14, R0, PT ;  /* 0x000000000e00720b */ /* 0x000fe20003fb3000 */
[----:B------:R-:W-:-:S04]  /*24190*/  IMAD.U32 R14, R139, 0x10000, RZ ;  /* 0x000100008b0e7824 */ /* 0x000fc800078e00ff */
[----:B------:R-:W-:Y:S01]  /*241a0*/  FMUL.FTZ R139, R14, R189 ;  /* 0x000000bd0e8b7220 */ /* 0x000fe20000410000 */
[----:B------:R-:W-:Y:S01]  /*241b0*/  IMAD.MOV.U32 R14, RZ, RZ, 0x2 ;  /* 0x00000002ff0e7424 */ /* 0x000fe200078e00ff */
        /* <DEDUP_REMOVED lines=9> */
.L_x_24854:
        /* <DEDUP_REMOVED lines=16> */
.L_x_24856:
[----:B------:R-:W-:Y:S05]  /*24350*/  BSYNC.RECONVERGENT B2 ;  /* 0x0000000000027941 */ /* 0x000fea0003800200 */
.L_x_24855:
        /* <DEDUP_REMOVED lines=61> */
.L_x_24853:
[----:B------:R-:W-:Y:S05]  /*24730*/  BSYNC.RECONVERGENT B1 ;  /* 0x0000000000017941 */ /* 0x000fea0003800200 */
.L_x_24852:
        /* <DEDUP_REMOVED lines=12> */
.L_x_24776:
        /* <DEDUP_REMOVED lines=16> */
.L_x_24860:
        /* <DEDUP_REMOVED lines=13> */
.L_x_24862:
[----:B------:R-:W-:Y:S05]  /*249d0*/  BSYNC.RECONVERGENT B2 ;  /* 0x0000000000027941 */ /* 0x000fea0003800200 */
.L_x_24861:
        /* <DEDUP_REMOVED lines=58> */
[----:B------:R-:W-:Y:S01]  /*24d80*/  LOP3.LUT R16, R12, R134, R133, 0x96, !PT ;  /* 0x000000860c107212 */ /* 0x000fe200078e9685 */
[----:B------:R-:W-:Y:S01]  /*24d90*/  IMAD.MOV.U32 R133, RZ, RZ, R10 ;  /* 0x000000ffff857224 */ /* 0x000fe200078e000a */
[----:B------:R-:W-:-:S07]  /*24da0*/  MOV R12, R14 ;  /* 0x0000000e000c7202 */ /* 0x000fce0000000f00 */
.L_x_24859:
[----:B------:R-:W-:Y:S05]  /*24db0*/  BSYNC.RECONVERGENT B1 ;  /* 0x0000000000017941 */ /* 0x000fea0003800200 */
.L_x_24858:
[----:B------:R-:W0:Y:S01]  /*24dc0*/  LDC R216, c[0x0][0x404] ;  /* 0x00010100ffd87b82 */ /* 0x000e220000000800 */
[----:B------:R-:W-:Y:S01]  /*24dd0*/  I2FP.F32.U32 R10, R133 ;  /* 0x00000085000a7245 */ /* 0x000fe20000201000 */
[----:B------:R-:W-:Y:S01]  /*24de0*/  IMAD.MOV.U32 R228, RZ, RZ, 0x2f800000 ;  /* 0x2f800000ffe47424 */ /* 0x000fe200078e00ff */
[----:B------:R-:W-:Y:S01]  /*24df0*/  LOP3.LUT R17, R17, 0xffffffef, RZ, 0xc0, !PT ;  /* 0xffffffef11117812 */ /* 0x000fe200078ec0ff */
[----:B------:R-:W-:Y:S01]  /*24e00*/  BSSY.RECONVERGENT B1, `(.L_x_24863) ;  /* 0x000005d000017945 */ /* 0x000fe20003800200 */
[----:B-----5:R-:W-:Y:S01]  /*24e10*/  PRMT R14, R136, 0x7632, R14 ;  /* 0x00007632880e7816 */ /* 0x020fe2000000000e */
[----:B------:R-:W-:Y:S01]  /*24e20*/  FFMA.FTZ R10, R10, R228, 1.1641532182693481445e-10 ;  /* 0x2f0000000a0a7423 */ /* 0x000fe200000100e4 */
[----:B------:R-:W-:Y:S01]  /*24e30*/  MOV R133, 0x2 ;  /* 0x0000000200857802 */ /* 0x000fe20000000f00 */
[----:B------:R-:W-:-:S03]  /*24e40*/  IMAD.MOV.U32 R134, RZ, RZ, R12 ;  /* 0x000000ffff867224 */ /* 0x000fc600078e000c */
[----:B0-----:R-:W-:Y:S01]  /*24e50*/  FSETP.LE.FTZ.AND P2, PT, R10, R216, PT ;  /* 0x000000d80a00720b */ /* 0x001fe20003f53000 */
[----:B------:R-:W-:-:S12]  /*24e60*/  IMAD.U32 R10, R136, 0x10000, RZ ;  /* 0x00010000880a7824 */ /* 0x000fd800078e00ff */
        /* <DEDUP_REMOVED lines=11> */
.L_x_24865:
        /* <DEDUP_REMOVED lines=13> */
.L_x_24867:
[----:B------:R-:W-:Y:S05]  /*24ff0*/  BSYNC.RECONVERGENT B2 ;  /* 0x0000000000027941 */ /* 0x000fea0003800200 */
.L_x_24866:
        /* <DEDUP_REMOVED lines=61> */
.L_x_24864:
[----:B------:R-:W-:Y:S05]  /*253d0*/  BSYNC.RECONVERGENT B1 ;  /* 0x0000000000017941 */ /* 0x000fea0003800200 */
.L_x_24863:
        /* <DEDUP_REMOVED lines=19> */
.L_x_24870:
        /* <DEDUP_REMOVED lines=13> */
.L_x_24872:
[----:B------:R-:W-:Y:S05]  /*255e0*/  BSYNC.RECONVERGENT B2 ;  /* 0x0000000000027941 */ /* 0x000fea0003800200 */
.L_x_24871:
        /* <DEDUP_REMOVED lines=61> */
.L_x_24869:
[----:B------:R-:W-:Y:S05]  /*259c0*/  BSYNC.RECONVERGENT B1 ;  /* 0x0000000000017941 */ /* 0x000fea0003800200 */
.L_x_24868:
[----:B------:R-:W-:Y:S01]  /*259d0*/  I2FP.F32.U32 R14, R14 ;  /* 0x0000000e000e7245 */ /* 0x000fe20000201000 */
[----:B------:R-:W-:Y:S01]  /*259e0*/  BSSY.RECONVERGENT B1, `(.L_x_24873) ;  /* 0x000005e000017945 */ /* 0x000fe20003800200 */
[----:B------:R-:W-:Y:S01]  /*259f0*/  LOP3.LUT R17, R17, 0xfffffffb, RZ, 0xc0, !PT ;  /* 0xfffffffb11117812 */ /* 0x000fe200078ec0ff */
[----:B------:R-:W-:Y:S02]  /*25a00*/  HFMA2 R135, -RZ, RZ, 0, 1.1920928955078125e-07 ;  /* 0x00000002ff877431 */ /* 0x000fe400000001ff */
[C---:B------:R-:W-:Y:S02]  /*25a10*/  IMAD.U32 R133, R137.reuse, 0x10000, RZ ;  /* 0x0001000089857824 */ /* 0x040fe400078e00ff */
        /* <DEDUP_REMOVED lines=15> */
.L_x_24875:
        /* <DEDUP_REMOVED lines=13> */
.L_x_24877:
[----:B------:R-:W-:Y:S05]  /*25be0*/  BSYNC.RECONVERGENT B2 ;  /* 0x0000000000027941 */ /* 0x000fea0003800200 */
.L_x_24876:
        /* <DEDUP_REMOVED lines=61> */
.L_x_24874:
[----:B------:R-:W-:Y:S05]  /*25fc0*/  BSYNC.RECONVERGENT B1 ;  /* 0x0000000000017941 */ /* 0x000fea0003800200 */
.L_x_24873:
        /* <DEDUP_REMOVED lines=19> */
.L_x_24880:
        /* <DEDUP_REMOVED lines=13> */
.L_x_24882:
[----:B------:R-:W-:Y:S05]  /*261d0*/  BSYNC.RECONVERGENT B2 ;  /* 0x0000000000027941 */ /* 0x000fea0003800200 */
.L_x_24881:
        /* <DEDUP_REMOVED lines=61> */
.L_x_24879:
[----:B------:R-:W-:Y:S05]  /*265b0*/  BSYNC.RECONVERGENT B1 ;  /* 0x0000000000017941 */ /* 0x000fea0003800200 */
.L_x_24878:
        /* <DEDUP_REMOVED lines=18> */
.L_x_24885:
        /* <DEDUP_REMOVED lines=13> */
.L_x_24887:
[----:B------:R-:W-:Y:S05]  /*267b0*/  BSYNC.RECONVERGENT B2 ;  /* 0x0000000000027941 */ /* 0x000fea0003800200 */
.L_x_24886:
        /* <DEDUP_REMOVED lines=61> */
.L_x_24884:
[----:B------:R-:W-:Y:S05]  /*26b90*/  BSYNC.RECONVERGENT B1 ;  /* 0x0000000000017941 */ /* 0x000fea0003800200 */
.L_x_24883:
        /* <DEDUP_REMOVED lines=17> */
.L_x_24890:
        /* <DEDUP_REMOVED lines=13> */
.L_x_24892:
[----:B------:R-:W-:Y:S05]  /*26d80*/  BSYNC.RECONVERGENT B2 ;  /* 0x0000000000027941 */ /* 0x000fea0003800200 */
.L_x_24891:
[----:B------:R-:W-:Y:S01]  /*26d90*/  LOP3.LUT R14, R11, R219, R23, 0x96, !PT ;  /* 0x000000db0b0e7212 */ /* 0x000fe200078e9617 */
[----:B------:R-:W-:-:S04]  /*26da0*/  IMAD.WIDE.U32 R190, R20, -0x326172a9, RZ ;  /* 0xcd9e8d5714be7825 */ /* 0x000fc800078e00ff */
[----:B------:R-:W-:Y:S01]  /*26db0*/  VIADD R16, R22, 0x9e3779b9 ;  /* 0x9e3779b916107836 */ /* 0x000fe20000000000 */
        /* <DEDUP_REMOVED lines=57> */
[----:B------:R-:W-:-:S07]  /*27150*/  MOV R188, R190 ;  /* 0x000000be00bc7202 */ /* 0x000fce0000000f00 */
.L_x_24889:
[----:B------:R-:W-:Y:S05]  /*27160*/  BSYNC.RECONVERGENT B1 ;  /* 0x0000000000017941 */ /* 0x000fea0003800200 */
.L_x_24888:
        /* <DEDUP_REMOVED lines=18> */
.L_x_24895:
        /* <DEDUP_REMOVED lines=13> */
.L_x_24897:
[----:B------:R-:W-:Y:S05]  /*27360*/  BSYNC.RECONVERGENT B2 ;  /* 0x0000000000027941 */ /* 0x000fea0003800200 */
.L_x_24896:
        /* <DEDUP_REMOVED lines=61> */
.L_x_24894:
[----:B------:R-:W-:Y:S05]  /*27740*/  BSYNC.RECONVERGENT B1 ;  /* 0x0000000000017941 */ /* 0x000fea0003800200 */
.L_x_24893:
        /* <DEDUP_REMOVED lines=42> */
.L_x_24857:
        /* <DEDUP_REMOVED lines=44> */
.L_x_24898:
[----:B------:R-:W-:Y:S02]  /*27cb0*/  IMAD.MOV.U32 R10, RZ, RZ, R188 ;  /* 0x000000ffff0a7224 */ /* 0x000fe400078e00bc */
[----:B------:R-:W-:-:S07]  /*27cc0*/  VIADD R21, R21, 0x20 ;  /* 0x0000002015157836 */ /* 0x000fce0000000000 */
.L_x_24775:
[----:B------:R-:W-:Y:S05]  /*27cd0*/  BSYNC.RECONVERGENT B0 ;  /* 0x0000000000007941 */ /* 0x000fea0003800200 */
.L_x_24774:
        /* <DEDUP_REMOVED lines=36> */
.L_x_24904:
        /* <DEDUP_REMOVED lines=13> */
.L_x_24906:
[----:B------:R-:W-:Y:S05]  /*27ff0*/  BSYNC.RECONVERGENT B2 ;  /* 0x0000000000027941 */ /* 0x000fea0003800200 */
.L_x_24905:
        /* <DEDUP_REMOVED lines=61> */
.L_x_24903:
[----:B------:R-:W-:Y:S05]  /*283d0*/  BSYNC.RECONVERGENT B1 ;  /* 0x0000000000017941 */ /* 0x000fea0003800200 */
.L_x_24902:
        /* <DEDUP_REMOVED lines=10> */
[----:B------:R-:W-:Y:S01]  /*28480*/  IMAD.MOV.U32 R6, RZ, RZ, R12 ;  /* 0x000000ffff067224 */ /* 0x000fe200078e000c */
[----:B0-----:R-:W-:Y:S01]  /*28490*/  FSETP.LE.FTZ.AND P4, PT, R3, R0, PT ;  /* 0x000000000300720b */ /* 0x001fe20003f93000 */
[----:B-1----:R-:W-:Y:S01]  /*284a0*/  FMUL.FTZ R3, R5, R10 ;  /* 0x0000000a05037220 */ /* 0x002fe20000410000 */
[----:B------:R-:W-:-:S11]  /*284b0*/  IMAD.MOV.U32 R5, RZ, RZ, 0x2 ;  /* 0x00000002ff057424 */ /* 0x000fd600078e00ff */
        /* <DEDUP_REMOVED lines=10> */
.L_x_24909:
        /* <DEDUP_REMOVED lines=13> */
.L_x_24911:
[----:B------:R-:W-:Y:S05]  /*28630*/  BSYNC.RECONVERGENT B2 ;  /* 0x0000000000027941 */ /* 0x000fea0003800200 */
.L_x_24910:
        /* <DEDUP_REMOVED lines=61> */
.L_x_24908:
[----:B------:R-:W-:Y:S05]  /*28a10*/  BSYNC.RECONVERGENT B1 ;  /* 0x0000000000017941 */ /* 0x000fea0003800200 */
.L_x_24907:
        /* <DEDUP_REMOVED lines=24> */
.L_x_24914:
        /* <DEDUP_REMOVED lines=13> */
.L_x_24916:
[----:B------:R-:W-:Y:S05]  /*28c70*/  BSYNC.RECONVERGENT B2 ;  /* 0x0000000000027941 */ /* 0x000fea0003800200 */
.L_x_24915:
        /* <DEDUP_REMOVED lines=61> */
.L_x_24913:
[----:B------:R-:W-:Y:S05]  /*29050*/  BSYNC.RECONVERGENT B1 ;  /* 0x0000000000017941 */ /* 0x000fea0003800200 */
.L_x_24912:
        /* <DEDUP_REMOVED lines=20> */
.L_x_24919:
        /* <DEDUP_REMOVED lines=13> */
.L_x_24921:
[----:B------:R-:W-:Y:S05]  /*29270*/  BSYNC.RECONVERGENT B2 ;  /* 0x0000000000027941 */ /* 0x000fea0003800200 */
.L_x_24920:
        /* <DEDUP_REMOVED lines=61> */
.L_x_24918:
[----:B------:R-:W-:Y:S05]  /*29650*/  BSYNC.RECONVERGENT B1 ;  /* 0x0000000000017941 */ /* 0x000fea0003800200 */
.L_x_24917:
        /* <DEDUP_REMOVED lines=25> */
.L_x_24924:
        /* <DEDUP_REMOVED lines=13> */
.L_x_24926:
[----:B------:R-:W-:Y:S05]  /*298c0*/  BSYNC.RECONVERGENT B2 ;  /* 0x0000000000027941 */ /* 0x000fea0003800200 */
.L_x_24925:
        /* <DEDUP_REMOVED lines=61> */
.L_x_24923:
[----:B------:R-:W-:Y:S05]  /*29ca0*/  BSYNC.RECONVERGENT B1 ;  /* 0x0000000000017941 */ /* 0x000fea0003800200 */
.L_x_24922:
        /* <DEDUP_REMOVED lines=21> */
.L_x_24929:
        /* <DEDUP_REMOVED lines=13> */
.L_x_24931:
[----:B------:R-:W-:Y:S05]  /*29ed0*/  BSYNC.RECONVERGENT B2 ;  /* 0x0000000000027941 */ /* 0x000fea0003800200 */
.L_x_24930:
        /* <DEDUP_REMOVED lines=61> */
.L_x_24928:
[----:B------:R-:W-:Y:S05]  /*2a2b0*/  BSYNC.RECONVERGENT B1 ;  /* 0x0000000000017941 */ /* 0x000fea0003800200 */
.L_x_24927:
        /* <DEDUP_REMOVED lines=24> */
.L_x_24934:
        /* <DEDUP_REMOVED lines=13> */
.L_x_24936:
[----:B------:R-:W-:Y:S05]  /*2a510*/  BSYNC.RECONVERGENT B2 ;  /* 0x0000000000027941 */ /* 0x000fea0003800200 */
.L_x_24935:
        /* <DEDUP_REMOVED lines=61> */
.L_x_24933:
[----:B------:R-:W-:Y:S05]  /*2a8f0*/  BSYNC.RECONVERGENT B1 ;  /* 0x0000000000017941 */ /* 0x000fea0003800200 */
.L_x_24932:
        /* <DEDUP_REMOVED lines=20> */
.L_x_24939:
        /* <DEDUP_REMOVED lines=13> */
.L_x_24941:
[----:B------:R-:W-:Y:S05]  /*2ab10*/  BSYNC.RECONVERGENT B2 ;  /* 0x0000000000027941 */ /* 0x000fea0003800200 */
.L_x_24940:
        /* <DEDUP_REMOVED lines=61> */
.L_x_24938:
[----:B------:R-:W-:Y:S05]  /*2aef0*/  BSYNC.RECONVERGENT B1 ;  /* 0x0000000000017941 */ /* 0x000fea0003800200 */
.L_x_24937:
        /* <DEDUP_REMOVED lines=25> */
.L_x_24944:
        /* <DEDUP_REMOVED lines=13> */
.L_x_24946:
[----:B------:R-:W-:Y:S05]  /*2b160*/  BSYNC.RECONVERGENT B2 ;  /* 0x0000000000027941 */ /* 0x000fea0003800200 */
.L_x_24945:
        /* <DEDUP_REMOVED lines=61> */
.L_x_24943:
[----:B------:R-:W-:Y:S05]  /*2b540*/  BSYNC.RECONVERGENT B1 ;  /* 0x0000000000017941 */ /* 0x000fea0003800200 */
.L_x_24942:
        /* <DEDUP_REMOVED lines=19> */
.L_x_24949:
        /* <DEDUP_REMOVED lines=13> */
.L_x_24951:
[----:B------:R-:W-:Y:S05]  /*2b750*/  BSYNC.RECONVERGENT B2 ;  /* 0x0000000000027941 */ /* 0x000fea0003800200 */
.L_x_24950:
        /* <DEDUP_REMOVED lines=61> */
.L_x_24948:
[----:B------:R-:W-:Y:S05]  /*2bb30*/  BSYNC.RECONVERGENT B1 ;  /* 0x0000000000017941 */ /* 0x000fea0003800200 */
.L_x_24947:
        /* <DEDUP_REMOVED lines=24> */
.L_x_24954:
        /* <DEDUP_REMOVED lines=13> */
.L_x_24956:
[----:B------:R-:W-:Y:S05]  /*2bd90*/  BSYNC.RECONVERGENT B2 ;  /* 0x0000000000027941 */ /* 0x000fea0003800200 */
.L_x_24955:
        /* <DEDUP_REMOVED lines=61> */
.L_x_24953:
[----:B------:R-:W-:Y:S05]  /*2c170*/  BSYNC.RECONVERGENT B1 ;  /* 0x0000000000017941 */ /* 0x000fea0003800200 */
.L_x_24952:
        /* <DEDUP_REMOVED lines=18> */
.L_x_24959:
        /* <DEDUP_REMOVED lines=13> */
.L_x_24961:
[----:B------:R-:W-:Y:S05]  /*2c370*/  BSYNC.RECONVERGENT B2 ;  /* 0x0000000000027941 */ /* 0x000fea0003800200 */
.L_x_24960:
        /* <DEDUP_REMOVED lines=61> */
.L_x_24958:
[----:B------:R-:W-:Y:S05]  /*2c750*/  BSYNC.RECONVERGENT B1 ;  /* 0x0000000000017941 */ /* 0x000fea0003800200 */
.L_x_24957:
        /* <DEDUP_REMOVED lines=24> */
.L_x_24964:
        /* <DEDUP_REMOVED lines=13> */
.L_x_24966:
[----:B------:R-:W-:Y:S05]  /*2c9b0*/  BSYNC.RECONVERGENT B2 ;  /* 0x0000000000027941 */ /* 0x000fea0003800200 */
.L_x_24965:
        /* <DEDUP_REMOVED lines=61> */
.L_x_24963:
[----:B------:R-:W-:Y:S05]  /*2cd90*/  BSYNC.RECONVERGENT B1 ;  /* 0x0000000000017941 */ /* 0x000fea0003800200 */
.L_x_24962:
        /* <DEDUP_REMOVED lines=19> */
.L_x_24969:
        /* <DEDUP_REMOVED lines=13> */
.L_x_24971:
[----:B------:R-:W-:Y:S05]  /*2cfa0*/  BSYNC.RECONVERGENT B2 ;  /* 0x0000000000027941 */ /* 0x000fea0003800200 */
.L_x_24970:
        /* <DEDUP_REMOVED lines=61> */
.L_x_24968:
[----:B------:R-:W-:Y:S05]  /*2d380*/  BSYNC.RECONVERGENT B1 ;  /* 0x0000000000017941 */ /* 0x000fea0003800200 */
.L_x_24967:
        /* <DEDUP_REMOVED lines=23> */
.L_x_24974:
        /* <DEDUP_REMOVED lines=13> */
.L_x_24976:
[----:B------:R-:W-:Y:S05]  /*2d5d0*/  BSYNC.RECONVERGENT B2 ;  /* 0x0000000000027941 */ /* 0x000fea0003800200 */
.L_x_24975:
        /* <DEDUP_REMOVED lines=61> */
.L_x_24973:
[----:B------:R-:W-:Y:S05]  /*2d9b0*/  BSYNC.RECONVERGENT B1 ;  /* 0x0000000000017941 */ /* 0x000fea0003800200 */
.L_x_24972:
        /* <DEDUP_REMOVED lines=18> */
.L_x_24979:
        /* <DEDUP_REMOVED lines=16> */
.L_x_24981:
[----:B------:R-:W-:Y:S05]  /*2dbe0*/  BSYNC.RECONVERGENT B2 ;  /* 0x0000000000027941 */ /* 0x000fea0003800200 */
.L_x_24980:
        /* <DEDUP_REMOVED lines=61> */
.L_x_24978:
[----:B------:R-:W-:Y:S05]  /*2dfc0*/  BSYNC.RECONVERGENT B1 ;  /* 0x0000000000017941 */ /* 0x000fea0003800200 */
.L_x_24977:
[----:B------:R-:W-:-:S05]  /*2dfd0*/  I2FP.F32.U32 R190, R191 ;  /* 0x000000bf00be7245 */ /* 0x000fca0000201000 */
[----:B------:R-:W-:-:S05]  /*2dfe0*/  FFMA.FTZ R190, R190, R189, 1.1641532182693481445e-10 ;  /* 0x2f000000bebe7423 */ /* 0x000fca00000100bd */
[----:B------:R-:W-:Y:S02]  /*2dff0*/  FSETP.GTU.FTZ.AND P6, PT, R190, R0, PT ;  /* 0x00000000be00720b */ /* 0x000fe40003fdc000 */
[----:B------:R-:W-:-:S04]  /*2e000*/  PRMT R0, R99, 0x7632, R0 ;  /* 0x0000763263007816 */ /* 0x000fc80000000000 */
[----:B------:R-:W-:-:S05]  /*2e010*/  SHF.L.U32 R0, R0, 0x10, RZ ;  /* 0x0000001000007819 */ /* 0x000fca00000006ff */
[----:B------:R-:W-:Y:S01]  /*2e020*/  FMUL.FTZ R0, R0, R10 ;  /* 0x0000000a00007220 */ /* 0x000fe20000410000 */
[----:B------:R-:W-:-:S04]  /*2e030*/  FSEL R10, R147, RZ, P5 ;  /* 0x000000ff930a7208 */ /* 0x000fc80002800000 */
[----:B------:R-:W-:-:S05]  /*2e040*/  FSEL R0, R0, RZ, !P6 ;  /* 0x000000ff00007208 */ /* 0x000fca0007000000 */
[----:B------:R-:W-:Y:S01]  /*2e050*/  FADD.FTZ R147, R0, R10 ;  /* 0x0000000a00937221 */ /* 0x000fe20000010000 */
[----:B------:R-:W-:-:S03]  /*2e060*/  SEL R0, RZ, 0x1, P6 ;  /* 0x00000001ff007807 */ /* 0x000fc60003000000 */
[----:B------:R-:W-:Y:S01]  /*2e070*/  @P1 FADD.FTZ R147, R107, R147 ;  /* 0x000000936b931221 */ /* 0x000fe20000010000 */
[----:B------:R-:W-:Y:S06]  /*2e080*/  BRA `(.L_x_24982) ;  /* 0x00000030007c7947 */ /* 0x000fec0003800000 */
.L_x_24901:
        /* <DEDUP_REMOVED lines=16> */
.L_x_24985:
        /* <DEDUP_REMOVED lines=13> */
.L_x_24987:
[----:B------:R-:W-:Y:S05]  /*2e260*/  BSYNC.RECONVERGENT B2 ;  /* 0x0000000000027941 */ /* 0x000fea0003800200 */
.L_x_24986:
        /* <DEDUP_REMOVED lines=61> */
.L_x_24984:
[----:B------:R-:W-:Y:S05]  /*2e640*/  BSYNC.RECONVERGENT B1 ;  /* 0x0000000000017941 */ /* 0x000fea0003800200 */
.L_x_24983:
[----:B------:R-:W0:Y:S01]  /*2e650*/  LDC R216, c[0x0][0x404] ;  /* 0x00010100ffd87b82 */ /* 0x000e220000000800 */
[----:B------:R-:W-:Y:S01]  /*2e660*/  HFMA2 R228, -RZ, RZ, 0.1171875, 0 ;  /* 0x2f800000ffe47431 */ /* 0x000fe200000001ff */
[----:B------:R-:W-:Y:S01]  /*2e670*/  I2FP.F32.U32 R10, R141 ;  /* 0x0000008d000a7245 */ /* 0x000fe20000201000 */
[----:B------:R-:W-:Y:S01]  /*2e680*/  BSSY.RECONVERGENT B1, `(.L_x_24988) ;  /* 0x000005e000017945 */ /* 0x000fe20003800200 */
[----:B------:R-:W-:Y:S01]  /*2e690*/  LOP3.LUT R17, R17, 0xffffffef, RZ, 0xc0, !PT ;  /* 0xffffffef11117812 */ /* 0x000fe200078ec0ff */
[----:B------:R-:W-:Y:S01]  /*2e6a0*/  IMAD.MOV.U32 R141, RZ, RZ, 0x2 ;  /* 0x00000002ff8d7424 */ /* 0x000fe200078e00ff */
[----:B-----5:R-:W-:Y:S02]  /*2e6b0*/  PRMT R14, R144, 0x7632, R14 ;  /* 0x00007632900e7816 */ /* 0x020fe4000000000e */
[----:B------:R-:W-:Y:S01]  /*2e6c0*/  MOV R142, R12 ;  /* 0x0000000c008e7202 */ /* 0x000fe20000000f00 */
[----:B------:R-:W-:-:S05]  /*2e6d0*/  FFMA.FTZ R10, R10, R228, 1.1641532182693481445e-10 ;  /* 0x2f0000000a0a7423 */ /* 0x000fca00000100e4 */
        /* <DEDUP_REMOVED lines=13> */
.L_x_24990:
        /* <DEDUP_REMOVED lines=13> */
.L_x_24992:
[----:B------:R-:W-:Y:S05]  /*2e880*/  BSYNC.RECONVERGENT B2 ;  /* 0x0000000000027941 */ /* 0x000fea0003800200 */
.L_x_24991:
        /* <DEDUP_REMOVED lines=61> */
.L_x_24989:
[----:B------:R-:W-:Y:S05]  /*2ec60*/  BSYNC.RECONVERGENT B1 ;  /* 0x0000000000017941 */ /* 0x000fea0003800200 */
.L_x_24988:
        /* <DEDUP_REMOVED lines=19> */
.L_x_24995:
        /* <DEDUP_REMOVED lines=13> */
.L_x_24997:
[----:B------:R-:W-:Y:S05]  /*2ee70*/  BSYNC.RECONVERGENT B2 ;  /* 0x0000000000027941 */ /* 0x000fea0003800200 */
.L_x_24996:
        /* <DEDUP_REMOVED lines=61> */
.L_x_24994:
[----:B------:R-:W-:Y:S05]  /*2f250*/  BSYNC.RECONVERGENT B1 ;  /* 0x0000000000017941 */ /* 0x000fea0003800200 */
.L_x_24993:
        /* <DEDUP_REMOVED lines=20> */
.L_x_25000:
        /* <DEDUP_REMOVED lines=13> */
.L_x_25002:
[----:B------:R-:W-:Y:S05]  /*2f470*/  BSYNC.RECONVERGENT B2 ;  /* 0x0000000000027941 */ /* 0x000fea0003800200 */
.L_x_25001:
        /* <DEDUP_REMOVED lines=61> */
.L_x_24999:
[----:B------:R-:W-:Y:S05]  /*2f850*/  BSYNC.RECONVERGENT B1 ;  /* 0x0000000000017941 */ /* 0x000fea0003800200 */
.L_x_24998:
        /* <DEDUP_REMOVED lines=19> */
.L_x_25005:
        /* <DEDUP_REMOVED lines=13> */
.L_x_25007:
[----:B------:R-:W-:Y:S05]  /*2fa60*/  BSYNC.RECONVERGENT B2 ;  /* 0x0000000000027941 */ /* 0x000fea0003800200 */
.L_x_25006:
        /* <DEDUP_REMOVED lines=61> */
.L_x_25004:
[----:B------:R-:W-:Y:S05]  /*2fe40*/  BSYNC.RECONVERGENT B1 ;  /* 0x0000000000017941 */ /* 0x000fea0003800200 */
.L_x_25003:
        /* <DEDUP_REMOVED lines=18> */
.L_x_25010:
        /* <DEDUP_REMOVED lines=13> */
.L_x_25012:
[----:B------:R-:W-:Y:S05]  /*30040*/  BSYNC.RECONVERGENT B2 ;  /* 0x0000000000027941 */ /* 0x000fea0003800200 */
.L_x_25011:
        /* <DEDUP_REMOVED lines=61> */
.L_x_25009:
[----:B------:R-:W-:Y:S05]  /*30420*/  BSYNC.RECONVERGENT B1 ;  /* 0x0000000000017941 */ /* 0x000fea0003800200 */
.L_x_25008:
        /* <DEDUP_REMOVED lines=17> */
.L_x_25015:
        /* <DEDUP_REMOVED lines=13> */
.L_x_25017:
[----:B------:R-:W-:Y:S05]  /*30610*/  BSYNC.RECONVERGENT B2 ;  /* 0x0000000000027941 */ /* 0x000fea0003800200 */
.L_x_25016:
        /* <DEDUP_REMOVED lines=61> */
.L_x_25014:
[----:B------:R-:W-:Y:S05]  /*309f0*/  BSYNC.RECONVERGENT B1 ;  /* 0x0000000000017941 */ /* 0x000fea0003800200 */
.L_x_25013:
        /* <DEDUP_REMOVED lines=18> */
.L_x_25020:
        /* <DEDUP_REMOVED lines=13> */
.L_x_25022:
[----:B------:R-:W-:Y:S05]  /*30bf0*/  BSYNC.RECONVERGENT B2 ;  /* 0x0000000000027941 */ /* 0x000fea0003800200 */
.L_x_25021:
        /* <DEDUP_REMOVED lines=61> */
.L_x_25019:
[----:B------:R-:W-:Y:S05]  /*30fd0*/  BSYNC.RECONVERGENT B1 ;  /* 0x0000000000017941 */ /* 0x000fea0003800200 */
.L_x_25018:
        /* <DEDUP_REMOVED lines=42> */
.L_x_24982:
        /* <DEDUP_REMOVED lines=44> */
.L_x_25023:
[----:B------:R-:W-:Y:S01]  /*31540*/  MOV R10, R188 ;  /* 0x000000bc000a7202 */ /* 0x000fe20000000f00 */
[----:B------:R-:W-:-:S07]  /*31550*/  VIADD R21, R21, 0x20 ;  /* 0x0000002015157836 */ /* 0x000fce0000000000 */
.L_x_24900:
[----:B------:R-:W-:Y:S05]  /*31560*/  BSYNC.RECONVERGENT B0 ;  /* 0x0000000000007941 */ /* 0x000fea0003800200 */
.L_x_24899:
        /* <DEDUP_REMOVED lines=36> */
.L_x_25029:
        /* <DEDUP_REMOVED lines=13> */
.L_x_25031:
[----:B------:R-:W-:Y:S05]  /*31880*/  BSYNC.RECONVERGENT B2 ;  /* 0x0000000000027941 */ /* 0x000fea0003800200 */
.L_x_25030:
        /* <DEDUP_REMOVED lines=61> */
.L_x_25028:
[----:B------:R-:W-:Y:S05]  /*31c60*/  BSYNC.RECONVERGENT B1 ;  /* 0x0000000000017941 */ /* 0x000fea0003800200 */
.L_x_25027:
        /* <DEDUP_REMOVED lines=10> */
[----:B------:R-:W-:Y:S01]  /*31d10*/  IMAD.MOV.U32 R6, RZ, RZ, R12 ;  /* 0x000000ffff067224 */ /* 0x000fe200078e000c */
[----:B0-----:R-:W-:Y:S01]  /*31d20*/  FSETP.LE.FTZ.AND P4, PT, R3, R0, PT ;  /* 0x000000000300720b */ /* 0x001fe20003f93000 */
[----:B-1----:R-:W-:Y:S01]  /*31d30*/  FMUL.FTZ R3, R5, R10 ;  /* 0x0000000a05037220 */ /* 0x002fe20000410000 */
        /* <DEDUP_REMOVED lines=11> */
.L_x_25034:
        /* <DEDUP_REMOVED lines=13> */
.L_x_25036:
[----:B------:R-:W-:Y:S05]  /*31ec0*/  BSYNC.RECONVERGENT B2 ;  /* 0x0000000000027941 */ /* 0x000fea0003800200 */
.L_x_25035:
        /* <DEDUP_REMOVED lines=61> */
.L_x_25033:
[----:B------:R-:W-:Y:S05]  /*322a0*/  BSYNC.RECONVERGENT B1 ;  /* 0x0000000000017941 */ /* 0x000fea0003800200 */
.L_x_25032:
        /* <DEDUP_REMOVED lines=24> */
.L_x_25039:
        /* <DEDUP_REMOVED lines=13> */
.L_x_25041:
[----:B------:R-:W-:Y:S05]  /*32500*/  BSYNC.RECONVERGENT B2 ;  /* 0x0000000000027941 */ /* 0x000fea0003800200 */
.L_x_25040:
        /* <DEDUP_REMOVED lines=61> */
.L_x_25038:
[----:B------:R-:W-:Y:S05]  /*328e0*/  BSYNC.RECONVERGENT B1 ;  /* 0x0000000000017941 */ /* 0x000fea0003800200 */
.L_x_25037:
        /* <DEDUP_REMOVED lines=20> */
.L_x_25044:
        /* <DEDUP_REMOVED lines=13> */
.L_x_25046:
[----:B------:R-:W-:Y:S05]  /*32b00*/  BSYNC.RECONVERGENT B2 ;  /* 0x0000000000027941 */ /* 0x000fea0003800200 */
.L_x_25045:
        /* <DEDUP_REMOVED lines=61> */
.L_x_25043:
[----:B------:R-:W-:Y:S05]  /*32ee0*/  BSYNC.RECONVERGENT B1 ;  /* 0x0000000000017941 */ /* 0x000fea0003800200 */
.L_x_25042:
        /* <DEDUP_REMOVED lines=25> */
.L_x_25049:
        /* <DEDUP_REMOVED lines=13> */
.L_x_25051:
[----:B------:R-:W-:Y:S05]  /*33150*/  BSYNC.RECONVERGENT B2 ;  /* 0x0000000000027941 */ /* 0x000fea0003800200 */
.L_x_25050:
        /* <DEDUP_REMOVED lines=61> */
.L_x_25048:
[----:B------:R-:W-:Y:S05]  /*33530*/  BSYNC.RECONVERGENT B1 ;  /* 0x0000000000017941 */ /* 0x000fea0003800200 */
.L_x_25047:
        /* <DEDUP_REMOVED lines=21> */
.L_x_25054:
        /* <DEDUP_REMOVED lines=13> */
.L_x_25056:
[----:B------:R-:W-:Y:S05]  /*33760*/  BSYNC.RECONVERGENT B2 ;  /* 0x0000000000027941 */ /* 0x000fea0003800200 */
.L_x_25055:
        /* <DEDUP_REMOVED lines=61> */
.L_x_25053:
[----:B------:R-:W-:Y:S05]  /*33b40*/  BSYNC.RECONVERGENT B1 ;  /* 0x0000000000017941 */ /* 0x000fea0003800200 */
.L_x_25052:
        /* <DEDUP_REMOVED lines=24> */
.L_x_25059:
        /* <DEDUP_REMOVED lines=13> */
.L_x_25061:
[----:B------:R-:W-:Y:S05]  /*33da0*/  BSYNC.RECONVERGENT B2 ;  /* 0x0000000000027941 */ /* 0x000fea0003800200 */
.L_x_25060:
        /* <DEDUP_REMOVED lines=61> */
.L_x_25058:
[----:B------:R-:W-:Y:S05]  /*34180*/  BSYNC.RECONVERGENT B1 ;  /* 0x0000000000017941 */ /* 0x000fea0003800200 */
.L_x_25057:
        /* <DEDUP_REMOVED lines=20> */
.L_x_25064:
        /* <DEDUP_REMOVED lines=13> */
.L_x_25066:
[----:B------:R-:W-:Y:S05]  /*343a0*/  BSYNC.RECONVERGENT B2 ;  /* 0x0000000000027941 */ /* 0x000fea0003800200 */
.L_x_25065:
        /* <DEDUP_REMOVED lines=61> */
.L_x_25063:
[----:B------:R-:W-:Y:S05]  /*34780*/  BSYNC.RECONVERGENT B1 ;  /* 0x0000000000017941 */ /* 0x000fea0003800200 */
.L_x_25062:
        /* <DEDUP_REMOVED lines=25> */
.L_x_25069:
        /* <DEDUP_REMOVED lines=13> */
.L_x_25071:
[----:B------:R-:W-:Y:S05]  /*349f0*/  BSYNC.RECONVERGENT B2 ;  /* 0x0000000000027941 */ /* 0x000fea0003800200 */
.L_x_25070:
        /* <DEDUP_REMOVED lines=61> */
.L_x_25068:
[----:B------:R-:W-:Y:S05]  /*34dd0*/  BSYNC.RECONVERGENT B1 ;  /* 0x0000000000017941 */ /* 0x000fea0003800200 */
.L_x_25067:
        /* <DEDUP_REMOVED lines=19> */
.L_x_25074:
        /* <DEDUP_REMOVED lines=13> */
.L_x_25076:
[----:B------:R-:W-:Y:S05]  /*34fe0*/  BSYNC.RECONVERGENT B2 ;  /* 0x0000000000027941 */ /* 0x000fea0003800200 */
.L_x_25075:
        /* <DEDUP_REMOVED lines=61> */
.L_x_25073:
[----:B------:R-:W-:Y:S05]  /*353c0*/  BSYNC.RECONVERGENT B1 ;  /* 0x0000000000017941 */ /* 0x000fea0003800200 */
.L_x_25072:
        /* <DEDUP_REMOVED lines=24> */
.L_x_25079:
        /* <DEDUP_REMOVED lines=13> */
.L_x_25081:
[----:B------:R-:W-:Y:S05]  /*35620*/  BSYNC.RECONVERGENT B2 ;  /* 0x0000000000027941 */ /* 0x000fea0003800200 */
.L_x_25080:
        /* <DEDUP_REMOVED lines=61> */
.L_x_25078:
[----:B------:R-:W-:Y:S05]  /*35a00*/  BSYNC.RECONVERGENT B1 ;  /* 0x0000000000017941 */ /* 0x000fea0003800200 */
.L_x_25077:
        /* <DEDUP_REMOVED lines=18> */
.L_x_25084:
        /* <DEDUP_REMOVED lines=13> */
.L_x_25086:
[----:B------:R-:W-:Y:S05]  /*35c00*/  BSYNC.RECONVERGENT B2 ;  /* 0x0000000000027941 */ /* 0x000fea0003800200 */
.L_x_25085:
        /* <DEDUP_REMOVED lines=61> */
.L_x_25083:
[----:B------:R-:W-:Y:S05]  /*35fe0*/  BSYNC.RECONVERGENT B1 ;  /* 0x0000000000017941 */ /* 0x000fea0003800200 */
.L_x_25082:
        /* <DEDUP_REMOVED lines=24> */
.L_x_25089:
        /* <DEDUP_REMOVED lines=13> */
.L_x_25091:
[----:B------:R-:W-:Y:S05]  /*36240*/  BSYNC.RECONVERGENT B2 ;  /* 0x0000000000027941 */ /* 0x000fea0003800200 */
.L_x_25090:
        /* <DEDUP_REMOVED lines=61> */
.L_x_25088:
[----:B------:R-:W-:Y:S05]  /*36620*/  BSYNC.RECONVERGENT B1 ;  /* 0x0000000000017941 */ /* 0x000fea0003800200 */
.L_x_25087:
        /* <DEDUP_REMOVED lines=19> */
.L_x_25094:
        /* <DEDUP_REMOVED lines=13> */
.L_x_25096:
[----:B------:R-:W-:Y:S05]  /*36830*/  BSYNC.RECONVERGENT B2 ;  /* 0x0000000000027941 */ /* 0x000fea0003800200 */
.L_x_25095:
        /* <DEDUP_REMOVED lines=61> */
.L_x_25093:
[----:B------:R-:W-:Y:S05]  /*36c10*/  BSYNC.RECONVERGENT B1 ;  /* 0x0000000000017941 */ /* 0x000fea0003800200 */
.L_x_25092:
        /* <DEDUP_REMOVED lines=23> */
.L_x_25099:
        /* <DEDUP_REMOVED lines=13> */
.L_x_25101:
[----:B------:R-:W-:Y:S05]  /*36e60*/  BSYNC.RECONVERGENT B2 ;  /* 0x0000000000027941 */ /* 0x000fea0003800200 */
.L_x_25100:
        /* <DEDUP_REMOVED lines=61> */
.L_x_25098:
[----:B------:R-:W-:Y:S05]  /*37240*/  BSYNC.RECONVERGENT B1 ;  /* 0x0000000000017941 */ /* 0x000fea0003800200 */
.L_x_25097:
        /* <DEDUP_REMOVED lines=18> */
.L_x_25104:
        /* <DEDUP_REMOVED lines=16> */
.L_x_25106:
[----:B------:R-:W-:Y:S05]  /*37470*/  BSYNC.RECONVERGENT B2 ;  /* 0x0000000000027941 */ /* 0x000fea0003800200 */
.L_x_25105:
        /* <DEDUP_REMOVED lines=61> */
.L_x_25103:
[----:B------:R-:W-:Y:S05]  /*37850*/  BSYNC.RECONVERGENT B1 ;  /* 0x0000000000017941 */ /* 0x000fea0003800200 */
.L_x_25102:
[----:B------:R-:W-:-:S05]  /*37860*/  I2FP.F32.U32 R190, R191 ;  /* 0x000000bf00be7245 */ /* 0x000fca0000201000 */
[----:B------:R-:W-:-:S05]  /*37870*/  FFMA.FTZ R190, R190, R189, 1.1641532182693481445e-10 ;  /* 0x2f000000bebe7423 */ /* 0x000fca00000100bd */
[----:B------:R-:W-:Y:S02]  /*37880*/  FSETP.GTU.FTZ.AND P6, PT, R190, R0, PT ;  /* 0x00000000be00720b */ /* 0x000fe40003fdc000 */
[----:B------:R-:W-:-:S05]  /*37890*/  PRMT R0, R99, 0x7632, R0 ;  /* 0x0000763263007816 */ /* 0x000fca0000000000 */
[----:B------:R-:W-:-:S04]  /*378a0*/  IMAD.U32 R0, R0, 0x10000, RZ ;  /* 0x0001000000007824 */ /* 0x000fc800078e00ff */
[----:B------:R-:W-:Y:S01]  /*378b0*/  FMUL.FTZ R0, R0, R10 ;  /* 0x0000000a00007220 */ /* 0x000fe20000410000 */
[----:B------:R-:W-:-:S04]  /*378c0*/  FSEL R10, R155, RZ, P5 ;  /* 0x000000ff9b0a7208 */ /* 0x000fc80002800000 */
[----:B------:R-:W-:-:S05]  /*378d0*/  FSEL R0, R0, RZ, !P6 ;  /* 0x000000ff00007208 */ /* 0x000fca0007000000 */
[----:B------:R-:W-:Y:S01]  /*378e0*/  FADD.FTZ R155, R0, R10 ;  /* 0x0000000a009b7221 */ /* 0x000fe20000010000 */
[----:B------:R-:W-:-:S03]  /*378f0*/  SEL R0, RZ, 0x1, P6 ;  /* 0x00000001ff007807 */ /* 0x000fc60003000000 */
[----:B------:R-:W-:Y:S01]  /*37900*/  @P1 FADD.FTZ R155, R107, R155 ;  /* 0x0000009b6b9b1221 */ /* 0x000fe20000010000 */
[----:B------:R-:W-:Y:S06]  /*37910*/  BRA `(.L_x_25107) ;  /* 0x00000030007c7947 */ /* 0x000fec0003800000 */
.L_x_25026:
        /* <DEDUP_REMOVED lines=16> */
.L_x_25110:
        /* <DEDUP_REMOVED lines=13> */
.L_x_25112:
[----:B------:R-:W-:Y:S05]  /*37af0*/  BSYNC.RECONVERGENT B2 ;  /* 0x0000000000027941 */ /* 0x000fea0003800200 */
.L_x_25111:
        /* <DEDUP_REMOVED lines=61> */
.L_x_25109:
[----:B------:R-:W-:Y:S05]  /*37ed0*/  BSYNC.RECONVERGENT B1 ;  /* 0x0000000000017941 */ /* 0x000fea0003800200 */
.L_x_25108:
[----:B------:R-:W0:Y:S01]  /*37ee0*/  LDC R216, c[0x0][0x404] ;  /* 0x00010100ffd87b82 */ /* 0x000e220000000800 */
[----:B------:R-:W-:Y:S01]  /*37ef0*/  I2FP.F32.U32 R10, R149 ;  /* 0x00000095000a7245 */ /* 0x000fe20000201000 */
[----:B------:R-:W-:Y:S01]  /*37f00*/  IMAD.MOV.U32 R228, RZ, RZ, 0x2f800000 ;  /* 0x2f800000ffe47424 */ /* 0x000fe200078e00ff */
[----:B------:R-:W-:Y:S01]  /*37f10*/  LOP3.LUT R17, R17, 0xffffffef, RZ, 0xc0, !PT ;  /* 0xffffffef11117812 */ /* 0x000fe200078ec0ff */
[----:B------:R-:W-:Y:S01]  /*37f20*/  BSSY.RECONVERGENT B1, `(.L_x_25113) ;  /* 0x000005d000017945 */ /* 0x000fe20003800200 */
[----:B-----5:R-:W-:Y:S01]  /*37f30*/  PRMT R14, R152, 0x7632, R14 ;  /* 0x00007632980e7816 */ /* 0x020fe2000000000e */
[----:B------:R-:W-:Y:S01]  /*37f40*/  FFMA.FTZ R10, R10, R228, 1.1641532182693481445e-10 ;  /* 0x2f0000000a0a7423 */ /* 0x000fe200000100e4 */
[----:B------:R-:W-:Y:S02]  /*37f50*/  IMAD.MOV.U32 R149, RZ, RZ, 0x2 ;  /* 0x00000002ff957424 */ /* 0x000fe400078e00ff */
[----:B------:R-:W-:Y:S02]  /*37f60*/  IMAD.MOV.U32 R150, RZ, RZ, R12 ;  /* 0x000000ffff967224 */ /* 0x000fe400078e000c */
[----:B0-----:R-:W-:-:S02]  /*37f70*/  FSETP.LE.FTZ.AND P2, PT, R10, R216, PT ;  /* 0x000000d80a00720b */ /* 0x001fc40003f53000 */
[----:B------:R-:W-:-:S11]  /*37f80*/  SHF.L.U32 R10, R152, 0x10, RZ ;  /* 0x00000010980a7819 */ /* 0x000fd600000006ff */
        /* <DEDUP_REMOVED lines=11> */
.L_x_25115:
        /* <DEDUP_REMOVED lines=13> */
.L_x_25117:
[----:B------:R-:W-:Y:S05]  /*38110*/  BSYNC.RECONVERGENT B2 ;  /* 0x0000000000027941 */ /* 0x000fea0003800200 */
.L_x_25116:
        /* <DEDUP_REMOVED lines=61> */
.L_x_25114:
[----:B------:R-:W-:Y:S05]  /*384f0*/  BSYNC.RECONVERGENT B1 ;  /* 0x0000000000017941 */ /* 0x000fea0003800200 */
.L_x_25113:
        /* <DEDUP_REMOVED lines=19> */
.L_x_25120:
        /* <DEDUP_REMOVED lines=13> */
.L_x_25122:
[----:B------:R-:W-:Y:S05]  /*38700*/  BSYNC.RECONVERGENT B2 ;  /* 0x0000000000027941 */ /* 0x000fea0003800200 */
.L_x_25121:
        /* <DEDUP_REMOVED lines=61> */
.L_x_25119:
[----:B------:R-:W-:Y:S05]  /*38ae0*/  BSYNC.RECONVERGENT B1 ;  /* 0x0000000000017941 */ /* 0x000fea0003800200 */
.L_x_25118:
        /* <DEDUP_REMOVED lines=20> */
.L_x_25125:
        /* <DEDUP_REMOVED lines=13> */
.L_x_25127:
[----:B------:R-:W-:Y:S05]  /*38d00*/  BSYNC.RECONVERGENT B2 ;  /* 0x0000000000027941 */ /* 0x000fea0003800200 */
.L_x_25126:
        /* <DEDUP_REMOVED lines=61> */
.L_x_25124:
[----:B------:R-:W-:Y:S05]  /*390e0*/  BSYNC.RECONVERGENT B1 ;  /* 0x0000000000017941 */ /* 0x000fea0003800200 */
.L_x_25123:
        /* <DEDUP_REMOVED lines=19> */
.L_x_25130:
        /* <DEDUP_REMOVED lines=13> */
.L_x_25132:
[----:B------:R-:W-:Y:S05]  /*392f0*/  BSYNC.RECONVERGENT B2 ;  /* 0x0000000000027941 */ /* 0x000fea0003800200 */
.L_x_25131:
        /* <DEDUP_REMOVED lines=61> */
.L_x_25129:
[----:B------:R-:W-:Y:S05]  /*396d0*/  BSYNC.RECONVERGENT B1 ;  /* 0x0000000000017941 */ /* 0x000fea0003800200 */
.L_x_25128:
        /* <DEDUP_REMOVED lines=18> */
.L_x_25135:
        /* <DEDUP_REMOVED lines=13> */
.L_x_25137:
[----:B------:R-:W-:Y:S05]  /*398d0*/  BSYNC.RECONVERGENT B2 ;  /* 0x0000000000027941 */ /* 0x000fea0003800200 */
.L_x_25136:
[----:B------:R-:W-:Y:S01]  /*398e0*/  LOP3.LUT R14, R11, R191, R23, 0x96, !PT ;  /* 0x000000bf0b0e7212 */ /* 0x000fe200078e9617 */
[----:B------:R-:W-:-:S04]  /*398f0*/  IMAD.WIDE.U32 R152, R20, -0x326172a9, RZ ;  /* 0xcd9e8d5714987825 */ /* 0x000fc800078e00ff */
[----:B------:R-:W-:Y:S01]  /*39900*/  VIADD R16, R22, 0x9e3779b9 ;  /* 0x9e3779b916107836 */ /* 0x000fe20000000000 */
        /* <DEDUP_REMOVED lines=55> */
[----:B------:R-:W-:Y:S01]  /*39c80*/  HFMA2 R153, -RZ, RZ, 0, 0 ;  /* 0x00000000ff997431 */ /* 0x000fe200000001ff */
[----:B------:R-:W-:Y:S01]  /*39c90*/  MOV R14, R188 ;  /* 0x000000bc000e7202 */ /* 0x000fe20000000f00 */
[----:B------:R-:W-:-:S07]  /*39ca0*/  IMAD.MOV.U32 R188, RZ, RZ, R152 ;  /* 0x000000ffffbc7224 */ /* 0x000fce00078e0098 */
.L_x_25134:
[----:B------:R-:W-:Y:S05]  /*39cb0*/  BSYNC.RECONVERGENT B1 ;  /* 0x0000000000017941 */ /* 0x000fea0003800200 */
.L_x_25133:
        /* <DEDUP_REMOVED lines=17> */
.L_x_25140:
        /* <DEDUP_REMOVED lines=13> */
.L_x_25142:
[----:B------:R-:W-:Y:S05]  /*39ea0*/  BSYNC.RECONVERGENT B2 ;  /* 0x0000000000027941 */ /* 0x000fea0003800200 */
.L_x_25141:
[----:B------:R-:W-:Y:S01]  /*39eb0*/  LOP3.LUT R14, R11, R219, R23, 0x96, !PT ;  /* 0x000000db0b0e7212 */ /* 0x000fe200078e9617 */
[----:B------:R-:W-:-:S04]  /*39ec0*/  IMAD.WIDE.U32 R190, R20, -0x326172a9, RZ ;  /* 0xcd9e8d5714be7825 */ /* 0x000fc800078e00ff */
[----:B------:R-:W-:Y:S02]  /*39ed0*/  HFMA2 R189, -RZ, RZ, 0, 0 ;  /* 0x00000000ffbd7431 */ /* 0x000fe400000001ff */
        /* <DEDUP_REMOVED lines=57> */
[----:B------:R-:W-:-:S07]  /*3a270*/  IMAD.MOV.U32 R188, RZ, RZ, R190 ;  /* 0x000000ffffbc7224 */ /* 0x000fce00078e00be */
.L_x_25139:
[----:B------:R-:W-:Y:S05]  /*3a280*/  BSYNC.RECONVERGENT B1 ;  /* 0x0000000000017941 */ /* 0x000fea0003800200 */
.L_x_25138:
        /* <DEDUP_REMOVED lines=18> */
.L_x_25145:
        /* <DEDUP_REMOVED lines=13> */
.L_x_25147:
[----:B------:R-:W-:Y:S05]  /*3a480*/  BSYNC.RECONVERGENT B2 ;  /* 0x0000000000027941 */ /* 0x000fea0003800200 */
.L_x_25146:
        /* <DEDUP_REMOVED lines=59> */
[----:B------:R-:W-:Y:S02]  /*3a840*/  IMAD.MOV.U32 R12, RZ, RZ, R14 ;  /* 0x000000ffff0c7224 */ /* 0x000fe400078e000e */
[----:B------:R-:W-:-:S07]  /*3a850*/  HFMA2 R14, -RZ, RZ, 0, 0 ;  /* 0x00000000ff0e7431 */ /* 0x000fce00000001ff */
.L_x_25144:
[----:B------:R-:W-:Y:S05]  /*3a860*/  BSYNC.RECONVERGENT B1 ;  /* 0x0000000000017941 */ /* 0x000fea0003800200 */
.L_x_25143:
        /* <DEDUP_REMOVED lines=42> */
.L_x_25107:
        /* <DEDUP_REMOVED lines=44> */
.L_x_25148:
[----:B------:R-:W-:Y:S01]  /*3add0*/  IMAD.MOV.U32 R10, RZ, RZ, R188 ;  /* 0x000000ffff0a7224 */ /* 0x000fe200078e00bc */
[----:B------:R-:W-:-:S07]  /*3ade0*/  IADD3 R21, PT, PT, R21, 0x20, RZ ;  /* 0x0000002015157810 */ /* 0x000fce0007ffe0ff */
.L_x_25025:
[----:B------:R-:W-:Y:S05]  /*3adf0*/  BSYNC.RECONVERGENT B0 ;  /* 0x0000000000007941 */ /* 0x000fea0003800200 */
.L_x_25024:
        /* <DEDUP_REMOVED lines=36> */
.L_x_25154:
        /* <DEDUP_REMOVED lines=13> */
.L_x_25156:
[----:B------:R-:W-:Y:S05]  /*3b110*/  BSYNC.RECONVERGENT B2 ;  /* 0x0000000000027941 */ /* 0x000fea0003800200 */
.L_x_25155:
        /* <DEDUP_REMOVED lines=57> */
[----:B------:R-:W-:Y:S02]  /*3b4b0*/  IADD3 R0, PT, PT, R23, -0x695add53, RZ ;  /* 0x96a522ad17007810 */ /* 0x000fe40007ffe0ff */
[----:B------:R-:W-:Y:S01]  /*3b4c0*/  MOV R188, R2 ;  /* 0x0000000200bc7202 */ /* 0x000fe20000000f00 */
[----:B------:R-:W-:Y:S01]  /*3b4d0*/  IMAD.MOV.U32 R2, RZ, RZ, R10 ;  /* 0x000000ffff027224 */ /* 0x000fe200078e000a */
[----:B------:R-:W-:-:S07]  /*3b4e0*/  LOP3.LUT R16, R0, R6, R3, 0x96, !PT ;  /* 0x0000000600107212 */ /* 0x000fce00078e9603 */
.L_x_25153:
[----:B------:R-:W-:Y:S05]  /*3b4f0*/  BSYNC.RECONVERGENT B1 ;  /* 0x0000000000017941 */ /* 0x000fea0003800200 */
.L_x_25152:
        /* <DEDUP_REMOVED lines=9> */
[----:B------:R-:W-:Y:S02]  /*3b590*/  PRMT R2, R160, 0x7632, R2 ;  /* 0x00007632a0027816 */ /* 0x000fe40000000002 */
[----:B------:R-:W-:-:S02]  /*3b5a0*/  MOV R6, R12 ;  /* 0x0000000c00067202 */ /* 0x000fc40000000f00 */
        /* <DEDUP_REMOVED lines=13> */
.L_x_25159:
        /* <DEDUP_REMOVED lines=13> */
.L_x_25161:
[----:B------:R-:W-:Y:S05]  /*3b750*/  BSYNC.RECONVERGENT B2 ;  /* 0x0000000000027941 */ /* 0x000fea0003800200 */
.L_x_25160:
        /* <DEDUP_REMOVED lines=61> */
.L_x_25158:
[----:B------:R-:W-:Y:S05]  /*3bb30*/  BSYNC.RECONVERGENT B1 ;  /* 0x0000000000017941 */ /* 0x000fea0003800200 */
.L_x_25157:
        /* <DEDUP_REMOVED lines=24> */
.L_x_25164:
        /* <DEDUP_REMOVED lines=13> */
.L_x_25166:
[----:B------:R-:W-:Y:S05]  /*3bd90*/  BSYNC.RECONVERGENT B2 ;  /* 0x0000000000027941 */ /* 0x000fea0003800200 */
.L_x_25165:
        /* <DEDUP_REMOVED lines=61> */
.L_x_25163:
[----:B------:R-:W-:Y:S05]  /*3c170*/  BSYNC.RECONVERGENT B1 ;  /* 0x0000000000017941 */ /* 0x000fea0003800200 */
.L_x_25162:
        /* <DEDUP_REMOVED lines=20> */
.L_x_25169:
        /* <DEDUP_REMOVED lines=13> */
.L_x_25171:
[----:B------:R-:W-:Y:S05]  /*3c390*/  BSYNC.RECONVERGENT B2 ;  /* 0x0000000000027941 */ /* 0x000fea0003800200 */
.L_x_25170:
        /* <DEDUP_REMOVED lines=61> */
.L_x_25168:
[----:B------:R-:W-:Y:S05]  /*3c770*/  BSYNC.RECONVERGENT B1 ;  /* 0x0000000000017941 */ /* 0x000fea0003800200 */
.L_x_25167:
        /* <DEDUP_REMOVED lines=25> */
.L_x_25174:
        /* <DEDUP_REMOVED lines=13> */
.L_x_25176:
[----:B------:R-:W-:Y:S05]  /*3c9e0*/  BSYNC.RECONVERGENT B2 ;  /* 0x0000000000027941 */ /* 0x000fea0003800200 */
.L_x_25175:
        /* <DEDUP_REMOVED lines=61> */
.L_x_25173:
[----:B------:R-:W-:Y:S05]  /*3cdc0*/  BSYNC.RECONVERGENT B1 ;  /* 0x0000000000017941 */ /* 0x000fea0003800200 */
.L_x_25172:
[----:B------:R-:W-:Y:S01]  /*3cdd0*/  I2FP.F32.U32 R2, R3 ;  /* 0x0000000300027245 */ /* 0x000fe20000201000 */
[----:B------:R-:W-:Y:S01]  /*3cde0*/  BSSY.RECONVERGENT B1, `(.L_x_25177) ;  /* 0x000005f000017945 */ /* 0x000fe20003800200 */
[----:B------:R-:W-:Y:S01]  /*3cdf0*/  ISETP.NE.AND P2, PT, R4, 0x1, PT ;  /* 0x000000010400780c */ /* 0x000fe20003f45270 */
[----:B------:R-:W-:Y:S01]  /*3ce00*/  IMAD.MOV.U32 R5, RZ, RZ, 0x2 ;  /* 0x00000002ff057424 */ /* 0x000fe200078e00ff */
[----:B------:R-:W-:Y:S01]  /*3ce10*/  SHF.L.U32 R3, R161, 0x10, RZ ;  /* 0x00000010a1037819 */ /* 0x000fe200000006ff */
[----:B------:R-:W-:Y:S01]  /*3ce20*/  FFMA.FTZ R2, R2, R189, 1.1641532182693481445e-10 ;  /* 0x2f00000002027423 */ /* 0x000fe200000100bd */
[----:B------:R-:W-:Y:S02]  /*3ce30*/  LOP3.LUT R17, R17, 0xfffffffb, RZ, 0xc0, !PT ;  /* 0xfffffffb11117812 */ /* 0x000fe400078ec0ff */
[----:B------:R-:W-:Y:S01]  /*3ce40*/  MOV R6, R12 ;  /* 0x0000000c00067202 */ /* 0x000fe20000000f00 */
        /* <DEDUP_REMOVED lines=13> */
.L_x_25179:
        /* <DEDUP_REMOVED lines=13> */
.L_x_25181:
[----:B------:R-:W-:Y:S05]  /*3cff0*/  BSYNC.RECONVERGENT B2 ;  /* 0x0000000000027941 */ /* 0x000fea0003800200 */
.L_x_25180:
        /* <DEDUP_REMOVED lines=61> */
.L_x_25178:
[----:B------:R-:W-:Y:S05]  /*3d3d0*/  BSYNC.RECONVERGENT B1 ;  /* 0x0000000000017941 */ /* 0x000fea0003800200 */
.L_x_25177:
        /* <DEDUP_REMOVED lines=24> */
.L_x_25184:
        /* <DEDUP_REMOVED lines=13> */
.L_x_25186:
[----:B------:R-:W-:Y:S05]  /*3d630*/  BSYNC.RECONVERGENT B2 ;  /* 0x0000000000027941 */ /* 0x000fea0003800200 */
.L_x_25185:
        /* <DEDUP_REMOVED lines=61> */
.L_x_25183:
[----:B------:R-:W-:Y:S05]  /*3da10*/  BSYNC.RECONVERGENT B1 ;  /* 0x0000000000017941 */ /* 0x000fea0003800200 */
.L_x_25182:
        /* <DEDUP_REMOVED lines=20> */
.L_x_25189:
        /* <DEDUP_REMOVED lines=13> */
.L_x_25191:
[----:B------:R-:W-:Y:S05]  /*3dc30*/  BSYNC.RECONVERGENT B2 ;  /* 0x0000000000027941 */ /* 0x000fea0003800200 */
.L_x_25190:
        /* <DEDUP_REMOVED lines=61> */
.L_x_25188:
[----:B------:R-:W-:Y:S05]  /*3e010*/  BSYNC.RECONVERGENT B1 ;  /* 0x0000000000017941 */ /* 0x000fea0003800200 */
.L_x_25187:
        /* <DEDUP_REMOVED lines=25> */
.L_x_25194:
        /* <DEDUP_REMOVED lines=13> */
.L_x_25196:
[----:B------:R-:W-:Y:S05]  /*3e280*/  BSYNC.RECONVERGENT B2 ;  /* 0x0000000000027941 */ /* 0x000fea0003800200 */
.L_x_25195:
        /* <DEDUP_REMOVED lines=61> */
.L_x_25193:
[----:B------:R-:W-:Y:S05]  /*3e660*/  BSYNC.RECONVERGENT B1 ;  /* 0x0000000000017941 */ /* 0x000fea0003800200 */
.L_x_25192:
        /* <DEDUP_REMOVED lines=19> */
.L_x_25199:
        /* <DEDUP_REMOVED lines=13> */
.L_x_25201:
[----:B------:R-:W-:Y:S05]  /*3e870*/  BSYNC.RECONVERGENT B2 ;  /* 0x0000000000027941 */ /* 0x000fea0003800200 */
.L_x_25200:
        /* <DEDUP_REMOVED lines=61> */
.L_x_25198:
[----:B------:R-:W-:Y:S05]  /*3ec50*/  BSYNC.RECONVERGENT B1 ;  /* 0x0000000000017941 */ /* 0x000fea0003800200 */
.L_x_25197:
        /* <DEDUP_REMOVED lines=24> */
.L_x_25204:
        /* <DEDUP_REMOVED lines=13> */
.L_x_25206:
[----:B------:R-:W-:Y:S05]  /*3eeb0*/  BSYNC.RECONVERGENT B2 ;  /* 0x0000000000027941 */ /* 0x000fea0003800200 */
.L_x_25205:
        /* <DEDUP_REMOVED lines=59> */
[----:B------:R-:W-:Y:S01]  /*3f270*/  IMAD.MOV.U32 R2, RZ, RZ, RZ ;  /* 0x000000ffff027224 */ /* 0x000fe200078e00ff */
[----:B------:R-:W-:-:S07]  /*3f280*/  MOV R12, R14 ;  /* 0x0000000e000c7202 */ /* 0x000fce0000000f00 */
.L_x_25203:
[----:B------:R-:W-:Y:S05]  /*3f290*/  BSYNC.RECONVERGENT B1 ;  /* 0x0000000000017941 */ /* 0x000fea0003800200 */
.L_x_25202:
        /* <DEDUP_REMOVED lines=18> */
.L_x_25209:
        /* <DEDUP_REMOVED lines=13> */
.L_x_25211:
[----:B------:R-:W-:Y:S05]  /*3f490*/  BSYNC.RECONVERGENT B2 ;  /* 0x0000000000027941 */ /* 0x000fea0003800200 */
.L_x_25210:
        /* <DEDUP_REMOVED lines=61> */
.L_x_25208:
[----:B------:R-:W-:Y:S05]  /*3f870*/  BSYNC.RECONVERGENT B1 ;  /* 0x0000000000017941 */ /* 0x000fea0003800200 */
.L_x_25207:
        /* <DEDUP_REMOVED lines=24> */
.L_x_25214:
        /* <DEDUP_REMOVED lines=13> */
.L_x_25216:
[----:B------:R-:W-:Y:S05]  /*3fad0*/  BSYNC.RECONVERGENT B2 ;  /* 0x0000000000027941 */ /* 0x000fea0003800200 */
.L_x_25215:
[----:B------:R-:W-:Y:S01]  /*3fae0*/  LOP3.LUT R2, R11, R219, R23, 0x96, !PT ;  /* 0x000000db0b027212 */ /* 0x000fe200078e9617 */
[----:B------:R-:W-:Y:S01]  /*3faf0*/  IMAD.WIDE.U32 R190, R20, -0x326172a9, RZ ;  /* 0xcd9e8d5714be7825 */ /* 0x000fe200078e00ff */
[----:B------:R-:W-:-:S03]  /*3fb00*/  IADD3 R12, PT, PT, R22, -0x61c88647, RZ ;  /* 0x9e3779b9160c7810 */ /* 0x000fc60007ffe0ff */
        /* <DEDUP_REMOVED lines=57> */
[----:B------:R-:W-:-:S07]  /*3fea0*/  MOV R188, R190 ;  /* 0x000000be00bc7202 */ /* 0x000fce0000000f00 */
.L_x_25213:
[----:B------:R-:W-:Y:S05]  /*3feb0*/  BSYNC.RECONVERGENT B1 ;  /* 0x0000000000017941 */ /* 0x000fea0003800200 */
.L_x_25212:
        /* <DEDUP_REMOVED lines=19> */
.L_x_25219:
        /* <DEDUP_REMOVED lines=13> */
.L_x_25221:
[----:B------:R-:W-:Y:S05]  /*400c0*/  BSYNC.RECONVERGENT B2 ;  /* 0x0000000000027941 */ /* 0x000fea0003800200 */
.L_x_25220:
        /* <DEDUP_REMOVED lines=57> */
[----:B------:R-:W-:Y:S01]  /*40460*/  IMAD.MOV.U32 R191, RZ, RZ, RZ ;  /* 0x000000ffffbf7224 */ /* 0x000fe200078e00ff */
[----:B------:R-:W-:Y:S01]  /*40470*/  MOV R12, R14 ;  /* 0x0000000e000c7202 */ /* 0x000fe20000000f00 */
[----:B------:R-:W-:Y:S01]  /*40480*/  IMAD.MOV.U32 R14, RZ, RZ, R188 ;  /* 0x000000ffff0e7224 */ /* 0x000fe200078e00bc */
[----:B------:R-:W-:-:S07]  /*40490*/  MOV R188, R190 ;  /* 0x000000be00bc7202 */ /* 0x000fce0000000f00 */
.L_x_25218:
[----:B------:R-:W-:Y:S05]  /*404a0*/  BSYNC.RECONVERGENT B1 ;  /* 0x0000000000017941 */ /* 0x000fea0003800200 */
.L_x_25217:
        /* <DEDUP_REMOVED lines=23> */
.L_x_25224:
        /* <DEDUP_REMOVED lines=13> */
.L_x_25226:
[----:B------:R-:W-:Y:S05]  /*406f0*/  BSYNC.RECONVERGENT B2 ;  /* 0x0000000000027941 */ /* 0x000fea0003800200 */
.L_x_25225:
        /* <DEDUP_REMOVED lines=61> */
.L_x_25223:
[----:B------:R-:W-:Y:S05]  /*40ad0*/  BSYNC.RECONVERGENT B1 ;  /* 0x0000000000017941 */ /* 0x000fea0003800200 */
.L_x_25222:
[----:B------:R-:W-:Y:S01]  /*40ae0*/  I2FP.F32.U32 R14, R14 ;  /* 0x0000000e000e7245 */ /* 0x000fe20000201000 */
[----:B------:R-:W-:Y:S01]  /*40af0*/  BSSY.RECONVERGENT B1, `(.L_x_25227) ;  /* 0x000005f000017945 */ /* 0x000fe20003800200 */
[----:B------:R-:W-:Y:S02]  /*40b00*/  ISETP.NE.AND P6, PT, R190, 0x1, PT ;  /* 0x00000001be00780c */ /* 0x000fe40003fc5270 */
[----:B------:R-:W-:Y:S01]  /*40b10*/  MOV R191, R12 ;  /* 0x0000000c00bf7202 */ /* 0x000fe20000000f00 */
        /* <DEDUP_REMOVED lines=14> */
.L_x_25229:
        /* <DEDUP_REMOVED lines=16> */
.L_x_25231:
[----:B------:R-:W-:Y:S05]  /*40d00*/  BSYNC.RECONVERGENT B2 ;  /* 0x0000000000027941 */ /* 0x000fea0003800200 */
.L_x_25230:
        /* <DEDUP_REMOVED lines=61> */
.L_x_25228:
[----:B------:R-:W-:Y:S05]  /*410e0*/  BSYNC.RECONVERGENT B1 ;  /* 0x0000000000017941 */ /* 0x000fea0003800200 */
.L_x_25227:
        /* <DEDUP_REMOVED lines=12> */
.L_x_25151:
        /* <DEDUP_REMOVED lines=16> */
.L_x_25235:
        /* <DEDUP_REMOVED lines=13> */
.L_x_25237:
[----:B------:R-:W-:Y:S05]  /*41380*/  BSYNC.RECONVERGENT B2 ;  /* 0x0000000000027941 */ /* 0x000fea0003800200 */
.L_x_25236:
        /* <DEDUP_REMOVED lines=55> */
[----:B------:R-:W-:Y:S02]  /*41700*/  IADD3 R12, PT, PT, R23, -0x695add53, RZ ;  /* 0x96a522ad170c7810 */ /* 0x000fe40007ffe0ff */
[----:B------:R-:W-:Y:S01]  /*41710*/  MOV R188, R156 ;  /* 0x0000009c00bc7202 */ /* 0x000fe20000000f00 */
[----:B------:R-:W-:Y:S01]  /*41720*/  HFMA2 R156, -RZ, RZ, 0, 0 ;  /* 0x00000000ff9c7431 */ /* 0x000fe200000001ff */
[----:B------:R-:W-:Y:S01]  /*41730*/  LOP3.LUT R16, R12, R158, R157, 0x96, !PT ;  /* 0x0000009e0c107212 */ /* 0x000fe200078e969d */
[----:B------:R-:W-:Y:S02]  /*41740*/  IMAD.MOV.U32 R12, RZ, RZ, R14 ;  /* 0x000000ffff0c7224 */ /* 0x000fe400078e000e */
[----:B------:R-:W-:-:S07]  /*41750*/  IMAD.MOV.U32 R157, RZ, RZ, R10 ;  /* 0x000000ffff9d7224 */ /* 0x000fce00078e000a */
.L_x_25234:
[----:B------:R-:W-:Y:S05]  /*41760*/  BSYNC.RECONVERGENT B1 ;  /* 0x0000000000017941 */ /* 0x000fea0003800200 */
.L_x_25233:
        /* <DEDUP_REMOVED lines=8> */
[----:B------:R-:W-:-:S03]  /*417f0*/  MOV R158, R12 ;  /* 0x0000000c009e7202 */ /* 0x000fc60000000f00 */
[----:B0-----:R-:W-:Y:S02]  /*41800*/  FSETP.LE.FTZ.AND P2, PT, R10, R216, PT ;  /* 0x000000d80a00720b */ /* 0x001fe40003f53000 */
[----:B------:R-:W-:-:S11]  /*41810*/  SHF.L.U32 R10, R160, 0x10, RZ ;  /* 0x00000010a00a7819 */ /* 0x000fd600000006ff */
        /* <DEDUP_REMOVED lines=11> */
.L_x_25240:
        /* <DEDUP_REMOVED lines=13> */
.L_x_25242:
[----:B------:R-:W-:Y:S05]  /*419a0*/  BSYNC.RECONVERGENT B2 ;  /* 0x0000000000027941 */ /* 0x000fea0003800200 */
.L_x_25241:
        /* <DEDUP_REMOVED lines=61> */
.L_x_25239:
[----:B------:R-:W-:Y:S05]  /*41d80*/  BSYNC.RECONVERGENT B1 ;  /* 0x0000000000017941 */ /* 0x000fea0003800200 */
.L_x_25238:
[----:B------:R-:W-:Y:S01]  /*41d90*/  I2FP.F32.U32 R156, R158 ;  /* 0x0000009e009c7245 */ /* 0x000fe20000201000 */
[----:B------:R-:W-:Y:S01]  /*41da0*/  BSSY.RECONVERGENT B1, `(.L_x_25243) ;  /* 0x000005d000017945 */ /* 0x000fe20003800200 */
[----:B------:R-:W-:Y:S01]  /*41db0*/  LOP3.LUT R17, R17, 0xfffffff7, RZ, 0xc0, !PT ;  /* 0xfffffff711117812 */ /* 0x000fe200078ec0ff */
[----:B------:R-:W-:Y:S02]  /*41dc0*/  IMAD.MOV.U32 R158, RZ, RZ, 0x2 ;  /* 0x00000002ff9e7424 */ /* 0x000fe400078e00ff */
[----:B------:R-:W-:-:S05]  /*41dd0*/  FFMA.FTZ R156, R156, R228, 1.1641532182693481445e-10 ;  /* 0x2f0000009c9c7423 */ /* 0x000fca00000100e4 */
[----:B------:R-:W-:Y:S02]  /*41de0*/  FSETP.LE.FTZ.AND P2, PT, R156, R216, PT ;  /* 0x000000d89c00720b */ /* 0x000fe40003f53000 */
[----:B------:R-:W-:Y:S02]  /*41df0*/  SHF.L.U32 R156, R14, 0x10, RZ ;  /* 0x000000100e9c7819 */ /* 0x000fe400000006ff */
[----:B------:R-:W-:-:S09]  /*41e00*/  MOV R14, R12 ;  /* 0x0000000c000e7202 */ /* 0x000fd20000000f00 */
        /* <DEDUP_REMOVED lines=11> */
.L_x_25245:
        /* <DEDUP_REMOVED lines=13> */
.L_x_25247:
[----:B------:R-:W-:Y:S05]  /*41f90*/  BSYNC.RECONVERGENT B2 ;  /* 0x0000000000027941 */ /* 0x000fea0003800200 */
.L_x_25246:
        /* <DEDUP_REMOVED lines=61> */
.L_x_25244:
[----:B------:R-:W-:Y:S05]  /*42370*/  BSYNC.RECONVERGENT B1 ;  /* 0x0000000000017941 */ /* 0x000fea0003800200 */
.L_x_25243:
[----:B------:R-:W-:Y:S01]  /*42380*/  I2FP.F32.U32 R14, R14 ;  /* 0x0000000e000e7245 */ /* 0x000fe20000201000 */
[----:B------:R-:W-:Y:S01]  /*42390*/  BSSY.RECONVERGENT B1, `(.L_x_25248) ;  /* 0x000005e000017945 */ /* 0x000fe20003800200 */
[----:B------:R-:W-:Y:S01]  /*423a0*/  LOP3.LUT R17, R17, 0xfffffffb, RZ, 0xc0, !PT ;  /* 0xfffffffb11117812 */ /* 0x000fe200078ec0ff */
[----:B------:R-:W-:Y:S01]  /*423b0*/  IMAD.MOV.U32 R159, RZ, RZ, 0x2 ;  /* 0x00000002ff9f7424 */ /* 0x000fe200078e00ff */
[C---:B------:R-:W-:Y:S01]  /*423c0*/  SHF.L.U32 R157, R161.reuse, 0x10, RZ ;  /* 0x00000010a19d7819 */ /* 0x040fe200000006ff */
        /* <DEDUP_REMOVED lines=15> */
.L_x_25250:
        /* <DEDUP_REMOVED lines=13> */
.L_x_25252:
[----:B------:R-:W-:Y:S05]  /*42590*/  BSYNC.RECONVERGENT B2 ;  /* 0x0000000000027941 */ /* 0x000fea0003800200 */
.L_x_25251:
        /* <DEDUP_REMOVED lines=61> */
.L_x_25249:
[----:B------:R-:W-:Y:S05]  /*42970*/  BSYNC.RECONVERGENT B1 ;  /* 0x0000000000017941 */ /* 0x000fea0003800200 */
.L_x_25248:
        /* <DEDUP_REMOVED lines=19> */
.L_x_25255:
        /* <DEDUP_REMOVED lines=13> */
.L_x_25257:
[----:B------:R-:W-:Y:S05]  /*42b80*/  BSYNC.RECONVERGENT B2 ;  /* 0x0000000000027941 */ /* 0x000fea0003800200 */
.L_x_25256:
        /* <DEDUP_REMOVED lines=61> */
.L_x_25254:
[----:B------:R-:W-:Y:S05]  /*42f60*/  BSYNC.RECONVERGENT B1 ;  /* 0x0000000000017941 */ /* 0x000fea0003800200 */
.L_x_25253:
        /* <DEDUP_REMOVED lines=18> */
.L_x_25260:
        /* <DEDUP_REMOVED lines=13> */
.L_x_25262:
[----:B------:R-:W-:Y:S05]  /*43160*/  BSYNC.RECONVERGENT B2 ;  /* 0x0000000000027941 */ /* 0x000fea0003800200 */
.L_x_25261:
        /* <DEDUP_REMOVED lines=61> */
.L_x_25259:
[----:B------:R-:W-:Y:S05]  /*43540*/  BSYNC.RECONVERGENT B1 ;  /* 0x0000000000017941 */ /* 0x000fea0003800200 */
.L_x_25258:
        /* <DEDUP_REMOVED lines=17> */
.L_x_25265:
        /* <DEDUP_REMOVED lines=13> */
.L_x_25267:
[----:B------:R-:W-:Y:S05]  /*43730*/  BSYNC.RECONVERGENT B2 ;  /* 0x0000000000027941 */ /* 0x000fea0003800200 */
.L_x_25266:
        /* <DEDUP_REMOVED lines=60> */
[----:B------:R-:W-:-:S07]  /*43b00*/  MOV R188, R190 ;  /* 0x000000be00bc7202 */ /* 0x000fce0000000f00 */
.L_x_25264:
[----:B------:R-:W-:Y:S05]  /*43b10*/  BSYNC.RECONVERGENT B1 ;  /* 0x0000000000017941 */ /* 0x000fea0003800200 */
.L_x_25263:
        /* <DEDUP_REMOVED lines=18> */
.L_x_25270:
        /* <DEDUP_REMOVED lines=13> */
.L_x_25272:
[----:B------:R-:W-:Y:S05]  /*43d10*/  BSYNC.RECONVERGENT B2 ;  /* 0x0000000000027941 */ /* 0x000fea0003800200 */
.L_x_25271:
[----:B------:R-:W-:Y:S01]  /*43d20*/  LOP3.LUT R14, R11, R219, R23, 0x96, !PT ;  /* 0x000000db0b0e7212 */ /* 0x000fe200078e9617 */
[----:B------:R-:W-:Y:S01]  /*43d30*/  IMAD.WIDE.U32 R190, R20, -0x326172a9, RZ ;  /* 0xcd9e8d5714be7825 */ /* 0x000fe200078e00ff */
[----:B------:R-:W-:-:S03]  /*43d40*/  IADD3 R16, PT, PT, R22, -0x61c88647, RZ ;  /* 0x9e3779b916107810 */ /* 0x000fc60007ffe0ff */
[----:B------:R-:W-:Y:S01]  /*43d50*/  IMAD.WIDE.U32 R14, R14, -0x326172a9, RZ ;  /* 0xcd9e8d570e0e7825 */ /* 0x000fe200078e00ff */
[----:B------:R-:W-:-:S03]  /*43d60*/  LOP3.LUT R12, R13, R191, R22, 0x96, !PT ;  /* 0x000000bf0d0c7212 */ /* 0x000fc600078e9616 */
[----:B------:R-:W-:Y:S01]  /*43d70*/  IMAD.MOV.U32 R162, RZ, RZ, R188 ;  /* 0x000000ffffa27224 */ /* 0x000fe200078e00bc */
        /* <DEDUP_REMOVED lines=51> */
[----:B------:R-:W-:-:S04]  /*440b0*/  MOV R188, R190 ;  /* 0x000000be00bc7202 */ /* 0x000fc80000000f00 */
[----:B------:R-:W-:Y:S02]  /*440c0*/  LOP3.LUT R16, R12, R218, R191, 0x96, !PT ;  /* 0x000000da0c107212 */ /* 0x000fe400078e96bf */
[----:B------:R-:W-:Y:S01]  /*440d0*/  MOV R12, R14 ;  /* 0x0000000e000c7202 */ /* 0x000fe20000000f00 */
[----:B------:R-:W-:-:S07]  /*440e0*/  IMAD.MOV.U32 R14, RZ, RZ, RZ ;  /* 0x000000ffff0e7224 */ /* 0x000fce00078e00ff */
.L_x_25269:
[----:B------:R-:W-:Y:S05]  /*440f0*/  BSYNC.RECONVERGENT B1 ;  /* 0x0000000000017941 */ /* 0x000fea0003800200 */
.L_x_25268:
        /* <DEDUP_REMOVED lines=42> */
.L_x_25232:
        /* <DEDUP_REMOVED lines=44> */
.L_x_25273:
[----:B------:R-:W-:Y:S01]  /*44660*/  MOV R10, R188 ;  /* 0x000000bc000a7202 */ /* 0x000fe20000000f00 */
[----:B------:R-:W-:-:S07]  /*44670*/  VIADD R21, R21, 0x20 ;  /* 0x0000002015157836 */ /* 0x000fce0000000000 */
.L_x_25150:
[----:B------:R-:W-:Y:S05]  /*44680*/  BSYNC.RECONVERGENT B0 ;  /* 0x0000000000007941 */ /* 0x000fea0003800200 */
.L_x_25149:
        /* <DEDUP_REMOVED lines=36> */
.L_x_25279:
        /* <DEDUP_REMOVED lines=13> */
.L_x_25281:
[----:B------:R-:W-:Y:S05]  /*449a0*/  BSYNC.RECONVERGENT B2 ;  /* 0x0000000000027941 */ /* 0x000fea0003800200 */
.L_x_25280:
        /* <DEDUP_REMOVED lines=58> */
[----:B------:R-:W-:Y:S01]  /*44d50*/  MOV R2, R10 ;  /* 0x0000000a00027202 */ /* 0x000fe20000000f00 */
[----:B------:R-:W-:Y:S01]  /*44d60*/  IMAD.MOV.U32 R4, RZ, RZ, RZ ;  /* 0x000000ffff047224 */ /* 0x000fe200078e00ff */
[----:B------:R-:W-:-:S07]  /*44d70*/  LOP3.LUT R16, R0, R6, R3, 0x96, !PT ;  /* 0x0000000600107212 */ /* 0x000fce00078e9603 */
.L_x_25278:
[----:B------:R-:W-:Y:S05]  /*44d80*/  BSYNC.RECONVERGENT B1 ;  /* 0x0000000000017941 */ /* 0x000fea0003800200 */
.L_x_25277:
        /* <DEDUP_REMOVED lines=9> */
[----:B------:R-:W-:Y:S01]  /*44e20*/  PRMT R2, R168, 0x7632, R2 ;  /* 0x00007632a8027816 */ /* 0x000fe20000000002 */
[----:B------:R-:W-:-:S05]  /*44e30*/  FFMA.FTZ R3, R3, R189, 1.1641532182693481445e-10 ;  /* 0x2f00000003037423 */ /* 0x000fca00000100bd */
        /* <DEDUP_REMOVED lines=13> */
.L_x_25284:
        /* <DEDUP_REMOVED lines=13> */
.L_x_25286:
[----:B------:R-:W-:Y:S05]  /*44fe0*/  BSYNC.RECONVERGENT B2 ;  /* 0x0000000000027941 */ /* 0x000fea0003800200 */
.L_x_25285:
        /* <DEDUP_REMOVED lines=61> */
.L_x_25283:
[----:B------:R-:W-:Y:S05]  /*453c0*/  BSYNC.RECONVERGENT B1 ;  /* 0x0000000000017941 */ /* 0x000fea0003800200 */
.L_x_25282:
        /* <DEDUP_REMOVED lines=9> */
[----:B------:R-:W-:Y:S02]  /*45460*/  SEL R3, RZ, 0x1, P2 ;  /* 0x00000001ff037807 */ /* 0x000fe40001000000 */
[----:B------:R-:W-:Y:S01]  /*45470*/  ISETP.NE.AND P2, PT, R5, 0x1, PT ;  /* 0x000000010500780c */ /* 0x000fe20003f45270 */
[----:B------:R-:W-:Y:S01]  /*45480*/  @P1 FADD.FTZ R164, R100, R164 ;  /* 0x000000a464a41221 */ /* 0x000fe20000010000 */
[----:B------:R-:W-:Y:S01]  /*45490*/  PRMT R8, R3, 0x7610, R8 ;  /* 0x0000761003087816 */ /* 0x000fe20000000008 */
[----:B------:R-:W-:Y:S01]  /*454a0*/  IMAD.MOV.U32 R3, RZ, RZ, R12 ;  /* 0x000000ffff037224 */ /* 0x000fe200078e000c */
        /* <DEDUP_REMOVED lines=10> */
.L_x_25289:
        /* <DEDUP_REMOVED lines=13> */
.L_x_25291:
[----:B------:R-:W-:Y:S05]  /*45620*/  BSYNC.RECONVERGENT B2 ;  /* 0x0000000000027941 */ /* 0x000fea0003800200 */
.L_x_25290:
        /* <DEDUP_REMOVED lines=61> */
.L_x_25288:
[----:B------:R-:W-:Y:S05]  /*45a00*/  BSYNC.RECONVERGENT B1 ;  /* 0x0000000000017941 */ /* 0x000fea0003800200 */
.L_x_25287:
        /* <DEDUP_REMOVED lines=20> */
.L_x_25294:
        /* <DEDUP_REMOVED lines=13> */
.L_x_25296:
[----:B------:R-:W-:Y:S05]  /*45c20*/  BSYNC.RECONVERGENT B2 ;  /* 0x0000000000027941 */ /* 0x000fea0003800200 */
.L_x_25295:
        /* <DEDUP_REMOVED lines=58> */
[----:B------:R-:W-:Y:S01]  /*45fd0*/  HFMA2 R5, -RZ, RZ, 0, 0 ;  /* 0x00000000ff057431 */ /* 0x000fe200000001ff */
[----:B------:R-:W-:Y:S01]  /*45fe0*/  MOV R3, R188 ;  /* 0x000000bc00037202 */ /* 0x000fe20000000f00 */
[----:B------:R-:W-:-:S07]  /*45ff0*/  IMAD.MOV.U32 R188, RZ, RZ, R4 ;  /* 0x000000ffffbc7224 */ /* 0x000fce00078e0004 */
.L_x_25293:
[----:B------:R-:W-:Y:S05]  /*46000*/  BSYNC.RECONVERGENT B1 ;  /* 0x0000000000017941 */ /* 0x000fea0003800200 */
.L_x_25292:
[----:B------:R-:W-:Y:S01]  /*46010*/  I2FP.F32.U32 R3, R3 ;  /* 0x0000000300037245 */ /* 0x000fe20000201000 */
[----:B------:R-:W-:Y:S01]  /*46020*/  BSSY.RECONVERGENT B1, `(.L_x_25297) ;  /* 0x0000063000017945 */ /* 0x000fe20003800200 */
[----:B------:R-:W-:Y:S02]  /*46030*/  FSEL R2, R2, RZ, P4 ;  /* 0x000000ff02027208 */ /* 0x000fe40002000000 */
[----:B------:R-:W-:Y:S01]  /*46040*/  MOV R4, 0x2 ;  /* 0x0000000200047802 */ /* 0x000fe20000000f00 */
        /* <DEDUP_REMOVED lines=21> */
.L_x_25299:
        /* <DEDUP_REMOVED lines=13> */
.L_x_25301:
[----:B------:R-:W-:Y:S05]  /*46270*/  BSYNC.RECONVERGENT B2 ;  /* 0x0000000000027941 */ /* 0x000fea0003800200 */
.L_x_25300:
        /* <DEDUP_REMOVED lines=61> */
.L_x_25298:
[----:B------:R-:W-:Y:S05]  /*46650*/  BSYNC.RECONVERGENT B1 ;  /* 0x0000000000017941 */ /* 0x000fea0003800200 */
.L_x_25297:
[----:B------:R-:W-:Y:S01]  /*46660*/  I2FP.F32.U32 R2, R3 ;  /* 0x0000000300027245 */ /* 0x000fe20000201000 */
[----:B------:R-:W-:Y:S01]  /*46670*/  IMAD.U32 R3, R169, 0x10000, RZ ;  /* 0x00010000a9037824 */ /* 0x000fe200078e00ff */
[----:B------:R-:W-:Y:S01]  /*46680*/  ISETP.NE.AND P2, PT, R4, 0x1, PT ;  /* 0x000000010400780c */ /* 0x000fe20003f45270 */
[----:B------:R-:W-:Y:S01]  /*46690*/  BSSY.RECONVERGENT B1, `(.L_x_25302) ;  /* 0x000005d000017945 */ /* 0x000fe20003800200 */
[----:B------:R-:W-:Y:S01]  /*466a0*/  LOP3.LUT R17, R17, 0xfffffffb, RZ, 0xc0, !PT ;  /* 0xfffffffb11117812 */ /* 0x000fe200078ec0ff */
[----:B------:R-:W-:Y:S01]  /*466b0*/  FFMA.FTZ R2, R2, R189, 1.1641532182693481445e-10 ;  /* 0x2f00000002027423 */ /* 0x000fe200000100bd */
[----:B------:R-:W-:Y:S01]  /*466c0*/  FMUL.FTZ R3, R3, R10 ;  /* 0x0000000a03037220 */ /* 0x000fe20000410000 */
[----:B------:R-:W-:Y:S01]  /*466d0*/  MOV R5, 0x2 ;  /* 0x0000000200057802 */ /* 0x000fe20000000f00 */
        /* <DEDUP_REMOVED lines=13> */
.L_x_25304:
        /* <DEDUP_REMOVED lines=13> */
.L_x_25306:
[----:B------:R-:W-:Y:S05]  /*46880*/  BSYNC.RECONVERGENT B2 ;  /* 0x0000000000027941 */ /* 0x000fea0003800200 */
.L_x_25305:
        /* <DEDUP_REMOVED lines=58> */
[----:B------:R-:W-:Y:S01]  /*46c30*/  HFMA2 R5, -RZ, RZ, 0, 0 ;  /* 0x00000000ff057431 */ /* 0x000fe200000001ff */
[----:B------:R-:W-:Y:S01]  /*46c40*/  MOV R6, R188 ;  /* 0x000000bc00067202 */ /* 0x000fe20000000f00 */
[----:B------:R-:W-:-:S07]  /*46c50*/  IMAD.MOV.U32 R188, RZ, RZ, R4 ;  /* 0x000000ffffbc7224 */ /* 0x000fce00078e0004 */
.L_x_25303:
[----:B------:R-:W-:Y:S05]  /*46c60*/  BSYNC.RECONVERGENT B1 ;  /* 0x0000000000017941 */ /* 0x000fea0003800200 */
.L_x_25302:
        /* <DEDUP_REMOVED lines=24> */
.L_x_25309:
        /* <DEDUP_REMOVED lines=13> */
.L_x_25311:
[----:B------:R-:W-:Y:S05]  /*46ec0*/  BSYNC.RECONVERGENT B2 ;  /* 0x0000000000027941 */ /* 0x000fea0003800200 */
.L_x_25310:
        /* <DEDUP_REMOVED lines=61> */
.L_x_25308:
[----:B------:R-:W-:Y:S05]  /*472a0*/  BSYNC.RECONVERGENT B1 ;  /* 0x0000000000017941 */ /* 0x000fea0003800200 */
.L_x_25307:
        /* <DEDUP_REMOVED lines=20> */
.L_x_25314:
        /* <DEDUP_REMOVED lines=13> */
.L_x_25316:
[----:B------:R-:W-:Y:S05]  /*474c0*/  BSYNC.RECONVERGENT B2 ;  /* 0x0000000000027941 */ /* 0x000fea0003800200 */
.L_x_25315:
        /* <DEDUP_REMOVED lines=61> */
.L_x_25313:
[----:B------:R-:W-:Y:S05]  /*478a0*/  BSYNC.RECONVERGENT B1 ;  /* 0x0000000000017941 */ /* 0x000fea0003800200 */
.L_x_25312:
        /* <DEDUP_REMOVED lines=25> */
.L_x_25319:
        /* <DEDUP_REMOVED lines=13> */
.L_x_25321:
[----:B------:R-:W-:Y:S05]  /*47b10*/  BSYNC.RECONVERGENT B2 ;  /* 0x0000000000027941 */ /* 0x000fea0003800200 */
.L_x_25320:
        /* <DEDUP_REMOVED lines=61> */
.L_x_25318:
[----:B------:R-:W-:Y:S05]  /*47ef0*/  BSYNC.RECONVERGENT B1 ;  /* 0x0000000000017941 */ /* 0x000fea0003800200 */
.L_x_25317:
        /* <DEDUP_REMOVED lines=19> */
.L_x_25324:
        /* <DEDUP_REMOVED lines=13> */
.L_x_25326:
[----:B------:R-:W-:Y:S05]  /*48100*/  BSYNC.RECONVERGENT B2 ;  /* 0x0000000000027941 */ /* 0x000fea0003800200 */
.L_x_25325:
        /* <DEDUP_REMOVED lines=61> */
.L_x_25323:
[----:B------:R-:W-:Y:S05]  /*484e0*/  BSYNC.RECONVERGENT B1 ;  /* 0x0000000000017941 */ /* 0x000fea0003800200 */
.L_x_25322:
        /* <DEDUP_REMOVED lines=13> */
[----:B------:R-:W-:Y:S02]  /*485c0*/  PRMT R4, R2, 0x7610, R4 ;  /* 0x0000761002047816 */ /* 0x000fe40000000004 */
        /* <DEDUP_REMOVED lines=10> */
.L_x_25329:
        /* <DEDUP_REMOVED lines=13> */
.L_x_25331:
[----:B------:R-:W-:Y:S05]  /*48740*/  BSYNC.RECONVERGENT B2 ;  /* 0x0000000000027941 */ /* 0x000fea0003800200 */
.L_x_25330:
        /* <DEDUP_REMOVED lines=61> */
.L_x_25328:
[----:B------:R-:W-:Y:S05]  /*48b20*/  BSYNC.RECONVERGENT B1 ;  /* 0x0000000000017941 */ /* 0x000fea0003800200 */
.L_x_25327:
[----:B------:R-:W-:Y:S01]  /*48b30*/  I2FP.F32.U32 R3, R3 ;  /* 0x0000000300037245 */ /* 0x000fe20000201000 */
[----:B------:R-:W-:Y:S01]  /*48b40*/  BSSY.RECONVERGENT B1, `(.L_x_25332) ;  /* 0x000005c000017945 */ /* 0x000fe20003800200 */
[----:B------:R-:W-:Y:S02]  /*48b50*/  ISETP.NE.AND P4, PT, R2, 0x1, PT ;  /* 0x000000010200780c */ /* 0x000fe40003f85270 */
[----:B------:R-:W-:Y:S01]  /*48b60*/  MOV R14, 0x2 ;  /* 0x00000002000e7802 */ /* 0x000fe20000000f00 */
        /* <DEDUP_REMOVED lines=14> */
.L_x_25334:
        /* <DEDUP_REMOVED lines=13> */
.L_x_25336:
[----:B------:R-:W-:Y:S05]  /*48d20*/  BSYNC.RECONVERGENT B2 ;  /* 0x0000000000027941 */ /* 0x000fea0003800200 */
.L_x_25335:
        /* <DEDUP_REMOVED lines=61> */
.L_x_25333:
[----:B------:R-:W-:Y:S05]  /*49100*/  BSYNC.RECONVERGENT B1 ;  /* 0x0000000000017941 */ /* 0x000fea0003800200 */
.L_x_25332:
        /* <DEDUP_REMOVED lines=24> */
.L_x_25339:
        /* <DEDUP_REMOVED lines=13> */
.L_x_25341:
[----:B------:R-:W-:Y:S05]  /*49360*/  BSYNC.RECONVERGENT B2 ;  /* 0x0000000000027941 */ /* 0x000fea0003800200 */
.L_x_25340:
        /* <DEDUP_REMOVED lines=19> */
[----:B------:R-:W-:Y:S01]  /*494a0*/  IMAD.WIDE.U32 R190, R2, -0x2daee0ad, RZ ;  /* 0xd2511f5302be7825 */ /* 0x000fe200078e00ff */
[C---:B------:R-:W-:Y:S02]  /*494b0*/  IADD3 R2, PT, PT, R23.reuse, 0x32370b8f, RZ ;  /* 0x32370b8f17027810 */ /* 0x040fe40007ffe0ff */
[----:B------:R-:W-:Y:S02]  /*494c0*/  IADD3 R12, PT, PT, R23, -0x126145ec, RZ ;  /* 0xed9eba14170c7810 */ /* 0x000fe40007ffe0ff */
        /* <DEDUP_REMOVED lines=38> */
[----:B------:R-:W-:-:S07]  /*49730*/  IMAD.MOV.U32 R188, RZ, RZ, R190 ;  /* 0x000000ffffbc7224 */ /* 0x000fce00078e00be */
.L_x_25338:
[----:B------:R-:W-:Y:S05]  /*49740*/  BSYNC.RECONVERGENT B1 ;  /* 0x0000000000017941 */ /* 0x000fea0003800200 */
.L_x_25337:
        /* <DEDUP_REMOVED lines=19> */
.L_x_25344:
        /* <DEDUP_REMOVED lines=13> */
.L_x_25346:
[----:B------:R-:W-:Y:S05]  /*49950*/  BSYNC.RECONVERGENT B2 ;  /* 0x0000000000027941 */ /* 0x000fea0003800200 */
.L_x_25345:
        /* <DEDUP_REMOVED lines=61> */
.L_x_25343:
[----:B------:R-:W-:Y:S05]  /*49d30*/  BSYNC.RECONVERGENT B1 ;  /* 0x0000000000017941 */ /* 0x000fea0003800200 */
.L_x_25342:
        /* <DEDUP_REMOVED lines=23> */
.L_x_25349:
        /* <DEDUP_REMOVED lines=13> */
.L_x_25351:
[----:B------:R-:W-:Y:S05]  /*49f80*/  BSYNC.RECONVERGENT B2 ;  /* 0x0000000000027941 */ /* 0x000fea0003800200 */
.L_x_25350:
        /* <DEDUP_REMOVED lines=61> */
.L_x_25348:
[----:B------:R-:W-:Y:S05]  /*4a360*/  BSYNC.RECONVERGENT B1 ;  /* 0x0000000000017941 */ /* 0x000fea0003800200 */
.L_x_25347:
        /* <DEDUP_REMOVED lines=8> */
[----:B------:R-:W-:Y:S01]  /*4a3f0*/  MOV R14, 0x2 ;  /* 0x00000002000e7802 */ /* 0x000fe20000000f00 */
        /* <DEDUP_REMOVED lines=9> */
.L_x_25354:
        /* <DEDUP_REMOVED lines=16> */
.L_x_25356:
[----:B------:R-:W-:Y:S05]  /*4a590*/  BSYNC.RECONVERGENT B2 ;  /* 0x0000000000027941 */ /* 0x000fea0003800200 */
.L_x_25355:
        /* <DEDUP_REMOVED lines=61> */
.L_x_25353:
[----:B------:R-:W-:Y:S05]  /*4a970*/  BSYNC.RECONVERGENT B1 ;  /* 0x0000000000017941 */ /* 0x000fea0003800200 */
.L_x_25352:
        /* <DEDUP_REMOVED lines=12> */
.L_x_25276:
        /* <DEDUP_REMOVED lines=16> */
.L_x_25360:
        /* <DEDUP_REMOVED lines=13> */
.L_x_25362:
[----:B------:R-:W-:Y:S05]  /*4ac10*/  BSYNC.RECONVERGENT B2 ;  /* 0x0000000000027941 */ /* 0x000fea0003800200 */
.L_x_25361:
        /* <DEDUP_REMOVED lines=59> */
[----:B------:R-:W-:Y:S02]  /*4afd0*/  MOV R12, R14 ;  /* 0x0000000e000c7202 */ /* 0x000fe40000000f00 */
[----:B------:R-:W-:-:S07]  /*4afe0*/  MOV R165, R10 ;  /* 0x0000000a00a57202 */ /* 0x000fce0000000f00 */
.L_x_25359:
[----:B------:R-:W-:Y:S05]  /*4aff0*/  BSYNC.RECONVERGENT B1 ;  /* 0x0000000000017941 */ /* 0x000fea0003800200 */
.L_x_25358:
[----:B------:R-:W0:Y:S01]  /*4b000*/  LDC R216, c[0x0][0x404] ;  /* 0x00010100ffd87b82 */ /* 0x000e220000000800 */
[----:B------:R-:W-:Y:S01]  /*4b010*/  HFMA2 R228, -RZ, RZ, 0.1171875, 0 ;  /* 0x2f800000ffe47431 */ /* 0x000fe200000001ff */
[----:B------:R-:W-:Y:S01]  /*4b020*/  I2FP.F32.U32 R10, R165 ;  /* 0x000000a5000a7245 */ /* 0x000fe20000201000 */
[----:B------:R-:W-:Y:S01]  /*4b030*/  BSSY.RECONVERGENT B1, `(.L_x_25363) ;  /* 0x000005e000017945 */ /* 0x000fe20003800200 */
[----:B------:R-:W-:Y:S01]  /*4b040*/  LOP3.LUT R17, R17, 0xffffffef, RZ, 0xc0, !PT ;  /* 0xffffffef11117812 */ /* 0x000fe200078ec0ff */
[----:B------:R-:W-:Y:S01]  /*4b050*/  IMAD.MOV.U32 R166, RZ, RZ, R12 ;  /* 0x000000ffffa67224 */ /* 0x000fe200078e000c */
[----:B-----5:R-:W-:Y:S02]  /*4b060*/  PRMT R14, R168, 0x7632, R14 ;  /* 0x00007632a80e7816 */ /* 0x020fe4000000000e */
[----:B------:R-:W-:Y:S01]  /*4b070*/  MOV R165, 0x2 ;  /* 0x0000000200a57802 */ /* 0x000fe20000000f00 */
        /* <DEDUP_REMOVED lines=14> */
.L_x_25365:
        /* <DEDUP_REMOVED lines=13> */
.L_x_25367:
[----:B------:R-:W-:Y:S05]  /*4b230*/  BSYNC.RECONVERGENT B2 ;  /* 0x0000000000027941 */ /* 0x000fea0003800200 */
.L_x_25366:
        /* <DEDUP_REMOVED lines=61> */
.L_x_25364:
[----:B------:R-:W-:Y:S05]  /*4b610*/  BSYNC.RECONVERGENT B1 ;  /* 0x0000000000017941 */ /* 0x000fea0003800200 */
.L_x_25363:
[----:B------:R-:W-:Y:S01]  /*4b620*/  I2FP.F32.U32 R164, R166 ;  /* 0x000000a600a47245 */ /* 0x000fe20000201000 */
[----:B------:R-:W-:Y:S01]  /*4b630*/  BSSY.RECONVERGENT B1, `(.L_x_25368) ;  /* 0x000005d000017945 */ /* 0x000fe20003800200 */
[----:B------:R-:W-:Y:S02]  /*4b640*/  LOP3.LUT R17, R17, 0xfffffff7, RZ, 0xc0, !PT ;  /* 0xfffffff711117812 */ /* 0x000fe400078ec0ff */
[----:B------:R-:W-:Y:S01]  /*4b650*/  MOV R166, 0x2 ;  /* 0x0000000200a67802 */ /* 0x000fe20000000f00 */
        /* <DEDUP_REMOVED lines=15> */
.L_x_25370:
        /* <DEDUP_REMOVED lines=13> */
.L_x_25372:
[----:B------:R-:W-:Y:S05]  /*4b820*/  BSYNC.RECONVERGENT B2 ;  /* 0x0000000000027941 */ /* 0x000fea0003800200 */
.L_x_25371:
        /* <DEDUP_REMOVED lines=61> */
.L_x_25369:
[----:B------:R-:W-:Y:S05]  /*4bc00*/  BSYNC.RECONVERGENT B1 ;  /* 0x0000000000017941 */ /* 0x000fea0003800200 */
.L_x_25368:
        /* <DEDUP_REMOVED lines=20> */
.L_x_25375:
        /* <DEDUP_REMOVED lines=13> */
.L_x_25377:
[----:B------:R-:W-:Y:S05]  /*4be20*/  BSYNC.RECONVERGENT B2 ;  /* 0x0000000000027941 */ /* 0x000fea0003800200 */
.L_x_25376:
        /* <DEDUP_REMOVED lines=61> */
.L_x_25374:
[----:B------:R-:W-:Y:S05]  /*4c200*/  BSYNC.RECONVERGENT B1 ;  /* 0x0000000000017941 */ /* 0x000fea0003800200 */
.L_x_25373:
        /* <DEDUP_REMOVED lines=19> */
.L_x_25380:
        /* <DEDUP_REMOVED lines=13> */
.L_x_25382:
[----:B------:R-:W-:Y:S05]  /*4c410*/  BSYNC.RECONVERGENT B2 ;  /* 0x0000000000027941 */ /* 0x000fea0003800200 */
.L_x_25381:
        /* <DEDUP_REMOVED lines=61> */
.L_x_25379:
[----:B------:R-:W-:Y:S05]  /*4c7f0*/  BSYNC.RECONVERGENT B1 ;  /* 0x0000000000017941 */ /* 0x000fea0003800200 */
.L_x_25378:
        /* <DEDUP_REMOVED lines=18> */
.L_x_25385:
        /* <DEDUP_REMOVED lines=13> */
.L_x_25387:
[----:B------:R-:W-:Y:S05]  /*4c9f0*/  BSYNC.RECONVERGENT B2 ;  /* 0x0000000000027941 */ /* 0x000fea0003800200 */
.L_x_25386:
        /* <DEDUP_REMOVED lines=61> */
.L_x_25384:
[----:B------:R-:W-:Y:S05]  /*4cdd0*/  BSYNC.RECONVERGENT B1 ;  /* 0x0000000000017941 */ /* 0x000fea0003800200 */
.L_x_25383:
        /* <DEDUP_REMOVED lines=17> */
.L_x_25390:
        /* <DEDUP_REMOVED lines=13> */
.L_x_25392:
[----:B------:R-:W-:Y:S05]  /*4cfc0*/  BSYNC.RECONVERGENT B2 ;  /* 0x0000000000027941 */ /* 0x000fea0003800200 */
.L_x_25391:
        /* <DEDUP_REMOVED lines=61> */
.L_x_25389:
[----:B------:R-:W-:Y:S05]  /*4d3a0*/  BSYNC.RECONVERGENT B1 ;  /* 0x0000000000017941 */ /* 0x000fea0003800200 */
.L_x_25388:
        /* <DEDUP_REMOVED lines=18> */
.L_x_25395:
        /* <DEDUP_REMOVED lines=13> */
.L_x_25397:
[----:B------:R-:W-:Y:S05]  /*4d5a0*/  BSYNC.RECONVERGENT B2 ;  /* 0x0000000000027941 */ /* 0x000fea0003800200 */
.L_x_25396:
        /* <DEDUP_REMOVED lines=61> */
.L_x_25394:
[----:B------:R-:W-:Y:S05]  /*4d980*/  BSYNC.RECONVERGENT B1 ;  /* 0x0000000000017941 */ /* 0x000fea0003800200 */
.L_x_25393:
        /* <DEDUP_REMOVED lines=42> */
.L_x_25357:
        /* <DEDUP_REMOVED lines=44> */
.L_x_25398:
[----:B------:R-:W-:Y:S01]  /*4def0*/  IMAD.MOV.U32 R10, RZ, RZ, R188 ;  /* 0x000000ffff0a7224 */ /* 0x000fe200078e00bc */
[----:B------:R-:W-:-:S07]  /*4df00*/  IADD3 R21, PT, PT, R21, 0x20, RZ ;  /* 0x0000002015157810 */ /* 0x000fce0007ffe0ff */
.L_x_25275:
[----:B------:R-:W-:Y:S05]  /*4df10*/  BSYNC.RECONVERGENT B0 ;  /* 0x0000000000007941 */ /* 0x000fea0003800200 */
.L_x_25274:
        /* <DEDUP_REMOVED lines=36> */
.L_x_25404:
        /* <DEDUP_REMOVED lines=13> */
.L_x_25406:
[----:B------:R-:W-:Y:S05]  /*4e230*/  BSYNC.RECONVERGENT B2 ;  /* 0x0000000000027941 */ /* 0x000fea0003800200 */
.L_x_25405:
        /* <DEDUP_REMOVED lines=61> */
.L_x_25403:
[----:B------:R-:W-:Y:S05]  /*4e610*/  BSYNC.RECONVERGENT B1 ;  /* 0x0000000000017941 */ /* 0x000fea0003800200 */
.L_x_25402:
        /* <DEDUP_REMOVED lines=24> */
.L_x_25409:
        /* <DEDUP_REMOVED lines=13> */
.L_x_25411:
[----:B------:R-:W-:Y:S05]  /*4e870*/  BSYNC.RECONVERGENT B2 ;  /* 0x0000000000027941 */ /* 0x000fea0003800200 */
.L_x_25410:
        /* <DEDUP_REMOVED lines=61> */
.L_x_25408:
[----:B------:R-:W-:Y:S05]  /*4ec50*/  BSYNC.RECONVERGENT B1 ;  /* 0x0000000000017941 */ /* 0x000fea0003800200 */
.L_x_25407:
        /* <DEDUP_REMOVED lines=24> */
.L_x_25414:
        /* <DEDUP_REMOVED lines=13> */
.L_x_25416:
[----:B------:R-:W-:Y:S05]  /*4eeb0*/  BSYNC.RECONVERGENT B2 ;  /* 0x0000000000027941 */ /* 0x000fea0003800200 */
.L_x_25415:
        /* <DEDUP_REMOVED lines=61> */
.L_x_25413:
[----:B------:R-:W-:Y:S05]  /*4f290*/  BSYNC.RECONVERGENT B1 ;  /* 0x0000000000017941 */ /* 0x000fea0003800200 */
.L_x_25412:
        /* <DEDUP_REMOVED lines=20> */
.L_x_25419:
        /* <DEDUP_REMOVED lines=13> */
.L_x_25421:
[----:B------:R-:W-:Y:S05]  /*4f4b0*/  BSYNC.RECONVERGENT B2 ;  /* 0x0000000000027941 */ /* 0x000fea0003800200 */
.L_x_25420:
        /* <DEDUP_REMOVED lines=61> */
.L_x_25418:
[----:B------:R-:W-:Y:S05]  /*4f890*/  BSYNC.RECONVERGENT B1 ;  /* 0x0000000000017941 */ /* 0x000fea0003800200 */
.L_x_25417:
        /* <DEDUP_REMOVED lines=25> */
.L_x_25424:
        /* <DEDUP_REMOVED lines=13> */
.L_x_25426:
[----:B------:R-:W-:Y:S05]  /*4fb00*/  BSYNC.RECONVERGENT B2 ;  /* 0x0000000000027941 */ /* 0x000fea0003800200 */
.L_x_25425:
        /* <DEDUP_REMOVED lines=61> */
.L_x_25423:
[----:B------:R-:W-:Y:S05]  /*4fee0*/  BSYNC.RECONVERGENT B1 ;  /* 0x0000000000017941 */ /* 0x000fea0003800200 */
.L_x_25422:
        /* <DEDUP_REMOVED lines=21> */
.L_x_25429:
        /* <DEDUP_REMOVED lines=13> */
.L_x_25431:
[----:B------:R-:W-:Y:S05]  /*50110*/  BSYNC.RECONVERGENT B2 ;  /* 0x0000000000027941 */ /* 0x000fea0003800200 */
.L_x_25430:
        /* <DEDUP_REMOVED lines=61> */
.L_x_25428:
[----:B------:R-:W-:Y:S05]  /*504f0*/  BSYNC.RECONVERGENT B1 ;  /* 0x0000000000017941 */ /* 0x000fea0003800200 */
.L_x_25427:
        /* <DEDUP_REMOVED lines=24> */
.L_x_25434:
        /* <DEDUP_REMOVED lines=13> */
.L_x_25436:
[----:B------:R-:W-:Y:S05]  /*50750*/  BSYNC.RECONVERGENT B2 ;  /* 0x0000000000027941 */ /* 0x000fea0003800200 */
.L_x_25435:
        /* <DEDUP_REMOVED lines=61> */
.L_x_25433:
[----:B------:R-:W-:Y:S05]  /*50b30*/  BSYNC.RECONVERGENT B1 ;  /* 0x0000000000017941 */ /* 0x000fea0003800200 */
.L_x_25432:
        /* <DEDUP_REMOVED lines=20> */
.L_x_25439:
        /* <DEDUP_REMOVED lines=13> */
.L_x_25441:
[----:B------:R-:W-:Y:S05]  /*50d50*/  BSYNC.RECONVERGENT B2 ;  /* 0x0000000000027941 */ /* 0x000fea0003800200 */
.L_x_25440:
        /* <DEDUP_REMOVED lines=61> */
.L_x_25438:
[----:B------:R-:W-:Y:S05]  /*51130*/  BSYNC.RECONVERGENT B1 ;  /* 0x0000000000017941 */ /* 0x000fea0003800200 */
.L_x_25437:
        /* <DEDUP_REMOVED lines=25> */
.L_x_25444:
        /* <DEDUP_REMOVED lines=13> */
.L_x_25446:
[----:B------:R-:W-:Y:S05]  /*513a0*/  BSYNC.RECONVERGENT B2 ;  /* 0x0000000000027941 */ /* 0x000fea0003800200 */
.L_x_25445:
        /* <DEDUP_REMOVED lines=61> */
.L_x_25443:
[----:B------:R-:W-:Y:S05]  /*51780*/  BSYNC.RECONVERGENT B1 ;  /* 0x0000000000017941 */ /* 0x000fea0003800200 */
.L_x_25442:
        /* <DEDUP_REMOVED lines=19> */
.L_x_25449:
        /* <DEDUP_REMOVED lines=13> */
.L_x_25451:
[----:B------:R-:W-:Y:S05]  /*51990*/  BSYNC.RECONVERGENT B2 ;  /* 0x0000000000027941 */ /* 0x000fea0003800200 */
.L_x_25450:
        /* <DEDUP_REMOVED lines=61> */
.L_x_25448:
[----:B------:R-:W-:Y:S05]  /*51d70*/  BSYNC.RECONVERGENT B1 ;  /* 0x0000000000017941 */ /* 0x000fea0003800200 */
.L_x_25447:
        /* <DEDUP_REMOVED lines=24> */
.L_x_25454:
        /* <DEDUP_REMOVED lines=13> */
.L_x_25456:
[----:B------:R-:W-:Y:S05]  /*51fd0*/  BSYNC.RECONVERGENT B2 ;  /* 0x0000000000027941 */ /* 0x000fea0003800200 */
.L_x_25455:
        /* <DEDUP_REMOVED lines=61> */
.L_x_25453:
[----:B------:R-:W-:Y:S05]  /*523b0*/  BSYNC.RECONVERGENT B1 ;  /* 0x0000000000017941 */ /* 0x000fea0003800200 */
.L_x_25452:
        /* <DEDUP_REMOVED lines=18> */
.L_x_25459:
        /* <DEDUP_REMOVED lines=13> */
.L_x_25461:
[----:B------:R-:W-:Y:S05]  /*525b0*/  BSYNC.RECONVERGENT B2 ;  /* 0x0000000000027941 */ /* 0x000fea0003800200 */
.L_x_25460:
        /* <DEDUP_REMOVED lines=61> */
.L_x_25458:
[----:B------:R-:W-:Y:S05]  /*52990*/  BSYNC.RECONVERGENT B1 ;  /* 0x0000000000017941 */ /* 0x000fea0003800200 */
.L_x_25457:
        /* <DEDUP_REMOVED lines=24> */
.L_x_25464:
        /* <DEDUP_REMOVED lines=13> */
.L_x_25466:
[----:B------:R-:W-:Y:S05]  /*52bf0*/  BSYNC.RECONVERGENT B2 ;  /* 0x0000000000027941 */ /* 0x000fea0003800200 */
.L_x_25465:
        /* <DEDUP_REMOVED lines=61> */
.L_x_25463:
[----:B------:R-:W-:Y:S05]  /*52fd0*/  BSYNC.RECONVERGENT B1 ;  /* 0x0000000000017941 */ /* 0x000fea0003800200 */
.L_x_25462:
        /* <DEDUP_REMOVED lines=19> */
.L_x_25469:
        /* <DEDUP_REMOVED lines=13> */
.L_x_25471:
[----:B------:R-:W-:Y:S05]  /*531e0*/  BSYNC.RECONVERGENT B2 ;  /* 0x0000000000027941 */ /* 0x000fea0003800200 */
.L_x_25470:
        /* <DEDUP_REMOVED lines=61> */
.L_x_25468:
[----:B------:R-:W-:Y:S05]  /*535c0*/  BSYNC.RECONVERGENT B1 ;  /* 0x0000000000017941 */ /* 0x000fea0003800200 */
.L_x_25467:
        /* <DEDUP_REMOVED lines=23> */
.L_x_25474:
        /* <DEDUP_REMOVED lines=13> */
.L_x_25476:
[----:B------:R-:W-:Y:S05]  /*53810*/  BSYNC.RECONVERGENT B2 ;  /* 0x0000000000027941 */ /* 0x000fea0003800200 */
.L_x_25475:
        /* <DEDUP_REMOVED lines=61> */
.L_x_25473:
[----:B------:R-:W-:Y:S05]  /*53bf0*/  BSYNC.RECONVERGENT B1 ;  /* 0x0000000000017941 */ /* 0x000fea0003800200 */
.L_x_25472:
        /* <DEDUP_REMOVED lines=18> */
.L_x_25479:
        /* <DEDUP_REMOVED lines=16> */
.L_x_25481:
[----:B------:R-:W-:Y:S05]  /*53e20*/  BSYNC.RECONVERGENT B2 ;  /* 0x0000000000027941 */ /* 0x000fea0003800200 */
.L_x_25480:
        /* <DEDUP_REMOVED lines=61> */
.L_x_25478:
[----:B------:R-:W-:Y:S05]  /*54200*/  BSYNC.RECONVERGENT B1 ;  /* 0x0000000000017941 */ /* 0x000fea0003800200 */
.L_x_25477:
        /* <DEDUP_REMOVED lines=12> */
.L_x_25401:
        /* <DEDUP_REMOVED lines=16> */
.L_x_25485:
        /* <DEDUP_REMOVED lines=13> */
.L_x_25487:
[----:B------:R-:W-:Y:S05]  /*544a0*/  BSYNC.RECONVERGENT B2 ;  /* 0x0000000000027941 */ /* 0x000fea0003800200 */
.L_x_25486:
        /* <DEDUP_REMOVED lines=61> */
.L_x_25484:
[----:B------:R-:W-:Y:S05]  /*54880*/  BSYNC.RECONVERGENT B1 ;  /* 0x0000000000017941 */ /* 0x000fea0003800200 */
.L_x_25483:
        /* <DEDUP_REMOVED lines=22> */
.L_x_25490:
        /* <DEDUP_REMOVED lines=13> */
.L_x_25492:
[----:B------:R-:W-:Y:S05]  /*54ac0*/  BSYNC.RECONVERGENT B2 ;  /* 0x0000000000027941 */ /* 0x000fea0003800200 */
.L_x_25491:
        /* <DEDUP_REMOVED lines=61> */
.L_x_25489:
[----:B------:R-:W-:Y:S05]  /*54ea0*/  BSYNC.RECONVERGENT B1 ;  /* 0x0000000000017941 */ /* 0x000fea0003800200 */
.L_x_25488:
        /* <DEDUP_REMOVED lines=19> */
.L_x_25495:
        /* <DEDUP_REMOVED lines=13> */
.L_x_25497:
[----:B------:R-:W-:Y:S05]  /*550b0*/  BSYNC.RECONVERGENT B2 ;  /* 0x0000000000027941 */ /* 0x000fea0003800200 */
.L_x_25496:
        /* <DEDUP_REMOVED lines=61> */
.L_x_25494:
[----:B------:R-:W-:Y:S05]  /*55490*/  BSYNC.RECONVERGENT B1 ;  /* 0x0000000000017941 */ /* 0x000fea0003800200 */
.L_x_25493:
        /* <DEDUP_REMOVED lines=20> */
.L_x_25500:
        /* <DEDUP_REMOVED lines=13> */
.L_x_25502:
[----:B------:R-:W-:Y:S05]  /*556b0*/  BSYNC.RECONVERGENT B2 ;  /* 0x0000000000027941 */ /* 0x000fea0003800200 */
.L_x_25501:
        /* <DEDUP_REMOVED lines=61> */
.L_x_25499:
[----:B------:R-:W-:Y:S05]  /*55a90*/  BSYNC.RECONVERGENT B1 ;  /* 0x0000000000017941 */ /* 0x000fea0003800200 */
.L_x_25498:
        /* <DEDUP_REMOVED lines=19> */
.L_x_25505:
        /* <DEDUP_REMOVED lines=13> */
.L_x_25507:
[----:B------:R-:W-:Y:S05]  /*55ca0*/  BSYNC.RECONVERGENT B2 ;  /* 0x0000000000027941 */ /* 0x000fea0003800200 */
.L_x_25506:
        /* <DEDUP_REMOVED lines=61> */
.L_x_25504:
[----:B------:R-:W-:Y:S05]  /*56080*/  BSYNC.RECONVERGENT B1 ;  /* 0x0000000000017941 */ /* 0x000fea0003800200 */
.L_x_25503:
        /* <DEDUP_REMOVED lines=18> */
.L_x_25510:
        /* <DEDUP_REMOVED lines=13> */
.L_x_25512:
[----:B------:R-:W-:Y:S05]  /*56280*/  BSYNC.RECONVERGENT B2 ;  /* 0x0000000000027941 */ /* 0x000fea0003800200 */
.L_x_25511:
        /* <DEDUP_REMOVED lines=61> */
.L_x_25509:
[----:B------:R-:W-:Y:S05]  /*56660*/  BSYNC.RECONVERGENT B1 ;  /* 0x0000000000017941 */ /* 0x000fea0003800200 */
.L_x_25508:
        /* <DEDUP_REMOVED lines=17> */
.L_x_25515:
        /* <DEDUP_REMOVED lines=13> */
.L_x_25517:
[----:B------:R-:W-:Y:S05]  /*56850*/  BSYNC.RECONVERGENT B2 ;  /* 0x0000000000027941 */ /* 0x000fea0003800200 */
.L_x_25516:
        /* <DEDUP_REMOVED lines=61> */
.L_x_25514:
[----:B------:R-:W-:Y:S05]  /*56c30*/  BSYNC.RECONVERGENT B1 ;  /* 0x0000000000017941 */ /* 0x000fea0003800200 */
.L_x_25513:
        /* <DEDUP_REMOVED lines=18> */
.L_x_25520:
        /* <DEDUP_REMOVED lines=13> */
.L_x_25522:
[----:B------:R-:W-:Y:S05]  /*56e30*/  BSYNC.RECONVERGENT B2 ;  /* 0x0000000000027941 */ /* 0x000fea0003800200 */
.L_x_25521:
        /* <DEDUP_REMOVED lines=61> */
.L_x_25519:
[----:B------:R-:W-:Y:S05]  /*57210*/  BSYNC.RECONVERGENT B1 ;  /* 0x0000000000017941 */ /* 0x000fea0003800200 */
.L_x_25518:
        /* <DEDUP_REMOVED lines=42> */
.L_x_25482:
        /* <DEDUP_REMOVED lines=44> */
.L_x_25523:
[----:B------:R-:W-:Y:S01]  /*57780*/  MOV R10, R188 ;  /* 0x000000bc000a7202 */ /* 0x000fe20000000f00 */
[----:B------:R-:W-:-:S07]  /*57790*/  VIADD R21, R21, 0x20 ;  /* 0x0000002015157836 */ /* 0x000fce0000000000 */
.L_x_25400:
[----:B------:R-:W-:Y:S05]  /*577a0*/  BSYNC.RECONVERGENT B0 ;  /* 0x0000000000007941 */ /* 0x000fea0003800200 */
.L_x_25399:
        /* <DEDUP_REMOVED lines=36> */
.L_x_25529:
        /* <DEDUP_REMOVED lines=13> */
.L_x_25531:
[----:B------:R-:W-:Y:S05]  /*57ac0*/  BSYNC.RECONVERGENT B2 ;  /* 0x0000000000027941 */ /* 0x000fea0003800200 */
.L_x_25530:
        /* <DEDUP_REMOVED lines=61> */
.L_x_25528:
[----:B------:R-:W-:Y:S05]  /*57ea0*/  BSYNC.RECONVERGENT B1 ;  /* 0x0000000000017941 */ /* 0x000fea0003800200 */
.L_x_25527:
        /* <DEDUP_REMOVED lines=24> */
.L_x_25534:
        /* <DEDUP_REMOVED lines=13> */
.L_x_25536:
[----:B------:R-:W-:Y:S05]  /*58100*/  BSYNC.RECONVERGENT B2 ;  /* 0x0000000000027941 */ /* 0x000fea0003800200 */
.L_x_25535:
        /* <DEDUP_REMOVED lines=61> */
.L_x_25533:
[----:B------:R-:W-:Y:S05]  /*584e0*/  BSYNC.RECONVERGENT B1 ;  /* 0x0000000000017941 */ /* 0x000fea0003800200 */
.L_x_25532:
        /* <DEDUP_REMOVED lines=24> */
.L_x_25539:
        /* <DEDUP_REMOVED lines=13> */
.L_x_25541:
[----:B------:R-:W-:Y:S05]  /*58740*/  BSYNC.RECONVERGENT B2 ;  /* 0x0000000000027941 */ /* 0x000fea0003800200 */
.L_x_25540:
        /* <DEDUP_REMOVED lines=61> */
.L_x_25538:
[----:B------:R-:W-:Y:S05]  /*58b20*/  BSYNC.RECONVERGENT B1 ;  /* 0x0000000000017941 */ /* 0x000fea0003800200 */
.L_x_25537:
        /* <DEDUP_REMOVED lines=20> */
.L_x_25544:
        /* <DEDUP_REMOVED lines=13> */
.L_x_25546:
[----:B------:R-:W-:Y:S05]  /*58d40*/  BSYNC.RECONVERGENT B2 ;  /* 0x0000000000027941 */ /* 0x000fea0003800200 */
.L_x_25545:
        /* <DEDUP_REMOVED lines=61> */
.L_x_25543:
[----:B------:R-:W-:Y:S05]  /*59120*/  BSYNC.RECONVERGENT B1 ;  /* 0x0000000000017941 */ /* 0x000fea0003800200 */
.L_x_25542:
        /* <DEDUP_REMOVED lines=25> */
.L_x_25549:
        /* <DEDUP_REMOVED lines=13> */
.L_x_25551:
[----:B------:R-:W-:Y:S05]  /*59390*/  BSYNC.RECONVERGENT B2 ;  /* 0x0000000000027941 */ /* 0x000fea0003800200 */
.L_x_25550:
        /* <DEDUP_REMOVED lines=61> */
.L_x_25548:
[----:B------:R-:W-:Y:S05]  /*59770*/  BSYNC.RECONVERGENT B1 ;  /* 0x0000000000017941 */ /* 0x000fea0003800200 */
.L_x_25547:
        /* <DEDUP_REMOVED lines=21> */
.L_x_25554:
        /* <DEDUP_REMOVED lines=13> */
.L_x_25556:
[----:B------:R-:W-:Y:S05]  /*599a0*/  BSYNC.RECONVERGENT B2 ;  /* 0x0000000000027941 */ /* 0x000fea0003800200 */
.L_x_25555:
        /* <DEDUP_REMOVED lines=61> */
.L_x_25553:
[----:B------:R-:W-:Y:S05]  /*59d80*/  BSYNC.RECONVERGENT B1 ;  /* 0x0000000000017941 */ /* 0x000fea0003800200 */
.L_x_25552:
        /* <DEDUP_REMOVED lines=24> */
.L_x_25559:
        /* <DEDUP_REMOVED lines=13> */
.L_x_25561:
[----:B------:R-:W-:Y:S05]  /*59fe0*/  BSYNC.RECONVERGENT B2 ;  /* 0x0000000000027941 */ /* 0x000fea0003800200 */
.L_x_25560:
        /* <DEDUP_REMOVED lines=61> */
.L_x_25558:
[----:B------:R-:W-:Y:S05]  /*5a3c0*/  BSYNC.RECONVERGENT B1 ;  /* 0x0000000000017941 */ /* 0x000fea0003800200 */
.L_x_25557:
        /* <DEDUP_REMOVED lines=20> */
.L_x_25564:
        /* <DEDUP_REMOVED lines=13> */
.L_x_25566:
[----:B------:R-:W-:Y:S05]  /*5a5e0*/  BSYNC.RECONVERGENT B2 ;  /* 0x0000000000027941 */ /* 0x000fea0003800200 */
.L_x_25565:
        /* <DEDUP_REMOVED lines=61> */
.L_x_25563:
[----:B------:R-:W-:Y:S05]  /*5a9c0*/  BSYNC.RECONVERGENT B1 ;  /* 0x0000000000017941 */ /* 0x000fea0003800200 */
.L_x_25562:
        /* <DEDUP_REMOVED lines=25> */
.L_x_25569:
        /* <DEDUP_REMOVED lines=13> */
.L_x_25571:
[----:B------:R-:W-:Y:S05]  /*5ac30*/  BSYNC.RECONVERGENT B2 ;  /* 0x0000000000027941 */ /* 0x000fea0003800200 */
.L_x_25570:
        /* <DEDUP_REMOVED lines=61> */
.L_x_25568:
[----:B------:R-:W-:Y:S05]  /*5b010*/  BSYNC.RECONVERGENT B1 ;  /* 0x0000000000017941 */ /* 0x000fea0003800200 */
.L_x_25567:
        /* <DEDUP_REMOVED lines=19> */
.L_x_25574:
        /* <DEDUP_REMOVED lines=13> */
.L_x_25576:
[----:B------:R-:W-:Y:S05]  /*5b220*/  BSYNC.RECONVERGENT B2 ;  /* 0x0000000000027941 */ /* 0x000fea0003800200 */
.L_x_25575:
        /* <DEDUP_REMOVED lines=61> */
.L_x_25573:
[----:B------:R-:W-:Y:S05]  /*5b600*/  BSYNC.RECONVERGENT B1 ;  /* 0x0000000000017941 */ /* 0x000fea0003800200 */
.L_x_25572:
        /* <DEDUP_REMOVED lines=24> */
.L_x_25579:
        /* <DEDUP_REMOVED lines=13> */
.L_x_25581:
[----:B------:R-:W-:Y:S05]  /*5b860*/  BSYNC.RECONVERGENT B2 ;  /* 0x0000000000027941 */ /* 0x000fea0003800200 */
.L_x_25580:
        /* <DEDUP_REMOVED lines=61> */
.L_x_25578:
[----:B------:R-:W-:Y:S05]  /*5bc40*/  BSYNC.RECONVERGENT B1 ;  /* 0x0000000000017941 */ /* 0x000fea0003800200 */
.L_x_25577:
        /* <DEDUP_REMOVED lines=18> */
.L_x_25584:
        /* <DEDUP_REMOVED lines=13> */
.L_x_25586:
[----:B------:R-:W-:Y:S05]  /*5be40*/  BSYNC.RECONVERGENT B2 ;  /* 0x0000000000027941 */ /* 0x000fea0003800200 */
.L_x_25585:
        /* <DEDUP_REMOVED lines=61> */
.L_x_25583:
[----:B------:R-:W-:Y:S05]  /*5c220*/  BSYNC.RECONVERGENT B1 ;  /* 0x0000000000017941 */ /* 0x000fea0003800200 */
.L_x_25582:
        /* <DEDUP_REMOVED lines=24> */
.L_x_25589:
        /* <DEDUP_REMOVED lines=13> */
.L_x_25591:
[----:B------:R-:W-:Y:S05]  /*5c480*/  BSYNC.RECONVERGENT B2 ;  /* 0x0000000000027941 */ /* 0x000fea0003800200 */
.L_x_25590:
        /* <DEDUP_REMOVED lines=61> */
.L_x_25588:
[----:B------:R-:W-:Y:S05]  /*5c860*/  BSYNC.RECONVERGENT B1 ;  /* 0x0000000000017941 */ /* 0x000fea0003800200 */
.L_x_25587:
        /* <DEDUP_REMOVED lines=19> */
.L_x_25594:
        /* <DEDUP_REMOVED lines=13> */
.L_x_25596:
[----:B------:R-:W-:Y:S05]  /*5ca70*/  BSYNC.RECONVERGENT B2 ;  /* 0x0000000000027941 */ /* 0x000fea0003800200 */
.L_x_25595:
        /* <DEDUP_REMOVED lines=61> */
.L_x_25593:
[----:B------:R-:W-:Y:S05]  /*5ce50*/  BSYNC.RECONVERGENT B1 ;  /* 0x0000000000017941 */ /* 0x000fea0003800200 */
.L_x_25592:
        /* <DEDUP_REMOVED lines=23> */
.L_x_25599:
        /* <DEDUP_REMOVED lines=13> */
.L_x_25601:
[----:B------:R-:W-:Y:S05]  /*5d0a0*/  BSYNC.RECONVERGENT B2 ;  /* 0x0000000000027941 */ /* 0x000fea0003800200 */
.L_x_25600:
        /* <DEDUP_REMOVED lines=61> */
.L_x_25598:
[----:B------:R-:W-:Y:S05]  /*5d480*/  BSYNC.RECONVERGENT B1 ;  /* 0x0000000000017941 */ /* 0x000fea0003800200 */
.L_x_25597:
        /* <DEDUP_REMOVED lines=18> */
.L_x_25604:
        /* <DEDUP_REMOVED lines=16> */
.L_x_25606:
[----:B------:R-:W-:Y:S05]  /*5d6b0*/  BSYNC.RECONVERGENT B2 ;  /* 0x0000000000027941 */ /* 0x000fea0003800200 */
.L_x_25605:
        /* <DEDUP_REMOVED lines=61> */
.L_x_25603:
[----:B------:R-:W-:Y:S05]  /*5da90*/  BSYNC.RECONVERGENT B1 ;  /* 0x0000000000017941 */ /* 0x000fea0003800200 */
.L_x_25602:
        /* <DEDUP_REMOVED lines=12> */
.L_x_25526:
        /* <DEDUP_REMOVED lines=16> */
.L_x_25610:
        /* <DEDUP_REMOVED lines=13> */
.L_x_25612:
[----:B------:R-:W-:Y:S05]  /*5dd30*/  BSYNC.RECONVERGENT B2 ;  /* 0x0000000000027941 */ /* 0x000fea0003800200 */
.L_x_25611:
        /* <DEDUP_REMOVED lines=61> */
.L_x_25609:
[----:B------:R-:W-:Y:S05]  /*5e110*/  BSYNC.RECONVERGENT B1 ;  /* 0x0000000000017941 */ /* 0x000fea0003800200 */
.L_x_25608:
        /* <DEDUP_REMOVED lines=22> */
.L_x_25615:
        /* <DEDUP_REMOVED lines=13> */
.L_x_25617:
[----:B------:R-:W-:Y:S05]  /*5e350*/  BSYNC.RECONVERGENT B2 ;  /* 0x0000000000027941 */ /* 0x000fea0003800200 */
.L_x_25616:
        /* <DEDUP_REMOVED lines=61> */
.L_x_25614:
[----:B------:R-:W-:Y:S05]  /*5e730*/  BSYNC.RECONVERGENT B1 ;  /* 0x0000000000017941 */ /* 0x000fea0003800200 */
.L_x_25613:
        /* <DEDUP_REMOVED lines=19> */
.L_x_25620:
        /* <DEDUP_REMOVED lines=13> */
.L_x_25622:
[----:B------:R-:W-:Y:S05]  /*5e940*/  BSYNC.RECONVERGENT B2 ;  /* 0x0000000000027941 */ /* 0x000fea0003800200 */
.L_x_25621:
        /* <DEDUP_REMOVED lines=61> */
.L_x_25619:
[----:B------:R-:W-:Y:S05]  /*5ed20*/  BSYNC.RECONVERGENT B1 ;  /* 0x0000000000017941 */ /* 0x000fea0003800200 */
.L_x_25618:
        /* <DEDUP_REMOVED lines=20> */
.L_x_25625:
        /* <DEDUP_REMOVED lines=13> */
.L_x_25627:
[----:B------:R-:W-:Y:S05]  /*5ef40*/  BSYNC.RECONVERGENT B2 ;  /* 0x0000000000027941 */ /* 0x000fea0003800200 */
.L_x_25626:
        /* <DEDUP_REMOVED lines=61> */
.L_x_25624:
[----:B------:R-:W-:Y:S05]  /*5f320*/  BSYNC.RECONVERGENT B1 ;  /* 0x0000000000017941 */ /* 0x000fea0003800200 */
.L_x_25623:
        /* <DEDUP_REMOVED lines=19> */
.L_x_25630:
        /* <DEDUP_REMOVED lines=13> */
.L_x_25632:
[----:B------:R-:W-:Y:S05]  /*5f530*/  BSYNC.RECONVERGENT B2 ;  /* 0x0000000000027941 */ /* 0x000fea0003800200 */
.L_x_25631:
        /* <DEDUP_REMOVED lines=61> */
.L_x_25629:
[----:B------:R-:W-:Y:S05]  /*5f910*/  BSYNC.RECONVERGENT B1 ;  /* 0x0000000000017941 */ /* 0x000fea0003800200 */
.L_x_25628:
        /* <DEDUP_REMOVED lines=18> */
.L_x_25635:
        /* <DEDUP_REMOVED lines=13> */
.L_x_25637:
[----:B------:R-:W-:Y:S05]  /*5fb10*/  BSYNC.RECONVERGENT B2 ;  /* 0x0000000000027941 */ /* 0x000fea0003800200 */
.L_x_25636:
        /* <DEDUP_REMOVED lines=61> */
.L_x_25634:
[----:B------:R-:W-:Y:S05]  /*5fef0*/  BSYNC.RECONVERGENT B1 ;  /* 0x0000000000017941 */ /* 0x000fea0003800200 */
.L_x_25633:
        /* <DEDUP_REMOVED lines=17> */
.L_x_25640:
        /* <DEDUP_REMOVED lines=13> */
.L_x_25642:
[----:B------:R-:W-:Y:S05]  /*600e0*/  BSYNC.RECONVERGENT B2 ;  /* 0x0000000000027941 */ /* 0x000fea0003800200 */
.L_x_25641:
        /* <DEDUP_REMOVED lines=61> */
.L_x_25639:
[----:B------:R-:W-:Y:S05]  /*604c0*/  BSYNC.RECONVERGENT B1 ;  /* 0x0000000000017941 */ /* 0x000fea0003800200 */
.L_x_25638:
        /* <DEDUP_REMOVED lines=18> */
.L_x_25645:
        /* <DEDUP_REMOVED lines=13> */
.L_x_25647:
[----:B------:R-:W-:Y:S05]  /*606c0*/  BSYNC.RECONVERGENT B2 ;  /* 0x0000000000027941 */ /* 0x000fea0003800200 */
.L_x_25646:
        /* <DEDUP_REMOVED lines=61> */
.L_x_25644:
[----:B------:R-:W-:Y:S05]  /*60aa0*/  BSYNC.RECONVERGENT B1 ;  /* 0x0000000000017941 */ /* 0x000fea0003800200 */
.L_x_25643:
        /* <DEDUP_REMOVED lines=42> */
.L_x_25607:
        /* <DEDUP_REMOVED lines=45> */
.L_x_25525:
[----:B------:R-:W-:Y:S05]  /*61020*/  BSYNC.RECONVERGENT B0 ;  /* 0x0000000000007941 */ /* 0x000fea0003800200 */
.L_x_25524:
[----:B------:R-:W-:Y:S01]  /*61030*/  FADD.FTZ R21, RZ, R108 ;  /* 0x0000006cff157221 */ /* 0x000fe20000010000 */
[C---:B------:R-:W-:Y:S01]  /*61040*/  ISETP.GE.U32.AND P5, PT, R19.reuse, 0x20, PT ;  /* 0x000000201300780c */ /* 0x040fe20003fa6070 */
[----:B012---:R-:W0:Y:S01]  /*61050*/  S2R R219, SR_TID.X ;  /* 0x0000000000db7919 */ /* 0x007e220000002100 */
        /* <DEDUP_REMOVED lines=288> */
.L_x_25681:
        /* <DEDUP_REMOVED lines=18> */
[----:B0-----:R-:W3:Y:S04]  /*62380*/  LDL R190, [R1+0x84] ;  /* 0x0000840001be7983 */ /* 0x001ee80000100800 */
[----:B------:R-:W4:Y:S04]  /*62390*/  LDL R218, [R1+0x88] ;  /* 0x0000880001da7983 */ /* 0x000f280000100800 */
[----:B------:R-:W4:Y:S04]  /*623a0*/  LDL R219, [R1+0x8c] ;  /* 0x00008c0001db7983 */ /* 0x000f280000100800 */
        /* <DEDUP_REMOVED lines=8> */
[----:B--2--5:R-:W-:Y:S01]  /*62430*/  FFMA.FTZ R189, R189, R191, R40 ;  /* 0x000000bfbdbd7223 */ /* 0x024fe20000010028 */
[--C-:B------:R-:W-:Y:S01]  /*62440*/  FADD.FTZ R191, R112, -R216.reuse ;  /* 0x800000d870bf7221 */ /* 0x100fe20000010000 */
[----:B---3--:R-:W-:Y:S01]  /*62450*/  FFMA.FTZ R188, R188, R190, R41 ;  /* 0x000000bebcbc7223 */ /* 0x008fe20000010029 */
[--C-:B------:R-:W-:Y:S02]  /*62460*/  FADD.FTZ R190, R111, -R216.reuse ;  /* 0x800000d86fbe7221 */ /* 0x100fe40000010000 */
[C---:B------:R-:W-:Y:S02]  /*62470*/  FMUL.FTZ R191, R21.reuse, R191 ;  /* 0x000000bf15bf7220 */ /* 0x040fe40000410000 */
[----:B------:R-:W-:Y:S01]  /*62480*/  F2FP.BF16.F32.PACK_AB R188, R188, R189 ;  /* 0x000000bdbcbc723e */ /* 0x000fe200000010ff */
[----:B------:R-:W-:Y:S01]  /*62490*/  FADD.FTZ R189, R110, -R216 ;  /* 0x800000d86ebd7221 */ /* 0x000fe20000010000 */
[----:B------:R-:W-:-:S03]  /*624a0*/  FMUL.FTZ R190, R21, R190 ;  /* 0x000000be15be7220 */ /* 0x000fc60000410000 */
[----:B------:R-:W-:Y:S01]  /*624b0*/  FMUL.FTZ R189, R21, R189 ;  /* 0x000000bd15bd7220 */ /* 0x000fe20000410000 */
[----:B----4-:R-:W-:Y:S01]  /*624c0*/  FFMA.FTZ R190, R190, R219, R43 ;  /* 0x000000dbbebe7223 */ /* 0x010fe2000001002b */
[----:B------:R-:W-:Y:S02]  /*624d0*/  FFMA.FTZ R191, R191, R252, R44 ;  /* 0x000000fcbfbf7223 */ /* 0x000fe4000001002c */
        /* <DEDUP_REMOVED lines=17> */
.L_x_25650:
[----:B------:R-:W-:Y:S05]  /*625f0*/  BSYNC.RECONVERGENT B0 ;  /* 0x0000000000007941 */ /* 0x000fea0003800200 */
.L_x_25649:
[----:B------:R-:W-:Y:S01]  /*62600*/  LOP3.LUT P0, RZ, R17, 0x2000, RZ, 0xc0, !PT ;  /* 0x0000200011ff7812 */ /* 0x000fe2000780c0ff */
[----:B------:R-:W-:-:S12]  /*62610*/  BSSY.RECONVERGENT B0, `(.L_x_25651) ;  /* 0x000002a000007945 */ /* 0x000fd80003800200 */
[----:B------:R-:W-:Y:S05]  /*62620*/  @!P0 BRA `(.L_x_25652) ;  /* 0x0000000000a08947 */ /* 0x000fea0003800000 */
[----:B------:R-:W3:Y:S04]  /*62630*/  LDL R252, [R1+0x60] ;  /* 0x0000600001fc7983 */ /* 0x000ee80000100800 */
[----:B0-2---:R-:W2:Y:S04]  /*62640*/  LDL R190, [R1+0x64] ;  /* 0x0000640001be7983 */ /* 0x005ea80000100800 */
        /* <DEDUP_REMOVED lines=17> */
[----:B----4-:R-:W-:Y:S01]  /*62760*/  FFMA.FTZ R190, R190, R191, R27 ;  /* 0x000000bfbebe7223 */ /* 0x010fe2000001001b */
[----:B------:R-:W-:Y:S02]  /*62770*/  FADD.FTZ R191, R120, -R216 ;  /* 0x800000d878bf7221 */ /* 0x000fe40000010000 */
[----:B------:R-:W-:Y:S02]  /*62780*/  FFMA.FTZ R189, R189, R231, R26 ;  /* 0x000000e7bdbd7223 */ /* 0x000fe4000001001a */
[----:B------:R-:W-:-:S03]  /*62790*/  FMUL.FTZ R191, R21, R191 ;  /* 0x000000bf15bf7220 */ /* 0x000fc60000410000 */
[----:B------:R-:W-:Y:S01]  /*627a0*/  F2FP.BF16.F32.PACK_AB R189, R190, R189 ;  /* 0x000000bdbebd723e */ /* 0x000fe200000010ff */
[----:B------:R-:W-:Y:S01]  /*627b0*/  FADD.FTZ R190, R121, -R216 ;  /* 0x800000d879be7221 */ /* 0x000fe20000010000 */
[----:B------:R-:W-:-:S03]  /*627c0*/  FFMA.FTZ R191, R191, R229, R28 ;  /* 0x000000e5bfbf7223 */ /* 0x000fc6000001001c */
[----:B------:R-:W-:-:S04]  /*627d0*/  FMUL.FTZ R190, R21, R190 ;  /* 0x000000be15be7220 */ /* 0x000fc80000410000 */
        /* <DEDUP_REMOVED lines=13> */
.L_x_25652:
[----:B------:R-:W-:Y:S05]  /*628b0*/  BSYNC.RECONVERGENT B0 ;  /* 0x0000000000007941 */ /* 0x000fea0003800200 */
.L_x_25651:
[----:B------:R-:W-:Y:S01]  /*628c0*/  LOP3.LUT P0, RZ, R17, 0x1000, RZ, 0xc0, !PT ;  /* 0x0000100011ff7812 */ /* 0x000fe2000780c0ff */
[----:B------:R-:W-:-:S12]  /*628d0*/  BSSY.RECONVERGENT B0, `(.L_x_25653) ;  /* 0x000002a000007945 */ /* 0x000fd80003800200 */
[----:B------:R-:W-:Y:S05]  /*628e0*/  @!P0 BRA `(.L_x_25654) ;  /* 0x0000000000a08947 */ /* 0x000fea0003800000 */
[----:B------:R-:W4:Y:S04]  /*628f0*/  LDL R252, [R1+0x40] ;  /* 0x0000400001fc7983 */ /* 0x000f280000100800 */
[----:B0-23--:R-:W2:Y:S04]  /*62900*/  LDL R190, [R1+0x44] ;  /* 0x0000440001be7983 */ /* 0x00dea80000100800 */
[----:B------:R-:W3:Y:S04]  /*62910*/  LDL R231, [R1+0x48] ;  /* 0x0000480001e77983 */ /* 0x000ee80000100800 */
[----:B------:R-:W3:Y:S04]  /*62920*/  LDL R191, [R1+0x4c] ;  /* 0x00004c0001bf7983 */ /* 0x000ee80000100800 */
[----:B------:R-:W3:Y:S04]  /*62930*/  LDL R229, [R1+0x30] ;  /* 0x0000300001e57983 */ /* 0x000ee80000100800 */
[----:B------:R-:W3:Y:S04]  /*62940*/  LDL R218, [R1+0x34] ;  /* 0x0000340001da7983 */ /* 0x000ee80000100800 */
[----:B------:R-:W3:Y:S04]  /*62950*/  LDL R228, [R1+0x38] ;  /* 0x0000380001e47983 */ /* 0x000ee80000100800 */
[----:B------:R-:W3:Y:S01]  /*62960*/  LDL R219, [R1+0x3c] ;  /* 0x00003c0001db7983 */ /* 0x000ee20000100800 */
[--C-:B-1----:R-:W-:Y:S01]  /*62970*/  FADD.FTZ R189, R124, -R216.reuse ;  /* 0x800000d87cbd7221 */ /* 0x102fe20000010000 */
        /* <DEDUP_REMOVED lines=10> */
[----:B---3--:R-:W-:Y:S01]  /*62a20*/  FFMA.FTZ R190, R190, R191, R35 ;  /* 0x000000bfbebe7223 */ /* 0x008fe20000010023 */
        /* <DEDUP_REMOVED lines=20> */
.L_x_25654:
[----:B------:R-:W-:Y:S05]  /*62b70*/  BSYNC.RECONVERGENT B0 ;  /* 0x0000000000007941 */ /* 0x000fea0003800200 */
.L_x_25653:
[----:B------:R-:W-:Y:S01]  /*62b80*/  LOP3.LUT P0, RZ, R17, 0x800, RZ, 0xc0, !PT ;  /* 0x0000080011ff7812 */ /* 0x000fe2000780c0ff */
[----:B------:R-:W-:-:S12]  /*62b90*/  BSSY.RECONVERGENT B0, `(.L_x_25655) ;  /* 0x000002a000007945 */ /* 0x000fd80003800200 */
[----:B------:R-:W-:Y:S05]  /*62ba0*/  @!P0 BRA `(.L_x_25656) ;  /* 0x0000000000a08947 */ /* 0x000fea0003800000 */
[----:B------:R-:W2:Y:S04]  /*62bb0*/  LDL R252, [R1+0x20] ;  /* 0x0000200001fc7983 */ /* 0x000ea80000100800 */
[----:B0-234-:R-:W2:Y:S04]  /*62bc0*/  LDL R190, [R1+0x24] ;  /* 0x0000240001be7983 */ /* 0x01dea80000100800 */
[----:B------:R-:W3:Y:S04]  /*62bd0*/  LDL R231, [R1+0x28] ;  /* 0x0000280001e77983 */ /* 0x000ee80000100800 */
[----:B------:R-:W4:Y:S04]  /*62be0*/  LDL R191, [R1+0x2c] ;  /* 0x00002c0001bf7983 */ /* 0x000f280000100800 */
        /* <DEDUP_REMOVED lines=8> */
[----:B-----5:R-:W-:Y:S01]  /*62c70*/  FFMA.FTZ R189, R189, R252, R48 ;  /* 0x000000fcbdbd7223 */ /* 0x020fe20000010030 */
        /* <DEDUP_REMOVED lines=8> */
[----:B---3--:R-:W-:Y:S02]  /*62d00*/  FFMA.FTZ R189, R189, R231, R50 ;  /* 0x000000e7bdbd7223 */ /* 0x008fe40000010032 */
        /* <DEDUP_REMOVED lines=18> */
.L_x_25656:
[----:B------:R-:W-:Y:S05]  /*62e30*/  BSYNC.RECONVERGENT B0 ;  /* 0x0000000000007941 */ /* 0x000fea0003800200 */
.L_x_25655:
[----:B------:R-:W-:Y:S01]  /*62e40*/  LOP3.LUT P0, RZ, R17, 0x400, RZ, 0xc0, !PT ;  /* 0x0000040011ff7812 */ /* 0x000fe2000780c0ff */
[----:B------:R-:W-:-:S12]  /*62e50*/  BSSY.RECONVERGENT B0, `(.L_x_25657) ;  /* 0x0000026000007945 */ /* 0x000fd80003800200 */
[----:B------:R-:W-:Y:S05]  /*62e60*/  @!P0 BRA `(.L_x_25658) ;  /* 0x0000000000908947 */ /* 0x000fea0003800000 */
[----:B0-234-:R-:W2:Y:S04]  /*62e70*/  LDL R219, [R1] ;  /* 0x0000000001db7983 */ /* 0x01dea80000100800 */
[----:B------:R-:W3:Y:S04]  /*62e80*/  LDL R190, [R1+0x4] ;  /* 0x0000040001be7983 */ /* 0x000ee80000100800 */
[----:B------:R-:W4:Y:S04]  /*62e90*/  LDL R218, [R1+0x8] ;  /* 0x0000080001da7983 */ /* 0x000f280000100800 */
[----:B------:R-:W4:Y:S01]  /*62ea0*/  LDL R191, [R1+0xc] ;  /* 0x00000c0001bf7983 */ /* 0x000f220000100800 */
[--C-:B-1----:R-:W-:Y:S01]  /*62eb0*/  FADD.FTZ R189, R140, -R216.reuse ;  /* 0x800000d88cbd7221 */ /* 0x102fe20000010000 */
        /* <DEDUP_REMOVED lines=11> */
[----:B------:R-:W-:Y:S02]  /*62f70*/  FADD.FTZ R191, R144, -R216 ;  /* 0x800000d890bf7221 */ /* 0x000fe40000010000 */
        /* <DEDUP_REMOVED lines=19> */
.L_x_25658:
[----:B------:R-:W-:Y:S05]  /*630b0*/  BSYNC.RECONVERGENT B0 ;  /* 0x0000000000007941 */ /* 0x000fea0003800200 */
.L_x_25657:
        /* <DEDUP_REMOVED lines=35> */
.L_x_25660:
[----:B------:R-:W-:Y:S05]  /*632f0*/  BSYNC.RECONVERGENT B0 ;  /* 0x0000000000007941 */ /* 0x000fea0003800200 */
.L_x_25659:
        /* <DEDUP_REMOVED lines=35> */
.L_x_25662:
[----:B------:R-:W-:Y:S05]  /*63530*/  BSYNC.RECONVERGENT B0 ;  /* 0x0000000000007941 */ /* 0x000fea0003800200 */
.L_x_25661:
        /* <DEDUP_REMOVED lines=35> */
.L_x_25664:
[----:B------:R-:W-:Y:S05]  /*63770*/  BSYNC.RECONVERGENT B0 ;  /* 0x0000000000007941 */ /* 0x000fea0003800200 */
.L_x_25663:
        /* <DEDUP_REMOVED lines=35> */
.L_x_25666:
[----:B------:R-:W-:Y:S05]  /*639b0*/  BSYNC.RECONVERGENT B0 ;  /* 0x0000000000007941 */ /* 0x000fea0003800200 */
.L_x_25665:
        /* <DEDUP_REMOVED lines=34> */
.L_x_25668:
[----:B------:R-:W-:Y:S05]  /*63be0*/  BSYNC.RECONVERGENT B0 ;  /* 0x0000000000007941 */ /* 0x000fea0003800200 */
.L_x_25667:
[----:B01234-:R-:W0:Y:S02]  /*63bf0*/  LDC.64 R188, c[0x0][0x380] ;  /* 0x0000e000ffbc7b82 */ /* 0x01fe240000000a00 */
[----:B0-----:R-:W-:-:S05]  /*63c00*/  IMAD R217, R188, 0x4, R217 ;  /* 0x00000004bcd97824 */ /* 0x001fca00078e02d9 */
[----:B------:R-:W-:-:S13]  /*63c10*/  ISETP.GE.AND P0, PT, R217, R189, PT ;  /* 0x000000bdd900720c */ /* 0x000fda0003f06270 */
[----:B------:R-:W-:Y:S05]  /*63c20*/  @!P0 BRA `(.L_x_25669) ;  /* 0xfffff9dc00888947 */ /* 0x000fea000383ffff */
[----:B------:R-:W-:Y:S05]  /*63c30*/  EXIT ;  /* 0x000000000000794d */ /* 0x000fea0003800000 */
.L_x_25648:
        /* <DEDUP_REMOVED lines=8> */
.L_x_25671:
[----:B------:R-:W-:Y:S05]  /*63cc0*/  BSYNC B0 ;  /* 0x0000000000007941 */ /* 0x000fea0003800000 */
.L_x_25670:
        /* <DEDUP_REMOVED lines=9> */
.L_x_25672:
[----:B------:R-:W-:Y:S01]  /*63d60*/  FADD.FTZ R190, R190, R21 ;  /* 0x00000015bebe7221 */ /* 0x000fe20000010000 */
[----:B------:R-:W-:-:S04]  /*63d70*/  IMAD.MOV.U32 R21, RZ, RZ, 0x4 ;  /* 0x00000004ff157424 */ /* 0x000fc800078e00ff */
[----:B------:R-:W-:-:S07]  /*63d80*/  MOV R216, R190 ;  /* 0x000000be00d87202 */ /* 0x000fce0000000f00 */
[----:B------:R-:W-:Y:S05]  /*63d90*/  WARPSYNC.COLLECTIVE R189, `(.L_x_25673) ;  /* 0x00000000bd087348 */ /* 0x000fea0003c00000 */
[----:B------:R0:W1:Y:S02]  /*63da0*/  SHFL.BFLY P6, R21, R216, R21, R188 ;  /* 0x0c000015d8157389 */ /* 0x00006400000c00bc */
[----:B01----:R-:W-:Y:S05]  /*63db0*/  ENDCOLLECTIVE ;  /* 0x000000000000791b */ /* 0x003fea0003800000 */
.L_x_25673:
[----:B------:R-:W-:Y:S01]  /*63dc0*/  FADD.FTZ R190, R190, R21 ;  /* 0x00000015bebe7221 */ /* 0x000fe20000010000 */
[----:B------:R-:W-:-:S04]  /*63dd0*/  IMAD.MOV.U32 R21, RZ, RZ, 0x8 ;  /* 0x00000008ff157424 */ /* 0x000fc800078e00ff */
[----:B------:R-:W-:-:S07]  /*63de0*/  MOV R216, R190 ;  /* 0x000000be00d87202 */ /* 0x000fce0000000f00 */
[----:B------:R-:W-:Y:S05]  /*63df0*/  WARPSYNC.COLLECTIVE R189, `(.L_x_25674) ;  /* 0x00000000bd087348 */ /* 0x000fea0003c00000 */
[----:B------:R0:W1:Y:S02]  /*63e00*/  SHFL.BFLY P6, R21, R216, R21, R188 ;  /* 0x0c000015d8157389 */ /* 0x00006400000c00bc */
[----:B01----:R-:W-:Y:S05]  /*63e10*/  ENDCOLLECTIVE ;  /* 0x000000000000791b */ /* 0x003fea0003800000 */
.L_x_25674:
[----:B------:R-:W-:Y:S01]  /*63e20*/  FADD.FTZ R190, R190, R21 ;  /* 0x00000015bebe7221 */ /* 0x000fe20000010000 */
[----:B------:R-:W-:-:S04]  /*63e30*/  IMAD.MOV.U32 R21, RZ, RZ, 0x10 ;  /* 0x00000010ff157424 */ /* 0x000fc800078e00ff */
[----:B------:R-:W-:-:S07]  /*63e40*/  MOV R216, R190 ;  /* 0x000000be00d87202 */ /* 0x000fce0000000f00 */
[----:B------:R-:W-:Y:S05]  /*63e50*/  WARPSYNC.COLLECTIVE R189, `(.L_x_25675) ;  /* 0x00000000bd087348 */ /* 0x000fea0003c00000 */
[----:B------:R0:W1:Y:S02]  /*63e60*/  SHFL.BFLY P6, R21, R216, R21, R188 ;  /* 0x0c000015d8157389 */ /* 0x00006400000c00bc */
[----:B01----:R-:W-:Y:S05]  /*63e70*/  ENDCOLLECTIVE ;  /* 0x000000000000791b */ /* 0x003fea0003800000 */
.L_x_25675:
        /* <DEDUP_REMOVED lines=173> */
.L_x_25676:
[----:B------:R-:W-:Y:S01]  /*64950*/  FADD.FTZ R190, R190, R21 ;  /* 0x00000015bebe7221 */ /* 0x000fe20000010000 */
[----:B------:R-:W-:-:S03]  /*64960*/  MOV R21, 0x2 ;  /* 0x0000000200157802 */ /* 0x000fc60000000f00 */
[----:B------:R-:W-:-:S07]  /*64970*/  IMAD.MOV.U32 R216, RZ, RZ, R190 ;  /* 0x000000ffffd87224 */ /* 0x000fce00078e00be */
[----:B------:R-:W-:Y:S05]  /*64980*/  WARPSYNC.COLLECTIVE R189, `(.L_x_25677) ;  /* 0x00000000bd087348 */ /* 0x000fea0003c00000 */
[----:B------:R0:W1:Y:S02]  /*64990*/  SHFL.BFLY P6, R21, R216, R21, R188 ;  /* 0x0c000015d8157389 */ /* 0x00006400000c00bc */
[----:B01----:R-:W-:Y:S05]  /*649a0*/  ENDCOLLECTIVE ;  /* 0x000000000000791b */ /* 0x003fea0003800000 */
.L_x_25677:
[----:B------:R-:W-:Y:S01]  /*649b0*/  FADD.FTZ R190, R190, R21 ;  /* 0x00000015bebe7221 */ /* 0x000fe20000010000 */
[----:B------:R-:W-:-:S03]  /*649c0*/  HFMA2 R21, -RZ, RZ, 0, 2.384185791015625e-07 ;  /* 0x00000004ff157431 */ /* 0x000fc600000001ff */
[----:B------:R-:W-:-:S07]  /*649d0*/  IMAD.MOV.U32 R216, RZ, RZ, R190 ;  /* 0x000000ffffd87224 */ /* 0x000fce00078e00be */
[----:B------:R-:W-:Y:S05]  /*649e0*/  WARPSYNC.COLLECTIVE R189, `(.L_x_25678) ;  /* 0x00000000bd087348 */ /* 0x000fea0003c00000 */
[----:B------:R0:W1:Y:S02]  /*649f0*/  SHFL.BFLY P6, R21, R216, R21, R188 ;  /* 0x0c000015d8157389 */ /* 0x00006400000c00bc */
[----:B01----:R-:W-:Y:S05]  /*64a00*/  ENDCOLLECTIVE ;  /* 0x000000000000791b */ /* 0x003fea0003800000 */
.L_x_25678:
[----:B------:R-:W-:Y:S01]  /*64a10*/  FADD.FTZ R190, R190, R21 ;  /* 0x00000015bebe7221 */ /* 0x000fe20000010000 */
[----:B------:R-:W-:-:S03]  /*64a20*/  MOV R21, 0x8 ;  /* 0x0000000800157802 */ /* 0x000fc60000000f00 */
[----:B------:R-:W-:-:S07]  /*64a30*/  IMAD.MOV.U32 R216, RZ, RZ, R190 ;  /* 0x000000ffffd87224 */ /* 0x000fce00078e00be */
[----:B------:R-:W-:Y:S05]  /*64a40*/  WARPSYNC.COLLECTIVE R189, `(.L_x_25679) ;  /* 0x00000000bd087348 */ /* 0x000fea0003c00000 */
[----:B------:R0:W1:Y:S02]  /*64a50*/  SHFL.BFLY P6, R21, R216, R21, R188 ;  /* 0x0c000015d8157389 */ /* 0x00006400000c00bc */
[----:B01----:R-:W-:Y:S05]  /*64a60*/  ENDCOLLECTIVE ;  /* 0x000000000000791b */ /* 0x003fea0003800000 */
.L_x_25679:
[----:B------:R-:W-:Y:S01]  /*64a70*/  FADD.FTZ R190, R190, R21 ;  /* 0x00000015bebe7221 */ /* 0x000fe20000010000 */
[----:B------:R-:W-:-:S03]  /*64a80*/  HFMA2 R21, -RZ, RZ, 0, 9.5367431640625e-07 ;  /* 0x00000010ff157431 */ /* 0x000fc600000001ff */
[----:B------:R-:W-:-:S07]  /*64a90*/  IMAD.MOV.U32 R216, RZ, RZ, R190 ;  /* 0x000000ffffd87224 */ /* 0x000fce00078e00be */
[----:B------:R-:W-:Y:S05]  /*64aa0*/  WARPSYNC.COLLECTIVE R189, `(.L_x_25680) ;  /* 0x00000000bd087348 */ /* 0x000fea0003c00000 */
[----:B------:R0:W1:Y:S02]  /*64ab0*/  SHFL.BFLY P6, R21, R216, R21, R188 ;  /* 0x0c000015d8157389 */ /* 0x00006400000c00bc */
[----:B01----:R-:W-:Y:S05]  /*64ac0*/  ENDCOLLECTIVE ;  /* 0x000000000000791b */ /* 0x003fea0003800000 */
.L_x_25680:
[----:B------:R-:W-:Y:S05]  /*64ad0*/  BRA `(.L_x_25681) ;  /* 0xffffffd400e07947 */ /* 0x000fea000383ffff */
.L_x_25682:
        /* <DEDUP_REMOVED lines=10> */
.L_x_54466:


//--------------------- .text._ZN10layer_norm31ln_parallel_residual_fwd_kernelINS_13Kernel_traitsIf13__nv_bfloat16fS2_fjLj2560ELj1ELj4ELj1ELj16ENS_18Kernel_traits_baseILj2560EfS2_fS2_fjLj128EEEEELb1ELb1ELb1EEEvNS_9FwdParamsE --------------------------
	.section	.text._ZN10layer_norm31ln_parallel_residual_fwd_kernelINS_13Kernel_traitsIf13__nv_bfloat16fS2_fjLj2560ELj1ELj4ELj1ELj16ENS_18Kernel_traits_baseILj2560EfS2_fS2_fjLj128EEEEELb1ELb1ELb1EEEvNS_9FwdParamsE,"ax",@progbits
	.align	128
        .global         _ZN10layer_norm31ln_parallel_residual_fwd_kernelINS_13Kernel_traitsIf13__nv_bfloat16fS2_fjLj2560ELj1ELj4ELj1ELj16ENS_18Kernel_traits_baseILj2560EfS2_fS2_fjLj128EEEEELb1ELb1ELb1EEEvNS_9FwdParamsE
        .type           _ZN10layer_norm31ln_parallel_residual_fwd_kernelINS_13Kernel_traitsIf13__nv_bfloat16fS2_fjLj2560ELj1ELj4ELj1ELj16ENS_18Kernel_traits_baseILj2560EfS2_fS2_fjLj128EEEEELb1ELb1ELb1EEEvNS_9FwdParamsE,@function
        .size           _ZN10layer_norm31ln_parallel_residual_fwd_kernelINS_13Kernel_traitsIf13__nv_bfloat16fS2_fjLj2560ELj1ELj4ELj1ELj16ENS_18Kernel_traits_baseILj2560EfS2_fS2_fjLj128EEEEELb1ELb1ELb1EEEvNS_9FwdParamsE,(.L_x_54467 - _ZN10layer_norm31ln_parallel_residual_fwd_kernelINS_13Kernel_traitsIf13__nv_bfloat16fS2_fjLj2560ELj1ELj4ELj1ELj16ENS_18Kernel_traits_baseILj2560EfS2_fS2_fjLj128EEEEELb1ELb1ELb1EEEvNS_9FwdParamsE)
        .other          _ZN10layer_norm31ln_parallel_residual_fwd_kernelINS_13Kernel_traitsIf13__nv_bfloat16fS2_fjLj2560ELj1ELj4ELj1ELj16ENS_18Kernel_traits_baseILj2560EfS2_fS2_fjLj128EEEEELb1ELb1ELb1EEEvNS_9FwdParamsE,@"STO_CUDA_ENTRY STV_DEFAULT"
_ZN10layer_norm31ln_parallel_residual_fwd_kernelINS_13Kernel_traitsIf13__nv_bfloat16fS2_fjLj2560ELj1ELj4ELj1ELj16ENS_18Kernel_traits_baseILj2560EfS2_fS2_fjLj128EEEEELb1ELb1ELb1EEEvNS_9FwdParamsE:
.text._ZN10layer_norm31ln_parallel_residual_fwd_kernelINS_13Kernel_traitsIf13__nv_bfloat16fS2_fjLj2560ELj1ELj4ELj1ELj16ENS_18Kernel_traits_baseILj2560EfS2_fS2_fjLj128EEEEELb1ELb1ELb1EEEvNS_9FwdParamsE:
        /* <DEDUP_REMOVED lines=20> */
[----:B------:R-:W3:Y:S01]  /*0140*/  LDC R0, c[0x0][0x360] ;  /* 0x0000d800ff007b82 */ /* 0x000ee20000000800 */
[----:B-1----:R-:W-:Y:S02]  /*0150*/  USHF.L.U32 UR4, UR5, 0x2, URZ ;  /* 0x0000000205047899 */ /* 0x002fe400080006ff */
[--C-:B---3--:R-:W-:Y:S01]  /*0160*/  IMAD R0, R0, UR5, R237.reuse ;  /* 0x0000000500007c24 */ /* 0x108fe2000f8e02ed */
[----:B--2---:R-:W-:Y:S02]  /*0170*/  @P0 R2UR UR6, R2 ;  /* 0x00000000020602ca */ /* 0x004fe400000e0000 */
[----:B------:R-:W-:Y:S02]  /*0180*/  @P0 R2UR UR7, R3 ;  /* 0x00000000030702ca */ /* 0x000fe400000e0000 */
[----:B------:R-:W-:Y:S02]  /*0190*/  SHF.R.U32.HI R2, RZ, 0x5, R237 ;  /* 0x00000005ff027819 */ /* 0x000fe400000116ed */
[----:B------:R-:W-:-:S02]  /*01a0*/  LOP3.LUT R237, R237, 0x1f, RZ, 0xc0, !PT ;  /* 0x0000001feded7812 */ /* 0x000fc400078ec0ff */
[----:B0-----:R-:W-:Y:S02]  /*01b0*/  @P0 IADD3 R236, P1, PT, R4, R9, RZ ;  /* 0x0000000904ec0210 */ /* 0x001fe40007f3e0ff */
[----:B------:R-:W-:-:S03]  /*01c0*/  LOP3.LUT R2, R2, UR4, RZ, 0xfc, !PT ;  /* 0x0000000402027c12 */ /* 0x000fc6000f8efcff */
[----:B------:R-:W-:Y:S01]  /*01d0*/  @P0 IMAD.X R7, RZ, RZ, R5, P1 ;  /* 0x000000ffff070224 */ /* 0x000fe200008e0605 */
[----:B------:R-:W-:Y:S02]  /*01e0*/  UIADD3 UR10, UPT, UPT, UR6, -0x61c88647, URZ ;  /* 0x9e3779b9060a7890 */ /* 0x000fe4000fffe0ff */
[----:B------:R-:W-:Y:S02]  /*01f0*/  UIADD3 UR11, UPT, UPT, UR7, -0x4498517b, URZ ;  /* 0xbb67ae85070b7890 */ /* 0x000fe4000fffe0ff */
        /* <DEDUP_REMOVED lines=94> */
.L_x_25683:
        /* <DEDUP_REMOVED lines=92> */
.L_x_25684:
        /* <DEDUP_REMOVED lines=10> */
[----:B------:R-:W-:-:S04]  /*0e40*/  IMAD.HI.U32 R8, R4, -0x2daee0ad, RZ ;  /* 0xd2511f5304087827 */ /* 0x000fc800078e00ff */
[----:B------:R-:W-:Y:S01]  /*0e50*/  IMAD R7, R0, -0x326172a9, RZ ;  /* 0xcd9e8d5700077824 */ /* 0x000fe200078e02ff */
[----:B------:R-:W-:Y:S01]  /*0e60*/  LOP3.LUT R8, R9, UR11, R8, 0x96, !PT ;  /* 0x0000000b09087c12 */ /* 0x000fe2000f8e9608 */
[----:B------:R-:W-:Y:S01]  /*0e70*/  IMAD.HI.U32 R6, R5, -0x326172a9, RZ ;  /* 0xcd9e8d5705067827 */ /* 0x000fe200078e00ff */
[----:B0-----:R-:W-:-:S03]  /*0e80*/  UISETP.NE.U32.AND UP0, UPT, UR4, URZ, UPT ;  /* 0x000000ff0400728c */ /* 0x001fc6000bf05070 */
        /* <DEDUP_REMOVED lines=9> */
[----:B------:R-:W-:Y:S01]  /*0f20*/  PLOP3.LUT P0, PT, PT, PT, UP0, 0x80, 0x8 ;  /* 0x000000000008781c */ /* 0x000fe20003f0f008 */
[----:B------:R-:W-:Y:S01]  /*0f30*/  IMAD R10, R6, -0x2daee0ad, RZ ;  /* 0xd2511f53060a7824 */ /* 0x000fe200078e02ff */
[----:B------:R-:W-:Y:S01]  /*0f40*/  LOP3.LUT R4, R7, UR13, R4, 0x96, !PT ;  /* 0x0000000d07047c12 */ /* 0x000fe2000f8e9604 */
[C---:B------:R-:W-:Y:S01]  /*0f50*/  IMAD.HI.U32 R9, R5.reuse, -0x2daee0ad, RZ ;  /* 0xd2511f5305097827 */ /* 0x040fe200078e00ff */
[----:B------:R-:W2:Y:S03]  /*0f60*/  LDCU UR13, c[0x0][0x404] ;  /* 0x00008080ff0d77ac */ /* 0x000ea60008000800 */
[----:B------:R-:W-:Y:S01]  /*0f70*/  IMAD R7, R8, -0x326172a9, RZ ;  /* 0xcd9e8d5708077824 */ /* 0x000fe200078e02ff */
[----:B------:R-:W-:Y:S01]  /*0f80*/  LOP3.LUT R9, R10, UR15, R9, 0x96, !PT ;  /* 0x0000000f0a097c12 */ /* 0x000fe2000f8e9609 */
[C---:B------:R-:W-:Y:S01]  /*0f90*/  IMAD.HI.U32 R6, R4.reuse, -0x326172a9, RZ ;  /* 0xcd9e8d5704067827 */ /* 0x040fe200078e00ff */
[----:B------:R-:W3:Y:S03]  /*0fa0*/  LDCU UR5, c[0x0][0x448] ;  /* 0x00008900ff0577ac */ /* 0x000ee60008000800 */
[----:B------:R-:W-:Y:S01]  /*0fb0*/  IMAD R8, R5, -0x2daee0ad, RZ ;  /* 0xd2511f5305087824 */ /* 0x000fe200078e02ff */
[----:B------:R-:W-:Y:S01]  /*0fc0*/  LOP3.LUT R6, R7, UR14, R6, 0x96, !PT ;  /* 0x0000000e07067c12 */ /* 0x000fe2000f8e9606 */
[----:B------:R-:W-:Y:S01]  /*0fd0*/  IMAD R7, R4, -0x326172a9, RZ ;  /* 0xcd9e8d5704077824 */ /* 0x000fe200078e02ff */
[----:B------:R-:W4:Y:S01]  /*0fe0*/  LDCU UR14, c[0x0][0x408] ;  /* 0x00008100ff0e77ac */ /* 0x000f220008000800 */
[----:B------:R-:W-:Y:S01]  /*0ff0*/  IMAD.HI.U32 R4, R9, -0x326172a9, RZ ;  /* 0xcd9e8d5709047827 */ /* 0x000fe200078e00ff */
[----:B------:R-:W0:Y:S03]  /*1000*/  LDCU.64 UR10, c[0x0][0x3a0] ;  /* 0x00007400ff0a77ac */ /* 0x000e260008000a00 */
        /* <DEDUP_REMOVED lines=28> */
[----:B------:R-:W-:-:S04]  /*11d0*/  IMAD.HI.U32 R205, R7, -0x2daee0ad, RZ ;  /* 0xd2511f5307cd7827 */ /* 0x000fc800078e00ff */
[----:B------:R-:W-:Y:S02]  /*11e0*/  HFMA2 R5, -RZ, RZ, 0, 0 ;  /* 0x00000000ff057431 */ /* 0x000fe400000001ff */
[----:B------:R-:W-:Y:S01]  /*11f0*/  IMAD R8, R8, -0x326172a9, RZ ;  /* 0xcd9e8d5708087824 */ /* 0x000fe200078e02ff */
[----:B------:R-:W-:Y:S01]  /*1200*/  LOP3.LUT R205, R6, UR27, R205, 0x96, !PT ;  /* 0x0000001b06cd7c12 */ /* 0x000fe2000f8e96cd */
[----:B------:R-:W-:-:S04]  /*1210*/  IMAD.HI.U32 R203, R10, -0x326172a9, RZ ;  /* 0xcd9e8d570acb7827 */ /* 0x000fc800078e00ff */
[----:B------:R-:W-:Y:S01]  /*1220*/  IMAD.MOV.U32 R4, RZ, RZ, R11 ;  /* 0x000000ffff047224 */ /* 0x000fe200078e000b */
[----:B------:R-:W-:Y:S01]  /*1230*/  LOP3.LUT R203, R8, UR26, R203, 0x96, !PT ;  /* 0x0000001a08cb7c12 */ /* 0x000fe2000f8e96cb */
[----:B------:R-:W-:Y:S02]  /*1240*/  IMAD R200, R7, -0x2daee0ad, RZ ;  /* 0xd2511f5307c87824 */ /* 0x000fe400078e02ff */
[----:B01234-:R-:W-:-:S07]  /*1250*/  IMAD R204, R10, -0x326172a9, RZ ;  /* 0xcd9e8d570acc7824 */ /* 0x01ffce00078e02ff */
.L_x_26916:
[----:B0-----:R-:W0:Y:S01]  /*1260*/  @P0 LDC.64 R8, c[0x0][0x398] ;  /* 0x0000e600ff080b82 */ /* 0x001e220000000a00 */
[----:B------:R-:W-:Y:S01]  /*1270*/  IMAD R6, R2, UR4, RZ ;  /* 0x0000000402067c24 */ /* 0x000fe2000f8e02ff */
[----:B------:R-:W-:-:S04]  /*1280*/  ISETP.NE.U32.AND P1, PT, RZ, UR10, PT ;  /* 0x0000000aff007c0c */ /* 0x000fc8000bf25070 */
[----:B------:R-:W-:Y:S02]  /*1290*/  SHF.R.S32.HI R7, RZ, 0x1f, R6 ;  /* 0x0000001fff077819 */ /* 0x000fe40000011406 */
[----:B------:R-:W1:Y:S01]  /*12a0*/  LDC.64 R208, c[0x0][0x390] ;  /* 0x0000e400ffd07b82 */ /* 0x000e620000000a00 */
[----:B------:R-:W-:Y:S02]  /*12b0*/  ISETP.NE.AND.EX P1, PT, RZ, UR11, PT, P1 ;  /* 0x0000000bff007c0c */ /* 0x000fe4000bf25310 */
[----:B------:R-:W-:-:S04]  /*12c0*/  LEA.HI R6, R7, R6, RZ, 0x3 ;  /* 0x0000000607067211 */ /* 0x000fc800078f18ff */
[----:B------:R-:W-:Y:S01]  /*12d0*/  LEA.HI.SX32 R6, R6, R237, 0x1d ;  /* 0x000000ed06067211 */ /* 0x000fe200078feaff */
[----:B------:R-:W2:Y:S04]  /*12e0*/  LDC.64 R28, c[0x0][0x398] ;  /* 0x0000e600ff1c7b82 */ /* 0x000ea80000000a00 */
[----:B0-----:R-:W-:-:S04]  /*12f0*/  @P0 IMAD.WIDE.U32 R8, R6, 0x10, R8 ;  /* 0x0000001006080825 */ /* 0x001fc800078e0008 */
[----:B------:R-:W0:Y:S01]  /*1300*/  @P1 LDC.64 R10, c[0x0][0x3a0] ;  /* 0x0000e800ff0a1b82 */ /* 0x000e220000000a00 */
[----:B------:R3:W4:Y:S01]  /*1310*/  @P0 LDG.E.128 R108, desc[UR8][R8.64] ;  /* 0x00000008086c0981 */ /* 0x000722000c1e1d00 */
[----:B-1----:R-:W-:-:S06]  /*1320*/  IMAD.WIDE.U32 R24, R6, 0x10, R208 ;  /* 0x0000001006187825 */ /* 0x002fcc00078e00d0 */
[----:B-----5:R-:W5:Y:S01]  /*1330*/  LDG.E.128 R24, desc[UR8][R24.64] ;  /* 0x0000000818187981 */ /* 0x020f62000c1e1d00 */
[----:B--2---:R-:W-:-:S04]  /*1340*/  ISETP.NE.U32.AND P0, PT, R28, RZ, PT ;  /* 0x000000ff1c00720c */ /* 0x004fc80003f05070 */
[----:B------:R-:W-:Y:S01]  /*1350*/  ISETP.NE.AND.EX P0, PT, R29, RZ, PT, P0 ;  /* 0x000000ff1d00720c */ /* 0x000fe20003f05300 */
[----:B------:R-:W-:Y:S01]  /*1360*/  IMAD.U32 R12, RZ, RZ, UR7 ;  /* 0x00000007ff0c7e24 */ /* 0x000fe2000f8e00ff */
[----:B------:R-:W-:Y:S01]  /*1370*/  MOV R23, UR6 ;  /* 0x0000000600177c02 */ /* 0x000fe20008000f00 */
[----:B------:R-:W-:Y:S01]  /*1380*/  IMAD.U32 R30, RZ, RZ, UR7 ;  /* 0x00000007ff1e7e24 */ /* 0x000fe2000f8e00ff */
[----:B------:R-:W-:Y:S01]  /*1390*/  MOV R182, UR6 ;  /* 0x0000000600b67c02 */ /* 0x000fe20008000f00 */
[----:B0-----:R-:W-:Y:S01]  /*13a0*/  @P1 IMAD.WIDE.U32 R10, R6, 0x20, R10 ;  /* 0x00000020060a1825 */ /* 0x001fe200078e000a */
[----:B------:R-:W-:Y:S02]  /*13b0*/  MOV R186, UR7 ;  /* 0x0000000700ba7c02 */ /* 0x000fe40008000f00 */
        /* <DEDUP_REMOVED lines=11> */
[----:B------:R-:W-:Y:S02]  /*1470*/  IMAD.U32 R189, RZ, RZ, UR7 ;  /* 0x00000007ffbd7e24 */ /* 0x000fe4000f8e00ff */
[----:B------:R-:W-:Y:S01]  /*1480*/  IMAD.U32 R192, RZ, RZ, UR7 ;  /* 0x00000007ffc07e24 */ /* 0x000fe2000f8e00ff */
[----:B---3--:R-:W-:Y:S01]  /*1490*/  IADD3 R8, PT, PT, R12, -0x126145ec, RZ ;  /* 0xed9eba140c087810 */ /* 0x008fe20007ffe0ff */
[----:B------:R-:W5:Y:S01]  /*14a0*/  @P1 LDG.E.128 R104, desc[UR8][R10.64] ;  /* 0x000000080a681981 */ /* 0x000f62000c1e1d00 */
[----:B------:R-:W-:Y:S01]  /*14b0*/  IADD3 R12, PT, PT, R30, 0x646e171e, RZ ;  /* 0x646e171e1e0c7810 */ /* 0x000fe20007ffe0ff */
[----:B------:R-:W-:Y:S01]  /*14c0*/  IMAD.MOV.U32 R7, RZ, RZ, 0x2f800000 ;  /* 0x2f800000ff077424 */ /* 0x000fe200078e00ff */
[----:B------:R-:W-:Y:S01]  /*14d0*/  IADD3 R183, PT, PT, R183, -0x695add53, RZ ;  /* 0x96a522adb7b77810 */ /* 0x000fe20007ffe0ff */
[----:B------:R0:W5:Y:S01]  /*14e0*/  @P1 LDG.E.128 R100, desc[UR8][R10.64+0x10] ;  /* 0x000010080a641981 */ /* 0x000162000c1e1d00 */
[----:B------:R-:W-:Y:S01]  /*14f0*/  VIADD R9, R20, 0xdb3d7428 ;  /* 0xdb3d742814097836 */ /* 0x000fe20000000000 */
[----:B------:R-:W-:Y:S01]  /*1500*/  IADD3 R187, PT, PT, R187, -0x700cb87f, RZ ;  /* 0x8ff34781bbbb7810 */ /* 0x000fe20007ffe0ff */
[----:B------:R-:W-:Y:S01]  /*1510*/  VIADD R180, R180, 0xb54cda56 ;  /* 0xb54cda56b4b47836 */ /* 0x000fe20000000000 */
[----:B------:R-:W-:Y:S01]  /*1520*/  IADD3 R191, PT, PT, R191, 0x76cf5d0a, RZ ;  /* 0x76cf5d0abfbf7810 */ /* 0x000fe20007ffe0ff */
[----:B------:R-:W-:-:S02]  /*1530*/  VIADD R181, R181, 0x5384540f ;  /* 0x5384540fb5b57836 */ /* 0x000fc40000000000 */
[----:B------:R-:W-:Y:S02]  /*1540*/  VIADD R182, R182, 0x3c6ef372 ;  /* 0x3c6ef372b6b67836 */ /* 0x000fe40000000000 */
[----:B------:R-:W-:Y:S02]  /*1550*/  VIADD R184, R184, 0xf1bbcdc8 ;  /* 0xf1bbcdc8b8b87836 */ /* 0x000fe40000000000 */
[----:B0-----:R-:W-:Y:S02]  /*1560*/  VIADD R10, R22, 0x78dde6e4 ;  /* 0x78dde6e4160a7836 */ /* 0x001fe40000000000 */
[----:B------:R-:W-:Y:S02]  /*1570*/  VIADD R11, R23, 0x9e3779b9 ;  /* 0x9e3779b9170b7836 */ /* 0x000fe40000000000 */
[----:B------:R-:W-:Y:S02]  /*1580*/  VIADD R185, R185, 0x1715609d ;  /* 0x1715609db9b97836 */ /* 0x000fe40000000000 */
[----:B------:R-:W-:-:S02]  /*1590*/  VIADD R186, R186, 0x1fd5c5a3 ;  /* 0x1fd5c5a3baba7836 */ /* 0x000fc40000000000 */
[----:B------:R-:W-:Y:S02]  /*15a0*/  VIADD R188, R188, 0xdaa66d2b ;  /* 0xdaa66d2bbcbc7836 */ /* 0x000fe40000000000 */
[----:B------:R-:W-:Y:S02]  /*15b0*/  VIADD R189, R189, 0xbb67ae85 ;  /* 0xbb67ae85bdbd7836 */ /* 0x000fe40000000000 */
[----:B------:R-:W-:Y:S02]  /*15c0*/  VIADD R190, R190, 0x32370b8f ;  /* 0x32370b8fbebe7836 */ /* 0x000fe40000000000 */
[----:B------:R-:W-:Y:S01]  /*15d0*/  VIADD R192, R192, 0xa9066899 ;  /* 0xa9066899c0c07836 */ /* 0x000fe20000000000 */
[----:B----4-:R-:W-:Y:S02]  /*15e0*/  PRMT R30, R111, 0x7632, R30 ;  /* 0x000076326f1e7816 */ /* 0x010fe4000000001e */
[----:B------:R-:W-:Y:S02]  /*15f0*/  PRMT R31, R110, 0x7632, R31 ;  /* 0x000076326e1f7816 */ /* 0x000fe4000000001f */
[----:B------:R-:W-:-:S02]  /*1600*/  PRMT R32, R109, 0x7632, R32 ;  /* 0x000076326d207816 */ /* 0x000fc40000000020 */
        /* <DEDUP_REMOVED lines=18> */
.L_x_25688:
        /* <DEDUP_REMOVED lines=13> */
.L_x_25690:
[----:B------:R-:W-:Y:S05]  /*1800*/  BSYNC.RECONVERGENT B1 ;  /* 0x0000000000017941 */ /* 0x000fea0003800200 */
.L_x_25689:
        /* <DEDUP_REMOVED lines=42> */
.L_x_25687:
[----:B------:R-:W-:Y:S05]  /*1ab0*/  BSYNC.RECONVERGENT B0 ;  /* 0x0000000000007941 */ /* 0x000fea0003800200 */
.L_x_25686:
[----:B------:R-:W-:Y:S01]  /*1ac0*/  ISETP.NE.AND P0, PT, R31, 0x1, PT ;  /* 0x000000011f00780c */ /* 0x000fe20003f05270 */
[----:B------:R-:W-:Y:S01]  /*1ad0*/  IMAD.U32 R193, RZ, RZ, UR13 ;  /* 0x0000000dffc17e24 */ /* 0x000fe2000f8e00ff */
[----:B------:R-:W-:Y:S01]  /*1ae0*/  I2FP.F32.U32 R20, R20 ;  /* 0x0000001400147245 */ /* 0x000fe20000201000 */
[----:B------:R-:W-:Y:S01]  /*1af0*/  BSSY.RECONVERGENT B0, `(.L_x_25691) ;  /* 0x000004a000007945 */ /* 0x000fe20003800200 */
[----:B-----5:R-:W-:Y:S02]  /*1b00*/  IMAD.U32 R30, R24, 0x10000, RZ ;  /* 0x00010000181e7824 */ /* 0x020fe400078e00ff */
[----:B------:R-:W-:Y:S02]  /*1b10*/  IMAD.MOV.U32 R32, RZ, RZ, 0x2 ;  /* 0x00000002ff207424 */ /* 0x000fe400078e00ff */
[----:B------:R-:W-:-:S05]  /*1b20*/  FFMA.FTZ R20, R20, R7, 1.1641532182693481445e-10 ;  /* 0x2f00000014147423 */ /* 0x000fca0000010007 */
[----:B------:R-:W-:Y:S02]  /*1b30*/  FSETP.LE.FTZ.AND P2, PT, R20, R193, PT ;  /* 0x000000c11400720b */ /* 0x000fe40003f53000 */
[----:B------:R-:W-:Y:S02]  /*1b40*/  PRMT R20, R24, 0x7632, R20 ;  /* 0x0000763218147816 */ /* 0x000fe40000000014 */
[----:B------:R-:W-:Y:S02]  /*1b50*/  P2R R23, PR, RZ, 0x4 ;  /* 0x00000004ff177803 */ /* 0x000fe40000000000 */
[----:B------:R-:W-:Y:S01]  /*1b60*/  MOV R24, R204 ;  /* 0x000000cc00187202 */ /* 0x000fe20000000f00 */
        /* <DEDUP_REMOVED lines=9> */
.L_x_25693:
        /* <DEDUP_REMOVED lines=13> */
.L_x_25695:
[----:B------:R-:W-:Y:S05]  /*1cd0*/  BSYNC.RECONVERGENT B1 ;  /* 0x0000000000017941 */ /* 0x000fea0003800200 */
.L_x_25694:
        /* <DEDUP_REMOVED lines=43> */
.L_x_25692:
[----:B------:R-:W-:Y:S05]  /*1f90*/  BSYNC.RECONVERGENT B0 ;  /* 0x0000000000007941 */ /* 0x000fea0003800200 */
.L_x_25691:
[----:B------:R-:W-:Y:S01]  /*1fa0*/  ISETP.NE.AND P0, PT, R32, 0x1, PT ;  /* 0x000000012000780c */ /* 0x000fe20003f05270 */
[----:B------:R-:W-:Y:S01]  /*1fb0*/  BSSY.RECONVERGENT B0, `(.L_x_25696) ;  /* 0x000004a000007945 */ /* 0x000fe20003800200 */
[----:B------:R-:W-:Y:S01]  /*1fc0*/  I2FP.F32.U32 R24, R24 ;  /* 0x0000001800187245 */ /* 0x000fe20000201000 */
[----:B------:R-:W-:Y:S01]  /*1fd0*/  IMAD.MOV.U32 R34, RZ, RZ, 0x2 ;  /* 0x00000002ff227424 */ /* 0x000fe200078e00ff */
[----:B------:R-:W-:-:S03]  /*1fe0*/  SHF.L.U32 R31, R20, 0x10, RZ ;  /* 0x00000010141f7819 */ /* 0x000fc600000006ff */
        /* <DEDUP_REMOVED lines=13> */
.L_x_25698:
        /* <DEDUP_REMOVED lines=13> */
.L_x_25700:
[----:B------:R-:W-:Y:S05]  /*2190*/  BSYNC.RECONVERGENT B1 ;  /* 0x0000000000017941 */ /* 0x000fea0003800200 */
.L_x_25699:
        /* <DEDUP_REMOVED lines=43> */
.L_x_25697:
[----:B------:R-:W-:Y:S05]  /*2450*/  BSYNC.RECONVERGENT B0 ;  /* 0x0000000000007941 */ /* 0x000fea0003800200 */
.L_x_25696:
        /* <DEDUP_REMOVED lines=19> */
.L_x_25703:
        /* <DEDUP_REMOVED lines=13> */
.L_x_25705:
[----:B------:R-:W-:Y:S05]  /*2660*/  BSYNC.RECONVERGENT B1 ;  /* 0x0000000000017941 */ /* 0x000fea0003800200 */
.L_x_25704:
        /* <DEDUP_REMOVED lines=43> */
.L_x_25702:
[----:B------:R-:W-:Y:S05]  /*2920*/  BSYNC.RECONVERGENT B0 ;  /* 0x0000000000007941 */ /* 0x000fea0003800200 */
.L_x_25701:
        /* <DEDUP_REMOVED lines=17> */
.L_x_25708:
        /* <DEDUP_REMOVED lines=13> */
.L_x_25710:
[----:B------:R-:W-:Y:S05]  /*2b10*/  BSYNC.RECONVERGENT B1 ;  /* 0x0000000000017941 */ /* 0x000fea0003800200 */
.L_x_25709:
        /* <DEDUP_REMOVED lines=43> */
.L_x_25707:
[----:B------:R-:W-:Y:S05]  /*2dd0*/  BSYNC.RECONVERGENT B0 ;  /* 0x0000000000007941 */ /* 0x000fea0003800200 */
.L_x_25706:
        /* <DEDUP_REMOVED lines=18> */
.L_x_25713:
        /* <DEDUP_REMOVED lines=13> */
.L_x_25715:
[----:B------:R-:W-:Y:S05]  /*2fd0*/  BSYNC.RECONVERGENT B1 ;  /* 0x0000000000017941 */ /* 0x000fea0003800200 */
.L_x_25714:
        /* <DEDUP_REMOVED lines=43> */
.L_x_25712:
[----:B------:R-:W-:Y:S05]  /*3290*/  BSYNC.RECONVERGENT B0 ;  /* 0x0000000000007941 */ /* 0x000fea0003800200 */
.L_x_25711:
        /* <DEDUP_REMOVED lines=17> */
.L_x_25718:
        /* <DEDUP_REMOVED lines=13> */
.L_x_25720:
[----:B------:R-:W-:Y:S05]  /*3480*/  BSYNC.RECONVERGENT B1 ;  /* 0x0000000000017941 */ /* 0x000fea0003800200 */
.L_x_25719:
        /* <DEDUP_REMOVED lines=43> */
.L_x_25717:
[----:B------:R-:W-:Y:S05]  /*3740*/  BSYNC.RECONVERGENT B0 ;  /* 0x0000000000007941 */ /* 0x000fea0003800200 */
.L_x_25716:
        /* <DEDUP_REMOVED lines=18> */
.L_x_25723:
        /* <DEDUP_REMOVED lines=13> */
.L_x_25725:
[----:B------:R-:W-:Y:S05]  /*3940*/  BSYNC.RECONVERGENT B1 ;  /* 0x0000000000017941 */ /* 0x000fea0003800200 */
.L_x_25724:
        /* <DEDUP_REMOVED lines=43> */
.L_x_25722:
[----:B------:R-:W-:Y:S05]  /*3c00*/  BSYNC.RECONVERGENT B0 ;  /* 0x0000000000007941 */ /* 0x000fea0003800200 */
.L_x_25721:
        /* <DEDUP_REMOVED lines=36> */
.L_x_25685:
        /* <DEDUP_REMOVED lines=16> */
.L_x_25729:
        /* <DEDUP_REMOVED lines=13> */
.L_x_25731:
[----:B------:R-:W-:Y:S05]  /*4020*/  BSYNC.RECONVERGENT B1 ;  /* 0x0000000000017941 */ /* 0x000fea0003800200 */
.L_x_25730:
        /* <DEDUP_REMOVED lines=41> */
.L_x_25728:
[----:B------:R-:W-:Y:S05]  /*42c0*/  BSYNC.RECONVERGENT B0 ;  /* 0x0000000000007941 */ /* 0x000fea0003800200 */
.L_x_25727:
[----:B------:R-:W-:Y:S01]  /*42d0*/  ISETP.NE.AND P0, PT, R16, 0x1, PT ;  /* 0x000000011000780c */ /* 0x000fe20003f05270 */
[----:B------:R-:W-:Y:S01]  /*42e0*/  IMAD.U32 R194, RZ, RZ, UR14 ;  /* 0x0000000effc27e24 */ /* 0x000fe2000f8e00ff */
[----:B------:R-:W-:Y:S01]  /*42f0*/  I2FP.F32.U32 R14, R13 ;  /* 0x0000000d000e7245 */ /* 0x000fe20000201000 */
[C---:B-----5:R-:W-:Y:S01]  /*4300*/  IMAD.U32 R13, R24.reuse, 0x10000, RZ ;  /* 0x00010000180d7824 */ /* 0x060fe200078e00ff */
        /* <DEDUP_REMOVED lines=18> */
.L_x_25734:
        /* <DEDUP_REMOVED lines=13> */
.L_x_25736:
[----:B------:R-:W-:Y:S05]  /*4500*/  BSYNC.RECONVERGENT B1 ;  /* 0x0000000000017941 */ /* 0x000fea0003800200 */
.L_x_25735:
        /* <DEDUP_REMOVED lines=43> */
.L_x_25733:
[----:B------:R-:W-:Y:S05]  /*47c0*/  BSYNC.RECONVERGENT B0 ;  /* 0x0000000000007941 */ /* 0x000fea0003800200 */
.L_x_25732:
[----:B------:R-:W-:Y:S01]  /*47d0*/  I2FP.F32.U32 R14, R15 ;  /* 0x0000000f000e7245 */ /* 0x000fe20000201000 */
[----:B------:R-:W-:Y:S01]  /*47e0*/  BSSY.RECONVERGENT B0, `(.L_x_25737) ;  /* 0x000004f000007945 */ /* 0x000fe20003800200 */
[----:B------:R-:W-:Y:S01]  /*47f0*/  SHF.L.U32 R15, R108, 0x10, RZ ;  /* 0x000000106c0f7819 */ /* 0x000fe200000006ff */
[----:B------:R-:W-:Y:S01]  /*4800*/  IMAD.MOV.U32 R18, RZ, RZ, 0x2 ;  /* 0x00000002ff127424 */ /* 0x000fe200078e00ff */
[----:B------:R-:W-:Y:S01]  /*4810*/  ISETP.NE.AND P2, PT, R17, 0x1, PT ;  /* 0x000000011100780c */ /* 0x000fe20003f45270 */
[----:B------:R-:W-:Y:S01]  /*4820*/  FFMA.FTZ R14, R14, R7, 1.1641532182693481445e-10 ;  /* 0x2f0000000e0e7423 */ /* 0x000fe20000010007 */
[----:B------:R-:W-:Y:S01]  /*4830*/  FSEL R92, R13, RZ, P3 ;  /* 0x000000ff0d5c7208 */ /* 0x000fe20001800000 */
[----:B------:R-:W-:-:S03]  /*4840*/  FMUL.FTZ R15, R15, R194 ;  /* 0x000000c20f0f7220 */ /* 0x000fc60000410000 */
        /* <DEDUP_REMOVED lines=15> */
.L_x_25739:
        /* <DEDUP_REMOVED lines=13> */
.L_x_25741:
[----:B------:R-:W-:Y:S05]  /*4a10*/  BSYNC.RECONVERGENT B1 ;  /* 0x0000000000017941 */ /* 0x000fea0003800200 */
.L_x_25740:
        /* <DEDUP_REMOVED lines=43> */
.L_x_25738:
[----:B------:R-:W-:Y:S05]  /*4cd0*/  BSYNC.RECONVERGENT B0 ;  /* 0x0000000000007941 */ /* 0x000fea0003800200 */
.L_x_25737:
        /* <DEDUP_REMOVED lines=19> */
.L_x_25744:
        /* <DEDUP_REMOVED lines=13> */
.L_x_25746:
[----:B------:R-:W-:Y:S05]  /*4ee0*/  BSYNC.RECONVERGENT B1 ;  /* 0x0000000000017941 */ /* 0x000fea0003800200 */
.L_x_25745:
        /* <DEDUP_REMOVED lines=43> */
.L_x_25743:
[----:B------:R-:W-:Y:S05]  /*51a0*/  BSYNC.RECONVERGENT B0 ;  /* 0x0000000000007941 */ /* 0x000fea0003800200 */
.L_x_25742:
[----:B------:R-:W-:Y:S01]  /*51b0*/  I2FP.F32.U32 R14, R16 ;  /* 0x00000010000e7245 */ /* 0x000fe20000201000 */
[----:B------:R-:W-:Y:S01]  /*51c0*/  BSSY.RECONVERGENT B0, `(.L_x_25747) ;  /* 0x000004f000007945 */ /* 0x000fe20003800200 */
[----:B------:R-:W-:Y:S01]  /*51d0*/  SHF.L.U32 R33, R33, 0x10, RZ ;  /* 0x0000001021217819 */ /* 0x000fe200000006ff */
[----:B------:R-:W-:Y:S01]  /*51e0*/  IMAD.MOV.U32 R18, RZ, RZ, 0x2 ;  /* 0x00000002ff127424 */ /* 0x000fe200078e00ff */
[----:B------:R-:W-:Y:S01]  /*51f0*/  ISETP.NE.AND P2, PT, R17, 0x1, PT ;  /* 0x000000011100780c */ /* 0x000fe20003f45270 */
[----:B------:R-:W-:Y:S01]  /*5200*/  FFMA.FTZ R14, R14, R7, 1.1641532182693481445e-10 ;  /* 0x2f0000000e0e7423 */ /* 0x000fe20000010007 */
[----:B------:R-:W-:Y:S01]  /*5210*/  FSEL R24, R24, RZ, P3 ;  /* 0x000000ff18187208 */ /* 0x000fe20001800000 */
[----:B------:R-:W-:Y:S01]  /*5220*/  FMUL.FTZ R33, R33, R194 ;  /* 0x000000c221217220 */ /* 0x000fe20000410000 */
[----:B------:R-:W-:Y:S02]  /*5230*/  IMAD.MOV.U32 R15, RZ, RZ, R204 ;  /* 0x000000ffff0f7224 */ /* 0x000fe400078e00cc */
[----:B------:R-:W-:-:S04]  /*5240*/  FSETP.GTU.FTZ.AND P0, PT, R14, R193, PT ;  /* 0x000000c10e00720b */ /* 0x000fc80003f1c000 */
        /* <DEDUP_REMOVED lines=13> */
.L_x_25749:
        /* <DEDUP_REMOVED lines=13> */
.L_x_25751:
[----:B------:R-:W-:Y:S05]  /*53f0*/  BSYNC.RECONVERGENT B1 ;  /* 0x0000000000017941 */ /* 0x000fea0003800200 */
.L_x_25750:
        /* <DEDUP_REMOVED lines=43> */
.L_x_25748:
[----:B------:R-:W-:Y:S05]  /*56b0*/  BSYNC.RECONVERGENT B0 ;  /* 0x0000000000007941 */ /* 0x000fea0003800200 */
.L_x_25747:
        /* <DEDUP_REMOVED lines=20> */
.L_x_25754:
        /* <DEDUP_REMOVED lines=13> */
.L_x_25756:
[----:B------:R-:W-:Y:S05]  /*58d0*/  BSYNC.RECONVERGENT B1 ;  /* 0x0000000000017941 */ /* 0x000fea0003800200 */
.L_x_25755:
        /* <DEDUP_REMOVED lines=43> */
.L_x_25753:
[----:B------:R-:W-:Y:S05]  /*5b90*/  BSYNC.RECONVERGENT B0 ;  /* 0x0000000000007941 */ /* 0x000fea0003800200 */
.L_x_25752:
        /* <DEDUP_REMOVED lines=23> */
.L_x_25759:
        /* <DEDUP_REMOVED lines=13> */
.L_x_25761:
[----:B------:R-:W-:Y:S05]  /*5de0*/  BSYNC.RECONVERGENT B1 ;  /* 0x0000000000017941 */ /* 0x000fea0003800200 */
.L_x_25760:
        /* <DEDUP_REMOVED lines=43> */
.L_x_25758:
[----:B------:R-:W-:Y:S05]  /*60a0*/  BSYNC.RECONVERGENT B0 ;  /* 0x0000000000007941 */ /* 0x000fea0003800200 */
.L_x_25757:
        /* <DEDUP_REMOVED lines=18> */
.L_x_25764:
        /* <DEDUP_REMOVED lines=13> */
.L_x_25766:
[----:B------:R-:W-:Y:S05]  /*62a0*/  BSYNC.RECONVERGENT B1 ;  /* 0x0000000000017941 */ /* 0x000fea0003800200 */
.L_x_25765:
        /* <DEDUP_REMOVED lines=43> */
.L_x_25763:
[----:B------:R-:W-:Y:S05]  /*6560*/  BSYNC.RECONVERGENT B0 ;  /* 0x0000000000007941 */ /* 0x000fea0003800200 */
.L_x_25762:
        /* <DEDUP_REMOVED lines=23> */
.L_x_25769:
        /* <DEDUP_REMOVED lines=13> */
.L_x_25771:
[----:B------:R-:W-:Y:S05]  /*67b0*/  BSYNC.RECONVERGENT B1 ;  /* 0x0000000000017941 */ /* 0x000fea0003800200 */
.L_x_25770:
        /* <DEDUP_REMOVED lines=43> */
.L_x_25768:
[----:B------:R-:W-:Y:S05]  /*6a70*/  BSYNC.RECONVERGENT B0 ;  /* 0x0000000000007941 */ /* 0x000fea0003800200 */
.L_x_25767:
        /* <DEDUP_REMOVED lines=19> */
.L_x_25774:
        /* <DEDUP_REMOVED lines=13> */
.L_x_25776:
[----:B------:R-:W-:Y:S05]  /*6c80*/  BSYNC.RECONVERGENT B1 ;  /* 0x0000000000017941 */ /* 0x000fea0003800200 */
.L_x_25775:
        /* <DEDUP_REMOVED lines=43> */
.L_x_25773:
[----:B------:R-:W-:Y:S05]  /*6f40*/  BSYNC.RECONVERGENT B0 ;  /* 0x0000000000007941 */ /* 0x000fea0003800200 */
.L_x_25772:
        /* <DEDUP_REMOVED lines=23> */
.L_x_25779:
        /* <DEDUP_REMOVED lines=13> */
.L_x_25781:
[----:B------:R-:W-:Y:S05]  /*7190*/  BSYNC.RECONVERGENT B1 ;  /* 0x0000000000017941 */ /* 0x000fea0003800200 */
.L_x_25780:
        /* <DEDUP_REMOVED lines=43> */
.L_x_25778:
[----:B------:R-:W-:Y:S05]  /*7450*/  BSYNC.RECONVERGENT B0 ;  /* 0x0000000000007941 */ /* 0x000fea0003800200 */
.L_x_25777:
        /* <DEDUP_REMOVED lines=18> */
.L_x_25784:
        /* <DEDUP_REMOVED lines=13> */
.L_x_25786:
[----:B------:R-:W-:Y:S05]  /*7650*/  BSYNC.RECONVERGENT B1 ;  /* 0x0000000000017941 */ /* 0x000fea0003800200 */
.L_x_25785:
        /* <DEDUP_REMOVED lines=43> */
.L_x_25783:
[----:B------:R-:W-:Y:S05]  /*7910*/  BSYNC.RECONVERGENT B0 ;  /* 0x0000000000007941 */ /* 0x000fea0003800200 */
.L_x_25782:
        /* <DEDUP_REMOVED lines=12> */
[----:B------:R-:W-:-:S03]  /*79e0*/  HFMA2 R31, -RZ, RZ, 0, 1.1920928955078125e-07 ;  /* 0x00000002ff1f7431 */ /* 0x000fc600000001ff */
        /* <DEDUP_REMOVED lines=10> */
.L_x_25789:
        /* <DEDUP_REMOVED lines=13> */
.L_x_25791:
[----:B------:R-:W-:Y:S05]  /*7b60*/  BSYNC.RECONVERGENT B1 ;  /* 0x0000000000017941 */ /* 0x000fea0003800200 */
.L_x_25790:
        /* <DEDUP_REMOVED lines=43> */
.L_x_25788:
[----:B------:R-:W-:Y:S05]  /*7e20*/  BSYNC.RECONVERGENT B0 ;  /* 0x0000000000007941 */ /* 0x000fea0003800200 */
.L_x_25787:
        /* <DEDUP_REMOVED lines=19> */
.L_x_25794:
        /* <DEDUP_REMOVED lines=13> */
.L_x_25796:
[----:B------:R-:W-:Y:S05]  /*8030*/  BSYNC.RECONVERGENT B1 ;  /* 0x0000000000017941 */ /* 0x000fea0003800200 */
.L_x_25795:
        /* <DEDUP_REMOVED lines=43> */
.L_x_25793:
[----:B------:R-:W-:Y:S05]  /*82f0*/  BSYNC.RECONVERGENT B0 ;  /* 0x0000000000007941 */ /* 0x000fea0003800200 */
.L_x_25792:
        /* <DEDUP_REMOVED lines=12> */
[----:B------:R-:W-:Y:S01]  /*83c0*/  IMAD.MOV.U32 R27, RZ, RZ, R204 ;  /* 0x000000ffff1b7224 */ /* 0x000fe200078e00cc */
[----:B------:R-:W-:Y:S02]  /*83d0*/  PRMT R19, R26, 0x7610, R19 ;  /* 0x000076101a137816 */ /* 0x000fe40000000013 */
        /* <DEDUP_REMOVED lines=10> */
.L_x_25799:
        /* <DEDUP_REMOVED lines=13> */
.L_x_25801:
[----:B------:R-:W-:Y:S05]  /*8550*/  BSYNC.RECONVERGENT B1 ;  /* 0x0000000000017941 */ /* 0x000fea0003800200 */
.L_x_25800:
        /* <DEDUP_REMOVED lines=43> */
.L_x_25798:
[----:B------:R-:W-:Y:S05]  /*8810*/  BSYNC.RECONVERGENT B0 ;  /* 0x0000000000007941 */ /* 0x000fea0003800200 */
.L_x_25797:
        /* <DEDUP_REMOVED lines=18> */
.L_x_25804:
        /* <DEDUP_REMOVED lines=15> */
.L_x_25806:
[----:B------:R-:W-:Y:S05]  /*8a30*/  BSYNC.RECONVERGENT B1 ;  /* 0x0000000000017941 */ /* 0x000fea0003800200 */
.L_x_25805:
        /* <DEDUP_REMOVED lines=43> */
.L_x_25803:
[----:B------:R-:W-:Y:S05]  /*8cf0*/  BSYNC.RECONVERGENT B0 ;  /* 0x0000000000007941 */ /* 0x000fea0003800200 */
.L_x_25802:
        /* <DEDUP_REMOVED lines=10> */
.L_x_25726:
[----:B------:R-:W0:Y:S01]  /*8da0*/  LDC.64 R238, c[0x0][0x3a8] ;  /* 0x0000ea00ffee7b82 */ /* 0x000e220000000a00 */
[----:B------:R-:W-:Y:S02]  /*8db0*/  SEL R26, RZ, 0x1000000, !P5 ;  /* 0x01000000ff1a7807 */ /* 0x000fe40006800000 */
[----:B------:R-:W-:Y:S02]  /*8dc0*/  ISETP.NE.AND P5, PT, R20, RZ, PT ;  /* 0x000000ff1400720c */ /* 0x000fe40003fa5270 */
[----:B------:R-:W-:Y:S02]  /*8dd0*/  SEL R20, RZ, 0x100, !P0 ;  /* 0x00000100ff147807 */ /* 0x000fe40004000000 */
[----:B------:R-:W-:Y:S01]  /*8de0*/  ISETP.NE.U32.AND P0, PT, R28, RZ, PT ;  /* 0x000000ff1c00720c */ /* 0x000fe20003f05070 */
[----:B------:R-:W1:Y:S01]  /*8df0*/  LDC.64 R178, c[0x0][0x3b0] ;  /* 0x0000ec00ffb27b82 */ /* 0x000e620000000a00 */
[----:B------:R-:W-:Y:S02]  /*8e00*/  ISETP.NE.AND P6, PT, R23, RZ, PT ;  /* 0x000000ff1700720c */ /* 0x000fe40003fc5270 */
[----:B------:R-:W-:-:S02]  /*8e10*/  ISETP.NE.AND.EX P0, PT, R29, RZ, PT, P0 ;  /* 0x000000ff1d00720c */ /* 0x000fc40003f05300 */
[----:B------:R-:W-:Y:S02]  /*8e20*/  SEL R23, RZ, 0x10000, !P4 ;  /* 0x00010000ff177807 */ /* 0x000fe40006000000 */
[----:B------:R-:W-:Y:S02]  /*8e30*/  ISETP.NE.AND P4, PT, R24, RZ, PT ;  /* 0x000000ff1800720c */ /* 0x000fe40003f85270 */
[----:B------:R-:W-:Y:S02]  /*8e40*/  LOP3.LUT R29, R20, R26, R23, 0xfe, !PT ;  /* 0x0000001a141d7212 */ /* 0x000fe400078efe17 */
[----:B------:R-:W-:Y:S02]  /*8e50*/  SEL R28, RZ, 0x1000000, !P2 ;  /* 0x01000000ff1c7807 */ /* 0x000fe40005000000 */
[----:B------:R-:W-:Y:S02]  /*8e60*/  SEL R23, RZ, 0x10000, !P4 ;  /* 0x00010000ff177807 */ /* 0x000fe40006000000 */
[----:B------:R-:W-:Y:S01]  /*8e70*/  SEL R20, RZ, 0x100, !P5 ;  /* 0x00000100ff147807 */ /* 0x000fe20006800000 */
[----:B0-----:R-:W-:Y:S01]  /*8e80*/  IMAD.WIDE.U32 R24, R6, 0x20, R238 ;  /* 0x0000002006187825 */ /* 0x001fe200078e00ee */
[----:B------:R-:W0:Y:S02]  /*8e90*/  @P0 LDC.64 R26, c[0x0][0x398] ;  /* 0x0000e600ff1a0b82 */ /* 0x000e240000000a00 */
[----:B------:R-:W-:-:S02]  /*8ea0*/  LOP3.LUT R20, R20, R28, R23, 0xfe, !PT ;  /* 0x0000001c14147212 */ /* 0x000fc400078efe17 */
[----:B------:R-:W-:Y:S01]  /*8eb0*/  STG.E.128 desc[UR8][R24.64], R92 ;  /* 0x0000005c18007986 */ /* 0x000fe2000c101d08 */
[----:B------:R-:W-:Y:S02]  /*8ec0*/  SEL R28, RZ, 0x1, !P3 ;  /* 0x00000001ff1c7807 */ /* 0x000fe40005800000 */
[----:B------:R-:W-:Y:S01]  /*8ed0*/  SEL R23, RZ, 0x1, !P6 ;  /* 0x00000001ff177807 */ /* 0x000fe20007000000 */
[----:B------:R2:W-:Y:S01]  /*8ee0*/  STG.E.128 desc[UR8][R24.64+0x10], R96 ;  /* 0x0000106018007986 */ /* 0x0005e2000c101d08 */
[----:B------:R-:W-:Y:S01]  /*8ef0*/  LOP3.LUT R29, R29, R28, RZ, 0xfc, !PT ;  /* 0x0000001c1d1d7212 */ /* 0x000fe200078efcff */
[----:B-1----:R-:W-:Y:S01]  /*8f00*/  IMAD.WIDE.U32 R30, R6, 0x8, R178 ;  /* 0x00000008061e7825 */ /* 0x002fe200078e00b2 */
[----:B------:R-:W-:Y:S02]  /*8f10*/  LOP3.LUT R28, R20, R23, RZ, 0xfc, !PT ;  /* 0x00000017141c7212 */ /* 0x000fe400078efcff */
[----:B------:R-:W-:-:S03]  /*8f20*/  IADD3 R20, PT, PT, R6, 0x20, RZ ;  /* 0x0000002006147810 */ /* 0x000fc60007ffe0ff */
[----:B------:R1:W-:Y:S02]  /*8f30*/  STG.E.64 desc[UR8][R30.64], R28 ;  /* 0x0000001c1e007986 */ /* 0x0003e4000c101b08 */
[C---:B0-----:R-:W-:Y:S01]  /*8f40*/  @P0 IMAD.WIDE.U32 R26, R20.reuse, 0x10, R26 ;  /* 0x00000010141a0825 */ /* 0x041fe200078e001a */
[----:B--2---:R-:W0:Y:S03]  /*8f50*/  @P1 LDC.64 R24, c[0x0][0x3a0] ;  /* 0x0000e800ff181b82 */ /* 0x004e260000000a00 */
[----:B-1----:R-:W-:-:S04]  /*8f60*/  IMAD.WIDE.U32 R28, R20, 0x10, R208 ;  /* 0x00000010141c7825 */ /* 0x002fc800078e00d0 */
        /* <DEDUP_REMOVED lines=8> */
[----:B------:R-:W-:Y:S02]  /*8ff0*/  LOP3.LUT R23, R202, 0xffff, RZ, 0xc0, !PT ;  /* 0x0000ffffca177812 */ /* 0x000fe400078ec0ff */
[----:B------:R-:W-:Y:S01]  /*9000*/  LOP3.LUT R34, R14, 0xff, RZ, 0xc0, !PT ;  /* 0x000000ff0e227812 */ /* 0x000fe200078ec0ff */
[----:B------:R-:W-:Y:S01]  /*9010*/  IMAD.WIDE.U32 R32, R32, 0x10000, RZ ;  /* 0x0001000020207825 */ /* 0x000fe200078e00ff */
[----:B------:R-:W-:-:S02]  /*9020*/  PRMT R40, R40, 0x4210, R23 ;  /* 0x0000421028287816 */ /* 0x000fc40000000017 */
[----:B------:R-:W-:Y:S01]  /*9030*/  PRMT R23, R18, 0x7104, RZ ;  /* 0x0000710412177816 */ /* 0x000fe200000000ff */
[----:B------:R-:W-:-:S03]  /*9040*/  IMAD.WIDE.U32 R34, R34, 0x100, RZ ;  /* 0x0000010022227825 */ /* 0x000fc600078e00ff */
[----:B------:R-:W-:Y:S02]  /*9050*/  LOP3.LUT R40, R40, 0xff00, R23, 0xf8, !PT ;  /* 0x0000ff0028287812 */ /* 0x000fe400078ef817 */
[----:B------:R-:W-:Y:S02]  /*9060*/  LOP3.LUT R30, R34, R30, R32, 0xfe, !PT ;  /* 0x0000001e221e7212 */ /* 0x000fe400078efe20 */
[----:B------:R-:W-:Y:S02]  /*9070*/  LOP3.LUT R23, R40, 0xff, R17, 0xf8, !PT ;  /* 0x000000ff28177812 */ /* 0x000fe400078ef811 */
[----:B------:R-:W-:Y:S02]  /*9080*/  LOP3.LUT R30, R30, 0xff, R13, 0xf8, !PT ;  /* 0x000000ff1e1e7812 */ /* 0x000fe400078ef80d */
[----:B------:R-:W-:Y:S01]  /*9090*/  LOP3.LUT R31, R33, R23, R31, 0xfe, !PT ;  /* 0x00000017211f7212 */ /* 0x000fe200078efe1f */
[----:B0-----:R-:W-:-:S03]  /*90a0*/  IMAD.WIDE.U32 R32, R6, 0x8, R38 ;  /* 0x0000000806207825 */ /* 0x001fc600078e0026 */
[----:B------:R-:W-:-:S05]  /*90b0*/  LOP3.LUT R31, R31, R35, RZ, 0xfc, !PT ;  /* 0x000000231f1f7212 */ /* 0x000fca00078efcff */
[----:B------:R0:W-:Y:S02]  /*90c0*/  STG.E.64 desc[UR8][R32.64], R30 ;  /* 0x0000001e20007986 */ /* 0x0001e4000c101b08 */
.L_x_25807:
[----:B------:R1:W5:Y:S04]  /*90d0*/  @P0 LDG.E.128 R108, desc[UR8][R26.64] ;  /* 0x000000081a6c0981 */ /* 0x000368000c1e1d00 */
        /* <DEDUP_REMOVED lines=20> */
.L_x_25811:
        /* <DEDUP_REMOVED lines=13> */
.L_x_25813:
[----:B------:R-:W-:Y:S05]  /*92f0*/  BSYNC.RECONVERGENT B1 ;  /* 0x0000000000017941 */ /* 0x000fea0003800200 */
.L_x_25812:
        /* <DEDUP_REMOVED lines=43> */
.L_x_25810:
[----:B------:R-:W-:Y:S05]  /*95b0*/  BSYNC.RECONVERGENT B0 ;  /* 0x0000000000007941 */ /* 0x000fea0003800200 */
.L_x_25809:
[----:B------:R-:W-:Y:S01]  /*95c0*/  I2FP.F32.U32 R14, R13 ;  /* 0x0000000d000e7245 */ /* 0x000fe20000201000 */
[----:B-----5:R-:W-:Y:S01]  /*95d0*/  IMAD.U32 R13, R24, 0x10000, RZ ;  /* 0x00010000180d7824 */ /* 0x020fe200078e00ff */
[----:B------:R-:W-:Y:S01]  /*95e0*/  ISETP.NE.AND P2, PT, R16, 0x1, PT ;  /* 0x000000011000780c */ /* 0x000fe20003f45270 */
[----:B------:R-:W-:Y:S01]  /*95f0*/  BSSY.RECONVERGENT B0, `(.L_x_25814) ;  /* 0x000004b000007945 */ /* 0x000fe20003800200 */
[----:B------:R-:W-:Y:S01]  /*9600*/  LOP3.LUT R21, R21, 0xffffffef, RZ, 0xc0, !PT ;  /* 0xffffffef15157812 */ /* 0x000fe200078ec0ff */
[----:B------:R-:W-:Y:S01]  /*9610*/  FFMA.FTZ R14, R14, R7, 1.1641532182693481445e-10 ;  /* 0x2f0000000e0e7423 */ /* 0x000fe20000010007 */
[----:B------:R-:W-:Y:S01]  /*9620*/  IMAD.MOV.U32 R17, RZ, RZ, 0x2 ;  /* 0x00000002ff117424 */ /* 0x000fe200078e00ff */
[----:B------:R-:W-:Y:S01]  /*9630*/  MOV R15, R204 ;  /* 0x000000cc000f7202 */ /* 0x000fe20000000f00 */
[----:B------:R-:W-:Y:S02]  /*9640*/  FMUL.FTZ R13, R13, R194 ;  /* 0x000000c20d0d7220 */ /* 0x000fe40000410000 */
        /* <DEDUP_REMOVED lines=12> */
.L_x_25816:
        /* <DEDUP_REMOVED lines=13> */
.L_x_25818:
[----:B------:R-:W-:Y:S05]  /*97e0*/  BSYNC.RECONVERGENT B1 ;  /* 0x0000000000017941 */ /* 0x000fea0003800200 */
.L_x_25817:
[----:B0-----:R-:W-:Y:S01]  /*97f0*/  IMAD.WIDE.U32 R30, R0, -0x326172a9, RZ ;  /* 0xcd9e8d57001e7825 */ /* 0x001fe200078e00ff */
        /* <DEDUP_REMOVED lines=42> */
.L_x_25815:
[----:B------:R-:W-:Y:S05]  /*9aa0*/  BSYNC.RECONVERGENT B0 ;  /* 0x0000000000007941 */ /* 0x000fea0003800200 */
.L_x_25814:
        /* <DEDUP_REMOVED lines=23> */
.L_x_25821:
        /* <DEDUP_REMOVED lines=13> */
.L_x_25823:
[----:B------:R-:W-:Y:S05]  /*9cf0*/  BSYNC.RECONVERGENT B1 ;  /* 0x0000000000017941 */ /* 0x000fea0003800200 */
.L_x_25822:
        /* <DEDUP_REMOVED lines=43> */
.L_x_25820:
[----:B------:R-:W-:Y:S05]  /*9fb0*/  BSYNC.RECONVERGENT B0 ;  /* 0x0000000000007941 */ /* 0x000fea0003800200 */
.L_x_25819:
[----:B------:R-:W-:Y:S01]  /*9fc0*/  ISETP.NE.AND P2, PT, R18, 0x1, PT ;  /* 0x000000011200780c */ /* 0x000fe20003f45270 */
[----:B------:R-:W-:Y:S01]  /*9fd0*/  BSSY.RECONVERGENT B0, `(.L_x_25824) ;  /* 0x000004b000007945 */ /* 0x000fe20003800200 */
[----:B------:R-:W-:Y:S01]  /*9fe0*/  I2FP.F32.U32 R16, R15 ;  /* 0x0000000f00107245 */ /* 0x000fe20000201000 */
[----:B------:R-:W-:Y:S02]  /*9ff0*/  IMAD.U32 R15, R14, 0x10000, RZ ;  /* 0x000100000e0f7824 */ /* 0x000fe400078e00ff */
[----:B------:R-:W-:Y:S02]  /*a000*/  IMAD.MOV.U32 R17, RZ, RZ, 0x2 ;  /* 0x00000002ff117424 */ /* 0x000fe400078e00ff */
[----:B------:R-:W-:Y:S01]  /*a010*/  FFMA.FTZ R16, R16, R7, 1.1641532182693481445e-10 ;  /* 0x2f00000010107423 */ /* 0x000fe20000010007 */
[----:B------:R-:W-:-:S04]  /*a020*/  FMUL.FTZ R22, R15, R194 ;  /* 0x000000c20f167220 */ /* 0x000fc80000410000 */
[----:B------:R-:W-:Y:S02]  /*a030*/  FSETP.LE.FTZ.AND P4, PT, R16, R193, PT ;  /* 0x000000c11000720b */ /* 0x000fe40003f93000 */
[----:B------:R-:W-:Y:S02]  /*a040*/  MOV R16, R204 ;  /* 0x000000cc00107202 */ /* 0x000fe40000000f00 */
[----:B-1----:R-:W-:Y:S01]  /*a050*/  P2R R24, PR, RZ, 0x10 ;  /* 0x00000010ff187803 */ /* 0x002fe20000000000 */
        /* <DEDUP_REMOVED lines=9> */
.L_x_25826:
        /* <DEDUP_REMOVED lines=13> */
.L_x_25828:
[----:B------:R-:W-:Y:S05]  /*a1c0*/  BSYNC.RECONVERGENT B1 ;  /* 0x0000000000017941 */ /* 0x000fea0003800200 */
.L_x_25827:
        /* <DEDUP_REMOVED lines=43> */
.L_x_25825:
[----:B------:R-:W-:Y:S05]  /*a480*/  BSYNC.RECONVERGENT B0 ;  /* 0x0000000000007941 */ /* 0x000fea0003800200 */
.L_x_25824:
        /* <DEDUP_REMOVED lines=24> */
.L_x_25831:
        /* <DEDUP_REMOVED lines=13> */
.L_x_25833:
[----:B------:R-:W-:Y:S05]  /*a6e0*/  BSYNC.RECONVERGENT B1 ;  /* 0x0000000000017941 */ /* 0x000fea0003800200 */
.L_x_25832:
        /* <DEDUP_REMOVED lines=43> */
.L_x_25830:
[----:B------:R-:W-:Y:S05]  /*a9a0*/  BSYNC.RECONVERGENT B0 ;  /* 0x0000000000007941 */ /* 0x000fea0003800200 */
.L_x_25829:
        /* <DEDUP_REMOVED lines=20> */
.L_x_25836:
        /* <DEDUP_REMOVED lines=13> */
.L_x_25838:
[----:B------:R-:W-:Y:S05]  /*abc0*/  BSYNC.RECONVERGENT B1 ;  /* 0x0000000000017941 */ /* 0x000fea0003800200 */
.L_x_25837:
        /* <DEDUP_REMOVED lines=43> */
.L_x_25835:
[----:B------:R-:W-:Y:S05]  /*ae80*/  BSYNC.RECONVERGENT B0 ;  /* 0x0000000000007941 */ /* 0x000fea0003800200 */
.L_x_25834:
        /* <DEDUP_REMOVED lines=23> */
.L_x_25841:
        /* <DEDUP_REMOVED lines=13> */
.L_x_25843:
[----:B------:R-:W-:Y:S05]  /*b0d0*/  BSYNC.RECONVERGENT B1 ;  /* 0x0000000000017941 */ /* 0x000fea0003800200 */
.L_x_25842:
        /* <DEDUP_REMOVED lines=43> */
.L_x_25840:
[----:B------:R-:W-:Y:S05]  /*b390*/  BSYNC.RECONVERGENT B0 ;  /* 0x0000000000007941 */ /* 0x000fea0003800200 */
.L_x_25839:
        /* <DEDUP_REMOVED lines=19> */
.L_x_25846:
        /* <DEDUP_REMOVED lines=13> */
.L_x_25848:
[----:B------:R-:W-:Y:S05]  /*b5a0*/  BSYNC.RECONVERGENT B1 ;  /* 0x0000000000017941 */ /* 0x000fea0003800200 */
.L_x_25847:
        /* <DEDUP_REMOVED lines=43> */
.L_x_25845:
[----:B------:R-:W-:Y:S05]  /*b860*/  BSYNC.RECONVERGENT B0 ;  /* 0x0000000000007941 */ /* 0x000fea0003800200 */
.L_x_25844:
        /* <DEDUP_REMOVED lines=24> */
.L_x_25851:
        /* <DEDUP_REMOVED lines=13> */
.L_x_25853:
[----:B------:R-:W-:Y:S05]  /*bac0*/  BSYNC.RECONVERGENT B1 ;  /* 0x0000000000017941 */ /* 0x000fea0003800200 */
.L_x_25852:
        /* <DEDUP_REMOVED lines=43> */
.L_x_25850:
[----:B------:R-:W-:Y:S05]  /*bd80*/  BSYNC.RECONVERGENT B0 ;  /* 0x0000000000007941 */ /* 0x000fea0003800200 */
.L_x_25849:
        /* <DEDUP_REMOVED lines=19> */
.L_x_25856:
        /* <DEDUP_REMOVED lines=13> */
.L_x_25858:
[----:B------:R-:W-:Y:S05]  /*bf90*/  BSYNC.RECONVERGENT B1 ;  /* 0x0000000000017941 */ /* 0x000fea0003800200 */
.L_x_25857:
        /* <DEDUP_REMOVED lines=43> */
.L_x_25855:
[----:B------:R-:W-:Y:S05]  /*c250*/  BSYNC.RECONVERGENT B0 ;  /* 0x0000000000007941 */ /* 0x000fea0003800200 */
.L_x_25854:
        /* <DEDUP_REMOVED lines=24> */
.L_x_25861:
        /* <DEDUP_REMOVED lines=13> */
.L_x_25863:
[----:B------:R-:W-:Y:S05]  /*c4b0*/  BSYNC.RECONVERGENT B1 ;  /* 0x0000000000017941 */ /* 0x000fea0003800200 */
.L_x_25862:
        /* <DEDUP_REMOVED lines=38> */
[----:B------:R-:W-:-:S04]  /*c720*/  MOV R204, R30 ;  /* 0x0000001e00cc7202 */ /* 0x000fc80000000f00 */
[----:B------:R-:W-:Y:S01]  /*c730*/  LOP3.LUT R205, R183, R28, R19, 0x96, !PT ;  /* 0x0000001cb7cd7212 */ /* 0x000fe200078e9613 */
[----:B------:R-:W-:Y:S02]  /*c740*/  HFMA2 R28, -RZ, RZ, 0, 0 ;  /* 0x00000000ff1c7431 */ /* 0x000fe400000001ff */
[----:B------:R-:W-:Y:S02]  /*c750*/  IMAD.MOV.U32 R19, RZ, RZ, R23 ;  /* 0x000000ffff137224 */ /* 0x000fe400078e0017 */
[----:B------:R-:W-:-:S07]  /*c760*/  IMAD.MOV.U32 R23, RZ, RZ, R18 ;  /* 0x000000ffff177224 */ /* 0x000fce00078e0012 */
.L_x_25860:
[----:B------:R-:W-:Y:S05]  /*c770*/  BSYNC.RECONVERGENT B0 ;  /* 0x0000000000007941 */ /* 0x000fea0003800200 */
.L_x_25859:
[----:B------:R-:W-:Y:S01]  /*c780*/  ISETP.NE.AND P4, PT, R28, 0x1, PT ;  /* 0x000000011c00780c */ /* 0x000fe20003f85270 */
[----:B------:R-:W-:Y:S01]  /*c790*/  BSSY.RECONVERGENT B0, `(.L_x_25864) ;  /* 0x000004a000007945 */ /* 0x000fe20003800200 */
[----:B------:R-:W-:Y:S01]  /*c7a0*/  I2FP.F32.U32 R18, R19 ;  /* 0x0000001300127245 */ /* 0x000fe20000201000 */
[----:B------:R-:W-:Y:S02]  /*c7b0*/  IMAD.U32 R19, R26, 0x10000, RZ ;  /* 0x000100001a137824 */ /* 0x000fe400078e00ff */
[----:B------:R-:W-:Y:S02]  /*c7c0*/  IMAD.MOV.U32 R29, RZ, RZ, 0x2 ;  /* 0x00000002ff1d7424 */ /* 0x000fe400078e00ff */
[----:B------:R-:W-:Y:S01]  /*c7d0*/  FFMA.FTZ R18, R18, R7, 1.1641532182693481445e-10 ;  /* 0x2f00000012127423 */ /* 0x000fe20000010007 */
[----:B------:R-:W-:Y:S01]  /*c7e0*/  FMUL.FTZ R26, R19, R194 ;  /* 0x000000c2131a7220 */ /* 0x000fe20000410000 */
[----:B------:R-:W-:-:S03]  /*c7f0*/  MOV R19, R204 ;  /* 0x000000cc00137202 */ /* 0x000fc60000000f00 */
        /* <DEDUP_REMOVED lines=10> */
.L_x_25866:
        /* <DEDUP_REMOVED lines=13> */
.L_x_25868:
[----:B------:R-:W-:Y:S05]  /*c970*/  BSYNC.RECONVERGENT B1 ;  /* 0x0000000000017941 */ /* 0x000fea0003800200 */
.L_x_25867:
        /* <DEDUP_REMOVED lines=34> */
[----:B------:R-:W-:Y:S01]  /*cba0*/  HFMA2 R29, -RZ, RZ, 0, 0 ;  /* 0x00000000ff1d7431 */ /* 0x000fe200000001ff */
[----:B------:R-:W-:Y:S01]  /*cbb0*/  LOP3.LUT R19, R184, R30, R19, 0x96, !PT ;  /* 0x0000001eb8137212 */ /* 0x000fe200078e9613 */
[----:B------:R-:W-:-:S05]  /*cbc0*/  IMAD.WIDE.U32 R30, R31, -0x326172a9, RZ ;  /* 0xcd9e8d571f1e7825 */ /* 0x000fca00078e00ff */
[----:B------:R-:W-:Y:S01]  /*cbd0*/  LOP3.LUT R203, R187, R18, R31, 0x96, !PT ;  /* 0x00000012bbcb7212 */ /* 0x000fe200078e961f */
[----:B------:R-:W-:Y:S01]  /*cbe0*/  IMAD.WIDE.U32 R18, R19, -0x2daee0ad, RZ ;  /* 0xd2511f5313127825 */ /* 0x000fe200078e00ff */
[----:B------:R-:W-:-:S04]  /*cbf0*/  MOV R204, R30 ;  /* 0x0000001e00cc7202 */ /* 0x000fc80000000f00 */
[----:B------:R-:W-:Y:S01]  /*cc00*/  LOP3.LUT R205, R183, R28, R19, 0x96, !PT ;  /* 0x0000001cb7cd7212 */ /* 0x000fe200078e9613 */
[----:B------:R-:W-:Y:S02]  /*cc10*/  IMAD.MOV.U32 R19, RZ, RZ, R23 ;  /* 0x000000ffff137224 */ /* 0x000fe400078e0017 */
[----:B------:R-:W-:-:S07]  /*cc20*/  IMAD.MOV.U32 R23, RZ, RZ, R18 ;  /* 0x000000ffff177224 */ /* 0x000fce00078e0012 */
.L_x_25865:
[----:B------:R-:W-:Y:S05]  /*cc30*/  BSYNC.RECONVERGENT B0 ;  /* 0x0000000000007941 */ /* 0x000fea0003800200 */
.L_x_25864:
        /* <DEDUP_REMOVED lines=24> */
.L_x_25871:
        /* <DEDUP_REMOVED lines=13> */
.L_x_25873:
[----:B------:R-:W-:Y:S05]  /*ce90*/  BSYNC.RECONVERGENT B1 ;  /* 0x0000000000017941 */ /* 0x000fea0003800200 */
.L_x_25872:
        /* <DEDUP_REMOVED lines=43> */
.L_x_25870:
[----:B------:R-:W-:Y:S05]  /*d150*/  BSYNC.RECONVERGENT B0 ;  /* 0x0000000000007941 */ /* 0x000fea0003800200 */
.L_x_25869:
        /* <DEDUP_REMOVED lines=19> */
.L_x_25876:
        /* <DEDUP_REMOVED lines=13> */
.L_x_25878:
[----:B------:R-:W-:Y:S05]  /*d360*/  BSYNC.RECONVERGENT B1 ;  /* 0x0000000000017941 */ /* 0x000fea0003800200 */
.L_x_25877:
        /* <DEDUP_REMOVED lines=43> */
.L_x_25875:
[----:B------:R-:W-:Y:S05]  /*d620*/  BSYNC.RECONVERGENT B0 ;  /* 0x0000000000007941 */ /* 0x000fea0003800200 */
.L_x_25874:
        /* <DEDUP_REMOVED lines=24> */
.L_x_25881:
        /* <DEDUP_REMOVED lines=13> */
.L_x_25883:
[----:B------:R-:W-:Y:S05]  /*d880*/  BSYNC.RECONVERGENT B1 ;  /* 0x0000000000017941 */ /* 0x000fea0003800200 */
.L_x_25882:
        /* <DEDUP_REMOVED lines=43> */
.L_x_25880:
[----:B------:R-:W-:Y:S05]  /*db40*/  BSYNC.RECONVERGENT B0 ;  /* 0x0000000000007941 */ /* 0x000fea0003800200 */
.L_x_25879:
        /* <DEDUP_REMOVED lines=18> */
.L_x_25886:
        /* <DEDUP_REMOVED lines=15> */
.L_x_25888:
[----:B------:R-:W-:Y:S05]  /*dd60*/  BSYNC.RECONVERGENT B1 ;  /* 0x0000000000017941 */ /* 0x000fea0003800200 */
.L_x_25887:
        /* <DEDUP_REMOVED lines=41> */
[----:B------:R-:W-:Y:S02]  /*e000*/  IMAD.MOV.U32 R27, RZ, RZ, R23 ;  /* 0x000000ffff1b7224 */ /* 0x000fe400078e0017 */
[----:B------:R-:W-:-:S07]  /*e010*/  IMAD.MOV.U32 R23, RZ, RZ, R26 ;  /* 0x000000ffff177224 */ /* 0x000fce00078e001a */
.L_x_25885:
[----:B------:R-:W-:Y:S05]  /*e020*/  BSYNC.RECONVERGENT B0 ;  /* 0x0000000000007941 */ /* 0x000fea0003800200 */
.L_x_25884:
        /* <DEDUP_REMOVED lines=12> */
.L_x_25808:
        /* <DEDUP_REMOVED lines=13> */
[----:B------:R-:W-:Y:S02]  /*e1c0*/  @!P2 IMAD.MOV.U32 R28, RZ, RZ, R205 ;  /* 0x000000ffff1ca224 */ /* 0x000fe400078e00cd */
[----:B------:R-:W-:Y:S01]  /*e1d0*/  @P2 IMAD.MOV.U32 R28, RZ, RZ, R203 ;  /* 0x000000ffff1c2224 */ /* 0x000fe200078e00cb */
[----:B------:R-:W-:Y:S06]  /*e1e0*/  BRA `(.L_x_25891) ;  /* 0x0000000000e47947 */ /* 0x000fec0003800000 */
.L_x_25892:
        /* <DEDUP_REMOVED lines=13> */
.L_x_25894:
[----:B------:R-:W-:Y:S05]  /*e2c0*/  BSYNC.RECONVERGENT B1 ;  /* 0x0000000000017941 */ /* 0x000fea0003800200 */
.L_x_25893:
        /* <DEDUP_REMOVED lines=43> */
.L_x_25891:
[----:B------:R-:W-:Y:S05]  /*e580*/  BSYNC.RECONVERGENT B0 ;  /* 0x0000000000007941 */ /* 0x000fea0003800200 */
.L_x_25890:
[----:B------:R-:W-:Y:S01]  /*e590*/  I2FP.F32.U32 R22, R28 ;  /* 0x0000001c00167245 */ /* 0x000fe20000201000 */
[----:B------:R-:W-:Y:S01]  /*e5a0*/  BSSY.RECONVERGENT B0, `(.L_x_25895) ;  /* 0x000004c000007945 */ /* 0x000fe20003800200 */
[----:B------:R-:W-:Y:S01]  /*e5b0*/  ISETP.NE.AND P2, PT, R29, 0x1, PT ;  /* 0x000000011d00780c */ /* 0x000fe20003f45270 */
[----:B-----5:R-:W-:Y:S01]  /*e5c0*/  IMAD.U32 R28, R24, 0x10000, RZ ;  /* 0x00010000181c7824 */ /* 0x020fe200078e00ff */
[----:B------:R-:W-:Y:S01]  /*e5d0*/  LOP3.LUT R21, R21, 0xffffffef, RZ, 0xc0, !PT ;  /* 0xffffffef15157812 */ /* 0x000fe200078ec0ff */
[----:B------:R-:W-:Y:S01]  /*e5e0*/  FFMA.FTZ R22, R22, R7, 1.1641532182693481445e-10 ;  /* 0x2f00000016167423 */ /* 0x000fe20000010007 */
[----:B0-----:R-:W-:-:S04]  /*e5f0*/  IMAD.MOV.U32 R30, RZ, RZ, 0x2 ;  /* 0x00000002ff1e7424 */ /* 0x001fc800078e00ff */
[----:B------:R-:W-:Y:S02]  /*e600*/  FSETP.LE.FTZ.AND P3, PT, R22, R193, PT ;  /* 0x000000c11600720b */ /* 0x000fe40003f73000 */
[----:B------:R-:W-:Y:S02]  /*e610*/  PRMT R22, R24, 0x7632, R22 ;  /* 0x0000763218167816 */ /* 0x000fe40000000016 */
        /* <DEDUP_REMOVED lines=11> */
.L_x_25897:
        /* <DEDUP_REMOVED lines=13> */
.L_x_25899:
[----:B------:R-:W-:Y:S05]  /*e7a0*/  BSYNC.RECONVERGENT B1 ;  /* 0x0000000000017941 */ /* 0x000fea0003800200 */
.L_x_25898:
        /* <DEDUP_REMOVED lines=43> */
.L_x_25896:
[----:B------:R-:W-:Y:S05]  /*ea60*/  BSYNC.RECONVERGENT B0 ;  /* 0x0000000000007941 */ /* 0x000fea0003800200 */
.L_x_25895:
        /* <DEDUP_REMOVED lines=18> */
.L_x_25902:
        /* <DEDUP_REMOVED lines=13> */
.L_x_25904:
[----:B------:R-:W-:Y:S05]  /*ec60*/  BSYNC.RECONVERGENT B1 ;  /* 0x0000000000017941 */ /* 0x000fea0003800200 */
.L_x_25903:
        /* <DEDUP_REMOVED lines=43> */
.L_x_25901:
[----:B------:R-:W-:Y:S05]  /*ef20*/  BSYNC.RECONVERGENT B0 ;  /* 0x0000000000007941 */ /* 0x000fea0003800200 */
.L_x_25900:
        /* <DEDUP_REMOVED lines=19> */
.L_x_25907:
        /* <DEDUP_REMOVED lines=13> */
.L_x_25909:
[----:B------:R-:W-:Y:S05]  /*f130*/  BSYNC.RECONVERGENT B1 ;  /* 0x0000000000017941 */ /* 0x000fea0003800200 */
.L_x_25908:
        /* <DEDUP_REMOVED lines=43> */
.L_x_25906:
[----:B------:R-:W-:Y:S05]  /*f3f0*/  BSYNC.RECONVERGENT B0 ;  /* 0x0000000000007941 */ /* 0x000fea0003800200 */
.L_x_25905:
        /* <DEDUP_REMOVED lines=18> */
.L_x_25912:
        /* <DEDUP_REMOVED lines=13> */
.L_x_25914:
[----:B------:R-:W-:Y:S05]  /*f5f0*/  BSYNC.RECONVERGENT B1 ;  /* 0x0000000000017941 */ /* 0x000fea0003800200 */
.L_x_25913:
        /* <DEDUP_REMOVED lines=43> */
.L_x_25911:
[----:B------:R-:W-:Y:S05]  /*f8b0*/  BSYNC.RECONVERGENT B0 ;  /* 0x0000000000007941 */ /* 0x000fea0003800200 */
.L_x_25910:
        /* <DEDUP_REMOVED lines=18> */
.L_x_25917:
        /* <DEDUP_REMOVED lines=13> */
.L_x_25919:
[----:B------:R-:W-:Y:S05]  /*fab0*/  BSYNC.RECONVERGENT B1 ;  /* 0x0000000000017941 */ /* 0x000fea0003800200 */
.L_x_25918:
        /* <DEDUP_REMOVED lines=43> */
.L_x_25916:
[----:B------:R-:W-:Y:S05]  /*fd70*/  BSYNC.RECONVERGENT B0 ;  /* 0x0000000000007941 */ /* 0x000fea0003800200 */
.L_x_25915:
        /* <DEDUP_REMOVED lines=17> */
.L_x_25922:
        /* <DEDUP_REMOVED lines=13> */
.L_x_25924:
[----:B------:R-:W-:Y:S05]  /*ff60*/  BSYNC.RECONVERGENT B1 ;  /* 0x0000000000017941 */ /* 0x000fea0003800200 */
.L_x_25923:
        /* <DEDUP_REMOVED lines=43> */
.L_x_25921:
[----:B------:R-:W-:Y:S05]  /*10220*/  BSYNC.RECONVERGENT B0 ;  /* 0x0000000000007941 */ /* 0x000fea0003800200 */
.L_x_25920:
[----:B------:R-:W-:Y:S01]  /*10230*/  ISETP.NE.AND P5, PT, R37, 0x1, PT ;  /* 0x000000012500780c */ /* 0x000fe20003fa5270 */
[----:B------:R-:W-:Y:S01]  /*10240*/  BSSY.RECONVERGENT B0, `(.L_x_25925) ;  /* 0x000004a000007945 */ /* 0x000fe20003800200 */
[----:B------:R-:W-:Y:S01]  /*10250*/  I2FP.F32.U32 R34, R33 ;  /* 0x0000002100227245 */ /* 0x000fe20000201000 */
[C---:B------:R-:W-:Y:S01]  /*10260*/  IMAD.U32 R33, R27.reuse, 0x10000, RZ ;  /* 0x000100001b217824 */ /* 0x040fe200078e00ff */
[----:B------:R-:W-:Y:S02]  /*10270*/  PRMT R27, R27, 0x7632, R27 ;  /* 0x000076321b1b7816 */ /* 0x000fe4000000001b */
[----:B------:R-:W-:Y:S01]  /*10280*/  MOV R35, R204 ;  /* 0x000000cc00237202 */ /* 0x000fe20000000f00 */
[----:B------:R-:W-:Y:S01]  /*10290*/  FFMA.FTZ R36, R34, R7, 1.1641532182693481445e-10 ;  /* 0x2f00000022247423 */ /* 0x000fe20000010007 */
[----:B------:R-:W-:-:S04]  /*102a0*/  IMAD.MOV.U32 R34, RZ, RZ, 0x2 ;  /* 0x00000002ff227424 */ /* 0x000fc800078e00ff */
        /* <DEDUP_REMOVED lines=10> */
.L_x_25927:
        /* <DEDUP_REMOVED lines=13> */
.L_x_25929:
[----:B------:R-:W-:Y:S05]  /*10420*/  BSYNC.RECONVERGENT B1 ;  /* 0x0000000000017941 */ /* 0x000fea0003800200 */
.L_x_25928:
        /* <DEDUP_REMOVED lines=41> */
[----:B------:R-:W-:Y:S02]  /*106c0*/  IMAD.MOV.U32 R23, RZ, RZ, R34 ;  /* 0x000000ffff177224 */ /* 0x000fe400078e0022 */
[----:B------:R-:W-:-:S07]  /*106d0*/  HFMA2 R34, -RZ, RZ, 0, 0 ;  /* 0x00000000ff227431 */ /* 0x000fce00000001ff */
.L_x_25926:
[----:B------:R-:W-:Y:S05]  /*106e0*/  BSYNC.RECONVERGENT B0 ;  /* 0x0000000000007941 */ /* 0x000fea0003800200 */
.L_x_25925:
[----:B------:R-:W-:Y:S01]  /*106f0*/  P2R R37, PR, RZ, 0x2 ;  /* 0x00000002ff257803 */ /* 0x000fe20000000000 */
[-C--:B------:R-:W-:Y:S01]  /*10700*/  FMUL.FTZ R28, R28, R194.reuse ;  /* 0x000000c21c1c7220 */ /* 0x080fe20000410000 */
[----:B------:R-:W-:Y:S01]  /*10710*/  I2FP.F32.U32 R38, R35 ;  /* 0x0000002300267245 */ /* 0x000fe20000201000 */
[-C--:B------:R-:W-:Y:S01]  /*10720*/  FMUL.FTZ R30, R30, R194.reuse ;  /* 0x000000c21e1e7220 */ /* 0x080fe20000410000 */
[----:B------:R-:W-:Y:S01]  /*10730*/  LOP3.LUT P1, RZ, R21, 0x10, RZ, 0xc0, !PT ;  /* 0x0000001015ff7812 */ /* 0x000fe2000782c0ff */
        /* <DEDUP_REMOVED lines=32> */
.L_x_25889:
[----:B------:R-:W-:Y:S02]  /*10940*/  SEL R27, RZ, 0x1000000, !P5 ;  /* 0x01000000ff1b7807 */ /* 0x000fe40006800000 */
[----:B------:R-:W-:Y:S02]  /*10950*/  SEL R26, RZ, 0x10000, !P4 ;  /* 0x00010000ff1a7807 */ /* 0x000fe40006000000 */
[----:B------:R-:W-:Y:S02]  /*10960*/  SEL R29, RZ, 0x100, !P3 ;  /* 0x00000100ff1d7807 */ /* 0x000fe40005800000 */
[----:B------:R-:W-:Y:S02]  /*10970*/  ISETP.NE.AND P5, PT, R24, RZ, PT ;  /* 0x000000ff1800720c */ /* 0x000fe40003fa5270 */
[----:B------:R-:W-:Y:S02]  /*10980*/  ISETP.NE.AND P4, PT, R22, RZ, PT ;  /* 0x000000ff1600720c */ /* 0x000fe40003f85270 */
[----:B------:R-:W-:Y:S01]  /*10990*/  ISETP.NE.AND P3, PT, R25, RZ, PT ;  /* 0x000000ff1900720c */ /* 0x000fe20003f65270 */
[----:B------:R-:W-:Y:S01]  /*109a0*/  IMAD.WIDE.U32 R24, R20, 0x20, R238 ;  /* 0x0000002014187825 */ /* 0x000fe200078e00ee */
[----:B------:R-:W-:-:S02]  /*109b0*/  LOP3.LUT R29, R29, R27, R26, 0xfe, !PT ;  /* 0x0000001b1d1d7212 */ /* 0x000fc400078efe1a */
[----:B------:R-:W-:Y:S02]  /*109c0*/  LOP3.LUT P6, RZ, R21, 0x10, RZ, 0xc0, !PT ;  /* 0x0000001015ff7812 */ /* 0x000fe400078cc0ff */
[----:B------:R-:W-:Y:S01]  /*109d0*/  SEL R26, RZ, 0x1000000, !P3 ;  /* 0x01000000ff1a7807 */ /* 0x000fe20005800000 */
[----:B------:R-:W-:Y:S01]  /*109e0*/  STG.E.128 desc[UR8][R24.64], R88 ;  /* 0x0000005818007986 */ /* 0x000fe2000c101d08 */
[----:B------:R-:W-:Y:S02]  /*109f0*/  SEL R27, RZ, 0x10000, !P4 ;  /* 0x00010000ff1b7807 */ /* 0x000fe40006000000 */
[----:B------:R-:W-:Y:S01]  /*10a00*/  SEL R22, RZ, 0x100, !P5 ;  /* 0x00000100ff167807 */ /* 0x000fe20006800000 */
[----:B------:R0:W-:Y:S01]  /*10a10*/  STG.E.128 desc[UR8][R24.64+0x10], R84 ;  /* 0x0000105418007986 */ /* 0x0001e2000c101d08 */
[----:B------:R-:W-:Y:S02]  /*10a20*/  SEL R28, RZ, 0x1, !P2 ;  /* 0x00000001ff1c7807 */ /* 0x000fe40005000000 */
[----:B------:R-:W-:-:S02]  /*10a30*/  LOP3.LUT R22, R22, R26, R27, 0xfe, !PT ;  /* 0x0000001a16167212 */ /* 0x000fc400078efe1b */
[----:B------:R-:W-:Y:S01]  /*10a40*/  SEL R31, RZ, 0x1, !P6 ;  /* 0x00000001ff1f7807 */ /* 0x000fe20007000000 */
[----:B------:R-:W1:Y:S01]  /*10a50*/  @P1 LDC.64 R26, c[0x0][0x3a0] ;  /* 0x0000e800ff1a1b82 */ /* 0x000e620000000a00 */
[----:B------:R-:W-:Y:S02]  /*10a60*/  LOP3.LUT R29, R29, R28, RZ, 0xfc, !PT ;  /* 0x0000001c1d1d7212 */ /* 0x000fe400078efcff */
[----:B------:R-:W-:Y:S01]  /*10a70*/  LOP3.LUT R28, R22, R31, RZ, 0xfc, !PT ;  /* 0x0000001f161c7212 */ /* 0x000fe200078efcff */
[----:B------:R-:W-:-:S05]  /*10a80*/  IMAD.WIDE.U32 R30, R20, 0x8, R178 ;  /* 0x00000008141e7825 */ /* 0x000fca00078e00b2 */
[----:B------:R2:W-:Y:S01]  /*10a90*/  STG.E.64 desc[UR8][R30.64], R28 ;  /* 0x0000001c1e007986 */ /* 0x0005e2000c101b08 */
[----:B0-----:R-:W0:Y:S01]  /*10aa0*/  @P0 LDC.64 R24, c[0x0][0x398] ;  /* 0x0000e600ff180b82 */ /* 0x001e220000000a00 */
[----:B------:R-:W-:Y:S05]  /*10ab0*/  @!P0 BRA `(.L_x_25930) ;  /* 0x0000000000508947 */ /* 0x000fea0003800000 */
[----:B------:R-:W-:Y:S01]  /*10ac0*/  IMAD.U32 R22, R19, 0x10000, RZ ;  /* 0x0001000013167824 */ /* 0x000fe200078e00ff */
[----:B------:R-:W3:Y:S01]  /*10ad0*/  LDC.64 R36, c[0x0][0x3b8] ;  /* 0x0000ee00ff247b82 */ /* 0x000ee20000000a00 */
[----:B--2---:R-:W-:Y:S02]  /*10ae0*/  LOP3.LUT R28, R16, 0xff, RZ, 0xc0, !PT ;  /* 0x000000ff101c7812 */ /* 0x004fe400078ec0ff */
        /* <DEDUP_REMOVED lines=12> */
[----:B------:R-:W-:Y:S01]  /*10bb0*/  LOP3.LUT R35, R31, R35, R29, 0xfe, !PT ;  /* 0x000000231f237212 */ /* 0x000fe200078efe1d */
[----:B---3--:R-:W-:Y:S01]  /*10bc0*/  IMAD.WIDE.U32 R30, R20, 0x8, R36 ;  /* 0x00000008141e7825 */ /* 0x008fe200078e0024 */
[----:B------:R-:W-:Y:S02]  /*10bd0*/  LOP3.LUT R28, R28, 0xff, R13, 0xf8, !PT ;  /* 0x000000ff1c1c7812 */ /* 0x000fe400078ef80d */
[----:B------:R-:W-:-:S05]  /*10be0*/  LOP3.LUT R29, R35, R33, RZ, 0xfc, !PT ;  /* 0x00000021231d7212 */ /* 0x000fca00078efcff */
[----:B------:R3:W-:Y:S02]  /*10bf0*/  STG.E.64 desc[UR8][R30.64], R28 ;  /* 0x0000001c1e007986 */ /* 0x0007e4000c101b08 */
.L_x_25930:
[----:B------:R-:W-:-:S05]  /*10c00*/  IADD3 R22, PT, PT, R6, 0x40, RZ ;  /* 0x0000004006167810 */ /* 0x000fca0007ffe0ff */
[----:B0-----:R-:W-:-:S04]  /*10c10*/  @P0 IMAD.WIDE.U32 R24, R22, 0x10, R24 ;  /* 0x0000001016180825 */ /* 0x001fc800078e0018 */
[C---:B-1----:R-:W-:Y:S01]  /*10c20*/  @P1 IMAD.WIDE.U32 R26, R22.reuse, 0x20, R26 ;  /* 0x00000020161a1825 */ /* 0x042fe200078e001a */
[----:B------:R0:W5:Y:S04]  /*10c30*/  @P0 LDG.E.128 R108, desc[UR8][R24.64] ;  /* 0x00000008186c0981 */ /* 0x000168000c1e1d00 */
[----:B------:R1:W5:Y:S04]  /*10c40*/  @P1 LDG.E.128 R104, desc[UR8][R26.64] ;  /* 0x000000081a681981 */ /* 0x000368000c1e1d00 */
[----:B------:R1:W5:Y:S01]  /*10c50*/  @P1 LDG.E.128 R100, desc[UR8][R26.64+0x10] ;  /* 0x000010081a641981 */ /* 0x000362000c1e1d00 */
[----:B0-----:R-:W-:-:S06]  /*10c60*/  IMAD.WIDE.U32 R24, R22, 0x10, R208 ;  /* 0x0000001016187825 */ /* 0x001fcc00078e00d0 */
[----:B------:R-:W5:Y:S01]  /*10c70*/  LDG.E.128 R24, desc[UR8][R24.64] ;  /* 0x0000000818187981 */ /* 0x000f62000c1e1d00 */
[----:B------:R-:W-:Y:S05]  /*10c80*/  @!P0 BRA `(.L_x_25931) ;  /* 0x0000005000008947 */ /* 0x000fea0003800000 */
[----:B------:R-:W-:Y:S01]  /*10c90*/  ISETP.NE.AND P2, PT, R34, 0x1, PT ;  /* 0x000000012200780c */ /* 0x000fe20003f45270 */
[----:B------:R-:W-:Y:S01]  /*10ca0*/  BSSY.RECONVERGENT B0, `(.L_x_25932) ;  /* 0x0000048000007945 */ /* 0x000fe20003800200 */
[----:B------:R-:W-:Y:S01]  /*10cb0*/  IMAD.MOV.U32 R16, RZ, RZ, 0x2 ;  /* 0x00000002ff107424 */ /* 0x000fe200078e00ff */
[----:B--23--:R-:W-:Y:S01]  /*10cc0*/  MOV R29, R23 ;  /* 0x00000017001d7202 */ /* 0x00cfe20000000f00 */
        /* <DEDUP_REMOVED lines=12> */
.L_x_25934:
        /* <DEDUP_REMOVED lines=13> */
.L_x_25936:
[----:B------:R-:W-:Y:S05]  /*10e60*/  BSYNC.RECONVERGENT B1 ;  /* 0x0000000000017941 */ /* 0x000fea0003800200 */
.L_x_25935:
        /* <DEDUP_REMOVED lines=43> */
.L_x_25933:
[----:B------:R-:W-:Y:S05]  /*11120*/  BSYNC.RECONVERGENT B0 ;  /* 0x0000000000007941 */ /* 0x000fea0003800200 */
.L_x_25932:
        /* <DEDUP_REMOVED lines=21> */
.L_x_25939:
        /* <DEDUP_REMOVED lines=13> */
.L_x_25941:
[----:B------:R-:W-:Y:S05]  /*11350*/  BSYNC.RECONVERGENT B1 ;  /* 0x0000000000017941 */ /* 0x000fea0003800200 */
.L_x_25940:
        /* <DEDUP_REMOVED lines=43> */
.L_x_25938:
[----:B------:R-:W-:Y:S05]  /*11610*/  BSYNC.RECONVERGENT B0 ;  /* 0x0000000000007941 */ /* 0x000fea0003800200 */
.L_x_25937:
        /* <DEDUP_REMOVED lines=23> */
.L_x_25944:
        /* <DEDUP_REMOVED lines=13> */
.L_x_25946:
[----:B------:R-:W-:Y:S05]  /*11860*/  BSYNC.RECONVERGENT B1 ;  /* 0x0000000000017941 */ /* 0x000fea0003800200 */
.L_x_25945:
        /* <DEDUP_REMOVED lines=43> */
.L_x_25943:
[----:B------:R-:W-:Y:S05]  /*11b20*/  BSYNC.RECONVERGENT B0 ;  /* 0x0000000000007941 */ /* 0x000fea0003800200 */
.L_x_25942:
        /* <DEDUP_REMOVED lines=20> */
.L_x_25949:
        /* <DEDUP_REMOVED lines=13> */
.L_x_25951:
[----:B------:R-:W-:Y:S05]  /*11d40*/  BSYNC.RECONVERGENT B1 ;  /* 0x0000000000017941 */ /* 0x000fea0003800200 */
.L_x_25950:
        /* <DEDUP_REMOVED lines=43> */
.L_x_25948:
[----:B------:R-:W-:Y:S05]  /*12000*/  BSYNC.RECONVERGENT B0 ;  /* 0x0000000000007941 */ /* 0x000fea0003800200 */
.L_x_25947:
[----:B------:R-:W-:Y:S01]  /*12010*/  I2FP.F32.U32 R14, R15 ;  /* 0x0000000f000e7245 */ /* 0x000fe20000201000 */
[----:B------:R-:W-:Y:S01]  /*12020*/  BSSY.RECONVERGENT B0, `(.L_x_25952) ;  /* 0x0000050000007945 */ /* 0x000fe20003800200 */
[----:B------:R-:W-:Y:S02]  /*12030*/  PRMT R15, R108, 0x7632, R15 ;  /* 0x000076326c0f7816 */ /* 0x000fe4000000000f */
        /* <DEDUP_REMOVED lines=9> */
[----:B------:R-:W-:Y:S02]  /*120d0*/  IMAD.MOV.U32 R18, RZ, RZ, 0x2 ;  /* 0x00000002ff127424 */ /* 0x000fe400078e00ff */
        /* <DEDUP_REMOVED lines=11> */
.L_x_25954:
        /* <DEDUP_REMOVED lines=13> */
.L_x_25956:
[----:B------:R-:W-:Y:S05]  /*12260*/  BSYNC.RECONVERGENT B1 ;  /* 0x0000000000017941 */ /* 0x000fea0003800200 */
.L_x_25955:
        /* <DEDUP_REMOVED lines=43> */
.L_x_25953:
[----:B------:R-:W-:Y:S05]  /*12520*/  BSYNC.RECONVERGENT B0 ;  /* 0x0000000000007941 */ /* 0x000fea0003800200 */
.L_x_25952:
        /* <DEDUP_REMOVED lines=21> */
.L_x_25959:
        /* <DEDUP_REMOVED lines=13> */
.L_x_25961:
[----:B------:R-:W-:Y:S05]  /*12750*/  BSYNC.RECONVERGENT B1 ;  /* 0x0000000000017941 */ /* 0x000fea0003800200 */
.L_x_25960:
        /* <DEDUP_REMOVED lines=43> */
.L_x_25958:
[----:B------:R-:W-:Y:S05]  /*12a10*/  BSYNC.RECONVERGENT B0 ;  /* 0x0000000000007941 */ /* 0x000fea0003800200 */
.L_x_25957:
        /* <DEDUP_REMOVED lines=23> */
.L_x_25964:
        /* <DEDUP_REMOVED lines=13> */
.L_x_25966:
[----:B------:R-:W-:Y:S05]  /*12c60*/  BSYNC.RECONVERGENT B1 ;  /* 0x0000000000017941 */ /* 0x000fea0003800200 */
.L_x_25965:
        /* <DEDUP_REMOVED lines=43> */
.L_x_25963:
[----:B------:R-:W-:Y:S05]  /*12f20*/  BSYNC.RECONVERGENT B0 ;  /* 0x0000000000007941 */ /* 0x000fea0003800200 */
.L_x_25962:
        /* <DEDUP_REMOVED lines=20> */
.L_x_25969:
        /* <DEDUP_REMOVED lines=13> */
.L_x_25971:
[----:B------:R-:W-:Y:S05]  /*13140*/  BSYNC.RECONVERGENT B1 ;  /* 0x0000000000017941 */ /* 0x000fea0003800200 */
.L_x_25970:
        /* <DEDUP_REMOVED lines=43> */
.L_x_25968:
[----:B------:R-:W-:Y:S05]  /*13400*/  BSYNC.RECONVERGENT B0 ;  /* 0x0000000000007941 */ /* 0x000fea0003800200 */
.L_x_25967:
        /* <DEDUP_REMOVED lines=24> */
.L_x_25974:
        /* <DEDUP_REMOVED lines=13> */
.L_x_25976:
[----:B------:R-:W-:Y:S05]  /*13660*/  BSYNC.RECONVERGENT B1 ;  /* 0x0000000000017941 */ /* 0x000fea0003800200 */
.L_x_25975:
        /* <DEDUP_REMOVED lines=43> */
.L_x_25973:
[----:B------:R-:W-:Y:S05]  /*13920*/  BSYNC.RECONVERGENT B0 ;  /* 0x0000000000007941 */ /* 0x000fea0003800200 */
.L_x_25972:
        /* <DEDUP_REMOVED lines=19> */
.L_x_25979:
        /* <DEDUP_REMOVED lines=13> */
.L_x_25981:
[----:B------:R-:W-:Y:S05]  /*13b30*/  BSYNC.RECONVERGENT B1 ;  /* 0x0000000000017941 */ /* 0x000fea0003800200 */
.L_x_25980:
        /* <DEDUP_REMOVED lines=43> */
.L_x_25978:
[----:B------:R-:W-:Y:S05]  /*13df0*/  BSYNC.RECONVERGENT B0 ;  /* 0x0000000000007941 */ /* 0x000fea0003800200 */
.L_x_25977:
        /* <DEDUP_REMOVED lines=24> */
.L_x_25984:
        /* <DEDUP_REMOVED lines=13> */
.L_x_25986:
[----:B------:R-:W-:Y:S05]  /*14050*/  BSYNC.RECONVERGENT B1 ;  /* 0x0000000000017941 */ /* 0x000fea0003800200 */
.L_x_25985:
        /* <DEDUP_REMOVED lines=43> */
.L_x_25983:
[----:B------:R-:W-:Y:S05]  /*14310*/  BSYNC.RECONVERGENT B0 ;  /* 0x0000000000007941 */ /* 0x000fea0003800200 */
.L_x_25982:
        /* <DEDUP_REMOVED lines=18> */
.L_x_25989:
        /* <DEDUP_REMOVED lines=13> */
.L_x_25991:
[----:B------:R-:W-:Y:S05]  /*14510*/  BSYNC.RECONVERGENT B1 ;  /* 0x0000000000017941 */ /* 0x000fea0003800200 */
.L_x_25990:
        /* <DEDUP_REMOVED lines=43> */
.L_x_25988:
[----:B------:R-:W-:Y:S05]  /*147d0*/  BSYNC.RECONVERGENT B0 ;  /* 0x0000000000007941 */ /* 0x000fea0003800200 */
.L_x_25987:
[----:B------:R-:W-:Y:S01]  /*147e0*/  I2FP.F32.U32 R18, R19 ;  /* 0x0000001300127245 */ /* 0x000fe20000201000 */
[----:B------:R-:W-:Y:S01]  /*147f0*/  BSSY.RECONVERGENT B0, `(.L_x_25992) ;  /* 0x0000050000007945 */ /* 0x000fe20003800200 */
[----:B------:R-:W-:Y:S01]  /*14800*/  PRMT R19, R110, 0x7632, R19 ;  /* 0x000076326e137816 */ /* 0x000fe20000000013 */
[----:B------:R-:W-:Y:S01]  /*14810*/  IMAD.MOV.U32 R28, RZ, RZ, 0x2 ;  /* 0x00000002ff1c7424 */ /* 0x000fe200078e00ff */
[----:B-1----:R-:W-:Y:S01]  /*14820*/  FSEL R26, R23, RZ, P3 ;  /* 0x000000ff171a7208 */ /* 0x002fe20001800000 */
        /* <DEDUP_REMOVED lines=19> */
.L_x_25994:
        /* <DEDUP_REMOVED lines=13> */
.L_x_25996:
[----:B------:R-:W-:Y:S05]  /*14a30*/  BSYNC.RECONVERGENT B1 ;  /* 0x0000000000017941 */ /* 0x000fea0003800200 */
.L_x_25995:
        /* <DEDUP_REMOVED lines=43> */
.L_x_25993:
[----:B------:R-:W-:Y:S05]  /*14cf0*/  BSYNC.RECONVERGENT B0 ;  /* 0x0000000000007941 */ /* 0x000fea0003800200 */
.L_x_25992:
        /* <DEDUP_REMOVED lines=19> */
.L_x_25999:
        /* <DEDUP_REMOVED lines=13> */
.L_x_26001:
[----:B------:R-:W-:Y:S05]  /*14f00*/  BSYNC.RECONVERGENT B1 ;  /* 0x0000000000017941 */ /* 0x000fea0003800200 */
.L_x_26000:
        /* <DEDUP_REMOVED lines=43> */
.L_x_25998:
[----:B------:R-:W-:Y:S05]  /*151c0*/  BSYNC.RECONVERGENT B0 ;  /* 0x0000000000007941 */ /* 0x000fea0003800200 */
.L_x_25997:
        /* <DEDUP_REMOVED lines=24> */
.L_x_26004:
        /* <DEDUP_REMOVED lines=13> */
.L_x_26006:
[----:B------:R-:W-:Y:S05]  /*15420*/  BSYNC.RECONVERGENT B1 ;  /* 0x0000000000017941 */ /* 0x000fea0003800200 */
.L_x_26005:
        /* <DEDUP_REMOVED lines=43> */
.L_x_26003:
[----:B------:R-:W-:Y:S05]  /*156e0*/  BSYNC.RECONVERGENT B0 ;  /* 0x0000000000007941 */ /* 0x000fea0003800200 */
.L_x_26002:
        /* <DEDUP_REMOVED lines=18> */
.L_x_26009:
        /* <DEDUP_REMOVED lines=15> */
.L_x_26011:
[----:B------:R-:W-:Y:S05]  /*15900*/  BSYNC.RECONVERGENT B1 ;  /* 0x0000000000017941 */ /* 0x000fea0003800200 */
.L_x_26010:
        /* <DEDUP_REMOVED lines=43> */
.L_x_26008:
[----:B------:R-:W-:Y:S05]  /*15bc0*/  BSYNC.RECONVERGENT B0 ;  /* 0x0000000000007941 */ /* 0x000fea0003800200 */
.L_x_26007:
        /* <DEDUP_REMOVED lines=12> */
.L_x_25931:
[----:B------:R-:W-:Y:S01]  /*15c90*/  ISETP.NE.AND P2, PT, R34, 0x1, PT ;  /* 0x000000012200780c */ /* 0x000fe20003f45270 */
[----:B------:R-:W-:Y:S01]  /*15ca0*/  BSSY.RECONVERGENT B0, `(.L_x_26013) ;  /* 0x0000048000007945 */ /* 0x000fe20003800200 */
[----:B--23--:R-:W-:Y:S01]  /*15cb0*/  IMAD.MOV.U32 R30, RZ, RZ, 0x2 ;  /* 0x00000002ff1e7424 */ /* 0x00cfe200078e00ff */
        /* <DEDUP_REMOVED lines=13> */
.L_x_26015:
        /* <DEDUP_REMOVED lines=13> */
.L_x_26017:
[----:B------:R-:W-:Y:S05]  /*15e60*/  BSYNC.RECONVERGENT B1 ;  /* 0x0000000000017941 */ /* 0x000fea0003800200 */
.L_x_26016:
        /* <DEDUP_REMOVED lines=43> */
.L_x_26014:
[----:B------:R-:W-:Y:S05]  /*16120*/  BSYNC.RECONVERGENT B0 ;  /* 0x0000000000007941 */ /* 0x000fea0003800200 */
.L_x_26013:
        /* <DEDUP_REMOVED lines=20> */
.L_x_26020:
        /* <DEDUP_REMOVED lines=13> */
.L_x_26022:
[----:B------:R-:W-:Y:S05]  /*16340*/  BSYNC.RECONVERGENT B1 ;  /* 0x0000000000017941 */ /* 0x000fea0003800200 */
.L_x_26021:
        /* <DEDUP_REMOVED lines=43> */
.L_x_26019:
[----:B------:R-:W-:Y:S05]  /*16600*/  BSYNC.RECONVERGENT B0 ;  /* 0x0000000000007941 */ /* 0x000fea0003800200 */
.L_x_26018:
        /* <DEDUP_REMOVED lines=19> */
.L_x_26025:
        /* <DEDUP_REMOVED lines=13> */
.L_x_26027:
[----:B------:R-:W-:Y:S05]  /*16810*/  BSYNC.RECONVERGENT B1 ;  /* 0x0000000000017941 */ /* 0x000fea0003800200 */
.L_x_26026:
        /* <DEDUP_REMOVED lines=43> */
.L_x_26024:
[----:B------:R-:W-:Y:S05]  /*16ad0*/  BSYNC.RECONVERGENT B0 ;  /* 0x0000000000007941 */ /* 0x000fea0003800200 */
.L_x_26023:
        /* <DEDUP_REMOVED lines=20> */
.L_x_26030:
        /* <DEDUP_REMOVED lines=13> */
.L_x_26032:
[----:B------:R-:W-:Y:S05]  /*16cf0*/  BSYNC.RECONVERGENT B1 ;  /* 0x0000000000017941 */ /* 0x000fea0003800200 */
.L_x_26031:
        /* <DEDUP_REMOVED lines=43> */
.L_x_26029:
[----:B------:R-:W-:Y:S05]  /*16fb0*/  BSYNC.RECONVERGENT B0 ;  /* 0x0000000000007941 */ /* 0x000fea0003800200 */
.L_x_26028:
        /* <DEDUP_REMOVED lines=19> */
.L_x_26035:
        /* <DEDUP_REMOVED lines=13> */
.L_x_26037:
[----:B------:R-:W-:Y:S05]  /*171c0*/  BSYNC.RECONVERGENT B1 ;  /* 0x0000000000017941 */ /* 0x000fea0003800200 */
.L_x_26036:
        /* <DEDUP_REMOVED lines=43> */
.L_x_26034:
[----:B------:R-:W-:Y:S05]  /*17480*/  BSYNC.RECONVERGENT B0 ;  /* 0x0000000000007941 */ /* 0x000fea0003800200 */
.L_x_26033:
        /* <DEDUP_REMOVED lines=8> */
[----:B-1----:R-:W-:Y:S01]  /*17510*/  PRMT R26, R26, 0x7632, R26 ;  /* 0x000076321a1a7816 */ /* 0x002fe2000000001a */
        /* <DEDUP_REMOVED lines=9> */
.L_x_26040:
        /* <DEDUP_REMOVED lines=13> */
.L_x_26042:
[----:B------:R-:W-:Y:S05]  /*17680*/  BSYNC.RECONVERGENT B1 ;  /* 0x0000000000017941 */ /* 0x000fea0003800200 */
.L_x_26041:
        /* <DEDUP_REMOVED lines=43> */
.L_x_26039:
[----:B------:R-:W-:Y:S05]  /*17940*/  BSYNC.RECONVERGENT B0 ;  /* 0x0000000000007941 */ /* 0x000fea0003800200 */
.L_x_26038:
        /* <DEDUP_REMOVED lines=17> */
.L_x_26045:
        /* <DEDUP_REMOVED lines=13> */
.L_x_26047:
[----:B------:R-:W-:Y:S05]  /*17b30*/  BSYNC.RECONVERGENT B1 ;  /* 0x0000000000017941 */ /* 0x000fea0003800200 */
.L_x_26046:
        /* <DEDUP_REMOVED lines=43> */
.L_x_26044:
[----:B------:R-:W-:Y:S05]  /*17df0*/  BSYNC.RECONVERGENT B0 ;  /* 0x0000000000007941 */ /* 0x000fea0003800200 */
.L_x_26043:
[----:B------:R-:W-:Y:S01]  /*17e00*/  ISETP.NE.AND P5, PT, R33, 0x1, PT ;  /* 0x000000012100780c */ /* 0x000fe20003fa5270 */
[----:B------:R-:W-:Y:S01]  /*17e10*/  BSSY.RECONVERGENT B0, `(.L_x_26048) ;  /* 0x000004a000007945 */ /* 0x000fe20003800200 */
[----:B------:R-:W-:Y:S01]  /*17e20*/  I2FP.F32.U32 R32, R31 ;  /* 0x0000001f00207245 */ /* 0x000fe20000201000 */
[----:B------:R-:W-:Y:S01]  /*17e30*/  IMAD.MOV.U32 R35, RZ, RZ, R204 ;  /* 0x000000ffff237224 */ /* 0x000fe200078e00cc */
[C---:B------:R-:W-:Y:S02]  /*17e40*/  SHF.L.U32 R31, R27.reuse, 0x10, RZ ;  /* 0x000000101b1f7819 */ /* 0x040fe400000006ff */
[----:B------:R-:W-:Y:S01]  /*17e50*/  PRMT R27, R27, 0x7632, R27 ;  /* 0x000076321b1b7816 */ /* 0x000fe2000000001b */
[----:B------:R-:W-:Y:S01]  /*17e60*/  FFMA.FTZ R34, R32, R7, 1.1641532182693481445e-10 ;  /* 0x2f00000020227423 */ /* 0x000fe20000010007 */
[----:B------:R-:W-:-:S04]  /*17e70*/  IMAD.MOV.U32 R32, RZ, RZ, 0x2 ;  /* 0x00000002ff207424 */ /* 0x000fc800078e00ff */
        /* <DEDUP_REMOVED lines=10> */
.L_x_26050:
        /* <DEDUP_REMOVED lines=13> */
.L_x_26052:
[----:B------:R-:W-:Y:S05]  /*17ff0*/  BSYNC.RECONVERGENT B1 ;  /* 0x0000000000017941 */ /* 0x000fea0003800200 */
.L_x_26051:
        /* <DEDUP_REMOVED lines=43> */
.L_x_26049:
[----:B------:R-:W-:Y:S05]  /*182b0*/  BSYNC.RECONVERGENT B0 ;  /* 0x0000000000007941 */ /* 0x000fea0003800200 */
.L_x_26048:
[-C--:B------:R-:W-:Y:S01]  /*182c0*/  FMUL.FTZ R83, R25, R194.reuse ;  /* 0x000000c219537220 */ /* 0x080fe20000410000 */
[----:B------:R-:W-:Y:S01]  /*182d0*/  P2R R34, PR, RZ, 0x2 ;  /* 0x00000002ff227803 */ /* 0x000fe20000000000 */
[-C--:B------:R-:W-:Y:S01]  /*182e0*/  FMUL.FTZ R23, R23, R194.reuse ;  /* 0x000000c217177220 */ /* 0x080fe20000410000 */
[----:B------:R-:W-:Y:S01]  /*182f0*/  I2FP.F32.U32 R25, R35 ;  /* 0x0000002300197245 */ /* 0x000fe20000201000 */
[-C--:B------:R-:W-:Y:S01]  /*18300*/  FMUL.FTZ R28, R28, R194.reuse ;  /* 0x000000c21c1c7220 */ /* 0x080fe20000410000 */
[----:B------:R-:W-:Y:S01]  /*18310*/  LOP3.LUT P1, RZ, R21, 0x10, RZ, 0xc0, !PT ;  /* 0x0000001015ff7812 */ /* 0x000fe2000782c0ff */
[-C--:B------:R-:W-:Y:S01]  /*18320*/  FMUL.FTZ R31, R31, R194.reuse ;  /* 0x000000c21f1f7220 */ /* 0x080fe20000410000 */
[----:B------:R-:W-:Y:S01]  /*18330*/  SHF.L.U32 R27, R27, 0x10, RZ ;  /* 0x000000101b1b7819 */ /* 0x000fe200000006ff */
[----:B------:R-:W-:Y:S01]  /*18340*/  FFMA.FTZ R25, R25, R7, 1.1641532182693481445e-10 ;  /* 0x2f00000019197423 */ /* 0x000fe20000010007 */
[----:B------:R-:W-:Y:S01]  /*18350*/  LOP3.LUT P5, RZ, R21, 0x4, RZ, 0xc0, !PT ;  /* 0x0000000415ff7812 */ /* 0x000fe200078ac0ff */
[-C--:B------:R-:W-:Y:S01]  /*18360*/  FMUL.FTZ R26, R26, R194.reuse ;  /* 0x000000c21a1a7220 */ /* 0x080fe20000410000 */
[----:B------:R-:W-:Y:S01]  /*18370*/  FSEL R80, R23, RZ, P1 ;  /* 0x000000ff17507208 */ /* 0x000fe20000800000 */
[-C--:B------:R-:W-:Y:S01]  /*18380*/  FMUL.FTZ R30, R30, R194.reuse ;  /* 0x000000c21e1e7220 */ /* 0x080fe20000410000 */
[----:B------:R-:W-:Y:S01]  /*18390*/  ISETP.NE.AND P1, PT, R34, RZ, PT ;  /* 0x000000ff2200720c */ /* 0x000fe20003f25270 */
[-C--:B------:R-:W-:Y:S01]  /*183a0*/  FMUL.FTZ R24, R24, R194.reuse ;  /* 0x000000c218187220 */ /* 0x080fe20000410000 */
[----:B------:R-:W-:Y:S01]  /*183b0*/  P2R R33, PR, RZ, 0x1 ;  /* 0x00000001ff217803 */ /* 0x000fe20000000000 */
        /* <DEDUP_REMOVED lines=21> */
.L_x_26012:
        /* <DEDUP_REMOVED lines=32> */
[----:B------:R-:W-:-:S04]  /*18710*/  LOP3.LUT R24, R23, 0xff00, R24, 0xf8, !PT ;  /* 0x0000ff0017187812 */ /* 0x000fc800078ef818 */
[----:B------:R-:W-:Y:S01]  /*18720*/  LOP3.LUT R23, R24, 0xff, R17, 0xf8, !PT ;  /* 0x000000ff18177812 */ /* 0x000fe200078ef811 */
        /* <DEDUP_REMOVED lines=8> */
.L_x_26053:
        /* <DEDUP_REMOVED lines=27> */
.L_x_26057:
        /* <DEDUP_REMOVED lines=13> */
.L_x_26059:
[----:B------:R-:W-:Y:S05]  /*18a30*/  BSYNC.RECONVERGENT B1 ;  /* 0x0000000000017941 */ /* 0x000fea0003800200 */
.L_x_26058:
        /* <DEDUP_REMOVED lines=43> */
.L_x_26056:
[----:B------:R-:W-:Y:S05]  /*18cf0*/  BSYNC.RECONVERGENT B0 ;  /* 0x0000000000007941 */ /* 0x000fea0003800200 */
.L_x_26055:
        /* <DEDUP_REMOVED lines=21> */
.L_x_26062:
        /* <DEDUP_REMOVED lines=13> */
.L_x_26064:
[----:B------:R-:W-:Y:S05]  /*18f20*/  BSYNC.RECONVERGENT B1 ;  /* 0x0000000000017941 */ /* 0x000fea0003800200 */
.L_x_26063:
        /* <DEDUP_REMOVED lines=43> */
.L_x_26061:
[----:B------:R-:W-:Y:S05]  /*191e0*/  BSYNC.RECONVERGENT B0 ;  /* 0x0000000000007941 */ /* 0x000fea0003800200 */
.L_x_26060:
        /* <DEDUP_REMOVED lines=23> */
.L_x_26067:
        /* <DEDUP_REMOVED lines=13> */
.L_x_26069:
[----:B------:R-:W-:Y:S05]  /*19430*/  BSYNC.RECONVERGENT B1 ;  /* 0x0000000000017941 */ /* 0x000fea0003800200 */
.L_x_26068:
        /* <DEDUP_REMOVED lines=43> */
.L_x_26066:
[----:B------:R-:W-:Y:S05]  /*196f0*/  BSYNC.RECONVERGENT B0 ;  /* 0x0000000000007941 */ /* 0x000fea0003800200 */
.L_x_26065:
        /* <DEDUP_REMOVED lines=20> */
.L_x_26072:
        /* <DEDUP_REMOVED lines=13> */
.L_x_26074:
[----:B------:R-:W-:Y:S05]  /*19910*/  BSYNC.RECONVERGENT B1 ;  /* 0x0000000000017941 */ /* 0x000fea0003800200 */
.L_x_26073:
        /* <DEDUP_REMOVED lines=43> */
.L_x_26071:
[----:B------:R-:W-:Y:S05]  /*19bd0*/  BSYNC.RECONVERGENT B0 ;  /* 0x0000000000007941 */ /* 0x000fea0003800200 */
.L_x_26070:
        /* <DEDUP_REMOVED lines=24> */
.L_x_26077:
        /* <DEDUP_REMOVED lines=13> */
.L_x_26079:
[----:B------:R-:W-:Y:S05]  /*19e30*/  BSYNC.RECONVERGENT B1 ;  /* 0x0000000000017941 */ /* 0x000fea0003800200 */
.L_x_26078:
        /* <DEDUP_REMOVED lines=43> */
.L_x_26076:
[----:B------:R-:W-:Y:S05]  /*1a0f0*/  BSYNC.RECONVERGENT B0 ;  /* 0x0000000000007941 */ /* 0x000fea0003800200 */
.L_x_26075:
        /* <DEDUP_REMOVED lines=21> */
.L_x_26082:
        /* <DEDUP_REMOVED lines=13> */
.L_x_26084:
[----:B------:R-:W-:Y:S05]  /*1a320*/  BSYNC.RECONVERGENT B1 ;  /* 0x0000000000017941 */ /* 0x000fea0003800200 */
.L_x_26083:
        /* <DEDUP_REMOVED lines=43> */
.L_x_26081:
[----:B------:R-:W-:Y:S05]  /*1a5e0*/  BSYNC.RECONVERGENT B0 ;  /* 0x0000000000007941 */ /* 0x000fea0003800200 */
.L_x_26080:
        /* <DEDUP_REMOVED lines=8> */
[----:B------:R-:W-:-:S03]  /*1a670*/  HFMA2 R16, -RZ, RZ, 0, 1.1920928955078125e-07 ;  /* 0x00000002ff107431 */ /* 0x000fc600000001ff */
        /* <DEDUP_REMOVED lines=14> */
.L_x_26087:
        /* <DEDUP_REMOVED lines=13> */
.L_x_26089:
[----:B------:R-:W-:Y:S05]  /*1a830*/  BSYNC.RECONVERGENT B1 ;  /* 0x0000000000017941 */ /* 0x000fea0003800200 */
.L_x_26088:
        /* <DEDUP_REMOVED lines=43> */
.L_x_26086:
[----:B------:R-:W-:Y:S05]  /*1aaf0*/  BSYNC.RECONVERGENT B0 ;  /* 0x0000000000007941 */ /* 0x000fea0003800200 */
.L_x_26085:
        /* <DEDUP_REMOVED lines=20> */
.L_x_26092:
        /* <DEDUP_REMOVED lines=13> */
.L_x_26094:
[----:B------:R-:W-:Y:S05]  /*1ad10*/  BSYNC.RECONVERGENT B1 ;  /* 0x0000000000017941 */ /* 0x000fea0003800200 */
.L_x_26093:
        /* <DEDUP_REMOVED lines=43> */
.L_x_26091:
[----:B------:R-:W-:Y:S05]  /*1afd0*/  BSYNC.RECONVERGENT B0 ;  /* 0x0000000000007941 */ /* 0x000fea0003800200 */
.L_x_26090:
[----:B------:R-:W-:Y:S01]  /*1afe0*/  I2FP.F32.U32 R16, R19 ;  /* 0x0000001300107245 */ /* 0x000fe20000201000 */
[----:B------:R-:W-:Y:S01]  /*1aff0*/  BSSY.RECONVERGENT B0, `(.L_x_26095) ;  /* 0x0000050000007945 */ /* 0x000fe20003800200 */
[----:B------:R-:W-:Y:S01]  /*1b000*/  PRMT R18, R109, 0x7632, R18 ;  /* 0x000076326d127816 */ /* 0x000fe20000000012 */
[----:B------:R-:W-:Y:S02]  /*1b010*/  IMAD.MOV.U32 R25, RZ, RZ, R204 ;  /* 0x000000ffff197224 */ /* 0x000fe400078e00cc */
[----:B------:R-:W-:Y:S02]  /*1b020*/  FFMA.FTZ R16, R16, R7, 1.1641532182693481445e-10 ;  /* 0x2f00000010107423 */ /* 0x000fe40000010007 */
[----:B------:R-:W-:Y:S02]  /*1b030*/  IMAD.U32 R19, R18, 0x10000, RZ ;  /* 0x0001000012137824 */ /* 0x000fe400078e00ff */
[----:B------:R-:W-:Y:S01]  /*1b040*/  HFMA2 R18, -RZ, RZ, 0, 1.1920928955078125e-07 ;  /* 0x00000002ff127431 */ /* 0x000fe200000001ff */
[----:B------:R-:W-:Y:S01]  /*1b050*/  FSETP.GTU.FTZ.AND P2, PT, R16, R193, PT ;  /* 0x000000c11000720b */ /* 0x000fe20003f5c000 */
[----:B------:R-:W-:Y:S01]  /*1b060*/  FMUL.FTZ R19, R19, R194 ;  /* 0x000000c213137220 */ /* 0x000fe20000410000 */
[----:B------:R-:W-:-:S04]  /*1b070*/  FSEL R16, R29, RZ, P4 ;  /* 0x000000ff1d107208 */ /* 0x000fc80002000000 */
        /* <DEDUP_REMOVED lines=14> */
.L_x_26097:
        /* <DEDUP_REMOVED lines=13> */
.L_x_26099:
[----:B------:R-:W-:Y:S05]  /*1b230*/  BSYNC.RECONVERGENT B1 ;  /* 0x0000000000017941 */ /* 0x000fea0003800200 */
.L_x_26098:
        /* <DEDUP_REMOVED lines=43> */
.L_x_26096:
[----:B------:R-:W-:Y:S05]  /*1b4f0*/  BSYNC.RECONVERGENT B0 ;  /* 0x0000000000007941 */ /* 0x000fea0003800200 */
.L_x_26095:
[----:B------:R-:W-:Y:S01]  /*1b500*/  ISETP.NE.AND P3, PT, R18, 0x1, PT ;  /* 0x000000011200780c */ /* 0x000fe20003f65270 */
[C---:B------:R-:W-:Y:S01]  /*1b510*/  IMAD.U32 R17, R26.reuse, 0x10000, RZ ;  /* 0x000100001a117824 */ /* 0x040fe200078e00ff */
[----:B------:R-:W-:Y:S01]  /*1b520*/  I2FP.F32.U32 R24, R25 ;  /* 0x0000001900187245 */ /* 0x000fe20000201000 */
[----:B------:R-:W-:Y:S01]  /*1b530*/  BSSY.RECONVERGENT B0, `(.L_x_26100) ;  /* 0x0000049000007945 */ /* 0x000fe20003800200 */
[----:B------:R-:W-:Y:S01]  /*1b540*/  HFMA2 R19, -RZ, RZ, 0, 1.1920928955078125e-07 ;  /* 0x00000002ff137431 */ /* 0x000fe200000001ff */
[----:B------:R-:W-:Y:S01]  /*1b550*/  PRMT R26, R26, 0x7632, R26 ;  /* 0x000076321a1a7816 */ /* 0x000fe2000000001a */
[----:B------:R-:W-:Y:S01]  /*1b560*/  FMUL.FTZ R17, R17, R194 ;  /* 0x000000c211117220 */ /* 0x000fe20000410000 */
[----:B------:R-:W-:Y:S01]  /*1b570*/  FFMA.FTZ R24, R24, R7, 1.1641532182693481445e-10 ;  /* 0x2f00000018187423 */ /* 0x000fe20000010007 */
[----:B------:R-:W-:-:S04]  /*1b580*/  IMAD.MOV.U32 R25, RZ, RZ, R204 ;  /* 0x000000ffff197224 */ /* 0x000fc800078e00cc */
        /* <DEDUP_REMOVED lines=10> */
.L_x_26102:
        /* <DEDUP_REMOVED lines=13> */
.L_x_26104:
[----:B------:R-:W-:Y:S05]  /*1b700*/  BSYNC.RECONVERGENT B1 ;  /* 0x0000000000017941 */ /* 0x000fea0003800200 */
.L_x_26103:
        /* <DEDUP_REMOVED lines=43> */
.L_x_26101:
[----:B------:R-:W-:Y:S05]  /*1b9c0*/  BSYNC.RECONVERGENT B0 ;  /* 0x0000000000007941 */ /* 0x000fea0003800200 */
.L_x_26100:
        /* <DEDUP_REMOVED lines=9> */
[----:B------:R-:W-:-:S04]  /*1ba60*/  IMAD.MOV.U32 R25, RZ, RZ, R204 ;  /* 0x000000ffff197224 */ /* 0x000fc800078e00cc */
        /* <DEDUP_REMOVED lines=13> */
.L_x_26107:
        /* <DEDUP_REMOVED lines=13> */
.L_x_26109:
[----:B------:R-:W-:Y:S05]  /*1bc10*/  BSYNC.RECONVERGENT B1 ;  /* 0x0000000000017941 */ /* 0x000fea0003800200 */
.L_x_26108:
        /* <DEDUP_REMOVED lines=43> */
.L_x_26106:
[----:B------:R-:W-:Y:S05]  /*1bed0*/  BSYNC.RECONVERGENT B0 ;  /* 0x0000000000007941 */ /* 0x000fea0003800200 */
.L_x_26105:
[----:B------:R-:W-:Y:S01]  /*1bee0*/  ISETP.NE.AND P4, PT, R18, 0x1, PT ;  /* 0x000000011200780c */ /* 0x000fe20003f85270 */
[----:B------:R-:W-:Y:S01]  /*1bef0*/  IMAD.U32 R19, R26, 0x10000, RZ ;  /* 0x000100001a137824 */ /* 0x000fe200078e00ff */
[----:B------:R-:W-:Y:S01]  /*1bf00*/  I2FP.F32.U32 R24, R25 ;  /* 0x0000001900187245 */ /* 0x000fe20000201000 */
[----:B------:R-:W-:Y:S01]  /*1bf10*/  BSSY.RECONVERGENT B0, `(.L_x_26110) ;  /* 0x0000048000007945 */ /* 0x000fe20003800200 */
[----:B------:R-:W-:Y:S02]  /*1bf20*/  IMAD.MOV.U32 R25, RZ, RZ, R204 ;  /* 0x000000ffff197224 */ /* 0x000fe400078e00cc */
[----:B------:R-:W-:Y:S01]  /*1bf30*/  FMUL.FTZ R26, R19, R194 ;  /* 0x000000c2131a7220 */ /* 0x000fe20000410000 */
[----:B------:R-:W-:Y:S02]  /*1bf40*/  HFMA2 R19, -RZ, RZ, 0, 1.1920928955078125e-07 ;  /* 0x00000002ff137431 */ /* 0x000fe400000001ff */
        /* <DEDUP_REMOVED lines=11> */
.L_x_26112:
        /* <DEDUP_REMOVED lines=13> */
.L_x_26114:
[----:B------:R-:W-:Y:S05]  /*1c0d0*/  BSYNC.RECONVERGENT B1 ;  /* 0x0000000000017941 */ /* 0x000fea0003800200 */
.L_x_26113:
        /* <DEDUP_REMOVED lines=43> */
.L_x_26111:
[----:B------:R-:W-:Y:S05]  /*1c390*/  BSYNC.RECONVERGENT B0 ;  /* 0x0000000000007941 */ /* 0x000fea0003800200 */
.L_x_26110:
        /* <DEDUP_REMOVED lines=24> */
.L_x_26117:
        /* <DEDUP_REMOVED lines=13> */
.L_x_26119:
[----:B------:R-:W-:Y:S05]  /*1c5f0*/  BSYNC.RECONVERGENT B1 ;  /* 0x0000000000017941 */ /* 0x000fea0003800200 */
.L_x_26118:
        /* <DEDUP_REMOVED lines=43> */
.L_x_26116:
[----:B------:R-:W-:Y:S05]  /*1c8b0*/  BSYNC.RECONVERGENT B0 ;  /* 0x0000000000007941 */ /* 0x000fea0003800200 */
.L_x_26115:
        /* <DEDUP_REMOVED lines=19> */
.L_x_26122:
        /* <DEDUP_REMOVED lines=13> */
.L_x_26124:
[----:B------:R-:W-:Y:S05]  /*1cac0*/  BSYNC.RECONVERGENT B1 ;  /* 0x0000000000017941 */ /* 0x000fea0003800200 */
.L_x_26123:
        /* <DEDUP_REMOVED lines=43> */
.L_x_26121:
[----:B------:R-:W-:Y:S05]  /*1cd80*/  BSYNC.RECONVERGENT B0 ;  /* 0x0000000000007941 */ /* 0x000fea0003800200 */
.L_x_26120:
        /* <DEDUP_REMOVED lines=23> */
.L_x_26127:
        /* <DEDUP_REMOVED lines=13> */
.L_x_26129:
[----:B------:R-:W-:Y:S05]  /*1cfd0*/  BSYNC.RECONVERGENT B1 ;  /* 0x0000000000017941 */ /* 0x000fea0003800200 */
.L_x_26128:
        /* <DEDUP_REMOVED lines=43> */
.L_x_26126:
[----:B------:R-:W-:Y:S05]  /*1d290*/  BSYNC.RECONVERGENT B0 ;  /* 0x0000000000007941 */ /* 0x000fea0003800200 */
.L_x_26125:
        /* <DEDUP_REMOVED lines=18> */
.L_x_26132:
        /* <DEDUP_REMOVED lines=16> */
.L_x_26134:
[----:B------:R-:W-:Y:S05]  /*1d4c0*/  BSYNC.RECONVERGENT B1 ;  /* 0x0000000000017941 */ /* 0x000fea0003800200 */
.L_x_26133:
        /* <DEDUP_REMOVED lines=43> */
.L_x_26131:
[----:B------:R-:W-:Y:S05]  /*1d780*/  BSYNC.RECONVERGENT B0 ;  /* 0x0000000000007941 */ /* 0x000fea0003800200 */
.L_x_26130:
        /* <DEDUP_REMOVED lines=12> */
.L_x_26054:
        /* <DEDUP_REMOVED lines=16> */
.L_x_26138:
        /* <DEDUP_REMOVED lines=13> */
.L_x_26140:
[----:B------:R-:W-:Y:S05]  /*1da20*/  BSYNC.RECONVERGENT B1 ;  /* 0x0000000000017941 */ /* 0x000fea0003800200 */
.L_x_26139:
        /* <DEDUP_REMOVED lines=43> */
.L_x_26137:
[----:B------:R-:W-:Y:S05]  /*1dce0*/  BSYNC.RECONVERGENT B0 ;  /* 0x0000000000007941 */ /* 0x000fea0003800200 */
.L_x_26136:
        /* <DEDUP_REMOVED lines=20> */
.L_x_26143:
        /* <DEDUP_REMOVED lines=13> */
.L_x_26145:
[----:B------:R-:W-:Y:S05]  /*1df00*/  BSYNC.RECONVERGENT B1 ;  /* 0x0000000000017941 */ /* 0x000fea0003800200 */
.L_x_26144:
        /* <DEDUP_REMOVED lines=43> */
.L_x_26142:
[----:B------:R-:W-:Y:S05]  /*1e1c0*/  BSYNC.RECONVERGENT B0 ;  /* 0x0000000000007941 */ /* 0x000fea0003800200 */
.L_x_26141:
        /* <DEDUP_REMOVED lines=19> */
.L_x_26148:
        /* <DEDUP_REMOVED lines=13> */
.L_x_26150:
[----:B------:R-:W-:Y:S05]  /*1e3d0*/  BSYNC.RECONVERGENT B1 ;  /* 0x0000000000017941 */ /* 0x000fea0003800200 */
.L_x_26149:
        /* <DEDUP_REMOVED lines=43> */
.L_x_26147:
[----:B------:R-:W-:Y:S05]  /*1e690*/  BSYNC.RECONVERGENT B0 ;  /* 0x0000000000007941 */ /* 0x000fea0003800200 */
.L_x_26146:
        /* <DEDUP_REMOVED lines=20> */
.L_x_26153:
        /* <DEDUP_REMOVED lines=13> */
.L_x_26155:
[----:B------:R-:W-:Y:S05]  /*1e8b0*/  BSYNC.RECONVERGENT B1 ;  /* 0x0000000000017941 */ /* 0x000fea0003800200 */
.L_x_26154:
        /* <DEDUP_REMOVED lines=43> */
.L_x_26152:
[----:B------:R-:W-:Y:S05]  /*1eb70*/  BSYNC.RECONVERGENT B0 ;  /* 0x0000000000007941 */ /* 0x000fea0003800200 */
.L_x_26151:
        /* <DEDUP_REMOVED lines=19> */
.L_x_26158:
        /* <DEDUP_REMOVED lines=13> */
.L_x_26160:
[----:B------:R-:W-:Y:S05]  /*1ed80*/  BSYNC.RECONVERGENT B1 ;  /* 0x0000000000017941 */ /* 0x000fea0003800200 */
.L_x_26159:
        /* <DEDUP_REMOVED lines=43> */
.L_x_26157:
[----:B------:R-:W-:Y:S05]  /*1f040*/  BSYNC.RECONVERGENT B0 ;  /* 0x0000000000007941 */ /* 0x000fea0003800200 */
.L_x_26156:
        /* <DEDUP_REMOVED lines=18> */
.L_x_26163:
        /* <DEDUP_REMOVED lines=13> */
.L_x_26165:
[----:B------:R-:W-:Y:S05]  /*1f240*/  BSYNC.RECONVERGENT B1 ;  /* 0x0000000000017941 */ /* 0x000fea0003800200 */
.L_x_26164:
        /* <DEDUP_REMOVED lines=43> */
.L_x_26162:
[----:B------:R-:W-:Y:S05]  /*1f500*/  BSYNC.RECONVERGENT B0 ;  /* 0x0000000000007941 */ /* 0x000fea0003800200 */
.L_x_26161:
        /* <DEDUP_REMOVED lines=17> */
.L_x_26168:
        /* <DEDUP_REMOVED lines=13> */
.L_x_26170:
[----:B------:R-:W-:Y:S05]  /*1f6f0*/  BSYNC.RECONVERGENT B1 ;  /* 0x0000000000017941 */ /* 0x000fea0003800200 */
.L_x_26169:
        /* <DEDUP_REMOVED lines=43> */
.L_x_26167:
[----:B------:R-:W-:Y:S05]  /*1f9b0*/  BSYNC.RECONVERGENT B0 ;  /* 0x0000000000007941 */ /* 0x000fea0003800200 */
.L_x_26166:
        /* <DEDUP_REMOVED lines=18> */
.L_x_26173:
        /* <DEDUP_REMOVED lines=13> */
.L_x_26175:
[----:B------:R-:W-:Y:S05]  /*1fbb0*/  BSYNC.RECONVERGENT B1 ;  /* 0x0000000000017941 */ /* 0x000fea0003800200 */
.L_x_26174:
        /* <DEDUP_REMOVED lines=43> */
.L_x_26172:
[----:B------:R-:W-:Y:S05]  /*1fe70*/  BSYNC.RECONVERGENT B0 ;  /* 0x0000000000007941 */ /* 0x000fea0003800200 */
.L_x_26171:
        /* <DEDUP_REMOVED lines=8> */
[----:B------:R-:W-:Y:S01]  /*1ff00*/  LOP3.LUT P2, RZ, R21, 0x10, RZ, 0xc0, !PT ;  /* 0x0000001015ff7812 */ /* 0x000fe2000784c0ff */
        /* <DEDUP_REMOVED lines=33> */
.L_x_26135:
        /* <DEDUP_REMOVED lines=42> */
.L_x_26176:
        /* <DEDUP_REMOVED lines=27> */
.L_x_26180:
        /* <DEDUP_REMOVED lines=13> */
.L_x_26182:
[----:B------:R-:W-:Y:S05]  /*20640*/  BSYNC.RECONVERGENT B1 ;  /* 0x0000000000017941 */ /* 0x000fea0003800200 */
.L_x_26181:
        /* <DEDUP_REMOVED lines=43> */
.L_x_26179:
[----:B------:R-:W-:Y:S05]  /*20900*/  BSYNC.RECONVERGENT B0 ;  /* 0x0000000000007941 */ /* 0x000fea0003800200 */
.L_x_26178:
        /* <DEDUP_REMOVED lines=21> */
.L_x_26185:
        /* <DEDUP_REMOVED lines=13> */
.L_x_26187:
[----:B------:R-:W-:Y:S05]  /*20b30*/  BSYNC.RECONVERGENT B1 ;  /* 0x0000000000017941 */ /* 0x000fea0003800200 */
.L_x_26186:
        /* <DEDUP_REMOVED lines=43> */
.L_x_26184:
[----:B------:R-:W-:Y:S05]  /*20df0*/  BSYNC.RECONVERGENT B0 ;  /* 0x0000000000007941 */ /* 0x000fea0003800200 */
.L_x_26183:
        /* <DEDUP_REMOVED lines=23> */
.L_x_26190:
        /* <DEDUP_REMOVED lines=13> */
.L_x_26192:
[----:B------:R-:W-:Y:S05]  /*21040*/  BSYNC.RECONVERGENT B1 ;  /* 0x0000000000017941 */ /* 0x000fea0003800200 */
.L_x_26191:
        /* <DEDUP_REMOVED lines=43> */
.L_x_26189:
[----:B------:R-:W-:Y:S05]  /*21300*/  BSYNC.RECONVERGENT B0 ;  /* 0x0000000000007941 */ /* 0x000fea0003800200 */
.L_x_26188:
        /* <DEDUP_REMOVED lines=20> */
.L_x_26195:
        /* <DEDUP_REMOVED lines=13> */
.L_x_26197:
[----:B------:R-:W-:Y:S05]  /*21520*/  BSYNC.RECONVERGENT B1 ;  /* 0x0000000000017941 */ /* 0x000fea0003800200 */
.L_x_26196:
        /* <DEDUP_REMOVED lines=43> */
.L_x_26194:
[----:B------:R-:W-:Y:S05]  /*217e0*/  BSYNC.RECONVERGENT B0 ;  /* 0x0000000000007941 */ /* 0x000fea0003800200 */
.L_x_26193:
        /* <DEDUP_REMOVED lines=24> */
.L_x_26200:
        /* <DEDUP_REMOVED lines=13> */
.L_x_26202:
[----:B------:R-:W-:Y:S05]  /*21a40*/  BSYNC.RECONVERGENT B1 ;  /* 0x0000000000017941 */ /* 0x000fea0003800200 */
.L_x_26201:
        /* <DEDUP_REMOVED lines=43> */
.L_x_26199:
[----:B------:R-:W-:Y:S05]  /*21d00*/  BSYNC.RECONVERGENT B0 ;  /* 0x0000000000007941 */ /* 0x000fea0003800200 */
.L_x_26198:
        /* <DEDUP_REMOVED lines=9> */
[----:B------:R-:W-:-:S03]  /*21da0*/  MOV R25, R204 ;  /* 0x000000cc00197202 */ /* 0x000fc60000000f00 */
        /* <DEDUP_REMOVED lines=11> */
.L_x_26205:
        /* <DEDUP_REMOVED lines=13> */
.L_x_26207:
[----:B------:R-:W-:Y:S05]  /*21f30*/  BSYNC.RECONVERGENT B1 ;  /* 0x0000000000017941 */ /* 0x000fea0003800200 */
.L_x_26206:
        /* <DEDUP_REMOVED lines=43> */
.L_x_26204:
[----:B------:R-:W-:Y:S05]  /*221f0*/  BSYNC.RECONVERGENT B0 ;  /* 0x0000000000007941 */ /* 0x000fea0003800200 */
.L_x_26203:
        /* <DEDUP_REMOVED lines=23> */
.L_x_26210:
        /* <DEDUP_REMOVED lines=13> */
.L_x_26212:
[----:B------:R-:W-:Y:S05]  /*22440*/  BSYNC.RECONVERGENT B1 ;  /* 0x0000000000017941 */ /* 0x000fea0003800200 */
.L_x_26211:
        /* <DEDUP_REMOVED lines=43> */
.L_x_26209:
[----:B------:R-:W-:Y:S05]  /*22700*/  BSYNC.RECONVERGENT B0 ;  /* 0x0000000000007941 */ /* 0x000fea0003800200 */
.L_x_26208:
        /* <DEDUP_REMOVED lines=20> */
.L_x_26215:
        /* <DEDUP_REMOVED lines=13> */
.L_x_26217:
[----:B------:R-:W-:Y:S05]  /*22920*/  BSYNC.RECONVERGENT B1 ;  /* 0x0000000000017941 */ /* 0x000fea0003800200 */
.L_x_26216:
        /* <DEDUP_REMOVED lines=43> */
.L_x_26214:
[----:B------:R-:W-:Y:S05]  /*22be0*/  BSYNC.RECONVERGENT B0 ;  /* 0x0000000000007941 */ /* 0x000fea0003800200 */
.L_x_26213:
[----:B------:R-:W-:Y:S01]  /*22bf0*/  I2FP.F32.U32 R17, R17 ;  /* 0x0000001100117245 */ /* 0x000fe20000201000 */
[----:B------:R-:W-:Y:S01]  /*22c00*/  BSSY.RECONVERGENT B0, `(.L_x_26218) ;  /* 0x0000050000007945 */ /* 0x000fe20003800200 */
[----:B------:R-:W-:Y:S01]  /*22c10*/  FSEL R16, R16, RZ, P4 ;  /* 0x000000ff10107208 */ /* 0x000fe20002000000 */
        /* <DEDUP_REMOVED lines=21> */
.L_x_26220:
        /* <DEDUP_REMOVED lines=13> */
.L_x_26222:
[----:B------:R-:W-:Y:S05]  /*22e40*/  BSYNC.RECONVERGENT B1 ;  /* 0x0000000000017941 */ /* 0x000fea0003800200 */
.L_x_26221:
        /* <DEDUP_REMOVED lines=43> */
.L_x_26219:
[----:B------:R-:W-:Y:S05]  /*23100*/  BSYNC.RECONVERGENT B0 ;  /* 0x0000000000007941 */ /* 0x000fea0003800200 */
.L_x_26218:
        /* <DEDUP_REMOVED lines=19> */
.L_x_26225:
        /* <DEDUP_REMOVED lines=13> */
.L_x_26227:
[----:B------:R-:W-:Y:S05]  /*23310*/  BSYNC.RECONVERGENT B1 ;  /* 0x0000000000017941 */ /* 0x000fea0003800200 */
.L_x_26226:
        /* <DEDUP_REMOVED lines=43> */
.L_x_26224:
[----:B------:R-:W-:Y:S05]  /*235d0*/  BSYNC.RECONVERGENT B0 ;  /* 0x0000000000007941 */ /* 0x000fea0003800200 */
.L_x_26223:
        /* <DEDUP_REMOVED lines=23> */
.L_x_26230:
        /* <DEDUP_REMOVED lines=13> */
.L_x_26232:
[----:B------:R-:W-:Y:S05]  /*23820*/  BSYNC.RECONVERGENT B1 ;  /* 0x0000000000017941 */ /* 0x000fea0003800200 */
.L_x_26231:
        /* <DEDUP_REMOVED lines=43> */
.L_x_26229:
[----:B------:R-:W-:Y:S05]  /*23ae0*/  BSYNC.RECONVERGENT B0 ;  /* 0x0000000000007941 */ /* 0x000fea0003800200 */
.L_x_26228:
        /* <DEDUP_REMOVED lines=18> */
.L_x_26235:
        /* <DEDUP_REMOVED lines=13> */
.L_x_26237:
[----:B------:R-:W-:Y:S05]  /*23ce0*/  BSYNC.RECONVERGENT B1 ;  /* 0x0000000000017941 */ /* 0x000fea0003800200 */
.L_x_26236:
        /* <DEDUP_REMOVED lines=43> */
.L_x_26234:
[----:B------:R-:W-:Y:S05]  /*23fa0*/  BSYNC.RECONVERGENT B0 ;  /* 0x0000000000007941 */ /* 0x000fea0003800200 */
.L_x_26233:
        /* <DEDUP_REMOVED lines=24> */
.L_x_26240:
        /* <DEDUP_REMOVED lines=13> */
.L_x_26242:
[----:B------:R-:W-:Y:S05]  /*24200*/  BSYNC.RECONVERGENT B1 ;  /* 0x0000000000017941 */ /* 0x000fea0003800200 */
.L_x_26241:
        /* <DEDUP_REMOVED lines=43> */
.L_x_26239:
[----:B------:R-:W-:Y:S05]  /*244c0*/  BSYNC.RECONVERGENT B0 ;  /* 0x0000000000007941 */ /* 0x000fea0003800200 */
.L_x_26238:
[----:B------:R-:W-:Y:S01]  /*244d0*/  I2FP.F32.U32 R19, R19 ;  /* 0x0000001300137245 */ /* 0x000fe20000201000 */
[----:B------:R-:W-:Y:S01]  /*244e0*/  BSSY.RECONVERGENT B0, `(.L_x_26243) ;  /* 0x000004b000007945 */ /* 0x000fe20003800200 */
[----:B------:R-:W-:Y:S01]  /*244f0*/  ISETP.NE.AND P5, PT, R24, 0x1, PT ;  /* 0x000000011800780c */ /* 0x000fe20003fa5270 */
[----:B------:R-:W-:Y:S01]  /*24500*/  IMAD.MOV.U32 R25, RZ, RZ, 0x2 ;  /* 0x00000002ff197424 */ /* 0x000fe200078e00ff */
[----:B------:R-:W-:Y:S01]  /*24510*/  PRMT R28, R27, 0x7632, R28 ;  /* 0x000076321b1c7816 */ /* 0x000fe2000000001c */
[----:B------:R-:W-:-:S05]  /*24520*/  FFMA.FTZ R19, R19, R7, 1.1641532182693481445e-10 ;  /* 0x2f00000013137423 */ /* 0x000fca0000010007 */
[----:B------:R-:W-:Y:S01]  /*24530*/  FSETP.LE.FTZ.AND P4, PT, R19, R193, PT ;  /* 0x000000c11300720b */ /* 0x000fe20003f93000 */
[----:B------:R-:W-:Y:S01]  /*24540*/  IMAD.U32 R19, R27, 0x10000, RZ ;  /* 0x000100001b137824 */ /* 0x000fe200078e00ff */
[----:B------:R-:W-:-:S03]  /*24550*/  MOV R27, R204 ;  /* 0x000000cc001b7202 */ /* 0x000fc60000000f00 */
        /* <DEDUP_REMOVED lines=10> */
.L_x_26245:
        /* <DEDUP_REMOVED lines=13> */
.L_x_26247:
[----:B------:R-:W-:Y:S05]  /*246d0*/  BSYNC.RECONVERGENT B1 ;  /* 0x0000000000017941 */ /* 0x000fea0003800200 */
.L_x_26246:
        /* <DEDUP_REMOVED lines=43> */
.L_x_26244:
[----:B------:R-:W-:Y:S05]  /*24990*/  BSYNC.RECONVERGENT B0 ;  /* 0x0000000000007941 */ /* 0x000fea0003800200 */
.L_x_26243:
        /* <DEDUP_REMOVED lines=23> */
.L_x_26250:
        /* <DEDUP_REMOVED lines=13> */
.L_x_26252:
[----:B------:R-:W-:Y:S05]  /*24be0*/  BSYNC.RECONVERGENT B1 ;  /* 0x0000000000017941 */ /* 0x000fea0003800200 */
.L_x_26251:
        /* <DEDUP_REMOVED lines=43> */
.L_x_26249:
[----:B------:R-:W-:Y:S05]  /*24ea0*/  BSYNC.RECONVERGENT B0 ;  /* 0x0000000000007941 */ /* 0x000fea0003800200 */
.L_x_26248:
        /* <DEDUP_REMOVED lines=18> */
.L_x_26255:
        /* <DEDUP_REMOVED lines=16> */
.L_x_26257:
[----:B------:R-:W-:Y:S05]  /*250d0*/  BSYNC.RECONVERGENT B1 ;  /* 0x0000000000017941 */ /* 0x000fea0003800200 */
.L_x_26256:
        /* <DEDUP_REMOVED lines=43> */
.L_x_26254:
[----:B------:R-:W-:Y:S05]  /*25390*/  BSYNC.RECONVERGENT B0 ;  /* 0x0000000000007941 */ /* 0x000fea0003800200 */
.L_x_26253:
        /* <DEDUP_REMOVED lines=13> */
.L_x_26177:
        /* <DEDUP_REMOVED lines=16> */
.L_x_26261:
        /* <DEDUP_REMOVED lines=13> */
.L_x_26263:
[----:B------:R-:W-:Y:S05]  /*25640*/  BSYNC.RECONVERGENT B1 ;  /* 0x0000000000017941 */ /* 0x000fea0003800200 */
.L_x_26262:
        /* <DEDUP_REMOVED lines=43> */
.L_x_26260:
[----:B------:R-:W-:Y:S05]  /*25900*/  BSYNC.RECONVERGENT B0 ;  /* 0x0000000000007941 */ /* 0x000fea0003800200 */
.L_x_26259:
        /* <DEDUP_REMOVED lines=20> */
.L_x_26266:
        /* <DEDUP_REMOVED lines=13> */
.L_x_26268:
[----:B------:R-:W-:Y:S05]  /*25b20*/  BSYNC.RECONVERGENT B1 ;  /* 0x0000000000017941 */ /* 0x000fea0003800200 */
.L_x_26267:
        /* <DEDUP_REMOVED lines=43> */
.L_x_26265:
[----:B------:R-:W-:Y:S05]  /*25de0*/  BSYNC.RECONVERGENT B0 ;  /* 0x0000000000007941 */ /* 0x000fea0003800200 */
.L_x_26264:
        /* <DEDUP_REMOVED lines=19> */
.L_x_26271:
        /* <DEDUP_REMOVED lines=13> */
.L_x_26273:
[----:B------:R-:W-:Y:S05]  /*25ff0*/  BSYNC.RECONVERGENT B1 ;  /* 0x0000000000017941 */ /* 0x000fea0003800200 */
.L_x_26272:
        /* <DEDUP_REMOVED lines=43> */
.L_x_26270:
[----:B------:R-:W-:Y:S05]  /*262b0*/  BSYNC.RECONVERGENT B0 ;  /* 0x0000000000007941 */ /* 0x000fea0003800200 */
.L_x_26269:
        /* <DEDUP_REMOVED lines=20> */
.L_x_26276:
        /* <DEDUP_REMOVED lines=13> */
.L_x_26278:
[----:B------:R-:W-:Y:S05]  /*264d0*/  BSYNC.RECONVERGENT B1 ;  /* 0x0000000000017941 */ /* 0x000fea0003800200 */
.L_x_26277:
        /* <DEDUP_REMOVED lines=43> */
.L_x_26275:
[----:B------:R-:W-:Y:S05]  /*26790*/  BSYNC.RECONVERGENT B0 ;  /* 0x0000000000007941 */ /* 0x000fea0003800200 */
.L_x_26274:
        /* <DEDUP_REMOVED lines=19> */
.L_x_26281:
        /* <DEDUP_REMOVED lines=13> */
.L_x_26283:
[----:B------:R-:W-:Y:S05]  /*269a0*/  BSYNC.RECONVERGENT B1 ;  /* 0x0000000000017941 */ /* 0x000fea0003800200 */
.L_x_26282:
        /* <DEDUP_REMOVED lines=43> */
.L_x_26280:
[----:B------:R-:W-:Y:S05]  /*26c60*/  BSYNC.RECONVERGENT B0 ;  /* 0x0000000000007941 */ /* 0x000fea0003800200 */
.L_x_26279:
        /* <DEDUP_REMOVED lines=18> */
.L_x_26286:
        /* <DEDUP_REMOVED lines=13> */
.L_x_26288:
[----:B------:R-:W-:Y:S05]  /*26e60*/  BSYNC.RECONVERGENT B1 ;  /* 0x0000000000017941 */ /* 0x000fea0003800200 */
.L_x_26287:
        /* <DEDUP_REMOVED lines=43> */
.L_x_26285:
[----:B------:R-:W-:Y:S05]  /*27120*/  BSYNC.RECONVERGENT B0 ;  /* 0x0000000000007941 */ /* 0x000fea0003800200 */
.L_x_26284:
        /* <DEDUP_REMOVED lines=17> */
.L_x_26291:
        /* <DEDUP_REMOVED lines=13> */
.L_x_26293:
[----:B------:R-:W-:Y:S05]  /*27310*/  BSYNC.RECONVERGENT B1 ;  /* 0x0000000000017941 */ /* 0x000fea0003800200 */
.L_x_26292:
        /* <DEDUP_REMOVED lines=43> */
.L_x_26290:
[----:B------:R-:W-:Y:S05]  /*275d0*/  BSYNC.RECONVERGENT B0 ;  /* 0x0000000000007941 */ /* 0x000fea0003800200 */
.L_x_26289:
        /* <DEDUP_REMOVED lines=18> */
.L_x_26296:
        /* <DEDUP_REMOVED lines=13> */
.L_x_26298:
[----:B------:R-:W-:Y:S05]  /*277d0*/  BSYNC.RECONVERGENT B1 ;  /* 0x0000000000017941 */ /* 0x000fea0003800200 */
.L_x_26297:
        /* <DEDUP_REMOVED lines=43> */
.L_x_26295:
[----:B------:R-:W-:Y:S05]  /*27a90*/  BSYNC.RECONVERGENT B0 ;  /* 0x0000000000007941 */ /* 0x000fea0003800200 */
.L_x_26294:
[----:B------:R-:W-:Y:S01]  /*27aa0*/  LOP3.LUT R21, R21, 0xffffff7f, RZ, 0xc0, !PT ;  /* 0xffffff7f15157812 */ /* 0x000fe200078ec0ff */
[-C--:B------:R-:W-:Y:S01]  /*27ab0*/  FMUL.FTZ R34, R26, R194.reuse ;  /* 0x000000c21a227220 */ /* 0x080fe20000410000 */
[-C--:B------:R-:W-:Y:S01]  /*27ac0*/  FMUL.FTZ R26, R31, R194.reuse ;  /* 0x000000c21f1a7220 */ /* 0x080fe20000410000 */
[----:B------:R-:W-:Y:S01]  /*27ad0*/  IMAD.U32 R31, R27, 0x10000, RZ ;  /* 0x000100001b1f7824 */ /* 0x000fe200078e00ff */
[----:B------:R-:W-:Y:S01]  /*27ae0*/  @P2 LOP3.LUT R21, R21, 0x80, RZ, 0xfc, !PT ;  /* 0x0000008015152812 */ /* 0x000fe200078efcff */
[-C--:B------:R-:W-:Y:S01]  /*27af0*/  FMUL.FTZ R27, R25, R194.reuse ;  /* 0x000000c2191b7220 */ /* 0x080fe20000410000 */
        /* <DEDUP_REMOVED lines=36> */
.L_x_26258:
        /* <DEDUP_REMOVED lines=42> */
.L_x_26299:
        /* <DEDUP_REMOVED lines=27> */
.L_x_26303:
        /* <DEDUP_REMOVED lines=13> */
.L_x_26305:
[----:B------:R-:W-:Y:S05]  /*28260*/  BSYNC.RECONVERGENT B1 ;  /* 0x0000000000017941 */ /* 0x000fea0003800200 */
.L_x_26304:
        /* <DEDUP_REMOVED lines=43> */
.L_x_26302:
[----:B------:R-:W-:Y:S05]  /*28520*/  BSYNC.RECONVERGENT B0 ;  /* 0x0000000000007941 */ /* 0x000fea0003800200 */
.L_x_26301:
        /* <DEDUP_REMOVED lines=21> */
.L_x_26308:
        /* <DEDUP_REMOVED lines=13> */
.L_x_26310:
[----:B------:R-:W-:Y:S05]  /*28750*/  BSYNC.RECONVERGENT B1 ;  /* 0x0000000000017941 */ /* 0x000fea0003800200 */
.L_x_26309:
        /* <DEDUP_REMOVED lines=43> */
.L_x_26307:
[----:B------:R-:W-:Y:S05]  /*28a10*/  BSYNC.RECONVERGENT B0 ;  /* 0x0000000000007941 */ /* 0x000fea0003800200 */
.L_x_26306:
        /* <DEDUP_REMOVED lines=23> */
.L_x_26313:
        /* <DEDUP_REMOVED lines=13> */
.L_x_26315:
[----:B------:R-:W-:Y:S05]  /*28c60*/  BSYNC.RECONVERGENT B1 ;  /* 0x0000000000017941 */ /* 0x000fea0003800200 */
.L_x_26314:
        /* <DEDUP_REMOVED lines=43> */
.L_x_26312:
[----:B------:R-:W-:Y:S05]  /*28f20*/  BSYNC.RECONVERGENT B0 ;  /* 0x0000000000007941 */ /* 0x000fea0003800200 */
.L_x_26311:
[----:B------:R-:W-:Y:S01]  /*28f30*/  I2FP.F32.U32 R15, R17 ;  /* 0x00000011000f7245 */ /* 0x000fe20000201000 */
[----:B------:R-:W-:Y:S01]  /*28f40*/  BSSY.RECONVERGENT B0, `(.L_x_26316) ;  /* 0x000004c000007945 */ /* 0x000fe20003800200 */
[----:B------:R-:W-:Y:S01]  /*28f50*/  ISETP.NE.AND P2, PT, R14, 0x1, PT ;  /* 0x000000010e00780c */ /* 0x000fe20003f45270 */
[----:B------:R-:W-:Y:S01]  /*28f60*/  IMAD.MOV.U32 R17, RZ, RZ, R204 ;  /* 0x000000ffff117224 */ /* 0x000fe200078e00cc */
[----:B------:R-:W-:Y:S01]  /*28f70*/  LOP3.LUT R21, R21, 0xfffffff7, RZ, 0xc0, !PT ;  /* 0xfffffff715157812 */ /* 0x000fe200078ec0ff */
[----:B------:R-:W-:-:S05]  /*28f80*/  FFMA.FTZ R15, R15, R7, 1.1641532182693481445e-10 ;  /* 0x2f0000000f0f7423 */ /* 0x000fca0000010007 */
[----:B------:R-:W-:Y:S02]  /*28f90*/  FSETP.LE.FTZ.AND P4, PT, R15, R193, PT ;  /* 0x000000c10f00720b */ /* 0x000fe40003f93000 */
[----:B------:R-:W-:-:S05]  /*28fa0*/  SHF.L.U32 R15, R24, 0x10, RZ ;  /* 0x00000010180f7819 */ /* 0x000fca00000006ff */
[----:B------:R-:W-:Y:S01]  /*28fb0*/  FMUL.FTZ R24, R15, R194 ;  /* 0x000000c20f187220 */ /* 0x000fe20000410000 */
[----:B------:R-:W-:-:S05]  /*28fc0*/  IMAD.MOV.U32 R15, RZ, RZ, 0x2 ;  /* 0x00000002ff0f7424 */ /* 0x000fca00078e00ff */
        /* <DEDUP_REMOVED lines=10> */
.L_x_26318:
        /* <DEDUP_REMOVED lines=13> */
.L_x_26320:
[----:B------:R-:W-:Y:S05]  /*29140*/  BSYNC.RECONVERGENT B1 ;  /* 0x0000000000017941 */ /* 0x000fea0003800200 */
.L_x_26319:
        /* <DEDUP_REMOVED lines=43> */
.L_x_26317:
[----:B------:R-:W-:Y:S05]  /*29400*/  BSYNC.RECONVERGENT B0 ;  /* 0x0000000000007941 */ /* 0x000fea0003800200 */
.L_x_26316:
[----:B------:R-:W-:Y:S01]  /*29410*/  I2FP.F32.U32 R14, R17 ;  /* 0x00000011000e7245 */ /* 0x000fe20000201000 */
[----:B------:R-:W-:Y:S01]  /*29420*/  BSSY.RECONVERGENT B0, `(.L_x_26321) ;  /* 0x0000050000007945 */ /* 0x000fe20003800200 */
[----:B------:R-:W-:Y:S01]  /*29430*/  ISETP.NE.AND P3, PT, R15, 0x1, PT ;  /* 0x000000010f00780c */ /* 0x000fe20003f65270 */
[----:B------:R-:W-:Y:S01]  /*29440*/  IMAD.MOV.U32 R19, RZ, RZ, R204 ;  /* 0x000000ffff137224 */ /* 0x000fe200078e00cc */
[----:B------:R-:W-:Y:S01]  /*29450*/  FSEL R16, R24, RZ, P4 ;  /* 0x000000ff18107208 */ /* 0x000fe20002000000 */
        /* <DEDUP_REMOVED lines=19> */
.L_x_26323:
        /* <DEDUP_REMOVED lines=13> */
.L_x_26325:
[----:B------:R-:W-:Y:S05]  /*29660*/  BSYNC.RECONVERGENT B1 ;  /* 0x0000000000017941 */ /* 0x000fea0003800200 */
.L_x_26324:
        /* <DEDUP_REMOVED lines=43> */
.L_x_26322:
[----:B------:R-:W-:Y:S05]  /*29920*/  BSYNC.RECONVERGENT B0 ;  /* 0x0000000000007941 */ /* 0x000fea0003800200 */
.L_x_26321:
        /* <DEDUP_REMOVED lines=21> */
.L_x_26328:
        /* <DEDUP_REMOVED lines=13> */
.L_x_26330:
[----:B------:R-:W-:Y:S05]  /*29b50*/  BSYNC.RECONVERGENT B1 ;  /* 0x0000000000017941 */ /* 0x000fea0003800200 */
.L_x_26329:
        /* <DEDUP_REMOVED lines=43> */
.L_x_26327:
[----:B------:R-:W-:Y:S05]  /*29e10*/  BSYNC.RECONVERGENT B0 ;  /* 0x0000000000007941 */ /* 0x000fea0003800200 */
.L_x_26326:
        /* <DEDUP_REMOVED lines=23> */
.L_x_26333:
        /* <DEDUP_REMOVED lines=13> */
.L_x_26335:
[----:B------:R-:W-:Y:S05]  /*2a060*/  BSYNC.RECONVERGENT B1 ;  /* 0x0000000000017941 */ /* 0x000fea0003800200 */
.L_x_26334:
        /* <DEDUP_REMOVED lines=43> */
.L_x_26332:
[----:B------:R-:W-:Y:S05]  /*2a320*/  BSYNC.RECONVERGENT B0 ;  /* 0x0000000000007941 */ /* 0x000fea0003800200 */
.L_x_26331:
        /* <DEDUP_REMOVED lines=20> */
.L_x_26338:
        /* <DEDUP_REMOVED lines=13> */
.L_x_26340:
[----:B------:R-:W-:Y:S05]  /*2a540*/  BSYNC.RECONVERGENT B1 ;  /* 0x0000000000017941 */ /* 0x000fea0003800200 */
.L_x_26339:
        /* <DEDUP_REMOVED lines=43> */
.L_x_26337:
[----:B------:R-:W-:Y:S05]  /*2a800*/  BSYNC.RECONVERGENT B0 ;  /* 0x0000000000007941 */ /* 0x000fea0003800200 */
.L_x_26336:
        /* <DEDUP_REMOVED lines=24> */
.L_x_26343:
        /* <DEDUP_REMOVED lines=13> */
.L_x_26345:
[----:B------:R-:W-:Y:S05]  /*2aa60*/  BSYNC.RECONVERGENT B1 ;  /* 0x0000000000017941 */ /* 0x000fea0003800200 */
.L_x_26344:
        /* <DEDUP_REMOVED lines=43> */
.L_x_26342:
[----:B------:R-:W-:Y:S05]  /*2ad20*/  BSYNC.RECONVERGENT B0 ;  /* 0x0000000000007941 */ /* 0x000fea0003800200 */
.L_x_26341:
        /* <DEDUP_REMOVED lines=19> */
.L_x_26348:
        /* <DEDUP_REMOVED lines=13> */
.L_x_26350:
[----:B------:R-:W-:Y:S05]  /*2af30*/  BSYNC.RECONVERGENT B1 ;  /* 0x0000000000017941 */ /* 0x000fea0003800200 */
.L_x_26349:
        /* <DEDUP_REMOVED lines=43> */
.L_x_26347:
[----:B------:R-:W-:Y:S05]  /*2b1f0*/  BSYNC.RECONVERGENT B0 ;  /* 0x0000000000007941 */ /* 0x000fea0003800200 */
.L_x_26346:
        /* <DEDUP_REMOVED lines=23> */
.L_x_26353:
        /* <DEDUP_REMOVED lines=13> */
.L_x_26355:
[----:B------:R-:W-:Y:S05]  /*2b440*/  BSYNC.RECONVERGENT B1 ;  /* 0x0000000000017941 */ /* 0x000fea0003800200 */
.L_x_26354:
        /* <DEDUP_REMOVED lines=43> */
.L_x_26352:
[----:B------:R-:W-:Y:S05]  /*2b700*/  BSYNC.RECONVERGENT B0 ;  /* 0x0000000000007941 */ /* 0x000fea0003800200 */
.L_x_26351:
        /* <DEDUP_REMOVED lines=18> */
.L_x_26358:
        /* <DEDUP_REMOVED lines=13> */
.L_x_26360:
[----:B------:R-:W-:Y:S05]  /*2b900*/  BSYNC.RECONVERGENT B1 ;  /* 0x0000000000017941 */ /* 0x000fea0003800200 */
.L_x_26359:
        /* <DEDUP_REMOVED lines=43> */
.L_x_26357:
[----:B------:R-:W-:Y:S05]  /*2bbc0*/  BSYNC.RECONVERGENT B0 ;  /* 0x0000000000007941 */ /* 0x000fea0003800200 */
.L_x_26356:
        /* <DEDUP_REMOVED lines=24> */
.L_x_26363:
        /* <DEDUP_REMOVED lines=13> */
.L_x_26365:
[----:B------:R-:W-:Y:S05]  /*2be20*/  BSYNC.RECONVERGENT B1 ;  /* 0x0000000000017941 */ /* 0x000fea0003800200 */
.L_x_26364:
        /* <DEDUP_REMOVED lines=43> */
.L_x_26362:
[----:B------:R-:W-:Y:S05]  /*2c0e0*/  BSYNC.RECONVERGENT B0 ;  /* 0x0000000000007941 */ /* 0x000fea0003800200 */
.L_x_26361:
[----:B------:R-:W-:Y:S01]  /*2c0f0*/  I2FP.F32.U32 R19, R26 ;  /* 0x0000001a00137245 */ /* 0x000fe20000201000 */
[----:B------:R-:W-:Y:S01]  /*2c100*/  BSSY.RECONVERGENT B0, `(.L_x_26366) ;  /* 0x000004b000007945 */ /* 0x000fe20003800200 */
[----:B------:R-:W-:Y:S01]  /*2c110*/  ISETP.NE.AND P5, PT, R24, 0x1, PT ;  /* 0x000000011800780c */ /* 0x000fe20003fa5270 */
[----:B------:R-:W-:Y:S01]  /*2c120*/  IMAD.MOV.U32 R25, RZ, RZ, 0x2 ;  /* 0x00000002ff197424 */ /* 0x000fe200078e00ff */
[----:B------:R-:W-:Y:S01]  /*2c130*/  PRMT R29, R27, 0x7632, R29 ;  /* 0x000076321b1d7816 */ /* 0x000fe2000000001d */
[----:B------:R-:W-:-:S05]  /*2c140*/  FFMA.FTZ R19, R19, R7, 1.1641532182693481445e-10 ;  /* 0x2f00000013137423 */ /* 0x000fca0000010007 */
[----:B------:R-:W-:Y:S02]  /*2c150*/  FSETP.LE.FTZ.AND P4, PT, R19, R193, PT ;  /* 0x000000c11300720b */ /* 0x000fe40003f93000 */
[----:B------:R-:W-:Y:S01]  /*2c160*/  SHF.L.U32 R19, R27, 0x10, RZ ;  /* 0x000000101b137819 */ /* 0x000fe200000006ff */
[----:B------:R-:W-:-:S04]  /*2c170*/  IMAD.MOV.U32 R27, RZ, RZ, R204 ;  /* 0x000000ffff1b7224 */ /* 0x000fc800078e00cc */
        /* <DEDUP_REMOVED lines=10> */
.L_x_26368:
        /* <DEDUP_REMOVED lines=13> */
.L_x_26370:
[----:B------:R-:W-:Y:S05]  /*2c2f0*/  BSYNC.RECONVERGENT B1 ;  /* 0x0000000000017941 */ /* 0x000fea0003800200 */
.L_x_26369:
        /* <DEDUP_REMOVED lines=43> */
.L_x_26367:
[----:B------:R-:W-:Y:S05]  /*2c5b0*/  BSYNC.RECONVERGENT B0 ;  /* 0x0000000000007941 */ /* 0x000fea0003800200 */
.L_x_26366:
        /* <DEDUP_REMOVED lines=23> */
.L_x_26373:
        /* <DEDUP_REMOVED lines=13> */
.L_x_26375:
[----:B------:R-:W-:Y:S05]  /*2c800*/  BSYNC.RECONVERGENT B1 ;  /* 0x0000000000017941 */ /* 0x000fea0003800200 */
.L_x_26374:
        /* <DEDUP_REMOVED lines=43> */
.L_x_26372:
[----:B------:R-:W-:Y:S05]  /*2cac0*/  BSYNC.RECONVERGENT B0 ;  /* 0x0000000000007941 */ /* 0x000fea0003800200 */
.L_x_26371:
        /* <DEDUP_REMOVED lines=18> */
.L_x_26378:
        /* <DEDUP_REMOVED lines=16> */
.L_x_26380:
[----:B------:R-:W-:Y:S05]  /*2ccf0*/  BSYNC.RECONVERGENT B1 ;  /* 0x0000000000017941 */ /* 0x000fea0003800200 */
.L_x_26379:
        /* <DEDUP_REMOVED lines=43> */
.L_x_26377:
[----:B------:R-:W-:Y:S05]  /*2cfb0*/  BSYNC.RECONVERGENT B0 ;  /* 0x0000000000007941 */ /* 0x000fea0003800200 */
.L_x_26376:
        /* <DEDUP_REMOVED lines=13> */
.L_x_26300:
        /* <DEDUP_REMOVED lines=16> */
.L_x_26384:
        /* <DEDUP_REMOVED lines=13> */
.L_x_26386:
[----:B------:R-:W-:Y:S05]  /*2d260*/  BSYNC.RECONVERGENT B1 ;  /* 0x0000000000017941 */ /* 0x000fea0003800200 */
.L_x_26385:
        /* <DEDUP_REMOVED lines=43> */
.L_x_26383:
[----:B------:R-:W-:Y:S05]  /*2d520*/  BSYNC.RECONVERGENT B0 ;  /* 0x0000000000007941 */ /* 0x000fea0003800200 */
.L_x_26382:
        /* <DEDUP_REMOVED lines=20> */
.L_x_26389:
        /* <DEDUP_REMOVED lines=13> */
.L_x_26391:
[----:B------:R-:W-:Y:S05]  /*2d740*/  BSYNC.RECONVERGENT B1 ;  /* 0x0000000000017941 */ /* 0x000fea0003800200 */
.L_x_26390:
        /* <DEDUP_REMOVED lines=43> */
.L_x_26388:
[----:B------:R-:W-:Y:S05]  /*2da00*/  BSYNC.RECONVERGENT B0 ;  /* 0x0000000000007941 */ /* 0x000fea0003800200 */
.L_x_26387:
        /* <DEDUP_REMOVED lines=19> */
.L_x_26394:
        /* <DEDUP_REMOVED lines=13> */
.L_x_26396:
[----:B------:R-:W-:Y:S05]  /*2dc10*/  BSYNC.RECONVERGENT B1 ;  /* 0x0000000000017941 */ /* 0x000fea0003800200 */
.L_x_26395:
        /* <DEDUP_REMOVED lines=43> */
.L_x_26393:
[----:B------:R-:W-:Y:S05]  /*2ded0*/  BSYNC.RECONVERGENT B0 ;  /* 0x0000000000007941 */ /* 0x000fea0003800200 */
.L_x_26392:
        /* <DEDUP_REMOVED lines=20> */
.L_x_26399:
        /* <DEDUP_REMOVED lines=13> */
.L_x_26401:
[----:B------:R-:W-:Y:S05]  /*2e0f0*/  BSYNC.RECONVERGENT B1 ;  /* 0x0000000000017941 */ /* 0x000fea0003800200 */
.L_x_26400:
        /* <DEDUP_REMOVED lines=43> */
.L_x_26398:
[----:B------:R-:W-:Y:S05]  /*2e3b0*/  BSYNC.RECONVERGENT B0 ;  /* 0x0000000000007941 */ /* 0x000fea0003800200 */
.L_x_26397:
        /* <DEDUP_REMOVED lines=19> */
.L_x_26404:
        /* <DEDUP_REMOVED lines=13> */
.L_x_26406:
[----:B------:R-:W-:Y:S05]  /*2e5c0*/  BSYNC.RECONVERGENT B1 ;  /* 0x0000000000017941 */ /* 0x000fea0003800200 */
.L_x_26405:
        /* <DEDUP_REMOVED lines=43> */
.L_x_26403:
[----:B------:R-:W-:Y:S05]  /*2e880*/  BSYNC.RECONVERGENT B0 ;  /* 0x0000000000007941 */ /* 0x000fea0003800200 */
.L_x_26402:
        /* <DEDUP_REMOVED lines=18> */
.L_x_26409:
        /* <DEDUP_REMOVED lines=13> */
.L_x_26411:
[----:B------:R-:W-:Y:S05]  /*2ea80*/  BSYNC.RECONVERGENT B1 ;  /* 0x0000000000017941 */ /* 0x000fea0003800200 */
.L_x_26410:
        /* <DEDUP_REMOVED lines=43> */
.L_x_26408:
[----:B------:R-:W-:Y:S05]  /*2ed40*/  BSYNC.RECONVERGENT B0 ;  /* 0x0000000000007941 */ /* 0x000fea0003800200 */
.L_x_26407:
        /* <DEDUP_REMOVED lines=17> */
.L_x_26414:
        /* <DEDUP_REMOVED lines=13> */
.L_x_26416:
[----:B------:R-:W-:Y:S05]  /*2ef30*/  BSYNC.RECONVERGENT B1 ;  /* 0x0000000000017941 */ /* 0x000fea0003800200 */
.L_x_26415:
        /* <DEDUP_REMOVED lines=43> */
.L_x_26413:
[----:B------:R-:W-:Y:S05]  /*2f1f0*/  BSYNC.RECONVERGENT B0 ;  /* 0x0000000000007941 */ /* 0x000fea0003800200 */
.L_x_26412:
        /* <DEDUP_REMOVED lines=18> */
.L_x_26419:
        /* <DEDUP_REMOVED lines=13> */
.L_x_26421:
[----:B------:R-:W-:Y:S05]  /*2f3f0*/  BSYNC.RECONVERGENT B1 ;  /* 0x0000000000017941 */ /* 0x000fea0003800200 */
.L_x_26420:
        /* <DEDUP_REMOVED lines=43> */
.L_x_26418:
[----:B------:R-:W-:Y:S05]  /*2f6b0*/  BSYNC.RECONVERGENT B0 ;  /* 0x0000000000007941 */ /* 0x000fea0003800200 */
.L_x_26417:
        /* <DEDUP_REMOVED lines=42> */
.L_x_26381:
        /* <DEDUP_REMOVED lines=42> */
.L_x_26422:
        /* <DEDUP_REMOVED lines=27> */
.L_x_26426:
        /* <DEDUP_REMOVED lines=13> */
.L_x_26428:
[----:B------:R-:W-:Y:S05]  /*2fe80*/  BSYNC.RECONVERGENT B1 ;  /* 0x0000000000017941 */ /* 0x000fea0003800200 */
.L_x_26427:
        /* <DEDUP_REMOVED lines=43> */
.L_x_26425:
[----:B------:R-:W-:Y:S05]  /*30140*/  BSYNC.RECONVERGENT B0 ;  /* 0x0000000000007941 */ /* 0x000fea0003800200 */
.L_x_26424:
        /* <DEDUP_REMOVED lines=21> */
.L_x_26431:
        /* <DEDUP_REMOVED lines=13> */
.L_x_26433:
[----:B------:R-:W-:Y:S05]  /*30370*/  BSYNC.RECONVERGENT B1 ;  /* 0x0000000000017941 */ /* 0x000fea0003800200 */
.L_x_26432:
        /* <DEDUP_REMOVED lines=43> */
.L_x_26430:
[----:B------:R-:W-:Y:S05]  /*30630*/  BSYNC.RECONVERGENT B0 ;  /* 0x0000000000007941 */ /* 0x000fea0003800200 */
.L_x_26429:
        /* <DEDUP_REMOVED lines=23> */
.L_x_26436:
        /* <DEDUP_REMOVED lines=13> */
.L_x_26438:
[----:B------:R-:W-:Y:S05]  /*30880*/  BSYNC.RECONVERGENT B1 ;  /* 0x0000000000017941 */ /* 0x000fea0003800200 */
.L_x_26437:
        /* <DEDUP_REMOVED lines=43> */
.L_x_26435:
[----:B------:R-:W-:Y:S05]  /*30b40*/  BSYNC.RECONVERGENT B0 ;  /* 0x0000000000007941 */ /* 0x000fea0003800200 */
.L_x_26434:
        /* <DEDUP_REMOVED lines=20> */
.L_x_26441:
        /* <DEDUP_REMOVED lines=13> */
.L_x_26443:
[----:B------:R-:W-:Y:S05]  /*30d60*/  BSYNC.RECONVERGENT B1 ;  /* 0x0000000000017941 */ /* 0x000fea0003800200 */
.L_x_26442:
        /* <DEDUP_REMOVED lines=43> */
.L_x_26440:
[----:B------:R-:W-:Y:S05]  /*31020*/  BSYNC.RECONVERGENT B0 ;  /* 0x0000000000007941 */ /* 0x000fea0003800200 */
.L_x_26439:
        /* <DEDUP_REMOVED lines=24> */
.L_x_26446:
        /* <DEDUP_REMOVED lines=13> */
.L_x_26448:
[----:B------:R-:W-:Y:S05]  /*31280*/  BSYNC.RECONVERGENT B1 ;  /* 0x0000000000017941 */ /* 0x000fea0003800200 */
.L_x_26447:
        /* <DEDUP_REMOVED lines=43> */
.L_x_26445:
[----:B------:R-:W-:Y:S05]  /*31540*/  BSYNC.RECONVERGENT B0 ;  /* 0x0000000000007941 */ /* 0x000fea0003800200 */
.L_x_26444:
        /* <DEDUP_REMOVED lines=21> */
.L_x_26451:
        /* <DEDUP_REMOVED lines=13> */
.L_x_26453:
[----:B------:R-:W-:Y:S05]  /*31770*/  BSYNC.RECONVERGENT B1 ;  /* 0x0000000000017941 */ /* 0x000fea0003800200 */
.L_x_26452:
        /* <DEDUP_REMOVED lines=43> */
.L_x_26450:
[----:B------:R-:W-:Y:S05]  /*31a30*/  BSYNC.RECONVERGENT B0 ;  /* 0x0000000000007941 */ /* 0x000fea0003800200 */
.L_x_26449:
        /* <DEDUP_REMOVED lines=23> */
.L_x_26456:
        /* <DEDUP_REMOVED lines=13> */
.L_x_26458:
[----:B------:R-:W-:Y:S05]  /*31c80*/  BSYNC.RECONVERGENT B1 ;  /* 0x0000000000017941 */ /* 0x000fea0003800200 */
.L_x_26457:
        /* <DEDUP_REMOVED lines=43> */
.L_x_26455:
[----:B------:R-:W-:Y:S05]  /*31f40*/  BSYNC.RECONVERGENT B0 ;  /* 0x0000000000007941 */ /* 0x000fea0003800200 */
.L_x_26454:
        /* <DEDUP_REMOVED lines=20> */
.L_x_26461:
        /* <DEDUP_REMOVED lines=13> */
.L_x_26463:
[----:B------:R-:W-:Y:S05]  /*32160*/  BSYNC.RECONVERGENT B1 ;  /* 0x0000000000017941 */ /* 0x000fea0003800200 */
.L_x_26462:
        /* <DEDUP_REMOVED lines=43> */
.L_x_26460:
[----:B------:R-:W-:Y:S05]  /*32420*/  BSYNC.RECONVERGENT B0 ;  /* 0x0000000000007941 */ /* 0x000fea0003800200 */
.L_x_26459:
[----:B------:R-:W-:Y:S01]  /*32430*/  I2FP.F32.U32 R16, R19 ;  /* 0x0000001300107245 */ /* 0x000fe20000201000 */
[----:B------:R-:W-:Y:S01]  /*32440*/  BSSY.RECONVERGENT B0, `(.L_x_26464) ;  /* 0x0000050000007945 */ /* 0x000fe20003800200 */
[----:B------:R-:W-:Y:S01]  /*32450*/  FSEL R18, R28, RZ, P4 ;  /* 0x000000ff1c127208 */ /* 0x000fe20002000000 */
[----:B------:R-:W-:Y:S02]  /*32460*/  IMAD.MOV.U32 R25, RZ, RZ, R204 ;  /* 0x000000ffff197224 */ /* 0x000fe400078e00cc */
        /* <DEDUP_REMOVED lines=20> */
.L_x_26466:
        /* <DEDUP_REMOVED lines=13> */
.L_x_26468:
[----:B------:R-:W-:Y:S05]  /*32680*/  BSYNC.RECONVERGENT B1 ;  /* 0x0000000000017941 */ /* 0x000fea0003800200 */
.L_x_26467:
        /* <DEDUP_REMOVED lines=43> */
.L_x_26465:
[----:B------:R-:W-:Y:S05]  /*32940*/  BSYNC.RECONVERGENT B0 ;  /* 0x0000000000007941 */ /* 0x000fea0003800200 */
.L_x_26464:
        /* <DEDUP_REMOVED lines=19> */
.L_x_26471:
        /* <DEDUP_REMOVED lines=13> */
.L_x_26473:
[----:B------:R-:W-:Y:S05]  /*32b50*/  BSYNC.RECONVERGENT B1 ;  /* 0x0000000000017941 */ /* 0x000fea0003800200 */
.L_x_26472:
        /* <DEDUP_REMOVED lines=43> */
.L_x_26470:
[----:B------:R-:W-:Y:S05]  /*32e10*/  BSYNC.RECONVERGENT B0 ;  /* 0x0000000000007941 */ /* 0x000fea0003800200 */
.L_x_26469:
        /* <DEDUP_REMOVED lines=23> */
.L_x_26476:
        /* <DEDUP_REMOVED lines=13> */
.L_x_26478:
[----:B------:R-:W-:Y:S05]  /*33060*/  BSYNC.RECONVERGENT B1 ;  /* 0x0000000000017941 */ /* 0x000fea0003800200 */
.L_x_26477:
        /* <DEDUP_REMOVED lines=43> */
.L_x_26475:
[----:B------:R-:W-:Y:S05]  /*33320*/  BSYNC.RECONVERGENT B0 ;  /* 0x0000000000007941 */ /* 0x000fea0003800200 */
.L_x_26474:
        /* <DEDUP_REMOVED lines=18> */
.L_x_26481:
        /* <DEDUP_REMOVED lines=13> */
.L_x_26483:
[----:B------:R-:W-:Y:S05]  /*33520*/  BSYNC.RECONVERGENT B1 ;  /* 0x0000000000017941 */ /* 0x000fea0003800200 */
.L_x_26482:
        /* <DEDUP_REMOVED lines=43> */
.L_x_26480:
[----:B------:R-:W-:Y:S05]  /*337e0*/  BSYNC.RECONVERGENT B0 ;  /* 0x0000000000007941 */ /* 0x000fea0003800200 */
.L_x_26479:
        /* <DEDUP_REMOVED lines=24> */
.L_x_26486:
        /* <DEDUP_REMOVED lines=13> */
.L_x_26488:
[----:B------:R-:W-:Y:S05]  /*33a40*/  BSYNC.RECONVERGENT B1 ;  /* 0x0000000000017941 */ /* 0x000fea0003800200 */
.L_x_26487:
        /* <DEDUP_REMOVED lines=43> */
.L_x_26485:
[----:B------:R-:W-:Y:S05]  /*33d00*/  BSYNC.RECONVERGENT B0 ;  /* 0x0000000000007941 */ /* 0x000fea0003800200 */
.L_x_26484:
        /* <DEDUP_REMOVED lines=19> */
.L_x_26491:
        /* <DEDUP_REMOVED lines=13> */
.L_x_26493:
[----:B------:R-:W-:Y:S05]  /*33f10*/  BSYNC.RECONVERGENT B1 ;  /* 0x0000000000017941 */ /* 0x000fea0003800200 */
.L_x_26492:
        /* <DEDUP_REMOVED lines=43> */
.L_x_26490:
[----:B------:R-:W-:Y:S05]  /*341d0*/  BSYNC.RECONVERGENT B0 ;  /* 0x0000000000007941 */ /* 0x000fea0003800200 */
.L_x_26489:
        /* <DEDUP_REMOVED lines=23> */
.L_x_26496:
        /* <DEDUP_REMOVED lines=13> */
.L_x_26498:
[----:B------:R-:W-:Y:S05]  /*34420*/  BSYNC.RECONVERGENT B1 ;  /* 0x0000000000017941 */ /* 0x000fea0003800200 */
.L_x_26497:
        /* <DEDUP_REMOVED lines=43> */
.L_x_26495:
[----:B------:R-:W-:Y:S05]  /*346e0*/  BSYNC.RECONVERGENT B0 ;  /* 0x0000000000007941 */ /* 0x000fea0003800200 */
.L_x_26494:
        /* <DEDUP_REMOVED lines=18> */
.L_x_26501:
        /* <DEDUP_REMOVED lines=16> */
.L_x_26503:
[----:B------:R-:W-:Y:S05]  /*34910*/  BSYNC.RECONVERGENT B1 ;  /* 0x0000000000017941 */ /* 0x000fea0003800200 */
.L_x_26502:
        /* <DEDUP_REMOVED lines=43> */
.L_x_26500:
[----:B------:R-:W-:Y:S05]  /*34bd0*/  BSYNC.RECONVERGENT B0 ;  /* 0x0000000000007941 */ /* 0x000fea0003800200 */
.L_x_26499:
        /* <DEDUP_REMOVED lines=13> */
.L_x_26423:
        /* <DEDUP_REMOVED lines=16> */
.L_x_26507:
        /* <DEDUP_REMOVED lines=13> */
.L_x_26509:
[----:B------:R-:W-:Y:S05]  /*34e80*/  BSYNC.RECONVERGENT B1 ;  /* 0x0000000000017941 */ /* 0x000fea0003800200 */
.L_x_26508:
        /* <DEDUP_REMOVED lines=43> */
.L_x_26506:
[----:B------:R-:W-:Y:S05]  /*35140*/  BSYNC.RECONVERGENT B0 ;  /* 0x0000000000007941 */ /* 0x000fea0003800200 */
.L_x_26505:
        /* <DEDUP_REMOVED lines=20> */
.L_x_26512:
        /* <DEDUP_REMOVED lines=13> */
.L_x_26514:
[----:B------:R-:W-:Y:S05]  /*35360*/  BSYNC.RECONVERGENT B1 ;  /* 0x0000000000017941 */ /* 0x000fea0003800200 */
.L_x_26513:
        /* <DEDUP_REMOVED lines=43> */
.L_x_26511:
[----:B------:R-:W-:Y:S05]  /*35620*/  BSYNC.RECONVERGENT B0 ;  /* 0x0000000000007941 */ /* 0x000fea0003800200 */
.L_x_26510:
        /* <DEDUP_REMOVED lines=19> */
.L_x_26517:
        /* <DEDUP_REMOVED lines=13> */
.L_x_26519:
[----:B------:R-:W-:Y:S05]  /*35830*/  BSYNC.RECONVERGENT B1 ;  /* 0x0000000000017941 */ /* 0x000fea0003800200 */
.L_x_26518:
        /* <DEDUP_REMOVED lines=43> */
.L_x_26516:
[----:B------:R-:W-:Y:S05]  /*35af0*/  BSYNC.RECONVERGENT B0 ;  /* 0x0000000000007941 */ /* 0x000fea0003800200 */
.L_x_26515:
        /* <DEDUP_REMOVED lines=20> */
.L_x_26522:
        /* <DEDUP_REMOVED lines=13> */
.L_x_26524:
[----:B------:R-:W-:Y:S05]  /*35d10*/  BSYNC.RECONVERGENT B1 ;  /* 0x0000000000017941 */ /* 0x000fea0003800200 */
.L_x_26523:
        /* <DEDUP_REMOVED lines=43> */
.L_x_26521:
[----:B------:R-:W-:Y:S05]  /*35fd0*/  BSYNC.RECONVERGENT B0 ;  /* 0x0000000000007941 */ /* 0x000fea0003800200 */
.L_x_26520:
        /* <DEDUP_REMOVED lines=19> */
.L_x_26527:
        /* <DEDUP_REMOVED lines=13> */
.L_x_26529:
[----:B------:R-:W-:Y:S05]  /*361e0*/  BSYNC.RECONVERGENT B1 ;  /* 0x0000000000017941 */ /* 0x000fea0003800200 */
.L_x_26528:
        /* <DEDUP_REMOVED lines=43> */
.L_x_26526:
[----:B------:R-:W-:Y:S05]  /*364a0*/  BSYNC.RECONVERGENT B0 ;  /* 0x0000000000007941 */ /* 0x000fea0003800200 */
.L_x_26525:
        /* <DEDUP_REMOVED lines=18> */
.L_x_26532:
        /* <DEDUP_REMOVED lines=13> */
.L_x_26534:
[----:B------:R-:W-:Y:S05]  /*366a0*/  BSYNC.RECONVERGENT B1 ;  /* 0x0000000000017941 */ /* 0x000fea0003800200 */
.L_x_26533:
        /* <DEDUP_REMOVED lines=43> */
.L_x_26531:
[----:B------:R-:W-:Y:S05]  /*36960*/  BSYNC.RECONVERGENT B0 ;  /* 0x0000000000007941 */ /* 0x000fea0003800200 */
.L_x_26530:
        /* <DEDUP_REMOVED lines=17> */
.L_x_26537:
        /* <DEDUP_REMOVED lines=13> */
.L_x_26539:
[----:B------:R-:W-:Y:S05]  /*36b50*/  BSYNC.RECONVERGENT B1 ;  /* 0x0000000000017941 */ /* 0x000fea0003800200 */
.L_x_26538:
        /* <DEDUP_REMOVED lines=43> */
.L_x_26536:
[----:B------:R-:W-:Y:S05]  /*36e10*/  BSYNC.RECONVERGENT B0 ;  /* 0x0000000000007941 */ /* 0x000fea0003800200 */
.L_x_26535:
        /* <DEDUP_REMOVED lines=18> */
.L_x_26542:
        /* <DEDUP_REMOVED lines=13> */
.L_x_26544:
[----:B------:R-:W-:Y:S05]  /*37010*/  BSYNC.RECONVERGENT B1 ;  /* 0x0000000000017941 */ /* 0x000fea0003800200 */
.L_x_26543:
        /* <DEDUP_REMOVED lines=43> */
.L_x_26541:
[----:B------:R-:W-:Y:S05]  /*372d0*/  BSYNC.RECONVERGENT B0 ;  /* 0x0000000000007941 */ /* 0x000fea0003800200 */
.L_x_26540:
        /* <DEDUP_REMOVED lines=42> */
.L_x_26504:
        /* <DEDUP_REMOVED lines=42> */
.L_x_26545:
        /* <DEDUP_REMOVED lines=27> */
.L_x_26549:
        /* <DEDUP_REMOVED lines=13> */
.L_x_26551:
[----:B------:R-:W-:Y:S05]  /*37aa0*/  BSYNC.RECONVERGENT B1 ;  /* 0x0000000000017941 */ /* 0x000fea0003800200 */
.L_x_26550:
        /* <DEDUP_REMOVED lines=43> */
.L_x_26548:
[----:B------:R-:W-:Y:S05]  /*37d60*/  BSYNC.RECONVERGENT B0 ;  /* 0x0000000000007941 */ /* 0x000fea0003800200 */
.L_x_26547:
        /* <DEDUP_REMOVED lines=21> */
.L_x_26554:
        /* <DEDUP_REMOVED lines=13> */
.L_x_26556:
[----:B------:R-:W-:Y:S05]  /*37f90*/  BSYNC.RECONVERGENT B1 ;  /* 0x0000000000017941 */ /* 0x000fea0003800200 */
.L_x_26555:
        /* <DEDUP_REMOVED lines=43> */
.L_x_26553:
[----:B------:R-:W-:Y:S05]  /*38250*/  BSYNC.RECONVERGENT B0 ;  /* 0x0000000000007941 */ /* 0x000fea0003800200 */
.L_x_26552:
        /* <DEDUP_REMOVED lines=23> */
.L_x_26559:
        /* <DEDUP_REMOVED lines=13> */
.L_x_26561:
[----:B------:R-:W-:Y:S05]  /*384a0*/  BSYNC.RECONVERGENT B1 ;  /* 0x0000000000017941 */ /* 0x000fea0003800200 */
.L_x_26560:
        /* <DEDUP_REMOVED lines=43> */
.L_x_26558:
[----:B------:R-:W-:Y:S05]  /*38760*/  BSYNC.RECONVERGENT B0 ;  /* 0x0000000000007941 */ /* 0x000fea0003800200 */
.L_x_26557:
[----:B------:R-:W-:Y:S01]  /*38770*/  I2FP.F32.U32 R15, R17 ;  /* 0x00000011000f7245 */ /* 0x000fe20000201000 */
[----:B------:R-:W-:Y:S01]  /*38780*/  BSSY.RECONVERGENT B0, `(.L_x_26562) ;  /* 0x000004c000007945 */ /* 0x000fe20003800200 */
[----:B------:R-:W-:Y:S02]  /*38790*/  ISETP.NE.AND P2, PT, R14, 0x1, PT ;  /* 0x000000010e00780c */ /* 0x000fe40003f45270 */
[----:B------:R-:W-:Y:S01]  /*387a0*/  LOP3.LUT R21, R21, 0xfffffff7, RZ, 0xc0, !PT ;  /* 0xfffffff715157812 */ /* 0x000fe200078ec0ff */
[----:B------:R-:W-:Y:S01]  /*387b0*/  FFMA.FTZ R15, R15, R7, 1.1641532182693481445e-10 ;  /* 0x2f0000000f0f7423 */ /* 0x000fe20000010007 */
[----:B------:R-:W-:-:S04]  /*387c0*/  MOV R17, R204 ;  /* 0x000000cc00117202 */ /* 0x000fc80000000f00 */
[----:B------:R-:W-:Y:S01]  /*387d0*/  FSETP.LE.FTZ.AND P4, PT, R15, R193, PT ;  /* 0x000000c10f00720b */ /* 0x000fe20003f93000 */
[----:B------:R-:W-:-:S04]  /*387e0*/  IMAD.U32 R15, R24, 0x10000, RZ ;  /* 0x00010000180f7824 */ /* 0x000fc800078e00ff */
[----:B------:R-:W-:Y:S01]  /*387f0*/  FMUL.FTZ R24, R15, R194 ;  /* 0x000000c20f187220 */ /* 0x000fe20000410000 */
[----:B------:R-:W-:-:S07]  /*38800*/  IMAD.MOV.U32 R15, RZ, RZ, 0x2 ;  /* 0x00000002ff0f7424 */ /* 0x000fce00078e00ff */
        /* <DEDUP_REMOVED lines=10> */
.L_x_26564:
        /* <DEDUP_REMOVED lines=13> */
.L_x_26566:
[----:B------:R-:W-:Y:S05]  /*38980*/  BSYNC.RECONVERGENT B1 ;  /* 0x0000000000017941 */ /* 0x000fea0003800200 */
.L_x_26565:
        /* <DEDUP_REMOVED lines=43> */
.L_x_26563:
[----:B------:R-:W-:Y:S05]  /*38c40*/  BSYNC.RECONVERGENT B0 ;  /* 0x0000000000007941 */ /* 0x000fea0003800200 */
.L_x_26562:
[----:B------:R-:W-:Y:S01]  /*38c50*/  I2FP.F32.U32 R14, R17 ;  /* 0x00000011000e7245 */ /* 0x000fe20000201000 */
[----:B------:R-:W-:Y:S01]  /*38c60*/  BSSY.RECONVERGENT B0, `(.L_x_26567) ;  /* 0x0000050000007945 */ /* 0x000fe20003800200 */
[----:B------:R-:W-:Y:S02]  /*38c70*/  ISETP.NE.AND P3, PT, R15, 0x1, PT ;  /* 0x000000010f00780c */ /* 0x000fe40003f65270 */
[----:B------:R-:W-:Y:S01]  /*38c80*/  FSEL R16, R24, RZ, P4 ;  /* 0x000000ff18107208 */ /* 0x000fe20002000000 */
[----:B------:R-:W-:Y:S01]  /*38c90*/  FFMA.FTZ R14, R14, R7, 1.1641532182693481445e-10 ;  /* 0x2f0000000e0e7423 */ /* 0x000fe20000010007 */
[----:B------:R-:W-:-:S04]  /*38ca0*/  MOV R19, R204 ;  /* 0x000000cc00137202 */ /* 0x000fc80000000f00 */
[----:B------:R-:W-:Y:S02]  /*38cb0*/  FSETP.GTU.FTZ.AND P2, PT, R14, R193, PT ;  /* 0x000000c10e00720b */ /* 0x000fe40003f5c000 */
[----:B------:R-:W-:-:S05]  /*38cc0*/  PRMT R14, R108, 0x7632, R14 ;  /* 0x000076326c0e7816 */ /* 0x000fca000000000e */
        /* <DEDUP_REMOVED lines=16> */
.L_x_26569:
        /* <DEDUP_REMOVED lines=13> */
.L_x_26571:
[----:B------:R-:W-:Y:S05]  /*38ea0*/  BSYNC.RECONVERGENT B1 ;  /* 0x0000000000017941 */ /* 0x000fea0003800200 */
.L_x_26570:
        /* <DEDUP_REMOVED lines=43> */
.L_x_26568:
[----:B------:R-:W-:Y:S05]  /*39160*/  BSYNC.RECONVERGENT B0 ;  /* 0x0000000000007941 */ /* 0x000fea0003800200 */
.L_x_26567:
        /* <DEDUP_REMOVED lines=21> */
.L_x_26574:
        /* <DEDUP_REMOVED lines=13> */
.L_x_26576:
[----:B------:R-:W-:Y:S05]  /*39390*/  BSYNC.RECONVERGENT B1 ;  /* 0x0000000000017941 */ /* 0x000fea0003800200 */
.L_x_26575:
        /* <DEDUP_REMOVED lines=43> */
.L_x_26573:
[----:B------:R-:W-:Y:S05]  /*39650*/  BSYNC.RECONVERGENT B0 ;  /* 0x0000000000007941 */ /* 0x000fea0003800200 */
.L_x_26572:
        /* <DEDUP_REMOVED lines=23> */
.L_x_26579:
        /* <DEDUP_REMOVED lines=13> */
.L_x_26581:
[----:B------:R-:W-:Y:S05]  /*398a0*/  BSYNC.RECONVERGENT B1 ;  /* 0x0000000000017941 */ /* 0x000fea0003800200 */
.L_x_26580:
        /* <DEDUP_REMOVED lines=43> */
.L_x_26578:
[----:B------:R-:W-:Y:S05]  /*39b60*/  BSYNC.RECONVERGENT B0 ;  /* 0x0000000000007941 */ /* 0x000fea0003800200 */
.L_x_26577:
        /* <DEDUP_REMOVED lines=20> */
.L_x_26584:
        /* <DEDUP_REMOVED lines=13> */
.L_x_26586:
[----:B------:R-:W-:Y:S05]  /*39d80*/  BSYNC.RECONVERGENT B1 ;  /* 0x0000000000017941 */ /* 0x000fea0003800200 */
.L_x_26585:
        /* <DEDUP_REMOVED lines=43> */
.L_x_26583:
[----:B------:R-:W-:Y:S05]  /*3a040*/  BSYNC.RECONVERGENT B0 ;  /* 0x0000000000007941 */ /* 0x000fea0003800200 */
.L_x_26582:
        /* <DEDUP_REMOVED lines=24> */
.L_x_26589:
        /* <DEDUP_REMOVED lines=13> */
.L_x_26591:
[----:B------:R-:W-:Y:S05]  /*3a2a0*/  BSYNC.RECONVERGENT B1 ;  /* 0x0000000000017941 */ /* 0x000fea0003800200 */
.L_x_26590:
        /* <DEDUP_REMOVED lines=43> */
.L_x_26588:
[----:B------:R-:W-:Y:S05]  /*3a560*/  BSYNC.RECONVERGENT B0 ;  /* 0x0000000000007941 */ /* 0x000fea0003800200 */
.L_x_26587:
        /* <DEDUP_REMOVED lines=19> */
.L_x_26594:
        /* <DEDUP_REMOVED lines=13> */
.L_x_26596:
[----:B------:R-:W-:Y:S05]  /*3a770*/  BSYNC.RECONVERGENT B1 ;  /* 0x0000000000017941 */ /* 0x000fea0003800200 */
.L_x_26595:
        /* <DEDUP_REMOVED lines=43> */
.L_x_26593:
[----:B------:R-:W-:Y:S05]  /*3aa30*/  BSYNC.RECONVERGENT B0 ;  /* 0x0000000000007941 */ /* 0x000fea0003800200 */
.L_x_26592:
        /* <DEDUP_REMOVED lines=23> */
.L_x_26599:
        /* <DEDUP_REMOVED lines=13> */
.L_x_26601:
[----:B------:R-:W-:Y:S05]  /*3ac80*/  BSYNC.RECONVERGENT B1 ;  /* 0x0000000000017941 */ /* 0x000fea0003800200 */
.L_x_26600:
        /* <DEDUP_REMOVED lines=43> */
.L_x_26598:
[----:B------:R-:W-:Y:S05]  /*3af40*/  BSYNC.RECONVERGENT B0 ;  /* 0x0000000000007941 */ /* 0x000fea0003800200 */
.L_x_26597:
        /* <DEDUP_REMOVED lines=18> */
.L_x_26604:
        /* <DEDUP_REMOVED lines=13> */
.L_x_26606:
[----:B------:R-:W-:Y:S05]  /*3b140*/  BSYNC.RECONVERGENT B1 ;  /* 0x0000000000017941 */ /* 0x000fea0003800200 */
.L_x_26605:
        /* <DEDUP_REMOVED lines=43> */
.L_x_26603:
[----:B------:R-:W-:Y:S05]  /*3b400*/  BSYNC.RECONVERGENT B0 ;  /* 0x0000000000007941 */ /* 0x000fea0003800200 */
.L_x_26602:
        /* <DEDUP_REMOVED lines=24> */
.L_x_26609:
        /* <DEDUP_REMOVED lines=13> */
.L_x_26611:
[----:B------:R-:W-:Y:S05]  /*3b660*/  BSYNC.RECONVERGENT B1 ;  /* 0x0000000000017941 */ /* 0x000fea0003800200 */
.L_x_26610:
        /* <DEDUP_REMOVED lines=43> */
.L_x_26608:
[----:B------:R-:W-:Y:S05]  /*3b920*/  BSYNC.RECONVERGENT B0 ;  /* 0x0000000000007941 */ /* 0x000fea0003800200 */
.L_x_26607:
        /* <DEDUP_REMOVED lines=19> */
.L_x_26614:
        /* <DEDUP_REMOVED lines=13> */
.L_x_26616:
[----:B------:R-:W-:Y:S05]  /*3bb30*/  BSYNC.RECONVERGENT B1 ;  /* 0x0000000000017941 */ /* 0x000fea0003800200 */
.L_x_26615:
        /* <DEDUP_REMOVED lines=43> */
.L_x_26613:
[----:B------:R-:W-:Y:S05]  /*3bdf0*/  BSYNC.RECONVERGENT B0 ;  /* 0x0000000000007941 */ /* 0x000fea0003800200 */
.L_x_26612:
        /* <DEDUP_REMOVED lines=23> */
.L_x_26619:
        /* <DEDUP_REMOVED lines=13> */
.L_x_26621:
[----:B------:R-:W-:Y:S05]  /*3c040*/  BSYNC.RECONVERGENT B1 ;  /* 0x0000000000017941 */ /* 0x000fea0003800200 */
.L_x_26620:
        /* <DEDUP_REMOVED lines=43> */
.L_x_26618:
[----:B------:R-:W-:Y:S05]  /*3c300*/  BSYNC.RECONVERGENT B0 ;  /* 0x0000000000007941 */ /* 0x000fea0003800200 */
.L_x_26617:
        /* <DEDUP_REMOVED lines=18> */
.L_x_26624:
        /* <DEDUP_REMOVED lines=16> */
.L_x_26626:
[----:B------:R-:W-:Y:S05]  /*3c530*/  BSYNC.RECONVERGENT B1 ;  /* 0x0000000000017941 */ /* 0x000fea0003800200 */
.L_x_26625:
        /* <DEDUP_REMOVED lines=43> */
.L_x_26623:
[----:B------:R-:W-:Y:S05]  /*3c7f0*/  BSYNC.RECONVERGENT B0 ;  /* 0x0000000000007941 */ /* 0x000fea0003800200 */
.L_x_26622:
        /* <DEDUP_REMOVED lines=13> */
.L_x_26546:
        /* <DEDUP_REMOVED lines=16> */
.L_x_26630:
        /* <DEDUP_REMOVED lines=13> */
.L_x_26632:
[----:B------:R-:W-:Y:S05]  /*3caa0*/  BSYNC.RECONVERGENT B1 ;  /* 0x0000000000017941 */ /* 0x000fea0003800200 */
.L_x_26631:
        /* <DEDUP_REMOVED lines=43> */
.L_x_26629:
[----:B------:R-:W-:Y:S05]  /*3cd60*/  BSYNC.RECONVERGENT B0 ;  /* 0x0000000000007941 */ /* 0x000fea0003800200 */
.L_x_26628:
        /* <DEDUP_REMOVED lines=20> */
.L_x_26635:
        /* <DEDUP_REMOVED lines=13> */
.L_x_26637:
[----:B------:R-:W-:Y:S05]  /*3cf80*/  BSYNC.RECONVERGENT B1 ;  /* 0x0000000000017941 */ /* 0x000fea0003800200 */
.L_x_26636:
        /* <DEDUP_REMOVED lines=43> */
.L_x_26634:
[----:B------:R-:W-:Y:S05]  /*3d240*/  BSYNC.RECONVERGENT B0 ;  /* 0x0000000000007941 */ /* 0x000fea0003800200 */
.L_x_26633:
        /* <DEDUP_REMOVED lines=19> */
.L_x_26640:
        /* <DEDUP_REMOVED lines=13> */
.L_x_26642:
[----:B------:R-:W-:Y:S05]  /*3d450*/  BSYNC.RECONVERGENT B1 ;  /* 0x0000000000017941 */ /* 0x000fea0003800200 */
.L_x_26641:
        /* <DEDUP_REMOVED lines=43> */
.L_x_26639:
[----:B------:R-:W-:Y:S05]  /*3d710*/  BSYNC.RECONVERGENT B0 ;  /* 0x0000000000007941 */ /* 0x000fea0003800200 */
.L_x_26638:
        /* <DEDUP_REMOVED lines=20> */
.L_x_26645:
        /* <DEDUP_REMOVED lines=13> */
.L_x_26647:
[----:B------:R-:W-:Y:S05]  /*3d930*/  BSYNC.RECONVERGENT B1 ;  /* 0x0000000000017941 */ /* 0x000fea0003800200 */
.L_x_26646:
        /* <DEDUP_REMOVED lines=43> */
.L_x_26644:
[----:B------:R-:W-:Y:S05]  /*3dbf0*/  BSYNC.RECONVERGENT B0 ;  /* 0x0000000000007941 */ /* 0x000fea0003800200 */
.L_x_26643:
        /* <DEDUP_REMOVED lines=19> */
.L_x_26650:
        /* <DEDUP_REMOVED lines=13> */
.L_x_26652:
[----:B------:R-:W-:Y:S05]  /*3de00*/  BSYNC.RECONVERGENT B1 ;  /* 0x0000000000017941 */ /* 0x000fea0003800200 */
.L_x_26651:
        /* <DEDUP_REMOVED lines=43> */
.L_x_26649:
[----:B------:R-:W-:Y:S05]  /*3e0c0*/  BSYNC.RECONVERGENT B0 ;  /* 0x0000000000007941 */ /* 0x000fea0003800200 */
.L_x_26648:
        /* <DEDUP_REMOVED lines=18> */
.L_x_26655:
        /* <DEDUP_REMOVED lines=13> */
.L_x_26657:
[----:B------:R-:W-:Y:S05]  /*3e2c0*/  BSYNC.RECONVERGENT B1 ;  /* 0x0000000000017941 */ /* 0x000fea0003800200 */
.L_x_26656:
        /* <DEDUP_REMOVED lines=43> */
.L_x_26654:
[----:B------:R-:W-:Y:S05]  /*3e580*/  BSYNC.RECONVERGENT B0 ;  /* 0x0000000000007941 */ /* 0x000fea0003800200 */
.L_x_26653:
        /* <DEDUP_REMOVED lines=17> */
.L_x_26660:
        /* <DEDUP_REMOVED lines=13> */
.L_x_26662:
[----:B------:R-:W-:Y:S05]  /*3e770*/  BSYNC.RECONVERGENT B1 ;  /* 0x0000000000017941 */ /* 0x000fea0003800200 */
.L_x_26661:
        /* <DEDUP_REMOVED lines=43> */
.L_x_26659:
[----:B------:R-:W-:Y:S05]  /*3ea30*/  BSYNC.RECONVERGENT B0 ;  /* 0x0000000000007941 */ /* 0x000fea0003800200 */
.L_x_26658:
        /* <DEDUP_REMOVED lines=18> */
.L_x_26665:
        /* <DEDUP_REMOVED lines=13> */
.L_x_26667:
[----:B------:R-:W-:Y:S05]  /*3ec30*/  BSYNC.RECONVERGENT B1 ;  /* 0x0000000000017941 */ /* 0x000fea0003800200 */
.L_x_26666:
        /* <DEDUP_REMOVED lines=43> */
.L_x_26664:
[----:B------:R-:W-:Y:S05]  /*3eef0*/  BSYNC.RECONVERGENT B0 ;  /* 0x0000000000007941 */ /* 0x000fea0003800200 */
.L_x_26663:
[----:B------:R-:W-:Y:S01]  /*3ef00*/  LOP3.LUT R21, R21, 0xffffff7f, RZ, 0xc0, !PT ;  /* 0xffffff7f15157812 */ /* 0x000fe200078ec0ff */
[-C--:B------:R-:W-:Y:S01]  /*3ef10*/  FMUL.FTZ R34, R26, R194.reuse ;  /* 0x000000c21a227220 */ /* 0x080fe20000410000 */
[-C--:B------:R-:W-:Y:S01]  /*3ef20*/  FMUL.FTZ R26, R31, R194.reuse ;  /* 0x000000c21f1a7220 */ /* 0x080fe20000410000 */
[----:B------:R-:W-:Y:S01]  /*3ef30*/  IMAD.U32 R31, R27, 0x10000, RZ ;  /* 0x000100001b1f7824 */ /* 0x000fe200078e00ff */
[----:B------:R-:W-:Y:S01]  /*3ef40*/  @P2 LOP3.LUT R21, R21, 0x80, RZ, 0xfc, !PT ;  /* 0x0000008015152812 */ /* 0x000fe200078efcff */
[-C--:B------:R-:W-:Y:S01]  /*3ef50*/  FMUL.FTZ R27, R30, R194.reuse ;  /* 0x000000c21e1b7220 */ /* 0x080fe20000410000 */
        /* <DEDUP_REMOVED lines=36> */
.L_x_26627:
        /* <DEDUP_REMOVED lines=42> */
.L_x_26668:
        /* <DEDUP_REMOVED lines=27> */
.L_x_26672:
        /* <DEDUP_REMOVED lines=13> */
.L_x_26674:
[----:B------:R-:W-:Y:S05]  /*3f6c0*/  BSYNC.RECONVERGENT B1 ;  /* 0x0000000000017941 */ /* 0x000fea0003800200 */
.L_x_26673:
        /* <DEDUP_REMOVED lines=43> */
.L_x_26671:
[----:B------:R-:W-:Y:S05]  /*3f980*/  BSYNC.RECONVERGENT B0 ;  /* 0x0000000000007941 */ /* 0x000fea0003800200 */
.L_x_26670:
        /* <DEDUP_REMOVED lines=21> */
.L_x_26677:
        /* <DEDUP_REMOVED lines=13> */
.L_x_26679:
[----:B------:R-:W-:Y:S05]  /*3fbb0*/  BSYNC.RECONVERGENT B1 ;  /* 0x0000000000017941 */ /* 0x000fea0003800200 */
.L_x_26678:
        /* <DEDUP_REMOVED lines=43> */
.L_x_26676:
[----:B------:R-:W-:Y:S05]  /*3fe70*/  BSYNC.RECONVERGENT B0 ;  /* 0x0000000000007941 */ /* 0x000fea0003800200 */
.L_x_26675:
        /* <DEDUP_REMOVED lines=23> */
.L_x_26682:
        /* <DEDUP_REMOVED lines=13> */
.L_x_26684:
[----:B------:R-:W-:Y:S05]  /*400c0*/  BSYNC.RECONVERGENT B1 ;  /* 0x0000000000017941 */ /* 0x000fea0003800200 */
.L_x_26683:
        /* <DEDUP_REMOVED lines=43> */
.L_x_26681:
[----:B------:R-:W-:Y:S05]  /*40380*/  BSYNC.RECONVERGENT B0 ;  /* 0x0000000000007941 */ /* 0x000fea0003800200 */
.L_x_26680:
        /* <DEDUP_REMOVED lines=20> */
.L_x_26687:
        /* <DEDUP_REMOVED lines=13> */
.L_x_26689:
[----:B------:R-:W-:Y:S05]  /*405a0*/  BSYNC.RECONVERGENT B1 ;  /* 0x0000000000017941 */ /* 0x000fea0003800200 */
.L_x_26688:
        /* <DEDUP_REMOVED lines=43> */
.L_x_26686:
[----:B------:R-:W-:Y:S05]  /*40860*/  BSYNC.RECONVERGENT B0 ;  /* 0x0000000000007941 */ /* 0x000fea0003800200 */
.L_x_26685:
[----:B------:R-:W-:Y:S01]  /*40870*/  I2FP.F32.U32 R14, R17 ;  /* 0x00000011000e7245 */ /* 0x000fe20000201000 */
[----:B------:R-:W-:Y:S01]  /*40880*/  BSSY.RECONVERGENT B0, `(.L_x_26690) ;  /* 0x0000050000007945 */ /* 0x000fe20003800200 */
[----:B------:R-:W-:Y:S01]  /*40890*/  ISETP.NE.AND P3, PT, R18, 0x1, PT ;  /* 0x000000011200780c */ /* 0x000fe20003f65270 */
[----:B------:R-:W-:Y:S01]  /*408a0*/  IMAD.MOV.U32 R16, RZ, RZ, 0x2 ;  /* 0x00000002ff107424 */ /* 0x000fe200078e00ff */
        /* <DEDUP_REMOVED lines=20> */
.L_x_26692:
        /* <DEDUP_REMOVED lines=13> */
.L_x_26694:
[----:B------:R-:W-:Y:S05]  /*40ac0*/  BSYNC.RECONVERGENT B1 ;  /* 0x0000000000017941 */ /* 0x000fea0003800200 */
.L_x_26693:
        /* <DEDUP_REMOVED lines=43> */
.L_x_26691:
[----:B------:R-:W-:Y:S05]  /*40d80*/  BSYNC.RECONVERGENT B0 ;  /* 0x0000000000007941 */ /* 0x000fea0003800200 */
.L_x_26690:
        /* <DEDUP_REMOVED lines=21> */
.L_x_26697:
        /* <DEDUP_REMOVED lines=13> */
.L_x_26699:
[----:B------:R-:W-:Y:S05]  /*40fb0*/  BSYNC.RECONVERGENT B1 ;  /* 0x0000000000017941 */ /* 0x000fea0003800200 */
.L_x_26698:
        /* <DEDUP_REMOVED lines=43> */
.L_x_26696:
[----:B------:R-:W-:Y:S05]  /*41270*/  BSYNC.RECONVERGENT B0 ;  /* 0x0000000000007941 */ /* 0x000fea0003800200 */
.L_x_26695:
        /* <DEDUP_REMOVED lines=23> */
.L_x_26702:
        /* <DEDUP_REMOVED lines=13> */
.L_x_26704:
[----:B------:R-:W-:Y:S05]  /*414c0*/  BSYNC.RECONVERGENT B1 ;  /* 0x0000000000017941 */ /* 0x000fea0003800200 */
.L_x_26703:
        /* <DEDUP_REMOVED lines=43> */
.L_x_26701:
[----:B------:R-:W-:Y:S05]  /*41780*/  BSYNC.RECONVERGENT B0 ;  /* 0x0000000000007941 */ /* 0x000fea0003800200 */
.L_x_26700:
        /* <DEDUP_REMOVED lines=20> */
.L_x_26707:
        /* <DEDUP_REMOVED lines=13> */
.L_x_26709:
[----:B------:R-:W-:Y:S05]  /*419a0*/  BSYNC.RECONVERGENT B1 ;  /* 0x0000000000017941 */ /* 0x000fea0003800200 */
.L_x_26708:
        /* <DEDUP_REMOVED lines=43> */
.L_x_26706:
[----:B------:R-:W-:Y:S05]  /*41c60*/  BSYNC.RECONVERGENT B0 ;  /* 0x0000000000007941 */ /* 0x000fea0003800200 */
.L_x_26705:
[----:B------:R-:W-:Y:S01]  /*41c70*/  I2FP.F32.U32 R16, R19 ;  /* 0x0000001300107245 */ /* 0x000fe20000201000 */
[----:B------:R-:W-:Y:S01]  /*41c80*/  BSSY.RECONVERGENT B0, `(.L_x_26710) ;  /* 0x0000050000007945 */ /* 0x000fe20003800200 */
[----:B------:R-:W-:Y:S01]  /*41c90*/  FSEL R18, R28, RZ, P4 ;  /* 0x000000ff1c127208 */ /* 0x000fe20002000000 */
        /* <DEDUP_REMOVED lines=21> */
.L_x_26712:
        /* <DEDUP_REMOVED lines=13> */
.L_x_26714:
[----:B------:R-:W-:Y:S05]  /*41ec0*/  BSYNC.RECONVERGENT B1 ;  /* 0x0000000000017941 */ /* 0x000fea0003800200 */
.L_x_26713:
        /* <DEDUP_REMOVED lines=43> */
.L_x_26711:
[----:B------:R-:W-:Y:S05]  /*42180*/  BSYNC.RECONVERGENT B0 ;  /* 0x0000000000007941 */ /* 0x000fea0003800200 */
.L_x_26710:
        /* <DEDUP_REMOVED lines=19> */
.L_x_26717:
        /* <DEDUP_REMOVED lines=13> */
.L_x_26719:
[----:B------:R-:W-:Y:S05]  /*42390*/  BSYNC.RECONVERGENT B1 ;  /* 0x0000000000017941 */ /* 0x000fea0003800200 */
.L_x_26718:
        /* <DEDUP_REMOVED lines=43> */
.L_x_26716:
[----:B------:R-:W-:Y:S05]  /*42650*/  BSYNC.RECONVERGENT B0 ;  /* 0x0000000000007941 */ /* 0x000fea0003800200 */
.L_x_26715:
        /* <DEDUP_REMOVED lines=23> */
.L_x_26722:
        /* <DEDUP_REMOVED lines=13> */
.L_x_26724:
[----:B------:R-:W-:Y:S05]  /*428a0*/  BSYNC.RECONVERGENT B1 ;  /* 0x0000000000017941 */ /* 0x000fea0003800200 */
.L_x_26723:
        /* <DEDUP_REMOVED lines=43> */
.L_x_26721:
[----:B------:R-:W-:Y:S05]  /*42b60*/  BSYNC.RECONVERGENT B0 ;  /* 0x0000000000007941 */ /* 0x000fea0003800200 */
.L_x_26720:
        /* <DEDUP_REMOVED lines=18> */
.L_x_26727:
        /* <DEDUP_REMOVED lines=13> */
.L_x_26729:
[----:B------:R-:W-:Y:S05]  /*42d60*/  BSYNC.RECONVERGENT B1 ;  /* 0x0000000000017941 */ /* 0x000fea0003800200 */
.L_x_26728:
        /* <DEDUP_REMOVED lines=43> */
.L_x_26726:
[----:B------:R-:W-:Y:S05]  /*43020*/  BSYNC.RECONVERGENT B0 ;  /* 0x0000000000007941 */ /* 0x000fea0003800200 */
.L_x_26725:
        /* <DEDUP_REMOVED lines=24> */
.L_x_26732:
        /* <DEDUP_REMOVED lines=13> */
.L_x_26734:
[----:B------:R-:W-:Y:S05]  /*43280*/  BSYNC.RECONVERGENT B1 ;  /* 0x0000000000017941 */ /* 0x000fea0003800200 */
.L_x_26733:
        /* <DEDUP_REMOVED lines=43> */
.L_x_26731:
[----:B------:R-:W-:Y:S05]  /*43540*/  BSYNC.RECONVERGENT B0 ;  /* 0x0000000000007941 */ /* 0x000fea0003800200 */
.L_x_26730:
        /* <DEDUP_REMOVED lines=19> */
.L_x_26737:
        /* <DEDUP_REMOVED lines=13> */
.L_x_26739:
[----:B------:R-:W-:Y:S05]  /*43750*/  BSYNC.RECONVERGENT B1 ;  /* 0x0000000000017941 */ /* 0x000fea0003800200 */
.L_x_26738:
        /* <DEDUP_REMOVED lines=43> */
.L_x_26736:
[----:B------:R-:W-:Y:S05]  /*43a10*/  BSYNC.RECONVERGENT B0 ;  /* 0x0000000000007941 */ /* 0x000fea0003800200 */
.L_x_26735:
        /* <DEDUP_REMOVED lines=23> */
.L_x_26742:
        /* <DEDUP_REMOVED lines=13> */
.L_x_26744:
[----:B------:R-:W-:Y:S05]  /*43c60*/  BSYNC.RECONVERGENT B1 ;  /* 0x0000000000017941 */ /* 0x000fea0003800200 */
.L_x_26743:
        /* <DEDUP_REMOVED lines=43> */
.L_x_26741:
[----:B------:R-:W-:Y:S05]  /*43f20*/  BSYNC.RECONVERGENT B0 ;  /* 0x0000000000007941 */ /* 0x000fea0003800200 */
.L_x_26740:
        /* <DEDUP_REMOVED lines=18> */
.L_x_26747:
        /* <DEDUP_REMOVED lines=16> */
.L_x_26749:
[----:B------:R-:W-:Y:S05]  /*44150*/  BSYNC.RECONVERGENT B1 ;  /* 0x0000000000017941 */ /* 0x000fea0003800200 */
.L_x_26748:
        /* <DEDUP_REMOVED lines=43> */
.L_x_26746:
[----:B------:R-:W-:Y:S05]  /*44410*/  BSYNC.RECONVERGENT B0 ;  /* 0x0000000000007941 */ /* 0x000fea0003800200 */
.L_x_26745:
        /* <DEDUP_REMOVED lines=13> */
.L_x_26669:
        /* <DEDUP_REMOVED lines=16> */
.L_x_26753:
        /* <DEDUP_REMOVED lines=13> */
.L_x_26755:
[----:B------:R-:W-:Y:S05]  /*446c0*/  BSYNC.RECONVERGENT B1 ;  /* 0x0000000000017941 */ /* 0x000fea0003800200 */
.L_x_26754:
        /* <DEDUP_REMOVED lines=43> */
.L_x_26752:
[----:B------:R-:W-:Y:S05]  /*44980*/  BSYNC.RECONVERGENT B0 ;  /* 0x0000000000007941 */ /* 0x000fea0003800200 */
.L_x_26751:
        /* <DEDUP_REMOVED lines=20> */
.L_x_26758:
        /* <DEDUP_REMOVED lines=13> */
.L_x_26760:
[----:B------:R-:W-:Y:S05]  /*44ba0*/  BSYNC.RECONVERGENT B1 ;  /* 0x0000000000017941 */ /* 0x000fea0003800200 */
.L_x_26759:
        /* <DEDUP_REMOVED lines=43> */
.L_x_26757:
[----:B------:R-:W-:Y:S05]  /*44e60*/  BSYNC.RECONVERGENT B0 ;  /* 0x0000000000007941 */ /* 0x000fea0003800200 */
.L_x_26756:
        /* <DEDUP_REMOVED lines=19> */
.L_x_26763:
        /* <DEDUP_REMOVED lines=13> */
.L_x_26765:
[----:B------:R-:W-:Y:S05]  /*45070*/  BSYNC.RECONVERGENT B1 ;  /* 0x0000000000017941 */ /* 0x000fea0003800200 */
.L_x_26764:
        /* <DEDUP_REMOVED lines=43> */
.L_x_26762:
[----:B------:R-:W-:Y:S05]  /*45330*/  BSYNC.RECONVERGENT B0 ;  /* 0x0000000000007941 */ /* 0x000fea0003800200 */
.L_x_26761:
        /* <DEDUP_REMOVED lines=20> */
.L_x_26768:
        /* <DEDUP_REMOVED lines=13> */
.L_x_26770:
[----:B------:R-:W-:Y:S05]  /*45550*/  BSYNC.RECONVERGENT B1 ;  /* 0x0000000000017941 */ /* 0x000fea0003800200 */
.L_x_26769:
        /* <DEDUP_REMOVED lines=43> */
.L_x_26767:
[----:B------:R-:W-:Y:S05]  /*45810*/  BSYNC.RECONVERGENT B0 ;  /* 0x0000000000007941 */ /* 0x000fea0003800200 */
.L_x_26766:
        /* <DEDUP_REMOVED lines=19> */
.L_x_26773:
        /* <DEDUP_REMOVED lines=13> */
.L_x_26775:
[----:B------:R-:W-:Y:S05]  /*45a20*/  BSYNC.RECONVERGENT B1 ;  /* 0x0000000000017941 */ /* 0x000fea0003800200 */
.L_x_26774:
        /* <DEDUP_REMOVED lines=43> */
.L_x_26772:
[----:B------:R-:W-:Y:S05]  /*45ce0*/  BSYNC.RECONVERGENT B0 ;  /* 0x0000000000007941 */ /* 0x000fea0003800200 */
.L_x_26771:
        /* <DEDUP_REMOVED lines=18> */
.L_x_26778:
        /* <DEDUP_REMOVED lines=13> */
.L_x_26780:
[----:B------:R-:W-:Y:S05]  /*45ee0*/  BSYNC.RECONVERGENT B1 ;  /* 0x0000000000017941 */ /* 0x000fea0003800200 */
.L_x_26779:
        /* <DEDUP_REMOVED lines=43> */
.L_x_26777:
[----:B------:R-:W-:Y:S05]  /*461a0*/  BSYNC.RECONVERGENT B0 ;  /* 0x0000000000007941 */ /* 0x000fea0003800200 */
.L_x_26776:
        /* <DEDUP_REMOVED lines=17> */
.L_x_26783:
        /* <DEDUP_REMOVED lines=13> */
.L_x_26785:
[----:B------:R-:W-:Y:S05]  /*46390*/  BSYNC.RECONVERGENT B1 ;  /* 0x0000000000017941 */ /* 0x000fea0003800200 */
.L_x_26784:
        /* <DEDUP_REMOVED lines=43> */
.L_x_26782:
[----:B------:R-:W-:Y:S05]  /*46650*/  BSYNC.RECONVERGENT B0 ;  /* 0x0000000000007941 */ /* 0x000fea0003800200 */
.L_x_26781:
        /* <DEDUP_REMOVED lines=18> */
.L_x_26788:
        /* <DEDUP_REMOVED lines=13> */
.L_x_26790:
[----:B------:R-:W-:Y:S05]  /*46850*/  BSYNC.RECONVERGENT B1 ;  /* 0x0000000000017941 */ /* 0x000fea0003800200 */
.L_x_26789:
        /* <DEDUP_REMOVED lines=43> */
.L_x_26787:
[----:B------:R-:W-:Y:S05]  /*46b10*/  BSYNC.RECONVERGENT B0 ;  /* 0x0000000000007941 */ /* 0x000fea0003800200 */
.L_x_26786:
        /* <DEDUP_REMOVED lines=12> */
[----:B------:R-:W-:Y:S01]  /*46be0*/  FSETP.GTU.FTZ.AND P5, PT, R33, R193, PT ;  /* 0x000000c12100720b */ /* 0x000fe20003fbc000 */
[-C--:B------:R-:W-:Y:S01]  /*46bf0*/  FMUL.FTZ R33, R24, R194.reuse ;  /* 0x000000c218217220 */ /* 0x080fe20000410000 */
[----:B------:R-:W-:Y:S01]  /*46c00*/  @P1 LOP3.LUT R21, R21, 0x40, RZ, 0xfc, !PT ;  /* 0x0000004015151812 */ /* 0x000fe200078efcff */
[-C--:B------:R-:W-:Y:S01]  /*46c10*/  FMUL.FTZ R31, R31, R194.reuse ;  /* 0x000000c21f1f7220 */ /* 0x080fe20000410000 */
[----:B------:R-:W-:Y:S01]  /*46c20*/  FSEL R29, R32, RZ, P3 ;  /* 0x000000ff201d7208 */ /* 0x000fe20001800000 */
[----:B------:R-:W-:Y:S01]  /*46c30*/  FMUL.FTZ R24, R30, R194 ;  /* 0x000000c21e187220 */ /* 0x000fe20000410000 */
        /* <DEDUP_REMOVED lines=24> */
.L_x_26750:
        /* <DEDUP_REMOVED lines=42> */
.L_x_26791:
        /* <DEDUP_REMOVED lines=27> */
.L_x_26795:
        /* <DEDUP_REMOVED lines=13> */
.L_x_26797:
[----:B------:R-:W-:Y:S05]  /*472e0*/  BSYNC.RECONVERGENT B1 ;  /* 0x0000000000017941 */ /* 0x000fea0003800200 */
.L_x_26796:
        /* <DEDUP_REMOVED lines=43> */
.L_x_26794:
[----:B------:R-:W-:Y:S05]  /*475a0*/  BSYNC.RECONVERGENT B0 ;  /* 0x0000000000007941 */ /* 0x000fea0003800200 */
.L_x_26793:
[----:B------:R-:W-:Y:S01]  /*475b0*/  I2FP.F32.U32 R13, R13 ;  /* 0x0000000d000d7245 */ /* 0x000fe20000201000 */
[----:B------:R-:W-:Y:S01]  /*475c0*/  BSSY.RECONVERGENT B0, `(.L_x_26798) ;  /* 0x000004d000007945 */ /* 0x000fe20003800200 */
[----:B------:R-:W-:Y:S01]  /*475d0*/  ISETP.NE.AND P2, PT, R14, 0x1, PT ;  /* 0x000000010e00780c */ /* 0x000fe20003f45270 */
[----:B------:R-:W-:Y:S01]  /*475e0*/  HFMA2 R15, -RZ, RZ, 0, 1.1920928955078125e-07 ;  /* 0x00000002ff0f7431 */ /* 0x000fe200000001ff */
[----:B------:R-:W-:Y:S01]  /*475f0*/  LOP3.LUT R21, R21, 0xffffffef, RZ, 0xc0, !PT ;  /* 0xffffffef15157812 */ /* 0x000fe200078ec0ff */
[----:B------:R-:W-:Y:S01]  /*47600*/  FFMA.FTZ R13, R13, R7, 1.1641532182693481445e-10 ;  /* 0x2f0000000d0d7423 */ /* 0x000fe20000010007 */
[----:B-1---5:R-:W-:Y:S01]  /*47610*/  PRMT R25, R176, 0x7632, R25 ;  /* 0x00007632b0197816 */ /* 0x022fe20000000019 */
        /* <DEDUP_REMOVED lines=14> */
.L_x_26800:
        /* <DEDUP_REMOVED lines=13> */
.L_x_26802:
[----:B------:R-:W-:Y:S05]  /*477d0*/  BSYNC.RECONVERGENT B1 ;  /* 0x0000000000017941 */ /* 0x000fea0003800200 */
.L_x_26801:
        /* <DEDUP_REMOVED lines=43> */
.L_x_26799:
[----:B------:R-:W-:Y:S05]  /*47a90*/  BSYNC.RECONVERGENT B0 ;  /* 0x0000000000007941 */ /* 0x000fea0003800200 */
.L_x_26798:
        /* <DEDUP_REMOVED lines=23> */
.L_x_26805:
        /* <DEDUP_REMOVED lines=13> */
.L_x_26807:
[----:B------:R-:W-:Y:S05]  /*47ce0*/  BSYNC.RECONVERGENT B1 ;  /* 0x0000000000017941 */ /* 0x000fea0003800200 */
.L_x_26806:
        /* <DEDUP_REMOVED lines=43> */
.L_x_26804:
[----:B------:R-:W-:Y:S05]  /*47fa0*/  BSYNC.RECONVERGENT B0 ;  /* 0x0000000000007941 */ /* 0x000fea0003800200 */
.L_x_26803:
        /* <DEDUP_REMOVED lines=20> */
.L_x_26810:
        /* <DEDUP_REMOVED lines=13> */
.L_x_26812:
[----:B------:R-:W-:Y:S05]  /*481c0*/  BSYNC.RECONVERGENT B1 ;  /* 0x0000000000017941 */ /* 0x000fea0003800200 */
.L_x_26811:
        /* <DEDUP_REMOVED lines=43> */
.L_x_26809:
[----:B------:R-:W-:Y:S05]  /*48480*/  BSYNC.RECONVERGENT B0 ;  /* 0x0000000000007941 */ /* 0x000fea0003800200 */
.L_x_26808:
[----:B------:R-:W-:Y:S01]  /*48490*/  I2FP.F32.U32 R14, R17 ;  /* 0x00000011000e7245 */ /* 0x000fe20000201000 */
[----:B------:R-:W-:Y:S01]  /*484a0*/  BSSY.RECONVERGENT B0, `(.L_x_26813) ;  /* 0x0000050000007945 */ /* 0x000fe20003800200 */
[----:B------:R-:W-:Y:S01]  /*484b0*/  ISETP.NE.AND P3, PT, R15, 0x1, PT ;  /* 0x000000010f00780c */ /* 0x000fe20003f65270 */
[----:B------:R-:W-:Y:S01]  /*484c0*/  IMAD.MOV.U32 R19, RZ, RZ, R204 ;  /* 0x000000ffff137224 */ /* 0x000fe200078e00cc */
        /* <DEDUP_REMOVED lines=20> */
.L_x_26815:
        /* <DEDUP_REMOVED lines=13> */
.L_x_26817:
[----:B------:R-:W-:Y:S05]  /*486e0*/  BSYNC.RECONVERGENT B1 ;  /* 0x0000000000017941 */ /* 0x000fea0003800200 */
.L_x_26816:
        /* <DEDUP_REMOVED lines=43> */
.L_x_26814:
[----:B------:R-:W-:Y:S05]  /*489a0*/  BSYNC.RECONVERGENT B0 ;  /* 0x0000000000007941 */ /* 0x000fea0003800200 */
.L_x_26813:
        /* <DEDUP_REMOVED lines=21> */
.L_x_26820:
        /* <DEDUP_REMOVED lines=13> */
.L_x_26822:
[----:B------:R-:W-:Y:S05]  /*48bd0*/  BSYNC.RECONVERGENT B1 ;  /* 0x0000000000017941 */ /* 0x000fea0003800200 */
.L_x_26821:
        /* <DEDUP_REMOVED lines=43> */
.L_x_26819:
[----:B------:R-:W-:Y:S05]  /*48e90*/  BSYNC.RECONVERGENT B0 ;  /* 0x0000000000007941 */ /* 0x000fea0003800200 */
.L_x_26818:
        /* <DEDUP_REMOVED lines=23> */
.L_x_26825:
        /* <DEDUP_REMOVED lines=13> */
.L_x_26827:
[----:B------:R-:W-:Y:S05]  /*490e0*/  BSYNC.RECONVERGENT B1 ;  /* 0x0000000000017941 */ /* 0x000fea0003800200 */
.L_x_26826:
        /* <DEDUP_REMOVED lines=43> */
.L_x_26824:
[----:B------:R-:W-:Y:S05]  /*493a0*/  BSYNC.RECONVERGENT B0 ;  /* 0x0000000000007941 */ /* 0x000fea0003800200 */
.L_x_26823:
        /* <DEDUP_REMOVED lines=20> */
.L_x_26830:
        /* <DEDUP_REMOVED lines=13> */
.L_x_26832:
[----:B------:R-:W-:Y:S05]  /*495c0*/  BSYNC.RECONVERGENT B1 ;  /* 0x0000000000017941 */ /* 0x000fea0003800200 */
.L_x_26831:
        /* <DEDUP_REMOVED lines=43> */
.L_x_26829:
[----:B------:R-:W-:Y:S05]  /*49880*/  BSYNC.RECONVERGENT B0 ;  /* 0x0000000000007941 */ /* 0x000fea0003800200 */
.L_x_26828:
        /* <DEDUP_REMOVED lines=24> */
.L_x_26835:
        /* <DEDUP_REMOVED lines=13> */
.L_x_26837:
[----:B------:R-:W-:Y:S05]  /*49ae0*/  BSYNC.RECONVERGENT B1 ;  /* 0x0000000000017941 */ /* 0x000fea0003800200 */
.L_x_26836:
        /* <DEDUP_REMOVED lines=43> */
.L_x_26834:
[----:B------:R-:W-:Y:S05]  /*49da0*/  BSYNC.RECONVERGENT B0 ;  /* 0x0000000000007941 */ /* 0x000fea0003800200 */
.L_x_26833:
        /* <DEDUP_REMOVED lines=19> */
.L_x_26840:
        /* <DEDUP_REMOVED lines=13> */
.L_x_26842:
[----:B------:R-:W-:Y:S05]  /*49fb0*/  BSYNC.RECONVERGENT B1 ;  /* 0x0000000000017941 */ /* 0x000fea0003800200 */
.L_x_26841:
        /* <DEDUP_REMOVED lines=43> */
.L_x_26839:
[----:B------:R-:W-:Y:S05]  /*4a270*/  BSYNC.RECONVERGENT B0 ;  /* 0x0000000000007941 */ /* 0x000fea0003800200 */
.L_x_26838:
        /* <DEDUP_REMOVED lines=23> */
.L_x_26845:
        /* <DEDUP_REMOVED lines=13> */
.L_x_26847:
[----:B------:R-:W-:Y:S05]  /*4a4c0*/  BSYNC.RECONVERGENT B1 ;  /* 0x0000000000017941 */ /* 0x000fea0003800200 */
.L_x_26846:
        /* <DEDUP_REMOVED lines=43> */
.L_x_26844:
[----:B------:R-:W-:Y:S05]  /*4a780*/  BSYNC.RECONVERGENT B0 ;  /* 0x0000000000007941 */ /* 0x000fea0003800200 */
.L_x_26843:
[----:B------:R-:W-:Y:S01]  /*4a790*/  I2FP.F32.U32 R19, R177 ;  /* 0x000000b100137245 */ /* 0x000fe20000201000 */
[----:B------:R-:W-:Y:S01]  /*4a7a0*/  BSSY.RECONVERGENT B0, `(.L_x_26848) ;  /* 0x000004a000007945 */ /* 0x000fe20003800200 */
[----:B------:R-:W-:-:S03]  /*4a7b0*/  ISETP.NE.AND P4, PT, R18, 0x1, PT ;  /* 0x000000011200780c */ /* 0x000fc60003f85270 */
[----:B------:R-:W-:-:S05]  /*4a7c0*/  FFMA.FTZ R19, R19, R7, 1.1641532182693481445e-10 ;  /* 0x2f00000013137423 */ /* 0x000fca0000010007 */
[----:B------:R-:W-:Y:S01]  /*4a7d0*/  FSETP.LE.FTZ.AND P3, PT, R19, R193, PT ;  /* 0x000000c11300720b */ /* 0x000fe20003f73000 */
[----:B------:R-:W-:Y:S02]  /*4a7e0*/  IMAD.U32 R19, R178, 0x10000, RZ ;  /* 0x00010000b2137824 */ /* 0x000fe400078e00ff */
[----:B------:R-:W-:Y:S02]  /*4a7f0*/  IMAD.MOV.U32 R178, RZ, RZ, R204 ;  /* 0x000000ffffb27224 */ /* 0x000fe400078e00cc */
        /* <DEDUP_REMOVED lines=11> */
.L_x_26850:
        /* <DEDUP_REMOVED lines=13> */
.L_x_26852:
[----:B------:R-:W-:Y:S05]  /*4a980*/  BSYNC.RECONVERGENT B1 ;  /* 0x0000000000017941 */ /* 0x000fea0003800200 */
.L_x_26851:
        /* <DEDUP_REMOVED lines=43> */
.L_x_26849:
[----:B------:R-:W-:Y:S05]  /*4ac40*/  BSYNC.RECONVERGENT B0 ;  /* 0x0000000000007941 */ /* 0x000fea0003800200 */
.L_x_26848:
[----:B------:R-:W-:Y:S01]  /*4ac50*/  I2FP.F32.U32 R18, R178 ;  /* 0x000000b200127245 */ /* 0x000fe20000201000 */
[----:B------:R-:W-:Y:S01]  /*4ac60*/  BSSY.RECONVERGENT B0, `(.L_x_26853) ;  /* 0x0000050000007945 */ /* 0x000fe20003800200 */
[----:B------:R-:W-:Y:S01]  /*4ac70*/  FSEL R177, R177, RZ, P3 ;  /* 0x000000ffb1b17208 */ /* 0x000fe20001800000 */
[----:B------:R-:W-:Y:S02]  /*4ac80*/  HFMA2 R202, -RZ, RZ, 0, 1.1920928955078125e-07 ;  /* 0x00000002ffca7431 */ /* 0x000fe400000001ff */
        /* <DEDUP_REMOVED lines=20> */
.L_x_26855:
        /* <DEDUP_REMOVED lines=13> */
.L_x_26857:
[----:B------:R-:W-:Y:S05]  /*4aea0*/  BSYNC.RECONVERGENT B1 ;  /* 0x0000000000017941 */ /* 0x000fea0003800200 */
.L_x_26856:
        /* <DEDUP_REMOVED lines=40> */
[----:B------:R-:W-:Y:S02]  /*4b130*/  LOP3.LUT R203, R187, R204, R203, 0x96, !PT ;  /* 0x000000ccbbcb7212 */ /* 0x000fe400078e96cb */
[----:B------:R-:W-:Y:S01]  /*4b140*/  MOV R204, R202 ;  /* 0x000000ca00cc7202 */ /* 0x000fe20000000f00 */
[----:B------:R-:W-:-:S07]  /*4b150*/  IMAD.MOV.U32 R202, RZ, RZ, RZ ;  /* 0x000000ffffca7224 */ /* 0x000fce00078e00ff */
.L_x_26854:
[----:B------:R-:W-:Y:S05]  /*4b160*/  BSYNC.RECONVERGENT B0 ;  /* 0x0000000000007941 */ /* 0x000fea0003800200 */
.L_x_26853:
        /* <DEDUP_REMOVED lines=19> */
.L_x_26860:
        /* <DEDUP_REMOVED lines=13> */
.L_x_26862:
[----:B------:R-:W-:Y:S05]  /*4b370*/  BSYNC.RECONVERGENT B1 ;  /* 0x0000000000017941 */ /* 0x000fea0003800200 */
.L_x_26861:
        /* <DEDUP_REMOVED lines=43> */
.L_x_26859:
[----:B------:R-:W-:Y:S05]  /*4b630*/  BSYNC.RECONVERGENT B0 ;  /* 0x0000000000007941 */ /* 0x000fea0003800200 */
.L_x_26858:
        /* <DEDUP_REMOVED lines=23> */
.L_x_26865:
        /* <DEDUP_REMOVED lines=13> */
.L_x_26867:
[----:B------:R-:W-:Y:S05]  /*4b880*/  BSYNC.RECONVERGENT B1 ;  /* 0x0000000000017941 */ /* 0x000fea0003800200 */
.L_x_26866:
        /* <DEDUP_REMOVED lines=10> */
[----:B------:R-:W-:-:S05]  /*4b930*/  LOP3.LUT R202, R182, R202, R205, 0x96, !PT ;  /* 0x000000cab6ca7212 */ /* 0x000fca00078e96cd */
        /* <DEDUP_REMOVED lines=32> */
.L_x_26864:
[----:B------:R-:W-:Y:S05]  /*4bb40*/  BSYNC.RECONVERGENT B0 ;  /* 0x0000000000007941 */ /* 0x000fea0003800200 */
.L_x_26863:
        /* <DEDUP_REMOVED lines=18> */
.L_x_26870:
        /* <DEDUP_REMOVED lines=16> */
.L_x_26872:
[----:B------:R-:W-:Y:S05]  /*4bd70*/  BSYNC.RECONVERGENT B1 ;  /* 0x0000000000017941 */ /* 0x000fea0003800200 */
.L_x_26871:
        /* <DEDUP_REMOVED lines=40> */
[----:B------:R-:W-:-:S05]  /*4c000*/  IMAD.WIDE.U32 R10, R10, -0x2daee0ad, RZ ;  /* 0xd2511f530a0a7825 */ /* 0x000fca00078e00ff */
[----:B------:R-:W-:Y:S02]  /*4c010*/  LOP3.LUT R205, R183, R188, R11, 0x96, !PT ;  /* 0x000000bcb7cd7212 */ /* 0x000fe400078e960b */
[----:B------:R-:W-:-:S07]  /*4c020*/  MOV R200, R10 ;  /* 0x0000000a00c87202 */ /* 0x000fce0000000f00 */
.L_x_26869:
[----:B------:R-:W-:Y:S05]  /*4c030*/  BSYNC.RECONVERGENT B0 ;  /* 0x0000000000007941 */ /* 0x000fea0003800200 */
.L_x_26868:
[----:B------:R-:W-:-:S05]  /*4c040*/  I2FP.F32.U32 R8, R206 ;  /* 0x000000ce00087245 */ /* 0x000fca0000201000 */
[----:B------:R-:W-:Y:S01]  /*4c050*/  FFMA.FTZ R7, R8, R7, 1.1641532182693481445e-10 ;  /* 0x2f00000008077423 */ /* 0x000fe20000010007 */
[----:B------:R-:W-:-:S04]  /*4c060*/  FSEL R8, R179, RZ, P5 ;  /* 0x000000ffb3087208 */ /* 0x000fc80002800000 */
        /* <DEDUP_REMOVED lines=10> */
.L_x_26792:
        /* <DEDUP_REMOVED lines=16> */
.L_x_26876:
        /* <DEDUP_REMOVED lines=13> */
.L_x_26878:
[----:B------:R-:W-:Y:S05]  /*4c2e0*/  BSYNC.RECONVERGENT B1 ;  /* 0x0000000000017941 */ /* 0x000fea0003800200 */
.L_x_26877:
        /* <DEDUP_REMOVED lines=43> */
.L_x_26875:
[----:B------:R-:W-:Y:S05]  /*4c5a0*/  BSYNC.RECONVERGENT B0 ;  /* 0x0000000000007941 */ /* 0x000fea0003800200 */
.L_x_26874:
[----:B------:R-:W-:Y:S01]  /*4c5b0*/  I2FP.F32.U32 R25, R25 ;  /* 0x0000001900197245 */ /* 0x000fe20000201000 */
[----:B------:R-:W-:Y:S01]  /*4c5c0*/  BSSY.RECONVERGENT B0, `(.L_x_26879) ;  /* 0x000004c000007945 */ /* 0x000fe20003800200 */
[----:B------:R-:W-:Y:S01]  /*4c5d0*/  ISETP.NE.AND P2, PT, R24, 0x1, PT ;  /* 0x000000011800780c */ /* 0x000fe20003f45270 */
[C---:B-----5:R-:W-:Y:S01]  /*4c5e0*/  IMAD.U32 R209, R176.reuse, 0x10000, RZ ;  /* 0x00010000b0d17824 */ /* 0x060fe200078e00ff */
        /* <DEDUP_REMOVED lines=16> */
.L_x_26881:
        /* <DEDUP_REMOVED lines=13> */
.L_x_26883:
[----:B------:R-:W-:Y:S05]  /*4c7c0*/  BSYNC.RECONVERGENT B1 ;  /* 0x0000000000017941 */ /* 0x000fea0003800200 */
.L_x_26882:
        /* <DEDUP_REMOVED lines=43> */
.L_x_26880:
[----:B------:R-:W-:Y:S05]  /*4ca80*/  BSYNC.RECONVERGENT B0 ;  /* 0x0000000000007941 */ /* 0x000fea0003800200 */
.L_x_26879:
        /* <DEDUP_REMOVED lines=19> */
.L_x_26886:
        /* <DEDUP_REMOVED lines=13> */
.L_x_26888:
[----:B------:R-:W-:Y:S05]  /*4cc90*/  BSYNC.RECONVERGENT B1 ;  /* 0x0000000000017941 */ /* 0x000fea0003800200 */
.L_x_26887:
        /* <DEDUP_REMOVED lines=43> */
.L_x_26885:
[----:B------:R-:W-:Y:S05]  /*4cf50*/  BSYNC.RECONVERGENT B0 ;  /* 0x0000000000007941 */ /* 0x000fea0003800200 */
.L_x_26884:
[----:B------:R-:W-:Y:S01]  /*4cf60*/  I2FP.F32.U32 R25, R27 ;  /* 0x0000001b00197245 */ /* 0x000fe20000201000 */
[----:B------:R-:W-:Y:S01]  /*4cf70*/  BSSY.RECONVERGENT B0, `(.L_x_26889) ;  /* 0x000004c000007945 */ /* 0x000fe20003800200 */
[----:B------:R-:W-:Y:S01]  /*4cf80*/  ISETP.NE.AND P2, PT, R24, 0x1, PT ;  /* 0x000000011800780c */ /* 0x000fe20003f45270 */
[----:B------:R-:W-:Y:S01]  /*4cf90*/  HFMA2 R176, -RZ, RZ, 0, 1.1920928955078125e-07 ;  /* 0x00000002ffb07431 */ /* 0x000fe200000001ff */
[----:B------:R-:W-:Y:S01]  /*4cfa0*/  LOP3.LUT R21, R21, 0xfffffffb, RZ, 0xc0, !PT ;  /* 0xfffffffb15157812 */ /* 0x000fe200078ec0ff */
[----:B------:R-:W-:Y:S01]  /*4cfb0*/  FFMA.FTZ R25, R25, R7, 1.1641532182693481445e-10 ;  /* 0x2f00000019197423 */ /* 0x000fe20000010007 */
[C---:B------:R-:W-:Y:S01]  /*4cfc0*/  IMAD.U32 R206, R177.reuse, 0x10000, RZ ;  /* 0x00010000b1ce7824 */ /* 0x040fe200078e00ff */
        /* <DEDUP_REMOVED lines=13> */
.L_x_26891:
        /* <DEDUP_REMOVED lines=13> */
.L_x_26893:
[----:B------:R-:W-:Y:S05]  /*4d170*/  BSYNC.RECONVERGENT B1 ;  /* 0x0000000000017941 */ /* 0x000fea0003800200 */
.L_x_26892:
        /* <DEDUP_REMOVED lines=43> */
.L_x_26890:
[----:B------:R-:W-:Y:S05]  /*4d430*/  BSYNC.RECONVERGENT B0 ;  /* 0x0000000000007941 */ /* 0x000fea0003800200 */
.L_x_26889:
        /* <DEDUP_REMOVED lines=19> */
.L_x_26896:
        /* <DEDUP_REMOVED lines=13> */
.L_x_26898:
[----:B------:R-:W-:Y:S05]  /*4d640*/  BSYNC.RECONVERGENT B1 ;  /* 0x0000000000017941 */ /* 0x000fea0003800200 */
.L_x_26897:
        /* <DEDUP_REMOVED lines=43> */
.L_x_26895:
[----:B------:R-:W-:Y:S05]  /*4d900*/  BSYNC.RECONVERGENT B0 ;  /* 0x0000000000007941 */ /* 0x000fea0003800200 */
.L_x_26894:
        /* <DEDUP_REMOVED lines=18> */
.L_x_26901:
        /* <DEDUP_REMOVED lines=13> */
.L_x_26903:
[----:B------:R-:W-:Y:S05]  /*4db00*/  BSYNC.RECONVERGENT B1 ;  /* 0x0000000000017941 */ /* 0x000fea0003800200 */
.L_x_26902:
        /* <DEDUP_REMOVED lines=43> */
.L_x_26900:
[----:B------:R-:W-:Y:S05]  /*4ddc0*/  BSYNC.RECONVERGENT B0 ;  /* 0x0000000000007941 */ /* 0x000fea0003800200 */
.L_x_26899:
        /* <DEDUP_REMOVED lines=17> */
.L_x_26906:
        /* <DEDUP_REMOVED lines=13> */
.L_x_26908:
[----:B------:R-:W-:Y:S05]  /*4dfb0*/  BSYNC.RECONVERGENT B1 ;  /* 0x0000000000017941 */ /* 0x000fea0003800200 */
.L_x_26907:
        /* <DEDUP_REMOVED lines=43> */
.L_x_26905:
[----:B------:R-:W-:Y:S05]  /*4e270*/  BSYNC.RECONVERGENT B0 ;  /* 0x0000000000007941 */ /* 0x000fea0003800200 */
.L_x_26904:
        /* <DEDUP_REMOVED lines=18> */
.L_x_26911:
        /* <DEDUP_REMOVED lines=13> */
.L_x_26913:
[----:B------:R-:W-:Y:S05]  /*4e470*/  BSYNC.RECONVERGENT B1 ;  /* 0x0000000000017941 */ /* 0x000fea0003800200 */
.L_x_26912:
        /* <DEDUP_REMOVED lines=40> */
[----:B------:R-:W-:Y:S01]  /*4e700*/  IMAD.MOV.U32 R204, RZ, RZ, R8 ;  /* 0x000000ffffcc7224 */ /* 0x000fe200078e0008 */
[----:B------:R-:W-:Y:S02]  /*4e710*/  LOP3.LUT R205, R183, R26, R11, 0x96, !PT ;  /* 0x0000001ab7cd7212 */ /* 0x000fe400078e960b */
[----:B------:R-:W-:-:S07]  /*4e720*/  MOV R200, R10 ;  /* 0x0000000a00c87202 */ /* 0x000fce0000000f00 */
.L_x_26910:
[----:B------:R-:W-:Y:S05]  /*4e730*/  BSYNC.RECONVERGENT B0 ;  /* 0x0000000000007941 */ /* 0x000fea0003800200 */
.L_x_26909:
[----:B------:R-:W-:Y:S01]  /*4e740*/  LOP3.LUT R21, R21, 0xffffff7f, RZ, 0xc0, !PT ;  /* 0xffffff7f15157812 */ /* 0x000fe200078ec0ff */
[----:B------:R-:W-:Y:S01]  /*4e750*/  IMAD.U32 R12, R211, 0x10000, RZ ;  /* 0x00010000d30c7824 */ /* 0x000fe200078e00ff */
[----:B------:R-:W-:Y:S01]  /*4e760*/  I2FP.F32.U32 R8, R27 ;  /* 0x0000001b00087245 */ /* 0x000fe20000201000 */
[-C--:B------:R-:W-:Y:S01]  /*4e770*/  FMUL.FTZ R10, R210, R194.reuse ;  /* 0x000000c2d20a7220 */ /* 0x080fe20000410000 */
        /* <DEDUP_REMOVED lines=8> */
[----:B------:R-:W-:Y:S01]  /*4e800*/  FSETP.GTU.FTZ.AND P5, PT, R8, R193, PT ;  /* 0x000000c10800720b */ /* 0x000fe20003fbc000 */
[-C--:B------:R-:W-:Y:S01]  /*4e810*/  FMUL.FTZ R8, R25, R194.reuse ;  /* 0x000000c219087220 */ /* 0x080fe20000410000 */
[----:B------:R-:W-:Y:S01]  /*4e820*/  @P1 LOP3.LUT R21, R21, 0x40, RZ, 0xfc, !PT ;  /* 0x0000004015151812 */ /* 0x000fe200078efcff */
[-C--:B------:R-:W-:Y:S01]  /*4e830*/  FMUL.FTZ R25, R208, R194.reuse ;  /* 0x000000c2d0197220 */ /* 0x080fe20000410000 */
[----:B------:R-:W-:Y:S01]  /*4e840*/  FMUL.FTZ R12, R12, R194 ;  /* 0x000000c20c0c7220 */ /* 0x000fe20000410000 */
[----:B------:R-:W-:-:S02]  /*4e850*/  FSEL R24, R24, RZ, P2 ;  /* 0x000000ff18187208 */ /* 0x000fc40001000000 */
[C---:B------:R-:W-:Y:S02]  /*4e860*/  LOP3.LUT P1, RZ, R21.reuse, 0x8, RZ, 0xc0, !PT ;  /* 0x0000000815ff7812 */ /* 0x040fe4000782c0ff */
[----:B------:R-:W-:Y:S02]  /*4e870*/  LOP3.LUT R21, R21, 0xffffffdf, RZ, 0xc0, !PT ;  /* 0xffffffdf15157812 */ /* 0x000fe400078ec0ff */
[----:B------:R-:W-:Y:S02]  /*4e880*/  FSEL R25, R25, RZ, P1 ;  /* 0x000000ff19197208 */ /* 0x000fe40000800000 */
[----:B------:R-:W-:Y:S02]  /*4e890*/  @P0 LOP3.LUT R21, R21, 0x20, RZ, 0xfc, !PT ;  /* 0x0000002015150812 */ /* 0x000fe400078efcff */
[----:B------:R-:W-:Y:S02]  /*4e8a0*/  FSEL R178, R10, RZ, P4 ;  /* 0x000000ff0ab27208 */ /* 0x000fe40002000000 */
        /* <DEDUP_REMOVED lines=19> */
.L_x_26873:
[----:B------:R-:W-:Y:S01]  /*4e9e0*/  IMAD.WIDE.U32 R8, R201, 0x20, R238 ;  /* 0x00000020c9087825 */ /* 0x000fe200078e00ee */
[----:B------:R-:W0:Y:S01]  /*4e9f0*/  LDC.64 R180, c[0x0][0x3b0] ;  /* 0x0000ec00ffb47b82 */ /* 0x000e220000000a00 */
[----:B------:R-:W-:Y:S02]  /*4ea00*/  SEL R7, RZ, 0x1000000, !P5 ;  /* 0x01000000ff077807 */ /* 0x000fe40006800000 */
[C---:B------:R-:W-:Y:S01]  /*4ea10*/  LOP3.LUT P6, RZ, R21.reuse, 0x8, RZ, 0xc0, !PT ;  /* 0x0000000815ff7812 */ /* 0x040fe200078cc0ff */
[----:B------:R-:W-:Y:S01]  /*4ea20*/  STG.E.128 desc[UR8][R8.64], R24 ;  /* 0x0000001808007986 */ /* 0x000fe2000c101d08 */
[C---:B------:R-:W-:Y:S02]  /*4ea30*/  LOP3.LUT P5, RZ, R21.reuse, 0x4, RZ, 0xc0, !PT ;  /* 0x0000000415ff7812 */ /* 0x040fe400078ac0ff */
[----:B------:R-:W-:Y:S01]  /*4ea40*/  SEL R10, RZ, 0x100, !P6 ;  /* 0x00000100ff0a7807 */ /* 0x000fe20007000000 */
[----:B------:R1:W-:Y:S01]  /*4ea50*/  STG.E.128 desc[UR8][R8.64+0x10], R176 ;  /* 0x000010b008007986 */ /* 0x0003e2000c101d08 */
[----:B------:R-:W-:-:S02]  /*4ea60*/  LOP3.LUT P1, RZ, R21, 0x10, RZ, 0xc0, !PT ;  /* 0x0000001015ff7812 */ /* 0x000fc4000782c0ff */
[----:B-1----:R-:W-:Y:S02]  /*4ea70*/  SEL R8, RZ, 0x10000, !P4 ;  /* 0x00010000ff087807 */ /* 0x002fe40006000000 */
[----:B------:R-:W-:Y:S02]  /*4ea80*/  SEL R9, RZ, 0x100, !P3 ;  /* 0x00000100ff097807 */ /* 0x000fe40005800000 */
[----:B------:R-:W-:Y:S02]  /*4ea90*/  LOP3.LUT P4, RZ, R21, 0x2, RZ, 0xc0, !PT ;  /* 0x0000000215ff7812 */ /* 0x000fe4000788c0ff */
[----:B------:R-:W-:Y:S02]  /*4eaa0*/  LOP3.LUT R7, R9, R7, R8, 0xfe, !PT ;  /* 0x0000000709077212 */ /* 0x000fe400078efe08 */
[----:B------:R-:W-:-:S04]  /*4eab0*/  SEL R8, RZ, 0x1, !P2 ;  /* 0x00000001ff087807 */ /* 0x000fc80005000000 */
[----:B------:R-:W-:Y:S02]  /*4eac0*/  LOP3.LUT R9, R7, R8, RZ, 0xfc, !PT ;  /* 0x0000000807097212 */ /* 0x000fe400078efcff */
        /* <DEDUP_REMOVED lines=28> */
.L_x_26914:
        /* <DEDUP_REMOVED lines=265> */
.L_x_26928:
[----:B------:R-:W2:Y:S04]  /*4fd20*/  LDL R190, [R1+0xd8] ;  /* 0x0000d80001be7983 */ /* 0x000ea80000100800 */
[----:B------:R-:W3:Y:S04]  /*4fd30*/  LDL R189, [R1+0xdc] ;  /* 0x0000dc0001bd7983 */ /* 0x000ee80000100800 */
[----:B------:R-:W4:Y:S04]  /*4fd40*/  LDL R182, [R1+0xec] ;  /* 0x0000ec0001b67983 */ /* 0x000f280000100800 */
[----:B------:R-:W5:Y:S04]  /*4fd50*/  LDL R187, [R1+0xe8] ;  /* 0x0000e80001bb7983 */ /* 0x000f680000100800 */
[----:B------:R-:W5:Y:S04]  /*4fd60*/  LDL R186, [R1+0xd0] ;  /* 0x0000d00001ba7983 */ /* 0x000f680000100800 */
        /* <DEDUP_REMOVED lines=11> */
[----:B------:R-:W5:Y:S04]  /*4fe20*/  LDL R194, [R1+0x90] ;  /* 0x0000900001c27983 */ /* 0x000f680000100800 */
[----:B------:R-:W5:Y:S01]  /*4fe30*/  LDL R191, [R1+0x94] ;  /* 0x0000940001bf7983 */ /* 0x000f620000100800 */
[----:B------:R-:W1:Y:S01]  /*4fe40*/  MUFU.RSQ R7, R7 ;  /* 0x0000000700077308 */ /* 0x000e620000001400 */
[----:B------:R-:W-:-:S02]  /*4fe50*/  FSEL R12, R181, RZ, !P2 ;  /* 0x000000ffb50c7208 */ /* 0x000fc40005000000 */
[----:B------:R-:W5:Y:S03]  /*4fe60*/  LDL R193, [R1+0x98] ;  /* 0x0000980001c17983 */ /* 0x000f660000100800 */
[C---:B------:R-:W-:Y:S01]  /*4fe70*/  FADD.FTZ R8, -R12.reuse, R98 ;  /* 0x000000620c087221 */ /* 0x040fe20000010100 */
[C---:B------:R-:W-:Y:S01]  /*4fe80*/  FADD.FTZ R9, -R12.reuse, R99 ;  /* 0x000000630c097221 */ /* 0x040fe20000010100 */
[C---:B------:R-:W-:Y:S01]  /*4fe90*/  FADD.FTZ R95, -R12.reuse, R95 ;  /* 0x0000005f0c5f7221 */ /* 0x040fe20000010100 */
[----:B0-----:R-:W-:Y:S01]  /*4fea0*/  FADD.FTZ R10, -R12, R94 ;  /* 0x0000005e0c0a7221 */ /* 0x001fe20000010100 */
[----:B------:R-:W5:Y:S04]  /*4feb0*/  LDL R99, [R1+0xb0] ;  /* 0x0000b00001637983 */ /* 0x000f680000100800 */
[----:B------:R-:W5:Y:S01]  /*4fec0*/  LDL R98, [R1+0xb4] ;  /* 0x0000b40001627983 */ /* 0x000f620000100800 */
[C---:B-1----:R-:W-:Y:S01]  /*4fed0*/  FMUL.FTZ R8, R7.reuse, R8 ;  /* 0x0000000807087220 */ /* 0x042fe20000410000 */
[C---:B------:R-:W-:Y:S01]  /*4fee0*/  FMUL.FTZ R9, R7.reuse, R9 ;  /* 0x0000000907097220 */ /* 0x040fe20000410000 */
[C---:B------:R-:W-:Y:S01]  /*4fef0*/  FMUL.FTZ R95, R7.reuse, R95 ;  /* 0x0000005f075f7220 */ /* 0x040fe20000410000 */
[----:B------:R-:W-:Y:S01]  /*4ff00*/  FMUL.FTZ R10, R7, R10 ;  /* 0x0000000a070a7220 */ /* 0x000fe20000410000 */
[----:B------:R-:W5:Y:S01]  /*4ff10*/  LDL R192, [R1+0x9c] ;  /* 0x00009c0001c07983 */ /* 0x000f620000100800 */
[----:B--2---:R-:W-:Y:S01]  /*4ff20*/  FFMA.FTZ R8, R8, R190, R170 ;  /* 0x000000be08087223 */ /* 0x004fe200000100aa */
[C---:B------:R-:W-:Y:S01]  /*4ff30*/  FADD.FTZ R84, -R12.reuse, R84 ;  /* 0x000000540c547221 */ /* 0x040fe20000010100 */
[----:B------:R-:W-:Y:S01]  /*4ff40*/  FADD.FTZ R85, -R12, R85 ;  /* 0x000000550c557221 */ /* 0x000fe20000010100 */
[----:B------:R-:W2:Y:S01]  /*4ff50*/  LDL R190, [R1+0xa0] ;  /* 0x0000a00001be7983 */ /* 0x000ea20000100800 */
[----:B---3--:R-:W-:-:S03]  /*4ff60*/  FFMA.FTZ R9, R9, R189, R171 ;  /* 0x000000bd09097223 */ /* 0x008fc600000100ab */
[----:B------:R-:W3:Y:S01]  /*4ff70*/  LDL R189, [R1+0xa4] ;  /* 0x0000a40001bd7983 */ /* 0x000ee20000100800 */
[----:B----4-:R-:W-:-:S03]  /*4ff80*/  FFMA.FTZ R95, R95, R182, R175 ;  /* 0x000000b65f5f7223 */ /* 0x010fc600000100af */
[----:B------:R-:W4:Y:S01]  /*4ff90*/  LDL R182, [R1+0xc0] ;  /* 0x0000c00001b67983 */ /* 0x000f220000100800 */
[----:B------:R-:W-:Y:S01]  /*4ffa0*/  F2FP.BF16.F32.PACK_AB R11, R9, R8 ;  /* 0x00000008090b723e */ /* 0x000fe200000010ff */
[C---:B------:R-:W-:Y:S01]  /*4ffb0*/  FADD.FTZ R8, -R12.reuse, R92 ;  /* 0x0000005c0c087221 */ /* 0x040fe20000010100 */
[C---:B------:R-:W-:Y:S01]  /*4ffc0*/  FADD.FTZ R92, -R12.reuse, R96 ;  /* 0x000000600c5c7221 */ /* 0x040fe20000010100 */
[----:B------:R-:W-:Y:S01]  /*4ffd0*/  FADD.FTZ R9, -R12, R93 ;  /* 0x0000005d0c097221 */ /* 0x000fe20000010100 */
[----:B------:R-:W2:Y:S02]  /*4ffe0*/  LDL R96, [R1+0xc4] ;  /* 0x0000c40001607983 */ /* 0x000ea40000100800 */
[C---:B------:R-:W-:Y:S01]  /*4fff0*/  FMUL.FTZ R92, R7.reuse, R92 ;  /* 0x0000005c075c7220 */ /* 0x040fe20000410000 */
[----:B------:R-:W-:Y:S01]  /*50000*/  FMUL.FTZ R9, R7, R9 ;  /* 0x0000000907097220 */ /* 0x000fe20000410000 */
[----:B-----5:R-:W-:Y:S02]  /*50010*/  FFMA.FTZ R94, R10, R187, R174 ;  /* 0x000000bb0a5e7223 */ /* 0x020fe400000100ae */
[----:B------:R-:W-:Y:S01]  /*50020*/  FFMA.FTZ R10, R92, R186, R168 ;  /* 0x000000ba5c0a7223 */ /* 0x000fe200000100a8 */
[----:B------:R-:W-:Y:S01]  /*50030*/  FFMA.FTZ R92, R9, R180, R173 ;  /* 0x000000b4095c7223 */ /* 0x000fe200000100ad */
[----:B------:R-:W-:Y:S01]  /*50040*/  FADD.FTZ R93, -R12, R97 ;  /* 0x000000610c5d7221 */ /* 0x000fe20000010100 */
[----:B------:R-:W5:Y:S04]  /*50050*/  LDL R180, [R1+0xc8] ;  /* 0x0000c80001b47983 */ /* 0x000f680000100800 */
[----:B------:R-:W3:Y:S01]  /*50060*/  LDL R97, [R1+0xcc] ;  /* 0x0000cc0001617983 */ /* 0x000ee20000100800 */
[C---:B------:R-:W-:Y:S01]  /*50070*/  FMUL.FTZ R8, R7.reuse, R8 ;  /* 0x0000000807087220 */ /* 0x040fe20000410000 */
[----:B------:R-:W-:-:S02]  /*50080*/  FMUL.FTZ R93, R7, R93 ;  /* 0x0000005d075d7220 */ /* 0x000fc40000410000 */
[----:B------:R-:W3:Y:S01]  /*50090*/  LDL R187, [R1+0xac] ;  /* 0x0000ac0001bb7983 */ /* 0x000ee20000100800 */
[----:B------:R-:W-:Y:S01]  /*500a0*/  FFMA.FTZ R8, R8, R188, R172 ;  /* 0x000000bc08087223 */ /* 0x000fe200000100ac */
[----:B------:R-:W-:Y:S01]  /*500b0*/  FFMA.FTZ R93, R93, R185, R169 ;  /* 0x000000b95d5d7223 */ /* 0x000fe200000100a9 */
[----:B------:R-:W-:Y:S01]  /*500c0*/  F2FP.BF16.F32.PACK_AB R9, R95, R94 ;  /* 0x0000005e5f09723e */ /* 0x000fe200000010ff */
[----:B------:R-:W3:Y:S02]  /*500d0*/  LDL R188, [R1+0xa8] ;  /* 0x0000a80001bc7983 */ /* 0x000ee40000100800 */
[----:B------:R-:W-:Y:S02]  /*500e0*/  F2FP.BF16.F32.PACK_AB R8, R92, R8 ;  /* 0x000000085c08723e */ /* 0x000fe400000010ff */
[----:B------:R-:W-:Y:S01]  /*500f0*/  F2FP.BF16.F32.PACK_AB R10, R93, R10 ;  /* 0x0000000a5d0a723e */ /* 0x000fe200000010ff */
[----:B------:R-:W3:Y:S01]  /*50100*/  LDL R186, [R1+0x88] ;  /* 0x0000880001ba7983 */ /* 0x000ee20000100800 */
[----:B------:R-:W0:Y:S03]  /*50110*/  @!P1 LDC.64 R92, c[0x0][0x3c0] ;  /* 0x0000f000ff5c9b82 */ /* 0x000e260000000a00 */
[----:B------:R-:W3:Y:S01]  /*50120*/  LDL R185, [R1+0x70] ;  /* 0x0000700001b97983 */ /* 0x000ee20000100800 */
[----:B0-----:R-:W-:-:S05]  /*50130*/  @!P1 IMAD.WIDE R92, R2, 0x4, R92 ;  /* 0x00000004025c9825 */ /* 0x001fca00078e025c */
[----:B------:R0:W-:Y:S02]  /*50140*/  @!P1 STG.E desc[UR8][R92.64], R181 ;  /* 0x000000b55c009986 */ /* 0x0001e4000c101908 */
[----:B0-----:R-:W0:Y:S02]  /*50150*/  @!P1 LDC.64 R92, c[0x0][0x3c8] ;  /* 0x0000f200ff5c9b82 */ /* 0x001e240000000a00 */
[----:B------:R-:W3:Y:S01]  /*50160*/  LDL R181, [R1+0x8c] ;  /* 0x00008c0001b57983 */ /* 0x000ee20000100800 */
[----:B0-----:R-:W-:-:S05]  /*50170*/  @!P1 IMAD.WIDE R92, R2, 0x4, R92 ;  /* 0x00000004025c9825 */ /* 0x001fca00078e025c */
[----:B------:R0:W-:Y:S02]  /*50180*/  @!P1 STG.E desc[UR8][R92.64], R7 ;  /* 0x000000075c009986 */ /* 0x0001e4000c101908 */
[----:B0-----:R-:W0:Y:S02]  /*50190*/  LDC.64 R92, c[0x0][0x428] ;  /* 0x00010a00ff5c7b82 */ /* 0x001e240000000a00 */
[----:B0-----:R-:W-:-:S04]  /*501a0*/  IMAD.WIDE.U32 R94, R6, 0x10, R92 ;  /* 0x00000010065e7825 */ /* 0x001fc800078e005c */
[----:B------:R-:W-:Y:S01]  /*501b0*/  FADD.FTZ R6, -R12, R86 ;  /* 0x000000560c067221 */ /* 0x000fe20000010100 */
[----:B------:R0:W-:Y:S03]  /*501c0*/  STG.E.128 desc[UR8][R94.64], R8 ;  /* 0x000000085e007986 */ /* 0x0001e6000c101d08 */
[----:B------:R-:W-:-:S04]  /*501d0*/  FMUL.FTZ R6, R7, R6 ;  /* 0x0000000607067220 */ /* 0x000fc80000410000 */
[----:B------:R-:W-:Y:S02]  /*501e0*/  FFMA.FTZ R6, R6, R184, R162 ;  /* 0x000000b806067223 */ /* 0x000fe400000100a2 */
[----:B------:R-:W3:Y:S01]  /*501f0*/  LDL R184, [R1+0x78] ;  /* 0x0000780001b87983 */ /* 0x000ee20000100800 */
[C---:B0-----:R-:W-:Y:S01]  /*50200*/  FADD.FTZ R8, -R12.reuse, R87 ;  /* 0x000000570c087221 */ /* 0x041fe20000010100 */
[C---:B------:R-:W-:Y:S02]  /*50210*/  FADD.FTZ R9, -R12.reuse, R90 ;  /* 0x0000005a0c097221 */ /* 0x040fe40000010100 */
[----:B------:R-:W3:Y:S01]  /*50220*/  LDL R95, [R1+0x58] ;  /* 0x00005800015f7983 */ /* 0x000ee20000100800 */
[C---:B------:R-:W-:Y:S01]  /*50230*/  FMUL.FTZ R8, R7.reuse, R8 ;  /* 0x0000000807087220 */ /* 0x040fe20000410000 */
[----:B------:R-:W-:Y:S01]  /*50240*/  FADD.FTZ R10, -R12, R91 ;  /* 0x0000005b0c0a7221 */ /* 0x000fe20000010100 */
[C---:B------:R-:W-:Y:S01]  /*50250*/  FMUL.FTZ R9, R7.reuse, R9 ;  /* 0x0000000907097220 */ /* 0x040fe20000410000 */
[C---:B------:R-:W-:Y:S01]  /*50260*/  FMUL.FTZ R84, R7.reuse, R84 ;  /* 0x0000005407547220 */ /* 0x040fe20000410000 */
[----:B------:R-:W-:Y:S01]  /*50270*/  FFMA.FTZ R8, R8, R183, R163 ;  /* 0x000000b708087223 */ /* 0x000fe200000100a3 */
[C---:B------:R-:W-:Y:S01]  /*50280*/  FMUL.FTZ R85, R7.reuse, R85 ;  /* 0x0000005507557220 */ /* 0x040fe20000410000 */
[----:B------:R-:W3:Y:S03]  /*50290*/  LDL R183, [R1+0x7c] ;  /* 0x00007c0001b77983 */ /* 0x000ee60000100800 */
[----:B------:R-:W-:Y:S01]  /*502a0*/  F2FP.BF16.F32.PACK_AB R11, R8, R6 ;  /* 0x00000006080b723e */ /* 0x000fe200000010ff */
[C---:B------:R-:W-:Y:S01]  /*502b0*/  FADD.FTZ R6, -R12.reuse, R88 ;  /* 0x000000580c067221 */ /* 0x040fe20000010100 */
[----:B------:R-:W-:Y:S01]  /*502c0*/  FADD.FTZ R8, -R12, R89 ;  /* 0x000000590c087221 */ /* 0x000fe20000010100 */
[C---:B------:R-:W-:Y:S01]  /*502d0*/  FMUL.FTZ R10, R7.reuse, R10 ;  /* 0x0000000a070a7220 */ /* 0x040fe20000410000 */
[----:B------:R-:W3:Y:S01]  /*502e0*/  LDL R91, [R1+0x54] ;  /* 0x00005400015b7983 */ /* 0x000ee20000100800 */
[C---:B------:R-:W-:Y:S01]  /*502f0*/  FMUL.FTZ R6, R7.reuse, R6 ;  /* 0x0000000607067220 */ /* 0x040fe20000410000 */
[----:B------:R-:W-:-:S02]  /*50300*/  FMUL.FTZ R8, R7, R8 ;  /* 0x0000000807087220 */ /* 0x000fc40000410000 */
[----:B------:R-:W3:Y:S01]  /*50310*/  LDL R90, [R1+0x6c] ;  /* 0x00006c00015a7983 */ /* 0x000ee20000100800 */
[----:B------:R-:W-:-:S03]  /*50320*/  FFMA.FTZ R84, R84, R99, R160 ;  /* 0x0000006354547223 */ /* 0x000fc600000100a0 */
[----:B------:R-:W3:Y:S01]  /*50330*/  LDL R89, [R1+0x64] ;  /* 0x0000640001597983 */ /* 0x000ee20000100800 */
[----:B------:R-:W-:-:S03]  /*50340*/  FFMA.FTZ R85, R85, R98, R161 ;  /* 0x0000006255557223 */ /* 0x000fc600000100a1 */
[----:B------:R-:W3:Y:S04]  /*50350*/  LDL R99, [R1+0x84] ;  /* 0x0000840001637983 */ /* 0x000ee80000100800 */
[----:B------:R-:W3:Y:S04]  /*50360*/  LDL R98, [R1+0x60] ;  /* 0x0000600001627983 */ /* 0x000ee80000100800 */
[----:B------:R-:W3:Y:S01]  /*50370*/  LDL R94, [R1+0x5c] ;  /* 0x00005c00015e7983 */ /* 0x000ee20000100800 */
[----:B----4-:R-:W-:-:S03]  /*50380*/  FFMA.FTZ R6, R6, R182, R164 ;  /* 0x000000b606067223 */ /* 0x010fc600000100a4 */
[----:B------:R-:W4:Y:S01]  /*50390*/  LDL R182, [R1+0x74] ;  /* 0x0000740001b67983 */ /* 0x000f220000100800 */
[----:B--2---:R-:W-:-:S03]  /*503a0*/  FFMA.FTZ R8, R8, R96, R165 ;  /* 0x0000006008087223 */ /* 0x004fc600000100a5 */
[----:B------:R-:W2:Y:S01]  /*503b0*/  LDL R96, [R1+0x50] ;  /* 0x0000500001607983 */ /* 0x000ea20000100800 */
[----:B-----5:R-:W-:-:S03]  /*503c0*/  FFMA.FTZ R9, R9, R180, R166 ;  /* 0x000000b409097223 */ /* 0x020fc600000100a6 */
[----:B------:R-:W5:Y:S01]  /*503d0*/  LDL R180, [R1+0x80] ;  /* 0x0000800001b47983 */ /* 0x000f620000100800 */
[----:B---3--:R-:W-:-:S03]  /*503e0*/  FFMA.FTZ R86, R10, R97, R167 ;  /* 0x000000610a567223 */ /* 0x008fc600000100a7 */
[----:B------:R-:W3:Y:S01]  /*503f0*/  LDL R97, [R1+0x68] ;  /* 0x0000680001617983 */ /* 0x000ee20000100800 */
        /* <DEDUP_REMOVED lines=18> */
[----:B------:R-:W-:Y:S01]  /*50520*/  FADD.FTZ R8, -R12, R81 ;  /* 0x000000510c087221 */ /* 0x000fe20000010100 */
[----:B------:R-:W-:-:S02]  /*50530*/  FMUL.FTZ R81, R7, R20 ;  /* 0x0000001407517220 */ /* 0x000fc40000410000 */
        /* <DEDUP_REMOVED lines=51> */
[----:B------:R-:W-:Y:S01]  /*50870*/  FMUL.FTZ R87, R7, R26 ;  /* 0x0000001a07577220 */ /* 0x000fe20000410000 */
[----:B------:R-:W-:Y:S01]  /*50880*/  FADD.FTZ R12, -R12, R179 ;  /* 0x000000b30c0c7221 */ /* 0x000fe20000010100 */
        /* <DEDUP_REMOVED lines=71> */
[----:B------:R-:W3:Y:S04]  /*50d00*/  LDL R80, [R1] ;  /* 0x0000000001507983 */ /* 0x000ee80000100800 */
[----:B------:R-:W3:Y:S01]  /*50d10*/  LDL R79, [R1+0x4] ;  /* 0x00000400014f7983 */ /* 0x000ee20000100800 */
[----:B------:R-:W-:Y:S01]  /*50d20*/  FFMA.FTZ R28, R70, R184, R146 ;  /* 0x000000b8461c7223 */ /* 0x000fe20000010092 */
[----:B------:R-:W-:Y:S01]  /*50d30*/  FFMA.FTZ R29, R71, R183, R147 ;  /* 0x000000b7471d7223 */ /* 0x000fe20000010093 */
[----:B------:R-:W-:Y:S01]  /*50d40*/  F2FP.BF16.F32.PACK_AB R9, R31, R9 ;  /* 0x000000091f09723e */ /* 0x000fe200000010ff */
[----:B------:R-:W-:Y:S01]  /*50d50*/  FFMA.FTZ R31, R62, R95, R138 ;  /* 0x0000005f3e1f7223 */ /* 0x000fe2000001008a */
[----:B------:R-:W3:Y:S01]  /*50d60*/  LDL R179, [R1+0x44] ;  /* 0x0000440001b37983 */ /* 0x000ee20000100800 */
[----:B------:R-:W-:-:S03]  /*50d70*/  F2FP.BF16.F32.PACK_AB R25, R11, R8 ;  /* 0x000000080b19723e */ /* 0x000fc600000010ff */
[----:B------:R-:W3:Y:S01]  /*50d80*/  LDL R95, [R1+0x1c] ;  /* 0x00001c00015f7983 */ /* 0x000ee20000100800 */
[----:B------:R-:W-:Y:S01]  /*50d90*/  FFMA.FTZ R6, R6, R190, R156 ;  /* 0x000000be06067223 */ /* 0x000fe2000001009c */
[----:B------:R-:W-:Y:S01]  /*50da0*/  F2FP.BF16.F32.PACK_AB R11, R29, R28 ;  /* 0x0000001c1d0b723e */ /* 0x000fe200000010ff */
[----:B------:R-:W-:Y:S01]  /*50db0*/  FFMA.FTZ R29, R61, R91, R137 ;  /* 0x0000005b3d1d7223 */ /* 0x000fe20000010089 */
[----:B------:R-:W-:Y:S01]  /*50dc0*/  FFMA.FTZ R61, R65, R89, R141 ;  /* 0x00000059413d7223 */ /* 0x000fe2000001008d */
[----:B------:R-:W-:Y:S01]  /*50dd0*/  F2FP.BF16.F32.PACK_AB R27, R24, R27 ;  /* 0x0000001b181b723e */ /* 0x000fe200000010ff */
[----:B------:R-:W3:Y:S01]  /*50de0*/  LDL R89, [R1+0x2c] ;  /* 0x00002c0001597983 */ /* 0x000ee20000100800 */
[----:B------:R-:W-:Y:S01]  /*50df0*/  F2FP.BF16.F32.PACK_AB R24, R7, R6 ;  /* 0x000000060718723e */ /* 0x000fe200000010ff */
[----:B------:R-:W-:Y:S01]  /*50e00*/  FFMA.FTZ R6, R64, R98, R140 ;  /* 0x0000006240067223 */ /* 0x000fe2000001008c */
[----:B------:R-:W-:Y:S01]  /*50e10*/  FFMA.FTZ R28, R83, R94, R139 ;  /* 0x0000005e531c7223 */ /* 0x000fe2000001008b */
        /* <DEDUP_REMOVED lines=9> */
[----:B----4-:R-:W-:-:S05]  /*50eb0*/  FFMA.FTZ R30, R69, R182, R145 ;  /* 0x000000b6451e7223 */ /* 0x010fca0000010091 */
[----:B------:R-:W-:Y:S01]  /*50ec0*/  F2FP.BF16.F32.PACK_AB R10, R30, R10 ;  /* 0x0000000a1e0a723e */ /* 0x000fe200000010ff */
[----:B--2---:R-:W-:Y:S02]  /*50ed0*/  FFMA.FTZ R30, R60, R96, R136 ;  /* 0x000000603c1e7223 */ /* 0x004fe40000010088 */
[----:B------:R-:W2:Y:S01]  /*50ee0*/  LDL R96, [R1+0x18] ;  /* 0x0000180001607983 */ /* 0x000ea20000100800 */
[----:B------:R-:W-:-:S03]  /*50ef0*/  FFMA.FTZ R60, R67, R90, R143 ;  /* 0x0000005a433c7223 */ /* 0x000fc6000001008f */
[----:B------:R-:W4:Y:S01]  /*50f00*/  LDL R90, [R1+0x28] ;  /* 0x00002800015a7983 */ /* 0x000f220000100800 */
[----:B-----5:R-:W-:Y:S01]  /*50f10*/  FFMA.FTZ R8, R20, R180, R148 ;  /* 0x000000b414087223 */ /* 0x020fe20000010094 */
[----:B------:R-:W-:Y:S02]  /*50f20*/  FFMA.FTZ R20, R73, R99, R149 ;  /* 0x0000006349147223 */ /* 0x000fe40000010095 */
[----:B------:R-:W5:Y:S01]  /*50f30*/  LDL R180, [R1+0x40] ;  /* 0x0000400001b47983 */ /* 0x000f620000100800 */
[----:B---3--:R-:W-:-:S03]  /*50f40*/  FFMA.FTZ R7, R66, R97, R142 ;  /* 0x0000006142077223 */ /* 0x008fc6000001008e */
[----:B------:R-:W3:Y:S04]  /*50f50*/  LDL R99, [R1+0x3c] ;  /* 0x00003c0001637983 */ /* 0x000ee80000100800 */
[----:B------:R-:W3:Y:S04]  /*50f60*/  LDL R97, [R1+0x4c] ;  /* 0x00004c0001617983 */ /* 0x000ee80000100800 */
[----:B------:R-:W3:Y:S01]  /*50f70*/  LDL R73, [R1+0x8] ;  /* 0x0000080001497983 */ /* 0x000ee20000100800 */
        /* <DEDUP_REMOVED lines=8> */
[----:B------:R-:W-:Y:S04]  /*51000*/  STG.E.128 desc[UR8][R64.64], R24 ;  /* 0x0000001840007986 */ /* 0x000fe8000c101d08 */
[----:B------:R-:W-:Y:S04]  /*51010*/  STG.E.128 desc[UR8][R68.64], R8 ;  /* 0x0000000844007986 */ /* 0x000fe8000c101d08 */
[----:B------:R0:W-:Y:S01]  /*51020*/  STG.E.128 desc[UR8][R70.64], R28 ;  /* 0x0000001c46007986 */ /* 0x0001e2000c101d08 */
[----:B------:R-:W-:Y:S01]  /*51030*/  FFMA.FTZ R37, R37, R249, R113 ;  /* 0x000000f925257223 */ /* 0x000fe20000010071 */
[----:B0-----:R-:W-:Y:S01]  /*51040*/  FFMA.FTZ R31, R38, R250, R114 ;  /* 0x000000fa261f7223 */ /* 0x001fe20000010072 */
[----:B------:R-:W-:-:S05]  /*51050*/  FFMA.FTZ R28, R39, R251, R115 ;  /* 0x000000fb271c7223 */ /* 0x000fca0000010073 */
[----:B------:R-:W-:Y:S01]  /*51060*/  F2FP.BF16.F32.PACK_AB R31, R28, R31 ;  /* 0x0000001f1c1f723e */ /* 0x000fe200000010ff */
[----:B------:R-:W-:Y:S01]  /*51070*/  FFMA.FTZ R30, R36, R248, R112 ;  /* 0x000000f8241e7223 */ /* 0x000fe20000010070 */
[----:B------:R-:W-:Y:S01]  /*51080*/  FFMA.FTZ R38, R63, R240, R216 ;  /* 0x000000f03f267223 */ /* 0x000fe200000100d8 */
[----:B------:R-:W-:Y:S01]  /*51090*/  FFMA.FTZ R34, R34, R246, R214 ;  /* 0x000000f622227223 */ /* 0x000fe200000100d6 */
[----:B------:R-:W-:Y:S02]  /*510a0*/  FFMA.FTZ R35, R35, R247, R215 ;  /* 0x000000f723237223 */ /* 0x000fe400000100d7 */
[----:B------:R-:W-:Y:S01]  /*510b0*/  F2FP.BF16.F32.PACK_AB R30, R37, R30 ;  /* 0x0000001e251e723e */ /* 0x000fe200000010ff */
        /* <DEDUP_REMOVED lines=15> */
[----:B------:R-:W-:Y:S01]  /*511b0*/  IMAD.WIDE.U32 R6, R196, 0x10, R92 ;  /* 0x00000010c4067825 */ /* 0x000fe200078e005c */
[----:B------:R-:W-:-:S03]  /*511c0*/  F2FP.BF16.F32.PACK_AB R39, R86, R39 ;  /* 0x000000275627723e */ /* 0x000fc600000010ff */
[----:B------:R-:W-:Y:S01]  /*511d0*/  IMAD.WIDE.U32 R22, R197, 0x10, R92 ;  /* 0x00000010c5167825 */ /* 0x000fe200078e005c */
[----:B------:R-:W-:-:S03]  /*511e0*/  F2FP.BF16.F32.PACK_AB R36, R33, R32 ;  /* 0x000000202124723e */ /* 0x000fc600000010ff */
[--C-:B------:R-:W-:Y:S01]  /*511f0*/  IMAD.WIDE.U32 R60, R198, 0x10, R92.reuse ;  /* 0x00000010c63c7825 */ /* 0x100fe200078e005c */
[----:B------:R-:W-:Y:S02]  /*51200*/  F2FP.BF16.F32.PACK_AB R35, R12, R35 ;  /* 0x000000230c23723e */ /* 0x000fe400000010ff */
[----:B------:R-:W-:Y:S01]  /*51210*/  F2FP.BF16.F32.PACK_AB R34, R77, R34 ;  /* 0x000000224d22723e */ /* 0x000fe200000010ff */
[--C-:B------:R-:W-:Y:S01]  /*51220*/  IMAD.WIDE.U32 R66, R199, 0x10, R92.reuse ;  /* 0x00000010c7427825 */ /* 0x100fe200078e005c */
[----:B------:R-:W-:Y:S02]  /*51230*/  F2FP.BF16.F32.PACK_AB R33, R88, R87 ;  /* 0x000000575821723e */ /* 0x000fe400000010ff */
[----:B------:R-:W-:Y:S01]  /*51240*/  F2FP.BF16.F32.PACK_AB R32, R85, R82 ;  /* 0x000000525520723e */ /* 0x000fe200000010ff */
[----:B------:R-:W-:-:S04]  /*51250*/  IMAD.WIDE.U32 R74, R201, 0x10, R92 ;  /* 0x00000010c94a7825 */ /* 0x000fc800078e005c */
[----:B------:R-:W-:Y:S01]  /*51260*/  FFMA.FTZ R28, R40, R80, R116 ;  /* 0x00000050281c7223 */ /* 0x000fe20000010074 */
[----:B------:R-:W-:-:S05]  /*51270*/  FFMA.FTZ R41, R41, R79, R117 ;  /* 0x0000004f29297223 */ /* 0x000fca0000010075 */
[----:B------:R-:W-:Y:S02]  /*51280*/  F2FP.BF16.F32.PACK_AB R28, R41, R28 ;  /* 0x0000001c291c723e */ /* 0x000fe400000010ff */
[----:B------:R-:W0:Y:S01]  /*51290*/  LDC.64 R40, c[0x0][0x380] ;  /* 0x0000e000ff287b82 */ /* 0x000e220000000a00 */
        /* <DEDUP_REMOVED lines=12> */
[----:B------:R-:W-:Y:S01]  /*51360*/  F2FP.BF16.F32.PACK_AB R26, R45, R26 ;  /* 0x0000001a2d1a723e */ /* 0x000fe200000010ff */
[----:B0-----:R-:W-:-:S05]  /*51370*/  IMAD R2, R40, 0x4, R2 ;  /* 0x0000000428027824 */ /* 0x001fca00078e0202 */
[----:B------:R-:W-:Y:S01]  /*51380*/  ISETP.GE.AND P1, PT, R2, R41, PT ;  /* 0x000000290200720c */ /* 0x000fe20003f26270 */
[----:B--2---:R-:W-:Y:S01]  /*51390*/  FFMA.FTZ R27, R46, R96, R122 ;  /* 0x000000602e1b7223 */ /* 0x004fe2000001007a */
[----:B----4-:R-:W-:-:S04]  /*513a0*/  FFMA.FTZ R25, R50, R90, R126 ;  /* 0x0000005a32197223 */ /* 0x010fc8000001007e */
[----:B------:R-:W-:Y:S01]  /*513b0*/  F2FP.BF16.F32.PACK_AB R27, R20, R27 ;  /* 0x0000001b141b723e */ /* 0x000fe200000010ff */
[----:B------:R-:W-:Y:S01]  /*513c0*/  FFMA.FTZ R20, R51, R89, R127 ;  /* 0x0000005933147223 */ /* 0x000fe2000001007f */
[----:B-----5:R-:W-:-:S04]  /*513d0*/  FFMA.FTZ R56, R56, R180, R132 ;  /* 0x000000b438387223 */ /* 0x020fc80000010084 */
[----:B------:R-:W-:Y:S01]  /*513e0*/  F2FP.BF16.F32.PACK_AB R25, R20, R25 ;  /* 0x000000191419723e */ /* 0x000fe200000010ff */
[----:B---3--:R-:W-:Y:S01]  /*513f0*/  FFMA.FTZ R55, R55, R99, R131 ;  /* 0x0000006337377223 */ /* 0x008fe20000010083 */
[----:B------:R-:W-:Y:S01]  /*51400*/  FFMA.FTZ R20, R43, R62, R119 ;  /* 0x0000003e2b147223 */ /* 0x000fe20000010077 */
[----:B------:R-:W-:-:S03]  /*51410*/  FFMA.FTZ R59, R59, R97, R135 ;  /* 0x000000613b3b7223 */ /* 0x000fc60000010087 */
[----:B------:R-:W-:Y:S01]  /*51420*/  F2FP.BF16.F32.PACK_AB R11, R55, R54 ;  /* 0x00000036370b723e */ /* 0x000fe200000010ff */
[----:B------:R-:W-:Y:S01]  /*51430*/  FFMA.FTZ R29, R42, R73, R118 ;  /* 0x000000492a1d7223 */ /* 0x000fe20000010076 */
[----:B------:R-:W-:Y:S02]  /*51440*/  F2FP.BF16.F32.PACK_AB R9, R59, R58 ;  /* 0x0000003a3b09723e */ /* 0x000fe400000010ff */
[----:B------:R-:W-:Y:S02]  /*51450*/  F2FP.BF16.F32.PACK_AB R8, R57, R56 ;  /* 0x000000383908723e */ /* 0x000fe400000010ff */
[----:B------:R-:W-:-:S03]  /*51460*/  F2FP.BF16.F32.PACK_AB R29, R20, R29 ;  /* 0x0000001d141d723e */ /* 0x000fc600000010ff */
[----:B------:R0:W-:Y:S04]  /*51470*/  STG.E.128 desc[UR8][R6.64], R8 ;  /* 0x0000000806007986 */ /* 0x0001e8000c101d08 */
[----:B------:R0:W-:Y:S04]  /*51480*/  STG.E.128 desc[UR8][R22.64], R24 ;  /* 0x0000001816007986 */ /* 0x0001e8000c101d08 */
[----:B------:R0:W-:Y:S04]  /*51490*/  STG.E.128 desc[UR8][R60.64], R28 ;  /* 0x0000001c3c007986 */ /* 0x0001e8000c101d08 */
[----:B------:R0:W-:Y:S04]  /*514a0*/  STG.E.128 desc[UR8][R66.64], R36 ;  /* 0x0000002442007986 */ /* 0x0001e8000c101d08 */
[----:B------:R0:W-:Y:S01]  /*514b0*/  STG.E.128 desc[UR8][R74.64], R32 ;  /* 0x000000204a007986 */ /* 0x0001e2000c101d08 */
[----:B------:R-:W-:Y:S05]  /*514c0*/  @!P1 BRA `(.L_x_26916) ;  /* 0xfffffafc00649947 */ /* 0x000fea000383ffff */
[----:B------:R-:W-:Y:S05]  /*514d0*/  EXIT ;  /* 0x000000000000794d */ /* 0x000fea0003800000 */
.L_x_26915:
        /* <DEDUP_REMOVED lines=8> */
.L_x_26918:
[----:B------:R-:W-:Y:S05]  /*51560*/  BSYNC B0 ;  /* 0x0000000000007941 */ /* 0x000fea0003800000 */
.L_x_26917:
        /* <DEDUP_REMOVED lines=9> */
.L_x_26919:
[----:B------:R-:W-:Y:S02]  /*51600*/  IMAD.MOV.U32 R9, RZ, RZ, 0x4 ;  /* 0x00000004ff097424 */ /* 0x000fe400078e00ff */
[----:B------:R-:W-:Y:S01]  /*51610*/  FADD.FTZ R10, R10, R7 ;  /* 0x000000070a0a7221 */ /* 0x000fe20000010000 */
[----:B------:R-:W-:-:S03]  /*51620*/  MOV R7, 0xffffffff ;  /* 0xffffffff00077802 */ /* 0x000fc60000000f00 */
[----:B------:R-:W-:-:S07]  /*51630*/  IMAD.MOV.U32 R12, RZ, RZ, R10 ;  /* 0x000000ffff0c7224 */ /* 0x000fce00078e000a */
[----:B------:R-:W-:Y:S05]  /*51640*/  WARPSYNC.COLLECTIVE R7, `(.L_x_26920) ;  /* 0x0000000007087348 */ /* 0x000fea0003c00000 */
[----:B------:R0:W1:Y:S02]  /*51650*/  SHFL.BFLY P2, R7, R12, R9, R8 ;  /* 0x0c0000090c077389 */ /* 0x0000640000040008 */
[----:B01----:R-:W-:Y:S05]  /*51660*/  ENDCOLLECTIVE ;  /* 0x000000000000791b */ /* 0x003fea0003800000 */
.L_x_26920:
[----:B------:R-:W-:Y:S02]  /*51670*/  IMAD.MOV.U32 R9, RZ, RZ, 0x8 ;  /* 0x00000008ff097424 */ /* 0x000fe400078e00ff */
[----:B------:R-:W-:Y:S01]  /*51680*/  FADD.FTZ R10, R10, R7 ;  /* 0x000000070a0a7221 */ /* 0x000fe20000010000 */
[----:B------:R-:W-:-:S03]  /*51690*/  MOV R7, 0xffffffff ;  /* 0xffffffff00077802 */ /* 0x000fc60000000f00 */
[----:B------:R-:W-:-:S07]  /*516a0*/  IMAD.MOV.U32 R12, RZ, RZ, R10 ;  /* 0x000000ffff0c7224 */ /* 0x000fce00078e000a */
[----:B------:R-:W-:Y:S05]  /*516b0*/  WARPSYNC.COLLECTIVE R7, `(.L_x_26921) ;  /* 0x0000000007087348 */ /* 0x000fea0003c00000 */
[----:B------:R0:W1:Y:S02]  /*516c0*/  SHFL.BFLY P2, R7, R12, R9, R8 ;  /* 0x0c0000090c077389 */ /* 0x0000640000040008 */
[----:B01----:R-:W-:Y:S05]  /*516d0*/  ENDCOLLECTIVE ;  /* 0x000000000000791b */ /* 0x003fea0003800000 */
.L_x_26921:
[----:B------:R-:W-:Y:S02]  /*516e0*/  IMAD.MOV.U32 R9, RZ, RZ, 0x10 ;  /* 0x00000010ff097424 */ /* 0x000fe400078e00ff */
[----:B------:R-:W-:Y:S01]  /*516f0*/  FADD.FTZ R10, R10, R7 ;  /* 0x000000070a0a7221 */ /* 0x000fe20000010000 */
[----:B------:R-:W-:-:S03]  /*51700*/  MOV R7, 0xffffffff ;  /* 0xffffffff00077802 */ /* 0x000fc60000000f00 */
[----:B------:R-:W-:-:S07]  /*51710*/  IMAD.MOV.U32 R12, RZ, RZ, R10 ;  /* 0x000000ffff0c7224 */ /* 0x000fce00078e000a */
[----:B------:R-:W-:Y:S05]  /*51720*/  WARPSYNC.COLLECTIVE R7, `(.L_x_26922) ;  /* 0x0000000007087348 */ /* 0x000fea0003c00000 */
[----:B------:R0:W1:Y:S02]  /*51730*/  SHFL.BFLY P2, R7, R12, R9, R8 ;  /* 0x0c0000090c077389 */ /* 0x0000640000040008 */
[----:B01----:R-:W-:Y:S05]  /*51740*/  ENDCOLLECTIVE ;  /* 0x000000000000791b */ /* 0x003fea0003800000 */
.L_x_26922:
        /* <DEDUP_REMOVED lines=169> */
.L_x_26923:
[----:B------:R-:W-:Y:S01]  /*521e0*/  MOV R9, 0x2 ;  /* 0x0000000200097802 */ /* 0x000fe20000000f00 */
[----:B------:R-:W-:Y:S01]  /*521f0*/  FADD.FTZ R10, R10, R7 ;  /* 0x000000070a0a7221 */ /* 0x000fe20000010000 */
[----:B------:R-:W-:-:S03]  /*52200*/  IMAD.MOV.U32 R7, RZ, RZ, -0x1 ;  /* 0xffffffffff077424 */ /* 0x000fc600078e00ff */
[----:B------:R-:W-:-:S07]  /*52210*/  IMAD.MOV.U32 R12, RZ, RZ, R10 ;  /* 0x000000ffff0c7224 */ /* 0x000fce00078e000a */
[----:B------:R-:W-:Y:S05]  /*52220*/  WARPSYNC.COLLECTIVE R7, `(.L_x_26924) ;  /* 0x0000000007087348 */ /* 0x000fea0003c00000 */
[----:B------:R0:W1:Y:S02]  /*52230*/  SHFL.BFLY P2, R7, R12, R9, R8 ;  /* 0x0c0000090c077389 */ /* 0x0000640000040008 */
[----:B01----:R-:W-:Y:S05]  /*52240*/  ENDCOLLECTIVE ;  /* 0x000000000000791b */ /* 0x003fea0003800000 */
.L_x_26924:
[----:B------:R-:W-:Y:S02]  /*52250*/  HFMA2 R9, -RZ, RZ, 0, 2.384185791015625e-07 ;  /* 0x00000004ff097431 */ /* 0x000fe400000001ff */
[----:B------:R-:W-:Y:S01]  /*52260*/  FADD.FTZ R10, R10, R7 ;  /* 0x000000070a0a7221 */ /* 0x000fe20000010000 */
[----:B------:R-:W-:-:S03]  /*52270*/  IMAD.MOV.U32 R7, RZ, RZ, -0x1 ;  /* 0xffffffffff077424 */ /* 0x000fc600078e00ff */
[----:B------:R-:W-:-:S07]  /*52280*/  IMAD.MOV.U32 R12, RZ, RZ, R10 ;  /* 0x000000ffff0c7224 */ /* 0x000fce00078e000a */
[----:B------:R-:W-:Y:S05]  /*52290*/  WARPSYNC.COLLECTIVE R7, `(.L_x_26925) ;  /* 0x0000000007087348 */ /* 0x000fea0003c00000 */
[----:B------:R0:W1:Y:S02]  /*522a0*/  SHFL.BFLY P2, R7, R12, R9, R8 ;  /* 0x0c0000090c077389 */ /* 0x0000640000040008 */
[----:B01----:R-:W-:Y:S05]  /*522b0*/  ENDCOLLECTIVE ;  /* 0x000000000000791b */ /* 0x003fea0003800000 */
.L_x_26925:
[----:B------:R-:W-:Y:S01]  /*522c0*/  MOV R9, 0x8 ;  /* 0x0000000800097802 */ /* 0x000fe20000000f00 */
[----:B------:R-:W-:Y:S01]  /*522d0*/  FADD.FTZ R10, R10, R7 ;  /* 0x000000070a0a7221 */ /* 0x000fe20000010000 */
[----:B------:R-:W-:-:S03]  /*522e0*/  IMAD.MOV.U32 R7, RZ, RZ, -0x1 ;  /* 0xffffffffff077424 */ /* 0x000fc600078e00ff */
[----:B------:R-:W-:-:S07]  /*522f0*/  IMAD.MOV.U32 R12, RZ, RZ, R10 ;  /* 0x000000ffff0c7224 */ /* 0x000fce00078e000a */
[----:B------:R-:W-:Y:S05]  /*52300*/  WARPSYNC.COLLECTIVE R7, `(.L_x_26926) ;  /* 0x0000000007087348 */ /* 0x000fea0003c00000 */
[----:B------:R0:W1:Y:S02]  /*52310*/  SHFL.BFLY P2, R7, R12, R9, R8 ;  /* 0x0c0000090c077389 */ /* 0x0000640000040008 */
[----:B01----:R-:W-:Y:S05]  /*52320*/  ENDCOLLECTIVE ;  /* 0x000000000000791b */ /* 0x003fea0003800000 */
.L_x_26926:
[----:B------:R-:W-:Y:S02]  /*52330*/  HFMA2 R9, -RZ, RZ, 0, 9.5367431640625e-07 ;  /* 0x00000010ff097431 */ /* 0x000fe400000001ff */
[----:B------:R-:W-:Y:S01]  /*52340*/  FADD.FTZ R10, R10, R7 ;  /* 0x000000070a0a7221 */ /* 0x000fe20000010000 */
[----:B------:R-:W-:-:S03]  /*52350*/  IMAD.MOV.U32 R7, RZ, RZ, -0x1 ;  /* 0xffffffffff077424 */ /* 0x000fc600078e00ff */
[----:B------:R-:W-:-:S07]  /*52360*/  IMAD.MOV.U32 R12, RZ, RZ, R10 ;  /* 0x000000ffff0c7224 */ /* 0x000fce00078e000a */
[----:B------:R-:W-:Y:S05]  /*52370*/  WARPSYNC.COLLECTIVE R7, `(.L_x_26927) ;  /* 0x0000000007087348 */ /* 0x000fea0003c00000 */
[----:B------:R0:W1:Y:S02]  /*52380*/  SHFL.BFLY P2, R7, R12, R9, R8 ;  /* 0x0c0000090c077389 */ /* 0x0000640000040008 */
[----:B01----:R-:W-:Y:S05]  /*52390*/  ENDCOLLECTIVE ;  /* 0x000000000000791b */ /* 0x003fea0003800000 */
.L_x_26927:
[----:B------:R-:W-:Y:S05]  /*523a0*/  BRA `(.L_x_26928) ;  /* 0xffffffd8005c7947 */ /* 0x000fea000383ffff */
.L_x_26929:
        /* <DEDUP_REMOVED lines=13> */
.L_x_54467:


//--------------------- .text._ZN10layer_norm31ln_parallel_residual_fwd_kernelINS_13Kernel_traitsIf6__halfS2_S2_fjLj2560ELj1ELj4ELj1ELj16ENS_18Kernel_traits_baseILj2560EfS2_S2_S2_fjLj128EEEEELb0ELb0ELb0EEEvNS_9FwdParamsE --------------------------
	.section	.text._ZN10layer_norm31ln_parallel_residual_fwd_kernelINS_13Kernel_traitsIf6__halfS2_S2_fjLj2560ELj1ELj4ELj1ELj16ENS_18Kernel_traits_baseILj2560EfS2_S2_S2_fjLj128EEEEELb0ELb0ELb0EEEvNS_9FwdParamsE,"ax",@progbits
	.align	128
        .global         _ZN10layer_norm31ln_parallel_residual_fwd_kernelINS_13Kernel_traitsIf6__halfS2_S2_fjLj2560ELj1ELj4ELj1ELj16ENS_18Kernel_traits_baseILj2560EfS2_S2_S2_fjLj128EEEEELb0ELb0ELb0EEEvNS_9FwdParamsE
        .type           _ZN10layer_norm31ln_parallel_residual_fwd_kernelINS_13Kernel_traitsIf6__halfS2_S2_fjLj2560ELj1ELj4ELj1ELj16ENS_18Kernel_traits_baseILj2560EfS2_S2_S2_fjLj128EEEEELb0ELb0ELb0EEEvNS_9FwdParamsE,@function
        .size           _ZN10layer_norm31ln_parallel_residual_fwd_kernelINS_13Kernel_traitsIf6__halfS2_S2_fjLj2560ELj1ELj4ELj1ELj16ENS_18Kernel_traits_baseILj2560EfS2_S2_S2_fjLj128EEEEELb0ELb0ELb0EEEvNS_9FwdParamsE,(.L_x_54468 - _ZN10layer_norm31ln_parallel_residual_fwd_kernelINS_13Kernel_traitsIf6__halfS2_S2_fjLj2560ELj1ELj4ELj1ELj16ENS_18Kernel_traits_baseILj2560EfS2_S2_S2_fjLj128EEEEELb0ELb0ELb0EEEvNS_9FwdParamsE)
        .other          _ZN10layer_norm31ln_parallel_residual_fwd_kernelINS_13Kernel_traitsIf6__halfS2_S2_fjLj2560ELj1ELj4ELj1ELj16ENS_18Kernel_traits_baseILj2560EfS2_S2_S2_fjLj128EEEEELb0ELb0ELb0EEEvNS_9FwdParamsE,@"STO_CUDA_ENTRY STV_DEFAULT"
_ZN10layer_norm31ln_parallel_residual_fwd_kernelINS_13Kernel_traitsIf6__halfS2_S2_fjLj2560ELj1ELj4ELj1ELj16ENS_18Kernel_traits_baseILj2560EfS2_S2_S2_fjLj128EEEEELb0ELb0ELb0EEEvNS_9FwdParamsE:
.text._ZN10layer_norm31ln_parallel_residual_fwd_kernelINS_13Kernel_traitsIf6__halfS2_S2_fjLj2560ELj1ELj4ELj1ELj16ENS_18Kernel_traits_baseILj2560EfS2_S2_S2_fjLj128EEEEELb0ELb0ELb0EEEvNS_9FwdParamsE:
        /* <DEDUP_REMOVED lines=88> */
[C---:B------:R-:W-:Y:S01]  /*0580*/  @P1 IMAD.WIDE.U32 R14, R2.reuse, 0x20, R14 ;  /* 0x00000020020e1825 */ /* 0x040fe200078e000e */
[----:B------:R-:W-:-:S05]  /*0590*/  @P1 IADD3 R2, PT, PT, R2, 0x20, RZ ;  /* 0x0000002002021810 */ /* 0x000fca0007ffe0ff */
        /* <DEDUP_REMOVED lines=96> */
[----:B------:R-:W-:-:S02]  /*0ba0*/  @P0 IADD3 R2, PT, PT, R2, 0x20, RZ ;  /* 0x0000002002020810 */ /* 0x000fc40007ffe0ff */
        /* <DEDUP_REMOVED lines=9> */
[C---:B------:R-:W-:Y:S01]  /*0c40*/  @P2 IMAD.WIDE.U32 R14, R2.reuse, 0x20, R14 ;  /* 0x00000020020e2825 */ /* 0x040fe200078e000e */
[----:B------:R-:W-:Y:S02]  /*0c50*/  @P2 IADD3 R2, PT, PT, R2, 0x20, RZ ;  /* 0x0000002002022810 */ /* 0x000fe40007ffe0ff */
[----:B------:R-:W2:Y:S03]  /*0c60*/  @P2 LDG.E.128 R72, desc[UR6][R10.64] ;  /* 0x000000060a482981 */ /* 0x000ea6000c1e1d00 */
[C---:B------:R-:W-:Y:S01]  /*0c70*/  @P3 IMAD.WIDE.U32 R24, R2.reuse, 0x20, R24 ;  /* 0x0000002002183825 */ /* 0x040fe200078e0018 */
[----:B------:R-:W2:Y:S03]  /*0c80*/  @P2 LDG.E.128 R68, desc[UR6][R10.64+0x10] ;  /* 0x000010060a442981 */ /* 0x000ea6000c1e1d00 */
[C---:B------:R-:W-:Y:S01]  /*0c90*/  @P3 IMAD.WIDE.U32 R16, R2.reuse, 0x20, R16 ;  /* 0x0000002002103825 */ /* 0x040fe200078e0010 */
[----:B------:R-:W2:Y:S01]  /*0ca0*/  @P2 LDG.E.128 R64, desc[UR6][R14.64] ;  /* 0x000000060e402981 */ /* 0x000ea2000c1e1d00 */
[----:B------:R-:W-:-:S03]  /*0cb0*/  @P3 IADD3 R2, PT, PT, R2, 0x20, RZ ;  /* 0x0000002002023810 */ /* 0x000fc60007ffe0ff */
        /* <DEDUP_REMOVED lines=232> */
.L_x_26932:
        /* <DEDUP_REMOVED lines=55> */
[----:B---3--:R-:W-:-:S03]  /*1eb0*/  MOV R52, R51 ;  /* 0x0000003300347202 */ /* 0x008fc60000000f00 */
[----:B------:R3:W5:Y:S01]  /*1ec0*/  @P5 LD.E.128 R68, desc[UR6][R22.64+0x10] ;  /* 0x0000100616445980 */ /* 0x000762000c101d00 */
[----:B----4-:R-:W-:Y:S01]  /*1ed0*/  MOV R53, R50 ;  /* 0x0000003200357202 */ /* 0x010fe20000000f00 */
[----:B--2---:R-:W-:Y:S01]  /*1ee0*/  IMAD.MOV.U32 R54, RZ, RZ, R49 ;  /* 0x000000ffff367224 */ /* 0x004fe200078e0031 */
[----:B------:R-:W-:-:S06]  /*1ef0*/  MOV R55, R48 ;  /* 0x0000003000377202 */ /* 0x000fcc0000000f00 */
[----:B------:R-:W2:Y:S01]  /*1f00*/  @P5 LDG.E.128 R52, desc[UR6][R24.64+0x10] ;  /* 0x0000100618345981 */ /* 0x000ea2000c1e1d00 */
[----:B------:R-:W-:Y:S02]  /*1f10*/  MOV R51, R47 ;  /* 0x0000002f00337202 */ /* 0x000fe40000000f00 */
[----:B------:R-:W-:Y:S02]  /*1f20*/  MOV R50, R46 ;  /* 0x0000002e00327202 */ /* 0x000fe40000000f00 */
[----:B------:R-:W-:Y:S02]  /*1f30*/  MOV R49, R45 ;  /* 0x0000002d00317202 */ /* 0x000fe40000000f00 */
[----:B------:R-:W-:Y:S02]  /*1f40*/  MOV R48, R44 ;  /* 0x0000002c00307202 */ /* 0x000fe40000000f00 */
[----:B------:R-:W-:Y:S02]  /*1f50*/  MOV R56, R51 ;  /* 0x0000003300387202 */ /* 0x000fe40000000f00 */
[----:B------:R-:W-:-:S02]  /*1f60*/  MOV R57, R50 ;  /* 0x0000003200397202 */ /* 0x000fc40000000f00 */
[----:B------:R-:W-:Y:S02]  /*1f70*/  MOV R58, R49 ;  /* 0x00000031003a7202 */ /* 0x000fe40000000f00 */
[----:B------:R-:W-:Y:S02]  /*1f80*/  MOV R59, R48 ;  /* 0x00000030003b7202 */ /* 0x000fe40000000f00 */
[----:B------:R-:W-:Y:S01]  /*1f90*/  MOV R45, R41 ;  /* 0x00000029002d7202 */ /* 0x000fe20000000f00 */
[----:B------:R-:W-:Y:S01]  /*1fa0*/  IMAD.MOV.U32 R41, RZ, RZ, R29 ;  /* 0x000000ffff297224 */ /* 0x000fe200078e001d */
[----:B------:R-:W-:Y:S02]  /*1fb0*/  MOV R44, R40 ;  /* 0x00000028002c7202 */ /* 0x000fe40000000f00 */
[----:B------:R-:W-:Y:S01]  /*1fc0*/  MOV R40, R28 ;  /* 0x0000001c00287202 */ /* 0x000fe20000000f00 */
[----:B------:R-:W4:Y:S01]  /*1fd0*/  @P5 LDG.E.128 R56, desc[UR6][R26.64] ;  /* 0x000000061a385981 */ /* 0x000f22000c1e1d00 */
[----:B------:R-:W-:-:S02]  /*1fe0*/  MOV R47, R43 ;  /* 0x0000002b002f7202 */ /* 0x000fc40000000f00 */
[----:B------:R-:W-:Y:S02]  /*1ff0*/  MOV R46, R42 ;  /* 0x0000002a002e7202 */ /* 0x000fe40000000f00 */
[----:B------:R-:W-:Y:S02]  /*2000*/  MOV R29, R19 ;  /* 0x00000013001d7202 */ /* 0x000fe40000000f00 */
[----:B------:R-:W-:Y:S01]  /*2010*/  MOV R28, R18 ;  /* 0x00000012001c7202 */ /* 0x000fe20000000f00 */
[----:B------:R-:W3:Y:S01]  /*2020*/  LDL R19, [R1+0x268] ;  /* 0x0002680001137983 */ /* 0x000ee20000100800 */
[----:B------:R-:W-:Y:S02]  /*2030*/  MOV R43, R31 ;  /* 0x0000001f002b7202 */ /* 0x000fe40000000f00 */
[----:B------:R-:W-:Y:S01]  /*2040*/  MOV R42, R30 ;  /* 0x0000001e002a7202 */ /* 0x000fe20000000f00 */
[----:B------:R-:W4:Y:S01]  /*2050*/  LDL R18, [R1+0x26c] ;  /* 0x00026c0001127983 */ /* 0x000f220000100800 */
[----:B------:R-:W-:-:S02]  /*2060*/  MOV R31, R21 ;  /* 0x00000015001f7202 */ /* 0x000fc40000000f00 */
[----:B------:R-:W-:Y:S01]  /*2070*/  MOV R30, R20 ;  /* 0x00000014001e7202 */ /* 0x000fe20000000f00 */
[----:B------:R-:W4:Y:S01]  /*2080*/  LDL R21, [R1+0x260] ;  /* 0x0002600001157983 */ /* 0x000f220000100800 */
[----:B------:R-:W-:-:S03]  /*2090*/  MOV R49, R43 ;  /* 0x0000002b00317202 */ /* 0x000fc60000000f00 */
[----:B------:R-:W4:Y:S01]  /*20a0*/  LDL R20, [R1+0x264] ;  /* 0x0002640001147983 */ /* 0x000f220000100800 */
[----:B------:R-:W-:Y:S02]  /*20b0*/  MOV R48, R42 ;  /* 0x0000002a00307202 */ /* 0x000fe40000000f00 */
[----:B------:R-:W-:Y:S02]  /*20c0*/  MOV R43, R29 ;  /* 0x0000001d002b7202 */ /* 0x000fe40000000f00 */
[----:B------:R-:W-:Y:S01]  /*20d0*/  MOV R42, R28 ;  /* 0x0000001c002a7202 */ /* 0x000fe20000000f00 */
[----:B--2---:R2:W-:Y:S04]  /*20e0*/  @P5 STL.64 [R1+0x2b0], R52 ;  /* 0x0002b03401005387 */ /* 0x0045e80000100a00 */
[----:B------:R-:W-:Y:S04]  /*20f0*/  @P5 STL.64 [R1+0x2b8], R54 ;  /* 0x0002b83601005387 */ /* 0x000fe80000100a00 */
[----:B------:R-:W4:Y:S04]  /*2100*/  LDL R29, [R1+0x250] ;  /* 0x00025000011d7983 */ /* 0x000f280000100800 */
[----:B------:R-:W4:Y:S01]  /*2110*/  LDL R28, [R1+0x254] ;  /* 0x00025400011c7983 */ /* 0x000f220000100800 */
[----:B------:R-:W-:Y:S01]  /*2120*/  IMAD.MOV.U32 R51, RZ, RZ, R45 ;  /* 0x000000ffff337224 */ /* 0x000fe200078e002d */
[----:B------:R-:W-:-:S02]  /*2130*/  MOV R50, R44 ;  /* 0x0000002c00327202 */ /* 0x000fc40000000f00 */
[----:B--2---:R-:W-:Y:S02]  /*2140*/  MOV R53, R47 ;  /* 0x0000002f00357202 */ /* 0x004fe40000000f00 */
[----:B------:R-:W-:Y:S02]  /*2150*/  MOV R52, R46 ;  /* 0x0000002e00347202 */ /* 0x000fe40000000f00 */
[----:B------:R-:W-:Y:S02]  /*2160*/  MOV R45, R31 ;  /* 0x0000001f002d7202 */ /* 0x000fe40000000f00 */
[----:B------:R-:W-:Y:S02]  /*2170*/  MOV R44, R30 ;  /* 0x0000001e002c7202 */ /* 0x000fe40000000f00 */
[----:B------:R-:W-:Y:S02]  /*2180*/  MOV R47, R41 ;  /* 0x00000029002f7202 */ /* 0x000fe40000000f00 */
[----:B------:R-:W-:Y:S01]  /*2190*/  MOV R46, R40 ;  /* 0x00000028002e7202 */ /* 0x000fe20000000f00 */
[----:B---3--:R-:W-:-:S02]  /*21a0*/  IMAD.MOV.U32 R31, RZ, RZ, R19 ;  /* 0x000000ffff1f7224 */ /* 0x008fc400078e0013 */
[----:B------:R-:W2:Y:S01]  /*21b0*/  LDL R19, [R1+0x258] ;  /* 0x0002580001137983 */ /* 0x000ea20000100800 */
[----:B----4-:R-:W-:-:S03]  /*21c0*/  MOV R30, R18 ;  /* 0x00000012001e7202 */ /* 0x010fc60000000f00 */
[----:B------:R-:W3:Y:S01]  /*21d0*/  LDL R18, [R1+0x25c] ;  /* 0x00025c0001127983 */ /* 0x000ee20000100800 */
[----:B------:R-:W-:-:S03]  /*21e0*/  MOV R41, R21 ;  /* 0x0000001500297202 */ /* 0x000fc60000000f00 */
[----:B------:R4:W-:Y:S01]  /*21f0*/  @P5 STL.64 [R1+0x2a0], R56 ;  /* 0x0002a03801005387 */ /* 0x0009e20000100a00 */
[----:B------:R-:W-:-:S03]  /*2200*/  MOV R40, R20 ;  /* 0x0000001400287202 */ /* 0x000fc60000000f00 */
[----:B------:R0:W-:Y:S01]  /*2210*/  @P5 STL.64 [R1+0x2a8], R58 ;  /* 0x0002a83a01005387 */ /* 0x0001e20000100a00 */
[----:B-1----:R-:W-:Y:S01]  /*2220*/  @P1 IMAD.WIDE.U32 R24, R2, 0x20, R4 ;  /* 0x0000002002181825 */ /* 0x002fe200078e0004 */
[----:B------:R-:W1:Y:S01]  /*2230*/  @P2 LDC.64 R20, c[0x0][0x440] ;  /* 0x00011000ff142b82 */ /* 0x000e620000000a00 */
[----:B----4-:R-:W-:Y:S02]  /*2240*/  MOV R56, R53 ;  /* 0x0000003500387202 */ /* 0x010fe40000000f00 */
[----:B------:R-:W-:-:S05]  /*2250*/  MOV R57, R52 ;  /* 0x0000003400397202 */ /* 0x000fca0000000f00 */
[----:B------:R-:W4:Y:S01]  /*2260*/  LDC.64 R4, c[0x0][0x3d0] ;  /* 0x0000f400ff047b82 */ /* 0x000f220000000a00 */
[----:B------:R-:W-:Y:S02]  /*2270*/  MOV R53, R49 ;  /* 0x0000003100357202 */ /* 0x000fe40000000f00 */
[----:B------:R-:W-:Y:S02]  /*2280*/  MOV R52, R48 ;  /* 0x0000003000347202 */ /* 0x000fe40000000f00 */
[----:B------:R-:W-:Y:S02]  /*2290*/  MOV R49, R45 ;  /* 0x0000002d00317202 */ /* 0x000fe40000000f00 */
[----:B------:R-:W-:Y:S02]  /*22a0*/  MOV R48, R44 ;  /* 0x0000002c00307202 */ /* 0x000fe40000000f00 */
[----:B------:R-:W-:Y:S02]  /*22b0*/  MOV R45, R41 ;  /* 0x00000029002d7202 */ /* 0x000fe40000000f00 */
[----:B------:R-:W-:-:S02]  /*22c0*/  MOV R44, R40 ;  /* 0x00000028002c7202 */ /* 0x000fc40000000f00 */
[----:B------:R-:W-:Y:S02]  /*22d0*/  MOV R41, R29 ;  /* 0x0000001d00297202 */ /* 0x000fe40000000f00 */
[----:B------:R-:W4:Y:S01]  /*22e0*/  LDL R29, [R1+0x1f4] ;  /* 0x0001f400011d7983 */ /* 0x000f220000100800 */
[----:B------:R-:W-:-:S03]  /*22f0*/  MOV R40, R28 ;  /* 0x0000001c00287202 */ /* 0x000fc60000000f00 */
[----:B------:R-:W2:Y:S01]  /*2300*/  LDL R28, [R1+0x1f8] ;  /* 0x0001f800011c7983 */ /* 0x000ea20000100800 */
[----:B0-----:R-:W-:Y:S02]  /*2310*/  MOV R58, R51 ;  /* 0x00000033003a7202 */ /* 0x001fe40000000f00 */
[----:B------:R-:W-:Y:S02]  /*2320*/  MOV R59, R50 ;  /* 0x00000032003b7202 */ /* 0x000fe40000000f00 */
[----:B------:R-:W-:Y:S02]  /*2330*/  MOV R51, R47 ;  /* 0x0000002f00337202 */ /* 0x000fe40000000f00 */
[----:B------:R-:W-:Y:S02]  /*2340*/  MOV R50, R46 ;  /* 0x0000002e00327202 */ /* 0x000fe40000000f00 */
[----:B------:R-:W-:Y:S01]  /*2350*/  MOV R46, R42 ;  /* 0x0000002a002e7202 */ /* 0x000fe20000000f00 */
[----:B------:R-:W3:Y:S01]  /*2360*/  @P5 LDG.E.128 R56, desc[UR6][R26.64+0x10] ;  /* 0x000010061a385981 */ /* 0x000ee2000c1e1d00 */
[----:B------:R-:W-:Y:S01]  /*2370*/  MOV R42, R30 ;  /* 0x0000001e002a7202 */ /* 0x000fe20000000f00 */
[----:B------:R-:W-:Y:S01]  /*2380*/  IMAD.MOV.U32 R62, RZ, RZ, R51 ;  /* 0x000000ffff3e7224 */ /* 0x000fe200078e0033 */
[----:B------:R-:W-:-:S02]  /*2390*/  MOV R61, R52 ;  /* 0x00000034003d7202 */ /* 0x000fc40000000f00 */
[----:B------:R-:W-:Y:S02]  /*23a0*/  MOV R52, R42 ;  /* 0x0000002a00347202 */ /* 0x000fe40000000f00 */
[----:B------:R-:W-:Y:S02]  /*23b0*/  MOV R51, R41 ;  /* 0x0000002900337202 */ /* 0x000fe40000000f00 */
[----:B------:R-:W-:Y:S02]  /*23c0*/  MOV R60, R53 ;  /* 0x00000035003c7202 */ /* 0x000fe40000000f00 */
[----:B------:R-:W-:Y:S02]  /*23d0*/  MOV R63, R50 ;  /* 0x00000032003f7202 */ /* 0x000fe40000000f00 */
[----:B----4-:R-:W-:Y:S02]  /*23e0*/  MOV R42, R29 ;  /* 0x0000001d002a7202 */ /* 0x010fe40000000f00 */
[----:B--2---:R-:W-:Y:S01]  /*23f0*/  MOV R41, R28 ;  /* 0x0000001c00297202 */ /* 0x004fe20000000f00 */
[----:B------:R-:W-:Y:S01]  /*2400*/  @P1 IMAD.WIDE.U32 R28, R2, 0x20, R10 ;  /* 0x00000020021c1825 */ /* 0x000fe200078e000a */
[----:B---3--:R-:W-:Y:S01]  /*2410*/  MOV R30, R18 ;  /* 0x00000012001e7202 */ /* 0x008fe20000000f00 */
[----:B------:R-:W0:Y:S01]  /*2420*/  @P3 LDC.64 R10, c[0x0][0x440] ;  /* 0x00011000ff0a3b82 */ /* 0x000e220000000a00 */
[----:B------:R-:W2:Y:S04]  /*2430*/  LDL R18, [R1+0x1f0] ;  /* 0x0001f00001127983 */ /* 0x000ea80000100800 */
[----:B------:R-:W3:Y:S01]  /*2440*/  @P1 LDG.E.128 R60, desc[UR6][R28.64] ;  /* 0x000000061c3c1981 */ /* 0x000ee2000c1e1d00 */
[----:B------:R-:W-:Y:S01]  /*2450*/  IMAD.MOV.U32 R47, RZ, RZ, R43 ;  /* 0x000000ffff2f7224 */ /* 0x000fe200078e002b */
[----:B------:R-:W-:-:S02]  /*2460*/  MOV R43, R31 ;  /* 0x0000001f002b7202 */ /* 0x000fc40000000f00 */
[----:B------:R-:W-:Y:S02]  /*2470*/  MOV R31, R19 ;  /* 0x00000013001f7202 */ /* 0x000fe40000000f00 */
[----:B------:R-:W4:Y:S01]  /*2480*/  LDL R19, [R1+0x1fc] ;  /* 0x0001fc0001137983 */ /* 0x000f220000100800 */
[----:B------:R-:W-:-:S03]  /*2490*/  MOV R55, R45 ;  /* 0x0000002d00377202 */ /* 0x000fc60000000f00 */
[----:B------:R1:W-:Y:S01]  /*24a0*/  @P5 STL.64 [R1+0x290], R56 ;  /* 0x0002903801005387 */ /* 0x0003e20000100a00 */
[----:B------:R-:W-:-:S03]  /*24b0*/  MOV R54, R44 ;  /* 0x0000002c00367202 */ /* 0x000fc60000000f00 */
[----:B------:R1:W-:Y:S04]  /*24c0*/  @P5 STL.64 [R1+0x298], R58 ;  /* 0x0002983a01005387 */ /* 0x0003e80000100a00 */
[----:B------:R-:W2:Y:S01]  /*24d0*/  LDL R45, [R1+0x248] ;  /* 0x00024800012d7983 */ /* 0x000ea20000100800 */
[----:B-1----:R-:W-:-:S03]  /*24e0*/  MOV R57, R47 ;  /* 0x0000002f00397202 */ /* 0x002fc60000000f00 */
[----:B------:R-:W4:Y:S01]  /*24f0*/  LDL R44, [R1+0x24c] ;  /* 0x00024c00012c7983 */ /* 0x000f220000100800 */
[----:B------:R-:W-:Y:S02]  /*2500*/  MOV R56, R46 ;  /* 0x0000002e00387202 */ /* 0x000fe40000000f00 */
[----:B------:R-:W-:Y:S01]  /*2510*/  MOV R59, R49 ;  /* 0x00000031003b7202 */ /* 0x000fe20000000f00 */
[----:B------:R-:W2:Y:S01]  /*2520*/  LDL R47, [R1+0x240] ;  /* 0x00024000012f7983 */ /* 0x000ea20000100800 */
[----:B------:R-:W-:-:S03]  /*2530*/  MOV R58, R48 ;  /* 0x00000030003a7202 */ /* 0x000fc60000000f00 */
[----:B------:R-:W4:Y:S04]  /*2540*/  LDL R46, [R1+0x244] ;  /* 0x00024400012e7983 */ /* 0x000f280000100800 */
[----:B---3--:R1:W-:Y:S04]  /*2550*/  @P1 STL.64 [R1+0x280], R60 ;  /* 0x0002803c01001387 */ /* 0x0083e80000100a00 */
[----:B------:R3:W-:Y:S01]  /*2560*/  @P1 STL.64 [R1+0x288], R62 ;  /* 0x0002883e01001387 */ /* 0x0007e20000100a00 */
[----:B-1----:R-:W-:Y:S02]  /*2570*/  MOV R60, R59 ;  /* 0x0000003b003c7202 */ /* 0x002fe40000000f00 */
[----:B------:R-:W-:-:S02]  /*2580*/  MOV R61, R58 ;  /* 0x0000003a003d7202 */ /* 0x000fc40000000f00 */
[----:B---3--:R-:W-:Y:S02]  /*2590*/  MOV R62, R57 ;  /* 0x00000039003e7202 */ /* 0x008fe40000000f00 */
[----:B------:R-:W-:-:S06]  /*25a0*/  MOV R63, R56 ;  /* 0x00000038003f7202 */ /* 0x000fcc0000000f00 */
[----:B------:R-:W3:Y:S01]  /*25b0*/  @P1 LDG.E.128 R60, desc[UR6][R28.64+0x10] ;  /* 0x000010061c3c1981 */ /* 0x000ee2000c1e1d00 */
[----:B------:R-:W-:Y:S01]  /*25c0*/  MOV R53, R43 ;  /* 0x0000002b00357202 */ /* 0x000fe20000000f00 */
[----:B------:R-:W-:Y:S01]  /*25d0*/  IMAD.MOV.U32 R49, RZ, RZ, R31 ;  /* 0x000000ffff317224 */ /* 0x000fe200078e001f */
[----:B------:R-:W-:Y:S02]  /*25e0*/  MOV R50, R40 ;  /* 0x0000002800327202 */ /* 0x000fe40000000f00 */
[----:B------:R-:W-:Y:S01]  /*25f0*/  MOV R48, R30 ;  /* 0x0000001e00307202 */ /* 0x000fe20000000f00 */
[----:B------:R-:W-:Y:S01]  /*2600*/  IMAD.MOV.U32 R58, RZ, RZ, R54 ;  /* 0x000000ffff3a7224 */ /* 0x000fe200078e0036 */
[----:B------:R-:W-:Y:S02]  /*2610*/  MOV R59, R55 ;  /* 0x00000037003b7202 */ /* 0x000fe40000000f00 */
[----:B------:R-:W-:Y:S02]  /*2620*/  MOV R57, R53 ;  /* 0x0000003500397202 */ /* 0x000fe40000000f00 */
[----:B------:R-:W-:-:S02]  /*2630*/  MOV R56, R52 ;  /* 0x0000003400387202 */ /* 0x000fc40000000f00 */
[----:B------:R-:W-:Y:S02]  /*2640*/  MOV R55, R51 ;  /* 0x0000003300377202 */ /* 0x000fe40000000f00 */
[----:B------:R-:W-:Y:S02]  /*2650*/  MOV R54, R50 ;  /* 0x0000003200367202 */ /* 0x000fe40000000f00 */
[----:B------:R-:W-:Y:S02]  /*2660*/  MOV R53, R49 ;  /* 0x0000003100357202 */ /* 0x000fe40000000f00 */
[----:B------:R-:W-:Y:S02]  /*2670*/  MOV R52, R48 ;  /* 0x0000003000347202 */ /* 0x000fe40000000f00 */
[----:B--2---:R-:W-:Y:S02]  /*2680*/  MOV R51, R47 ;  /* 0x0000002f00337202 */ /* 0x004fe40000000f00 */
[----:B----4-:R-:W-:Y:S01]  /*2690*/  MOV R50, R46 ;  /* 0x0000002e00327202 */ /* 0x010fe20000000f00 */
[----:B------:R-:W-:Y:S01]  /*26a0*/  IMAD.MOV.U32 R46, RZ, RZ, R38 ;  /* 0x000000ffff2e7224 */ /* 0x000fe200078e0026 */
[----:B------:R-:W-:-:S02]  /*26b0*/  MOV R49, R45 ;  /* 0x0000002d00317202 */ /* 0x000fc40000000f00 */
[----:B------:R-:W-:Y:S02]  /*26c0*/  MOV R48, R44 ;  /* 0x0000002c00307202 */ /* 0x000fe40000000f00 */
[----:B------:R-:W-:Y:S02]  /*26d0*/  MOV R47, R39 ;  /* 0x00000027002f7202 */ /* 0x000fe40000000f00 */
[----:B------:R-:W-:Y:S02]  /*26e0*/  MOV R45, R37 ;  /* 0x00000025002d7202 */ /* 0x000fe40000000f00 */
[----:B------:R-:W-:Y:S02]  /*26f0*/  MOV R44, R36 ;  /* 0x00000024002c7202 */ /* 0x000fe40000000f00 */
[----:B------:R-:W-:Y:S02]  /*2700*/  MOV R39, R35 ;  /* 0x0000002300277202 */ /* 0x000fe40000000f00 */
[----:B------:R-:W-:Y:S01]  /*2710*/  MOV R38, R34 ;  /* 0x0000002200267202 */ /* 0x000fe20000000f00 */
[----:B------:R-:W2:Y:S01]  /*2720*/  LDL R35, [R1+0x210] ;  /* 0x0002100001237983 */ /* 0x000ea20000100800 */
[----:B------:R-:W-:-:S02]  /*2730*/  MOV R37, R33 ;  /* 0x0000002100257202 */ /* 0x000fc40000000f00 */
[----:B------:R-:W-:Y:S01]  /*2740*/  MOV R36, R32 ;  /* 0x0000002000247202 */ /* 0x000fe20000000f00 */
[----:B------:R-:W4:Y:S04]  /*2750*/  LDL R34, [R1+0x214] ;  /* 0x0002140001227983 */ /* 0x000f280000100800 */
[----:B------:R-:W4:Y:S04]  /*2760*/  LDL R33, [R1+0x218] ;  /* 0x0002180001217983 */ /* 0x000f280000100800 */
[----:B------:R-:W4:Y:S04]  /*2770*/  LDL R32, [R1+0x21c] ;  /* 0x00021c0001207983 */ /* 0x000f280000100800 */
[----:B---3--:R1:W-:Y:S04]  /*2780*/  @P1 STL.64 [R1+0x270], R60 ;  /* 0x0002703c01001387 */ /* 0x0083e80000100a00 */
[----:B------:R3:W-:Y:S01]  /*2790*/  @P1 STL.64 [R1+0x278], R62 ;  /* 0x0002783e01001387 */ /* 0x0007e20000100a00 */
[----:B-1----:R-:W-:-:S02]  /*27a0*/  MOV R60, R59 ;  /* 0x0000003b003c7202 */ /* 0x002fc40000000f00 */
[----:B------:R-:W-:Y:S02]  /*27b0*/  MOV R61, R58 ;  /* 0x0000003a003d7202 */ /* 0x000fe40000000f00 */
[----:B---3--:R-:W-:Y:S02]  /*27c0*/  MOV R62, R57 ;  /* 0x00000039003e7202 */ /* 0x008fe40000000f00 */
[----:B------:R-:W-:-:S06]  /*27d0*/  MOV R63, R56 ;  /* 0x00000038003f7202 */ /* 0x000fcc0000000f00 */
[----:B------:R-:W3:Y:S01]  /*27e0*/  @P1 LDG.E.128 R60, desc[UR6][R24.64] ;  /* 0x00000006183c1981 */ /* 0x000ee2000c1e1d00 */
[----:B------:R-:W-:Y:S01]  /*27f0*/  MOV R59, R55 ;  /* 0x00000037003b7202 */ /* 0x000fe20000000f00 */
[----:B------:R-:W-:Y:S01]  /*2800*/  IMAD.MOV.U32 R58, RZ, RZ, R54 ;  /* 0x000000ffff3a7224 */ /* 0x000fe200078e0036 */
        /* <DEDUP_REMOVED lines=14> */
[----:B--2---:R-:W-:Y:S02]  /*28f0*/  MOV R39, R35 ;  /* 0x0000002300277202 */ /* 0x004fe40000000f00 */
[----:B----4-:R-:W-:Y:S01]  /*2900*/  MOV R38, R34 ;  /* 0x0000002200267202 */ /* 0x010fe20000000f00 */
[----:B------:R-:W2:Y:S01]  /*2910*/  LDL R35, [R1+0x1a4] ;  /* 0x0001a40001237983 */ /* 0x000ea20000100800 */
[----:B------:R-:W-:Y:S02]  /*2920*/  MOV R37, R33 ;  /* 0x0000002100257202 */ /* 0x000fe40000000f00 */
        /* <DEDUP_REMOVED lines=14> */
[----:B------:R-:W-:Y:S01]  /*2a10*/  MOV R56, R52 ;  /* 0x0000003400387202 */ /* 0x000fe20000000f00 */
[----:B------:R-:W-:Y:S01]  /*2a20*/  @P1 IMAD.WIDE.U32 R30, R2, 0x20, R6 ;  /* 0x00000020021e1825 */ /* 0x000fe200078e0006 */
[----:B------:R-:W-:Y:S02]  /*2a30*/  MOV R55, R51 ;  /* 0x0000003300377202 */ /* 0x000fe40000000f00 */
[----:B------:R-:W-:Y:S02]  /*2a40*/  MOV R54, R50 ;  /* 0x0000003200367202 */ /* 0x000fe40000000f00 */
[----:B------:R-:W-:Y:S01]  /*2a50*/  MOV R53, R49 ;  /* 0x0000003100357202 */ /* 0x000fe20000000f00 */
[----:B------:R-:W5:Y:S01]  /*2a60*/  @P1 LD.E.128 R72, desc[UR6][R30.64] ;  /* 0x000000061e481980 */ /* 0x000f62000c101d00 */
[----:B------:R-:W-:-:S02]  /*2a70*/  MOV R52, R48 ;  /* 0x0000003000347202 */ /* 0x000fc40000000f00 */
[----:B------:R-:W-:Y:S01]  /*2a80*/  MOV R51, R47 ;  /* 0x0000002f00337202 */ /* 0x000fe20000000f00 */
[----:B------:R-:W5:Y:S01]  /*2a90*/  @P1 LD.E.128 R76, desc[UR6][R30.64+0x10] ;  /* 0x000010061e4c1980 */ /* 0x000f62000c101d00 */
[----:B------:R-:W-:Y:S01]  /*2aa0*/  MOV R50, R46 ;  /* 0x0000002e00327202 */ /* 0x000fe20000000f00 */
[----:B------:R-:W-:Y:S01]  /*2ab0*/  IMAD.MOV.U32 R46, RZ, RZ, R38 ;  /* 0x000000ffff2e7224 */ /* 0x000fe200078e0026 */
[----:B------:R-:W-:Y:S01]  /*2ac0*/  MOV R49, R45 ;  /* 0x0000002d00317202 */ /* 0x000fe20000000f00 */
[----:B------:R-:W4:Y:S01]  /*2ad0*/  LDL R38, [R1+0x154] ;  /* 0x0001540001267983 */ /* 0x000f220000100800 */
[----:B------:R-:W-:Y:S02]  /*2ae0*/  MOV R48, R44 ;  /* 0x0000002c00307202 */ /* 0x000fe40000000f00 */
[----:B------:R-:W-:Y:S02]  /*2af0*/  @P1 IADD3 R2, PT, PT, R2, 0x20, RZ ;  /* 0x0000002002021810 */ /* 0x000fe40007ffe0ff */
[----:B------:R-:W-:-:S02]  /*2b00*/  MOV R47, R39 ;  /* 0x00000027002f7202 */ /* 0x000fc40000000f00 */
[----:B------:R-:W-:Y:S01]  /*2b10*/  MOV R45, R37 ;  /* 0x00000025002d7202 */ /* 0x000fe20000000f00 */
[----:B------:R-:W4:Y:S01]  /*2b20*/  LDL R39, [R1+0x150] ;  /* 0x0001500001277983 */ /* 0x000f220000100800 */
[----:B------:R-:W-:-:S03]  /*2b30*/  MOV R44, R36 ;  /* 0x00000024002c7202 */ /* 0x000fc60000000f00 */
[----:B------:R-:W4:Y:S04]  /*2b40*/  LDL R37, [R1+0x158] ;  /* 0x0001580001257983 */ /* 0x000f280000100800 */
[----:B------:R-:W4:Y:S01]  /*2b50*/  LDL R36, [R1+0x15c] ;  /* 0x00015c0001247983 */ /* 0x000f220000100800 */
[----:B------:R-:W-:Y:S01]  /*2b60*/  @P2 IMAD.WIDE.U32 R22, R2, 0x20, R14 ;  /* 0x0000002002162825 */ /* 0x000fe200078e000e */
[----:B------:R-:W-:Y:S01]  /*2b70*/  MOV R40, R19 ;  /* 0x0000001300287202 */ /* 0x000fe20000000f00 */
[----:B------:R-:W1:Y:S01]  /*2b80*/  LDC.64 R14, c[0x0][0x3d8] ;  /* 0x0000f600ff0e7b82 */ /* 0x000e620000000a00 */
[----:B---3--:R3:W-:Y:S04]  /*2b90*/  @P1 STL.64 [R1+0x250], R60 ;  /* 0x0002503c01001387 */ /* 0x0087e80000100a00 */
[----:B------:R0:W-:Y:S01]  /*2ba0*/  @P1 STL.64 [R1+0x258], R62 ;  /* 0x0002583e01001387 */ /* 0x0001e20000100a00 */
[----:B---3--:R-:W-:-:S02]  /*2bb0*/  MOV R60, R59 ;  /* 0x0000003b003c7202 */ /* 0x008fc40000000f00 */
[----:B------:R-:W-:Y:S02]  /*2bc0*/  MOV R61, R58 ;  /* 0x0000003a003d7202 */ /* 0x000fe40000000f00 */
[----:B0-----:R-:W-:Y:S02]  /*2bd0*/  MOV R62, R57 ;  /* 0x00000039003e7202 */ /* 0x001fe40000000f00 */
[----:B------:R-:W-:-:S06]  /*2be0*/  MOV R63, R56 ;  /* 0x00000038003f7202 */ /* 0x000fcc0000000f00 */
[----:B------:R-:W3:Y:S01]  /*2bf0*/  @P2 LDG.E.128 R60, desc[UR6][R22.64] ;  /* 0x00000006163c2981 */ /* 0x000ee2000c1e1d00 */
[----:B------:R-:W-:Y:S02]  /*2c00*/  MOV R59, R55 ;  /* 0x00000037003b7202 */ /* 0x000fe40000000f00 */
[----:B------:R-:W-:Y:S01]  /*2c10*/  MOV R58, R54 ;  /* 0x00000036003a7202 */ /* 0x000fe20000000f00 */
[----:B------:R-:W-:Y:S01]  /*2c20*/  IMAD.MOV.U32 R54, RZ, RZ, R50 ;  /* 0x000000ffff367224 */ /* 0x000fe200078e0032 */
[----:B------:R-:W-:Y:S02]  /*2c30*/  MOV R57, R53 ;  /* 0x0000003500397202 */ /* 0x000fe40000000f00 */
[----:B------:R-:W-:Y:S02]  /*2c40*/  MOV R56, R52 ;  /* 0x0000003400387202 */ /* 0x000fe40000000f00 */
[----:B------:R-:W-:Y:S02]  /*2c50*/  MOV R55, R51 ;  /* 0x0000003300377202 */ /* 0x000fe40000000f00 */
[----:B------:R-:W-:-:S02]  /*2c60*/  MOV R53, R49 ;  /* 0x0000003100357202 */ /* 0x000fc40000000f00 */
[----:B------:R-:W-:Y:S02]  /*2c70*/  MOV R52, R48 ;  /* 0x0000003000347202 */ /* 0x000fe40000000f00 */
[----:B------:R-:W-:Y:S02]  /*2c80*/  MOV R51, R47 ;  /* 0x0000002f00337202 */ /* 0x000fe40000000f00 */
[----:B------:R-:W-:Y:S01]  /*2c90*/  MOV R50, R46 ;  /* 0x0000002e00327202 */ /* 0x000fe20000000f00 */
        /* <DEDUP_REMOVED lines=8> */
[----:B0-----:R-:W-:-:S02]  /*2d20*/  MOV R60, R59 ;  /* 0x0000003b003c7202 */ /* 0x001fc40000000f00 */
[----:B------:R-:W-:Y:S02]  /*2d30*/  MOV R61, R58 ;  /* 0x0000003a003d7202 */ /* 0x000fe40000000f00 */
[----:B---3--:R-:W-:Y:S02]  /*2d40*/  MOV R62, R57 ;  /* 0x00000039003e7202 */ /* 0x008fe40000000f00 */
[----:B------:R-:W-:-:S06]  /*2d50*/  MOV R63, R56 ;  /* 0x00000038003f7202 */ /* 0x000fcc0000000f00 */
[----:B------:R-:W3:Y:S01]  /*2d60*/  @P2 LDG.E.128 R60, desc[UR6][R22.64+0x10] ;  /* 0x00001006163c2981 */ /* 0x000ee2000c1e1d00 */
[----:B------:R-:W-:Y:S01]  /*2d70*/  MOV R43, R18 ;  /* 0x00000012002b7202 */ /* 0x000fe20000000f00 */
[----:B------:R-:W-:Y:S01]  /*2d80*/  IMAD.MOV.U32 R58, RZ, RZ, R54 ;  /* 0x000000ffff3a7224 */ /* 0x000fe200078e0036 */
[----:B------:R-:W-:Y:S01]  /*2d90*/  MOV R59, R55 ;  /* 0x00000037003b7202 */ /* 0x000fe20000000f00 */
[----:B------:R-:W-:Y:S01]  /*2da0*/  @P2 IMAD.WIDE.U32 R26, R2, 0x20, R8 ;  /* 0x00000020021a2825 */ /* 0x000fe200078e0008 */
[----:B------:R-:W-:Y:S01]  /*2db0*/  MOV R57, R53 ;  /* 0x0000003500397202 */ /* 0x000fe20000000f00 */
[----:B------:R-:W0:Y:S01]  /*2dc0*/  LDC.64 R18, c[0x0][0x3d0] ;  /* 0x0000f400ff127b82 */ /* 0x000e220000000a00 */
[----:B------:R-:W-:Y:S02]  /*2dd0*/  MOV R56, R52 ;  /* 0x0000003400387202 */ /* 0x000fe40000000f00 */
[----:B------:R-:W-:Y:S02]  /*2de0*/  MOV R55, R51 ;  /* 0x0000003300377202 */ /* 0x000fe40000000f00 */
[----:B------:R-:W-:-:S02]  /*2df0*/  MOV R54, R50 ;  /* 0x0000003200367202 */ /* 0x000fc40000000f00 */
[----:B------:R-:W-:Y:S01]  /*2e00*/  MOV R53, R49 ;  /* 0x0000003100357202 */ /* 0x000fe20000000f00 */
[----:B------:R-:W-:Y:S01]  /*2e10*/  @P2 IMAD.WIDE.U32 R20, R2, 0x20, R20 ;  /* 0x0000002002142825 */ /* 0x000fe200078e0014 */
[----:B------:R-:W-:Y:S01]  /*2e20*/  MOV R52, R48 ;  /* 0x0000003000347202 */ /* 0x000fe20000000f00 */
[----:B------:R-:W1:Y:S01]  /*2e30*/  LDC.64 R8, c[0x0][0x3d0] ;  /* 0x0000f400ff087b82 */ /* 0x000e620000000a00 */
[----:B--2---:R-:W-:Y:S02]  /*2e40*/  MOV R51, R47 ;  /* 0x0000002f00337202 */ /* 0x004fe40000000f00 */
[----:B----4-:R-:W-:Y:S01]  /*2e50*/  MOV R50, R46 ;  /* 0x0000002e00327202 */ /* 0x010fe20000000f00 */
[----:B------:R-:W-:Y:S01]  /*2e60*/  IMAD.MOV.U32 R46, RZ, RZ, R42 ;  /* 0x000000ffff2e7224 */ /* 0x000fe200078e002a */
[----:B------:R-:W-:Y:S01]  /*2e70*/  MOV R49, R45 ;  /* 0x0000002d00317202 */ /* 0x000fe20000000f00 */
[----:B------:R-:W2:Y:S01]  /*2e80*/  LDL R42, [R1+0x1e8] ;  /* 0x0001e800012a7983 */ /* 0x000ea20000100800 */
[----:B------:R-:W-:-:S02]  /*2e90*/  MOV R48, R44 ;  /* 0x0000002c00307202 */ /* 0x000fc40000000f00 */
[----:B------:R-:W-:Y:S01]  /*2ea0*/  MOV R47, R43 ;  /* 0x0000002b002f7202 */ /* 0x000fe20000000f00 */
[----:B------:R-:W5:Y:S01]  /*2eb0*/  @P2 LD.E.128 R80, desc[UR6][R20.64] ;  /* 0x0000000614502980 */ /* 0x000f62000c101d00 */
[----:B------:R-:W-:Y:S02]  /*2ec0*/  MOV R45, R41 ;  /* 0x00000029002d7202 */ /* 0x000fe40000000f00 */
[----:B------:R-:W-:Y:S01]  /*2ed0*/  MOV R44, R40 ;  /* 0x00000028002c7202 */ /* 0x000fe20000000f00 */
[----:B------:R-:W4:Y:S04]  /*2ee0*/  LDL R43, [R1+0x1e4] ;  /* 0x0001e400012b7983 */ /* 0x000f280000100800 */
[----:B------:R-:W2:Y:S04]  /*2ef0*/  LDL R41, [R1+0x1ec] ;  /* 0x0001ec0001297983 */ /* 0x000ea80000100800 */
[----:B------:R-:W2:Y:S01]  /*2f00*/  LDL R40, [R1+0x1e0] ;  /* 0x0001e00001287983 */ /* 0x000ea20000100800 */
[----:B------:R-:W-:-:S02]  /*2f10*/  @P2 IADD3 R2, PT, PT, R2, 0x20, RZ ;  /* 0x0000002002022810 */ /* 0x000fc40007ffe0ff */
[----:B------:R-:W-:Y:S01]  /*2f20*/  ISETP.GE.U32.AND P0, PT, R0, 0xa0, PT ;  /* 0x000000a00000780c */ /* 0x000fe20003f06070 */
[----:B------:R-:W5:Y:S04]  /*2f30*/  @P2 LD.E.128 R84, desc[UR6][R20.64+0x10] ;  /* 0x0000100614542980 */ /* 0x000f68000c101d00 */
[----:B---3--:R3:W-:Y:S01]  /*2f40*/  @P2 STL.64 [R1+0x230], R60 ;  /* 0x0002303c01002387 */ /* 0x0087e20000100a00 */
[----:B0-----:R-:W-:-:S07]  /*2f50*/  @P3 IMAD.WIDE.U32 R18, R2, 0x20, R18 ;  /* 0x0000002002123825 */ /* 0x001fce00078e0012 */
[----:B------:R-:W0:Y:S01]  /*2f60*/  @P0 LDC.64 R6, c[0x0][0x440] ;  /* 0x00011000ff060b82 */ /* 0x000e220000000a00 */
[----:B------:R1:W-:Y:S01]  /*2f70*/  @P2 STL.64 [R1+0x238], R62 ;  /* 0x0002383e01002387 */ /* 0x0003e20000100a00 */
[----:B---3--:R-:W-:Y:S02]  /*2f80*/  MOV R60, R59 ;  /* 0x0000003b003c7202 */ /* 0x008fe40000000f00 */
[----:B------:R-:W-:Y:S02]  /*2f90*/  MOV R61, R58 ;  /* 0x0000003a003d7202 */ /* 0x000fe40000000f00 */
[----:B-1----:R-:W-:Y:S02]  /*2fa0*/  MOV R62, R57 ;  /* 0x00000039003e7202 */ /* 0x002fe40000000f00 */
        /* <DEDUP_REMOVED lines=11> */
[----:B------:R-:W-:Y:S02]  /*3060*/  MOV R50, R46 ;  /* 0x0000002e00327202 */ /* 0x000fe40000000f00 */
[----:B------:R-:W-:Y:S02]  /*3070*/  MOV R49, R45 ;  /* 0x0000002d00317202 */ /* 0x000fe40000000f00 */
[----:B------:R-:W-:Y:S02]  /*3080*/  MOV R48, R44 ;  /* 0x0000002c00307202 */ /* 0x000fe40000000f00 */
[----:B----4-:R-:W-:-:S02]  /*3090*/  MOV R47, R43 ;  /* 0x0000002b002f7202 */ /* 0x010fc40000000f00 */
[----:B--2---:R-:W-:Y:S01]  /*30a0*/  MOV R46, R42 ;  /* 0x0000002a002e7202 */ /* 0x004fe20000000f00 */
        /* <DEDUP_REMOVED lines=8> */
[----:B-1----:R-:W-:Y:S01]  /*3130*/  MOV R60, R59 ;  /* 0x0000003b003c7202 */ /* 0x002fe20000000f00 */
[----:B------:R-:W-:Y:S01]  /*3140*/  IMAD.MOV.U32 R61, RZ, RZ, R58 ;  /* 0x000000ffff3d7224 */ /* 0x000fe200078e003a */
[----:B---3--:R-:W-:-:S02]  /*3150*/  MOV R62, R57 ;  /* 0x00000039003e7202 */ /* 0x008fc40000000f00 */
[----:B------:R-:W-:-:S06]  /*3160*/  MOV R63, R56 ;  /* 0x00000038003f7202 */ /* 0x000fcc0000000f00 */
[----:B------:R-:W3:Y:S01]  /*3170*/  @P2 LDG.E.128 R60, desc[UR6][R26.64+0x10] ;  /* 0x000010061a3c2981 */ /* 0x000ee2000c1e1d00 */
[----:B------:R-:W-:Y:S02]  /*3180*/  MOV R59, R55 ;  /* 0x00000037003b7202 */ /* 0x000fe40000000f00 */
[----:B------:R-:W-:Y:S02]  /*3190*/  MOV R58, R54 ;  /* 0x00000036003a7202 */ /* 0x000fe40000000f00 */
[----:B------:R-:W-:Y:S02]  /*31a0*/  MOV R57, R53 ;  /* 0x0000003500397202 */ /* 0x000fe40000000f00 */
[----:B------:R-:W-:Y:S02]  /*31b0*/  MOV R56, R52 ;  /* 0x0000003400387202 */ /* 0x000fe40000000f00 */
[----:B------:R-:W-:Y:S02]  /*31c0*/  MOV R55, R51 ;  /* 0x0000003300377202 */ /* 0x000fe40000000f00 */
[----:B------:R-:W-:Y:S01]  /*31d0*/  MOV R54, R50 ;  /* 0x0000003200367202 */ /* 0x000fe20000000f00 */
[----:B------:R-:W-:Y:S01]  /*31e0*/  IMAD.MOV.U32 R50, RZ, RZ, R46 ;  /* 0x000000ffff327224 */ /* 0x000fe200078e002e */
[----:B------:R-:W-:-:S02]  /*31f0*/  MOV R53, R49 ;  /* 0x0000003100357202 */ /* 0x000fc40000000f00 */
[----:B------:R-:W-:Y:S02]  /*3200*/  MOV R52, R48 ;  /* 0x0000003000347202 */ /* 0x000fe40000000f00 */
[----:B------:R-:W-:Y:S02]  /*3210*/  MOV R51, R47 ;  /* 0x0000002f00337202 */ /* 0x000fe40000000f00 */
[----:B------:R-:W-:Y:S02]  /*3220*/  MOV R49, R45 ;  /* 0x0000002d00317202 */ /* 0x000fe40000000f00 */
[----:B------:R-:W-:Y:S02]  /*3230*/  MOV R48, R44 ;  /* 0x0000002c00307202 */ /* 0x000fe40000000f00 */
[----:B--2---:R-:W-:Y:S02]  /*3240*/  MOV R47, R43 ;  /* 0x0000002b002f7202 */ /* 0x004fe40000000f00 */
[----:B----4-:R-:W-:Y:S01]  /*3250*/  MOV R46, R42 ;  /* 0x0000002a002e7202 */ /* 0x010fe20000000f00 */
[----:B------:R-:W2:Y:S01]  /*3260*/  LDL R43, [R1+0x1c4] ;  /* 0x0001c400012b7983 */ /* 0x000ea20000100800 */
[----:B------:R-:W-:-:S02]  /*3270*/  MOV R45, R41 ;  /* 0x00000029002d7202 */ /* 0x000fc40000000f00 */
[----:B------:R-:W-:Y:S01]  /*3280*/  MOV R44, R40 ;  /* 0x00000028002c7202 */ /* 0x000fe20000000f00 */
[----:B------:R-:W4:Y:S04]  /*3290*/  LDL R42, [R1+0x1c8] ;  /* 0x0001c800012a7983 */ /* 0x000f280000100800 */
[----:B------:R-:W2:Y:S04]  /*32a0*/  LDL R41, [R1+0x1cc] ;  /* 0x0001cc0001297983 */ /* 0x000ea80000100800 */
[----:B------:R-:W2:Y:S04]  /*32b0*/  LDL R40, [R1+0x1c0] ;  /* 0x0001c00001287983 */ /* 0x000ea80000100800 */
        /* <DEDUP_REMOVED lines=16> */
[----:B------:R-:W-:Y:S02]  /*33c0*/  MOV R49, R46 ;  /* 0x0000002e00317202 */ /* 0x000fe40000000f00 */
[----:B------:R-:W-:Y:S01]  /*33d0*/  MOV R48, R45 ;  /* 0x0000002d00307202 */ /* 0x000fe20000000f00 */
[----:B----4-:R-:W-:Y:S01]  /*33e0*/  IMAD.MOV.U32 R45, RZ, RZ, R42 ;  /* 0x000000ffff2d7224 */ /* 0x010fe200078e002a */
[----:B------:R-:W-:Y:S01]  /*33f0*/  MOV R51, R44 ;  /* 0x0000002c00337202 */ /* 0x000fe20000000f00 */
[----:B------:R-:W4:Y:S01]  /*3400*/  LDL R42, [R1+0x1b4] ;  /* 0x0001b400012a7983 */ /* 0x000f220000100800 */
[----:B--2---:R-:W-:-:S02]  /*3410*/  MOV R46, R43 ;  /* 0x0000002b002e7202 */ /* 0x004fc40000000f00 */
[----:B------:R-:W-:Y:S01]  /*3420*/  MOV R44, R41 ;  /* 0x00000029002c7202 */ /* 0x000fe20000000f00 */
[----:B------:R-:W2:Y:S01]  /*3430*/  LDL R43, [R1+0x1b0] ;  /* 0x0001b000012b7983 */ /* 0x000ea20000100800 */
[----:B------:R-:W-:-:S03]  /*3440*/  MOV R47, R40 ;  /* 0x00000028002f7202 */ /* 0x000fc60000000f00 */
[----:B------:R-:W4:Y:S04]  /*3450*/  LDL R41, [R1+0x1b8] ;  /* 0x0001b80001297983 */ /* 0x000f280000100800 */
[----:B------:R-:W2:Y:S04]  /*3460*/  LDL R40, [R1+0x1bc] ;  /* 0x0001bc0001287983 */ /* 0x000ea80000100800 */
[----:B---3--:R1:W-:Y:S04]  /*3470*/  @P3 STL.64 [R1+0x200], R60 ;  /* 0x0002003c01003387 */ /* 0x0083e80000100a00 */
[----:B------:R3:W-:Y:S01]  /*3480*/  @P3 STL.64 [R1+0x208], R62 ;  /* 0x0002083e01003387 */ /* 0x0007e20000100a00 */
[----:B-1----:R-:W-:-:S02]  /*3490*/  MOV R60, R59 ;  /* 0x0000003b003c7202 */ /* 0x002fc40000000f00 */
[----:B------:R-:W-:Y:S02]  /*34a0*/  MOV R61, R58 ;  /* 0x0000003a003d7202 */ /* 0x000fe40000000f00 */
[----:B---3--:R-:W-:Y:S02]  /*34b0*/  MOV R62, R57 ;  /* 0x00000039003e7202 */ /* 0x008fe40000000f00 */
[----:B------:R-:W-:-:S06]  /*34c0*/  MOV R63, R56 ;  /* 0x00000038003f7202 */ /* 0x000fcc0000000f00 */
[----:B------:R1:W3:Y:S01]  /*34d0*/  @P3 LDG.E.128 R60, desc[UR6][R18.64+0x10] ;  /* 0x00001006123c3981 */ /* 0x0002e2000c1e1d00 */
[----:B------:R-:W-:Y:S01]  /*34e0*/  MOV R59, R55 ;  /* 0x00000037003b7202 */ /* 0x000fe20000000f00 */
[----:B------:R-:W-:Y:S01]  /*34f0*/  IMAD.MOV.U32 R56, RZ, RZ, R52 ;  /* 0x000000ffff387224 */ /* 0x000fe200078e0034 */
[----:B------:R-:W-:Y:S02]  /*3500*/  MOV R58, R54 ;  /* 0x00000036003a7202 */ /* 0x000fe40000000f00 */
[----:B------:R-:W-:Y:S02]  /*3510*/  MOV R57, R53 ;  /* 0x0000003500397202 */ /* 0x000fe40000000f00 */
[----:B------:R-:W-:Y:S02]  /*3520*/  MOV R55, R51 ;  /* 0x0000003300377202 */ /* 0x000fe40000000f00 */
[----:B------:R-:W-:Y:S01]  /*3530*/  MOV R54, R50 ;  /* 0x0000003200367202 */ /* 0x000fe20000000f00 */
[----:B------:R-:W-:Y:S01]  /*3540*/  @P3 IMAD.WIDE.U32 R22, R2, 0x20, R16 ;  /* 0x0000002002163825 */ /* 0x000fe200078e0010 */
[----:B------:R-:W-:Y:S01]  /*3550*/  MOV R53, R49 ;  /* 0x0000003100357202 */ /* 0x000fe20000000f00 */
[----:B-1----:R-:W1:Y:S01]  /*3560*/  LDC.64 R18, c[0x0][0x3d8] ;  /* 0x0000f600ff127b82 */ /* 0x002e620000000a00 */
[----:B------:R-:W-:-:S02]  /*3570*/  MOV R52, R48 ;  /* 0x0000003000347202 */ /* 0x000fc40000000f00 */
[----:B------:R-:W-:Y:S02]  /*3580*/  MOV R51, R47 ;  /* 0x0000002f00337202 */ /* 0x000fe40000000f00 */
[----:B------:R-:W-:Y:S02]  /*3590*/  MOV R50, R46 ;  /* 0x0000002e00327202 */ /* 0x000fe40000000f00 */
[----:B------:R-:W-:Y:S02]  /*35a0*/  MOV R49, R45 ;  /* 0x0000002d00317202 */ /* 0x000fe40000000f00 */
[----:B------:R-:W-:Y:S01]  /*35b0*/  MOV R48, R44 ;  /* 0x0000002c00307202 */ /* 0x000fe20000000f00 */
[----:B--2---:R-:W-:Y:S01]  /*35c0*/  IMAD.MOV.U32 R44, RZ, RZ, R40 ;  /* 0x000000ffff2c7224 */ /* 0x004fe200078e0028 */
[----:B------:R-:W-:Y:S02]  /*35d0*/  MOV R47, R43 ;  /* 0x0000002b002f7202 */ /* 0x000fe40000000f00 */
[----:B----4-:R-:W-:-:S02]  /*35e0*/  MOV R46, R42 ;  /* 0x0000002a002e7202 */ /* 0x010fc40000000f00 */
        /* <DEDUP_REMOVED lines=11> */
[----:B---3--:R-:W-:-:S02]  /*36a0*/  MOV R60, R59 ;  /* 0x0000003b003c7202 */ /* 0x008fc40000000f00 */
[----:B------:R-:W-:Y:S02]  /*36b0*/  MOV R61, R58 ;  /* 0x0000003a003d7202 */ /* 0x000fe40000000f00 */
[----:B0-----:R-:W-:Y:S02]  /*36c0*/  MOV R62, R57 ;  /* 0x00000039003e7202 */ /* 0x001fe40000000f00 */
        /* <DEDUP_REMOVED lines=24> */
[----:B------:R-:W2:Y:S04]  /*3850*/  LDL R32, [R1+0x11c] ;  /* 0x00011c0001207983 */ /* 0x000ea80000100800 */
[----:B------:R-:W2:Y:S04]  /*3860*/  LDL R34, [R1+0x114] ;  /* 0x0001140001227983 */ /* 0x000ea80000100800 */
        /* <DEDUP_REMOVED lines=12> */
[----:B------:R-:W-:Y:S01]  /*3930*/  MOV R55, R51 ;  /* 0x0000003300377202 */ /* 0x000fe20000000f00 */
[----:B------:R-:W0:Y:S01]  /*3940*/  LDC.64 R10, c[0x0][0x3d8] ;  /* 0x0000f600ff0a7b82 */ /* 0x000e220000000a00 */
[----:B------:R-:W-:Y:S02]  /*3950*/  MOV R54, R50 ;  /* 0x0000003200367202 */ /* 0x000fe40000000f00 */
[----:B------:R-:W-:Y:S01]  /*3960*/  MOV R53, R49 ;  /* 0x0000003100357202 */ /* 0x000fe20000000f00 */
[----:B------:R-:W5:Y:S01]  /*3970*/  @P3 LD.E.128 R88, desc[UR6][R24.64] ;  /* 0x0000000618583980 */ /* 0x000f62000c101d00 */
[----:B------:R-:W-:-:S02]  /*3980*/  MOV R52, R48 ;  /* 0x0000003000347202 */ /* 0x000fc40000000f00 */
[----:B------:R-:W-:Y:S01]  /*3990*/  MOV R51, R47 ;  /* 0x0000002f00337202 */ /* 0x000fe20000000f00 */
[----:B------:R1:W5:Y:S01]  /*39a0*/  @P3 LD.E.128 R92, desc[UR6][R24.64+0x10] ;  /* 0x00001006185c3980 */ /* 0x000362000c101d00 */
[----:B------:R-:W-:Y:S02]  /*39b0*/  MOV R50, R46 ;  /* 0x0000002e00327202 */ /* 0x000fe40000000f00 */
[----:B------:R-:W-:Y:S02]  /*39c0*/  MOV R49, R45 ;  /* 0x0000002d00317202 */ /* 0x000fe40000000f00 */
[----:B------:R-:W-:Y:S01]  /*39d0*/  MOV R48, R44 ;  /* 0x0000002c00307202 */ /* 0x000fe20000000f00 */
[----:B------:R-:W-:Y:S01]  /*39e0*/  IMAD.MOV.U32 R44, RZ, RZ, R40 ;  /* 0x000000ffff2c7224 */ /* 0x000fe200078e0028 */
[----:B------:R-:W-:Y:S01]  /*39f0*/  @P3 IADD3 R2, PT, PT, R2, 0x20, RZ ;  /* 0x0000002002023810 */ /* 0x000fe20007ffe0ff */
[----:B------:R-:W2:Y:S01]  /*3a00*/  LDL R40, [R1+0xec] ;  /* 0x0000ec0001287983 */ /* 0x000ea20000100800 */
[----:B------:R-:W-:-:S02]  /*3a10*/  MOV R47, R43 ;  /* 0x0000002b002f7202 */ /* 0x000fc40000000f00 */
[----:B------:R-:W-:Y:S01]  /*3a20*/  MOV R46, R42 ;  /* 0x0000002a002e7202 */ /* 0x000fe20000000f00 */
[----:B------:R-:W2:Y:S01]  /*3a30*/  LDL R43, [R1+0xe0] ;  /* 0x0000e000012b7983 */ /* 0x000ea20000100800 */
[----:B------:R-:W-:-:S03]  /*3a40*/  MOV R45, R41 ;  /* 0x00000029002d7202 */ /* 0x000fc60000000f00 */
[----:B------:R-:W4:Y:S04]  /*3a50*/  LDL R41, [R1+0xe8] ;  /* 0x0000e80001297983 */ /* 0x000f280000100800 */
[----:B------:R-:W2:Y:S01]  /*3a60*/  LDL R42, [R1+0xe4] ;  /* 0x0000e400012a7983 */ /* 0x000ea20000100800 */
[----:B------:R-:W-:Y:S01]  /*3a70*/  @P0 IMAD.WIDE.U32 R20, R2, 0x20, R4 ;  /* 0x0000002002140825 */ /* 0x000fe200078e0004 */
[----:B------:R-:W-:Y:S01]  /*3a80*/  ISETP.GE.U32.AND P1, PT, R0, 0xc0, PT ;  /* 0x000000c00000780c */ /* 0x000fe20003f26070 */
[----:B------:R-:W0:Y:S02]  /*3a90*/  LDC.64 R4, c[0x0][0x3d0] ;  /* 0x0000f400ff047b82 */ /* 0x000e240000000a00 */
[----:B------:R-:W-:-:S04]  /*3aa0*/  @P0 IMAD.WIDE.U32 R26, R2, 0x20, R14 ;  /* 0x00000020021a0825 */ /* 0x000fc800078e000e */
[----:B------:R-:W-:Y:S01]  /*3ab0*/  @P0 IMAD.WIDE.U32 R28, R2, 0x20, R6 ;  /* 0x00000020021c0825 */ /* 0x000fe200078e0006 */
[----:B---3--:R3:W-:Y:S01]  /*3ac0*/  @P3 STL.64 [R1+0x1d0], R60 ;  /* 0x0001d03c01003387 */ /* 0x0087e20000100a00 */
[----:B------:R-:W-:-:S04]  /*3ad0*/  ISETP.GE.U32.AND P2, PT, R0, 0xe0, PT ;  /* 0x000000e00000780c */ /* 0x000fc80003f46070 */
[----:B------:R-:W0:Y:S01]  /*3ae0*/  @P1 LDC.64 R16, c[0x0][0x440] ;  /* 0x00011000ff101b82 */ /* 0x000e220000000a00 */
[----:B------:R1:W-:Y:S01]  /*3af0*/  @P3 STL.64 [R1+0x1d8], R62 ;  /* 0x0001d83e01003387 */ /* 0x0003e20000100a00 */
[----:B------:R-:W-:-:S03]  /*3b00*/  @P0 IADD3 R2, PT, PT, R2, 0x20, RZ ;  /* 0x0000002002020810 */ /* 0x000fc60007ffe0ff */
[----:B------:R-:W5:Y:S03]  /*3b10*/  @P0 LD.E.128 R96, desc[UR6][R28.64] ;  /* 0x000000061c600980 */ /* 0x000f66000c101d00 */
[----:B------:R-:W0:Y:S01]  /*3b20*/  LDC.64 R14, c[0x0][0x3d8] ;  /* 0x0000f600ff0e7b82 */ /* 0x000e220000000a00 */
[----:B---3--:R-:W-:Y:S01]  /*3b30*/  MOV R60, R59 ;  /* 0x0000003b003c7202 */ /* 0x008fe20000000f00 */
[----:B------:R-:W5:Y:S01]  /*3b40*/  @P0 LD.E.128 R136, desc[UR6][R28.64+0x10] ;  /* 0x000010061c880980 */ /* 0x000f62000c101d00 */
[----:B------:R-:W-:Y:S02]  /*3b50*/  MOV R61, R58 ;  /* 0x0000003a003d7202 */ /* 0x000fe40000000f00 */
[----:B-1----:R-:W-:Y:S02]  /*3b60*/  MOV R62, R57 ;  /* 0x00000039003e7202 */ /* 0x002fe40000000f00 */
[----:B------:R-:W-:Y:S01]  /*3b70*/  MOV R63, R56 ;  /* 0x00000038003f7202 */ /* 0x000fe20000000f00 */
[----:B------:R-:W1:Y:S05]  /*3b80*/  @P2 LDC.64 R6, c[0x0][0x440] ;  /* 0x00011000ff062b82 */ /* 0x000e6a0000000a00 */
        /* <DEDUP_REMOVED lines=8> */
[----:B------:R-:W-:Y:S02]  /*3c10*/  MOV R52, R49 ;  /* 0x0000003100347202 */ /* 0x000fe40000000f00 */
[----:B------:R-:W-:-:S02]  /*3c20*/  MOV R50, R47 ;  /* 0x0000002f00327202 */ /* 0x000fc40000000f00 */
[----:B------:R-:W-:Y:S01]  /*3c30*/  MOV R49, R46 ;  /* 0x0000002e00317202 */ /* 0x000fe20000000f00 */
[----:B------:R-:W4:Y:S01]  /*3c40*/  LDL R47, [R1+0x180] ;  /* 0x00018000012f7983 */ /* 0x000f220000100800 */
[----:B------:R-:W-:Y:S02]  /*3c50*/  MOV R48, R45 ;  /* 0x0000002d00307202 */ /* 0x000fe40000000f00 */
[----:B------:R-:W-:Y:S01]  /*3c60*/  MOV R51, R44 ;  /* 0x0000002c00337202 */ /* 0x000fe20000000f00 */
[----:B------:R-:W2:Y:S04]  /*3c70*/  LDL R46, [R1+0x184] ;  /* 0x00018400012e7983 */ /* 0x000ea80000100800 */
[----:B------:R-:W2:Y:S04]  /*3c80*/  LDL R45, [R1+0x188] ;  /* 0x00018800012d7983 */ /* 0x000ea80000100800 */
[----:B------:R-:W2:Y:S04]  /*3c90*/  LDL R44, [R1+0x18c] ;  /* 0x00018c00012c7983 */ /* 0x000ea80000100800 */
[----:B---3--:R3:W-:Y:S04]  /*3ca0*/  @P0 STL.64 [R1+0x1c0], R60 ;  /* 0x0001c03c01000387 */ /* 0x0087e80000100a00 */
[----:B------:R0:W-:Y:S01]  /*3cb0*/  @P0 STL.64 [R1+0x1c8], R62 ;  /* 0x0001c83e01000387 */ /* 0x0001e20000100a00 */
[----:B---3--:R-:W-:-:S02]  /*3cc0*/  MOV R60, R59 ;  /* 0x0000003b003c7202 */ /* 0x008fc40000000f00 */
[----:B------:R-:W-:Y:S02]  /*3cd0*/  MOV R61, R58 ;  /* 0x0000003a003d7202 */ /* 0x000fe40000000f00 */
[----:B0-----:R-:W-:Y:S02]  /*3ce0*/  MOV R62, R57 ;  /* 0x00000039003e7202 */ /* 0x001fe40000000f00 */
        /* <DEDUP_REMOVED lines=10> */
[----:B0-----:R-:W0:Y:S01]  /*3d90*/  LDC.64 R20, c[0x0][0x3d0] ;  /* 0x0000f400ff147b82 */ /* 0x001e220000000a00 */
[----:B------:R-:W-:-:S02]  /*3da0*/  MOV R52, R48 ;  /* 0x0000003000347202 */ /* 0x000fc40000000f00 */
[----:B----4-:R-:W-:Y:S02]  /*3db0*/  MOV R51, R47 ;  /* 0x0000002f00337202 */ /* 0x010fe40000000f00 */
[----:B--2---:R-:W-:Y:S01]  /*3dc0*/  MOV R50, R46 ;  /* 0x0000002e00327202 */ /* 0x004fe20000000f00 */
[----:B------:R-:W2:Y:S01]  /*3dd0*/  LDL R47, [R1+0x170] ;  /* 0x00017000012f7983 */ /* 0x000ea20000100800 */
[----:B------:R-:W-:Y:S02]  /*3de0*/  MOV R49, R45 ;  /* 0x0000002d00317202 */ /* 0x000fe40000000f00 */
[----:B------:R-:W-:Y:S01]  /*3df0*/  MOV R48, R44 ;  /* 0x0000002c00307202 */ /* 0x000fe20000000f00 */
[----:B------:R-:W4:Y:S04]  /*3e00*/  LDL R46, [R1+0x174] ;  /* 0x00017400012e7983 */ /* 0x000f280000100800 */
[----:B------:R-:W4:Y:S04]  /*3e10*/  LDL R45, [R1+0x178] ;  /* 0x00017800012d7983 */ /* 0x000f280000100800 */
[----:B------:R-:W2:Y:S04]  /*3e20*/  LDL R44, [R1+0x17c] ;  /* 0x00017c00012c7983 */ /* 0x000ea80000100800 */
[----:B---3--:R3:W-:Y:S04]  /*3e30*/  @P0 STL.64 [R1+0x1b0], R60 ;  /* 0x0001b03c01000387 */ /* 0x0087e80000100a00 */
[----:B------:R1:W-:Y:S01]  /*3e40*/  @P0 STL.64 [R1+0x1b8], R62 ;  /* 0x0001b83e01000387 */ /* 0x0003e20000100a00 */
[----:B---3--:R-:W-:-:S02]  /*3e50*/  MOV R60, R59 ;  /* 0x0000003b003c7202 */ /* 0x008fc40000000f00 */
[----:B------:R-:W-:Y:S02]  /*3e60*/  MOV R61, R58 ;  /* 0x0000003a003d7202 */ /* 0x000fe40000000f00 */
[----:B-1----:R-:W-:Y:S01]  /*3e70*/  MOV R62, R57 ;  /* 0x00000039003e7202 */ /* 0x002fe20000000f00 */
[----:B------:R-:W-:-:S06]  /*3e80*/  IMAD.MOV.U32 R63, RZ, RZ, R56 ;  /* 0x000000ffff3f7224 */ /* 0x000fcc00078e0038 */
[----:B------:R-:W3:Y:S01]  /*3e90*/  @P0 LDG.E.128 R60, desc[UR6][R26.64] ;  /* 0x000000061a3c0981 */ /* 0x000ee2000c1e1d00 */
[----:B------:R-:W-:Y:S02]  /*3ea0*/  MOV R59, R55 ;  /* 0x00000037003b7202 */ /* 0x000fe40000000f00 */
[----:B------:R-:W-:Y:S02]  /*3eb0*/  MOV R58, R54 ;  /* 0x00000036003a7202 */ /* 0x000fe40000000f00 */
[----:B------:R-:W-:Y:S02]  /*3ec0*/  MOV R57, R53 ;  /* 0x0000003500397202 */ /* 0x000fe40000000f00 */
[----:B------:R-:W-:Y:S02]  /*3ed0*/  MOV R56, R52 ;  /* 0x0000003400387202 */ /* 0x000fe40000000f00 */
[----:B------:R-:W-:Y:S02]  /*3ee0*/  MOV R55, R51 ;  /* 0x0000003300377202 */ /* 0x000fe40000000f00 */
[----:B------:R-:W-:-:S02]  /*3ef0*/  MOV R54, R50 ;  /* 0x0000003200367202 */ /* 0x000fc40000000f00 */
[----:B------:R-:W-:Y:S02]  /*3f00*/  MOV R53, R49 ;  /* 0x0000003100357202 */ /* 0x000fe40000000f00 */
[----:B------:R-:W-:Y:S01]  /*3f10*/  MOV R52, R48 ;  /* 0x0000003000347202 */ /* 0x000fe20000000f00 */
[----:B--2---:R-:W-:Y:S01]  /*3f20*/  IMAD.MOV.U32 R48, RZ, RZ, R44 ;  /* 0x000000ffff307224 */ /* 0x004fe200078e002c */
[----:B------:R-:W-:Y:S01]  /*3f30*/  MOV R51, R47 ;  /* 0x0000002f00337202 */ /* 0x000fe20000000f00 */
[----:B------:R-:W2:Y:S01]  /*3f40*/  LDL R44, [R1+0x16c] ;  /* 0x00016c00012c7983 */ /* 0x000ea20000100800 */
[----:B----4-:R-:W-:Y:S02]  /*3f50*/  MOV R50, R46 ;  /* 0x0000002e00327202 */ /* 0x010fe40000000f00 */
[----:B------:R-:W-:Y:S01]  /*3f60*/  MOV R49, R45 ;  /* 0x0000002d00317202 */ /* 0x000fe20000000f00 */
[----:B------:R-:W4:Y:S04]  /*3f70*/  LDL R46, [R1+0x164] ;  /* 0x00016400012e7983 */ /* 0x000f280000100800 */
[----:B------:R-:W2:Y:S04]  /*3f80*/  LDL R45, [R1+0x168] ;  /* 0x00016800012d7983 */ /* 0x000ea80000100800 */
        /* <DEDUP_REMOVED lines=16> */
[----:B----4-:R-:W-:Y:S02]  /*4090*/  MOV R51, R47 ;  /* 0x0000002f00337202 */ /* 0x010fe40000000f00 */
[----:B------:R-:W-:Y:S02]  /*40a0*/  MOV R50, R46 ;  /* 0x0000002e00327202 */ /* 0x000fe40000000f00 */
[----:B--2---:R-:W-:Y:S02]  /*40b0*/  MOV R49, R45 ;  /* 0x0000002d00317202 */ /* 0x004fe40000000f00 */
[----:B------:R-:W-:Y:S02]  /*40c0*/  MOV R48, R44 ;  /* 0x0000002c00307202 */ /* 0x000fe40000000f00 */
[----:B------:R-:W-:-:S02]  /*40d0*/  MOV R47, R39 ;  /* 0x00000027002f7202 */ /* 0x000fc40000000f00 */
[----:B------:R-:W-:Y:S01]  /*40e0*/  MOV R46, R38 ;  /* 0x00000026002e7202 */ /* 0x000fe20000000f00 */
[----:B------:R1:W2:Y:S01]  /*40f0*/  LDL R39, [R1+0xac] ;  /* 0x0000ac0001277983 */ /* 0x0002a20000100800 */
[----:B------:R-:W-:Y:S02]  /*4100*/  MOV R45, R37 ;  /* 0x00000025002d7202 */ /* 0x000fe40000000f00 */
[----:B------:R-:W-:Y:S01]  /*4110*/  MOV R44, R36 ;  /* 0x00000024002c7202 */ /* 0x000fe20000000f00 */
[----:B------:R1:W2:Y:S04]  /*4120*/  LDL R37, [R1+0xa4] ;  /* 0x0000a40001257983 */ /* 0x0002a80000100800 */
[----:B------:R1:W2:Y:S04]  /*4130*/  LDL R36, [R1+0xa0] ;  /* 0x0000a00001247983 */ /* 0x0002a80000100800 */
[----:B------:R1:W2:Y:S04]  /*4140*/  LDL R38, [R1+0xa8] ;  /* 0x0000a80001267983 */ /* 0x0002a80000100800 */
[----:B---3--:R3:W-:Y:S04]  /*4150*/  @P0 STL.64 [R1+0x190], R60 ;  /* 0x0001903c01000387 */ /* 0x0087e80000100a00 */
[----:B------:R4:W-:Y:S01]  /*4160*/  @P0 STL.64 [R1+0x198], R62 ;  /* 0x0001983e01000387 */ /* 0x0009e20000100a00 */
[----:B---3--:R-:W-:-:S02]  /*4170*/  MOV R60, R59 ;  /* 0x0000003b003c7202 */ /* 0x008fc40000000f00 */
[----:B------:R-:W-:Y:S01]  /*4180*/  MOV R61, R58 ;  /* 0x0000003a003d7202 */ /* 0x000fe20000000f00 */
[----:B----4-:R-:W-:Y:S01]  /*4190*/  IMAD.MOV.U32 R62, RZ, RZ, R57 ;  /* 0x000000ffff3e7224 */ /* 0x010fe200078e0039 */
[----:B------:R-:W-:-:S06]  /*41a0*/  MOV R63, R56 ;  /* 0x00000038003f7202 */ /* 0x000fcc0000000f00 */
[----:B------:R-:W3:Y:S01]  /*41b0*/  @P1 LDG.E.128 R60, desc[UR6][R24.64] ;  /* 0x00000006183c1981 */ /* 0x000ee2000c1e1d00 */
[----:B------:R-:W-:Y:S02]  /*41c0*/  MOV R57, R53 ;  /* 0x0000003500397202 */ /* 0x000fe40000000f00 */
[----:B------:R-:W-:Y:S02]  /*41d0*/  MOV R56, R52 ;  /* 0x0000003400387202 */ /* 0x000fe40000000f00 */
[----:B------:R-:W-:Y:S01]  /*41e0*/  MOV R53, R49 ;  /* 0x0000003100357202 */ /* 0x000fe20000000f00 */
[----:B------:R-:W-:Y:S01]  /*41f0*/  IMAD.MOV.U32 R49, RZ, RZ, R45 ;  /* 0x000000ffff317224 */ /* 0x000fe200078e002d */
[----:B------:R-:W-:Y:S01]  /*4200*/  MOV R52, R48 ;  /* 0x0000003000347202 */ /* 0x000fe20000000f00 */
[----:B------:R-:W4:Y:S01]  /*4210*/  LDL R45, [R1+0xd8] ;  /* 0x0000d800012d7983 */ /* 0x000f220000100800 */
[----:B------:R-:W-:-:S03]  /*4220*/  MOV R48, R44 ;  /* 0x0000002c00307202 */ /* 0x000fc60000000f00 */
[----:B------:R-:W2:Y:S01]  /*4230*/  LDL R44, [R1+0xdc] ;  /* 0x0000dc00012c7983 */ /* 0x000ea20000100800 */
[----:B------:R-:W-:Y:S02]  /*4240*/  MOV R59, R55 ;  /* 0x00000037003b7202 */ /* 0x000fe40000000f00 */
[----:B------:R-:W-:Y:S02]  /*4250*/  MOV R58, R54 ;  /* 0x00000036003a7202 */ /* 0x000fe40000000f00 */
[----:B------:R-:W-:Y:S02]  /*4260*/  MOV R55, R51 ;  /* 0x0000003300377202 */ /* 0x000fe40000000f00 */
[----:B------:R-:W-:Y:S02]  /*4270*/  MOV R54, R50 ;  /* 0x0000003200367202 */ /* 0x000fe40000000f00 */
[----:B------:R-:W-:Y:S02]  /*4280*/  MOV R51, R47 ;  /* 0x0000002f00337202 */ /* 0x000fe40000000f00 */
[----:B------:R-:W-:Y:S01]  /*4290*/  MOV R50, R46 ;  /* 0x0000002e00327202 */ /* 0x000fe20000000f00 */
        /* <DEDUP_REMOVED lines=10> */
[----:B------:R-:W-:Y:S02]  /*4340*/  MOV R58, R54 ;  /* 0x00000036003a7202 */ /* 0x000fe40000000f00 */
[----:B------:R-:W-:Y:S02]  /*4350*/  MOV R55, R51 ;  /* 0x0000003300377202 */ /* 0x000fe40000000f00 */
[----:B------:R-:W-:Y:S02]  /*4360*/  MOV R54, R50 ;  /* 0x0000003200367202 */ /* 0x000fe40000000f00 */
[----:B----4-:R-:W-:Y:S02]  /*4370*/  MOV R50, R45 ;  /* 0x0000002d00327202 */ /* 0x010fe40000000f00 */
[----:B--2---:R-:W-:-:S02]  /*4380*/  MOV R51, R44 ;  /* 0x0000002c00337202 */ /* 0x004fc40000000f00 */
[----:B------:R-:W-:Y:S01]  /*4390*/  MOV R45, R41 ;  /* 0x00000029002d7202 */ /* 0x000fe20000000f00 */
[----:B------:R-:W-:Y:S01]  /*43a0*/  IMAD.MOV.U32 R41, RZ, RZ, R33 ;  /* 0x000000ffff297224 */ /* 0x000fe200078e0021 */
[----:B------:R-:W-:Y:S01]  /*43b0*/  MOV R44, R40 ;  /* 0x00000028002c7202 */ /* 0x000fe20000000f00 */
[----:B------:R-:W2:Y:S01]  /*43c0*/  LDL R33, [R1+0x138] ;  /* 0x0001380001217983 */ /* 0x000ea20000100800 */
[----:B------:R-:W-:-:S03]  /*43d0*/  MOV R40, R32 ;  /* 0x0000002000287202 */ /* 0x000fc60000000f00 */
[----:B------:R-:W4:Y:S01]  /*43e0*/  LDL R32, [R1+0x13c] ;  /* 0x00013c0001207983 */ /* 0x000f220000100800 */
        /* <DEDUP_REMOVED lines=10> */
[----:B------:R-:W4:Y:S04]  /*4490*/  LDL R35, [R1+0x130] ;  /* 0x0001300001237983 */ /* 0x000f280000100800 */
[----:B------:R-:W4:Y:S01]  /*44a0*/  LDL R34, [R1+0x134] ;  /* 0x0001340001227983 */ /* 0x000f220000100800 */
[----:B------:R-:W-:Y:S01]  /*44b0*/  @P1 IMAD.WIDE.U32 R30, R2, 0x20, R10 ;  /* 0x00000020021e1825 */ /* 0x000fe200078e000a */
[----:B------:R-:W-:Y:S01]  /*44c0*/  ISETP.GE.U32.AND P3, PT, R0, 0x100, PT ;  /* 0x000001000000780c */ /* 0x000fe20003f66070 */
[----:B------:R-:W0:Y:S02]  /*44d0*/  LDC.64 R10, c[0x0][0x3d0] ;  /* 0x0000f400ff0a7b82 */ /* 0x000e240000000a00 */
[C---:B------:R-:W-:Y:S01]  /*44e0*/  @P1 IMAD.WIDE.U32 R26, R2.reuse, 0x20, R16 ;  /* 0x00000020021a1825 */ /* 0x040fe200078e0010 */
[----:B---3--:R3:W-:Y:S09]  /*44f0*/  @P1 STL.64 [R1+0x170], R60 ;  /* 0x0001703c01001387 */ /* 0x0087f20000100a00 */
[----:B------:R-:W1:Y:S01]  /*4500*/  @P3 LDC.64 R8, c[0x0][0x440] ;  /* 0x00011000ff083b82 */ /* 0x000e620000000a00 */
[----:B------:R0:W-:Y:S01]  /*4510*/  @P1 STL.64 [R1+0x178], R62 ;  /* 0x0001783e01001387 */ /* 0x0001e20000100a00 */
[----:B------:R-:W-:-:S02]  /*4520*/  @P1 IADD3 R2, PT, PT, R2, 0x20, RZ ;  /* 0x0000002002021810 */ /* 0x000fc40007ffe0ff */
[----:B------:R-:W-:Y:S01]  /*4530*/  ISETP.GE.U32.AND P0, PT, R0, 0x120, PT ;  /* 0x000001200000780c */ /* 0x000fe20003f06070 */
[----:B------:R1:W5:Y:S03]  /*4540*/  @P1 LD.E.128 R140, desc[UR6][R26.64] ;  /* 0x000000061a8c1980 */ /* 0x000366000c101d00 */
[----:B------:R-:W1:Y:S01]  /*4550*/  LDC.64 R16, c[0x0][0x3d8] ;  /* 0x0000f600ff107b82 */ /* 0x000e620000000a00 */
[----:B---3--:R-:W-:Y:S01]  /*4560*/  MOV R60, R59 ;  /* 0x0000003b003c7202 */ /* 0x008fe20000000f00 */
[----:B------:R3:W5:Y:S01]  /*4570*/  @P1 LD.E.128 R144, desc[UR6][R26.64+0x10] ;  /* 0x000010061a901980 */ /* 0x000762000c101d00 */
[----:B------:R-:W-:Y:S02]  /*4580*/  MOV R61, R58 ;  /* 0x0000003a003d7202 */ /* 0x000fe40000000f00 */
[----:B0-----:R-:W-:Y:S02]  /*4590*/  MOV R62, R57 ;  /* 0x00000039003e7202 */ /* 0x001fe40000000f00 */
[----:B------:R-:W-:Y:S01]  /*45a0*/  MOV R63, R56 ;  /* 0x00000038003f7202 */ /* 0x000fe20000000f00 */
[----:B------:R-:W-:Y:S01]  /*45b0*/  @P2 IMAD.WIDE.U32 R4, R2, 0x20, R4 ;  /* 0x0000002002042825 */ /* 0x000fe200078e0004 */
[----:B------:R-:W0:Y:S04]  /*45c0*/  @P0 LDC.64 R22, c[0x0][0x440] ;  /* 0x00011000ff160b82 */ /* 0x000e280000000a00 */
[----:B------:R-:W3:Y:S01]  /*45d0*/  @P1 LDG.E.128 R60, desc[UR6][R30.64] ;  /* 0x000000061e3c1981 */ /* 0x000ee2000c1e1d00 */
[----:B------:R-:W-:-:S02]  /*45e0*/  MOV R59, R55 ;  /* 0x00000037003b7202 */ /* 0x000fc40000000f00 */
[----:B------:R-:W-:Y:S01]  /*45f0*/  MOV R58, R54 ;  /* 0x00000036003a7202 */ /* 0x000fe20000000f00 */
[----:B------:R-:W-:Y:S01]  /*4600*/  IMAD.MOV.U32 R54, RZ, RZ, R45 ;  /* 0x000000ffff367224 */ /* 0x000fe200078e002d */
[----:B------:R-:W-:Y:S02]  /*4610*/  MOV R55, R44 ;  /* 0x0000002c00377202 */ /* 0x000fe40000000f00 */
[----:B------:R-:W-:Y:S02]  /*4620*/  MOV R45, R41 ;  /* 0x00000029002d7202 */ /* 0x000fe40000000f00 */
[----:B------:R-:W-:Y:S02]  /*4630*/  MOV R44, R40 ;  /* 0x00000028002c7202 */ /* 0x000fe40000000f00 */
[----:B--2---:R-:W-:Y:S02]  /*4640*/  MOV R41, R33 ;  /* 0x0000002100297202 */ /* 0x004fe40000000f00 */
[----:B----4-:R-:W-:Y:S01]  /*4650*/  MOV R40, R32 ;  /* 0x0000002000287202 */ /* 0x010fe20000000f00 */
[----:B------:R-:W2:Y:S04]  /*4660*/  LDL R33, [R1+0x148] ;  /* 0x0001480001217983 */ /* 0x000ea80000100800 */
[----:B------:R-:W4:Y:S01]  /*4670*/  LDL R32, [R1+0x14c] ;  /* 0x00014c0001207983 */ /* 0x000f220000100800 */
        /* <DEDUP_REMOVED lines=8> */
[----:B------:R-:W4:Y:S04]  /*4700*/  LDL R35, [R1+0x140] ;  /* 0x0001400001237983 */ /* 0x000f280000100800 */
[----:B------:R-:W4:Y:S04]  /*4710*/  LDL R34, [R1+0x144] ;  /* 0x0001440001227983 */ /* 0x000f280000100800 */
[----:B---3--:R3:W-:Y:S04]  /*4720*/  @P1 STL.64 [R1+0x160], R60 ;  /* 0x0001603c01001387 */ /* 0x0087e80000100a00 */
[----:B------:R1:W-:Y:S01]  /*4730*/  @P1 STL.64 [R1+0x168], R62 ;  /* 0x0001683e01001387 */ /* 0x0003e20000100a00 */
[----:B---3--:R-:W-:Y:S01]  /*4740*/  MOV R60, R59 ;  /* 0x0000003b003c7202 */ /* 0x008fe20000000f00 */
[----:B------:R-:W-:Y:S01]  /*4750*/  IMAD.MOV.U32 R61, RZ, RZ, R58 ;  /* 0x000000ffff3d7224 */ /* 0x000fe200078e003a */
[----:B-1----:R-:W-:-:S02]  /*4760*/  MOV R62, R57 ;  /* 0x00000039003e7202 */ /* 0x002fc40000000f00 */
[----:B------:R-:W-:-:S06]  /*4770*/  MOV R63, R56 ;  /* 0x00000038003f7202 */ /* 0x000fcc0000000f00 */
[----:B------:R-:W3:Y:S01]  /*4780*/  @P1 LDG.E.128 R60, desc[UR6][R30.64+0x10] ;  /* 0x000010061e3c1981 */ /* 0x000ee2000c1e1d00 */
[----:B------:R-:W-:Y:S02]  /*4790*/  MOV R57, R45 ;  /* 0x0000002d00397202 */ /* 0x000fe40000000f00 */
        /* <DEDUP_REMOVED lines=10> */
[----:B------:R-:W-:Y:S01]  /*4840*/  MOV R46, R42 ;  /* 0x0000002a002e7202 */ /* 0x000fe20000000f00 */
[----:B------:R-:W-:Y:S01]  /*4850*/  IMAD.MOV.U32 R42, RZ, RZ, R34 ;  /* 0x000000ffff2a7224 */ /* 0x000fe200078e0022 */
[----:B------:R-:W-:Y:S02]  /*4860*/  MOV R43, R35 ;  /* 0x00000023002b7202 */ /* 0x000fe40000000f00 */
[----:B------:R-:W-:Y:S02]  /*4870*/  MOV R35, R13 ;  /* 0x0000000d00237202 */ /* 0x000fe40000000f00 */
[----:B------:R-:W-:Y:S01]  /*4880*/  MOV R34, R3 ;  /* 0x0000000300227202 */ /* 0x000fe20000000f00 */
[----:B------:R-:W4:Y:S01]  /*4890*/  LDL R13, [R1+0xf0] ;  /* 0x0000f000010d7983 */ /* 0x000f220000100800 */
[----:B------:R-:W-:-:S03]  /*48a0*/  MOV R101, R58 ;  /* 0x0000003a00657202 */ /* 0x000fc60000000f00 */
[----:B------:R-:W4:Y:S04]  /*48b0*/  LDL R3, [R1+0xf4] ;  /* 0x0000f40001037983 */ /* 0x000f280000100800 */
[----:B------:R1:W4:Y:S01]  /*48c0*/  LDL R58, [R1+0xf8] ;  /* 0x0000f800013a7983 */ /* 0x0003220000100800 */
[----:B------:R-:W-:Y:S01]  /*48d0*/  MOV R100, R59 ;  /* 0x0000003b00647202 */ /* 0x000fe20000000f00 */
[----:B------:R-:W-:Y:S01]  /*48e0*/  IMAD.MOV.U32 R111, RZ, RZ, R44 ;  /* 0x000000ffff6f7224 */ /* 0x000fe200078e002c */
[----:B------:R-:W-:Y:S02]  /*48f0*/  MOV R108, R47 ;  /* 0x0000002f006c7202 */ /* 0x000fe40000000f00 */
[----:B------:R-:W-:Y:S02]  /*4900*/  MOV R109, R46 ;  /* 0x0000002e006d7202 */ /* 0x000fe40000000f00 */
[----:B------:R-:W-:-:S02]  /*4910*/  MOV R110, R45 ;  /* 0x0000002d006e7202 */ /* 0x000fc40000000f00 */
[----:B------:R-:W-:Y:S02]  /*4920*/  MOV R112, R43 ;  /* 0x0000002b00707202 */ /* 0x000fe40000000f00 */
[----:B------:R-:W-:Y:S02]  /*4930*/  MOV R113, R42 ;  /* 0x0000002a00717202 */ /* 0x000fe40000000f00 */
[----:B------:R-:W-:Y:S01]  /*4940*/  MOV R114, R41 ;  /* 0x0000002900727202 */ /* 0x000fe20000000f00 */
[C---:B------:R-:W-:Y:S01]  /*4950*/  @P2 IMAD.WIDE.U32 R14, R2.reuse, 0x20, R14 ;  /* 0x00000020020e2825 */ /* 0x040fe200078e000e */
[----:B------:R-:W-:Y:S01]  /*4960*/  MOV R115, R40 ;  /* 0x0000002800737202 */ /* 0x000fe20000000f00 */
[----:B------:R-:W4:Y:S01]  /*4970*/  @P2 LDG.E.128 R108, desc[UR6][R4.64+0x10] ;  /* 0x00001006046c2981 */ /* 0x000f22000c1e1d00 */
[----:B------:R-:W-:Y:S02]  /*4980*/  MOV R104, R35 ;  /* 0x0000002300687202 */ /* 0x000fe40000000f00 */
[----:B------:R-:W-:Y:S01]  /*4990*/  MOV R105, R34 ;  /* 0x0000002200697202 */ /* 0x000fe20000000f00 */
[----:B------:R-:W-:Y:S01]  /*49a0*/  @P2 IMAD.WIDE.U32 R6, R2, 0x20, R6 ;  /* 0x0000002002062825 */ /* 0x000fe200078e0006 */
[----:B---3--:R3:W-:Y:S04]  /*49b0*/  @P1 STL.64 [R1+0x150], R60 ;  /* 0x0001503c01001387 */ /* 0x0087e80000100a00 */
[----:B------:R0:W-:Y:S04]  /*49c0*/  @P1 STL.64 [R1+0x158], R62 ;  /* 0x0001583e01001387 */ /* 0x0001e80000100a00 */
[----:B------:R1:W4:Y:S04]  /*49d0*/  LDL R59, [R1+0xfc] ;  /* 0x0000fc00013b7983 */ /* 0x0003280000100800 */
[----:B---3--:R1:W3:Y:S04]  /*49e0*/  LDL R60, [R1+0x100] ;  /* 0x00010000013c7983 */ /* 0x0082e80000100800 */
[----:B------:R1:W3:Y:S04]  /*49f0*/  LDL R61, [R1+0x104] ;  /* 0x00010400013d7983 */ /* 0x0002e80000100800 */
[----:B0-----:R1:W3:Y:S04]  /*4a00*/  LDL R62, [R1+0x108] ;  /* 0x00010800013e7983 */ /* 0x0012e80000100800 */
[----:B------:R1:W3:Y:S04]  /*4a10*/  LDL R63, [R1+0x10c] ;  /* 0x00010c00013f7983 */ /* 0x0002e80000100800 */
[----:B------:R1:W3:Y:S04]  /*4a20*/  LDL R44, [R1+0xc0] ;  /* 0x0000c000012c7983 */ /* 0x0002e80000100800 */
[----:B------:R1:W3:Y:S04]  /*4a30*/  LDL R45, [R1+0xc4] ;  /* 0x0000c400012d7983 */ /* 0x0002e80000100800 */
[----:B------:R1:W3:Y:S04]  /*4a40*/  LDL R46, [R1+0xc8] ;  /* 0x0000c800012e7983 */ /* 0x0002e80000100800 */
[----:B------:R1:W3:Y:S01]  /*4a50*/  LDL R47, [R1+0xcc] ;  /* 0x0000cc00012f7983 */ /* 0x0002e20000100800 */
[----:B--2---:R-:W-:-:S03]  /*4a60*/  MOV R106, R33 ;  /* 0x00000021006a7202 */ /* 0x004fc60000000f00 */
[----:B------:R1:W2:Y:S01]  /*4a70*/  LDL R40, [R1+0xb0] ;  /* 0x0000b00001287983 */ /* 0x0002a20000100800 */
[----:B----4-:R-:W-:-:S03]  /*4a80*/  MOV R107, R32 ;  /* 0x00000020006b7202 */ /* 0x010fc60000000f00 */
[----:B------:R1:W2:Y:S04]  /*4a90*/  LDL R41, [R1+0xb4] ;  /* 0x0000b40001297983 */ /* 0x0002a80000100800 */
[----:B------:R1:W2:Y:S04]  /*4aa0*/  LDL R42, [R1+0xb8] ;  /* 0x0000b800012a7983 */ /* 0x0002a80000100800 */
[----:B------:R1:W2:Y:S04]  /*4ab0*/  LDL R43, [R1+0xbc] ;  /* 0x0000bc00012b7983 */ /* 0x0002a80000100800 */
[----:B------:R1:W4:Y:S04]  /*4ac0*/  LDL R32, [R1+0x90] ;  /* 0x0000900001207983 */ /* 0x0003280000100800 */
[----:B------:R1:W4:Y:S04]  /*4ad0*/  LDL R33, [R1+0x94] ;  /* 0x0000940001217983 */ /* 0x0003280000100800 */
[----:B------:R1:W4:Y:S04]  /*4ae0*/  LDL R34, [R1+0x98] ;  /* 0x0000980001227983 */ /* 0x0003280000100800 */
[----:B------:R1:W4:Y:S01]  /*4af0*/  LDL R35, [R1+0x9c] ;  /* 0x00009c0001237983 */ /* 0x0003220000100800 */
[----:B------:R-:W-:-:S02]  /*4b00*/  @P2 IADD3 R2, PT, PT, R2, 0x20, RZ ;  /* 0x0000002002022810 */ /* 0x000fc40007ffe0ff */
[----:B------:R-:W-:Y:S01]  /*4b10*/  MOV R102, R57 ;  /* 0x0000003900667202 */ /* 0x000fe20000000f00 */
[----:B------:R-:W4:Y:S01]  /*4b20*/  @P2 LDG.E.128 R112, desc[UR6][R4.64] ;  /* 0x0000000604702981 */ /* 0x000f22000c1e1d00 */
[----:B------:R-:W-:Y:S01]  /*4b30*/  MOV R103, R56 ;  /* 0x0000003800677202 */ /* 0x000fe20000000f00 */
[C---:B------:R-:W-:Y:S01]  /*4b40*/  @P3 IMAD.WIDE.U32 R20, R2.reuse, 0x20, R20 ;  /* 0x0000002002143825 */ /* 0x040fe200078e0014 */
[----:B------:R-:W-:Y:S01]  /*4b50*/  MOV R56, R13 ;  /* 0x0000000d00387202 */ /* 0x000fe20000000f00 */
[----:B------:R-:W4:Y:S01]  /*4b60*/  @P2 LDG.E.128 R104, desc[UR6][R14.64] ;  /* 0x000000060e682981 */ /* 0x000f22000c1e1d00 */
[----:B------:R-:W-:Y:S01]  /*4b70*/  MOV R57, R3 ;  /* 0x0000000300397202 */ /* 0x000fe20000000f00 */
[C---:B------:R-:W-:Y:S02]  /*4b80*/  @P3 IMAD.WIDE.U32 R18, R2.reuse, 0x20, R18 ;  /* 0x0000002002123825 */ /* 0x040fe400078e0012 */
[----:B------:R-:W4:Y:S02]  /*4b90*/  @P2 LDG.E.128 R100, desc[UR6][R14.64+0x10] ;  /* 0x000010060e642981 */ /* 0x000f24000c1e1d00 */
[----:B------:R-:W-:-:S02]  /*4ba0*/  @P3 IMAD.WIDE.U32 R8, R2, 0x20, R8 ;  /* 0x0000002002083825 */ /* 0x000fc400078e0008 */
[----:B------:R-:W4:Y:S02]  /*4bb0*/  @P3 LDG.E.128 R52, desc[UR6][R18.64] ;  /* 0x0000000612343981 */ /* 0x000f24000c1e1d00 */
[----:B------:R-:W-:Y:S02]  /*4bc0*/  @P3 VIADD R2, R2, 0x20 ;  /* 0x0000002002023836 */ /* 0x000fe40000000000 */
[----:B------:R-:W4:Y:S02]  /*4bd0*/  @P3 LDG.E.128 R48, desc[UR6][R18.64+0x10] ;  /* 0x0000100612303981 */ /* 0x000f24000c1e1d00 */
[C---:B------:R-:W-:Y:S02]  /*4be0*/  @P0 IMAD.WIDE.U32 R10, R2.reuse, 0x20, R10 ;  /* 0x00000020020a0825 */ /* 0x040fe400078e000a */
[----:B------:R1:W5:Y:S02]  /*4bf0*/  @P2 LD.E.128 R148, desc[UR6][R6.64] ;  /* 0x0000000606942980 */ /* 0x000364000c101d00 */
[----:B------:R-:W-:-:S02]  /*4c00*/  @P0 IMAD.WIDE.U32 R16, R2, 0x20, R16 ;  /* 0x0000002002100825 */ /* 0x000fc400078e0010 */
[----:B------:R1:W5:Y:S04]  /*4c10*/  @P2 LD.E.128 R152, desc[UR6][R6.64+0x10] ;  /* 0x0000100606982980 */ /* 0x000368000c101d00 */
[----:B------:R-:W4:Y:S01]  /*4c20*/  @P0 LDG.E.128 R36, desc[UR6][R16.64] ;  /* 0x0000000610240981 */ /* 0x000f22000c1e1d00 */
[----:B------:R-:W-:-:S03]  /*4c30*/  @P0 IMAD.WIDE.U32 R22, R2, 0x20, R22 ;  /* 0x0000002002160825 */ /* 0x000fc600078e0016 */
[----:B------:R1:W5:Y:S04]  /*4c40*/  @P3 LD.E.128 R156, desc[UR6][R8.64] ;  /* 0x00000006089c3980 */ /* 0x000368000c101d00 */
[----:B------:R1:W5:Y:S04]  /*4c50*/  @P3 LD.E.128 R160, desc[UR6][R8.64+0x10] ;  /* 0x0000100608a03980 */ /* 0x000368000c101d00 */
[----:B------:R1:W5:Y:S04]  /*4c60*/  @P0 LD.E.128 R164, desc[UR6][R22.64] ;  /* 0x0000000616a40980 */ /* 0x000368000c101d00 */
[----:B------:R1:W5:Y:S04]  /*4c70*/  @P0 LD.E.128 R168, desc[UR6][R22.64+0x10] ;  /* 0x0000100616a80980 */ /* 0x000368000c101d00 */
[----:B------:R-:W4:Y:S04]  /*4c80*/  @P3 LDG.E.128 R56, desc[UR6][R20.64+0x10] ;  /* 0x0000100614383981 */ /* 0x000f28000c1e1d00 */
[----:B---3--:R-:W3:Y:S04]  /*4c90*/  @P3 LDG.E.128 R60, desc[UR6][R20.64] ;  /* 0x00000006143c3981 */ /* 0x008ee8000c1e1d00 */
[----:B------:R-:W3:Y:S04]  /*4ca0*/  @P0 LDG.E.128 R44, desc[UR6][R10.64] ;  /* 0x000000060a2c0981 */ /* 0x000ee8000c1e1d00 */
[----:B--2---:R-:W2:Y:S04]  /*4cb0*/  @P0 LDG.E.128 R40, desc[UR6][R10.64+0x10] ;  /* 0x000010060a280981 */ /* 0x004ea8000c1e1d00 */
[----:B----4-:R-:W4:Y:S04]  /*4cc0*/  @P0 LDG.E.128 R32, desc[UR6][R16.64+0x10] ;  /* 0x0000100610200981 */ /* 0x010f28000c1e1d00 */
[----:B------:R1:W-:Y:S04]  /*4cd0*/  STL [R1+0xc], RZ ;  /* 0x00000cff01007387 */ /* 0x0003e80000100800 */
        /* <DEDUP_REMOVED lines=61> */
[----:B----4-:R1:W-:Y:S04]  /*50b0*/  @P0 STL.64 [R1+0x90], R32 ;  /* 0x0000902001000387 */ /* 0x0103e80000100a00 */
[----:B------:R1:W-:Y:S01]  /*50c0*/  @P0 STL.64 [R1+0x98], R34 ;  /* 0x0000982201000387 */ /* 0x0003e20000100a00 */
[----:B------:R-:W-:Y:S05]  /*50d0*/  @!P1 BRA `(.L_x_26933) ;  /* 0x0000007000909947 */ /* 0x000fea0003800000 */
[----:B-1----:R-:W0:Y:S08]  /*50e0*/  LDC.64 R6, c[0x0][0x440] ;  /* 0x00011000ff067b82 */ /* 0x002e300000000a00 */
        /* <DEDUP_REMOVED lines=70> */
.L_x_26931:
        /* <DEDUP_REMOVED lines=44> */
[----:B---3--:R-:W-:-:S02]  /*5810*/  MOV R36, R35 ;  /* 0x0000002300247202 */ /* 0x008fc40000000f00 */
[----:B----4-:R-:W-:Y:S02]  /*5820*/  MOV R37, R34 ;  /* 0x0000002200257202 */ /* 0x010fe40000000f00 */
[----:B0-----:R-:W-:Y:S02]  /*5830*/  MOV R38, R33 ;  /* 0x0000002100267202 */ /* 0x001fe40000000f00 */
        /* <DEDUP_REMOVED lines=16> */
[----:B------:R-:W-:Y:S01]  /*5940*/  MOV R26, R18 ;  /* 0x00000012001a7202 */ /* 0x000fe20000000f00 */
[----:B------:R-:W3:Y:S01]  /*5950*/  LDL R19, [R1+0x270] ;  /* 0x0002700001137983 */ /* 0x000ee20000100800 */
[----:B------:R-:W-:-:S02]  /*5960*/  MOV R25, R17 ;  /* 0x0000001100197202 */ /* 0x000fc40000000f00 */
[----:B------:R-:W-:Y:S01]  /*5970*/  MOV R24, R16 ;  /* 0x0000001000187202 */ /* 0x000fe20000000f00 */
[----:B------:R-:W4:Y:S04]  /*5980*/  LDL R18, [R1+0x274] ;  /* 0x0002740001127983 */ /* 0x000f280000100800 */
[----:B------:R-:W4:Y:S04]  /*5990*/  LDL R17, [R1+0x278] ;  /* 0x0002780001117983 */ /* 0x000f280000100800 */
[----:B------:R-:W4:Y:S01]  /*59a0*/  LDL R16, [R1+0x27c] ;  /* 0x00027c0001107983 */ /* 0x000f220000100800 */
[----:B0-----:R-:W-:-:S03]  /*59b0*/  @P5 IMAD.WIDE.U32 R4, R2, 0x20, R4 ;  /* 0x0000002002045825 */ /* 0x001fc600078e0004 */
[----:B--2---:R0:W-:Y:S04]  /*59c0*/  @P5 STL.64 [R1+0x2b0], R36 ;  /* 0x0002b02401005387 */ /* 0x0041e80000100a00 */
[----:B------:R1:W-:Y:S01]  /*59d0*/  @P5 STL.64 [R1+0x2b8], R38 ;  /* 0x0002b82601005387 */ /* 0x0003e20000100a00 */
[----:B0-----:R-:W-:Y:S02]  /*59e0*/  MOV R36, R35 ;  /* 0x0000002300247202 */ /* 0x001fe40000000f00 */
[----:B------:R-:W-:Y:S02]  /*59f0*/  MOV R37, R34 ;  /* 0x0000002200257202 */ /* 0x000fe40000000f00 */
[----:B-1----:R-:W-:Y:S02]  /*5a00*/  MOV R38, R33 ;  /* 0x0000002100267202 */ /* 0x002fe40000000f00 */
[----:B------:R-:W-:-:S06]  /*5a10*/  MOV R39, R32 ;  /* 0x0000002000277202 */ /* 0x000fcc0000000f00 */
[----:B------:R-:W2:Y:S01]  /*5a20*/  @P5 LDG.E.128 R36, desc[UR6][R4.64] ;  /* 0x0000000604245981 */ /* 0x000ea2000c1e1d00 */
        /* <DEDUP_REMOVED lines=8> */
[----:B---3--:R-:W-:Y:S02]  /*5ab0*/  MOV R27, R19 ;  /* 0x00000013001b7202 */ /* 0x008fe40000000f00 */
[----:B------:R-:W3:Y:S01]  /*5ac0*/  LDL R19, [R1+0x220] ;  /* 0x0002200001137983 */ /* 0x000ee20000100800 */
[----:B----4-:R-:W-:-:S03]  /*5ad0*/  MOV R26, R18 ;  /* 0x00000012001a7202 */ /* 0x010fc60000000f00 */
[----:B------:R-:W4:Y:S01]  /*5ae0*/  LDL R18, [R1+0x224] ;  /* 0x0002240001127983 */ /* 0x000f220000100800 */
[----:B------:R-:W-:-:S03]  /*5af0*/  MOV R25, R17 ;  /* 0x0000001100197202 */ /* 0x000fc60000000f00 */
[----:B------:R-:W4:Y:S01]  /*5b00*/  LDL R17, [R1+0x228] ;  /* 0x0002280001117983 */ /* 0x000f220000100800 */
[----:B------:R-:W-:-:S03]  /*5b10*/  MOV R24, R16 ;  /* 0x0000001000187202 */ /* 0x000fc60000000f00 */
        /* <DEDUP_REMOVED lines=14> */
[----:B------:R-:W-:Y:S02]  /*5c00*/  MOV R35, R31 ;  /* 0x0000001f00237202 */ /* 0x000fe40000000f00 */
[----:B------:R-:W-:Y:S02]  /*5c10*/  MOV R34, R30 ;  /* 0x0000001e00227202 */ /* 0x000fe40000000f00 */
[----:B------:R-:W-:-:S02]  /*5c20*/  MOV R33, R29 ;  /* 0x0000001d00217202 */ /* 0x000fc40000000f00 */
[----:B------:R-:W-:Y:S02]  /*5c30*/  MOV R32, R28 ;  /* 0x0000001c00207202 */ /* 0x000fe40000000f00 */
[----:B------:R-:W-:Y:S02]  /*5c40*/  MOV R31, R27 ;  /* 0x0000001b001f7202 */ /* 0x000fe40000000f00 */
[----:B------:R-:W-:Y:S02]  /*5c50*/  MOV R30, R26 ;  /* 0x0000001a001e7202 */ /* 0x000fe40000000f00 */
[----:B------:R-:W-:Y:S01]  /*5c60*/  MOV R29, R25 ;  /* 0x00000019001d7202 */ /* 0x000fe20000000f00 */
[----:B------:R-:W-:Y:S01]  /*5c70*/  IMAD.MOV.U32 R25, RZ, RZ, R13 ;  /* 0x000000ffff197224 */ /* 0x000fe200078e000d */
[----:B------:R-:W-:Y:S01]  /*5c80*/  MOV R28, R24 ;  /* 0x00000018001c7202 */ /* 0x000fe20000000f00 */
[----:B------:R-:W3:Y:S01]  /*5c90*/  LDL R13, [R1+0x258] ;  /* 0x00025800010d7983 */ /* 0x000ee20000100800 */
[----:B------:R-:W-:-:S02]  /*5ca0*/  MOV R27, R15 ;  /* 0x0000000f001b7202 */ /* 0x000fc40000000f00 */
[----:B------:R-:W-:Y:S01]  /*5cb0*/  MOV R26, R14 ;  /* 0x0000000e001a7202 */ /* 0x000fe20000000f00 */
[----:B------:R-:W4:Y:S01]  /*5cc0*/  LDL R15, [R1+0x250] ;  /* 0x00025000010f7983 */ /* 0x000f220000100800 */
[----:B------:R-:W-:Y:S02]  /*5cd0*/  MOV R24, R7 ;  /* 0x0000000700187202 */ /* 0x000fe40000000f00 */
[----:B------:R-:W-:Y:S01]  /*5ce0*/  @P5 LOP3.LUT R2, R2, 0x20, RZ, 0xfc, !PT ;  /* 0x0000002002025812 */ /* 0x000fe200078efcff */
        /* <DEDUP_REMOVED lines=23> */
[----:B------:R-:W3:Y:S01]  /*5e60*/  LDL R14, [R1+0x204] ;  /* 0x00020400010e7983 */ /* 0x000ee20000100800 */
[----:B------:R-:W-:-:S03]  /*5e70*/  MOV R24, R7 ;  /* 0x0000000700187202 */ /* 0x000fc60000000f00 */
[----:B------:R-:W4:Y:S04]  /*5e80*/  LDL R7, [R1+0x20c] ;  /* 0x00020c0001077983 */ /* 0x000f280000100800 */
[----:B--2---:R0:W-:Y:S04]  /*5e90*/  @P0 STL.64 [R1+0x280], R36 ;  /* 0x0002802401000387 */ /* 0x0041e80000100a00 */
[----:B------:R1:W-:Y:S01]  /*5ea0*/  @P0 STL.64 [R1+0x288], R38 ;  /* 0x0002882601000387 */ /* 0x0003e20000100a00 */
[----:B0-----:R-:W-:Y:S02]  /*5eb0*/  MOV R36, R35 ;  /* 0x0000002300247202 */ /* 0x001fe40000000f00 */
[----:B------:R-:W-:-:S02]  /*5ec0*/  MOV R37, R34 ;  /* 0x0000002200257202 */ /* 0x000fc40000000f00 */
[----:B-1----:R-:W-:Y:S02]  /*5ed0*/  MOV R38, R33 ;  /* 0x0000002100267202 */ /* 0x002fe40000000f00 */
        /* <DEDUP_REMOVED lines=10> */
[----:B------:R-:W-:Y:S02]  /*5f80*/  MOV R32, R28 ;  /* 0x0000001c00207202 */ /* 0x000fe40000000f00 */
        /* <DEDUP_REMOVED lines=28> */
[----:B---3--:R-:W-:Y:S02]  /*6150*/  MOV R27, R11 ;  /* 0x0000000b001b7202 */ /* 0x008fe40000000f00 */
        /* <DEDUP_REMOVED lines=33> */
[----:B------:R-:W4:Y:S01]  /*6370*/  LDL R18, [R1+0x214] ;  /* 0x0002140001127983 */ /* 0x000f220000100800 */
[----:B------:R-:W-:-:S03]  /*6380*/  @P0 IADD3 R2, PT, PT, R2, 0x20, RZ ;  /* 0x0000002002020810 */ /* 0x000fc60007ffe0ff */
        /* <DEDUP_REMOVED lines=43> */
[----:B------:R-:W-:Y:S01]  /*6640*/  MOV R30, R26 ;  /* 0x0000001a001e7202 */ /* 0x000fe20000000f00 */
[----:B------:R-:W-:Y:S01]  /*6650*/  IMAD.MOV.U32 R26, RZ, RZ, R14 ;  /* 0x000000ffff1a7224 */ /* 0x000fe200078e000e */
[----:B------:R-:W-:Y:S01]  /*6660*/  MOV R29, R25 ;  /* 0x00000019001d7202 */ /* 0x000fe20000000f00 */
[----:B------:R-:W3:Y:S01]  /*6670*/  LDL R14, [R1+0x1f4] ;  /* 0x0001f400010e7983 */ /* 0x000ee20000100800 */
[----:B------:R-:W-:Y:S02]  /*6680*/  MOV R28, R24 ;  /* 0x00000018001c7202 */ /* 0x000fe40000000f00 */
        /* <DEDUP_REMOVED lines=29> */
[----:B------:R-:W3:Y:S04]  /*6860*/  LDL R7, [R1+0x1ac] ;  /* 0x0001ac0001077983 */ /* 0x000ee80000100800 */
        /* <DEDUP_REMOVED lines=21> */
[----:B------:R-:W-:Y:S02]  /*69c0*/  MOV R27, R11 ;  /* 0x0000000b001b7202 */ /* 0x000fe40000000f00 */
[----:B------:R-:W-:Y:S01]  /*69d0*/  MOV R26, R10 ;  /* 0x0000000a001a7202 */ /* 0x000fe20000000f00 */
[----:B------:R-:W4:Y:S01]  /*69e0*/  LDL R11, [R1+0x1d0] ;  /* 0x0001d000010b7983 */ /* 0x000f220000100800 */
[----:B------:R-:W-:-:S02]  /*69f0*/  MOV R25, R9 ;  /* 0x0000000900197202 */ /* 0x000fc40000000f00 */
[----:B------:R-:W-:Y:S01]  /*6a00*/  MOV R24, R8 ;  /* 0x0000000800187202 */ /* 0x000fe20000000f00 */
[----:B------:R-:W3:Y:S01]  /*6a10*/  LDL R10, [R1+0x1d4] ;  /* 0x0001d400010a7983 */ /* 0x000ee20000100800 */
[----:B------:R-:W-:-:S03]  /*6a20*/  @P1 IADD3 R2, PT, PT, R2, 0x20, RZ ;  /* 0x0000002002021810 */ /* 0x000fc60007ffe0ff */
        /* <DEDUP_REMOVED lines=18> */
[----:B----4-:R-:W-:Y:S02]  /*6b50*/  MOV R27, R11 ;  /* 0x0000000b001b7202 */ /* 0x010fe40000000f00 */
[----:B------:R-:W4:Y:S01]  /*6b60*/  LDL R11, [R1+0x180] ;  /* 0x00018000010b7983 */ /* 0x000f220000100800 */
[----:B---3--:R-:W-:-:S03]  /*6b70*/  IMAD.MOV.U32 R26, RZ, RZ, R10 ;  /* 0x000000ffff1a7224 */ /* 0x008fc600078e000a */
[----:B------:R-:W3:Y:S01]  /*6b80*/  LDL R10, [R1+0x184] ;  /* 0x00018400010a7983 */ /* 0x000ee20000100800 */
        /* <DEDUP_REMOVED lines=58> */
[----:B0-----:R-:W-:Y:S01]  /*6f30*/  IMAD.MOV.U32 R36, RZ, RZ, R35 ;  /* 0x000000ffff247224 */ /* 0x001fe200078e0023 */
        /* <DEDUP_REMOVED lines=20> */
[----:B------:R-:W-:-:S02]  /*7080*/  MOV R26, R14 ;  /* 0x0000000e001a7202 */ /* 0x000fc40000000f00 */
        /* <DEDUP_REMOVED lines=68> */
[----:B------:R-:W-:Y:S02]  /*74d0*/  MOV R33, R29 ;  /* 0x0000001d00217202 */ /* 0x000fe40000000f00 */
[----:B------:R-:W-:Y:S01]  /*74e0*/  MOV R32, R28 ;  /* 0x0000001c00207202 */ /* 0x000fe20000000f00 */
[----:B------:R-:W-:Y:S01]  /*74f0*/  IMAD.MOV.U32 R28, RZ, RZ, R24 ;  /* 0x000000ffff1c7224 */ /* 0x000fe200078e0018 */
        /* <DEDUP_REMOVED lines=46> */
[----:B-1----:R-:W-:Y:S01]  /*77e0*/  MOV R38, R33 ;  /* 0x0000002100267202 */ /* 0x002fe20000000f00 */
[----:B------:R-:W-:-:S06]  /*77f0*/  IMAD.MOV.U32 R39, RZ, RZ, R32 ;  /* 0x000000ffff277224 */ /* 0x000fcc00078e0020 */
        /* <DEDUP_REMOVED lines=14> */
[----:B------:R-:W3:Y:S01]  /*78e0*/  LDL R17, [R1+0x108] ;  /* 0x0001080001117983 */ /* 0x000ee20000100800 */
[----:B------:R-:W-:-:S03]  /*78f0*/  IMAD.MOV.U32 R24, RZ, RZ, R16 ;  /* 0x000000ffff187224 */ /* 0x000fc600078e0010 */
        /* <DEDUP_REMOVED lines=26> */
[----:B------:R-:W3:Y:S04]  /*7aa0*/  LDL R14, [R1+0x134] ;  /* 0x00013400010e7983 */ /* 0x000ee80000100800 */
[----:B------:R-:W3:Y:S04]  /*7ab0*/  LDL R13, [R1+0x138] ;  /* 0x00013800010d7983 */ /* 0x000ee80000100800 */
[----:B------:R-:W3:Y:S01]  /*7ac0*/  LDL R7, [R1+0x13c] ;  /* 0x00013c0001077983 */ /* 0x000ee20000100800 */
        /* <DEDUP_REMOVED lines=16> */
[----:B----4-:R-:W-:Y:S02]  /*7bd0*/  MOV R27, R15 ;  /* 0x0000000f001b7202 */ /* 0x010fe40000000f00 */
[----:B------:R-:W4:Y:S01]  /*7be0*/  LDL R15, [R1+0xa0] ;  /* 0x0000a000010f7983 */ /* 0x000f220000100800 */
[----:B---3--:R-:W-:-:S03]  /*7bf0*/  MOV R26, R14 ;  /* 0x0000000e001a7202 */ /* 0x008fc60000000f00 */
[----:B------:R-:W3:Y:S01]  /*7c00*/  LDL R14, [R1+0xa4] ;  /* 0x0000a400010e7983 */ /* 0x000ee20000100800 */
[----:B------:R-:W-:-:S03]  /*7c10*/  MOV R25, R13 ;  /* 0x0000000d00197202 */ /* 0x000fc60000000f00 */
[----:B------:R-:W4:Y:S01]  /*7c20*/  LDL R13, [R1+0xa8] ;  /* 0x0000a800010d7983 */ /* 0x000f220000100800 */
        /* <DEDUP_REMOVED lines=24> */
[----:B------:R-:W4:Y:S01]  /*7db0*/  LDL R9, [R1+0x118] ;  /* 0x0001180001097983 */ /* 0x000f220000100800 */
[----:B------:R-:W-:-:S02]  /*7dc0*/  MOV R27, R11 ;  /* 0x0000000b001b7202 */ /* 0x000fc40000000f00 */
        /* <DEDUP_REMOVED lines=23> */
[----:B------:R-:W4:Y:S01]  /*7f40*/  LDL R9, [R1+0x94] ;  /* 0x0000940001097983 */ /* 0x000f220000100800 */
[----:B---3--:R-:W-:-:S03]  /*7f50*/  MOV R27, R11 ;  /* 0x0000000b001b7202 */ /* 0x008fc60000000f00 */
        /* <DEDUP_REMOVED lines=14> */
[----:B------:R-:W-:Y:S02]  /*8040*/  IMAD.MOV.U32 R34, RZ, RZ, R30 ;  /* 0x000000ffff227224 */ /* 0x000fe400078e001e */
        /* <DEDUP_REMOVED lines=56> */
[----:B------:R0:W2:Y:S01]  /*83d0*/  @P1 LDG.E.128 R36, desc[UR6][R4.64+0x10] ;  /* 0x0000100604241981 */ /* 0x0000a2000c1e1d00 */
[----:B------:R-:W-:Y:S02]  /*83e0*/  MOV R33, R29 ;  /* 0x0000001d00217202 */ /* 0x000fe40000000f00 */
[----:B------:R-:W-:Y:S02]  /*83f0*/  MOV R32, R28 ;  /* 0x0000001c00207202 */ /* 0x000fe40000000f00 */
[----:B------:R-:W-:Y:S02]  /*8400*/  MOV R35, R31 ;  /* 0x0000001f00237202 */ /* 0x000fe40000000f00 */
[----:B------:R-:W-:Y:S02]  /*8410*/  MOV R34, R30 ;  /* 0x0000001e00227202 */ /* 0x000fe40000000f00 */
[----:B------:R-:W-:Y:S01]  /*8420*/  MOV R29, R25 ;  /* 0x00000019001d7202 */ /* 0x000fe20000000f00 */
[----:B0-----:R-:W0:Y:S01]  /*8430*/  @P1 LDC.64 R4, c[0x0][0x440] ;  /* 0x00011000ff041b82 */ /* 0x001e220000000a00 */
[----:B------:R-:W-:-:S02]  /*8440*/  MOV R28, R24 ;  /* 0x00000018001c7202 */ /* 0x000fc40000000f00 */
[----:B------:R-:W-:Y:S02]  /*8450*/  MOV R31, R27 ;  /* 0x0000001b001f7202 */ /* 0x000fe40000000f00 */
[----:B------:R-:W-:Y:S01]  /*8460*/  MOV R30, R26 ;  /* 0x0000001a001e7202 */ /* 0x000fe20000000f00 */
[----:B------:R-:W-:Y:S01]  /*8470*/  IMAD.MOV.U32 R26, RZ, RZ, R22 ;  /* 0x000000ffff1a7224 */ /* 0x000fe200078e0016 */
[----:B------:R-:W-:Y:S02]  /*8480*/  MOV R25, R21 ;  /* 0x0000001500197202 */ /* 0x000fe40000000f00 */
[----:B------:R-:W-:Y:S02]  /*8490*/  MOV R24, R20 ;  /* 0x0000001400187202 */ /* 0x000fe40000000f00 */
[----:B------:R-:W-:Y:S02]  /*84a0*/  MOV R27, R23 ;  /* 0x00000017001b7202 */ /* 0x000fe40000000f00 */
[----:B---3--:R-:W-:-:S02]  /*84b0*/  MOV R22, R18 ;  /* 0x0000001200167202 */ /* 0x008fc40000000f00 */
[----:B------:R-:W-:Y:S02]  /*84c0*/  MOV R18, R13 ;  /* 0x0000000d00127202 */ /* 0x000fe40000000f00 */
[----:B------:R-:W3:Y:S01]  /*84d0*/  LDL R13, [R1+0xb8] ;  /* 0x0000b800010d7983 */ /* 0x000ee20000100800 */
[----:B----4-:R-:W-:Y:S02]  /*84e0*/  MOV R23, R19 ;  /* 0x0000001300177202 */ /* 0x010fe40000000f00 */
[----:B------:R-:W-:Y:S02]  /*84f0*/  MOV R19, R7 ;  /* 0x0000000700137202 */ /* 0x000fe40000000f00 */
[----:B------:R-:W-:Y:S01]  /*8500*/  MOV R21, R17 ;  /* 0x0000001100157202 */ /* 0x000fe20000000f00 */
[----:B------:R-:W4:Y:S01]  /*8510*/  LDL R7, [R1+0xbc] ;  /* 0x0000bc0001077983 */ /* 0x000f220000100800 */
[----:B------:R-:W-:Y:S02]  /*8520*/  MOV R17, R14 ;  /* 0x0000000e00117202 */ /* 0x000fe40000000f00 */
[----:B------:R-:W-:Y:S01]  /*8530*/  MOV R20, R16 ;  /* 0x0000001000147202 */ /* 0x000fe20000000f00 */
[----:B------:R-:W-:Y:S01]  /*8540*/  IMAD.MOV.U32 R14, RZ, RZ, R3 ;  /* 0x000000ffff0e7224 */ /* 0x000fe200078e0003 */
[----:B------:R-:W-:Y:S01]  /*8550*/  MOV R16, R15 ;  /* 0x0000000f00107202 */ /* 0x000fe20000000f00 */
[----:B------:R-:W4:Y:S01]  /*8560*/  LDL R3, [R1+0xc4] ;  /* 0x0000c40001037983 */ /* 0x000f220000100800 */
[----:B------:R-:W-:-:S03]  /*8570*/  MOV R15, R6 ;  /* 0x00000006000f7202 */ /* 0x000fc60000000f00 */
[----:B------:R-:W4:Y:S01]  /*8580*/  LDL R6, [R1+0xc0] ;  /* 0x0000c00001067983 */ /* 0x000f220000100800 */
[----:B------:R-:W-:Y:S02]  /*8590*/  MOV R44, R31 ;  /* 0x0000001f002c7202 */ /* 0x000fe40000000f00 */
[----:B------:R-:W-:Y:S01]  /*85a0*/  MOV R45, R30 ;  /* 0x0000001e002d7202 */ /* 0x000fe20000000f00 */
[----:B0-----:R-:W-:-:S05]  /*85b0*/  @P1 IMAD.WIDE.U32 R4, R2, 0x20, R4 ;  /* 0x0000002002041825 */ /* 0x001fca00078e0004 */
[----:B------:R-:W5:Y:S04]  /*85c0*/  @P1 LD.E.128 R148, desc[UR6][R4.64] ;  /* 0x0000000604941980 */ /* 0x000f68000c101d00 */
[----:B------:R0:W5:Y:S02]  /*85d0*/  @P1 LD.E.128 R152, desc[UR6][R4.64+0x10] ;  /* 0x0000100604981980 */ /* 0x000164000c101d00 */
[----:B0-----:R-:W0:Y:S01]  /*85e0*/  LDC.64 R4, c[0x0][0x3d0] ;  /* 0x0000f400ff047b82 */ /* 0x001e220000000a00 */
[----:B------:R-:W-:Y:S02]  /*85f0*/  ISETP.GE.U32.AND P0, PT, R0, 0x100, PT ;  /* 0x000001000000780c */ /* 0x000fe40003f06070 */
[----:B------:R-:W-:Y:S02]  /*8600*/  @P1 IADD3 R2, PT, PT, R2, 0x20, RZ ;  /* 0x0000002002021810 */ /* 0x000fe40007ffe0ff */
[----:B------:R-:W-:-:S02]  /*8610*/  MOV R40, R35 ;  /* 0x0000002300287202 */ /* 0x000fc40000000f00 */
[----:B------:R-:W-:Y:S02]  /*8620*/  MOV R41, R34 ;  /* 0x0000002200297202 */ /* 0x000fe40000000f00 */
[----:B------:R-:W-:Y:S02]  /*8630*/  MOV R42, R33 ;  /* 0x00000021002a7202 */ /* 0x000fe40000000f00 */
[----:B------:R-:W-:Y:S02]  /*8640*/  MOV R43, R32 ;  /* 0x00000020002b7202 */ /* 0x000fe40000000f00 */
[----:B------:R-:W-:Y:S02]  /*8650*/  MOV R46, R29 ;  /* 0x0000001d002e7202 */ /* 0x000fe40000000f00 */
[----:B------:R-:W-:Y:S01]  /*8660*/  MOV R47, R28 ;  /* 0x0000001c002f7202 */ /* 0x000fe20000000f00 */
        /* <DEDUP_REMOVED lines=8> */
[----:B-1----:R-:W-:-:S02]  /*86f0*/  MOV R36, R23 ;  /* 0x0000001700247202 */ /* 0x002fc40000000f00 */
[----:B------:R-:W-:Y:S01]  /*8700*/  MOV R37, R22 ;  /* 0x0000001600257202 */ /* 0x000fe20000000f00 */
[----:B------:R-:W4:Y:S01]  /*8710*/  LDL R23, [R1+0xc] ;  /* 0x00000c0001177983 */ /* 0x000f220000100800 */
[----:B--2---:R-:W-:Y:S02]  /*8720*/  MOV R38, R21 ;  /* 0x0000001500267202 */ /* 0x004fe40000000f00 */
[----:B------:R-:W-:Y:S01]  /*8730*/  MOV R39, R20 ;  /* 0x0000001400277202 */ /* 0x000fe20000000f00 */
[----:B------:R-:W2:Y:S04]  /*8740*/  LDL R21, [R1+0x4] ;  /* 0x0000040001157983 */ /* 0x000ea80000100800 */
[----:B------:R-:W2:Y:S04]  /*8750*/  LDL R20, [R1] ;  /* 0x0000000001147983 */ /* 0x000ea80000100800 */
[----:B------:R-:W2:Y:S01]  /*8760*/  LDL R22, [R1+0x8] ;  /* 0x0000080001167983 */ /* 0x000ea20000100800 */
[----:B0-----:R-:W-:-:S05]  /*8770*/  @P0 IMAD.WIDE.U32 R4, R2, 0x20, R4 ;  /* 0x0000002002040825 */ /* 0x001fca00078e0004 */
[----:B------:R-:W5:Y:S04]  /*8780*/  @P0 LD.E.128 R232, desc[UR6][R4.64] ;  /* 0x0000000604e80980 */ /* 0x000f68000c101d00 */
[----:B------:R0:W5:Y:S02]  /*8790*/  @P0 LD.E.128 R236, desc[UR6][R4.64+0x10] ;  /* 0x0000100604ec0980 */ /* 0x000164000c101d00 */
[----:B0-----:R-:W0:Y:S01]  /*87a0*/  LDC.64 R4, c[0x0][0x3d8] ;  /* 0x0000f600ff047b82 */ /* 0x001e220000000a00 */
[----:B------:R-:W-:Y:S01]  /*87b0*/  MOV R32, R27 ;  /* 0x0000001b00207202 */ /* 0x000fe20000000f00 */
[----:B------:R-:W-:Y:S01]  /*87c0*/  IMAD.MOV.U32 R35, RZ, RZ, R24 ;  /* 0x000000ffff237224 */ /* 0x000fe200078e0018 */
[----:B------:R-:W-:Y:S02]  /*87d0*/  MOV R33, R26 ;  /* 0x0000001a00217202 */ /* 0x000fe40000000f00 */
        /* <DEDUP_REMOVED lines=11> */
[----:B------:R-:W-:Y:S02]  /*8890*/  MOV R24, R15 ;  /* 0x0000000f00187202 */ /* 0x000fe40000000f00 */
[----:B------:R-:W-:-:S02]  /*88a0*/  MOV R25, R14 ;  /* 0x0000000e00197202 */ /* 0x000fc40000000f00 */
[----:B---3--:R-:W-:Y:S02]  /*88b0*/  MOV R26, R13 ;  /* 0x0000000d001a7202 */ /* 0x008fe40000000f00 */
[----:B----4-:R-:W-:Y:S02]  /*88c0*/  MOV R27, R7 ;  /* 0x00000007001b7202 */ /* 0x010fe40000000f00 */
[----:B------:R-:W-:Y:S02]  /*88d0*/  MOV R28, R6 ;  /* 0x00000006001c7202 */ /* 0x000fe40000000f00 */
        /* <DEDUP_REMOVED lines=24> */
[----:B------:R-:W-:-:S02]  /*8a60*/  ISETP.GE.U32.AND P0, PT, R0, 0x140, PT ;  /* 0x000001400000780c */ /* 0x000fc40003f06070 */
[----:B------:R-:W-:Y:S01]  /*8a70*/  @P1 IADD3 R2, PT, PT, R2, 0x20, RZ ;  /* 0x0000002002021810 */ /* 0x000fe20007ffe0ff */
        /* <DEDUP_REMOVED lines=44> */
.L_x_26934:
        /* <DEDUP_REMOVED lines=52> */
[----:B---3--:R-:W-:-:S02]  /*9080*/  MOV R52, R49 ;  /* 0x0000003100347202 */ /* 0x008fc40000000f00 */
[----:B------:R-:W-:Y:S02]  /*9090*/  MOV R53, R48 ;  /* 0x0000003000357202 */ /* 0x000fe40000000f00 */
[----:B----4-:R-:W-:Y:S02]  /*90a0*/  MOV R54, R47 ;  /* 0x0000002f00367202 */ /* 0x010fe40000000f00 */
        /* <DEDUP_REMOVED lines=22> */
[----:B------:R-:W-:-:S03]  /*9210*/  MOV R56, R49 ;  /* 0x0000003100387202 */ /* 0x000fc60000000f00 */
[----:B------:R-:W3:Y:S01]  /*9220*/  LDL R3, [R1+0xc] ;  /* 0x00000c0001037983 */ /* 0x000ee20000100800 */
[----:B------:R-:W-:-:S03]  /*9230*/  MOV R57, R48 ;  /* 0x0000003000397202 */ /* 0x000fc60000000f00 */
[----:B------:R-:W3:Y:S01]  /*9240*/  LDL R13, [R1+0x8] ;  /* 0x00000800010d7983 */ /* 0x000ee20000100800 */
[----:B------:R-:W-:Y:S01]  /*9250*/  IMAD.MOV.U32 R58, RZ, RZ, R47 ;  /* 0x000000ffff3a7224 */ /* 0x000fe200078e002f */
[----:B------:R-:W-:Y:S02]  /*9260*/  MOV R59, R46 ;  /* 0x0000002e003b7202 */ /* 0x000fe40000000f00 */
[----:B------:R-:W-:Y:S02]  /*9270*/  MOV R47, R31 ;  /* 0x0000001f002f7202 */ /* 0x000fe40000000f00 */
[----:B------:R-:W-:Y:S01]  /*9280*/  MOV R46, R30 ;  /* 0x0000001e002e7202 */ /* 0x000fe20000000f00 */
[----:B--2---:R2:W-:Y:S02]  /*9290*/  @P5 STL.64 [R1+0x2b0], R52 ;  /* 0x0002b03401005387 */ /* 0x0045e40000100a00 */
[----:B--2---:R-:W-:Y:S02]  /*92a0*/  MOV R53, R45 ;  /* 0x0000002d00357202 */ /* 0x004fe40000000f00 */
[----:B------:R-:W-:-:S02]  /*92b0*/  MOV R52, R44 ;  /* 0x0000002c00347202 */ /* 0x000fc40000000f00 */
[----:B------:R-:W-:Y:S02]  /*92c0*/  MOV R45, R25 ;  /* 0x00000019002d7202 */ /* 0x000fe40000000f00 */
[----:B------:R-:W-:Y:S01]  /*92d0*/  MOV R44, R24 ;  /* 0x00000018002c7202 */ /* 0x000fe20000000f00 */
[----:B-1----:R-:W-:Y:S01]  /*92e0*/  @P5 IMAD.WIDE.U32 R24, R2, 0x20, R18 ;  /* 0x0000002002185825 */ /* 0x002fe200078e0012 */
[----:B------:R-:W-:Y:S01]  /*92f0*/  @P5 STL.64 [R1+0x2b8], R54 ;  /* 0x0002b83601005387 */ /* 0x000fe20000100a00 */
[----:B------:R-:W-:Y:S01]  /*9300*/  MOV R51, R43 ;  /* 0x0000002b00337202 */ /* 0x000fe20000000f00 */
[----:B------:R-:W1:Y:S02]  /*9310*/  LDC.64 R18, c[0x0][0x3d0] ;  /* 0x0000f400ff127b82 */ /* 0x000e640000000a00 */
[----:B------:R-:W2:Y:S04]  /*9320*/  @P5 LDG.E.128 R56, desc[UR6][R24.64] ;  /* 0x0000000618385981 */ /* 0x000ea8000c1e1d00 */
[----:B------:R-:W2:Y:S04]  /*9330*/  LDL R31, [R1+0x268] ;  /* 0x00026800011f7983 */ /* 0x000ea80000100800 */
[----:B------:R-:W2:Y:S01]  /*9340*/  LDL R30, [R1+0x26c] ;  /* 0x00026c00011e7983 */ /* 0x000ea20000100800 */
[----:B------:R-:W-:Y:S01]  /*9350*/  MOV R50, R42 ;  /* 0x0000002a00327202 */ /* 0x000fe20000000f00 */
[----:B----4-:R-:W-:Y:S01]  /*9360*/  IMAD.MOV.U32 R42, RZ, RZ, R20 ;  /* 0x000000ffff2a7224 */ /* 0x010fe200078e0014 */
[----:B------:R-:W-:-:S02]  /*9370*/  MOV R49, R41 ;  /* 0x0000002900317202 */ /* 0x000fc40000000f00 */
[----:B------:R-:W-:Y:S01]  /*9380*/  MOV R48, R40 ;  /* 0x0000002800307202 */ /* 0x000fe20000000f00 */
[----:B------:R-:W4:Y:S01]  /*9390*/  LDL R41, [R1+0x260] ;  /* 0x0002600001297983 */ /* 0x000f220000100800 */
[----:B---3--:R-:W-:Y:S02]  /*93a0*/  MOV R43, R21 ;  /* 0x00000015002b7202 */ /* 0x008fe40000000f00 */
[----:B------:R-:W-:Y:S01]  /*93b0*/  @P5 LOP3.LUT R2, R2, 0x20, RZ, 0xfc, !PT ;  /* 0x0000002002025812 */ /* 0x000fe200078efcff */
[----:B------:R-:W3:Y:S01]  /*93c0*/  LDL R40, [R1+0x264] ;  /* 0x0002640001287983 */ /* 0x000ee20000100800 */
[----:B------:R-:W1:Y:S03]  /*93d0*/  @P2 LDC.64 R20, c[0x0][0x438] ;  /* 0x00010e00ff142b82 */ /* 0x000e660000000a00 */
[----:B--2---:R-:W-:Y:S04]  /*93e0*/  @P5 STL.64 [R1+0x2a0], R56 ;  /* 0x0002a03801005387 */ /* 0x004fe80000100a00 */
[----:B------:R2:W-:Y:S02]  /*93f0*/  @P5 STL.64 [R1+0x2a8], R58 ;  /* 0x0002a83a01005387 */ /* 0x0005e40000100a00 */
[----:B--2---:R-:W-:-:S02]  /*9400*/  MOV R58, R51 ;  /* 0x00000033003a7202 */ /* 0x004fc40000000f00 */
        /* <DEDUP_REMOVED lines=9> */
[----:B------:R-:W2:Y:S04]  /*94a0*/  LDL R27, [R1+0x248] ;  /* 0x00024800011b7983 */ /* 0x000ea80000100800 */
[----:B------:R-:W2:Y:S01]  /*94b0*/  LDL R26, [R1+0x24c] ;  /* 0x00024c00011a7983 */ /* 0x000ea20000100800 */
[----:B------:R-:W-:-:S02]  /*94c0*/  MOV R56, R53 ;  /* 0x0000003500387202 */ /* 0x000fc40000000f00 */
[----:B------:R-:W-:Y:S02]  /*94d0*/  MOV R57, R52 ;  /* 0x0000003400397202 */ /* 0x000fe40000000f00 */
[----:B------:R-:W-:Y:S02]  /*94e0*/  MOV R53, R49 ;  /* 0x0000003100357202 */ /* 0x000fe40000000f00 */
[----:B------:R-:W-:Y:S02]  /*94f0*/  MOV R52, R48 ;  /* 0x0000003000347202 */ /* 0x000fe40000000f00 */
[----:B------:R-:W-:Y:S01]  /*9500*/  MOV R49, R45 ;  /* 0x0000002d00317202 */ /* 0x000fe20000000f00 */
[----:B----4-:R-:W-:Y:S01]  /*9510*/  IMAD.MOV.U32 R45, RZ, RZ, R41 ;  /* 0x000000ffff2d7224 */ /* 0x010fe200078e0029 */
[----:B------:R-:W-:Y:S01]  /*9520*/  MOV R48, R44 ;  /* 0x0000002c00307202 */ /* 0x000fe20000000f00 */
[----:B------:R-:W4:Y:S01]  /*9530*/  @P5 LDG.E.128 R56, desc[UR6][R24.64+0x10] ;  /* 0x0000100618385981 */ /* 0x000f22000c1e1d00 */
[----:B---3--:R-:W-:-:S02]  /*9540*/  MOV R44, R40 ;  /* 0x00000028002c7202 */ /* 0x008fc40000000f00 */
[----:B------:R-:W-:Y:S02]  /*9550*/  MOV R55, R45 ;  /* 0x0000002d00377202 */ /* 0x000fe40000000f00 */
[----:B------:R-:W-:Y:S02]  /*9560*/  MOV R54, R44 ;  /* 0x0000002c00367202 */ /* 0x000fe40000000f00 */
[----:B------:R-:W-:Y:S02]  /*9570*/  MOV R60, R53 ;  /* 0x00000035003c7202 */ /* 0x000fe40000000f00 */
[----:B------:R-:W-:Y:S02]  /*9580*/  MOV R61, R52 ;  /* 0x00000034003d7202 */ /* 0x000fe40000000f00 */
[----:B------:R-:W-:Y:S02]  /*9590*/  MOV R62, R51 ;  /* 0x00000033003e7202 */ /* 0x000fe40000000f00 */
[----:B------:R-:W-:Y:S01]  /*95a0*/  MOV R63, R50 ;  /* 0x00000032003f7202 */ /* 0x000fe20000000f00 */
[----:B--2---:R-:W-:Y:S01]  /*95b0*/  IMAD.MOV.U32 R45, RZ, RZ, R27 ;  /* 0x000000ffff2d7224 */ /* 0x004fe200078e001b */
[----:B------:R-:W-:Y:S01]  /*95c0*/  MOV R44, R26 ;  /* 0x0000001a002c7202 */ /* 0x000fe20000000f00 */
[----:B------:R-:W-:Y:S01]  /*95d0*/  @P1 IMAD.WIDE.U32 R26, R2, 0x20, R4 ;  /* 0x00000020021a1825 */ /* 0x000fe200078e0004 */
[----:B------:R-:W-:Y:S01]  /*95e0*/  MOV R41, R29 ;  /* 0x0000001d00297202 */ /* 0x000fe20000000f00 */
[----:B------:R-:W2:Y:S01]  /*95f0*/  LDC.64 R4, c[0x0][0x3d8] ;  /* 0x0000f600ff047b82 */ /* 0x000ea20000000a00 */
[----:B------:R-:W-:Y:S01]  /*9600*/  MOV R40, R28 ;  /* 0x0000001c00287202 */ /* 0x000fe20000000f00 */
[----:B------:R-:W3:Y:S04]  /*9610*/  LDL R29, [R1+0x240] ;  /* 0x00024000011d7983 */ /* 0x000ee80000100800 */
[----:B------:R-:W2:Y:S04]  /*9620*/  @P1 LDG.E.128 R60, desc[UR6][R26.64] ;  /* 0x000000061a3c1981 */ /* 0x000ea8000c1e1d00 */
[----:B------:R-:W3:Y:S01]  /*9630*/  LDL R28, [R1+0x244] ;  /* 0x00024400011c7983 */ /* 0x000ee20000100800 */
[----:B------:R-:W-:-:S03]  /*9640*/  MOV R53, R43 ;  /* 0x0000002b00357202 */ /* 0x000fc60000000f00 */
[----:B----4-:R4:W-:Y:S01]  /*9650*/  @P5 STL.64 [R1+0x290], R56 ;  /* 0x0002903801005387 */ /* 0x0109e20000100a00 */
[----:B------:R-:W-:-:S03]  /*9660*/  MOV R52, R42 ;  /* 0x0000002a00347202 */ /* 0x000fc60000000f00 */
[----:B------:R0:W-:Y:S01]  /*9670*/  @P5 STL.64 [R1+0x298], R58 ;  /* 0x0002983a01005387 */ /* 0x0001e20000100a00 */
[----:B------:R-:W-:Y:S02]  /*9680*/  MOV R51, R41 ;  /* 0x0000002900337202 */ /* 0x000fe40000000f00 */
[----:B------:R-:W-:Y:S01]  /*9690*/  MOV R50, R40 ;  /* 0x0000002800327202 */ /* 0x000fe20000000f00 */
[----:B------:R-:W3:Y:S01]  /*96a0*/  LDL R43, [R1+0x230] ;  /* 0x00023000012b7983 */ /* 0x000ee20000100800 */
[----:B----4-:R-:W-:-:S03]  /*96b0*/  MOV R57, R47 ;  /* 0x0000002f00397202 */ /* 0x010fc60000000f00 */
[----:B------:R-:W4:Y:S01]  /*96c0*/  LDL R42, [R1+0x234] ;  /* 0x00023400012a7983 */ /* 0x000f220000100800 */
[----:B------:R-:W-:Y:S01]  /*96d0*/  MOV R56, R46 ;  /* 0x0000002e00387202 */ /* 0x000fe20000000f00 */
[----:B0-----:R-:W-:Y:S01]  /*96e0*/  IMAD.MOV.U32 R58, RZ, RZ, R48 ;  /* 0x000000ffff3a7224 */ /* 0x001fe200078e0030 */
[----:B------:R-:W-:Y:S01]  /*96f0*/  MOV R59, R49 ;  /* 0x00000031003b7202 */ /* 0x000fe20000000f00 */
[----:B------:R-:W4:Y:S04]  /*9700*/  LDL R41, [R1+0x238] ;  /* 0x0002380001297983 */ /* 0x000f280000100800 */
[----:B------:R-:W4:Y:S04]  /*9710*/  LDL R40, [R1+0x23c] ;  /* 0x00023c0001287983 */ /* 0x000f280000100800 */
[----:B--2---:R0:W-:Y:S04]  /*9720*/  @P1 STL.64 [R1+0x280], R60 ;  /* 0x0002803c01001387 */ /* 0x0041e80000100a00 */
[----:B------:R2:W-:Y:S01]  /*9730*/  @P1 STL.64 [R1+0x288], R62 ;  /* 0x0002883e01001387 */ /* 0x0005e20000100a00 */
[----:B0-----:R-:W-:-:S02]  /*9740*/  MOV R60, R59 ;  /* 0x0000003b003c7202 */ /* 0x001fc40000000f00 */
[----:B------:R-:W-:Y:S02]  /*9750*/  MOV R61, R58 ;  /* 0x0000003a003d7202 */ /* 0x000fe40000000f00 */
[----:B--2---:R-:W-:Y:S02]  /*9760*/  MOV R62, R57 ;  /* 0x00000039003e7202 */ /* 0x004fe40000000f00 */
[----:B------:R-:W-:-:S06]  /*9770*/  MOV R63, R56 ;  /* 0x00000038003f7202 */ /* 0x000fcc0000000f00 */
[----:B------:R-:W2:Y:S01]  /*9780*/  @P1 LDG.E.128 R60, desc[UR6][R26.64+0x10] ;  /* 0x000010061a3c1981 */ /* 0x000ea2000c1e1d00 */
[----:B------:R-:W-:Y:S02]  /*9790*/  MOV R49, R31 ;  /* 0x0000001f00317202 */ /* 0x000fe40000000f00 */
[----:B------:R-:W-:Y:S02]  /*97a0*/  MOV R48, R30 ;  /* 0x0000001e00307202 */ /* 0x000fe40000000f00 */
[----:B---3--:R-:W-:Y:S02]  /*97b0*/  MOV R47, R29 ;  /* 0x0000001d002f7202 */ /* 0x008fe40000000f00 */
[----:B------:R-:W-:Y:S02]  /*97c0*/  MOV R46, R28 ;  /* 0x0000001c002e7202 */ /* 0x000fe40000000f00 */
[----:B------:R-:W-:Y:S02]  /*97d0*/  MOV R59, R55 ;  /* 0x00000037003b7202 */ /* 0x000fe40000000f00 */
[----:B------:R-:W-:-:S02]  /*97e0*/  MOV R58, R54 ;  /* 0x00000036003a7202 */ /* 0x000fc40000000f00 */
        /* <DEDUP_REMOVED lines=12> */
[----:B----4-:R-:W-:Y:S02]  /*98b0*/  MOV R46, R42 ;  /* 0x0000002a002e7202 */ /* 0x010fe40000000f00 */
        /* <DEDUP_REMOVED lines=23> */
[----:B--2---:R-:W-:-:S03]  /*9a30*/  MOV R60, R59 ;  /* 0x0000003b003c7202 */ /* 0x004fc60000000f00 */
[----:B------:R-:W5:Y:S01]  /*9a40*/  @P1 LD.E.128 R188, desc[UR6][R28.64+0x10] ;  /* 0x000010061cbc1980 */ /* 0x000f62000c101d00 */
[----:B------:R-:W-:Y:S02]  /*9a50*/  MOV R61, R58 ;  /* 0x0000003a003d7202 */ /* 0x000fe40000000f00 */
[----:B-1----:R-:W-:Y:S02]  /*9a60*/  MOV R62, R57 ;  /* 0x00000039003e7202 */ /* 0x002fe40000000f00 */
[----:B------:R-:W-:Y:S01]  /*9a70*/  MOV R63, R56 ;  /* 0x00000038003f7202 */ /* 0x000fe20000000f00 */
[----:B------:R-:W-:Y:S01]  /*9a80*/  @P2 IMAD.WIDE.U32 R22, R2, 0x20, R6 ;  /* 0x0000002002162825 */ /* 0x000fe200078e0006 */
[----:B------:R-:W-:Y:S01]  /*9a90*/  MOV R59, R55 ;  /* 0x00000037003b7202 */ /* 0x000fe20000000f00 */
[----:B------:R-:W1:Y:S03]  /*9aa0*/  LDC.64 R6, c[0x0][0x3d0] ;  /* 0x0000f400ff067b82 */ /* 0x000e660000000a00 */
[----:B------:R-:W2:Y:S01]  /*9ab0*/  @P1 LDG.E.128 R60, desc[UR6][R30.64] ;  /* 0x000000061e3c1981 */ /* 0x000ea2000c1e1d00 */
[----:B------:R-:W-:Y:S01]  /*9ac0*/  MOV R58, R54 ;  /* 0x00000036003a7202 */ /* 0x000fe20000000f00 */
[----:B------:R-:W-:Y:S01]  /*9ad0*/  IMAD.MOV.U32 R55, RZ, RZ, R51 ;  /* 0x000000ffff377224 */ /* 0x000fe200078e0033 */
[----:B------:R-:W-:-:S02]  /*9ae0*/  MOV R57, R53 ;  /* 0x0000003500397202 */ /* 0x000fc40000000f00 */
[----:B------:R-:W-:Y:S01]  /*9af0*/  MOV R56, R52 ;  /* 0x0000003400387202 */ /* 0x000fe20000000f00 */
[C---:B------:R-:W-:Y:S01]  /*9b00*/  @P2 IMAD.WIDE.U32 R24, R2.reuse, 0x20, R16 ;  /* 0x0000002002182825 */ /* 0x040fe200078e0010 */
[----:B------:R-:W-:Y:S01]  /*9b10*/  MOV R54, R50 ;  /* 0x0000003200367202 */ /* 0x000fe20000000f00 */
[----:B------:R-:W1:Y:S01]  /*9b20*/  @P0 LDC.64 R8, c[0x0][0x438] ;  /* 0x00010e00ff080b82 */ /* 0x000e620000000a00 */
[----:B------:R-:W-:Y:S02]  /*9b30*/  MOV R53, R49 ;  /* 0x0000003100357202 */ /* 0x000fe40000000f00 */
[----:B------:R-:W-:Y:S02]  /*9b40*/  MOV R52, R48 ;  /* 0x0000003000347202 */ /* 0x000fe40000000f00 */
[----:B------:R-:W-:Y:S02]  /*9b50*/  MOV R51, R47 ;  /* 0x0000002f00337202 */ /* 0x000fe40000000f00 */
[----:B------:R-:W-:Y:S01]  /*9b60*/  MOV R50, R46 ;  /* 0x0000002e00327202 */ /* 0x000fe20000000f00 */
[----:B------:R-:W-:Y:S01]  /*9b70*/  @P2 IMAD.WIDE.U32 R20, R2, 0x20, R20 ;  /* 0x0000002002142825 */ /* 0x000fe200078e0014 */
[----:B------:R-:W-:Y:S01]  /*9b80*/  MOV R49, R45 ;  /* 0x0000002d00317202 */ /* 0x000fe20000000f00 */
[----:B------:R-:W1:Y:S01]  /*9b90*/  LDC.64 R16, c[0x0][0x3d0] ;  /* 0x0000f400ff107b82 */ /* 0x000e620000000a00 */
[----:B------:R-:W-:-:S02]  /*9ba0*/  MOV R48, R44 ;  /* 0x0000002c00307202 */ /* 0x000fc40000000f00 */
[----:B------:R-:W-:Y:S01]  /*9bb0*/  MOV R46, R39 ;  /* 0x00000027002e7202 */ /* 0x000fe20000000f00 */
[----:B------:R-:W5:Y:S01]  /*9bc0*/  @P2 LD.E.128 R192, desc[UR6][R20.64] ;  /* 0x0000000614c02980 */ /* 0x000f62000c101d00 */
[----:B------:R-:W-:Y:S02]  /*9bd0*/  MOV R45, R38 ;  /* 0x00000026002d7202 */ /* 0x000fe40000000f00 */
[----:B------:R-:W-:Y:S01]  /*9be0*/  MOV R44, R37 ;  /* 0x00000025002c7202 */ /* 0x000fe20000000f00 */
[----:B------:R1:W5:Y:S01]  /*9bf0*/  @P2 LD.E.128 R196, desc[UR6][R20.64+0x10] ;  /* 0x0000100614c42980 */ /* 0x000362000c101d00 */
[----:B------:R-:W-:Y:S01]  /*9c00*/  MOV R47, R36 ;  /* 0x00000024002f7202 */ /* 0x000fe20000000f00 */
[----:B----4-:R-:W-:Y:S01]  /*9c10*/  IMAD.MOV.U32 R38, RZ, RZ, R34 ;  /* 0x000000ffff267224 */ /* 0x010fe200078e0022 */
[----:B---3--:R-:W-:Y:S01]  /*9c20*/  MOV R39, R35 ;  /* 0x0000002300277202 */ /* 0x008fe20000000f00 */
[----:B------:R-:W3:Y:S01]  /*9c30*/  LDL R34, [R1+0x214] ;  /* 0x0002140001227983 */ /* 0x000ee20000100800 */
[----:B------:R-:W-:-:S03]  /*9c40*/  MOV R37, R33 ;  /* 0x0000002100257202 */ /* 0x000fc60000000f00 */
[----:B------:R-:W4:Y:S01]  /*9c50*/  LDL R35, [R1+0x210] ;  /* 0x0002100001237983 */ /* 0x000f220000100800 */
[----:B------:R-:W-:-:S03]  /*9c60*/  MOV R36, R32 ;  /* 0x0000002000247202 */ /* 0x000fc60000000f00 */
[----:B------:R-:W3:Y:S04]  /*9c70*/  LDL R33, [R1+0x218] ;  /* 0x0002180001217983 */ /* 0x000ee80000100800 */
[----:B------:R-:W3:Y:S04]  /*9c80*/  LDL R32, [R1+0x21c] ;  /* 0x00021c0001207983 */ /* 0x000ee80000100800 */
[----:B--2---:R2:W-:Y:S04]  /*9c90*/  @P1 STL.64 [R1+0x260], R60 ;  /* 0x0002603c01001387 */ /* 0x0045e80000100a00 */
[----:B------:R0:W-:Y:S01]  /*9ca0*/  @P1 STL.64 [R1+0x268], R62 ;  /* 0x0002683e01001387 */ /* 0x0001e20000100a00 */
[----:B--2---:R-:W-:-:S02]  /*9cb0*/  MOV R60, R59 ;  /* 0x0000003b003c7202 */ /* 0x004fc40000000f00 */
[----:B------:R-:W-:Y:S02]  /*9cc0*/  MOV R61, R58 ;  /* 0x0000003a003d7202 */ /* 0x000fe40000000f00 */
[----:B0-----:R-:W-:Y:S02]  /*9cd0*/  MOV R62, R57 ;  /* 0x00000039003e7202 */ /* 0x001fe40000000f00 */
        /* <DEDUP_REMOVED lines=15> */
[----:B---3--:R-:W-:Y:S02]  /*9dd0*/  MOV R38, R34 ;  /* 0x0000002200267202 */ /* 0x008fe40000000f00 */
[----:B------:R-:W-:Y:S02]  /*9de0*/  MOV R37, R33 ;  /* 0x0000002100257202 */ /* 0x000fe40000000f00 */
[----:B------:R-:W-:Y:S01]  /*9df0*/  MOV R36, R32 ;  /* 0x0000002000247202 */ /* 0x000fe20000000f00 */
[----:B------:R-:W3:Y:S01]  /*9e00*/  LDL R33, [R1] ;  /* 0x0000000001217983 */ /* 0x000ee20000100800 */
        /* <DEDUP_REMOVED lines=26> */
[----:B---3--:R-:W-:Y:S02]  /*9fb0*/  MOV R36, R33 ;  /* 0x0000002100247202 */ /* 0x008fe40000000f00 */
[----:B----4-:R-:W-:Y:S01]  /*9fc0*/  MOV R39, R32 ;  /* 0x0000002000277202 */ /* 0x010fe20000000f00 */
[----:B------:R-:W3:Y:S01]  /*9fd0*/  LDL R33, [R1+0x208] ;  /* 0x0002080001217983 */ /* 0x000ee20000100800 */
[----:B------:R-:W-:Y:S02]  /*9fe0*/  MOV R35, R13 ;  /* 0x0000000d00237202 */ /* 0x000fe40000000f00 */
[----:B------:R-:W-:Y:S01]  /*9ff0*/  MOV R34, R3 ;  /* 0x0000000300227202 */ /* 0x000fe20000000f00 */
[----:B------:R-:W4:Y:S04]  /*a000*/  LDL R32, [R1+0x20c] ;  /* 0x00020c0001207983 */ /* 0x000f280000100800 */
        /* <DEDUP_REMOVED lines=19> */
[----:B---3--:R-:W-:Y:S02]  /*a140*/  MOV R49, R33 ;  /* 0x0000002100317202 */ /* 0x008fe40000000f00 */
[----:B----4-:R-:W-:Y:S01]  /*a150*/  MOV R48, R32 ;  /* 0x0000002000307202 */ /* 0x010fe20000000f00 */
[----:B------:R-:W3:Y:S01]  /*a160*/  LDL R33, [R1+0x1f8] ;  /* 0x0001f80001217983 */ /* 0x000ee20000100800 */
[----:B------:R-:W-:-:S02]  /*a170*/  MOV R35, R13 ;  /* 0x0000000d00237202 */ /* 0x000fc40000000f00 */
[----:B------:R-:W-:Y:S01]  /*a180*/  MOV R34, R3 ;  /* 0x0000000300227202 */ /* 0x000fe20000000f00 */
[----:B------:R-:W4:Y:S04]  /*a190*/  LDL R32, [R1+0x1fc] ;  /* 0x0001fc0001207983 */ /* 0x000f280000100800 */
[----:B------:R-:W4:Y:S04]  /*a1a0*/  LDL R13, [R1+0x120] ;  /* 0x00012000010d7983 */ /* 0x000f280000100800 */
[----:B------:R-:W4:Y:S04]  /*a1b0*/  LDL R3, [R1+0x124] ;  /* 0x0001240001037983 */ /* 0x000f280000100800 */
[----:B--2---:R0:W-:Y:S04]  /*a1c0*/  @P2 STL.64 [R1+0x230], R60 ;  /* 0x0002303c01002387 */ /* 0x0041e80000100a00 */
[----:B------:R2:W-:Y:S01]  /*a1d0*/  @P2 STL.64 [R1+0x238], R62 ;  /* 0x0002383e01002387 */ /* 0x0005e20000100a00 */
[----:B0-----:R-:W-:Y:S01]  /*a1e0*/  IMAD.MOV.U32 R60, RZ, RZ, R59 ;  /* 0x000000ffff3c7224 */ /* 0x001fe200078e003b */
[----:B------:R-:W-:-:S02]  /*a1f0*/  MOV R61, R58 ;  /* 0x0000003a003d7202 */ /* 0x000fc40000000f00 */
[----:B--2---:R-:W-:Y:S02]  /*a200*/  MOV R62, R57 ;  /* 0x00000039003e7202 */ /* 0x004fe40000000f00 */
        /* <DEDUP_REMOVED lines=9> */
[----:B------:R-:W-:Y:S01]  /*a2a0*/  MOV R53, R49 ;  /* 0x0000003100357202 */ /* 0x000fe20000000f00 */
[----:B------:R-:W2:Y:S01]  /*a2b0*/  LDL R34, [R1+0x194] ;  /* 0x0001940001227983 */ /* 0x000ea20000100800 */
[----:B------:R-:W-:-:S02]  /*a2c0*/  MOV R52, R48 ;  /* 0x0000003000347202 */ /* 0x000fc40000000f00 */
[----:B------:R-:W-:Y:S02]  /*a2d0*/  MOV R51, R35 ;  /* 0x0000002300337202 */ /* 0x000fe40000000f00 */
[----:B---3--:R-:W-:Y:S01]  /*a2e0*/  MOV R49, R33 ;  /* 0x0000002100317202 */ /* 0x008fe20000000f00 */
[----:B------:R-:W3:Y:S01]  /*a2f0*/  LDL R35, [R1+0x190] ;  /* 0x0001900001237983 */ /* 0x000ee20000100800 */
[----:B----4-:R-:W-:-:S03]  /*a300*/  MOV R48, R32 ;  /* 0x0000002000307202 */ /* 0x010fc60000000f00 */
[----:B------:R-:W4:Y:S04]  /*a310*/  LDL R33, [R1+0x198] ;  /* 0x0001980001217983 */ /* 0x000f280000100800 */
[----:B------:R-:W3:Y:S04]  /*a320*/  LDL R32, [R1+0x19c] ;  /* 0x00019c0001207983 */ /* 0x000ee80000100800 */
        /* <DEDUP_REMOVED lines=19> */
[----:B------:R-:W-:-:S02]  /*a460*/  @P2 IADD3 R2, PT, PT, R2, 0x20, RZ ;  /* 0x0000002002022810 */ /* 0x000fc40007ffe0ff */
[----:B------:R-:W-:Y:S02]  /*a470*/  MOV R47, R43 ;  /* 0x0000002b002f7202 */ /* 0x000fe40000000f00 */
[----:B------:R-:W-:Y:S01]  /*a480*/  MOV R46, R42 ;  /* 0x0000002a002e7202 */ /* 0x000fe20000000f00 */
[----:B------:R-:W4:Y:S01]  /*a490*/  LDL R43, [R1+0x1c0] ;  /* 0x0001c000012b7983 */ /* 0x000f220000100800 */
[----:B------:R-:W-:Y:S02]  /*a4a0*/  MOV R45, R41 ;  /* 0x00000029002d7202 */ /* 0x000fe40000000f00 */
[----:B------:R-:W-:Y:S01]  /*a4b0*/  MOV R44, R40 ;  /* 0x00000028002c7202 */ /* 0x000fe20000000f00 */
[----:B------:R-:W3:Y:S04]  /*a4c0*/  LDL R42, [R1+0x1c4] ;  /* 0x0001c400012a7983 */ /* 0x000ee80000100800 */
[----:B------:R-:W3:Y:S04]  /*a4d0*/  LDL R41, [R1+0x1c8] ;  /* 0x0001c80001297983 */ /* 0x000ee80000100800 */
[----:B------:R-:W3:Y:S01]  /*a4e0*/  LDL R40, [R1+0x1cc] ;  /* 0x0001cc0001287983 */ /* 0x000ee20000100800 */
[----:B------:R-:W-:-:S03]  /*a4f0*/  @P3 IMAD.WIDE.U32 R18, R2, 0x20, R18 ;  /* 0x0000002002123825 */ /* 0x000fc600078e0012 */
[----:B--2---:R0:W-:Y:S04]  /*a500*/  @P2 STL.64 [R1+0x210], R60 ;  /* 0x0002103c01002387 */ /* 0x0041e80000100a00 */
[----:B------:R2:W-:Y:S01]  /*a510*/  @P2 STL.64 [R1+0x218], R62 ;  /* 0x0002183e01002387 */ /* 0x0005e20000100a00 */
[----:B0-----:R-:W-:Y:S02]  /*a520*/  MOV R60, R59 ;  /* 0x0000003b003c7202 */ /* 0x001fe40000000f00 */
[----:B------:R-:W-:Y:S01]  /*a530*/  MOV R61, R58 ;  /* 0x0000003a003d7202 */ /* 0x000fe20000000f00 */
        /* <DEDUP_REMOVED lines=11> */
[----:B------:R-:W-:Y:S01]  /*a5f0*/  IMAD.MOV.U32 R48, RZ, RZ, R44 ;  /* 0x000000ffff307224 */ /* 0x000fe200078e002c */
[----:B------:R-:W-:Y:S02]  /*a600*/  MOV R51, R47 ;  /* 0x0000002f00337202 */ /* 0x000fe40000000f00 */
[----:B------:R-:W-:Y:S02]  /*a610*/  MOV R50, R46 ;  /* 0x0000002e00327202 */ /* 0x000fe40000000f00 */
[----:B------:R-:W-:Y:S02]  /*a620*/  MOV R49, R45 ;  /* 0x0000002d00317202 */ /* 0x000fe40000000f00 */
[----:B----4-:R-:W-:-:S02]  /*a630*/  MOV R47, R43 ;  /* 0x0000002b002f7202 */ /* 0x010fc40000000f00 */
[----:B---3--:R-:W-:Y:S01]  /*a640*/  MOV R46, R42 ;  /* 0x0000002a002e7202 */ /* 0x008fe20000000f00 */
        /* <DEDUP_REMOVED lines=26> */
[----:B----4-:R-:W-:Y:S02]  /*a7f0*/  MOV R46, R42 ;  /* 0x0000002a002e7202 */ /* 0x010fe40000000f00 */
        /* <DEDUP_REMOVED lines=19> */
[----:B0-----:R-:W-:-:S03]  /*a930*/  MOV R60, R59 ;  /* 0x0000003b003c7202 */ /* 0x001fc60000000f00 */
[----:B------:R0:W5:Y:S01]  /*a940*/  @P3 LD.E.128 R204, desc[UR6][R22.64+0x10] ;  /* 0x0000100616cc3980 */ /* 0x000162000c101d00 */
[----:B------:R-:W-:Y:S01]  /*a950*/  MOV R61, R58 ;  /* 0x0000003a003d7202 */ /* 0x000fe20000000f00 */
[----:B------:R-:W3:Y:S01]  /*a960*/  @P1 LDC.64 R14, c[0x0][0x438] ;  /* 0x00010e00ff0e1b82 */ /* 0x000ee20000000a00 */
[----:B----4-:R-:W-:Y:S02]  /*a970*/  MOV R62, R57 ;  /* 0x00000039003e7202 */ /* 0x010fe40000000f00 */
[----:B------:R-:W-:Y:S02]  /*a980*/  MOV R63, R56 ;  /* 0x00000038003f7202 */ /* 0x000fe40000000f00 */
[----:B------:R-:W-:Y:S01]  /*a990*/  MOV R59, R55 ;  /* 0x00000037003b7202 */ /* 0x000fe20000000f00 */
[----:B-1----:R-:W-:Y:S02]  /*a9a0*/  @P0 IMAD.WIDE.U32 R20, R2, 0x20, R6 ;  /* 0x0000002002140825 */ /* 0x002fe400078e0006 */
[----:B0-----:R-:W0:Y:S01]  /*a9b0*/  LDC.64 R22, c[0x0][0x3d8] ;  /* 0x0000f600ff167b82 */ /* 0x001e220000000a00 */
[----:B------:R-:W4:Y:S01]  /*a9c0*/  @P3 LDG.E.128 R60, desc[UR6][R26.64] ;  /* 0x000000061a3c3981 */ /* 0x000f22000c1e1d00 */
[----:B------:R-:W-:Y:S01]  /*a9d0*/  MOV R58, R54 ;  /* 0x00000036003a7202 */ /* 0x000fe20000000f00 */
[----:B------:R-:W-:Y:S01]  /*a9e0*/  IMAD.MOV.U32 R54, RZ, RZ, R50 ;  /* 0x000000ffff367224 */ /* 0x000fe200078e0032 */
[----:B------:R-:W-:-:S02]  /*a9f0*/  MOV R57, R53 ;  /* 0x0000003500397202 */ /* 0x000fc40000000f00 */
[----:B------:R-:W-:Y:S02]  /*aa00*/  MOV R56, R52 ;  /* 0x0000003400387202 */ /* 0x000fe40000000f00 */
[----:B------:R-:W-:Y:S01]  /*aa10*/  MOV R55, R51 ;  /* 0x0000003300377202 */ /* 0x000fe20000000f00 */
[C---:B------:R-:W-:Y:S01]  /*aa20*/  @P0 IMAD.WIDE.U32 R28, R2.reuse, 0x20, R10 ;  /* 0x00000020021c0825 */ /* 0x040fe200078e000a */
[----:B------:R-:W-:Y:S01]  /*aa30*/  MOV R53, R49 ;  /* 0x0000003100357202 */ /* 0x000fe20000000f00 */
[----:B------:R-:W1:Y:S01]  /*aa40*/  LDC.64 R6, c[0x0][0x3d8] ;  /* 0x0000f600ff067b82 */ /* 0x000e620000000a00 */
[----:B------:R-:W-:Y:S02]  /*aa50*/  MOV R52, R48 ;  /* 0x0000003000347202 */ /* 0x000fe40000000f00 */
[----:B------:R-:W-:Y:S02]  /*aa60*/  MOV R51, R47 ;  /* 0x0000002f00337202 */ /* 0x000fe40000000f00 */
[----:B------:R-:W-:Y:S01]  /*aa70*/  MOV R50, R46 ;  /* 0x0000002e00327202 */ /* 0x000fe20000000f00 */
[----:B------:R-:W2:Y:S01]  /*aa80*/  LDL R47, [R1+0x1a0] ;  /* 0x0001a000012f7983 */ /* 0x000ea20000100800 */
[----:B------:R-:W-:Y:S01]  /*aa90*/  MOV R49, R45 ;  /* 0x0000002d00317202 */ /* 0x000fe20000000f00 */
[C---:B------:R-:W-:Y:S01]  /*aaa0*/  @P0 IMAD.WIDE.U32 R24, R2.reuse, 0x20, R8 ;  /* 0x0000002002180825 */ /* 0x040fe200078e0008 */
[----:B------:R-:W-:Y:S01]  /*aab0*/  MOV R48, R44 ;  /* 0x0000002c00307202 */ /* 0x000fe20000000f00 */
[----:B------:R-:W3:Y:S01]  /*aac0*/  LDL R46, [R1+0x1a4] ;  /* 0x0001a400012e7983 */ /* 0x000ee20000100800 */
[----:B------:R-:W0:Y:S03]  /*aad0*/  @P2 LDC.64 R10, c[0x0][0x438] ;  /* 0x00010e00ff0a2b82 */ /* 0x000e260000000a00 */
[----:B------:R-:W3:Y:S04]  /*aae0*/  LDL R45, [R1+0x1a8] ;  /* 0x0001a800012d7983 */ /* 0x000ee80000100800 */
[----:B------:R-:W3:Y:S01]  /*aaf0*/  LDL R44, [R1+0x1ac] ;  /* 0x0001ac00012c7983 */ /* 0x000ee20000100800 */
[----:B------:R-:W-:Y:S01]  /*ab00*/  @P0 IADD3 R2, PT, PT, R2, 0x20, RZ ;  /* 0x0000002002020810 */ /* 0x000fe20007ffe0ff */
[----:B------:R-:W0:Y:S02]  /*ab10*/  LDC.64 R8, c[0x0][0x3d8] ;  /* 0x0000f600ff087b82 */ /* 0x000e240000000a00 */
[----:B------:R-:W5:Y:S04]  /*ab20*/  @P0 LD.E.128 R208, desc[UR6][R24.64] ;  /* 0x0000000618d00980 */ /* 0x000f68000c101d00 */
[----:B------:R-:W5:Y:S04]  /*ab30*/  @P0 LD.E.128 R212, desc[UR6][R24.64+0x10] ;  /* 0x0000100618d40980 */ /* 0x000f68000c101d00 */
[----:B----4-:R4:W-:Y:S04]  /*ab40*/  @P3 STL.64 [R1+0x1e0], R60 ;  /* 0x0001e03c01003387 */ /* 0x0109e80000100a00 */
[----:B------:R1:W-:Y:S01]  /*ab50*/  @P3 STL.64 [R1+0x1e8], R62 ;  /* 0x0001e83e01003387 */ /* 0x0003e20000100a00 */
[----:B----4-:R-:W-:-:S02]  /*ab60*/  MOV R60, R59 ;  /* 0x0000003b003c7202 */ /* 0x010fc40000000f00 */
[----:B------:R-:W-:Y:S02]  /*ab70*/  MOV R61, R58 ;  /* 0x0000003a003d7202 */ /* 0x000fe40000000f00 */
[----:B-1----:R-:W-:Y:S02]  /*ab80*/  MOV R62, R57 ;  /* 0x00000039003e7202 */ /* 0x002fe40000000f00 */
[----:B------:R-:W-:-:S06]  /*ab90*/  MOV R63, R56 ;  /* 0x00000038003f7202 */ /* 0x000fcc0000000f00 */
[----:B------:R-:W4:Y:S01]  /*aba0*/  @P3 LDG.E.128 R60, desc[UR6][R26.64+0x10] ;  /* 0x000010061a3c3981 */ /* 0x000f22000c1e1d00 */
        /* <DEDUP_REMOVED lines=8> */
[----:B--2---:R-:W-:Y:S02]  /*ac30*/  MOV R51, R47 ;  /* 0x0000002f00337202 */ /* 0x004fe40000000f00 */
[----:B---3--:R-:W-:Y:S02]  /*ac40*/  MOV R50, R46 ;  /* 0x0000002e00327202 */ /* 0x008fe40000000f00 */
[----:B------:R-:W-:Y:S02]  /*ac50*/  MOV R49, R45 ;  /* 0x0000002d00317202 */ /* 0x000fe40000000f00 */
[----:B------:R-:W-:Y:S01]  /*ac60*/  MOV R48, R44 ;  /* 0x0000002c00307202 */ /* 0x000fe20000000f00 */
[----:B------:R-:W-:Y:S01]  /*ac70*/  IMAD.MOV.U32 R44, RZ, RZ, R32 ;  /* 0x000000ffff2c7224 */ /* 0x000fe200078e0020 */
[----:B------:R-:W-:Y:S01]  /*ac80*/  MOV R47, R35 ;  /* 0x00000023002f7202 */ /* 0x000fe20000000f00 */
[----:B------:R-:W2:Y:S01]  /*ac90*/  LDL R32, [R1+0xf0] ;  /* 0x0000f00001207983 */ /* 0x000ea20000100800 */
[----:B------:R-:W-:-:S02]  /*aca0*/  MOV R46, R34 ;  /* 0x00000022002e7202 */ /* 0x000fc40000000f00 */
[----:B------:R-:W-:Y:S01]  /*acb0*/  MOV R45, R33 ;  /* 0x00000021002d7202 */ /* 0x000fe20000000f00 */
[----:B------:R-:W3:Y:S04]  /*acc0*/  LDL R35, [R1+0xf4] ;  /* 0x0000f40001237983 */ /* 0x000ee80000100800 */
[----:B------:R-:W2:Y:S04]  /*acd0*/  LDL R34, [R1+0xf8] ;  /* 0x0000f80001227983 */ /* 0x000ea80000100800 */
[----:B------:R-:W2:Y:S04]  /*ace0*/  LDL R33, [R1+0xfc] ;  /* 0x0000fc0001217983 */ /* 0x000ea80000100800 */
[----:B----4-:R1:W-:Y:S04]  /*acf0*/  @P3 STL.64 [R1+0x1d0], R60 ;  /* 0x0001d03c01003387 */ /* 0x0103e80000100a00 */
[----:B------:R4:W-:Y:S01]  /*ad00*/  @P3 STL.64 [R1+0x1d8], R62 ;  /* 0x0001d83e01003387 */ /* 0x0009e20000100a00 */
[----:B-1----:R-:W-:-:S02]  /*ad10*/  MOV R60, R59 ;  /* 0x0000003b003c7202 */ /* 0x002fc40000000f00 */
[----:B------:R-:W-:Y:S02]  /*ad20*/  MOV R61, R58 ;  /* 0x0000003a003d7202 */ /* 0x000fe40000000f00 */
[----:B----4-:R-:W-:Y:S02]  /*ad30*/  MOV R62, R57 ;  /* 0x00000039003e7202 */ /* 0x010fe40000000f00 */
[----:B------:R-:W-:-:S06]  /*ad40*/  MOV R63, R56 ;  /* 0x00000038003f7202 */ /* 0x000fcc0000000f00 */
[----:B------:R-:W4:Y:S01]  /*ad50*/  @P0 LDG.E.128 R60, desc[UR6][R20.64] ;  /* 0x00000006143c0981 */ /* 0x000f22000c1e1d00 */
        /* <DEDUP_REMOVED lines=12> */
[----:B---3--:R-:W-:-:S02]  /*ae20*/  MOV R47, R35 ;  /* 0x00000023002f7202 */ /* 0x008fc40000000f00 */
[----:B--2---:R-:W-:Y:S01]  /*ae30*/  MOV R46, R34 ;  /* 0x00000022002e7202 */ /* 0x004fe20000000f00 */
[----:B------:R-:W2:Y:S01]  /*ae40*/  LDL R35, [R1+0x180] ;  /* 0x0001800001237983 */ /* 0x000ea20000100800 */
[----:B------:R-:W-:Y:S02]  /*ae50*/  MOV R45, R33 ;  /* 0x00000021002d7202 */ /* 0x000fe40000000f00 */
[----:B------:R-:W-:Y:S01]  /*ae60*/  MOV R44, R32 ;  /* 0x00000020002c7202 */ /* 0x000fe20000000f00 */
[----:B------:R-:W3:Y:S04]  /*ae70*/  LDL R34, [R1+0x184] ;  /* 0x0001840001227983 */ /* 0x000ee80000100800 */
[----:B------:R-:W2:Y:S04]  /*ae80*/  LDL R33, [R1+0x188] ;  /* 0x0001880001217983 */ /* 0x000ea80000100800 */
[----:B------:R-:W3:Y:S04]  /*ae90*/  LDL R32, [R1+0x18c] ;  /* 0x00018c0001207983 */ /* 0x000ee80000100800 */
[----:B----4-:R1:W-:Y:S04]  /*aea0*/  @P0 STL.64 [R1+0x1c0], R60 ;  /* 0x0001c03c01000387 */ /* 0x0103e80000100a00 */
[----:B------:R4:W-:Y:S01]  /*aeb0*/  @P0 STL.64 [R1+0x1c8], R62 ;  /* 0x0001c83e01000387 */ /* 0x0009e20000100a00 */
[----:B-1----:R-:W-:-:S02]  /*aec0*/  MOV R60, R59 ;  /* 0x0000003b003c7202 */ /* 0x002fc40000000f00 */
[----:B------:R-:W-:Y:S02]  /*aed0*/  MOV R61, R58 ;  /* 0x0000003a003d7202 */ /* 0x000fe40000000f00 */
[----:B----4-:R-:W-:Y:S02]  /*aee0*/  MOV R62, R57 ;  /* 0x00000039003e7202 */ /* 0x010fe40000000f00 */
[----:B------:R-:W-:-:S06]  /*aef0*/  MOV R63, R56 ;  /* 0x00000038003f7202 */ /* 0x000fcc0000000f00 */
[----:B------:R1:W4:Y:S01]  /*af00*/  @P0 LDG.E.128 R60, desc[UR6][R20.64+0x10] ;  /* 0x00001006143c0981 */ /* 0x000322000c1e1d00 */
        /* <DEDUP_REMOVED lines=12> */
[----:B------:R-:W-:Y:S01]  /*afd0*/  MOV R49, R45 ;  /* 0x0000002d00317202 */ /* 0x000fe20000000f00 */
[----:B--2---:R-:W-:Y:S01]  /*afe0*/  IMAD.MOV.U32 R45, RZ, RZ, R33 ;  /* 0x000000ffff2d7224 */ /* 0x004fe200078e0021 */
[----:B------:R-:W-:Y:S01]  /*aff0*/  MOV R48, R44 ;  /* 0x0000002c00307202 */ /* 0x000fe20000000f00 */
[----:B------:R-:W2:Y:S01]  /*b000*/  LDL R33, [R1+0x178] ;  /* 0x0001780001217983 */ /* 0x000ea20000100800 */
[----:B------:R-:W-:Y:S01]  /*b010*/  MOV R47, R35 ;  /* 0x00000023002f7202 */ /* 0x000fe20000000f00 */
[----:B------:R-:W1:Y:S01]  /*b020*/  LDC.64 R16, c[0x0][0x3d8] ;  /* 0x0000f600ff107b82 */ /* 0x000e620000000a00 */
[----:B---3--:R-:W-:Y:S01]  /*b030*/  MOV R46, R34 ;  /* 0x00000022002e7202 */ /* 0x008fe20000000f00 */
[----:B------:R-:W3:Y:S01]  /*b040*/  LDL R35, [R1+0x170] ;  /* 0x0001700001237983 */ /* 0x000ee20000100800 */
[----:B------:R-:W-:-:S03]  /*b050*/  MOV R44, R32 ;  /* 0x00000020002c7202 */ /* 0x000fc60000000f00 */
[----:B------:R-:W2:Y:S04]  /*b060*/  LDL R34, [R1+0x174] ;  /* 0x0001740001227983 */ /* 0x000ea80000100800 */
[----:B------:R-:W2:Y:S04]  /*b070*/  LDL R32, [R1+0x17c] ;  /* 0x00017c0001207983 */ /* 0x000ea80000100800 */
[----:B----4-:R4:W-:Y:S04]  /*b080*/  @P0 STL.64 [R1+0x1b0], R60 ;  /* 0x0001b03c01000387 */ /* 0x0109e80000100a00 */
[----:B------:R0:W-:Y:S01]  /*b090*/  @P0 STL.64 [R1+0x1b8], R62 ;  /* 0x0001b83e01000387 */ /* 0x0001e20000100a00 */
[----:B----4-:R-:W-:-:S02]  /*b0a0*/  MOV R60, R59 ;  /* 0x0000003b003c7202 */ /* 0x010fc40000000f00 */
[----:B------:R-:W-:Y:S02]  /*b0b0*/  MOV R61, R58 ;  /* 0x0000003a003d7202 */ /* 0x000fe40000000f00 */
[----:B0-----:R-:W-:Y:S02]  /*b0c0*/  MOV R62, R57 ;  /* 0x00000039003e7202 */ /* 0x001fe40000000f00 */
        /* <DEDUP_REMOVED lines=24> */
[----:B0-----:R-:W-:-:S02]  /*b250*/  MOV R60, R59 ;  /* 0x0000003b003c7202 */ /* 0x001fc40000000f00 */
[----:B------:R-:W-:Y:S02]  /*b260*/  MOV R61, R58 ;  /* 0x0000003a003d7202 */ /* 0x000fe40000000f00 */
[----:B----4-:R-:W-:Y:S01]  /*b270*/  MOV R62, R57 ;  /* 0x00000039003e7202 */ /* 0x010fe20000000f00 */
[----:B------:R-:W-:-:S06]  /*b280*/  IMAD.MOV.U32 R63, RZ, RZ, R56 ;  /* 0x000000ffff3f7224 */ /* 0x000fcc00078e0038 */
[----:B------:R-:W4:Y:S01]  /*b290*/  @P0 LDG.E.128 R60, desc[UR6][R28.64+0x10] ;  /* 0x000010061c3c0981 */ /* 0x000f22000c1e1d00 */
[----:B------:R-:W-:Y:S02]  /*b2a0*/  MOV R59, R51 ;  /* 0x00000033003b7202 */ /* 0x000fe40000000f00 */
[----:B------:R-:W-:Y:S02]  /*b2b0*/  MOV R58, R50 ;  /* 0x00000032003a7202 */ /* 0x000fe40000000f00 */
[----:B------:R-:W-:Y:S02]  /*b2c0*/  MOV R57, R49 ;  /* 0x0000003100397202 */ /* 0x000fe40000000f00 */
[----:B------:R-:W-:Y:S02]  /*b2d0*/  MOV R56, R48 ;  /* 0x0000003000387202 */ /* 0x000fe40000000f00 */
[----:B------:R-:W-:Y:S02]  /*b2e0*/  MOV R51, R47 ;  /* 0x0000002f00337202 */ /* 0x000fe40000000f00 */
[----:B------:R-:W-:Y:S01]  /*b2f0*/  MOV R50, R46 ;  /* 0x0000002e00327202 */ /* 0x000fe20000000f00 */
[----:B------:R2:W3:Y:S01]  /*b300*/  LDL R47, [R1+0xbc] ;  /* 0x0000bc00012f7983 */ /* 0x0004e20000100800 */
[----:B------:R-:W-:-:S02]  /*b310*/  MOV R49, R45 ;  /* 0x0000002d00317202 */ /* 0x000fc40000000f00 */
        /* <DEDUP_REMOVED lines=8> */
[----:B----4-:R-:W-:Y:S02]  /*b3a0*/  MOV R62, R57 ;  /* 0x00000039003e7202 */ /* 0x010fe40000000f00 */
[----:B------:R-:W-:-:S06]  /*b3b0*/  MOV R63, R56 ;  /* 0x00000038003f7202 */ /* 0x000fcc0000000f00 */
[----:B------:R-:W4:Y:S01]  /*b3c0*/  @P1 LDG.E.128 R60, desc[UR6][R26.64] ;  /* 0x000000061a3c1981 */ /* 0x000f22000c1e1d00 */
[----:B------:R-:W-:Y:S01]  /*b3d0*/  IMAD.MOV.U32 R59, RZ, RZ, R51 ;  /* 0x000000ffff3b7224 */ /* 0x000fe200078e0033 */
[----:B------:R-:W-:Y:S02]  /*b3e0*/  MOV R58, R50 ;  /* 0x00000032003a7202 */ /* 0x000fe40000000f00 */
        /* <DEDUP_REMOVED lines=13> */
[----:B------:R-:W-:Y:S02]  /*b4c0*/  MOV R57, R53 ;  /* 0x0000003500397202 */ /* 0x000fe40000000f00 */
[----:B------:R-:W-:Y:S01]  /*b4d0*/  MOV R56, R52 ;  /* 0x0000003400387202 */ /* 0x000fe20000000f00 */
[----:B------:R-:W2:Y:S04]  /*b4e0*/  LDL R53, [R1+0x128] ;  /* 0x0001280001357983 */ /* 0x000ea80000100800 */
[----:B------:R-:W3:Y:S01]  /*b4f0*/  LDL R52, [R1+0x12c] ;  /* 0x00012c0001347983 */ /* 0x000ee20000100800 */
[----:B------:R-:W-:Y:S02]  /*b500*/  MOV R59, R55 ;  /* 0x00000037003b7202 */ /* 0x000fe40000000f00 */
[----:B------:R-:W-:Y:S01]  /*b510*/  MOV R58, R54 ;  /* 0x00000036003a7202 */ /* 0x000fe20000000f00 */
[----:B------:R-:W-:Y:S01]  /*b520*/  IMAD.MOV.U32 R54, RZ, RZ, R3 ;  /* 0x000000ffff367224 */ /* 0x000fe200078e0003 */
[----:B------:R-:W-:Y:S01]  /*b530*/  MOV R55, R13 ;  /* 0x0000000d00377202 */ /* 0x000fe20000000f00 */
[----:B------:R-:W3:Y:S04]  /*b540*/  LDL R3, [R1+0x154] ;  /* 0x0001540001037983 */ /* 0x000ee80000100800 */
[----:B------:R-:W3:Y:S01]  /*b550*/  LDL R13, [R1+0x150] ;  /* 0x00015000010d7983 */ /* 0x000ee20000100800 */
[----:B------:R-:W-:-:S02]  /*b560*/  MOV R108, R55 ;  /* 0x00000037006c7202 */ /* 0x000fc40000000f00 */
[----:B------:R-:W-:Y:S02]  /*b570*/  MOV R109, R54 ;  /* 0x00000036006d7202 */ /* 0x000fe40000000f00 */
[C---:B------:R-:W-:Y:S02]  /*b580*/  ISETP.GE.U32.AND P3, PT, R0.reuse, 0x100, PT ;  /* 0x000001000000780c */ /* 0x040fe40003f66070 */
[----:B------:R-:W-:Y:S01]  /*b590*/  ISETP.GE.U32.AND P0, PT, R0, 0x120, PT ;  /* 0x000001200000780c */ /* 0x000fe20003f06070 */
[C---:B------:R-:W-:Y:S02]  /*b5a0*/  @P1 IMAD.WIDE.U32 R30, R2.reuse, 0x20, R14 ;  /* 0x00000020021e1825 */ /* 0x040fe400078e000e */
[----:B------:R-:W0:Y:S02]  /*b5b0*/  LDC.64 R14, c[0x0][0x3d0] ;  /* 0x0000f400ff0e7b82 */ /* 0x000e240000000a00 */
[----:B------:R-:W-:-:S06]  /*b5c0*/  @P1 IMAD.WIDE.U32 R24, R2, 0x20, R6 ;  /* 0x0000002002181825 */ /* 0x000fcc00078e0006 */
[----:B------:R-:W0:Y:S01]  /*b5d0*/  @P3 LDC.64 R18, c[0x0][0x438] ;  /* 0x00010e00ff123b82 */ /* 0x000e220000000a00 */
[----:B----4-:R4:W-:Y:S01]  /*b5e0*/  @P1 STL.64 [R1+0x170], R60 ;  /* 0x0001703c01001387 */ /* 0x0109e20000100a00 */
[----:B--2---:R-:W-:-:S03]  /*b5f0*/  MOV R110, R53 ;  /* 0x00000035006e7202 */ /* 0x004fc60000000f00 */
[----:B------:R2:W-:Y:S01]  /*b600*/  @P1 STL.64 [R1+0x178], R62 ;  /* 0x0001783e01001387 */ /* 0x0005e20000100a00 */
[----:B---3--:R-:W-:-:S03]  /*b610*/  MOV R111, R52 ;  /* 0x00000034006f7202 */ /* 0x008fc60000000f00 */
[----:B------:R3:W3:Y:S01]  /*b620*/  LDL R122, [R1+0x158] ;  /* 0x00015800017a7983 */ /* 0x0006e20000100800 */
[----:B------:R-:W-:Y:S01]  /*b630*/  @P1 IADD3 R2, PT, PT, R2, 0x20, RZ ;  /* 0x0000002002021810 */ /* 0x000fe20007ffe0ff */
[----:B------:R-:W0:Y:S02]  /*b640*/  @P0 LDC.64 R6, c[0x0][0x438] ;  /* 0x00010e00ff060b82 */ /* 0x000e240000000a00 */
        /* <DEDUP_REMOVED lines=17> */
[----:B----4-:R-:W-:-:S03]  /*b760*/  MOV R60, R59 ;  /* 0x0000003b003c7202 */ /* 0x010fc60000000f00 */
[----:B------:R4:W4:Y:S01]  /*b770*/  LDL R100, [R1+0x100] ;  /* 0x0001000001647983 */ /* 0x0009220000100800 */
[----:B------:R-:W-:-:S03]  /*b780*/  MOV R61, R58 ;  /* 0x0000003a003d7202 */ /* 0x000fc60000000f00 */
[----:B------:R0:W4:Y:S01]  /*b790*/  LDL R101, [R1+0x104] ;  /* 0x0001040001657983 */ /* 0x0001220000100800 */
[----:B--2---:R-:W-:-:S03]  /*b7a0*/  MOV R62, R57 ;  /* 0x00000039003e7202 */ /* 0x004fc60000000f00 */
[----:B------:R2:W4:Y:S01]  /*b7b0*/  LDL R102, [R1+0x108] ;  /* 0x0001080001667983 */ /* 0x0005220000100800 */
[----:B------:R-:W-:-:S03]  /*b7c0*/  MOV R63, R56 ;  /* 0x00000038003f7202 */ /* 0x000fc60000000f00 */
[----:B------:R2:W4:Y:S04]  /*b7d0*/  LDL R103, [R1+0x10c] ;  /* 0x00010c0001677983 */ /* 0x0005280000100800 */
        /* <DEDUP_REMOVED lines=8> */
[----:B------:R-:W-:-:S02]  /*b860*/  MOV R120, R13 ;  /* 0x0000000d00787202 */ /* 0x000fc40000000f00 */
[----:B------:R-:W-:Y:S01]  /*b870*/  MOV R121, R3 ;  /* 0x0000000300797202 */ /* 0x000fe20000000f00 */
[C---:B------:R-:W-:Y:S01]  /*b880*/  @P2 IMAD.WIDE.U32 R4, R2.reuse, 0x20, R4 ;  /* 0x0000002002042825 */ /* 0x040fe200078e0004 */
[----:B------:R0:W5:Y:S03]  /*b890*/  @P1 LD.E.128 R216, desc[UR6][R30.64] ;  /* 0x000000061ed81980 */ /* 0x000166000c101d00 */
[C---:B------:R-:W-:Y:S01]  /*b8a0*/  @P2 IMAD.WIDE.U32 R10, R2.reuse, 0x20, R10 ;  /* 0x00000020020a2825 */ /* 0x040fe200078e000a */
[----:B------:R0:W5:Y:S03]  /*b8b0*/  @P1 LD.E.128 R220, desc[UR6][R30.64+0x10] ;  /* 0x000010061edc1980 */ /* 0x000166000c101d00 */
[C---:B------:R-:W-:Y:S01]  /*b8c0*/  @P2 IMAD.WIDE.U32 R8, R2.reuse, 0x20, R8 ;  /* 0x0000002002082825 */ /* 0x040fe200078e0008 */
[----:B------:R-:W-:Y:S01]  /*b8d0*/  @P2 IADD3 R2, PT, PT, R2, 0x20, RZ ;  /* 0x0000002002022810 */ /* 0x000fe20007ffe0ff */
[----:B------:R2:W5:Y:S04]  /*b8e0*/  @P2 LD.E.128 R224, desc[UR6][R10.64] ;  /* 0x000000060ae02980 */ /* 0x000568000c101d00 */
[C---:B-1----:R-:W-:Y:S01]  /*b8f0*/  @P3 IMAD.WIDE.U32 R20, R2.reuse, 0x20, R20 ;  /* 0x0000002002143825 */ /* 0x042fe200078e0014 */
[----:B------:R-:W2:Y:S03]  /*b900*/  @P2 LDG.E.128 R108, desc[UR6][R8.64] ;  /* 0x00000006086c2981 */ /* 0x000ea6000c1e1d00 */
[C---:B0-----:R-:W-:Y:S01]  /*b910*/  @P3 IMAD.WIDE.U32 R18, R2.reuse, 0x20, R18 ;  /* 0x0000002002123825 */ /* 0x041fe200078e0012 */
[----:B------:R-:W2:Y:S03]  /*b920*/  @P3 LDG.E.128 R60, desc[UR6][R20.64+0x10] ;  /* 0x00001006143c3981 */ /* 0x000ea6000c1e1d00 */
[C---:B------:R-:W-:Y:S01]  /*b930*/  @P3 IMAD.WIDE.U32 R16, R2.reuse, 0x20, R16 ;  /* 0x0000002002103825 */ /* 0x040fe200078e0010 */
[----:B------:R0:W5:Y:S03]  /*b940*/  @P2 LD.E.128 R228, desc[UR6][R10.64+0x10] ;  /* 0x000010060ae42980 */ /* 0x000166000c101d00 */
[----:B------:R-:W-:Y:S01]  /*b950*/  @P3 VIADD R2, R2, 0x20 ;  /* 0x0000002002023836 */ /* 0x000fe20000000000 */
[----:B------:R0:W5:Y:S03]  /*b960*/  @P3 LD.E.128 R232, desc[UR6][R18.64] ;  /* 0x0000000612e83980 */ /* 0x000166000c101d00 */
[C---:B------:R-:W-:Y:S01]  /*b970*/  @P0 IMAD.WIDE.U32 R14, R2.reuse, 0x20, R14 ;  /* 0x00000020020e0825 */ /* 0x040fe200078e000e */
[----:B------:R0:W5:Y:S03]  /*b980*/  @P3 LD.E.128 R236, desc[UR6][R18.64+0x10] ;  /* 0x0000100612ec3980 */ /* 0x000166000c101d00 */
[C---:B------:R-:W-:Y:S01]  /*b990*/  @P0 IMAD.WIDE.U32 R6, R2.reuse, 0x20, R6 ;  /* 0x0000002002060825 */ /* 0x040fe200078e0006 */
[----:B------:R-:W2:Y:S03]  /*b9a0*/  @P0 LDG.E.128 R48, desc[UR6][R14.64] ;  /* 0x000000060e300981 */ /* 0x000ea6000c1e1d00 */
[----:B------:R-:W-:Y:S01]  /*b9b0*/  @P0 IMAD.WIDE.U32 R22, R2, 0x20, R22 ;  /* 0x0000002002160825 */ /* 0x000fe200078e0016 */
[----:B------:R-:W2:Y:S04]  /*b9c0*/  @P0 LDG.E.128 R44, desc[UR6][R14.64+0x10] ;  /* 0x000010060e2c0981 */ /* 0x000ea8000c1e1d00 */
[----:B------:R-:W2:Y:S04]  /*b9d0*/  @P0 LD.E.128 R40, desc[UR6][R6.64+0x10] ;  /* 0x0000100606280980 */ /* 0x000ea8000c101d00 */
[----:B------:R-:W2:Y:S04]  /*b9e0*/  @P0 LDG.E.128 R36, desc[UR6][R22.64] ;  /* 0x0000000616240981 */ /* 0x000ea8000c1e1d00 */
[----:B------:R-:W2:Y:S04]  /*b9f0*/  @P0 LDG.E.128 R32, desc[UR6][R22.64+0x10] ;  /* 0x0000100616200981 */ /* 0x000ea8000c1e1d00 */
[----:B------:R0:W5:Y:S04]  /*ba00*/  @P0 LD.E.128 R240, desc[UR6][R6.64] ;  /* 0x0000000606f00980 */ /* 0x000168000c101d00 */
[----:B---3--:R-:W3:Y:S04]  /*ba10*/  @P1 LDG.E.128 R120, desc[UR6][R24.64+0x10] ;  /* 0x0000100618781981 */ /* 0x008ee8000c1e1d00 */
[----:B------:R-:W3:Y:S04]  /*ba20*/  @P1 LDG.E.128 R124, desc[UR6][R24.64] ;  /* 0x00000006187c1981 */ /* 0x000ee8000c1e1d00 */
[----:B------:R-:W3:Y:S04]  /*ba30*/  @P2 LDG.E.128 R116, desc[UR6][R4.64] ;  /* 0x0000000604742981 */ /* 0x000ee8000c1e1d00 */
[----:B------:R-:W3:Y:S04]  /*ba40*/  @P2 LDG.E.128 R112, desc[UR6][R4.64+0x10] ;  /* 0x0000100604702981 */ /* 0x000ee8000c1e1d00 */
[----:B------:R-:W3:Y:S04]  /*ba50*/  @P2 LDG.E.128 R104, desc[UR6][R8.64+0x10] ;  /* 0x0000100608682981 */ /* 0x000ee8000c1e1d00 */
[----:B----4-:R-:W4:Y:S04]  /*ba60*/  @P3 LDG.E.128 R100, desc[UR6][R20.64] ;  /* 0x0000000614643981 */ /* 0x010f28000c1e1d00 */
[----:B--2---:R-:W2:Y:S04]  /*ba70*/  @P3 LDG.E.128 R56, desc[UR6][R16.64] ;  /* 0x0000000610383981 */ /* 0x004ea8000c1e1d00 */
[----:B------:R-:W2:Y:S01]  /*ba80*/  @P3 LDG.E.128 R52, desc[UR6][R16.64+0x10] ;  /* 0x0000100610343981 */ /* 0x000ea2000c1e1d00 */
        /* <DEDUP_REMOVED lines=137> */
.L_x_26933:
[----:B------:R-:W-:Y:S05]  /*c320*/  BSYNC.RECONVERGENT B0 ;  /* 0x0000000000007941 */ /* 0x000fea0003800200 */
.L_x_26930:
[----:B------:R-:W3:Y:S01]  /*c330*/  S2UR UR4, SR_CTAID.X ;  /* 0x00000000000479c3 */ /* 0x000ee20000002500 */
[----:B------:R-:W1:Y:S01]  /*c340*/  LDCU UR5, c[0x0][0x384] ;  /* 0x00007080ff0577ac */ /* 0x000e620008000800 */
[----:B------:R-:W-:Y:S01]  /*c350*/  SHF.R.U32.HI R182, RZ, 0x5, R12 ;  /* 0x00000005ffb67819 */ /* 0x000fe2000001160c */
[----:B---3--:R-:W-:-:S06]  /*c360*/  USHF.L.U32 UR4, UR4, 0x2, URZ ;  /* 0x0000000204047899 */ /* 0x008fcc00080006ff */
[----:B------:R-:W-:-:S04]  /*c370*/  LOP3.LUT R182, R182, UR4, RZ, 0xfc, !PT ;  /* 0x00000004b6b67c12 */ /* 0x000fc8000f8efcff */
[----:B-1----:R-:W-:-:S13]  /*c380*/  ISETP.GE.AND P0, PT, R182, UR5, PT ;  /* 0x00000005b6007c0c */ /* 0x002fda000bf06270 */
[----:B------:R-:W-:Y:S05]  /*c390*/  @P0 EXIT ;  /* 0x000000000000094d */ /* 0x000fea0003800000 */
[----:B------:R-:W1:Y:S01]  /*c3a0*/  LDCU.64 UR4, c[0x0][0x3a0] ;  /* 0x00007400ff0477ac */ /* 0x000e620008000a00 */
[----:B------:R-:W1:Y:S01]  /*c3b0*/  LDCU.64 UR8, c[0x0][0x398] ;  /* 0x00007300ff0877ac */ /* 0x000e620008000a00 */
[----:B------:R-:W3:Y:S01]  /*c3c0*/  LDCU UR12, c[0x0][0x388] ;  /* 0x00007100ff0c77ac */ /* 0x000ee20008000800 */
[----:B------:R-:W0:Y:S01]  /*c3d0*/  LDCU.U8 UR10, c[0x0][0x410] ;  /* 0x00008200ff0a77ac */ /* 0x000e220008000000 */
[----:B------:R-:W0:Y:S01]  /*c3e0*/  LDCU UR11, c[0x0][0x448] ;  /* 0x00008900ff0b77ac */ /* 0x000e220008000800 */
[----:B------:R-:W0:Y:S01]  /*c3f0*/  LDCU.64 UR14, c[0x0][0x398] ;  /* 0x00007300ff0e77ac */ /* 0x000e220008000a00 */
[----:B-1----:R-:W-:Y:S01]  /*c400*/  ULOP3.LUT UP0, URZ, UR4, UR8, URZ, 0xfc, !UPT ;  /* 0x0000000804ff7292 */ /* 0x002fe2000f80fcff */
[----:B------:R-:W1:Y:S03]  /*c410*/  LDCU.64 UR16, c[0x0][0x3a0] ;  /* 0x00007400ff1077ac */ /* 0x000e660008000a00 */
[----:B0--3--:R-:W-:-:S11]  /*c420*/  ULOP3.LUT UP0, URZ, UR5, UR9, URZ, 0xfc, UP0 ;  /* 0x0000000905ff7292 */ /* 0x009fd6000800fcff */
.L_x_27016:
        /* <DEDUP_REMOVED lines=10> */
[----:B--2-4-:R-:W0:Y:S01]  /*c4d0*/  LDC.64 R34, c[0x0][0x390] ;  /* 0x0000e400ff227b82 */ /* 0x014e220000000a00 */
        /* <DEDUP_REMOVED lines=13> */
[--C-:B-----5:R-:W-:Y:S02]  /*c5b0*/  HADD2.F32 R3, -RZ, R100.reuse.H0_H0 ;  /* 0x20000064ff037230 */ /* 0x120fe40000004100 */
[----:B0-----:R-:W-:Y:S02]  /*c5c0*/  HADD2.F32 R4, -RZ, R100.H1_H1 ;  /* 0x30000064ff047230 */ /* 0x001fe40000004100 */
[--C-:B------:R-:W-:Y:S02]  /*c5d0*/  HADD2.F32 R34, -RZ, R60.reuse.H0_H0 ;  /* 0x2000003cff227230 */ /* 0x100fe40000004100 */
[----:B------:R-:W-:Y:S02]  /*c5e0*/  HADD2.F32 R5, -RZ, R60.H1_H1 ;  /* 0x3000003cff057230 */ /* 0x000fe40000004100 */
[--C-:B------:R-:W-:Y:S02]  /*c5f0*/  HADD2.F32 R35, -RZ, R61.reuse.H0_H0 ;  /* 0x2000003dff237230 */ /* 0x100fe40000004100 */
[----:B------:R-:W-:Y:S01]  /*c600*/  FADD.FTZ R3, R3, R34 ;  /* 0x0000002203037221 */ /* 0x000fe20000010000 */
[----:B------:R-:W-:-:S02]  /*c610*/  HADD2.F32 R34, -RZ, R61.H1_H1 ;  /* 0x3000003dff227230 */ /* 0x000fc40000004100 */
[----:B------:R-:W-:Y:S01]  /*c620*/  FADD.FTZ R36, R4, R5 ;  /* 0x0000000504247221 */ /* 0x000fe20000010000 */
[--C-:B------:R-:W-:Y:S02]  /*c630*/  HADD2.F32 R5, -RZ, R101.reuse.H1_H1 ;  /* 0x30000065ff057230 */ /* 0x100fe40000004100 */
[----:B------:R-:W-:Y:S02]  /*c640*/  HADD2.F32 R4, -RZ, R101.H0_H0 ;  /* 0x20000065ff047230 */ /* 0x000fe40000004100 */
[----:B------:R-:W-:Y:S02]  /*c650*/  HADD2.F32 R53, -RZ, R62.H0_H0 ;  /* 0x2000003eff357230 */ /* 0x000fe40000004100 */
[----:B------:R-:W-:Y:S01]  /*c660*/  FADD.FTZ R52, R5, R34 ;  /* 0x0000002205347221 */ /* 0x000fe20000010000 */
[--C-:B------:R-:W-:Y:S02]  /*c670*/  HADD2.F32 R5, -RZ, R102.reuse.H0_H0 ;  /* 0x20000066ff057230 */ /* 0x100fe40000004100 */
[----:B------:R-:W-:Y:S01]  /*c680*/  FADD.FTZ R4, R4, R35 ;  /* 0x0000002304047221 */ /* 0x000fe20000010000 */
[----:B------:R-:W-:-:S02]  /*c690*/  HADD2.F32 R34, -RZ, R102.H1_H1 ;  /* 0x30000066ff227230 */ /* 0x000fc40000004100 */
[----:B------:R-:W-:Y:S02]  /*c6a0*/  HADD2.F32 R35, -RZ, R62.H1_H1 ;  /* 0x3000003eff237230 */ /* 0x000fe40000004100 */
[----:B------:R-:W-:Y:S01]  /*c6b0*/  FADD.FTZ R5, R5, R53 ;  /* 0x0000003505057221 */ /* 0x000fe20000010000 */
[----:B------:R-:W-:Y:S02]  /*c6c0*/  HADD2.F32 R53, -RZ, R103.H1_H1 ;  /* 0x30000067ff357230 */ /* 0x000fe40000004100 */
[----:B------:R-:W-:Y:S02]  /*c6d0*/  HADD2.F32 R54, -RZ, R63.H1_H1 ;  /* 0x3000003fff367230 */ /* 0x000fe40000004100 */
[----:B------:R-:W-:Y:S01]  /*c6e0*/  FADD.FTZ R34, R34, R35 ;  /* 0x0000002322227221 */ /* 0x000fe20000010000 */
[----:B------:R-:W-:Y:S02]  /*c6f0*/  HADD2.F32 R35, -RZ, R103.H0_H0 ;  /* 0x20000067ff237230 */ /* 0x000fe40000004100 */
[----:B------:R-:W-:-:S02]  /*c700*/  HADD2.F32 R55, -RZ, R63.H0_H0 ;  /* 0x2000003fff377230 */ /* 0x000fc40000004100 */
        /* <DEDUP_REMOVED lines=9> */
[--C-:B------:R-:W-:Y:S02]  /*c7a0*/  HADD2.F32 R54, -RZ, R59.reuse.H1_H1 ;  /* 0x3000003bff367230 */ /* 0x100fe40000004100 */
[----:B------:R-:W-:Y:S01]  /*c7b0*/  FADD.FTZ R5, R5, R55 ;  /* 0x0000003705057221 */ /* 0x000fe20000010000 */
[----:B------:R-:W-:Y:S02]  /*c7c0*/  HADD2.F32 R55, -RZ, R59.H0_H0 ;  /* 0x2000003bff377230 */ /* 0x000fe40000004100 */
[----:B------:R-:W-:Y:S01]  /*c7d0*/  FADD.FTZ R116, R53, R54 ;  /* 0x0000003635747221 */ /* 0x000fe20000010000 */
[----:B------:R-:W-:Y:S02]  /*c7e0*/  HADD2.F32 R54, -RZ, R57.H1_H1 ;  /* 0x30000039ff367230 */ /* 0x000fe40000004100 */
        /* <DEDUP_REMOVED lines=9> */
.L_x_26938:
[----:B-----5:R-:W-:Y:S02]  /*c880*/  HADD2.F32 R3, -RZ, R100.H0_H0 ;  /* 0x20000064ff037230 */ /* 0x020fe40000004100 */
[----:B------:R-:W-:Y:S02]  /*c890*/  HADD2.F32 R34, -RZ, R60.H0_H0 ;  /* 0x2000003cff227230 */ /* 0x000fe40000004100 */
[----:B0-----:R-:W-:Y:S02]  /*c8a0*/  HADD2.F32 R4, -RZ, R101.H0_H0 ;  /* 0x20000065ff047230 */ /* 0x001fe40000004100 */
[----:B------:R-:W-:Y:S02]  /*c8b0*/  HADD2.F32 R5, -RZ, R61.H0_H0 ;  /* 0x2000003dff057230 */ /* 0x000fe40000004100 */
[----:B------:R-:W-:Y:S01]  /*c8c0*/  FADD.FTZ R3, R3, R34 ;  /* 0x0000002203037221 */ /* 0x000fe20000010000 */
[----:B------:R-:W-:Y:S02]  /*c8d0*/  HADD2.F32 R34, -RZ, R102.H1_H1 ;  /* 0x30000066ff227230 */ /* 0x000fe40000004100 */
[----:B------:R-:W-:-:S02]  /*c8e0*/  HADD2.F32 R36, -RZ, R62.H0_H0 ;  /* 0x2000003eff247230 */ /* 0x000fc40000004100 */
[----:B------:R-:W-:Y:S01]  /*c8f0*/  FADD.FTZ R4, R4, R5 ;  /* 0x0000000504047221 */ /* 0x000fe20000010000 */
[----:B------:R-:W-:Y:S02]  /*c900*/  HADD2.F32 R5, -RZ, R102.H0_H0 ;  /* 0x20000066ff057230 */ /* 0x000fe40000004100 */
[----:B------:R-:W-:Y:S02]  /*c910*/  HADD2.F32 R35, -RZ, R62.H1_H1 ;  /* 0x3000003eff237230 */ /* 0x000fe40000004100 */
[----:B------:R-:W-:Y:S02]  /*c920*/  HADD2.F32 R53, -RZ, R63.H0_H0 ;  /* 0x2000003fff357230 */ /* 0x000fe40000004100 */
[----:B------:R-:W-:Y:S01]  /*c930*/  FADD.FTZ R5, R5, R36 ;  /* 0x0000002405057221 */ /* 0x000fe20000010000 */
[--C-:B------:R-:W-:Y:S02]  /*c940*/  HADD2.F32 R36, -RZ, R103.reuse.H1_H1 ;  /* 0x30000067ff247230 */ /* 0x100fe40000004100 */
        /* <DEDUP_REMOVED lines=16> */
.L_x_26937:
[----:B------:R-:W-:Y:S05]  /*ca50*/  @!P1 BRA `(.L_x_26940) ;  /* 0x0000000000749947 */ /* 0x000fea0003800000 */
        /* <DEDUP_REMOVED lines=29> */
.L_x_26940:
[--C-:B-----5:R-:W-:Y:S02]  /*cc30*/  HADD2.F32 R3, -RZ, R100.reuse.H0_H0 ;  /* 0x20000064ff037230 */ /* 0x120fe40000004100 */
[----:B------:R-:W-:Y:S02]  /*cc40*/  HADD2.F32 R36, -RZ, R100.H1_H1 ;  /* 0x30000064ff247230 */ /* 0x000fe40000004100 */
[--C-:B0-----:R-:W-:Y:S02]  /*cc50*/  HADD2.F32 R4, -RZ, R101.reuse.H0_H0 ;  /* 0x20000065ff047230 */ /* 0x101fe40000004100 */
[----:B------:R-:W-:Y:S02]  /*cc60*/  HADD2.F32 R117, -RZ, R101.H1_H1 ;  /* 0x30000065ff757230 */ /* 0x000fe40000004100 */
[--C-:B------:R-:W-:Y:S02]  /*cc70*/  HADD2.F32 R5, -RZ, R102.reuse.H0_H0 ;  /* 0x20000066ff057230 */ /* 0x100fe40000004100 */
[----:B------:R-:W-:-:S02]  /*cc80*/  HADD2.F32 R34, -RZ, R102.H1_H1 ;  /* 0x30000066ff227230 */ /* 0x000fc40000004100 */
[--C-:B------:R-:W-:Y:S02]  /*cc90*/  HADD2.F32 R35, -RZ, R103.reuse.H0_H0 ;  /* 0x20000067ff237230 */ /* 0x100fe40000004100 */
[----:B------:R-:W-:-:S07]  /*cca0*/  HADD2.F32 R116, -RZ, R103.H1_H1 ;  /* 0x30000067ff747230 */ /* 0x000fce0000004100 */
.L_x_26939:
[----:B------:R-:W0:Y:S01]  /*ccb0*/  @UP0 LDCU.64 UR4, c[0x0][0x3a8] ;  /* 0x00007500ff0407ac */ /* 0x000e220008000a00 */
[----:B------:R-:W-:Y:S01]  /*ccc0*/  PLOP3.LUT P0, PT, PT, PT, UP0, 0x80, 0x8 ;  /* 0x000000000008781c */ /* 0x000fe20003f0f008 */
[----:B------:R-:W-:Y:S01]  /*ccd0*/  HFMA2 R100, -RZ, RZ, 0, 9.5367431640625e-07 ;  /* 0x00000010ff647431 */ /* 0x000fe200000001ff */
[----:B------:R-:W-:Y:S02]  /*cce0*/  PLOP3.LUT P1, PT, PT, PT, UP0, 0x80, 0x8 ;  /* 0x000000000008781c */ /* 0x000fe40003f2f008 */
[----:B------:R-:W-:-:S09]  /*ccf0*/  IADD3 R180, PT, PT, R2, 0x20, RZ ;  /* 0x0000002002b47810 */ /* 0x000fd20007ffe0ff */
[----:B0-----:R-:W-:-:S05]  /*cd00*/  @P0 IMAD.WIDE.U32 R100, R2, R100, UR4 ;  /* 0x0000000402640e25 */ /* 0x001fca000f8e0064 */
[----:B------:R0:W-:Y:S02]  /*cd10*/  @P1 STG.E.128 desc[UR6][R100.64], R52 ;  /* 0x0000003464001986 */ /* 0x0001e4000c101d06 */
.L_x_26936:
[----:B-1----:R-:W-:Y:S05]  /*cd20*/  BSYNC.RECONVERGENT B0 ;  /* 0x0000000000007941 */ /* 0x002fea0003800200 */
.L_x_26935:
[----:B------:R-:W-:Y:S01]  /*cd30*/  ISETP.GE.U32.AND P0, PT, R0, 0x40, PT ;  /* 0x000000400000780c */ /* 0x000fe20003f06070 */
[----:B------:R-:W-:Y:S01]  /*cd40*/  BSSY.RECONVERGENT B0, `(.L_x_26941) ;  /* 0x0000090000007945 */ /* 0x000fe20003800200 */
[----:B--2---:R-:W-:-:S11]  /*cd50*/  LOP3.LUT R9, R9, 0xfffffbff, RZ, 0xc0, !PT ;  /* 0xfffffbff09097812 */ /* 0x004fd600078ec0ff */
        /* <DEDUP_REMOVED lines=30> */
.L_x_26944:
        /* <DEDUP_REMOVED lines=29> */
.L_x_26943:
        /* <DEDUP_REMOVED lines=32> */
.L_x_26946:
[----:B-----5:R-:W-:Y:S02]  /*d310*/  HADD2.F32 R6, -RZ, R100.H0_H0 ;  /* 0x20000064ff067230 */ /* 0x020fe40000004100 */
[----:B------:R-:W-:Y:S02]  /*d320*/  HADD2.F32 R37, -RZ, R60.H0_H0 ;  /* 0x2000003cff257230 */ /* 0x000fe40000004100 */
[----:B------:R-:W-:Y:S02]  /*d330*/  HADD2.F32 R7, -RZ, R100.H1_H1 ;  /* 0x30000064ff077230 */ /* 0x000fe40000004100 */
[----:B------:R-:W-:Y:S02]  /*d340*/  HADD2.F32 R8, -RZ, R60.H1_H1 ;  /* 0x3000003cff087230 */ /* 0x000fe40000004100 */
[----:B------:R-:W-:Y:S01]  /*d350*/  FADD.FTZ R6, R37, R6 ;  /* 0x0000000625067221 */ /* 0x000fe20000010000 */
[--C-:B------:R-:W-:Y:S02]  /*d360*/  HADD2.F32 R38, -RZ, R61.reuse.H1_H1 ;  /* 0x3000003dff267230 */ /* 0x100fe40000004100 */
[----:B------:R-:W-:-:S02]  /*d370*/  HADD2.F32 R39, -RZ, R61.H0_H0 ;  /* 0x2000003dff277230 */ /* 0x000fc40000004100 */
        /* <DEDUP_REMOVED lines=37> */
.L_x_26945:
[----:B------:R-:W0:Y:S01]  /*d5d0*/  @UP0 LDCU.64 UR4, c[0x0][0x3a8] ;  /* 0x00007500ff0407ac */ /* 0x000e220008000a00 */
[----:B------:R-:W-:Y:S02]  /*d5e0*/  PLOP3.LUT P0, PT, PT, PT, UP0, 0x80, 0x8 ;  /* 0x000000000008781c */ /* 0x000fe40003f0f008 */
[----:B------:R-:W-:Y:S02]  /*d5f0*/  PLOP3.LUT P1, PT, PT, PT, UP0, 0x80, 0x8 ;  /* 0x000000000008781c */ /* 0x000fe40003f2f008 */
[----:B------:R-:W-:-:S09]  /*d600*/  MOV R100, 0x10 ;  /* 0x0000001000647802 */ /* 0x000fd20000000f00 */
[C---:B0-----:R-:W-:Y:S01]  /*d610*/  @P0 IMAD.WIDE.U32 R100, R180.reuse, R100, UR4 ;  /* 0x00000004b4640e25 */ /* 0x041fe2000f8e0064 */
[----:B------:R-:W-:-:S04]  /*d620*/  IADD3 R180, PT, PT, R180, 0x20, RZ ;  /* 0x00000020b4b47810 */ /* 0x000fc80007ffe0ff */
[----:B------:R1:W-:Y:S03]  /*d630*/  @P1 STG.E.128 desc[UR6][R100.64], R52 ;  /* 0x0000003464001986 */ /* 0x0003e6000c101d06 */
.L_x_26942:
[----:B------:R-:W-:Y:S05]  /*d640*/  BSYNC.RECONVERGENT B0 ;  /* 0x0000000000007941 */ /* 0x000fea0003800200 */
.L_x_26941:
[----:B------:R-:W-:Y:S01]  /*d650*/  ISETP.GE.U32.AND P0, PT, R0, 0x60, PT ;  /* 0x000000600000780c */ /* 0x000fe20003f06070 */
[----:B------:R-:W-:Y:S01]  /*d660*/  BSSY.RECONVERGENT B0, `(.L_x_26947) ;  /* 0x0000090000007945 */ /* 0x000fe20003800200 */
[----:B------:R-:W-:-:S11]  /*d670*/  LOP3.LUT R9, R9, 0xfffff7ff, RZ, 0xc0, !PT ;  /* 0xfffff7ff09097812 */ /* 0x000fd600078ec0ff */
[----:B------:R-:W-:Y:S01]  /*d680*/  @P0 LOP3.LUT R9, R9, 0x800, RZ, 0xfc, !PT ;  /* 0x0000080009090812 */ /* 0x000fe200078efcff */
[----:B------:R-:W-:Y:S06]  /*d690*/  @!P0 BRA `(.L_x_26948) ;  /* 0x0000000800308947 */ /* 0x000fec0003800000 */
[----:B------:R-:W-:Y:S01]  /*d6a0*/  ISETP.NE.U32.AND P0, PT, RZ, UR14, PT ;  /* 0x0000000eff007c0c */ /* 0x000fe2000bf05070 */
[----:B----4-:R-:W2:Y:S01]  /*d6b0*/  LDC.64 R40, c[0x0][0x390] ;  /* 0x0000e400ff287b82 */ /* 0x010ea20000000a00 */
        /* <DEDUP_REMOVED lines=26> */
.L_x_26950:
        /* <DEDUP_REMOVED lines=29> */
.L_x_26949:
        /* <DEDUP_REMOVED lines=32> */
.L_x_26952:
        /* <DEDUP_REMOVED lines=44> */
.L_x_26951:
[----:B------:R-:W0:Y:S01]  /*def0*/  @UP0 LDCU.64 UR4, c[0x0][0x3a8] ;  /* 0x00007500ff0407ac */ /* 0x000e220008000a00 */
[----:B------:R-:W-:Y:S01]  /*df00*/  PLOP3.LUT P0, PT, PT, PT, UP0, 0x80, 0x8 ;  /* 0x000000000008781c */ /* 0x000fe20003f0f008 */
[----:B------:R-:W-:Y:S01]  /*df10*/  HFMA2 R100, -RZ, RZ, 0, 9.5367431640625e-07 ;  /* 0x00000010ff647431 */ /* 0x000fe200000001ff */
[----:B------:R-:W-:-:S11]  /*df20*/  PLOP3.LUT P1, PT, PT, PT, UP0, 0x80, 0x8 ;  /* 0x000000000008781c */ /* 0x000fd60003f2f008 */
[C---:B0-----:R-:W-:Y:S01]  /*df30*/  @P0 IMAD.WIDE.U32 R100, R180.reuse, R100, UR4 ;  /* 0x00000004b4640e25 */ /* 0x041fe2000f8e0064 */
[----:B------:R-:W-:-:S04]  /*df40*/  IADD3 R180, PT, PT, R180, 0x20, RZ ;  /* 0x00000020b4b47810 */ /* 0x000fc80007ffe0ff */
[----:B------:R2:W-:Y:S03]  /*df50*/  @P1 STG.E.128 desc[UR6][R100.64], R52 ;  /* 0x0000003464001986 */ /* 0x0005e6000c101d06 */
.L_x_26948:
[----:B------:R-:W-:Y:S05]  /*df60*/  BSYNC.RECONVERGENT B0 ;  /* 0x0000000000007941 */ /* 0x000fea0003800200 */
.L_x_26947:
[----:B------:R-:W-:Y:S01]  /*df70*/  ISETP.GE.U32.AND P0, PT, R0, 0x80, PT ;  /* 0x000000800000780c */ /* 0x000fe20003f06070 */
[----:B------:R-:W-:Y:S01]  /*df80*/  BSSY.RECONVERGENT B0, `(.L_x_26953) ;  /* 0x0000090000007945 */ /* 0x000fe20003800200 */
[----:B------:R-:W-:-:S11]  /*df90*/  LOP3.LUT R9, R9, 0xffffefff, RZ, 0xc0, !PT ;  /* 0xffffefff09097812 */ /* 0x000fd600078ec0ff */
[----:B------:R-:W-:Y:S01]  /*dfa0*/  @P0 LOP3.LUT R9, R9, 0x1000, RZ, 0xfc, !PT ;  /* 0x0000100009090812 */ /* 0x000fe200078efcff */
[----:B------:R-:W-:Y:S06]  /*dfb0*/  @!P0 BRA `(.L_x_26954) ;  /* 0x0000000800308947 */ /* 0x000fec0003800000 */
[----:B------:R-:W-:Y:S01]  /*dfc0*/  ISETP.NE.U32.AND P0, PT, RZ, UR14, PT ;  /* 0x0000000eff007c0c */ /* 0x000fe2000bf05070 */
[----:B----4-:R-:W3:Y:S01]  /*dfd0*/  LDC.64 R44, c[0x0][0x390] ;  /* 0x0000e400ff2c7b82 */ /* 0x010ee20000000a00 */
        /* <DEDUP_REMOVED lines=26> */
.L_x_26956:
        /* <DEDUP_REMOVED lines=10> */
[----:B------:R-:W-:Y:S02]  /*e220*/  HADD2.F32 R52, -RZ, R103.H1_H1 ;  /* 0x30000067ff347230 */ /* 0x000fe40000004100 */
        /* <DEDUP_REMOVED lines=11> */
[----:B------:R-:W-:Y:S01]  /*e2e0*/  F2FP.F16.F32.PACK_AB R55, R123, R45 ;  /* 0x0000002d7b37723e */ /* 0x000fe200000000ff */
[----:B------:R-:W-:Y:S01]  /*e2f0*/  FADD.FTZ R122, R54, R53 ;  /* 0x00000035367a7221 */ /* 0x000fe20000010000 */
[----:B------:R-:W-:Y:S01]  /*e300*/  F2FP.F16.F32.PACK_AB R54, R44, R15 ;  /* 0x0000000f2c36723e */ /* 0x000fe200000000ff */
[----:B------:R-:W-:-:S03]  /*e310*/  FADD.FTZ R43, R52, R43 ;  /* 0x0000002b342b7221 */ /* 0x000fc60000010000 */
[----:B------:R-:W-:Y:S02]  /*e320*/  F2FP.F16.F32.PACK_AB R53, R122, R14 ;  /* 0x0000000e7a35723e */ /* 0x000fe400000000ff */
[----:B------:R-:W-:Y:S01]  /*e330*/  F2FP.F16.F32.PACK_AB R52, R43, R13 ;  /* 0x0000000d2b34723e */ /* 0x000fe200000000ff */
[----:B------:R-:W-:Y:S06]  /*e340*/  BRA `(.L_x_26957) ;  /* 0x0000000400307947 */ /* 0x000fec0003800000 */
.L_x_26955:
        /* <DEDUP_REMOVED lines=32> */
.L_x_26958:
        /* <DEDUP_REMOVED lines=44> */
.L_x_26957:
[----:B------:R-:W0:Y:S01]  /*e810*/  @UP0 LDCU.64 UR4, c[0x0][0x3a8] ;  /* 0x00007500ff0407ac */ /* 0x000e220008000a00 */
[----:B------:R-:W-:Y:S02]  /*e820*/  PLOP3.LUT P0, PT, PT, PT, UP0, 0x80, 0x8 ;  /* 0x000000000008781c */ /* 0x000fe40003f0f008 */
[----:B------:R-:W-:Y:S02]  /*e830*/  PLOP3.LUT P1, PT, PT, PT, UP0, 0x80, 0x8 ;  /* 0x000000000008781c */ /* 0x000fe40003f2f008 */
[----:B------:R-:W-:-:S09]  /*e840*/  MOV R100, 0x10 ;  /* 0x0000001000647802 */ /* 0x000fd20000000f00 */
[C---:B0-----:R-:W-:Y:S01]  /*e850*/  @P0 IMAD.WIDE.U32 R100, R180.reuse, R100, UR4 ;  /* 0x00000004b4640e25 */ /* 0x041fe2000f8e0064 */
[----:B------:R-:W-:-:S04]  /*e860*/  IADD3 R180, PT, PT, R180, 0x20, RZ ;  /* 0x00000020b4b47810 */ /* 0x000fc80007ffe0ff */
[----:B------:R3:W-:Y:S03]  /*e870*/  @P1 STG.E.128 desc[UR6][R100.64], R52 ;  /* 0x0000003464001986 */ /* 0x0007e6000c101d06 */
.L_x_26954:
[----:B------:R-:W-:Y:S05]  /*e880*/  BSYNC.RECONVERGENT B0 ;  /* 0x0000000000007941 */ /* 0x000fea0003800200 */
.L_x_26953:
[----:B------:R-:W-:Y:S01]  /*e890*/  ISETP.GE.U32.AND P0, PT, R0, 0xa0, PT ;  /* 0x000000a00000780c */ /* 0x000fe20003f06070 */
[----:B------:R-:W-:Y:S01]  /*e8a0*/  BSSY.RECONVERGENT B0, `(.L_x_26959) ;  /* 0x0000090000007945 */ /* 0x000fe20003800200 */
[----:B------:R-:W-:-:S11]  /*e8b0*/  LOP3.LUT R9, R9, 0xffffdfff, RZ, 0xc0, !PT ;  /* 0xffffdfff09097812 */ /* 0x000fd600078ec0ff */
[----:B------:R-:W-:Y:S01]  /*e8c0*/  @P0 LOP3.LUT R9, R9, 0x2000, RZ, 0xfc, !PT ;  /* 0x0000200009090812 */ /* 0x000fe200078efcff */
[----:B------:R-:W-:Y:S06]  /*e8d0*/  @!P0 BRA `(.L_x_26960) ;  /* 0x0000000800308947 */ /* 0x000fec0003800000 */
[----:B------:R-:W-:Y:S01]  /*e8e0*/  ISETP.NE.U32.AND P0, PT, RZ, UR14, PT ;  /* 0x0000000eff007c0c */ /* 0x000fe2000bf05070 */
[----:B----4-:R-:W4:Y:S01]  /*e8f0*/  LDC.64 R46, c[0x0][0x390] ;  /* 0x0000e400ff2e7b82 */ /* 0x010f220000000a00 */
        /* <DEDUP_REMOVED lines=26> */
.L_x_26962:
        /* <DEDUP_REMOVED lines=29> */
.L_x_26961:
        /* <DEDUP_REMOVED lines=32> */
.L_x_26964:
        /* <DEDUP_REMOVED lines=44> */
.L_x_26963:
[----:B------:R-:W0:Y:S01]  /*f130*/  @UP0 LDCU.64 UR4, c[0x0][0x3a8] ;  /* 0x00007500ff0407ac */ /* 0x000e220008000a00 */
[----:B------:R-:W-:Y:S01]  /*f140*/  PLOP3.LUT P0, PT, PT, PT, UP0, 0x80, 0x8 ;  /* 0x000000000008781c */ /* 0x000fe20003f0f008 */
[----:B------:R-:W-:Y:S01]  /*f150*/  HFMA2 R100, -RZ, RZ, 0, 9.5367431640625e-07 ;  /* 0x00000010ff647431 */ /* 0x000fe200000001ff */
[----:B------:R-:W-:-:S11]  /*f160*/  PLOP3.LUT P1, PT, PT, PT, UP0, 0x80, 0x8 ;  /* 0x000000000008781c */ /* 0x000fd60003f2f008 */
[C---:B0-----:R-:W-:Y:S01]  /*f170*/  @P0 IMAD.WIDE.U32 R100, R180.reuse, R100, UR4 ;  /* 0x00000004b4640e25 */ /* 0x041fe2000f8e0064 */
[----:B------:R-:W-:-:S04]  /*f180*/  IADD3 R180, PT, PT, R180, 0x20, RZ ;  /* 0x00000020b4b47810 */ /* 0x000fc80007ffe0ff */
[----:B------:R0:W-:Y:S03]  /*f190*/  @P1 STG.E.128 desc[UR6][R100.64], R52 ;  /* 0x0000003464001986 */ /* 0x0001e6000c101d06 */
.L_x_26960:
[----:B------:R-:W-:Y:S05]  /*f1a0*/  BSYNC.RECONVERGENT B0 ;  /* 0x0000000000007941 */ /* 0x000fea0003800200 */
.L_x_26959:
        /* <DEDUP_REMOVED lines=33> */
.L_x_26968:
        /* <DEDUP_REMOVED lines=29> */
.L_x_26967:
        /* <DEDUP_REMOVED lines=32> */
.L_x_26970:
        /* <DEDUP_REMOVED lines=44> */
.L_x_26969:
[----:B------:R-:W0:Y:S01]  /*fa50*/  @UP0 LDCU.64 UR4, c[0x0][0x3a8] ;  /* 0x00007500ff0407ac */ /* 0x000e220008000a00 */
[----:B------:R-:W-:Y:S01]  /*fa60*/  PLOP3.LUT P0, PT, PT, PT, UP0, 0x80, 0x8 ;  /* 0x000000000008781c */ /* 0x000fe20003f0f008 */
[----:B------:R-:W-:Y:S01]  /*fa70*/  IMAD.MOV.U32 R100, RZ, RZ, 0x10 ;  /* 0x00000010ff647424 */ /* 0x000fe200078e00ff */
[----:B------:R-:W-:-:S11]  /*fa80*/  PLOP3.LUT P1, PT, PT, PT, UP0, 0x80, 0x8 ;  /* 0x000000000008781c */ /* 0x000fd60003f2f008 */
[C---:B0-----:R-:W-:Y:S01]  /*fa90*/  @P0 IMAD.WIDE.U32 R100, R180.reuse, R100, UR4 ;  /* 0x00000004b4640e25 */ /* 0x041fe2000f8e0064 */
[----:B------:R-:W-:-:S04]  /*faa0*/  IADD3 R180, PT, PT, R180, 0x20, RZ ;  /* 0x00000020b4b47810 */ /* 0x000fc80007ffe0ff */
[----:B------:R0:W-:Y:S03]  /*fab0*/  @P1 STG.E.128 desc[UR6][R100.64], R52 ;  /* 0x0000003464001986 */ /* 0x0001e6000c101d06 */
.L_x_26966:
[----:B------:R-:W-:Y:S05]  /*fac0*/  BSYNC.RECONVERGENT B0 ;  /* 0x0000000000007941 */ /* 0x000fea0003800200 */
.L_x_26965:
[----:B------:R-:W-:Y:S01]  /*fad0*/  ISETP.GE.U32.AND P0, PT, R0, 0xe0, PT ;  /* 0x000000e00000780c */ /* 0x000fe20003f06070 */
[----:B------:R-:W-:Y:S01]  /*fae0*/  BSSY.RECONVERGENT B0, `(.L_x_26971) ;  /* 0x0000090000007945 */ /* 0x000fe20003800200 */
[----:B------:R-:W-:-:S11]  /*faf0*/  LOP3.LUT R9, R9, 0xffffff7f, RZ, 0xc0, !PT ;  /* 0xffffff7f09097812 */ /* 0x000fd600078ec0ff */
[----:B------:R-:W-:Y:S01]  /*fb00*/  @P0 LOP3.LUT R9, R9, 0x80, RZ, 0xfc, !PT ;  /* 0x0000008009090812 */ /* 0x000fe200078efcff */
[----:B------:R-:W-:Y:S06]  /*fb10*/  @!P0 BRA `(.L_x_26972) ;  /* 0x0000000800308947 */ /* 0x000fec0003800000 */
[----:B------:R-:W-:Y:S01]  /*fb20*/  ISETP.NE.U32.AND P0, PT, RZ, UR14, PT ;  /* 0x0000000eff007c0c */ /* 0x000fe2000bf05070 */
[----:B0123--:R-:W0:Y:S03]  /*fb30*/  LDC.64 R100, c[0x0][0x390] ;  /* 0x0000e400ff647b82 */ /* 0x00fe260000000a00 */
        /* <DEDUP_REMOVED lines=26> */
.L_x_26974:
        /* <DEDUP_REMOVED lines=17> */
[----:B------:R-:W-:Y:S02]  /*fdf0*/  HADD2.F32 R52, -RZ, R100.H1_H1 ;  /* 0x30000064ff347230 */ /* 0x000fe40000004100 */
[----:B------:R-:W-:Y:S01]  /*fe00*/  FADD.FTZ R129, R54, R53 ;  /* 0x0000003536817221 */ /* 0x000fe20000010000 */
[----:B------:R-:W-:Y:S02]  /*fe10*/  HADD2.F32 R54, -RZ, R101.H1_H1 ;  /* 0x30000065ff367230 */ /* 0x000fe40000004100 */
[----:B------:R-:W-:Y:S02]  /*fe20*/  HADD2.F32 R55, -RZ, R57.H1_H1 ;  /* 0x30000039ff377230 */ /* 0x000fe40000004100 */
[----:B------:R-:W-:-:S03]  /*fe30*/  HADD2.F32 R53, -RZ, R56.H1_H1 ;  /* 0x30000038ff357230 */ /* 0x000fc60000004100 */
[----:B------:R-:W-:Y:S01]  /*fe40*/  FADD.FTZ R128, R55, R54 ;  /* 0x0000003637807221 */ /* 0x000fe20000010000 */
[----:B------:R-:W-:Y:S01]  /*fe50*/  F2FP.F16.F32.PACK_AB R55, R129, R106 ;  /* 0x0000006a8137723e */ /* 0x000fe200000000ff */
[----:B------:R-:W-:Y:S01]  /*fe60*/  FADD.FTZ R104, R53, R52 ;  /* 0x0000003435687221 */ /* 0x000fe20000010000 */
[----:B------:R-:W-:Y:S02]  /*fe70*/  F2FP.F16.F32.PACK_AB R54, R105, R24 ;  /* 0x000000186936723e */ /* 0x000fe400000000ff */
[----:B------:R-:W-:Y:S02]  /*fe80*/  F2FP.F16.F32.PACK_AB R53, R128, R23 ;  /* 0x000000178035723e */ /* 0x000fe400000000ff */
[----:B------:R-:W-:Y:S01]  /*fe90*/  F2FP.F16.F32.PACK_AB R52, R104, R22 ;  /* 0x000000166834723e */ /* 0x000fe200000000ff */
[----:B------:R-:W-:Y:S06]  /*fea0*/  BRA `(.L_x_26975) ;  /* 0x0000000400307947 */ /* 0x000fec0003800000 */
.L_x_26973:
        /* <DEDUP_REMOVED lines=32> */
.L_x_26976:
[----:B-----5:R-:W-:Y:S02]  /*100b0*/  HADD2.F32 R22, -RZ, R100.H0_H0 ;  /* 0x20000064ff167230 */ /* 0x020fe40000004100 */
[----:B------:R-:W-:Y:S02]  /*100c0*/  HADD2.F32 R52, -RZ, R60.H0_H0 ;  /* 0x2000003cff347230 */ /* 0x000fe40000004100 */
[----:B------:R-:W-:Y:S02]  /*100d0*/  HADD2.F32 R23, -RZ, R100.H1_H1 ;  /* 0x30000064ff177230 */ /* 0x000fe40000004100 */
[----:B------:R-:W-:Y:S02]  /*100e0*/  HADD2.F32 R24, -RZ, R60.H1_H1 ;  /* 0x3000003cff187230 */ /* 0x000fe40000004100 */
[----:B------:R-:W-:Y:S01]  /*100f0*/  FADD.FTZ R22, R52, R22 ;  /* 0x0000001634167221 */ /* 0x000fe20000010000 */
[--C-:B------:R-:W-:Y:S02]  /*10100*/  HADD2.F32 R54, -RZ, R61.reuse.H0_H0 ;  /* 0x2000003dff367230 */ /* 0x100fe40000004100 */
[----:B------:R-:W-:-:S02]  /*10110*/  HADD2.F32 R53, -RZ, R61.H1_H1 ;  /* 0x3000003dff357230 */ /* 0x000fc40000004100 */
[----:B------:R-:W-:Y:S01]  /*10120*/  FADD.FTZ R52, R24, R23 ;  /* 0x0000001718347221 */ /* 0x000fe20000010000 */
[--C-:B------:R-:W-:Y:S02]  /*10130*/  HADD2.F32 R23, -RZ, R101.reuse.H0_H0 ;  /* 0x20000065ff177230 */ /* 0x100fe40000004100 */
[----:B------:R-:W-:Y:S02]  /*10140*/  HADD2.F32 R24, -RZ, R101.H1_H1 ;  /* 0x30000065ff187230 */ /* 0x000fe40000004100 */
[----:B------:R-:W-:Y:S02]  /*10150*/  HADD2.F32 R55, -RZ, R102.H1_H1 ;  /* 0x30000066ff377230 */ /* 0x000fe40000004100 */
[----:B------:R-:W-:Y:S01]  /*10160*/  FADD.FTZ R23, R54, R23 ;  /* 0x0000001736177221 */ /* 0x000fe20000010000 */
[----:B------:R-:W-:Y:S02]  /*10170*/  HADD2.F32 R100, -RZ, R62.H0_H0 ;  /* 0x2000003eff647230 */ /* 0x000fe40000004100 */
[----:B------:R-:W-:Y:S01]  /*10180*/  FADD.FTZ R53, R53, R24 ;  /* 0x0000001835357221 */ /* 0x000fe20000010000 */
[----:B------:R-:W-:-:S02]  /*10190*/  HADD2.F32 R24, -RZ, R102.H0_H0 ;  /* 0x20000066ff187230 */ /* 0x000fc40000004100 */
[----:B------:R-:W-:Y:S02]  /*101a0*/  HADD2.F32 R54, -RZ, R62.H1_H1 ;  /* 0x3000003eff367230 */ /* 0x000fe40000004100 */
[--C-:B------:R-:W-:Y:S02]  /*101b0*/  HADD2.F32 R101, -RZ, R63.reuse.H1_H1 ;  /* 0x3000003fff657230 */ /* 0x100fe40000004100 */
[----:B------:R-:W-:Y:S01]  /*101c0*/  FADD.FTZ R24, R100, R24 ;  /* 0x0000001864187221 */ /* 0x000fe20000010000 */
[----:B------:R-:W-:Y:S02]  /*101d0*/  HADD2.F32 R100, -RZ, R63.H0_H0 ;  /* 0x2000003fff647230 */ /* 0x000fe40000004100 */
[----:B------:R-:W-:Y:S01]  /*101e0*/  FADD.FTZ R55, R54, R55 ;  /* 0x0000003736377221 */ /* 0x000fe20000010000 */
[--C-:B------:R-:W-:Y:S02]  /*101f0*/  HADD2.F32 R54, -RZ, R103.reuse.H0_H0 ;  /* 0x20000067ff367230 */ /* 0x100fe40000004100 */
[----:B------:R-:W-:-:S02]  /*10200*/  HADD2.F32 R103, -RZ, R103.H1_H1 ;  /* 0x30000067ff677230 */ /* 0x000fc40000004100 */
[----:B------:R-:W-:Y:S02]  /*10210*/  HADD2.F32 R102, -RZ, R56.H0_H0 ;  /* 0x20000038ff667230 */ /* 0x000fe40000004100 */
[----:B------:R-:W-:Y:S01]  /*10220*/  FADD.FTZ R100, R100, R54 ;  /* 0x0000003664647221 */ /* 0x000fe20000010000 */
[----:B------:R-:W-:Y:S01]  /*10230*/  FADD.FTZ R54, R101, R103 ;  /* 0x0000006765367221 */ /* 0x000fe20000010000 */
[----:B------:R-:W-:Y:S02]  /*10240*/  HADD2.F32 R101, -RZ, R57.H0_H0 ;  /* 0x20000039ff657230 */ /* 0x000fe40000004100 */
[----:B------:R-:W-:Y:S01]  /*10250*/  FADD.FTZ R22, R102, R22 ;  /* 0x0000001666167221 */ /* 0x000fe20000010000 */
[--C-:B------:R-:W-:Y:S02]  /*10260*/  HADD2.F32 R102, -RZ, R58.reuse.H0_H0 ;  /* 0x2000003aff667230 */ /* 0x100fe40000004100 */
[----:B------:R-:W-:Y:S01]  /*10270*/  FADD.FTZ R23, R101, R23 ;  /* 0x0000001765177221 */ /* 0x000fe20000010000 */
[----:B------:R-:W-:-:S02]  /*10280*/  HADD2.F32 R101, -RZ, R58.H1_H1 ;  /* 0x3000003aff657230 */ /* 0x000fc40000004100 */
[----:B------:R-:W-:-:S03]  /*10290*/  FADD.FTZ R24, R102, R24 ;  /* 0x0000001866187221 */ /* 0x000fc60000010000 */
[----:B------:R-:W-:Y:S01]  /*102a0*/  FADD.FTZ R105, R101, R55 ;  /* 0x0000003765697221 */ /* 0x000fe20000010000 */
[--C-:B------:R-:W-:Y:S02]  /*102b0*/  HADD2.F32 R55, -RZ, R59.reuse.H1_H1 ;  /* 0x3000003bff377230 */ /* 0x100fe40000004100 */
[----:B------:R-:W-:-:S03]  /*102c0*/  HADD2.F32 R101, -RZ, R59.H0_H0 ;  /* 0x2000003bff657230 */ /* 0x000fc60000004100 */
[----:B------:R-:W-:Y:S01]  /*102d0*/  FADD.FTZ R129, R55, R54 ;  /* 0x0000003637817221 */ /* 0x000fe20000010000 */
[----:B------:R-:W-:Y:S02]  /*102e0*/  HADD2.F32 R55, -RZ, R57.H1_H1 ;  /* 0x30000039ff377230 */ /* 0x000fe40000004100 */
[----:B------:R-:W-:Y:S01]  /*102f0*/  FADD.FTZ R106, R101, R100 ;  /* 0x00000064656a7221 */ /* 0x000fe20000010000 */
[----:B------:R-:W-:Y:S02]  /*10300*/  HADD2.F32 R54, -RZ, R56.H1_H1 ;  /* 0x30000038ff367230 */ /* 0x000fe40000004100 */
[----:B------:R-:W-:Y:S02]  /*10310*/  FADD.FTZ R128, R55, R53 ;  /* 0x0000003537807221 */ /* 0x000fe40000010000 */
[----:B------:R-:W-:Y:S01]  /*10320*/  F2FP.F16.F32.PACK_AB R55, R129, R106 ;  /* 0x0000006a8137723e */ /* 0x000fe200000000ff */
[----:B------:R-:W-:Y:S01]  /*10330*/  FADD.FTZ R104, R54, R52 ;  /* 0x0000003436687221 */ /* 0x000fe20000010000 */
[----:B------:R-:W-:-:S02]  /*10340*/  F2FP.F16.F32.PACK_AB R54, R105, R24 ;  /* 0x000000186936723e */ /* 0x000fc400000000ff */
[----:B------:R-:W-:Y:S02]  /*10350*/  F2FP.F16.F32.PACK_AB R53, R128, R23 ;  /* 0x000000178035723e */ /* 0x000fe400000000ff */
[----:B------:R-:W-:-:S07]  /*10360*/  F2FP.F16.F32.PACK_AB R52, R104, R22 ;  /* 0x000000166834723e */ /* 0x000fce00000000ff */
.L_x_26975:
[----:B------:R-:W0:Y:S01]  /*10370*/  @UP0 LDCU.64 UR4, c[0x0][0x3a8] ;  /* 0x00007500ff0407ac */ /* 0x000e220008000a00 */
[----:B------:R-:W-:Y:S02]  /*10380*/  PLOP3.LUT P0, PT, PT, PT, UP0, 0x80, 0x8 ;  /* 0x000000000008781c */ /* 0x000fe40003f0f008 */
[----:B------:R-:W-:-:S11]  /*10390*/  MOV R100, 0x10 ;  /* 0x0000001000647802 */ /* 0x000fd60000000f00 */
[C---:B0-----:R-:W-:Y:S01]  /*103a0*/  @P0 IMAD.WIDE.U32 R100, R180.reuse, R100, UR4 ;  /* 0x00000004b4640e25 */ /* 0x041fe2000f8e0064 */
[----:B------:R-:W-:Y:S02]  /*103b0*/  PLOP3.LUT P0, PT, PT, PT, UP0, 0x80, 0x8 ;  /* 0x000000000008781c */ /* 0x000fe40003f0f008 */
[----:B------:R-:W-:-:S11]  /*103c0*/  IADD3 R180, PT, PT, R180, 0x20, RZ ;  /* 0x00000020b4b47810 */ /* 0x000fd60007ffe0ff */
[----:B------:R0:W-:Y:S02]  /*103d0*/  @P0 STG.E.128 desc[UR6][R100.64], R52 ;  /* 0x0000003464000986 */ /* 0x0001e4000c101d06 */
.L_x_26972:
[----:B------:R-:W-:Y:S05]  /*103e0*/  BSYNC.RECONVERGENT B0 ;  /* 0x0000000000007941 */ /* 0x000fea0003800200 */
.L_x_26971:
        /* <DEDUP_REMOVED lines=33> */
.L_x_26980:
        /* <DEDUP_REMOVED lines=29> */
.L_x_26979:
        /* <DEDUP_REMOVED lines=32> */
.L_x_26982:
        /* <DEDUP_REMOVED lines=44> */
.L_x_26981:
[----:B------:R-:W0:Y:S01]  /*10c90*/  @UP0 LDCU.64 UR4, c[0x0][0x3a8] ;  /* 0x00007500ff0407ac */ /* 0x000e220008000a00 */
[----:B------:R-:W-:Y:S01]  /*10ca0*/  PLOP3.LUT P0, PT, PT, PT, UP0, 0x80, 0x8 ;  /* 0x000000000008781c */ /* 0x000fe20003f0f008 */
[----:B------:R-:W-:-:S12]  /*10cb0*/  HFMA2 R100, -RZ, RZ, 0, 9.5367431640625e-07 ;  /* 0x00000010ff647431 */ /* 0x000fd800000001ff */
[C---:B0-----:R-:W-:Y:S01]  /*10cc0*/  @P0 IMAD.WIDE.U32 R100, R180.reuse, R100, UR4 ;  /* 0x00000004b4640e25 */ /* 0x041fe2000f8e0064 */
[----:B------:R-:W-:Y:S02]  /*10cd0*/  PLOP3.LUT P0, PT, PT, PT, UP0, 0x80, 0x8 ;  /* 0x000000000008781c */ /* 0x000fe40003f0f008 */
[----:B------:R-:W-:-:S11]  /*10ce0*/  IADD3 R180, PT, PT, R180, 0x20, RZ ;  /* 0x00000020b4b47810 */ /* 0x000fd60007ffe0ff */
[----:B------:R0:W-:Y:S02]  /*10cf0*/  @P0 STG.E.128 desc[UR6][R100.64], R52 ;  /* 0x0000003464000986 */ /* 0x0001e4000c101d06 */
.L_x_26978:
[----:B------:R-:W-:Y:S05]  /*10d00*/  BSYNC.RECONVERGENT B0 ;  /* 0x0000000000007941 */ /* 0x000fea0003800200 */
.L_x_26977:
        /* <DEDUP_REMOVED lines=33> */
.L_x_26986:
        /* <DEDUP_REMOVED lines=29> */
.L_x_26985:
        /* <DEDUP_REMOVED lines=32> */
.L_x_26988:
        /* <DEDUP_REMOVED lines=44> */
.L_x_26987:
[----:B------:R-:W0:Y:S01]  /*115b0*/  @UP0 LDCU.64 UR4, c[0x0][0x3a8] ;  /* 0x00007500ff0407ac */ /* 0x000e220008000a00 */
[----:B------:R-:W-:Y:S02]  /*115c0*/  PLOP3.LUT P0, PT, PT, PT, UP0, 0x80, 0x8 ;  /* 0x000000000008781c */ /* 0x000fe40003f0f008 */
[----:B------:R-:W-:-:S11]  /*115d0*/  MOV R100, 0x10 ;  /* 0x0000001000647802 */ /* 0x000fd60000000f00 */
[C---:B0-----:R-:W-:Y:S01]  /*115e0*/  @P0 IMAD.WIDE.U32 R100, R180.reuse, R100, UR4 ;  /* 0x00000004b4640e25 */ /* 0x041fe2000f8e0064 */
[----:B------:R-:W-:Y:S02]  /*115f0*/  PLOP3.LUT P0, PT, PT, PT, UP0, 0x80, 0x8 ;  /* 0x000000000008781c */ /* 0x000fe40003f0f008 */
[----:B------:R-:W-:-:S11]  /*11600*/  IADD3 R180, PT, PT, R180, 0x20, RZ ;  /* 0x00000020b4b47810 */ /* 0x000fd60007ffe0ff */
[----:B------:R0:W-:Y:S02]  /*11610*/  @P0 STG.E.128 desc[UR6][R100.64], R52 ;  /* 0x0000003464000986 */ /* 0x0001e4000c101d06 */
.L_x_26984:
[----:B------:R-:W-:Y:S05]  /*11620*/  BSYNC.RECONVERGENT B0 ;  /* 0x0000000000007941 */ /* 0x000fea0003800200 */
.L_x_26983:
        /* <DEDUP_REMOVED lines=33> */
.L_x_26992:
        /* <DEDUP_REMOVED lines=29> */
.L_x_26991:
        /* <DEDUP_REMOVED lines=32> */
.L_x_26994:
        /* <DEDUP_REMOVED lines=44> */
.L_x_26993:
[----:B------:R-:W0:Y:S01]  /*11ed0*/  @UP0 LDCU.64 UR4, c[0x0][0x3a8] ;  /* 0x00007500ff0407ac */ /* 0x000e220008000a00 */
[----:B------:R-:W-:Y:S01]  /*11ee0*/  PLOP3.LUT P0, PT, PT, PT, UP0, 0x80, 0x8 ;  /* 0x000000000008781c */ /* 0x000fe20003f0f008 */
[----:B------:R-:W-:-:S12]  /*11ef0*/  HFMA2 R100, -RZ, RZ, 0, 9.5367431640625e-07 ;  /* 0x00000010ff647431 */ /* 0x000fd800000001ff */
[----:B0-----:R-:W-:Y:S01]  /*11f00*/  @P0 IMAD.WIDE.U32 R100, R180, R100, UR4 ;  /* 0x00000004b4640e25 */ /* 0x001fe2000f8e0064 */
[----:B------:R-:W-:-:S13]  /*11f10*/  PLOP3.LUT P0, PT, PT, PT, UP0, 0x80, 0x8 ;  /* 0x000000000008781c */ /* 0x000fda0003f0f008 */
[----:B------:R0:W-:Y:S02]  /*11f20*/  @P0 STG.E.128 desc[UR6][R100.64], R52 ;  /* 0x0000003464000986 */ /* 0x0001e4000c101d06 */
.L_x_26990:
[----:B------:R-:W-:Y:S05]  /*11f30*/  BSYNC.RECONVERGENT B0 ;  /* 0x0000000000007941 */ /* 0x000fea0003800200 */
.L_x_26989:
[----:B0123--:R-:W-:Y:S01]  /*11f40*/  FADD.FTZ R100, RZ, R3 ;  /* 0x00000003ff647221 */ /* 0x00ffe20000010000 */
[C---:B------:R-:W-:Y:S01]  /*11f50*/  ISETP.GE.U32.AND P5, PT, R0.reuse, 0x20, PT ;  /* 0x000000200000780c */ /* 0x040fe20003fa6070 */
[----:B------:R-:W0:Y:S01]  /*11f60*/  S2R R244, SR_TID.X ;  /* 0x0000000000f47919 */ /* 0x000e220000002100 */
[----:B------:R-:W-:Y:S01]  /*11f70*/  ISETP.GT.U32.AND P4, PT, R0, 0x3f, PT ;  /* 0x0000003f0000780c */ /* 0x000fe20003f84070 */
        /* <DEDUP_REMOVED lines=287> */
.L_x_27028:
        /* <DEDUP_REMOVED lines=35> */
[----:B------:R-:W-:Y:S01]  /*133a0*/  F2FP.F16.F32.PACK_AB R100, R103, R100 ;  /* 0x000000646764723e */ /* 0x000fe200000000ff */
[----:B------:R-:W-:Y:S01]  /*133b0*/  FADD.FTZ R103, R5, -R181 ;  /* 0x800000b505677221 */ /* 0x000fe20000010000 */
[----:B------:R-:W-:Y:S01]  /*133c0*/  FFMA.FTZ R102, R183, R245, R175 ;  /* 0x000000f5b7667223 */ /* 0x000fe200000100af */
[--C-:B------:R-:W-:Y:S02]  /*133d0*/  FADD.FTZ R245, R35, -R181.reuse ;  /* 0x800000b523f57221 */ /* 0x100fe40000010000 */
[----:B------:R-:W-:Y:S02]  /*133e0*/  FMUL.FTZ R249, R180, R103 ;  /* 0x00000067b4f97220 */ /* 0x000fe40000410000 */
[----:B------:R-:W-:Y:S01]  /*133f0*/  F2FP.F16.F32.PACK_AB R101, R102, R101 ;  /* 0x000000656665723e */ /* 0x000fe200000000ff */
        /* <DEDUP_REMOVED lines=8> */
[----:B------:R-:W-:Y:S01]  /*13480*/  F2FP.F16.F32.PACK_AB R102, R103, R102 ;  /* 0x000000666766723e */ /* 0x000fe200000000ff */
[----:B--2---:R-:W-:Y:S01]  /*13490*/  FFMA.FTZ R103, R251, R244, R178 ;  /* 0x000000f4fb677223 */ /* 0x004fe200000100b2 */
[----:B---3--:R-:W-:-:S05]  /*134a0*/  FFMA.FTZ R244, R252, R245, R179 ;  /* 0x000000f5fcf47223 */ /* 0x008fca00000100b3 */
[----:B------:R-:W-:Y:S02]  /*134b0*/  F2FP.F16.F32.PACK_AB R103, R244, R103 ;  /* 0x00000067f467723e */ /* 0x000fe400000000ff */
        /* <DEDUP_REMOVED lines=16> */
[----:B------:R-:W-:Y:S01]  /*135c0*/  F2FP.F16.F32.PACK_AB R103, R100, R103 ;  /* 0x000000676467723e */ /* 0x000fe200000000ff */
[----:B------:R-:W-:Y:S01]  /*135d0*/  FFMA.FTZ R244, R250, R244, R69 ;  /* 0x000000f4faf47223 */ /* 0x000fe20000010045 */
[----:B------:R-:W-:-:S04]  /*135e0*/  FFMA.FTZ R246, R246, R245, R65 ;  /* 0x000000f5f6f67223 */ /* 0x000fc80000010041 */
[----:B------:R-:W-:Y:S01]  /*135f0*/  F2FP.F16.F32.PACK_AB R102, R244, R102 ;  /* 0x00000066f466723e */ /* 0x000fe200000000ff */
[C---:B0-----:R-:W-:Y:S01]  /*13600*/  IMAD.WIDE.U32 R244, R2.reuse, 0x10, R248 ;  /* 0x0000001002f47825 */ /* 0x041fe200078e00f8 */
[----:B------:R-:W-:-:S03]  /*13610*/  IADD3 R2, PT, PT, R2, 0x20, RZ ;  /* 0x0000002002027810 */ /* 0x000fc60007ffe0ff */
[----:B--2---:R-:W-:Y:S01]  /*13620*/  FFMA.FTZ R183, R183, R251, R67 ;  /* 0x000000fbb7b77223 */ /* 0x004fe20000010043 */
[----:B---3--:R-:W-:-:S04]  /*13630*/  FFMA.FTZ R100, R247, R252, R64 ;  /* 0x000000fcf7647223 */ /* 0x008fc80000010040 */
[----:B------:R-:W-:Y:S02]  /*13640*/  F2FP.F16.F32.PACK_AB R101, R183, R101 ;  /* 0x00000065b765723e */ /* 0x000fe400000000ff */
[----:B------:R-:W-:-:S05]  /*13650*/  F2FP.F16.F32.PACK_AB R100, R246, R100 ;  /* 0x00000064f664723e */ /* 0x000fca00000000ff */
[----:B------:R1:W-:Y:S02]  /*13660*/  STG.E.128 desc[UR6][R244.64], R100 ;  /* 0x00000064f4007986 */ /* 0x0003e4000c101d06 */
.L_x_26997:
[----:B------:R-:W-:Y:S05]  /*13670*/  BSYNC.RECONVERGENT B0 ;  /* 0x0000000000007941 */ /* 0x000fea0003800200 */
.L_x_26996:
        /* <DEDUP_REMOVED lines=20> */
[----:B------:R-:W-:Y:S01]  /*137c0*/  F2FP.F16.F32.PACK_AB R100, R103, R100 ;  /* 0x000000646764723e */ /* 0x000fe200000000ff */
[--C-:B------:R-:W-:Y:S01]  /*137d0*/  FADD.FTZ R103, R8, -R181.reuse ;  /* 0x800000b508677221 */ /* 0x100fe20000010000 */
[----:B------:R-:W-:Y:S01]  /*137e0*/  FADD.FTZ R245, R39, -R181 ;  /* 0x800000b527f57221 */ /* 0x000fe20000010000 */
[----:B------:R-:W-:Y:S01]  /*137f0*/  FFMA.FTZ R102, R183, R244, R187 ;  /* 0x000000f4b7667223 */ /* 0x000fe200000100bb */
[----:B------:R-:W-:Y:S01]  /*13800*/  FADD.FTZ R244, R119, -R181 ;  /* 0x800000b577f47221 */ /* 0x000fe20000010000 */
[----:B------:R-:W-:-:S03]  /*13810*/  FMUL.FTZ R249, R180, R103 ;  /* 0x00000067b4f97220 */ /* 0x000fc60000410000 */
        /* <DEDUP_REMOVED lines=40> */
.L_x_26999:
[----:B------:R-:W-:Y:S05]  /*13aa0*/  BSYNC.RECONVERGENT B0 ;  /* 0x0000000000007941 */ /* 0x000fea0003800200 */
.L_x_26998:
        /* <DEDUP_REMOVED lines=17> */
[----:B---3-5:R-:W-:Y:S01]  /*13bc0*/  FFMA.FTZ R100, R247, R249, R192 ;  /* 0x000000f9f7647223 */ /* 0x028fe200000100c0 */
[----:B--2---:R-:W-:Y:S01]  /*13bd0*/  FFMA.FTZ R103, R246, R103, R193 ;  /* 0x00000067f6677223 */ /* 0x004fe200000100c1 */
        /* <DEDUP_REMOVED lines=47> */
.L_x_27001:
[----:B------:R-:W-:Y:S05]  /*13ed0*/  BSYNC.RECONVERGENT B0 ;  /* 0x0000000000007941 */ /* 0x000fea0003800200 */
.L_x_27000:
        /* <DEDUP_REMOVED lines=17> */
[----:B----45:R-:W-:Y:S01]  /*13ff0*/  FFMA.FTZ R100, R247, R249, R200 ;  /* 0x000000f9f7647223 */ /* 0x030fe200000100c8 */
[----:B--2---:R-:W-:Y:S01]  /*14000*/  FFMA.FTZ R103, R246, R103, R201 ;  /* 0x00000067f6677223 */ /* 0x004fe200000100c9 */
[----:B---3--:R-:W-:-:S04]  /*14010*/  FFMA.FTZ R101, R248, R245, R202 ;  /* 0x000000f5f8657223 */ /* 0x008fc800000100ca */
        /* <DEDUP_REMOVED lines=46> */
.L_x_27003:
[----:B------:R-:W-:Y:S05]  /*14300*/  BSYNC.RECONVERGENT B0 ;  /* 0x0000000000007941 */ /* 0x000fea0003800200 */
.L_x_27002:
        /* <DEDUP_REMOVED lines=59> */
[----:B0-----:R-:W-:-:S04]  /*146c0*/  IMAD.WIDE.U32 R244, R2, 0x10, R248 ;  /* 0x0000001002f47825 */ /* 0x001fc800078e00f8 */
[----:B------:R-:W-:Y:S02]  /*146d0*/  VIADD R2, R2, 0x20 ;  /* 0x0000002002027836 */ /* 0x000fe40000000000 */
[----:B--2---:R-:W-:Y:S01]  /*146e0*/  FFMA.FTZ R183, R183, R251, R99 ;  /* 0x000000fbb7b77223 */ /* 0x004fe20000010063 */
[----:B---3--:R-:W-:-:S04]  /*146f0*/  FFMA.FTZ R100, R247, R252, R96 ;  /* 0x000000fcf7647223 */ /* 0x008fc80000010060 */
[----:B------:R-:W-:Y:S02]  /*14700*/  F2FP.F16.F32.PACK_AB R101, R183, R101 ;  /* 0x00000065b765723e */ /* 0x000fe400000000ff */
[----:B------:R-:W-:-:S05]  /*14710*/  F2FP.F16.F32.PACK_AB R100, R246, R100 ;  /* 0x00000064f664723e */ /* 0x000fca00000000ff */
[----:B------:R0:W-:Y:S02]  /*14720*/  STG.E.128 desc[UR6][R244.64], R100 ;  /* 0x00000064f4007986 */ /* 0x0001e4000c101d06 */
.L_x_27005:
[----:B------:R-:W-:Y:S05]  /*14730*/  BSYNC.RECONVERGENT B0 ;  /* 0x0000000000007941 */ /* 0x000fea0003800200 */
.L_x_27004:
        /* <DEDUP_REMOVED lines=66> */
.L_x_27007:
[----:B------:R-:W-:Y:S05]  /*14b60*/  BSYNC.RECONVERGENT B0 ;  /* 0x0000000000007941 */ /* 0x000fea0003800200 */
.L_x_27006:
        /* <DEDUP_REMOVED lines=66> */
.L_x_27009:
[----:B------:R-:W-:Y:S05]  /*14f90*/  BSYNC.RECONVERGENT B0 ;  /* 0x0000000000007941 */ /* 0x000fea0003800200 */
.L_x_27008:
        /* <DEDUP_REMOVED lines=66> */
.L_x_27011:
[----:B------:R-:W-:Y:S05]  /*153c0*/  BSYNC.RECONVERGENT B0 ;  /* 0x0000000000007941 */ /* 0x000fea0003800200 */
.L_x_27010:
        /* <DEDUP_REMOVED lines=11> */
[----:B------:R-:W-:Y:S01]  /*15480*/  FMUL.FTZ R247, R180, R100 ;  /* 0x00000064b4f77220 */ /* 0x000fe20000410000 */
        /* <DEDUP_REMOVED lines=11> */
[----:B------:R-:W-:Y:S01]  /*15540*/  F2FP.F16.F32.PACK_AB R100, R103, R100 ;  /* 0x000000646764723e */ /* 0x000fe200000000ff */
[--C-:B------:R-:W-:Y:S01]  /*15550*/  FADD.FTZ R103, R30, -R181.reuse ;  /* 0x800000b51e677221 */ /* 0x100fe20000010000 */
[----:B------:R-:W-:Y:S01]  /*15560*/  F2FP.F16.F32.PACK_AB R101, R102, R101 ;  /* 0x000000656665723e */ /* 0x000fe200000000ff */
        /* <DEDUP_REMOVED lines=12> */
[----:B------:R-:W-:Y:S02]  /*15630*/  F2FP.F16.F32.PACK_AB R102, R103, R102 ;  /* 0x000000666766723e */ /* 0x000fe400000000ff */
[----:B------:R-:W2:Y:S04]  /*15640*/  LDL R244, [R1+0xc] ;  /* 0x00000c0001f47983 */ /* 0x000ea80000100800 */
[----:B------:R-:W3:Y:S01]  /*15650*/  LDL R103, [R1+0xb8] ;  /* 0x0000b80001677983 */ /* 0x000ee20000100800 */
[----:B--2---:R-:W-:Y:S01]  /*15660*/  FFMA.FTZ R244, R252, R245, R244 ;  /* 0x000000f5fcf47223 */ /* 0x004fe200000100f4 */
[----:B---3--:R-:W-:-:S02]  /*15670*/  FFMA.FTZ R103, R251, R103, R0 ;  /* 0x00000067fb677223 */ /* 0x008fc40000010000 */
[----:B------:R0:W5:Y:S03]  /*15680*/  LDL.LU R0, [R1+0x2d0] ;  /* 0x0002d00001007983 */ /* 0x0001660000300800 */
[----:B------:R-:W-:Y:S02]  /*15690*/  F2FP.F16.F32.PACK_AB R103, R244, R103 ;  /* 0x00000067f467723e */ /* 0x000fe400000000ff */
        /* <DEDUP_REMOVED lines=16> */
[----:B------:R-:W-:Y:S01]  /*157a0*/  F2FP.F16.F32.PACK_AB R103, R100, R103 ;  /* 0x000000676467723e */ /* 0x000fe200000000ff */
[----:B------:R-:W-:Y:S01]  /*157b0*/  FFMA.FTZ R244, R250, R244, R169 ;  /* 0x000000f4faf47223 */ /* 0x000fe200000100a9 */
[----:B------:R-:W-:-:S04]  /*157c0*/  FFMA.FTZ R246, R246, R245, R165 ;  /* 0x000000f5f6f67223 */ /* 0x000fc800000100a5 */
[----:B------:R-:W-:Y:S01]  /*157d0*/  F2FP.F16.F32.PACK_AB R102, R244, R102 ;  /* 0x00000066f466723e */ /* 0x000fe200000000ff */
[C---:B-1----:R-:W-:Y:S01]  /*157e0*/  IMAD.WIDE.U32 R244, R2.reuse, 0x10, R248 ;  /* 0x0000001002f47825 */ /* 0x042fe200078e00f8 */
[----:B------:R-:W-:-:S03]  /*157f0*/  IADD3 R2, PT, PT, R2, 0x20, RZ ;  /* 0x0000002002027810 */ /* 0x000fc60007ffe0ff */
[----:B--2---:R-:W-:Y:S01]  /*15800*/  FFMA.FTZ R183, R183, R251, R167 ;  /* 0x000000fbb7b77223 */ /* 0x004fe200000100a7 */
[----:B---3--:R-:W-:-:S04]  /*15810*/  FFMA.FTZ R100, R247, R252, R164 ;  /* 0x000000fcf7647223 */ /* 0x008fc800000100a4 */
[----:B------:R-:W-:Y:S02]  /*15820*/  F2FP.F16.F32.PACK_AB R101, R183, R101 ;  /* 0x00000065b765723e */ /* 0x000fe400000000ff */
[----:B------:R-:W-:-:S05]  /*15830*/  F2FP.F16.F32.PACK_AB R100, R246, R100 ;  /* 0x00000064f664723e */ /* 0x000fca00000000ff */
[----:B------:R0:W-:Y:S02]  /*15840*/  STG.E.128 desc[UR6][R244.64], R100 ;  /* 0x00000064f4007986 */ /* 0x0001e4000c101d06 */
.L_x_27013:
[----:B------:R-:W-:Y:S05]  /*15850*/  BSYNC.RECONVERGENT B0 ;  /* 0x0000000000007941 */ /* 0x000fea0003800200 */
.L_x_27012:
        /* <DEDUP_REMOVED lines=46> */
[----:B------:R-:W-:Y:S01]  /*15b40*/  F2FP.F16.F32.PACK_AB R100, R101, R100 ;  /* 0x000000646564723e */ /* 0x000fe200000000ff */
[----:B------:R-:W-:Y:S01]  /*15b50*/  FFMA.FTZ R101, R246, R5, R4 ;  /* 0x00000005f6657223 */ /* 0x000fe20000010004 */
[----:B------:R-:W2:Y:S01]  /*15b60*/  LDL R251, [R1+0x64] ;  /* 0x0000640001fb7983 */ /* 0x000ea20000100800 */
[----:B---3--:R-:W-:Y:S01]  /*15b70*/  FFMA.FTZ R102, R247, R102, R7 ;  /* 0x00000066f7667223 */ /* 0x008fe20000010007 */
[----:B------:R-:W-:-:S02]  /*15b80*/  FFMA.FTZ R103, R248, R103, R6 ;  /* 0x00000067f8677223 */ /* 0x000fc40000010006 */
[----:B------:R-:W3:Y:S01]  /*15b90*/  LDL R5, [R1+0x28] ;  /* 0x0000280001057983 */ /* 0x000ee20000100800 */
[----:B------:R-:W-:-:S03]  /*15ba0*/  F2FP.F16.F32.PACK_AB R101, R180, R101 ;  /* 0x00000065b465723e */ /* 0x000fc600000000ff */
[----:B------:R-:W4:Y:S04]  /*15bb0*/  LDL R4, [R1+0x2c] ;  /* 0x00002c0001047983 */ /* 0x000f280000100800 */
[----:B------:R0:W5:Y:S04]  /*15bc0*/  LDL.LU R7, [R1+0x2e4] ;  /* 0x0002e40001077983 */ /* 0x0001680000300800 */
[----:B------:R0:W5:Y:S04]  /*15bd0*/  LDL.LU R6, [R1+0x2e0] ;  /* 0x0002e00001067983 */ /* 0x0001680000300800 */
[----:B------:R-:W2:Y:S01]  /*15be0*/  LDL R180, [R1+0x48] ;  /* 0x0000480001b47983 */ /* 0x000ea20000100800 */
[----:B------:R-:W-:Y:S01]  /*15bf0*/  F2FP.F16.F32.PACK_AB R102, R103, R102 ;  /* 0x000000666766723e */ /* 0x000fe200000000ff */
[----:B--2---:R-:W-:Y:S01]  /*15c00*/  FFMA.FTZ R103, R250, R181, R180 ;  /* 0x000000b5fa677223 */ /* 0x004fe200000100b4 */
[----:B------:R-:W-:-:S02]  /*15c10*/  FFMA.FTZ R180, R249, R3, R0 ;  /* 0x00000003f9b47223 */ /* 0x000fc40000010000 */
[----:B------:R-:W2:Y:S03]  /*15c20*/  LDL R3, [R1+0x10] ;  /* 0x0000100001037983 */ /* 0x000ea60000100800 */
[----:B------:R-:W-:Y:S01]  /*15c30*/  F2FP.F16.F32.PACK_AB R103, R180, R103 ;  /* 0x00000067b467723e */ /* 0x000fe200000000ff */
        /* <DEDUP_REMOVED lines=14> */
[----:B------:R-:W-:Y:S02]  /*15d20*/  F2FP.F16.F32.PACK_AB R103, R100, R103 ;  /* 0x000000676467723e */ /* 0x000fe400000000ff */
        /* <DEDUP_REMOVED lines=12> */
[----:B------:R-:W-:Y:S02]  /*15df0*/  F2FP.F16.F32.PACK_AB R101, R183, R101 ;  /* 0x00000065b765723e */ /* 0x000fe400000000ff */
[----:B------:R-:W-:Y:S01]  /*15e00*/  F2FP.F16.F32.PACK_AB R100, R181, R100 ;  /* 0x00000064b564723e */ /* 0x000fe200000000ff */
[----:B--2---:R-:W-:-:S05]  /*15e10*/  FFMA.FTZ R102, R247, R102, R245 ;  /* 0x00000066f7667223 */ /* 0x004fca00000100f5 */
[----:B------:R-:W-:Y:S01]  /*15e20*/  F2FP.F16.F32.PACK_AB R102, R180, R102 ;  /* 0x00000066b466723e */ /* 0x000fe200000000ff */
[----:B-1----:R-:W-:-:S05]  /*15e30*/  IMAD.WIDE.U32 R180, R2, 0x10, R250 ;  /* 0x0000001002b47825 */ /* 0x002fca00078e00fa */
[----:B------:R0:W-:Y:S02]  /*15e40*/  STG.E.128 desc[UR6][R180.64], R100 ;  /* 0x00000064b4007986 */ /* 0x0001e4000c101d06 */
.L_x_27015:
[----:B------:R-:W-:Y:S05]  /*15e50*/  BSYNC.RECONVERGENT B0 ;  /* 0x0000000000007941 */ /* 0x000fea0003800200 */
.L_x_27014:
[----:B0123--:R-:W0:Y:S02]  /*15e60*/  LDC.64 R100, c[0x0][0x380] ;  /* 0x0000e000ff647b82 */ /* 0x00fe240000000a00 */
[----:B0-----:R-:W-:-:S04]  /*15e70*/  LEA R182, R100, R182, 0x2 ;  /* 0x000000b664b67211 */ /* 0x001fc800078e10ff */
[----:B------:R-:W-:-:S13]  /*15e80*/  ISETP.GE.AND P0, PT, R182, R101, PT ;  /* 0x00000065b600720c */ /* 0x000fda0003f06270 */
[----:B------:R-:W-:Y:S05]  /*15e90*/  @!P0 BRA `(.L_x_27016) ;  /* 0xffffff6400648947 */ /* 0x000fea000383ffff */
[----:B------:R-:W-:Y:S05]  /*15ea0*/  EXIT ;  /* 0x000000000000794d */ /* 0x000fea0003800000 */
.L_x_26995:
[----:B------:R-:W-:Y:S01]  /*15eb0*/  HFMA2 R102, -RZ, RZ, 0, 5.9604644775390625e-08 ;  /* 0x00000001ff667431 */ /* 0x000fe200000001ff */
[----:B------:R-:W-:Y:S01]  /*15ec0*/  BSSY B0, `(.L_x_27017) ;  /* 0x0000007000007945 */ /* 0x000fe20003800000 */
[----:B------:R-:W-:Y:S02]  /*15ed0*/  MOV R181, R103 ;  /* 0x0000006700b57202 */ /* 0x000fe40000000f00 */
[----:B------:R-:W-:Y:S02]  /*15ee0*/  MOV R101, 0x1f ;  /* 0x0000001f00657802 */ /* 0x000fe40000000f00 */
[----:B------:R-:W-:-:S07]  /*15ef0*/  MOV R100, 0xffffffff ;  /* 0xffffffff00647802 */ /* 0x000fce0000000f00 */
[----:B----45:R-:W-:Y:S05]  /*15f00*/  WARPSYNC.COLLECTIVE R100, `(.L_x_27018) ;  /* 0x0000000064087348 */ /* 0x030fea0003c00000 */
[----:B------:R0:W1:Y:S02]  /*15f10*/  SHFL.BFLY P6, R100, R181, R102, R101 ;  /* 0x0c000066b5647389 */ /* 0x00006400000c0065 */
[----:B01--45:R-:W-:Y:S05]  /*15f20*/  ENDCOLLECTIVE ;  /* 0x000000000000791b */ /* 0x033fea0003800000 */
.L_x_27018:
[----:B------:R-:W-:Y:S05]  /*15f30*/  BSYNC B0 ;  /* 0x0000000000007941 */ /* 0x000fea0003800000 */
.L_x_27017:
[----:B------:R-:W-:Y:S01]  /*15f40*/  FADD.FTZ R103, R103, R100 ;  /* 0x0000006467677221 */ /* 0x000fe20000010000 */
[----:B------:R-:W-:Y:S02]  /*15f50*/  HFMA2 R102, -RZ, RZ, 0, 1.1920928955078125e-07 ;  /* 0x00000002ff667431 */ /* 0x000fe400000001ff */
[----:B------:R-:W-:Y:S01]  /*15f60*/  IMAD.MOV.U32 R100, RZ, RZ, -0x1 ;  /* 0xffffffffff647424 */ /* 0x000fe200078e00ff */
[----:B------:R-:W-:Y:S01]  /*15f70*/  MOV R101, 0x1f ;  /* 0x0000001f00657802 */ /* 0x000fe20000000f00 */
[----:B------:R-:W0:Y:S01]  /*15f80*/  LDC R183, c[0x0][0x400] ;  /* 0x00010000ffb77b82 */ /* 0x000e220000000800 */
[----:B------:R-:W-:-:S07]  /*15f90*/  MOV R181, R103 ;  /* 0x0000006700b57202 */ /* 0x000fce0000000f00 */
[----:B0-----:R-:W-:Y:S05]  /*15fa0*/  WARPSYNC.COLLECTIVE R100, `(.L_x_27019) ;  /* 0x0000000064087348 */ /* 0x001fea0003c00000 */
[----:B------:R1:W2:Y:S02]  /*15fb0*/  SHFL.BFLY P6, R100, R181, R102, R101 ;  /* 0x0c000066b5647389 */ /* 0x0002a400000c0065 */
[----:B012---:R-:W-:Y:S05]  /*15fc0*/  ENDCOLLECTIVE ;  /* 0x000000000000791b */ /* 0x007fea0003800000 */
.L_x_27019:
[----:B------:R-:W-:Y:S02]  /*15fd0*/  HFMA2 R102, -RZ, RZ, 0, 2.384185791015625e-07 ;  /* 0x00000004ff667431 */ /* 0x000fe400000001ff */
[----:B------:R-:W-:Y:S01]  /*15fe0*/  FADD.FTZ R103, R103, R100 ;  /* 0x0000006467677221 */ /* 0x000fe20000010000 */
[----:B------:R-:W-:-:S04]  /*15ff0*/  MOV R100, 0xffffffff ;  /* 0xffffffff00647802 */ /* 0x000fc80000000f00 */
[----:B------:R-:W-:-:S07]  /*16000*/  MOV R181, R103 ;  /* 0x0000006700b57202 */ /* 0x000fce0000000f00 */
[----:B------:R-:W-:Y:S05]  /*16010*/  WARPSYNC.COLLECTIVE R100, `(.L_x_27020) ;  /* 0x0000000064087348 */ /* 0x000fea0003c00000 */
[----:B------:R0:W1:Y:S02]  /*16020*/  SHFL.BFLY P6, R100, R181, R102, R101 ;  /* 0x0c000066b5647389 */ /* 0x00006400000c0065 */
[----:B01----:R-:W-:Y:S05]  /*16030*/  ENDCOLLECTIVE ;  /* 0x000000000000791b */ /* 0x003fea0003800000 */
.L_x_27020:
[----:B------:R-:W-:Y:S02]  /*16040*/  HFMA2 R102, -RZ, RZ, 0, 4.76837158203125e-07 ;  /* 0x00000008ff667431 */ /* 0x000fe400000001ff */
[----:B------:R-:W-:Y:S01]  /*16050*/  FADD.FTZ R103, R103, R100 ;  /* 0x0000006467677221 */ /* 0x000fe20000010000 */
[----:B------:R-:W-:-:S04]  /*16060*/  MOV R100, 0xffffffff ;  /* 0xffffffff00647802 */ /* 0x000fc80000000f00 */
[----:B------:R-:W-:-:S07]  /*16070*/  MOV R181, R103 ;  /* 0x0000006700b57202 */ /* 0x000fce0000000f00 */
[----:B------:R-:W-:Y:S05]  /*16080*/  WARPSYNC.COLLECTIVE R100, `(.L_x_27021) ;  /* 0x0000000064087348 */ /* 0x000fea0003c00000 */
[----:B------:R0:W1:Y:S02]  /*16090*/  SHFL.BFLY P6, R100, R181, R102, R101 ;  /* 0x0c000066b5647389 */ /* 0x00006400000c0065 */
[----:B01----:R-:W-:Y:S05]  /*160a0*/  ENDCOLLECTIVE ;  /* 0x000000000000791b */ /* 0x003fea0003800000 */
.L_x_27021:
[----:B------:R-:W-:Y:S02]  /*160b0*/  HFMA2 R102, -RZ, RZ, 0, 9.5367431640625e-07 ;  /* 0x00000010ff667431 */ /* 0x000fe400000001ff */
[----:B------:R-:W-:Y:S01]  /*160c0*/  FADD.FTZ R103, R103, R100 ;  /* 0x0000006467677221 */ /* 0x000fe20000010000 */
[----:B------:R-:W-:-:S04]  /*160d0*/  MOV R100, 0xffffffff ;  /* 0xffffffff00647802 */ /* 0x000fc80000000f00 */
[----:B------:R-:W-:-:S07]  /*160e0*/  MOV R181, R103 ;  /* 0x0000006700b57202 */ /* 0x000fce0000000f00 */
[----:B------:R-:W-:Y:S05]  /*160f0*/  WARPSYNC.COLLECTIVE R100, `(.L_x_27022) ;  /* 0x0000000064087348 */ /* 0x000fea0003c00000 */
[----:B------:R0:W1:Y:S02]  /*16100*/  SHFL.BFLY P6, R100, R181, R102, R101 ;  /* 0x0c000066b5647389 */ /* 0x00006400000c0065 */
[----:B01----:R-:W-:Y:S05]  /*16110*/  ENDCOLLECTIVE ;  /* 0x000000000000791b */ /* 0x003fea0003800000 */
.L_x_27022:
        /* <DEDUP_REMOVED lines=168> */
[----:B------:R-:W-:Y:S01]  /*16ba0*/  IMAD.MOV.U32 R100, RZ, RZ, -0x1 ;  /* 0xffffffffff647424 */ /* 0x000fe200078e00ff */
[----:B------:R-:W-:-:S03]  /*16bb0*/  MOV R101, 0x1f ;  /* 0x0000001f00657802 */ /* 0x000fc60000000f00 */
[----:B------:R-:W-:-:S07]  /*16bc0*/  MOV R181, R180 ;  /* 0x000000b400b57202 */ /* 0x000fce0000000f00 */
[----:B------:R-:W-:Y:S05]  /*16bd0*/  WARPSYNC.COLLECTIVE R100, `(.L_x_27023) ;  /* 0x0000000064087348 */ /* 0x000fea0003c00000 */
[----:B------:R0:W1:Y:S02]  /*16be0*/  SHFL.BFLY P6, R100, R181, R102, R101 ;  /* 0x0c000066b5647389 */ /* 0x00006400000c0065 */
[----:B01----:R-:W-:Y:S05]  /*16bf0*/  ENDCOLLECTIVE ;  /* 0x000000000000791b */ /* 0x003fea0003800000 */
.L_x_27023:
[----:B------:R-:W-:Y:S02]  /*16c00*/  HFMA2 R102, -RZ, RZ, 0, 1.1920928955078125e-07 ;  /* 0x00000002ff667431 */ /* 0x000fe400000001ff */
[----:B------:R-:W-:Y:S01]  /*16c10*/  FADD.FTZ R180, R180, R100 ;  /* 0x00000064b4b47221 */ /* 0x000fe20000010000 */
[----:B------:R-:W-:-:S04]  /*16c20*/  MOV R100, 0xffffffff ;  /* 0xffffffff00647802 */ /* 0x000fc80000000f00 */
[----:B------:R-:W-:-:S07]  /*16c30*/  MOV R181, R180 ;  /* 0x000000b400b57202 */ /* 0x000fce0000000f00 */
[----:B------:R-:W-:Y:S05]  /*16c40*/  WARPSYNC.COLLECTIVE R100, `(.L_x_27024) ;  /* 0x0000000064087348 */ /* 0x000fea0003c00000 */
[----:B------:R0:W1:Y:S02]  /*16c50*/  SHFL.BFLY P6, R100, R181, R102, R101 ;  /* 0x0c000066b5647389 */ /* 0x00006400000c0065 */
[----:B01----:R-:W-:Y:S05]  /*16c60*/  ENDCOLLECTIVE ;  /* 0x000000000000791b */ /* 0x003fea0003800000 */
.L_x_27024:
[----:B------:R-:W-:Y:S02]  /*16c70*/  HFMA2 R102, -RZ, RZ, 0, 2.384185791015625e-07 ;  /* 0x00000004ff667431 */ /* 0x000fe400000001ff */
[----:B------:R-:W-:Y:S01]  /*16c80*/  FADD.FTZ R180, R180, R100 ;  /* 0x00000064b4b47221 */ /* 0x000fe20000010000 */
[----:B------:R-:W-:-:S04]  /*16c90*/  MOV R100, 0xffffffff ;  /* 0xffffffff00647802 */ /* 0x000fc80000000f00 */
[----:B------:R-:W-:-:S07]  /*16ca0*/  MOV R181, R180 ;  /* 0x000000b400b57202 */ /* 0x000fce0000000f00 */
[----:B------:R-:W-:Y:S05]  /*16cb0*/  WARPSYNC.COLLECTIVE R100, `(.L_x_27025) ;  /* 0x0000000064087348 */ /* 0x000fea0003c00000 */
[----:B------:R0:W1:Y:S02]  /*16cc0*/  SHFL.BFLY P6, R100, R181, R102, R101 ;  /* 0x0c000066b5647389 */ /* 0x00006400000c0065 */
[----:B01----:R-:W-:Y:S05]  /*16cd0*/  ENDCOLLECTIVE ;  /* 0x000000000000791b */ /* 0x003fea0003800000 */
.L_x_27025:
[----:B------:R-:W-:Y:S02]  /*16ce0*/  HFMA2 R102, -RZ, RZ, 0, 4.76837158203125e-07 ;  /* 0x00000008ff667431 */ /* 0x000fe400000001ff */
[----:B------:R-:W-:Y:S01]  /*16cf0*/  FADD.FTZ R180, R180, R100 ;  /* 0x00000064b4b47221 */ /* 0x000fe20000010000 */
[----:B------:R-:W-:-:S04]  /*16d00*/  MOV R100, 0xffffffff ;  /* 0xffffffff00647802 */ /* 0x000fc80000000f00 */
[----:B------:R-:W-:-:S07]  /*16d10*/  MOV R181, R180 ;  /* 0x000000b400b57202 */ /* 0x000fce0000000f00 */
[----:B------:R-:W-:Y:S05]  /*16d20*/  WARPSYNC.COLLECTIVE R100, `(.L_x_27026) ;  /* 0x0000000064087348 */ /* 0x000fea0003c00000 */
[----:B------:R0:W1:Y:S02]  /*16d30*/  SHFL.BFLY P6, R100, R181, R102, R101 ;  /* 0x0c000066b5647389 */ /* 0x00006400000c0065 */
[----:B01----:R-:W-:Y:S05]  /*16d40*/  ENDCOLLECTIVE ;  /* 0x000000000000791b */ /* 0x003fea0003800000 */
.L_x_27026:
[----:B------:R-:W-:Y:S02]  /*16d50*/  HFMA2 R102, -RZ, RZ, 0, 9.5367431640625e-07 ;  /* 0x00000010ff667431 */ /* 0x000fe400000001ff */
[----:B------:R-:W-:Y:S01]  /*16d60*/  FADD.FTZ R180, R180, R100 ;  /* 0x00000064b4b47221 */ /* 0x000fe20000010000 */
[----:B------:R-:W-:-:S04]  /*16d70*/  MOV R100, 0xffffffff ;  /* 0xffffffff00647802 */ /* 0x000fc80000000f00 */
[----:B------:R-:W-:-:S07]  /*16d80*/  MOV R181, R180 ;  /* 0x000000b400b57202 */ /* 0x000fce0000000f00 */
[----:B------:R-:W-:Y:S05]  /*16d90*/  WARPSYNC.COLLECTIVE R100, `(.L_x_27027) ;  /* 0x0000000064087348 */ /* 0x000fea0003c00000 */
[----:B------:R0:W1:Y:S02]  /*16da0*/  SHFL.BFLY P6, R100, R181, R102, R101 ;  /* 0x0c000066b5647389 */ /* 0x00006400000c0065 */
[----:B01----:R-:W-:Y:S05]  /*16db0*/  ENDCOLLECTIVE ;  /* 0x000000000000791b */ /* 0x003fea0003800000 */
.L_x_27027:
[----:B------:R-:W-:Y:S05]  /*16dc0*/  BRA `(.L_x_27028) ;  /* 0xffffffc000e87947 */ /* 0x000fea000383ffff */
.L_x_27029:
        /* <DEDUP_REMOVED lines=11> */
.L_x_54468:


//--------------------- .text._ZN10layer_norm31ln_parallel_residual_fwd_kernelINS_13Kernel_traitsIf6__halfS2_S2_fjLj2560ELj1ELj4ELj1ELj16ENS_18Kernel_traits_baseILj2560EfS2_S2_S2_fjLj128EEEEELb0ELb0ELb1EEEvNS_9FwdParamsE --------------------------
	.section	.text._ZN10layer_norm31ln_parallel_residual_fwd_kernelINS_13Kernel_traitsIf6__halfS2_S2_fjLj2560ELj1ELj4ELj1ELj16ENS_18Kernel_traits_baseILj2560EfS2_S2_S2_fjLj128EEEEELb0ELb0ELb1EEEvNS_9FwdParamsE,"ax",@progbits
	.align	128
        .global         _ZN10layer_norm31ln_parallel_residual_fwd_kernelINS_13Kernel_traitsIf6__halfS2_S2_fjLj2560ELj1ELj4ELj1ELj16ENS_18Kernel_traits_baseILj2560EfS2_S2_S2_fjLj128EEEEELb0ELb0ELb1EEEvNS_9FwdParamsE
        .type           _ZN10layer_norm31ln_parallel_residual_fwd_kernelINS_13Kernel_traitsIf6__halfS2_S2_fjLj2560ELj1ELj4ELj1ELj16ENS_18Kernel_traits_baseILj2560EfS2_S2_S2_fjLj128EEEEELb0ELb0ELb1EEEvNS_9FwdParamsE,@function
        .size           _ZN10layer_norm31ln_parallel_residual_fwd_kernelINS_13Kernel_traitsIf6__halfS2_S2_fjLj2560ELj1ELj4ELj1ELj16ENS_18Kernel_traits_baseILj2560EfS2_S2_S2_fjLj128EEEEELb0ELb0ELb1EEEvNS_9FwdParamsE,(.L_x_54469 - _ZN10layer_norm31ln_parallel_residual_fwd_kernelINS_13Kernel_traitsIf6__halfS2_S2_fjLj2560ELj1ELj4ELj1ELj16ENS_18Kernel_traits_baseILj2560EfS2_S2_S2_fjLj128EEEEELb0ELb0ELb1EEEvNS_9FwdParamsE)
        .other          _ZN10layer_norm31ln_parallel_residual_fwd_kernelINS_13Kernel_traitsIf6__halfS2_S2_fjLj2560ELj1ELj4ELj1ELj16ENS_18Kernel_traits_baseILj2560EfS2_S2_S2_fjLj128EEEEELb0ELb0ELb1EEEvNS_9FwdParamsE,@"STO_CUDA_ENTRY STV_DEFAULT"
_ZN10layer_norm31ln_parallel_residual_fwd_kernelINS_13Kernel_traitsIf6__halfS2_S2_fjLj2560ELj1ELj4ELj1ELj16ENS_18Kernel_traits_baseILj2560EfS2_S2_S2_fjLj128EEEEELb0ELb0ELb1EEEvNS_9FwdParamsE:
.text._ZN10layer_norm31ln_parallel_residual_fwd_kernelINS_13Kernel_traitsIf6__halfS2_S2_fjLj2560ELj1ELj4ELj1ELj16ENS_18Kernel_traits_baseILj2560EfS2_S2_S2_fjLj128EEEEELb0ELb0ELb1EEEvNS_9FwdParamsE:
        /* <DEDUP_REMOVED lines=232> */
.L_x_27031:
        /* <DEDUP_REMOVED lines=120> */
.L_x_27030:
        /* <DEDUP_REMOVED lines=186> */
.L_x_27033:
        /* <DEDUP_REMOVED lines=199> */
.L_x_27032:
        /* <DEDUP_REMOVED lines=15> */
.L_x_27075:
        /* <DEDUP_REMOVED lines=20> */
[----:B-----5:R-:W-:Y:S02]  /*3040*/  HADD2.F32 R0, -RZ, R4.H0_H0 ;  /* 0x20000004ff007230 */ /* 0x020fe40000004100 */
[--C-:B------:R-:W-:Y:S02]  /*3050*/  HADD2.F32 R2, -RZ, R40.reuse.H0_H0 ;  /* 0x20000028ff027230 */ /* 0x100fe40000004100 */
[----:B------:R-:W-:Y:S02]  /*3060*/  HADD2.F32 R8, -RZ, R40.H1_H1 ;  /* 0x30000028ff087230 */ /* 0x000fe40000004100 */
[----:B------:R-:W-:Y:S02]  /*3070*/  HADD2.F32 R10, -RZ, R41.H1_H1 ;  /* 0x30000029ff0a7230 */ /* 0x000fe40000004100 */
[----:B------:R-:W-:Y:S01]  /*3080*/  FADD.FTZ R9, R0, R2 ;  /* 0x0000000200097221 */ /* 0x000fe20000010000 */
[----:B------:R-:W-:Y:S02]  /*3090*/  HADD2.F32 R0, -RZ, R4.H1_H1 ;  /* 0x30000004ff007230 */ /* 0x000fe40000004100 */
[----:B------:R-:W-:-:S02]  /*30a0*/  HADD2.F32 R2, -RZ, R5.H0_H0 ;  /* 0x20000005ff027230 */ /* 0x000fc40000004100 */
[----:B------:R-:W-:Y:S02]  /*30b0*/  HADD2.F32 R4, -RZ, R41.H0_H0 ;  /* 0x20000029ff047230 */ /* 0x000fe40000004100 */
[----:B------:R-:W-:-:S03]  /*30c0*/  FADD.FTZ R0, R0, R8 ;  /* 0x0000000800007221 */ /* 0x000fc60000010000 */
[----:B------:R-:W-:Y:S01]  /*30d0*/  FADD.FTZ R8, R2, R4 ;  /* 0x0000000402087221 */ /* 0x000fe20000010000 */
[----:B------:R-:W-:Y:S02]  /*30e0*/  HADD2.F32 R2, -RZ, R5.H1_H1 ;  /* 0x30000005ff027230 */ /* 0x000fe40000004100 */
[----:B------:R-:W-:Y:S02]  /*30f0*/  HADD2.F32 R4, -RZ, R6.H0_H0 ;  /* 0x20000006ff047230 */ /* 0x000fe40000004100 */
[--C-:B------:R-:W-:Y:S02]  /*3100*/  HADD2.F32 R5, -RZ, R42.reuse.H0_H0 ;  /* 0x2000002aff057230 */ /* 0x100fe40000004100 */
[----:B------:R-:W-:Y:S01]  /*3110*/  FADD.FTZ R2, R2, R10 ;  /* 0x0000000a02027221 */ /* 0x000fe20000010000 */
[----:B------:R-:W-:Y:S02]  /*3120*/  HADD2.F32 R10, -RZ, R42.H1_H1 ;  /* 0x3000002aff0a7230 */ /* 0x000fe40000004100 */
[----:B------:R-:W-:Y:S01]  /*3130*/  FADD.FTZ R4, R4, R5 ;  /* 0x0000000504047221 */ /* 0x000fe20000010000 */
[----:B------:R-:W-:-:S02]  /*3140*/  HADD2.F32 R5, -RZ, R6.H1_H1 ;  /* 0x30000006ff057230 */ /* 0x000fc40000004100 */
[----:B------:R-:W-:-:S03]  /*3150*/  HADD2.F32 R6, -RZ, R36.H0_H0 ;  /* 0x20000024ff067230 */ /* 0x000fc60000004100 */
[----:B------:R-:W-:Y:S02]  /*3160*/  FADD.FTZ R5, R5, R10 ;  /* 0x0000000a05057221 */ /* 0x000fe40000010000 */
[----:B------:R-:W-:Y:S01]  /*3170*/  FADD.FTZ R222, R9, R6 ;  /* 0x0000000609de7221 */ /* 0x000fe20000010000 */
[--C-:B------:R-:W-:Y:S02]  /*3180*/  HADD2.F32 R6, -RZ, R37.reuse.H1_H1 ;  /* 0x30000025ff067230 */ /* 0x100fe40000004100 */
[----:B------:R-:W-:-:S03]  /*3190*/  HADD2.F32 R9, -RZ, R37.H0_H0 ;  /* 0x20000025ff097230 */ /* 0x000fc60000004100 */
[----:B------:R-:W-:Y:S01]  /*31a0*/  FADD.FTZ R224, R2, R6 ;  /* 0x0000000602e07221 */ /* 0x000fe20000010000 */
[--C-:B------:R-:W-:Y:S02]  /*31b0*/  HADD2.F32 R6, -RZ, R38.reuse.H0_H0 ;  /* 0x20000026ff067230 */ /* 0x100fe40000004100 */
[----:B------:R-:W-:Y:S01]  /*31c0*/  FADD.FTZ R223, R8, R9 ;  /* 0x0000000908df7221 */ /* 0x000fe20000010000 */
[----:B------:R-:W-:Y:S02]  /*31d0*/  HADD2.F32 R2, -RZ, R7.H0_H0 ;  /* 0x20000007ff027230 */ /* 0x000fe40000004100 */
[----:B------:R-:W-:Y:S02]  /*31e0*/  HADD2.F32 R8, -RZ, R43.H0_H0 ;  /* 0x2000002bff087230 */ /* 0x000fe40000004100 */
[----:B------:R-:W-:Y:S01]  /*31f0*/  FADD.FTZ R218, R4, R6 ;  /* 0x0000000604da7221 */ /* 0x000fe20000010000 */
[----:B------:R-:W-:Y:S01]  /*3200*/  HADD2.F32 R6, -RZ, R38.H1_H1 ;  /* 0x30000026ff067230 */ /* 0x000fe20000004100 */
[----:B------:R-:W-:Y:S01]  /*3210*/  F2FP.F16.F32.PACK_AB R33, R224, R223 ;  /* 0x000000dfe021723e */ /* 0x000fe200000000ff */
[----:B------:R-:W-:-:S02]  /*3220*/  HADD2.F32 R4, -RZ, R7.H1_H1 ;  /* 0x30000007ff047230 */ /* 0x000fc40000004100 */
[----:B------:R-:W-:Y:S01]  /*3230*/  FADD.FTZ R2, R2, R8 ;  /* 0x0000000802027221 */ /* 0x000fe20000010000 */
[----:B------:R-:W-:Y:S02]  /*3240*/  HADD2.F32 R7, -RZ, R43.H1_H1 ;  /* 0x3000002bff077230 */ /* 0x000fe40000004100 */
[----:B------:R-:W-:Y:S01]  /*3250*/  FADD.FTZ R219, R5, R6 ;  /* 0x0000000605db7221 */ /* 0x000fe20000010000 */
[--C-:B------:R-:W-:Y:S02]  /*3260*/  HADD2.F32 R6, -RZ, R39.reuse.H0_H0 ;  /* 0x20000027ff067230 */ /* 0x100fe40000004100 */
[----:B------:R-:W-:Y:S02]  /*3270*/  HADD2.F32 R5, -RZ, R39.H1_H1 ;  /* 0x30000027ff057230 */ /* 0x000fe40000004100 */
[----:B------:R-:W-:Y:S01]  /*3280*/  FADD.FTZ R4, R4, R7 ;  /* 0x0000000704047221 */ /* 0x000fe20000010000 */
[----:B------:R-:W-:Y:S01]  /*3290*/  F2FP.F16.F32.PACK_AB R34, R219, R218 ;  /* 0x000000dadb22723e */ /* 0x000fe200000000ff */
[----:B------:R-:W-:Y:S01]  /*32a0*/  FADD.FTZ R220, R2, R6 ;  /* 0x0000000602dc7221 */ /* 0x000fe20000010000 */
[----:B------:R-:W-:-:S02]  /*32b0*/  HADD2.F32 R2, -RZ, R36.H1_H1 ;  /* 0x30000024ff027230 */ /* 0x000fc40000004100 */
[----:B------:R-:W-:-:S03]  /*32c0*/  FADD.FTZ R221, R4, R5 ;  /* 0x0000000504dd7221 */ /* 0x000fc60000010000 */
[----:B------:R-:W-:Y:S02]  /*32d0*/  FADD.FTZ R225, R0, R2 ;  /* 0x0000000200e17221 */ /* 0x000fe40000010000 */
[----:B------:R-:W-:-:S03]  /*32e0*/  F2FP.F16.F32.PACK_AB R35, R221, R220 ;  /* 0x000000dcdd23723e */ /* 0x000fc600000000ff */
[----:B------:R-:W-:Y:S01]  /*32f0*/  F2FP.F16.F32.PACK_AB R32, R225, R222 ;  /* 0x000000dee120723e */ /* 0x000fe200000000ff */
[----:B------:R-:W-:Y:S06]  /*3300*/  BRA `(.L_x_27036) ;  /* 0x00000004000c7947 */ /* 0x000fec0003800000 */
.L_x_27035:
[----:B-----5:R-:W-:Y:S02]  /*3310*/  HADD2.F32 R0, -RZ, R4.H0_H0 ;  /* 0x20000004ff007230 */ /* 0x020fe40000004100 */
[----:B------:R-:W-:Y:S02]  /*3320*/  HADD2.F32 R2, -RZ, R40.H0_H0 ;  /* 0x20000028ff027230 */ /* 0x000fe40000004100 */
[----:B------:R-:W-:-:S03]  /*3330*/  HADD2.F32 R8, -RZ, R41.H0_H0 ;  /* 0x20000029ff087230 */ /* 0x000fc60000004100 */
[----:B------:R-:W-:Y:S01]  /*3340*/  FADD.FTZ R222, R0, R2 ;  /* 0x0000000200de7221 */ /* 0x000fe20000010000 */
[--C-:B------:R-:W-:Y:S02]  /*3350*/  HADD2.F32 R0, -RZ, R5.reuse.H0_H0 ;  /* 0x20000005ff007230 */ /* 0x100fe40000004100 */
[----:B------:R-:W-:Y:S02]  /*3360*/  HADD2.F32 R2, -RZ, R5.H1_H1 ;  /* 0x30000005ff027230 */ /* 0x000fe40000004100 */
[----:B------:R-:W-:Y:S02]  /*3370*/  HADD2.F32 R5, -RZ, R41.H1_H1 ;  /* 0x30000029ff057230 */ /* 0x000fe40000004100 */
[----:B------:R-:W-:Y:S01]  /*3380*/  FADD.FTZ R223, R0, R8 ;  /* 0x0000000800df7221 */ /* 0x000fe20000010000 */
[--C-:B------:R-:W-:Y:S02]  /*3390*/  HADD2.F32 R0, -RZ, R6.reuse.H0_H0 ;  /* 0x20000006ff007230 */ /* 0x100fe40000004100 */
[----:B------:R-:W-:Y:S01]  /*33a0*/  FADD.FTZ R224, R2, R5 ;  /* 0x0000000502e07221 */ /* 0x000fe20000010000 */
[----:B------:R-:W-:-:S02]  /*33b0*/  HADD2.F32 R2, -RZ, R6.H1_H1 ;  /* 0x30000006ff027230 */ /* 0x000fc40000004100 */
[--C-:B------:R-:W-:Y:S02]  /*33c0*/  HADD2.F32 R6, -RZ, R42.reuse.H0_H0 ;  /* 0x2000002aff067230 */ /* 0x100fe40000004100 */
[----:B------:R-:W-:Y:S01]  /*33d0*/  HADD2.F32 R5, -RZ, R42.H1_H1 ;  /* 0x3000002aff057230 */ /* 0x000fe20000004100 */
[----:B------:R-:W-:Y:S02]  /*33e0*/  F2FP.F16.F32.PACK_AB R33, R224, R223 ;  /* 0x000000dfe021723e */ /* 0x000fe400000000ff */
[----:B------:R-:W-:Y:S01]  /*33f0*/  FADD.FTZ R218, R0, R6 ;  /* 0x0000000600da7221 */ /* 0x000fe20000010000 */
[--C-:B------:R-:W-:Y:S02]  /*3400*/  HADD2.F32 R0, -RZ, R7.reuse.H1_H1 ;  /* 0x30000007ff007230 */ /* 0x100fe40000004100 */
[----:B------:R-:W-:Y:S01]  /*3410*/  FADD.FTZ R219, R2, R5 ;  /* 0x0000000502db7221 */ /* 0x000fe20000010000 */
[----:B------:R-:W-:Y:S02]  /*3420*/  HADD2.F32 R2, -RZ, R7.H0_H0 ;  /* 0x20000007ff027230 */ /* 0x000fe40000004100 */
[----:B------:R-:W-:-:S02]  /*3430*/  HADD2.F32 R6, -RZ, R43.H0_H0 ;  /* 0x2000002bff067230 */ /* 0x000fc40000004100 */
[----:B------:R-:W-:Y:S01]  /*3440*/  HADD2.F32 R5, -RZ, R43.H1_H1 ;  /* 0x3000002bff057230 */ /* 0x000fe20000004100 */
[----:B------:R-:W-:Y:S02]  /*3450*/  F2FP.F16.F32.PACK_AB R34, R219, R218 ;  /* 0x000000dadb22723e */ /* 0x000fe400000000ff */
[----:B------:R-:W-:Y:S01]  /*3460*/  FADD.FTZ R220, R2, R6 ;  /* 0x0000000602dc7221 */ /* 0x000fe20000010000 */
[----:B------:R-:W-:Y:S02]  /*3470*/  HADD2.F32 R2, -RZ, R40.H1_H1 ;  /* 0x30000028ff027230 */ /* 0x000fe40000004100 */
[----:B------:R-:W-:Y:S01]  /*3480*/  FADD.FTZ R221, R0, R5 ;  /* 0x0000000500dd7221 */ /* 0x000fe20000010000 */
[----:B------:R-:W-:-:S04]  /*3490*/  HADD2.F32 R0, -RZ, R4.H1_H1 ;  /* 0x30000004ff007230 */ /* 0x000fc80000004100 */
[----:B------:R-:W-:Y:S01]  /*34a0*/  F2FP.F16.F32.PACK_AB R35, R221, R220 ;  /* 0x000000dcdd23723e */ /* 0x000fe200000000ff */
[----:B------:R-:W-:-:S05]  /*34b0*/  FADD.FTZ R225, R0, R2 ;  /* 0x0000000200e17221 */ /* 0x000fca0000010000 */
[----:B------:R-:W-:Y:S01]  /*34c0*/  F2FP.F16.F32.PACK_AB R32, R225, R222 ;  /* 0x000000dee120723e */ /* 0x000fe200000000ff */
[----:B------:R-:W-:Y:S06]  /*34d0*/  BRA `(.L_x_27036) ;  /* 0x0000000000987947 */ /* 0x000fec0003800000 */
.L_x_27034:
[----:B------:R-:W-:Y:S05]  /*34e0*/  @!P2 BRA `(.L_x_27037) ;  /* 0x000000000074a947 */ /* 0x000fea0003800000 */
        /* <DEDUP_REMOVED lines=29> */
.L_x_27037:
        /* <DEDUP_REMOVED lines=8> */
.L_x_27036:
        /* <DEDUP_REMOVED lines=27> */
.L_x_27039:
        /* <DEDUP_REMOVED lines=8> */
[--C-:B------:R-:W-:Y:S02]  /*3970*/  HADD2.F32 R0, -RZ, R6.reuse.H1_H1 ;  /* 0x30000006ff007230 */ /* 0x100fe40000004100 */
[----:B------:R-:W-:Y:S01]  /*3980*/  FADD.FTZ R215, R5, R2 ;  /* 0x0000000205d77221 */ /* 0x000fe20000010000 */
[----:B------:R-:W-:-:S02]  /*3990*/  HADD2.F32 R2, -RZ, R6.H0_H0 ;  /* 0x20000006ff027230 */ /* 0x000fc40000004100 */
        /* <DEDUP_REMOVED lines=18> */
.L_x_27038:
[----:B------:R-:W-:-:S04]  /*3ac0*/  UISETP.NE.U32.AND UP1, UPT, UR10, URZ, UPT ;  /* 0x000000ff0a00728c */ /* 0x000fc8000bf25070 */
[----:B------:R-:W-:-:S09]  /*3ad0*/  UISETP.NE.AND.EX UP1, UPT, UR11, URZ, UPT, UP1 ;  /* 0x000000ff0b00728c */ /* 0x000fd2000bf25310 */
[----:B------:R-:W-:Y:S05]  /*3ae0*/  BRA.U UP1, `(.L_x_27041) ;  /* 0x0000000101747547 */ /* 0x000fea000b800000 */
        /* <DEDUP_REMOVED lines=29> */
.L_x_27041:
[----:B-----5:R-:W-:Y:S02]  /*3cc0*/  HADD2.F32 R2, -RZ, R4.H0_H0 ;  /* 0x20000004ff027230 */ /* 0x020fe40000004100 */
[--C-:B------:R-:W-:Y:S02]  /*3cd0*/  HADD2.F32 R0, -RZ, R40.reuse.H0_H0 ;  /* 0x20000028ff007230 */ /* 0x100fe40000004100 */
        /* <DEDUP_REMOVED lines=15> */
[----:B------:R-:W-:-:S03]  /*3dd0*/  HADD2.F32 R6, -RZ, R36.H0_H0 ;  /* 0x20000024ff067230 */ /* 0x000fc60000004100 */
[----:B------:R-:W-:Y:S02]  /*3de0*/  FADD.FTZ R5, R10, R5 ;  /* 0x000000050a057221 */ /* 0x000fe40000010000 */
[----:B------:R-:W-:Y:S01]  /*3df0*/  FADD.FTZ R212, R6, R2 ;  /* 0x0000000206d47221 */ /* 0x000fe20000010000 */
[--C-:B------:R-:W-:Y:S02]  /*3e00*/  HADD2.F32 R6, -RZ, R37.reuse.H0_H0 ;  /* 0x20000025ff067230 */ /* 0x100fe40000004100 */
[----:B------:R-:W-:-:S03]  /*3e10*/  HADD2.F32 R2, -RZ, R37.H1_H1 ;  /* 0x30000025ff027230 */ /* 0x000fc60000004100 */
        /* <DEDUP_REMOVED lines=21> */
[----:B------:R-:W-:-:S07]  /*3f70*/  F2FP.F16.F32.PACK_AB R32, R213, R212 ;  /* 0x000000d4d520723e */ /* 0x000fce00000000ff */
.L_x_27040:
        /* <DEDUP_REMOVED lines=23> */
.L_x_27043:
        /* <DEDUP_REMOVED lines=15> */
[--C-:B------:R-:W-:Y:S02]  /*41e0*/  HADD2.F32 R0, -RZ, R7.reuse.H0_H0 ;  /* 0x20000007ff007230 */ /* 0x100fe40000004100 */
[----:B------:R-:W-:Y:S01]  /*41f0*/  FADD.FTZ R188, R5, R2 ;  /* 0x0000000205bc7221 */ /* 0x000fe20000010000 */
[----:B------:R-:W-:Y:S02]  /*4200*/  HADD2.F32 R2, -RZ, R7.H1_H1 ;  /* 0x30000007ff027230 */ /* 0x000fe40000004100 */
        /* <DEDUP_REMOVED lines=11> */
.L_x_27042:
        /* <DEDUP_REMOVED lines=30> */
.L_x_27045:
        /* <DEDUP_REMOVED lines=8> */
[----:B------:R-:W-:Y:S01]  /*4520*/  FADD.FTZ R0, R8, R0 ;  /* 0x0000000008007221 */ /* 0x000fe20000010000 */
[----:B------:R-:W-:Y:S02]  /*4530*/  HADD2.F32 R8, -RZ, R5.H1_H1 ;  /* 0x30000005ff087230 */ /* 0x000fe40000004100 */
[----:B------:R-:W-:Y:S02]  /*4540*/  HADD2.F32 R5, -RZ, R42.H0_H0 ;  /* 0x2000002aff057230 */ /* 0x000fe40000004100 */
[----:B------:R-:W-:Y:S01]  /*4550*/  FADD.FTZ R2, R4, R2 ;  /* 0x0000000204027221 */ /* 0x000fe20000010000 */
[----:B------:R-:W-:Y:S02]  /*4560*/  HADD2.F32 R4, -RZ, R6.H0_H0 ;  /* 0x20000006ff047230 */ /* 0x000fe40000004100 */
[----:B------:R-:W-:Y:S01]  /*4570*/  FADD.FTZ R8, R10, R8 ;  /* 0x000000080a087221 */ /* 0x000fe20000010000 */
[----:B------:R-:W-:-:S02]  /*4580*/  HADD2.F32 R10, -RZ, R42.H1_H1 ;  /* 0x3000002aff0a7230 */ /* 0x000fc40000004100 */
[----:B------:R-:W-:Y:S01]  /*4590*/  FADD.FTZ R4, R5, R4 ;  /* 0x0000000405047221 */ /* 0x000fe20000010000 */
[----:B------:R-:W-:Y:S02]  /*45a0*/  HADD2.F32 R5, -RZ, R6.H1_H1 ;  /* 0x30000006ff057230 */ /* 0x000fe40000004100 */
        /* <DEDUP_REMOVED lines=27> */
.L_x_27044:
        /* <DEDUP_REMOVED lines=23> */
.L_x_27047:
[----:B-----5:R-:W-:Y:S02]  /*48d0*/  HADD2.F32 R0, -RZ, R168.H0_H0 ;  /* 0x200000a8ff007230 */ /* 0x020fe40000004100 */
[----:B0-----:R-:W-:Y:S02]  /*48e0*/  HADD2.F32 R4, -RZ, R36.H0_H0 ;  /* 0x20000024ff047230 */ /* 0x001fe40000004100 */
[--C-:B------:R-:W-:Y:S02]  /*48f0*/  HADD2.F32 R6, -RZ, R37.reuse.H0_H0 ;  /* 0x20000025ff067230 */ /* 0x100fe40000004100 */
[----:B------:R-:W-:Y:S02]  /*4900*/  HADD2.F32 R5, -RZ, R37.H1_H1 ;  /* 0x30000025ff057230 */ /* 0x000fe40000004100 */
[----:B------:R-:W-:Y:S01]  /*4910*/  FADD.FTZ R178, R4, R0 ;  /* 0x0000000004b27221 */ /* 0x000fe20000010000 */
[--C-:B------:R-:W-:Y:S02]  /*4920*/  HADD2.F32 R0, -RZ, R169.reuse.H0_H0 ;  /* 0x200000a9ff007230 */ /* 0x100fe40000004100 */
[----:B------:R-:W-:-:S03]  /*4930*/  HADD2.F32 R4, -RZ, R169.H1_H1 ;  /* 0x300000a9ff047230 */ /* 0x000fc60000004100 */
[----:B------:R-:W-:Y:S01]  /*4940*/  FADD.FTZ R164, R6, R0 ;  /* 0x0000000006a47221 */ /* 0x000fe20000010000 */
[--C-:B------:R-:W-:Y:S02]  /*4950*/  HADD2.F32 R0, -RZ, R170.reuse.H0_H0 ;  /* 0x200000aaff007230 */ /* 0x100fe40000004100 */
[----:B------:R-:W-:Y:S01]  /*4960*/  FADD.FTZ R165, R5, R4 ;  /* 0x0000000405a57221 */ /* 0x000fe20000010000 */
[----:B------:R-:W-:Y:S02]  /*4970*/  HADD2.F32 R4, -RZ, R170.H1_H1 ;  /* 0x300000aaff047230 */ /* 0x000fe40000004100 */
[--C-:B------:R-:W-:Y:S02]  /*4980*/  HADD2.F32 R6, -RZ, R38.reuse.H0_H0 ;  /* 0x20000026ff067230 */ /* 0x100fe40000004100 */
[----:B------:R-:W-:Y:S01]  /*4990*/  HADD2.F32 R5, -RZ, R38.H1_H1 ;  /* 0x30000026ff057230 */ /* 0x000fe20000004100 */
[----:B------:R-:W-:Y:S02]  /*49a0*/  F2FP.F16.F32.PACK_AB R33, R165, R164 ;  /* 0x000000a4a521723e */ /* 0x000fe400000000ff */
[----:B------:R-:W-:Y:S01]  /*49b0*/  FADD.FTZ R166, R6, R0 ;  /* 0x0000000006a67221 */ /* 0x000fe20000010000 */
[----:B------:R-:W-:-:S02]  /*49c0*/  HADD2.F32 R0, -RZ, R171.H0_H0 ;  /* 0x200000abff007230 */ /* 0x000fc40000004100 */
[----:B------:R-:W-:Y:S01]  /*49d0*/  FADD.FTZ R170, R5, R4 ;  /* 0x0000000405aa7221 */ /* 0x000fe20000010000 */
[----:B------:R-:W-:Y:S02]  /*49e0*/  HADD2.F32 R4, -RZ, R171.H1_H1 ;  /* 0x300000abff047230 */ /* 0x000fe40000004100 */
[--C-:B------:R-:W-:Y:S02]  /*49f0*/  HADD2.F32 R6, -RZ, R39.reuse.H0_H0 ;  /* 0x20000027ff067230 */ /* 0x100fe40000004100 */
        /* <DEDUP_REMOVED lines=10> */
.L_x_27046:
[----:B------:R-:W-:Y:S05]  /*4aa0*/  BRA.U UP1, `(.L_x_27049) ;  /* 0x0000000101747547 */ /* 0x000fea000b800000 */
        /* <DEDUP_REMOVED lines=29> */
.L_x_27049:
[----:B-----5:R-:W-:Y:S02]  /*4c80*/  HADD2.F32 R7, -RZ, R169.H1_H1 ;  /* 0x300000a9ff077230 */ /* 0x020fe40000004100 */
[----:B------:R-:W-:Y:S02]  /*4c90*/  HADD2.F32 R9, -RZ, R41.H1_H1 ;  /* 0x30000029ff097230 */ /* 0x000fe40000004100 */
[----:B------:R-:W-:Y:S02]  /*4ca0*/  HADD2.F32 R0, -RZ, R168.H0_H0 ;  /* 0x200000a8ff007230 */ /* 0x000fe40000004100 */
[----:B0-----:R-:W-:Y:S02]  /*4cb0*/  HADD2.F32 R4, -RZ, R40.H0_H0 ;  /* 0x20000028ff047230 */ /* 0x001fe40000004100 */
[----:B------:R-:W-:Y:S01]  /*4cc0*/  FADD.FTZ R7, R9, R7 ;  /* 0x0000000709077221 */ /* 0x000fe20000010000 */
[----:B------:R-:W-:Y:S02]  /*4cd0*/  HADD2.F32 R9, -RZ, R36.H0_H0 ;  /* 0x20000024ff097230 */ /* 0x000fe40000004100 */
[----:B------:R-:W-:-:S02]  /*4ce0*/  HADD2.F32 R6, -RZ, R40.H1_H1 ;  /* 0x30000028ff067230 */ /* 0x000fc40000004100 */
[----:B------:R-:W-:Y:S01]  /*4cf0*/  FADD.FTZ R8, R4, R0 ;  /* 0x0000000004087221 */ /* 0x000fe20000010000 */
[----:B------:R-:W-:Y:S02]  /*4d00*/  HADD2.F32 R0, -RZ, R168.H1_H1 ;  /* 0x300000a8ff007230 */ /* 0x000fe40000004100 */
[----:B------:R-:W-:Y:S02]  /*4d10*/  HADD2.F32 R4, -RZ, R169.H0_H0 ;  /* 0x200000a9ff047230 */ /* 0x000fe40000004100 */
[----:B------:R-:W-:Y:S01]  /*4d20*/  FADD.FTZ R178, R9, R8 ;  /* 0x0000000809b27221 */ /* 0x000fe20000010000 */
[----:B------:R-:W-:Y:S02]  /*4d30*/  HADD2.F32 R5, -RZ, R41.H0_H0 ;  /* 0x20000029ff057230 */ /* 0x000fe40000004100 */
[----:B------:R-:W-:Y:S01]  /*4d40*/  FADD.FTZ R0, R6, R0 ;  /* 0x0000000006007221 */ /* 0x000fe20000010000 */
[----:B------:R-:W-:Y:S02]  /*4d50*/  HADD2.F32 R8, -RZ, R37.H1_H1 ;  /* 0x30000025ff087230 */ /* 0x000fe40000004100 */
[----:B------:R-:W-:-:S02]  /*4d60*/  HADD2.F32 R6, -RZ, R42.H0_H0 ;  /* 0x2000002aff067230 */ /* 0x000fc40000004100 */
[----:B------:R-:W-:Y:S01]  /*4d70*/  FADD.FTZ R4, R5, R4 ;  /* 0x0000000405047221 */ /* 0x000fe20000010000 */
[----:B------:R-:W-:Y:S02]  /*4d80*/  HADD2.F32 R5, -RZ, R170.H0_H0 ;  /* 0x200000aaff057230 */ /* 0x000fe40000004100 */
[----:B------:R-:W-:Y:S01]  /*4d90*/  FADD.FTZ R165, R8, R7 ;  /* 0x0000000708a57221 */ /* 0x000fe20000010000 */
[----:B------:R-:W-:Y:S02]  /*4da0*/  HADD2.F32 R7, -RZ, R38.H0_H0 ;  /* 0x20000026ff077230 */ /* 0x000fe40000004100 */
[----:B------:R-:W-:Y:S02]  /*4db0*/  HADD2.F32 R10, -RZ, R42.H1_H1 ;  /* 0x3000002aff0a7230 */ /* 0x000fe40000004100 */
[----:B------:R-:W-:Y:S01]  /*4dc0*/  FADD.FTZ R5, R6, R5 ;  /* 0x0000000506057221 */ /* 0x000fe20000010000 */
[----:B------:R-:W-:Y:S02]  /*4dd0*/  HADD2.F32 R6, -RZ, R170.H1_H1 ;  /* 0x300000aaff067230 */ /* 0x000fe40000004100 */
[----:B------:R-:W-:-:S02]  /*4de0*/  HADD2.F32 R9, -RZ, R37.H0_H0 ;  /* 0x20000025ff097230 */ /* 0x000fc40000004100 */
[----:B------:R-:W-:Y:S01]  /*4df0*/  FADD.FTZ R166, R7, R5 ;  /* 0x0000000507a67221 */ /* 0x000fe20000010000 */
[----:B------:R-:W-:Y:S02]  /*4e00*/  HADD2.F32 R7, -RZ, R38.H1_H1 ;  /* 0x30000026ff077230 */ /* 0x000fe40000004100 */
[----:B------:R-:W-:Y:S01]  /*4e10*/  FADD.FTZ R6, R10, R6 ;  /* 0x000000060a067221 */ /* 0x000fe20000010000 */
[----:B------:R-:W-:Y:S02]  /*4e20*/  HADD2.F32 R8, -RZ, R43.H0_H0 ;  /* 0x2000002bff087230 */ /* 0x000fe40000004100 */
[----:B------:R-:W-:Y:S01]  /*4e30*/  FADD.FTZ R164, R9, R4 ;  /* 0x0000000409a47221 */ /* 0x000fe20000010000 */
[----:B------:R-:W-:Y:S02]  /*4e40*/  HADD2.F32 R4, -RZ, R171.H0_H0 ;  /* 0x200000abff047230 */ /* 0x000fe40000004100 */
[----:B------:R-:W-:Y:S01]  /*4e50*/  FADD.FTZ R170, R7, R6 ;  /* 0x0000000607aa7221 */ /* 0x000fe20000010000 */
[----:B------:R-:W-:-:S02]  /*4e60*/  HADD2.F32 R7, -RZ, R39.H0_H0 ;  /* 0x20000027ff077230 */ /* 0x000fc40000004100 */
[----:B------:R-:W-:Y:S02]  /*4e70*/  HADD2.F32 R5, -RZ, R171.H1_H1 ;  /* 0x300000abff057230 */ /* 0x000fe40000004100 */
[----:B------:R-:W-:Y:S01]  /*4e80*/  FADD.FTZ R4, R8, R4 ;  /* 0x0000000408047221 */ /* 0x000fe20000010000 */
[----:B------:R-:W-:Y:S01]  /*4e90*/  HADD2.F32 R8, -RZ, R43.H1_H1 ;  /* 0x3000002bff087230 */ /* 0x000fe20000004100 */
[----:B------:R-:W-:Y:S01]  /*4ea0*/  F2FP.F16.F32.PACK_AB R34, R170, R166 ;  /* 0x000000a6aa22723e */ /* 0x000fe200000000ff */
[----:B------:R-:W-:Y:S02]  /*4eb0*/  HADD2.F32 R6, -RZ, R39.H1_H1 ;  /* 0x30000027ff067230 */ /* 0x000fe40000004100 */
[----:B------:R-:W-:Y:S01]  /*4ec0*/  FADD.FTZ R176, R7, R4 ;  /* 0x0000000407b07221 */ /* 0x000fe20000010000 */
[----:B------:R-:W-:Y:S02]  /*4ed0*/  HADD2.F32 R4, -RZ, R36.H1_H1 ;  /* 0x30000024ff047230 */ /* 0x000fe40000004100 */
[----:B------:R-:W-:Y:S01]  /*4ee0*/  FADD.FTZ R5, R8, R5 ;  /* 0x0000000508057221 */ /* 0x000fe20000010000 */
[----:B------:R-:W-:-:S03]  /*4ef0*/  F2FP.F16.F32.PACK_AB R33, R165, R164 ;  /* 0x000000a4a521723e */ /* 0x000fc600000000ff */
[----:B------:R-:W-:Y:S01]  /*4f00*/  FADD.FTZ R167, R6, R5 ;  /* 0x0000000506a77221 */ /* 0x000fe20000010000 */
[----:B------:R-:W-:-:S04]  /*4f10*/  FADD.FTZ R177, R4, R0 ;  /* 0x0000000004b17221 */ /* 0x000fc80000010000 */
[----:B------:R-:W-:Y:S02]  /*4f20*/  F2FP.F16.F32.PACK_AB R35, R167, R176 ;  /* 0x000000b0a723723e */ /* 0x000fe400000000ff */
[----:B------:R-:W-:-:S07]  /*4f30*/  F2FP.F16.F32.PACK_AB R32, R177, R178 ;  /* 0x000000b2b120723e */ /* 0x000fce00000000ff */
.L_x_27048:
[----:B0-----:R-:W0:Y:S01]  /*4f40*/  @P0 LDC.64 R4, c[0x0][0x3a8] ;  /* 0x0000ea00ff040b82 */ /* 0x001e220000000a00 */
        /* <DEDUP_REMOVED lines=13> */
[--C-:B0----5:R-:W-:Y:S02]  /*5020*/  HADD2.F32 R4, -RZ, R12.reuse.H0_H0 ;  /* 0x2000000cff047230 */ /* 0x121fe40000004100 */
        /* <DEDUP_REMOVED lines=8> */
.L_x_27051:
[----:B0----5:R-:W-:Y:S02]  /*50b0*/  HADD2.F32 R4, -RZ, R12.H0_H0 ;  /* 0x2000000cff047230 */ /* 0x021fe40000004100 */
        /* <DEDUP_REMOVED lines=15> */
[----:B------:R-:W-:Y:S01]  /*51b0*/  F2FP.F16.F32.PACK_AB R34, R9, R8 ;  /* 0x000000080922723e */ /* 0x000fe200000000ff */
[----:B------:R-:W-:Y:S01]  /*51c0*/  FADD.FTZ R10, R10, R7 ;  /* 0x000000070a0a7221 */ /* 0x000fe20000010000 */
[----:B------:R-:W-:Y:S02]  /*51d0*/  HADD2.F32 R7, -RZ, R13.H1_H1 ;  /* 0x3000000dff077230 */ /* 0x000fe40000004100 */
[----:B------:R-:W-:Y:S01]  /*51e0*/  FADD.FTZ R11, R11, R5 ;  /* 0x000000050b0b7221 */ /* 0x000fe20000010000 */
[----:B------:R-:W-:Y:S02]  /*51f0*/  HADD2.F32 R5, -RZ, R12.H1_H1 ;  /* 0x3000000cff057230 */ /* 0x000fe40000004100 */
[----:B------:R-:W-:Y:S02]  /*5200*/  HADD2.F32 R13, -RZ, R37.H1_H1 ;  /* 0x30000025ff0d7230 */ /* 0x000fe40000004100 */
[----:B------:R-:W-:Y:S01]  /*5210*/  HADD2.F32 R12, -RZ, R36.H1_H1 ;  /* 0x30000024ff0c7230 */ /* 0x000fe20000004100 */
[----:B------:R-:W-:-:S02]  /*5220*/  F2FP.F16.F32.PACK_AB R35, R11, R10 ;  /* 0x0000000a0b23723e */ /* 0x000fc400000000ff */
[----:B------:R-:W-:Y:S02]  /*5230*/  FADD.FTZ R7, R13, R7 ;  /* 0x000000070d077221 */ /* 0x000fe40000010000 */
[----:B------:R-:W-:-:S03]  /*5240*/  FADD.FTZ R5, R12, R5 ;  /* 0x000000050c057221 */ /* 0x000fc60000010000 */
[----:B------:R-:W-:Y:S02]  /*5250*/  F2FP.F16.F32.PACK_AB R33, R7, R6 ;  /* 0x000000060721723e */ /* 0x000fe400000000ff */
[----:B------:R-:W-:Y:S01]  /*5260*/  F2FP.F16.F32.PACK_AB R32, R5, R4 ;  /* 0x000000040520723e */ /* 0x000fe200000000ff */
[----:B------:R-:W-:Y:S06]  /*5270*/  BRA `(.L_x_27052) ;  /* 0x0000000400287947 */ /* 0x000fec0003800000 */
.L_x_27050:
[----:B------:R-:W-:Y:S05]  /*5280*/  BRA.U UP1, `(.L_x_27053) ;  /* 0x0000000101747547 */ /* 0x000fea000b800000 */
        /* <DEDUP_REMOVED lines=29> */
.L_x_27053:
[--C-:B0----5:R-:W-:Y:S02]  /*5460*/  HADD2.F32 R4, -RZ, R12.reuse.H0_H0 ;  /* 0x2000000cff047230 */ /* 0x121fe40000004100 */
        /* <DEDUP_REMOVED lines=15> */
[----:B------:R-:W-:Y:S02]  /*5560*/  HADD2.F32 R13, -RZ, R43.H0_H0 ;  /* 0x2000002bff0d7230 */ /* 0x000fe40000004100 */
[----:B------:R-:W-:Y:S01]  /*5570*/  FADD.FTZ R8, R11, R8 ;  /* 0x000000080b087221 */ /* 0x000fe20000010000 */
[--C-:B------:R-:W-:Y:S02]  /*5580*/  HADD2.F32 R11, -RZ, R15.reuse.H1_H1 ;  /* 0x3000000fff0b7230 */ /* 0x100fe40000004100 */
[----:B------:R-:W-:Y:S01]  /*5590*/  FADD.FTZ R9, R10, R9 ;  /* 0x000000090a097221 */ /* 0x000fe20000010000 */
[----:B------:R-:W-:Y:S02]  /*55a0*/  HADD2.F32 R10, -RZ, R15.H0_H0 ;  /* 0x2000000fff0a7230 */ /* 0x000fe40000004100 */
[----:B------:R-:W-:-:S03]  /*55b0*/  HADD2.F32 R12, -RZ, R43.H1_H1 ;  /* 0x3000002bff0c7230 */ /* 0x000fc60000004100 */
        /* <DEDUP_REMOVED lines=22> */
.L_x_27052:
        /* <DEDUP_REMOVED lines=14> */
[--C-:B-----5:R-:W-:Y:S02]  /*5800*/  HADD2.F32 R13, -RZ, R24.reuse.H0_H0 ;  /* 0x20000018ff0d7230 */ /* 0x120fe40000004100 */
[----:B------:R-:W-:Y:S02]  /*5810*/  HADD2.F32 R16, -RZ, R24.H1_H1 ;  /* 0x30000018ff107230 */ /* 0x000fe40000004100 */
[--C-:B0-----:R-:W-:Y:S02]  /*5820*/  HADD2.F32 R14, -RZ, R25.reuse.H0_H0 ;  /* 0x20000019ff0e7230 */ /* 0x101fe40000004100 */
[----:B------:R-:W-:Y:S02]  /*5830*/  HADD2.F32 R19, -RZ, R25.H1_H1 ;  /* 0x30000019ff137230 */ /* 0x000fe40000004100 */
[--C-:B------:R-:W-:Y:S02]  /*5840*/  HADD2.F32 R15, -RZ, R26.reuse.H0_H0 ;  /* 0x2000001aff0f7230 */ /* 0x100fe40000004100 */
[----:B------:R-:W-:-:S02]  /*5850*/  HADD2.F32 R17, -RZ, R26.H1_H1 ;  /* 0x3000001aff117230 */ /* 0x000fc40000004100 */
[--C-:B------:R-:W-:Y:S02]  /*5860*/  HADD2.F32 R18, -RZ, R27.reuse.H0_H0 ;  /* 0x2000001bff127230 */ /* 0x100fe40000004100 */
[----:B------:R-:W-:Y:S01]  /*5870*/  HADD2.F32 R20, -RZ, R27.H1_H1 ;  /* 0x3000001bff147230 */ /* 0x000fe20000004100 */
[----:B------:R-:W-:Y:S06]  /*5880*/  BRA `(.L_x_27056) ;  /* 0x00000004009c7947 */ /* 0x000fec0003800000 */
.L_x_27055:
        /* <DEDUP_REMOVED lines=15> */
[----:B------:R-:W-:Y:S02]  /*5980*/  HADD2.F32 R19, -RZ, R39.H1_H1 ;  /* 0x30000027ff137230 */ /* 0x000fe40000004100 */
[----:B------:R-:W-:Y:S01]  /*5990*/  FADD.FTZ R18, R20, R18 ;  /* 0x0000001214127221 */ /* 0x000fe20000010000 */
[----:B------:R-:W-:Y:S01]  /*59a0*/  HADD2.F32 R22, -RZ, R37.H1_H1 ;  /* 0x30000025ff167230 */ /* 0x000fe20000004100 */
[----:B------:R-:W-:Y:S01]  /*59b0*/  F2FP.F16.F32.PACK_AB R34, R17, R15 ;  /* 0x0000000f1122723e */ /* 0x000fe200000000ff */
[----:B------:R-:W-:Y:S02]  /*59c0*/  HADD2.F32 R21, -RZ, R36.H1_H1 ;  /* 0x30000024ff157230 */ /* 0x000fe40000004100 */
[----:B------:R-:W-:Y:S01]  /*59d0*/  FADD.FTZ R20, R19, R16 ;  /* 0x0000001013147221 */ /* 0x000fe20000010000 */
[----:B------:R-:W-:Y:S02]  /*59e0*/  HADD2.F32 R16, -RZ, R24.H1_H1 ;  /* 0x30000018ff107230 */ /* 0x000fe40000004100 */
[----:B------:R-:W-:-:S02]  /*59f0*/  HADD2.F32 R19, -RZ, R25.H1_H1 ;  /* 0x30000019ff137230 */ /* 0x000fc40000004100 */
[----:B------:R-:W-:Y:S01]  /*5a00*/  F2FP.F16.F32.PACK_AB R35, R20, R18 ;  /* 0x000000121423723e */ /* 0x000fe200000000ff */
[----:B------:R-:W-:Y:S02]  /*5a10*/  FADD.FTZ R16, R21, R16 ;  /* 0x0000001015107221 */ /* 0x000fe40000010000 */
[----:B------:R-:W-:-:S03]  /*5a20*/  FADD.FTZ R19, R22, R19 ;  /* 0x0000001316137221 */ /* 0x000fc60000010000 */
[----:B------:R-:W-:Y:S02]  /*5a30*/  F2FP.F16.F32.PACK_AB R32, R16, R13 ;  /* 0x0000000d1020723e */ /* 0x000fe400000000ff */
[----:B------:R-:W-:Y:S01]  /*5a40*/  F2FP.F16.F32.PACK_AB R33, R19, R14 ;  /* 0x0000000e1321723e */ /* 0x000fe200000000ff */
[----:B------:R-:W-:Y:S06]  /*5a50*/  BRA `(.L_x_27056) ;  /* 0x0000000400287947 */ /* 0x000fec0003800000 */
.L_x_27054:
[----:B------:R-:W-:Y:S05]  /*5a60*/  BRA.U UP1, `(.L_x_27057) ;  /* 0x0000000101747547 */ /* 0x000fea000b800000 */
        /* <DEDUP_REMOVED lines=29> */
.L_x_27057:
[----:B-----5:R-:W-:Y:S02]  /*5c40*/  HADD2.F32 R13, -RZ, R24.H0_H0 ;  /* 0x20000018ff0d7230 */ /* 0x020fe40000004100 */
[----:B------:R-:W-:Y:S02]  /*5c50*/  HADD2.F32 R16, -RZ, R40.H0_H0 ;  /* 0x20000028ff107230 */ /* 0x000fe40000004100 */
[----:B0-----:R-:W-:Y:S02]  /*5c60*/  HADD2.F32 R14, -RZ, R24.H1_H1 ;  /* 0x30000018ff0e7230 */ /* 0x001fe40000004100 */
[----:B------:R-:W-:Y:S02]  /*5c70*/  HADD2.F32 R15, -RZ, R40.H1_H1 ;  /* 0x30000028ff0f7230 */ /* 0x000fe40000004100 */
[----:B------:R-:W-:Y:S01]  /*5c80*/  FADD.FTZ R13, R16, R13 ;  /* 0x0000000d100d7221 */ /* 0x000fe20000010000 */
[--C-:B------:R-:W-:Y:S02]  /*5c90*/  HADD2.F32 R17, -RZ, R41.reuse.H0_H0 ;  /* 0x20000029ff117230 */ /* 0x100fe40000004100 */
[----:B------:R-:W-:-:S02]  /*5ca0*/  HADD2.F32 R19, -RZ, R41.H1_H1 ;  /* 0x30000029ff137230 */ /* 0x000fc40000004100 */
[----:B------:R-:W-:Y:S01]  /*5cb0*/  FADD.FTZ R16, R15, R14 ;  /* 0x0000000e0f107221 */ /* 0x000fe20000010000 */
[--C-:B------:R-:W-:Y:S02]  /*5cc0*/  HADD2.F32 R14, -RZ, R25.reuse.H0_H0 ;  /* 0x20000019ff0e7230 */ /* 0x100fe40000004100 */
        /* <DEDUP_REMOVED lines=35> */
.L_x_27056:
        /* <DEDUP_REMOVED lines=23> */
.L_x_27059:
        /* <DEDUP_REMOVED lines=29> */
.L_x_27058:
        /* <DEDUP_REMOVED lines=30> */
.L_x_27061:
[--C-:B0----5:R-:W-:Y:S02]  /*6420*/  HADD2.F32 R23, -RZ, R160.reuse.H0_H0 ;  /* 0x200000a0ff177230 */ /* 0x121fe40000004100 */
        /* <DEDUP_REMOVED lines=43> */
.L_x_27060:
        /* <DEDUP_REMOVED lines=23> */
.L_x_27063:
[----:B-----5:R-:W-:Y:S02]  /*6850*/  HADD2.F32 R31, -RZ, R160.H0_H0 ;  /* 0x200000a0ff1f7230 */ /* 0x020fe40000004100 */
[----:B------:R-:W-:Y:S02]  /*6860*/  HADD2.F32 R34, -RZ, R36.H0_H0 ;  /* 0x20000024ff227230 */ /* 0x000fe40000004100 */
[----:B------:R-:W-:Y:S02]  /*6870*/  HADD2.F32 R32, -RZ, R161.H0_H0 ;  /* 0x200000a1ff207230 */ /* 0x000fe40000004100 */
[----:B------:R-:W-:Y:S02]  /*6880*/  HADD2.F32 R33, -RZ, R37.H0_H0 ;  /* 0x20000025ff217230 */ /* 0x000fe40000004100 */
[----:B------:R-:W-:Y:S01]  /*6890*/  FADD.FTZ R31, R34, R31 ;  /* 0x0000001f221f7221 */ /* 0x000fe20000010000 */
[--C-:B------:R-:W-:Y:S02]  /*68a0*/  HADD2.F32 R35, -RZ, R38.reuse.H0_H0 ;  /* 0x20000026ff237230 */ /* 0x100fe40000004100 */
[----:B------:R-:W-:-:S02]  /*68b0*/  HADD2.F32 R34, -RZ, R38.H1_H1 ;  /* 0x30000026ff227230 */ /* 0x000fc40000004100 */
        /* <DEDUP_REMOVED lines=22> */
.L_x_27062:
[----:B------:R-:W-:Y:S05]  /*6a20*/  BRA.U UP1, `(.L_x_27065) ;  /* 0x0000000101747547 */ /* 0x000fea000b800000 */
        /* <DEDUP_REMOVED lines=29> */
.L_x_27065:
        /* <DEDUP_REMOVED lines=10> */
[----:B------:R-:W-:Y:S02]  /*6ca0*/  HADD2.F32 R160, -RZ, R42.H1_H1 ;  /* 0x3000002affa07230 */ /* 0x000fe40000004100 */
[----:B------:R-:W-:Y:S02]  /*6cb0*/  HADD2.F32 R168, -RZ, R43.H1_H1 ;  /* 0x3000002bffa87230 */ /* 0x000fe40000004100 */
[----:B------:R-:W-:Y:S01]  /*6cc0*/  FADD.FTZ R161, R161, R33 ;  /* 0x00000021a1a17221 */ /* 0x000fe20000010000 */
[----:B------:R-:W-:Y:S01]  /*6cd0*/  FADD.FTZ R33, R35, R34 ;  /* 0x0000002223217221 */ /* 0x000fe20000010000 */
[----:B------:R-:W-:-:S02]  /*6ce0*/  HADD2.F32 R34, -RZ, R162.H0_H0 ;  /* 0x200000a2ff227230 */ /* 0x000fc40000004100 */
[----:B------:R-:W-:Y:S02]  /*6cf0*/  HADD2.F32 R35, -RZ, R162.H1_H1 ;  /* 0x300000a2ff237230 */ /* 0x000fe40000004100 */
[----:B------:R-:W-:-:S03]  /*6d00*/  HADD2.F32 R162, -RZ, R42.H0_H0 ;  /* 0x2000002affa27230 */ /* 0x000fc60000004100 */
[----:B------:R-:W-:Y:S01]  /*6d10*/  FADD.FTZ R35, R160, R35 ;  /* 0x00000023a0237221 */ /* 0x000fe20000010000 */
[----:B------:R-:W-:Y:S02]  /*6d20*/  HADD2.F32 R160, -RZ, R43.H0_H0 ;  /* 0x2000002bffa07230 */ /* 0x000fe40000004100 */
[----:B------:R-:W-:Y:S01]  /*6d30*/  FADD.FTZ R162, R162, R34 ;  /* 0x00000022a2a27221 */ /* 0x000fe20000010000 */
[--C-:B------:R-:W-:Y:S02]  /*6d40*/  HADD2.F32 R34, -RZ, R163.reuse.H0_H0 ;  /* 0x200000a3ff227230 */ /* 0x100fe40000004100 */
[----:B------:R-:W-:-:S03]  /*6d50*/  HADD2.F32 R163, -RZ, R163.H1_H1 ;  /* 0x300000a3ffa37230 */ /* 0x000fc60000004100 */
[----:B------:R-:W-:Y:S02]  /*6d60*/  FADD.FTZ R160, R160, R34 ;  /* 0x00000022a0a07221 */ /* 0x000fe40000010000 */
[----:B------:R-:W-:Y:S01]  /*6d70*/  FADD.FTZ R34, R168, R163 ;  /* 0x000000a3a8227221 */ /* 0x000fe20000010000 */
[----:B------:R-:W-:Y:S02]  /*6d80*/  HADD2.F32 R168, -RZ, R36.H0_H0 ;  /* 0x20000024ffa87230 */ /* 0x000fe40000004100 */
[----:B------:R-:W-:-:S03]  /*6d90*/  HADD2.F32 R163, -RZ, R37.H0_H0 ;  /* 0x20000025ffa37230 */ /* 0x000fc60000004100 */
[----:B------:R-:W-:Y:S02]  /*6da0*/  FADD.FTZ R31, R168, R31 ;  /* 0x0000001fa81f7221 */ /* 0x000fe40000010000 */
[----:B------:R-:W-:Y:S01]  /*6db0*/  FADD.FTZ R168, R163, R161 ;  /* 0x000000a1a3a87221 */ /* 0x000fe20000010000 */
[--C-:B------:R-:W-:Y:S02]  /*6dc0*/  HADD2.F32 R161, -RZ, R38.reuse.H1_H1 ;  /* 0x30000026ffa17230 */ /* 0x100fe40000004100 */
[----:B------:R-:W-:-:S03]  /*6dd0*/  HADD2.F32 R163, -RZ, R38.H0_H0 ;  /* 0x20000026ffa37230 */ /* 0x000fc60000004100 */
[----:B------:R-:W-:Y:S01]  /*6de0*/  FADD.FTZ R172, R161, R35 ;  /* 0x00000023a1ac7221 */ /* 0x000fe20000010000 */
[--C-:B------:R-:W-:Y:S02]  /*6df0*/  HADD2.F32 R35, -RZ, R39.reuse.H1_H1 ;  /* 0x30000027ff237230 */ /* 0x100fe40000004100 */
[----:B------:R-:W-:Y:S01]  /*6e00*/  FADD.FTZ R169, R163, R162 ;  /* 0x000000a2a3a97221 */ /* 0x000fe20000010000 */
[----:B------:R-:W-:Y:S02]  /*6e10*/  HADD2.F32 R161, -RZ, R39.H0_H0 ;  /* 0x20000027ffa17230 */ /* 0x000fe40000004100 */
[----:B------:R-:W-:Y:S01]  /*6e20*/  FADD.FTZ R175, R35, R34 ;  /* 0x0000002223af7221 */ /* 0x000fe20000010000 */
[----:B------:R-:W-:Y:S02]  /*6e30*/  HADD2.F32 R35, -RZ, R37.H1_H1 ;  /* 0x30000025ff237230 */ /* 0x000fe40000004100 */
[----:B------:R-:W-:Y:S01]  /*6e40*/  FADD.FTZ R173, R161, R160 ;  /* 0x000000a0a1ad7221 */ /* 0x000fe20000010000 */
[----:B------:R-:W-:-:S02]  /*6e50*/  HADD2.F32 R34, -RZ, R36.H1_H1 ;  /* 0x30000024ff227230 */ /* 0x000fc40000004100 */
[----:B------:R-:W-:Y:S02]  /*6e60*/  FADD.FTZ R174, R35, R33 ;  /* 0x0000002123ae7221 */ /* 0x000fe40000010000 */
[----:B------:R-:W-:Y:S01]  /*6e70*/  F2FP.F16.F32.PACK_AB R35, R175, R173 ;  /* 0x000000adaf23723e */ /* 0x000fe200000000ff */
[----:B------:R-:W-:Y:S01]  /*6e80*/  FADD.FTZ R171, R34, R32 ;  /* 0x0000002022ab7221 */ /* 0x000fe20000010000 */
[----:B------:R-:W-:Y:S02]  /*6e90*/  F2FP.F16.F32.PACK_AB R34, R172, R169 ;  /* 0x000000a9ac22723e */ /* 0x000fe400000000ff */
[----:B------:R-:W-:Y:S02]  /*6ea0*/  F2FP.F16.F32.PACK_AB R33, R174, R168 ;  /* 0x000000a8ae21723e */ /* 0x000fe400000000ff */
[----:B------:R-:W-:-:S07]  /*6eb0*/  F2FP.F16.F32.PACK_AB R32, R171, R31 ;  /* 0x0000001fab20723e */ /* 0x000fce00000000ff */
.L_x_27064:
        /* <DEDUP_REMOVED lines=23> */
.L_x_27067:
        /* <DEDUP_REMOVED lines=29> */
.L_x_27066:
        /* <DEDUP_REMOVED lines=30> */
.L_x_27069:
        /* <DEDUP_REMOVED lines=8> */
[--C-:B------:R-:W-:Y:S02]  /*7460*/  HADD2.F32 R33, -RZ, R161.reuse.H0_H0 ;  /* 0x200000a1ff217230 */ /* 0x100fe40000004100 */
[----:B------:R-:W-:Y:S02]  /*7470*/  HADD2.F32 R34, -RZ, R161.H1_H1 ;  /* 0x300000a1ff227230 */ /* 0x000fe40000004100 */
[----:B------:R-:W-:Y:S02]  /*7480*/  HADD2.F32 R161, -RZ, R41.H0_H0 ;  /* 0x20000029ffa17230 */ /* 0x000fe40000004100 */
[----:B------:R-:W-:-:S03]  /*7490*/  HADD2.F32 R181, -RZ, R43.H0_H0 ;  /* 0x2000002bffb57230 */ /* 0x000fc60000004100 */
[----:B------:R-:W-:Y:S01]  /*74a0*/  FADD.FTZ R161, R161, R33 ;  /* 0x00000021a1a17221 */ /* 0x000fe20000010000 */
[----:B------:R-:W-:Y:S01]  /*74b0*/  FADD.FTZ R33, R35, R34 ;  /* 0x0000002223217221 */ /* 0x000fe20000010000 */
[--C-:B------:R-:W-:Y:S02]  /*74c0*/  HADD2.F32 R34, -RZ, R162.reuse.H0_H0 ;  /* 0x200000a2ff227230 */ /* 0x100fe40000004100 */
[----:B------:R-:W-:Y:S02]  /*74d0*/  HADD2.F32 R35, -RZ, R162.H1_H1 ;  /* 0x300000a2ff237230 */ /* 0x000fe40000004100 */
[----:B------:R-:W-:-:S03]  /*74e0*/  HADD2.F32 R162, -RZ, R42.H0_H0 ;  /* 0x2000002affa27230 */ /* 0x000fc60000004100 */
[----:B------:R-:W-:Y:S01]  /*74f0*/  FADD.FTZ R35, R160, R35 ;  /* 0x00000023a0237221 */ /* 0x000fe20000010000 */
[--C-:B------:R-:W-:Y:S02]  /*7500*/  HADD2.F32 R160, -RZ, R163.reuse.H0_H0 ;  /* 0x200000a3ffa07230 */ /* 0x100fe40000004100 */
[----:B------:R-:W-:Y:S01]  /*7510*/  FADD.FTZ R162, R162, R34 ;  /* 0x00000022a2a27221 */ /* 0x000fe20000010000 */
[----:B------:R-:W-:Y:S02]  /*7520*/  HADD2.F32 R34, -RZ, R163.H1_H1 ;  /* 0x300000a3ff227230 */ /* 0x000fe40000004100 */
[----:B------:R-:W-:Y:S02]  /*7530*/  HADD2.F32 R163, -RZ, R43.H1_H1 ;  /* 0x3000002bffa37230 */ /* 0x000fe40000004100 */
[----:B------:R-:W-:Y:S01]  /*7540*/  FADD.FTZ R160, R181, R160 ;  /* 0x000000a0b5a07221 */ /* 0x000fe20000010000 */
[----:B------:R-:W-:Y:S02]  /*7550*/  HADD2.F32 R181, -RZ, R36.H0_H0 ;  /* 0x20000024ffb57230 */ /* 0x000fe40000004100 */
[----:B------:R-:W-:Y:S01]  /*7560*/  FADD.FTZ R34, R163, R34 ;  /* 0x00000022a3227221 */ /* 0x000fe20000010000 */
[----:B------:R-:W-:-:S02]  /*7570*/  HADD2.F32 R163, -RZ, R37.H0_H0 ;  /* 0x20000025ffa37230 */ /* 0x000fc40000004100 */
[----:B------:R-:W-:-:S03]  /*7580*/  FADD.FTZ R183, R181, R183 ;  /* 0x000000b7b5b77221 */ /* 0x000fc60000010000 */
        /* <DEDUP_REMOVED lines=17> */
.L_x_27068:
        /* <DEDUP_REMOVED lines=23> */
.L_x_27071:
        /* <DEDUP_REMOVED lines=29> */
.L_x_27070:
        /* <DEDUP_REMOVED lines=30> */
.L_x_27073:
        /* <DEDUP_REMOVED lines=11> */
[----:B------:R-:W-:-:S03]  /*7c70*/  HADD2.F32 R200, -RZ, R43.H1_H1 ;  /* 0x3000002bffc87230 */ /* 0x000fc60000004100 */
[----:B------:R-:W-:Y:S01]  /*7c80*/  FADD.FTZ R161, R161, R33 ;  /* 0x00000021a1a17221 */ /* 0x000fe20000010000 */
[----:B------:R-:W-:Y:S01]  /*7c90*/  FADD.FTZ R33, R35, R34 ;  /* 0x0000002223217221 */ /* 0x000fe20000010000 */
[--C-:B------:R-:W-:Y:S02]  /*7ca0*/  HADD2.F32 R34, -RZ, R162.reuse.H0_H0 ;  /* 0x200000a2ff227230 */ /* 0x100fe40000004100 */
        /* <DEDUP_REMOVED lines=29> */
.L_x_27072:
        /* <DEDUP_REMOVED lines=268> */
.L_x_27087:
        /* <DEDUP_REMOVED lines=40> */
[----:B------:R-:W-:Y:S01]  /*91c0*/  F2FP.F16.F32.PACK_AB R161, R161, R163 ;  /* 0x000000a3a1a1723e */ /* 0x000fe200000000ff */
[C---:B------:R-:W-:Y:S01]  /*91d0*/  FADD.FTZ R163, -R217.reuse, R219 ;  /* 0x000000dbd9a37221 */ /* 0x040fe20000010100 */
[----:B------:R-:W-:Y:S01]  /*91e0*/  F2FP.F16.F32.PACK_AB R160, R160, R162 ;  /* 0x000000a2a0a0723e */ /* 0x000fe200000000ff */
        /* <DEDUP_REMOVED lines=15> */
[----:B------:R-:W-:-:S03]  /*92e0*/  F2FP.F16.F32.PACK_AB R162, R226, R227 ;  /* 0x000000e3e2a2723e */ /* 0x000fc600000000ff */
[----:B------:R-:W2:Y:S04]  /*92f0*/  LDL R226, [R1+0x178] ;  /* 0x0001780001e27983 */ /* 0x000ea80000100800 */
[----:B------:R-:W3:Y:S01]  /*9300*/  LDL R227, [R1+0x1ac] ;  /* 0x0001ac0001e37983 */ /* 0x000ee20000100800 */
[----:B--2---:R-:W-:-:S03]  /*9310*/  FFMA.FTZ R226, R220, R226, R33 ;  /* 0x000000e2dce27223 */ /* 0x004fc60000010021 */
[----:B------:R0:W5:Y:S01]  /*9320*/  LDL.LU R33, [R1+0x2d4] ;  /* 0x0002d40001217983 */ /* 0x0001620000300800 */
[----:B---3--:R-:W-:-:S05]  /*9330*/  FFMA.FTZ R163, R221, R163, R227 ;  /* 0x000000a3dda37223 */ /* 0x008fca00000100e3 */
[----:B------:R-:W-:Y:S02]  /*9340*/  F2FP.F16.F32.PACK_AB R163, R163, R226 ;  /* 0x000000e2a3a3723e */ /* 0x000fe400000000ff */
        /* <DEDUP_REMOVED lines=13> */
[----:B------:R-:W-:Y:S01]  /*9420*/  F2FP.F16.F32.PACK_AB R163, R160, R163 ;  /* 0x000000a3a0a3723e */ /* 0x000fe200000000ff */
[----:B------:R-:W-:Y:S01]  /*9430*/  FFMA.FTZ R218, R222, R252, R47 ;  /* 0x000000fcdeda7223 */ /* 0x000fe2000001002f */
[----:B------:R-:W-:Y:S01]  /*9440*/  FFMA.FTZ R161, R223, R161, R46 ;  /* 0x000000a1dfa17223 */ /* 0x000fe2000001002e */
[----:B------:R-:W4:Y:S04]  /*9450*/  LDL R252, [R1+0x1b4] ;  /* 0x0001b40001fc7983 */ /* 0x000f280000100800 */
[----:B------:R-:W-:Y:S01]  /*9460*/  F2FP.F16.F32.PACK_AB R161, R218, R161 ;  /* 0x000000a1daa1723e */ /* 0x000fe200000000ff */
[----:B------:R-:W4:Y:S04]  /*9470*/  LDL R223, [R1+0x138] ;  /* 0x0001380001df7983 */ /* 0x000f280000100800 */
[----:B------:R-:W4:Y:S01]  /*9480*/  LDL R222, [R1+0x1cc] ;  /* 0x0001cc0001de7983 */ /* 0x000f220000100800 */
[----:B--2---:R-:W-:Y:S01]  /*9490*/  FFMA.FTZ R219, R219, R220, R49 ;  /* 0x000000dcdbdb7223 */ /* 0x004fe20000010031 */
[----:B------:R-:W-:-:S02]  /*94a0*/  FFMA.FTZ R220, R224, R32, R45 ;  /* 0x00000020e0dc7223 */ /* 0x000fc4000001002d */
[----:B------:R-:W2:Y:S01]  /*94b0*/  LDL R32, [R1+0x1b0] ;  /* 0x0001b00001207983 */ /* 0x000ea20000100800 */
[----:B---3--:R-:W-:Y:S01]  /*94c0*/  FFMA.FTZ R160, R225, R221, R44 ;  /* 0x000000dde1a07223 */ /* 0x008fe2000001002c */
[----:B------:R-:W-:Y:S01]  /*94d0*/  F2FP.F16.F32.PACK_AB R162, R219, R162 ;  /* 0x000000a2dba2723e */ /* 0x000fe200000000ff */
[----:B-1----:R-:W-:Y:S01]  /*94e0*/  IMAD.WIDE.U32 R218, R211, 0x10, R226 ;  /* 0x00000010d3da7825 */ /* 0x002fe200078e00e2 */
[----:B------:R-:W3:Y:S02]  /*94f0*/  LDL R224, [R1+0x134] ;  /* 0x0001340001e07983 */ /* 0x000ee40000100800 */
[----:B------:R-:W-:Y:S02]  /*9500*/  F2FP.F16.F32.PACK_AB R160, R220, R160 ;  /* 0x000000a0dca0723e */ /* 0x000fe400000000ff */
[----:B------:R-:W3:Y:S04]  /*9510*/  LDL R225, [R1+0x1c8] ;  /* 0x0001c80001e17983 */ /* 0x000ee80000100800 */
[----:B------:R1:W-:Y:S04]  /*9520*/  STG.E.128 desc[UR6][R218.64], R160 ;  /* 0x000000a0da007986 */ /* 0x0003e8000c101d06 */
        /* <DEDUP_REMOVED lines=8> */
[----:B------:R-:W4:Y:S04]  /*95b0*/  LDL R161, [R1+0x148] ;  /* 0x0001480001a17983 */ /* 0x000f280000100800 */
[----:B------:R-:W4:Y:S04]  /*95c0*/  LDL R162, [R1+0x1b8] ;  /* 0x0001b80001a27983 */ /* 0x000f280000100800 */
[----:B------:R-:W2:Y:S04]  /*95d0*/  LDL R218, [R1+0x14c] ;  /* 0x00014c0001da7983 */ /* 0x000ea80000100800 */
[----:B------:R-:W2:Y:S01]  /*95e0*/  LDL R215, [R1+0x1bc] ;  /* 0x0001bc0001d77983 */ /* 0x000ea20000100800 */
[----:B------:R-:W-:-:S03]  /*95f0*/  FMUL.FTZ R213, R216, R160 ;  /* 0x000000a0d8d57220 */ /* 0x000fc60000410000 */
[----:B------:R-:W3:Y:S01]  /*9600*/  LDL R160, [R1+0x140] ;  /* 0x0001400001a07983 */ /* 0x000ee20000100800 */
[----:B------:R-:W-:-:S03]  /*9610*/  FMUL.FTZ R211, R216, R163 ;  /* 0x000000a3d8d37220 */ /* 0x000fc60000410000 */
[----:B------:R-:W3:Y:S04]  /*9620*/  LDL R163, [R1+0x144] ;  /* 0x0001440001a37983 */ /* 0x000ee80000100800 */
[----:B------:R-:W3:Y:S01]  /*9630*/  LDL R219, [R1+0x130] ;  /* 0x0001300001db7983 */ /* 0x000ee20000100800 */
[----:B----4-:R-:W-:Y:S01]  /*9640*/  FFMA.FTZ R161, R214, R161, R162 ;  /* 0x000000a1d6a17223 */ /* 0x010fe200000100a2 */
[----:B--2---:R-:W-:-:S05]  /*9650*/  FFMA.FTZ R162, R211, R218, R215 ;  /* 0x000000dad3a27223 */ /* 0x004fca00000100d7 */
[----:B------:R-:W-:Y:S01]  /*9660*/  F2FP.F16.F32.PACK_AB R161, R162, R161 ;  /* 0x000000a1a2a1723e */ /* 0x000fe200000000ff */
[----:B------:R-:W-:Y:S01]  /*9670*/  FADD.FTZ R162, -R217, R205 ;  /* 0x000000cdd9a27221 */ /* 0x000fe20000010100 */
[----:B---3--:R-:W-:Y:S02]  /*9680*/  FFMA.FTZ R160, R213, R160, R32 ;  /* 0x000000a0d5a07223 */ /* 0x008fe40000010020 */
[----:B------:R0:W5:Y:S01]  /*9690*/  LDL.LU R32, [R1+0x2d0] ;  /* 0x0002d00001207983 */ /* 0x0001620000300800 */
[----:B------:R-:W-:-:S03]  /*96a0*/  FMUL.FTZ R205, R216, R162 ;  /* 0x000000a2d8cd7220 */ /* 0x000fc60000410000 */
[----:B------:R-:W2:Y:S01]  /*96b0*/  LDL R162, [R1+0x1c0] ;  /* 0x0001c00001a27983 */ /* 0x000ea20000100800 */
[----:B------:R-:W-:Y:S01]  /*96c0*/  FFMA.FTZ R163, R212, R163, R252 ;  /* 0x000000a3d4a37223 */ /* 0x000fe200000100fc */
[----:B------:R-:W-:-:S04]  /*96d0*/  FADD.FTZ R207, -R217, R207 ;  /* 0x000000cfd9cf7221 */ /* 0x000fc80000010100 */
[----:B------:R-:W-:Y:S01]  /*96e0*/  F2FP.F16.F32.PACK_AB R160, R163, R160 ;  /* 0x000000a0a3a0723e */ /* 0x000fe200000000ff */
[C---:B------:R-:W-:Y:S01]  /*96f0*/  FADD.FTZ R163, -R217.reuse, R206 ;  /* 0x000000ced9a37221 */ /* 0x040fe20000010100 */
[----:B------:R-:W-:Y:S01]  /*9700*/  FADD.FTZ R206, -R217, R208 ;  /* 0x000000d0d9ce7221 */ /* 0x000fe20000010100 */
[C---:B------:R-:W-:Y:S02]  /*9710*/  FMUL.FTZ R218, R216.reuse, R207 ;  /* 0x000000cfd8da7220 */ /* 0x040fe40000410000 */
[----:B------:R-:W-:Y:S02]  /*9720*/  FMUL.FTZ R208, R216, R163 ;  /* 0x000000a3d8d07220 */ /* 0x000fe40000410000 */
[----:B------:R-:W-:Y:S02]  /*9730*/  FFMA.FTZ R163, R218, R223, R225 ;  /* 0x000000dfdaa37223 */ /* 0x000fe400000100e1 */
[----:B------:R-:W-:Y:S01]  /*9740*/  FFMA.FTZ R207, R208, R224, R220 ;  /* 0x000000e0d0cf7223 */ /* 0x000fe200000100dc */
[----:B------:R-:W-:Y:S01]  /*9750*/  FMUL.FTZ R215, R216, R206 ;  /* 0x000000ced8d77220 */ /* 0x000fe20000410000 */
[----:B------:R-:W1:Y:S01]  /*9760*/  LDC.64 R224, c[0x0][0x428] ;  /* 0x00010a00ffe07b82 */ /* 0x000e620000000a00 */
[----:B------:R-:W3:Y:S02]  /*9770*/  LDL R223, [R1+0x104] ;  /* 0x0001040001df7983 */ /* 0x000ee40000100800 */
[----:B------:R-:W-:-:S02]  /*9780*/  FFMA.FTZ R206, R215, R221, R222 ;  /* 0x000000ddd7ce7223 */ /* 0x000fc400000100de */
[----:B------:R-:W4:Y:S03]  /*9790*/  LDL R222, [R1+0x1d8] ;  /* 0x0001d80001de7983 */ /* 0x000f260000100800 */
[----:B------:R-:W-:Y:S01]  /*97a0*/  F2FP.F16.F32.PACK_AB R163, R206, R163 ;  /* 0x000000a3cea3723e */ /* 0x000fe200000000ff */
[----:B------:R-:W4:Y:S04]  /*97b0*/  LDL R221, [R1+0x108] ;  /* 0x0001080001dd7983 */ /* 0x000f280000100800 */
[----:B------:R-:W3:Y:S01]  /*97c0*/  LDL R220, [R1+0x1dc] ;  /* 0x0001dc0001dc7983 */ /* 0x000ee20000100800 */
[----:B--2---:R-:W-:-:S03]  /*97d0*/  FFMA.FTZ R162, R205, R219, R162 ;  /* 0x000000dbcda27223 */ /* 0x004fc600000100a2 */
[----:B------:R-:W3:Y:S02]  /*97e0*/  LDL R219, [R1+0x10c] ;  /* 0x00010c0001db7983 */ /* 0x000ee40000100800 */
[----:B------:R-:W-:Y:S01]  /*97f0*/  F2FP.F16.F32.PACK_AB R162, R207, R162 ;  /* 0x000000a2cfa2723e */ /* 0x000fe200000000ff */
        /* <DEDUP_REMOVED lines=12> */
[----:B------:R-:W-:Y:S02]  /*98c0*/  F2FP.F16.F32.PACK_AB R163, R160, R163 ;  /* 0x000000a3a0a3723e */ /* 0x000fe400000000ff */
[----:B------:R-:W2:Y:S01]  /*98d0*/  LDL R160, [R1+0x120] ;  /* 0x0001200001a07983 */ /* 0x000ea20000100800 */
[----:B---3--:R-:W-:-:S03]  /*98e0*/  FFMA.FTZ R161, R214, R161, R54 ;  /* 0x000000a1d6a17223 */ /* 0x008fc60000010036 */
[----:B------:R-:W3:Y:S01]  /*98f0*/  LDL R214, [R1+0x1d0] ;  /* 0x0001d00001d67983 */ /* 0x000ee20000100800 */
[----:B------:R-:W-:Y:S01]  /*9900*/  FFMA.FTZ R162, R205, R162, R56 ;  /* 0x000000a2cda27223 */ /* 0x000fe20000010038 */
[----:B------:R-:W-:Y:S02]  /*9910*/  FFMA.FTZ R206, R211, R206, R55 ;  /* 0x000000ced3ce7223 */ /* 0x000fe40000010037 */
[----:B------:R-:W3:Y:S01]  /*9920*/  LDL R211, [R1+0xec] ;  /* 0x0000ec0001d37983 */ /* 0x000ee20000100800 */
[----:B------:R-:W-:Y:S02]  /*9930*/  FFMA.FTZ R207, R212, R207, R53 ;  /* 0x000000cfd4cf7223 */ /* 0x000fe40000010035 */
[----:B------:R-:W-:Y:S01]  /*9940*/  F2FP.F16.F32.PACK_AB R161, R206, R161 ;  /* 0x000000a1cea1723e */ /* 0x000fe200000000ff */
[----:B------:R-:W3:Y:S01]  /*9950*/  LDL R212, [R1+0xe8] ;  /* 0x0000e80001d47983 */ /* 0x000ee20000100800 */
[----:B--2---:R-:W-:-:S03]  /*9960*/  FFMA.FTZ R160, R213, R160, R52 ;  /* 0x000000a0d5a07223 */ /* 0x004fc60000010034 */
[----:B------:R-:W2:Y:S01]  /*9970*/  LDL R213, [R1+0x1d4] ;  /* 0x0001d40001d57983 */ /* 0x000ea20000100800 */
[----:B----4-:R-:W-:Y:S01]  /*9980*/  FFMA.FTZ R205, R208, R215, R57 ;  /* 0x000000d7d0cd7223 */ /* 0x010fe20000010039 */
[----:B------:R-:W-:Y:S01]  /*9990*/  F2FP.F16.F32.PACK_AB R160, R207, R160 ;  /* 0x000000a0cfa0723e */ /* 0x000fe200000000ff */
[----:B------:R-:W-:Y:S01]  /*99a0*/  IMAD.WIDE.U32 R206, R197, 0x10, R226 ;  /* 0x00000010c5ce7825 */ /* 0x000fe200078e00e2 */
[----:B------:R-:W4:Y:S02]  /*99b0*/  LDL R215, [R1+0xd8] ;  /* 0x0000d80001d77983 */ /* 0x000f240000100800 */
[----:B------:R-:W-:Y:S02]  /*99c0*/  F2FP.F16.F32.PACK_AB R162, R205, R162 ;  /* 0x000000a2cda2723e */ /* 0x000fe400000000ff */
        /* <DEDUP_REMOVED lines=15> */
[----:B------:R-:W-:Y:S01]  /*9ac0*/  F2FP.F16.F32.PACK_AB R161, R162, R161 ;  /* 0x000000a1a2a1723e */ /* 0x000fe200000000ff */
        /* <DEDUP_REMOVED lines=11> */
[----:B------:R-:W-:Y:S01]  /*9b80*/  F2FP.F16.F32.PACK_AB R160, R163, R160 ;  /* 0x000000a0a3a0723e */ /* 0x000fe200000000ff */
        /* <DEDUP_REMOVED lines=17> */
[----:B------:R-:W-:-:S02]  /*9ca0*/  F2FP.F16.F32.PACK_AB R162, R189, R162 ;  /* 0x000000a2bda2723e */ /* 0x000fc400000000ff */
[----:B------:R-:W-:Y:S01]  /*9cb0*/  F2FP.F16.F32.PACK_AB R163, R188, R163 ;  /* 0x000000a3bca3723e */ /* 0x000fe200000000ff */
        /* <DEDUP_REMOVED lines=9> */
[----:B------:R-:W-:Y:S01]  /*9d50*/  F2FP.F16.F32.PACK_AB R163, R160, R163 ;  /* 0x000000a3a0a3723e */ /* 0x000fe200000000ff */
[----:B------:R-:W-:Y:S01]  /*9d60*/  FFMA.FTZ R160, R195, R213, R60 ;  /* 0x000000d5c3a07223 */ /* 0x000fe2000001003c */
[----:B------:R-:W-:Y:S01]  /*9d70*/  FFMA.FTZ R187, R190, R206, R65 ;  /* 0x000000cebebb7223 */ /* 0x000fe20000010041 */
[----:B------:R-:W-:Y:S01]  /*9d80*/  F2FP.F16.F32.PACK_AB R161, R188, R161 ;  /* 0x000000a1bca1723e */ /* 0x000fe200000000ff */
[----:B------:R-:W2:Y:S02]  /*9d90*/  LDL R194, [R1+0x20c] ;  /* 0x00020c0001c27983 */ /* 0x000ea40000100800 */
[----:B------:R-:W-:Y:S01]  /*9da0*/  F2FP.F16.F32.PACK_AB R160, R189, R160 ;  /* 0x000000a0bda0723e */ /* 0x000fe200000000ff */
[----:B------:R-:W-:Y:S01]  /*9db0*/  IMAD.WIDE.U32 R188, R179, 0x10, R226 ;  /* 0x00000010b3bc7825 */ /* 0x000fe200078e00e2 */
[----:B------:R-:W-:Y:S01]  /*9dc0*/  F2FP.F16.F32.PACK_AB R162, R187, R162 ;  /* 0x000000a2bba2723e */ /* 0x000fe200000000ff */
        /* <DEDUP_REMOVED lines=33> */
[----:B---3--:R-:W-:Y:S02]  /*9fe0*/  FFMA.FTZ R160, R177, R220, R221 ;  /* 0x000000dcb1a07223 */ /* 0x008fe400000100dd */
[----:B------:R-:W3:Y:S03]  /*9ff0*/  LDL R221, [R1+0x6c] ;  /* 0x00006c0001dd7983 */ /* 0x000ee60000100800 */
[----:B------:R-:W-:Y:S01]  /*a000*/  F2FP.F16.F32.PACK_AB R160, R167, R160 ;  /* 0x000000a0a7a0723e */ /* 0x000fe200000000ff */
[----:B------:R-:W4:Y:S01]  /*a010*/  LDL R220, [R1+0x64] ;  /* 0x0000640001dc7983 */ /* 0x000f220000100800 */
[C---:B--2---:R-:W-:Y:S01]  /*a020*/  FFMA.FTZ R178, R162.reuse, R223, R194 ;  /* 0x000000dfa2b27223 */ /* 0x044fe200000100c2 */
[----:B------:R-:W-:Y:S01]  /*a030*/  FFMA.FTZ R162, R162, R222, R75 ;  /* 0x000000dea2a27223 */ /* 0x000fe2000001004b */
[C---:B------:R-:W-:Y:S01]  /*a040*/  FFMA.FTZ R163, R161.reuse, R179, R189 ;  /* 0x000000b3a1a37223 */ /* 0x040fe200000100bd */
[----:B------:R-:W-:Y:S01]  /*a050*/  FFMA.FTZ R161, R161, R187, R74 ;  /* 0x000000bba1a17223 */ /* 0x000fe2000001004a */
[----:B------:R-:W-:Y:S01]  /*a060*/  FADD.FTZ R194, -R217, R20 ;  /* 0x00000014d9c27221 */ /* 0x000fe20000010100 */
[----:B------:R-:W2:Y:S02]  /*a070*/  LDL R223, [R1+0x5c] ;  /* 0x00005c0001df7983 */ /* 0x000ea40000100800 */
[----:B------:R-:W-:-:S02]  /*a080*/  F2FP.F16.F32.PACK_AB R163, R178, R163 ;  /* 0x000000a3b2a3723e */ /* 0x000fc400000000ff */
[----:B------:R-:W-:Y:S01]  /*a090*/  F2FP.F16.F32.PACK_AB R167, R162, R161 ;  /* 0x000000a1a2a7723e */ /* 0x000fe200000000ff */
[C---:B------:R-:W-:Y:S01]  /*a0a0*/  FADD.FTZ R161, -R217.reuse, R164 ;  /* 0x000000a4d9a17221 */ /* 0x040fe20000010100 */
[C---:B------:R-:W-:Y:S01]  /*a0b0*/  FADD.FTZ R164, -R217.reuse, R166 ;  /* 0x000000a6d9a47221 */ /* 0x040fe20000010100 */
[C---:B------:R-:W-:Y:S01]  /*a0c0*/  FADD.FTZ R178, -R217.reuse, R170 ;  /* 0x000000aad9b27221 */ /* 0x040fe20000010100 */
[----:B------:R-:W-:Y:S01]  /*a0d0*/  FADD.FTZ R162, -R217, R165 ;  /* 0x000000a5d9a27221 */ /* 0x000fe20000010100 */
[----:B------:R-:W3:Y:S01]  /*a0e0*/  LDL R222, [R1+0x54] ;  /* 0x0000540001de7983 */ /* 0x000ee20000100800 */
[C---:B------:R-:W-:Y:S01]  /*a0f0*/  FMUL.FTZ R170, R216.reuse, R164 ;  /* 0x000000a4d8aa7220 */ /* 0x040fe20000410000 */
[C---:B------:R-:W-:Y:S01]  /*a100*/  FMUL.FTZ R178, R216.reuse, R178 ;  /* 0x000000b2d8b27220 */ /* 0x040fe20000410000 */
[----:B------:R-:W-:Y:S02]  /*a110*/  FMUL.FTZ R165, R216, R162 ;  /* 0x000000a2d8a57220 */ /* 0x000fe40000410000 */
[----:B------:R-:W-:Y:S01]  /*a120*/  FFMA.FTZ R162, R170, R208, R211 ;  /* 0x000000d0aaa27223 */ /* 0x000fe200000100d3 */
[----:B------:R-:W-:Y:S01]  /*a130*/  FFMA.FTZ R164, R178, R206, R207 ;  /* 0x000000ceb2a47223 */ /* 0x000fe200000100cf */
[----:B------:R-:W-:Y:S01]  /*a140*/  FMUL.FTZ R166, R216, R161 ;  /* 0x000000a1d8a67220 */ /* 0x000fe20000410000 */
[----:B------:R-:W-:-:S03]  /*a150*/  FFMA.FTZ R179, R165, R212, R213 ;  /* 0x000000d4a5b37223 */ /* 0x000fc600000100d5 */
[----:B------:R-:W-:Y:S01]  /*a160*/  F2FP.F16.F32.PACK_AB R162, R164, R162 ;  /* 0x000000a2a4a2723e */ /* 0x000fe200000000ff */
[----:B------:R-:W-:Y:S01]  /*a170*/  FFMA.FTZ R164, R177, R205, R68 ;  /* 0x000000cdb1a47223 */ /* 0x000fe20000010044 */
[----:B------:R-:W-:Y:S01]  /*a180*/  FFMA.FTZ R177, R166, R197, R70 ;  /* 0x000000c5a6b17223 */ /* 0x000fe20000010046 */
[----:B------:R-:W-:Y:S01]  /*a190*/  FFMA.FTZ R165, R165, R193, R71 ;  /* 0x000000c1a5a57223 */ /* 0x000fe20000010047 */
[----:B------:R-:W-:Y:S01]  /*a1a0*/  FFMA.FTZ R176, R176, R190, R69 ;  /* 0x000000beb0b07223 */ /* 0x000fe20000010045 */
[----:B------:R-:W-:-:S03]  /*a1b0*/  FADD.FTZ R187, -R217, R26 ;  /* 0x0000001ad9bb7221 */ /* 0x000fc60000010100 */
[----:B------:R-:W-:Y:S01]  /*a1c0*/  F2FP.F16.F32.PACK_AB R165, R165, R177 ;  /* 0x000000b1a5a5723e */ /* 0x000fe200000000ff */
[----:B------:R-:W-:Y:S01]  /*a1d0*/  FFMA.FTZ R161, R166, R214, R215 ;  /* 0x000000d6a6a17223 */ /* 0x000fe200000100d7 */
[----:B------:R-:W-:Y:S01]  /*a1e0*/  F2FP.F16.F32.PACK_AB R164, R176, R164 ;  /* 0x000000a4b0a4723e */ /* 0x000fe200000000ff */
[----:B------:R-:W-:-:S03]  /*a1f0*/  FFMA.FTZ R166, R170, R196, R72 ;  /* 0x000000c4aaa67223 */ /* 0x000fc60000010048 */
[----:B------:R-:W-:Y:S01]  /*a200*/  F2FP.F16.F32.PACK_AB R161, R179, R161 ;  /* 0x000000a1b3a1723e */ /* 0x000fe200000000ff */
[----:B------:R-:W-:Y:S01]  /*a210*/  FFMA.FTZ R170, R178, R195, R73 ;  /* 0x000000c3b2aa7223 */ /* 0x000fe20000010049 */
[----:B------:R-:W-:-:S04]  /*a220*/  IMAD.WIDE.U32 R176, R2, 0x10, R224 ;  /* 0x0000001002b07825 */ /* 0x000fc800078e00e0 */
[C---:B------:R-:W-:Y:S01]  /*a230*/  FADD.FTZ R215, -R217.reuse, R6 ;  /* 0x00000006d9d77221 */ /* 0x040fe20000010100 */
[C---:B------:R-:W-:Y:S01]  /*a240*/  FADD.FTZ R214, -R217.reuse, R7 ;  /* 0x00000007d9d67221 */ /* 0x040fe20000010100 */
[C---:B------:R-:W-:Y:S01]  /*a250*/  FADD.FTZ R213, -R217.reuse, R8 ;  /* 0x00000008d9d57221 */ /* 0x040fe20000010100 */
[C---:B------:R-:W-:Y:S01]  /*a260*/  FADD.FTZ R189, -R217.reuse, R28 ;  /* 0x0000001cd9bd7221 */ /* 0x040fe20000010100 */
[----:B------:R-:W-:Y:S01]  /*a270*/  FADD.FTZ R26, -R217, R29 ;  /* 0x0000001dd91a7221 */ /* 0x000fe20000010100 */
[----:B------:R-:W-:Y:S01]  /*a280*/  F2FP.F16.F32.PACK_AB R166, R170, R166 ;  /* 0x000000a6aaa6723e */ /* 0x000fe200000000ff */
[----:B------:R-:W-:-:S04]  /*a290*/  IMAD.WIDE.U32 R28, R2, 0x10, R226 ;  /* 0x00000010021c7825 */ /* 0x000fc800078e00e2 */
        /* <DEDUP_REMOVED lines=45> */
[----:B------:R1:W-:Y:S04]  /*a570*/  STG.E.128 desc[UR6][R28.64], R164 ;  /* 0x000000a41c007986 */ /* 0x0003e8000c101d06 */
[----:B------:R-:W4:Y:S04]  /*a580*/  LDL R219, [R1+0x220] ;  /* 0x0002200001db7983 */ /* 0x000f280000100800 */
[----:B------:R-:W2:Y:S04]  /*a590*/  LDL R218, [R1+0x8c] ;  /* 0x00008c0001da7983 */ /* 0x000ea80000100800 */
[----:B------:R-:W2:Y:S04]  /*a5a0*/  LDL R215, [R1+0x21c] ;  /* 0x00021c0001d77983 */ /* 0x000ea80000100800 */
[----:B------:R-:W2:Y:S01]  /*a5b0*/  LDL R214, [R1+0x88] ;  /* 0x0000880001d67983 */ /* 0x000ea20000100800 */
[----:B-1----:R-:W-:-:S03]  /*a5c0*/  FMUL.FTZ R28, R216, R207 ;  /* 0x000000cfd81c7220 */ /* 0x002fc60000410000 */
        /* <DEDUP_REMOVED lines=57> */
[----:B---3--:R-:W-:-:S03]  /*a960*/  FFMA.FTZ R179, R182, R222, R81 ;  /* 0x000000deb6b37223 */ /* 0x008fc60000010051 */
[----:B------:R-:W3:Y:S01]  /*a970*/  LDL R222, [R1+0x18] ;  /* 0x0000180001de7983 */ /* 0x000ee20000100800 */
[----:B----4-:R-:W-:-:S03]  /*a980*/  FFMA.FTZ R22, R181, R160, R219 ;  /* 0x000000a0b5167223 */ /* 0x010fc600000100db */
[----:B------:R-:W4:Y:S01]  /*a990*/  LDL R219, [R1+0x234] ;  /* 0x0002340001db7983 */ /* 0x000f220000100800 */
[C---:B--2---:R-:W-:Y:S01]  /*a9a0*/  FFMA.FTZ R174, R177.reuse, R218, R215 ;  /* 0x000000dab1ae7223 */ /* 0x044fe200000100d7 */
[----:B------:R-:W-:Y:S01]  /*a9b0*/  FFMA.FTZ R21, R176, R214, R213 ;  /* 0x000000d6b0157223 */ /* 0x000fe200000100d5 */
[----:B------:R-:W-:Y:S01]  /*a9c0*/  FFMA.FTZ R177, R177, R221, R79 ;  /* 0x000000ddb1b17223 */ /* 0x000fe2000001004f */
[----:B------:R-:W4:Y:S01]  /*a9d0*/  LDL R214, [R1+0x44] ;  /* 0x0000440001d67983 */ /* 0x000f220000100800 */
[----:B------:R-:W-:Y:S02]  /*a9e0*/  FFMA.FTZ R160, R184, R209, R203 ;  /* 0x000000d1b8a07223 */ /* 0x000fe400000100cb */
[----:B------:R-:W-:Y:S01]  /*a9f0*/  F2FP.F16.F32.PACK_AB R21, R174, R21 ;  /* 0x00000015ae15723e */ /* 0x000fe200000000ff */
[----:B------:R-:W2:Y:S04]  /*aa00*/  LDL R213, [R1+0x238] ;  /* 0x0002380001d57983 */ /* 0x000ea80000100800 */
[----:B------:R-:W2:Y:S04]  /*aa10*/  LDL R209, [R1+0x244] ;  /* 0x0002440001d17983 */ /* 0x000ea80000100800 */
[----:B------:R-:W2:Y:S01]  /*aa20*/  LDL R218, [R1+0x240] ;  /* 0x0002400001da7983 */ /* 0x000ea20000100800 */
[----:B------:R-:W-:-:S03]  /*aa30*/  FFMA.FTZ R23, R183, R204, R210 ;  /* 0x000000ccb7177223 */ /* 0x000fc600000100d2 */
[----:B------:R-:W2:Y:S01]  /*aa40*/  LDL R210, [R1+0x4c] ;  /* 0x00004c0001d27983 */ /* 0x000ea20000100800 */
[----:B------:R-:W-:Y:S01]  /*aa50*/  FFMA.FTZ R161, R182, R217, R161 ;  /* 0x000000d9b6a17223 */ /* 0x000fe200000100a1 */
[----:B------:R-:W-:Y:S02]  /*aa60*/  F2FP.F16.F32.PACK_AB R23, R160, R23 ;  /* 0x00000017a017723e */ /* 0x000fe400000000ff */
[----:B------:R-:W2:Y:S01]  /*aa70*/  LDL R217, [R1+0x1c] ;  /* 0x00001c0001d97983 */ /* 0x000ea20000100800 */
[----:B------:R-:W-:Y:S01]  /*aa80*/  FFMA.FTZ R178, R163, R212, R211 ;  /* 0x000000d4a3b27223 */ /* 0x000fe200000100d3 */
[----:B------:R-:W-:Y:S01]  /*aa90*/  F2FP.F16.F32.PACK_AB R22, R161, R22 ;  /* 0x00000016a116723e */ /* 0x000fe200000000ff */
[----:B------:R-:W-:Y:S01]  /*aaa0*/  IMAD.WIDE.U32 R160, R0, 0x10, R224 ;  /* 0x0000001000a07825 */ /* 0x000fe200078e00e0 */
[----:B------:R-:W2:Y:S04]  /*aab0*/  LDL R212, [R1+0x48] ;  /* 0x0000480001d47983 */ /* 0x000ea80000100800 */
[----:B------:R-:W2:Y:S01]  /*aac0*/  LDL R211, [R1+0x23c] ;  /* 0x00023c0001d37983 */ /* 0x000ea20000100800 */
[----:B------:R-:W-:-:S03]  /*aad0*/  FFMA.FTZ R20, R162, R208, R207 ;  /* 0x000000d0a2147223 */ /* 0x000fc600000100cf */
[----:B------:R-:W2:Y:S01]  /*aae0*/  LDL R207, [R1+0x24c] ;  /* 0x00024c0001cf7983 */ /* 0x000ea20000100800 */
[----:B------:R-:W-:Y:S01]  /*aaf0*/  FFMA.FTZ R174, R162, R192, R76 ;  /* 0x000000c0a2ae7223 */ /* 0x000fe2000001004c */
[----:B------:R-:W-:Y:S01]  /*ab00*/  F2FP.F16.F32.PACK_AB R20, R178, R20 ;  /* 0x00000014b214723e */ /* 0x000fe200000000ff */
[----:B------:R-:W-:Y:S01]  /*ab10*/  FFMA.FTZ R178, R184, R223, R83 ;  /* 0x000000dfb8b27223 */ /* 0x000fe20000010053 */
[----:B------:R-:W2:Y:S01]  /*ab20*/  LDL R208, [R1+0x34] ;  /* 0x0000340001d07983 */ /* 0x000ea20000100800 */
[----:B------:R-:W-:Y:S01]  /*ab30*/  FFMA.FTZ R162, R181, R185, R80 ;  /* 0x000000b9b5a27223 */ /* 0x000fe20000010050 */
[----:B------:R-:W-:Y:S01]  /*ab40*/  FFMA.FTZ R181, R163, R220, R77 ;  /* 0x000000dca3b57223 */ /* 0x000fe2000001004d */
[----:B------:R-:W-:Y:S01]  /*ab50*/  FFMA.FTZ R175, R176, R186, R78 ;  /* 0x000000bab0af7223 */ /* 0x000fe2000001004e */
[----:B------:R1:W-:Y:S01]  /*ab60*/  STG.E.128 desc[UR6][R160.64], R20 ;  /* 0x00000014a0007986 */ /* 0x0003e2000c101d06 */
[----:B------:R-:W-:Y:S01]  /*ab70*/  FFMA.FTZ R176, R183, R191, R82 ;  /* 0x000000bfb7b07223 */ /* 0x000fe20000010052 */
[----:B------:R-:W-:Y:S01]  /*ab80*/  F2FP.F16.F32.PACK_AB R162, R179, R162 ;  /* 0x000000a2b3a2723e */ /* 0x000fe200000000ff */
[--C-:B------:R-:W-:Y:S01]  /*ab90*/  IMAD.WIDE.U32 R184, R24, 0x10, R224.reuse ;  /* 0x0000001018b87825 */ /* 0x100fe200078e00e0 */
[----:B------:R-:W2:Y:S02]  /*aba0*/  LDL R223, [R1+0x38] ;  /* 0x0000380001df7983 */ /* 0x000ea40000100800 */
[----:B------:R-:W-:Y:S01]  /*abb0*/  F2FP.F16.F32.PACK_AB R163, R178, R176 ;  /* 0x000000b0b2a3723e */ /* 0x000fe200000000ff */
[--C-:B------:R-:W-:Y:S01]  /*abc0*/  IMAD.WIDE.U32 R178, R12, 0x10, R224.reuse ;  /* 0x000000100cb27825 */ /* 0x100fe200078e00e0 */
[----:B------:R-:W2:Y:S03]  /*abd0*/  LDL R215, [R1+0x24] ;  /* 0x0000240001d77983 */ /* 0x000ea60000100800 */
[----:B------:R-:W-:Y:S01]  /*abe0*/  IMAD.WIDE.U32 R182, R30, 0x10, R224 ;  /* 0x000000101eb67825 */ /* 0x000fe200078e00e0 */
[----:B------:R-:W2:Y:S01]  /*abf0*/  LDL R204, [R1+0x10] ;  /* 0x0000100001cc7983 */ /* 0x000ea20000100800 */
[----:B-1----:R-:W-:-:S02]  /*ac00*/  F2FP.F16.F32.PACK_AB R161, R177, R175 ;  /* 0x000000afb1a1723e */ /* 0x002fc400000000ff */
[--C-:B------:R-:W-:Y:S01]  /*ac10*/  IMAD.WIDE.U32 R176, R180, 0x10, R224.reuse ;  /* 0x00000010b4b07825 */ /* 0x100fe200078e00e0 */
[----:B------:R-:W-:Y:S01]  /*ac20*/  F2FP.F16.F32.PACK_AB R160, R181, R174 ;  /* 0x000000aeb5a0723e */ /* 0x000fe200000000ff */
[----:B------:R-:W2:Y:S02]  /*ac30*/  LDL R23, [R1+0x3c] ;  /* 0x00003c0001177983 */ /* 0x000ea40000100800 */
[----:B------:R-:W-:Y:S02]  /*ac40*/  IMAD.WIDE.U32 R174, R198, 0x10, R224 ;  /* 0x00000010c6ae7825 */ /* 0x000fe400078e00e0 */
[----:B------:R-:W2:Y:S04]  /*ac50*/  LDL R224, [R1+0x248] ;  /* 0x0002480001e07983 */ /* 0x000ea80000100800 */
[----:B------:R-:W2:Y:S04]  /*ac60*/  LDL R22, [R1+0x30] ;  /* 0x0000300001167983 */ /* 0x000ea80000100800 */
[----:B------:R-:W2:Y:S04]  /*ac70*/  LDL R220, [R1+0x40] ;  /* 0x0000400001dc7983 */ /* 0x000ea80000100800 */
[----:B------:R-:W2:Y:S04]  /*ac80*/  LDL R221, [R1+0x230] ;  /* 0x0002300001dd7983 */ /* 0x000ea80000100800 */
[----:B------:R-:W2:Y:S01]  /*ac90*/  LDL R203, [R1+0x14] ;  /* 0x0000140001cb7983 */ /* 0x000ea20000100800 */
[----:B------:R-:W-:-:S04]  /*aca0*/  IMAD.WIDE.U32 R20, R0, 0x10, R226 ;  /* 0x0000001000147825 */ /* 0x000fc800078e00e2 */
[--C-:B------:R-:W-:Y:S01]  /*acb0*/  IMAD.WIDE.U32 R186, R12, 0x10, R226.reuse ;  /* 0x000000100cba7825 */ /* 0x100fe200078e00e2 */
[----:B------:R1:W-:Y:S03]  /*acc0*/  STG.E.128 desc[UR6][R20.64], R160 ;  /* 0x000000a014007986 */ /* 0x0003e6000c101d06 */
[----:B------:R-:W-:-:S04]  /*acd0*/  IMAD.WIDE.U32 R192, R24, 0x10, R226 ;  /* 0x0000001018c07825 */ /* 0x000fc800078e00e2 */
[--C-:B------:R-:W-:Y:S02]  /*ace0*/  IMAD.WIDE.U32 R190, R198, 0x10, R226.reuse ;  /* 0x00000010c6be7825 */ /* 0x100fe400078e00e2 */
[----:B------:R-:W2:Y:S02]  /*acf0*/  LDL R198, [R1+0x26c] ;  /* 0x00026c0001c67983 */ /* 0x000ea40000100800 */
[----:B------:R-:W-:Y:S02]  /*ad00*/  IMAD.WIDE.U32 R188, R30, 0x10, R226 ;  /* 0x000000101ebc7825 */ /* 0x000fe400078e00e2 */
[----:B-1----:R-:W2:Y:S04]  /*ad10*/  LDL R163, [R1+0x4] ;  /* 0x0000040001a37983 */ /* 0x002ea80000100800 */
[----:B------:R-:W2:Y:S04]  /*ad20*/  LDL R161, [R1+0x8] ;  /* 0x0000080001a17983 */ /* 0x000ea80000100800 */
[----:B------:R-:W2:Y:S01]  /*ad30*/  LDL R162, [R1+0xc] ;  /* 0x00000c0001a27983 */ /* 0x000ea20000100800 */
[----:B---3--:R-:W-:Y:S01]  /*ad40*/  FFMA.FTZ R0, R31, R222, R90 ;  /* 0x000000de1f007223 */ /* 0x008fe2000001005a */
[----:B----4-:R-:W-:-:S02]  /*ad50*/  FFMA.FTZ R160, R29, R214, R219 ;  /* 0x000000d61da07223 */ /* 0x010fc400000100db */
[----:B------:R-:W3:Y:S01]  /*ad60*/  LDL R214, [R1+0x250] ;  /* 0x0002500001d67983 */ /* 0x000ee20000100800 */
[----:B--2---:R-:W-:Y:S01]  /*ad70*/  FFMA.FTZ R24, R202, R217, R91 ;  /* 0x000000d9ca187223 */ /* 0x004fe2000001005b */
[----:B------:R-:W-:Y:S02]  /*ad80*/  FFMA.FTZ R21, R197, R212, R213 ;  /* 0x000000d4c5157223 */ /* 0x000fe400000100d5 */
[----:B------:R-:W3:Y:S04]  /*ad90*/  LDL R213, [R1] ;  /* 0x0000000001d57983 */ /* 0x000ee80000100800 */
[----:B------:R-:W2:Y:S01]  /*ada0*/  LDL R212, [R1+0x254] ;  /* 0x0002540001d47983 */ /* 0x000ea20000100800 */
[----:B------:R-:W-:-:S03]  /*adb0*/  FFMA.FTZ R30, R201, R208, R209 ;  /* 0x000000d0c91e7223 */ /* 0x000fc600000100d1 */
[----:B------:R-:W4:Y:S04]  /*adc0*/  LDL R209, [R1+0x260] ;  /* 0x0002600001d17983 */ /* 0x000f280000100800 */
[----:B------:R-:W4:Y:S01]  /*add0*/  LDL R208, [R1+0x268] ;  /* 0x0002680001d07983 */ /* 0x000f220000100800 */
[----:B------:R-:W-:Y:S01]  /*ade0*/  FFMA.FTZ R12, R31, R223, R224 ;  /* 0x000000df1f0c7223 */ /* 0x000fe200000100e0 */
[----:B------:R-:W-:Y:S02]  /*adf0*/  FFMA.FTZ R31, R199, R210, R211 ;  /* 0x000000d2c71f7223 */ /* 0x000fe400000100d3 */
[----:B------:R-:W4:Y:S04]  /*ae00*/  LDL R211, [R1+0x258] ;  /* 0x0002580001d37983 */ /* 0x000f280000100800 */
[----:B------:R-:W4:Y:S01]  /*ae10*/  LDL R210, [R1+0x25c] ;  /* 0x00025c0001d27983 */ /* 0x000f220000100800 */
[----:B------:R-:W-:Y:S01]  /*ae20*/  F2FP.F16.F32.PACK_AB R21, R31, R21 ;  /* 0x000000151f15723e */ /* 0x000fe200000000ff */
[----:B------:R-:W-:Y:S01]  /*ae30*/  FFMA.FTZ R23, R202, R23, R207 ;  /* 0x00000017ca177223 */ /* 0x000fe200000100cf */
[----:B------:R-:W-:Y:S01]  /*ae40*/  F2FP.F16.F32.PACK_AB R31, R24, R0 ;  /* 0x00000000181f723e */ /* 0x000fe200000000ff */
[----:B------:R-:W-:Y:S01]  /*ae50*/  FFMA.FTZ R24, R197, R206, R86 ;  /* 0x000000cec5187223 */ /* 0x000fe20000010056 */
[----:B------:R-:W4:Y:S01]  /*ae60*/  LDL R207, [R1+0x264] ;  /* 0x0002640001cf7983 */ /* 0x000f220000100800 */
[----:B------:R-:W-:-:S03]  /*ae70*/  FFMA.FTZ R22, R200, R22, R218 ;  /* 0x00000016c8167223 */ /* 0x000fc600000100da */
[----:B------:R-:W4:Y:S01]  /*ae80*/  LDL R206, [R1+0x270] ;  /* 0x0002700001ce7983 */ /* 0x000f220000100800 */
[----:B------:R-:W-:Y:S01]  /*ae90*/  F2FP.F16.F32.PACK_AB R23, R23, R12 ;  /* 0x0000000c1717723e */ /* 0x000fe200000000ff */
[----:B------:R-:W-:Y:S01]  /*aea0*/  FFMA.FTZ R12, R29, R215, R85 ;  /* 0x000000d71d0c7223 */ /* 0x000fe20000010055 */
[----:B------:R-:W-:Y:S01]  /*aeb0*/  F2FP.F16.F32.PACK_AB R22, R30, R22 ;  /* 0x000000161e16723e */ /* 0x000fe200000000ff */
[----:B------:R-:W-:Y:S01]  /*aec0*/  FFMA.FTZ R29, R199, R205, R87 ;  /* 0x000000cdc71d7223 */ /* 0x000fe20000010057 */
[----:B------:R-:W-:Y:S01]  /*aed0*/  FFMA.FTZ R30, R200, R204, R88 ;  /* 0x000000ccc81e7223 */ /* 0x000fe20000010058 */
[----:B------:R-:W4:Y:S04]  /*aee0*/  LDL R205, [R1+0x278] ;  /* 0x0002780001cd7983 */ /* 0x000f280000100800 */
[----:B------:R-:W4:Y:S01]  /*aef0*/  LDL R204, [R1+0x27c] ;  /* 0x00027c0001cc7983 */ /* 0x000f220000100800 */
[C---:B------:R-:W-:Y:S01]  /*af00*/  FFMA.FTZ R20, R28.reuse, R220, R221 ;  /* 0x000000dc1c147223 */ /* 0x040fe200000100dd */
[----:B------:R-:W-:Y:S01]  /*af10*/  FFMA.FTZ R0, R28, R216, R84 ;  /* 0x000000d81c007223 */ /* 0x000fe20000010054 */
[----:B------:R-:W-:Y:S01]  /*af20*/  FFMA.FTZ R28, R201, R203, R89 ;  /* 0x000000cbc91c7223 */ /* 0x000fe20000010059 */
[----:B------:R-:W4:Y:S04]  /*af30*/  LDL R200, [R1+0x288] ;  /* 0x0002880001c87983 */ /* 0x000f280000100800 */
[----:B------:R-:W4:Y:S04]  /*af40*/  LDL R203, [R1+0x280] ;  /* 0x0002800001cb7983 */ /* 0x000f280000100800 */
[----:B------:R-:W4:Y:S04]  /*af50*/  LDL R202, [R1+0x284] ;  /* 0x0002840001ca7983 */ /* 0x000f280000100800 */
[----:B------:R-:W4:Y:S01]  /*af60*/  LDL R199, [R1+0x28c] ;  /* 0x00028c0001c77983 */ /* 0x000f220000100800 */
[----:B------:R-:W-:-:S02]  /*af70*/  F2FP.F16.F32.PACK_AB R20, R160, R20 ;  /* 0x00000014a014723e */ /* 0x000fc400000000ff */
[----:B------:R-:W-:Y:S01]  /*af80*/  F2FP.F16.F32.PACK_AB R30, R28, R30 ;  /* 0x0000001e1c1e723e */ /* 0x000fe200000000ff */
[----:B------:R-:W4:Y:S01]  /*af90*/  LDL R201, [R1+0x2c0] ;  /* 0x0002c00001c97983 */ /* 0x000f220000100800 */
[----:B------:R-:W-:Y:S01]  /*afa0*/  F2FP.F16.F32.PACK_AB R28, R12, R0 ;  /* 0x000000000c1c723e */ /* 0x000fe200000000ff */
[----:B------:R-:W-:Y:S01]  /*afb0*/  FFMA.FTZ R0, R165, R246, R94 ;  /* 0x000000f6a5007223 */ /* 0x000fe2000001005e */
[----:B------:R-:W-:Y:S01]  /*afc0*/  F2FP.F16.F32.PACK_AB R29, R29, R24 ;  /* 0x000000181d1d723e */ /* 0x000fe200000000ff */
[----:B------:R-:W-:Y:S01]  /*afd0*/  FFMA.FTZ R12, R167, R240, R96 ;  /* 0x000000f0a70c7223 */ /* 0x000fe20000010060 */
[----:B------:R-:W4:Y:S04]  /*afe0*/  LDL R197, [R1+0x274] ;  /* 0x0002740001c57983 */ /* 0x000f280000100800 */
[----:B------:R-:W-:Y:S04]  /*aff0*/  STG.E.128 desc[UR6][R178.64], R20 ;  /* 0x00000014b2007986 */ /* 0x000fe8000c101d06 */
[----:B------:R1:W-:Y:S04]  /*b000*/  STG.E.128 desc[UR6][R186.64], R28 ;  /* 0x0000001cba007986 */ /* 0x0003e8000c101d06 */
[----:B-1----:R-:W4:Y:S01]  /*b010*/  LDL R30, [R1+0x2cc] ;  /* 0x0002cc00011e7983 */ /* 0x002f220000100800 */
[----:B---3--:R-:W-:-:S03]  /*b020*/  FFMA.FTZ R160, R164, R213, R214 ;  /* 0x000000d5a4a07223 */ /* 0x008fc600000100d6 */
[----:B------:R-:W3:Y:S01]  /*b030*/  LDL R213, [R1+0x290] ;  /* 0x0002900001d57983 */ /* 0x000ee20000100800 */
[----:B--2---:R-:W-:-:S03]  /*b040*/  FFMA.FTZ R163, R168, R163, R212 ;  /* 0x000000a3a8a37223 */ /* 0x004fc600000100d4 */
[----:B------:R-:W2:Y:S02]  /*b050*/  LDL R212, [R1+0x294] ;  /* 0x0002940001d47983 */ /* 0x000ea40000100800 */
[----:B------:R-:W-:Y:S01]  /*b060*/  F2FP.F16.F32.PACK_AB R160, R163, R160 ;  /* 0x000000a0a3a0723e */ /* 0x000fe200000000ff */
[----:B----4-:R-:W-:Y:S02]  /*b070*/  FFMA.FTZ R24, R167, R248, R209 ;  /* 0x000000f8a7187223 */ /* 0x010fe400000100d1 */
[----:B------:R-:W4:Y:S01]  /*b080*/  LDL R209, [R1+0x298] ;  /* 0x0002980001d17983 */ /* 0x000f220000100800 */
[----:B------:R-:W-:-:S03]  /*b090*/  FFMA.FTZ R163, R170, R250, R208 ;  /* 0x000000faaaa37223 */ /* 0x000fc600000100d0 */
[----:B------:R-:W4:Y:S01]  /*b0a0*/  LDL R208, [R1+0x29c] ;  /* 0x00029c0001d07983 */ /* 0x000f220000100800 */
[----:B------:R-:W-:Y:S01]  /*b0b0*/  FFMA.FTZ R167, R170, R242, R98 ;  /* 0x000000f2aaa77223 */ /* 0x000fe20000010062 */
[C---:B------:R-:W-:Y:S01]  /*b0c0*/  FFMA.FTZ R170, R166.reuse, R247, R95 ;  /* 0x000000f7a6aa7223 */ /* 0x040fe2000001005f */
[----:B------:R-:W-:Y:S01]  /*b0d0*/  FFMA.FTZ R161, R165, R161, R211 ;  /* 0x000000a1a5a17223 */ /* 0x000fe200000100d3 */
[----:B------:R-:W-:Y:S01]  /*b0e0*/  FFMA.FTZ R162, R166, R162, R210 ;  /* 0x000000a2a6a27223 */ /* 0x000fe200000100d2 */
[----:B------:R-:W-:Y:S01]  /*b0f0*/  FFMA.FTZ R165, R171, R251, R198 ;  /* 0x000000fbaba57223 */ /* 0x000fe200000100c6 */
[----:B------:R-:W-:Y:S01]  /*b100*/  FFMA.FTZ R198, R168, R245, R93 ;  /* 0x000000f5a8c67223 */ /* 0x000fe2000001005d */
[----:B------:R-:W4:Y:S02]  /*b110*/  LDL R211, [R1+0x2a0] ;  /* 0x0002a00001d37983 */ /* 0x000f240000100800 */
[----:B------:R-:W-:Y:S01]  /*b120*/  F2FP.F16.F32.PACK_AB R161, R162, R161 ;  /* 0x000000a1a2a1723e */ /* 0x000fe200000000ff */
[----:B------:R-:W-:Y:S01]  /*b130*/  FFMA.FTZ R162, R169, R249, R207 ;  /* 0x000000f9a9a27223 */ /* 0x000fe200000100cf */
[----:B------:R-:W4:Y:S01]  /*b140*/  LDL R210, [R1+0x2a8] ;  /* 0x0002a80001d27983 */ /* 0x000f220000100800 */
[----:B------:R-:W-:-:S03]  /*b150*/  FFMA.FTZ R168, R196, R236, R206 ;  /* 0x000000ecc4a87223 */ /* 0x000fc600000100ce */
[----:B------:R-:W4:Y:S01]  /*b160*/  LDL R207, [R1+0x2a4] ;  /* 0x0002a40001cf7983 */ /* 0x000f220000100800 */
[----:B------:R-:W-:-:S03]  /*b170*/  FFMA.FTZ R171, R171, R243, R99 ;  /* 0x000000f3abab7223 */ /* 0x000fc60000010063 */
[----:B------:R-:W4:Y:S01]  /*b180*/  LDL R206, [R1+0x2ac] ;  /* 0x0002ac0001ce7983 */ /* 0x000f220000100800 */
[----:B------:R-:W-:Y:S01]  /*b190*/  FFMA.FTZ R169, R169, R241, R97 ;  /* 0x000000f1a9a97223 */ /* 0x000fe20000010061 */
[----:B------:R-:W-:Y:S01]  /*b1a0*/  F2FP.F16.F32.PACK_AB R167, R171, R167 ;  /* 0x000000a7aba7723e */ /* 0x000fe200000000ff */
[----:B------:R-:W-:-:S03]  /*b1b0*/  FFMA.FTZ R171, R19, R239, R204 ;  /* 0x000000ef13ab7223 */ /* 0x000fc600000100cc */
[----:B------:R-:W-:Y:S01]  /*b1c0*/  F2FP.F16.F32.PACK_AB R166, R169, R12 ;  /* 0x0000000ca9a6723e */ /* 0x000fe200000000ff */
[----:B------:R-:W-:Y:S01]  /*b1d0*/  FFMA.FTZ R169, R26, R238, R205 ;  /* 0x000000ee1aa97223 */ /* 0x000fe200000100cd */
[----:B------:R-:W4:Y:S04]  /*b1e0*/  LDL R204, [R1+0x2b4] ;  /* 0x0002b40001cc7983 */ /* 0x000f280000100800 */
[----:B------:R-:W4:Y:S01]  /*b1f0*/  LDL R205, [R1+0x2b0] ;  /* 0x0002b00001cd7983 */ /* 0x000f220000100800 */
[----:B------:R-:W-:Y:S02]  /*b200*/  F2FP.F16.F32.PACK_AB R163, R165, R163 ;  /* 0x000000a3a5a3723e */ /* 0x000fe400000000ff */
[----:B------:R-:W-:Y:S01]  /*b210*/  F2FP.F16.F32.PACK_AB R165, R170, R0 ;  /* 0x00000000aaa5723e */ /* 0x000fe200000000ff */
[----:B------:R-:W-:Y:S01]  /*b220*/  FFMA.FTZ R0, R27, R234, R200 ;  /* 0x000000ea1b007223 */ /* 0x000fe200000100c8 */
[----:B------:R-:W-:Y:S01]  /*b230*/  F2FP.F16.F32.PACK_AB R162, R162, R24 ;  /* 0x00000018a2a2723e */ /* 0x000fe200000000ff */
[----:B------:R-:W-:Y:S01]  /*b240*/  FFMA.FTZ R24, R195, R232, R203 ;  /* 0x000000e8c3187223 */ /* 0x000fe200000100cb */
[----:B------:R-:W-:Y:S01]  /*b250*/  FFMA.FTZ R170, R25, R233, R202 ;  /* 0x000000e919aa7223 */ /* 0x000fe200000100ca */
[----:B------:R-:W4:Y:S04]  /*b260*/  LDL R200, [R1+0x2c4] ;  /* 0x0002c40001c87983 */ /* 0x000f280000100800 */
[----:B------:R-:W4:Y:S04]  /*b270*/  LDL R203, [R1+0x2b8] ;  /* 0x0002b80001cb7983 */ /* 0x000f280000100800 */
[----:B------:R-:W4:Y:S01]  /*b280*/  LDL R202, [R1+0x2bc] ;  /* 0x0002bc0001ca7983 */ /* 0x000f220000100800 */
[----:B------:R-:W-:-:S03]  /*b290*/  FFMA.FTZ R12, R172, R235, R199 ;  /* 0x000000ebac0c7223 */ /* 0x000fc600000100c7 */
[----:B------:R-:W4:Y:S01]  /*b2a0*/  LDL R199, [R1+0x2c8] ;  /* 0x0002c80001c77983 */ /* 0x000f220000100800 */
[----:B------:R-:W-:Y:S01]  /*b2b0*/  F2FP.F16.F32.PACK_AB R169, R171, R169 ;  /* 0x000000a9aba9723e */ /* 0x000fe200000000ff */
[----:B------:R-:W-:Y:S01]  /*b2c0*/  FFMA.FTZ R21, R26, R230, R102 ;  /* 0x000000e61a157223 */ /* 0x000fe20000010066 */
[----:B------:R-:W-:Y:S01]  /*b2d0*/  F2FP.F16.F32.PACK_AB R170, R170, R24 ;  /* 0x00000018aaaa723e */ /* 0x000fe200000000ff */
[----:B------:R-:W-:Y:S01]  /*b2e0*/  FFMA.FTZ R23, R27, R142, R106 ;  /* 0x0000008e1b177223 */ /* 0x000fe2000001006a */
[----:B------:R-:W-:Y:S01]  /*b2f0*/  F2FP.F16.F32.PACK_AB R171, R12, R0 ;  /* 0x000000000cab723e */ /* 0x000fe200000000ff */
[----:B------:R-:W-:Y:S01]  /*b300*/  FFMA.FTZ R20, R172, R143, R107 ;  /* 0x0000008fac147223 */ /* 0x000fe2000001006b */
[----:B------:R-:W-:Y:S01]  /*b310*/  FFMA.FTZ R26, R19, R231, R103 ;  /* 0x000000e7131a7223 */ /* 0x000fe20000010067 */
[----:B------:R-:W-:Y:S01]  /*b320*/  FFMA.FTZ R0, R196, R228, R100 ;  /* 0x000000e4c4007223 */ /* 0x000fe20000010064 */
[----:B------:R-:W-:Y:S01]  /*b330*/  FFMA.FTZ R12, R194, R229, R101 ;  /* 0x000000e5c20c7223 */ /* 0x000fe20000010065 */
[----:B------:R-:W-:Y:S01]  /*b340*/  FFMA.FTZ R22, R195, R140, R104 ;  /* 0x0000008cc3167223 */ /* 0x000fe20000010068 */
[----:B------:R-:W-:Y:S01]  /*b350*/  FFMA.FTZ R25, R25, R141, R105 ;  /* 0x0000008d19197223 */ /* 0x000fe20000010069 */
[----:B------:R-:W-:-:S02]  /*b360*/  F2FP.F16.F32.PACK_AB R23, R20, R23 ;  /* 0x000000171417723e */ /* 0x000fc400000000ff */
[----:B------:R-:W-:Y:S01]  /*b370*/  F2FP.F16.F32.PACK_AB R20, R12, R0 ;  /* 0x000000000c14723e */ /* 0x000fe200000000ff */
[----:B------:R-:W-:Y:S01]  /*b380*/  FFMA.FTZ R0, R15, R132, R112 ;  /* 0x000000840f007223 */ /* 0x000fe20000010070 */
[----:B------:R-:W-:Y:S01]  /*b390*/  F2FP.F16.F32.PACK_AB R21, R26, R21 ;  /* 0x000000151a15723e */ /* 0x000fe200000000ff */
[----:B------:R-:W-:Y:S01]  /*b3a0*/  FFMA.FTZ R12, R17, R134, R114 ;  /* 0x00000086110c7223 */ /* 0x000fe20000010072 */
[----:B------:R-:W-:Y:S01]  /*b3b0*/  F2FP.F16.F32.PACK_AB R22, R25, R22 ;  /* 0x000000161916723e */ /* 0x000fe200000000ff */
[----:B------:R-:W-:Y:S01]  /*b3c0*/  FFMA.FTZ R164, R164, R244, R92 ;  /* 0x000000f4a4a47223 */ /* 0x000fe2000001005c */
[----:B------:R-:W-:Y:S01]  /*b3d0*/  FFMA.FTZ R197, R194, R237, R197 ;  /* 0x000000edc2c57223 */ /* 0x000fe200000100c5 */
[----:B------:R-:W1:Y:S03]  /*b3e0*/  S2R R252, SR_TID.X ;  /* 0x0000000000fc7919 */ /* 0x000e660000002100 */
[----:B------:R-:W-:-:S02]  /*b3f0*/  F2FP.F16.F32.PACK_AB R164, R198, R164 ;  /* 0x000000a4c6a4723e */ /* 0x000fc400000000ff */
[----:B------:R-:W-:Y:S01]  /*b400*/  F2FP.F16.F32.PACK_AB R168, R197, R168 ;  /* 0x000000a8c5a8723e */ /* 0x000fe200000000ff */
[----:B------:R-:W-:Y:S01]  /*b410*/  IMAD.WIDE.U32 R180, R180, 0x10, R226 ;  /* 0x00000010b4b47825 */ /* 0x000fe200078e00e2 */
[----:B------:R0:W-:Y:S04]  /*b420*/  STG.E.128 desc[UR6][R184.64], R160 ;  /* 0x000000a0b8007986 */ /* 0x0001e8000c101d06 */
[----:B------:R0:W-:Y:S04]  /*b430*/  STG.E.128 desc[UR6][R192.64], R164 ;  /* 0x000000a4c0007986 */ /* 0x0001e8000c101d06 */
[----:B------:R0:W-:Y:S04]  /*b440*/  STG.E.128 desc[UR6][R182.64], R168 ;  /* 0x000000a8b6007986 */ /* 0x0001e8000c101d06 */
[----:B------:R0:W-:Y:S01]  /*b450*/  STG.E.128 desc[UR6][R188.64], R20 ;  /* 0x00000014bc007986 */ /* 0x0001e2000c101d06 */
[----:B-1----:R-:W-:Y:S01]  /*b460*/  LOP3.LUT R252, R252, 0x1f, RZ, 0xc0, !PT ;  /* 0x0000001ffcfc7812 */ /* 0x002fe200078ec0ff */
[----:B---3--:R-:W-:Y:S01]  /*b470*/  FFMA.FTZ R19, R2, R156, R213 ;  /* 0x0000009c02137223 */ /* 0x008fe200000100d5 */
[----:B--2---:R-:W-:-:S05]  /*b480*/  FFMA.FTZ R24, R4, R157, R212 ;  /* 0x0000009d04187223 */ /* 0x004fca00000100d4 */
[----:B------:R-:W-:Y:S01]  /*b490*/  F2FP.F16.F32.PACK_AB R24, R24, R19 ;  /* 0x000000131818723e */ /* 0x000fe200000000ff */
[----:B----4-:R-:W-:Y:S01]  /*b4a0*/  FFMA.FTZ R25, R5, R158, R209 ;  /* 0x0000009e05197223 */ /* 0x010fe200000100d1 */
[----:B------:R-:W-:Y:S01]  /*b4b0*/  FFMA.FTZ R27, R6, R159, R208 ;  /* 0x0000009f061b7223 */ /* 0x000fe200000100d0 */
[----:B------:R-:W-:Y:S01]  /*b4c0*/  FFMA.FTZ R2, R2, R136, R108 ;  /* 0x0000008802027223 */ /* 0x000fe2000001006c */
[----:B------:R-:W-:-:S03]  /*b4d0*/  FFMA.FTZ R4, R4, R137, R109 ;  /* 0x0000008904047223 */ /* 0x000fc6000001006d */
[----:B------:R-:W-:Y:S01]  /*b4e0*/  F2FP.F16.F32.PACK_AB R25, R27, R25 ;  /* 0x000000191b19723e */ /* 0x000fe200000000ff */
[----:B------:R-:W-:Y:S01]  /*b4f0*/  FFMA.FTZ R19, R15, R152, R211 ;  /* 0x000000980f137223 */ /* 0x000fe200000100d3 */
[----:B------:R-:W-:Y:S01]  /*b500*/  FFMA.FTZ R15, R17, R154, R210 ;  /* 0x0000009a110f7223 */ /* 0x000fe200000100d2 */
[C---:B------:R-:W-:Y:S01]  /*b510*/  FFMA.FTZ R26, R16.reuse, R153, R207 ;  /* 0x00000099101a7223 */ /* 0x040fe200000100cf */
[----:B------:R-:W-:Y:S01]  /*b520*/  FFMA.FTZ R16, R16, R133, R113 ;  /* 0x0000008510107223 */ /* 0x000fe20000010071 */
[C---:B------:R-:W-:Y:S01]  /*b530*/  FFMA.FTZ R17, R18.reuse, R155, R206 ;  /* 0x0000009b12117223 */ /* 0x040fe200000100ce */
[----:B------:R-:W-:Y:S02]  /*b540*/  FFMA.FTZ R18, R18, R135, R115 ;  /* 0x0000008712127223 */ /* 0x000fe40000010073 */
[----:B------:R-:W-:Y:S02]  /*b550*/  F2FP.F16.F32.PACK_AB R26, R26, R19 ;  /* 0x000000131a1a723e */ /* 0x000fe400000000ff */
[----:B------:R-:W-:-:S02]  /*b560*/  F2FP.F16.F32.PACK_AB R27, R17, R15 ;  /* 0x0000000f111b723e */ /* 0x000fc400000000ff */
[----:B------:R-:W-:Y:S01]  /*b570*/  F2FP.F16.F32.PACK_AB R19, R18, R12 ;  /* 0x0000000c1213723e */ /* 0x000fe200000000ff */
[----:B------:R-:W-:Y:S01]  /*b580*/  FFMA.FTZ R17, R5, R138, R110 ;  /* 0x0000008a05117223 */ /* 0x000fe2000001006e */
[----:B------:R-:W-:Y:S01]  /*b590*/  F2FP.F16.F32.PACK_AB R18, R16, R0 ;  /* 0x000000001012723e */ /* 0x000fe200000000ff */
[----:B------:R-:W-:Y:S01]  /*b5a0*/  FFMA.FTZ R16, R6, R139, R111 ;  /* 0x0000008b06107223 */ /* 0x000fe2000001006f */
[----:B------:R-:W-:Y:S01]  /*b5b0*/  FFMA.FTZ R28, R8, R149, R204 ;  /* 0x00000095081c7223 */ /* 0x000fe200000100cc */
[----:B------:R-:W-:-:S03]  /*b5c0*/  FFMA.FTZ R15, R7, R148, R205 ;  /* 0x00000094070f7223 */ /* 0x000fc600000100cd */
[----:B------:R-:W-:Y:S02]  /*b5d0*/  F2FP.F16.F32.PACK_AB R17, R16, R17 ;  /* 0x000000111011723e */ /* 0x000fe400000000ff */
[----:B------:R-:W-:Y:S02]  /*b5e0*/  F2FP.F16.F32.PACK_AB R16, R4, R2 ;  /* 0x000000020410723e */ /* 0x000fe400000000ff */
[----:B------:R-:W-:Y:S02]  /*b5f0*/  F2FP.F16.F32.PACK_AB R4, R28, R15 ;  /* 0x0000000f1c04723e */ /* 0x000fe400000000ff */
[----:B------:R-:W1:Y:S01]  /*b600*/  LDC.64 R28, c[0x0][0x380] ;  /* 0x0000e000ff1c7b82 */ /* 0x000e620000000a00 */
[----:B------:R-:W-:Y:S01]  /*b610*/  FFMA.FTZ R0, R11, R144, R201 ;  /* 0x000000900b007223 */ /* 0x000fe200000100c9 */
[----:B------:R-:W-:Y:S01]  /*b620*/  FFMA.FTZ R6, R13, R145, R200 ;  /* 0x000000910d067223 */ /* 0x000fe200000100c8 */
[----:B------:R-:W-:Y:S01]  /*b630*/  FFMA.FTZ R5, R9, R150, R203 ;  /* 0x0000009609057223 */ /* 0x000fe200000100cb */
[----:B------:R-:W-:-:S03]  /*b640*/  FFMA.FTZ R12, R10, R151, R202 ;  /* 0x000000970a0c7223 */ /* 0x000fc600000100ca */
[----:B------:R-:W-:Y:S01]  /*b650*/  F2FP.F16.F32.PACK_AB R6, R6, R0 ;  /* 0x000000000606723e */ /* 0x000fe200000000ff */
[----:B------:R-:W-:Y:S01]  /*b660*/  FFMA.FTZ R2, R9, R130, R118 ;  /* 0x0000008209027223 */ /* 0x000fe20000010076 */
[----:B------:R-:W-:Y:S01]  /*b670*/  FFMA.FTZ R0, R7, R128, R116 ;  /* 0x0000008007007223 */ /* 0x000fe20000010074 */
[----:B------:R-:W-:Y:S01]  /*b680*/  FFMA.FTZ R9, R11, R124, R120 ;  /* 0x0000007c0b097223 */ /* 0x000fe20000010078 */
[----:B------:R-:W-:Y:S01]  /*b690*/  F2FP.F16.F32.PACK_AB R5, R12, R5 ;  /* 0x000000050c05723e */ /* 0x000fe200000000ff */
[C---:B------:R-:W-:Y:S01]  /*b6a0*/  FFMA.FTZ R7, R14.reuse, R146, R199 ;  /* 0x000000920e077223 */ /* 0x040fe200000100c7 */
[----:B------:R-:W-:Y:S01]  /*b6b0*/  FFMA.FTZ R11, R14, R126, R122 ;  /* 0x0000007e0e0b7223 */ /* 0x000fe2000001007a */
[----:B------:R-:W-:Y:S01]  /*b6c0*/  FFMA.FTZ R12, R173, R147, R30 ;  /* 0x00000093ad0c7223 */ /* 0x000fe2000001001e */
[----:B------:R-:W-:Y:S01]  /*b6d0*/  FFMA.FTZ R13, R13, R125, R121 ;  /* 0x0000007d0d0d7223 */ /* 0x000fe20000010079 */
[----:B------:R-:W-:Y:S01]  /*b6e0*/  FFMA.FTZ R14, R173, R127, R123 ;  /* 0x0000007fad0e7223 */ /* 0x000fe2000001007b */
[----:B------:R-:W-:Y:S01]  /*b6f0*/  FFMA.FTZ R15, R10, R131, R119 ;  /* 0x000000830a0f7223 */ /* 0x000fe20000010077 */
[----:B------:R-:W-:Y:S01]  /*b700*/  FFMA.FTZ R8, R8, R129, R117 ;  /* 0x0000008108087223 */ /* 0x000fe20000010075 */
[----:B------:R-:W-:-:S02]  /*b710*/  F2FP.F16.F32.PACK_AB R7, R12, R7 ;  /* 0x000000070c07723e */ /* 0x000fc400000000ff */
[----:B------:R-:W-:Y:S02]  /*b720*/  F2FP.F16.F32.PACK_AB R10, R13, R9 ;  /* 0x000000090d0a723e */ /* 0x000fe400000000ff */
[----:B------:R-:W-:Y:S02]  /*b730*/  F2FP.F16.F32.PACK_AB R11, R14, R11 ;  /* 0x0000000b0e0b723e */ /* 0x000fe400000000ff */
[----:B------:R-:W-:Y:S02]  /*b740*/  F2FP.F16.F32.PACK_AB R9, R15, R2 ;  /* 0x000000020f09723e */ /* 0x000fe400000000ff */
[----:B------:R-:W-:Y:S01]  /*b750*/  F2FP.F16.F32.PACK_AB R8, R8, R0 ;  /* 0x000000000808723e */ /* 0x000fe200000000ff */
        /* <DEDUP_REMOVED lines=8> */
.L_x_27074:
[----:B------:R-:W-:Y:S01]  /*b7e0*/  HFMA2 R161, -RZ, RZ, 0, 5.9604644775390625e-08 ;  /* 0x00000001ffa17431 */ /* 0x000fe200000001ff */
[----:B------:R-:W-:Y:S01]  /*b7f0*/  BSSY B0, `(.L_x_27076) ;  /* 0x0000007000007945 */ /* 0x000fe20003800000 */
[----:B------:R-:W-:Y:S02]  /*b800*/  MOV R226, R160 ;  /* 0x000000a000e27202 */ /* 0x000fe40000000f00 */
[----:B------:R-:W-:Y:S02]  /*b810*/  MOV R162, 0x1f ;  /* 0x0000001f00a27802 */ /* 0x000fe40000000f00 */
[----:B------:R-:W-:-:S07]  /*b820*/  MOV R163, 0xffffffff ;  /* 0xffffffff00a37802 */ /* 0x000fce0000000f00 */
[----:B--2-4-:R-:W-:Y:S05]  /*b830*/  WARPSYNC.COLLECTIVE R163, `(.L_x_27077) ;  /* 0x00000000a3087348 */ /* 0x014fea0003c00000 */
[----:B------:R0:W1:Y:S02]  /*b840*/  SHFL.BFLY P3, R161, R226, R161, R162 ;  /* 0x0c0000a1e2a17389 */ /* 0x00006400000600a2 */
[----:B012-4-:R-:W-:Y:S05]  /*b850*/  ENDCOLLECTIVE ;  /* 0x000000000000791b */ /* 0x017fea0003800000 */
.L_x_27077:
[----:B------:R-:W-:Y:S05]  /*b860*/  BSYNC B0 ;  /* 0x0000000000007941 */ /* 0x000fea0003800000 */
.L_x_27076:
        /* <DEDUP_REMOVED lines=9> */
.L_x_27078:
[----:B------:R-:W-:Y:S01]  /*b900*/  FADD.FTZ R160, R160, R161 ;  /* 0x000000a1a0a07221 */ /* 0x000fe20000010000 */
[----:B------:R-:W-:-:S04]  /*b910*/  HFMA2 R161, -RZ, RZ, 0, 2.384185791015625e-07 ;  /* 0x00000004ffa17431 */ /* 0x000fc800000001ff */
[----:B------:R-:W-:-:S07]  /*b920*/  MOV R226, R160 ;  /* 0x000000a000e27202 */ /* 0x000fce0000000f00 */
[----:B------:R-:W-:Y:S05]  /*b930*/  WARPSYNC.COLLECTIVE R163, `(.L_x_27079) ;  /* 0x00000000a3087348 */ /* 0x000fea0003c00000 */
[----:B------:R0:W1:Y:S02]  /*b940*/  SHFL.BFLY P3, R161, R226, R161, R162 ;  /* 0x0c0000a1e2a17389 */ /* 0x00006400000600a2 */
[----:B01----:R-:W-:Y:S05]  /*b950*/  ENDCOLLECTIVE ;  /* 0x000000000000791b */ /* 0x003fea0003800000 */
.L_x_27079:
[----:B------:R-:W-:Y:S01]  /*b960*/  FADD.FTZ R160, R160, R161 ;  /* 0x000000a1a0a07221 */ /* 0x000fe20000010000 */
[----:B------:R-:W-:-:S04]  /*b970*/  HFMA2 R161, -RZ, RZ, 0, 4.76837158203125e-07 ;  /* 0x00000008ffa17431 */ /* 0x000fc800000001ff */
[----:B------:R-:W-:-:S07]  /*b980*/  MOV R226, R160 ;  /* 0x000000a000e27202 */ /* 0x000fce0000000f00 */
[----:B------:R-:W-:Y:S05]  /*b990*/  WARPSYNC.COLLECTIVE R163, `(.L_x_27080) ;  /* 0x00000000a3087348 */ /* 0x000fea0003c00000 */
[----:B------:R0:W1:Y:S02]  /*b9a0*/  SHFL.BFLY P3, R161, R226, R161, R162 ;  /* 0x0c0000a1e2a17389 */ /* 0x00006400000600a2 */
[----:B01----:R-:W-:Y:S05]  /*b9b0*/  ENDCOLLECTIVE ;  /* 0x000000000000791b */ /* 0x003fea0003800000 */
.L_x_27080:
[----:B------:R-:W-:Y:S01]  /*b9c0*/  FADD.FTZ R160, R160, R161 ;  /* 0x000000a1a0a07221 */ /* 0x000fe20000010000 */
[----:B------:R-:W-:-:S04]  /*b9d0*/  HFMA2 R161, -RZ, RZ, 0, 9.5367431640625e-07 ;  /* 0x00000010ffa17431 */ /* 0x000fc800000001ff */
[----:B------:R-:W-:-:S07]  /*b9e0*/  MOV R226, R160 ;  /* 0x000000a000e27202 */ /* 0x000fce0000000f00 */
[----:B------:R-:W-:Y:S05]  /*b9f0*/  WARPSYNC.COLLECTIVE R163, `(.L_x_27081) ;  /* 0x00000000a3087348 */ /* 0x000fea0003c00000 */
[----:B------:R0:W1:Y:S02]  /*ba00*/  SHFL.BFLY P3, R161, R226, R161, R162 ;  /* 0x0c0000a1e2a17389 */ /* 0x00006400000600a2 */
[----:B01----:R-:W-:Y:S05]  /*ba10*/  ENDCOLLECTIVE ;  /* 0x000000000000791b */ /* 0x003fea0003800000 */
.L_x_27081:
        /* <DEDUP_REMOVED lines=168> */
.L_x_27082:
[----:B------:R-:W-:Y:S01]  /*c4a0*/  FADD.FTZ R216, R216, R161 ;  /* 0x000000a1d8d87221 */ /* 0x000fe20000010000 */
[----:B------:R-:W-:-:S04]  /*c4b0*/  HFMA2 R161, -RZ, RZ, 0, 1.1920928955078125e-07 ;  /* 0x00000002ffa17431 */ /* 0x000fc800000001ff */
[----:B------:R-:W-:-:S07]  /*c4c0*/  MOV R226, R216 ;  /* 0x000000d800e27202 */ /* 0x000fce0000000f00 */
[----:B------:R-:W-:Y:S05]  /*c4d0*/  WARPSYNC.COLLECTIVE R163, `(.L_x_27083) ;  /* 0x00000000a3087348 */ /* 0x000fea0003c00000 */
[----:B------:R0:W1:Y:S02]  /*c4e0*/  SHFL.BFLY P3, R161, R226, R161, R162 ;  /* 0x0c0000a1e2a17389 */ /* 0x00006400000600a2 */
[----:B01----:R-:W-:Y:S05]  /*c4f0*/  ENDCOLLECTIVE ;  /* 0x000000000000791b */ /* 0x003fea0003800000 */
.L_x_27083:
[----:B------:R-:W-:Y:S01]  /*c500*/  FADD.FTZ R216, R216, R161 ;  /* 0x000000a1d8d87221 */ /* 0x000fe20000010000 */
[----:B------:R-:W-:-:S04]  /*c510*/  HFMA2 R161, -RZ, RZ, 0, 2.384185791015625e-07 ;  /* 0x00000004ffa17431 */ /* 0x000fc800000001ff */
[----:B------:R-:W-:-:S07]  /*c520*/  MOV R226, R216 ;  /* 0x000000d800e27202 */ /* 0x000fce0000000f00 */
[----:B------:R-:W-:Y:S05]  /*c530*/  WARPSYNC.COLLECTIVE R163, `(.L_x_27084) ;  /* 0x00000000a3087348 */ /* 0x000fea0003c00000 */
[----:B------:R0:W1:Y:S02]  /*c540*/  SHFL.BFLY P3, R161, R226, R161, R162 ;  /* 0x0c0000a1e2a17389 */ /* 0x00006400000600a2 */
[----:B01----:R-:W-:Y:S05]  /*c550*/  ENDCOLLECTIVE ;  /* 0x000000000000791b */ /* 0x003fea0003800000 */
.L_x_27084:
[----:B------:R-:W-:Y:S01]  /*c560*/  FADD.FTZ R216, R216, R161 ;  /* 0x000000a1d8d87221 */ /* 0x000fe20000010000 */
[----:B------:R-:W-:-:S04]  /*c570*/  HFMA2 R161, -RZ, RZ, 0, 4.76837158203125e-07 ;  /* 0x00000008ffa17431 */ /* 0x000fc800000001ff */
[----:B------:R-:W-:-:S07]  /*c580*/  MOV R226, R216 ;  /* 0x000000d800e27202 */ /* 0x000fce0000000f00 */
[----:B------:R-:W-:Y:S05]  /*c590*/  WARPSYNC.COLLECTIVE R163, `(.L_x_27085) ;  /* 0x00000000a3087348 */ /* 0x000fea0003c00000 */
[----:B------:R0:W1:Y:S02]  /*c5a0*/  SHFL.BFLY P3, R161, R226, R161, R162 ;  /* 0x0c0000a1e2a17389 */ /* 0x00006400000600a2 */
[----:B01----:R-:W-:Y:S05]  /*c5b0*/  ENDCOLLECTIVE ;  /* 0x000000000000791b */ /* 0x003fea0003800000 */
.L_x_27085:
[----:B------:R-:W-:Y:S01]  /*c5c0*/  FADD.FTZ R216, R216, R161 ;  /* 0x000000a1d8d87221 */ /* 0x000fe20000010000 */
[----:B------:R-:W-:-:S04]  /*c5d0*/  HFMA2 R161, -RZ, RZ, 0, 9.5367431640625e-07 ;  /* 0x00000010ffa17431 */ /* 0x000fc800000001ff */
[----:B------:R-:W-:-:S07]  /*c5e0*/  MOV R226, R216 ;  /* 0x000000d800e27202 */ /* 0x000fce0000000f00 */
[----:B------:R-:W-:Y:S05]  /*c5f0*/  WARPSYNC.COLLECTIVE R163, `(.L_x_27086) ;  /* 0x00000000a3087348 */ /* 0x000fea0003c00000 */
[----:B------:R0:W1:Y:S02]  /*c600*/  SHFL.BFLY P3, R161, R226, R161, R162 ;  /* 0x0c0000a1e2a17389 */ /* 0x00006400000600a2 */
[----:B01----:R-:W-:Y:S05]  /*c610*/  ENDCOLLECTIVE ;  /* 0x000000000000791b */ /* 0x003fea0003800000 */
.L_x_27086:
[----:B------:R-:W-:Y:S05]  /*c620*/  BRA `(.L_x_27087) ;  /* 0xffffffc800447947 */ /* 0x000fea000383ffff */
.L_x_27088:
        /* <DEDUP_REMOVED lines=13> */
.L_x_54469:


//--------------------- .text._ZN10layer_norm31ln_parallel_residual_fwd_kernelINS_13Kernel_traitsIf6__halfS2_S2_fjLj2560ELj1ELj4ELj1ELj16ENS_18Kernel_traits_baseILj2560EfS2_S2_S2_fjLj128EEEEELb0ELb1ELb0EEEvNS_9FwdParamsE --------------------------
	.section	.text._ZN10layer_norm31ln_parallel_residual_fwd_kernelINS_13Kernel_traitsIf6__halfS2_S2_fjLj2560ELj1ELj4ELj1ELj16ENS_18Kernel_traits_baseILj2560EfS2_S2_S2_fjLj128EEEEELb0ELb1ELb0EEEvNS_9FwdParamsE,"ax",@progbits
	.align	128
        .global         _ZN10layer_norm31ln_parallel_residual_fwd_kernelINS_13Kernel_traitsIf6__halfS2_S2_fjLj2560ELj1ELj4ELj1ELj16ENS_18Kernel_traits_baseILj2560EfS2_S2_S2_fjLj128EEEEELb0ELb1ELb0EEEvNS_9FwdParamsE
        .type           _ZN10layer_norm31ln_parallel_residual_fwd_kernelINS_13Kernel_traitsIf6__halfS2_S2_fjLj2560ELj1ELj4ELj1ELj16ENS_18Kernel_traits_baseILj2560EfS2_S2_S2_fjLj128EEEEELb0ELb1ELb0EEEvNS_9FwdParamsE,@function
        .size           _ZN10layer_norm31ln_parallel_residual_fwd_kernelINS_13Kernel_traitsIf6__halfS2_S2_fjLj2560ELj1ELj4ELj1ELj16ENS_18Kernel_traits_baseILj2560EfS2_S2_S2_fjLj128EEEEELb0ELb1ELb0EEEvNS_9FwdParamsE,(.L_x_54470 - _ZN10layer_norm31ln_parallel_residual_fwd_kernelINS_13Kernel_traitsIf6__halfS2_S2_fjLj2560ELj1ELj4ELj1ELj16ENS_18Kernel_traits_baseILj2560EfS2_S2_S2_fjLj128EEEEELb0ELb1ELb0EEEvNS_9FwdParamsE)
        .other          _ZN10layer_norm31ln_parallel_residual_fwd_kernelINS_13Kernel_traitsIf6__halfS2_S2_fjLj2560ELj1ELj4ELj1ELj16ENS_18Kernel_traits_baseILj2560EfS2_S2_S2_fjLj128EEEEELb0ELb1ELb0EEEvNS_9FwdParamsE,@"STO_CUDA_ENTRY STV_DEFAULT"
_ZN10layer_norm31ln_parallel_residual_fwd_kernelINS_13Kernel_traitsIf6__halfS2_S2_fjLj2560ELj1ELj4ELj1ELj16ENS_18Kernel_traits_baseILj2560EfS2_S2_S2_fjLj128EEEEELb0ELb1ELb0EEEvNS_9FwdParamsE:
.text._ZN10layer_norm31ln_parallel_residual_fwd_kernelINS_13Kernel_traitsIf6__halfS2_S2_fjLj2560ELj1ELj4ELj1ELj16ENS_18Kernel_traits_baseILj2560EfS2_S2_S2_fjLj128EEEEELb0ELb1ELb0EEEvNS_9FwdParamsE:
        /* <DEDUP_REMOVED lines=47> */
[----:B--2---:R-:W2:Y:S04]  /*02f0*/  @P0 LDG.E.128 R16, desc[UR6][R6.64+0x10] ;  /* 0x0000100606100981 */ /* 0x004ea8000c1e1d00 */
[----:B---3--:R3:W2:Y:S04]  /*0300*/  @P0 LDG.E.128 R20, desc[UR6][R6.64] ;  /* 0x0000000606140981 */ /* 0x0086a8000c1e1d00 */
[----:B----4-:R-:W4:Y:S01]  /*0310*/  @P5 LDG.E.128 R24, desc[UR6][R2.64+0x10] ;  /* 0x0000100602185981 */ /* 0x010f22000c1e1d00 */
[C---:B0-----:R-:W-:Y:S01]  /*0320*/  @P0 IMAD.WIDE.U32 R8, R0.reuse, 0x20, R8 ;  /* 0x0000002000080825 */ /* 0x041fe200078e0008 */
[----:B------:R-:W-:Y:S01]  /*0330*/  @P0 IADD3 R0, PT, PT, R0, 0x20, RZ ;  /* 0x0000002000000810 */ /* 0x000fe20007ffe0ff */
[----:B---3--:R-:W0:Y:S03]  /*0340*/  @P3 LDC.64 R6, c[0x0][0x3d0] ;  /* 0x0000f400ff063b82 */ /* 0x008e260000000a00 */
[----:B------:R-:W5:Y:S01]  /*0350*/  @P0 LD.E.128 R120, desc[UR6][R8.64] ;  /* 0x0000000608780980 */ /* 0x000f62000c101d00 */
[----:B-1----:R-:W-:-:S03]  /*0360*/  @P6 IMAD.WIDE.U32 R10, R0, 0x20, R10 ;  /* 0x00000020000a6825 */ /* 0x002fc600078e000a */
[----:B------:R1:W5:Y:S01]  /*0370*/  @P0 LD.E.128 R116, desc[UR6][R8.64+0x10] ;  /* 0x0000100608740980 */ /* 0x000362000c101d00 */
[C---:B------:R-:W-:Y:S01]  /*0380*/  @P6 IMAD.WIDE.U32 R14, R0.reuse, 0x20, R14 ;  /* 0x00000020000e6825 */ /* 0x040fe200078e000e */
[----:B------:R-:W-:Y:S02]  /*0390*/  @P6 IADD3 R0, PT, PT, R0, 0x20, RZ ;  /* 0x0000002000006810 */ /* 0x000fe40007ffe0ff */
[----:B------:R-:W5:Y:S04]  /*03a0*/  @P6 LDG.E.128 R248, desc[UR6][R10.64] ;  /* 0x000000060af86981 */ /* 0x000f68000c1e1d00 */
[----:B------:R3:W5:Y:S01]  /*03b0*/  @P6 LDG.E.128 R244, desc[UR6][R10.64+0x10] ;  /* 0x000010060af46981 */ /* 0x000762000c1e1d00 */
[----:B-1----:R-:W1:Y:S03]  /*03c0*/  @P2 LDC.64 R8, c[0x0][0x3d0] ;  /* 0x0000f400ff082b82 */ /* 0x002e660000000a00 */
[----:B------:R-:W5:Y:S04]  /*03d0*/  @P6 LD.E.128 R112, desc[UR6][R14.64] ;  /* 0x000000060e706980 */ /* 0x000f68000c101d00 */
[----:B------:R-:W5:Y:S01]  /*03e0*/  @P6 LD.E.128 R108, desc[UR6][R14.64+0x10] ;  /* 0x000010060e6c6980 */ /* 0x000f62000c101d00 */
[C---:B------:R-:W-:Y:S01]  /*03f0*/  ISETP.GE.U32.AND P6, PT, R13.reuse, 0x120, PT ;  /* 0x000001200d00780c */ /* 0x040fe20003fc6070 */
[----:B---3--:R-:W3:Y:S02]  /*0400*/  @P1 LDC.64 R10, c[0x0][0x438] ;  /* 0x00010e00ff0a1b82 */ /* 0x008ee40000000a00 */
[----:B------:R0:W3:Y:S10]  /*0410*/  @P5 LDG.E.128 R28, desc[UR6][R2.64] ;  /* 0x00000006021c5981 */ /* 0x0000f4000c1e1d00 */
[----:B------:R-:W3:Y:S01]  /*0420*/  @P6 LDC.64 R4, c[0x0][0x3d0] ;  /* 0x0000f400ff046b82 */ /* 0x000ee20000000a00 */
[----:B--2---:R2:W-:Y:S04]  /*0430*/  @P0 STL.64 [R1], R16 ;  /* 0x0000001001000387 */ /* 0x0045e80000100a00 */
[----:B------:R0:W-:Y:S03]  /*0440*/  @P0 STL.64 [R1+0x8], R18 ;  /* 0x0000081201000387 */ /* 0x0001e60000100a00 */
[----:B--2---:R-:W2:Y:S01]  /*0450*/  @P4 LDC.64 R16, c[0x0][0x3d0] ;  /* 0x0000f400ff104b82 */ /* 0x004ea20000000a00 */
[----:B------:R1:W-:Y:S07]  /*0460*/  @P0 STL.64 [R1+0x10], R20 ;  /* 0x0000101401000387 */ /* 0x0003ee0000100a00 */
[----:B0-----:R-:W0:Y:S01]  /*0470*/  @P4 LDC.64 R18, c[0x0][0x438] ;  /* 0x00010e00ff124b82 */ /* 0x001e220000000a00 */
[----:B------:R4:W-:Y:S01]  /*0480*/  @P0 STL.64 [R1+0x18], R22 ;  /* 0x0000181601000387 */ /* 0x0009e20000100a00 */
[----:B------:R-:W-:-:S06]  /*0490*/  ISETP.GE.U32.AND P0, PT, R13, 0x100, PT ;  /* 0x000001000d00780c */ /* 0x000fcc0003f06070 */
[----:B-1----:R-:W1:Y:S01]  /*04a0*/  @P3 LDC.64 R20, c[0x0][0x438] ;  /* 0x00010e00ff143b82 */ /* 0x002e620000000a00 */
[----:B----4-:R4:W-:Y:S07]  /*04b0*/  @P5 STL.64 [R1+0x20], R24 ;  /* 0x0000201801005387 */ /* 0x0109ee0000100a00 */
[----:B------:R-:W3:Y:S01]  /*04c0*/  @P2 LDC.64 R22, c[0x0][0x438] ;  /* 0x00010e00ff162b82 */ /* 0x000ee20000000a00 */
[----:B--2---:R-:W-:-:S07]  /*04d0*/  @P4 IMAD.WIDE.U32 R16, R0, 0x20, R16 ;  /* 0x0000002000104825 */ /* 0x004fce00078e0010 */
[----:B----4-:R-:W2:Y:S01]  /*04e0*/  @P1 LDC.64 R24, c[0x0][0x3d0] ;  /* 0x0000f400ff181b82 */ /* 0x010ea20000000a00 */
[C---:B0-----:R-:W-:Y:S01]  /*04f0*/  @P4 IMAD.WIDE.U32 R18, R0.reuse, 0x20, R18 ;  /* 0x0000002000124825 */ /* 0x041fe200078e0012 */
[----:B------:R-:W-:Y:S01]  /*0500*/  @P4 IADD3 R0, PT, PT, R0, 0x20, RZ ;  /* 0x0000002000004810 */ /* 0x000fe20007ffe0ff */
[----:B------:R0:W-:Y:S05]  /*0510*/  @P5 STL.64 [R1+0x28], R26 ;  /* 0x0000281a01005387 */ /* 0x0001ea0000100a00 */
[----:B------:R-:W4:Y:S01]  /*0520*/  @P0 LDC.64 R2, c[0x0][0x3d0] ;  /* 0x0000f400ff020b82 */ /* 0x000f220000000a00 */
[C---:B------:R-:W-:Y:S01]  /*0530*/  @P3 IMAD.WIDE.U32 R6, R0.reuse, 0x20, R6 ;  /* 0x0000002000063825 */ /* 0x040fe200078e0006 */
[----:B------:R0:W5:Y:S06]  /*0540*/  @P4 LDG.E.128 R240, desc[UR6][R16.64] ;  /* 0x0000000610f04981 */ /* 0x00016c000c1e1d00 */
[----:B------:R-:W4:Y:S01]  /*0550*/  @P0 LDC.64 R14, c[0x0][0x438] ;  /* 0x00010e00ff0e0b82 */ /* 0x000f220000000a00 */
[C---:B-1----:R-:W-:Y:S01]  /*0560*/  @P3 IMAD.WIDE.U32 R20, R0.reuse, 0x20, R20 ;  /* 0x0000002000143825 */ /* 0x042fe200078e0014 */
[----:B------:R-:W-:Y:S01]  /*0570*/  @P3 IADD3 R0, PT, PT, R0, 0x20, RZ ;  /* 0x0000002000003810 */ /* 0x000fe20007ffe0ff */
[----:B------:R1:W5:Y:S04]  /*0580*/  @P4 LDG.E.128 R236, desc[UR6][R16.64+0x10] ;  /* 0x0000100610ec4981 */ /* 0x000368000c1e1d00 */
[----:B------:R1:W5:Y:S01]  /*0590*/  @P4 LD.E.128 R96, desc[UR6][R18.64] ;  /* 0x0000000612604980 */ /* 0x000362000c101d00 */
[----:B0-----:R-:W0:Y:S01]  /*05a0*/  @P6 LDC.64 R26, c[0x0][0x438] ;  /* 0x00010e00ff1a6b82 */ /* 0x001e220000000a00 */
[----:B------:R-:W-:-:S02]  /*05b0*/  @P2 IMAD.WIDE.U32 R8, R0, 0x20, R8 ;  /* 0x0000002000082825 */ /* 0x000fc400078e0008 */
[----:B------:R1:W5:Y:S02]  /*05c0*/  @P4 LD.E.128 R92, desc[UR6][R18.64+0x10] ;  /* 0x00001006125c4980 */ /* 0x000364000c101d00 */
[C---:B---3--:R-:W-:Y:S01]  /*05d0*/  @P2 IMAD.WIDE.U32 R22, R0.reuse, 0x20, R22 ;  /* 0x0000002000162825 */ /* 0x048fe200078e0016 */
[----:B------:R-:W-:Y:S01]  /*05e0*/  @P2 IADD3 R0, PT, PT, R0, 0x20, RZ ;  /* 0x0000002000002810 */ /* 0x000fe20007ffe0ff */
[----:B------:R1:W5:Y:S04]  /*05f0*/  @P3 LDG.E.128 R232, desc[UR6][R6.64] ;  /* 0x0000000606e83981 */ /* 0x000368000c1e1d00 */
[C---:B--2---:R-:W-:Y:S01]  /*0600*/  @P1 IMAD.WIDE.U32 R24, R0.reuse, 0x20, R24 ;  /* 0x0000002000181825 */ /* 0x044fe200078e0018 */
[----:B------:R1:W5:Y:S03]  /*0610*/  @P3 LDG.E.128 R228, desc[UR6][R6.64+0x10] ;  /* 0x0000100606e43981 */ /* 0x000366000c1e1d00 */
[C---:B------:R-:W-:Y:S01]  /*0620*/  @P1 IMAD.WIDE.U32 R10, R0.reuse, 0x20, R10 ;  /* 0x00000020000a1825 */ /* 0x040fe200078e000a */
[----:B------:R-:W-:Y:S01]  /*0630*/  @P1 IADD3 R0, PT, PT, R0, 0x20, RZ ;  /* 0x0000002000001810 */ /* 0x000fe20007ffe0ff */
[----:B------:R1:W5:Y:S04]  /*0640*/  @P3 LD.E.128 R88, desc[UR6][R20.64] ;  /* 0x0000000614583980 */ /* 0x000368000c101d00 */
[C---:B----4-:R-:W-:Y:S01]  /*0650*/  @P0 IMAD.WIDE.U32 R2, R0.reuse, 0x20, R2 ;  /* 0x0000002000020825 */ /* 0x050fe200078e0002 */
[----:B------:R1:W5:Y:S03]  /*0660*/  @P3 LD.E.128 R84, desc[UR6][R20.64+0x10] ;  /* 0x0000100614543980 */ /* 0x000366000c101d00 */
[C---:B------:R-:W-:Y:S01]  /*0670*/  @P0 IMAD.WIDE.U32 R14, R0.reuse, 0x20, R14 ;  /* 0x00000020000e0825 */ /* 0x040fe200078e000e */
[----:B------:R-:W-:Y:S01]  /*0680*/  @P0 IADD3 R0, PT, PT, R0, 0x20, RZ ;  /* 0x0000002000000810 */ /* 0x000fe20007ffe0ff */
[----:B------:R1:W5:Y:S04]  /*0690*/  @P2 LDG.E.128 R224, desc[UR6][R8.64] ;  /* 0x0000000608e02981 */ /* 0x000368000c1e1d00 */
[C---:B------:R-:W-:Y:S01]  /*06a0*/  @P6 IMAD.WIDE.U32 R4, R0.reuse, 0x20, R4 ;  /* 0x0000002000046825 */ /* 0x040fe200078e0004 */
[----:B------:R1:W5:Y:S03]  /*06b0*/  @P2 LDG.E.128 R220, desc[UR6][R8.64+0x10] ;  /* 0x0000100608dc2981 */ /* 0x000366000c1e1d00 */
[----:B0-----:R-:W-:Y:S01]  /*06c0*/  @P6 IMAD.WIDE.U32 R26, R0, 0x20, R26 ;  /* 0x00000020001a6825 */ /* 0x001fe200078e001a */
[----:B------:R1:W5:Y:S04]  /*06d0*/  @P2 LD.E.128 R80, desc[UR6][R22.64] ;  /* 0x0000000616502980 */ /* 0x000368000c101d00 */
        /* <DEDUP_REMOVED lines=17> */
[----:B-1----:R-:W-:Y:S05]  /*07f0*/  @!P0 BRA `(.L_x_27091) ;  /* 0x0000000800108947 */ /* 0x002fea0003800000 */
        /* <DEDUP_REMOVED lines=9> */
.L_x_27090:
        /* <DEDUP_REMOVED lines=32> */
[----:B------:R-:W-:Y:S02]  /*0a90*/  ISETP.GE.U32.AND P2, PT, R13, 0xe0, PT ;  /* 0x000000e00d00780c */ /* 0x000fe40003f46070 */
[----:B------:R-:W-:-:S05]  /*0aa0*/  @P1 IADD3 R0, PT, PT, R0, 0x20, RZ ;  /* 0x0000002000001810 */ /* 0x000fca0007ffe0ff */
[----:B------:R-:W0:Y:S01]  /*0ab0*/  @P0 LDC.64 R2, c[0x0][0x3d0] ;  /* 0x0000f400ff020b82 */ /* 0x000e220000000a00 */
[----:B------:R-:W4:Y:S01]  /*0ac0*/  @P5 LDG.E.128 R24, desc[UR6][R4.64+0x10] ;  /* 0x0000100604185981 */ /* 0x000f22000c1e1d00 */
[C---:B-1----:R-:W-:Y:S01]  /*0ad0*/  @P6 IMAD.WIDE.U32 R8, R0.reuse, 0x20, R8 ;  /* 0x0000002000086825 */ /* 0x042fe200078e0008 */
[----:B------:R-:W-:-:S05]  /*0ae0*/  @P6 IADD3 R0, PT, PT, R0, 0x20, RZ ;  /* 0x0000002000006810 */ /* 0x000fca0007ffe0ff */
[----:B------:R-:W1:Y:S01]  /*0af0*/  @P3 LDC.64 R14, c[0x0][0x3d0] ;  /* 0x0000f400ff0e3b82 */ /* 0x000e620000000a00 */
[----:B------:R1:W5:Y:S01]  /*0b00*/  @P6 LDG.E.128 R248, desc[UR6][R8.64] ;  /* 0x0000000608f86981 */ /* 0x000362000c1e1d00 */
[----:B0-----:R-:W-:-:S03]  /*0b10*/  @P4 IMAD.WIDE.U32 R10, R0, 0x20, R10 ;  /* 0x00000020000a4825 */ /* 0x001fc600078e000a */
        /* <DEDUP_REMOVED lines=8> */
[----:B------:R0:W5:Y:S01]  /*0ba0*/  @P0 LDG.E.128 R232, desc[UR6][R6.64] ;  /* 0x0000000606e80981 */ /* 0x000162000c1e1d00 */
[C---:B-1----:R-:W-:Y:S01]  /*0bb0*/  @P3 IMAD.WIDE.U32 R14, R0.reuse, 0x20, R14 ;  /* 0x00000020000e3825 */ /* 0x042fe200078e000e */
[----:B------:R-:W-:Y:S02]  /*0bc0*/  @P3 IADD3 R0, PT, PT, R0, 0x20, RZ ;  /* 0x0000002000003810 */ /* 0x000fe40007ffe0ff */
[----:B------:R0:W5:Y:S03]  /*0bd0*/  @P0 LDG.E.128 R228, desc[UR6][R6.64+0x10] ;  /* 0x0000100606e40981 */ /* 0x000166000c1e1d00 */
[----:B------:R-:W1:Y:S01]  /*0be0*/  @P4 LDC.64 R2, c[0x0][0x3d0] ;  /* 0x0000f400ff024b82 */ /* 0x000e620000000a00 */
[----:B------:R0:W5:Y:S04]  /*0bf0*/  @P3 LDG.E.128 R224, desc[UR6][R14.64] ;  /* 0x000000060ee03981 */ /* 0x000168000c1e1d00 */
[----:B------:R0:W5:Y:S04]  /*0c00*/  @P3 LDG.E.128 R220, desc[UR6][R14.64+0x10] ;  /* 0x000010060edc3981 */ /* 0x000168000c1e1d00 */
[----:B--2---:R2:W-:Y:S04]  /*0c10*/  @P1 STL.64 [R1], R16 ;  /* 0x0000001001001387 */ /* 0x0045e80000100a00 */
[----:B------:R-:W-:Y:S01]  /*0c20*/  @P1 STL.64 [R1+0x8], R18 ;  /* 0x0000081201001387 */ /* 0x000fe20000100a00 */
[----:B--2---:R-:W2:Y:S03]  /*0c30*/  @P2 LDC.64 R16, c[0x0][0x3d0] ;  /* 0x0000f400ff102b82 */ /* 0x004ea60000000a00 */
[----:B---3--:R3:W-:Y:S04]  /*0c40*/  @P1 STL.64 [R1+0x10], R20 ;  /* 0x0000101401001387 */ /* 0x0087e80000100a00 */
[----:B------:R0:W-:Y:S01]  /*0c50*/  @P1 STL.64 [R1+0x18], R22 ;  /* 0x0000181601001387 */ /* 0x0001e20000100a00 */
[----:B------:R-:W-:Y:S01]  /*0c60*/  ISETP.GE.U32.AND P1, PT, R13, 0x100, PT ;  /* 0x000001000d00780c */ /* 0x000fe20003f26070 */
[----:B---3--:R-:W3:-:S12]  /*0c70*/  @P6 LDC.64 R20, c[0x0][0x3d0] ;  /* 0x0000f400ff146b82 */ /* 0x008ed80000000a00 */
[----:B------:R-:W1:Y:S01]  /*0c80*/  @P1 LDC.64 R18, c[0x0][0x3d0] ;  /* 0x0000f400ff121b82 */ /* 0x000e620000000a00 */
[C---:B--2---:R-:W-:Y:S01]  /*0c90*/  @P2 IMAD.WIDE.U32 R16, R0.reuse, 0x20, R16 ;  /* 0x0000002000102825 */ /* 0x044fe200078e0010 */
[----:B------:R-:W-:-:S04]  /*0ca0*/  @P2 IADD3 R0, PT, PT, R0, 0x20, RZ ;  /* 0x0000002000002810 */ /* 0x000fc80007ffe0ff */
[----:B------:R0:W5:Y:S04]  /*0cb0*/  @P2 LDG.E.128 R216, desc[UR6][R16.64] ;  /* 0x0000000610d82981 */ /* 0x000168000c1e1d00 */
[----:B------:R0:W5:Y:S01]  /*0cc0*/  @P2 LDG.E.128 R212, desc[UR6][R16.64+0x10] ;  /* 0x0000100610d42981 */ /* 0x000162000c1e1d00 */
[C---:B-1----:R-:W-:Y:S01]  /*0cd0*/  @P1 IMAD.WIDE.U32 R18, R0.reuse, 0x20, R18 ;  /* 0x0000002000121825 */ /* 0x042fe200078e0012 */
        /* <DEDUP_REMOVED lines=53> */
[----:B0-----:R-:W-:-:S07]  /*1030*/  @P4 CS2R R60, SRZ ;  /* 0x00000000003c4805 */ /* 0x001fce000001ff00 */
.L_x_27091:
[----:B------:R-:W-:Y:S05]  /*1040*/  BSYNC.RECONVERGENT B0 ;  /* 0x0000000000007941 */ /* 0x000fea0003800200 */
.L_x_27089:
        /* <DEDUP_REMOVED lines=12> */
.L_x_27173:
        /* <DEDUP_REMOVED lines=23> */
[----:B0-----:R-:W-:Y:S02]  /*1280*/  HADD2.F32 R17, -RZ, R52.H0_H0 ;  /* 0x20000034ff117230 */ /* 0x001fe40000004100 */
        /* <DEDUP_REMOVED lines=43> */
.L_x_27095:
[----:B-----5:R-:W-:Y:S02]  /*1540*/  HADD2.F32 R15, -RZ, R124.H1_H1 ;  /* 0x3000007cff0f7230 */ /* 0x020fe40000004100 */
[----:B0-----:R-:W-:Y:S02]  /*1550*/  HADD2.F32 R16, -RZ, R52.H1_H1 ;  /* 0x30000034ff107230 */ /* 0x001fe40000004100 */
        /* <DEDUP_REMOVED lines=27> */
.L_x_27094:
[----:B------:R-:W-:Y:S05]  /*1710*/  @!P1 BRA `(.L_x_27097) ;  /* 0x0000000000749947 */ /* 0x000fea0003800000 */
        /* <DEDUP_REMOVED lines=29> */
.L_x_27097:
        /* <DEDUP_REMOVED lines=8> */
.L_x_27096:
[----:B------:R-:W0:Y:S01]  /*1970*/  @UP0 LDCU.64 UR4, c[0x0][0x3a8] ;  /* 0x00007500ff0407ac */ /* 0x000e220008000a00 */
[----:B------:R-:W-:Y:S01]  /*1980*/  PLOP3.LUT P0, PT, PT, PT, UP0, 0x80, 0x8 ;  /* 0x000000000008781c */ /* 0x000fe20003f0f008 */
[----:B------:R-:W-:Y:S01]  /*1990*/  HFMA2 R124, -RZ, RZ, 0, 9.5367431640625e-07 ;  /* 0x00000010ff7c7431 */ /* 0x000fe200000001ff */
[----:B------:R-:W-:Y:S02]  /*19a0*/  PLOP3.LUT P1, PT, PT, PT, UP0, 0x80, 0x8 ;  /* 0x000000000008781c */ /* 0x000fe40003f2f008 */
[----:B------:R-:W-:-:S09]  /*19b0*/  IADD3 R168, PT, PT, R11, 0x20, RZ ;  /* 0x000000200ba87810 */ /* 0x000fd20007ffe0ff */
[----:B0-----:R-:W-:-:S05]  /*19c0*/  @P0 IMAD.WIDE.U32 R124, R11, R124, UR4 ;  /* 0x000000040b7c0e25 */ /* 0x001fca000f8e007c */
[----:B------:R0:W-:Y:S02]  /*19d0*/  @P1 STG.E.128 desc[UR6][R124.64], R44 ;  /* 0x0000002c7c001986 */ /* 0x0001e4000c101d06 */
.L_x_27093:
[----:B-1----:R-:W-:Y:S05]  /*19e0*/  BSYNC.RECONVERGENT B0 ;  /* 0x0000000000007941 */ /* 0x002fea0003800200 */
.L_x_27092:
        /* <DEDUP_REMOVED lines=33> */
.L_x_27101:
        /* <DEDUP_REMOVED lines=29> */
.L_x_27100:
        /* <DEDUP_REMOVED lines=32> */
.L_x_27103:
        /* <DEDUP_REMOVED lines=44> */
.L_x_27102:
[----:B------:R-:W0:Y:S01]  /*2290*/  @UP0 LDCU.64 UR4, c[0x0][0x3a8] ;  /* 0x00007500ff0407ac */ /* 0x000e220008000a00 */
[----:B------:R-:W-:Y:S02]  /*22a0*/  PLOP3.LUT P0, PT, PT, PT, UP0, 0x80, 0x8 ;  /* 0x000000000008781c */ /* 0x000fe40003f0f008 */
[----:B------:R-:W-:Y:S02]  /*22b0*/  PLOP3.LUT P1, PT, PT, PT, UP0, 0x80, 0x8 ;  /* 0x000000000008781c */ /* 0x000fe40003f2f008 */
[----:B------:R-:W-:-:S09]  /*22c0*/  MOV R124, 0x10 ;  /* 0x00000010007c7802 */ /* 0x000fd20000000f00 */
[C---:B0-----:R-:W-:Y:S01]  /*22d0*/  @P0 IMAD.WIDE.U32 R124, R168.reuse, R124, UR4 ;  /* 0x00000004a87c0e25 */ /* 0x041fe2000f8e007c */
[----:B------:R-:W-:-:S04]  /*22e0*/  IADD3 R168, PT, PT, R168, 0x20, RZ ;  /* 0x00000020a8a87810 */ /* 0x000fc80007ffe0ff */
[----:B------:R1:W-:Y:S03]  /*22f0*/  @P1 STG.E.128 desc[UR6][R124.64], R44 ;  /* 0x0000002c7c001986 */ /* 0x0003e6000c101d06 */
.L_x_27099:
[----:B------:R-:W-:Y:S05]  /*2300*/  BSYNC.RECONVERGENT B0 ;  /* 0x0000000000007941 */ /* 0x000fea0003800200 */
.L_x_27098:
        /* <DEDUP_REMOVED lines=33> */
.L_x_27107:
        /* <DEDUP_REMOVED lines=29> */
.L_x_27106:
        /* <DEDUP_REMOVED lines=32> */
.L_x_27109:
        /* <DEDUP_REMOVED lines=44> */
.L_x_27108:
[----:B------:R-:W0:Y:S01]  /*2bb0*/  @UP0 LDCU.64 UR4, c[0x0][0x3a8] ;  /* 0x00007500ff0407ac */ /* 0x000e220008000a00 */
[----:B------:R-:W-:Y:S01]  /*2bc0*/  PLOP3.LUT P0, PT, PT, PT, UP0, 0x80, 0x8 ;  /* 0x000000000008781c */ /* 0x000fe20003f0f008 */
[----:B------:R-:W-:Y:S01]  /*2bd0*/  HFMA2 R124, -RZ, RZ, 0, 9.5367431640625e-07 ;  /* 0x00000010ff7c7431 */ /* 0x000fe200000001ff */
[----:B------:R-:W-:-:S11]  /*2be0*/  PLOP3.LUT P1, PT, PT, PT, UP0, 0x80, 0x8 ;  /* 0x000000000008781c */ /* 0x000fd60003f2f008 */
[C---:B0-----:R-:W-:Y:S01]  /*2bf0*/  @P0 IMAD.WIDE.U32 R124, R168.reuse, R124, UR4 ;  /* 0x00000004a87c0e25 */ /* 0x041fe2000f8e007c */
[----:B------:R-:W-:-:S04]  /*2c00*/  IADD3 R168, PT, PT, R168, 0x20, RZ ;  /* 0x00000020a8a87810 */ /* 0x000fc80007ffe0ff */
[----:B------:R2:W-:Y:S03]  /*2c10*/  @P1 STG.E.128 desc[UR6][R124.64], R44 ;  /* 0x0000002c7c001986 */ /* 0x0005e6000c101d06 */
.L_x_27105:
[----:B------:R-:W-:Y:S05]  /*2c20*/  BSYNC.RECONVERGENT B0 ;  /* 0x0000000000007941 */ /* 0x000fea0003800200 */
.L_x_27104:
        /* <DEDUP_REMOVED lines=33> */
.L_x_27113:
        /* <DEDUP_REMOVED lines=29> */
.L_x_27112:
        /* <DEDUP_REMOVED lines=32> */
.L_x_27115:
        /* <DEDUP_REMOVED lines=44> */
.L_x_27114:
[----:B------:R-:W0:Y:S01]  /*34d0*/  @UP0 LDCU.64 UR4, c[0x0][0x3a8] ;  /* 0x00007500ff0407ac */ /* 0x000e220008000a00 */
[----:B------:R-:W-:Y:S02]  /*34e0*/  PLOP3.LUT P0, PT, PT, PT, UP0, 0x80, 0x8 ;  /* 0x000000000008781c */ /* 0x000fe40003f0f008 */
[----:B------:R-:W-:Y:S02]  /*34f0*/  PLOP3.LUT P1, PT, PT, PT, UP0, 0x80, 0x8 ;  /* 0x000000000008781c */ /* 0x000fe40003f2f008 */
[----:B------:R-:W-:-:S09]  /*3500*/  MOV R124, 0x10 ;  /* 0x00000010007c7802 */ /* 0x000fd20000000f00 */
[C---:B0-----:R-:W-:Y:S01]  /*3510*/  @P0 IMAD.WIDE.U32 R124, R168.reuse, R124, UR4 ;  /* 0x00000004a87c0e25 */ /* 0x041fe2000f8e007c */
[----:B------:R-:W-:-:S04]  /*3520*/  IADD3 R168, PT, PT, R168, 0x20, RZ ;  /* 0x00000020a8a87810 */ /* 0x000fc80007ffe0ff */
[----:B------:R3:W-:Y:S03]  /*3530*/  @P1 STG.E.128 desc[UR6][R124.64], R44 ;  /* 0x0000002c7c001986 */ /* 0x0007e6000c101d06 */
.L_x_27111:
[----:B------:R-:W-:Y:S05]  /*3540*/  BSYNC.RECONVERGENT B0 ;  /* 0x0000000000007941 */ /* 0x000fea0003800200 */
.L_x_27110:
        /* <DEDUP_REMOVED lines=33> */
.L_x_27119:
        /* <DEDUP_REMOVED lines=29> */
.L_x_27118:
        /* <DEDUP_REMOVED lines=32> */
.L_x_27121:
        /* <DEDUP_REMOVED lines=17> */
[--C-:B------:R-:W-:Y:S02]  /*3c40*/  HADD2.F32 R45, -RZ, R49.reuse.H0_H0 ;  /* 0x20000031ff2d7230 */ /* 0x100fe40000004100 */
        /* <DEDUP_REMOVED lines=26> */
.L_x_27120:
[----:B------:R-:W0:Y:S01]  /*3df0*/  @UP0 LDCU.64 UR4, c[0x0][0x3a8] ;  /* 0x00007500ff0407ac */ /* 0x000e220008000a00 */
[----:B------:R-:W-:Y:S01]  /*3e00*/  PLOP3.LUT P0, PT, PT, PT, UP0, 0x80, 0x8 ;  /* 0x000000000008781c */ /* 0x000fe20003f0f008 */
[----:B------:R-:W-:Y:S01]  /*3e10*/  HFMA2 R124, -RZ, RZ, 0, 9.5367431640625e-07 ;  /* 0x00000010ff7c7431 */ /* 0x000fe200000001ff */
[----:B------:R-:W-:-:S11]  /*3e20*/  PLOP3.LUT P1, PT, PT, PT, UP0, 0x80, 0x8 ;  /* 0x000000000008781c */ /* 0x000fd60003f2f008 */
[C---:B0-----:R-:W-:Y:S01]  /*3e30*/  @P0 IMAD.WIDE.U32 R124, R168.reuse, R124, UR4 ;  /* 0x00000004a87c0e25 */ /* 0x041fe2000f8e007c */
[----:B------:R-:W-:-:S04]  /*3e40*/  IADD3 R168, PT, PT, R168, 0x20, RZ ;  /* 0x00000020a8a87810 */ /* 0x000fc80007ffe0ff */
[----:B------:R4:W-:Y:S03]  /*3e50*/  @P1 STG.E.128 desc[UR6][R124.64], R44 ;  /* 0x0000002c7c001986 */ /* 0x0009e6000c101d06 */
.L_x_27117:
[----:B------:R-:W-:Y:S05]  /*3e60*/  BSYNC.RECONVERGENT B0 ;  /* 0x0000000000007941 */ /* 0x000fea0003800200 */
.L_x_27116:
        /* <DEDUP_REMOVED lines=33> */
.L_x_27125:
        /* <DEDUP_REMOVED lines=29> */
.L_x_27124:
        /* <DEDUP_REMOVED lines=32> */
.L_x_27127:
        /* <DEDUP_REMOVED lines=44> */
.L_x_27126:
[----:B------:R-:W0:Y:S01]  /*4710*/  @UP0 LDCU.64 UR4, c[0x0][0x3a8] ;  /* 0x00007500ff0407ac */ /* 0x000e220008000a00 */
[----:B------:R-:W-:Y:S02]  /*4720*/  PLOP3.LUT P0, PT, PT, PT, UP0, 0x80, 0x8 ;  /* 0x000000000008781c */ /* 0x000fe40003f0f008 */
[----:B------:R-:W-:Y:S02]  /*4730*/  PLOP3.LUT P1, PT, PT, PT, UP0, 0x80, 0x8 ;  /* 0x000000000008781c */ /* 0x000fe40003f2f008 */
[----:B------:R-:W-:-:S09]  /*4740*/  MOV R124, 0x10 ;  /* 0x00000010007c7802 */ /* 0x000fd20000000f00 */
[C---:B0-----:R-:W-:Y:S01]  /*4750*/  @P0 IMAD.WIDE.U32 R124, R168.reuse, R124, UR4 ;  /* 0x00000004a87c0e25 */ /* 0x041fe2000f8e007c */
[----:B------:R-:W-:-:S04]  /*4760*/  IADD3 R168, PT, PT, R168, 0x20, RZ ;  /* 0x00000020a8a87810 */ /* 0x000fc80007ffe0ff */
[----:B------:R0:W-:Y:S03]  /*4770*/  @P1 STG.E.128 desc[UR6][R124.64], R44 ;  /* 0x0000002c7c001986 */ /* 0x0001e6000c101d06 */
.L_x_27123:
[----:B------:R-:W-:Y:S05]  /*4780*/  BSYNC.RECONVERGENT B0 ;  /* 0x0000000000007941 */ /* 0x000fea0003800200 */
.L_x_27122:
        /* <DEDUP_REMOVED lines=33> */
.L_x_27131:
        /* <DEDUP_REMOVED lines=29> */
.L_x_27130:
        /* <DEDUP_REMOVED lines=32> */
.L_x_27133:
        /* <DEDUP_REMOVED lines=44> */
.L_x_27132:
[----:B------:R-:W0:Y:S01]  /*5030*/  @UP0 LDCU.64 UR4, c[0x0][0x3a8] ;  /* 0x00007500ff0407ac */ /* 0x000e220008000a00 */
[----:B------:R-:W-:Y:S01]  /*5040*/  PLOP3.LUT P0, PT, PT, PT, UP0, 0x80, 0x8 ;  /* 0x000000000008781c */ /* 0x000fe20003f0f008 */
[----:B------:R-:W-:-:S12]  /*5050*/  HFMA2 R124, -RZ, RZ, 0, 9.5367431640625e-07 ;  /* 0x00000010ff7c7431 */ /* 0x000fd800000001ff */
[C---:B0-----:R-:W-:Y:S01]  /*5060*/  @P0 IMAD.WIDE.U32 R124, R168.reuse, R124, UR4 ;  /* 0x00000004a87c0e25 */ /* 0x041fe2000f8e007c */
[----:B------:R-:W-:Y:S02]  /*5070*/  PLOP3.LUT P0, PT, PT, PT, UP0, 0x80, 0x8 ;  /* 0x000000000008781c */ /* 0x000fe40003f0f008 */
[----:B------:R-:W-:-:S11]  /*5080*/  IADD3 R168, PT, PT, R168, 0x20, RZ ;  /* 0x00000020a8a87810 */ /* 0x000fd60007ffe0ff */
[----:B------:R0:W-:Y:S02]  /*5090*/  @P0 STG.E.128 desc[UR6][R124.64], R44 ;  /* 0x0000002c7c000986 */ /* 0x0001e4000c101d06 */
.L_x_27129:
[----:B------:R-:W-:Y:S05]  /*50a0*/  BSYNC.RECONVERGENT B0 ;  /* 0x0000000000007941 */ /* 0x000fea0003800200 */
.L_x_27128:
        /* <DEDUP_REMOVED lines=33> */
.L_x_27137:
        /* <DEDUP_REMOVED lines=29> */
.L_x_27136:
        /* <DEDUP_REMOVED lines=32> */
.L_x_27139:
        /* <DEDUP_REMOVED lines=44> */
.L_x_27138:
[----:B------:R-:W0:Y:S01]  /*5950*/  @UP0 LDCU.64 UR4, c[0x0][0x3a8] ;  /* 0x00007500ff0407ac */ /* 0x000e220008000a00 */
[----:B------:R-:W-:Y:S02]  /*5960*/  PLOP3.LUT P0, PT, PT, PT, UP0, 0x80, 0x8 ;  /* 0x000000000008781c */ /* 0x000fe40003f0f008 */
[----:B------:R-:W-:-:S11]  /*5970*/  MOV R124, 0x10 ;  /* 0x00000010007c7802 */ /* 0x000fd60000000f00 */
[C---:B0-----:R-:W-:Y:S01]  /*5980*/  @P0 IMAD.WIDE.U32 R124, R168.reuse, R124, UR4 ;  /* 0x00000004a87c0e25 */ /* 0x041fe2000f8e007c */
[----:B------:R-:W-:Y:S02]  /*5990*/  PLOP3.LUT P0, PT, PT, PT, UP0, 0x80, 0x8 ;  /* 0x000000000008781c */ /* 0x000fe40003f0f008 */
[----:B------:R-:W-:-:S11]  /*59a0*/  IADD3 R168, PT, PT, R168, 0x20, RZ ;  /* 0x00000020a8a87810 */ /* 0x000fd60007ffe0ff */
[----:B------:R0:W-:Y:S02]  /*59b0*/  @P0 STG.E.128 desc[UR6][R124.64], R44 ;  /* 0x0000002c7c000986 */ /* 0x0001e4000c101d06 */
.L_x_27135:
[----:B------:R-:W-:Y:S05]  /*59c0*/  BSYNC.RECONVERGENT B0 ;  /* 0x0000000000007941 */ /* 0x000fea0003800200 */
.L_x_27134:
        /* <DEDUP_REMOVED lines=33> */
.L_x_27143:
        /* <DEDUP_REMOVED lines=29> */
.L_x_27142:
        /* <DEDUP_REMOVED lines=32> */
.L_x_27145:
        /* <DEDUP_REMOVED lines=44> */
.L_x_27144:
[----:B------:R-:W0:Y:S01]  /*6270*/  @UP0 LDCU.64 UR4, c[0x0][0x3a8] ;  /* 0x00007500ff0407ac */ /* 0x000e220008000a00 */
[----:B------:R-:W-:Y:S01]  /*6280*/  PLOP3.LUT P0, PT, PT, PT, UP0, 0x80, 0x8 ;  /* 0x000000000008781c */ /* 0x000fe20003f0f008 */
[----:B------:R-:W-:-:S12]  /*6290*/  HFMA2 R124, -RZ, RZ, 0, 9.5367431640625e-07 ;  /* 0x00000010ff7c7431 */ /* 0x000fd800000001ff */
[C---:B0-----:R-:W-:Y:S01]  /*62a0*/  @P0 IMAD.WIDE.U32 R124, R168.reuse, R124, UR4 ;  /* 0x00000004a87c0e25 */ /* 0x041fe2000f8e007c */
[----:B------:R-:W-:Y:S02]  /*62b0*/  PLOP3.LUT P0, PT, PT, PT, UP0, 0x80, 0x8 ;  /* 0x000000000008781c */ /* 0x000fe40003f0f008 */
[----:B------:R-:W-:-:S11]  /*62c0*/  IADD3 R168, PT, PT, R168, 0x20, RZ ;  /* 0x00000020a8a87810 */ /* 0x000fd60007ffe0ff */
[----:B------:R0:W-:Y:S02]  /*62d0*/  @P0 STG.E.128 desc[UR6][R124.64], R44 ;  /* 0x0000002c7c000986 */ /* 0x0001e4000c101d06 */
.L_x_27141:
[----:B------:R-:W-:Y:S05]  /*62e0*/  BSYNC.RECONVERGENT B0 ;  /* 0x0000000000007941 */ /* 0x000fea0003800200 */
.L_x_27140:
        /* <DEDUP_REMOVED lines=33> */
.L_x_27149:
        /* <DEDUP_REMOVED lines=29> */
.L_x_27148:
        /* <DEDUP_REMOVED lines=32> */
.L_x_27151:
        /* <DEDUP_REMOVED lines=44> */
.L_x_27150:
[----:B------:R-:W0:Y:S01]  /*6b90*/  @UP0 LDCU.64 UR4, c[0x0][0x3a8] ;  /* 0x00007500ff0407ac */ /* 0x000e220008000a00 */
[----:B------:R-:W-:Y:S02]  /*6ba0*/  PLOP3.LUT P0, PT, PT, PT, UP0, 0x80, 0x8 ;  /* 0x000000000008781c */ /* 0x000fe40003f0f008 */
[----:B------:R-:W-:-:S11]  /*6bb0*/  MOV R124, 0x10 ;  /* 0x00000010007c7802 */ /* 0x000fd60000000f00 */
[----:B0-----:R-:W-:Y:S01]  /*6bc0*/  @P0 IMAD.WIDE.U32 R124, R168, R124, UR4 ;  /* 0x00000004a87c0e25 */ /* 0x001fe2000f8e007c */
[----:B------:R-:W-:-:S13]  /*6bd0*/  PLOP3.LUT P0, PT, PT, PT, UP0, 0x80, 0x8 ;  /* 0x000000000008781c */ /* 0x000fda0003f0f008 */
[----:B------:R0:W-:Y:S02]  /*6be0*/  @P0 STG.E.128 desc[UR6][R124.64], R44 ;  /* 0x0000002c7c000986 */ /* 0x0001e4000c101d06 */
.L_x_27147:
[----:B------:R-:W-:Y:S05]  /*6bf0*/  BSYNC.RECONVERGENT B0 ;  /* 0x0000000000007941 */ /* 0x000fea0003800200 */
.L_x_27146:
        /* <DEDUP_REMOVED lines=291> */
.L_x_27185:
        /* <DEDUP_REMOVED lines=33> */
[----:B------:R-:W-:Y:S01]  /*8040*/  F2FP.F16.F32.PACK_AB R124, R125, R124 ;  /* 0x0000007c7d7c723e */ /* 0x000fe200000000ff */
        /* <DEDUP_REMOVED lines=8> */
[----:B------:R-:W-:Y:S01]  /*80d0*/  F2FP.F16.F32.PACK_AB R125, R125, R126 ;  /* 0x0000007e7d7d723e */ /* 0x000fe200000000ff */
[----:B------:R-:W-:Y:S01]  /*80e0*/  FADD.FTZ R126, R158, -R200 ;  /* 0x800000c89e7e7221 */ /* 0x000fe20000010000 */
[----:B------:R-:W-:Y:S01]  /*80f0*/  FFMA.FTZ R127, R127, R252, R100 ;  /* 0x000000fc7f7f7223 */ /* 0x000fe20000010064 */
[C---:B------:R-:W-:Y:S02]  /*8100*/  FMUL.FTZ R168, R171.reuse, R168 ;  /* 0x000000a8aba87220 */ /* 0x040fe40000410000 */
[----:B------:R-:W-:Y:S02]  /*8110*/  FMUL.FTZ R126, R171, R126 ;  /* 0x0000007eab7e7220 */ /* 0x000fe40000410000 */
[----:B------:R-:W-:Y:S02]  /*8120*/  FFMA.FTZ R168, R168, R201, R102 ;  /* 0x000000c9a8a87223 */ /* 0x000fe40000010066 */
[----:B------:R-:W-:Y:S01]  /*8130*/  FFMA.FTZ R126, R126, R203, R101 ;  /* 0x000000cb7e7e7223 */ /* 0x000fe20000010065 */
[----:B0-----:R-:W-:-:S04]  /*8140*/  LOP3.LUT R202, R202, 0x1f, RZ, 0xc0, !PT ;  /* 0x0000001fcaca7812 */ /* 0x001fc800078ec0ff */
[----:B------:R-:W-:Y:S01]  /*8150*/  F2FP.F16.F32.PACK_AB R126, R126, R127 ;  /* 0x0000007f7e7e723e */ /* 0x000fe200000000ff */
[----:B------:R-:W-:-:S04]  /*8160*/  FADD.FTZ R127, R159, -R200 ;  /* 0x800000c89f7f7221 */ /* 0x000fc80000010000 */
[----:B------:R-:W-:-:S04]  /*8170*/  FMUL.FTZ R127, R171, R127 ;  /* 0x0000007fab7f7220 */ /* 0x000fc80000410000 */
[----:B------:R-:W-:-:S05]  /*8180*/  FFMA.FTZ R127, R127, R169, R103 ;  /* 0x000000a97f7f7223 */ /* 0x000fca0000010067 */
[----:B------:R-:W-:Y:S02]  /*8190*/  F2FP.F16.F32.PACK_AB R127, R127, R168 ;  /* 0x000000a87f7f723e */ /* 0x000fe400000000ff */
[----:B------:R-:W0:Y:S02]  /*81a0*/  LDC.64 R168, c[0x0][0x428] ;  /* 0x00010a00ffa87b82 */ /* 0x000e240000000a00 */
[C---:B0-----:R-:W-:Y:S01]  /*81b0*/  IMAD.WIDE.U32 R168, R11.reuse, 0x10, R168 ;  /* 0x000000100ba87825 */ /* 0x041fe200078e00a8 */
[----:B------:R-:W-:-:S04]  /*81c0*/  IADD3 R11, PT, PT, R11, 0x20, RZ ;  /* 0x000000200b0b7810 */ /* 0x000fc80007ffe0ff */
[----:B------:R2:W-:Y:S03]  /*81d0*/  STG.E.128 desc[UR6][R168.64], R124 ;  /* 0x0000007ca8007986 */ /* 0x0005e6000c101d06 */
.L_x_27154:
[----:B------:R-:W-:Y:S05]  /*81e0*/  BSYNC.RECONVERGENT B0 ;  /* 0x0000000000007941 */ /* 0x000fea0003800200 */
.L_x_27153:
        /* <DEDUP_REMOVED lines=19> */
[----:B------:R-:W-:Y:S01]  /*8320*/  F2FP.F16.F32.PACK_AB R124, R125, R124 ;  /* 0x0000007c7d7c723e */ /* 0x000fe200000000ff */
[----:B------:R-:W-:Y:S01]  /*8330*/  FADD.FTZ R125, R21, -R200 ;  /* 0x800000c8157d7221 */ /* 0x000fe20000010000 */
[----:B------:R-:W-:-:S03]  /*8340*/  FMUL.FTZ R126, R171, R126 ;  /* 0x0000007eab7e7220 */ /* 0x000fc60000410000 */
[----:B------:R-:W-:Y:S01]  /*8350*/  FMUL.FTZ R125, R171, R125 ;  /* 0x0000007dab7d7220 */ /* 0x000fe20000410000 */
[----:B----4-:R-:W-:-:S03]  /*8360*/  FFMA.FTZ R126, R126, R252, R122 ;  /* 0x000000fc7e7e7223 */ /* 0x010fc6000001007a */
[----:B------:R-:W-:Y:S01]  /*8370*/  FFMA.FTZ R125, R125, R127, R123 ;  /* 0x0000007f7d7d7223 */ /* 0x000fe2000001007b */
[----:B------:R-:W-:-:S04]  /*8380*/  FADD.FTZ R127, R22, -R200 ;  /* 0x800000c8167f7221 */ /* 0x000fc80000010000 */
[----:B------:R-:W-:Y:S01]  /*8390*/  F2FP.F16.F32.PACK_AB R125, R125, R126 ;  /* 0x0000007e7d7d723e */ /* 0x000fe200000000ff */
[----:B------:R-:W-:Y:S01]  /*83a0*/  FADD.FTZ R126, R156, -R200 ;  /* 0x800000c89c7e7221 */ /* 0x000fe20000010000 */
[----:B------:R-:W-:-:S03]  /*83b0*/  FMUL.FTZ R127, R171, R127 ;  /* 0x0000007fab7f7220 */ /* 0x000fc60000410000 */
[----:B------:R-:W-:Y:S01]  /*83c0*/  FMUL.FTZ R126, R171, R126 ;  /* 0x0000007eab7e7220 */ /* 0x000fe20000410000 */
[----:B------:R-:W-:-:S03]  /*83d0*/  FFMA.FTZ R127, R127, R203, R116 ;  /* 0x000000cb7f7f7223 */ /* 0x000fc60000010074 */
[----:B------:R-:W-:Y:S01]  /*83e0*/  FFMA.FTZ R126, R126, R168, R117 ;  /* 0x000000a87e7e7223 */ /* 0x000fe20000010075 */
[----:B------:R-:W-:Y:S01]  /*83f0*/  FADD.FTZ R168, R155, -R200 ;  /* 0x800000c89ba87221 */ /* 0x000fe20000010000 */
[----:B0-----:R-:W-:-:S03]  /*8400*/  LOP3.LUT R202, R202, 0x1f, RZ, 0xc0, !PT ;  /* 0x0000001fcaca7812 */ /* 0x001fc600078ec0ff */
[----:B------:R-:W-:Y:S01]  /*8410*/  F2FP.F16.F32.PACK_AB R126, R126, R127 ;  /* 0x0000007f7e7e723e */ /* 0x000fe200000000ff */
[----:B------:R-:W-:Y:S01]  /*8420*/  FADD.FTZ R127, R160, -R200 ;  /* 0x800000c8a07f7221 */ /* 0x000fe20000010000 */
[----:B------:R-:W-:-:S03]  /*8430*/  FMUL.FTZ R168, R171, R168 ;  /* 0x000000a8aba87220 */ /* 0x000fc60000410000 */
[----:B------:R-:W-:Y:S01]  /*8440*/  FMUL.FTZ R127, R171, R127 ;  /* 0x0000007fab7f7220 */ /* 0x000fe20000410000 */
[----:B------:R-:W-:-:S03]  /*8450*/  FFMA.FTZ R168, R168, R201, R118 ;  /* 0x000000c9a8a87223 */ /* 0x000fc60000010076 */
[----:B------:R-:W-:-:S05]  /*8460*/  FFMA.FTZ R127, R127, R169, R119 ;  /* 0x000000a97f7f7223 */ /* 0x000fca0000010077 */
[----:B------:R-:W-:Y:S02]  /*8470*/  F2FP.F16.F32.PACK_AB R127, R127, R168 ;  /* 0x000000a87f7f723e */ /* 0x000fe400000000ff */
[----:B------:R-:W0:Y:S02]  /*8480*/  LDC.64 R168, c[0x0][0x428] ;  /* 0x00010a00ffa87b82 */ /* 0x000e240000000a00 */
[C---:B0-----:R-:W-:Y:S01]  /*8490*/  IMAD.WIDE.U32 R168, R11.reuse, 0x10, R168 ;  /* 0x000000100ba87825 */ /* 0x041fe200078e00a8 */
[----:B------:R-:W-:-:S04]  /*84a0*/  IADD3 R11, PT, PT, R11, 0x20, RZ ;  /* 0x000000200b0b7810 */ /* 0x000fc80007ffe0ff */
[----:B------:R3:W-:Y:S03]  /*84b0*/  STG.E.128 desc[UR6][R168.64], R124 ;  /* 0x0000007ca8007986 */ /* 0x0007e6000c101d06 */
.L_x_27156:
[----:B------:R-:W-:Y:S05]  /*84c0*/  BSYNC.RECONVERGENT B0 ;  /* 0x0000000000007941 */ /* 0x000fea0003800200 */
.L_x_27155:
        /* <DEDUP_REMOVED lines=16> */
[----:B------:R-:W-:Y:S01]  /*85d0*/  F2FP.F16.F32.PACK_AB R124, R125, R124 ;  /* 0x0000007c7d7c723e */ /* 0x000fe200000000ff */
[----:B------:R-:W-:Y:S01]  /*85e0*/  FADD.FTZ R125, R25, -R200 ;  /* 0x800000c8197d7221 */ /* 0x000fe20000010000 */
[----:B------:R-:W-:-:S03]  /*85f0*/  FMUL.FTZ R168, R171, R168 ;  /* 0x000000a8aba87220 */ /* 0x000fc60000410000 */
[----:B------:R-:W-:Y:S01]  /*8600*/  FMUL.FTZ R125, R171, R125 ;  /* 0x0000007dab7d7220 */ /* 0x000fe20000410000 */
[----:B------:R-:W-:-:S03]  /*8610*/  FFMA.FTZ R168, R168, R246, R110 ;  /* 0x000000f6a8a87223 */ /* 0x000fc6000001006e */
[----:B------:R-:W-:-:S05]  /*8620*/  FFMA.FTZ R125, R125, R251, R115 ;  /* 0x000000fb7d7d7223 */ /* 0x000fca0000010073 */
[----:B------:R-:W-:Y:S01]  /*8630*/  F2FP.F16.F32.PACK_AB R125, R125, R126 ;  /* 0x0000007e7d7d723e */ /* 0x000fe200000000ff */
[----:B------:R-:W-:-:S04]  /*8640*/  FADD.FTZ R126, R154, -R200 ;  /* 0x800000c89a7e7221 */ /* 0x000fc80000010000 */
[----:B------:R-:W-:-:S04]  /*8650*/  FMUL.FTZ R126, R171, R126 ;  /* 0x0000007eab7e7220 */ /* 0x000fc80000410000 */
[----:B------:R-:W-:-:S05]  /*8660*/  FFMA.FTZ R126, R126, R245, R109 ;  /* 0x000000f57e7e7223 */ /* 0x000fca000001006d */
        /* <DEDUP_REMOVED lines=9> */
.L_x_27158:
[----:B------:R-:W-:Y:S05]  /*8700*/  BSYNC.RECONVERGENT B0 ;  /* 0x0000000000007941 */ /* 0x000fea0003800200 */
.L_x_27157:
        /* <DEDUP_REMOVED lines=35> */
.L_x_27160:
[----:B------:R-:W-:Y:S05]  /*8940*/  BSYNC.RECONVERGENT B0 ;  /* 0x0000000000007941 */ /* 0x000fea0003800200 */
.L_x_27159:
        /* <DEDUP_REMOVED lines=35> */
.L_x_27162:
[----:B------:R-:W-:Y:S05]  /*8b80*/  BSYNC.RECONVERGENT B0 ;  /* 0x0000000000007941 */ /* 0x000fea0003800200 */
.L_x_27161:
        /* <DEDUP_REMOVED lines=35> */
.L_x_27164:
[----:B------:R-:W-:Y:S05]  /*8dc0*/  BSYNC.RECONVERGENT B0 ;  /* 0x0000000000007941 */ /* 0x000fea0003800200 */
.L_x_27163:
        /* <DEDUP_REMOVED lines=35> */
.L_x_27166:
[----:B------:R-:W-:Y:S05]  /*9000*/  BSYNC.RECONVERGENT B0 ;  /* 0x0000000000007941 */ /* 0x000fea0003800200 */
.L_x_27165:
        /* <DEDUP_REMOVED lines=35> */
.L_x_27168:
[----:B------:R-:W-:Y:S05]  /*9240*/  BSYNC.RECONVERGENT B0 ;  /* 0x0000000000007941 */ /* 0x000fea0003800200 */
.L_x_27167:
        /* <DEDUP_REMOVED lines=35> */
.L_x_27170:
[----:B------:R-:W-:Y:S05]  /*9480*/  BSYNC.RECONVERGENT B0 ;  /* 0x0000000000007941 */ /* 0x000fea0003800200 */
.L_x_27169:
        /* <DEDUP_REMOVED lines=32> */
[----:B0-----:R-:W-:-:S05]  /*9690*/  IMAD.WIDE.U32 R168, R11, 0x10, R168 ;  /* 0x000000100ba87825 */ /* 0x001fca00078e00a8 */
[----:B------:R0:W-:Y:S02]  /*96a0*/  STG.E.128 desc[UR6][R168.64], R124 ;  /* 0x0000007ca8007986 */ /* 0x0001e4000c101d06 */
.L_x_27172:
[----:B------:R-:W-:Y:S05]  /*96b0*/  BSYNC.RECONVERGENT B0 ;  /* 0x0000000000007941 */ /* 0x000fea0003800200 */
.L_x_27171:
[----:B01234-:R-:W0:Y:S02]  /*96c0*/  LDC.64 R124, c[0x0][0x380] ;  /* 0x0000e000ff7c7b82 */ /* 0x01fe240000000a00 */
[----:B0-----:R-:W-:-:S04]  /*96d0*/  LEA R12, R124, R12, 0x2 ;  /* 0x0000000c7c0c7211 */ /* 0x001fc800078e10ff */
[----:B------:R-:W-:-:S13]  /*96e0*/  ISETP.GE.AND P0, PT, R12, R125, PT ;  /* 0x0000007d0c00720c */ /* 0x000fda0003f06270 */
[----:B------:R-:W-:Y:S05]  /*96f0*/  @!P0 BRA `(.L_x_27173) ;  /* 0xffffff7800848947 */ /* 0x000fea000383ffff */
[----:B------:R-:W-:Y:S05]  /*9700*/  EXIT ;  /* 0x000000000000794d */ /* 0x000fea0003800000 */
.L_x_27152:
        /* <DEDUP_REMOVED lines=8> */
.L_x_27175:
[----:B------:R-:W-:Y:S05]  /*9790*/  BSYNC B0 ;  /* 0x0000000000007941 */ /* 0x000fea0003800000 */
.L_x_27174:
        /* <DEDUP_REMOVED lines=9> */
.L_x_27176:
[----:B------:R-:W-:Y:S02]  /*9830*/  HFMA2 R126, -RZ, RZ, 0, 2.384185791015625e-07 ;  /* 0x00000004ff7e7431 */ /* 0x000fe400000001ff */
[----:B------:R-:W-:Y:S01]  /*9840*/  FADD.FTZ R127, R127, R124 ;  /* 0x0000007c7f7f7221 */ /* 0x000fe20000010000 */
[----:B------:R-:W-:-:S04]  /*9850*/  MOV R124, 0xffffffff ;  /* 0xffffffff007c7802 */ /* 0x000fc80000000f00 */
[----:B------:R-:W-:-:S07]  /*9860*/  MOV R169, R127 ;  /* 0x0000007f00a97202 */ /* 0x000fce0000000f00 */
[----:B------:R-:W-:Y:S05]  /*9870*/  WARPSYNC.COLLECTIVE R124, `(.L_x_27177) ;  /* 0x000000007c087348 */ /* 0x000fea0003c00000 */
[----:B------:R0:W1:Y:S02]  /*9880*/  SHFL.BFLY P6, R124, R169, R126, R125 ;  /* 0x0c00007ea97c7389 */ /* 0x00006400000c007d */
[----:B01----:R-:W-:Y:S05]  /*9890*/  ENDCOLLECTIVE ;  /* 0x000000000000791b */ /* 0x003fea0003800000 */
.L_x_27177:
[----:B------:R-:W-:Y:S02]  /*98a0*/  HFMA2 R126, -RZ, RZ, 0, 4.76837158203125e-07 ;  /* 0x00000008ff7e7431 */ /* 0x000fe400000001ff */
[----:B------:R-:W-:Y:S01]  /*98b0*/  FADD.FTZ R127, R127, R124 ;  /* 0x0000007c7f7f7221 */ /* 0x000fe20000010000 */
[----:B------:R-:W-:-:S04]  /*98c0*/  MOV R124, 0xffffffff ;  /* 0xffffffff007c7802 */ /* 0x000fc80000000f00 */
[----:B------:R-:W-:-:S07]  /*98d0*/  MOV R169, R127 ;  /* 0x0000007f00a97202 */ /* 0x000fce0000000f00 */
[----:B------:R-:W-:Y:S05]  /*98e0*/  WARPSYNC.COLLECTIVE R124, `(.L_x_27178) ;  /* 0x000000007c087348 */ /* 0x000fea0003c00000 */
[----:B------:R0:W1:Y:S02]  /*98f0*/  SHFL.BFLY P6, R124, R169, R126, R125 ;  /* 0x0c00007ea97c7389 */ /* 0x00006400000c007d */
[----:B01----:R-:W-:Y:S05]  /*9900*/  ENDCOLLECTIVE ;  /* 0x000000000000791b */ /* 0x003fea0003800000 */
.L_x_27178:
[----:B------:R-:W-:Y:S02]  /*9910*/  HFMA2 R126, -RZ, RZ, 0, 9.5367431640625e-07 ;  /* 0x00000010ff7e7431 */ /* 0x000fe400000001ff */
[----:B------:R-:W-:Y:S01]  /*9920*/  FADD.FTZ R127, R127, R124 ;  /* 0x0000007c7f7f7221 */ /* 0x000fe20000010000 */
[----:B------:R-:W-:-:S04]  /*9930*/  MOV R124, 0xffffffff ;  /* 0xffffffff007c7802 */ /* 0x000fc80000000f00 */
[----:B------:R-:W-:-:S07]  /*9940*/  MOV R169, R127 ;  /* 0x0000007f00a97202 */ /* 0x000fce0000000f00 */
[----:B------:R-:W-:Y:S05]  /*9950*/  WARPSYNC.COLLECTIVE R124, `(.L_x_27179) ;  /* 0x000000007c087348 */ /* 0x000fea0003c00000 */
[----:B------:R0:W1:Y:S02]  /*9960*/  SHFL.BFLY P6, R124, R169, R126, R125 ;  /* 0x0c00007ea97c7389 */ /* 0x00006400000c007d */
[----:B01----:R-:W-:Y:S05]  /*9970*/  ENDCOLLECTIVE ;  /* 0x000000000000791b */ /* 0x003fea0003800000 */
.L_x_27179:
        /* <DEDUP_REMOVED lines=174> */
.L_x_27180:
[----:B------:R-:W-:Y:S02]  /*a460*/  HFMA2 R126, -RZ, RZ, 0, 1.1920928955078125e-07 ;  /* 0x00000002ff7e7431 */ /* 0x000fe400000001ff */
[----:B------:R-:W-:Y:S01]  /*a470*/  FADD.FTZ R168, R168, R124 ;  /* 0x0000007ca8a87221 */ /* 0x000fe20000010000 */
[----:B------:R-:W-:-:S04]  /*a480*/  MOV R124, 0xffffffff ;  /* 0xffffffff007c7802 */ /* 0x000fc80000000f00 */
[----:B------:R-:W-:-:S07]  /*a490*/  MOV R169, R168 ;  /* 0x000000a800a97202 */ /* 0x000fce0000000f00 */
[----:B------:R-:W-:Y:S05]  /*a4a0*/  WARPSYNC.COLLECTIVE R124, `(.L_x_27181) ;  /* 0x000000007c087348 */ /* 0x000fea0003c00000 */
[----:B------:R0:W1:Y:S02]  /*a4b0*/  SHFL.BFLY P6, R124, R169, R126, R125 ;  /* 0x0c00007ea97c7389 */ /* 0x00006400000c007d */
[----:B01----:R-:W-:Y:S05]  /*a4c0*/  ENDCOLLECTIVE ;  /* 0x000000000000791b */ /* 0x003fea0003800000 */
.L_x_27181:
[----:B------:R-:W-:Y:S02]  /*a4d0*/  HFMA2 R126, -RZ, RZ, 0, 2.384185791015625e-07 ;  /* 0x00000004ff7e7431 */ /* 0x000fe400000001ff */
[----:B------:R-:W-:Y:S01]  /*a4e0*/  FADD.FTZ R168, R168, R124 ;  /* 0x0000007ca8a87221 */ /* 0x000fe20000010000 */
[----:B------:R-:W-:-:S04]  /*a4f0*/  MOV R124, 0xffffffff ;  /* 0xffffffff007c7802 */ /* 0x000fc80000000f00 */
[----:B------:R-:W-:-:S07]  /*a500*/  MOV R169, R168 ;  /* 0x000000a800a97202 */ /* 0x000fce0000000f00 */
[----:B------:R-:W-:Y:S05]  /*a510*/  WARPSYNC.COLLECTIVE R124, `(.L_x_27182) ;  /* 0x000000007c087348 */ /* 0x000fea0003c00000 */
[----:B------:R0:W1:Y:S02]  /*a520*/  SHFL.BFLY P6, R124, R169, R126, R125 ;  /* 0x0c00007ea97c7389 */ /* 0x00006400000c007d */
[----:B01----:R-:W-:Y:S05]  /*a530*/  ENDCOLLECTIVE ;  /* 0x000000000000791b */ /* 0x003fea0003800000 */
.L_x_27182:
[----:B------:R-:W-:Y:S02]  /*a540*/  HFMA2 R126, -RZ, RZ, 0, 4.76837158203125e-07 ;  /* 0x00000008ff7e7431 */ /* 0x000fe400000001ff */
[----:B------:R-:W-:Y:S01]  /*a550*/  FADD.FTZ R168, R168, R124 ;  /* 0x0000007ca8a87221 */ /* 0x000fe20000010000 */
[----:B------:R-:W-:-:S04]  /*a560*/  MOV R124, 0xffffffff ;  /* 0xffffffff007c7802 */ /* 0x000fc80000000f00 */
[----:B------:R-:W-:-:S07]  /*a570*/  MOV R169, R168 ;  /* 0x000000a800a97202 */ /* 0x000fce0000000f00 */
[----:B------:R-:W-:Y:S05]  /*a580*/  WARPSYNC.COLLECTIVE R124, `(.L_x_27183) ;  /* 0x000000007c087348 */ /* 0x000fea0003c00000 */
[----:B------:R0:W1:Y:S02]  /*a590*/  SHFL.BFLY P6, R124, R169, R126, R125 ;  /* 0x0c00007ea97c7389 */ /* 0x00006400000c007d */
[----:B01----:R-:W-:Y:S05]  /*a5a0*/  ENDCOLLECTIVE ;  /* 0x000000000000791b */ /* 0x003fea0003800000 */
.L_x_27183:
[----:B------:R-:W-:Y:S02]  /*a5b0*/  HFMA2 R126, -RZ, RZ, 0, 9.5367431640625e-07 ;  /* 0x00000010ff7e7431 */ /* 0x000fe400000001ff */
[----:B------:R-:W-:Y:S01]  /*a5c0*/  FADD.FTZ R168, R168, R124 ;  /* 0x0000007ca8a87221 */ /* 0x000fe20000010000 */
[----:B------:R-:W-:-:S04]  /*a5d0*/  MOV R124, 0xffffffff ;  /* 0xffffffff007c7802 */ /* 0x000fc80000000f00 */
[----:B------:R-:W-:-:S07]  /*a5e0*/  MOV R169, R168 ;  /* 0x000000a800a97202 */ /* 0x000fce0000000f00 */
[----:B------:R-:W-:Y:S05]  /*a5f0*/  WARPSYNC.COLLECTIVE R124, `(.L_x_27184) ;  /* 0x000000007c087348 */ /* 0x000fea0003c00000 */
[----:B------:R0:W1:Y:S02]  /*a600*/  SHFL.BFLY P6, R124, R169, R126, R125 ;  /* 0x0c00007ea97c7389 */ /* 0x00006400000c007d */
[----:B01----:R-:W-:Y:S05]  /*a610*/  ENDCOLLECTIVE ;  /* 0x000000000000791b */ /* 0x003fea0003800000 */
.L_x_27184:
[----:B------:R-:W-:Y:S05]  /*a620*/  BRA `(.L_x_27185) ;  /* 0xffffffd800007947 */ /* 0x000fea000383ffff */
.L_x_27186:
        /* <DEDUP_REMOVED lines=13> */
.L_x_54470:


//--------------------- .text._ZN10layer_norm31ln_parallel_residual_fwd_kernelINS_13Kernel_traitsIf6__halfS2_S2_fjLj2560ELj1ELj4ELj1ELj16ENS_18Kernel_traits_baseILj2560EfS2_S2_S2_fjLj128EEEEELb0ELb1ELb1EEEvNS_9FwdParamsE --------------------------
	.section	.text._ZN10layer_norm31ln_parallel_residual_fwd_kernelINS_13Kernel_traitsIf6__halfS2_S2_fjLj2560ELj1ELj4ELj1ELj16ENS_18Kernel_traits_baseILj2560EfS2_S2_S2_fjLj128EEEEELb0ELb1ELb1EEEvNS_9FwdParamsE,"ax",@progbits
	.align	128
        .global         _ZN10layer_norm31ln_parallel_residual_fwd_kernelINS_13Kernel_traitsIf6__halfS2_S2_fjLj2560ELj1ELj4ELj1ELj16ENS_18Kernel_traits_baseILj2560EfS2_S2_S2_fjLj128EEEEELb0ELb1ELb1EEEvNS_9FwdParamsE
        .type           _ZN10layer_norm31ln_parallel_residual_fwd_kernelINS_13Kernel_traitsIf6__halfS2_S2_fjLj2560ELj1ELj4ELj1ELj16ENS_18Kernel_traits_baseILj2560EfS2_S2_S2_fjLj128EEEEELb0ELb1ELb1EEEvNS_9FwdParamsE,@function
        .size           _ZN10layer_norm31ln_parallel_residual_fwd_kernelINS_13Kernel_traitsIf6__halfS2_S2_fjLj2560ELj1ELj4ELj1ELj16ENS_18Kernel_traits_baseILj2560EfS2_S2_S2_fjLj128EEEEELb0ELb1ELb1EEEvNS_9FwdParamsE,(.L_x_54471 - _ZN10layer_norm31ln_parallel_residual_fwd_kernelINS_13Kernel_traitsIf6__halfS2_S2_fjLj2560ELj1ELj4ELj1ELj16ENS_18Kernel_traits_baseILj2560EfS2_S2_S2_fjLj128EEEEELb0ELb1ELb1EEEvNS_9FwdParamsE)
        .other          _ZN10layer_norm31ln_parallel_residual_fwd_kernelINS_13Kernel_traitsIf6__halfS2_S2_fjLj2560ELj1ELj4ELj1ELj16ENS_18Kernel_traits_baseILj2560EfS2_S2_S2_fjLj128EEEEELb0ELb1ELb1EEEvNS_9FwdParamsE,@"STO_CUDA_ENTRY STV_DEFAULT"
_ZN10layer_norm31ln_parallel_residual_fwd_kernelINS_13Kernel_traitsIf6__halfS2_S2_fjLj2560ELj1ELj4ELj1ELj16ENS_18Kernel_traits_baseILj2560EfS2_S2_S2_fjLj128EEEEELb0ELb1ELb1EEEvNS_9FwdParamsE:
.text._ZN10layer_norm31ln_parallel_residual_fwd_kernelINS_13Kernel_traitsIf6__halfS2_S2_fjLj2560ELj1ELj4ELj1ELj16ENS_18Kernel_traits_baseILj2560EfS2_S2_S2_fjLj128EEEEELb0ELb1ELb1EEEvNS_9FwdParamsE:
        /* <DEDUP_REMOVED lines=72> */
.L_x_27187:
        /* <DEDUP_REMOVED lines=72> */
.L_x_27188:
        /* <DEDUP_REMOVED lines=10> */
.L_x_27230:
[----:B-1----:R-:W3:Y:S01]  /*09a0*/  S2R R8, SR_TID.X ;  /* 0x0000000000087919 */ /* 0x002ee20000002100 */
[----:B0-----:R-:W-:Y:S01]  /*09b0*/  ISETP.NE.U32.AND P2, PT, RZ, UR8, PT ;  /* 0x00000008ff007c0c */ /* 0x001fe2000bf45070 */
[----:B------:R-:W0:Y:S01]  /*09c0*/  LDC.64 R238, c[0x0][0x390] ;  /* 0x0000e400ffee7b82 */ /* 0x000e220000000a00 */
[----:B--2---:R-:W-:Y:S02]  /*09d0*/  IMAD R0, R4, UR4, RZ ;  /* 0x0000000404007c24 */ /* 0x004fe4000f8e02ff */
[----:B------:R-:W-:-:S03]  /*09e0*/  ISETP.NE.AND.EX P2, PT, RZ, UR9, PT, P2 ;  /* 0x00000009ff007c0c */ /* 0x000fc6000bf45320 */
[----:B------:R-:W-:Y:S02]  /*09f0*/  SHF.R.S32.HI R5, RZ, 0x1f, R0 ;  /* 0x0000001fff057819 */ /* 0x000fe40000011400 */
[----:B-1----:R-:W1:Y:S02]  /*0a00*/  @P1 LDC.64 R2, c[0x0][0x398] ;  /* 0x0000e600ff021b82 */ /* 0x002e640000000a00 */
[----:B------:R-:W-:-:S06]  /*0a10*/  LEA.HI R5, R5, R0, RZ, 0x3 ;  /* 0x0000000005057211 */ /* 0x000fcc00078f18ff */
[----:B------:R-:W2:Y:S01]  /*0a20*/  @P2 LDC.64 R6, c[0x0][0x3a0] ;  /* 0x0000e800ff062b82 */ /* 0x000ea20000000a00 */
[----:B---3--:R-:W-:-:S04]  /*0a30*/  LOP3.LUT R8, R8, 0x1f, RZ, 0xc0, !PT ;  /* 0x0000001f08087812 */ /* 0x008fc800078ec0ff */
[----:B------:R-:W-:-:S05]  /*0a40*/  LEA.HI.SX32 R182, R5, R8, 0x1d ;  /* 0x0000000805b67211 */ /* 0x000fca00078feaff */
[----:B0-----:R-:W-:-:S04]  /*0a50*/  IMAD.WIDE.U32 R8, R182, 0x10, R238 ;  /* 0x00000010b6087825 */ /* 0x001fc800078e00ee */
[C---:B--2---:R-:W-:Y:S02]  /*0a60*/  @P2 IMAD.WIDE.U32 R6, R182.reuse, 0x10, R6 ;  /* 0x00000010b6062825 */ /* 0x044fe400078e0006 */
[----:B-----5:R-:W5:Y:S01]  /*0a70*/  LDG.E.128 R8, desc[UR6][R8.64] ;  /* 0x0000000608087981 */ /* 0x020f62000c1e1d00 */
[----:B------:R-:W-:Y:S01]  /*0a80*/  UISETP.NE.U32.AND UP0, UPT, UR10, URZ, UPT ;  /* 0x000000ff0a00728c */ /* 0x000fe2000bf05070 */
[----:B-1----:R-:W-:Y:S02]  /*0a90*/  @P1 IMAD.WIDE.U32 R2, R182, 0x10, R2 ;  /* 0x00000010b6021825 */ /* 0x002fe400078e0002 */
        /* <DEDUP_REMOVED lines=13> */
[----:B------:R-:W-:Y:S02]  /*0b70*/  HADD2.F32 R2, -RZ, R9.H0_H0 ;  /* 0x20000009ff027230 */ /* 0x000fe40000004100 */
[----:B------:R-:W-:Y:S01]  /*0b80*/  FADD.FTZ R8, R8, R3 ;  /* 0x0000000308087221 */ /* 0x000fe20000010000 */
[----:B------:R-:W-:Y:S02]  /*0b90*/  HADD2.F32 R5, -RZ, R37.H0_H0 ;  /* 0x20000025ff057230 */ /* 0x000fe40000004100 */
        /* <DEDUP_REMOVED lines=35> */
.L_x_27190:
        /* <DEDUP_REMOVED lines=29> */
.L_x_27189:
        /* <DEDUP_REMOVED lines=30> */
.L_x_27192:
        /* <DEDUP_REMOVED lines=8> */
.L_x_27191:
        /* <DEDUP_REMOVED lines=27> */
.L_x_27194:
[----:B-----5:R-:W-:Y:S02]  /*13b0*/  HADD2.F32 R181, -RZ, R23.H0_H0 ;  /* 0x20000017ffb57230 */ /* 0x020fe40000004100 */
[--C-:B------:R-:W-:Y:S02]  /*13c0*/  HADD2.F32 R16, -RZ, R20.reuse.H0_H0 ;  /* 0x20000014ff107230 */ /* 0x100fe40000004100 */
[----:B------:R-:W-:Y:S02]  /*13d0*/  HADD2.F32 R15, -RZ, R20.H1_H1 ;  /* 0x30000014ff0f7230 */ /* 0x000fe40000004100 */
[--C-:B------:R-:W-:Y:S02]  /*13e0*/  HADD2.F32 R14, -RZ, R21.reuse.H0_H0 ;  /* 0x20000015ff0e7230 */ /* 0x100fe40000004100 */
[----:B------:R-:W-:Y:S02]  /*13f0*/  HADD2.F32 R13, -RZ, R21.H1_H1 ;  /* 0x30000015ff0d7230 */ /* 0x000fe40000004100 */
[----:B------:R-:W-:-:S02]  /*1400*/  HADD2.F32 R12, -RZ, R22.H0_H0 ;  /* 0x20000016ff0c7230 */ /* 0x000fc40000004100 */
[----:B------:R-:W-:Y:S02]  /*1410*/  HADD2.F32 R11, -RZ, R22.H1_H1 ;  /* 0x30000016ff0b7230 */ /* 0x000fe40000004100 */
[----:B------:R-:W-:Y:S02]  /*1420*/  HADD2.F32 R5, -RZ, R32.H0_H0 ;  /* 0x20000020ff057230 */ /* 0x000fe40000004100 */
[----:B------:R-:W-:Y:S02]  /*1430*/  HADD2.F32 R7, -RZ, R33.H0_H0 ;  /* 0x20000021ff077230 */ /* 0x000fe40000004100 */
[----:B------:R-:W-:Y:S02]  /*1440*/  HADD2.F32 R9, -RZ, R34.H0_H0 ;  /* 0x20000022ff097230 */ /* 0x000fe40000004100 */
[----:B------:R-:W-:Y:S01]  /*1450*/  FADD.FTZ R16, R5, R16 ;  /* 0x0000001005107221 */ /* 0x000fe20000010000 */
        /* <DEDUP_REMOVED lines=18> */
.L_x_27193:
        /* <DEDUP_REMOVED lines=32> */
.L_x_27196:
        /* <DEDUP_REMOVED lines=20> */
[----:B------:R-:W-:Y:S02]  /*18c0*/  HADD2.F32 R6, -RZ, R37.H1_H1 ;  /* 0x30000025ff067230 */ /* 0x000fe40000004100 */
[----:B------:R-:W-:-:S02]  /*18d0*/  HADD2.F32 R11, -RZ, R38.H1_H1 ;  /* 0x30000026ff0b7230 */ /* 0x000fc40000004100 */
[----:B------:R-:W-:Y:S02]  /*18e0*/  HADD2.F32 R12, -RZ, R39.H1_H1 ;  /* 0x30000027ff0c7230 */ /* 0x000fe40000004100 */
        /* <DEDUP_REMOVED lines=21> */
.L_x_27195:
        /* <DEDUP_REMOVED lines=23> */
.L_x_27198:
[----:B-----5:R-:W-:Y:S02]  /*1bb0*/  HADD2.F32 R0, -RZ, R20.H0_H0 ;  /* 0x20000014ff007230 */ /* 0x020fe40000004100 */
[----:B------:R-:W-:Y:S02]  /*1bc0*/  HADD2.F32 R5, -RZ, R32.H0_H0 ;  /* 0x20000020ff057230 */ /* 0x000fe40000004100 */
[----:B0-----:R-:W-:Y:S02]  /*1bd0*/  HADD2.F32 R7, -RZ, R21.H0_H0 ;  /* 0x20000015ff077230 */ /* 0x001fe40000004100 */
[----:B------:R-:W-:Y:S02]  /*1be0*/  HADD2.F32 R8, -RZ, R33.H0_H0 ;  /* 0x20000021ff087230 */ /* 0x000fe40000004100 */
[----:B------:R-:W-:Y:S01]  /*1bf0*/  FADD.FTZ R0, R5, R0 ;  /* 0x0000000005007221 */ /* 0x000fe20000010000 */
[----:B------:R-:W-:Y:S02]  /*1c00*/  HADD2.F32 R9, -RZ, R22.H0_H0 ;  /* 0x20000016ff097230 */ /* 0x000fe40000004100 */
[----:B------:R-:W-:-:S02]  /*1c10*/  HADD2.F32 R10, -RZ, R34.H0_H0 ;  /* 0x20000022ff0a7230 */ /* 0x000fc40000004100 */
[----:B------:R-:W-:Y:S01]  /*1c20*/  FADD.FTZ R5, R8, R7 ;  /* 0x0000000708057221 */ /* 0x000fe20000010000 */
[--C-:B------:R-:W-:Y:S02]  /*1c30*/  HADD2.F32 R18, -RZ, R23.reuse.H0_H0 ;  /* 0x20000017ff127230 */ /* 0x100fe40000004100 */
[----:B------:R-:W-:Y:S02]  /*1c40*/  HADD2.F32 R19, -RZ, R23.H1_H1 ;  /* 0x30000017ff137230 */ /* 0x000fe40000004100 */
[----:B------:R-:W-:Y:S01]  /*1c50*/  FADD.FTZ R7, R10, R9 ;  /* 0x000000090a077221 */ /* 0x000fe20000010000 */
[----:B------:R-:W-:Y:S02]  /*1c60*/  HADD2.F32 R10, -RZ, R35.H1_H1 ;  /* 0x30000023ff0a7230 */ /* 0x000fe40000004100 */
[----:B------:R-:W-:Y:S02]  /*1c70*/  HADD2.F32 R6, -RZ, R20.H1_H1 ;  /* 0x30000014ff067230 */ /* 0x000fe40000004100 */
[----:B------:R-:W-:-:S02]  /*1c80*/  HADD2.F32 R21, -RZ, R21.H1_H1 ;  /* 0x30000015ff157230 */ /* 0x000fc40000004100 */
[----:B------:R-:W-:Y:S01]  /*1c90*/  FADD.FTZ R19, R10, R19 ;  /* 0x000000130a137221 */ /* 0x000fe20000010000 */
[----:B------:R-:W-:Y:S02]  /*1ca0*/  HADD2.F32 R22, -RZ, R22.H1_H1 ;  /* 0x30000016ff167230 */ /* 0x000fe40000004100 */
[----:B------:R-:W-:Y:S02]  /*1cb0*/  HADD2.F32 R9, -RZ, R35.H0_H0 ;  /* 0x20000023ff097230 */ /* 0x000fe40000004100 */
[----:B------:R-:W-:Y:S02]  /*1cc0*/  HADD2.F32 R23, -RZ, R34.H1_H1 ;  /* 0x30000022ff177230 */ /* 0x000fe40000004100 */
        /* <DEDUP_REMOVED lines=11> */
.L_x_27197:
[----:B------:R-:W-:Y:S05]  /*1d80*/  BRA.U UP1, `(.L_x_27200) ;  /* 0x0000000101747547 */ /* 0x000fea000b800000 */
        /* <DEDUP_REMOVED lines=29> */
.L_x_27200:
[----:B-----5:R-:W-:Y:S02]  /*1f60*/  HADD2.F32 R0, -RZ, R20.H0_H0 ;  /* 0x20000014ff007230 */ /* 0x020fe40000004100 */
[----:B------:R-:W-:Y:S02]  /*1f70*/  HADD2.F32 R5, -RZ, R36.H0_H0 ;  /* 0x20000024ff057230 */ /* 0x000fe40000004100 */
[----:B------:R-:W-:Y:S02]  /*1f80*/  HADD2.F32 R20, -RZ, R20.H1_H1 ;  /* 0x30000014ff147230 */ /* 0x000fe40000004100 */
[----:B0-----:R-:W-:Y:S02]  /*1f90*/  HADD2.F32 R6, -RZ, R21.H0_H0 ;  /* 0x20000015ff067230 */ /* 0x001fe40000004100 */
[----:B------:R-:W-:Y:S01]  /*1fa0*/  FADD.FTZ R0, R5, R0 ;  /* 0x0000000005007221 */ /* 0x000fe20000010000 */
[----:B------:R-:W-:Y:S02]  /*1fb0*/  HADD2.F32 R5, -RZ, R36.H1_H1 ;  /* 0x30000024ff057230 */ /* 0x000fe40000004100 */
[----:B------:R-:W-:-:S02]  /*1fc0*/  HADD2.F32 R9, -RZ, R22.H0_H0 ;  /* 0x20000016ff097230 */ /* 0x000fc40000004100 */
[----:B------:R-:W-:Y:S02]  /*1fd0*/  HADD2.F32 R7, -RZ, R37.H0_H0 ;  /* 0x20000025ff077230 */ /* 0x000fe40000004100 */
[----:B------:R-:W-:Y:S01]  /*1fe0*/  FADD.FTZ R20, R5, R20 ;  /* 0x0000001405147221 */ /* 0x000fe20000010000 */
[----:B------:R-:W-:Y:S02]  /*1ff0*/  HADD2.F32 R22, -RZ, R22.H1_H1 ;  /* 0x30000016ff167230 */ /* 0x000fe40000004100 */
[--C-:B------:R-:W-:Y:S02]  /*2000*/  HADD2.F32 R10, -RZ, R38.reuse.H0_H0 ;  /* 0x20000026ff0a7230 */ /* 0x100fe40000004100 */
[----:B------:R-:W-:Y:S01]  /*2010*/  FADD.FTZ R6, R7, R6 ;  /* 0x0000000607067221 */ /* 0x000fe20000010000 */
[----:B------:R-:W-:Y:S02]  /*2020*/  HADD2.F32 R17, -RZ, R38.H1_H1 ;  /* 0x30000026ff117230 */ /* 0x000fe40000004100 */
[----:B------:R-:W-:-:S02]  /*2030*/  HADD2.F32 R5, -RZ, R32.H0_H0 ;  /* 0x20000020ff057230 */ /* 0x000fc40000004100 */
[----:B------:R-:W-:Y:S01]  /*2040*/  FADD.FTZ R9, R10, R9 ;  /* 0x000000090a097221 */ /* 0x000fe20000010000 */
[----:B------:R-:W-:Y:S02]  /*2050*/  HADD2.F32 R18, -RZ, R23.H0_H0 ;  /* 0x20000017ff127230 */ /* 0x000fe40000004100 */
[----:B------:R-:W-:Y:S01]  /*2060*/  FADD.FTZ R22, R17, R22 ;  /* 0x0000001611167221 */ /* 0x000fe20000010000 */
[----:B------:R-:W-:Y:S02]  /*2070*/  HADD2.F32 R7, -RZ, R33.H0_H0 ;  /* 0x20000021ff077230 */ /* 0x000fe40000004100 */
[----:B------:R-:W-:Y:S01]  /*2080*/  FADD.FTZ R0, R5, R0 ;  /* 0x0000000005007221 */ /* 0x000fe20000010000 */
[----:B------:R-:W-:Y:S02]  /*2090*/  HADD2.F32 R21, -RZ, R21.H1_H1 ;  /* 0x30000015ff157230 */ /* 0x000fe40000004100 */
[----:B------:R-:W-:Y:S02]  /*20a0*/  HADD2.F32 R23, -RZ, R23.H1_H1 ;  /* 0x30000017ff177230 */ /* 0x000fe40000004100 */
[----:B------:R-:W-:Y:S01]  /*20b0*/  FADD.FTZ R5, R7, R6 ;  /* 0x0000000607057221 */ /* 0x000fe20000010000 */
[----:B------:R-:W-:-:S02]  /*20c0*/  HADD2.F32 R8, -RZ, R37.H1_H1 ;  /* 0x30000025ff087230 */ /* 0x000fc40000004100 */
[--C-:B------:R-:W-:Y:S02]  /*20d0*/  HADD2.F32 R17, -RZ, R39.reuse.H0_H0 ;  /* 0x20000027ff117230 */ /* 0x100fe40000004100 */
        /* <DEDUP_REMOVED lines=20> */
.L_x_27199:
        /* <DEDUP_REMOVED lines=17> */
[--C-:B------:R-:W-:Y:S02]  /*2330*/  HADD2.F32 R20, -RZ, R25.reuse.H0_H0 ;  /* 0x20000019ff147230 */ /* 0x100fe40000004100 */
[----:B------:R-:W-:Y:S02]  /*2340*/  HADD2.F32 R23, -RZ, R25.H1_H1 ;  /* 0x30000019ff177230 */ /* 0x000fe40000004100 */
[----:B------:R-:W-:-:S02]  /*2350*/  HADD2.F32 R26, -RZ, R26.H1_H1 ;  /* 0x3000001aff1a7230 */ /* 0x000fc40000004100 */
[--C-:B------:R-:W-:Y:S02]  /*2360*/  HADD2.F32 R24, -RZ, R27.reuse.H0_H0 ;  /* 0x2000001bff187230 */ /* 0x100fe40000004100 */
[----:B------:R-:W-:Y:S01]  /*2370*/  HADD2.F32 R189, -RZ, R27.H1_H1 ;  /* 0x3000001bffbd7230 */ /* 0x000fe20000004100 */
[----:B------:R-:W-:Y:S06]  /*2380*/  BRA `(.L_x_27203) ;  /* 0x00000004009c7947 */ /* 0x000fec0003800000 */
.L_x_27202:
[----:B-----5:R-:W-:Y:S02]  /*2390*/  HADD2.F32 R17, -RZ, R24.H0_H0 ;  /* 0x20000018ff117230 */ /* 0x020fe40000004100 */
[----:B0-----:R-:W-:Y:S02]  /*23a0*/  HADD2.F32 R20, -RZ, R32.H0_H0 ;  /* 0x20000020ff147230 */ /* 0x001fe40000004100 */
[----:B------:R-:W-:Y:S02]  /*23b0*/  HADD2.F32 R21, -RZ, R24.H1_H1 ;  /* 0x30000018ff157230 */ /* 0x000fe40000004100 */
[----:B------:R-:W-:Y:S02]  /*23c0*/  HADD2.F32 R22, -RZ, R25.H0_H0 ;  /* 0x20000019ff167230 */ /* 0x000fe40000004100 */
[----:B------:R-:W-:Y:S01]  /*23d0*/  FADD.FTZ R17, R20, R17 ;  /* 0x0000001114117221 */ /* 0x000fe20000010000 */
[----:B------:R-:W-:Y:S02]  /*23e0*/  HADD2.F32 R23, -RZ, R33.H0_H0 ;  /* 0x20000021ff177230 */ /* 0x000fe40000004100 */
[----:B------:R-:W-:-:S02]  /*23f0*/  HADD2.F32 R24, -RZ, R26.H0_H0 ;  /* 0x2000001aff187230 */ /* 0x000fc40000004100 */
[----:B------:R-:W-:Y:S02]  /*2400*/  HADD2.F32 R29, -RZ, R34.H0_H0 ;  /* 0x20000022ff1d7230 */ /* 0x000fe40000004100 */
[----:B------:R-:W-:Y:S01]  /*2410*/  FADD.FTZ R20, R23, R22 ;  /* 0x0000001617147221 */ /* 0x000fe20000010000 */
[----:B------:R-:W-:Y:S02]  /*2420*/  HADD2.F32 R26, -RZ, R26.H1_H1 ;  /* 0x3000001aff1a7230 */ /* 0x000fe40000004100 */
[----:B------:R-:W-:Y:S02]  /*2430*/  HADD2.F32 R31, -RZ, R27.H0_H0 ;  /* 0x2000001bff1f7230 */ /* 0x000fe40000004100 */
[----:B------:R-:W-:Y:S01]  /*2440*/  FADD.FTZ R22, R29, R24 ;  /* 0x000000181d167221 */ /* 0x000fe20000010000 */
[----:B------:R-:W-:Y:S02]  /*2450*/  HADD2.F32 R23, -RZ, R34.H1_H1 ;  /* 0x30000022ff177230 */ /* 0x000fe40000004100 */
[----:B------:R-:W-:-:S02]  /*2460*/  HADD2.F32 R25, -RZ, R25.H1_H1 ;  /* 0x30000019ff197230 */ /* 0x000fc40000004100 */
        /* <DEDUP_REMOVED lines=15> */
.L_x_27201:
[----:B------:R-:W-:Y:S05]  /*2560*/  BRA.U UP1, `(.L_x_27204) ;  /* 0x0000000101747547 */ /* 0x000fea000b800000 */
        /* <DEDUP_REMOVED lines=29> */
.L_x_27204:
[----:B-----5:R-:W-:Y:S02]  /*2740*/  HADD2.F32 R17, -RZ, R24.H0_H0 ;  /* 0x20000018ff117230 */ /* 0x020fe40000004100 */
[----:B0-----:R-:W-:Y:S02]  /*2750*/  HADD2.F32 R20, -RZ, R36.H0_H0 ;  /* 0x20000024ff147230 */ /* 0x001fe40000004100 */
[--C-:B------:R-:W-:Y:S02]  /*2760*/  HADD2.F32 R22, -RZ, R25.reuse.H0_H0 ;  /* 0x20000019ff167230 */ /* 0x100fe40000004100 */
[----:B------:R-:W-:Y:S02]  /*2770*/  HADD2.F32 R25, -RZ, R25.H1_H1 ;  /* 0x30000019ff197230 */ /* 0x000fe40000004100 */
[----:B------:R-:W-:Y:S01]  /*2780*/  FADD.FTZ R17, R20, R17 ;  /* 0x0000001114117221 */ /* 0x000fe20000010000 */
[----:B------:R-:W-:Y:S02]  /*2790*/  HADD2.F32 R20, -RZ, R37.H1_H1 ;  /* 0x30000025ff147230 */ /* 0x000fe40000004100 */
[----:B------:R-:W-:-:S02]  /*27a0*/  HADD2.F32 R28, -RZ, R26.H0_H0 ;  /* 0x2000001aff1c7230 */ /* 0x000fc40000004100 */
[--C-:B------:R-:W-:Y:S02]  /*27b0*/  HADD2.F32 R30, -RZ, R27.reuse.H0_H0 ;  /* 0x2000001bff1e7230 */ /* 0x100fe40000004100 */
[----:B------:R-:W-:Y:S01]  /*27c0*/  FADD.FTZ R25, R20, R25 ;  /* 0x0000001914197221 */ /* 0x000fe20000010000 */
[----:B------:R-:W-:Y:S02]  /*27d0*/  HADD2.F32 R31, -RZ, R27.H1_H1 ;  /* 0x3000001bff1f7230 */ /* 0x000fe40000004100 */
[----:B------:R-:W-:Y:S02]  /*27e0*/  HADD2.F32 R23, -RZ, R37.H0_H0 ;  /* 0x20000025ff177230 */ /* 0x000fe40000004100 */
[----:B------:R-:W-:Y:S02]  /*27f0*/  HADD2.F32 R24, -RZ, R24.H1_H1 ;  /* 0x30000018ff187230 */ /* 0x000fe40000004100 */
[----:B------:R-:W-:Y:S02]  /*2800*/  HADD2.F32 R26, -RZ, R26.H1_H1 ;  /* 0x3000001aff1a7230 */ /* 0x000fe40000004100 */
[----:B------:R-:W-:Y:S01]  /*2810*/  FADD.FTZ R22, R23, R22 ;  /* 0x0000001617167221 */ /* 0x000fe20000010000 */
[----:B------:R-:W-:-:S02]  /*2820*/  HADD2.F32 R21, -RZ, R36.H1_H1 ;  /* 0x30000024ff157230 */ /* 0x000fc40000004100 */
[--C-:B------:R-:W-:Y:S02]  /*2830*/  HADD2.F32 R27, -RZ, R38.reuse.H0_H0 ;  /* 0x20000026ff1b7230 */ /* 0x100fe40000004100 */
        /* <DEDUP_REMOVED lines=28> */
.L_x_27203:
        /* <DEDUP_REMOVED lines=14> */
[--C-:B-----5:R-:W-:Y:S02]  /*2ae0*/  HADD2.F32 R25, -RZ, R176.reuse.H0_H0 ;  /* 0x200000b0ff197230 */ /* 0x120fe40000004100 */
[----:B-1----:R-:W-:Y:S02]  /*2af0*/  HADD2.F32 R193, -RZ, R176.H1_H1 ;  /* 0x300000b0ffc17230 */ /* 0x002fe40000004100 */
[--C-:B------:R-:W-:Y:S02]  /*2b00*/  HADD2.F32 R192, -RZ, R177.reuse.H0_H0 ;  /* 0x200000b1ffc07230 */ /* 0x100fe40000004100 */
[----:B------:R-:W-:Y:S02]  /*2b10*/  HADD2.F32 R195, -RZ, R177.H1_H1 ;  /* 0x300000b1ffc37230 */ /* 0x000fe40000004100 */
[--C-:B------:R-:W-:Y:S02]  /*2b20*/  HADD2.F32 R194, -RZ, R178.reuse.H0_H0 ;  /* 0x200000b2ffc27230 */ /* 0x100fe40000004100 */
[----:B------:R-:W-:-:S02]  /*2b30*/  HADD2.F32 R197, -RZ, R178.H1_H1 ;  /* 0x300000b2ffc57230 */ /* 0x000fc40000004100 */
[--C-:B------:R-:W-:Y:S02]  /*2b40*/  HADD2.F32 R196, -RZ, R179.reuse.H0_H0 ;  /* 0x200000b3ffc47230 */ /* 0x100fe40000004100 */
[----:B------:R-:W-:Y:S01]  /*2b50*/  HADD2.F32 R200, -RZ, R179.H1_H1 ;  /* 0x300000b3ffc87230 */ /* 0x000fe20000004100 */
[----:B------:R-:W-:Y:S06]  /*2b60*/  BRA `(.L_x_27207) ;  /* 0x00000004009c7947 */ /* 0x000fec0003800000 */
.L_x_27206:
[----:B-----5:R-:W-:Y:S02]  /*2b70*/  HADD2.F32 R25, -RZ, R176.H0_H0 ;  /* 0x200000b0ff197230 */ /* 0x020fe40000004100 */
[----:B-1----:R-:W-:Y:S02]  /*2b80*/  HADD2.F32 R192, -RZ, R177.H0_H0 ;  /* 0x200000b1ffc07230 */ /* 0x002fe40000004100 */
        /* <DEDUP_REMOVED lines=27> */
.L_x_27205:
[----:B------:R-:W-:Y:S05]  /*2d40*/  BRA.U UP1, `(.L_x_27208) ;  /* 0x0000000101747547 */ /* 0x000fea000b800000 */
        /* <DEDUP_REMOVED lines=29> */
.L_x_27208:
[----:B-----5:R-:W-:Y:S02]  /*2f20*/  HADD2.F32 R25, -RZ, R176.H0_H0 ;  /* 0x200000b0ff197230 */ /* 0x020fe40000004100 */
[----:B------:R-:W-:Y:S02]  /*2f30*/  HADD2.F32 R28, -RZ, R36.H0_H0 ;  /* 0x20000024ff1c7230 */ /* 0x000fe40000004100 */
[--C-:B------:R-:W-:Y:S02]  /*2f40*/  HADD2.F32 R30, -RZ, R177.reuse.H0_H0 ;  /* 0x200000b1ff1e7230 */ /* 0x100fe40000004100 */
[----:B------:R-:W-:Y:S02]  /*2f50*/  HADD2.F32 R177, -RZ, R177.H1_H1 ;  /* 0x300000b1ffb17230 */ /* 0x000fe40000004100 */
[----:B------:R-:W-:Y:S01]  /*2f60*/  FADD.FTZ R25, R28, R25 ;  /* 0x000000191c197221 */ /* 0x000fe20000010000 */
[----:B-1----:R-:W-:Y:S02]  /*2f70*/  HADD2.F32 R192, -RZ, R178.H0_H0 ;  /* 0x200000b2ffc07230 */ /* 0x002fe40000004100 */
        /* <DEDUP_REMOVED lines=9> */
[--C-:B------:R-:W-:Y:S02]  /*3010*/  HADD2.F32 R195, -RZ, R179.reuse.H0_H0 ;  /* 0x200000b3ffc37230 */ /* 0x100fe40000004100 */
[----:B------:R-:W-:Y:S02]  /*3020*/  HADD2.F32 R196, -RZ, R179.H1_H1 ;  /* 0x300000b3ffc47230 */ /* 0x000fe40000004100 */
[----:B------:R-:W-:Y:S01]  /*3030*/  FADD.FTZ R29, R29, R176 ;  /* 0x000000b01d1d7221 */ /* 0x000fe20000010000 */
[----:B------:R-:W-:Y:S02]  /*3040*/  HADD2.F32 R179, -RZ, R38.H0_H0 ;  /* 0x20000026ffb37230 */ /* 0x000fe40000004100 */
[----:B------:R-:W-:Y:S02]  /*3050*/  HADD2.F32 R28, -RZ, R32.H0_H0 ;  /* 0x20000020ff1c7230 */ /* 0x000fe40000004100 */
[----:B------:R-:W-:-:S02]  /*3060*/  HADD2.F32 R31, -RZ, R33.H0_H0 ;  /* 0x20000021ff1f7230 */ /* 0x000fc40000004100 */
[----:B------:R-:W-:Y:S01]  /*3070*/  FADD.FTZ R179, R179, R192 ;  /* 0x000000c0b3b37221 */ /* 0x000fe20000010000 */
[--C-:B------:R-:W-:Y:S02]  /*3080*/  HADD2.F32 R193, -RZ, R39.reuse.H1_H1 ;  /* 0x30000027ffc17230 */ /* 0x100fe40000004100 */
[----:B------:R-:W-:Y:S01]  /*3090*/  FADD.FTZ R25, R28, R25 ;  /* 0x000000191c197221 */ /* 0x000fe20000010000 */
[----:B------:R-:W-:Y:S02]  /*30a0*/  HADD2.F32 R176, -RZ, R39.H0_H0 ;  /* 0x20000027ffb07230 */ /* 0x000fe40000004100 */
[----:B------:R-:W-:Y:S01]  /*30b0*/  FADD.FTZ R192, R31, R30 ;  /* 0x0000001e1fc07221 */ /* 0x000fe20000010000 */
[----:B------:R-:W-:Y:S02]  /*30c0*/  HADD2.F32 R200, -RZ, R35.H1_H1 ;  /* 0x30000023ffc87230 */ /* 0x000fe40000004100 */
[----:B------:R-:W-:Y:S01]  /*30d0*/  FADD.FTZ R193, R193, R196 ;  /* 0x000000c4c1c17221 */ /* 0x000fe20000010000 */
        /* <DEDUP_REMOVED lines=16> */
.L_x_27207:
        /* <DEDUP_REMOVED lines=23> */
.L_x_27210:
[----:B-----5:R-:W-:Y:S02]  /*3350*/  HADD2.F32 R198, -RZ, R176.H0_H0 ;  /* 0x200000b0ffc67230 */ /* 0x020fe40000004100 */
[----:B------:R-:W-:Y:S02]  /*3360*/  HADD2.F32 R201, -RZ, R177.H0_H0 ;  /* 0x200000b1ffc97230 */ /* 0x000fe40000004100 */
[----:B-1----:R-:W-:Y:S02]  /*3370*/  HADD2.F32 R203, -RZ, R178.H0_H0 ;  /* 0x200000b2ffcb7230 */ /* 0x002fe40000004100 */
[----:B------:R-:W-:Y:S02]  /*3380*/  HADD2.F32 R29, -RZ, R32.H0_H0 ;  /* 0x20000020ff1d7230 */ /* 0x000fe40000004100 */
[----:B------:R-:W-:Y:S02]  /*3390*/  HADD2.F32 R28, -RZ, R33.H0_H0 ;  /* 0x20000021ff1c7230 */ /* 0x000fe40000004100 */
[----:B------:R-:W-:-:S02]  /*33a0*/  HADD2.F32 R30, -RZ, R34.H0_H0 ;  /* 0x20000022ff1e7230 */ /* 0x000fc40000004100 */
[----:B------:R-:W-:Y:S01]  /*33b0*/  FADD.FTZ R198, R29, R198 ;  /* 0x000000c61dc67221 */ /* 0x000fe20000010000 */
        /* <DEDUP_REMOVED lines=22> */
.L_x_27209:
[----:B------:R-:W-:Y:S05]  /*3520*/  BRA.U UP1, `(.L_x_27212) ;  /* 0x0000000101747547 */ /* 0x000fea000b800000 */
        /* <DEDUP_REMOVED lines=29> */
.L_x_27212:
[----:B-----5:R-:W-:Y:S02]  /*3700*/  HADD2.F32 R28, -RZ, R176.H0_H0 ;  /* 0x200000b0ff1c7230 */ /* 0x020fe40000004100 */
[----:B------:R-:W-:Y:S02]  /*3710*/  HADD2.F32 R29, -RZ, R36.H0_H0 ;  /* 0x20000024ff1d7230 */ /* 0x000fe40000004100 */
[--C-:B-1----:R-:W-:Y:S02]  /*3720*/  HADD2.F32 R203, -RZ, R179.reuse.H0_H0 ;  /* 0x200000b3ffcb7230 */ /* 0x102fe40000004100 */
[----:B------:R-:W-:Y:S02]  /*3730*/  HADD2.F32 R204, -RZ, R179.H1_H1 ;  /* 0x300000b3ffcc7230 */ /* 0x000fe40000004100 */
[----:B------:R-:W-:Y:S01]  /*3740*/  FADD.FTZ R28, R29, R28 ;  /* 0x0000001c1d1c7221 */ /* 0x000fe20000010000 */
[----:B------:R-:W-:Y:S02]  /*3750*/  HADD2.F32 R198, -RZ, R178.H0_H0 ;  /* 0x200000b2ffc67230 */ /* 0x000fe40000004100 */
[----:B------:R-:W-:-:S02]  /*3760*/  HADD2.F32 R179, -RZ, R38.H0_H0 ;  /* 0x20000026ffb37230 */ /* 0x000fc40000004100 */
[----:B------:R-:W-:Y:S02]  /*3770*/  HADD2.F32 R202, -RZ, R176.H1_H1 ;  /* 0x300000b0ffca7230 */ /* 0x000fe40000004100 */
[----:B------:R-:W-:Y:S02]  /*3780*/  HADD2.F32 R30, -RZ, R177.H0_H0 ;  /* 0x200000b1ff1e7230 */ /* 0x000fe40000004100 */
[----:B------:R-:W-:Y:S01]  /*3790*/  FADD.FTZ R179, R179, R198 ;  /* 0x000000c6b3b37221 */ /* 0x000fe20000010000 */
[----:B------:R-:W-:Y:S02]  /*37a0*/  HADD2.F32 R29, -RZ, R36.H1_H1 ;  /* 0x30000024ff1d7230 */ /* 0x000fe40000004100 */
[----:B------:R-:W-:Y:S02]  /*37b0*/  HADD2.F32 R31, -RZ, R37.H0_H0 ;  /* 0x20000025ff1f7230 */ /* 0x000fe40000004100 */
[----:B------:R-:W-:Y:S02]  /*37c0*/  HADD2.F32 R198, -RZ, R39.H0_H0 ;  /* 0x20000027ffc67230 */ /* 0x000fe40000004100 */
[----:B------:R-:W-:Y:S01]  /*37d0*/  FADD.FTZ R202, R29, R202 ;  /* 0x000000ca1dca7221 */ /* 0x000fe20000010000 */
[----:B------:R-:W-:-:S02]  /*37e0*/  HADD2.F32 R177, -RZ, R177.H1_H1 ;  /* 0x300000b1ffb17230 */ /* 0x000fc40000004100 */
[----:B------:R-:W-:Y:S01]  /*37f0*/  FADD.FTZ R30, R31, R30 ;  /* 0x0000001e1f1e7221 */ /* 0x000fe20000010000 */
[----:B------:R-:W-:Y:S02]  /*3800*/  HADD2.F32 R178, -RZ, R178.H1_H1 ;  /* 0x300000b2ffb27230 */ /* 0x000fe40000004100 */
[----:B------:R-:W-:Y:S01]  /*3810*/  FADD.FTZ R205, R198, R203 ;  /* 0x000000cbc6cd7221 */ /* 0x000fe20000010000 */
[----:B------:R-:W-:Y:S02]  /*3820*/  HADD2.F32 R176, -RZ, R37.H1_H1 ;  /* 0x30000025ffb07230 */ /* 0x000fe40000004100 */
[----:B------:R-:W-:Y:S02]  /*3830*/  HADD2.F32 R201, -RZ, R38.H1_H1 ;  /* 0x30000026ffc97230 */ /* 0x000fe40000004100 */
[----:B------:R-:W-:Y:S02]  /*3840*/  HADD2.F32 R31, -RZ, R39.H1_H1 ;  /* 0x30000027ff1f7230 */ /* 0x000fe40000004100 */
[----:B------:R-:W-:Y:S01]  /*3850*/  FADD.FTZ R176, R176, R177 ;  /* 0x000000b1b0b07221 */ /* 0x000fe20000010000 */
        /* <DEDUP_REMOVED lines=22> */
.L_x_27211:
        /* <DEDUP_REMOVED lines=23> */
.L_x_27214:
        /* <DEDUP_REMOVED lines=8> */
[----:B------:R-:W-:Y:S02]  /*3bb0*/  HADD2.F32 R212, -RZ, R179.H0_H0 ;  /* 0x200000b3ffd47230 */ /* 0x000fe40000004100 */
[----:B------:R-:W-:Y:S02]  /*3bc0*/  HADD2.F32 R29, -RZ, R35.H0_H0 ;  /* 0x20000023ff1d7230 */ /* 0x000fe40000004100 */
[----:B------:R-:W-:Y:S01]  /*3bd0*/  FADD.FTZ R207, R28, R207 ;  /* 0x000000cf1ccf7221 */ /* 0x000fe20000010000 */
[----:B------:R-:W-:Y:S02]  /*3be0*/  HADD2.F32 R178, -RZ, R178.H1_H1 ;  /* 0x300000b2ffb27230 */ /* 0x000fe40000004100 */
[----:B------:R-:W-:Y:S02]  /*3bf0*/  HADD2.F32 R213, -RZ, R34.H1_H1 ;  /* 0x30000022ffd57230 */ /* 0x000fe40000004100 */
[----:B------:R-:W-:Y:S01]  /*3c00*/  FADD.FTZ R212, R29, R212 ;  /* 0x000000d41dd47221 */ /* 0x000fe20000010000 */
[----:B------:R-:W-:-:S02]  /*3c10*/  HADD2.F32 R179, -RZ, R179.H1_H1 ;  /* 0x300000b3ffb37230 */ /* 0x000fc40000004100 */
[----:B------:R-:W-:Y:S02]  /*3c20*/  HADD2.F32 R28, -RZ, R35.H1_H1 ;  /* 0x30000023ff1c7230 */ /* 0x000fe40000004100 */
[----:B------:R-:W-:Y:S01]  /*3c30*/  FADD.FTZ R213, R213, R178 ;  /* 0x000000b2d5d57221 */ /* 0x000fe20000010000 */
[----:B------:R-:W-:Y:S02]  /*3c40*/  HADD2.F32 R176, -RZ, R176.H1_H1 ;  /* 0x300000b0ffb07230 */ /* 0x000fe40000004100 */
        /* <DEDUP_REMOVED lines=11> */
.L_x_27213:
        /* <DEDUP_REMOVED lines=30> */
.L_x_27216:
[--C-:B-----5:R-:W-:Y:S02]  /*3ee0*/  HADD2.F32 R209, -RZ, R176.reuse.H0_H0 ;  /* 0x200000b0ffd17230 */ /* 0x120fe40000004100 */
[----:B------:R-:W-:Y:S02]  /*3ef0*/  HADD2.F32 R214, -RZ, R176.H1_H1 ;  /* 0x300000b0ffd67230 */ /* 0x000fe40000004100 */
[--C-:B------:R-:W-:Y:S02]  /*3f00*/  HADD2.F32 R28, -RZ, R36.reuse.H0_H0 ;  /* 0x20000024ff1c7230 */ /* 0x100fe40000004100 */
[----:B------:R-:W-:Y:S02]  /*3f10*/  HADD2.F32 R29, -RZ, R36.H1_H1 ;  /* 0x30000024ff1d7230 */ /* 0x000fe40000004100 */
[--C-:B------:R-:W-:Y:S02]  /*3f20*/  HADD2.F32 R216, -RZ, R177.reuse.H1_H1 ;  /* 0x300000b1ffd87230 */ /* 0x100fe40000004100 */
[----:B------:R-:W-:Y:S01]  /*3f30*/  FADD.FTZ R209, R28, R209 ;  /* 0x000000d11cd17221 */ /* 0x000fe20000010000 */
[----:B------:R-:W-:-:S02]  /*3f40*/  HADD2.F32 R28, -RZ, R177.H0_H0 ;  /* 0x200000b1ff1c7230 */ /* 0x000fc40000004100 */
        /* <DEDUP_REMOVED lines=9> */
[----:B------:R-:W-:Y:S02]  /*3fe0*/  HADD2.F32 R208, -RZ, R33.H0_H0 ;  /* 0x20000021ffd07230 */ /* 0x000fe40000004100 */
[----:B------:R-:W-:Y:S01]  /*3ff0*/  FADD.FTZ R31, R31, R28 ;  /* 0x0000001c1f1f7221 */ /* 0x000fe20000010000 */
[----:B------:R-:W-:Y:S02]  /*4000*/  HADD2.F32 R28, -RZ, R179.H0_H0 ;  /* 0x200000b3ff1c7230 */ /* 0x000fe40000004100 */
[----:B------:R-:W-:Y:S01]  /*4010*/  FADD.FTZ R215, R207, R30 ;  /* 0x0000001ecfd77221 */ /* 0x000fe20000010000 */
[----:B------:R-:W-:Y:S02]  /*4020*/  HADD2.F32 R179, -RZ, R39.H0_H0 ;  /* 0x20000027ffb37230 */ /* 0x000fe40000004100 */
[----:B------:R-:W-:Y:S01]  /*4030*/  FADD.FTZ R208, R208, R29 ;  /* 0x0000001dd0d07221 */ /* 0x000fe20000010000 */
[----:B------:R-:W-:-:S02]  /*4040*/  HADD2.F32 R178, -RZ, R178.H1_H1 ;  /* 0x300000b2ffb27230 */ /* 0x000fc40000004100 */
[----:B------:R-:W-:Y:S02]  /*4050*/  HADD2.F32 R177, -RZ, R38.H1_H1 ;  /* 0x30000026ffb17230 */ /* 0x000fe40000004100 */
[----:B------:R-:W-:Y:S01]  /*4060*/  FADD.FTZ R179, R179, R28 ;  /* 0x0000001cb3b37221 */ /* 0x000fe20000010000 */
[----:B------:R-:W-:Y:S02]  /*4070*/  HADD2.F32 R28, -RZ, R32.H0_H0 ;  /* 0x20000020ff1c7230 */ /* 0x000fe40000004100 */
[--C-:B------:R-:W-:Y:S02]  /*4080*/  HADD2.F32 R30, -RZ, R34.reuse.H1_H1 ;  /* 0x30000022ff1e7230 */ /* 0x100fe40000004100 */
[----:B------:R-:W-:Y:S01]  /*4090*/  FADD.FTZ R177, R177, R178 ;  /* 0x000000b2b1b17221 */ /* 0x000fe20000010000 */
[----:B------:R-:W-:Y:S02]  /*40a0*/  HADD2.F32 R212, -RZ, R35.H0_H0 ;  /* 0x20000023ffd47230 */ /* 0x000fe40000004100 */
        /* <DEDUP_REMOVED lines=15> */
.L_x_27215:
        /* <DEDUP_REMOVED lines=23> */
.L_x_27218:
        /* <DEDUP_REMOVED lines=29> */
.L_x_27217:
        /* <DEDUP_REMOVED lines=30> */
.L_x_27220:
[----:B-----5:R-:W-:Y:S02]  /*46c0*/  HADD2.F32 R219, -RZ, R176.H0_H0 ;  /* 0x200000b0ffdb7230 */ /* 0x020fe40000004100 */
[----:B------:R-:W-:Y:S02]  /*46d0*/  HADD2.F32 R28, -RZ, R36.H0_H0 ;  /* 0x20000024ff1c7230 */ /* 0x000fe40000004100 */
[--C-:B------:R-:W-:Y:S02]  /*46e0*/  HADD2.F32 R225, -RZ, R177.reuse.H1_H1 ;  /* 0x300000b1ffe17230 */ /* 0x100fe40000004100 */
[----:B------:R-:W-:Y:S02]  /*46f0*/  HADD2.F32 R218, -RZ, R177.H0_H0 ;  /* 0x200000b1ffda7230 */ /* 0x000fe40000004100 */
[----:B------:R-:W-:Y:S01]  /*4700*/  FADD.FTZ R219, R28, R219 ;  /* 0x000000db1cdb7221 */ /* 0x000fe20000010000 */
[--C-:B------:R-:W-:Y:S02]  /*4710*/  HADD2.F32 R28, -RZ, R37.reuse.H1_H1 ;  /* 0x30000025ff1c7230 */ /* 0x100fe40000004100 */
        /* <DEDUP_REMOVED lines=21> */
[----:B------:R-:W-:Y:S01]  /*4870*/  FADD.FTZ R218, R29, R218 ;  /* 0x000000da1dda7221 */ /* 0x000fe20000010000 */
[----:B------:R-:W-:Y:S02]  /*4880*/  HADD2.F32 R29, -RZ, R34.H1_H1 ;  /* 0x30000022ff1d7230 */ /* 0x000fe40000004100 */
        /* <DEDUP_REMOVED lines=15> */
.L_x_27219:
        /* <DEDUP_REMOVED lines=23> */
.L_x_27222:
        /* <DEDUP_REMOVED lines=29> */
.L_x_27221:
        /* <DEDUP_REMOVED lines=30> */
.L_x_27224:
        /* <DEDUP_REMOVED lines=44> */
.L_x_27223:
        /* <DEDUP_REMOVED lines=23> */
.L_x_27226:
        /* <DEDUP_REMOVED lines=29> */
.L_x_27225:
        /* <DEDUP_REMOVED lines=30> */
.L_x_27228:
        /* <DEDUP_REMOVED lines=44> */
.L_x_27227:
        /* <DEDUP_REMOVED lines=268> */
.L_x_27242:
        /* <DEDUP_REMOVED lines=20> */
[----:B------:R-:W-:Y:S01]  /*6b40*/  F2FP.F16.F32.PACK_AB R179, R177, R176 ;  /* 0x000000b0b1b3723e */ /* 0x000fe200000000ff */
[C---:B------:R-:W-:Y:S02]  /*6b50*/  FADD.FTZ R176, -R245.reuse, R188 ;  /* 0x000000bcf5b07221 */ /* 0x040fe40000010100 */
[----:B------:R-:W2:Y:S01]  /*6b60*/  LDL R188, [R1+0x48] ;  /* 0x0000480001bc7983 */ /* 0x000ea20000100800 */
[----:B------:R-:W-:-:S03]  /*6b70*/  FADD.FTZ R178, -R245, R187 ;  /* 0x000000bbf5b27221 */ /* 0x000fc60000010100 */
[----:B------:R-:W3:Y:S01]  /*6b80*/  LDL R187, [R1+0x40] ;  /* 0x0000400001bb7983 */ /* 0x000ee20000100800 */
        /* <DEDUP_REMOVED lines=9> */
[----:B----4-:R-:W-:Y:S01]  /*6c20*/  FFMA.FTZ R183, R183, R252, R119 ;  /* 0x000000fcb7b77223 */ /* 0x010fe20000010077 */
[----:B------:R-:W-:Y:S01]  /*6c30*/  FMUL.FTZ R176, R244, R176 ;  /* 0x000000b0f4b07220 */ /* 0x000fe20000410000 */
[----:B------:R-:W4:Y:S01]  /*6c40*/  LDL R252, [R1+0x10] ;  /* 0x0000100001fc7983 */ /* 0x000f220000100800 */
[----:B-----5:R-:W-:Y:S01]  /*6c50*/  FFMA.FTZ R185, R185, R191, R113 ;  /* 0x000000bfb9b97223 */ /* 0x020fe20000010071 */
[----:B--2---:R-:W-:Y:S01]  /*6c60*/  FFMA.FTZ R184, R178, R188, R118 ;  /* 0x000000bcb2b87223 */ /* 0x004fe20000010076 */
[----:B------:R-:W-:Y:S01]  /*6c70*/  FFMA.FTZ R178, R186, R190, R112 ;  /* 0x000000bebab27223 */ /* 0x000fe20000010070 */
[----:B------:R-:W-:Y:S01]  /*6c80*/  FFMA.FTZ R186, R177, R247, R117 ;  /* 0x000000f7b1ba7223 */ /* 0x000fe20000010075 */
[----:B------:R-:W0:Y:S01]  /*6c90*/  LDC.64 R190, c[0x0][0x428] ;  /* 0x00010a00ffbe7b82 */ /* 0x000e220000000a00 */
[----:B---3--:R-:W-:Y:S01]  /*6ca0*/  FFMA.FTZ R176, R176, R187, R116 ;  /* 0x000000bbb0b07223 */ /* 0x008fe20000010074 */
[----:B------:R-:W-:Y:S01]  /*6cb0*/  F2FP.F16.F32.PACK_AB R177, R183, R184 ;  /* 0x000000b8b7b1723e */ /* 0x000fe200000000ff */
[----:B------:R-:W2:Y:S01]  /*6cc0*/  LDL R247, [R1+0x14] ;  /* 0x0000140001f77983 */ /* 0x000ea20000100800 */
[----:B------:R-:W-:-:S03]  /*6cd0*/  F2FP.F16.F32.PACK_AB R178, R185, R178 ;  /* 0x000000b2b9b2723e */ /* 0x000fc600000000ff */
[----:B------:R-:W3:Y:S01]  /*6ce0*/  LDL R188, [R1+0x2c] ;  /* 0x00002c0001bc7983 */ /* 0x000ee20000100800 */
[----:B------:R-:W1:Y:S01]  /*6cf0*/  @!P2 LDC.64 R184, c[0x0][0x3c0] ;  /* 0x0000f000ffb8ab82 */ /* 0x000e620000000a00 */
[----:B------:R-:W-:Y:S02]  /*6d00*/  F2FP.F16.F32.PACK_AB R176, R186, R176 ;  /* 0x000000b0bab0723e */ /* 0x000fe400000000ff */
[----:B------:R-:W5:Y:S04]  /*6d10*/  LDL R186, [R1+0x28] ;  /* 0x0000280001ba7983 */ /* 0x000f680000100800 */
[----:B------:R-:W3:Y:S01]  /*6d20*/  LDL R187, [R1+0x24] ;  /* 0x0000240001bb7983 */ /* 0x000ee20000100800 */
[----:B-1----:R-:W-:-:S05]  /*6d30*/  @!P2 IMAD.WIDE R184, R4, 0x4, R184 ;  /* 0x0000000404b8a825 */ /* 0x002fca00078e02b8 */
[----:B------:R1:W-:Y:S02]  /*6d40*/  @!P2 STG.E desc[UR6][R184.64], R246 ;  /* 0x000000f6b800a986 */ /* 0x0003e4000c101906 */
[----:B-1----:R-:W1:Y:S02]  /*6d50*/  @!P2 LDC.64 R184, c[0x0][0x3c8] ;  /* 0x0000f200ffb8ab82 */ /* 0x002e640000000a00 */
[----:B------:R-:W4:Y:S01]  /*6d60*/  LDL R246, [R1+0x20] ;  /* 0x0000200001f67983 */ /* 0x000f220000100800 */
[----:B-1----:R-:W-:-:S05]  /*6d70*/  @!P2 IMAD.WIDE R184, R4, 0x4, R184 ;  /* 0x0000000404b8a825 */ /* 0x002fca00078e02b8 */
[----:B------:R1:W-:Y:S04]  /*6d80*/  @!P2 STG.E desc[UR6][R184.64], R244 ;  /* 0x000000f4b800a986 */ /* 0x0003e8000c101906 */
[----:B-1----:R-:W2:Y:S04]  /*6d90*/  LDL R184, [R1+0x18] ;  /* 0x0000180001b87983 */ /* 0x002ea80000100800 */
[----:B------:R-:W3:Y:S01]  /*6da0*/  LDL R185, [R1+0x1c] ;  /* 0x00001c0001b97983 */ /* 0x000ee20000100800 */
[----:B------:R-:W-:Y:S01]  /*6db0*/  FADD.FTZ R14, -R245, R14 ;  /* 0x0000000ef50e7221 */ /* 0x000fe20000010100 */
[----:B0-----:R-:W-:-:S04]  /*6dc0*/  IMAD.WIDE.U32 R182, R182, 0x10, R190 ;  /* 0x00000010b6b67825 */ /* 0x001fc800078e00be */
[----:B------:R-:W-:Y:S01]  /*6dd0*/  FMUL.FTZ R14, R244, R14 ;  /* 0x0000000ef40e7220 */ /* 0x000fe20000410000 */
[----:B------:R0:W-:Y:S02]  /*6de0*/  STG.E.128 desc[UR6][R182.64], R176 ;  /* 0x000000b0b6007986 */ /* 0x0001e4000c101d06 */
[C---:B0-----:R-:W-:Y:S01]  /*6df0*/  FADD.FTZ R183, -R245.reuse, R6 ;  /* 0x00000006f5b77221 */ /* 0x041fe20000010100 */
[C---:B------:R-:W-:Y:S01]  /*6e00*/  FADD.FTZ R6, -R245.reuse, R195 ;  /* 0x000000c3f5067221 */ /* 0x040fe20000010100 */
[C---:B------:R-:W-:Y:S02]  /*6e10*/  FADD.FTZ R195, -R245.reuse, R238 ;  /* 0x000000eef5c37221 */ /* 0x040fe40000010100 */
[----:B------:R-:W4:Y:S01]  /*6e20*/  LDL R238, [R1+0x8] ;  /* 0x0000080001ee7983 */ /* 0x000f220000100800 */
[C---:B------:R-:W-:Y:S01]  /*6e30*/  FADD.FTZ R176, -R245.reuse, R181 ;  /* 0x000000b5f5b07221 */ /* 0x040fe20000010100 */
[C---:B------:R-:W-:Y:S01]  /*6e40*/  FADD.FTZ R181, -R245.reuse, R7 ;  /* 0x00000007f5b57221 */ /* 0x040fe20000010100 */
[----:B------:R-:W-:-:S02]  /*6e50*/  FADD.FTZ R7, -R245, R194 ;  /* 0x000000c2f5077221 */ /* 0x000fc40000010100 */
[----:B------:R-:W-:Y:S01]  /*6e60*/  FMUL.FTZ R176, R244, R176 ;  /* 0x000000b0f4b07220 */ /* 0x000fe20000410000 */
[C---:B------:R-:W-:Y:S02]  /*6e70*/  FADD.FTZ R194, -R245.reuse, R237 ;  /* 0x000000edf5c27221 */ /* 0x040fe40000010100 */
[----:B------:R-:W4:Y:S01]  /*6e80*/  LDL R237, [R1+0xc] ;  /* 0x00000c0001ed7983 */ /* 0x000f220000100800 */
[----:B-----5:R-:W-:Y:S01]  /*6e90*/  FFMA.FTZ R14, R14, R186, R110 ;  /* 0x000000ba0e0e7223 */ /* 0x020fe2000001006e */
[C---:B------:R-:W-:Y:S01]  /*6ea0*/  FADD.FTZ R186, -R245.reuse, R9 ;  /* 0x00000009f5ba7221 */ /* 0x040fe20000010100 */
[C---:B------:R-:W-:Y:S01]  /*6eb0*/  FADD.FTZ R9, -R245.reuse, R196 ;  /* 0x000000c4f5097221 */ /* 0x040fe20000010100 */
[C---:B------:R-:W-:Y:S02]  /*6ec0*/  FADD.FTZ R196, -R245.reuse, R239 ;  /* 0x000000eff5c47221 */ /* 0x040fe40000010100 */
[----:B------:R-:W5:Y:S01]  /*6ed0*/  LDL R239, [R1+0x4] ;  /* 0x0000040001ef7983 */ /* 0x000f620000100800 */
[----:B--2---:R-:W-:Y:S01]  /*6ee0*/  FFMA.FTZ R176, R176, R184, R106 ;  /* 0x000000b8b0b07223 */ /* 0x004fe2000001006a */
[C---:B------:R-:W-:Y:S01]  /*6ef0*/  FADD.FTZ R184, -R245.reuse, R8 ;  /* 0x00000008f5b87221 */ /* 0x040fe20000010100 */
[C---:B------:R-:W-:Y:S01]  /*6f00*/  FADD.FTZ R8, -R245.reuse, R197 ;  /* 0x000000c5f5087221 */ /* 0x040fe20000010100 */
[----:B------:R-:W-:-:S02]  /*6f10*/  FADD.FTZ R197, -R245, R240 ;  /* 0x000000f0f5c57221 */ /* 0x000fc40000010100 */
[----:B------:R-:W2:Y:S01]  /*6f20*/  LDL R240, [R1] ;  /* 0x0000000001f07983 */ /* 0x000ea20000100800 */
[----:B------:R-:W-:-:S04]  /*6f30*/  FADD.FTZ R177, -R245, R180 ;  /* 0x000000b4f5b17221 */ /* 0x000fc80000010100 */
[C---:B------:R-:W-:Y:S01]  /*6f40*/  FMUL.FTZ R177, R244.reuse, R177 ;  /* 0x000000b1f4b17220 */ /* 0x040fe20000410000 */
[C---:B------:R-:W-:Y:S01]  /*6f50*/  FADD.FTZ R16, -R245.reuse, R16 ;  /* 0x00000010f5107221 */ /* 0x040fe20000010100 */
[----:B------:R-:W-:Y:S02]  /*6f60*/  FADD.FTZ R13, -R245, R13 ;  /* 0x0000000df50d7221 */ /* 0x000fe40000010100 */
[----:B---3--:R-:W-:Y:S01]  /*6f70*/  FFMA.FTZ R177, R177, R185, R107 ;  /* 0x000000b9b1b17223 */ /* 0x008fe2000001006b */
[C---:B------:R-:W-:Y:S01]  /*6f80*/  FADD.FTZ R12, -R245.reuse, R12 ;  /* 0x0000000cf50c7221 */ /* 0x040fe20000010100 */
[C---:B------:R-:W-:Y:S01]  /*6f90*/  FADD.FTZ R11, -R245.reuse, R11 ;  /* 0x0000000bf50b7221 */ /* 0x040fe20000010100 */
[----:B------:R-:W-:Y:S01]  /*6fa0*/  FADD.FTZ R15, -R245, R15 ;  /* 0x0000000ff50f7221 */ /* 0x000fe20000010100 */
[C---:B------:R-:W-:Y:S01]  /*6fb0*/  FMUL.FTZ R16, R244.reuse, R16 ;  /* 0x00000010f4107220 */ /* 0x040fe20000410000 */
[----:B------:R-:W-:Y:S01]  /*6fc0*/  F2FP.F16.F32.PACK_AB R179, R177, R176 ;  /* 0x000000b0b1b3723e */ /* 0x000fe200000000ff */
[C---:B------:R-:W-:Y:S01]  /*6fd0*/  FMUL.FTZ R13, R244.reuse, R13 ;  /* 0x0000000df40d7220 */ /* 0x040fe20000410000 */
[C---:B------:R-:W-:Y:S01]  /*6fe0*/  FMUL.FTZ R12, R244.reuse, R12 ;  /* 0x0000000cf40c7220 */ /* 0x040fe20000410000 */
[C---:B------:R-:W-:Y:S01]  /*6ff0*/  FMUL.FTZ R176, R244.reuse, R11 ;  /* 0x0000000bf4b07220 */ /* 0x040fe20000410000 */
[----:B------:R-:W-:Y:S01]  /*7000*/  FMUL.FTZ R15, R244, R15 ;  /* 0x0000000ff40f7220 */ /* 0x000fe20000410000 */
[----:B----4-:R-:W-:Y:S01]  /*7010*/  FFMA.FTZ R11, R16, R246, R108 ;  /* 0x000000f6100b7223 */ /* 0x010fe2000001006c */
[----:B------:R-:W-:Y:S01]  /*7020*/  FFMA.FTZ R12, R12, R252, R104 ;  /* 0x000000fc0c0c7223 */ /* 0x000fe20000010068 */
[----:B------:R-:W-:Y:S01]  /*7030*/  FFMA.FTZ R16, R176, R247, R105 ;  /* 0x000000f7b0107223 */ /* 0x000fe20000010069 */
[----:B------:R-:W-:Y:S01]  /*7040*/  FFMA.FTZ R13, R13, R188, R111 ;  /* 0x000000bc0d0d7223 */ /* 0x000fe2000001006f */
[----:B------:R-:W-:-:S03]  /*7050*/  FFMA.FTZ R15, R15, R187, R109 ;  /* 0x000000bb0f0f7223 */ /* 0x000fc6000001006d */
[----:B------:R-:W-:Y:S02]  /*7060*/  F2FP.F16.F32.PACK_AB R178, R16, R12 ;  /* 0x0000000c10b2723e */ /* 0x000fe400000000ff */
[----:B------:R-:W-:Y:S01]  /*7070*/  F2FP.F16.F32.PACK_AB R177, R13, R14 ;  /* 0x0000000e0db1723e */ /* 0x000fe200000000ff */
[----:B------:R-:W-:Y:S01]  /*7080*/  IMAD.WIDE.U32 R12, R3, 0x10, R190 ;  /* 0x00000010030c7825 */ /* 0x000fe200078e00be */
[----:B------:R-:W-:-:S03]  /*7090*/  F2FP.F16.F32.PACK_AB R176, R15, R11 ;  /* 0x0000000b0fb0723e */ /* 0x000fc600000000ff */
        /* <DEDUP_REMOVED lines=8> */
[C---:B0-----:R-:W-:Y:S01]  /*7120*/  FADD.FTZ R13, -R245.reuse, R201 ;  /* 0x000000c9f50d7221 */ /* 0x041fe20000010100 */
[----:B------:R-:W-:Y:S01]  /*7130*/  MOV R201, R16 ;  /* 0x0000001000c97202 */ /* 0x000fe20000000f00 */
[C---:B------:R-:W-:Y:S01]  /*7140*/  FADD.FTZ R12, -R245.reuse, R202 ;  /* 0x000000caf50c7221 */ /* 0x040fe20000010100 */
[C---:B------:R-:W-:Y:S01]  /*7150*/  FADD.FTZ R16, -R245.reuse, R206 ;  /* 0x000000cef5107221 */ /* 0x040fe20000010100 */
[----:B------:R-:W-:Y:S01]  /*7160*/  MOV R202, R20 ;  /* 0x0000001400ca7202 */ /* 0x000fe20000000f00 */
[C---:B------:R-:W-:Y:S01]  /*7170*/  FADD.FTZ R20, -R245.reuse, R209 ;  /* 0x000000d1f5147221 */ /* 0x040fe20000010100 */
[----:B------:R-:W-:Y:S01]  /*7180*/  MOV R206, R17 ;  /* 0x0000001100ce7202 */ /* 0x000fe20000000f00 */
[----:B------:R-:W-:Y:S01]  /*7190*/  FADD.FTZ R17, -R245, R205 ;  /* 0x000000cdf5117221 */ /* 0x000fe20000010100 */
[----:B------:R-:W-:-:S02]  /*71a0*/  MOV R209, R183 ;  /* 0x000000b700d17202 */ /* 0x000fc40000000f00 */
[----:B------:R-:W-:Y:S01]  /*71b0*/  MOV R205, R182 ;  /* 0x000000b600cd7202 */ /* 0x000fe20000000f00 */
[C---:B------:R-:W-:Y:S02]  /*71c0*/  FADD.FTZ R179, -R245.reuse, R218 ;  /* 0x000000daf5b37221 */ /* 0x040fe40000010100 */
[C---:B------:R-:W-:Y:S02]  /*71d0*/  FMUL.FTZ R209, R244.reuse, R209 ;  /* 0x000000d1f4d17220 */ /* 0x040fe40000410000 */
[C---:B------:R-:W-:Y:S01]  /*71e0*/  FMUL.FTZ R205, R244.reuse, R205 ;  /* 0x000000cdf4cd7220 */ /* 0x040fe20000410000 */
[C---:B------:R-:W-:Y:S01]  /*71f0*/  FMUL.FTZ R218, R244.reuse, R9 ;  /* 0x00000009f4da7220 */ /* 0x040fe20000410000 */
[----:B------:R-:W-:Y:S02]  /*7200*/  FADD.FTZ R180, -R245, R0 ;  /* 0x00000000f5b47221 */ /* 0x000fe40000010100 */
[----:B------:R-:W-:Y:S01]  /*7210*/  FFMA.FTZ R9, R205, R238, R102 ;  /* 0x000000eecd097223 */ /* 0x000fe20000010066 */
        /* <DEDUP_REMOVED lines=20> */
[----:B------:R-:W-:Y:S01]  /*7360*/  MOV R208, R187 ;  /* 0x000000bb00d07202 */ /* 0x000fe20000000f00 */
[C---:B------:R-:W-:Y:S01]  /*7370*/  FADD.FTZ R25, -R245.reuse, R213 ;  /* 0x000000d5f5197221 */ /* 0x040fe20000010100 */
[----:B------:R-:W-:Y:S01]  /*7380*/  MOV R216, R186 ;  /* 0x000000ba00d87202 */ /* 0x000fe20000000f00 */
[C---:B------:R-:W-:Y:S01]  /*7390*/  FMUL.FTZ R232, R244.reuse, R13 ;  /* 0x0000000df4e87220 */ /* 0x040fe20000410000 */
[C---:B------:R-:W-:Y:S01]  /*73a0*/  FADD.FTZ R10, -R245.reuse, R200 ;  /* 0x000000c8f50a7221 */ /* 0x040fe20000010100 */
[----:B------:R-:W-:Y:S01]  /*73b0*/  MOV R207, R185 ;  /* 0x000000b900cf7202 */ /* 0x000fe20000000f00 */
[C---:B------:R-:W-:Y:S01]  /*73c0*/  FADD.FTZ R187, -R245.reuse, R228 ;  /* 0x000000e4f5bb7221 */ /* 0x040fe20000010100 */
[----:B------:R-:W-:Y:S01]  /*73d0*/  MOV R213, R181 ;  /* 0x000000b500d57202 */ /* 0x000fe20000000f00 */
[C---:B------:R-:W-:Y:S01]  /*73e0*/  FMUL.FTZ R211, R244.reuse, R211 ;  /* 0x000000d3f4d37220 */ /* 0x040fe20000410000 */
[C---:B------:R-:W-:Y:S01]  /*73f0*/  FMUL.FTZ R13, R244.reuse, R24 ;  /* 0x00000018f40d7220 */ /* 0x040fe20000410000 */
[C---:B------:R-:W-:Y:S01]  /*7400*/  FADD.FTZ R246, -R245.reuse, R189 ;  /* 0x000000bdf5f67221 */ /* 0x040fe20000010100 */
[C---:B------:R-:W-:Y:S01]  /*7410*/  FADD.FTZ R3, -R245.reuse, R193 ;  /* 0x000000c1f5037221 */ /* 0x040fe20000010100 */
[C---:B------:R-:W-:Y:S01]  /*7420*/  FMUL.FTZ R228, R244.reuse, R21 ;  /* 0x00000015f4e47220 */ /* 0x040fe20000410000 */
[----:B------:R-:W-:Y:S01]  /*7430*/  FMUL.FTZ R24, R244, R180 ;  /* 0x000000b4f4187220 */ /* 0x000fe20000410000 */
[C---:B------:R-:W-:Y:S01]  /*7440*/  FADD.FTZ R176, -R245.reuse, R215 ;  /* 0x000000d7f5b07221 */ /* 0x040fe20000010100 */
[----:B------:R-:W-:Y:S01]  /*7450*/  FADD.FTZ R189, -R245, R230 ;  /* 0x000000e6f5bd7221 */ /* 0x000fe20000010100 */
[----:B------:R-:W-:Y:S01]  /*7460*/  FFMA.FTZ R21, R202, R174, R94 ;  /* 0x000000aeca157223 */ /* 0x000fe2000001005e */
        /* <DEDUP_REMOVED lines=8> */
[C---:B------:R-:W-:Y:S01]  /*74f0*/  FMUL.FTZ R215, R244.reuse, R216 ;  /* 0x000000d8f4d77220 */ /* 0x040fe20000410000 */
[C---:B------:R-:W-:Y:S01]  /*7500*/  FMUL.FTZ R226, R244.reuse, R206 ;  /* 0x000000cef4e27220 */ /* 0x040fe20000410000 */
[C---:B------:R-:W-:Y:S01]  /*7510*/  FMUL.FTZ R219, R244.reuse, R10 ;  /* 0x0000000af4db7220 */ /* 0x040fe20000410000 */
[----:B------:R-:W-:Y:S01]  /*7520*/  FFMA.FTZ R20, R211, R237, R103 ;  /* 0x000000edd3147223 */ /* 0x000fe20000010067 */
        /* <DEDUP_REMOVED lines=9> */
[C---:B------:R-:W-:Y:S01]  /*75c0*/  FMUL.FTZ R201, R244.reuse, R201 ;  /* 0x000000c9f4c97220 */ /* 0x040fe20000410000 */
[C---:B------:R-:W-:Y:S01]  /*75d0*/  FMUL.FTZ R204, R244.reuse, R252 ;  /* 0x000000fcf4cc7220 */ /* 0x040fe20000410000 */
[C---:B------:R-:W-:Y:S01]  /*75e0*/  FMUL.FTZ R207, R244.reuse, R247 ;  /* 0x000000f7f4cf7220 */ /* 0x040fe20000410000 */
[C---:B------:R-:W-:Y:S01]  /*75f0*/  FMUL.FTZ R208, R244.reuse, R246 ;  /* 0x000000f6f4d07220 */ /* 0x040fe20000410000 */
[C---:B------:R-:W-:Y:S01]  /*7600*/  FMUL.FTZ R16, R244.reuse, R176 ;  /* 0x000000b0f4107220 */ /* 0x040fe20000410000 */
[C---:B------:R-:W-:Y:S01]  /*7610*/  FADD.FTZ R193, -R245.reuse, R235 ;  /* 0x000000ebf5c17221 */ /* 0x040fe20000010100 */
[C---:B------:R-:W-:Y:S01]  /*7620*/  FMUL.FTZ R231, R244.reuse, R14 ;  /* 0x0000000ef4e77220 */ /* 0x040fe20000410000 */
[----:B------:R-:W-:Y:S01]  /*7630*/  FMUL.FTZ R176, R244, R183 ;  /* 0x000000b7f4b07220 */ /* 0x000fe20000410000 */
[----:B------:R-:W-:Y:S01]  /*7640*/  F2FP.F16.F32.PACK_AB R21, R180, R21 ;  /* 0x00000015b415723e */ /* 0x000fe200000000ff */
[C---:B------:R-:W-:Y:S01]  /*7650*/  FADD.FTZ R182, -R245.reuse, R222 ;  /* 0x000000def5b67221 */ /* 0x040fe20000010100 */
        /* <DEDUP_REMOVED lines=13> */
[----:B------:R-:W-:Y:S01]  /*7730*/  F2FP.F16.F32.PACK_AB R9, R20, R9 ;  /* 0x000000091409723e */ /* 0x000fe200000000ff */
[----:B------:R-:W-:Y:S01]  /*7740*/  FFMA.FTZ R0, R0, R164, R84 ;  /* 0x000000a400007223 */ /* 0x000fe20000010054 */
[----:B------:R-:W-:Y:S01]  /*7750*/  FFMA.FTZ R3, R3, R165, R85 ;  /* 0x000000a503037223 */ /* 0x000fe20000010055 */
[----:B------:R-:W-:Y:S01]  /*7760*/  FADD.FTZ R186, -R245, R229 ;  /* 0x000000e5f5ba7221 */ /* 0x000fe20000010100 */
[----:B------:R-:W-:Y:S01]  /*7770*/  FFMA.FTZ R22, R206, R168, R88 ;  /* 0x000000a8ce167223 */ /* 0x000fe20000010058 */
[----:B------:R-:W-:Y:S01]  /*7780*/  FFMA.FTZ R23, R207, R170, R90 ;  /* 0x000000aacf177223 */ /* 0x000fe2000001005a */
[----:B------:R-:W-:Y:S01]  /*7790*/  FFMA.FTZ R208, R208, R171, R91 ;  /* 0x000000abd0d07223 */ /* 0x000fe2000001005b */
[----:B------:R-:W-:Y:S01]  /*77a0*/  FFMA.FTZ R181, R204, R169, R89 ;  /* 0x000000a9ccb57223 */ /* 0x000fe20000010059 */
[----:B------:R-:W-:Y:S01]  /*77b0*/  FFMA.FTZ R20, R226, R172, R92 ;  /* 0x000000ace2147223 */ /* 0x000fe2000001005c */
[----:B------:R-:W-:Y:S01]  /*77c0*/  FFMA.FTZ R201, R201, R173, R93 ;  /* 0x000000adc9c97223 */ /* 0x000fe2000001005d */
[----:B------:R-:W-:Y:S01]  /*77d0*/  FMUL.FTZ R229, R244, R15 ;  /* 0x0000000ff4e57220 */ /* 0x000fe20000410000 */
[----:B------:R-:W-:Y:S01]  /*77e0*/  F2FP.F16.F32.PACK_AB R183, R180, R183 ;  /* 0x000000b7b4b7723e */ /* 0x000fe200000000ff */
[----:B------:R-:W-:Y:S01]  /*77f0*/  FADD.FTZ R5, -R245, R192 ;  /* 0x000000c0f5057221 */ /* 0x000fe20000010100 */
[----:B------:R-:W-:Y:S01]  /*7800*/  F2FP.F16.F32.PACK_AB R11, R216, R11 ;  /* 0x0000000bd80b723e */ /* 0x000fe200000000ff */
[----:B------:R-:W-:Y:S01]  /*7810*/  FMUL.FTZ R221, R244, R177 ;  /* 0x000000b1f4dd7220 */ /* 0x000fe20000410000 */
[----:B------:R-:W-:Y:S01]  /*7820*/  F2FP.F16.F32.PACK_AB R10, R212, R10 ;  /* 0x0000000ad40a723e */ /* 0x000fe200000000ff */
[----:B------:R-:W-:Y:S01]  /*7830*/  FFMA.FTZ R229, R229, R152, R72 ;  /* 0x00000098e5e57223 */ /* 0x000fe20000010048 */
[----:B------:R-:W-:Y:S01]  /*7840*/  F2FP.F16.F32.PACK_AB R180, R3, R0 ;  /* 0x0000000003b4723e */ /* 0x000fe200000000ff */
[----:B------:R-:W-:Y:S01]  /*7850*/  FFMA.FTZ R0, R225, R153, R73 ;  /* 0x00000099e1007223 */ /* 0x000fe20000010049 */
[----:B------:R-:W-:Y:S01]  /*7860*/  F2FP.F16.F32.PACK_AB R23, R208, R23 ;  /* 0x00000017d017723e */ /* 0x000fe200000000ff */
[----:B------:R-:W-:Y:S01]  /*7870*/  FADD.FTZ R192, -R245, R234 ;  /* 0x000000eaf5c07221 */ /* 0x000fe20000010100 */
[----:B------:R-:W-:Y:S01]  /*7880*/  F2FP.F16.F32.PACK_AB R22, R181, R22 ;  /* 0x00000016b516723e */ /* 0x000fe200000000ff */
[C---:B------:R-:W-:Y:S01]  /*7890*/  FMUL.FTZ R177, R244.reuse, R184 ;  /* 0x000000b8f4b17220 */ /* 0x040fe20000410000 */
[----:B------:R-:W-:Y:S01]  /*78a0*/  F2FP.F16.F32.PACK_AB R20, R201, R20 ;  /* 0x00000014c914723e */ /* 0x000fe200000000ff */
[----:B------:R-:W-:Y:S01]  /*78b0*/  FADD.FTZ R178, -R245, R223 ;  /* 0x000000dff5b27221 */ /* 0x000fe20000010100 */
        /* <DEDUP_REMOVED lines=9> */
[----:B-----5:R-:W-:-:S02]  /*7950*/  FFMA.FTZ R209, R209, R239, R101 ;  /* 0x000000efd1d17223 */ /* 0x020fc40000010065 */
[----:B------:R-:W0:Y:S01]  /*7960*/  LDC.64 R238, c[0x0][0x428] ;  /* 0x00010a00ffee7b82 */ /* 0x000e220000000a00 */
        /* <DEDUP_REMOVED lines=8> */
[----:B------:R-:W-:Y:S01]  /*79f0*/  F2FP.F16.F32.PACK_AB R181, R6, R5 ;  /* 0x0000000506b5723e */ /* 0x000fe200000000ff */
[----:B------:R-:W-:Y:S01]  /*7a00*/  FMUL.FTZ R179, R244, R186 ;  /* 0x000000baf4b37220 */ /* 0x000fe20000410000 */
[----:B0-----:R-:W-:-:S04]  /*7a10*/  IMAD.WIDE.U32 R202, R2, 0x10, R238 ;  /* 0x0000001002ca7825 */ /* 0x001fc800078e00ee */
[----:B------:R-:W-:-:S04]  /*7a20*/  IMAD.WIDE.U32 R204, R18, 0x10, R238 ;  /* 0x0000001012cc7825 */ /* 0x000fc800078e00ee */
[C---:B------:R-:W-:Y:S01]  /*7a30*/  FMUL.FTZ R184, R244.reuse, R188 ;  /* 0x000000bcf4b87220 */ /* 0x040fe20000410000 */
[----:B------:R-:W-:Y:S01]  /*7a40*/  FMUL.FTZ R185, R244, R189 ;  /* 0x000000bdf4b97220 */ /* 0x000fe20000410000 */
        /* <DEDUP_REMOVED lines=24> */
[----:B--2---:R-:W-:-:S05]  /*7bd0*/  FFMA.FTZ R8, R233, R240, R100 ;  /* 0x000000f0e9087223 */ /* 0x004fca0000010064 */
[----:B------:R-:W-:-:S05]  /*7be0*/  F2FP.F16.F32.PACK_AB R8, R209, R8 ;  /* 0x00000008d108723e */ /* 0x000fca00000000ff */
[----:B------:R0:W-:Y:S04]  /*7bf0*/  STG.E.128 desc[UR6][R202.64], R8 ;  /* 0x00000008ca007986 */ /* 0x0001e8000c101d06 */
[----:B------:R1:W-:Y:S01]  /*7c00*/  STG.E.128 desc[UR6][R204.64], R20 ;  /* 0x00000014cc007986 */ /* 0x0003e2000c101d06 */
[----:B------:R-:W-:Y:S01]  /*7c10*/  FFMA.FTZ R224, R224, R150, R70 ;  /* 0x00000096e0e07223 */ /* 0x000fe20000010046 */
[----:B0-----:R-:W-:Y:S01]  /*7c20*/  F2FP.F16.F32.PACK_AB R10, R0, R229 ;  /* 0x000000e5000a723e */ /* 0x001fe200000000ff */
[----:B------:R-:W-:Y:S01]  /*7c30*/  FFMA.FTZ R0, R177, R139, R59 ;  /* 0x0000008bb1007223 */ /* 0x000fe2000001003b */
[----:B-1----:R-:W-:Y:S02]  /*7c40*/  FFMA.FTZ R23, R176, R138, R58 ;  /* 0x0000008ab0177223 */ /* 0x002fe4000001003a */
[----:B------:R-:W0:Y:S01]  /*7c50*/  LDC.64 R176, c[0x0][0x380] ;  /* 0x0000e000ffb07b82 */ /* 0x000e220000000a00 */
[----:B------:R-:W-:Y:S01]  /*7c60*/  F2FP.F16.F32.PACK_AB R11, R12, R223 ;  /* 0x000000df0c0b723e */ /* 0x000fe200000000ff */
[----:B------:R-:W-:Y:S01]  /*7c70*/  FFMA.FTZ R12, R230, R148, R68 ;  /* 0x00000094e60c7223 */ /* 0x000fe20000010044 */
[----:B------:R-:W-:Y:S01]  /*7c80*/  FFMA.FTZ R21, R222, R151, R71 ;  /* 0x00000097de157223 */ /* 0x000fe20000010047 */
        /* <DEDUP_REMOVED lines=16> */
[----:B------:R-:W-:Y:S01]  /*7d90*/  F2FP.F16.F32.PACK_AB R182, R182, R7 ;  /* 0x00000007b6b6723e */ /* 0x000fe200000000ff */
[----:B------:R-:W-:-:S04]  /*7da0*/  IMAD.WIDE.U32 R208, R27, 0x10, R238 ;  /* 0x000000101bd07825 */ /* 0x000fc800078e00ee */
        /* <DEDUP_REMOVED lines=21> */
[----:B------:R-:W-:Y:S01]  /*7f00*/  F2FP.F16.F32.PACK_AB R19, R188, R191 ;  /* 0x000000bfbc13723e */ /* 0x000fe200000000ff */
[----:B------:R1:W-:Y:S01]  /*7f10*/  STG.E.128 desc[UR6][R208.64], R180 ;  /* 0x000000b4d0007986 */ /* 0x0003e2000c101d06 */
[----:B------:R-:W-:-:S02]  /*7f20*/  F2FP.F16.F32.PACK_AB R18, R5, R18 ;  /* 0x000000120512723e */ /* 0x000fc400000000ff */
[----:B------:R-:W-:Y:S02]  /*7f30*/  F2FP.F16.F32.PACK_AB R17, R184, R187 ;  /* 0x000000bbb811723e */ /* 0x000fe400000000ff */
[----:B------:R-:W-:Y:S01]  /*7f40*/  F2FP.F16.F32.PACK_AB R16, R179, R16 ;  /* 0x00000010b310723e */ /* 0x000fe200000000ff */
[----:B------:R1:W-:Y:S01]  /*7f50*/  STG.E.128 desc[UR6][R2.64], R8 ;  /* 0x0000000802007986 */ /* 0x0003e2000c101d06 */
[----:B------:R-:W-:Y:S02]  /*7f60*/  F2FP.F16.F32.PACK_AB R27, R197, R196 ;  /* 0x000000c4c51b723e */ /* 0x000fe400000000ff */
[----:B------:R-:W-:Y:S02]  /*7f70*/  F2FP.F16.F32.PACK_AB R26, R194, R193 ;  /* 0x000000c1c21a723e */ /* 0x000fe400000000ff */
[----:B------:R-:W-:Y:S02]  /*7f80*/  F2FP.F16.F32.PACK_AB R25, R192, R195 ;  /* 0x000000c3c019723e */ /* 0x000fe400000000ff */
[----:B------:R-:W-:Y:S01]  /*7f90*/  F2FP.F16.F32.PACK_AB R24, R190, R189 ;  /* 0x000000bdbe18723e */ /* 0x000fe200000000ff */
        /* <DEDUP_REMOVED lines=8> */
.L_x_27229:
        /* <DEDUP_REMOVED lines=8> */
.L_x_27232:
[----:B------:R-:W-:Y:S05]  /*80a0*/  BSYNC B0 ;  /* 0x0000000000007941 */ /* 0x000fea0003800000 */
.L_x_27231:
        /* <DEDUP_REMOVED lines=9> */
.L_x_27233:
[----:B------:R-:W-:Y:S01]  /*8140*/  FADD.FTZ R179, R179, R176 ;  /* 0x000000b0b3b37221 */ /* 0x000fe20000010000 */
[----:B------:R-:W-:-:S04]  /*8150*/  HFMA2 R176, -RZ, RZ, 0, 2.384185791015625e-07 ;  /* 0x00000004ffb07431 */ /* 0x000fc800000001ff */
[----:B------:R-:W-:-:S07]  /*8160*/  MOV R245, R179 ;  /* 0x000000b300f57202 */ /* 0x000fce0000000f00 */
[----:B------:R-:W-:Y:S05]  /*8170*/  WARPSYNC.COLLECTIVE R178, `(.L_x_27234) ;  /* 0x00000000b2087348 */ /* 0x000fea0003c00000 */
[----:B------:R0:W1:Y:S02]  /*8180*/  SHFL.BFLY P3, R176, R245, R176, R177 ;  /* 0x0c0000b0f5b07389 */ /* 0x00006400000600b1 */
[----:B01----:R-:W-:Y:S05]  /*8190*/  ENDCOLLECTIVE ;  /* 0x000000000000791b */ /* 0x003fea0003800000 */
.L_x_27234:
[----:B------:R-:W-:Y:S01]  /*81a0*/  FADD.FTZ R179, R179, R176 ;  /* 0x000000b0b3b37221 */ /* 0x000fe20000010000 */
[----:B------:R-:W-:-:S04]  /*81b0*/  HFMA2 R176, -RZ, RZ, 0, 4.76837158203125e-07 ;  /* 0x00000008ffb07431 */ /* 0x000fc800000001ff */
[----:B------:R-:W-:-:S07]  /*81c0*/  MOV R245, R179 ;  /* 0x000000b300f57202 */ /* 0x000fce0000000f00 */
[----:B------:R-:W-:Y:S05]  /*81d0*/  WARPSYNC.COLLECTIVE R178, `(.L_x_27235) ;  /* 0x00000000b2087348 */ /* 0x000fea0003c00000 */
[----:B------:R0:W1:Y:S02]  /*81e0*/  SHFL.BFLY P3, R176, R245, R176, R177 ;  /* 0x0c0000b0f5b07389 */ /* 0x00006400000600b1 */
[----:B01----:R-:W-:Y:S05]  /*81f0*/  ENDCOLLECTIVE ;  /* 0x000000000000791b */ /* 0x003fea0003800000 */
.L_x_27235:
[----:B------:R-:W-:Y:S01]  /*8200*/  FADD.FTZ R179, R179, R176 ;  /* 0x000000b0b3b37221 */ /* 0x000fe20000010000 */
[----:B------:R-:W-:-:S04]  /*8210*/  HFMA2 R176, -RZ, RZ, 0, 9.5367431640625e-07 ;  /* 0x00000010ffb07431 */ /* 0x000fc800000001ff */
[----:B------:R-:W-:-:S07]  /*8220*/  MOV R245, R179 ;  /* 0x000000b300f57202 */ /* 0x000fce0000000f00 */
[----:B------:R-:W-:Y:S05]  /*8230*/  WARPSYNC.COLLECTIVE R178, `(.L_x_27236) ;  /* 0x00000000b2087348 */ /* 0x000fea0003c00000 */
[----:B------:R0:W1:Y:S02]  /*8240*/  SHFL.BFLY P3, R176, R245, R176, R177 ;  /* 0x0c0000b0f5b07389 */ /* 0x00006400000600b1 */
[----:B01----:R-:W-:Y:S05]  /*8250*/  ENDCOLLECTIVE ;  /* 0x000000000000791b */ /* 0x003fea0003800000 */
.L_x_27236:
        /* <DEDUP_REMOVED lines=161> */
[----:B------:R-:W-:-:S03]  /*8c70*/  MOV R177, 0x1f ;  /* 0x0000001f00b17802 */ /* 0x000fc60000000f00 */
[----:B------:R-:W-:Y:S01]  /*8c80*/  FFMA.FTZ R179, R179, R179, R176 ;  /* 0x000000b3b3b37223 */ /* 0x000fe200000100b0 */
[----:B------:R-:W-:-:S04]  /*8c90*/  HFMA2 R176, -RZ, RZ, 0, 5.9604644775390625e-08 ;  /* 0x00000001ffb07431 */ /* 0x000fc800000001ff */
[----:B------:R-:W-:-:S07]  /*8ca0*/  MOV R245, R179 ;  /* 0x000000b300f57202 */ /* 0x000fce0000000f00 */
[----:B------:R-:W-:Y:S05]  /*8cb0*/  WARPSYNC.COLLECTIVE R178, `(.L_x_27237) ;  /* 0x00000000b2087348 */ /* 0x000fea0003c00000 */
[----:B------:R0:W1:Y:S02]  /*8cc0*/  SHFL.BFLY P3, R176, R245, R176, R177 ;  /* 0x0c0000b0f5b07389 */ /* 0x00006400000600b1 */
[----:B01----:R-:W-:Y:S05]  /*8cd0*/  ENDCOLLECTIVE ;  /* 0x000000000000791b */ /* 0x003fea0003800000 */
.L_x_27237:
[----:B------:R-:W-:Y:S01]  /*8ce0*/  FADD.FTZ R179, R179, R176 ;  /* 0x000000b0b3b37221 */ /* 0x000fe20000010000 */
[----:B------:R-:W-:-:S04]  /*8cf0*/  HFMA2 R176, -RZ, RZ, 0, 1.1920928955078125e-07 ;  /* 0x00000002ffb07431 */ /* 0x000fc800000001ff */
[----:B------:R-:W-:-:S07]  /*8d00*/  MOV R245, R179 ;  /* 0x000000b300f57202 */ /* 0x000fce0000000f00 */
[----:B------:R-:W-:Y:S05]  /*8d10*/  WARPSYNC.COLLECTIVE R178, `(.L_x_27238) ;  /* 0x00000000b2087348 */ /* 0x000fea0003c00000 */
[----:B------:R0:W1:Y:S02]  /*8d20*/  SHFL.BFLY P3, R176, R245, R176, R177 ;  /* 0x0c0000b0f5b07389 */ /* 0x00006400000600b1 */
[----:B01----:R-:W-:Y:S05]  /*8d30*/  ENDCOLLECTIVE ;  /* 0x000000000000791b */ /* 0x003fea0003800000 */
.L_x_27238:
[----:B------:R-:W-:Y:S01]  /*8d40*/  FADD.FTZ R179, R179, R176 ;  /* 0x000000b0b3b37221 */ /* 0x000fe20000010000 */
[----:B------:R-:W-:-:S04]  /*8d50*/  HFMA2 R176, -RZ, RZ, 0, 2.384185791015625e-07 ;  /* 0x00000004ffb07431 */ /* 0x000fc800000001ff */
[----:B------:R-:W-:-:S07]  /*8d60*/  MOV R245, R179 ;  /* 0x000000b300f57202 */ /* 0x000fce0000000f00 */
[----:B------:R-:W-:Y:S05]  /*8d70*/  WARPSYNC.COLLECTIVE R178, `(.L_x_27239) ;  /* 0x00000000b2087348 */ /* 0x000fea0003c00000 */
[----:B------:R0:W1:Y:S02]  /*8d80*/  SHFL.BFLY P3, R176, R245, R176, R177 ;  /* 0x0c0000b0f5b07389 */ /* 0x00006400000600b1 */
[----:B01----:R-:W-:Y:S05]  /*8d90*/  ENDCOLLECTIVE ;  /* 0x000000000000791b */ /* 0x003fea0003800000 */
.L_x_27239:
[----:B------:R-:W-:Y:S01]  /*8da0*/  FADD.FTZ R179, R179, R176 ;  /* 0x000000b0b3b37221 */ /* 0x000fe20000010000 */
[----:B------:R-:W-:-:S04]  /*8db0*/  HFMA2 R176, -RZ, RZ, 0, 4.76837158203125e-07 ;  /* 0x00000008ffb07431 */ /* 0x000fc800000001ff */
[----:B------:R-:W-:-:S07]  /*8dc0*/  MOV R245, R179 ;  /* 0x000000b300f57202 */ /* 0x000fce0000000f00 */
[----:B------:R-:W-:Y:S05]  /*8dd0*/  WARPSYNC.COLLECTIVE R178, `(.L_x_27240) ;  /* 0x00000000b2087348 */ /* 0x000fea0003c00000 */
[----:B------:R0:W1:Y:S02]  /*8de0*/  SHFL.BFLY P3, R176, R245, R176, R177 ;  /* 0x0c0000b0f5b07389 */ /* 0x00006400000600b1 */
[----:B01----:R-:W-:Y:S05]  /*8df0*/  ENDCOLLECTIVE ;  /* 0x000000000000791b */ /* 0x003fea0003800000 */
.L_x_27240:
[----:B------:R-:W-:Y:S01]  /*8e00*/  FADD.FTZ R179, R179, R176 ;  /* 0x000000b0b3b37221 */ /* 0x000fe20000010000 */
[----:B------:R-:W-:-:S04]  /*8e10*/  HFMA2 R176, -RZ, RZ, 0, 9.5367431640625e-07 ;  /* 0x00000010ffb07431 */ /* 0x000fc800000001ff */
[----:B------:R-:W-:-:S07]  /*8e20*/  MOV R245, R179 ;  /* 0x000000b300f57202 */ /* 0x000fce0000000f00 */
[----:B------:R-:W-:Y:S05]  /*8e30*/  WARPSYNC.COLLECTIVE R178, `(.L_x_27241) ;  /* 0x00000000b2087348 */ /* 0x000fea0003c00000 */
[----:B------:R0:W1:Y:S02]  /*8e40*/  SHFL.BFLY P3, R176, R245, R176, R177 ;  /* 0x0c0000b0f5b07389 */ /* 0x00006400000600b1 */
[----:B01----:R-:W-:Y:S05]  /*8e50*/  ENDCOLLECTIVE ;  /* 0x000000000000791b */ /* 0x003fea0003800000 */
.L_x_27241:
[----:B------:R-:W-:Y:S05]  /*8e60*/  BRA `(.L_x_27242) ;  /* 0xffffffd800e47947 */ /* 0x000fea000383ffff */
.L_x_27243:
        /* <DEDUP_REMOVED lines=9> */
.L_x_54471:


//--------------------- .text._ZN10layer_norm31ln_parallel_residual_fwd_kernelINS_13Kernel_traitsIf6__halfS2_S2_fjLj2560ELj1ELj4ELj1ELj16ENS_18Kernel_traits_baseILj2560EfS2_S2_S2_fjLj128EEEEELb1ELb0ELb0EEEvNS_9FwdParamsE --------------------------
	.section	.text._ZN10layer_norm31ln_parallel_residual_fwd_kernelINS_13Kernel_traitsIf6__halfS2_S2_fjLj2560ELj1ELj4ELj1ELj16ENS_18Kernel_traits_baseILj2560EfS2_S2_S2_fjLj128EEEEELb1ELb0ELb0EEEvNS_9FwdParamsE,"ax",@progbits
	.align	128
        .global         _ZN10layer_norm31ln_parallel_residual_fwd_kernelINS_13Kernel_traitsIf6__halfS2_S2_fjLj2560ELj1ELj4ELj1ELj16ENS_18Kernel_traits_baseILj2560EfS2_S2_S2_fjLj128EEEEELb1ELb0ELb0EEEvNS_9FwdParamsE
        .type           _ZN10layer_norm31ln_parallel_residual_fwd_kernelINS_13Kernel_traitsIf6__halfS2_S2_fjLj2560ELj1ELj4ELj1ELj16ENS_18Kernel_traits_baseILj2560EfS2_S2_S2_fjLj128EEEEELb1ELb0ELb0EEEvNS_9FwdParamsE,@function
        .size           _ZN10layer_norm31ln_parallel_residual_fwd_kernelINS_13Kernel_traitsIf6__halfS2_S2_fjLj2560ELj1ELj4ELj1ELj16ENS_18Kernel_traits_baseILj2560EfS2_S2_S2_fjLj128EEEEELb1ELb0ELb0EEEvNS_9FwdParamsE,(.L_x_54472 - _ZN10layer_norm31ln_parallel_residual_fwd_kernelINS_13Kernel_traitsIf6__halfS2_S2_fjLj2560ELj1ELj4ELj1ELj16ENS_18Kernel_traits_baseILj2560EfS2_S2_S2_fjLj128EEEEELb1ELb0ELb0EEEvNS_9FwdParamsE)
        .other          _ZN10layer_norm31ln_parallel_residual_fwd_kernelINS_13Kernel_traitsIf6__halfS2_S2_fjLj2560ELj1ELj4ELj1ELj16ENS_18Kernel_traits_baseILj2560EfS2_S2_S2_fjLj128EEEEELb1ELb0ELb0EEEvNS_9FwdParamsE,@"STO_CUDA_ENTRY STV_DEFAULT"
_ZN10layer_norm31ln_parallel_residual_fwd_kernelINS_13Kernel_traitsIf6__halfS2_S2_fjLj2560ELj1ELj4ELj1ELj16ENS_18Kernel_traits_baseILj2560EfS2_S2_S2_fjLj128EEEEELb1ELb0ELb0EEEvNS_9FwdParamsE:
.text._ZN10layer_norm31ln_parallel_residual_fwd_kernelINS_13Kernel_traitsIf6__halfS2_S2_fjLj2560ELj1ELj4ELj1ELj16ENS_18Kernel_traits_baseILj2560EfS2_S2_S2_fjLj128EEEEELb1ELb0ELb0EEEvNS_9FwdParamsE:
        /* <DEDUP_REMOVED lines=595> */
.L_x_27246:
        /* <DEDUP_REMOVED lines=1409> */
.L_x_27245:
        /* <DEDUP_REMOVED lines=2019> */
.L_x_27248:
        /* <DEDUP_REMOVED lines=1416> */
.L_x_27247:
[----:B------:R-:W-:Y:S05]  /*153f0*/  BSYNC.RECONVERGENT B0 ;  /* 0x0000000000007941 */ /* 0x000fea0003800200 */
.L_x_27244:
        /* <DEDUP_REMOVED lines=95> */
.L_x_28519:
        /* <DEDUP_REMOVED lines=43> */
.L_x_27254:
        /* <DEDUP_REMOVED lines=13> */
.L_x_27256:
[----:B------:R-:W-:Y:S05]  /*15d70*/  BSYNC.RECONVERGENT B2 ;  /* 0x0000000000027941 */ /* 0x000fea0003800200 */
.L_x_27255:
        /* <DEDUP_REMOVED lines=58> */
[----:B------:R-:W-:Y:S01]  /*16120*/  LOP3.LUT R5, R5, R70, R45, 0x96, !PT ;  /* 0x0000004605057212 */ /* 0x000fe200078e962d */
[----:B------:R-:W-:Y:S01]  /*16130*/  IMAD.MOV.U32 R45, RZ, RZ, R9 ;  /* 0x000000ffff2d7224 */ /* 0x000fe200078e0009 */
[----:B------:R-:W-:-:S07]  /*16140*/  LOP3.LUT R6, R7, R6, R57, 0x96, !PT ;  /* 0x0000000607067212 */ /* 0x000fce00078e9639 */
.L_x_27253:
[----:B------:R-:W-:Y:S05]  /*16150*/  BSYNC.RECONVERGENT B1 ;  /* 0x0000000000017941 */ /* 0x000fea0003800200 */
.L_x_27252:
        /* <DEDUP_REMOVED lines=10> */
[----:B0-----:R-:W-:Y:S01]  /*16200*/  FSETP.GTU.FTZ.AND P2, PT, R7, R77, PT ;  /* 0x0000004d0700720b */ /* 0x001fe20003f5c000 */
[----:B-1----:R-:W-:-:S05]  /*16210*/  FMUL.FTZ R7, R9, R12 ;  /* 0x0000000c09077220 */ /* 0x002fca0000410000 */
        /* <DEDUP_REMOVED lines=16> */
.L_x_27259:
        /* <DEDUP_REMOVED lines=13> */
.L_x_27261:
[----:B------:R-:W-:Y:S05]  /*163f0*/  BSYNC.RECONVERGENT B2 ;  /* 0x0000000000027941 */ /* 0x000fea0003800200 */
.L_x_27260:
        /* <DEDUP_REMOVED lines=61> */
.L_x_27258:
[----:B------:R-:W-:Y:S05]  /*167d0*/  BSYNC.RECONVERGENT B1 ;  /* 0x0000000000017941 */ /* 0x000fea0003800200 */
.L_x_27257:
        /* <DEDUP_REMOVED lines=25> */
.L_x_27264:
        /* <DEDUP_REMOVED lines=13> */
.L_x_27266:
[----:B------:R-:W-:Y:S05]  /*16a40*/  BSYNC.RECONVERGENT B2 ;  /* 0x0000000000027941 */ /* 0x000fea0003800200 */
.L_x_27265:
        /* <DEDUP_REMOVED lines=61> */
.L_x_27263:
[----:B------:R-:W-:Y:S05]  /*16e20*/  BSYNC.RECONVERGENT B1 ;  /* 0x0000000000017941 */ /* 0x000fea0003800200 */
.L_x_27262:
[----:B------:R-:W-:Y:S01]  /*16e30*/  I2FP.F32.U32 R7, R7 ;  /* 0x0000000700077245 */ /* 0x000fe20000201000 */
[----:B------:R-:W-:Y:S01]  /*16e40*/  BSSY.RECONVERGENT B1, `(.L_x_27267) ;  /* 0x0000063000017945 */ /* 0x000fe20003800200 */
[----:B------:R-:W-:Y:S01]  /*16e50*/  ISETP.NE.AND P2, PT, R44, 0x1, PT ;  /* 0x000000012c00780c */ /* 0x000fe20003f45270 */
[----:B------:R-:W-:Y:S01]  /*16e60*/  HFMA2 R45, -RZ, RZ, 0, 1.1920928955078125e-07 ;  /* 0x00000002ff2d7431 */ /* 0x000fe200000001ff */
        /* <DEDUP_REMOVED lines=21> */
.L_x_27269:
        /* <DEDUP_REMOVED lines=13> */
.L_x_27271:
[----:B------:R-:W-:Y:S05]  /*17090*/  BSYNC.RECONVERGENT B2 ;  /* 0x0000000000027941 */ /* 0x000fea0003800200 */
.L_x_27270:
        /* <DEDUP_REMOVED lines=61> */
.L_x_27268:
[----:B------:R-:W-:Y:S05]  /*17470*/  BSYNC.RECONVERGENT B1 ;  /* 0x0000000000017941 */ /* 0x000fea0003800200 */
.L_x_27267:
[----:B------:R-:W-:Y:S01]  /*17480*/  I2FP.F32.U32 R7, R7 ;  /* 0x0000000700077245 */ /* 0x000fe20000201000 */
[----:B------:R-:W-:Y:S01]  /*17490*/  HADD2.F32 R41, -RZ, R41.H1_H1 ;  /* 0x30000029ff297230 */ /* 0x000fe20000004100 */
[----:B------:R-:W-:Y:S01]  /*174a0*/  LOP3.LUT R3, R3, 0xfffffffd, RZ, 0xc0, !PT ;  /* 0xfffffffd03037812 */ /* 0x000fe200078ec0ff */
[----:B------:R-:W-:Y:S01]  /*174b0*/  BSSY.RECONVERGENT B1, `(.L_x_27272) ;  /* 0x0000061000017945 */ /* 0x000fe20003800200 */
[----:B------:R-:W-:Y:S02]  /*174c0*/  IMAD.MOV.U32 R44, RZ, RZ, 0x2 ;  /* 0x00000002ff2c7424 */ /* 0x000fe400078e00ff */
[----:B------:R-:W-:-:S05]  /*174d0*/  FFMA.FTZ R7, R7, R88, 1.1641532182693481445e-10 ;  /* 0x2f00000007077423 */ /* 0x000fca0000010058 */
[----:B------:R-:W-:Y:S01]  /*174e0*/  FSETP.GTU.FTZ.AND P2, PT, R7, R77, PT ;  /* 0x0000004d0700720b */ /* 0x000fe20003f5c000 */
        /* <DEDUP_REMOVED lines=18> */
.L_x_27274:
        /* <DEDUP_REMOVED lines=13> */
.L_x_27276:
[----:B------:R-:W-:Y:S05]  /*176e0*/  BSYNC.RECONVERGENT B2 ;  /* 0x0000000000027941 */ /* 0x000fea0003800200 */
.L_x_27275:
        /* <DEDUP_REMOVED lines=61> */
.L_x_27273:
[----:B------:R-:W-:Y:S05]  /*17ac0*/  BSYNC.RECONVERGENT B1 ;  /* 0x0000000000017941 */ /* 0x000fea0003800200 */
.L_x_27272:
[----:B------:R-:W-:Y:S01]  /*17ad0*/  I2FP.F32.U32 R7, R7 ;  /* 0x0000000700077245 */ /* 0x000fe20000201000 */
[----:B------:R-:W-:Y:S01]  /*17ae0*/  HADD2.F32 R45, -RZ, R42.H0_H0 ;  /* 0x2000002aff2d7230 */ /* 0x000fe20000004100 */
[----:B------:R-:W-:Y:S01]  /*17af0*/  ISETP.NE.AND P3, PT, R44, 0x1, PT ;  /* 0x000000012c00780c */ /* 0x000fe20003f65270 */
[----:B------:R-:W-:Y:S02]  /*17b00*/  BSSY.RECONVERGENT B1, `(.L_x_27277) ;  /* 0x000005f000017945 */ /* 0x000fe40003800200 */
[----:B------:R-:W-:Y:S01]  /*17b10*/  FFMA.FTZ R7, R7, R88, 1.1641532182693481445e-10 ;  /* 0x2f00000007077423 */ /* 0x000fe20000010058 */
[----:B------:R-:W-:-:S04]  /*17b20*/  FMUL.FTZ R45, R45, R12 ;  /* 0x0000000c2d2d7220 */ /* 0x000fc80000410000 */
[----:B------:R-:W-:Y:S01]  /*17b30*/  FSETP.GTU.FTZ.AND P2, PT, R7, R77, PT ;  /* 0x0000004d0700720b */ /* 0x000fe20003f5c000 */
[----:B------:R-:W-:-:S03]  /*17b40*/  @P1 HADD2.F32 R7, -RZ, R34.H0_H0 ;  /* 0x20000022ff071230 */ /* 0x000fc60000004100 */
[----:B------:R-:W-:Y:S01]  /*17b50*/  FSEL R85, R45, RZ, !P2 ;  /* 0x000000ff2d557208 */ /* 0x000fe20005000000 */
[----:B------:R-:W-:Y:S01]  /*17b60*/  IMAD.MOV.U32 R45, RZ, RZ, 0x2 ;  /* 0x00000002ff2d7424 */ /* 0x000fe200078e00ff */
        /* <DEDUP_REMOVED lines=13> */
.L_x_27279:
        /* <DEDUP_REMOVED lines=13> */
.L_x_27281:
[----:B------:R-:W-:Y:S05]  /*17d10*/  BSYNC.RECONVERGENT B2 ;  /* 0x0000000000027941 */ /* 0x000fea0003800200 */
.L_x_27280:
        /* <DEDUP_REMOVED lines=61> */
.L_x_27278:
[----:B------:R-:W-:Y:S05]  /*180f0*/  BSYNC.RECONVERGENT B1 ;  /* 0x0000000000017941 */ /* 0x000fea0003800200 */
.L_x_27277:
        /* <DEDUP_REMOVED lines=23> */
.L_x_27284:
        /* <DEDUP_REMOVED lines=13> */
.L_x_27286:
[----:B------:R-:W-:Y:S05]  /*18340*/  BSYNC.RECONVERGENT B2 ;  /* 0x0000000000027941 */ /* 0x000fea0003800200 */
.L_x_27285:
        /* <DEDUP_REMOVED lines=61> */
.L_x_27283:
[----:B------:R-:W-:Y:S05]  /*18720*/  BSYNC.RECONVERGENT B1 ;  /* 0x0000000000017941 */ /* 0x000fea0003800200 */
.L_x_27282:
[----:B------:R-:W-:Y:S01]  /*18730*/  I2FP.F32.U32 R7, R7 ;  /* 0x0000000700077245 */ /* 0x000fe20000201000 */
[----:B------:R-:W-:Y:S01]  /*18740*/  HADD2.F32 R45, -RZ, R43.H0_H0 ;  /* 0x2000002bff2d7230 */ /* 0x000fe20000004100 */
[----:B------:R-:W-:Y:S01]  /*18750*/  ISETP.NE.AND P5, PT, R70, 0x1, PT ;  /* 0x000000014600780c */ /* 0x000fe20003fa5270 */
[----:B------:R-:W-:Y:S01]  /*18760*/  BSSY.RECONVERGENT B1, `(.L_x_27287) ;  /* 0x000005f000017945 */ /* 0x000fe20003800200 */
[----:B------:R-:W-:Y:S01]  /*18770*/  MOV R71, R10 ;  /* 0x0000000a00477202 */ /* 0x000fe20000000f00 */
[----:B------:R-:W-:Y:S01]  /*18780*/  FFMA.FTZ R7, R7, R88, 1.1641532182693481445e-10 ;  /* 0x2f00000007077423 */ /* 0x000fe20000010058 */
[----:B------:R-:W-:-:S04]  /*18790*/  FMUL.FTZ R45, R45, R12 ;  /* 0x0000000c2d2d7220 */ /* 0x000fc80000410000 */
[----:B------:R-:W-:Y:S01]  /*187a0*/  FSETP.GTU.FTZ.AND P4, PT, R7, R77, PT ;  /* 0x0000004d0700720b */ /* 0x000fe20003f9c000 */
[----:B------:R-:W-:-:S03]  /*187b0*/  @P1 HADD2.F32 R7, -RZ, R35.H0_H0 ;  /* 0x20000023ff071230 */ /* 0x000fc60000004100 */
        /* <DEDUP_REMOVED lines=14> */
.L_x_27289:
        /* <DEDUP_REMOVED lines=13> */
.L_x_27291:
[----:B------:R-:W-:Y:S05]  /*18970*/  BSYNC.RECONVERGENT B2 ;  /* 0x0000000000027941 */ /* 0x000fea0003800200 */
.L_x_27290:
        /* <DEDUP_REMOVED lines=61> */
.L_x_27288:
[----:B------:R-:W-:Y:S05]  /*18d50*/  BSYNC.RECONVERGENT B1 ;  /* 0x0000000000017941 */ /* 0x000fea0003800200 */
.L_x_27287:
[----:B------:R-:W-:Y:S01]  /*18d60*/  I2FP.F32.U32 R70, R71 ;  /* 0x0000004700467245 */ /* 0x000fe20000201000 */
[----:B------:R-:W-:Y:S01]  /*18d70*/  HADD2.F32 R43, -RZ, R43.H1_H1 ;  /* 0x3000002bff2b7230 */ /* 0x000fe20000004100 */
[----:B------:R-:W-:Y:S02]  /*18d80*/  PRMT R42, R69, 0x5410, R42 ;  /* 0x00005410452a7816 */ /* 0x000fe4000000002a */
[----:B------:R-:W-:Y:S01]  /*18d90*/  PRMT R41, R57, 0x5410, R41 ;  /* 0x0000541039297816 */ /* 0x000fe20000000029 */
[----:B------:R-:W-:Y:S01]  /*18da0*/  FFMA.FTZ R70, R70, R88, 1.1641532182693481445e-10 ;  /* 0x2f00000046467423 */ /* 0x000fe20000010058 */
[----:B------:R-:W-:Y:S01]  /*18db0*/  FMUL.FTZ R12, R43, R12 ;  /* 0x0000000c2b0c7220 */ /* 0x000fe20000410000 */
[----:B------:R-:W-:Y:S01]  /*18dc0*/  @P1 HADD2.F32 R43, -RZ, R35.H1_H1 ;  /* 0x30000023ff2b1230 */ /* 0x000fe20000004100 */
[----:B------:R-:W-:Y:S02]  /*18dd0*/  PRMT R40, R9, 0x5410, R40 ;  /* 0x0000541009287816 */ /* 0x000fe40000000028 */
[----:B------:R-:W-:-:S04]  /*18de0*/  FSETP.GTU.FTZ.AND P5, PT, R70, R77, PT ;  /* 0x0000004d4600720b */ /* 0x000fc80003fbc000 */
[----:B------:R-:W-:Y:S02]  /*18df0*/  FSEL R12, R12, RZ, !P5 ;  /* 0x000000ff0c0c7208 */ /* 0x000fe40006800000 */
[----:B------:R-:W-:-:S03]  /*18e00*/  PLOP3.LUT P5, PT, P5, PT, PT, 0x8, 0x80 ;  /* 0x000000000080781c */ /* 0x000fc60002fae170 */
[----:B------:R-:W-:-:S05]  /*18e10*/  @P1 FADD.FTZ R12, R43, R12 ;  /* 0x0000000c2b0c1221 */ /* 0x000fca0000010000 */
[----:B------:R-:W-:-:S04]  /*18e20*/  F2FP.F16.F32.PACK_AB R43, RZ, R12 ;  /* 0x0000000cff2b723e */ /* 0x000fc800000000ff */
[----:B------:R-:W-:Y:S01]  /*18e30*/  PRMT R43, R76, 0x5410, R43 ;  /* 0x000054104c2b7816 */ /* 0x000fe2000000002b */
[----:B------:R-:W-:Y:S06]  /*18e40*/  BRA `(.L_x_27292) ;  /* 0x0000006400187947 */ /* 0x000fec0003800000 */
.L_x_27251:
        /* <DEDUP_REMOVED lines=16> */
.L_x_27295:
        /* <DEDUP_REMOVED lines=13> */
.L_x_27297:
[----:B------:R-:W-:Y:S05]  /*19020*/  BSYNC.RECONVERGENT B2 ;  /* 0x0000000000027941 */ /* 0x000fea0003800200 */
.L_x_27296:
        /* <DEDUP_REMOVED lines=61> */
.L_x_27294:
[----:B------:R-:W-:Y:S05]  /*19400*/  BSYNC.RECONVERGENT B1 ;  /* 0x0000000000017941 */ /* 0x000fea0003800200 */
.L_x_27293:
        /* <DEDUP_REMOVED lines=8> */
[----:B------:R-:W-:-:S05]  /*19490*/  FFMA.FTZ R7, R7, R69, 1.1641532182693481445e-10 ;  /* 0x2f00000007077423 */ /* 0x000fca0000010045 */
[----:B0-----:R-:W-:Y:S01]  /*194a0*/  FSETP.GTU.FTZ.AND P2, PT, R7, R88, PT ;  /* 0x000000580700720b */ /* 0x001fe20003f5c000 */
[----:B-----5:R-:W-:-:S03]  /*194b0*/  HADD2.F32 R7, -RZ, R40.H0_H0 ;  /* 0x20000028ff077230 */ /* 0x020fc60000004100 */
[----:B------:R-:W-:Y:S02]  /*194c0*/  PLOP3.LUT P4, PT, P2, PT, PT, 0x8, 0x80 ;  /* 0x000000000080781c */ /* 0x000fe4000178e170 */
[----:B-1----:R-:W-:-:S05]  /*194d0*/  FMUL.FTZ R7, R7, R20 ;  /* 0x0000001407077220 */ /* 0x002fca0000410000 */
[----:B------:R-:W-:Y:S01]  /*194e0*/  FSEL R9, R7, RZ, !P2 ;  /* 0x000000ff07097208 */ /* 0x000fe20005000000 */
        /* <DEDUP_REMOVED lines=11> */
.L_x_27300:
        /* <DEDUP_REMOVED lines=13> */
.L_x_27302:
[----:B------:R-:W-:Y:S05]  /*19670*/  BSYNC.RECONVERGENT B2 ;  /* 0x0000000000027941 */ /* 0x000fea0003800200 */
.L_x_27301:
        /* <DEDUP_REMOVED lines=61> */
.L_x_27299:
[----:B------:R-:W-:Y:S05]  /*19a50*/  BSYNC.RECONVERGENT B1 ;  /* 0x0000000000017941 */ /* 0x000fea0003800200 */
.L_x_27298:
[----:B------:R-:W-:Y:S01]  /*19a60*/  I2FP.F32.U32 R7, R7 ;  /* 0x0000000700077245 */ /* 0x000fe20000201000 */
[----:B------:R-:W-:Y:S01]  /*19a70*/  BSSY.RECONVERGENT B1, `(.L_x_27303) ;  /* 0x0000064000017945 */ /* 0x000fe20003800200 */
[----:B------:R-:W-:Y:S01]  /*19a80*/  ISETP.NE.AND P3, PT, R12, 0x1, PT ;  /* 0x000000010c00780c */ /* 0x000fe20003f65270 */
[----:B------:R-:W-:Y:S02]  /*19a90*/  IMAD.MOV.U32 R14, RZ, RZ, 0x2 ;  /* 0x00000002ff0e7424 */ /* 0x000fe400078e00ff */
        /* <DEDUP_REMOVED lines=22> */
.L_x_27305:
        /* <DEDUP_REMOVED lines=13> */
.L_x_27307:
[----:B------:R-:W-:Y:S05]  /*19cd0*/  BSYNC.RECONVERGENT B2 ;  /* 0x0000000000027941 */ /* 0x000fea0003800200 */
.L_x_27306:
        /* <DEDUP_REMOVED lines=61> */
.L_x_27304:
[----:B------:R-:W-:Y:S05]  /*1a0b0*/  BSYNC.RECONVERGENT B1 ;  /* 0x0000000000017941 */ /* 0x000fea0003800200 */
.L_x_27303:
[----:B------:R-:W-:Y:S01]  /*1a0c0*/  I2FP.F32.U32 R7, R7 ;  /* 0x0000000700077245 */ /* 0x000fe20000201000 */
[----:B------:R-:W-:Y:S01]  /*1a0d0*/  BSSY.RECONVERGENT B1, `(.L_x_27308) ;  /* 0x0000060000017945 */ /* 0x000fe20003800200 */
[----:B------:R-:W-:Y:S01]  /*1a0e0*/  ISETP.NE.AND P3, PT, R14, 0x1, PT ;  /* 0x000000010e00780c */ /* 0x000fe20003f65270 */
[----:B------:R-:W-:Y:S01]  /*1a0f0*/  HFMA2 R16, -RZ, RZ, 0, 1.1920928955078125e-07 ;  /* 0x00000002ff107431 */ /* 0x000fe200000001ff */
[----:B------:R-:W-:Y:S01]  /*1a100*/  LOP3.LUT R3, R3, 0xfffffff7, RZ, 0xc0, !PT ;  /* 0xfffffff703037812 */ /* 0x000fe200078ec0ff */
[----:B------:R-:W-:-:S05]  /*1a110*/  FFMA.FTZ R7, R7, R69, 1.1641532182693481445e-10 ;  /* 0x2f00000007077423 */ /* 0x000fca0000010045 */
[----:B------:R-:W-:Y:S01]  /*1a120*/  FSETP.GTU.FTZ.AND P2, PT, R7, R88, PT ;  /* 0x000000580700720b */ /* 0x000fe20003f5c000 */
[----:B------:R-:W-:-:S03]  /*1a130*/  HADD2.F32 R7, -RZ, R40.H1_H1 ;  /* 0x30000028ff077230 */ /* 0x000fc60000004100 */
[----:B------:R-:W-:Y:S02]  /*1a140*/  PLOP3.LUT P4, PT, P2, PT, PT, 0x8, 0x80 ;  /* 0x000000000080781c */ /* 0x000fe4000178e170 */
[----:B------:R-:W-:-:S05]  /*1a150*/  FMUL.FTZ R7, R7, R20 ;  /* 0x0000001407077220 */ /* 0x000fca0000410000 */
[----:B------:R-:W-:Y:S01]  /*1a160*/  FSEL R12, R7, RZ, !P2 ;  /* 0x000000ff070c7208 */ /* 0x000fe20005000000 */
[----:B------:R-:W-:-:S05]  /*1a170*/  IMAD.MOV.U32 R7, RZ, RZ, R10 ;  /* 0x000000ffff077224 */ /* 0x000fca00078e000a */
        /* <DEDUP_REMOVED lines=10> */
.L_x_27310:
        /* <DEDUP_REMOVED lines=13> */
.L_x_27312:
[----:B------:R-:W-:Y:S05]  /*1a2f0*/  BSYNC.RECONVERGENT B2 ;  /* 0x0000000000027941 */ /* 0x000fea0003800200 */
.L_x_27311:
        /* <DEDUP_REMOVED lines=61> */
.L_x_27309:
[----:B------:R-:W-:Y:S05]  /*1a6d0*/  BSYNC.RECONVERGENT B1 ;  /* 0x0000000000017941 */ /* 0x000fea0003800200 */
.L_x_27308:
        /* <DEDUP_REMOVED lines=14> */
[----:B------:R-:W-:Y:S01]  /*1a7c0*/  PRMT R14, R7, 0x7610, R14 ;  /* 0x00007610070e7816 */ /* 0x000fe2000000000e */
[----:B------:R-:W-:Y:S01]  /*1a7d0*/  IMAD.MOV.U32 R7, RZ, RZ, R10 ;  /* 0x000000ffff077224 */ /* 0x000fe200078e000a */
        /* <DEDUP_REMOVED lines=10> */
.L_x_27315:
        /* <DEDUP_REMOVED lines=13> */
.L_x_27317:
[----:B------:R-:W-:Y:S05]  /*1a950*/  BSYNC.RECONVERGENT B2 ;  /* 0x0000000000027941 */ /* 0x000fea0003800200 */
.L_x_27316:
        /* <DEDUP_REMOVED lines=61> */
.L_x_27314:
[----:B------:R-:W-:Y:S05]  /*1ad30*/  BSYNC.RECONVERGENT B1 ;  /* 0x0000000000017941 */ /* 0x000fea0003800200 */
.L_x_27313:
        /* <DEDUP_REMOVED lines=22> */
.L_x_27320:
        /* <DEDUP_REMOVED lines=13> */
.L_x_27322:
[----:B------:R-:W-:Y:S05]  /*1af70*/  BSYNC.RECONVERGENT B2 ;  /* 0x0000000000027941 */ /* 0x000fea0003800200 */
.L_x_27321:
        /* <DEDUP_REMOVED lines=61> */
.L_x_27319:
[----:B------:R-:W-:Y:S05]  /*1b350*/  BSYNC.RECONVERGENT B1 ;  /* 0x0000000000017941 */ /* 0x000fea0003800200 */
.L_x_27318:
        /* <DEDUP_REMOVED lines=26> */
.L_x_27325:
        /* <DEDUP_REMOVED lines=13> */
.L_x_27327:
[----:B------:R-:W-:Y:S05]  /*1b5d0*/  BSYNC.RECONVERGENT B2 ;  /* 0x0000000000027941 */ /* 0x000fea0003800200 */
.L_x_27326:
        /* <DEDUP_REMOVED lines=61> */
.L_x_27324:
[----:B------:R-:W-:Y:S05]  /*1b9b0*/  BSYNC.RECONVERGENT B1 ;  /* 0x0000000000017941 */ /* 0x000fea0003800200 */
.L_x_27323:
        /* <DEDUP_REMOVED lines=22> */
.L_x_27330:
        /* <DEDUP_REMOVED lines=13> */
.L_x_27332:
[----:B------:R-:W-:Y:S05]  /*1bbf0*/  BSYNC.RECONVERGENT B2 ;  /* 0x0000000000027941 */ /* 0x000fea0003800200 */
.L_x_27331:
        /* <DEDUP_REMOVED lines=61> */
.L_x_27329:
[----:B------:R-:W-:Y:S05]  /*1bfd0*/  BSYNC.RECONVERGENT B1 ;  /* 0x0000000000017941 */ /* 0x000fea0003800200 */
.L_x_27328:
        /* <DEDUP_REMOVED lines=12> */
[----:B------:R-:W-:Y:S01]  /*1c0a0*/  @P1 FADD.FTZ R95, R16, R12 ;  /* 0x0000000c105f1221 */ /* 0x000fe20000010000 */
        /* <DEDUP_REMOVED lines=13> */
.L_x_27335:
        /* <DEDUP_REMOVED lines=13> */
.L_x_27337:
[----:B------:R-:W-:Y:S05]  /*1c250*/  BSYNC.RECONVERGENT B2 ;  /* 0x0000000000027941 */ /* 0x000fea0003800200 */
.L_x_27336:
        /* <DEDUP_REMOVED lines=61> */
.L_x_27334:
[----:B------:R-:W-:Y:S05]  /*1c630*/  BSYNC.RECONVERGENT B1 ;  /* 0x0000000000017941 */ /* 0x000fea0003800200 */
.L_x_27333:
        /* <DEDUP_REMOVED lines=20> */
.L_x_27340:
        /* <DEDUP_REMOVED lines=13> */
.L_x_27342:
[----:B------:R-:W-:Y:S05]  /*1c850*/  BSYNC.RECONVERGENT B2 ;  /* 0x0000000000027941 */ /* 0x000fea0003800200 */
.L_x_27341:
        /* <DEDUP_REMOVED lines=61> */
.L_x_27339:
[----:B------:R-:W-:Y:S05]  /*1cc30*/  BSYNC.RECONVERGENT B1 ;  /* 0x0000000000017941 */ /* 0x000fea0003800200 */
.L_x_27338:
[----:B------:R-:W-:Y:S01]  /*1cc40*/  I2FP.F32.U32 R7, R7 ;  /* 0x0000000700077245 */ /* 0x000fe20000201000 */
[----:B------:R-:W-:Y:S01]  /*1cc50*/  HADD2.F32 R17, -RZ, R38.H0_H0 ;  /* 0x20000026ff117230 */ /* 0x000fe20000004100 */
        /* <DEDUP_REMOVED lines=11> */
[----:B------:R-:W-:Y:S01]  /*1cd10*/  @!P1 IMAD.MOV.U32 R85, RZ, RZ, R12 ;  /* 0x000000ffff559224 */ /* 0x000fe200078e000c */
[----:B------:R-:W-:Y:S01]  /*1cd20*/  PRMT R17, R7, 0x7610, R17 ;  /* 0x0000761007117816 */ /* 0x000fe20000000011 */
        /* <DEDUP_REMOVED lines=11> */
.L_x_27345:
        /* <DEDUP_REMOVED lines=13> */
.L_x_27347:
[----:B------:R-:W-:Y:S05]  /*1ceb0*/  BSYNC.RECONVERGENT B2 ;  /* 0x0000000000027941 */ /* 0x000fea0003800200 */
.L_x_27346:
        /* <DEDUP_REMOVED lines=61> */
.L_x_27344:
[----:B------:R-:W-:Y:S05]  /*1d290*/  BSYNC.RECONVERGENT B1 ;  /* 0x0000000000017941 */ /* 0x000fea0003800200 */
.L_x_27343:
        /* <DEDUP_REMOVED lines=20> */
.L_x_27350:
        /* <DEDUP_REMOVED lines=13> */
.L_x_27352:
[----:B------:R-:W-:Y:S05]  /*1d4b0*/  BSYNC.RECONVERGENT B2 ;  /* 0x0000000000027941 */ /* 0x000fea0003800200 */
.L_x_27351:
        /* <DEDUP_REMOVED lines=61> */
.L_x_27349:
[----:B------:R-:W-:Y:S05]  /*1d890*/  BSYNC.RECONVERGENT B1 ;  /* 0x0000000000017941 */ /* 0x000fea0003800200 */
.L_x_27348:
[----:B------:R-:W-:Y:S01]  /*1d8a0*/  I2FP.F32.U32 R7, R7 ;  /* 0x0000000700077245 */ /* 0x000fe20000201000 */
[----:B------:R-:W-:Y:S01]  /*1d8b0*/  IMAD.MOV.U32 R45, RZ, RZ, 0x2f800000 ;  /* 0x2f800000ff2d7424 */ /* 0x000fe200078e00ff */
[----:B------:R-:W-:Y:S01]  /*1d8c0*/  BSSY.RECONVERGENT B1, `(.L_x_27353) ;  /* 0x0000064000017945 */ /* 0x000fe20003800200 */
[----:B------:R-:W-:Y:S01]  /*1d8d0*/  HADD2.F32 R18, -RZ, R38.H1_H1 ;  /* 0x30000026ff127230 */ /* 0x000fe20000004100 */
[----:B------:R-:W-:Y:S01]  /*1d8e0*/  MOV R19, 0x2 ;  /* 0x0000000200137802 */ /* 0x000fe20000000f00 */
[----:B------:R-:W-:-:S03]  /*1d8f0*/  FFMA.FTZ R7, R7, R45, 1.1641532182693481445e-10 ;  /* 0x2f00000007077423 */ /* 0x000fc6000001002d */
[----:B------:R-:W-:Y:S02]  /*1d900*/  FMUL.FTZ R18, R18, R20 ;  /* 0x0000001412127220 */ /* 0x000fe40000410000 */
        /* <DEDUP_REMOVED lines=20> */
.L_x_27355:
        /* <DEDUP_REMOVED lines=13> */
.L_x_27357:
[----:B------:R-:W-:Y:S05]  /*1db20*/  BSYNC.RECONVERGENT B2 ;  /* 0x0000000000027941 */ /* 0x000fea0003800200 */
.L_x_27356:
        /* <DEDUP_REMOVED lines=61> */
.L_x_27354:
[----:B------:R-:W-:Y:S05]  /*1df00*/  BSYNC.RECONVERGENT B1 ;  /* 0x0000000000017941 */ /* 0x000fea0003800200 */
.L_x_27353:
        /* <DEDUP_REMOVED lines=20> */
.L_x_27360:
        /* <DEDUP_REMOVED lines=13> */
.L_x_27362:
[----:B------:R-:W-:Y:S05]  /*1e120*/  BSYNC.RECONVERGENT B2 ;  /* 0x0000000000027941 */ /* 0x000fea0003800200 */
.L_x_27361:
        /* <DEDUP_REMOVED lines=61> */
.L_x_27359:
[----:B------:R-:W-:Y:S05]  /*1e500*/  BSYNC.RECONVERGENT B1 ;  /* 0x0000000000017941 */ /* 0x000fea0003800200 */
.L_x_27358:
        /* <DEDUP_REMOVED lines=26> */
.L_x_27365:
        /* <DEDUP_REMOVED lines=13> */
.L_x_27367:
[----:B------:R-:W-:Y:S05]  /*1e780*/  BSYNC.RECONVERGENT B2 ;  /* 0x0000000000027941 */ /* 0x000fea0003800200 */
.L_x_27366:
        /* <DEDUP_REMOVED lines=61> */
.L_x_27364:
[----:B------:R-:W-:Y:S05]  /*1eb60*/  BSYNC.RECONVERGENT B1 ;  /* 0x0000000000017941 */ /* 0x000fea0003800200 */
.L_x_27363:
[----:B------:R-:W-:Y:S01]  /*1eb70*/  I2FP.F32.U32 R7, R7 ;  /* 0x0000000700077245 */ /* 0x000fe20000201000 */
[----:B------:R-:W-:Y:S01]  /*1eb80*/  IMAD.MOV.U32 R74, RZ, RZ, 0x2f800000 ;  /* 0x2f800000ff4a7424 */ /* 0x000fe200078e00ff */
[----:B------:R-:W-:Y:S01]  /*1eb90*/  ISETP.NE.AND P6, PT, R42, 0x1, PT ;  /* 0x000000012a00780c */ /* 0x000fe20003fc5270 */
[----:B------:R-:W-:Y:S01]  /*1eba0*/  HADD2.F32 R12, -RZ, R43.H1_H1 ;  /* 0x3000002bff0c7230 */ /* 0x000fe20000004100 */
[----:B------:R-:W-:Y:S01]  /*1ebb0*/  BSSY.RECONVERGENT B1, `(.L_x_27368) ;  /* 0x000005f000017945 */ /* 0x000fe20003800200 */
[----:B------:R-:W-:Y:S01]  /*1ebc0*/  FFMA.FTZ R7, R7, R74, 1.1641532182693481445e-10 ;  /* 0x2f00000007077423 */ /* 0x000fe2000001004a */
[----:B------:R-:W-:Y:S02]  /*1ebd0*/  MOV R43, R10 ;  /* 0x0000000a002b7202 */ /* 0x000fe40000000f00 */
[----:B------:R-:W-:Y:S02]  /*1ebe0*/  FMUL.FTZ R12, R12, R20 ;  /* 0x000000140c0c7220 */ /* 0x000fe40000410000 */
        /* <DEDUP_REMOVED lines=13> */
.L_x_27370:
        /* <DEDUP_REMOVED lines=16> */
.L_x_27372:
[----:B------:R-:W-:Y:S05]  /*1edc0*/  BSYNC.RECONVERGENT B2 ;  /* 0x0000000000027941 */ /* 0x000fea0003800200 */
.L_x_27371:
        /* <DEDUP_REMOVED lines=61> */
.L_x_27369:
[----:B------:R-:W-:Y:S05]  /*1f1a0*/  BSYNC.RECONVERGENT B1 ;  /* 0x0000000000017941 */ /* 0x000fea0003800200 */
.L_x_27368:
[----:B------:R-:W-:Y:S01]  /*1f1b0*/  I2FP.F32.U32 R42, R43 ;  /* 0x0000002b002a7245 */ /* 0x000fe20000201000 */
[----:B------:R-:W-:Y:S01]  /*1f1c0*/  HADD2.F32 R43, -RZ, R39.H1_H1 ;  /* 0x30000027ff2b7230 */ /* 0x000fe20000004100 */
[----:B------:R-:W-:Y:S02]  /*1f1d0*/  PRMT R41, R57, 0x5410, R41 ;  /* 0x0000541039297816 */ /* 0x000fe40000000029 */
[----:B------:R-:W-:Y:S01]  /*1f1e0*/  PRMT R40, R9, 0x5410, R40 ;  /* 0x0000541009287816 */ /* 0x000fe20000000028 */
[----:B------:R-:W-:Y:S01]  /*1f1f0*/  FFMA.FTZ R42, R42, R74, 1.1641532182693481445e-10 ;  /* 0x2f0000002a2a7423 */ /* 0x000fe2000001004a */
[----:B------:R-:W-:-:S04]  /*1f200*/  FMUL.FTZ R20, R43, R20 ;  /* 0x000000142b147220 */ /* 0x000fc80000410000 */
[----:B------:R-:W-:Y:S02]  /*1f210*/  FSETP.GTU.FTZ.AND P6, PT, R42, R88, PT ;  /* 0x000000582a00720b */ /* 0x000fe40003fdc000 */
[----:B------:R-:W-:Y:S02]  /*1f220*/  PRMT R42, R76, 0x5410, R77 ;  /* 0x000054104c2a7816 */ /* 0x000fe4000000004d */
        /* <DEDUP_REMOVED lines=8> */
.L_x_27292:
        /* <DEDUP_REMOVED lines=43> */
.L_x_27373:
[----:B------:R-:W-:Y:S01]  /*1f560*/  MOV R9, R56 ;  /* 0x0000003800097202 */ /* 0x000fe20000000f00 */
[----:B------:R-:W-:-:S07]  /*1f570*/  VIADD R56, R26, 0x20 ;  /* 0x000000201a387836 */ /* 0x000fce0000000000 */
.L_x_27250:
[----:B------:R-:W-:Y:S05]  /*1f580*/  BSYNC.RECONVERGENT B0 ;  /* 0x0000000000007941 */ /* 0x000fea0003800200 */
.L_x_27249:
        /* <DEDUP_REMOVED lines=35> */
.L_x_27379:
        /* <DEDUP_REMOVED lines=13> */
.L_x_27381:
[----:B------:R-:W-:Y:S05]  /*1f890*/  BSYNC.RECONVERGENT B2 ;  /* 0x0000000000027941 */ /* 0x000fea0003800200 */
.L_x_27380:
        /* <DEDUP_REMOVED lines=61> */
.L_x_27378:
[----:B------:R-:W-:Y:S05]  /*1fc70*/  BSYNC.RECONVERGENT B1 ;  /* 0x0000000000017941 */ /* 0x000fea0003800200 */
.L_x_27377:
[----:B------:R-:W0:Y:S01]  /*1fc80*/  LDC R72, c[0x0][0x404] ;  /* 0x00010100ff487b82 */ /* 0x000e220000000800 */
[----:B------:R-:W-:Y:S01]  /*1fc90*/  I2FP.F32.U32 R7, R14 ;  /* 0x0000000e00077245 */ /* 0x000fe20000201000 */
[----:B------:R-:W-:Y:S01]  /*1fca0*/  IMAD.MOV.U32 R69, RZ, RZ, 0x2f800000 ;  /* 0x2f800000ff457424 */ /* 0x000fe200078e00ff */
[----:B------:R-:W-:Y:S01]  /*1fcb0*/  ISETP.NE.AND P3, PT, R13, 0x1, PT ;  /* 0x000000010d00780c */ /* 0x000fe20003f65270 */
[----:B------:R-:W-:Y:S01]  /*1fcc0*/  BSSY.RECONVERGENT B1, `(.L_x_27382) ;  /* 0x0000060000017945 */ /* 0x000fe20003800200 */
[----:B------:R-:W-:Y:S01]  /*1fcd0*/  LOP3.LUT R3, R3, 0xffffffef, RZ, 0xc0, !PT ;  /* 0xffffffef03037812 */ /* 0x000fe200078ec0ff */
[----:B------:R-:W-:Y:S01]  /*1fce0*/  FFMA.FTZ R7, R7, R69, 1.1641532182693481445e-10 ;  /* 0x2f00000007077423 */ /* 0x000fe20000010045 */
[----:B------:R-:W-:Y:S01]  /*1fcf0*/  IMAD.MOV.U32 R15, RZ, RZ, 0x2 ;  /* 0x00000002ff0f7424 */ /* 0x000fe200078e00ff */
[----:B------:R-:W1:Y:S03]  /*1fd00*/  LDC R88, c[0x0][0x408] ;  /* 0x00010200ff587b82 */ /* 0x000e660000000800 */
[----:B0-----:R-:W-:Y:S01]  /*1fd10*/  FSETP.GTU.FTZ.AND P2, PT, R7, R72, PT ;  /* 0x000000480700720b */ /* 0x001fe20003f5c000 */
[----:B-----5:R-:W-:-:S03]  /*1fd20*/  HADD2.F32 R7, -RZ, R40.H0_H0 ;  /* 0x20000028ff077230 */ /* 0x020fc60000004100 */
[----:B------:R-:W-:Y:S02]  /*1fd30*/  PLOP3.LUT P4, PT, P2, PT, PT, 0x8, 0x80 ;  /* 0x000000000080781c */ /* 0x000fe4000178e170 */
[----:B-1----:R-:W-:-:S05]  /*1fd40*/  FMUL.FTZ R7, R7, R88 ;  /* 0x0000005807077220 */ /* 0x002fca0000410000 */
[----:B------:R-:W-:Y:S02]  /*1fd50*/  FSEL R9, R7, RZ, !P2 ;  /* 0x000000ff07097208 */ /* 0x000fe40005000000 */
[----:B------:R-:W-:-:S04]  /*1fd60*/  MOV R7, R10 ;  /* 0x0000000a00077202 */ /* 0x000fc80000000f00 */
        /* <DEDUP_REMOVED lines=10> */
.L_x_27384:
        /* <DEDUP_REMOVED lines=13> */
.L_x_27386:
[----:B------:R-:W-:Y:S05]  /*1fee0*/  BSYNC.RECONVERGENT B2 ;  /* 0x0000000000027941 */ /* 0x000fea0003800200 */
.L_x_27385:
        /* <DEDUP_REMOVED lines=61> */
.L_x_27383:
[----:B------:R-:W-:Y:S05]  /*202c0*/  BSYNC.RECONVERGENT B1 ;  /* 0x0000000000017941 */ /* 0x000fea0003800200 */
.L_x_27382:
        /* <DEDUP_REMOVED lines=13> */
[----:B------:R-:W-:-:S04]  /*203a0*/  SEL R7, RZ, 0x1, P2 ;  /* 0x00000001ff077807 */ /* 0x000fc80001000000 */
[----:B------:R-:W-:Y:S02]  /*203b0*/  PRMT R13, R7, 0x7610, R13 ;  /* 0x00007610070d7816 */ /* 0x000fe4000000000d */
[----:B------:R-:W-:Y:S02]  /*203c0*/  F2FP.F16.F32.PACK_AB R9, RZ, R118 ;  /* 0x00000076ff09723e */ /* 0x000fe400000000ff */
        /* <DEDUP_REMOVED lines=10> */
.L_x_27389:
        /* <DEDUP_REMOVED lines=13> */
.L_x_27391:
[----:B------:R-:W-:Y:S05]  /*20540*/  BSYNC.RECONVERGENT B2 ;  /* 0x0000000000027941 */ /* 0x000fea0003800200 */
.L_x_27390:
        /* <DEDUP_REMOVED lines=61> */
.L_x_27388:
[----:B------:R-:W-:Y:S05]  /*20920*/  BSYNC.RECONVERGENT B1 ;  /* 0x0000000000017941 */ /* 0x000fea0003800200 */
.L_x_27387:
[----:B------:R-:W-:Y:S01]  /*20930*/  I2FP.F32.U32 R7, R7 ;  /* 0x0000000700077245 */ /* 0x000fe20000201000 */
[----:B------:R-:W-:Y:S01]  /*20940*/  HADD2.F32 R15, -RZ, R40.H1_H1 ;  /* 0x30000028ff0f7230 */ /* 0x000fe20000004100 */
[----:B------:R-:W-:Y:S01]  /*20950*/  ISETP.NE.AND P2, PT, R14, 0x1, PT ;  /* 0x000000010e00780c */ /* 0x000fe20003f45270 */
[----:B------:R-:W-:Y:S01]  /*20960*/  BSSY.RECONVERGENT B1, `(.L_x_27392) ;  /* 0x000005e000017945 */ /* 0x000fe20003800200 */
        /* <DEDUP_REMOVED lines=18> */
.L_x_27394:
        /* <DEDUP_REMOVED lines=13> */
.L_x_27396:
[----:B------:R-:W-:Y:S05]  /*20b60*/  BSYNC.RECONVERGENT B2 ;  /* 0x0000000000027941 */ /* 0x000fea0003800200 */
.L_x_27395:
        /* <DEDUP_REMOVED lines=61> */
.L_x_27393:
[----:B------:R-:W-:Y:S05]  /*20f40*/  BSYNC.RECONVERGENT B1 ;  /* 0x0000000000017941 */ /* 0x000fea0003800200 */
.L_x_27392:
        /* <DEDUP_REMOVED lines=26> */
.L_x_27399:
        /* <DEDUP_REMOVED lines=13> */
.L_x_27401:
[----:B------:R-:W-:Y:S05]  /*211c0*/  BSYNC.RECONVERGENT B2 ;  /* 0x0000000000027941 */ /* 0x000fea0003800200 */
.L_x_27400:
        /* <DEDUP_REMOVED lines=61> */
.L_x_27398:
[----:B------:R-:W-:Y:S05]  /*215a0*/  BSYNC.RECONVERGENT B1 ;  /* 0x0000000000017941 */ /* 0x000fea0003800200 */
.L_x_27397:
[----:B------:R-:W-:Y:S01]  /*215b0*/  I2FP.F32.U32 R7, R7 ;  /* 0x0000000700077245 */ /* 0x000fe20000201000 */
[----:B------:R-:W-:Y:S01]  /*215c0*/  BSSY.RECONVERGENT B1, `(.L_x_27402) ;  /* 0x0000060000017945 */ /* 0x000fe20003800200 */
[----:B------:R-:W-:Y:S01]  /*215d0*/  LOP3.LUT R3, R3, 0xfffffffb, RZ, 0xc0, !PT ;  /* 0xfffffffb03037812 */ /* 0x000fe200078ec0ff */
[----:B------:R-:W-:Y:S02]  /*215e0*/  IMAD.MOV.U32 R17, RZ, RZ, 0x2 ;  /* 0x00000002ff117424 */ /* 0x000fe400078e00ff */
[----:B------:R-:W-:-:S05]  /*215f0*/  FFMA.FTZ R7, R7, R69, 1.1641532182693481445e-10 ;  /* 0x2f00000007077423 */ /* 0x000fca0000010045 */
[----:B------:R-:W-:Y:S01]  /*21600*/  FSETP.GTU.FTZ.AND P2, PT, R7, R72, PT ;  /* 0x000000480700720b */ /* 0x000fe20003f5c000 */
[----:B------:R-:W-:-:S05]  /*21610*/  HADD2.F32 R7, -RZ, R41.H0_H0 ;  /* 0x20000029ff077230 */ /* 0x000fca0000004100 */
[----:B------:R-:W-:-:S05]  /*21620*/  FMUL.FTZ R7, R7, R88 ;  /* 0x0000005807077220 */ /* 0x000fca0000410000 */
        /* <DEDUP_REMOVED lines=14> */
.L_x_27404:
        /* <DEDUP_REMOVED lines=13> */
.L_x_27406:
[----:B------:R-:W-:Y:S05]  /*217e0*/  BSYNC.RECONVERGENT B2 ;  /* 0x0000000000027941 */ /* 0x000fea0003800200 */
.L_x_27405:
        /* <DEDUP_REMOVED lines=61> */
.L_x_27403:
[----:B------:R-:W-:Y:S05]  /*21bc0*/  BSYNC.RECONVERGENT B1 ;  /* 0x0000000000017941 */ /* 0x000fea0003800200 */
.L_x_27402:
[----:B------:R-:W-:Y:S01]  /*21bd0*/  I2FP.F32.U32 R7, R7 ;  /* 0x0000000700077245 */ /* 0x000fe20000201000 */
[----:B------:R-:W-:Y:S01]  /*21be0*/  HADD2.F32 R16, -RZ, R37.H0_H0 ;  /* 0x20000025ff107230 */ /* 0x000fe20000004100 */
        /* <DEDUP_REMOVED lines=10> */
[----:B------:R-:W-:Y:S01]  /*21c90*/  @!P1 MOV R98, R15 ;  /* 0x0000000f00629202 */ /* 0x000fe20000000f00 */
[----:B------:R-:W-:Y:S01]  /*21ca0*/  IMAD.MOV.U32 R16, RZ, RZ, 0x2 ;  /* 0x00000002ff107424 */ /* 0x000fe200078e00ff */
        /* <DEDUP_REMOVED lines=12> */
.L_x_27409:
        /* <DEDUP_REMOVED lines=13> */
.L_x_27411:
[----:B------:R-:W-:Y:S05]  /*21e40*/  BSYNC.RECONVERGENT B2 ;  /* 0x0000000000027941 */ /* 0x000fea0003800200 */
.L_x_27410:
        /* <DEDUP_REMOVED lines=61> */
.L_x_27408:
[----:B------:R-:W-:Y:S05]  /*22220*/  BSYNC.RECONVERGENT B1 ;  /* 0x0000000000017941 */ /* 0x000fea0003800200 */
.L_x_27407:
[----:B------:R-:W-:Y:S01]  /*22230*/  I2FP.F32.U32 R7, R7 ;  /* 0x0000000700077245 */ /* 0x000fe20000201000 */
[----:B------:R-:W-:Y:S01]  /*22240*/  HADD2.F32 R17, -RZ, R41.H1_H1 ;  /* 0x30000029ff117230 */ /* 0x000fe20000004100 */
        /* <DEDUP_REMOVED lines=20> */
.L_x_27414:
        /* <DEDUP_REMOVED lines=13> */
.L_x_27416:
[----:B------:R-:W-:Y:S05]  /*22460*/  BSYNC.RECONVERGENT B2 ;  /* 0x0000000000027941 */ /* 0x000fea0003800200 */
.L_x_27415:
        /* <DEDUP_REMOVED lines=61> */
.L_x_27413:
[----:B------:R-:W-:Y:S05]  /*22840*/  BSYNC.RECONVERGENT B1 ;  /* 0x0000000000017941 */ /* 0x000fea0003800200 */
.L_x_27412:
        /* <DEDUP_REMOVED lines=14> */
[----:B------:R-:W-:Y:S01]  /*22930*/  IMAD.MOV.U32 R7, RZ, RZ, R10 ;  /* 0x000000ffff077224 */ /* 0x000fe200078e000a */
[----:B------:R-:W-:Y:S02]  /*22940*/  MOV R18, 0x2 ;  /* 0x0000000200127802 */ /* 0x000fe40000000f00 */
[----:B------:R-:W-:Y:S02]  /*22950*/  F2FP.F16.F32.PACK_AB R41, RZ, R86 ;  /* 0x00000056ff29723e */ /* 0x000fe400000000ff */
        /* <DEDUP_REMOVED lines=9> */
.L_x_27419:
        /* <DEDUP_REMOVED lines=13> */
.L_x_27421:
[----:B------:R-:W-:Y:S05]  /*22ac0*/  BSYNC.RECONVERGENT B2 ;  /* 0x0000000000027941 */ /* 0x000fea0003800200 */
.L_x_27420:
        /* <DEDUP_REMOVED lines=61> */
.L_x_27418:
[----:B------:R-:W-:Y:S05]  /*22ea0*/  BSYNC.RECONVERGENT B1 ;  /* 0x0000000000017941 */ /* 0x000fea0003800200 */
.L_x_27417:
        /* <DEDUP_REMOVED lines=20> */
.L_x_27424:
        /* <DEDUP_REMOVED lines=13> */
.L_x_27426:
[----:B------:R-:W-:Y:S05]  /*230c0*/  BSYNC.RECONVERGENT B2 ;  /* 0x0000000000027941 */ /* 0x000fea0003800200 */
.L_x_27425:
        /* <DEDUP_REMOVED lines=61> */
.L_x_27423:
[----:B------:R-:W-:Y:S05]  /*234a0*/  BSYNC.RECONVERGENT B1 ;  /* 0x0000000000017941 */ /* 0x000fea0003800200 */
.L_x_27422:
        /* <DEDUP_REMOVED lines=26> */
.L_x_27429:
        /* <DEDUP_REMOVED lines=13> */
.L_x_27431:
[----:B------:R-:W-:Y:S05]  /*23720*/  BSYNC.RECONVERGENT B2 ;  /* 0x0000000000027941 */ /* 0x000fea0003800200 */
.L_x_27430:
        /* <DEDUP_REMOVED lines=61> */
.L_x_27428:
[----:B------:R-:W-:Y:S05]  /*23b00*/  BSYNC.RECONVERGENT B1 ;  /* 0x0000000000017941 */ /* 0x000fea0003800200 */
.L_x_27427:
[----:B------:R-:W-:Y:S01]  /*23b10*/  I2FP.F32.U32 R7, R7 ;  /* 0x0000000700077245 */ /* 0x000fe20000201000 */
[----:B------:R-:W-:Y:S01]  /*23b20*/  HADD2.F32 R19, -RZ, R42.H1_H1 ;  /* 0x3000002aff137230 */ /* 0x000fe20000004100 */
        /* <DEDUP_REMOVED lines=18> */
.L_x_27434:
        /* <DEDUP_REMOVED lines=13> */
.L_x_27436:
[----:B------:R-:W-:Y:S05]  /*23d20*/  BSYNC.RECONVERGENT B2 ;  /* 0x0000000000027941 */ /* 0x000fea0003800200 */
.L_x_27435:
        /* <DEDUP_REMOVED lines=61> */
.L_x_27433:
[----:B------:R-:W-:Y:S05]  /*24100*/  BSYNC.RECONVERGENT B1 ;  /* 0x0000000000017941 */ /* 0x000fea0003800200 */
.L_x_27432:
[----:B------:R-:W0:Y:S01]  /*24110*/  LDC R47, c[0x0][0x404] ;  /* 0x00010100ff2f7b82 */ /* 0x000e220000000800 */
[----:B------:R-:W-:Y:S01]  /*24120*/  I2FP.F32.U32 R7, R7 ;  /* 0x0000000700077245 */ /* 0x000fe20000201000 */
[----:B------:R-:W-:Y:S01]  /*24130*/  HADD2.F32 R18, -RZ, R38.H1_H1 ;  /* 0x30000026ff127230 */ /* 0x000fe20000004100 */
[----:B------:R-:W-:Y:S01]  /*24140*/  BSSY.RECONVERGENT B1, `(.L_x_27437) ;  /* 0x0000063000017945 */ /* 0x000fe20003800200 */
[----:B------:R-:W-:Y:S02]  /*24150*/  MOV R42, 0x2 ;  /* 0x00000002002a7802 */ /* 0x000fe40000000f00 */
[----:B------:R-:W-:Y:S01]  /*24160*/  FFMA.FTZ R7, R7, R69, 1.1641532182693481445e-10 ;  /* 0x2f00000007077423 */ /* 0x000fe20000010045 */
[----:B------:R-:W-:-:S04]  /*24170*/  FMUL.FTZ R18, R18, R88 ;  /* 0x0000005812127220 */ /* 0x000fc80000410000 */
[----:B0-----:R-:W-:-:S04]  /*24180*/  FSETP.GTU.FTZ.AND P4, PT, R7, R47, PT ;  /* 0x0000002f0700720b */ /* 0x001fc80003f9c000 */
[----:B------:R-:W-:Y:S02]  /*24190*/  FSEL R18, R18, RZ, !P4 ;  /* 0x000000ff12127208 */ /* 0x000fe40006000000 */
[----:B------:R-:W-:Y:S02]  /*241a0*/  SEL R7, RZ, 0x1, P4 ;  /* 0x00000001ff077807 */ /* 0x000fe40002000000 */
[----:B------:R-:W-:Y:S01]  /*241b0*/  ISETP.NE.AND P4, PT, R19, 0x1, PT ;  /* 0x000000011300780c */ /* 0x000fe20003f85270 */
[----:B------:R-:W-:Y:S01]  /*241c0*/  FADD.FTZ R18, R21, R18 ;  /* 0x0000001215127221 */ /* 0x000fe20000010000 */
[----:B------:R-:W-:-:S05]  /*241d0*/  @P1 HADD2.F32 R21, -RZ, R34.H1_H1 ;  /* 0x30000022ff151230 */ /* 0x000fca0000004100 */
[--C-:B------:R-:W-:Y:S01]  /*241e0*/  @P1 FADD.FTZ R46, R21, R18.reuse ;  /* 0x00000012152e1221 */ /* 0x100fe20000010000 */
[--C-:B------:R-:W-:Y:S01]  /*241f0*/  @!P1 IMAD.MOV.U32 R46, RZ, RZ, R18.reuse ;  /* 0x000000ffff2e9224 */ /* 0x100fe200078e0012 */
[----:B------:R-:W-:Y:S01]  /*24200*/  PRMT R18, R7, 0x7610, R18 ;  /* 0x0000761007127816 */ /* 0x000fe20000000012 */
[----:B------:R-:W-:-:S03]  /*24210*/  IMAD.MOV.U32 R7, RZ, RZ, R10 ;  /* 0x000000ffff077224 */ /* 0x000fc600078e000a */
        /* <DEDUP_REMOVED lines=10> */
.L_x_27439:
        /* <DEDUP_REMOVED lines=13> */
.L_x_27441:
[----:B------:R-:W-:Y:S05]  /*24390*/  BSYNC.RECONVERGENT B2 ;  /* 0x0000000000027941 */ /* 0x000fea0003800200 */
.L_x_27440:
        /* <DEDUP_REMOVED lines=61> */
.L_x_27438:
[----:B------:R-:W-:Y:S05]  /*24770*/  BSYNC.RECONVERGENT B1 ;  /* 0x0000000000017941 */ /* 0x000fea0003800200 */
.L_x_27437:
        /* <DEDUP_REMOVED lines=20> */
.L_x_27444:
        /* <DEDUP_REMOVED lines=13> */
.L_x_27446:
[----:B------:R-:W-:Y:S05]  /*24990*/  BSYNC.RECONVERGENT B2 ;  /* 0x0000000000027941 */ /* 0x000fea0003800200 */
.L_x_27445:
        /* <DEDUP_REMOVED lines=61> */
.L_x_27443:
[----:B------:R-:W-:Y:S05]  /*24d70*/  BSYNC.RECONVERGENT B1 ;  /* 0x0000000000017941 */ /* 0x000fea0003800200 */
.L_x_27442:
[----:B------:R-:W-:Y:S01]  /*24d80*/  HFMA2 R42, -RZ, RZ, 0.1171875, 0 ;  /* 0x2f800000ff2a7431 */ /* 0x000fe200000001ff */
[----:B------:R-:W-:Y:S01]  /*24d90*/  I2FP.F32.U32 R7, R7 ;  /* 0x0000000700077245 */ /* 0x000fe20000201000 */
[----:B------:R-:W-:Y:S04]  /*24da0*/  BSSY.RECONVERGENT B1, `(.L_x_27447) ;  /* 0x0000064000017945 */ /* 0x000fe80003800200 */
[----:B------:R-:W-:Y:S01]  /*24db0*/  FFMA.FTZ R7, R7, R42, 1.1641532182693481445e-10 ;  /* 0x2f00000007077423 */ /* 0x000fe2000001002a */
[----:B------:R-:W-:-:S04]  /*24dc0*/  HADD2.F32 R42, -RZ, R39.H0_H0 ;  /* 0x20000027ff2a7230 */ /* 0x000fc80000004100 */
[----:B------:R-:W-:Y:S01]  /*24dd0*/  FSETP.GTU.FTZ.AND P5, PT, R7, R47, PT ;  /* 0x0000002f0700720b */ /* 0x000fe20003fbc000 */
[----:B------:R-:W-:-:S03]  /*24de0*/  FMUL.FTZ R42, R42, R88 ;  /* 0x000000582a2a7220 */ /* 0x000fc60000410000 */
[----:B------:R-:W-:Y:S02]  /*24df0*/  SEL R7, RZ, 0x1, P5 ;  /* 0x00000001ff077807 */ /* 0x000fe40002800000 */
[----:B------:R-:W-:Y:S02]  /*24e00*/  FSEL R42, R42, RZ, !P5 ;  /* 0x000000ff2a2a7208 */ /* 0x000fe40006800000 */
[----:B------:R-:W-:-:S03]  /*24e10*/  ISETP.NE.AND P5, PT, R21, 0x1, PT ;  /* 0x000000011500780c */ /* 0x000fc60003fa5270 */
[----:B------:R-:W-:Y:S01]  /*24e20*/  FADD.FTZ R19, R19, R42 ;  /* 0x0000002a13137221 */ /* 0x000fe20000010000 */
[----:B------:R-:W-:-:S05]  /*24e30*/  @P1 HADD2.F32 R42, -RZ, R35.H0_H0 ;  /* 0x20000023ff2a1230 */ /* 0x000fca0000004100 */
[--C-:B------:R-:W-:Y:S01]  /*24e40*/  @P1 FADD.FTZ R47, R42, R19.reuse ;  /* 0x000000132a2f1221 */ /* 0x100fe20000010000 */
[--C-:B------:R-:W-:Y:S01]  /*24e50*/  @!P1 IMAD.MOV.U32 R47, RZ, RZ, R19.reuse ;  /* 0x000000ffff2f9224 */ /* 0x100fe200078e0013 */
[----:B------:R-:W-:Y:S01]  /*24e60*/  PRMT R19, R7, 0x7610, R19 ;  /* 0x0000761007137816 */ /* 0x000fe20000000013 */
[----:B------:R-:W-:Y:S01]  /*24e70*/  IMAD.MOV.U32 R7, RZ, RZ, R10 ;  /* 0x000000ffff077224 */ /* 0x000fe200078e000a */
        /* <DEDUP_REMOVED lines=11> */
.L_x_27449:
        /* <DEDUP_REMOVED lines=13> */
.L_x_27451:
[----:B------:R-:W-:Y:S05]  /*25000*/  BSYNC.RECONVERGENT B2 ;  /* 0x0000000000027941 */ /* 0x000fea0003800200 */
.L_x_27450:
        /* <DEDUP_REMOVED lines=61> */
.L_x_27448:
[----:B------:R-:W-:Y:S05]  /*253e0*/  BSYNC.RECONVERGENT B1 ;  /* 0x0000000000017941 */ /* 0x000fea0003800200 */
.L_x_27447:
[----:B------:R-:W0:Y:S01]  /*253f0*/  LDC R74, c[0x0][0x404] ;  /* 0x00010100ff4a7b82 */ /* 0x000e220000000800 */
[----:B------:R-:W-:Y:S01]  /*25400*/  I2FP.F32.U32 R7, R7 ;  /* 0x0000000700077245 */ /* 0x000fe20000201000 */
[----:B------:R-:W-:Y:S01]  /*25410*/  IMAD.MOV.U32 R75, RZ, RZ, 0x2f800000 ;  /* 0x2f800000ff4b7424 */ /* 0x000fe200078e00ff */
[----:B------:R-:W-:Y:S01]  /*25420*/  ISETP.NE.AND P6, PT, R42, 0x1, PT ;  /* 0x000000012a00780c */ /* 0x000fe20003fc5270 */
[----:B------:R-:W-:Y:S01]  /*25430*/  HADD2.F32 R21, -RZ, R43.H1_H1 ;  /* 0x3000002bff157230 */ /* 0x000fe20000004100 */
[----:B------:R-:W-:Y:S01]  /*25440*/  BSSY.RECONVERGENT B1, `(.L_x_27452) ;  /* 0x000005f000017945 */ /* 0x000fe20003800200 */
[----:B------:R-:W-:Y:S01]  /*25450*/  FFMA.FTZ R7, R7, R75, 1.1641532182693481445e-10 ;  /* 0x2f00000007077423 */ /* 0x000fe2000001004b */
[----:B------:R-:W-:Y:S02]  /*25460*/  IMAD.MOV.U32 R43, RZ, RZ, R10 ;  /* 0x000000ffff2b7224 */ /* 0x000fe400078e000a */
[----:B------:R-:W-:Y:S02]  /*25470*/  FMUL.FTZ R21, R21, R88 ;  /* 0x0000005815157220 */ /* 0x000fe40000410000 */
[----:B0-----:R-:W-:Y:S01]  /*25480*/  FSETP.GTU.FTZ.AND P5, PT, R7, R74, PT ;  /* 0x0000004a0700720b */ /* 0x001fe20003fbc000 */
        /* <DEDUP_REMOVED lines=12> */
.L_x_27454:
        /* <DEDUP_REMOVED lines=16> */
.L_x_27456:
[----:B------:R-:W-:Y:S05]  /*25650*/  BSYNC.RECONVERGENT B2 ;  /* 0x0000000000027941 */ /* 0x000fea0003800200 */
.L_x_27455:
        /* <DEDUP_REMOVED lines=61> */
.L_x_27453:
[----:B------:R-:W-:Y:S05]  /*25a30*/  BSYNC.RECONVERGENT B1 ;  /* 0x0000000000017941 */ /* 0x000fea0003800200 */
.L_x_27452:
        /* <DEDUP_REMOVED lines=12> */
[--C-:B------:R-:W-:Y:S01]  /*25b00*/  @P1 FADD.FTZ R21, R21, R42.reuse ;  /* 0x0000002a15151221 */ /* 0x100fe20000010000 */
[----:B------:R-:W-:Y:S01]  /*25b10*/  @!P1 IMAD.MOV.U32 R21, RZ, RZ, R42 ;  /* 0x000000ffff159224 */ /* 0x000fe200078e002a */
[----:B------:R-:W-:-:S04]  /*25b20*/  PRMT R42, R76, 0x5410, R77 ;  /* 0x000054104c2a7816 */ /* 0x000fc8000000004d */
[----:B------:R-:W-:-:S04]  /*25b30*/  F2FP.F16.F32.PACK_AB R43, RZ, R21 ;  /* 0x00000015ff2b723e */ /* 0x000fc800000000ff */
[----:B------:R-:W-:Y:S01]  /*25b40*/  PRMT R43, R69, 0x5410, R43 ;  /* 0x00005410452b7816 */ /* 0x000fe2000000002b */
[----:B------:R-:W-:Y:S06]  /*25b50*/  BRA `(.L_x_27457) ;  /* 0x0000003000b07947 */ /* 0x000fec0003800000 */
.L_x_27376:
        /* <DEDUP_REMOVED lines=16> */
.L_x_27460:
        /* <DEDUP_REMOVED lines=13> */
.L_x_27462:
[----:B------:R-:W-:Y:S05]  /*25d30*/  BSYNC.RECONVERGENT B2 ;  /* 0x0000000000027941 */ /* 0x000fea0003800200 */
.L_x_27461:
        /* <DEDUP_REMOVED lines=61> */
.L_x_27459:
[----:B------:R-:W-:Y:S05]  /*26110*/  BSYNC.RECONVERGENT B1 ;  /* 0x0000000000017941 */ /* 0x000fea0003800200 */
.L_x_27458:
[----:B------:R-:W0:Y:S01]  /*26120*/  LDC R88, c[0x0][0x404] ;  /* 0x00010100ff587b82 */ /* 0x000e220000000800 */
[----:B------:R-:W-:Y:S01]  /*26130*/  HFMA2 R74, -RZ, RZ, 0.1171875, 0 ;  /* 0x2f800000ff4a7431 */ /* 0x000fe200000001ff */
[----:B------:R-:W-:Y:S01]  /*26140*/  I2FP.F32.U32 R7, R47 ;  /* 0x0000002f00077245 */ /* 0x000fe20000201000 */
[----:B-----5:R-:W-:Y:S01]  /*26150*/  HADD2.F32 R9, -RZ, R40.H0_H0 ;  /* 0x20000028ff097230 */ /* 0x020fe20000004100 */
[----:B------:R-:W-:Y:S01]  /*26160*/  ISETP.NE.AND P3, PT, R46, 0x1, PT ;  /* 0x000000012e00780c */ /* 0x000fe20003f65270 */
[----:B------:R-:W-:Y:S01]  /*26170*/  BSSY.RECONVERGENT B1, `(.L_x_27463) ;  /* 0x0000062000017945 */ /* 0x000fe20003800200 */
[----:B------:R-:W-:Y:S01]  /*26180*/  LOP3.LUT R3, R3, 0xffffffef, RZ, 0xc0, !PT ;  /* 0xffffffef03037812 */ /* 0x000fe200078ec0ff */
[----:B------:R-:W-:Y:S01]  /*26190*/  IMAD.MOV.U32 R47, RZ, RZ, 0x2 ;  /* 0x00000002ff2f7424 */ /* 0x000fe200078e00ff */
[----:B------:R-:W1:Y:S01]  /*261a0*/  LDC R21, c[0x0][0x408] ;  /* 0x00010200ff157b82 */ /* 0x000e620000000800 */
[----:B------:R-:W-:-:S05]  /*261b0*/  FFMA.FTZ R7, R7, R74, 1.1641532182693481445e-10 ;  /* 0x2f00000007077423 */ /* 0x000fca000001004a */
        /* <DEDUP_REMOVED lines=18> */
.L_x_27465:
        /* <DEDUP_REMOVED lines=13> */
.L_x_27467:
[----:B------:R-:W-:Y:S05]  /*263b0*/  BSYNC.RECONVERGENT B2 ;  /* 0x0000000000027941 */ /* 0x000fea0003800200 */
.L_x_27466:
        /* <DEDUP_REMOVED lines=61> */
.L_x_27464:
[----:B------:R-:W-:Y:S05]  /*26790*/  BSYNC.RECONVERGENT B1 ;  /* 0x0000000000017941 */ /* 0x000fea0003800200 */
.L_x_27463:
        /* <DEDUP_REMOVED lines=25> */
.L_x_27470:
        /* <DEDUP_REMOVED lines=13> */
.L_x_27472:
[----:B------:R-:W-:Y:S05]  /*26a00*/  BSYNC.RECONVERGENT B2 ;  /* 0x0000000000027941 */ /* 0x000fea0003800200 */
.L_x_27471:
        /* <DEDUP_REMOVED lines=61> */
.L_x_27469:
[----:B------:R-:W-:Y:S05]  /*26de0*/  BSYNC.RECONVERGENT B1 ;  /* 0x0000000000017941 */ /* 0x000fea0003800200 */
.L_x_27468:
        /* <DEDUP_REMOVED lines=25> */
.L_x_27475:
        /* <DEDUP_REMOVED lines=13> */
.L_x_27477:
[----:B------:R-:W-:Y:S05]  /*27050*/  BSYNC.RECONVERGENT B2 ;  /* 0x0000000000027941 */ /* 0x000fea0003800200 */
.L_x_27476:
        /* <DEDUP_REMOVED lines=61> */
.L_x_27474:
[----:B------:R-:W-:Y:S05]  /*27430*/  BSYNC.RECONVERGENT B1 ;  /* 0x0000000000017941 */ /* 0x000fea0003800200 */
.L_x_27473:
        /* <DEDUP_REMOVED lines=25> */
.L_x_27480:
        /* <DEDUP_REMOVED lines=13> */
.L_x_27482:
[----:B------:R-:W-:Y:S05]  /*276a0*/  BSYNC.RECONVERGENT B2 ;  /* 0x0000000000027941 */ /* 0x000fea0003800200 */
.L_x_27481:
        /* <DEDUP_REMOVED lines=61> */
.L_x_27479:
[----:B------:R-:W-:Y:S05]  /*27a80*/  BSYNC.RECONVERGENT B1 ;  /* 0x0000000000017941 */ /* 0x000fea0003800200 */
.L_x_27478:
        /* <DEDUP_REMOVED lines=23> */
.L_x_27485:
        /* <DEDUP_REMOVED lines=13> */
.L_x_27487:
[----:B------:R-:W-:Y:S05]  /*27cd0*/  BSYNC.RECONVERGENT B2 ;  /* 0x0000000000027941 */ /* 0x000fea0003800200 */
.L_x_27486:
        /* <DEDUP_REMOVED lines=61> */
.L_x_27484:
[----:B------:R-:W-:Y:S05]  /*280b0*/  BSYNC.RECONVERGENT B1 ;  /* 0x0000000000017941 */ /* 0x000fea0003800200 */
.L_x_27483:
        /* <DEDUP_REMOVED lines=23> */
.L_x_27490:
        /* <DEDUP_REMOVED lines=13> */
.L_x_27492:
[----:B------:R-:W-:Y:S05]  /*28300*/  BSYNC.RECONVERGENT B2 ;  /* 0x0000000000027941 */ /* 0x000fea0003800200 */
.L_x_27491:
        /* <DEDUP_REMOVED lines=61> */
.L_x_27489:
[----:B------:R-:W-:Y:S05]  /*286e0*/  BSYNC.RECONVERGENT B1 ;  /* 0x0000000000017941 */ /* 0x000fea0003800200 */
.L_x_27488:
[----:B------:R-:W-:Y:S01]  /*286f0*/  I2FP.F32.U32 R7, R7 ;  /* 0x0000000700077245 */ /* 0x000fe20000201000 */
[----:B------:R-:W-:Y:S01]  /*28700*/  IMAD.MOV.U32 R47, RZ, RZ, 0x2f800000 ;  /* 0x2f800000ff2f7424 */ /* 0x000fe200078e00ff */
[----:B------:R-:W-:Y:S01]  /*28710*/  ISETP.NE.AND P5, PT, R70, 0x1, PT ;  /* 0x000000014600780c */ /* 0x000fe20003fa5270 */
[----:B------:R-:W-:Y:S01]  /*28720*/  BSSY.RECONVERGENT B1, `(.L_x_27493) ;  /* 0x0000060000017945 */ /* 0x000fe20003800200 */
[----:B------:R-:W-:Y:S02]  /*28730*/  IMAD.MOV.U32 R71, RZ, RZ, R10 ;  /* 0x000000ffff477224 */ /* 0x000fe400078e000a */
[----:B------:R-:W-:Y:S01]  /*28740*/  FFMA.FTZ R7, R7, R47, 1.1641532182693481445e-10 ;  /* 0x2f00000007077423 */ /* 0x000fe2000001002f */
[----:B------:R-:W-:-:S04]  /*28750*/  HADD2.F32 R47, -RZ, R43.H0_H0 ;  /* 0x2000002bff2f7230 */ /* 0x000fc80000004100 */
[----:B------:R-:W-:Y:S01]  /*28760*/  FSETP.GTU.FTZ.AND P4, PT, R7, R88, PT ;  /* 0x000000580700720b */ /* 0x000fe20003f9c000 */
[----:B------:R-:W-:Y:S01]  /*28770*/  FMUL.FTZ R47, R47, R21 ;  /* 0x000000152f2f7220 */ /* 0x000fe20000410000 */
[----:B------:R-:W-:-:S04]  /*28780*/  @P1 HADD2.F32 R7, -RZ, R35.H0_H0 ;  /* 0x20000023ff071230 */ /* 0x000fc80000004100 */
        /* <DEDUP_REMOVED lines=14> */
.L_x_27495:
        /* <DEDUP_REMOVED lines=13> */
.L_x_27497:
[----:B------:R-:W-:Y:S05]  /*28940*/  BSYNC.RECONVERGENT B2 ;  /* 0x0000000000027941 */ /* 0x000fea0003800200 */
.L_x_27496:
        /* <DEDUP_REMOVED lines=61> */
.L_x_27494:
[----:B------:R-:W-:Y:S05]  /*28d20*/  BSYNC.RECONVERGENT B1 ;  /* 0x0000000000017941 */ /* 0x000fea0003800200 */
.L_x_27493:
[----:B------:R-:W-:Y:S01]  /*28d30*/  I2FP.F32.U32 R70, R71 ;  /* 0x0000004700467245 */ /* 0x000fe20000201000 */
[----:B------:R-:W-:Y:S01]  /*28d40*/  IMAD.MOV.U32 R72, RZ, RZ, 0x2f800000 ;  /* 0x2f800000ff487424 */ /* 0x000fe200078e00ff */
[----:B------:R-:W-:Y:S01]  /*28d50*/  PRMT R42, R76, 0x5410, R42 ;  /* 0x000054104c2a7816 */ /* 0x000fe2000000002a */
[----:B------:R-:W-:Y:S01]  /*28d60*/  HADD2.F32 R43, -RZ, R43.H1_H1 ;  /* 0x3000002bff2b7230 */ /* 0x000fe20000004100 */
[----:B------:R-:W-:Y:S01]  /*28d70*/  PRMT R41, R69, 0x5410, R41 ;  /* 0x0000541045297816 */ /* 0x000fe20000000029 */
[----:B------:R-:W-:Y:S01]  /*28d80*/  FFMA.FTZ R70, R70, R72, 1.1641532182693481445e-10 ;  /* 0x2f00000046467423 */ /* 0x000fe20000010048 */
[----:B------:R-:W-:Y:S02]  /*28d90*/  PRMT R40, R9, 0x5410, R40 ;  /* 0x0000541009287816 */ /* 0x000fe40000000028 */
[----:B------:R-:W-:Y:S01]  /*28da0*/  FMUL.FTZ R21, R43, R21 ;  /* 0x000000152b157220 */ /* 0x000fe20000410000 */
[----:B------:R-:W-:Y:S01]  /*28db0*/  @P1 HADD2.F32 R43, -RZ, R35.H1_H1 ;  /* 0x30000023ff2b1230 */ /* 0x000fe20000004100 */
[----:B------:R-:W-:-:S04]  /*28dc0*/  FSETP.GTU.FTZ.AND P5, PT, R70, R88, PT ;  /* 0x000000584600720b */ /* 0x000fc80003fbc000 */
[----:B------:R-:W-:Y:S02]  /*28dd0*/  FSEL R21, R21, RZ, !P5 ;  /* 0x000000ff15157208 */ /* 0x000fe40006800000 */
[----:B------:R-:W-:-:S03]  /*28de0*/  PLOP3.LUT P5, PT, P5, PT, PT, 0x8, 0x80 ;  /* 0x000000000080781c */ /* 0x000fc60002fae170 */
[----:B------:R-:W-:-:S05]  /*28df0*/  @P1 FADD.FTZ R21, R43, R21 ;  /* 0x000000152b151221 */ /* 0x000fca0000010000 */
[----:B------:R-:W-:-:S04]  /*28e00*/  F2FP.F16.F32.PACK_AB R43, RZ, R21 ;  /* 0x00000015ff2b723e */ /* 0x000fc800000000ff */
[----:B------:R-:W-:-:S07]  /*28e10*/  PRMT R43, R77, 0x5410, R43 ;  /* 0x000054104d2b7816 */ /* 0x000fce000000002b */
.L_x_27457:
        /* <DEDUP_REMOVED lines=43> */
.L_x_27498:
[----:B------:R-:W-:Y:S01]  /*290d0*/  IMAD.MOV.U32 R9, RZ, RZ, R57 ;  /* 0x000000ffff097224 */ /* 0x000fe200078e0039 */
[----:B------:R-:W-:-:S07]  /*290e0*/  IADD3 R56, PT, PT, R56, 0x20, RZ ;  /* 0x0000002038387810 */ /* 0x000fce0007ffe0ff */
.L_x_27375:
[----:B------:R-:W-:Y:S05]  /*290f0*/  BSYNC.RECONVERGENT B0 ;  /* 0x0000000000007941 */ /* 0x000fea0003800200 */
.L_x_27374:
        /* <DEDUP_REMOVED lines=35> */
.L_x_27504:
        /* <DEDUP_REMOVED lines=13> */
.L_x_27506:
[----:B------:R-:W-:Y:S05]  /*29400*/  BSYNC.RECONVERGENT B2 ;  /* 0x0000000000027941 */ /* 0x000fea0003800200 */
.L_x_27505:
        /* <DEDUP_REMOVED lines=61> */
.L_x_27503:
[----:B------:R-:W-:Y:S05]  /*297e0*/  BSYNC.RECONVERGENT B1 ;  /* 0x0000000000017941 */ /* 0x000fea0003800200 */
.L_x_27502:
        /* <DEDUP_REMOVED lines=25> */
.L_x_27509:
        /* <DEDUP_REMOVED lines=13> */
.L_x_27511:
[----:B------:R-:W-:Y:S05]  /*29a50*/  BSYNC.RECONVERGENT B2 ;  /* 0x0000000000027941 */ /* 0x000fea0003800200 */
.L_x_27510:
        /* <DEDUP_REMOVED lines=61> */
.L_x_27508:
[----:B------:R-:W-:Y:S05]  /*29e30*/  BSYNC.RECONVERGENT B1 ;  /* 0x0000000000017941 */ /* 0x000fea0003800200 */
.L_x_27507:
        /* <DEDUP_REMOVED lines=26> */
.L_x_27514:
        /* <DEDUP_REMOVED lines=13> */
.L_x_27516:
[----:B------:R-:W-:Y:S05]  /*2a0b0*/  BSYNC.RECONVERGENT B2 ;  /* 0x0000000000027941 */ /* 0x000fea0003800200 */
.L_x_27515:
        /* <DEDUP_REMOVED lines=61> */
.L_x_27513:
[----:B------:R-:W-:Y:S05]  /*2a490*/  BSYNC.RECONVERGENT B1 ;  /* 0x0000000000017941 */ /* 0x000fea0003800200 */
.L_x_27512:
[----:B------:R-:W-:Y:S01]  /*2a4a0*/  I2FP.F32.U32 R7, R7 ;  /* 0x0000000700077245 */ /* 0x000fe20000201000 */
[----:B------:R-:W-:Y:S01]  /*2a4b0*/  HADD2.F32 R15, -RZ, R40.H1_H1 ;  /* 0x30000028ff0f7230 */ /* 0x000fe20000004100 */
        /* <DEDUP_REMOVED lines=20> */
.L_x_27519:
        /* <DEDUP_REMOVED lines=13> */
.L_x_27521:
[----:B------:R-:W-:Y:S05]  /*2a6d0*/  BSYNC.RECONVERGENT B2 ;  /* 0x0000000000027941 */ /* 0x000fea0003800200 */
.L_x_27520:
        /* <DEDUP_REMOVED lines=61> */
.L_x_27518:
[----:B------:R-:W-:Y:S05]  /*2aab0*/  BSYNC.RECONVERGENT B1 ;  /* 0x0000000000017941 */ /* 0x000fea0003800200 */
.L_x_27517:
        /* <DEDUP_REMOVED lines=26> */
.L_x_27524:
        /* <DEDUP_REMOVED lines=13> */
.L_x_27526:
[----:B------:R-:W-:Y:S05]  /*2ad30*/  BSYNC.RECONVERGENT B2 ;  /* 0x0000000000027941 */ /* 0x000fea0003800200 */
.L_x_27525:
        /* <DEDUP_REMOVED lines=61> */
.L_x_27523:
[----:B------:R-:W-:Y:S05]  /*2b110*/  BSYNC.RECONVERGENT B1 ;  /* 0x0000000000017941 */ /* 0x000fea0003800200 */
.L_x_27522:
        /* <DEDUP_REMOVED lines=22> */
.L_x_27529:
        /* <DEDUP_REMOVED lines=13> */
.L_x_27531:
[----:B------:R-:W-:Y:S05]  /*2b350*/  BSYNC.RECONVERGENT B2 ;  /* 0x0000000000027941 */ /* 0x000fea0003800200 */
.L_x_27530:
        /* <DEDUP_REMOVED lines=61> */
.L_x_27528:
[----:B------:R-:W-:Y:S05]  /*2b730*/  BSYNC.RECONVERGENT B1 ;  /* 0x0000000000017941 */ /* 0x000fea0003800200 */
.L_x_27527:
        /* <DEDUP_REMOVED lines=26> */
.L_x_27534:
        /* <DEDUP_REMOVED lines=13> */
.L_x_27536:
[----:B------:R-:W-:Y:S05]  /*2b9b0*/  BSYNC.RECONVERGENT B2 ;  /* 0x0000000000027941 */ /* 0x000fea0003800200 */
.L_x_27535:
        /* <DEDUP_REMOVED lines=61> */
.L_x_27533:
[----:B------:R-:W-:Y:S05]  /*2bd90*/  BSYNC.RECONVERGENT B1 ;  /* 0x0000000000017941 */ /* 0x000fea0003800200 */
.L_x_27532:
[----:B------:R-:W-:Y:S01]  /*2bda0*/  I2FP.F32.U32 R7, R7 ;  /* 0x0000000700077245 */ /* 0x000fe20000201000 */
[----:B------:R-:W-:Y:S01]  /*2bdb0*/  HADD2.F32 R17, -RZ, R41.H1_H1 ;  /* 0x30000029ff117230 */ /* 0x000fe20000004100 */
        /* <DEDUP_REMOVED lines=20> */
.L_x_27539:
        /* <DEDUP_REMOVED lines=13> */
.L_x_27541:
[----:B------:R-:W-:Y:S05]  /*2bfd0*/  BSYNC.RECONVERGENT B2 ;  /* 0x0000000000027941 */ /* 0x000fea0003800200 */
.L_x_27540:
        /* <DEDUP_REMOVED lines=61> */
.L_x_27538:
[----:B------:R-:W-:Y:S05]  /*2c3b0*/  BSYNC.RECONVERGENT B1 ;  /* 0x0000000000017941 */ /* 0x000fea0003800200 */
.L_x_27537:
        /* <DEDUP_REMOVED lines=26> */
.L_x_27544:
        /* <DEDUP_REMOVED lines=13> */
.L_x_27546:
[----:B------:R-:W-:Y:S05]  /*2c630*/  BSYNC.RECONVERGENT B2 ;  /* 0x0000000000027941 */ /* 0x000fea0003800200 */
.L_x_27545:
        /* <DEDUP_REMOVED lines=61> */
.L_x_27543:
[----:B------:R-:W-:Y:S05]  /*2ca10*/  BSYNC.RECONVERGENT B1 ;  /* 0x0000000000017941 */ /* 0x000fea0003800200 */
.L_x_27542:
        /* <DEDUP_REMOVED lines=20> */
.L_x_27549:
        /* <DEDUP_REMOVED lines=13> */
.L_x_27551:
[----:B------:R-:W-:Y:S05]  /*2cc30*/  BSYNC.RECONVERGENT B2 ;  /* 0x0000000000027941 */ /* 0x000fea0003800200 */
.L_x_27550:
        /* <DEDUP_REMOVED lines=61> */
.L_x_27548:
[----:B------:R-:W-:Y:S05]  /*2d010*/  BSYNC.RECONVERGENT B1 ;  /* 0x0000000000017941 */ /* 0x000fea0003800200 */
.L_x_27547:
        /* <DEDUP_REMOVED lines=26> */
.L_x_27554:
        /* <DEDUP_REMOVED lines=13> */
.L_x_27556:
[----:B------:R-:W-:Y:S05]  /*2d290*/  BSYNC.RECONVERGENT B2 ;  /* 0x0000000000027941 */ /* 0x000fea0003800200 */
.L_x_27555:
        /* <DEDUP_REMOVED lines=61> */
.L_x_27553:
[----:B------:R-:W-:Y:S05]  /*2d670*/  BSYNC.RECONVERGENT B1 ;  /* 0x0000000000017941 */ /* 0x000fea0003800200 */
.L_x_27552:
[----:B------:R-:W-:Y:S01]  /*2d680*/  I2FP.F32.U32 R7, R7 ;  /* 0x0000000700077245 */ /* 0x000fe20000201000 */
[----:B------:R-:W-:Y:S01]  /*2d690*/  HADD2.F32 R19, -RZ, R42.H1_H1 ;  /* 0x3000002aff137230 */ /* 0x000fe20000004100 */
        /* <DEDUP_REMOVED lines=18> */
.L_x_27559:
        /* <DEDUP_REMOVED lines=13> */
.L_x_27561:
[----:B------:R-:W-:Y:S05]  /*2d890*/  BSYNC.RECONVERGENT B2 ;  /* 0x0000000000027941 */ /* 0x000fea0003800200 */
.L_x_27560:
        /* <DEDUP_REMOVED lines=61> */
.L_x_27558:
[----:B------:R-:W-:Y:S05]  /*2dc70*/  BSYNC.RECONVERGENT B1 ;  /* 0x0000000000017941 */ /* 0x000fea0003800200 */
.L_x_27557:
[----:B------:R-:W0:Y:S01]  /*2dc80*/  LDC R49, c[0x0][0x404] ;  /* 0x00010100ff317b82 */ /* 0x000e220000000800 */
[----:B------:R-:W-:Y:S01]  /*2dc90*/  I2FP.F32.U32 R7, R7 ;  /* 0x0000000700077245 */ /* 0x000fe20000201000 */
[----:B------:R-:W-:Y:S01]  /*2dca0*/  HADD2.F32 R18, -RZ, R38.H1_H1 ;  /* 0x30000026ff127230 */ /* 0x000fe20000004100 */
[----:B------:R-:W-:Y:S01]  /*2dcb0*/  BSSY.RECONVERGENT B1, `(.L_x_27562) ;  /* 0x0000063000017945 */ /* 0x000fe20003800200 */
[----:B------:R-:W-:Y:S02]  /*2dcc0*/  IMAD.MOV.U32 R42, RZ, RZ, 0x2 ;  /* 0x00000002ff2a7424 */ /* 0x000fe400078e00ff */
        /* <DEDUP_REMOVED lines=9> */
[----:B------:R-:W-:Y:S02]  /*2dd60*/  @!P1 MOV R48, R18 ;  /* 0x0000001200309202 */ /* 0x000fe40000000f00 */
        /* <DEDUP_REMOVED lines=12> */
.L_x_27564:
        /* <DEDUP_REMOVED lines=13> */
.L_x_27566:
[----:B------:R-:W-:Y:S05]  /*2df00*/  BSYNC.RECONVERGENT B2 ;  /* 0x0000000000027941 */ /* 0x000fea0003800200 */
.L_x_27565:
        /* <DEDUP_REMOVED lines=61> */
.L_x_27563:
[----:B------:R-:W-:Y:S05]  /*2e2e0*/  BSYNC.RECONVERGENT B1 ;  /* 0x0000000000017941 */ /* 0x000fea0003800200 */
.L_x_27562:
        /* <DEDUP_REMOVED lines=20> */
.L_x_27569:
        /* <DEDUP_REMOVED lines=13> */
.L_x_27571:
[----:B------:R-:W-:Y:S05]  /*2e500*/  BSYNC.RECONVERGENT B2 ;  /* 0x0000000000027941 */ /* 0x000fea0003800200 */
.L_x_27570:
        /* <DEDUP_REMOVED lines=61> */
.L_x_27568:
[----:B------:R-:W-:Y:S05]  /*2e8e0*/  BSYNC.RECONVERGENT B1 ;  /* 0x0000000000017941 */ /* 0x000fea0003800200 */
.L_x_27567:
[----:B------:R-:W-:Y:S01]  /*2e8f0*/  I2FP.F32.U32 R7, R7 ;  /* 0x0000000700077245 */ /* 0x000fe20000201000 */
[----:B------:R-:W-:Y:S01]  /*2e900*/  IMAD.MOV.U32 R42, RZ, RZ, 0x2f800000 ;  /* 0x2f800000ff2a7424 */ /* 0x000fe200078e00ff */
[----:B------:R-:W-:Y:S03]  /*2e910*/  BSSY.RECONVERGENT B1, `(.L_x_27572) ;  /* 0x0000064000017945 */ /* 0x000fe60003800200 */
        /* <DEDUP_REMOVED lines=24> */
.L_x_27574:
        /* <DEDUP_REMOVED lines=13> */
.L_x_27576:
[----:B------:R-:W-:Y:S05]  /*2eb70*/  BSYNC.RECONVERGENT B2 ;  /* 0x0000000000027941 */ /* 0x000fea0003800200 */
.L_x_27575:
        /* <DEDUP_REMOVED lines=61> */
.L_x_27573:
[----:B------:R-:W-:Y:S05]  /*2ef50*/  BSYNC.RECONVERGENT B1 ;  /* 0x0000000000017941 */ /* 0x000fea0003800200 */
.L_x_27572:
[----:B------:R-:W0:Y:S01]  /*2ef60*/  LDC R74, c[0x0][0x404] ;  /* 0x00010100ff4a7b82 */ /* 0x000e220000000800 */
[----:B------:R-:W-:Y:S01]  /*2ef70*/  HFMA2 R75, -RZ, RZ, 0.1171875, 0 ;  /* 0x2f800000ff4b7431 */ /* 0x000fe200000001ff */
[----:B------:R-:W-:Y:S01]  /*2ef80*/  I2FP.F32.U32 R7, R7 ;  /* 0x0000000700077245 */ /* 0x000fe20000201000 */
[----:B------:R-:W-:Y:S01]  /*2ef90*/  HADD2.F32 R22, -RZ, R43.H1_H1 ;  /* 0x3000002bff167230 */ /* 0x000fe20000004100 */
[----:B------:R-:W-:Y:S01]  /*2efa0*/  ISETP.NE.AND P6, PT, R42, 0x1, PT ;  /* 0x000000012a00780c */ /* 0x000fe20003fc5270 */
[----:B------:R-:W-:Y:S01]  /*2efb0*/  BSSY.RECONVERGENT B1, `(.L_x_27577) ;  /* 0x000005f000017945 */ /* 0x000fe20003800200 */
[----:B------:R-:W-:Y:S02]  /*2efc0*/  MOV R43, R10 ;  /* 0x0000000a002b7202 */ /* 0x000fe40000000f00 */
[----:B------:R-:W-:Y:S01]  /*2efd0*/  FMUL.FTZ R22, R22, R88 ;  /* 0x0000005816167220 */ /* 0x000fe20000410000 */
[----:B------:R-:W-:-:S05]  /*2efe0*/  FFMA.FTZ R7, R7, R75, 1.1641532182693481445e-10 ;  /* 0x2f00000007077423 */ /* 0x000fca000001004b */
[----:B0-----:R-:W-:Y:S01]  /*2eff0*/  FSETP.GTU.FTZ.AND P5, PT, R7, R74, PT ;  /* 0x0000004a0700720b */ /* 0x001fe20003fbc000 */
        /* <DEDUP_REMOVED lines=12> */
.L_x_27579:
        /* <DEDUP_REMOVED lines=16> */
.L_x_27581:
[----:B------:R-:W-:Y:S05]  /*2f1c0*/  BSYNC.RECONVERGENT B2 ;  /* 0x0000000000027941 */ /* 0x000fea0003800200 */
.L_x_27580:
        /* <DEDUP_REMOVED lines=61> */
.L_x_27578:
[----:B------:R-:W-:Y:S05]  /*2f5a0*/  BSYNC.RECONVERGENT B1 ;  /* 0x0000000000017941 */ /* 0x000fea0003800200 */
.L_x_27577:
        /* <DEDUP_REMOVED lines=18> */
.L_x_27501:
        /* <DEDUP_REMOVED lines=16> */
.L_x_27585:
        /* <DEDUP_REMOVED lines=13> */
.L_x_27587:
[----:B------:R-:W-:Y:S05]  /*2f8a0*/  BSYNC.RECONVERGENT B2 ;  /* 0x0000000000027941 */ /* 0x000fea0003800200 */
.L_x_27586:
        /* <DEDUP_REMOVED lines=58> */
[----:B------:R-:W-:Y:S02]  /*2fc50*/  IMAD.MOV.U32 R10, RZ, RZ, R70 ;  /* 0x000000ffff0a7224 */ /* 0x000fe400078e0046 */
[----:B------:R-:W-:Y:S01]  /*2fc60*/  IMAD.MOV.U32 R49, RZ, RZ, R9 ;  /* 0x000000ffff317224 */ /* 0x000fe200078e0009 */
[----:B------:R-:W-:-:S07]  /*2fc70*/  LOP3.LUT R6, R7, R6, R71, 0x96, !PT ;  /* 0x0000000607067212 */ /* 0x000fce00078e9647 */
.L_x_27584:
[----:B------:R-:W-:Y:S05]  /*2fc80*/  BSYNC.RECONVERGENT B1 ;  /* 0x0000000000017941 */ /* 0x000fea0003800200 */
.L_x_27583:
        /* <DEDUP_REMOVED lines=28> */
.L_x_27590:
        /* <DEDUP_REMOVED lines=13> */
.L_x_27592:
[----:B------:R-:W-:Y:S05]  /*2ff20*/  BSYNC.RECONVERGENT B2 ;  /* 0x0000000000027941 */ /* 0x000fea0003800200 */
.L_x_27591:
        /* <DEDUP_REMOVED lines=61> */
.L_x_27589:
[----:B------:R-:W-:Y:S05]  /*30300*/  BSYNC.RECONVERGENT B1 ;  /* 0x0000000000017941 */ /* 0x000fea0003800200 */
.L_x_27588:
        /* <DEDUP_REMOVED lines=25> */
.L_x_27595:
        /* <DEDUP_REMOVED lines=13> */
.L_x_27597:
[----:B------:R-:W-:Y:S05]  /*30570*/  BSYNC.RECONVERGENT B2 ;  /* 0x0000000000027941 */ /* 0x000fea0003800200 */
.L_x_27596:
        /* <DEDUP_REMOVED lines=61> */
.L_x_27594:
[----:B------:R-:W-:Y:S05]  /*30950*/  BSYNC.RECONVERGENT B1 ;  /* 0x0000000000017941 */ /* 0x000fea0003800200 */
.L_x_27593:
[----:B------:R-:W-:Y:S01]  /*30960*/  I2FP.F32.U32 R7, R7 ;  /* 0x0000000700077245 */ /* 0x000fe20000201000 */
[----:B------:R-:W-:Y:S01]  /*30970*/  HADD2.F32 R49, -RZ, R41.H0_H0 ;  /* 0x20000029ff317230 */ /* 0x000fe20000004100 */
[----:B------:R-:W-:Y:S01]  /*30980*/  LOP3.LUT R3, R3, 0xfffffffb, RZ, 0xc0, !PT ;  /* 0xfffffffb03037812 */ /* 0x000fe200078ec0ff */
[----:B------:R-:W-:Y:S02]  /*30990*/  BSSY.RECONVERGENT B1, `(.L_x_27598) ;  /* 0x0000061000017945 */ /* 0x000fe40003800200 */
        /* <DEDUP_REMOVED lines=21> */
.L_x_27600:
        /* <DEDUP_REMOVED lines=13> */
.L_x_27602:
[----:B------:R-:W-:Y:S05]  /*30bc0*/  BSYNC.RECONVERGENT B2 ;  /* 0x0000000000027941 */ /* 0x000fea0003800200 */
.L_x_27601:
        /* <DEDUP_REMOVED lines=61> */
.L_x_27599:
[----:B------:R-:W-:Y:S05]  /*30fa0*/  BSYNC.RECONVERGENT B1 ;  /* 0x0000000000017941 */ /* 0x000fea0003800200 */
.L_x_27598:
        /* <DEDUP_REMOVED lines=25> */
.L_x_27605:
        /* <DEDUP_REMOVED lines=13> */
.L_x_27607:
[----:B------:R-:W-:Y:S05]  /*31210*/  BSYNC.RECONVERGENT B2 ;  /* 0x0000000000027941 */ /* 0x000fea0003800200 */
.L_x_27606:
        /* <DEDUP_REMOVED lines=61> */
.L_x_27604:
[----:B------:R-:W-:Y:S05]  /*315f0*/  BSYNC.RECONVERGENT B1 ;  /* 0x0000000000017941 */ /* 0x000fea0003800200 */
.L_x_27603:
        /* <DEDUP_REMOVED lines=23> */
.L_x_27610:
        /* <DEDUP_REMOVED lines=13> */
.L_x_27612:
[----:B------:R-:W-:Y:S05]  /*31840*/  BSYNC.RECONVERGENT B2 ;  /* 0x0000000000027941 */ /* 0x000fea0003800200 */
.L_x_27611:
        /* <DEDUP_REMOVED lines=61> */
.L_x_27609:
[----:B------:R-:W-:Y:S05]  /*31c20*/  BSYNC.RECONVERGENT B1 ;  /* 0x0000000000017941 */ /* 0x000fea0003800200 */
.L_x_27608:
        /* <DEDUP_REMOVED lines=23> */
.L_x_27615:
        /* <DEDUP_REMOVED lines=13> */
.L_x_27617:
[----:B------:R-:W-:Y:S05]  /*31e70*/  BSYNC.RECONVERGENT B2 ;  /* 0x0000000000027941 */ /* 0x000fea0003800200 */
.L_x_27616:
        /* <DEDUP_REMOVED lines=61> */
.L_x_27614:
[----:B------:R-:W-:Y:S05]  /*32250*/  BSYNC.RECONVERGENT B1 ;  /* 0x0000000000017941 */ /* 0x000fea0003800200 */
.L_x_27613:
[----:B------:R-:W-:Y:S01]  /*32260*/  HFMA2 R49, -RZ, RZ, 0.1171875, 0 ;  /* 0x2f800000ff317431 */ /* 0x000fe200000001ff */
[----:B------:R-:W-:Y:S01]  /*32270*/  I2FP.F32.U32 R7, R7 ;  /* 0x0000000700077245 */ /* 0x000fe20000201000 */
[----:B------:R-:W-:Y:S01]  /*32280*/  BSSY.RECONVERGENT B1, `(.L_x_27618) ;  /* 0x0000061000017945 */ /* 0x000fe20003800200 */
[----:B------:R-:W-:Y:S02]  /*32290*/  ISETP.NE.AND P5, PT, R70, 0x1, PT ;  /* 0x000000014600780c */ /* 0x000fe40003fa5270 */
[----:B------:R-:W-:Y:S01]  /*322a0*/  MOV R71, R10 ;  /* 0x0000000a00477202 */ /* 0x000fe20000000f00 */
        /* <DEDUP_REMOVED lines=19> */
.L_x_27620:
        /* <DEDUP_REMOVED lines=13> */
.L_x_27622:
[----:B------:R-:W-:Y:S05]  /*324b0*/  BSYNC.RECONVERGENT B2 ;  /* 0x0000000000027941 */ /* 0x000fea0003800200 */
.L_x_27621:
        /* <DEDUP_REMOVED lines=61> */
.L_x_27619:
[----:B------:R-:W-:Y:S05]  /*32890*/  BSYNC.RECONVERGENT B1 ;  /* 0x0000000000017941 */ /* 0x000fea0003800200 */
.L_x_27618:
[----:B------:R-:W-:Y:S01]  /*328a0*/  HFMA2 R72, -RZ, RZ, 0.1171875, 0 ;  /* 0x2f800000ff487431 */ /* 0x000fe200000001ff */
[----:B------:R-:W-:Y:S01]  /*328b0*/  I2FP.F32.U32 R70, R71 ;  /* 0x0000004700467245 */ /* 0x000fe20000201000 */
[----:B------:R-:W-:Y:S01]  /*328c0*/  HADD2.F32 R43, -RZ, R43.H1_H1 ;  /* 0x3000002bff2b7230 */ /* 0x000fe20000004100 */
[----:B------:R-:W-:Y:S02]  /*328d0*/  PRMT R42, R76, 0x5410, R42 ;  /* 0x000054104c2a7816 */ /* 0x000fe4000000002a */
[----:B------:R-:W-:Y:S02]  /*328e0*/  PRMT R41, R69, 0x5410, R41 ;  /* 0x0000541045297816 */ /* 0x000fe40000000029 */
[----:B------:R-:W-:Y:S01]  /*328f0*/  FMUL.FTZ R22, R43, R22 ;  /* 0x000000162b167220 */ /* 0x000fe20000410000 */
[----:B------:R-:W-:Y:S01]  /*32900*/  @P1 HADD2.F32 R43, -RZ, R35.H1_H1 ;  /* 0x30000023ff2b1230 */ /* 0x000fe20000004100 */
[----:B------:R-:W-:Y:S01]  /*32910*/  PRMT R40, R9, 0x5410, R40 ;  /* 0x0000541009287816 */ /* 0x000fe20000000028 */
[----:B------:R-:W-:-:S05]  /*32920*/  FFMA.FTZ R70, R70, R72, 1.1641532182693481445e-10 ;  /* 0x2f00000046467423 */ /* 0x000fca0000010048 */
[----:B------:R-:W-:-:S04]  /*32930*/  FSETP.GTU.FTZ.AND P5, PT, R70, R88, PT ;  /* 0x000000584600720b */ /* 0x000fc80003fbc000 */
[----:B------:R-:W-:Y:S02]  /*32940*/  FSEL R22, R22, RZ, !P5 ;  /* 0x000000ff16167208 */ /* 0x000fe40006800000 */
[----:B------:R-:W-:-:S03]  /*32950*/  PLOP3.LUT P5, PT, P5, PT, PT, 0x8, 0x80 ;  /* 0x000000000080781c */ /* 0x000fc60002fae170 */
[----:B------:R-:W-:-:S05]  /*32960*/  @P1 FADD.FTZ R22, R43, R22 ;  /* 0x000000162b161221 */ /* 0x000fca0000010000 */
[----:B------:R-:W-:-:S04]  /*32970*/  F2FP.F16.F32.PACK_AB R43, RZ, R22 ;  /* 0x00000016ff2b723e */ /* 0x000fc800000000ff */
[----:B------:R-:W-:-:S07]  /*32980*/  PRMT R43, R77, 0x5410, R43 ;  /* 0x000054104d2b7816 */ /* 0x000fce000000002b */
.L_x_27582:
        /* <DEDUP_REMOVED lines=43> */
.L_x_27623:
[----:B------:R-:W-:Y:S01]  /*32c40*/  MOV R9, R57 ;  /* 0x0000003900097202 */ /* 0x000fe20000000f00 */
[----:B------:R-:W-:-:S07]  /*32c50*/  VIADD R56, R56, 0x20 ;  /* 0x0000002038387836 */ /* 0x000fce0000000000 */
.L_x_27500:
[----:B------:R-:W-:Y:S05]  /*32c60*/  BSYNC.RECONVERGENT B0 ;  /* 0x0000000000007941 */ /* 0x000fea0003800200 */
.L_x_27499:
        /* <DEDUP_REMOVED lines=35> */
.L_x_27629:
        /* <DEDUP_REMOVED lines=13> */
.L_x_27631:
[----:B------:R-:W-:Y:S05]  /*32f70*/  BSYNC.RECONVERGENT B2 ;  /* 0x0000000000027941 */ /* 0x000fea0003800200 */
.L_x_27630:
        /* <DEDUP_REMOVED lines=61> */
.L_x_27628:
[----:B------:R-:W-:Y:S05]  /*33350*/  BSYNC.RECONVERGENT B1 ;  /* 0x0000000000017941 */ /* 0x000fea0003800200 */
.L_x_27627:
[----:B------:R-:W0:Y:S01]  /*33360*/  LDC R72, c[0x0][0x404] ;  /* 0x00010100ff487b82 */ /* 0x000e220000000800 */
[----:B------:R-:W-:Y:S01]  /*33370*/  HFMA2 R69, -RZ, RZ, 0.1171875, 0 ;  /* 0x2f800000ff457431 */ /* 0x000fe200000001ff */
[----:B------:R-:W-:Y:S01]  /*33380*/  I2FP.F32.U32 R7, R14 ;  /* 0x0000000e00077245 */ /* 0x000fe20000201000 */
[----:B-----5:R-:W-:Y:S01]  /*33390*/  HADD2.F32 R9, -RZ, R40.H0_H0 ;  /* 0x20000028ff097230 */ /* 0x020fe20000004100 */
[----:B------:R-:W-:Y:S01]  /*333a0*/  LOP3.LUT R3, R3, 0xffffffef, RZ, 0xc0, !PT ;  /* 0xffffffef03037812 */ /* 0x000fe200078ec0ff */
[----:B------:R-:W-:Y:S01]  /*333b0*/  BSSY.RECONVERGENT B1, `(.L_x_27632) ;  /* 0x000005f000017945 */ /* 0x000fe20003800200 */
[----:B------:R-:W-:Y:S02]  /*333c0*/  IMAD.MOV.U32 R15, RZ, RZ, 0x2 ;  /* 0x00000002ff0f7424 */ /* 0x000fe400078e00ff */
[----:B------:R-:W1:Y:S01]  /*333d0*/  LDC R88, c[0x0][0x408] ;  /* 0x00010200ff587b82 */ /* 0x000e620000000800 */
[----:B------:R-:W-:-:S05]  /*333e0*/  FFMA.FTZ R7, R7, R69, 1.1641532182693481445e-10 ;  /* 0x2f00000007077423 */ /* 0x000fca0000010045 */
[----:B0-----:R-:W-:Y:S01]  /*333f0*/  FSETP.GTU.FTZ.AND P2, PT, R7, R72, PT ;  /* 0x000000480700720b */ /* 0x001fe20003f5c000 */
[----:B-1----:R-:W-:-:S05]  /*33400*/  FMUL.FTZ R7, R9, R88 ;  /* 0x0000005809077220 */ /* 0x002fca0000410000 */
        /* <DEDUP_REMOVED lines=14> */
.L_x_27634:
        /* <DEDUP_REMOVED lines=13> */
.L_x_27636:
[----:B------:R-:W-:Y:S05]  /*335c0*/  BSYNC.RECONVERGENT B2 ;  /* 0x0000000000027941 */ /* 0x000fea0003800200 */
.L_x_27635:
        /* <DEDUP_REMOVED lines=61> */
.L_x_27633:
[----:B------:R-:W-:Y:S05]  /*339a0*/  BSYNC.RECONVERGENT B1 ;  /* 0x0000000000017941 */ /* 0x000fea0003800200 */
.L_x_27632:
        /* <DEDUP_REMOVED lines=12> */
[----:B------:R-:W-:Y:S01]  /*33a70*/  @P1 FADD.FTZ R120, R13, R9 ;  /* 0x000000090d781221 */ /* 0x000fe20000010000 */
        /* <DEDUP_REMOVED lines=13> */
.L_x_27639:
        /* <DEDUP_REMOVED lines=13> */
.L_x_27641:
[----:B------:R-:W-:Y:S05]  /*33c20*/  BSYNC.RECONVERGENT B2 ;  /* 0x0000000000027941 */ /* 0x000fea0003800200 */
.L_x_27640:
        /* <DEDUP_REMOVED lines=61> */
.L_x_27638:
[----:B------:R-:W-:Y:S05]  /*34000*/  BSYNC.RECONVERGENT B1 ;  /* 0x0000000000017941 */ /* 0x000fea0003800200 */
.L_x_27637:
        /* <DEDUP_REMOVED lines=22> */
.L_x_27644:
        /* <DEDUP_REMOVED lines=13> */
.L_x_27646:
[----:B------:R-:W-:Y:S05]  /*34240*/  BSYNC.RECONVERGENT B2 ;  /* 0x0000000000027941 */ /* 0x000fea0003800200 */
.L_x_27645:
        /* <DEDUP_REMOVED lines=61> */
.L_x_27643:
[----:B------:R-:W-:Y:S05]  /*34620*/  BSYNC.RECONVERGENT B1 ;  /* 0x0000000000017941 */ /* 0x000fea0003800200 */
.L_x_27642:
        /* <DEDUP_REMOVED lines=26> */
.L_x_27649:
        /* <DEDUP_REMOVED lines=13> */
.L_x_27651:
[----:B------:R-:W-:Y:S05]  /*348a0*/  BSYNC.RECONVERGENT B2 ;  /* 0x0000000000027941 */ /* 0x000fea0003800200 */
.L_x_27650:
        /* <DEDUP_REMOVED lines=61> */
.L_x_27648:
[----:B------:R-:W-:Y:S05]  /*34c80*/  BSYNC.RECONVERGENT B1 ;  /* 0x0000000000017941 */ /* 0x000fea0003800200 */
.L_x_27647:
        /* <DEDUP_REMOVED lines=22> */
.L_x_27654:
        /* <DEDUP_REMOVED lines=13> */
.L_x_27656:
[----:B------:R-:W-:Y:S05]  /*34ec0*/  BSYNC.RECONVERGENT B2 ;  /* 0x0000000000027941 */ /* 0x000fea0003800200 */
.L_x_27655:
        /* <DEDUP_REMOVED lines=61> */
.L_x_27653:
[----:B------:R-:W-:Y:S05]  /*352a0*/  BSYNC.RECONVERGENT B1 ;  /* 0x0000000000017941 */ /* 0x000fea0003800200 */
.L_x_27652:
        /* <DEDUP_REMOVED lines=26> */
.L_x_27659:
        /* <DEDUP_REMOVED lines=13> */
.L_x_27661:
[----:B------:R-:W-:Y:S05]  /*35520*/  BSYNC.RECONVERGENT B2 ;  /* 0x0000000000027941 */ /* 0x000fea0003800200 */
.L_x_27660:
        /* <DEDUP_REMOVED lines=61> */
.L_x_27658:
[----:B------:R-:W-:Y:S05]  /*35900*/  BSYNC.RECONVERGENT B1 ;  /* 0x0000000000017941 */ /* 0x000fea0003800200 */
.L_x_27657:
        /* <DEDUP_REMOVED lines=22> */
.L_x_27664:
        /* <DEDUP_REMOVED lines=13> */
.L_x_27666:
[----:B------:R-:W-:Y:S05]  /*35b40*/  BSYNC.RECONVERGENT B2 ;  /* 0x0000000000027941 */ /* 0x000fea0003800200 */
.L_x_27665:
        /* <DEDUP_REMOVED lines=61> */
.L_x_27663:
[----:B------:R-:W-:Y:S05]  /*35f20*/  BSYNC.RECONVERGENT B1 ;  /* 0x0000000000017941 */ /* 0x000fea0003800200 */
.L_x_27662:
        /* <DEDUP_REMOVED lines=26> */
.L_x_27669:
        /* <DEDUP_REMOVED lines=13> */
.L_x_27671:
[----:B------:R-:W-:Y:S05]  /*361a0*/  BSYNC.RECONVERGENT B2 ;  /* 0x0000000000027941 */ /* 0x000fea0003800200 */
.L_x_27670:
        /* <DEDUP_REMOVED lines=61> */
.L_x_27668:
[----:B------:R-:W-:Y:S05]  /*36580*/  BSYNC.RECONVERGENT B1 ;  /* 0x0000000000017941 */ /* 0x000fea0003800200 */
.L_x_27667:
        /* <DEDUP_REMOVED lines=20> */
.L_x_27674:
        /* <DEDUP_REMOVED lines=13> */
.L_x_27676:
[----:B------:R-:W-:Y:S05]  /*367a0*/  BSYNC.RECONVERGENT B2 ;  /* 0x0000000000027941 */ /* 0x000fea0003800200 */
.L_x_27675:
        /* <DEDUP_REMOVED lines=61> */
.L_x_27673:
[----:B------:R-:W-:Y:S05]  /*36b80*/  BSYNC.RECONVERGENT B1 ;  /* 0x0000000000017941 */ /* 0x000fea0003800200 */
.L_x_27672:
        /* <DEDUP_REMOVED lines=26> */
.L_x_27679:
        /* <DEDUP_REMOVED lines=13> */
.L_x_27681:
[----:B------:R-:W-:Y:S05]  /*36e00*/  BSYNC.RECONVERGENT B2 ;  /* 0x0000000000027941 */ /* 0x000fea0003800200 */
.L_x_27680:
        /* <DEDUP_REMOVED lines=61> */
.L_x_27678:
[----:B------:R-:W-:Y:S05]  /*371e0*/  BSYNC.RECONVERGENT B1 ;  /* 0x0000000000017941 */ /* 0x000fea0003800200 */
.L_x_27677:
        /* <DEDUP_REMOVED lines=20> */
.L_x_27684:
        /* <DEDUP_REMOVED lines=13> */
.L_x_27686:
[----:B------:R-:W-:Y:S05]  /*37400*/  BSYNC.RECONVERGENT B2 ;  /* 0x0000000000027941 */ /* 0x000fea0003800200 */
.L_x_27685:
        /* <DEDUP_REMOVED lines=61> */
.L_x_27683:
[----:B------:R-:W-:Y:S05]  /*377e0*/  BSYNC.RECONVERGENT B1 ;  /* 0x0000000000017941 */ /* 0x000fea0003800200 */
.L_x_27682:
        /* <DEDUP_REMOVED lines=27> */
.L_x_27689:
        /* <DEDUP_REMOVED lines=13> */
.L_x_27691:
[----:B------:R-:W-:Y:S05]  /*37a70*/  BSYNC.RECONVERGENT B2 ;  /* 0x0000000000027941 */ /* 0x000fea0003800200 */
.L_x_27690:
        /* <DEDUP_REMOVED lines=61> */
.L_x_27688:
[----:B------:R-:W-:Y:S05]  /*37e50*/  BSYNC.RECONVERGENT B1 ;  /* 0x0000000000017941 */ /* 0x000fea0003800200 */
.L_x_27687:
        /* <DEDUP_REMOVED lines=20> */
.L_x_27694:
        /* <DEDUP_REMOVED lines=13> */
.L_x_27696:
[----:B------:R-:W-:Y:S05]  /*38070*/  BSYNC.RECONVERGENT B2 ;  /* 0x0000000000027941 */ /* 0x000fea0003800200 */
.L_x_27695:
        /* <DEDUP_REMOVED lines=61> */
.L_x_27693:
[----:B------:R-:W-:Y:S05]  /*38450*/  BSYNC.RECONVERGENT B1 ;  /* 0x0000000000017941 */ /* 0x000fea0003800200 */
.L_x_27692:
        /* <DEDUP_REMOVED lines=27> */
.L_x_27699:
        /* <DEDUP_REMOVED lines=13> */
.L_x_27701:
[----:B------:R-:W-:Y:S05]  /*386e0*/  BSYNC.RECONVERGENT B2 ;  /* 0x0000000000027941 */ /* 0x000fea0003800200 */
.L_x_27700:
        /* <DEDUP_REMOVED lines=61> */
.L_x_27698:
[----:B------:R-:W-:Y:S05]  /*38ac0*/  BSYNC.RECONVERGENT B1 ;  /* 0x0000000000017941 */ /* 0x000fea0003800200 */
.L_x_27697:
        /* <DEDUP_REMOVED lines=22> */
.L_x_27704:
        /* <DEDUP_REMOVED lines=16> */
.L_x_27706:
[----:B------:R-:W-:Y:S05]  /*38d30*/  BSYNC.RECONVERGENT B2 ;  /* 0x0000000000027941 */ /* 0x000fea0003800200 */
.L_x_27705:
        /* <DEDUP_REMOVED lines=61> */
.L_x_27703:
[----:B------:R-:W-:Y:S05]  /*39110*/  BSYNC.RECONVERGENT B1 ;  /* 0x0000000000017941 */ /* 0x000fea0003800200 */
.L_x_27702:
        /* <DEDUP_REMOVED lines=18> */
.L_x_27626:
        /* <DEDUP_REMOVED lines=16> */
.L_x_27710:
        /* <DEDUP_REMOVED lines=13> */
.L_x_27712:
[----:B------:R-:W-:Y:S05]  /*39410*/  BSYNC.RECONVERGENT B2 ;  /* 0x0000000000027941 */ /* 0x000fea0003800200 */
.L_x_27711:
        /* <DEDUP_REMOVED lines=61> */
.L_x_27709:
[----:B------:R-:W-:Y:S05]  /*397f0*/  BSYNC.RECONVERGENT B1 ;  /* 0x0000000000017941 */ /* 0x000fea0003800200 */
.L_x_27708:
        /* <DEDUP_REMOVED lines=28> */
.L_x_27715:
        /* <DEDUP_REMOVED lines=13> */
.L_x_27717:
[----:B------:R-:W-:Y:S05]  /*39a90*/  BSYNC.RECONVERGENT B2 ;  /* 0x0000000000027941 */ /* 0x000fea0003800200 */
.L_x_27716:
        /* <DEDUP_REMOVED lines=61> */
.L_x_27714:
[----:B------:R-:W-:Y:S05]  /*39e70*/  BSYNC.RECONVERGENT B1 ;  /* 0x0000000000017941 */ /* 0x000fea0003800200 */
.L_x_27713:
        /* <DEDUP_REMOVED lines=25> */
.L_x_27720:
        /* <DEDUP_REMOVED lines=13> */
.L_x_27722:
[----:B------:R-:W-:Y:S05]  /*3a0e0*/  BSYNC.RECONVERGENT B2 ;  /* 0x0000000000027941 */ /* 0x000fea0003800200 */
.L_x_27721:
        /* <DEDUP_REMOVED lines=61> */
.L_x_27719:
[----:B------:R-:W-:Y:S05]  /*3a4c0*/  BSYNC.RECONVERGENT B1 ;  /* 0x0000000000017941 */ /* 0x000fea0003800200 */
.L_x_27718:
        /* <DEDUP_REMOVED lines=25> */
.L_x_27725:
        /* <DEDUP_REMOVED lines=13> */
.L_x_27727:
[----:B------:R-:W-:Y:S05]  /*3a730*/  BSYNC.RECONVERGENT B2 ;  /* 0x0000000000027941 */ /* 0x000fea0003800200 */
.L_x_27726:
        /* <DEDUP_REMOVED lines=61> */
.L_x_27724:
[----:B------:R-:W-:Y:S05]  /*3ab10*/  BSYNC.RECONVERGENT B1 ;  /* 0x0000000000017941 */ /* 0x000fea0003800200 */
.L_x_27723:
        /* <DEDUP_REMOVED lines=25> */
.L_x_27730:
        /* <DEDUP_REMOVED lines=13> */
.L_x_27732:
[----:B------:R-:W-:Y:S05]  /*3ad80*/  BSYNC.RECONVERGENT B2 ;  /* 0x0000000000027941 */ /* 0x000fea0003800200 */
.L_x_27731:
        /* <DEDUP_REMOVED lines=61> */
.L_x_27729:
[----:B------:R-:W-:Y:S05]  /*3b160*/  BSYNC.RECONVERGENT B1 ;  /* 0x0000000000017941 */ /* 0x000fea0003800200 */
.L_x_27728:
        /* <DEDUP_REMOVED lines=23> */
.L_x_27735:
        /* <DEDUP_REMOVED lines=13> */
.L_x_27737:
[----:B------:R-:W-:Y:S05]  /*3b3b0*/  BSYNC.RECONVERGENT B2 ;  /* 0x0000000000027941 */ /* 0x000fea0003800200 */
.L_x_27736:
        /* <DEDUP_REMOVED lines=61> */
.L_x_27734:
[----:B------:R-:W-:Y:S05]  /*3b790*/  BSYNC.RECONVERGENT B1 ;  /* 0x0000000000017941 */ /* 0x000fea0003800200 */
.L_x_27733:
        /* <DEDUP_REMOVED lines=23> */
.L_x_27740:
        /* <DEDUP_REMOVED lines=13> */
.L_x_27742:
[----:B------:R-:W-:Y:S05]  /*3b9e0*/  BSYNC.RECONVERGENT B2 ;  /* 0x0000000000027941 */ /* 0x000fea0003800200 */
.L_x_27741:
        /* <DEDUP_REMOVED lines=61> */
.L_x_27739:
[----:B------:R-:W-:Y:S05]  /*3bdc0*/  BSYNC.RECONVERGENT B1 ;  /* 0x0000000000017941 */ /* 0x000fea0003800200 */
.L_x_27738:
        /* <DEDUP_REMOVED lines=24> */
.L_x_27745:
        /* <DEDUP_REMOVED lines=13> */
.L_x_27747:
[----:B------:R-:W-:Y:S05]  /*3c020*/  BSYNC.RECONVERGENT B2 ;  /* 0x0000000000027941 */ /* 0x000fea0003800200 */
.L_x_27746:
        /* <DEDUP_REMOVED lines=61> */
.L_x_27744:
[----:B------:R-:W-:Y:S05]  /*3c400*/  BSYNC.RECONVERGENT B1 ;  /* 0x0000000000017941 */ /* 0x000fea0003800200 */
.L_x_27743:
        /* <DEDUP_REMOVED lines=15> */
.L_x_27707:
        /* <DEDUP_REMOVED lines=43> */
.L_x_27748:
[----:B------:R-:W-:Y:S01]  /*3c7b0*/  IMAD.MOV.U32 R9, RZ, RZ, R57 ;  /* 0x000000ffff097224 */ /* 0x000fe200078e0039 */
[----:B------:R-:W-:-:S07]  /*3c7c0*/  IADD3 R56, PT, PT, R56, 0x20, RZ ;  /* 0x0000002038387810 */ /* 0x000fce0007ffe0ff */
.L_x_27625:
[----:B------:R-:W-:Y:S05]  /*3c7d0*/  BSYNC.RECONVERGENT B0 ;  /* 0x0000000000007941 */ /* 0x000fea0003800200 */
.L_x_27624:
        /* <DEDUP_REMOVED lines=35> */
.L_x_27754:
        /* <DEDUP_REMOVED lines=13> */
.L_x_27756:
[----:B------:R-:W-:Y:S05]  /*3cae0*/  BSYNC.RECONVERGENT B2 ;  /* 0x0000000000027941 */ /* 0x000fea0003800200 */
.L_x_27755:
        /* <DEDUP_REMOVED lines=61> */
.L_x_27753:
[----:B------:R-:W-:Y:S05]  /*3cec0*/  BSYNC.RECONVERGENT B1 ;  /* 0x0000000000017941 */ /* 0x000fea0003800200 */
.L_x_27752:
        /* <DEDUP_REMOVED lines=25> */
.L_x_27759:
        /* <DEDUP_REMOVED lines=13> */
.L_x_27761:
[----:B------:R-:W-:Y:S05]  /*3d130*/  BSYNC.RECONVERGENT B2 ;  /* 0x0000000000027941 */ /* 0x000fea0003800200 */
.L_x_27760:
        /* <DEDUP_REMOVED lines=61> */
.L_x_27758:
[----:B------:R-:W-:Y:S05]  /*3d510*/  BSYNC.RECONVERGENT B1 ;  /* 0x0000000000017941 */ /* 0x000fea0003800200 */
.L_x_27757:
[----:B------:R-:W-:Y:S01]  /*3d520*/  I2FP.F32.U32 R7, R7 ;  /* 0x0000000700077245 */ /* 0x000fe20000201000 */
[----:B------:R-:W-:Y:S01]  /*3d530*/  HADD2.F32 R13, -RZ, R36.H0_H0 ;  /* 0x20000024ff0d7230 */ /* 0x000fe20000004100 */
        /* <DEDUP_REMOVED lines=24> */
.L_x_27764:
        /* <DEDUP_REMOVED lines=13> */
.L_x_27766:
[----:B------:R-:W-:Y:S05]  /*3d790*/  BSYNC.RECONVERGENT B2 ;  /* 0x0000000000027941 */ /* 0x000fea0003800200 */
.L_x_27765:
        /* <DEDUP_REMOVED lines=61> */
.L_x_27763:
[----:B------:R-:W-:Y:S05]  /*3db70*/  BSYNC.RECONVERGENT B1 ;  /* 0x0000000000017941 */ /* 0x000fea0003800200 */
.L_x_27762:
        /* <DEDUP_REMOVED lines=22> */
.L_x_27769:
        /* <DEDUP_REMOVED lines=13> */
.L_x_27771:
[----:B------:R-:W-:Y:S05]  /*3ddb0*/  BSYNC.RECONVERGENT B2 ;  /* 0x0000000000027941 */ /* 0x000fea0003800200 */
.L_x_27770:
        /* <DEDUP_REMOVED lines=61> */
.L_x_27768:
[----:B------:R-:W-:Y:S05]  /*3e190*/  BSYNC.RECONVERGENT B1 ;  /* 0x0000000000017941 */ /* 0x000fea0003800200 */
.L_x_27767:
        /* <DEDUP_REMOVED lines=26> */
.L_x_27774:
        /* <DEDUP_REMOVED lines=13> */
.L_x_27776:
[----:B------:R-:W-:Y:S05]  /*3e410*/  BSYNC.RECONVERGENT B2 ;  /* 0x0000000000027941 */ /* 0x000fea0003800200 */
.L_x_27775:
        /* <DEDUP_REMOVED lines=61> */
.L_x_27773:
[----:B------:R-:W-:Y:S05]  /*3e7f0*/  BSYNC.RECONVERGENT B1 ;  /* 0x0000000000017941 */ /* 0x000fea0003800200 */
.L_x_27772:
        /* <DEDUP_REMOVED lines=22> */
.L_x_27779:
        /* <DEDUP_REMOVED lines=13> */
.L_x_27781:
[----:B------:R-:W-:Y:S05]  /*3ea30*/  BSYNC.RECONVERGENT B2 ;  /* 0x0000000000027941 */ /* 0x000fea0003800200 */
.L_x_27780:
        /* <DEDUP_REMOVED lines=61> */
.L_x_27778:
[----:B------:R-:W-:Y:S05]  /*3ee10*/  BSYNC.RECONVERGENT B1 ;  /* 0x0000000000017941 */ /* 0x000fea0003800200 */
.L_x_27777:
        /* <DEDUP_REMOVED lines=26> */
.L_x_27784:
        /* <DEDUP_REMOVED lines=13> */
.L_x_27786:
[----:B------:R-:W-:Y:S05]  /*3f090*/  BSYNC.RECONVERGENT B2 ;  /* 0x0000000000027941 */ /* 0x000fea0003800200 */
.L_x_27785:
        /* <DEDUP_REMOVED lines=61> */
.L_x_27783:
[----:B------:R-:W-:Y:S05]  /*3f470*/  BSYNC.RECONVERGENT B1 ;  /* 0x0000000000017941 */ /* 0x000fea0003800200 */
.L_x_27782:
        /* <DEDUP_REMOVED lines=22> */
.L_x_27789:
        /* <DEDUP_REMOVED lines=13> */
.L_x_27791:
[----:B------:R-:W-:Y:S05]  /*3f6b0*/  BSYNC.RECONVERGENT B2 ;  /* 0x0000000000027941 */ /* 0x000fea0003800200 */
.L_x_27790:
        /* <DEDUP_REMOVED lines=61> */
.L_x_27788:
[----:B------:R-:W-:Y:S05]  /*3fa90*/  BSYNC.RECONVERGENT B1 ;  /* 0x0000000000017941 */ /* 0x000fea0003800200 */
.L_x_27787:
        /* <DEDUP_REMOVED lines=26> */
.L_x_27794:
        /* <DEDUP_REMOVED lines=13> */
.L_x_27796:
[----:B------:R-:W-:Y:S05]  /*3fd10*/  BSYNC.RECONVERGENT B2 ;  /* 0x0000000000027941 */ /* 0x000fea0003800200 */
.L_x_27795:
        /* <DEDUP_REMOVED lines=61> */
.L_x_27793:
[----:B------:R-:W-:Y:S05]  /*400f0*/  BSYNC.RECONVERGENT B1 ;  /* 0x0000000000017941 */ /* 0x000fea0003800200 */
.L_x_27792:
        /* <DEDUP_REMOVED lines=20> */
.L_x_27799:
        /* <DEDUP_REMOVED lines=13> */
.L_x_27801:
[----:B------:R-:W-:Y:S05]  /*40310*/  BSYNC.RECONVERGENT B2 ;  /* 0x0000000000027941 */ /* 0x000fea0003800200 */
.L_x_27800:
        /* <DEDUP_REMOVED lines=61> */
.L_x_27798:
[----:B------:R-:W-:Y:S05]  /*406f0*/  BSYNC.RECONVERGENT B1 ;  /* 0x0000000000017941 */ /* 0x000fea0003800200 */
.L_x_27797:
        /* <DEDUP_REMOVED lines=26> */
.L_x_27804:
        /* <DEDUP_REMOVED lines=13> */
.L_x_27806:
[----:B------:R-:W-:Y:S05]  /*40970*/  BSYNC.RECONVERGENT B2 ;  /* 0x0000000000027941 */ /* 0x000fea0003800200 */
.L_x_27805:
        /* <DEDUP_REMOVED lines=61> */
.L_x_27803:
[----:B------:R-:W-:Y:S05]  /*40d50*/  BSYNC.RECONVERGENT B1 ;  /* 0x0000000000017941 */ /* 0x000fea0003800200 */
.L_x_27802:
        /* <DEDUP_REMOVED lines=20> */
.L_x_27809:
        /* <DEDUP_REMOVED lines=13> */
.L_x_27811:
[----:B------:R-:W-:Y:S05]  /*40f70*/  BSYNC.RECONVERGENT B2 ;  /* 0x0000000000027941 */ /* 0x000fea0003800200 */
.L_x_27810:
        /* <DEDUP_REMOVED lines=61> */
.L_x_27808:
[----:B------:R-:W-:Y:S05]  /*41350*/  BSYNC.RECONVERGENT B1 ;  /* 0x0000000000017941 */ /* 0x000fea0003800200 */
.L_x_27807:
        /* <DEDUP_REMOVED lines=27> */
.L_x_27814:
        /* <DEDUP_REMOVED lines=13> */
.L_x_27816:
[----:B------:R-:W-:Y:S05]  /*415e0*/  BSYNC.RECONVERGENT B2 ;  /* 0x0000000000027941 */ /* 0x000fea0003800200 */
.L_x_27815:
        /* <DEDUP_REMOVED lines=61> */
.L_x_27813:
[----:B------:R-:W-:Y:S05]  /*419c0*/  BSYNC.RECONVERGENT B1 ;  /* 0x0000000000017941 */ /* 0x000fea0003800200 */
.L_x_27812:
        /* <DEDUP_REMOVED lines=20> */
.L_x_27819:
        /* <DEDUP_REMOVED lines=13> */
.L_x_27821:
[----:B------:R-:W-:Y:S05]  /*41be0*/  BSYNC.RECONVERGENT B2 ;  /* 0x0000000000027941 */ /* 0x000fea0003800200 */
.L_x_27820:
        /* <DEDUP_REMOVED lines=61> */
.L_x_27818:
[----:B------:R-:W-:Y:S05]  /*41fc0*/  BSYNC.RECONVERGENT B1 ;  /* 0x0000000000017941 */ /* 0x000fea0003800200 */
.L_x_27817:
        /* <DEDUP_REMOVED lines=27> */
.L_x_27824:
        /* <DEDUP_REMOVED lines=13> */
.L_x_27826:
[----:B------:R-:W-:Y:S05]  /*42250*/  BSYNC.RECONVERGENT B2 ;  /* 0x0000000000027941 */ /* 0x000fea0003800200 */
.L_x_27825:
        /* <DEDUP_REMOVED lines=61> */
.L_x_27823:
[----:B------:R-:W-:Y:S05]  /*42630*/  BSYNC.RECONVERGENT B1 ;  /* 0x0000000000017941 */ /* 0x000fea0003800200 */
.L_x_27822:
        /* <DEDUP_REMOVED lines=22> */
.L_x_27829:
        /* <DEDUP_REMOVED lines=16> */
.L_x_27831:
[----:B------:R-:W-:Y:S05]  /*428a0*/  BSYNC.RECONVERGENT B2 ;  /* 0x0000000000027941 */ /* 0x000fea0003800200 */
.L_x_27830:
        /* <DEDUP_REMOVED lines=61> */
.L_x_27828:
[----:B------:R-:W-:Y:S05]  /*42c80*/  BSYNC.RECONVERGENT B1 ;  /* 0x0000000000017941 */ /* 0x000fea0003800200 */
.L_x_27827:
        /* <DEDUP_REMOVED lines=18> */
.L_x_27751:
        /* <DEDUP_REMOVED lines=16> */
.L_x_27835:
        /* <DEDUP_REMOVED lines=13> */
.L_x_27837:
[----:B------:R-:W-:Y:S05]  /*42f80*/  BSYNC.RECONVERGENT B2 ;  /* 0x0000000000027941 */ /* 0x000fea0003800200 */
.L_x_27836:
        /* <DEDUP_REMOVED lines=61> */
.L_x_27834:
[----:B------:R-:W-:Y:S05]  /*43360*/  BSYNC.RECONVERGENT B1 ;  /* 0x0000000000017941 */ /* 0x000fea0003800200 */
.L_x_27833:
        /* <DEDUP_REMOVED lines=28> */
.L_x_27840:
        /* <DEDUP_REMOVED lines=13> */
.L_x_27842:
[----:B------:R-:W-:Y:S05]  /*43600*/  BSYNC.RECONVERGENT B2 ;  /* 0x0000000000027941 */ /* 0x000fea0003800200 */
.L_x_27841:
        /* <DEDUP_REMOVED lines=61> */
.L_x_27839:
[----:B------:R-:W-:Y:S05]  /*439e0*/  BSYNC.RECONVERGENT B1 ;  /* 0x0000000000017941 */ /* 0x000fea0003800200 */
.L_x_27838:
        /* <DEDUP_REMOVED lines=25> */
.L_x_27845:
        /* <DEDUP_REMOVED lines=13> */
.L_x_27847:
[----:B------:R-:W-:Y:S05]  /*43c50*/  BSYNC.RECONVERGENT B2 ;  /* 0x0000000000027941 */ /* 0x000fea0003800200 */
.L_x_27846:
        /* <DEDUP_REMOVED lines=61> */
.L_x_27844:
[----:B------:R-:W-:Y:S05]  /*44030*/  BSYNC.RECONVERGENT B1 ;  /* 0x0000000000017941 */ /* 0x000fea0003800200 */
.L_x_27843:
        /* <DEDUP_REMOVED lines=25> */
.L_x_27850:
        /* <DEDUP_REMOVED lines=13> */
.L_x_27852:
[----:B------:R-:W-:Y:S05]  /*442a0*/  BSYNC.RECONVERGENT B2 ;  /* 0x0000000000027941 */ /* 0x000fea0003800200 */
.L_x_27851:
        /* <DEDUP_REMOVED lines=61> */
.L_x_27849:
[----:B------:R-:W-:Y:S05]  /*44680*/  BSYNC.RECONVERGENT B1 ;  /* 0x0000000000017941 */ /* 0x000fea0003800200 */
.L_x_27848:
        /* <DEDUP_REMOVED lines=25> */
.L_x_27855:
        /* <DEDUP_REMOVED lines=13> */
.L_x_27857:
[----:B------:R-:W-:Y:S05]  /*448f0*/  BSYNC.RECONVERGENT B2 ;  /* 0x0000000000027941 */ /* 0x000fea0003800200 */
.L_x_27856:
        /* <DEDUP_REMOVED lines=61> */
.L_x_27854:
[----:B------:R-:W-:Y:S05]  /*44cd0*/  BSYNC.RECONVERGENT B1 ;  /* 0x0000000000017941 */ /* 0x000fea0003800200 */
.L_x_27853:
        /* <DEDUP_REMOVED lines=23> */
.L_x_27860:
        /* <DEDUP_REMOVED lines=13> */
.L_x_27862:
[----:B------:R-:W-:Y:S05]  /*44f20*/  BSYNC.RECONVERGENT B2 ;  /* 0x0000000000027941 */ /* 0x000fea0003800200 */
.L_x_27861:
        /* <DEDUP_REMOVED lines=61> */
.L_x_27859:
[----:B------:R-:W-:Y:S05]  /*45300*/  BSYNC.RECONVERGENT B1 ;  /* 0x0000000000017941 */ /* 0x000fea0003800200 */
.L_x_27858:
        /* <DEDUP_REMOVED lines=23> */
.L_x_27865:
        /* <DEDUP_REMOVED lines=13> */
.L_x_27867:
[----:B------:R-:W-:Y:S05]  /*45550*/  BSYNC.RECONVERGENT B2 ;  /* 0x0000000000027941 */ /* 0x000fea0003800200 */
.L_x_27866:
        /* <DEDUP_REMOVED lines=61> */
.L_x_27864:
[----:B------:R-:W-:Y:S05]  /*45930*/  BSYNC.RECONVERGENT B1 ;  /* 0x0000000000017941 */ /* 0x000fea0003800200 */
.L_x_27863:
        /* <DEDUP_REMOVED lines=24> */
.L_x_27870:
        /* <DEDUP_REMOVED lines=13> */
.L_x_27872:
[----:B------:R-:W-:Y:S05]  /*45b90*/  BSYNC.RECONVERGENT B2 ;  /* 0x0000000000027941 */ /* 0x000fea0003800200 */
.L_x_27871:
        /* <DEDUP_REMOVED lines=61> */
.L_x_27869:
[----:B------:R-:W-:Y:S05]  /*45f70*/  BSYNC.RECONVERGENT B1 ;  /* 0x0000000000017941 */ /* 0x000fea0003800200 */
.L_x_27868:
        /* <DEDUP_REMOVED lines=15> */
.L_x_27832:
        /* <DEDUP_REMOVED lines=43> */
.L_x_27873:
[----:B------:R-:W-:Y:S01]  /*46320*/  MOV R9, R57 ;  /* 0x0000003900097202 */ /* 0x000fe20000000f00 */
[----:B------:R-:W-:-:S07]  /*46330*/  VIADD R56, R56, 0x20 ;  /* 0x0000002038387836 */ /* 0x000fce0000000000 */
.L_x_27750:
[----:B------:R-:W-:Y:S05]  /*46340*/  BSYNC.RECONVERGENT B0 ;  /* 0x0000000000007941 */ /* 0x000fea0003800200 */
.L_x_27749:
        /* <DEDUP_REMOVED lines=35> */
.L_x_27879:
        /* <DEDUP_REMOVED lines=13> */
.L_x_27881:
[----:B------:R-:W-:Y:S05]  /*46650*/  BSYNC.RECONVERGENT B2 ;  /* 0x0000000000027941 */ /* 0x000fea0003800200 */
.L_x_27880:
        /* <DEDUP_REMOVED lines=61> */
.L_x_27878:
[----:B------:R-:W-:Y:S05]  /*46a30*/  BSYNC.RECONVERGENT B1 ;  /* 0x0000000000017941 */ /* 0x000fea0003800200 */
.L_x_27877:
        /* <DEDUP_REMOVED lines=8> */
[----:B------:R-:W-:Y:S01]  /*46ac0*/  FFMA.FTZ R7, R7, R69, 1.1641532182693481445e-10 ;  /* 0x2f00000007077423 */ /* 0x000fe20000010045 */
[----:B0-----:R-:W-:-:S04]  /*46ad0*/  FMUL.FTZ R9, R9, R88 ;  /* 0x0000005809097220 */ /* 0x001fc80000410000 */
[----:B-1----:R-:W-:Y:S02]  /*46ae0*/  FSETP.GTU.FTZ.AND P2, PT, R7, R72, PT ;  /* 0x000000480700720b */ /* 0x002fe40003f5c000 */
        /* <DEDUP_REMOVED lines=14> */
.L_x_27884:
        /* <DEDUP_REMOVED lines=13> */
.L_x_27886:
[----:B------:R-:W-:Y:S05]  /*46ca0*/  BSYNC.RECONVERGENT B2 ;  /* 0x0000000000027941 */ /* 0x000fea0003800200 */
.L_x_27885:
        /* <DEDUP_REMOVED lines=61> */
.L_x_27883:
[----:B------:R-:W-:Y:S05]  /*47080*/  BSYNC.RECONVERGENT B1 ;  /* 0x0000000000017941 */ /* 0x000fea0003800200 */
.L_x_27882:
        /* <DEDUP_REMOVED lines=26> */
.L_x_27889:
        /* <DEDUP_REMOVED lines=13> */
.L_x_27891:
[----:B------:R-:W-:Y:S05]  /*47300*/  BSYNC.RECONVERGENT B2 ;  /* 0x0000000000027941 */ /* 0x000fea0003800200 */
.L_x_27890:
        /* <DEDUP_REMOVED lines=61> */
.L_x_27888:
[----:B------:R-:W-:Y:S05]  /*476e0*/  BSYNC.RECONVERGENT B1 ;  /* 0x0000000000017941 */ /* 0x000fea0003800200 */
.L_x_27887:
        /* <DEDUP_REMOVED lines=22> */
.L_x_27894:
        /* <DEDUP_REMOVED lines=13> */
.L_x_27896:
[----:B------:R-:W-:Y:S05]  /*47920*/  BSYNC.RECONVERGENT B2 ;  /* 0x0000000000027941 */ /* 0x000fea0003800200 */
.L_x_27895:
        /* <DEDUP_REMOVED lines=61> */
.L_x_27893:
[----:B------:R-:W-:Y:S05]  /*47d00*/  BSYNC.RECONVERGENT B1 ;  /* 0x0000000000017941 */ /* 0x000fea0003800200 */
.L_x_27892:
        /* <DEDUP_REMOVED lines=26> */
.L_x_27899:
        /* <DEDUP_REMOVED lines=13> */
.L_x_27901:
[----:B------:R-:W-:Y:S05]  /*47f80*/  BSYNC.RECONVERGENT B2 ;  /* 0x0000000000027941 */ /* 0x000fea0003800200 */
.L_x_27900:
        /* <DEDUP_REMOVED lines=61> */
.L_x_27898:
[----:B------:R-:W-:Y:S05]  /*48360*/  BSYNC.RECONVERGENT B1 ;  /* 0x0000000000017941 */ /* 0x000fea0003800200 */
.L_x_27897:
        /* <DEDUP_REMOVED lines=22> */
.L_x_27904:
        /* <DEDUP_REMOVED lines=13> */
.L_x_27906:
[----:B------:R-:W-:Y:S05]  /*485a0*/  BSYNC.RECONVERGENT B2 ;  /* 0x0000000000027941 */ /* 0x000fea0003800200 */
.L_x_27905:
        /* <DEDUP_REMOVED lines=61> */
.L_x_27903:
[----:B------:R-:W-:Y:S05]  /*48980*/  BSYNC.RECONVERGENT B1 ;  /* 0x0000000000017941 */ /* 0x000fea0003800200 */
.L_x_27902:
        /* <DEDUP_REMOVED lines=26> */
.L_x_27909:
        /* <DEDUP_REMOVED lines=13> */
.L_x_27911:
[----:B------:R-:W-:Y:S05]  /*48c00*/  BSYNC.RECONVERGENT B2 ;  /* 0x0000000000027941 */ /* 0x000fea0003800200 */
.L_x_27910:
        /* <DEDUP_REMOVED lines=61> */
.L_x_27908:
[----:B------:R-:W-:Y:S05]  /*48fe0*/  BSYNC.RECONVERGENT B1 ;  /* 0x0000000000017941 */ /* 0x000fea0003800200 */
.L_x_27907:
        /* <DEDUP_REMOVED lines=22> */
.L_x_27914:
        /* <DEDUP_REMOVED lines=13> */
.L_x_27916:
[----:B------:R-:W-:Y:S05]  /*49220*/  BSYNC.RECONVERGENT B2 ;  /* 0x0000000000027941 */ /* 0x000fea0003800200 */
.L_x_27915:
        /* <DEDUP_REMOVED lines=61> */
.L_x_27913:
[----:B------:R-:W-:Y:S05]  /*49600*/  BSYNC.RECONVERGENT B1 ;  /* 0x0000000000017941 */ /* 0x000fea0003800200 */
.L_x_27912:
        /* <DEDUP_REMOVED lines=26> */
.L_x_27919:
        /* <DEDUP_REMOVED lines=13> */
.L_x_27921:
[----:B------:R-:W-:Y:S05]  /*49880*/  BSYNC.RECONVERGENT B2 ;  /* 0x0000000000027941 */ /* 0x000fea0003800200 */
.L_x_27920:
        /* <DEDUP_REMOVED lines=61> */
.L_x_27918:
[----:B------:R-:W-:Y:S05]  /*49c60*/  BSYNC.RECONVERGENT B1 ;  /* 0x0000000000017941 */ /* 0x000fea0003800200 */
.L_x_27917:
        /* <DEDUP_REMOVED lines=20> */
.L_x_27924:
        /* <DEDUP_REMOVED lines=13> */
.L_x_27926:
[----:B------:R-:W-:Y:S05]  /*49e80*/  BSYNC.RECONVERGENT B2 ;  /* 0x0000000000027941 */ /* 0x000fea0003800200 */
.L_x_27925:
        /* <DEDUP_REMOVED lines=61> */
.L_x_27923:
[----:B------:R-:W-:Y:S05]  /*4a260*/  BSYNC.RECONVERGENT B1 ;  /* 0x0000000000017941 */ /* 0x000fea0003800200 */
.L_x_27922:
        /* <DEDUP_REMOVED lines=26> */
.L_x_27929:
        /* <DEDUP_REMOVED lines=13> */
.L_x_27931:
[----:B------:R-:W-:Y:S05]  /*4a4e0*/  BSYNC.RECONVERGENT B2 ;  /* 0x0000000000027941 */ /* 0x000fea0003800200 */
.L_x_27930:
        /* <DEDUP_REMOVED lines=61> */
.L_x_27928:
[----:B------:R-:W-:Y:S05]  /*4a8c0*/  BSYNC.RECONVERGENT B1 ;  /* 0x0000000000017941 */ /* 0x000fea0003800200 */
.L_x_27927:
        /* <DEDUP_REMOVED lines=20> */
.L_x_27934:
        /* <DEDUP_REMOVED lines=13> */
.L_x_27936:
[----:B------:R-:W-:Y:S05]  /*4aae0*/  BSYNC.RECONVERGENT B2 ;  /* 0x0000000000027941 */ /* 0x000fea0003800200 */
.L_x_27935:
        /* <DEDUP_REMOVED lines=61> */
.L_x_27933:
[----:B------:R-:W-:Y:S05]  /*4aec0*/  BSYNC.RECONVERGENT B1 ;  /* 0x0000000000017941 */ /* 0x000fea0003800200 */
.L_x_27932:
        /* <DEDUP_REMOVED lines=27> */
.L_x_27939:
        /* <DEDUP_REMOVED lines=13> */
.L_x_27941:
[----:B------:R-:W-:Y:S05]  /*4b150*/  BSYNC.RECONVERGENT B2 ;  /* 0x0000000000027941 */ /* 0x000fea0003800200 */
.L_x_27940:
        /* <DEDUP_REMOVED lines=61> */
.L_x_27938:
[----:B------:R-:W-:Y:S05]  /*4b530*/  BSYNC.RECONVERGENT B1 ;  /* 0x0000000000017941 */ /* 0x000fea0003800200 */
.L_x_27937:
        /* <DEDUP_REMOVED lines=20> */
.L_x_27944:
        /* <DEDUP_REMOVED lines=13> */
.L_x_27946:
[----:B------:R-:W-:Y:S05]  /*4b750*/  BSYNC.RECONVERGENT B2 ;  /* 0x0000000000027941 */ /* 0x000fea0003800200 */
.L_x_27945:
        /* <DEDUP_REMOVED lines=61> */
.L_x_27943:
[----:B------:R-:W-:Y:S05]  /*4bb30*/  BSYNC.RECONVERGENT B1 ;  /* 0x0000000000017941 */ /* 0x000fea0003800200 */
.L_x_27942:
        /* <DEDUP_REMOVED lines=27> */
.L_x_27949:
        /* <DEDUP_REMOVED lines=13> */
.L_x_27951:
[----:B------:R-:W-:Y:S05]  /*4bdc0*/  BSYNC.RECONVERGENT B2 ;  /* 0x0000000000027941 */ /* 0x000fea0003800200 */
.L_x_27950:
        /* <DEDUP_REMOVED lines=61> */
.L_x_27948:
[----:B------:R-:W-:Y:S05]  /*4c1a0*/  BSYNC.RECONVERGENT B1 ;  /* 0x0000000000017941 */ /* 0x000fea0003800200 */
.L_x_27947:
        /* <DEDUP_REMOVED lines=22> */
.L_x_27954:
        /* <DEDUP_REMOVED lines=16> */
.L_x_27956:
[----:B------:R-:W-:Y:S05]  /*4c410*/  BSYNC.RECONVERGENT B2 ;  /* 0x0000000000027941 */ /* 0x000fea0003800200 */
.L_x_27955:
        /* <DEDUP_REMOVED lines=61> */
.L_x_27953:
[----:B------:R-:W-:Y:S05]  /*4c7f0*/  BSYNC.RECONVERGENT B1 ;  /* 0x0000000000017941 */ /* 0x000fea0003800200 */
.L_x_27952:
        /* <DEDUP_REMOVED lines=18> */
.L_x_27876:
        /* <DEDUP_REMOVED lines=16> */
.L_x_27960:
        /* <DEDUP_REMOVED lines=13> */
.L_x_27962:
[----:B------:R-:W-:Y:S05]  /*4caf0*/  BSYNC.RECONVERGENT B2 ;  /* 0x0000000000027941 */ /* 0x000fea0003800200 */
.L_x_27961:
        /* <DEDUP_REMOVED lines=61> */
.L_x_27959:
[----:B------:R-:W-:Y:S05]  /*4ced0*/  BSYNC.RECONVERGENT B1 ;  /* 0x0000000000017941 */ /* 0x000fea0003800200 */
.L_x_27958:
        /* <DEDUP_REMOVED lines=10> */
[----:B-1----:R-:W-:Y:S01]  /*4cf80*/  FSETP.GTU.FTZ.AND P2, PT, R7, R88, PT ;  /* 0x000000580700720b */ /* 0x002fe20003f5c000 */
[----:B------:R-:W-:-:S03]  /*4cf90*/  @P1 HADD2.F32 R7, -RZ, R32.H0_H0 ;  /* 0x20000020ff071230 */ /* 0x000fc60000004100 */
        /* <DEDUP_REMOVED lines=16> */
.L_x_27965:
        /* <DEDUP_REMOVED lines=13> */
.L_x_27967:
[----:B------:R-:W-:Y:S05]  /*4d170*/  BSYNC.RECONVERGENT B2 ;  /* 0x0000000000027941 */ /* 0x000fea0003800200 */
.L_x_27966:
        /* <DEDUP_REMOVED lines=61> */
.L_x_27964:
[----:B------:R-:W-:Y:S05]  /*4d550*/  BSYNC.RECONVERGENT B1 ;  /* 0x0000000000017941 */ /* 0x000fea0003800200 */
.L_x_27963:
        /* <DEDUP_REMOVED lines=25> */
.L_x_27970:
        /* <DEDUP_REMOVED lines=13> */
.L_x_27972:
[----:B------:R-:W-:Y:S05]  /*4d7c0*/  BSYNC.RECONVERGENT B2 ;  /* 0x0000000000027941 */ /* 0x000fea0003800200 */
.L_x_27971:
        /* <DEDUP_REMOVED lines=61> */
.L_x_27969:
[----:B------:R-:W-:Y:S05]  /*4dba0*/  BSYNC.RECONVERGENT B1 ;  /* 0x0000000000017941 */ /* 0x000fea0003800200 */
.L_x_27968:
        /* <DEDUP_REMOVED lines=25> */
.L_x_27975:
        /* <DEDUP_REMOVED lines=13> */
.L_x_27977:
[----:B------:R-:W-:Y:S05]  /*4de10*/  BSYNC.RECONVERGENT B2 ;  /* 0x0000000000027941 */ /* 0x000fea0003800200 */
.L_x_27976:
        /* <DEDUP_REMOVED lines=61> */
.L_x_27974:
[----:B------:R-:W-:Y:S05]  /*4e1f0*/  BSYNC.RECONVERGENT B1 ;  /* 0x0000000000017941 */ /* 0x000fea0003800200 */
.L_x_27973:
        /* <DEDUP_REMOVED lines=25> */
.L_x_27980:
        /* <DEDUP_REMOVED lines=13> */
.L_x_27982:
[----:B------:R-:W-:Y:S05]  /*4e460*/  BSYNC.RECONVERGENT B2 ;  /* 0x0000000000027941 */ /* 0x000fea0003800200 */
.L_x_27981:
        /* <DEDUP_REMOVED lines=61> */
.L_x_27979:
[----:B------:R-:W-:Y:S05]  /*4e840*/  BSYNC.RECONVERGENT B1 ;  /* 0x0000000000017941 */ /* 0x000fea0003800200 */
.L_x_27978:
        /* <DEDUP_REMOVED lines=23> */
.L_x_27985:
        /* <DEDUP_REMOVED lines=13> */
.L_x_27987:
[----:B------:R-:W-:Y:S05]  /*4ea90*/  BSYNC.RECONVERGENT B2 ;  /* 0x0000000000027941 */ /* 0x000fea0003800200 */
.L_x_27986:
        /* <DEDUP_REMOVED lines=61> */
.L_x_27984:
[----:B------:R-:W-:Y:S05]  /*4ee70*/  BSYNC.RECONVERGENT B1 ;  /* 0x0000000000017941 */ /* 0x000fea0003800200 */
.L_x_27983:
        /* <DEDUP_REMOVED lines=23> */
.L_x_27990:
        /* <DEDUP_REMOVED lines=13> */
.L_x_27992:
[----:B------:R-:W-:Y:S05]  /*4f0c0*/  BSYNC.RECONVERGENT B2 ;  /* 0x0000000000027941 */ /* 0x000fea0003800200 */
.L_x_27991:
        /* <DEDUP_REMOVED lines=61> */
.L_x_27989:
[----:B------:R-:W-:Y:S05]  /*4f4a0*/  BSYNC.RECONVERGENT B1 ;  /* 0x0000000000017941 */ /* 0x000fea0003800200 */
.L_x_27988:
        /* <DEDUP_REMOVED lines=24> */
.L_x_27995:
        /* <DEDUP_REMOVED lines=13> */
.L_x_27997:
[----:B------:R-:W-:Y:S05]  /*4f700*/  BSYNC.RECONVERGENT B2 ;  /* 0x0000000000027941 */ /* 0x000fea0003800200 */
.L_x_27996:
        /* <DEDUP_REMOVED lines=61> */
.L_x_27994:
[----:B------:R-:W-:Y:S05]  /*4fae0*/  BSYNC.RECONVERGENT B1 ;  /* 0x0000000000017941 */ /* 0x000fea0003800200 */
.L_x_27993:
        /* <DEDUP_REMOVED lines=15> */
.L_x_27957:
        /* <DEDUP_REMOVED lines=43> */
.L_x_27998:
[----:B------:R-:W-:Y:S01]  /*4fe90*/  IMAD.MOV.U32 R9, RZ, RZ, R57 ;  /* 0x000000ffff097224 */ /* 0x000fe200078e0039 */
[----:B------:R-:W-:-:S07]  /*4fea0*/  IADD3 R56, PT, PT, R56, 0x20, RZ ;  /* 0x0000002038387810 */ /* 0x000fce0007ffe0ff */
.L_x_27875:
[----:B------:R-:W-:Y:S05]  /*4feb0*/  BSYNC.RECONVERGENT B0 ;  /* 0x0000000000007941 */ /* 0x000fea0003800200 */
.L_x_27874:
        /* <DEDUP_REMOVED lines=35> */
.L_x_28004:
        /* <DEDUP_REMOVED lines=13> */
.L_x_28006:
[----:B------:R-:W-:Y:S05]  /*501c0*/  BSYNC.RECONVERGENT B2 ;  /* 0x0000000000027941 */ /* 0x000fea0003800200 */
.L_x_28005:
        /* <DEDUP_REMOVED lines=61> */
.L_x_28003:
[----:B------:R-:W-:Y:S05]  /*505a0*/  BSYNC.RECONVERGENT B1 ;  /* 0x0000000000017941 */ /* 0x000fea0003800200 */
.L_x_28002:
        /* <DEDUP_REMOVED lines=25> */
.L_x_28009:
        /* <DEDUP_REMOVED lines=13> */
.L_x_28011:
[----:B------:R-:W-:Y:S05]  /*50810*/  BSYNC.RECONVERGENT B2 ;  /* 0x0000000000027941 */ /* 0x000fea0003800200 */
.L_x_28010:
        /* <DEDUP_REMOVED lines=61> */
.L_x_28008:
[----:B------:R-:W-:Y:S05]  /*50bf0*/  BSYNC.RECONVERGENT B1 ;  /* 0x0000000000017941 */ /* 0x000fea0003800200 */
.L_x_28007:
        /* <DEDUP_REMOVED lines=26> */
.L_x_28014:
        /* <DEDUP_REMOVED lines=13> */
.L_x_28016:
[----:B------:R-:W-:Y:S05]  /*50e70*/  BSYNC.RECONVERGENT B2 ;  /* 0x0000000000027941 */ /* 0x000fea0003800200 */
.L_x_28015:
        /* <DEDUP_REMOVED lines=61> */
.L_x_28013:
[----:B------:R-:W-:Y:S05]  /*51250*/  BSYNC.RECONVERGENT B1 ;  /* 0x0000000000017941 */ /* 0x000fea0003800200 */
.L_x_28012:
        /* <DEDUP_REMOVED lines=22> */
.L_x_28019:
        /* <DEDUP_REMOVED lines=13> */
.L_x_28021:
[----:B------:R-:W-:Y:S05]  /*51490*/  BSYNC.RECONVERGENT B2 ;  /* 0x0000000000027941 */ /* 0x000fea0003800200 */
.L_x_28020:
        /* <DEDUP_REMOVED lines=61> */
.L_x_28018:
[----:B------:R-:W-:Y:S05]  /*51870*/  BSYNC.RECONVERGENT B1 ;  /* 0x0000000000017941 */ /* 0x000fea0003800200 */
.L_x_28017:
        /* <DEDUP_REMOVED lines=26> */
.L_x_28024:
        /* <DEDUP_REMOVED lines=13> */
.L_x_28026:
[----:B------:R-:W-:Y:S05]  /*51af0*/  BSYNC.RECONVERGENT B2 ;  /* 0x0000000000027941 */ /* 0x000fea0003800200 */
.L_x_28025:
        /* <DEDUP_REMOVED lines=61> */
.L_x_28023:
[----:B------:R-:W-:Y:S05]  /*51ed0*/  BSYNC.RECONVERGENT B1 ;  /* 0x0000000000017941 */ /* 0x000fea0003800200 */
.L_x_28022:
        /* <DEDUP_REMOVED lines=22> */
.L_x_28029:
        /* <DEDUP_REMOVED lines=13> */
.L_x_28031:
[----:B------:R-:W-:Y:S05]  /*52110*/  BSYNC.RECONVERGENT B2 ;  /* 0x0000000000027941 */ /* 0x000fea0003800200 */
.L_x_28030:
        /* <DEDUP_REMOVED lines=61> */
.L_x_28028:
[----:B------:R-:W-:Y:S05]  /*524f0*/  BSYNC.RECONVERGENT B1 ;  /* 0x0000000000017941 */ /* 0x000fea0003800200 */
.L_x_28027:
        /* <DEDUP_REMOVED lines=26> */
.L_x_28034:
        /* <DEDUP_REMOVED lines=13> */
.L_x_28036:
[----:B------:R-:W-:Y:S05]  /*52770*/  BSYNC.RECONVERGENT B2 ;  /* 0x0000000000027941 */ /* 0x000fea0003800200 */
.L_x_28035:
        /* <DEDUP_REMOVED lines=61> */
.L_x_28033:
[----:B------:R-:W-:Y:S05]  /*52b50*/  BSYNC.RECONVERGENT B1 ;  /* 0x0000000000017941 */ /* 0x000fea0003800200 */
.L_x_28032:
        /* <DEDUP_REMOVED lines=22> */
.L_x_28039:
        /* <DEDUP_REMOVED lines=13> */
.L_x_28041:
[----:B------:R-:W-:Y:S05]  /*52d90*/  BSYNC.RECONVERGENT B2 ;  /* 0x0000000000027941 */ /* 0x000fea0003800200 */
.L_x_28040:
        /* <DEDUP_REMOVED lines=61> */
.L_x_28038:
[----:B------:R-:W-:Y:S05]  /*53170*/  BSYNC.RECONVERGENT B1 ;  /* 0x0000000000017941 */ /* 0x000fea0003800200 */
.L_x_28037:
        /* <DEDUP_REMOVED lines=26> */
.L_x_28044:
        /* <DEDUP_REMOVED lines=13> */
.L_x_28046:
[----:B------:R-:W-:Y:S05]  /*533f0*/  BSYNC.RECONVERGENT B2 ;  /* 0x0000000000027941 */ /* 0x000fea0003800200 */
.L_x_28045:
        /* <DEDUP_REMOVED lines=61> */
.L_x_28043:
[----:B------:R-:W-:Y:S05]  /*537d0*/  BSYNC.RECONVERGENT B1 ;  /* 0x0000000000017941 */ /* 0x000fea0003800200 */
.L_x_28042:
        /* <DEDUP_REMOVED lines=20> */
.L_x_28049:
        /* <DEDUP_REMOVED lines=13> */
.L_x_28051:
[----:B------:R-:W-:Y:S05]  /*539f0*/  BSYNC.RECONVERGENT B2 ;  /* 0x0000000000027941 */ /* 0x000fea0003800200 */
.L_x_28050:
        /* <DEDUP_REMOVED lines=61> */
.L_x_28048:
[----:B------:R-:W-:Y:S05]  /*53dd0*/  BSYNC.RECONVERGENT B1 ;  /* 0x0000000000017941 */ /* 0x000fea0003800200 */
.L_x_28047:
        /* <DEDUP_REMOVED lines=26> */
.L_x_28054:
        /* <DEDUP_REMOVED lines=13> */
.L_x_28056:
[----:B------:R-:W-:Y:S05]  /*54050*/  BSYNC.RECONVERGENT B2 ;  /* 0x0000000000027941 */ /* 0x000fea0003800200 */
.L_x_28055:
        /* <DEDUP_REMOVED lines=61> */
.L_x_28053:
[----:B------:R-:W-:Y:S05]  /*54430*/  BSYNC.RECONVERGENT B1 ;  /* 0x0000000000017941 */ /* 0x000fea0003800200 */
.L_x_28052:
        /* <DEDUP_REMOVED lines=20> */
.L_x_28059:
        /* <DEDUP_REMOVED lines=13> */
.L_x_28061:
[----:B------:R-:W-:Y:S05]  /*54650*/  BSYNC.RECONVERGENT B2 ;  /* 0x0000000000027941 */ /* 0x000fea0003800200 */
.L_x_28060:
        /* <DEDUP_REMOVED lines=61> */
.L_x_28058:
[----:B------:R-:W-:Y:S05]  /*54a30*/  BSYNC.RECONVERGENT B1 ;  /* 0x0000000000017941 */ /* 0x000fea0003800200 */
.L_x_28057:
        /* <DEDUP_REMOVED lines=27> */
.L_x_28064:
        /* <DEDUP_REMOVED lines=13> */
.L_x_28066:
[----:B------:R-:W-:Y:S05]  /*54cc0*/  BSYNC.RECONVERGENT B2 ;  /* 0x0000000000027941 */ /* 0x000fea0003800200 */
.L_x_28065:
        /* <DEDUP_REMOVED lines=61> */
.L_x_28063:
[----:B------:R-:W-:Y:S05]  /*550a0*/  BSYNC.RECONVERGENT B1 ;  /* 0x0000000000017941 */ /* 0x000fea0003800200 */
.L_x_28062:
        /* <DEDUP_REMOVED lines=20> */
.L_x_28069:
        /* <DEDUP_REMOVED lines=13> */
.L_x_28071:
[----:B------:R-:W-:Y:S05]  /*552c0*/  BSYNC.RECONVERGENT B2 ;  /* 0x0000000000027941 */ /* 0x000fea0003800200 */
.L_x_28070:
        /* <DEDUP_REMOVED lines=61> */
.L_x_28068:
[----:B------:R-:W-:Y:S05]  /*556a0*/  BSYNC.RECONVERGENT B1 ;  /* 0x0000000000017941 */ /* 0x000fea0003800200 */
.L_x_28067:
        /* <DEDUP_REMOVED lines=27> */
.L_x_28074:
        /* <DEDUP_REMOVED lines=13> */
.L_x_28076:
[----:B------:R-:W-:Y:S05]  /*55930*/  BSYNC.RECONVERGENT B2 ;  /* 0x0000000000027941 */ /* 0x000fea0003800200 */
.L_x_28075:
        /* <DEDUP_REMOVED lines=61> */
.L_x_28073:
[----:B------:R-:W-:Y:S05]  /*55d10*/  BSYNC.RECONVERGENT B1 ;  /* 0x0000000000017941 */ /* 0x000fea0003800200 */
.L_x_28072:
        /* <DEDUP_REMOVED lines=22> */
.L_x_28079:
        /* <DEDUP_REMOVED lines=16> */
.L_x_28081:
[----:B------:R-:W-:Y:S05]  /*55f80*/  BSYNC.RECONVERGENT B2 ;  /* 0x0000000000027941 */ /* 0x000fea0003800200 */
.L_x_28080:
        /* <DEDUP_REMOVED lines=61> */
.L_x_28078:
[----:B------:R-:W-:Y:S05]  /*56360*/  BSYNC.RECONVERGENT B1 ;  /* 0x0000000000017941 */ /* 0x000fea0003800200 */
.L_x_28077:
        /* <DEDUP_REMOVED lines=18> */
.L_x_28001:
        /* <DEDUP_REMOVED lines=16> */
.L_x_28085:
        /* <DEDUP_REMOVED lines=13> */
.L_x_28087:
[----:B------:R-:W-:Y:S05]  /*56660*/  BSYNC.RECONVERGENT B2 ;  /* 0x0000000000027941 */ /* 0x000fea0003800200 */
.L_x_28086:
        /* <DEDUP_REMOVED lines=61> */
.L_x_28084:
[----:B------:R-:W-:Y:S05]  /*56a40*/  BSYNC.RECONVERGENT B1 ;  /* 0x0000000000017941 */ /* 0x000fea0003800200 */
.L_x_28083:
        /* <DEDUP_REMOVED lines=28> */
.L_x_28090:
        /* <DEDUP_REMOVED lines=13> */
.L_x_28092:
[----:B------:R-:W-:Y:S05]  /*56ce0*/  BSYNC.RECONVERGENT B2 ;  /* 0x0000000000027941 */ /* 0x000fea0003800200 */
.L_x_28091:
        /* <DEDUP_REMOVED lines=61> */
.L_x_28089:
[----:B------:R-:W-:Y:S05]  /*570c0*/  BSYNC.RECONVERGENT B1 ;  /* 0x0000000000017941 */ /* 0x000fea0003800200 */
.L_x_28088:
        /* <DEDUP_REMOVED lines=25> */
.L_x_28095:
        /* <DEDUP_REMOVED lines=13> */
.L_x_28097:
[----:B------:R-:W-:Y:S05]  /*57330*/  BSYNC.RECONVERGENT B2 ;  /* 0x0000000000027941 */ /* 0x000fea0003800200 */
.L_x_28096:
        /* <DEDUP_REMOVED lines=61> */
.L_x_28094:
[----:B------:R-:W-:Y:S05]  /*57710*/  BSYNC.RECONVERGENT B1 ;  /* 0x0000000000017941 */ /* 0x000fea0003800200 */
.L_x_28093:
        /* <DEDUP_REMOVED lines=25> */
.L_x_28100:
        /* <DEDUP_REMOVED lines=13> */
.L_x_28102:
[----:B------:R-:W-:Y:S05]  /*57980*/  BSYNC.RECONVERGENT B2 ;  /* 0x0000000000027941 */ /* 0x000fea0003800200 */
.L_x_28101:
        /* <DEDUP_REMOVED lines=61> */
.L_x_28099:
[----:B------:R-:W-:Y:S05]  /*57d60*/  BSYNC.RECONVERGENT B1 ;  /* 0x0000000000017941 */ /* 0x000fea0003800200 */
.L_x_28098:
        /* <DEDUP_REMOVED lines=25> */
.L_x_28105:
        /* <DEDUP_REMOVED lines=13> */
.L_x_28107:
[----:B------:R-:W-:Y:S05]  /*57fd0*/  BSYNC.RECONVERGENT B2 ;  /* 0x0000000000027941 */ /* 0x000fea0003800200 */
.L_x_28106:
        /* <DEDUP_REMOVED lines=61> */
.L_x_28104:
[----:B------:R-:W-:Y:S05]  /*583b0*/  BSYNC.RECONVERGENT B1 ;  /* 0x0000000000017941 */ /* 0x000fea0003800200 */
.L_x_28103:
        /* <DEDUP_REMOVED lines=23> */
.L_x_28110:
        /* <DEDUP_REMOVED lines=13> */
.L_x_28112:
[----:B------:R-:W-:Y:S05]  /*58600*/  BSYNC.RECONVERGENT B2 ;  /* 0x0000000000027941 */ /* 0x000fea0003800200 */
.L_x_28111:
        /* <DEDUP_REMOVED lines=61> */
.L_x_28109:
[----:B------:R-:W-:Y:S05]  /*589e0*/  BSYNC.RECONVERGENT B1 ;  /* 0x0000000000017941 */ /* 0x000fea0003800200 */
.L_x_28108:
        /* <DEDUP_REMOVED lines=23> */
.L_x_28115:
        /* <DEDUP_REMOVED lines=13> */
.L_x_28117:
[----:B------:R-:W-:Y:S05]  /*58c30*/  BSYNC.RECONVERGENT B2 ;  /* 0x0000000000027941 */ /* 0x000fea0003800200 */
.L_x_28116:
        /* <DEDUP_REMOVED lines=61> */
.L_x_28114:
[----:B------:R-:W-:Y:S05]  /*59010*/  BSYNC.RECONVERGENT B1 ;  /* 0x0000000000017941 */ /* 0x000fea0003800200 */
.L_x_28113:
        /* <DEDUP_REMOVED lines=24> */
.L_x_28120:
        /* <DEDUP_REMOVED lines=13> */
.L_x_28122:
[----:B------:R-:W-:Y:S05]  /*59270*/  BSYNC.RECONVERGENT B2 ;  /* 0x0000000000027941 */ /* 0x000fea0003800200 */
.L_x_28121:
        /* <DEDUP_REMOVED lines=61> */
.L_x_28119:
[----:B------:R-:W-:Y:S05]  /*59650*/  BSYNC.RECONVERGENT B1 ;  /* 0x0000000000017941 */ /* 0x000fea0003800200 */
.L_x_28118:
        /* <DEDUP_REMOVED lines=15> */
.L_x_28082:
        /* <DEDUP_REMOVED lines=43> */
.L_x_28123:
[----:B------:R-:W-:Y:S01]  /*59a00*/  MOV R9, R57 ;  /* 0x0000003900097202 */ /* 0x000fe20000000f00 */
[----:B------:R-:W-:-:S07]  /*59a10*/  VIADD R56, R56, 0x20 ;  /* 0x0000002038387836 */ /* 0x000fce0000000000 */
.L_x_28000:
[----:B------:R-:W-:Y:S05]  /*59a20*/  BSYNC.RECONVERGENT B0 ;  /* 0x0000000000007941 */ /* 0x000fea0003800200 */
.L_x_27999:
        /* <DEDUP_REMOVED lines=35> */
.L_x_28129:
        /* <DEDUP_REMOVED lines=13> */
.L_x_28131:
[----:B------:R-:W-:Y:S05]  /*59d30*/  BSYNC.RECONVERGENT B2 ;  /* 0x0000000000027941 */ /* 0x000fea0003800200 */
.L_x_28130:
        /* <DEDUP_REMOVED lines=61> */
.L_x_28128:
[----:B------:R-:W-:Y:S05]  /*5a110*/  BSYNC.RECONVERGENT B1 ;  /* 0x0000000000017941 */ /* 0x000fea0003800200 */
.L_x_28127:
        /* <DEDUP_REMOVED lines=25> */
.L_x_28134:
        /* <DEDUP_REMOVED lines=13> */
.L_x_28136:
[----:B------:R-:W-:Y:S05]  /*5a380*/  BSYNC.RECONVERGENT B2 ;  /* 0x0000000000027941 */ /* 0x000fea0003800200 */
.L_x_28135:
        /* <DEDUP_REMOVED lines=61> */
.L_x_28133:
[----:B------:R-:W-:Y:S05]  /*5a760*/  BSYNC.RECONVERGENT B1 ;  /* 0x0000000000017941 */ /* 0x000fea0003800200 */
.L_x_28132:
        /* <DEDUP_REMOVED lines=26> */
.L_x_28139:
        /* <DEDUP_REMOVED lines=13> */
.L_x_28141:
[----:B------:R-:W-:Y:S05]  /*5a9e0*/  BSYNC.RECONVERGENT B2 ;  /* 0x0000000000027941 */ /* 0x000fea0003800200 */
.L_x_28140:
        /* <DEDUP_REMOVED lines=61> */
.L_x_28138:
[----:B------:R-:W-:Y:S05]  /*5adc0*/  BSYNC.RECONVERGENT B1 ;  /* 0x0000000000017941 */ /* 0x000fea0003800200 */
.L_x_28137:
        /* <DEDUP_REMOVED lines=22> */
.L_x_28144:
        /* <DEDUP_REMOVED lines=13> */
.L_x_28146:
[----:B------:R-:W-:Y:S05]  /*5b000*/  BSYNC.RECONVERGENT B2 ;  /* 0x0000000000027941 */ /* 0x000fea0003800200 */
.L_x_28145:
        /* <DEDUP_REMOVED lines=61> */
.L_x_28143:
[----:B------:R-:W-:Y:S05]  /*5b3e0*/  BSYNC.RECONVERGENT B1 ;  /* 0x0000000000017941 */ /* 0x000fea0003800200 */
.L_x_28142:
        /* <DEDUP_REMOVED lines=26> */
.L_x_28149:
        /* <DEDUP_REMOVED lines=13> */
.L_x_28151:
[----:B------:R-:W-:Y:S05]  /*5b660*/  BSYNC.RECONVERGENT B2 ;  /* 0x0000000000027941 */ /* 0x000fea0003800200 */
.L_x_28150:
        /* <DEDUP_REMOVED lines=61> */
.L_x_28148:
[----:B------:R-:W-:Y:S05]  /*5ba40*/  BSYNC.RECONVERGENT B1 ;  /* 0x0000000000017941 */ /* 0x000fea0003800200 */
.L_x_28147:
        /* <DEDUP_REMOVED lines=22> */
.L_x_28154:
        /* <DEDUP_REMOVED lines=13> */
.L_x_28156:
[----:B------:R-:W-:Y:S05]  /*5bc80*/  BSYNC.RECONVERGENT B2 ;  /* 0x0000000000027941 */ /* 0x000fea0003800200 */
.L_x_28155:
        /* <DEDUP_REMOVED lines=61> */
.L_x_28153:
[----:B------:R-:W-:Y:S05]  /*5c060*/  BSYNC.RECONVERGENT B1 ;  /* 0x0000000000017941 */ /* 0x000fea0003800200 */
.L_x_28152:
        /* <DEDUP_REMOVED lines=26> */
.L_x_28159:
        /* <DEDUP_REMOVED lines=13> */
.L_x_28161:
[----:B------:R-:W-:Y:S05]  /*5c2e0*/  BSYNC.RECONVERGENT B2 ;  /* 0x0000000000027941 */ /* 0x000fea0003800200 */
.L_x_28160:
        /* <DEDUP_REMOVED lines=61> */
.L_x_28158:
[----:B------:R-:W-:Y:S05]  /*5c6c0*/  BSYNC.RECONVERGENT B1 ;  /* 0x0000000000017941 */ /* 0x000fea0003800200 */
.L_x_28157:
        /* <DEDUP_REMOVED lines=22> */
.L_x_28164:
        /* <DEDUP_REMOVED lines=13> */
.L_x_28166:
[----:B------:R-:W-:Y:S05]  /*5c900*/  BSYNC.RECONVERGENT B2 ;  /* 0x0000000000027941 */ /* 0x000fea0003800200 */
.L_x_28165:
        /* <DEDUP_REMOVED lines=61> */
.L_x_28163:
[----:B------:R-:W-:Y:S05]  /*5cce0*/  BSYNC.RECONVERGENT B1 ;  /* 0x0000000000017941 */ /* 0x000fea0003800200 */
.L_x_28162:
        /* <DEDUP_REMOVED lines=26> */
.L_x_28169:
        /* <DEDUP_REMOVED lines=13> */
.L_x_28171:
[----:B------:R-:W-:Y:S05]  /*5cf60*/  BSYNC.RECONVERGENT B2 ;  /* 0x0000000000027941 */ /* 0x000fea0003800200 */
.L_x_28170:
        /* <DEDUP_REMOVED lines=61> */
.L_x_28168:
[----:B------:R-:W-:Y:S05]  /*5d340*/  BSYNC.RECONVERGENT B1 ;  /* 0x0000000000017941 */ /* 0x000fea0003800200 */
.L_x_28167:
        /* <DEDUP_REMOVED lines=20> */
.L_x_28174:
        /* <DEDUP_REMOVED lines=13> */
.L_x_28176:
[----:B------:R-:W-:Y:S05]  /*5d560*/  BSYNC.RECONVERGENT B2 ;  /* 0x0000000000027941 */ /* 0x000fea0003800200 */
.L_x_28175:
        /* <DEDUP_REMOVED lines=61> */
.L_x_28173:
[----:B------:R-:W-:Y:S05]  /*5d940*/  BSYNC.RECONVERGENT B1 ;  /* 0x0000000000017941 */ /* 0x000fea0003800200 */
.L_x_28172:
        /* <DEDUP_REMOVED lines=26> */
.L_x_28179:
        /* <DEDUP_REMOVED lines=13> */
.L_x_28181:
[----:B------:R-:W-:Y:S05]  /*5dbc0*/  BSYNC.RECONVERGENT B2 ;  /* 0x0000000000027941 */ /* 0x000fea0003800200 */
.L_x_28180:
        /* <DEDUP_REMOVED lines=61> */
.L_x_28178:
[----:B------:R-:W-:Y:S05]  /*5dfa0*/  BSYNC.RECONVERGENT B1 ;  /* 0x0000000000017941 */ /* 0x000fea0003800200 */
.L_x_28177:
        /* <DEDUP_REMOVED lines=20> */
.L_x_28184:
        /* <DEDUP_REMOVED lines=13> */
.L_x_28186:
[----:B------:R-:W-:Y:S05]  /*5e1c0*/  BSYNC.RECONVERGENT B2 ;  /* 0x0000000000027941 */ /* 0x000fea0003800200 */
.L_x_28185:
        /* <DEDUP_REMOVED lines=61> */
.L_x_28183:
[----:B------:R-:W-:Y:S05]  /*5e5a0*/  BSYNC.RECONVERGENT B1 ;  /* 0x0000000000017941 */ /* 0x000fea0003800200 */
.L_x_28182:
        /* <DEDUP_REMOVED lines=27> */
.L_x_28189:
        /* <DEDUP_REMOVED lines=13> */
.L_x_28191:
[----:B------:R-:W-:Y:S05]  /*5e830*/  BSYNC.RECONVERGENT B2 ;  /* 0x0000000000027941 */ /* 0x000fea0003800200 */
.L_x_28190:
        /* <DEDUP_REMOVED lines=61> */
.L_x_28188:
[----:B------:R-:W-:Y:S05]  /*5ec10*/  BSYNC.RECONVERGENT B1 ;  /* 0x0000000000017941 */ /* 0x000fea0003800200 */
.L_x_28187:
        /* <DEDUP_REMOVED lines=20> */
.L_x_28194:
        /* <DEDUP_REMOVED lines=13> */
.L_x_28196:
[----:B------:R-:W-:Y:S05]  /*5ee30*/  BSYNC.RECONVERGENT B2 ;  /* 0x0000000000027941 */ /* 0x000fea0003800200 */
.L_x_28195:
        /* <DEDUP_REMOVED lines=61> */
.L_x_28193:
[----:B------:R-:W-:Y:S05]  /*5f210*/  BSYNC.RECONVERGENT B1 ;  /* 0x0000000000017941 */ /* 0x000fea0003800200 */
.L_x_28192:
        /* <DEDUP_REMOVED lines=27> */
.L_x_28199:
        /* <DEDUP_REMOVED lines=13> */
.L_x_28201:
[----:B------:R-:W-:Y:S05]  /*5f4a0*/  BSYNC.RECONVERGENT B2 ;  /* 0x0000000000027941 */ /* 0x000fea0003800200 */
.L_x_28200:
        /* <DEDUP_REMOVED lines=61> */
.L_x_28198:
[----:B------:R-:W-:Y:S05]  /*5f880*/  BSYNC.RECONVERGENT B1 ;  /* 0x0000000000017941 */ /* 0x000fea0003800200 */
.L_x_28197:
        /* <DEDUP_REMOVED lines=22> */
.L_x_28204:
        /* <DEDUP_REMOVED lines=16> */
.L_x_28206:
[----:B------:R-:W-:Y:S05]  /*5faf0*/  BSYNC.RECONVERGENT B2 ;  /* 0x0000000000027941 */ /* 0x000fea0003800200 */
.L_x_28205:
        /* <DEDUP_REMOVED lines=61> */
.L_x_28203:
[----:B------:R-:W-:Y:S05]  /*5fed0*/  BSYNC.RECONVERGENT B1 ;  /* 0x0000000000017941 */ /* 0x000fea0003800200 */
.L_x_28202:
        /* <DEDUP_REMOVED lines=18> */
.L_x_28126:
        /* <DEDUP_REMOVED lines=16> */
.L_x_28210:
        /* <DEDUP_REMOVED lines=13> */
.L_x_28212:
[----:B------:R-:W-:Y:S05]  /*601d0*/  BSYNC.RECONVERGENT B2 ;  /* 0x0000000000027941 */ /* 0x000fea0003800200 */
.L_x_28211:
        /* <DEDUP_REMOVED lines=61> */
.L_x_28209:
[----:B------:R-:W-:Y:S05]  /*605b0*/  BSYNC.RECONVERGENT B1 ;  /* 0x0000000000017941 */ /* 0x000fea0003800200 */
.L_x_28208:
        /* <DEDUP_REMOVED lines=28> */
.L_x_28215:
        /* <DEDUP_REMOVED lines=13> */
.L_x_28217:
[----:B------:R-:W-:Y:S05]  /*60850*/  BSYNC.RECONVERGENT B2 ;  /* 0x0000000000027941 */ /* 0x000fea0003800200 */
.L_x_28216:
        /* <DEDUP_REMOVED lines=61> */
.L_x_28214:
[----:B------:R-:W-:Y:S05]  /*60c30*/  BSYNC.RECONVERGENT B1 ;  /* 0x0000000000017941 */ /* 0x000fea0003800200 */
.L_x_28213:
        /* <DEDUP_REMOVED lines=25> */
.L_x_28220:
        /* <DEDUP_REMOVED lines=13> */
.L_x_28222:
[----:B------:R-:W-:Y:S05]  /*60ea0*/  BSYNC.RECONVERGENT B2 ;  /* 0x0000000000027941 */ /* 0x000fea0003800200 */
.L_x_28221:
        /* <DEDUP_REMOVED lines=61> */
.L_x_28219:
[----:B------:R-:W-:Y:S05]  /*61280*/  BSYNC.RECONVERGENT B1 ;  /* 0x0000000000017941 */ /* 0x000fea0003800200 */
.L_x_28218:
        /* <DEDUP_REMOVED lines=25> */
.L_x_28225:
        /* <DEDUP_REMOVED lines=13> */
.L_x_28227:
[----:B------:R-:W-:Y:S05]  /*614f0*/  BSYNC.RECONVERGENT B2 ;  /* 0x0000000000027941 */ /* 0x000fea0003800200 */
.L_x_28226:
        /* <DEDUP_REMOVED lines=61> */
.L_x_28224:
[----:B------:R-:W-:Y:S05]  /*618d0*/  BSYNC.RECONVERGENT B1 ;  /* 0x0000000000017941 */ /* 0x000fea0003800200 */
.L_x_28223:
        /* <DEDUP_REMOVED lines=25> */
.L_x_28230:
        /* <DEDUP_REMOVED lines=13> */
.L_x_28232:
[----:B------:R-:W-:Y:S05]  /*61b40*/  BSYNC.RECONVERGENT B2 ;  /* 0x0000000000027941 */ /* 0x000fea0003800200 */
.L_x_28231:
        /* <DEDUP_REMOVED lines=61> */
.L_x_28229:
[----:B------:R-:W-:Y:S05]  /*61f20*/  BSYNC.RECONVERGENT B1 ;  /* 0x0000000000017941 */ /* 0x000fea0003800200 */
.L_x_28228:
        /* <DEDUP_REMOVED lines=23> */
.L_x_28235:
        /* <DEDUP_REMOVED lines=13> */
.L_x_28237:
[----:B------:R-:W-:Y:S05]  /*62170*/  BSYNC.RECONVERGENT B2 ;  /* 0x0000000000027941 */ /* 0x000fea0003800200 */
.L_x_28236:
        /* <DEDUP_REMOVED lines=61> */
.L_x_28234:
[----:B------:R-:W-:Y:S05]  /*62550*/  BSYNC.RECONVERGENT B1 ;  /* 0x0000000000017941 */ /* 0x000fea0003800200 */
.L_x_28233:
        /* <DEDUP_REMOVED lines=23> */
.L_x_28240:
        /* <DEDUP_REMOVED lines=13> */
.L_x_28242:
[----:B------:R-:W-:Y:S05]  /*627a0*/  BSYNC.RECONVERGENT B2 ;  /* 0x0000000000027941 */ /* 0x000fea0003800200 */
.L_x_28241:
        /* <DEDUP_REMOVED lines=61> */
.L_x_28239:
[----:B------:R-:W-:Y:S05]  /*62b80*/  BSYNC.RECONVERGENT B1 ;  /* 0x0000000000017941 */ /* 0x000fea0003800200 */
.L_x_28238:
        /* <DEDUP_REMOVED lines=24> */
.L_x_28245:
        /* <DEDUP_REMOVED lines=13> */
.L_x_28247:
[----:B------:R-:W-:Y:S05]  /*62de0*/  BSYNC.RECONVERGENT B2 ;  /* 0x0000000000027941 */ /* 0x000fea0003800200 */
.L_x_28246:
        /* <DEDUP_REMOVED lines=61> */
.L_x_28244:
[----:B------:R-:W-:Y:S05]  /*631c0*/  BSYNC.RECONVERGENT B1 ;  /* 0x0000000000017941 */ /* 0x000fea0003800200 */
.L_x_28243:
        /* <DEDUP_REMOVED lines=15> */
.L_x_28207:
        /* <DEDUP_REMOVED lines=43> */
.L_x_28248:
[----:B------:R-:W-:Y:S01]  /*63570*/  IMAD.MOV.U32 R9, RZ, RZ, R57 ;  /* 0x000000ffff097224 */ /* 0x000fe200078e0039 */
[----:B------:R-:W-:-:S07]  /*63580*/  IADD3 R56, PT, PT, R56, 0x20, RZ ;  /* 0x0000002038387810 */ /* 0x000fce0007ffe0ff */
.L_x_28125:
[----:B------:R-:W-:Y:S05]  /*63590*/  BSYNC.RECONVERGENT B0 ;  /* 0x0000000000007941 */ /* 0x000fea0003800200 */
.L_x_28124:
        /* <DEDUP_REMOVED lines=35> */
.L_x_28254:
        /* <DEDUP_REMOVED lines=13> */
.L_x_28256:
[----:B------:R-:W-:Y:S05]  /*638a0*/  BSYNC.RECONVERGENT B2 ;  /* 0x0000000000027941 */ /* 0x000fea0003800200 */
.L_x_28255:
        /* <DEDUP_REMOVED lines=61> */
.L_x_28253:
[----:B------:R-:W-:Y:S05]  /*63c80*/  BSYNC.RECONVERGENT B1 ;  /* 0x0000000000017941 */ /* 0x000fea0003800200 */
.L_x_28252:
        /* <DEDUP_REMOVED lines=25> */
.L_x_28259:
        /* <DEDUP_REMOVED lines=13> */
.L_x_28261:
[----:B------:R-:W-:Y:S05]  /*63ef0*/  BSYNC.RECONVERGENT B2 ;  /* 0x0000000000027941 */ /* 0x000fea0003800200 */
.L_x_28260:
        /* <DEDUP_REMOVED lines=61> */
.L_x_28258:
[----:B------:R-:W-:Y:S05]  /*642d0*/  BSYNC.RECONVERGENT B1 ;  /* 0x0000000000017941 */ /* 0x000fea0003800200 */
.L_x_28257:
        /* <DEDUP_REMOVED lines=26> */
.L_x_28264:
        /* <DEDUP_REMOVED lines=13> */
.L_x_28266:
[----:B------:R-:W-:Y:S05]  /*64550*/  BSYNC.RECONVERGENT B2 ;  /* 0x0000000000027941 */ /* 0x000fea0003800200 */
.L_x_28265:
        /* <DEDUP_REMOVED lines=61> */
.L_x_28263:
[----:B------:R-:W-:Y:S05]  /*64930*/  BSYNC.RECONVERGENT B1 ;  /* 0x0000000000017941 */ /* 0x000fea0003800200 */
.L_x_28262:
        /* <DEDUP_REMOVED lines=22> */
.L_x_28269:
        /* <DEDUP_REMOVED lines=13> */
.L_x_28271:
[----:B------:R-:W-:Y:S05]  /*64b70*/  BSYNC.RECONVERGENT B2 ;  /* 0x0000000000027941 */ /* 0x000fea0003800200 */
.L_x_28270:
        /* <DEDUP_REMOVED lines=61> */
.L_x_28268:
[----:B------:R-:W-:Y:S05]  /*64f50*/  BSYNC.RECONVERGENT B1 ;  /* 0x0000000000017941 */ /* 0x000fea0003800200 */
.L_x_28267:
        /* <DEDUP_REMOVED lines=26> */
.L_x_28274:
        /* <DEDUP_REMOVED lines=13> */
.L_x_28276:
[----:B------:R-:W-:Y:S05]  /*651d0*/  BSYNC.RECONVERGENT B2 ;  /* 0x0000000000027941 */ /* 0x000fea0003800200 */
.L_x_28275:
        /* <DEDUP_REMOVED lines=61> */
.L_x_28273:
[----:B------:R-:W-:Y:S05]  /*655b0*/  BSYNC.RECONVERGENT B1 ;  /* 0x0000000000017941 */ /* 0x000fea0003800200 */
.L_x_28272:
        /* <DEDUP_REMOVED lines=22> */
.L_x_28279:
        /* <DEDUP_REMOVED lines=13> */
.L_x_28281:
[----:B------:R-:W-:Y:S05]  /*657f0*/  BSYNC.RECONVERGENT B2 ;  /* 0x0000000000027941 */ /* 0x000fea0003800200 */
.L_x_28280:
        /* <DEDUP_REMOVED lines=61> */
.L_x_28278:
[----:B------:R-:W-:Y:S05]  /*65bd0*/  BSYNC.RECONVERGENT B1 ;  /* 0x0000000000017941 */ /* 0x000fea0003800200 */
.L_x_28277:
        /* <DEDUP_REMOVED lines=26> */
.L_x_28284:
        /* <DEDUP_REMOVED lines=13> */
.L_x_28286:
[----:B------:R-:W-:Y:S05]  /*65e50*/  BSYNC.RECONVERGENT B2 ;  /* 0x0000000000027941 */ /* 0x000fea0003800200 */
.L_x_28285:
        /* <DEDUP_REMOVED lines=61> */
.L_x_28283:
[----:B------:R-:W-:Y:S05]  /*66230*/  BSYNC.RECONVERGENT B1 ;  /* 0x0000000000017941 */ /* 0x000fea0003800200 */
.L_x_28282:
        /* <DEDUP_REMOVED lines=22> */
.L_x_28289:
        /* <DEDUP_REMOVED lines=13> */
.L_x_28291:
[----:B------:R-:W-:Y:S05]  /*66470*/  BSYNC.RECONVERGENT B2 ;  /* 0x0000000000027941 */ /* 0x000fea0003800200 */
.L_x_28290:
        /* <DEDUP_REMOVED lines=61> */
.L_x_28288:
[----:B------:R-:W-:Y:S05]  /*66850*/  BSYNC.RECONVERGENT B1 ;  /* 0x0000000000017941 */ /* 0x000fea0003800200 */
.L_x_28287:
        /* <DEDUP_REMOVED lines=26> */
.L_x_28294:
        /* <DEDUP_REMOVED lines=13> */
.L_x_28296:
[----:B------:R-:W-:Y:S05]  /*66ad0*/  BSYNC.RECONVERGENT B2 ;  /* 0x0000000000027941 */ /* 0x000fea0003800200 */
.L_x_28295:
        /* <DEDUP_REMOVED lines=61> */
.L_x_28293:
[----:B------:R-:W-:Y:S05]  /*66eb0*/  BSYNC.RECONVERGENT B1 ;  /* 0x0000000000017941 */ /* 0x000fea0003800200 */
.L_x_28292:
        /* <DEDUP_REMOVED lines=20> */
.L_x_28299:
        /* <DEDUP_REMOVED lines=13> */
.L_x_28301:
[----:B------:R-:W-:Y:S05]  /*670d0*/  BSYNC.RECONVERGENT B2 ;  /* 0x0000000000027941 */ /* 0x000fea0003800200 */
.L_x_28300:
        /* <DEDUP_REMOVED lines=61> */
.L_x_28298:
[----:B------:R-:W-:Y:S05]  /*674b0*/  BSYNC.RECONVERGENT B1 ;  /* 0x0000000000017941 */ /* 0x000fea0003800200 */
.L_x_28297:
        /* <DEDUP_REMOVED lines=26> */
.L_x_28304:
        /* <DEDUP_REMOVED lines=13> */
.L_x_28306:
[----:B------:R-:W-:Y:S05]  /*67730*/  BSYNC.RECONVERGENT B2 ;  /* 0x0000000000027941 */ /* 0x000fea0003800200 */
.L_x_28305:
        /* <DEDUP_REMOVED lines=61> */
.L_x_28303:
[----:B------:R-:W-:Y:S05]  /*67b10*/  BSYNC.RECONVERGENT B1 ;  /* 0x0000000000017941 */ /* 0x000fea0003800200 */
.L_x_28302:
        /* <DEDUP_REMOVED lines=20> */
.L_x_28309:
        /* <DEDUP_REMOVED lines=13> */
.L_x_28311:
[----:B------:R-:W-:Y:S05]  /*67d30*/  BSYNC.RECONVERGENT B2 ;  /* 0x0000000000027941 */ /* 0x000fea0003800200 */
.L_x_28310:
        /* <DEDUP_REMOVED lines=61> */
.L_x_28308:
[----:B------:R-:W-:Y:S05]  /*68110*/  BSYNC.RECONVERGENT B1 ;  /* 0x0000000000017941 */ /* 0x000fea0003800200 */
.L_x_28307:
        /* <DEDUP_REMOVED lines=26> */
.L_x_28314:
        /* <DEDUP_REMOVED lines=13> */
.L_x_28316:
[----:B------:R-:W-:Y:S05]  /*68390*/  BSYNC.RECONVERGENT B2 ;  /* 0x0000000000027941 */ /* 0x000fea0003800200 */
.L_x_28315:
        /* <DEDUP_REMOVED lines=61> */
.L_x_28313:
[----:B------:R-:W-:Y:S05]  /*68770*/  BSYNC.RECONVERGENT B1 ;  /* 0x0000000000017941 */ /* 0x000fea0003800200 */
.L_x_28312:
        /* <DEDUP_REMOVED lines=20> */
.L_x_28319:
        /* <DEDUP_REMOVED lines=13> */
.L_x_28321:
[----:B------:R-:W-:Y:S05]  /*68990*/  BSYNC.RECONVERGENT B2 ;  /* 0x0000000000027941 */ /* 0x000fea0003800200 */
.L_x_28320:
        /* <DEDUP_REMOVED lines=61> */
.L_x_28318:
[----:B------:R-:W-:Y:S05]  /*68d70*/  BSYNC.RECONVERGENT B1 ;  /* 0x0000000000017941 */ /* 0x000fea0003800200 */
.L_x_28317:
        /* <DEDUP_REMOVED lines=27> */
.L_x_28324:
        /* <DEDUP_REMOVED lines=13> */
.L_x_28326:
[----:B------:R-:W-:Y:S05]  /*69000*/  BSYNC.RECONVERGENT B2 ;  /* 0x0000000000027941 */ /* 0x000fea0003800200 */
.L_x_28325:
        /* <DEDUP_REMOVED lines=61> */
.L_x_28323:
[----:B------:R-:W-:Y:S05]  /*693e0*/  BSYNC.RECONVERGENT B1 ;  /* 0x0000000000017941 */ /* 0x000fea0003800200 */
.L_x_28322:
        /* <DEDUP_REMOVED lines=22> */
.L_x_28329:
        /* <DEDUP_REMOVED lines=16> */
.L_x_28331:
[----:B------:R-:W-:Y:S05]  /*69650*/  BSYNC.RECONVERGENT B2 ;  /* 0x0000000000027941 */ /* 0x000fea0003800200 */
.L_x_28330:
        /* <DEDUP_REMOVED lines=61> */
.L_x_28328:
[----:B------:R-:W-:Y:S05]  /*69a30*/  BSYNC.RECONVERGENT B1 ;  /* 0x0000000000017941 */ /* 0x000fea0003800200 */
.L_x_28327:
        /* <DEDUP_REMOVED lines=18> */
.L_x_28251:
        /* <DEDUP_REMOVED lines=16> */
.L_x_28335:
        /* <DEDUP_REMOVED lines=13> */
.L_x_28337:
[----:B------:R-:W-:Y:S05]  /*69d30*/  BSYNC.RECONVERGENT B2 ;  /* 0x0000000000027941 */ /* 0x000fea0003800200 */
.L_x_28336:
        /* <DEDUP_REMOVED lines=61> */
.L_x_28334:
[----:B------:R-:W-:Y:S05]  /*6a110*/  BSYNC.RECONVERGENT B1 ;  /* 0x0000000000017941 */ /* 0x000fea0003800200 */
.L_x_28333:
        /* <DEDUP_REMOVED lines=28> */
.L_x_28340:
        /* <DEDUP_REMOVED lines=13> */
.L_x_28342:
[----:B------:R-:W-:Y:S05]  /*6a3b0*/  BSYNC.RECONVERGENT B2 ;  /* 0x0000000000027941 */ /* 0x000fea0003800200 */
.L_x_28341:
        /* <DEDUP_REMOVED lines=61> */
.L_x_28339:
[----:B------:R-:W-:Y:S05]  /*6a790*/  BSYNC.RECONVERGENT B1 ;  /* 0x0000000000017941 */ /* 0x000fea0003800200 */
.L_x_28338:
        /* <DEDUP_REMOVED lines=25> */
.L_x_28345:
        /* <DEDUP_REMOVED lines=13> */
.L_x_28347:
[----:B------:R-:W-:Y:S05]  /*6aa00*/  BSYNC.RECONVERGENT B2 ;  /* 0x0000000000027941 */ /* 0x000fea0003800200 */
.L_x_28346:
        /* <DEDUP_REMOVED lines=61> */
.L_x_28344:
[----:B------:R-:W-:Y:S05]  /*6ade0*/  BSYNC.RECONVERGENT B1 ;  /* 0x0000000000017941 */ /* 0x000fea0003800200 */
.L_x_28343:
        /* <DEDUP_REMOVED lines=25> */
.L_x_28350:
        /* <DEDUP_REMOVED lines=13> */
.L_x_28352:
[----:B------:R-:W-:Y:S05]  /*6b050*/  BSYNC.RECONVERGENT B2 ;  /* 0x0000000000027941 */ /* 0x000fea0003800200 */
.L_x_28351:
        /* <DEDUP_REMOVED lines=61> */
.L_x_28349:
[----:B------:R-:W-:Y:S05]  /*6b430*/  BSYNC.RECONVERGENT B1 ;  /* 0x0000000000017941 */ /* 0x000fea0003800200 */
.L_x_28348:
        /* <DEDUP_REMOVED lines=25> */
.L_x_28355:
        /* <DEDUP_REMOVED lines=13> */
.L_x_28357:
[----:B------:R-:W-:Y:S05]  /*6b6a0*/  BSYNC.RECONVERGENT B2 ;  /* 0x0000000000027941 */ /* 0x000fea0003800200 */
.L_x_28356:
        /* <DEDUP_REMOVED lines=61> */
.L_x_28354:
[----:B------:R-:W-:Y:S05]  /*6ba80*/  BSYNC.RECONVERGENT B1 ;  /* 0x0000000000017941 */ /* 0x000fea0003800200 */
.L_x_28353:
        /* <DEDUP_REMOVED lines=23> */
.L_x_28360:
        /* <DEDUP_REMOVED lines=13> */
.L_x_28362:
[----:B------:R-:W-:Y:S05]  /*6bcd0*/  BSYNC.RECONVERGENT B2 ;  /* 0x0000000000027941 */ /* 0x000fea0003800200 */
.L_x_28361:
        /* <DEDUP_REMOVED lines=61> */
.L_x_28359:
[----:B------:R-:W-:Y:S05]  /*6c0b0*/  BSYNC.RECONVERGENT B1 ;  /* 0x0000000000017941 */ /* 0x000fea0003800200 */
.L_x_28358:
        /* <DEDUP_REMOVED lines=23> */
.L_x_28365:
        /* <DEDUP_REMOVED lines=13> */
.L_x_28367:
[----:B------:R-:W-:Y:S05]  /*6c300*/  BSYNC.RECONVERGENT B2 ;  /* 0x0000000000027941 */ /* 0x000fea0003800200 */
.L_x_28366:
        /* <DEDUP_REMOVED lines=61> */
.L_x_28364:
[----:B------:R-:W-:Y:S05]  /*6c6e0*/  BSYNC.RECONVERGENT B1 ;  /* 0x0000000000017941 */ /* 0x000fea0003800200 */
.L_x_28363:
        /* <DEDUP_REMOVED lines=24> */
.L_x_28370:
        /* <DEDUP_REMOVED lines=13> */
.L_x_28372:
[----:B------:R-:W-:Y:S05]  /*6c940*/  BSYNC.RECONVERGENT B2 ;  /* 0x0000000000027941 */ /* 0x000fea0003800200 */
.L_x_28371:
        /* <DEDUP_REMOVED lines=61> */
.L_x_28369:
[----:B------:R-:W-:Y:S05]  /*6cd20*/  BSYNC.RECONVERGENT B1 ;  /* 0x0000000000017941 */ /* 0x000fea0003800200 */
.L_x_28368:
        /* <DEDUP_REMOVED lines=15> */
.L_x_28332:
        /* <DEDUP_REMOVED lines=43> */
.L_x_28373:
[----:B------:R-:W-:Y:S01]  /*6d0d0*/  MOV R9, R57 ;  /* 0x0000003900097202 */ /* 0x000fe20000000f00 */
[----:B------:R-:W-:-:S07]  /*6d0e0*/  VIADD R56, R56, 0x20 ;  /* 0x0000002038387836 */ /* 0x000fce0000000000 */
.L_x_28250:
[----:B------:R-:W-:Y:S05]  /*6d0f0*/  BSYNC.RECONVERGENT B0 ;  /* 0x0000000000007941 */ /* 0x000fea0003800200 */
.L_x_28249:
        /* <DEDUP_REMOVED lines=35> */
.L_x_28379:
        /* <DEDUP_REMOVED lines=13> */
.L_x_28381:
[----:B------:R-:W-:Y:S05]  /*6d400*/  BSYNC.RECONVERGENT B2 ;  /* 0x0000000000027941 */ /* 0x000fea0003800200 */
.L_x_28380:
        /* <DEDUP_REMOVED lines=61> */
.L_x_28378:
[----:B------:R-:W-:Y:S05]  /*6d7e0*/  BSYNC.RECONVERGENT B1 ;  /* 0x0000000000017941 */ /* 0x000fea0003800200 */
.L_x_28377:
        /* <DEDUP_REMOVED lines=25> */
.L_x_28384:
        /* <DEDUP_REMOVED lines=13> */
.L_x_28386:
[----:B------:R-:W-:Y:S05]  /*6da50*/  BSYNC.RECONVERGENT B2 ;  /* 0x0000000000027941 */ /* 0x000fea0003800200 */
.L_x_28385:
        /* <DEDUP_REMOVED lines=61> */
.L_x_28383:
[----:B------:R-:W-:Y:S05]  /*6de30*/  BSYNC.RECONVERGENT B1 ;  /* 0x0000000000017941 */ /* 0x000fea0003800200 */
.L_x_28382:
        /* <DEDUP_REMOVED lines=14> */
[----:B------:R-:W-:Y:S01]  /*6df20*/  F2FP.F16.F32.PACK_AB R57, RZ, R14 ;  /* 0x0000000eff39723e */ /* 0x000fe200000000ff */
[----:B------:R0:W-:Y:S01]  /*6df30*/  STL [R1], R14 ;  /* 0x0000000e01007387 */ /* 0x0001e20000100800 */
[----:B------:R-:W-:Y:S01]  /*6df40*/  MOV R7, R10 ;  /* 0x0000000a00077202 */ /* 0x000fe20000000f00 */
[----:B0-----:R-:W-:Y:S01]  /*6df50*/  IMAD.MOV.U32 R14, RZ, RZ, 0x2 ;  /* 0x00000002ff0e7424 */ /* 0x001fe200078e00ff */
        /* <DEDUP_REMOVED lines=9> */
.L_x_28389:
        /* <DEDUP_REMOVED lines=13> */
.L_x_28391:
[----:B------:R-:W-:Y:S05]  /*6e0c0*/  BSYNC.RECONVERGENT B2 ;  /* 0x0000000000027941 */ /* 0x000fea0003800200 */
.L_x_28390:
        /* <DEDUP_REMOVED lines=61> */
.L_x_28388:
[----:B------:R-:W-:Y:S05]  /*6e4a0*/  BSYNC.RECONVERGENT B1 ;  /* 0x0000000000017941 */ /* 0x000fea0003800200 */
.L_x_28387:
        /* <DEDUP_REMOVED lines=22> */
.L_x_28394:
        /* <DEDUP_REMOVED lines=13> */
.L_x_28396:
[----:B------:R-:W-:Y:S05]  /*6e6e0*/  BSYNC.RECONVERGENT B2 ;  /* 0x0000000000027941 */ /* 0x000fea0003800200 */
.L_x_28395:
        /* <DEDUP_REMOVED lines=57> */
[----:B------:R-:W-:Y:S01]  /*6ea80*/  HFMA2 R16, -RZ, RZ, 0, 0 ;  /* 0x00000000ff107431 */ /* 0x000fe200000001ff */
[----:B------:R-:W-:Y:S02]  /*6ea90*/  LOP3.LUT R6, R7, R6, R17, 0x96, !PT ;  /* 0x0000000607067212 */ /* 0x000fe400078e9611 */
[----:B------:R-:W-:Y:S01]  /*6eaa0*/  MOV R7, R20 ;  /* 0x0000001400077202 */ /* 0x000fe20000000f00 */
[----:B------:R-:W-:-:S07]  /*6eab0*/  IMAD.MOV.U32 R20, RZ, RZ, R14 ;  /* 0x000000ffff147224 */ /* 0x000fce00078e000e */
.L_x_28393:
[----:B------:R-:W-:Y:S05]  /*6eac0*/  BSYNC.RECONVERGENT B1 ;  /* 0x0000000000017941 */ /* 0x000fea0003800200 */
.L_x_28392:
[----:B------:R-:W-:Y:S01]  /*6ead0*/  I2FP.F32.U32 R7, R7 ;  /* 0x0000000700077245 */ /* 0x000fe20000201000 */
[----:B------:R-:W-:Y:S01]  /*6eae0*/  HADD2.F32 R14, -RZ, R36.H1_H1 ;  /* 0x30000024ff0e7230 */ /* 0x000fe20000004100 */
        /* <DEDUP_REMOVED lines=24> */
.L_x_28399:
        /* <DEDUP_REMOVED lines=13> */
.L_x_28401:
[----:B------:R-:W-:Y:S05]  /*6ed40*/  BSYNC.RECONVERGENT B2 ;  /* 0x0000000000027941 */ /* 0x000fea0003800200 */
.L_x_28400:
        /* <DEDUP_REMOVED lines=61> */
.L_x_28398:
[----:B------:R-:W-:Y:S05]  /*6f120*/  BSYNC.RECONVERGENT B1 ;  /* 0x0000000000017941 */ /* 0x000fea0003800200 */
.L_x_28397:
        /* <DEDUP_REMOVED lines=22> */
.L_x_28404:
        /* <DEDUP_REMOVED lines=13> */
.L_x_28406:
[----:B------:R-:W-:Y:S05]  /*6f360*/  BSYNC.RECONVERGENT B2 ;  /* 0x0000000000027941 */ /* 0x000fea0003800200 */
.L_x_28405:
        /* <DEDUP_REMOVED lines=61> */
.L_x_28403:
[----:B------:R-:W-:Y:S05]  /*6f740*/  BSYNC.RECONVERGENT B1 ;  /* 0x0000000000017941 */ /* 0x000fea0003800200 */
.L_x_28402:
        /* <DEDUP_REMOVED lines=26> */
.L_x_28409:
        /* <DEDUP_REMOVED lines=13> */
.L_x_28411:
[----:B------:R-:W-:Y:S05]  /*6f9c0*/  BSYNC.RECONVERGENT B2 ;  /* 0x0000000000027941 */ /* 0x000fea0003800200 */
.L_x_28410:
        /* <DEDUP_REMOVED lines=61> */
.L_x_28408:
[----:B------:R-:W-:Y:S05]  /*6fda0*/  BSYNC.RECONVERGENT B1 ;  /* 0x0000000000017941 */ /* 0x000fea0003800200 */
.L_x_28407:
        /* <DEDUP_REMOVED lines=22> */
.L_x_28414:
        /* <DEDUP_REMOVED lines=13> */
.L_x_28416:
[----:B------:R-:W-:Y:S05]  /*6ffe0*/  BSYNC.RECONVERGENT B2 ;  /* 0x0000000000027941 */ /* 0x000fea0003800200 */
.L_x_28415:
        /* <DEDUP_REMOVED lines=61> */
.L_x_28413:
[----:B------:R-:W-:Y:S05]  /*703c0*/  BSYNC.RECONVERGENT B1 ;  /* 0x0000000000017941 */ /* 0x000fea0003800200 */
.L_x_28412:
        /* <DEDUP_REMOVED lines=26> */
.L_x_28419:
        /* <DEDUP_REMOVED lines=13> */
.L_x_28421:
[----:B------:R-:W-:Y:S05]  /*70640*/  BSYNC.RECONVERGENT B2 ;  /* 0x0000000000027941 */ /* 0x000fea0003800200 */
.L_x_28420:
        /* <DEDUP_REMOVED lines=61> */
.L_x_28418:
[----:B------:R-:W-:Y:S05]  /*70a20*/  BSYNC.RECONVERGENT B1 ;  /* 0x0000000000017941 */ /* 0x000fea0003800200 */
.L_x_28417:
        /* <DEDUP_REMOVED lines=20> */
.L_x_28424:
        /* <DEDUP_REMOVED lines=13> */
.L_x_28426:
[----:B------:R-:W-:Y:S05]  /*70c40*/  BSYNC.RECONVERGENT B2 ;  /* 0x0000000000027941 */ /* 0x000fea0003800200 */
.L_x_28425:
        /* <DEDUP_REMOVED lines=61> */
.L_x_28423:
[----:B------:R-:W-:Y:S05]  /*71020*/  BSYNC.RECONVERGENT B1 ;  /* 0x0000000000017941 */ /* 0x000fea0003800200 */
.L_x_28422:
        /* <DEDUP_REMOVED lines=26> */
.L_x_28429:
        /* <DEDUP_REMOVED lines=13> */
.L_x_28431:
[----:B------:R-:W-:Y:S05]  /*712a0*/  BSYNC.RECONVERGENT B2 ;  /* 0x0000000000027941 */ /* 0x000fea0003800200 */
.L_x_28430:
        /* <DEDUP_REMOVED lines=61> */
.L_x_28428:
[----:B------:R-:W-:Y:S05]  /*71680*/  BSYNC.RECONVERGENT B1 ;  /* 0x0000000000017941 */ /* 0x000fea0003800200 */
.L_x_28427:
        /* <DEDUP_REMOVED lines=20> */
.L_x_28434:
        /* <DEDUP_REMOVED lines=13> */
.L_x_28436:
[----:B------:R-:W-:Y:S05]  /*718a0*/  BSYNC.RECONVERGENT B2 ;  /* 0x0000000000027941 */ /* 0x000fea0003800200 */
.L_x_28435:
        /* <DEDUP_REMOVED lines=61> */
.L_x_28433:
[----:B------:R-:W-:Y:S05]  /*71c80*/  BSYNC.RECONVERGENT B1 ;  /* 0x0000000000017941 */ /* 0x000fea0003800200 */
.L_x_28432:
[----:B------:R-:W-:Y:S01]  /*71c90*/  I2FP.F32.U32 R7, R7 ;  /* 0x0000000700077245 */ /* 0x000fe20000201000 */
[----:B------:R-:W-:Y:S01]  /*71ca0*/  HADD2.F32 R18, -RZ, R38.H1_H1 ;  /* 0x30000026ff127230 */ /* 0x000fe20000004100 */
        /* <DEDUP_REMOVED lines=24> */
.L_x_28439:
        /* <DEDUP_REMOVED lines=13> */
.L_x_28441:
[----:B------:R-:W-:Y:S05]  /*71f00*/  BSYNC.RECONVERGENT B2 ;  /* 0x0000000000027941 */ /* 0x000fea0003800200 */
.L_x_28440:
        /* <DEDUP_REMOVED lines=61> */
.L_x_28438:
[----:B------:R-:W-:Y:S05]  /*722e0*/  BSYNC.RECONVERGENT B1 ;  /* 0x0000000000017941 */ /* 0x000fea0003800200 */
.L_x_28437:
        /* <DEDUP_REMOVED lines=20> */
.L_x_28444:
        /* <DEDUP_REMOVED lines=13> */
.L_x_28446:
[----:B------:R-:W-:Y:S05]  /*72500*/  BSYNC.RECONVERGENT B2 ;  /* 0x0000000000027941 */ /* 0x000fea0003800200 */
.L_x_28445:
        /* <DEDUP_REMOVED lines=61> */
.L_x_28443:
[----:B------:R-:W-:Y:S05]  /*728e0*/  BSYNC.RECONVERGENT B1 ;  /* 0x0000000000017941 */ /* 0x000fea0003800200 */
.L_x_28442:
        /* <DEDUP_REMOVED lines=26> */
.L_x_28449:
        /* <DEDUP_REMOVED lines=13> */
.L_x_28451:
[----:B------:R-:W-:Y:S05]  /*72b60*/  BSYNC.RECONVERGENT B2 ;  /* 0x0000000000027941 */ /* 0x000fea0003800200 */
.L_x_28450:
        /* <DEDUP_REMOVED lines=61> */
.L_x_28448:
[----:B------:R-:W-:Y:S05]  /*72f40*/  BSYNC.RECONVERGENT B1 ;  /* 0x0000000000017941 */ /* 0x000fea0003800200 */
.L_x_28447:
[----:B------:R-:W0:Y:S01]  /*72f50*/  LDC R74, c[0x0][0x404] ;  /* 0x00010100ff4a7b82 */ /* 0x000e220000000800 */
[----:B------:R-:W-:Y:S01]  /*72f60*/  HFMA2 R75, -RZ, RZ, 0.1171875, 0 ;  /* 0x2f800000ff4b7431 */ /* 0x000fe200000001ff */
[----:B------:R-:W-:Y:S01]  /*72f70*/  I2FP.F32.U32 R7, R7 ;  /* 0x0000000700077245 */ /* 0x000fe20000201000 */
[----:B------:R-:W-:Y:S01]  /*72f80*/  HADD2.F32 R43, -RZ, R43.H1_H1 ;  /* 0x3000002bff2b7230 */ /* 0x000fe20000004100 */
[----:B------:R-:W-:Y:S01]  /*72f90*/  ISETP.NE.AND P6, PT, R42, 0x1, PT ;  /* 0x000000012a00780c */ /* 0x000fe20003fc5270 */
[----:B------:R-:W-:Y:S03]  /*72fa0*/  BSSY.RECONVERGENT B1, `(.L_x_28452) ;  /* 0x000005f000017945 */ /* 0x000fe60003800200 */
[----:B------:R-:W-:Y:S01]  /*72fb0*/  FMUL.FTZ R43, R43, R88 ;  /* 0x000000582b2b7220 */ /* 0x000fe20000410000 */
[----:B------:R-:W-:-:S05]  /*72fc0*/  FFMA.FTZ R7, R7, R75, 1.1641532182693481445e-10 ;  /* 0x2f00000007077423 */ /* 0x000fca000001004b */
[----:B0-----:R-:W-:Y:S01]  /*72fd0*/  FSETP.GTU.FTZ.AND P5, PT, R7, R74, PT ;  /* 0x0000004a0700720b */ /* 0x001fe20003fbc000 */
        /* <DEDUP_REMOVED lines=13> */
.L_x_28454:
        /* <DEDUP_REMOVED lines=16> */
.L_x_28456:
[----:B------:R-:W-:Y:S05]  /*731b0*/  BSYNC.RECONVERGENT B2 ;  /* 0x0000000000027941 */ /* 0x000fea0003800200 */
.L_x_28455:
        /* <DEDUP_REMOVED lines=61> */
.L_x_28453:
[----:B------:R-:W-:Y:S05]  /*73590*/  BSYNC.RECONVERGENT B1 ;  /* 0x0000000000017941 */ /* 0x000fea0003800200 */
.L_x_28452:
[----:B------:R-:W-:Y:S01]  /*735a0*/  I2FP.F32.U32 R42, R43 ;  /* 0x0000002b002a7245 */ /* 0x000fe20000201000 */
[----:B------:R-:W-:Y:S01]  /*735b0*/  HADD2.F32 R43, -RZ, R39.H1_H1 ;  /* 0x30000027ff2b7230 */ /* 0x000fe20000004100 */
[----:B------:R-:W-:Y:S01]  /*735c0*/  PRMT R41, R9, 0x5410, R41 ;  /* 0x0000541009297816 */ /* 0x000fe20000000029 */
[----:B------:R-:W-:Y:S01]  /*735d0*/  IMAD.MOV.U32 R9, RZ, RZ, R20 ;  /* 0x000000ffff097224 */ /* 0x000fe200078e0014 */
[----:B------:R-:W-:Y:S01]  /*735e0*/  PRMT R40, R57, 0x5410, R40 ;  /* 0x0000541039287816 */ /* 0x000fe20000000028 */
[----:B------:R-:W-:Y:S01]  /*735f0*/  FFMA.FTZ R42, R42, R75, 1.1641532182693481445e-10 ;  /* 0x2f0000002a2a7423 */ /* 0x000fe2000001004b */
[----:B------:R-:W-:-:S04]  /*73600*/  FMUL.FTZ R43, R43, R88 ;  /* 0x000000582b2b7220 */ /* 0x000fc80000410000 */
[----:B------:R-:W-:-:S04]  /*73610*/  FSETP.GTU.FTZ.AND P6, PT, R42, R74, PT ;  /* 0x0000004a2a00720b */ /* 0x000fc80003fdc000 */
[----:B------:R-:W-:Y:S01]  /*73620*/  FSEL R42, R43, RZ, !P6 ;  /* 0x000000ff2b2a7208 */ /* 0x000fe20007000000 */
[----:B------:R-:W-:Y:S01]  /*73630*/  @P1 HADD2.F32 R43, -RZ, R35.H1_H1 ;  /* 0x30000023ff2b1230 */ /* 0x000fe20000004100 */
[----:B------:R-:W-:-:S03]  /*73640*/  SEL R70, RZ, 0x1, P6 ;  /* 0x00000001ff467807 */ /* 0x000fc60003000000 */
[----:B------:R-:W-:Y:S01]  /*73650*/  FADD.FTZ R42, R63, R42 ;  /* 0x0000002a3f2a7221 */ /* 0x000fe20000010000 */
[----:B------:R-:W-:-:S03]  /*73660*/  PRMT R20, R70, 0x7610, R20 ;  /* 0x0000761046147816 */ /* 0x000fc60000000014 */
[----:B------:R-:W-:Y:S01]  /*73670*/  @P1 FADD.FTZ R63, R43, R42 ;  /* 0x0000002a2b3f1221 */ /* 0x000fe20000010000 */
[----:B------:R-:W-:Y:S02]  /*73680*/  @!P1 MOV R63, R42 ;  /* 0x0000002a003f9202 */ /* 0x000fe40000000f00 */
[----:B------:R-:W-:Y:S02]  /*73690*/  PRMT R42, R76, 0x5410, R77 ;  /* 0x000054104c2a7816 */ /* 0x000fe4000000004d */
[----:B------:R-:W-:-:S04]  /*736a0*/  F2FP.F16.F32.PACK_AB R43, RZ, R63 ;  /* 0x0000003fff2b723e */ /* 0x000fc800000000ff */
[----:B------:R-:W-:Y:S01]  /*736b0*/  PRMT R43, R69, 0x5410, R43 ;  /* 0x00005410452b7816 */ /* 0x000fe2000000002b */
[----:B------:R-:W-:Y:S06]  /*736c0*/  BRA `(.L_x_28457) ;  /* 0x0000003000b87947 */ /* 0x000fec0003800000 */
.L_x_28376:
        /* <DEDUP_REMOVED lines=16> */
.L_x_28460:
        /* <DEDUP_REMOVED lines=13> */
.L_x_28462:
[----:B------:R-:W-:Y:S05]  /*738a0*/  BSYNC.RECONVERGENT B2 ;  /* 0x0000000000027941 */ /* 0x000fea0003800200 */
.L_x_28461:
        /* <DEDUP_REMOVED lines=56> */
[----:B------:R-:W-:Y:S01]  /*73c30*/  MOV R10, R70 ;  /* 0x00000046000a7202 */ /* 0x000fe20000000f00 */
[----:B------:R-:W-:Y:S01]  /*73c40*/  IMAD.MOV.U32 R70, RZ, RZ, RZ ;  /* 0x000000ffff467224 */ /* 0x000fe200078e00ff */
[----:B------:R-:W-:Y:S02]  /*73c50*/  LOP3.LUT R6, R7, R6, R71, 0x96, !PT ;  /* 0x0000000607067212 */ /* 0x000fe400078e9647 */
[----:B------:R-:W-:Y:S01]  /*73c60*/  LOP3.LUT R5, R5, R72, R69, 0x96, !PT ;  /* 0x0000004805057212 */ /* 0x000fe200078e9645 */
[----:B------:R-:W-:-:S07]  /*73c70*/  IMAD.MOV.U32 R69, RZ, RZ, R68 ;  /* 0x000000ffff457224 */ /* 0x000fce00078e0044 */
.L_x_28459:
[----:B------:R-:W-:Y:S05]  /*73c80*/  BSYNC.RECONVERGENT B1 ;  /* 0x0000000000017941 */ /* 0x000fea0003800200 */
.L_x_28458:
        /* <DEDUP_REMOVED lines=15> */
[----:B------:R0:W-:Y:S01]  /*73d80*/  STL [R1], R68 ;  /* 0x0000004401007387 */ /* 0x0001e20000100800 */
[----:B------:R-:W-:-:S04]  /*73d90*/  F2FP.F16.F32.PACK_AB R57, RZ, R68 ;  /* 0x00000044ff39723e */ /* 0x000fc800000000ff */
[----:B------:R-:W-:Y:S02]  /*73da0*/  @P2 LOP3.LUT R3, R3, 0x10, RZ, 0xfc, !PT ;  /* 0x0000001003032812 */ /* 0x000fe400078efcff */
[----:B------:R-:W-:Y:S01]  /*73db0*/  ISETP.NE.AND P2, PT, R70, 0x1, PT ;  /* 0x000000014600780c */ /* 0x000fe20003f45270 */
[----:B0-----:R-:W-:-:S12]  /*73dc0*/  IMAD.MOV.U32 R68, RZ, RZ, 0x2 ;  /* 0x00000002ff447424 */ /* 0x001fd800078e00ff */
        /* <DEDUP_REMOVED lines=9> */
.L_x_28465:
        /* <DEDUP_REMOVED lines=13> */
.L_x_28467:
[----:B------:R-:W-:Y:S05]  /*73f30*/  BSYNC.RECONVERGENT B2 ;  /* 0x0000000000027941 */ /* 0x000fea0003800200 */
.L_x_28466:
        /* <DEDUP_REMOVED lines=61> */
.L_x_28464:
[----:B------:R-:W-:Y:S05]  /*74310*/  BSYNC.RECONVERGENT B1 ;  /* 0x0000000000017941 */ /* 0x000fea0003800200 */
.L_x_28463:
        /* <DEDUP_REMOVED lines=25> */
.L_x_28470:
        /* <DEDUP_REMOVED lines=13> */
.L_x_28472:
[----:B------:R-:W-:Y:S05]  /*74580*/  BSYNC.RECONVERGENT B2 ;  /* 0x0000000000027941 */ /* 0x000fea0003800200 */
.L_x_28471:
        /* <DEDUP_REMOVED lines=61> */
.L_x_28469:
[----:B------:R-:W-:Y:S05]  /*74960*/  BSYNC.RECONVERGENT B1 ;  /* 0x0000000000017941 */ /* 0x000fea0003800200 */
.L_x_28468:
        /* <DEDUP_REMOVED lines=25> */
.L_x_28475:
        /* <DEDUP_REMOVED lines=13> */
.L_x_28477:
[----:B------:R-:W-:Y:S05]  /*74bd0*/  BSYNC.RECONVERGENT B2 ;  /* 0x0000000000027941 */ /* 0x000fea0003800200 */
.L_x_28476:
        /* <DEDUP_REMOVED lines=61> */
.L_x_28474:
[----:B------:R-:W-:Y:S05]  /*74fb0*/  BSYNC.RECONVERGENT B1 ;  /* 0x0000000000017941 */ /* 0x000fea0003800200 */
.L_x_28473:
        /* <DEDUP_REMOVED lines=25> */
.L_x_28480:
        /* <DEDUP_REMOVED lines=13> */
.L_x_28482:
[----:B------:R-:W-:Y:S05]  /*75220*/  BSYNC.RECONVERGENT B2 ;  /* 0x0000000000027941 */ /* 0x000fea0003800200 */
.L_x_28481:
        /* <DEDUP_REMOVED lines=61> */
.L_x_28479:
[----:B------:R-:W-:Y:S05]  /*75600*/  BSYNC.RECONVERGENT B1 ;  /* 0x0000000000017941 */ /* 0x000fea0003800200 */
.L_x_28478:
        /* <DEDUP_REMOVED lines=23> */
.L_x_28485:
        /* <DEDUP_REMOVED lines=13> */
.L_x_28487:
[----:B------:R-:W-:Y:S05]  /*75850*/  BSYNC.RECONVERGENT B2 ;  /* 0x0000000000027941 */ /* 0x000fea0003800200 */
.L_x_28486:
        /* <DEDUP_REMOVED lines=61> */
.L_x_28484:
[----:B------:R-:W-:Y:S05]  /*75c30*/  BSYNC.RECONVERGENT B1 ;  /* 0x0000000000017941 */ /* 0x000fea0003800200 */
.L_x_28483:
        /* <DEDUP_REMOVED lines=23> */
.L_x_28490:
        /* <DEDUP_REMOVED lines=13> */
.L_x_28492:
[----:B------:R-:W-:Y:S05]  /*75e80*/  BSYNC.RECONVERGENT B2 ;  /* 0x0000000000027941 */ /* 0x000fea0003800200 */
.L_x_28491:
        /* <DEDUP_REMOVED lines=61> */
.L_x_28489:
[----:B------:R-:W-:Y:S05]  /*76260*/  BSYNC.RECONVERGENT B1 ;  /* 0x0000000000017941 */ /* 0x000fea0003800200 */
.L_x_28488:
        /* <DEDUP_REMOVED lines=24> */
.L_x_28495:
        /* <DEDUP_REMOVED lines=13> */
.L_x_28497:
[----:B------:R-:W-:Y:S05]  /*764c0*/  BSYNC.RECONVERGENT B2 ;  /* 0x0000000000027941 */ /* 0x000fea0003800200 */
.L_x_28496:
        /* <DEDUP_REMOVED lines=61> */
.L_x_28494:
[----:B------:R-:W-:Y:S05]  /*768a0*/  BSYNC.RECONVERGENT B1 ;  /* 0x0000000000017941 */ /* 0x000fea0003800200 */
.L_x_28493:
[----:B------:R-:W-:Y:S01]  /*768b0*/  I2FP.F32.U32 R72, R73 ;  /* 0x0000004900487245 */ /* 0x000fe20000201000 */
[----:B------:R-:W-:Y:S01]  /*768c0*/  IMAD.MOV.U32 R74, RZ, RZ, 0x2f800000 ;  /* 0x2f800000ff4a7424 */ /* 0x000fe200078e00ff */
[----:B------:R-:W-:Y:S01]  /*768d0*/  PRMT R42, R71, 0x5410, R42 ;  /* 0x00005410472a7816 */ /* 0x000fe2000000002a */
[----:B------:R-:W-:Y:S01]  /*768e0*/  HADD2.F32 R43, -RZ, R43.H1_H1 ;  /* 0x3000002bff2b7230 */ /* 0x000fe20000004100 */
[----:B------:R-:W-:Y:S01]  /*768f0*/  PRMT R41, R70, 0x5410, R41 ;  /* 0x0000541046297816 */ /* 0x000fe20000000029 */
[----:B------:R-:W-:Y:S01]  /*76900*/  FFMA.FTZ R72, R72, R74, 1.1641532182693481445e-10 ;  /* 0x2f00000048487423 */ /* 0x000fe2000001004a */
[----:B------:R-:W-:Y:S02]  /*76910*/  PRMT R40, R57, 0x5410, R40 ;  /* 0x0000541039287816 */ /* 0x000fe40000000028 */
[----:B------:R-:W-:Y:S02]  /*76920*/  FMUL.FTZ R9, R43, R9 ;  /* 0x000000092b097220 */ /* 0x000fe40000410000 */
[----:B------:R-:W-:-:S04]  /*76930*/  FSETP.GTU.FTZ.AND P5, PT, R72, R63, PT ;  /* 0x0000003f4800720b */ /* 0x000fc80003fbc000 */
[----:B------:R-:W-:Y:S01]  /*76940*/  FSEL R63, R9, RZ, !P5 ;  /* 0x000000ff093f7208 */ /* 0x000fe20006800000 */
[----:B------:R-:W-:Y:S01]  /*76950*/  @P1 HADD2.F32 R9, -RZ, R35.H1_H1 ;  /* 0x30000023ff091230 */ /* 0x000fe20000004100 */
[----:B------:R-:W-:-:S04]  /*76960*/  PLOP3.LUT P5, PT, P5, PT, PT, 0x8, 0x80 ;  /* 0x000000000080781c */ /* 0x000fc80002fae170 */
[----:B------:R-:W-:Y:S01]  /*76970*/  @P1 FADD.FTZ R63, R9, R63 ;  /* 0x0000003f093f1221 */ /* 0x000fe20000010000 */
[----:B------:R-:W-:-:S04]  /*76980*/  MOV R9, R69 ;  /* 0x0000004500097202 */ /* 0x000fc80000000f00 */
[----:B------:R-:W-:-:S04]  /*76990*/  F2FP.F16.F32.PACK_AB R43, RZ, R63 ;  /* 0x0000003fff2b723e */ /* 0x000fc800000000ff */
[----:B------:R-:W-:-:S07]  /*769a0*/  PRMT R43, R88, 0x5410, R43 ;  /* 0x00005410582b7816 */ /* 0x000fce000000002b */
.L_x_28457:
        /* <DEDUP_REMOVED lines=43> */
.L_x_28375:
[----:B------:R-:W-:Y:S05]  /*76c60*/  BSYNC.RECONVERGENT B0 ;  /* 0x0000000000007941 */ /* 0x000fea0003800200 */
.L_x_28374:
[----:B------:R-:W4:Y:S01]  /*76c70*/  LDL R71, [R1] ;  /* 0x0000000001477983 */ /* 0x000f220000100800 */
[----:B0123--:R-:W-:Y:S01]  /*76c80*/  FADD.FTZ R40, RZ, R117 ;  /* 0x00000075ff287221 */ /* 0x00ffe20000010000 */
[C---:B------:R-:W-:Y:S01]  /*76c90*/  ISETP.GE.U32.AND P5, PT, R0.reuse, 0x20, PT ;  /* 0x000000200000780c */ /* 0x040fe20003fa6070 */
[----:B------:R-:W-:Y:S01]  /*76ca0*/  UMOV UR13, 0xffffffff ;  /* 0xffffffff000d7882 */ /* 0x000fe20000000000 */
[----:B------:R-:W-:Y:S01]  /*76cb0*/  ISETP.GT.U32.AND P4, PT, R0, 0x3f, PT ;  /* 0x0000003f0000780c */ /* 0x000fe20003f84070 */
[----:B------:R-:W-:Y:S01]  /*76cc0*/  FADD.FTZ R40, R112, R40 ;  /* 0x0000002870287221 */ /* 0x000fe20000010000 */
[C---:B------:R-:W-:Y:S01]  /*76cd0*/  ISETP.GT.U32.AND P3, PT, R0.reuse, 0x5f, PT ;  /* 0x0000005f0000780c */ /* 0x040fe20003f64070 */
[----:B------:R-:W0:Y:S01]  /*76ce0*/  S2R R69, SR_TID.X ;  /* 0x0000000000457919 */ /* 0x000e220000002100 */
[C---:B------:R-:W-:Y:S01]  /*76cf0*/  ISETP.GT.U32.AND P2, PT, R0.reuse, 0x7f, PT ;  /* 0x0000007f0000780c */ /* 0x040fe20003f44070 */
[----:B------:R-:W-:Y:S01]  /*76d00*/  FADD.FTZ R40, R97, R40 ;  /* 0x0000002861287221 */ /* 0x000fe20000010000 */
[----:B------:R-:W-:-:S02]  /*76d10*/  ISETP.GT.U32.AND P1, PT, R0, 0x9f, PT ;  /* 0x0000009f0000780c */ /* 0x000fc40003f24070 */
[C---:B------:R-:W-:Y:S01]  /*76d20*/  ISETP.GT.U32.AND P0, PT, R0.reuse, 0xbf, PT ;  /* 0x000000bf0000780c */ /* 0x040fe20003f04070 */
        /* <DEDUP_REMOVED lines=280> */
.L_x_28531:
[----:B------:R-:W2:Y:S01]  /*77eb0*/  LDL R70, [R1+0xc] ;  /* 0x00000c0001467983 */ /* 0x000ea20000100800 */
[----:B------:R-:W-:Y:S01]  /*77ec0*/  LOP3.LUT P1, RZ, R69, 0x1f, RZ, 0xc0, !PT ;  /* 0x0000001f45ff7812 */ /* 0x000fe2000782c0ff */
[----:B-1----:R-:W-:Y:S01]  /*77ed0*/  FADD.FTZ R40, R56, R40 ;  /* 0x0000002838287221 */ /* 0x002fe20000010000 */
[----:B------:R-:W-:Y:S01]  /*77ee0*/  ISETP.NE.AND P0, PT, RZ, UR10, PT ;  /* 0x0000000aff007c0c */ /* 0x000fe2000bf05270 */
[----:B------:R-:W-:Y:S02]  /*77ef0*/  BSSY.RECONVERGENT B0, `(.L_x_28499) ;  /* 0x0000067000007945 */ /* 0x000fe40003800200 */
[----:B------:R-:W-:Y:S01]  /*77f00*/  FFMA.FTZ R43, R40, R57, UR11 ;  /* 0x0000000b282b7e23 */ /* 0x000fe20008010039 */
[----:B------:R-:W-:-:S07]  /*77f10*/  FSEL R57, R42, RZ, !P0 ;  /* 0x000000ff2a397208 */ /* 0x000fce0004000000 */
        /* <DEDUP_REMOVED lines=42> */
[----:B------:R-:W-:Y:S01]  /*781c0*/  F2FP.F16.F32.PACK_AB R40, R43, R40 ;  /* 0x000000282b28723e */ /* 0x000fe200000000ff */
[----:B------:R-:W-:Y:S01]  /*781d0*/  FADD.FTZ R43, R45, -R57 ;  /* 0x800000392d2b7221 */ /* 0x000fe20000010000 */
[----:B---3--:R-:W-:Y:S01]  /*781e0*/  FFMA.FTZ R41, R74, R76, R77 ;  /* 0x0000004c4a297223 */ /* 0x008fe2000001004d */
[----:B------:R-:W-:-:S02]  /*781f0*/  FMUL.FTZ R76, R56, R70 ;  /* 0x00000046384c7220 */ /* 0x000fc40000410000 */
[----:B------:R-:W-:Y:S01]  /*78200*/  FMUL.FTZ R77, R56, R43 ;  /* 0x0000002b384d7220 */ /* 0x000fe20000410000 */
[----:B------:R-:W2:Y:S04]  /*78210*/  LDL R70, [R1+0x4f0] ;  /* 0x0004f00001467983 */ /* 0x000ea80000100800 */
[----:B------:R-:W2:Y:S01]  /*78220*/  LDL R43, [R1+0x140] ;  /* 0x00014000012b7983 */ /* 0x000ea20000100800 */
[----:B------:R-:W-:Y:S01]  /*78230*/  F2FP.F16.F32.PACK_AB R41, R42, R41 ;  /* 0x000000292a29723e */ /* 0x000fe200000000ff */
        /* <DEDUP_REMOVED lines=10> */
[----:B------:R-:W-:Y:S02]  /*782e0*/  F2FP.F16.F32.PACK_AB R42, R71, R42 ;  /* 0x0000002a472a723e */ /* 0x000fe400000000ff */
[----:B------:R-:W-:Y:S01]  /*782f0*/  F2FP.F16.F32.PACK_AB R43, R70, R43 ;  /* 0x0000002b462b723e */ /* 0x000fe200000000ff */
        /* <DEDUP_REMOVED lines=16> */
[----:B------:R-:W-:Y:S02]  /*78400*/  F2FP.F16.F32.PACK_AB R43, R40, R43 ;  /* 0x0000002b282b723e */ /* 0x000fe400000000ff */
        /* <DEDUP_REMOVED lines=12> */
[----:B------:R-:W-:Y:S01]  /*784d0*/  F2FP.F16.F32.PACK_AB R40, R71, R40 ;  /* 0x000000284728723e */ /* 0x000fe200000000ff */
[----:B----4-:R-:W-:Y:S02]  /*784e0*/  FFMA.FTZ R70, R76, R70, R74 ;  /* 0x000000464c467223 */ /* 0x010fe4000001004a */
[----:B------:R-:W0:Y:S01]  /*784f0*/  LDC.64 R74, c[0x0][0x430] ;  /* 0x00010c00ff4a7b82 */ /* 0x000e220000000a00 */
[----:B--2---:R-:W-:Y:S02]  /*78500*/  FFMA.FTZ R69, R69, R88, R73 ;  /* 0x0000005845457223 */ /* 0x004fe40000010049 */
[----:B------:R-:W-:-:S03]  /*78510*/  F2FP.F16.F32.PACK_AB R42, R70, R42 ;  /* 0x0000002a462a723e */ /* 0x000fc600000000ff */
[----:B------:R-:W-:Y:S01]  /*78520*/  F2FP.F16.F32.PACK_AB R41, R69, R41 ;  /* 0x000000294529723e */ /* 0x000fe200000000ff */
[----:B0-----:R-:W-:-:S05]  /*78530*/  IMAD.WIDE.U32 R70, R26, 0x10, R74 ;  /* 0x000000101a467825 */ /* 0x001fca00078e004a */
[----:B------:R1:W-:Y:S01]  /*78540*/  STG.E.128 desc[UR6][R70.64], R40 ;  /* 0x0000002846007986 */ /* 0x0003e2000c101d06 */
[----:B------:R-:W-:-:S07]  /*78550*/  IADD3 R26, PT, PT, R26, 0x20, RZ ;  /* 0x000000201a1a7810 */ /* 0x000fce0007ffe0ff */
.L_x_28500:
[----:B------:R-:W-:Y:S05]  /*78560*/  BSYNC.RECONVERGENT B0 ;  /* 0x0000000000007941 */ /* 0x000fea0003800200 */
.L_x_28499:
        /* <DEDUP_REMOVED lines=85> */
[----:B------:R-:W1:Y:S01]  /*78ac0*/  LDC.64 R74, c[0x0][0x430] ;  /* 0x00010c00ff4a7b82 */ /* 0x000e620000000a00 */
[----:B--2---:R-:W-:Y:S02]  /*78ad0*/  FFMA.FTZ R69, R69, R88, R73 ;  /* 0x0000005845457223 */ /* 0x004fe40000010049 */
[----:B------:R-:W-:-:S03]  /*78ae0*/  F2FP.F16.F32.PACK_AB R42, R70, R42 ;  /* 0x0000002a462a723e */ /* 0x000fc600000000ff */
[----:B------:R-:W-:Y:S01]  /*78af0*/  F2FP.F16.F32.PACK_AB R41, R69, R41 ;  /* 0x000000294529723e */ /* 0x000fe200000000ff */
[----:B-1----:R-:W-:-:S05]  /*78b00*/  IMAD.WIDE.U32 R70, R26, 0x10, R74 ;  /* 0x000000101a467825 */ /* 0x002fca00078e004a */
[----:B------:R0:W-:Y:S01]  /*78b10*/  STG.E.128 desc[UR6][R70.64], R40 ;  /* 0x0000002846007986 */ /* 0x0001e2000c101d06 */
[----:B------:R-:W-:-:S07]  /*78b20*/  VIADD R26, R26, 0x20 ;  /* 0x000000201a1a7836 */ /* 0x000fce0000000000 */
.L_x_28502:
[----:B------:R-:W-:Y:S05]  /*78b30*/  BSYNC.RECONVERGENT B0 ;  /* 0x0000000000007941 */ /* 0x000fea0003800200 */
.L_x_28501:
        /* <DEDUP_REMOVED lines=91> */
[----:B------:R-:W-:-:S07]  /*790f0*/  IADD3 R26, PT, PT, R26, 0x20, RZ ;  /* 0x000000201a1a7810 */ /* 0x000fce0007ffe0ff */
.L_x_28504:
[----:B------:R-:W-:Y:S05]  /*79100*/  BSYNC.RECONVERGENT B0 ;  /* 0x0000000000007941 */ /* 0x000fea0003800200 */
.L_x_28503:
        /* <DEDUP_REMOVED lines=92> */
.L_x_28506:
[----:B------:R-:W-:Y:S05]  /*796d0*/  BSYNC.RECONVERGENT B0 ;  /* 0x0000000000007941 */ /* 0x000fea0003800200 */
.L_x_28505:
        /* <DEDUP_REMOVED lines=92> */
.L_x_28508:
[----:B------:R-:W-:Y:S05]  /*79ca0*/  BSYNC.RECONVERGENT B0 ;  /* 0x0000000000007941 */ /* 0x000fea0003800200 */
.L_x_28507:
        /* <DEDUP_REMOVED lines=92> */
.L_x_28510:
[----:B------:R-:W-:Y:S05]  /*7a270*/  BSYNC.RECONVERGENT B0 ;  /* 0x0000000000007941 */ /* 0x000fea0003800200 */
.L_x_28509:
        /* <DEDUP_REMOVED lines=92> */
.L_x_28512:
[----:B------:R-:W-:Y:S05]  /*7a840*/  BSYNC.RECONVERGENT B0 ;  /* 0x0000000000007941 */ /* 0x000fea0003800200 */
.L_x_28511:
        /* <DEDUP_REMOVED lines=92> */
.L_x_28514:
[----:B------:R-:W-:Y:S05]  /*7ae10*/  BSYNC.RECONVERGENT B0 ;  /* 0x0000000000007941 */ /* 0x000fea0003800200 */
.L_x_28513:
        /* <DEDUP_REMOVED lines=92> */
.L_x_28516:
[----:B------:R-:W-:Y:S05]  /*7b3e0*/  BSYNC.RECONVERGENT B0 ;  /* 0x0000000000007941 */ /* 0x000fea0003800200 */
.L_x_28515:
        /* <DEDUP_REMOVED lines=47> */
[----:B------:R-:W-:-:S02]  /*7b6e0*/  F2FP.F16.F32.PACK_AB R40, R43, R40 ;  /* 0x000000282b28723e */ /* 0x000fc400000000ff */
[----:B------:R-:W3:Y:S01]  /*7b6f0*/  LDL R43, [R1+0x268] ;  /* 0x00026800012b7983 */ /* 0x000ee20000100800 */
[----:B------:R-:W-:-:S03]  /*7b700*/  F2FP.F16.F32.PACK_AB R41, R42, R41 ;  /* 0x000000292a29723e */ /* 0x000fc600000000ff */
[----:B------:R-:W2:Y:S04]  /*7b710*/  LDL R42, [R1+0x290] ;  /* 0x00029000012a7983 */ /* 0x000ea80000100800 */
[----:B------:R-:W2:Y:S01]  /*7b720*/  LDL R88, [R1+0x2c4] ;  /* 0x0002c40001587983 */ /* 0x000ea20000100800 */
[----:B----4-:R-:W-:Y:S01]  /*7b730*/  FFMA.FTZ R57, R74, R57, R5 ;  /* 0x000000394a397223 */ /* 0x010fe20000010005 */
[----:B---3--:R-:W-:Y:S01]  /*7b740*/  FFMA.FTZ R43, R76, R56, R43 ;  /* 0x000000384c2b7223 */ /* 0x008fe2000001002b */
[----:B------:R-:W-:Y:S01]  /*7b750*/  FFMA.FTZ R56, R75, R0, R2 ;  /* 0x000000004b387223 */ /* 0x000fe20000010002 */
[----:B--2---:R-:W-:-:S04]  /*7b760*/  FFMA.FTZ R42, R73, R42, R6 ;  /* 0x0000002a492a7223 */ /* 0x004fc80000010006 */
[----:B------:R-:W-:Y:S01]  /*7b770*/  F2FP.F16.F32.PACK_AB R43, R56, R43 ;  /* 0x0000002b382b723e */ /* 0x000fe200000000ff */
[----:B------:R2:W5:Y:S01]  /*7b780*/  LDL.LU R6, [R1+0x524] ;  /* 0x0005240001067983 */ /* 0x0005620000300800 */
[----:B------:R-:W-:Y:S02]  /*7b790*/  F2FP.F16.F32.PACK_AB R42, R57, R42 ;  /* 0x0000002a392a723e */ /* 0x000fe400000000ff */
        /* <DEDUP_REMOVED lines=16> */
[----:B------:R-:W-:Y:S02]  /*7b8a0*/  F2FP.F16.F32.PACK_AB R43, R40, R43 ;  /* 0x0000002b282b723e */ /* 0x000fe400000000ff */
        /* <DEDUP_REMOVED lines=12> */
[----:B------:R-:W-:-:S02]  /*7b970*/  F2FP.F16.F32.PACK_AB R40, R70, R40 ;  /* 0x000000284628723e */ /* 0x000fc400000000ff */
[----:B------:R-:W-:Y:S01]  /*7b980*/  F2FP.F16.F32.PACK_AB R41, R57, R41 ;  /* 0x000000293929723e */ /* 0x000fe200000000ff */
[----:B----4-:R-:W-:-:S05]  /*7b990*/  FFMA.FTZ R42, R73, R42, R71 ;  /* 0x0000002a492a7223 */ /* 0x010fca0000010047 */
[----:B------:R-:W-:Y:S01]  /*7b9a0*/  F2FP.F16.F32.PACK_AB R42, R56, R42 ;  /* 0x0000002a382a723e */ /* 0x000fe200000000ff */
[----:B0-----:R-:W-:-:S05]  /*7b9b0*/  IMAD.WIDE.U32 R56, R26, 0x10, R76 ;  /* 0x000000101a387825 */ /* 0x001fca00078e004c */
[----:B------:R2:W-:Y:S02]  /*7b9c0*/  STG.E.128 desc[UR6][R56.64], R40 ;  /* 0x0000002838007986 */ /* 0x0005e4000c101d06 */
.L_x_28518:
[----:B------:R-:W-:Y:S05]  /*7b9d0*/  BSYNC.RECONVERGENT B0 ;  /* 0x0000000000007941 */ /* 0x000fea0003800200 */
.L_x_28517:
[----:B------:R-:W3:Y:S01]  /*7b9e0*/  LDL.LU R26, [R1+0xc] ;  /* 0x00000c00011a7983 */ /* 0x000ee20000300800 */
[----:B012---:R-:W3:Y:S02]  /*7b9f0*/  LDC.64 R40, c[0x0][0x380] ;  /* 0x0000e000ff287b82 */ /* 0x007ee40000000a00 */
[----:B---3--:R-:W-:-:S05]  /*7ba00*/  IMAD R26, R40, 0x4, R26 ;  /* 0x00000004281a7824 */ /* 0x008fca00078e021a */
[----:B------:R0:W-:Y:S01]  /*7ba10*/  STL [R1+0xc], R26 ;  /* 0x00000c1a01007387 */ /* 0x0001e20000100800 */
[----:B------:R-:W-:-:S13]  /*7ba20*/  ISETP.GE.AND P0, PT, R26, R41, PT ;  /* 0x000000291a00720c */ /* 0x000fda0003f06270 */
[----:B0-----:R-:W-:Y:S05]  /*7ba30*/  @!P0 BRA `(.L_x_28519) ;  /* 0xfffff99c00ec8947 */ /* 0x001fea000383ffff */
[----:B------:R-:W-:Y:S05]  /*7ba40*/  EXIT ;  /* 0x000000000000794d */ /* 0x000fea0003800000 */
.L_x_28498:
        /* <DEDUP_REMOVED lines=8> */
.L_x_28521:
[----:B------:R-:W-:Y:S05]  /*7bad0*/  BSYNC B0 ;  /* 0x0000000000007941 */ /* 0x000fea0003800000 */
.L_x_28520:
        /* <DEDUP_REMOVED lines=9> */
.L_x_28522:
[----:B------:R-:W-:Y:S02]  /*7bb70*/  IMAD.MOV.U32 R43, RZ, RZ, 0x4 ;  /* 0x00000004ff2b7424 */ /* 0x000fe400078e00ff */
[----:B------:R-:W-:Y:S01]  /*7bb80*/  FADD.FTZ R42, R42, R40 ;  /* 0x000000282a2a7221 */ /* 0x000fe20000010000 */
[----:B------:R-:W-:-:S04]  /*7bb90*/  MOV R40, 0xffffffff ;  /* 0xffffffff00287802 */ /* 0x000fc80000000f00 */
[----:B------:R-:W-:-:S07]  /*7bba0*/  MOV R70, R42 ;  /* 0x0000002a00467202 */ /* 0x000fce0000000f00 */
[----:B------:R-:W-:Y:S05]  /*7bbb0*/  WARPSYNC.COLLECTIVE R40, `(.L_x_28523) ;  /* 0x0000000028087348 */ /* 0x000fea0003c00000 */
[----:B------:R0:W1:Y:S02]  /*7bbc0*/  SHFL.BFLY P6, R40, R70, R43, R41 ;  /* 0x0c00002b46287389 */ /* 0x00006400000c0029 */
[----:B01----:R-:W-:Y:S05]  /*7bbd0*/  ENDCOLLECTIVE ;  /* 0x000000000000791b */ /* 0x003fea0003800000 */
.L_x_28523:
[----:B------:R-:W-:Y:S02]  /*7bbe0*/  HFMA2 R43, -RZ, RZ, 0, 4.76837158203125e-07 ;  /* 0x00000008ff2b7431 */ /* 0x000fe400000001ff */
[----:B------:R-:W-:Y:S01]  /*7bbf0*/  FADD.FTZ R42, R42, R40 ;  /* 0x000000282a2a7221 */ /* 0x000fe20000010000 */
[----:B------:R-:W-:-:S03]  /*7bc00*/  IMAD.MOV.U32 R40, RZ, RZ, -0x1 ;  /* 0xffffffffff287424 */ /* 0x000fc600078e00ff */
[----:B------:R-:W-:-:S07]  /*7bc10*/  IMAD.MOV.U32 R70, RZ, RZ, R42 ;  /* 0x000000ffff467224 */ /* 0x000fce00078e002a */
[----:B------:R-:W-:Y:S05]  /*7bc20*/  WARPSYNC.COLLECTIVE R40, `(.L_x_28524) ;  /* 0x0000000028087348 */ /* 0x000fea0003c00000 */
[----:B------:R0:W1:Y:S02]  /*7bc30*/  SHFL.BFLY P6, R40, R70, R43, R41 ;  /* 0x0c00002b46287389 */ /* 0x00006400000c0029 */
[----:B01----:R-:W-:Y:S05]  /*7bc40*/  ENDCOLLECTIVE ;  /* 0x000000000000791b */ /* 0x003fea0003800000 */
.L_x_28524:
[----:B------:R-:W-:Y:S02]  /*7bc50*/  IMAD.MOV.U32 R43, RZ, RZ, 0x10 ;  /* 0x00000010ff2b7424 */ /* 0x000fe400078e00ff */
[----:B------:R-:W-:Y:S01]  /*7bc60*/  FADD.FTZ R42, R42, R40 ;  /* 0x000000282a2a7221 */ /* 0x000fe20000010000 */
[----:B------:R-:W-:-:S04]  /*7bc70*/  MOV R40, 0xffffffff ;  /* 0xffffffff00287802 */ /* 0x000fc80000000f00 */
[----:B------:R-:W-:-:S07]  /*7bc80*/  MOV R70, R42 ;  /* 0x0000002a00467202 */ /* 0x000fce0000000f00 */
[----:B------:R-:W-:Y:S05]  /*7bc90*/  WARPSYNC.COLLECTIVE R40, `(.L_x_28525) ;  /* 0x0000000028087348 */ /* 0x000fea0003c00000 */
[----:B------:R0:W1:Y:S02]  /*7bca0*/  SHFL.BFLY P6, R40, R70, R43, R41 ;  /* 0x0c00002b46287389 */ /* 0x00006400000c0029 */
[----:B01----:R-:W-:Y:S05]  /*7bcb0*/  ENDCOLLECTIVE ;  /* 0x000000000000791b */ /* 0x003fea0003800000 */
.L_x_28525:
        /* <DEDUP_REMOVED lines=174> */
.L_x_28526:
[----:B------:R-:W-:Y:S02]  /*7c7a0*/  HFMA2 R43, -RZ, RZ, 0, 1.1920928955078125e-07 ;  /* 0x00000002ff2b7431 */ /* 0x000fe400000001ff */
[----:B------:R-:W-:Y:S01]  /*7c7b0*/  FADD.FTZ R56, R56, R40 ;  /* 0x0000002838387221 */ /* 0x000fe20000010000 */
[----:B------:R-:W-:-:S03]  /*7c7c0*/  IMAD.MOV.U32 R40, RZ, RZ, -0x1 ;  /* 0xffffffffff287424 */ /* 0x000fc600078e00ff */
[----:B------:R-:W-:-:S07]  /*7c7d0*/  IMAD.MOV.U32 R70, RZ, RZ, R56 ;  /* 0x000000ffff467224 */ /* 0x000fce00078e0038 */
[----:B------:R-:W-:Y:S05]  /*7c7e0*/  WARPSYNC.COLLECTIVE R40, `(.L_x_28527) ;  /* 0x0000000028087348 */ /* 0x000fea0003c00000 */
[----:B------:R0:W1:Y:S02]  /*7c7f0*/  SHFL.BFLY P6, R40, R70, R43, R41 ;  /* 0x0c00002b46287389 */ /* 0x00006400000c0029 */
[----:B01----:R-:W-:Y:S05]  /*7c800*/  ENDCOLLECTIVE ;  /* 0x000000000000791b */ /* 0x003fea0003800000 */
.L_x_28527:
[----:B------:R-:W-:Y:S02]  /*7c810*/  IMAD.MOV.U32 R43, RZ, RZ, 0x4 ;  /* 0x00000004ff2b7424 */ /* 0x000fe400078e00ff */
[----:B------:R-:W-:Y:S01]  /*7c820*/  FADD.FTZ R56, R56, R40 ;  /* 0x0000002838387221 */ /* 0x000fe20000010000 */
[----:B------:R-:W-:-:S04]  /*7c830*/  MOV R40, 0xffffffff ;  /* 0xffffffff00287802 */ /* 0x000fc80000000f00 */
[----:B------:R-:W-:-:S07]  /*7c840*/  MOV R70, R56 ;  /* 0x0000003800467202 */ /* 0x000fce0000000f00 */
[----:B------:R-:W-:Y:S05]  /*7c850*/  WARPSYNC.COLLECTIVE R40, `(.L_x_28528) ;  /* 0x0000000028087348 */ /* 0x000fea0003c00000 */
[----:B------:R0:W1:Y:S02]  /*7c860*/  SHFL.BFLY P6, R40, R70, R43, R41 ;  /* 0x0c00002b46287389 */ /* 0x00006400000c0029 */
[----:B01----:R-:W-:Y:S05]  /*7c870*/  ENDCOLLECTIVE ;  /* 0x000000000000791b */ /* 0x003fea0003800000 */
.L_x_28528:
[----:B------:R-:W-:Y:S02]  /*7c880*/  HFMA2 R43, -RZ, RZ, 0, 4.76837158203125e-07 ;  /* 0x00000008ff2b7431 */ /* 0x000fe400000001ff */
[----:B------:R-:W-:Y:S01]  /*7c890*/  FADD.FTZ R56, R56, R40 ;  /* 0x0000002838387221 */ /* 0x000fe20000010000 */
[----:B------:R-:W-:-:S03]  /*7c8a0*/  IMAD.MOV.U32 R40, RZ, RZ, -0x1 ;  /* 0xffffffffff287424 */ /* 0x000fc600078e00ff */
[----:B------:R-:W-:-:S07]  /*7c8b0*/  IMAD.MOV.U32 R70, RZ, RZ, R56 ;  /* 0x000000ffff467224 */ /* 0x000fce00078e0038 */
[----:B------:R-:W-:Y:S05]  /*7c8c0*/  WARPSYNC.COLLECTIVE R40, `(.L_x_28529) ;  /* 0x0000000028087348 */ /* 0x000fea0003c00000 */
[----:B------:R0:W1:Y:S02]  /*7c8d0*/  SHFL.BFLY P6, R40, R70, R43, R41 ;  /* 0x0c00002b46287389 */ /* 0x00006400000c0029 */
[----:B01----:R-:W-:Y:S05]  /*7c8e0*/  ENDCOLLECTIVE ;  /* 0x000000000000791b */ /* 0x003fea0003800000 */
.L_x_28529:
[----:B------:R-:W-:Y:S02]  /*7c8f0*/  IMAD.MOV.U32 R43, RZ, RZ, 0x10 ;  /* 0x00000010ff2b7424 */ /* 0x000fe400078e00ff */
[----:B------:R-:W-:Y:S01]  /*7c900*/  FADD.FTZ R56, R56, R40 ;  /* 0x0000002838387221 */ /* 0x000fe20000010000 */
[----:B------:R-:W-:-:S04]  /*7c910*/  MOV R40, 0xffffffff ;  /* 0xffffffff00287802 */ /* 0x000fc80000000f00 */
[----:B------:R-:W-:-:S07]  /*7c920*/  MOV R70, R56 ;  /* 0x0000003800467202 */ /* 0x000fce0000000f00 */
[----:B------:R-:W-:Y:S05]  /*7c930*/  WARPSYNC.COLLECTIVE R40, `(.L_x_28530) ;  /* 0x0000000028087348 */ /* 0x000fea0003c00000 */
[----:B------:R0:W1:Y:S02]  /*7c940*/  SHFL.BFLY P6, R40, R70, R43, R41 ;  /* 0x0c00002b46287389 */ /* 0x00006400000c0029 */
[----:B01----:R-:W-:Y:S05]  /*7c950*/  ENDCOLLECTIVE ;  /* 0x000000000000791b */ /* 0x003fea0003800000 */
.L_x_28530:
[----:B------:R-:W-:Y:S05]  /*7c960*/  BRA `(.L_x_28531) ;  /* 0xffffffb400507947 */ /* 0x000fea000383ffff */
.L_x_28532:
        /* <DEDUP_REMOVED lines=9> */
.L_x_54472:


//--------------------- .text._ZN10layer_norm31ln_parallel_residual_fwd_kernelINS_13Kernel_traitsIf6__halfS2_S2_fjLj2560ELj1ELj4ELj1ELj16ENS_18Kernel_traits_baseILj2560EfS2_S2_S2_fjLj128EEEEELb1ELb0ELb1EEEvNS_9FwdParamsE --------------------------
	.section	.text._ZN10layer_norm31ln_parallel_residual_fwd_kernelINS_13Kernel_traitsIf6__halfS2_S2_fjLj2560ELj1ELj4ELj1ELj16ENS_18Kernel_traits_baseILj2560EfS2_S2_S2_fjLj128EEEEELb1ELb0ELb1EEEvNS_9FwdParamsE,"ax",@progbits
	.align	128
        .global         _ZN10layer_norm31ln_parallel_residual_fwd_kernelINS_13Kernel_traitsIf6__halfS2_S2_fjLj2560ELj1ELj4ELj1ELj16ENS_18Kernel_traits_baseILj2560EfS2_S2_S2_fjLj128EEEEELb1ELb0ELb1EEEvNS_9FwdParamsE
        .type           _ZN10layer_norm31ln_parallel_residual_fwd_kernelINS_13Kernel_traitsIf6__halfS2_S2_fjLj2560ELj1ELj4ELj1ELj16ENS_18Kernel_traits_baseILj2560EfS2_S2_S2_fjLj128EEEEELb1ELb0ELb1EEEvNS_9FwdParamsE,@function
        .size           _ZN10layer_norm31ln_parallel_residual_fwd_kernelINS_13Kernel_traitsIf6__halfS2_S2_fjLj2560ELj1ELj4ELj1ELj16ENS_18Kernel_traits_baseILj2560EfS2_S2_S2_fjLj128EEEEELb1ELb0ELb1EEEvNS_9FwdParamsE,(.L_x_54473 - _ZN10layer_norm31ln_parallel_residual_fwd_kernelINS_13Kernel_traitsIf6__halfS2_S2_fjLj2560ELj1ELj4ELj1ELj16ENS_18Kernel_traits_baseILj2560EfS2_S2_S2_fjLj128EEEEELb1ELb0ELb1EEEvNS_9FwdParamsE)
        .other          _ZN10layer_norm31ln_parallel_residual_fwd_kernelINS_13Kernel_traitsIf6__halfS2_S2_fjLj2560ELj1ELj4ELj1ELj16ENS_18Kernel_traits_baseILj2560EfS2_S2_S2_fjLj128EEEEELb1ELb0ELb1EEEvNS_9FwdParamsE,@"STO_CUDA_ENTRY STV_DEFAULT"
_ZN10layer_norm31ln_parallel_residual_fwd_kernelINS_13Kernel_traitsIf6__halfS2_S2_fjLj2560ELj1ELj4ELj1ELj16ENS_18Kernel_traits_baseILj2560EfS2_S2_S2_fjLj128EEEEELb1ELb0ELb1EEEvNS_9FwdParamsE:
.text._ZN10layer_norm31ln_parallel_residual_fwd_kernelINS_13Kernel_traitsIf6__halfS2_S2_fjLj2560ELj1ELj4ELj1ELj16ENS_18Kernel_traits_baseILj2560EfS2_S2_S2_fjLj128EEEEELb1ELb0ELb1EEEvNS_9FwdParamsE:
        /* <DEDUP_REMOVED lines=9> */
[----:B------:R-:W-:Y:S01]  /*0090*/  PLOP3.LUT P0, PT, PT, PT, UP0, 0x80, 0x8 ;  /* 0x000000000008781c */ /* 0x000fe20003f0f008 */
[----:B--2---:R-:W-:-:S02]  /*00a0*/  IMAD.U32 R2, RZ, RZ, UR10 ;  /* 0x0000000aff027e24 */ /* 0x004fc4000f8e00ff */
[----:B------:R-:W-:Y:S02]  /*00b0*/  IMAD.U32 R3, RZ, RZ, UR11 ;  /* 0x0000000bff037e24 */ /* 0x000fe4000f8e00ff */
[----:B------:R-:W2:Y:S08]  /*00c0*/  @UP0 LDCU UR12, c[0x0][0x460] ;  /* 0x00008c00ff0c07ac */ /* 0x000eb00008000800 */
[----:B0-----:R-:W5:Y:S01]  /*00d0*/  @P0 LDG.E.64 R2, desc[UR8][R2.64] ;  /* 0x0000000802020981 */ /* 0x001f62000c1e1b00 */
[----:B-1----:R-:W-:Y:S01]  /*00e0*/  @UP0 UMOV UR6, UR4 ;  /* 0x0000000400060c82 */ /* 0x002fe20008000000 */
[----:B------:R-:W-:Y:S01]  /*00f0*/  @UP0 UMOV UR7, UR5 ;  /* 0x0000000500070c82 */ /* 0x000fe20008000000 */
[----:B------:R-:W-:Y:S01]  /*0100*/  IMAD.U32 R4, RZ, RZ, UR6 ;  /* 0x00000006ff047e24 */ /* 0x000fe2000f8e00ff */
[----:B------:R-:W-:-:S06]  /*0110*/  MOV R5, UR7 ;  /* 0x0000000700057c02 */ /* 0x000fcc0008000f00 */
        /* <DEDUP_REMOVED lines=12> */
[----:B------:R-:W-:Y:S01]  /*01e0*/  MOV R7, UR6 ;  /* 0x0000000600077c02 */ /* 0x000fe20008000f00 */
        /* <DEDUP_REMOVED lines=290> */
.L_x_28534:
[----:B------:R-:W1:Y:S01]  /*1410*/  LDCU.128 UR12, c[0x0][0x3d0] ;  /* 0x00007a00ff0c77ac */ /* 0x000e620008000c00 */
[----:B------:R-:W-:-:S05]  /*1420*/  IMAD.SHL.U32 R0, R6, 0x20, RZ ;  /* 0x0000002006007824 */ /* 0x000fca00078e00ff */
[----:B------:R-:W-:-:S04]  /*1430*/  LOP3.LUT R0, R0, 0x3e0, RZ, 0xc0, !PT ;  /* 0x000003e000007812 */ /* 0x000fc800078ec0ff */
[----:B------:R-:W-:-:S05]  /*1440*/  IADD3 R2, P2, PT, R0, UR6, RZ ;  /* 0x0000000600027c10 */ /* 0x000fca000ff5e0ff */
[----:B------:R-:W-:Y:S01]  /*1450*/  IMAD.X R3, RZ, RZ, UR7, P2 ;  /* 0x00000007ff037e24 */ /* 0x000fe200090e06ff */
[C---:B-1----:R-:W-:Y:S02]  /*1460*/  IADD3 R8, P0, PT, R0.reuse, UR12, RZ ;  /* 0x0000000c00087c10 */ /* 0x042fe4000ff1e0ff */
[----:B------:R-:W-:-:S03]  /*1470*/  IADD3 R4, P1, PT, R0, UR14, RZ ;  /* 0x0000000e00047c10 */ /* 0x000fc6000ff3e0ff */
[----:B------:R-:W-:Y:S01]  /*1480*/  IMAD.X R9, RZ, RZ, UR13, P0 ;  /* 0x0000000dff097e24 */ /* 0x000fe200080e06ff */
[----:B------:R-:W-:-:S04]  /*1490*/  IADD3.X R5, PT, PT, RZ, UR15, RZ, P1, !PT ;  /* 0x0000000fff057c10 */ /* 0x000fc80008ffe4ff */
        /* <DEDUP_REMOVED lines=181> */
.L_x_28533:
        /* <DEDUP_REMOVED lines=9> */
[----:B------:R-:W-:Y:S01]  /*2080*/  IMAD.X R9, RZ, RZ, UR15, P0 ;  /* 0x0000000fff097e24 */ /* 0x000fe200080e06ff */
[----:B------:R-:W-:Y:S02]  /*2090*/  IADD3.X R3, PT, PT, RZ, UR7, RZ, P3, !PT ;  /* 0x00000007ff037c10 */ /* 0x000fe40009ffe4ff */
        /* <DEDUP_REMOVED lines=245> */
.L_x_28536:
[----:B------:R-:W0:Y:S01]  /*2ff0*/  LDCU.128 UR16, c[0x0][0x3d0] ;  /* 0x00007a00ff1077ac */ /* 0x000e220008000c00 */
[----:B------:R-:W-:-:S05]  /*3000*/  IMAD.SHL.U32 R0, R6, 0x20, RZ ;  /* 0x0000002006007824 */ /* 0x000fca00078e00ff */
[----:B------:R-:W-:-:S04]  /*3010*/  LOP3.LUT R0, R0, 0x3e0, RZ, 0xc0, !PT ;  /* 0x000003e000007812 */ /* 0x000fc800078ec0ff */
[----:B------:R-:W-:-:S04]  /*3020*/  IADD3 R4, P1, PT, R0, UR14, RZ ;  /* 0x0000000e00047c10 */ /* 0x000fc8000ff3e0ff */
[----:B------:R-:W-:Y:S02]  /*3030*/  IADD3.X R5, PT, PT, RZ, UR15, RZ, P1, !PT ;  /* 0x0000000fff057c10 */ /* 0x000fe40008ffe4ff */
[----:B0-----:R-:W-:-:S03]  /*3040*/  IADD3 R8, P0, PT, R0, UR16, RZ ;  /* 0x0000001000087c10 */ /* 0x001fc6000ff1e0ff */
        /* <DEDUP_REMOVED lines=263> */
.L_x_28535:
        /* <DEDUP_REMOVED lines=9> */
[----:B------:R-:W-:Y:S01]  /*4150*/  UIADD3 UR6, UPT, UPT, UR10, -0x61c88647, URZ ;  /* 0x9e3779b90a067890 */ /* 0x000fe2000fffe0ff */
[----:B------:R5:W-:Y:S01]  /*4160*/  STL [R1+0x14], R4 ;  /* 0x0000140401007387 */ /* 0x000be20000100800 */
[----:B------:R-:W5:Y:S01]  /*4170*/  LDCU.64 UR12, c[0x0][0x398] ;  /* 0x00007300ff0c77ac */ /* 0x000f620008000a00 */
[----:B------:R-:W-:Y:S01]  /*4180*/  IMAD.U32 R3, RZ, RZ, UR10 ;  /* 0x0000000aff037e24 */ /* 0x000fe2000f8e00ff */
[----:B------:R-:W-:Y:S01]  /*4190*/  LOP3.LUT R2, R2, UR11, RZ, 0x3c, !PT ;  /* 0x0000000b02027c12 */ /* 0x000fe2000f8e3cff */
[----:B------:R-:W-:Y:S02]  /*41a0*/  UIADD3 UR16, UPT, UPT, UR11, -0x695add53, URZ ;  /* 0x96a522ad0b107890 */ /* 0x000fe4000fffe0ff */
[----:B------:R-:W-:Y:S02]  /*41b0*/  UIADD3 UR17, UPT, UPT, UR10, -0x700cb87f, URZ ;  /* 0x8ff347810a117890 */ /* 0x000fe4000fffe0ff */
[----:B------:R-:W-:Y:S01]  /*41c0*/  ULOP3.LUT UR4, UR4, 0x3, URZ, 0xc0, !UPT ;  /* 0x0000000304047892 */ /* 0x000fe2000f8ec0ff */
[----:B------:R-:W3:Y:S05]  /*41d0*/  LDCU UR14, c[0x0][0x388] ;  /* 0x00007100ff0e77ac */ /* 0x000eea0008000800 */
[----:B012-4-:R-:W-:Y:S01]  /*41e0*/  IMAD.U32 R72, RZ, RZ, UR4 ;  /* 0x00000004ff487e24 */ /* 0x017fe2000f8e00ff */
[----:B------:R-:W0:Y:S01]  /*41f0*/  LDCU.U8 UR15, c[0x0][0x410] ;  /* 0x00008200ff0f77ac */ /* 0x000e220008000000 */
[----:B-----5:R-:W-:Y:S01]  /*4200*/  UISETP.NE.U32.AND UP0, UPT, UR12, URZ, UPT ;  /* 0x000000ff0c00728c */ /* 0x020fe2000bf05070 */
[----:B---3--:R-:W-:Y:S01]  /*4210*/  IMAD R6, R0, UR7, R6 ;  /* 0x0000000700067c24 */ /* 0x008fe2000f8e0206 */
[----:B------:R-:W-:-:S02]  /*4220*/  UIADD3 UR7, UPT, UPT, UR11, -0x24c28bd8, URZ ;  /* 0xdb3d74280b077890 */ /* 0x000fc4000fffe0ff */
[----:B------:R-:W-:Y:S01]  /*4230*/  UISETP.NE.AND.EX UP0, UPT, UR13, URZ, UPT, UP0 ;  /* 0x000000ff0d00728c */ /* 0x000fe2000bf05300 */
[C---:B------:R-:W-:Y:S01]  /*4240*/  IMAD.HI.U32 R0, R6.reuse, -0x326172a9, RZ ;  /* 0xcd9e8d5706007827 */ /* 0x040fe200078e00ff */
[----:B------:R-:W1:Y:S03]  /*4250*/  LDCU UR12, c[0x0][0x404] ;  /* 0x00008080ff0c77ac */ /* 0x000e660008000800 */
[----:B------:R-:W-:Y:S01]  /*4260*/  IMAD R5, R6, -0x326172a9, RZ ;  /* 0xcd9e8d5706057824 */ /* 0x000fe200078e02ff */
[----:B------:R-:W-:Y:S01]  /*4270*/  LOP3.LUT R0, R0, UR5, R3, 0x96, !PT ;  /* 0x0000000500007c12 */ /* 0x000fe2000f8e9603 */
[----:B------:R-:W-:Y:S01]  /*4280*/  IMAD.HI.U32 R3, R2, -0x326172a9, RZ ;  /* 0xcd9e8d5702037827 */ /* 0x000fe200078e00ff */
[----:B------:R-:W-:Y:S01]  /*4290*/  PLOP3.LUT P0, PT, PT, PT, UP0, 0x80, 0x8 ;  /* 0x000000000008781c */ /* 0x000fe20003f0f008 */
[----:B------:R-:W2:Y:S02]  /*42a0*/  LDCU UR13, c[0x0][0x408] ;  /* 0x00008100ff0d77ac */ /* 0x000ea40008000800 */
[----:B------:R-:W-:Y:S01]  /*42b0*/  IMAD.HI.U32 R8, R0, -0x2daee0ad, RZ ;  /* 0xd2511f5300087827 */ /* 0x000fe200078e00ff */
[----:B------:R-:W-:Y:S01]  /*42c0*/  LOP3.LUT R3, R5, UR6, R3, 0x96, !PT ;  /* 0x0000000605037c12 */ /* 0x000fe2000f8e9603 */
[----:B------:R-:W-:-:S02]  /*42d0*/  UIADD3 UR6, UPT, UPT, UR11, -0x4498517b, URZ ;  /* 0xbb67ae850b067890 */ /* 0x000fc4000fffe0ff */
[----:B------:R-:W-:Y:S02]  /*42e0*/  IMAD R5, R7, -0x2daee0ad, RZ ;  /* 0xd2511f5307057824 */ /* 0x000fe400078e02ff */
        /* <DEDUP_REMOVED lines=63> */
[----:B------:R-:W-:Y:S01]  /*46e0*/  MOV R2, UR5 ;  /* 0x0000000500027c02 */ /* 0x000fe20008000f00 */
[----:B------:R-:W4:Y:S02]  /*46f0*/  LDCU UR16, c[0x0][0x448] ;  /* 0x00008900ff1077ac */ /* 0x000f240008000800 */
[----:B------:R-:W-:Y:S01]  /*4700*/  IMAD R56, R0, -0x2daee0ad, RZ ;  /* 0xd2511f5300387824 */ /* 0x000fe200078e02ff */
[----:B------:R-:W-:Y:S01]  /*4710*/  LOP3.LUT R3, R3, UR17, R8, 0x96, !PT ;  /* 0x0000001103037c12 */ /* 0x000fe2000f8e9608 */
[----:B012---:R-:W-:-:S07]  /*4720*/  IMAD.MOV.U32 R0, RZ, RZ, RZ ;  /* 0x000000ffff007224 */ /* 0x007fce00078e00ff */
.L_x_29768:
        /* <DEDUP_REMOVED lines=39> */
.L_x_28540:
        /* <DEDUP_REMOVED lines=12> */
.L_x_28542:
[----:B------:R-:W-:Y:S05]  /*4a60*/  BSYNC.RECONVERGENT B1 ;  /* 0x0000000000017941 */ /* 0x000fea0003800200 */
.L_x_28541:
        /* <DEDUP_REMOVED lines=61> */
.L_x_28539:
[----:B------:R-:W-:Y:S05]  /*4e40*/  BSYNC.RECONVERGENT B0 ;  /* 0x0000000000007941 */ /* 0x000fea0003800200 */
.L_x_28538:
[----:B------:R-:W-:Y:S01]  /*4e50*/  I2FP.F32.U32 R17, R17 ;  /* 0x0000001100117245 */ /* 0x000fe20000201000 */
[----:B-----5:R-:W-:Y:S01]  /*4e60*/  HADD2.F32 R19, -RZ, R20.H0_H0 ;  /* 0x20000014ff137230 */ /* 0x020fe20000004100 */
[----:B------:R-:W-:Y:S01]  /*4e70*/  MOV R69, UR13 ;  /* 0x0000000d00457c02 */ /* 0x000fe20008000f00 */
[----:B------:R-:W-:Y:S01]  /*4e80*/  IMAD.U32 R68, RZ, RZ, UR12 ;  /* 0x0000000cff447e24 */ /* 0x000fe2000f8e00ff */
[----:B------:R-:W-:Y:S01]  /*4e90*/  ISETP.NE.AND P2, PT, R27, 0x1, PT ;  /* 0x000000011b00780c */ /* 0x000fe20003f45270 */
[----:B------:R-:W-:Y:S01]  /*4ea0*/  FFMA.FTZ R17, R17, R73, 1.1641532182693481445e-10 ;  /* 0x2f00000011117423 */ /* 0x000fe20000010049 */
[----:B------:R-:W-:Y:S01]  /*4eb0*/  LOP3.LUT R8, R8, 0xfffffff7, RZ, 0xc0, !PT ;  /* 0xfffffff708087812 */ /* 0x000fe200078ec0ff */
[----:B------:R-:W-:Y:S01]  /*4ec0*/  FMUL.FTZ R19, R19, R69 ;  /* 0x0000004513137220 */ /* 0x000fe20000410000 */
[----:B------:R-:W-:Y:S01]  /*4ed0*/  BSSY.RECONVERGENT B0, `(.L_x_28543) ;  /* 0x000005e000007945 */ /* 0x000fe20003800200 */
[----:B------:R-:W-:Y:S01]  /*4ee0*/  IMAD.MOV.U32 R26, RZ, RZ, 0x2 ;  /* 0x00000002ff1a7424 */ /* 0x000fe200078e00ff */
        /* <DEDUP_REMOVED lines=17> */
.L_x_28545:
        /* <DEDUP_REMOVED lines=12> */
.L_x_28547:
[----:B------:R-:W-:Y:S05]  /*50c0*/  BSYNC.RECONVERGENT B1 ;  /* 0x0000000000017941 */ /* 0x000fea0003800200 */
.L_x_28546:
        /* <DEDUP_REMOVED lines=62> */
.L_x_28544:
[----:B------:R-:W-:Y:S05]  /*54b0*/  BSYNC.RECONVERGENT B0 ;  /* 0x0000000000007941 */ /* 0x000fea0003800200 */
.L_x_28543:
[----:B------:R-:W-:Y:S01]  /*54c0*/  I2FP.F32.U32 R19, R19 ;  /* 0x0000001300137245 */ /* 0x000fe20000201000 */
[----:B------:R-:W-:Y:S01]  /*54d0*/  BSSY.RECONVERGENT B0, `(.L_x_28548) ;  /* 0x0000063000007945 */ /* 0x000fe20003800200 */
[----:B------:R-:W-:Y:S01]  /*54e0*/  ISETP.NE.AND P2, PT, R26, 0x1, PT ;  /* 0x000000011a00780c */ /* 0x000fe20003f45270 */
[----:B------:R-:W-:Y:S01]  /*54f0*/  HFMA2 R27, -RZ, RZ, 0, 1.1920928955078125e-07 ;  /* 0x00000002ff1b7431 */ /* 0x000fe200000001ff */
[----:B------:R-:W-:Y:S01]  /*5500*/  LOP3.LUT R8, R8, 0xfffffffd, RZ, 0xc0, !PT ;  /* 0xfffffffd08087812 */ /* 0x000fe200078ec0ff */
[----:B------:R-:W-:-:S05]  /*5510*/  FFMA.FTZ R19, R19, R73, 1.1641532182693481445e-10 ;  /* 0x2f00000013137423 */ /* 0x000fca0000010049 */
[----:B------:R-:W-:Y:S01]  /*5520*/  FSETP.GTU.FTZ.AND P0, PT, R19, R68, PT ;  /* 0x000000441300720b */ /* 0x000fe20003f1c000 */
[----:B------:R-:W-:Y:S02]  /*5530*/  HADD2.F32 R19, -RZ, R20.H1_H1 ;  /* 0x30000014ff137230 */ /* 0x000fe40000004100 */
[----:B------:R-:W-:-:S03]  /*5540*/  IMAD.MOV.U32 R20, RZ, RZ, R4 ;  /* 0x000000ffff147224 */ /* 0x000fc600078e0004 */
[----:B------:R-:W-:-:S05]  /*5550*/  FMUL.FTZ R19, R19, R69 ;  /* 0x0000004513137220 */ /* 0x000fca0000410000 */
        /* <DEDUP_REMOVED lines=15> */
.L_x_28550:
        /* <DEDUP_REMOVED lines=12> */
.L_x_28552:
[----:B------:R-:W-:Y:S05]  /*5710*/  BSYNC.RECONVERGENT B1 ;  /* 0x0000000000017941 */ /* 0x000fea0003800200 */
.L_x_28551:
        /* <DEDUP_REMOVED lines=62> */
.L_x_28549:
[----:B------:R-:W-:Y:S05]  /*5b00*/  BSYNC.RECONVERGENT B0 ;  /* 0x0000000000007941 */ /* 0x000fea0003800200 */
.L_x_28548:
        /* <DEDUP_REMOVED lines=23> */
.L_x_28555:
        /* <DEDUP_REMOVED lines=12> */
.L_x_28557:
[----:B------:R-:W-:Y:S05]  /*5d40*/  BSYNC.RECONVERGENT B1 ;  /* 0x0000000000017941 */ /* 0x000fea0003800200 */
.L_x_28556:
        /* <DEDUP_REMOVED lines=62> */
.L_x_28554:
[----:B------:R-:W-:Y:S05]  /*6130*/  BSYNC.RECONVERGENT B0 ;  /* 0x0000000000007941 */ /* 0x000fea0003800200 */
.L_x_28553:
        /* <DEDUP_REMOVED lines=23> */
.L_x_28560:
        /* <DEDUP_REMOVED lines=12> */
.L_x_28562:
[----:B------:R-:W-:Y:S05]  /*6370*/  BSYNC.RECONVERGENT B1 ;  /* 0x0000000000017941 */ /* 0x000fea0003800200 */
.L_x_28561:
        /* <DEDUP_REMOVED lines=62> */
.L_x_28559:
[----:B------:R-:W-:Y:S05]  /*6760*/  BSYNC.RECONVERGENT B0 ;  /* 0x0000000000007941 */ /* 0x000fea0003800200 */
.L_x_28558:
        /* <DEDUP_REMOVED lines=25> */
.L_x_28565:
        /* <DEDUP_REMOVED lines=12> */
.L_x_28567:
[----:B------:R-:W-:Y:S05]  /*69c0*/  BSYNC.RECONVERGENT B1 ;  /* 0x0000000000017941 */ /* 0x000fea0003800200 */
.L_x_28566:
        /* <DEDUP_REMOVED lines=62> */
.L_x_28564:
[----:B------:R-:W-:Y:S05]  /*6db0*/  BSYNC.RECONVERGENT B0 ;  /* 0x0000000000007941 */ /* 0x000fea0003800200 */
.L_x_28563:
        /* <DEDUP_REMOVED lines=23> */
.L_x_28570:
        /* <DEDUP_REMOVED lines=12> */
.L_x_28572:
[----:B------:R-:W-:Y:S05]  /*6ff0*/  BSYNC.RECONVERGENT B1 ;  /* 0x0000000000017941 */ /* 0x000fea0003800200 */
.L_x_28571:
        /* <DEDUP_REMOVED lines=62> */
.L_x_28569:
[----:B------:R-:W-:Y:S05]  /*73e0*/  BSYNC.RECONVERGENT B0 ;  /* 0x0000000000007941 */ /* 0x000fea0003800200 */
.L_x_28568:
[----:B------:R-:W-:Y:S01]  /*73f0*/  I2FP.F32.U32 R26, R26 ;  /* 0x0000001a001a7245 */ /* 0x000fe20000201000 */
[----:B------:R-:W-:Y:S01]  /*7400*/  HADD2.F32 R36, -RZ, R23.H0_H0 ;  /* 0x20000017ff247230 */ /* 0x000fe20000004100 */
[----:B------:R-:W-:Y:S01]  /*7410*/  ISETP.NE.AND P5, PT, R37, 0x1, PT ;  /* 0x000000012500780c */ /* 0x000fe20003fa5270 */
[----:B------:R-:W-:Y:S01]  /*7420*/  BSSY.RECONVERGENT B0, `(.L_x_28573) ;  /* 0x000005f000007945 */ /* 0x000fe20003800200 */
[----:B------:R-:W-:Y:S02]  /*7430*/  IMAD.MOV.U32 R38, RZ, RZ, R4 ;  /* 0x000000ffff267224 */ /* 0x000fe400078e0004 */
[----:B------:R-:W-:Y:S01]  /*7440*/  FFMA.FTZ R26, R26, R73, 1.1641532182693481445e-10 ;  /* 0x2f0000001a1a7423 */ /* 0x000fe20000010049 */
[----:B------:R-:W-:-:S04]  /*7450*/  FMUL.FTZ R36, R36, R69 ;  /* 0x0000004524247220 */ /* 0x000fc80000410000 */
[----:B------:R-:W-:Y:S01]  /*7460*/  FSETP.GTU.FTZ.AND P4, PT, R26, R68, PT ;  /* 0x000000441a00720b */ /* 0x000fe20003f9c000 */
[----:B------:R-:W-:-:S03]  /*7470*/  @P1 HADD2.F32 R26, -RZ, R31.H0_H0 ;  /* 0x2000001fff1a1230 */ /* 0x000fc60000004100 */
        /* <DEDUP_REMOVED lines=14> */
.L_x_28575:
        /* <DEDUP_REMOVED lines=12> */
.L_x_28577:
[----:B------:R-:W-:Y:S05]  /*7620*/  BSYNC.RECONVERGENT B1 ;  /* 0x0000000000017941 */ /* 0x000fea0003800200 */
.L_x_28576:
        /* <DEDUP_REMOVED lines=62> */
.L_x_28574:
[----:B------:R-:W-:Y:S05]  /*7a10*/  BSYNC.RECONVERGENT B0 ;  /* 0x0000000000007941 */ /* 0x000fea0003800200 */
.L_x_28573:
        /* <DEDUP_REMOVED lines=15> */
.L_x_28537:
        /* <DEDUP_REMOVED lines=16> */
.L_x_28581:
        /* <DEDUP_REMOVED lines=12> */
.L_x_28583:
[----:B------:R-:W-:Y:S05]  /*7cd0*/  BSYNC.RECONVERGENT B1 ;  /* 0x0000000000017941 */ /* 0x000fea0003800200 */
.L_x_28582:
        /* <DEDUP_REMOVED lines=62> */
.L_x_28580:
[----:B------:R-:W-:Y:S05]  /*80c0*/  BSYNC.RECONVERGENT B0 ;  /* 0x0000000000007941 */ /* 0x000fea0003800200 */
.L_x_28579:
        /* <DEDUP_REMOVED lines=24> */
.L_x_28586:
        /* <DEDUP_REMOVED lines=12> */
.L_x_28588:
[----:B------:R-:W-:Y:S05]  /*8310*/  BSYNC.RECONVERGENT B1 ;  /* 0x0000000000017941 */ /* 0x000fea0003800200 */
.L_x_28587:
        /* <DEDUP_REMOVED lines=62> */
.L_x_28585:
[----:B------:R-:W-:Y:S05]  /*8700*/  BSYNC.RECONVERGENT B0 ;  /* 0x0000000000007941 */ /* 0x000fea0003800200 */
.L_x_28584:
        /* <DEDUP_REMOVED lines=25> */
.L_x_28591:
        /* <DEDUP_REMOVED lines=12> */
.L_x_28593:
[----:B------:R-:W-:Y:S05]  /*8960*/  BSYNC.RECONVERGENT B1 ;  /* 0x0000000000017941 */ /* 0x000fea0003800200 */
.L_x_28592:
        /* <DEDUP_REMOVED lines=62> */
.L_x_28590:
[----:B------:R-:W-:Y:S05]  /*8d50*/  BSYNC.RECONVERGENT B0 ;  /* 0x0000000000007941 */ /* 0x000fea0003800200 */
.L_x_28589:
        /* <DEDUP_REMOVED lines=22> */
.L_x_28596:
        /* <DEDUP_REMOVED lines=12> */
.L_x_28598:
[----:B------:R-:W-:Y:S05]  /*8f80*/  BSYNC.RECONVERGENT B1 ;  /* 0x0000000000017941 */ /* 0x000fea0003800200 */
.L_x_28597:
        /* <DEDUP_REMOVED lines=62> */
.L_x_28595:
[----:B------:R-:W-:Y:S05]  /*9370*/  BSYNC.RECONVERGENT B0 ;  /* 0x0000000000007941 */ /* 0x000fea0003800200 */
.L_x_28594:
        /* <DEDUP_REMOVED lines=25> */
.L_x_28601:
        /* <DEDUP_REMOVED lines=12> */
.L_x_28603:
[----:B------:R-:W-:Y:S05]  /*95d0*/  BSYNC.RECONVERGENT B1 ;  /* 0x0000000000017941 */ /* 0x000fea0003800200 */
.L_x_28602:
        /* <DEDUP_REMOVED lines=62> */
.L_x_28600:
[----:B------:R-:W-:Y:S05]  /*99c0*/  BSYNC.RECONVERGENT B0 ;  /* 0x0000000000007941 */ /* 0x000fea0003800200 */
.L_x_28599:
[----:B------:R-:W-:Y:S01]  /*99d0*/  I2FP.F32.U32 R11, R11 ;  /* 0x0000000b000b7245 */ /* 0x000fe20000201000 */
[----:B------:R-:W-:Y:S01]  /*99e0*/  BSSY.RECONVERGENT B0, `(.L_x_28604) ;  /* 0x000005e000007945 */ /* 0x000fe20003800200 */
[----:B------:R-:W-:Y:S01]  /*99f0*/  ISETP.NE.AND P3, PT, R13, 0x1, PT ;  /* 0x000000010d00780c */ /* 0x000fe20003f65270 */
[----:B------:R-:W-:Y:S01]  /*9a00*/  IMAD.MOV.U32 R12, RZ, RZ, 0x2 ;  /* 0x00000002ff0c7424 */ /* 0x000fe200078e00ff */
[----:B------:R-:W-:Y:S01]  /*9a10*/  MOV R14, R4 ;  /* 0x00000004000e7202 */ /* 0x000fe20000000f00 */
[----:B------:R-:W-:-:S05]  /*9a20*/  FFMA.FTZ R11, R11, R73, 1.1641532182693481445e-10 ;  /* 0x2f0000000b0b7423 */ /* 0x000fca0000010049 */
[----:B------:R-:W-:Y:S01]  /*9a30*/  FSETP.GTU.FTZ.AND P2, PT, R11, R68, PT ;  /* 0x000000440b00720b */ /* 0x000fe20003f5c000 */
[----:B------:R-:W-:-:S03]  /*9a40*/  HADD2.F32 R11, -RZ, R21.H0_H0 ;  /* 0x20000015ff0b7230 */ /* 0x000fc60000004100 */
[----:B------:R-:W-:Y:S02]  /*9a50*/  PLOP3.LUT P0, PT, P2, PT, PT, 0x8, 0x80 ;  /* 0x000000000080781c */ /* 0x000fe4000170e170 */
        /* <DEDUP_REMOVED lines=11> */
.L_x_28606:
        /* <DEDUP_REMOVED lines=12> */
.L_x_28608:
[----:B------:R-:W-:Y:S05]  /*9bd0*/  BSYNC.RECONVERGENT B1 ;  /* 0x0000000000017941 */ /* 0x000fea0003800200 */
.L_x_28607:
        /* <DEDUP_REMOVED lines=62> */
.L_x_28605:
[----:B------:R-:W-:Y:S05]  /*9fc0*/  BSYNC.RECONVERGENT B0 ;  /* 0x0000000000007941 */ /* 0x000fea0003800200 */
.L_x_28604:
        /* <DEDUP_REMOVED lines=25> */
.L_x_28611:
        /* <DEDUP_REMOVED lines=12> */
.L_x_28613:
[----:B------:R-:W-:Y:S05]  /*a220*/  BSYNC.RECONVERGENT B1 ;  /* 0x0000000000017941 */ /* 0x000fea0003800200 */
.L_x_28612:
        /* <DEDUP_REMOVED lines=62> */
.L_x_28610:
[----:B------:R-:W-:Y:S05]  /*a610*/  BSYNC.RECONVERGENT B0 ;  /* 0x0000000000007941 */ /* 0x000fea0003800200 */
.L_x_28609:
[----:B------:R-:W-:Y:S01]  /*a620*/  I2FP.F32.U32 R12, R14 ;  /* 0x0000000e000c7245 */ /* 0x000fe20000201000 */
[----:B------:R-:W-:Y:S01]  /*a630*/  BSSY.RECONVERGENT B0, `(.L_x_28614) ;  /* 0x000005e000007945 */ /* 0x000fe20003800200 */
[----:B------:R-:W-:Y:S01]  /*a640*/  ISETP.NE.AND P4, PT, R15, 0x1, PT ;  /* 0x000000010f00780c */ /* 0x000fe20003f85270 */
[----:B------:R-:W-:Y:S02]  /*a650*/  IMAD.MOV.U32 R14, RZ, RZ, 0x2 ;  /* 0x00000002ff0e7424 */ /* 0x000fe400078e00ff */
[----:B------:R-:W-:Y:S01]  /*a660*/  FFMA.FTZ R12, R12, R73, 1.1641532182693481445e-10 ;  /* 0x2f0000000c0c7423 */ /* 0x000fe20000010049 */
[----:B------:R-:W-:-:S04]  /*a670*/  IMAD.MOV.U32 R13, RZ, RZ, R4 ;  /* 0x000000ffff0d7224 */ /* 0x000fc800078e0004 */
[----:B------:R-:W-:Y:S01]  /*a680*/  FSETP.GTU.FTZ.AND P3, PT, R12, R68, PT ;  /* 0x000000440c00720b */ /* 0x000fe20003f7c000 */
[----:B------:R-:W-:-:S03]  /*a690*/  HADD2.F32 R12, -RZ, R21.H1_H1 ;  /* 0x30000015ff0c7230 */ /* 0x000fc60000004100 */
[----:B------:R-:W-:Y:S02]  /*a6a0*/  PLOP3.LUT P2, PT, P3, PT, PT, 0x8, 0x80 ;  /* 0x000000000080781c */ /* 0x000fe40001f4e170 */
[----:B------:R-:W-:-:S05]  /*a6b0*/  FMUL.FTZ R12, R12, R69 ;  /* 0x000000450c0c7220 */ /* 0x000fca0000410000 */
[----:B------:R-:W-:Y:S01]  /*a6c0*/  FSEL R12, R12, RZ, !P3 ;  /* 0x000000ff0c0c7208 */ /* 0x000fe20005800000 */
        /* <DEDUP_REMOVED lines=9> */
.L_x_28616:
        /* <DEDUP_REMOVED lines=12> */
.L_x_28618:
[----:B------:R-:W-:Y:S05]  /*a820*/  BSYNC.RECONVERGENT B1 ;  /* 0x0000000000017941 */ /* 0x000fea0003800200 */
.L_x_28617:
        /* <DEDUP_REMOVED lines=62> */
.L_x_28615:
[----:B------:R-:W-:Y:S05]  /*ac10*/  BSYNC.RECONVERGENT B0 ;  /* 0x0000000000007941 */ /* 0x000fea0003800200 */
.L_x_28614:
[----:B------:R-:W-:Y:S01]  /*ac20*/  I2FP.F32.U32 R13, R13 ;  /* 0x0000000d000d7245 */ /* 0x000fe20000201000 */
[----:B------:R-:W-:Y:S01]  /*ac30*/  BSSY.RECONVERGENT B0, `(.L_x_28619) ;  /* 0x0000063000007945 */ /* 0x000fe20003800200 */
[----:B------:R-:W-:Y:S01]  /*ac40*/  ISETP.NE.AND P4, PT, R14, 0x1, PT ;  /* 0x000000010e00780c */ /* 0x000fe20003f85270 */
[----:B------:R-:W-:Y:S02]  /*ac50*/  IMAD.MOV.U32 R15, RZ, RZ, 0x2 ;  /* 0x00000002ff0f7424 */ /* 0x000fe400078e00ff */
        /* <DEDUP_REMOVED lines=9> */
[----:B------:R-:W-:Y:S01]  /*acf0*/  IMAD.MOV.U32 R13, RZ, RZ, R4 ;  /* 0x000000ffff0d7224 */ /* 0x000fe200078e0004 */
        /* <DEDUP_REMOVED lines=11> */
.L_x_28621:
        /* <DEDUP_REMOVED lines=12> */
.L_x_28623:
[----:B------:R-:W-:Y:S05]  /*ae70*/  BSYNC.RECONVERGENT B1 ;  /* 0x0000000000017941 */ /* 0x000fea0003800200 */
.L_x_28622:
        /* <DEDUP_REMOVED lines=62> */
.L_x_28620:
[----:B------:R-:W-:Y:S05]  /*b260*/  BSYNC.RECONVERGENT B0 ;  /* 0x0000000000007941 */ /* 0x000fea0003800200 */
.L_x_28619:
        /* <DEDUP_REMOVED lines=22> */
.L_x_28626:
        /* <DEDUP_REMOVED lines=12> */
.L_x_28628:
[----:B------:R-:W-:Y:S05]  /*b490*/  BSYNC.RECONVERGENT B1 ;  /* 0x0000000000017941 */ /* 0x000fea0003800200 */
.L_x_28627:
        /* <DEDUP_REMOVED lines=62> */
.L_x_28625:
[----:B------:R-:W-:Y:S05]  /*b880*/  BSYNC.RECONVERGENT B0 ;  /* 0x0000000000007941 */ /* 0x000fea0003800200 */
.L_x_28624:
        /* <DEDUP_REMOVED lines=25> */
.L_x_28631:
        /* <DEDUP_REMOVED lines=12> */
.L_x_28633:
[----:B------:R-:W-:Y:S05]  /*bae0*/  BSYNC.RECONVERGENT B1 ;  /* 0x0000000000017941 */ /* 0x000fea0003800200 */
.L_x_28632:
        /* <DEDUP_REMOVED lines=62> */
.L_x_28630:
[----:B------:R-:W-:Y:S05]  /*bed0*/  BSYNC.RECONVERGENT B0 ;  /* 0x0000000000007941 */ /* 0x000fea0003800200 */
.L_x_28629:
[----:B------:R-:W-:Y:S01]  /*bee0*/  I2FP.F32.U32 R14, R16 ;  /* 0x00000010000e7245 */ /* 0x000fe20000201000 */
[----:B------:R-:W-:Y:S01]  /*bef0*/  BSSY.RECONVERGENT B0, `(.L_x_28634) ;  /* 0x000005e000007945 */ /* 0x000fe20003800200 */
[----:B------:R-:W-:Y:S01]  /*bf00*/  ISETP.NE.AND P4, PT, R26, 0x1, PT ;  /* 0x000000011a00780c */ /* 0x000fe20003f85270 */
[----:B------:R-:W-:Y:S01]  /*bf10*/  IMAD.MOV.U32 R16, RZ, RZ, 0x2 ;  /* 0x00000002ff107424 */ /* 0x000fe200078e00ff */
[----:B------:R-:W-:Y:S01]  /*bf20*/  MOV R15, R4 ;  /* 0x00000004000f7202 */ /* 0x000fe20000000f00 */
[----:B------:R-:W-:-:S05]  /*bf30*/  FFMA.FTZ R14, R14, R73, 1.1641532182693481445e-10 ;  /* 0x2f0000000e0e7423 */ /* 0x000fca0000010049 */
[----:B------:R-:W-:Y:S01]  /*bf40*/  FSETP.GTU.FTZ.AND P3, PT, R14, R68, PT ;  /* 0x000000440e00720b */ /* 0x000fe20003f7c000 */
[----:B------:R-:W-:-:S05]  /*bf50*/  HADD2.F32 R14, -RZ, R22.H1_H1 ;  /* 0x30000016ff0e7230 */ /* 0x000fca0000004100 */
        /* <DEDUP_REMOVED lines=12> */
.L_x_28636:
        /* <DEDUP_REMOVED lines=12> */
.L_x_28638:
[----:B------:R-:W-:Y:S05]  /*c0e0*/  BSYNC.RECONVERGENT B1 ;  /* 0x0000000000017941 */ /* 0x000fea0003800200 */
.L_x_28637:
        /* <DEDUP_REMOVED lines=62> */
.L_x_28635:
[----:B------:R-:W-:Y:S05]  /*c4d0*/  BSYNC.RECONVERGENT B0 ;  /* 0x0000000000007941 */ /* 0x000fea0003800200 */
.L_x_28634:
        /* <DEDUP_REMOVED lines=25> */
.L_x_28641:
        /* <DEDUP_REMOVED lines=12> */
.L_x_28643:
[----:B------:R-:W-:Y:S05]  /*c730*/  BSYNC.RECONVERGENT B1 ;  /* 0x0000000000017941 */ /* 0x000fea0003800200 */
.L_x_28642:
        /* <DEDUP_REMOVED lines=62> */
.L_x_28640:
[----:B------:R-:W-:Y:S05]  /*cb20*/  BSYNC.RECONVERGENT B0 ;  /* 0x0000000000007941 */ /* 0x000fea0003800200 */
.L_x_28639:
        /* <DEDUP_REMOVED lines=20> */
.L_x_28646:
        /* <DEDUP_REMOVED lines=12> */
.L_x_28648:
[----:B------:R-:W-:Y:S05]  /*cd30*/  BSYNC.RECONVERGENT B1 ;  /* 0x0000000000017941 */ /* 0x000fea0003800200 */
.L_x_28647:
        /* <DEDUP_REMOVED lines=62> */
.L_x_28645:
[----:B------:R-:W-:Y:S05]  /*d120*/  BSYNC.RECONVERGENT B0 ;  /* 0x0000000000007941 */ /* 0x000fea0003800200 */
.L_x_28644:
        /* <DEDUP_REMOVED lines=26> */
.L_x_28651:
        /* <DEDUP_REMOVED lines=12> */
.L_x_28653:
[----:B------:R-:W-:Y:S05]  /*d390*/  BSYNC.RECONVERGENT B1 ;  /* 0x0000000000017941 */ /* 0x000fea0003800200 */
.L_x_28652:
        /* <DEDUP_REMOVED lines=62> */
.L_x_28650:
[----:B------:R-:W-:Y:S05]  /*d780*/  BSYNC.RECONVERGENT B0 ;  /* 0x0000000000007941 */ /* 0x000fea0003800200 */
.L_x_28649:
        /* <DEDUP_REMOVED lines=20> */
.L_x_28656:
        /* <DEDUP_REMOVED lines=15> */
.L_x_28658:
[----:B------:R-:W-:Y:S05]  /*d9c0*/  BSYNC.RECONVERGENT B1 ;  /* 0x0000000000017941 */ /* 0x000fea0003800200 */
.L_x_28657:
        /* <DEDUP_REMOVED lines=62> */
.L_x_28655:
[----:B------:R-:W-:Y:S05]  /*ddb0*/  BSYNC.RECONVERGENT B0 ;  /* 0x0000000000007941 */ /* 0x000fea0003800200 */
.L_x_28654:
        /* <DEDUP_REMOVED lines=16> */
.L_x_28578:
        /* <DEDUP_REMOVED lines=44> */
.L_x_28659:
        /* <DEDUP_REMOVED lines=27> */
.L_x_28663:
        /* <DEDUP_REMOVED lines=12> */
.L_x_28665:
[----:B------:R-:W-:Y:S05]  /*e3f0*/  BSYNC.RECONVERGENT B1 ;  /* 0x0000000000017941 */ /* 0x000fea0003800200 */
.L_x_28664:
        /* <DEDUP_REMOVED lines=60> */
[----:B------:R-:W-:Y:S02]  /*e7c0*/  HFMA2 R11, -RZ, RZ, 0, 0 ;  /* 0x00000000ff0b7431 */ /* 0x000fe400000001ff */
[----:B------:R-:W-:-:S07]  /*e7d0*/  IMAD.MOV.U32 R4, RZ, RZ, R10 ;  /* 0x000000ffff047224 */ /* 0x000fce00078e000a */
.L_x_28662:
[----:B------:R-:W-:Y:S05]  /*e7e0*/  BSYNC.RECONVERGENT B0 ;  /* 0x0000000000007941 */ /* 0x000fea0003800200 */
.L_x_28661:
        /* <DEDUP_REMOVED lines=22> */
.L_x_28668:
        /* <DEDUP_REMOVED lines=12> */
.L_x_28670:
[----:B------:R-:W-:Y:S05]  /*ea10*/  BSYNC.RECONVERGENT B1 ;  /* 0x0000000000017941 */ /* 0x000fea0003800200 */
.L_x_28669:
        /* <DEDUP_REMOVED lines=62> */
.L_x_28667:
[----:B------:R-:W-:Y:S05]  /*ee00*/  BSYNC.RECONVERGENT B0 ;  /* 0x0000000000007941 */ /* 0x000fea0003800200 */
.L_x_28666:
        /* <DEDUP_REMOVED lines=25> */
.L_x_28673:
        /* <DEDUP_REMOVED lines=12> */
.L_x_28675:
[----:B------:R-:W-:Y:S05]  /*f060*/  BSYNC.RECONVERGENT B1 ;  /* 0x0000000000017941 */ /* 0x000fea0003800200 */
.L_x_28674:
        /* <DEDUP_REMOVED lines=62> */
.L_x_28672:
[----:B------:R-:W-:Y:S05]  /*f450*/  BSYNC.RECONVERGENT B0 ;  /* 0x0000000000007941 */ /* 0x000fea0003800200 */
.L_x_28671:
        /* <DEDUP_REMOVED lines=22> */
.L_x_28678:
        /* <DEDUP_REMOVED lines=12> */
.L_x_28680:
[----:B------:R-:W-:Y:S05]  /*f680*/  BSYNC.RECONVERGENT B1 ;  /* 0x0000000000017941 */ /* 0x000fea0003800200 */
.L_x_28679:
        /* <DEDUP_REMOVED lines=62> */
.L_x_28677:
[----:B------:R-:W-:Y:S05]  /*fa70*/  BSYNC.RECONVERGENT B0 ;  /* 0x0000000000007941 */ /* 0x000fea0003800200 */
.L_x_28676:
        /* <DEDUP_REMOVED lines=25> */
.L_x_28683:
        /* <DEDUP_REMOVED lines=12> */
.L_x_28685:
[----:B------:R-:W-:Y:S05]  /*fcd0*/  BSYNC.RECONVERGENT B1 ;  /* 0x0000000000017941 */ /* 0x000fea0003800200 */
.L_x_28684:
        /* <DEDUP_REMOVED lines=62> */
.L_x_28682:
[----:B------:R-:W-:Y:S05]  /*100c0*/  BSYNC.RECONVERGENT B0 ;  /* 0x0000000000007941 */ /* 0x000fea0003800200 */
.L_x_28681:
        /* <DEDUP_REMOVED lines=22> */
.L_x_28688:
        /* <DEDUP_REMOVED lines=12> */
.L_x_28690:
[----:B------:R-:W-:Y:S05]  /*102f0*/  BSYNC.RECONVERGENT B1 ;  /* 0x0000000000017941 */ /* 0x000fea0003800200 */
.L_x_28689:
        /* <DEDUP_REMOVED lines=62> */
.L_x_28687:
[----:B------:R-:W-:Y:S05]  /*106e0*/  BSYNC.RECONVERGENT B0 ;  /* 0x0000000000007941 */ /* 0x000fea0003800200 */
.L_x_28686:
        /* <DEDUP_REMOVED lines=25> */
.L_x_28693:
        /* <DEDUP_REMOVED lines=12> */
.L_x_28695:
[----:B------:R-:W-:Y:S05]  /*10940*/  BSYNC.RECONVERGENT B1 ;  /* 0x0000000000017941 */ /* 0x000fea0003800200 */
.L_x_28694:
        /* <DEDUP_REMOVED lines=62> */
.L_x_28692:
[----:B------:R-:W-:Y:S05]  /*10d30*/  BSYNC.RECONVERGENT B0 ;  /* 0x0000000000007941 */ /* 0x000fea0003800200 */
.L_x_28691:
        /* <DEDUP_REMOVED lines=22> */
.L_x_28698:
        /* <DEDUP_REMOVED lines=12> */
.L_x_28700:
[----:B------:R-:W-:Y:S05]  /*10f60*/  BSYNC.RECONVERGENT B1 ;  /* 0x0000000000017941 */ /* 0x000fea0003800200 */
.L_x_28699:
        /* <DEDUP_REMOVED lines=62> */
.L_x_28697:
[----:B------:R-:W-:Y:S05]  /*11350*/  BSYNC.RECONVERGENT B0 ;  /* 0x0000000000007941 */ /* 0x000fea0003800200 */
.L_x_28696:
        /* <DEDUP_REMOVED lines=25> */
.L_x_28703:
        /* <DEDUP_REMOVED lines=12> */
.L_x_28705:
[----:B------:R-:W-:Y:S05]  /*115b0*/  BSYNC.RECONVERGENT B1 ;  /* 0x0000000000017941 */ /* 0x000fea0003800200 */
.L_x_28704:
        /* <DEDUP_REMOVED lines=62> */
.L_x_28702:
[----:B------:R-:W-:Y:S05]  /*119a0*/  BSYNC.RECONVERGENT B0 ;  /* 0x0000000000007941 */ /* 0x000fea0003800200 */
.L_x_28701:
        /* <DEDUP_REMOVED lines=20> */
.L_x_28708:
        /* <DEDUP_REMOVED lines=12> */
.L_x_28710:
[----:B------:R-:W-:Y:S05]  /*11bb0*/  BSYNC.RECONVERGENT B1 ;  /* 0x0000000000017941 */ /* 0x000fea0003800200 */
.L_x_28709:
        /* <DEDUP_REMOVED lines=62> */
.L_x_28707:
[----:B------:R-:W-:Y:S05]  /*11fa0*/  BSYNC.RECONVERGENT B0 ;  /* 0x0000000000007941 */ /* 0x000fea0003800200 */
.L_x_28706:
[----:B------:R-:W-:Y:S01]  /*11fb0*/  I2FP.F32.U32 R15, R20 ;  /* 0x00000014000f7245 */ /* 0x000fe20000201000 */
[----:B------:R-:W-:Y:S01]  /*11fc0*/  HADD2.F32 R20, -RZ, R34.H0_H0 ;  /* 0x20000022ff147230 */ /* 0x000fe20000004100 */
[----:B------:R-:W-:Y:S01]  /*11fd0*/  BSSY.RECONVERGENT B0, `(.L_x_28711) ;  /* 0x0000063000007945 */ /* 0x000fe20003800200 */
        /* <DEDUP_REMOVED lines=12> */
[----:B------:R-:W-:-:S04]  /*120a0*/  PRMT R13, R15, 0x7610, R13 ;  /* 0x000076100f0d7816 */ /* 0x000fc8000000000d */
        /* <DEDUP_REMOVED lines=10> */
.L_x_28713:
        /* <DEDUP_REMOVED lines=12> */
.L_x_28715:
[----:B------:R-:W-:Y:S05]  /*12210*/  BSYNC.RECONVERGENT B1 ;  /* 0x0000000000017941 */ /* 0x000fea0003800200 */
.L_x_28714:
        /* <DEDUP_REMOVED lines=62> */
.L_x_28712:
[----:B------:R-:W-:Y:S05]  /*12600*/  BSYNC.RECONVERGENT B0 ;  /* 0x0000000000007941 */ /* 0x000fea0003800200 */
.L_x_28711:
        /* <DEDUP_REMOVED lines=20> */
.L_x_28718:
        /* <DEDUP_REMOVED lines=12> */
.L_x_28720:
[----:B------:R-:W-:Y:S05]  /*12810*/  BSYNC.RECONVERGENT B1 ;  /* 0x0000000000017941 */ /* 0x000fea0003800200 */
.L_x_28719:
        /* <DEDUP_REMOVED lines=62> */
.L_x_28717:
[----:B------:R-:W-:Y:S05]  /*12c00*/  BSYNC.RECONVERGENT B0 ;  /* 0x0000000000007941 */ /* 0x000fea0003800200 */
.L_x_28716:
        /* <DEDUP_REMOVED lines=25> */
.L_x_28723:
        /* <DEDUP_REMOVED lines=12> */
.L_x_28725:
[----:B------:R-:W-:Y:S05]  /*12e60*/  BSYNC.RECONVERGENT B1 ;  /* 0x0000000000017941 */ /* 0x000fea0003800200 */
.L_x_28724:
        /* <DEDUP_REMOVED lines=62> */
.L_x_28722:
[----:B------:R-:W-:Y:S05]  /*13250*/  BSYNC.RECONVERGENT B0 ;  /* 0x0000000000007941 */ /* 0x000fea0003800200 */
.L_x_28721:
        /* <DEDUP_REMOVED lines=20> */
.L_x_28728:
        /* <DEDUP_REMOVED lines=12> */
.L_x_28730:
[----:B------:R-:W-:Y:S05]  /*13460*/  BSYNC.RECONVERGENT B1 ;  /* 0x0000000000017941 */ /* 0x000fea0003800200 */
.L_x_28729:
        /* <DEDUP_REMOVED lines=62> */
.L_x_28727:
[----:B------:R-:W-:Y:S05]  /*13850*/  BSYNC.RECONVERGENT B0 ;  /* 0x0000000000007941 */ /* 0x000fea0003800200 */
.L_x_28726:
        /* <DEDUP_REMOVED lines=14> */
[----:B------:R-:W-:Y:S01]  /*13940*/  IMAD.MOV.U32 R25, RZ, RZ, R4 ;  /* 0x000000ffff197224 */ /* 0x000fe200078e0004 */
[----:B------:R-:W-:Y:S02]  /*13950*/  PRMT R15, R24, 0x7610, R15 ;  /* 0x00007610180f7816 */ /* 0x000fe4000000000f */
        /* <DEDUP_REMOVED lines=10> */
.L_x_28733:
        /* <DEDUP_REMOVED lines=12> */
.L_x_28735:
[----:B------:R-:W-:Y:S05]  /*13ac0*/  BSYNC.RECONVERGENT B1 ;  /* 0x0000000000017941 */ /* 0x000fea0003800200 */
.L_x_28734:
        /* <DEDUP_REMOVED lines=62> */
.L_x_28732:
[----:B------:R-:W-:Y:S05]  /*13eb0*/  BSYNC.RECONVERGENT B0 ;  /* 0x0000000000007941 */ /* 0x000fea0003800200 */
.L_x_28731:
        /* <DEDUP_REMOVED lines=20> */
.L_x_28738:
        /* <DEDUP_REMOVED lines=15> */
.L_x_28740:
[----:B------:R-:W-:Y:S05]  /*140f0*/  BSYNC.RECONVERGENT B1 ;  /* 0x0000000000017941 */ /* 0x000fea0003800200 */
.L_x_28739:
        /* <DEDUP_REMOVED lines=62> */
.L_x_28737:
[----:B------:R-:W-:Y:S05]  /*144e0*/  BSYNC.RECONVERGENT B0 ;  /* 0x0000000000007941 */ /* 0x000fea0003800200 */
.L_x_28736:
        /* <DEDUP_REMOVED lines=14> */
[----:B------:R-:W-:Y:S02]  /*145d0*/  F2FP.F16.F32.PACK_AB R23, RZ, R78 ;  /* 0x0000004eff17723e */ /* 0x000fe400000000ff */
[----:B------:R-:W-:Y:S02]  /*145e0*/  PRMT R16, R25, 0x7610, R16 ;  /* 0x0000761019107816 */ /* 0x000fe40000000010 */
[----:B------:R-:W-:Y:S01]  /*145f0*/  PRMT R23, R24, 0x5410, R23 ;  /* 0x0000541018177816 */ /* 0x000fe20000000017 */
[----:B------:R-:W-:Y:S06]  /*14600*/  BRA `(.L_x_28741) ;  /* 0x00000030009c7947 */ /* 0x000fec0003800000 */
.L_x_28660:
        /* <DEDUP_REMOVED lines=16> */
.L_x_28744:
        /* <DEDUP_REMOVED lines=12> */
.L_x_28746:
[----:B------:R-:W-:Y:S05]  /*147d0*/  BSYNC.RECONVERGENT B1 ;  /* 0x0000000000017941 */ /* 0x000fea0003800200 */
.L_x_28745:
        /* <DEDUP_REMOVED lines=62> */
.L_x_28743:
[----:B------:R-:W-:Y:S05]  /*14bc0*/  BSYNC.RECONVERGENT B0 ;  /* 0x0000000000007941 */ /* 0x000fea0003800200 */
.L_x_28742:
        /* <DEDUP_REMOVED lines=8> */
[----:B-----5:R-:W-:-:S05]  /*14c50*/  HADD2.F32 R18, -RZ, R20.H0_H0 ;  /* 0x20000014ff127230 */ /* 0x020fca0000004100 */
[----:B------:R-:W-:-:S05]  /*14c60*/  FMUL.FTZ R18, R18, R69 ;  /* 0x0000004512127220 */ /* 0x000fca0000410000 */
        /* <DEDUP_REMOVED lines=15> */
.L_x_28749:
        /* <DEDUP_REMOVED lines=12> */
.L_x_28751:
[----:B------:R-:W-:Y:S05]  /*14e20*/  BSYNC.RECONVERGENT B1 ;  /* 0x0000000000017941 */ /* 0x000fea0003800200 */
.L_x_28750:
        /* <DEDUP_REMOVED lines=62> */
.L_x_28748:
[----:B------:R-:W-:Y:S05]  /*15210*/  BSYNC.RECONVERGENT B0 ;  /* 0x0000000000007941 */ /* 0x000fea0003800200 */
.L_x_28747:
[----:B------:R-:W-:Y:S01]  /*15220*/  I2FP.F32.U32 R19, R19 ;  /* 0x0000001300137245 */ /* 0x000fe20000201000 */
[----:B------:R-:W-:Y:S01]  /*15230*/  BSSY.RECONVERGENT B0, `(.L_x_28752) ;  /* 0x0000063000007945 */ /* 0x000fe20003800200 */
[----:B------:R-:W-:Y:S01]  /*15240*/  ISETP.NE.AND P3, PT, R24, 0x1, PT ;  /* 0x000000011800780c */ /* 0x000fe20003f65270 */
[----:B------:R-:W-:Y:S01]  /*15250*/  IMAD.MOV.U32 R25, RZ, RZ, 0x2 ;  /* 0x00000002ff197424 */ /* 0x000fe200078e00ff */
        /* <DEDUP_REMOVED lines=21> */
.L_x_28754:
        /* <DEDUP_REMOVED lines=12> */
.L_x_28756:
[----:B------:R-:W-:Y:S05]  /*15470*/  BSYNC.RECONVERGENT B1 ;  /* 0x0000000000017941 */ /* 0x000fea0003800200 */
.L_x_28755:
        /* <DEDUP_REMOVED lines=62> */
.L_x_28753:
[----:B------:R-:W-:Y:S05]  /*15860*/  BSYNC.RECONVERGENT B0 ;  /* 0x0000000000007941 */ /* 0x000fea0003800200 */
.L_x_28752:
        /* <DEDUP_REMOVED lines=25> */
.L_x_28759:
        /* <DEDUP_REMOVED lines=12> */
.L_x_28761:
[----:B------:R-:W-:Y:S05]  /*15ac0*/  BSYNC.RECONVERGENT B1 ;  /* 0x0000000000017941 */ /* 0x000fea0003800200 */
.L_x_28760:
        /* <DEDUP_REMOVED lines=62> */
.L_x_28758:
[----:B------:R-:W-:Y:S05]  /*15eb0*/  BSYNC.RECONVERGENT B0 ;  /* 0x0000000000007941 */ /* 0x000fea0003800200 */
.L_x_28757:
        /* <DEDUP_REMOVED lines=25> */
.L_x_28764:
        /* <DEDUP_REMOVED lines=12> */
.L_x_28766:
[----:B------:R-:W-:Y:S05]  /*16110*/  BSYNC.RECONVERGENT B1 ;  /* 0x0000000000017941 */ /* 0x000fea0003800200 */
.L_x_28765:
        /* <DEDUP_REMOVED lines=62> */
.L_x_28763:
[----:B------:R-:W-:Y:S05]  /*16500*/  BSYNC.RECONVERGENT B0 ;  /* 0x0000000000007941 */ /* 0x000fea0003800200 */
.L_x_28762:
        /* <DEDUP_REMOVED lines=23> */
.L_x_28769:
        /* <DEDUP_REMOVED lines=12> */
.L_x_28771:
[----:B------:R-:W-:Y:S05]  /*16740*/  BSYNC.RECONVERGENT B1 ;  /* 0x0000000000017941 */ /* 0x000fea0003800200 */
.L_x_28770:
        /* <DEDUP_REMOVED lines=62> */
.L_x_28768:
[----:B------:R-:W-:Y:S05]  /*16b30*/  BSYNC.RECONVERGENT B0 ;  /* 0x0000000000007941 */ /* 0x000fea0003800200 */
.L_x_28767:
        /* <DEDUP_REMOVED lines=23> */
.L_x_28774:
        /* <DEDUP_REMOVED lines=12> */
.L_x_28776:
[----:B------:R-:W-:Y:S05]  /*16d70*/  BSYNC.RECONVERGENT B1 ;  /* 0x0000000000017941 */ /* 0x000fea0003800200 */
.L_x_28775:
        /* <DEDUP_REMOVED lines=62> */
.L_x_28773:
[----:B------:R-:W-:Y:S05]  /*17160*/  BSYNC.RECONVERGENT B0 ;  /* 0x0000000000007941 */ /* 0x000fea0003800200 */
.L_x_28772:
        /* <DEDUP_REMOVED lines=23> */
.L_x_28779:
        /* <DEDUP_REMOVED lines=12> */
.L_x_28781:
[----:B------:R-:W-:Y:S05]  /*173a0*/  BSYNC.RECONVERGENT B1 ;  /* 0x0000000000017941 */ /* 0x000fea0003800200 */
.L_x_28780:
        /* <DEDUP_REMOVED lines=62> */
.L_x_28778:
[----:B------:R-:W-:Y:S05]  /*17790*/  BSYNC.RECONVERGENT B0 ;  /* 0x0000000000007941 */ /* 0x000fea0003800200 */
.L_x_28777:
        /* <DEDUP_REMOVED lines=14> */
.L_x_28741:
        /* <DEDUP_REMOVED lines=41> */
.L_x_28782:
        /* <DEDUP_REMOVED lines=27> */
.L_x_28786:
        /* <DEDUP_REMOVED lines=12> */
.L_x_28788:
[----:B------:R-:W-:Y:S05]  /*17d80*/  BSYNC.RECONVERGENT B1 ;  /* 0x0000000000017941 */ /* 0x000fea0003800200 */
.L_x_28787:
        /* <DEDUP_REMOVED lines=62> */
.L_x_28785:
[----:B------:R-:W-:Y:S05]  /*18170*/  BSYNC.RECONVERGENT B0 ;  /* 0x0000000000007941 */ /* 0x000fea0003800200 */
.L_x_28784:
        /* <DEDUP_REMOVED lines=22> */
.L_x_28791:
        /* <DEDUP_REMOVED lines=12> */
.L_x_28793:
[----:B------:R-:W-:Y:S05]  /*183a0*/  BSYNC.RECONVERGENT B1 ;  /* 0x0000000000017941 */ /* 0x000fea0003800200 */
.L_x_28792:
        /* <DEDUP_REMOVED lines=62> */
.L_x_28790:
[----:B------:R-:W-:Y:S05]  /*18790*/  BSYNC.RECONVERGENT B0 ;  /* 0x0000000000007941 */ /* 0x000fea0003800200 */
.L_x_28789:
        /* <DEDUP_REMOVED lines=25> */
.L_x_28796:
        /* <DEDUP_REMOVED lines=12> */
.L_x_28798:
[----:B------:R-:W-:Y:S05]  /*189f0*/  BSYNC.RECONVERGENT B1 ;  /* 0x0000000000017941 */ /* 0x000fea0003800200 */
.L_x_28797:
        /* <DEDUP_REMOVED lines=62> */
.L_x_28795:
[----:B------:R-:W-:Y:S05]  /*18de0*/  BSYNC.RECONVERGENT B0 ;  /* 0x0000000000007941 */ /* 0x000fea0003800200 */
.L_x_28794:
        /* <DEDUP_REMOVED lines=22> */
.L_x_28801:
        /* <DEDUP_REMOVED lines=12> */
.L_x_28803:
[----:B------:R-:W-:Y:S05]  /*19010*/  BSYNC.RECONVERGENT B1 ;  /* 0x0000000000017941 */ /* 0x000fea0003800200 */
.L_x_28802:
        /* <DEDUP_REMOVED lines=62> */
.L_x_28800:
[----:B------:R-:W-:Y:S05]  /*19400*/  BSYNC.RECONVERGENT B0 ;  /* 0x0000000000007941 */ /* 0x000fea0003800200 */
.L_x_28799:
        /* <DEDUP_REMOVED lines=25> */
.L_x_28806:
        /* <DEDUP_REMOVED lines=12> */
.L_x_28808:
[----:B------:R-:W-:Y:S05]  /*19660*/  BSYNC.RECONVERGENT B1 ;  /* 0x0000000000017941 */ /* 0x000fea0003800200 */
.L_x_28807:
        /* <DEDUP_REMOVED lines=62> */
.L_x_28805:
[----:B------:R-:W-:Y:S05]  /*19a50*/  BSYNC.RECONVERGENT B0 ;  /* 0x0000000000007941 */ /* 0x000fea0003800200 */
.L_x_28804:
        /* <DEDUP_REMOVED lines=22> */
.L_x_28811:
        /* <DEDUP_REMOVED lines=12> */
.L_x_28813:
[----:B------:R-:W-:Y:S05]  /*19c80*/  BSYNC.RECONVERGENT B1 ;  /* 0x0000000000017941 */ /* 0x000fea0003800200 */
.L_x_28812:
        /* <DEDUP_REMOVED lines=62> */
.L_x_28810:
[----:B------:R-:W-:Y:S05]  /*1a070*/  BSYNC.RECONVERGENT B0 ;  /* 0x0000000000007941 */ /* 0x000fea0003800200 */
.L_x_28809:
        /* <DEDUP_REMOVED lines=25> */
.L_x_28816:
        /* <DEDUP_REMOVED lines=12> */
.L_x_28818:
[----:B------:R-:W-:Y:S05]  /*1a2d0*/  BSYNC.RECONVERGENT B1 ;  /* 0x0000000000017941 */ /* 0x000fea0003800200 */
.L_x_28817:
        /* <DEDUP_REMOVED lines=62> */
.L_x_28815:
[----:B------:R-:W-:Y:S05]  /*1a6c0*/  BSYNC.RECONVERGENT B0 ;  /* 0x0000000000007941 */ /* 0x000fea0003800200 */
.L_x_28814:
        /* <DEDUP_REMOVED lines=22> */
.L_x_28821:
        /* <DEDUP_REMOVED lines=12> */
.L_x_28823:
[----:B------:R-:W-:Y:S05]  /*1a8f0*/  BSYNC.RECONVERGENT B1 ;  /* 0x0000000000017941 */ /* 0x000fea0003800200 */
.L_x_28822:
        /* <DEDUP_REMOVED lines=62> */
.L_x_28820:
[----:B------:R-:W-:Y:S05]  /*1ace0*/  BSYNC.RECONVERGENT B0 ;  /* 0x0000000000007941 */ /* 0x000fea0003800200 */
.L_x_28819:
        /* <DEDUP_REMOVED lines=25> */
.L_x_28826:
        /* <DEDUP_REMOVED lines=12> */
.L_x_28828:
[----:B------:R-:W-:Y:S05]  /*1af40*/  BSYNC.RECONVERGENT B1 ;  /* 0x0000000000017941 */ /* 0x000fea0003800200 */
.L_x_28827:
        /* <DEDUP_REMOVED lines=62> */
.L_x_28825:
[----:B------:R-:W-:Y:S05]  /*1b330*/  BSYNC.RECONVERGENT B0 ;  /* 0x0000000000007941 */ /* 0x000fea0003800200 */
.L_x_28824:
        /* <DEDUP_REMOVED lines=20> */
.L_x_28831:
        /* <DEDUP_REMOVED lines=12> */
.L_x_28833:
[----:B------:R-:W-:Y:S05]  /*1b540*/  BSYNC.RECONVERGENT B1 ;  /* 0x0000000000017941 */ /* 0x000fea0003800200 */
.L_x_28832:
        /* <DEDUP_REMOVED lines=62> */
.L_x_28830:
[----:B------:R-:W-:Y:S05]  /*1b930*/  BSYNC.RECONVERGENT B0 ;  /* 0x0000000000007941 */ /* 0x000fea0003800200 */
.L_x_28829:
[----:B------:R-:W-:Y:S01]  /*1b940*/  I2FP.F32.U32 R14, R20 ;  /* 0x00000014000e7245 */ /* 0x000fe20000201000 */
[----:B------:R-:W-:Y:S01]  /*1b950*/  HADD2.F32 R20, -RZ, R34.H0_H0 ;  /* 0x20000022ff147230 */ /* 0x000fe20000004100 */
        /* <DEDUP_REMOVED lines=24> */
.L_x_28836:
        /* <DEDUP_REMOVED lines=12> */
.L_x_28838:
[----:B------:R-:W-:Y:S05]  /*1bba0*/  BSYNC.RECONVERGENT B1 ;  /* 0x0000000000017941 */ /* 0x000fea0003800200 */
.L_x_28837:
        /* <DEDUP_REMOVED lines=62> */
.L_x_28835:
[----:B------:R-:W-:Y:S05]  /*1bf90*/  BSYNC.RECONVERGENT B0 ;  /* 0x0000000000007941 */ /* 0x000fea0003800200 */
.L_x_28834:
        /* <DEDUP_REMOVED lines=20> */
.L_x_28841:
        /* <DEDUP_REMOVED lines=12> */
.L_x_28843:
[----:B------:R-:W-:Y:S05]  /*1c1a0*/  BSYNC.RECONVERGENT B1 ;  /* 0x0000000000017941 */ /* 0x000fea0003800200 */
.L_x_28842:
        /* <DEDUP_REMOVED lines=62> */
.L_x_28840:
[----:B------:R-:W-:Y:S05]  /*1c590*/  BSYNC.RECONVERGENT B0 ;  /* 0x0000000000007941 */ /* 0x000fea0003800200 */
.L_x_28839:
        /* <DEDUP_REMOVED lines=25> */
.L_x_28846:
        /* <DEDUP_REMOVED lines=12> */
.L_x_28848:
[----:B------:R-:W-:Y:S05]  /*1c7f0*/  BSYNC.RECONVERGENT B1 ;  /* 0x0000000000017941 */ /* 0x000fea0003800200 */
.L_x_28847:
        /* <DEDUP_REMOVED lines=62> */
.L_x_28845:
[----:B------:R-:W-:Y:S05]  /*1cbe0*/  BSYNC.RECONVERGENT B0 ;  /* 0x0000000000007941 */ /* 0x000fea0003800200 */
.L_x_28844:
        /* <DEDUP_REMOVED lines=20> */
.L_x_28851:
        /* <DEDUP_REMOVED lines=12> */
.L_x_28853:
[----:B------:R-:W-:Y:S05]  /*1cdf0*/  BSYNC.RECONVERGENT B1 ;  /* 0x0000000000017941 */ /* 0x000fea0003800200 */
.L_x_28852:
        /* <DEDUP_REMOVED lines=62> */
.L_x_28850:
[----:B------:R-:W-:Y:S05]  /*1d1e0*/  BSYNC.RECONVERGENT B0 ;  /* 0x0000000000007941 */ /* 0x000fea0003800200 */
.L_x_28849:
        /* <DEDUP_REMOVED lines=26> */
.L_x_28856:
        /* <DEDUP_REMOVED lines=12> */
.L_x_28858:
[----:B------:R-:W-:Y:S05]  /*1d450*/  BSYNC.RECONVERGENT B1 ;  /* 0x0000000000017941 */ /* 0x000fea0003800200 */
.L_x_28857:
        /* <DEDUP_REMOVED lines=62> */
.L_x_28855:
[----:B------:R-:W-:Y:S05]  /*1d840*/  BSYNC.RECONVERGENT B0 ;  /* 0x0000000000007941 */ /* 0x000fea0003800200 */
.L_x_28854:
        /* <DEDUP_REMOVED lines=20> */
.L_x_28861:
        /* <DEDUP_REMOVED lines=15> */
.L_x_28863:
[----:B------:R-:W-:Y:S05]  /*1da80*/  BSYNC.RECONVERGENT B1 ;  /* 0x0000000000017941 */ /* 0x000fea0003800200 */
.L_x_28862:
        /* <DEDUP_REMOVED lines=62> */
.L_x_28860:
[----:B------:R-:W-:Y:S05]  /*1de70*/  BSYNC.RECONVERGENT B0 ;  /* 0x0000000000007941 */ /* 0x000fea0003800200 */
.L_x_28859:
        /* <DEDUP_REMOVED lines=16> */
[----:B------:R-:W-:Y:S01]  /*1df80*/  PRMT R23, R24, 0x5410, R23 ;  /* 0x0000541018177816 */ /* 0x000fe20000000017 */
[----:B------:R-:W-:Y:S06]  /*1df90*/  BRA `(.L_x_28864) ;  /* 0x0000003000987947 */ /* 0x000fec0003800000 */
.L_x_28783:
        /* <DEDUP_REMOVED lines=16> */
.L_x_28867:
        /* <DEDUP_REMOVED lines=12> */
.L_x_28869:
[----:B------:R-:W-:Y:S05]  /*1e160*/  BSYNC.RECONVERGENT B1 ;  /* 0x0000000000017941 */ /* 0x000fea0003800200 */
.L_x_28868:
        /* <DEDUP_REMOVED lines=59> */
[----:B------:R-:W-:Y:S02]  /*1e520*/  IMAD.MOV.U32 R4, RZ, RZ, R24 ;  /* 0x000000ffff047224 */ /* 0x000fe400078e0018 */
[----:B------:R-:W-:-:S07]  /*1e530*/  IMAD.MOV.U32 R25, RZ, RZ, RZ ;  /* 0x000000ffff197224 */ /* 0x000fce00078e00ff */
.L_x_28866:
[----:B------:R-:W-:Y:S05]  /*1e540*/  BSYNC.RECONVERGENT B0 ;  /* 0x0000000000007941 */ /* 0x000fea0003800200 */
.L_x_28865:
        /* <DEDUP_REMOVED lines=25> */
.L_x_28872:
        /* <DEDUP_REMOVED lines=12> */
.L_x_28874:
[----:B------:R-:W-:Y:S05]  /*1e7a0*/  BSYNC.RECONVERGENT B1 ;  /* 0x0000000000017941 */ /* 0x000fea0003800200 */
.L_x_28873:
        /* <DEDUP_REMOVED lines=62> */
.L_x_28871:
[----:B------:R-:W-:Y:S05]  /*1eb90*/  BSYNC.RECONVERGENT B0 ;  /* 0x0000000000007941 */ /* 0x000fea0003800200 */
.L_x_28870:
        /* <DEDUP_REMOVED lines=9> */
[----:B------:R-:W-:-:S04]  /*1ec30*/  IMAD.MOV.U32 R20, RZ, RZ, R4 ;  /* 0x000000ffff147224 */ /* 0x000fc800078e0004 */
        /* <DEDUP_REMOVED lines=15> */
.L_x_28877:
        /* <DEDUP_REMOVED lines=12> */
.L_x_28879:
[----:B------:R-:W-:Y:S05]  /*1edf0*/  BSYNC.RECONVERGENT B1 ;  /* 0x0000000000017941 */ /* 0x000fea0003800200 */
.L_x_28878:
        /* <DEDUP_REMOVED lines=62> */
.L_x_28876:
[----:B------:R-:W-:Y:S05]  /*1f1e0*/  BSYNC.RECONVERGENT B0 ;  /* 0x0000000000007941 */ /* 0x000fea0003800200 */
.L_x_28875:
        /* <DEDUP_REMOVED lines=25> */
.L_x_28882:
        /* <DEDUP_REMOVED lines=12> */
.L_x_28884:
[----:B------:R-:W-:Y:S05]  /*1f440*/  BSYNC.RECONVERGENT B1 ;  /* 0x0000000000017941 */ /* 0x000fea0003800200 */
.L_x_28883:
        /* <DEDUP_REMOVED lines=62> */
.L_x_28881:
[----:B------:R-:W-:Y:S05]  /*1f830*/  BSYNC.RECONVERGENT B0 ;  /* 0x0000000000007941 */ /* 0x000fea0003800200 */
.L_x_28880:
        /* <DEDUP_REMOVED lines=25> */
.L_x_28887:
        /* <DEDUP_REMOVED lines=12> */
.L_x_28889:
[----:B------:R-:W-:Y:S05]  /*1fa90*/  BSYNC.RECONVERGENT B1 ;  /* 0x0000000000017941 */ /* 0x000fea0003800200 */
.L_x_28888:
        /* <DEDUP_REMOVED lines=62> */
.L_x_28886:
[----:B------:R-:W-:Y:S05]  /*1fe80*/  BSYNC.RECONVERGENT B0 ;  /* 0x0000000000007941 */ /* 0x000fea0003800200 */
.L_x_28885:
        /* <DEDUP_REMOVED lines=23> */
.L_x_28892:
        /* <DEDUP_REMOVED lines=12> */
.L_x_28894:
[----:B------:R-:W-:Y:S05]  /*200c0*/  BSYNC.RECONVERGENT B1 ;  /* 0x0000000000017941 */ /* 0x000fea0003800200 */
.L_x_28893:
        /* <DEDUP_REMOVED lines=62> */
.L_x_28891:
[----:B------:R-:W-:Y:S05]  /*204b0*/  BSYNC.RECONVERGENT B0 ;  /* 0x0000000000007941 */ /* 0x000fea0003800200 */
.L_x_28890:
        /* <DEDUP_REMOVED lines=23> */
.L_x_28897:
        /* <DEDUP_REMOVED lines=12> */
.L_x_28899:
[----:B------:R-:W-:Y:S05]  /*206f0*/  BSYNC.RECONVERGENT B1 ;  /* 0x0000000000017941 */ /* 0x000fea0003800200 */
.L_x_28898:
        /* <DEDUP_REMOVED lines=62> */
.L_x_28896:
[----:B------:R-:W-:Y:S05]  /*20ae0*/  BSYNC.RECONVERGENT B0 ;  /* 0x0000000000007941 */ /* 0x000fea0003800200 */
.L_x_28895:
        /* <DEDUP_REMOVED lines=23> */
.L_x_28902:
        /* <DEDUP_REMOVED lines=12> */
.L_x_28904:
[----:B------:R-:W-:Y:S05]  /*20d20*/  BSYNC.RECONVERGENT B1 ;  /* 0x0000000000017941 */ /* 0x000fea0003800200 */
.L_x_28903:
        /* <DEDUP_REMOVED lines=62> */
.L_x_28901:
[----:B------:R-:W-:Y:S05]  /*21110*/  BSYNC.RECONVERGENT B0 ;  /* 0x0000000000007941 */ /* 0x000fea0003800200 */
.L_x_28900:
        /* <DEDUP_REMOVED lines=14> */
.L_x_28864:
        /* <DEDUP_REMOVED lines=41> */
.L_x_28905:
        /* <DEDUP_REMOVED lines=27> */
.L_x_28909:
        /* <DEDUP_REMOVED lines=12> */
.L_x_28911:
[----:B------:R-:W-:Y:S05]  /*21700*/  BSYNC.RECONVERGENT B1 ;  /* 0x0000000000017941 */ /* 0x000fea0003800200 */
.L_x_28910:
        /* <DEDUP_REMOVED lines=62> */
.L_x_28908:
[----:B------:R-:W-:Y:S05]  /*21af0*/  BSYNC.RECONVERGENT B0 ;  /* 0x0000000000007941 */ /* 0x000fea0003800200 */
.L_x_28907:
        /* <DEDUP_REMOVED lines=22> */
.L_x_28914:
        /* <DEDUP_REMOVED lines=12> */
.L_x_28916:
[----:B------:R-:W-:Y:S05]  /*21d20*/  BSYNC.RECONVERGENT B1 ;  /* 0x0000000000017941 */ /* 0x000fea0003800200 */
.L_x_28915:
        /* <DEDUP_REMOVED lines=62> */
.L_x_28913:
[----:B------:R-:W-:Y:S05]  /*22110*/  BSYNC.RECONVERGENT B0 ;  /* 0x0000000000007941 */ /* 0x000fea0003800200 */
.L_x_28912:
        /* <DEDUP_REMOVED lines=25> */
.L_x_28919:
        /* <DEDUP_REMOVED lines=12> */
.L_x_28921:
[----:B------:R-:W-:Y:S05]  /*22370*/  BSYNC.RECONVERGENT B1 ;  /* 0x0000000000017941 */ /* 0x000fea0003800200 */
.L_x_28920:
        /* <DEDUP_REMOVED lines=62> */
.L_x_28918:
[----:B------:R-:W-:Y:S05]  /*22760*/  BSYNC.RECONVERGENT B0 ;  /* 0x0000000000007941 */ /* 0x000fea0003800200 */
.L_x_28917:
        /* <DEDUP_REMOVED lines=22> */
.L_x_28924:
        /* <DEDUP_REMOVED lines=12> */
.L_x_28926:
[----:B------:R-:W-:Y:S05]  /*22990*/  BSYNC.RECONVERGENT B1 ;  /* 0x0000000000017941 */ /* 0x000fea0003800200 */
.L_x_28925:
        /* <DEDUP_REMOVED lines=62> */
.L_x_28923:
[----:B------:R-:W-:Y:S05]  /*22d80*/  BSYNC.RECONVERGENT B0 ;  /* 0x0000000000007941 */ /* 0x000fea0003800200 */
.L_x_28922:
        /* <DEDUP_REMOVED lines=25> */
.L_x_28929:
        /* <DEDUP_REMOVED lines=12> */
.L_x_28931:
[----:B------:R-:W-:Y:S05]  /*22fe0*/  BSYNC.RECONVERGENT B1 ;  /* 0x0000000000017941 */ /* 0x000fea0003800200 */
.L_x_28930:
        /* <DEDUP_REMOVED lines=62> */
.L_x_28928:
[----:B------:R-:W-:Y:S05]  /*233d0*/  BSYNC.RECONVERGENT B0 ;  /* 0x0000000000007941 */ /* 0x000fea0003800200 */
.L_x_28927:
        /* <DEDUP_REMOVED lines=22> */
.L_x_28934:
        /* <DEDUP_REMOVED lines=12> */
.L_x_28936:
[----:B------:R-:W-:Y:S05]  /*23600*/  BSYNC.RECONVERGENT B1 ;  /* 0x0000000000017941 */ /* 0x000fea0003800200 */
.L_x_28935:
        /* <DEDUP_REMOVED lines=62> */
.L_x_28933:
[----:B------:R-:W-:Y:S05]  /*239f0*/  BSYNC.RECONVERGENT B0 ;  /* 0x0000000000007941 */ /* 0x000fea0003800200 */
.L_x_28932:
        /* <DEDUP_REMOVED lines=25> */
.L_x_28939:
        /* <DEDUP_REMOVED lines=12> */
.L_x_28941:
[----:B------:R-:W-:Y:S05]  /*23c50*/  BSYNC.RECONVERGENT B1 ;  /* 0x0000000000017941 */ /* 0x000fea0003800200 */
.L_x_28940:
        /* <DEDUP_REMOVED lines=62> */
.L_x_28938:
[----:B------:R-:W-:Y:S05]  /*24040*/  BSYNC.RECONVERGENT B0 ;  /* 0x0000000000007941 */ /* 0x000fea0003800200 */
.L_x_28937:
        /* <DEDUP_REMOVED lines=22> */
.L_x_28944:
        /* <DEDUP_REMOVED lines=12> */
.L_x_28946:
[----:B------:R-:W-:Y:S05]  /*24270*/  BSYNC.RECONVERGENT B1 ;  /* 0x0000000000017941 */ /* 0x000fea0003800200 */
.L_x_28945:
        /* <DEDUP_REMOVED lines=62> */
.L_x_28943:
[----:B------:R-:W-:Y:S05]  /*24660*/  BSYNC.RECONVERGENT B0 ;  /* 0x0000000000007941 */ /* 0x000fea0003800200 */
.L_x_28942:
        /* <DEDUP_REMOVED lines=25> */
.L_x_28949:
        /* <DEDUP_REMOVED lines=12> */
.L_x_28951:
[----:B------:R-:W-:Y:S05]  /*248c0*/  BSYNC.RECONVERGENT B1 ;  /* 0x0000000000017941 */ /* 0x000fea0003800200 */
.L_x_28950:
        /* <DEDUP_REMOVED lines=62> */
.L_x_28948:
[----:B------:R-:W-:Y:S05]  /*24cb0*/  BSYNC.RECONVERGENT B0 ;  /* 0x0000000000007941 */ /* 0x000fea0003800200 */
.L_x_28947:
        /* <DEDUP_REMOVED lines=20> */
.L_x_28954:
        /* <DEDUP_REMOVED lines=12> */
.L_x_28956:
[----:B------:R-:W-:Y:S05]  /*24ec0*/  BSYNC.RECONVERGENT B1 ;  /* 0x0000000000017941 */ /* 0x000fea0003800200 */
.L_x_28955:
        /* <DEDUP_REMOVED lines=62> */
.L_x_28953:
[----:B------:R-:W-:Y:S05]  /*252b0*/  BSYNC.RECONVERGENT B0 ;  /* 0x0000000000007941 */ /* 0x000fea0003800200 */
.L_x_28952:
        /* <DEDUP_REMOVED lines=26> */
.L_x_28959:
        /* <DEDUP_REMOVED lines=12> */
.L_x_28961:
[----:B------:R-:W-:Y:S05]  /*25520*/  BSYNC.RECONVERGENT B1 ;  /* 0x0000000000017941 */ /* 0x000fea0003800200 */
.L_x_28960:
        /* <DEDUP_REMOVED lines=62> */
.L_x_28958:
[----:B------:R-:W-:Y:S05]  /*25910*/  BSYNC.RECONVERGENT B0 ;  /* 0x0000000000007941 */ /* 0x000fea0003800200 */
.L_x_28957:
        /* <DEDUP_REMOVED lines=20> */
.L_x_28964:
        /* <DEDUP_REMOVED lines=12> */
.L_x_28966:
[----:B------:R-:W-:Y:S05]  /*25b20*/  BSYNC.RECONVERGENT B1 ;  /* 0x0000000000017941 */ /* 0x000fea0003800200 */
.L_x_28965:
        /* <DEDUP_REMOVED lines=62> */
.L_x_28963:
[----:B------:R-:W-:Y:S05]  /*25f10*/  BSYNC.RECONVERGENT B0 ;  /* 0x0000000000007941 */ /* 0x000fea0003800200 */
.L_x_28962:
        /* <DEDUP_REMOVED lines=25> */
.L_x_28969:
        /* <DEDUP_REMOVED lines=12> */
.L_x_28971:
[----:B------:R-:W-:Y:S05]  /*26170*/  BSYNC.RECONVERGENT B1 ;  /* 0x0000000000017941 */ /* 0x000fea0003800200 */
.L_x_28970:
        /* <DEDUP_REMOVED lines=62> */
.L_x_28968:
[----:B------:R-:W-:Y:S05]  /*26560*/  BSYNC.RECONVERGENT B0 ;  /* 0x0000000000007941 */ /* 0x000fea0003800200 */
.L_x_28967:
        /* <DEDUP_REMOVED lines=20> */
.L_x_28974:
        /* <DEDUP_REMOVED lines=12> */
.L_x_28976:
[----:B------:R-:W-:Y:S05]  /*26770*/  BSYNC.RECONVERGENT B1 ;  /* 0x0000000000017941 */ /* 0x000fea0003800200 */
.L_x_28975:
        /* <DEDUP_REMOVED lines=62> */
.L_x_28973:
[----:B------:R-:W-:Y:S05]  /*26b60*/  BSYNC.RECONVERGENT B0 ;  /* 0x0000000000007941 */ /* 0x000fea0003800200 */
.L_x_28972:
        /* <DEDUP_REMOVED lines=26> */
.L_x_28979:
        /* <DEDUP_REMOVED lines=12> */
.L_x_28981:
[----:B------:R-:W-:Y:S05]  /*26dd0*/  BSYNC.RECONVERGENT B1 ;  /* 0x0000000000017941 */ /* 0x000fea0003800200 */
.L_x_28980:
        /* <DEDUP_REMOVED lines=62> */
.L_x_28978:
[----:B------:R-:W-:Y:S05]  /*271c0*/  BSYNC.RECONVERGENT B0 ;  /* 0x0000000000007941 */ /* 0x000fea0003800200 */
.L_x_28977:
        /* <DEDUP_REMOVED lines=20> */
.L_x_28984:
        /* <DEDUP_REMOVED lines=15> */
.L_x_28986:
[----:B------:R-:W-:Y:S05]  /*27400*/  BSYNC.RECONVERGENT B1 ;  /* 0x0000000000017941 */ /* 0x000fea0003800200 */
.L_x_28985:
        /* <DEDUP_REMOVED lines=62> */
.L_x_28983:
[----:B------:R-:W-:Y:S05]  /*277f0*/  BSYNC.RECONVERGENT B0 ;  /* 0x0000000000007941 */ /* 0x000fea0003800200 */
.L_x_28982:
        /* <DEDUP_REMOVED lines=18> */
.L_x_28906:
        /* <DEDUP_REMOVED lines=16> */
.L_x_28990:
        /* <DEDUP_REMOVED lines=12> */
.L_x_28992:
[----:B------:R-:W-:Y:S05]  /*27ae0*/  BSYNC.RECONVERGENT B1 ;  /* 0x0000000000017941 */ /* 0x000fea0003800200 */
.L_x_28991:
        /* <DEDUP_REMOVED lines=62> */
.L_x_28989:
[----:B------:R-:W-:Y:S05]  /*27ed0*/  BSYNC.RECONVERGENT B0 ;  /* 0x0000000000007941 */ /* 0x000fea0003800200 */
.L_x_28988:
        /* <DEDUP_REMOVED lines=25> */
.L_x_28995:
        /* <DEDUP_REMOVED lines=12> */
.L_x_28997:
[----:B------:R-:W-:Y:S05]  /*28130*/  BSYNC.RECONVERGENT B1 ;  /* 0x0000000000017941 */ /* 0x000fea0003800200 */
.L_x_28996:
        /* <DEDUP_REMOVED lines=62> */
.L_x_28994:
[----:B------:R-:W-:Y:S05]  /*28520*/  BSYNC.RECONVERGENT B0 ;  /* 0x0000000000007941 */ /* 0x000fea0003800200 */
.L_x_28993:
        /* <DEDUP_REMOVED lines=9> */
[----:B------:R-:W-:-:S04]  /*285c0*/  MOV R20, R4 ;  /* 0x0000000400147202 */ /* 0x000fc80000000f00 */
        /* <DEDUP_REMOVED lines=15> */
.L_x_29000:
        /* <DEDUP_REMOVED lines=12> */
.L_x_29002:
[----:B------:R-:W-:Y:S05]  /*28780*/  BSYNC.RECONVERGENT B1 ;  /* 0x0000000000017941 */ /* 0x000fea0003800200 */
.L_x_29001:
        /* <DEDUP_REMOVED lines=62> */
.L_x_28999:
[----:B------:R-:W-:Y:S05]  /*28b70*/  BSYNC.RECONVERGENT B0 ;  /* 0x0000000000007941 */ /* 0x000fea0003800200 */
.L_x_28998:
        /* <DEDUP_REMOVED lines=25> */
.L_x_29005:
        /* <DEDUP_REMOVED lines=12> */
.L_x_29007:
[----:B------:R-:W-:Y:S05]  /*28dd0*/  BSYNC.RECONVERGENT B1 ;  /* 0x0000000000017941 */ /* 0x000fea0003800200 */
.L_x_29006:
        /* <DEDUP_REMOVED lines=62> */
.L_x_29004:
[----:B------:R-:W-:Y:S05]  /*291c0*/  BSYNC.RECONVERGENT B0 ;  /* 0x0000000000007941 */ /* 0x000fea0003800200 */
.L_x_29003:
        /* <DEDUP_REMOVED lines=25> */
.L_x_29010:
        /* <DEDUP_REMOVED lines=12> */
.L_x_29012:
[----:B------:R-:W-:Y:S05]  /*29420*/  BSYNC.RECONVERGENT B1 ;  /* 0x0000000000017941 */ /* 0x000fea0003800200 */
.L_x_29011:
        /* <DEDUP_REMOVED lines=62> */
.L_x_29009:
[----:B------:R-:W-:Y:S05]  /*29810*/  BSYNC.RECONVERGENT B0 ;  /* 0x0000000000007941 */ /* 0x000fea0003800200 */
.L_x_29008:
        /* <DEDUP_REMOVED lines=23> */
.L_x_29015:
        /* <DEDUP_REMOVED lines=12> */
.L_x_29017:
[----:B------:R-:W-:Y:S05]  /*29a50*/  BSYNC.RECONVERGENT B1 ;  /* 0x0000000000017941 */ /* 0x000fea0003800200 */
.L_x_29016:
        /* <DEDUP_REMOVED lines=62> */
.L_x_29014:
[----:B------:R-:W-:Y:S05]  /*29e40*/  BSYNC.RECONVERGENT B0 ;  /* 0x0000000000007941 */ /* 0x000fea0003800200 */
.L_x_29013:
        /* <DEDUP_REMOVED lines=23> */
.L_x_29020:
        /* <DEDUP_REMOVED lines=12> */
.L_x_29022:
[----:B------:R-:W-:Y:S05]  /*2a080*/  BSYNC.RECONVERGENT B1 ;  /* 0x0000000000017941 */ /* 0x000fea0003800200 */
.L_x_29021:
        /* <DEDUP_REMOVED lines=62> */
.L_x_29019:
[----:B------:R-:W-:Y:S05]  /*2a470*/  BSYNC.RECONVERGENT B0 ;  /* 0x0000000000007941 */ /* 0x000fea0003800200 */
.L_x_29018:
        /* <DEDUP_REMOVED lines=23> */
.L_x_29025:
        /* <DEDUP_REMOVED lines=12> */
.L_x_29027:
[----:B------:R-:W-:Y:S05]  /*2a6b0*/  BSYNC.RECONVERGENT B1 ;  /* 0x0000000000017941 */ /* 0x000fea0003800200 */
.L_x_29026:
        /* <DEDUP_REMOVED lines=62> */
.L_x_29024:
[----:B------:R-:W-:Y:S05]  /*2aaa0*/  BSYNC.RECONVERGENT B0 ;  /* 0x0000000000007941 */ /* 0x000fea0003800200 */
.L_x_29023:
        /* <DEDUP_REMOVED lines=14> */
.L_x_28987:
        /* <DEDUP_REMOVED lines=41> */
.L_x_29028:
[----:B01----:R-:W0:Y:S01]  /*2ae20*/  @P1 LDC.64 R18, c[0x0][0x3a0] ;  /* 0x0000e800ff121b82 */ /* 0x003e220000000a00 */
[----:B------:R-:W-:-:S05]  /*2ae30*/  IADD3 R38, PT, PT, R40, 0x80, RZ ;  /* 0x0000008028267810 */ /* 0x000fca0007ffe0ff */
        /* <DEDUP_REMOVED lines=25> */
.L_x_29032:
        /* <DEDUP_REMOVED lines=12> */
.L_x_29034:
[----:B------:R-:W-:Y:S05]  /*2b090*/  BSYNC.RECONVERGENT B1 ;  /* 0x0000000000017941 */ /* 0x000fea0003800200 */
.L_x_29033:
        /* <DEDUP_REMOVED lines=62> */
.L_x_29031:
[----:B------:R-:W-:Y:S05]  /*2b480*/  BSYNC.RECONVERGENT B0 ;  /* 0x0000000000007941 */ /* 0x000fea0003800200 */
.L_x_29030:
        /* <DEDUP_REMOVED lines=22> */
.L_x_29037:
        /* <DEDUP_REMOVED lines=12> */
.L_x_29039:
[----:B------:R-:W-:Y:S05]  /*2b6b0*/  BSYNC.RECONVERGENT B1 ;  /* 0x0000000000017941 */ /* 0x000fea0003800200 */
.L_x_29038:
        /* <DEDUP_REMOVED lines=62> */
.L_x_29036:
[----:B------:R-:W-:Y:S05]  /*2baa0*/  BSYNC.RECONVERGENT B0 ;  /* 0x0000000000007941 */ /* 0x000fea0003800200 */
.L_x_29035:
        /* <DEDUP_REMOVED lines=25> */
.L_x_29042:
        /* <DEDUP_REMOVED lines=12> */
.L_x_29044:
[----:B------:R-:W-:Y:S05]  /*2bd00*/  BSYNC.RECONVERGENT B1 ;  /* 0x0000000000017941 */ /* 0x000fea0003800200 */
.L_x_29043:
        /* <DEDUP_REMOVED lines=62> */
.L_x_29041:
[----:B------:R-:W-:Y:S05]  /*2c0f0*/  BSYNC.RECONVERGENT B0 ;  /* 0x0000000000007941 */ /* 0x000fea0003800200 */
.L_x_29040:
        /* <DEDUP_REMOVED lines=22> */
.L_x_29047:
        /* <DEDUP_REMOVED lines=12> */
.L_x_29049:
[----:B------:R-:W-:Y:S05]  /*2c320*/  BSYNC.RECONVERGENT B1 ;  /* 0x0000000000017941 */ /* 0x000fea0003800200 */
.L_x_29048:
        /* <DEDUP_REMOVED lines=62> */
.L_x_29046:
[----:B------:R-:W-:Y:S05]  /*2c710*/  BSYNC.RECONVERGENT B0 ;  /* 0x0000000000007941 */ /* 0x000fea0003800200 */
.L_x_29045:
        /* <DEDUP_REMOVED lines=25> */
.L_x_29052:
        /* <DEDUP_REMOVED lines=12> */
.L_x_29054:
[----:B------:R-:W-:Y:S05]  /*2c970*/  BSYNC.RECONVERGENT B1 ;  /* 0x0000000000017941 */ /* 0x000fea0003800200 */
.L_x_29053:
        /* <DEDUP_REMOVED lines=62> */
.L_x_29051:
[----:B------:R-:W-:Y:S05]  /*2cd60*/  BSYNC.RECONVERGENT B0 ;  /* 0x0000000000007941 */ /* 0x000fea0003800200 */
.L_x_29050:
        /* <DEDUP_REMOVED lines=22> */
.L_x_29057:
        /* <DEDUP_REMOVED lines=12> */
.L_x_29059:
[----:B------:R-:W-:Y:S05]  /*2cf90*/  BSYNC.RECONVERGENT B1 ;  /* 0x0000000000017941 */ /* 0x000fea0003800200 */
.L_x_29058:
        /* <DEDUP_REMOVED lines=62> */
.L_x_29056:
[----:B------:R-:W-:Y:S05]  /*2d380*/  BSYNC.RECONVERGENT B0 ;  /* 0x0000000000007941 */ /* 0x000fea0003800200 */
.L_x_29055:
        /* <DEDUP_REMOVED lines=25> */
.L_x_29062:
        /* <DEDUP_REMOVED lines=12> */
.L_x_29064:
[----:B------:R-:W-:Y:S05]  /*2d5e0*/  BSYNC.RECONVERGENT B1 ;  /* 0x0000000000017941 */ /* 0x000fea0003800200 */
.L_x_29063:
        /* <DEDUP_REMOVED lines=62> */
.L_x_29061:
[----:B------:R-:W-:Y:S05]  /*2d9d0*/  BSYNC.RECONVERGENT B0 ;  /* 0x0000000000007941 */ /* 0x000fea0003800200 */
.L_x_29060:
        /* <DEDUP_REMOVED lines=22> */
.L_x_29067:
        /* <DEDUP_REMOVED lines=12> */
.L_x_29069:
[----:B------:R-:W-:Y:S05]  /*2dc00*/  BSYNC.RECONVERGENT B1 ;  /* 0x0000000000017941 */ /* 0x000fea0003800200 */
.L_x_29068:
        /* <DEDUP_REMOVED lines=62> */
.L_x_29066:
[----:B------:R-:W-:Y:S05]  /*2dff0*/  BSYNC.RECONVERGENT B0 ;  /* 0x0000000000007941 */ /* 0x000fea0003800200 */
.L_x_29065:
        /* <DEDUP_REMOVED lines=25> */
.L_x_29072:
        /* <DEDUP_REMOVED lines=12> */
.L_x_29074:
[----:B------:R-:W-:Y:S05]  /*2e250*/  BSYNC.RECONVERGENT B1 ;  /* 0x0000000000017941 */ /* 0x000fea0003800200 */
.L_x_29073:
        /* <DEDUP_REMOVED lines=62> */
.L_x_29071:
[----:B------:R-:W-:Y:S05]  /*2e640*/  BSYNC.RECONVERGENT B0 ;  /* 0x0000000000007941 */ /* 0x000fea0003800200 */
.L_x_29070:
        /* <DEDUP_REMOVED lines=20> */
.L_x_29077:
        /* <DEDUP_REMOVED lines=12> */
.L_x_29079:
[----:B------:R-:W-:Y:S05]  /*2e850*/  BSYNC.RECONVERGENT B1 ;  /* 0x0000000000017941 */ /* 0x000fea0003800200 */
.L_x_29078:
        /* <DEDUP_REMOVED lines=62> */
.L_x_29076:
[----:B------:R-:W-:Y:S05]  /*2ec40*/  BSYNC.RECONVERGENT B0 ;  /* 0x0000000000007941 */ /* 0x000fea0003800200 */
.L_x_29075:
        /* <DEDUP_REMOVED lines=26> */
.L_x_29082:
        /* <DEDUP_REMOVED lines=12> */
.L_x_29084:
[----:B------:R-:W-:Y:S05]  /*2eeb0*/  BSYNC.RECONVERGENT B1 ;  /* 0x0000000000017941 */ /* 0x000fea0003800200 */
.L_x_29083:
        /* <DEDUP_REMOVED lines=62> */
.L_x_29081:
[----:B------:R-:W-:Y:S05]  /*2f2a0*/  BSYNC.RECONVERGENT B0 ;  /* 0x0000000000007941 */ /* 0x000fea0003800200 */
.L_x_29080:
        /* <DEDUP_REMOVED lines=20> */
.L_x_29087:
        /* <DEDUP_REMOVED lines=12> */
.L_x_29089:
[----:B------:R-:W-:Y:S05]  /*2f4b0*/  BSYNC.RECONVERGENT B1 ;  /* 0x0000000000017941 */ /* 0x000fea0003800200 */
.L_x_29088:
        /* <DEDUP_REMOVED lines=62> */
.L_x_29086:
[----:B------:R-:W-:Y:S05]  /*2f8a0*/  BSYNC.RECONVERGENT B0 ;  /* 0x0000000000007941 */ /* 0x000fea0003800200 */
.L_x_29085:
        /* <DEDUP_REMOVED lines=25> */
.L_x_29092:
        /* <DEDUP_REMOVED lines=12> */
.L_x_29094:
[----:B------:R-:W-:Y:S05]  /*2fb00*/  BSYNC.RECONVERGENT B1 ;  /* 0x0000000000017941 */ /* 0x000fea0003800200 */
.L_x_29093:
        /* <DEDUP_REMOVED lines=62> */
.L_x_29091:
[----:B------:R-:W-:Y:S05]  /*2fef0*/  BSYNC.RECONVERGENT B0 ;  /* 0x0000000000007941 */ /* 0x000fea0003800200 */
.L_x_29090:
        /* <DEDUP_REMOVED lines=20> */
.L_x_29097:
        /* <DEDUP_REMOVED lines=12> */
.L_x_29099:
[----:B------:R-:W-:Y:S05]  /*30100*/  BSYNC.RECONVERGENT B1 ;  /* 0x0000000000017941 */ /* 0x000fea0003800200 */
.L_x_29098:
        /* <DEDUP_REMOVED lines=62> */
.L_x_29096:
[----:B------:R-:W-:Y:S05]  /*304f0*/  BSYNC.RECONVERGENT B0 ;  /* 0x0000000000007941 */ /* 0x000fea0003800200 */
.L_x_29095:
        /* <DEDUP_REMOVED lines=26> */
.L_x_29102:
        /* <DEDUP_REMOVED lines=12> */
.L_x_29104:
[----:B------:R-:W-:Y:S05]  /*30760*/  BSYNC.RECONVERGENT B1 ;  /* 0x0000000000017941 */ /* 0x000fea0003800200 */
.L_x_29103:
        /* <DEDUP_REMOVED lines=62> */
.L_x_29101:
[----:B------:R-:W-:Y:S05]  /*30b50*/  BSYNC.RECONVERGENT B0 ;  /* 0x0000000000007941 */ /* 0x000fea0003800200 */
.L_x_29100:
        /* <DEDUP_REMOVED lines=20> */
.L_x_29107:
        /* <DEDUP_REMOVED lines=15> */
.L_x_29109:
[----:B------:R-:W-:Y:S05]  /*30d90*/  BSYNC.RECONVERGENT B1 ;  /* 0x0000000000017941 */ /* 0x000fea0003800200 */
.L_x_29108:
        /* <DEDUP_REMOVED lines=62> */
.L_x_29106:
[----:B------:R-:W-:Y:S05]  /*31180*/  BSYNC.RECONVERGENT B0 ;  /* 0x0000000000007941 */ /* 0x000fea0003800200 */
.L_x_29105:
        /* <DEDUP_REMOVED lines=18> */
.L_x_29029:
        /* <DEDUP_REMOVED lines=16> */
.L_x_29113:
        /* <DEDUP_REMOVED lines=12> */
.L_x_29115:
[----:B------:R-:W-:Y:S05]  /*31470*/  BSYNC.RECONVERGENT B1 ;  /* 0x0000000000017941 */ /* 0x000fea0003800200 */
.L_x_29114:
        /* <DEDUP_REMOVED lines=59> */
[----:B------:R-:W-:Y:S02]  /*31830*/  LOP3.LUT R3, R4, UR4, R25, 0x96, !PT ;  /* 0x0000000404037c12 */ /* 0x000fe4000f8e9619 */
[----:B------:R-:W-:-:S07]  /*31840*/  MOV R4, R24 ;  /* 0x0000001800047202 */ /* 0x000fce0000000f00 */
.L_x_29112:
[----:B------:R-:W-:Y:S05]  /*31850*/  BSYNC.RECONVERGENT B0 ;  /* 0x0000000000007941 */ /* 0x000fea0003800200 */
.L_x_29111:
        /* <DEDUP_REMOVED lines=25> */
.L_x_29118:
        /* <DEDUP_REMOVED lines=12> */
.L_x_29120:
[----:B------:R-:W-:Y:S05]  /*31ab0*/  BSYNC.RECONVERGENT B1 ;  /* 0x0000000000017941 */ /* 0x000fea0003800200 */
.L_x_29119:
        /* <DEDUP_REMOVED lines=62> */
.L_x_29117:
[----:B------:R-:W-:Y:S05]  /*31ea0*/  BSYNC.RECONVERGENT B0 ;  /* 0x0000000000007941 */ /* 0x000fea0003800200 */
.L_x_29116:
        /* <DEDUP_REMOVED lines=25> */
.L_x_29123:
        /* <DEDUP_REMOVED lines=12> */
.L_x_29125:
[----:B------:R-:W-:Y:S05]  /*32100*/  BSYNC.RECONVERGENT B1 ;  /* 0x0000000000017941 */ /* 0x000fea0003800200 */
.L_x_29124:
        /* <DEDUP_REMOVED lines=62> */
.L_x_29122:
[----:B------:R-:W-:Y:S05]  /*324f0*/  BSYNC.RECONVERGENT B0 ;  /* 0x0000000000007941 */ /* 0x000fea0003800200 */
.L_x_29121:
        /* <DEDUP_REMOVED lines=25> */
.L_x_29128:
        /* <DEDUP_REMOVED lines=12> */
.L_x_29130:
[----:B------:R-:W-:Y:S05]  /*32750*/  BSYNC.RECONVERGENT B1 ;  /* 0x0000000000017941 */ /* 0x000fea0003800200 */
.L_x_29129:
        /* <DEDUP_REMOVED lines=62> */
.L_x_29127:
[----:B------:R-:W-:Y:S05]  /*32b40*/  BSYNC.RECONVERGENT B0 ;  /* 0x0000000000007941 */ /* 0x000fea0003800200 */
.L_x_29126:
        /* <DEDUP_REMOVED lines=25> */
.L_x_29133:
        /* <DEDUP_REMOVED lines=12> */
.L_x_29135:
[----:B------:R-:W-:Y:S05]  /*32da0*/  BSYNC.RECONVERGENT B1 ;  /* 0x0000000000017941 */ /* 0x000fea0003800200 */
.L_x_29134:
        /* <DEDUP_REMOVED lines=62> */
.L_x_29132:
[----:B------:R-:W-:Y:S05]  /*33190*/  BSYNC.RECONVERGENT B0 ;  /* 0x0000000000007941 */ /* 0x000fea0003800200 */
.L_x_29131:
        /* <DEDUP_REMOVED lines=23> */
.L_x_29138:
        /* <DEDUP_REMOVED lines=12> */
.L_x_29140:
[----:B------:R-:W-:Y:S05]  /*333d0*/  BSYNC.RECONVERGENT B1 ;  /* 0x0000000000017941 */ /* 0x000fea0003800200 */
.L_x_29139:
        /* <DEDUP_REMOVED lines=62> */
.L_x_29137:
[----:B------:R-:W-:Y:S05]  /*337c0*/  BSYNC.RECONVERGENT B0 ;  /* 0x0000000000007941 */ /* 0x000fea0003800200 */
.L_x_29136:
        /* <DEDUP_REMOVED lines=23> */
.L_x_29143:
        /* <DEDUP_REMOVED lines=12> */
.L_x_29145:
[----:B------:R-:W-:Y:S05]  /*33a00*/  BSYNC.RECONVERGENT B1 ;  /* 0x0000000000017941 */ /* 0x000fea0003800200 */
.L_x_29144:
        /* <DEDUP_REMOVED lines=62> */
.L_x_29142:
[----:B------:R-:W-:Y:S05]  /*33df0*/  BSYNC.RECONVERGENT B0 ;  /* 0x0000000000007941 */ /* 0x000fea0003800200 */
.L_x_29141:
        /* <DEDUP_REMOVED lines=23> */
.L_x_29148:
        /* <DEDUP_REMOVED lines=12> */
.L_x_29150:
[----:B------:R-:W-:Y:S05]  /*34030*/  BSYNC.RECONVERGENT B1 ;  /* 0x0000000000017941 */ /* 0x000fea0003800200 */
.L_x_29149:
        /* <DEDUP_REMOVED lines=62> */
.L_x_29147:
[----:B------:R-:W-:Y:S05]  /*34420*/  BSYNC.RECONVERGENT B0 ;  /* 0x0000000000007941 */ /* 0x000fea0003800200 */
.L_x_29146:
        /* <DEDUP_REMOVED lines=14> */
.L_x_29110:
        /* <DEDUP_REMOVED lines=41> */
.L_x_29151:
[----:B01----:R-:W0:Y:S01]  /*347a0*/  @P1 LDC.64 R20, c[0x0][0x3a0] ;  /* 0x0000e800ff141b82 */ /* 0x003e220000000a00 */
[----:B------:R-:W-:-:S05]  /*347b0*/  IADD3 R39, PT, PT, R40, 0xa0, RZ ;  /* 0x000000a028277810 */ /* 0x000fca0007ffe0ff */
        /* <DEDUP_REMOVED lines=25> */
.L_x_29155:
        /* <DEDUP_REMOVED lines=12> */
.L_x_29157:
[----:B------:R-:W-:Y:S05]  /*34a10*/  BSYNC.RECONVERGENT B1 ;  /* 0x0000000000017941 */ /* 0x000fea0003800200 */
.L_x_29156:
        /* <DEDUP_REMOVED lines=62> */
.L_x_29154:
[----:B------:R-:W-:Y:S05]  /*34e00*/  BSYNC.RECONVERGENT B0 ;  /* 0x0000000000007941 */ /* 0x000fea0003800200 */
.L_x_29153:
        /* <DEDUP_REMOVED lines=22> */
.L_x_29160:
        /* <DEDUP_REMOVED lines=12> */
.L_x_29162:
[----:B------:R-:W-:Y:S05]  /*35030*/  BSYNC.RECONVERGENT B1 ;  /* 0x0000000000017941 */ /* 0x000fea0003800200 */
.L_x_29161:
        /* <DEDUP_REMOVED lines=62> */
.L_x_29159:
[----:B------:R-:W-:Y:S05]  /*35420*/  BSYNC.RECONVERGENT B0 ;  /* 0x0000000000007941 */ /* 0x000fea0003800200 */
.L_x_29158:
        /* <DEDUP_REMOVED lines=25> */
.L_x_29165:
        /* <DEDUP_REMOVED lines=12> */
.L_x_29167:
[----:B------:R-:W-:Y:S05]  /*35680*/  BSYNC.RECONVERGENT B1 ;  /* 0x0000000000017941 */ /* 0x000fea0003800200 */
.L_x_29166:
        /* <DEDUP_REMOVED lines=62> */
.L_x_29164:
[----:B------:R-:W-:Y:S05]  /*35a70*/  BSYNC.RECONVERGENT B0 ;  /* 0x0000000000007941 */ /* 0x000fea0003800200 */
.L_x_29163:
        /* <DEDUP_REMOVED lines=22> */
.L_x_29170:
        /* <DEDUP_REMOVED lines=12> */
.L_x_29172:
[----:B------:R-:W-:Y:S05]  /*35ca0*/  BSYNC.RECONVERGENT B1 ;  /* 0x0000000000017941 */ /* 0x000fea0003800200 */
.L_x_29171:
        /* <DEDUP_REMOVED lines=62> */
.L_x_29169:
[----:B------:R-:W-:Y:S05]  /*36090*/  BSYNC.RECONVERGENT B0 ;  /* 0x0000000000007941 */ /* 0x000fea0003800200 */
.L_x_29168:
        /* <DEDUP_REMOVED lines=25> */
.L_x_29175:
        /* <DEDUP_REMOVED lines=12> */
.L_x_29177:
[----:B------:R-:W-:Y:S05]  /*362f0*/  BSYNC.RECONVERGENT B1 ;  /* 0x0000000000017941 */ /* 0x000fea0003800200 */
.L_x_29176:
        /* <DEDUP_REMOVED lines=62> */
.L_x_29174:
[----:B------:R-:W-:Y:S05]  /*366e0*/  BSYNC.RECONVERGENT B0 ;  /* 0x0000000000007941 */ /* 0x000fea0003800200 */
.L_x_29173:
        /* <DEDUP_REMOVED lines=22> */
.L_x_29180:
        /* <DEDUP_REMOVED lines=12> */
.L_x_29182:
[----:B------:R-:W-:Y:S05]  /*36910*/  BSYNC.RECONVERGENT B1 ;  /* 0x0000000000017941 */ /* 0x000fea0003800200 */
.L_x_29181:
        /* <DEDUP_REMOVED lines=62> */
.L_x_29179:
[----:B------:R-:W-:Y:S05]  /*36d00*/  BSYNC.RECONVERGENT B0 ;  /* 0x0000000000007941 */ /* 0x000fea0003800200 */
.L_x_29178:
        /* <DEDUP_REMOVED lines=25> */
.L_x_29185:
        /* <DEDUP_REMOVED lines=12> */
.L_x_29187:
[----:B------:R-:W-:Y:S05]  /*36f60*/  BSYNC.RECONVERGENT B1 ;  /* 0x0000000000017941 */ /* 0x000fea0003800200 */
.L_x_29186:
        /* <DEDUP_REMOVED lines=62> */
.L_x_29184:
[----:B------:R-:W-:Y:S05]  /*37350*/  BSYNC.RECONVERGENT B0 ;  /* 0x0000000000007941 */ /* 0x000fea0003800200 */
.L_x_29183:
        /* <DEDUP_REMOVED lines=22> */
.L_x_29190:
        /* <DEDUP_REMOVED lines=12> */
.L_x_29192:
[----:B------:R-:W-:Y:S05]  /*37580*/  BSYNC.RECONVERGENT B1 ;  /* 0x0000000000017941 */ /* 0x000fea0003800200 */
.L_x_29191:
        /* <DEDUP_REMOVED lines=62> */
.L_x_29189:
[----:B------:R-:W-:Y:S05]  /*37970*/  BSYNC.RECONVERGENT B0 ;  /* 0x0000000000007941 */ /* 0x000fea0003800200 */
.L_x_29188:
        /* <DEDUP_REMOVED lines=25> */
.L_x_29195:
        /* <DEDUP_REMOVED lines=12> */
.L_x_29197:
[----:B------:R-:W-:Y:S05]  /*37bd0*/  BSYNC.RECONVERGENT B1 ;  /* 0x0000000000017941 */ /* 0x000fea0003800200 */
.L_x_29196:
        /* <DEDUP_REMOVED lines=62> */
.L_x_29194:
[----:B------:R-:W-:Y:S05]  /*37fc0*/  BSYNC.RECONVERGENT B0 ;  /* 0x0000000000007941 */ /* 0x000fea0003800200 */
.L_x_29193:
        /* <DEDUP_REMOVED lines=20> */
.L_x_29200:
        /* <DEDUP_REMOVED lines=12> */
.L_x_29202:
[----:B------:R-:W-:Y:S05]  /*381d0*/  BSYNC.RECONVERGENT B1 ;  /* 0x0000000000017941 */ /* 0x000fea0003800200 */
.L_x_29201:
        /* <DEDUP_REMOVED lines=62> */
.L_x_29199:
[----:B------:R-:W-:Y:S05]  /*385c0*/  BSYNC.RECONVERGENT B0 ;  /* 0x0000000000007941 */ /* 0x000fea0003800200 */
.L_x_29198:
        /* <DEDUP_REMOVED lines=26> */
.L_x_29205:
        /* <DEDUP_REMOVED lines=12> */
.L_x_29207:
[----:B------:R-:W-:Y:S05]  /*38830*/  BSYNC.RECONVERGENT B1 ;  /* 0x0000000000017941 */ /* 0x000fea0003800200 */
.L_x_29206:
        /* <DEDUP_REMOVED lines=62> */
.L_x_29204:
[----:B------:R-:W-:Y:S05]  /*38c20*/  BSYNC.RECONVERGENT B0 ;  /* 0x0000000000007941 */ /* 0x000fea0003800200 */
.L_x_29203:
        /* <DEDUP_REMOVED lines=20> */
.L_x_29210:
        /* <DEDUP_REMOVED lines=12> */
.L_x_29212:
[----:B------:R-:W-:Y:S05]  /*38e30*/  BSYNC.RECONVERGENT B1 ;  /* 0x0000000000017941 */ /* 0x000fea0003800200 */
.L_x_29211:
        /* <DEDUP_REMOVED lines=62> */
.L_x_29209:
[----:B------:R-:W-:Y:S05]  /*39220*/  BSYNC.RECONVERGENT B0 ;  /* 0x0000000000007941 */ /* 0x000fea0003800200 */
.L_x_29208:
        /* <DEDUP_REMOVED lines=25> */
.L_x_29215:
        /* <DEDUP_REMOVED lines=12> */
.L_x_29217:
[----:B------:R-:W-:Y:S05]  /*39480*/  BSYNC.RECONVERGENT B1 ;  /* 0x0000000000017941 */ /* 0x000fea0003800200 */
.L_x_29216:
        /* <DEDUP_REMOVED lines=62> */
.L_x_29214:
[----:B------:R-:W-:Y:S05]  /*39870*/  BSYNC.RECONVERGENT B0 ;  /* 0x0000000000007941 */ /* 0x000fea0003800200 */
.L_x_29213:
        /* <DEDUP_REMOVED lines=20> */
.L_x_29220:
        /* <DEDUP_REMOVED lines=12> */
.L_x_29222:
[----:B------:R-:W-:Y:S05]  /*39a80*/  BSYNC.RECONVERGENT B1 ;  /* 0x0000000000017941 */ /* 0x000fea0003800200 */
.L_x_29221:
        /* <DEDUP_REMOVED lines=62> */
.L_x_29219:
[----:B------:R-:W-:Y:S05]  /*39e70*/  BSYNC.RECONVERGENT B0 ;  /* 0x0000000000007941 */ /* 0x000fea0003800200 */
.L_x_29218:
        /* <DEDUP_REMOVED lines=26> */
.L_x_29225:
        /* <DEDUP_REMOVED lines=12> */
.L_x_29227:
[----:B------:R-:W-:Y:S05]  /*3a0e0*/  BSYNC.RECONVERGENT B1 ;  /* 0x0000000000017941 */ /* 0x000fea0003800200 */
.L_x_29226:
        /* <DEDUP_REMOVED lines=62> */
.L_x_29224:
[----:B------:R-:W-:Y:S05]  /*3a4d0*/  BSYNC.RECONVERGENT B0 ;  /* 0x0000000000007941 */ /* 0x000fea0003800200 */
.L_x_29223:
[----:B------:R-:W-:Y:S01]  /*3a4e0*/  I2FP.F32.U32 R25, R25 ;  /* 0x0000001900197245 */ /* 0x000fe20000201000 */
[----:B------:R-:W-:Y:S01]  /*3a4f0*/  HADD2.F32 R23, -RZ, R23.H1_H1 ;  /* 0x30000017ff177230 */ /* 0x000fe20000004100 */
        /* <DEDUP_REMOVED lines=18> */
.L_x_29230:
        /* <DEDUP_REMOVED lines=15> */
.L_x_29232:
[----:B------:R-:W-:Y:S05]  /*3a710*/  BSYNC.RECONVERGENT B1 ;  /* 0x0000000000017941 */ /* 0x000fea0003800200 */
.L_x_29231:
        /* <DEDUP_REMOVED lines=62> */
.L_x_29229:
[----:B------:R-:W-:Y:S05]  /*3ab00*/  BSYNC.RECONVERGENT B0 ;  /* 0x0000000000007941 */ /* 0x000fea0003800200 */
.L_x_29228:
        /* <DEDUP_REMOVED lines=18> */
.L_x_29152:
        /* <DEDUP_REMOVED lines=16> */
.L_x_29236:
        /* <DEDUP_REMOVED lines=12> */
.L_x_29238:
[----:B------:R-:W-:Y:S05]  /*3adf0*/  BSYNC.RECONVERGENT B1 ;  /* 0x0000000000017941 */ /* 0x000fea0003800200 */
.L_x_29237:
        /* <DEDUP_REMOVED lines=62> */
.L_x_29235:
[----:B------:R-:W-:Y:S05]  /*3b1e0*/  BSYNC.RECONVERGENT B0 ;  /* 0x0000000000007941 */ /* 0x000fea0003800200 */
.L_x_29234:
        /* <DEDUP_REMOVED lines=25> */
.L_x_29241:
        /* <DEDUP_REMOVED lines=12> */
.L_x_29243:
[----:B------:R-:W-:Y:S05]  /*3b440*/  BSYNC.RECONVERGENT B1 ;  /* 0x0000000000017941 */ /* 0x000fea0003800200 */
.L_x_29242:
        /* <DEDUP_REMOVED lines=62> */
.L_x_29240:
[----:B------:R-:W-:Y:S05]  /*3b830*/  BSYNC.RECONVERGENT B0 ;  /* 0x0000000000007941 */ /* 0x000fea0003800200 */
.L_x_29239:
        /* <DEDUP_REMOVED lines=25> */
.L_x_29246:
        /* <DEDUP_REMOVED lines=12> */
.L_x_29248:
[----:B------:R-:W-:Y:S05]  /*3ba90*/  BSYNC.RECONVERGENT B1 ;  /* 0x0000000000017941 */ /* 0x000fea0003800200 */
.L_x_29247:
        /* <DEDUP_REMOVED lines=62> */
.L_x_29245:
[----:B------:R-:W-:Y:S05]  /*3be80*/  BSYNC.RECONVERGENT B0 ;  /* 0x0000000000007941 */ /* 0x000fea0003800200 */
.L_x_29244:
        /* <DEDUP_REMOVED lines=25> */
.L_x_29251:
        /* <DEDUP_REMOVED lines=12> */
.L_x_29253:
[----:B------:R-:W-:Y:S05]  /*3c0e0*/  BSYNC.RECONVERGENT B1 ;  /* 0x0000000000017941 */ /* 0x000fea0003800200 */
.L_x_29252:
        /* <DEDUP_REMOVED lines=62> */
.L_x_29250:
[----:B------:R-:W-:Y:S05]  /*3c4d0*/  BSYNC.RECONVERGENT B0 ;  /* 0x0000000000007941 */ /* 0x000fea0003800200 */
.L_x_29249:
        /* <DEDUP_REMOVED lines=25> */
.L_x_29256:
        /* <DEDUP_REMOVED lines=12> */
.L_x_29258:
[----:B------:R-:W-:Y:S05]  /*3c730*/  BSYNC.RECONVERGENT B1 ;  /* 0x0000000000017941 */ /* 0x000fea0003800200 */
.L_x_29257:
        /* <DEDUP_REMOVED lines=62> */
.L_x_29255:
[----:B------:R-:W-:Y:S05]  /*3cb20*/  BSYNC.RECONVERGENT B0 ;  /* 0x0000000000007941 */ /* 0x000fea0003800200 */
.L_x_29254:
        /* <DEDUP_REMOVED lines=23> */
.L_x_29261:
        /* <DEDUP_REMOVED lines=12> */
.L_x_29263:
[----:B------:R-:W-:Y:S05]  /*3cd60*/  BSYNC.RECONVERGENT B1 ;  /* 0x0000000000017941 */ /* 0x000fea0003800200 */
.L_x_29262:
        /* <DEDUP_REMOVED lines=62> */
.L_x_29260:
[----:B------:R-:W-:Y:S05]  /*3d150*/  BSYNC.RECONVERGENT B0 ;  /* 0x0000000000007941 */ /* 0x000fea0003800200 */
.L_x_29259:
        /* <DEDUP_REMOVED lines=23> */
.L_x_29266:
        /* <DEDUP_REMOVED lines=12> */
.L_x_29268:
[----:B------:R-:W-:Y:S05]  /*3d390*/  BSYNC.RECONVERGENT B1 ;  /* 0x0000000000017941 */ /* 0x000fea0003800200 */
.L_x_29267:
        /* <DEDUP_REMOVED lines=62> */
.L_x_29265:
[----:B------:R-:W-:Y:S05]  /*3d780*/  BSYNC.RECONVERGENT B0 ;  /* 0x0000000000007941 */ /* 0x000fea0003800200 */
.L_x_29264:
        /* <DEDUP_REMOVED lines=23> */
.L_x_29271:
        /* <DEDUP_REMOVED lines=12> */
.L_x_29273:
[----:B------:R-:W-:Y:S05]  /*3d9c0*/  BSYNC.RECONVERGENT B1 ;  /* 0x0000000000017941 */ /* 0x000fea0003800200 */
.L_x_29272:
        /* <DEDUP_REMOVED lines=62> */
.L_x_29270:
[----:B------:R-:W-:Y:S05]  /*3ddb0*/  BSYNC.RECONVERGENT B0 ;  /* 0x0000000000007941 */ /* 0x000fea0003800200 */
.L_x_29269:
        /* <DEDUP_REMOVED lines=14> */
.L_x_29233:
        /* <DEDUP_REMOVED lines=41> */
.L_x_29274:
        /* <DEDUP_REMOVED lines=26> */
.L_x_29278:
        /* <DEDUP_REMOVED lines=12> */
.L_x_29280:
[----:B------:R-:W-:Y:S05]  /*3e390*/  BSYNC.RECONVERGENT B1 ;  /* 0x0000000000017941 */ /* 0x000fea0003800200 */
.L_x_29279:
        /* <DEDUP_REMOVED lines=62> */
.L_x_29277:
[----:B------:R-:W-:Y:S05]  /*3e780*/  BSYNC.RECONVERGENT B0 ;  /* 0x0000000000007941 */ /* 0x000fea0003800200 */
.L_x_29276:
        /* <DEDUP_REMOVED lines=22> */
.L_x_29283:
        /* <DEDUP_REMOVED lines=12> */
.L_x_29285:
[----:B------:R-:W-:Y:S05]  /*3e9b0*/  BSYNC.RECONVERGENT B1 ;  /* 0x0000000000017941 */ /* 0x000fea0003800200 */
.L_x_29284:
        /* <DEDUP_REMOVED lines=62> */
.L_x_29282:
[----:B------:R-:W-:Y:S05]  /*3eda0*/  BSYNC.RECONVERGENT B0 ;  /* 0x0000000000007941 */ /* 0x000fea0003800200 */
.L_x_29281:
        /* <DEDUP_REMOVED lines=25> */
.L_x_29288:
        /* <DEDUP_REMOVED lines=12> */
.L_x_29290:
[----:B------:R-:W-:Y:S05]  /*3f000*/  BSYNC.RECONVERGENT B1 ;  /* 0x0000000000017941 */ /* 0x000fea0003800200 */
.L_x_29289:
        /* <DEDUP_REMOVED lines=62> */
.L_x_29287:
[----:B------:R-:W-:Y:S05]  /*3f3f0*/  BSYNC.RECONVERGENT B0 ;  /* 0x0000000000007941 */ /* 0x000fea0003800200 */
.L_x_29286:
        /* <DEDUP_REMOVED lines=22> */
.L_x_29293:
        /* <DEDUP_REMOVED lines=12> */
.L_x_29295:
[----:B------:R-:W-:Y:S05]  /*3f620*/  BSYNC.RECONVERGENT B1 ;  /* 0x0000000000017941 */ /* 0x000fea0003800200 */
.L_x_29294:
        /* <DEDUP_REMOVED lines=62> */
.L_x_29292:
[----:B------:R-:W-:Y:S05]  /*3fa10*/  BSYNC.RECONVERGENT B0 ;  /* 0x0000000000007941 */ /* 0x000fea0003800200 */
.L_x_29291:
[----:B------:R-:W-:Y:S01]  /*3fa20*/  I2FP.F32.U32 R10, R12 ;  /* 0x0000000c000a7245 */ /* 0x000fe20000201000 */
[----:B------:R-:W-:Y:S01]  /*3fa30*/  @P1 HADD2.F32 R11, -RZ, R28.H1_H1 ;  /* 0x3000001cff0b1230 */ /* 0x000fe20000004100 */
[----:B------:R-:W-:Y:S01]  /*3fa40*/  ISETP.NE.AND P3, PT, R13, 0x1, PT ;  /* 0x000000010d00780c */ /* 0x000fe20003f65270 */
        /* <DEDUP_REMOVED lines=22> */
.L_x_29298:
        /* <DEDUP_REMOVED lines=12> */
.L_x_29300:
[----:B------:R-:W-:Y:S05]  /*3fc70*/  BSYNC.RECONVERGENT B1 ;  /* 0x0000000000017941 */ /* 0x000fea0003800200 */
.L_x_29299:
        /* <DEDUP_REMOVED lines=62> */
.L_x_29297:
[----:B------:R-:W-:Y:S05]  /*40060*/  BSYNC.RECONVERGENT B0 ;  /* 0x0000000000007941 */ /* 0x000fea0003800200 */
.L_x_29296:
        /* <DEDUP_REMOVED lines=22> */
.L_x_29303:
        /* <DEDUP_REMOVED lines=12> */
.L_x_29305:
[----:B------:R-:W-:Y:S05]  /*40290*/  BSYNC.RECONVERGENT B1 ;  /* 0x0000000000017941 */ /* 0x000fea0003800200 */
.L_x_29304:
        /* <DEDUP_REMOVED lines=62> */
.L_x_29302:
[----:B------:R-:W-:Y:S05]  /*40680*/  BSYNC.RECONVERGENT B0 ;  /* 0x0000000000007941 */ /* 0x000fea0003800200 */
.L_x_29301:
        /* <DEDUP_REMOVED lines=11> */
[--C-:B-1----:R-:W-:Y:S01]  /*40740*/  @P1 FADD.FTZ R18, R12, R11.reuse ;  /* 0x0000000b0c121221 */ /* 0x102fe20000010000 */
        /* <DEDUP_REMOVED lines=13> */
.L_x_29308:
        /* <DEDUP_REMOVED lines=12> */
.L_x_29310:
[----:B------:R-:W-:Y:S05]  /*408e0*/  BSYNC.RECONVERGENT B1 ;  /* 0x0000000000017941 */ /* 0x000fea0003800200 */
.L_x_29309:
        /* <DEDUP_REMOVED lines=62> */
.L_x_29307:
[----:B------:R-:W-:Y:S05]  /*40cd0*/  BSYNC.RECONVERGENT B0 ;  /* 0x0000000000007941 */ /* 0x000fea0003800200 */
.L_x_29306:
        /* <DEDUP_REMOVED lines=22> */
.L_x_29313:
        /* <DEDUP_REMOVED lines=12> */
.L_x_29315:
[----:B------:R-:W-:Y:S05]  /*40f00*/  BSYNC.RECONVERGENT B1 ;  /* 0x0000000000017941 */ /* 0x000fea0003800200 */
.L_x_29314:
        /* <DEDUP_REMOVED lines=62> */
.L_x_29312:
[----:B------:R-:W-:Y:S05]  /*412f0*/  BSYNC.RECONVERGENT B0 ;  /* 0x0000000000007941 */ /* 0x000fea0003800200 */
.L_x_29311:
        /* <DEDUP_REMOVED lines=25> */
.L_x_29318:
        /* <DEDUP_REMOVED lines=12> */
.L_x_29320:
[----:B------:R-:W-:Y:S05]  /*41550*/  BSYNC.RECONVERGENT B1 ;  /* 0x0000000000017941 */ /* 0x000fea0003800200 */
.L_x_29319:
        /* <DEDUP_REMOVED lines=62> */
.L_x_29317:
[----:B------:R-:W-:Y:S05]  /*41940*/  BSYNC.RECONVERGENT B0 ;  /* 0x0000000000007941 */ /* 0x000fea0003800200 */
.L_x_29316:
        /* <DEDUP_REMOVED lines=20> */
.L_x_29323:
        /* <DEDUP_REMOVED lines=12> */
.L_x_29325:
[----:B------:R-:W-:Y:S05]  /*41b50*/  BSYNC.RECONVERGENT B1 ;  /* 0x0000000000017941 */ /* 0x000fea0003800200 */
.L_x_29324:
        /* <DEDUP_REMOVED lines=62> */
.L_x_29322:
[----:B------:R-:W-:Y:S05]  /*41f40*/  BSYNC.RECONVERGENT B0 ;  /* 0x0000000000007941 */ /* 0x000fea0003800200 */
.L_x_29321:
        /* <DEDUP_REMOVED lines=15> */
[----:B------:R-:W-:-:S03]  /*42040*/  HFMA2 R14, -RZ, RZ, 0, 1.1920928955078125e-07 ;  /* 0x00000002ff0e7431 */ /* 0x000fc600000001ff */
        /* <DEDUP_REMOVED lines=10> */
.L_x_29328:
        /* <DEDUP_REMOVED lines=12> */
.L_x_29330:
[----:B------:R-:W-:Y:S05]  /*421b0*/  BSYNC.RECONVERGENT B1 ;  /* 0x0000000000017941 */ /* 0x000fea0003800200 */
.L_x_29329:
        /* <DEDUP_REMOVED lines=62> */
.L_x_29327:
[----:B------:R-:W-:Y:S05]  /*425a0*/  BSYNC.RECONVERGENT B0 ;  /* 0x0000000000007941 */ /* 0x000fea0003800200 */
.L_x_29326:
        /* <DEDUP_REMOVED lines=20> */
.L_x_29333:
        /* <DEDUP_REMOVED lines=12> */
.L_x_29335:
[----:B------:R-:W-:Y:S05]  /*427b0*/  BSYNC.RECONVERGENT B1 ;  /* 0x0000000000017941 */ /* 0x000fea0003800200 */
.L_x_29334:
        /* <DEDUP_REMOVED lines=62> */
.L_x_29332:
[----:B------:R-:W-:Y:S05]  /*42ba0*/  BSYNC.RECONVERGENT B0 ;  /* 0x0000000000007941 */ /* 0x000fea0003800200 */
.L_x_29331:
        /* <DEDUP_REMOVED lines=25> */
.L_x_29338:
        /* <DEDUP_REMOVED lines=12> */
.L_x_29340:
[----:B------:R-:W-:Y:S05]  /*42e00*/  BSYNC.RECONVERGENT B1 ;  /* 0x0000000000017941 */ /* 0x000fea0003800200 */
.L_x_29339:
        /* <DEDUP_REMOVED lines=62> */
.L_x_29337:
[----:B------:R-:W-:Y:S05]  /*431f0*/  BSYNC.RECONVERGENT B0 ;  /* 0x0000000000007941 */ /* 0x000fea0003800200 */
.L_x_29336:
        /* <DEDUP_REMOVED lines=20> */
.L_x_29343:
        /* <DEDUP_REMOVED lines=12> */
.L_x_29345:
[----:B------:R-:W-:Y:S05]  /*43400*/  BSYNC.RECONVERGENT B1 ;  /* 0x0000000000017941 */ /* 0x000fea0003800200 */
.L_x_29344:
        /* <DEDUP_REMOVED lines=62> */
.L_x_29342:
[----:B------:R-:W-:Y:S05]  /*437f0*/  BSYNC.RECONVERGENT B0 ;  /* 0x0000000000007941 */ /* 0x000fea0003800200 */
.L_x_29341:
[----:B------:R-:W-:Y:S01]  /*43800*/  I2FP.F32.U32 R22, R22 ;  /* 0x0000001600167245 */ /* 0x000fe20000201000 */
[----:B------:R-:W-:Y:S01]  /*43810*/  HADD2.F32 R36, -RZ, R35.H0_H0 ;  /* 0x20000023ff247230 */ /* 0x000fe20000004100 */
        /* <DEDUP_REMOVED lines=24> */
.L_x_29348:
        /* <DEDUP_REMOVED lines=12> */
.L_x_29350:
[----:B------:R-:W-:Y:S05]  /*43a60*/  BSYNC.RECONVERGENT B1 ;  /* 0x0000000000017941 */ /* 0x000fea0003800200 */
.L_x_29349:
        /* <DEDUP_REMOVED lines=62> */
.L_x_29347:
[----:B------:R-:W-:Y:S05]  /*43e50*/  BSYNC.RECONVERGENT B0 ;  /* 0x0000000000007941 */ /* 0x000fea0003800200 */
.L_x_29346:
        /* <DEDUP_REMOVED lines=20> */
.L_x_29353:
        /* <DEDUP_REMOVED lines=15> */
.L_x_29355:
[----:B------:R-:W-:Y:S05]  /*44090*/  BSYNC.RECONVERGENT B1 ;  /* 0x0000000000017941 */ /* 0x000fea0003800200 */
.L_x_29354:
        /* <DEDUP_REMOVED lines=62> */
.L_x_29352:
[----:B------:R-:W-:Y:S05]  /*44480*/  BSYNC.RECONVERGENT B0 ;  /* 0x0000000000007941 */ /* 0x000fea0003800200 */
.L_x_29351:
        /* <DEDUP_REMOVED lines=18> */
.L_x_29275:
        /* <DEDUP_REMOVED lines=16> */
.L_x_29359:
        /* <DEDUP_REMOVED lines=12> */
.L_x_29361:
[----:B------:R-:W-:Y:S05]  /*44770*/  BSYNC.RECONVERGENT B1 ;  /* 0x0000000000017941 */ /* 0x000fea0003800200 */
.L_x_29360:
        /* <DEDUP_REMOVED lines=62> */
.L_x_29358:
[----:B------:R-:W-:Y:S05]  /*44b60*/  BSYNC.RECONVERGENT B0 ;  /* 0x0000000000007941 */ /* 0x000fea0003800200 */
.L_x_29357:
[----:B------:R-:W-:Y:S01]  /*44b70*/  I2FP.F32.U32 R17, R18 ;  /* 0x0000001200117245 */ /* 0x000fe20000201000 */
[----:B------:R-:W-:Y:S01]  /*44b80*/  BSSY.RECONVERGENT B0, `(.L_x_29362) ;  /* 0x0000063000007945 */ /* 0x000fe20003800200 */
[----:B------:R-:W-:Y:S01]  /*44b90*/  ISETP.NE.AND P3, PT, R19, 0x1, PT ;  /* 0x000000011300780c */ /* 0x000fe20003f65270 */
[----:B------:R-:W-:Y:S01]  /*44ba0*/  IMAD.MOV.U32 R18, RZ, RZ, 0x2 ;  /* 0x00000002ff127424 */ /* 0x000fe200078e00ff */
[----:B------:R-:W-:Y:S01]  /*44bb0*/  LOP3.LUT R8, R8, 0xffffffef, RZ, 0xc0, !PT ;  /* 0xffffffef08087812 */ /* 0x000fe200078ec0ff */
[----:B------:R-:W-:-:S05]  /*44bc0*/  FFMA.FTZ R17, R17, R73, 1.1641532182693481445e-10 ;  /* 0x2f00000011117423 */ /* 0x000fca0000010049 */
[----:B------:R-:W-:Y:S01]  /*44bd0*/  FSETP.GTU.FTZ.AND P2, PT, R17, R68, PT ;  /* 0x000000441100720b */ /* 0x000fe20003f5c000 */
[----:B-----5:R-:W-:-:S05]  /*44be0*/  HADD2.F32 R17, -RZ, R20.H0_H0 ;  /* 0x20000014ff117230 */ /* 0x020fca0000004100 */
        /* <DEDUP_REMOVED lines=17> */
.L_x_29364:
        /* <DEDUP_REMOVED lines=12> */
.L_x_29366:
[----:B------:R-:W-:Y:S05]  /*44dc0*/  BSYNC.RECONVERGENT B1 ;  /* 0x0000000000017941 */ /* 0x000fea0003800200 */
.L_x_29365:
        /* <DEDUP_REMOVED lines=62> */
.L_x_29363:
[----:B------:R-:W-:Y:S05]  /*451b0*/  BSYNC.RECONVERGENT B0 ;  /* 0x0000000000007941 */ /* 0x000fea0003800200 */
.L_x_29362:
        /* <DEDUP_REMOVED lines=25> */
.L_x_29369:
        /* <DEDUP_REMOVED lines=12> */
.L_x_29371:
[----:B------:R-:W-:Y:S05]  /*45410*/  BSYNC.RECONVERGENT B1 ;  /* 0x0000000000017941 */ /* 0x000fea0003800200 */
.L_x_29370:
        /* <DEDUP_REMOVED lines=62> */
.L_x_29368:
[----:B------:R-:W-:Y:S05]  /*45800*/  BSYNC.RECONVERGENT B0 ;  /* 0x0000000000007941 */ /* 0x000fea0003800200 */
.L_x_29367:
[----:B------:R-:W-:Y:S01]  /*45810*/  I2FP.F32.U32 R18, R20 ;  /* 0x0000001400127245 */ /* 0x000fe20000201000 */
[----:B------:R-:W-:Y:S01]  /*45820*/  @P1 HADD2.F32 R19, -RZ, R29.H0_H0 ;  /* 0x2000001dff131230 */ /* 0x000fe20000004100 */
[----:B------:R-:W-:Y:S01]  /*45830*/  ISETP.NE.AND P3, PT, R26, 0x1, PT ;  /* 0x000000011a00780c */ /* 0x000fe20003f65270 */
[----:B------:R-:W-:Y:S01]  /*45840*/  BSSY.RECONVERGENT B0, `(.L_x_29372) ;  /* 0x0000061000007945 */ /* 0x000fe20003800200 */
[----:B------:R-:W-:Y:S01]  /*45850*/  LOP3.LUT R8, R8, 0xfffffffb, RZ, 0xc0, !PT ;  /* 0xfffffffb08087812 */ /* 0x000fe200078ec0ff */
[----:B------:R-:W-:Y:S01]  /*45860*/  FFMA.FTZ R18, R18, R73, 1.1641532182693481445e-10 ;  /* 0x2f00000012127423 */ /* 0x000fe20000010049 */
[----:B------:R-:W-:-:S04]  /*45870*/  HFMA2 R20, -RZ, RZ, 0, 1.1920928955078125e-07 ;  /* 0x00000002ff147431 */ /* 0x000fc800000001ff */
[----:B------:R-:W-:Y:S01]  /*45880*/  FSETP.GTU.FTZ.AND P2, PT, R18, R68, PT ;  /* 0x000000441200720b */ /* 0x000fe20003f5c000 */
[----:B------:R-:W-:-:S05]  /*45890*/  HADD2.F32 R18, -RZ, R21.H0_H0 ;  /* 0x20000015ff127230 */ /* 0x000fca0000004100 */
[----:B------:R-:W-:-:S05]  /*458a0*/  FMUL.FTZ R18, R18, R69 ;  /* 0x0000004512127220 */ /* 0x000fca0000410000 */
        /* <DEDUP_REMOVED lines=15> */
.L_x_29374:
        /* <DEDUP_REMOVED lines=12> */
.L_x_29376:
[----:B------:R-:W-:Y:S05]  /*45a60*/  BSYNC.RECONVERGENT B1 ;  /* 0x0000000000017941 */ /* 0x000fea0003800200 */
.L_x_29375:
        /* <DEDUP_REMOVED lines=62> */
.L_x_29373:
[----:B------:R-:W-:Y:S05]  /*45e50*/  BSYNC.RECONVERGENT B0 ;  /* 0x0000000000007941 */ /* 0x000fea0003800200 */
.L_x_29372:
[----:B------:R-:W-:Y:S01]  /*45e60*/  I2FP.F32.U32 R19, R19 ;  /* 0x0000001300137245 */ /* 0x000fe20000201000 */
[----:B------:R-:W-:Y:S01]  /*45e70*/  HADD2.F32 R21, -RZ, R21.H1_H1 ;  /* 0x30000015ff157230 */ /* 0x000fe20000004100 */
[----:B------:R-:W-:Y:S01]  /*45e80*/  ISETP.NE.AND P2, PT, R20, 0x1, PT ;  /* 0x000000011400780c */ /* 0x000fe20003f45270 */
[----:B------:R-:W-:Y:S01]  /*45e90*/  BSSY.RECONVERGENT B0, `(.L_x_29377) ;  /* 0x0000061000007945 */ /* 0x000fe20003800200 */
[----:B------:R-:W-:Y:S01]  /*45ea0*/  LOP3.LUT R8, R8, 0xfffffffd, RZ, 0xc0, !PT ;  /* 0xfffffffd08087812 */ /* 0x000fe200078ec0ff */
[----:B------:R-:W-:Y:S01]  /*45eb0*/  FFMA.FTZ R19, R19, R73, 1.1641532182693481445e-10 ;  /* 0x2f00000013137423 */ /* 0x000fe20000010049 */
[----:B------:R-:W-:Y:S01]  /*45ec0*/  IMAD.MOV.U32 R37, RZ, RZ, 0x2 ;  /* 0x00000002ff257424 */ /* 0x000fe200078e00ff */
[----:B------:R-:W-:-:S03]  /*45ed0*/  MOV R26, R4 ;  /* 0x00000004001a7202 */ /* 0x000fc60000000f00 */
[----:B------:R-:W-:Y:S01]  /*45ee0*/  FSETP.GTU.FTZ.AND P3, PT, R19, R68, PT ;  /* 0x000000441300720b */ /* 0x000fe20003f7c000 */
[----:B------:R-:W-:Y:S01]  /*45ef0*/  FMUL.FTZ R19, R21, R69 ;  /* 0x0000004515137220 */ /* 0x000fe20000410000 */
[----:B------:R-:W-:-:S04]  /*45f00*/  @P1 HADD2.F32 R21, -RZ, R29.H1_H1 ;  /* 0x3000001dff151230 */ /* 0x000fc80000004100 */
        /* <DEDUP_REMOVED lines=14> */
.L_x_29379:
        /* <DEDUP_REMOVED lines=12> */
.L_x_29381:
[----:B------:R-:W-:Y:S05]  /*460b0*/  BSYNC.RECONVERGENT B1 ;  /* 0x0000000000017941 */ /* 0x000fea0003800200 */
.L_x_29380:
        /* <DEDUP_REMOVED lines=62> */
.L_x_29378:
[----:B------:R-:W-:Y:S05]  /*464a0*/  BSYNC.RECONVERGENT B0 ;  /* 0x0000000000007941 */ /* 0x000fea0003800200 */
.L_x_29377:
        /* <DEDUP_REMOVED lines=23> */
.L_x_29384:
        /* <DEDUP_REMOVED lines=12> */
.L_x_29386:
[----:B------:R-:W-:Y:S05]  /*466e0*/  BSYNC.RECONVERGENT B1 ;  /* 0x0000000000017941 */ /* 0x000fea0003800200 */
.L_x_29385:
        /* <DEDUP_REMOVED lines=62> */
.L_x_29383:
[----:B------:R-:W-:Y:S05]  /*46ad0*/  BSYNC.RECONVERGENT B0 ;  /* 0x0000000000007941 */ /* 0x000fea0003800200 */
.L_x_29382:
        /* <DEDUP_REMOVED lines=23> */
.L_x_29389:
        /* <DEDUP_REMOVED lines=12> */
.L_x_29391:
[----:B------:R-:W-:Y:S05]  /*46d10*/  BSYNC.RECONVERGENT B1 ;  /* 0x0000000000017941 */ /* 0x000fea0003800200 */
.L_x_29390:
        /* <DEDUP_REMOVED lines=62> */
.L_x_29388:
[----:B------:R-:W-:Y:S05]  /*47100*/  BSYNC.RECONVERGENT B0 ;  /* 0x0000000000007941 */ /* 0x000fea0003800200 */
.L_x_29387:
        /* <DEDUP_REMOVED lines=23> */
.L_x_29394:
        /* <DEDUP_REMOVED lines=12> */
.L_x_29396:
[----:B------:R-:W-:Y:S05]  /*47340*/  BSYNC.RECONVERGENT B1 ;  /* 0x0000000000017941 */ /* 0x000fea0003800200 */
.L_x_29395:
        /* <DEDUP_REMOVED lines=62> */
.L_x_29393:
[----:B------:R-:W-:Y:S05]  /*47730*/  BSYNC.RECONVERGENT B0 ;  /* 0x0000000000007941 */ /* 0x000fea0003800200 */
.L_x_29392:
[----:B------:R-:W-:Y:S01]  /*47740*/  I2FP.F32.U32 R38, R46 ;  /* 0x0000002e00267245 */ /* 0x000fe20000201000 */
[----:B------:R-:W-:Y:S01]  /*47750*/  HADD2.F32 R23, -RZ, R23.H1_H1 ;  /* 0x30000017ff177230 */ /* 0x000fe20000004100 */
[----:B------:R-:W-:Y:S02]  /*47760*/  PRMT R24, R24, 0x5410, R27 ;  /* 0x0000541018187816 */ /* 0x000fe4000000001b */
[----:B------:R-:W-:Y:S01]  /*47770*/  PRMT R26, R26, 0x5410, R37 ;  /* 0x000054101a1a7816 */ /* 0x000fe20000000025 */
[----:B------:R-:W-:Y:S01]  /*47780*/  FFMA.FTZ R38, R38, R73, 1.1641532182693481445e-10 ;  /* 0x2f00000026267423 */ /* 0x000fe20000010049 */
[----:B------:R-:W-:Y:S01]  /*47790*/  FMUL.FTZ R23, R23, R69 ;  /* 0x0000004517177220 */ /* 0x000fe20000410000 */
[----:B------:R-:W-:-:S03]  /*477a0*/  PRMT R25, R25, 0x5410, R36 ;  /* 0x0000541019197816 */ /* 0x000fc60000000024 */
[----:B------:R-:W-:Y:S01]  /*477b0*/  FSETP.GTU.FTZ.AND P5, PT, R38, R68, PT ;  /* 0x000000442600720b */ /* 0x000fe20003fbc000 */
[----:B------:R-:W-:-:S03]  /*477c0*/  @P1 HADD2.F32 R38, -RZ, R31.H1_H1 ;  /* 0x3000001fff261230 */ /* 0x000fc60000004100 */
[----:B------:R-:W-:Y:S02]  /*477d0*/  FSEL R23, R23, RZ, !P5 ;  /* 0x000000ff17177208 */ /* 0x000fe40006800000 */
[----:B------:R-:W-:-:S03]  /*477e0*/  PLOP3.LUT P5, PT, P5, PT, PT, 0x8, 0x80 ;  /* 0x000000000080781c */ /* 0x000fc60002fae170 */
[----:B------:R-:W-:-:S05]  /*477f0*/  @P1 FADD.FTZ R23, R38, R23 ;  /* 0x0000001726171221 */ /* 0x000fca0000010000 */
[----:B------:R-:W-:-:S04]  /*47800*/  F2FP.F16.F32.PACK_AB R38, RZ, R23 ;  /* 0x00000017ff26723e */ /* 0x000fc800000000ff */
[----:B------:R-:W-:-:S07]  /*47810*/  PRMT R27, R48, 0x5410, R38 ;  /* 0x00005410301b7816 */ /* 0x000fce0000000026 */
.L_x_29356:
        /* <DEDUP_REMOVED lines=41> */
.L_x_29397:
        /* <DEDUP_REMOVED lines=26> */
.L_x_29401:
        /* <DEDUP_REMOVED lines=12> */
.L_x_29403:
[----:B------:R-:W-:Y:S05]  /*47d10*/  BSYNC.RECONVERGENT B1 ;  /* 0x0000000000017941 */ /* 0x000fea0003800200 */
.L_x_29402:
        /* <DEDUP_REMOVED lines=62> */
.L_x_29400:
[----:B------:R-:W-:Y:S05]  /*48100*/  BSYNC.RECONVERGENT B0 ;  /* 0x0000000000007941 */ /* 0x000fea0003800200 */
.L_x_29399:
        /* <DEDUP_REMOVED lines=22> */
.L_x_29406:
        /* <DEDUP_REMOVED lines=12> */
.L_x_29408:
[----:B------:R-:W-:Y:S05]  /*48330*/  BSYNC.RECONVERGENT B1 ;  /* 0x0000000000017941 */ /* 0x000fea0003800200 */
.L_x_29407:
        /* <DEDUP_REMOVED lines=62> */
.L_x_29405:
[----:B------:R-:W-:Y:S05]  /*48720*/  BSYNC.RECONVERGENT B0 ;  /* 0x0000000000007941 */ /* 0x000fea0003800200 */
.L_x_29404:
        /* <DEDUP_REMOVED lines=25> */
.L_x_29411:
        /* <DEDUP_REMOVED lines=12> */
.L_x_29413:
[----:B------:R-:W-:Y:S05]  /*48980*/  BSYNC.RECONVERGENT B1 ;  /* 0x0000000000017941 */ /* 0x000fea0003800200 */
.L_x_29412:
        /* <DEDUP_REMOVED lines=62> */
.L_x_29410:
[----:B------:R-:W-:Y:S05]  /*48d70*/  BSYNC.RECONVERGENT B0 ;  /* 0x0000000000007941 */ /* 0x000fea0003800200 */
.L_x_29409:
        /* <DEDUP_REMOVED lines=22> */
.L_x_29416:
        /* <DEDUP_REMOVED lines=12> */
.L_x_29418:
[----:B------:R-:W-:Y:S05]  /*48fa0*/  BSYNC.RECONVERGENT B1 ;  /* 0x0000000000017941 */ /* 0x000fea0003800200 */
.L_x_29417:
        /* <DEDUP_REMOVED lines=62> */
.L_x_29415:
[----:B------:R-:W-:Y:S05]  /*49390*/  BSYNC.RECONVERGENT B0 ;  /* 0x0000000000007941 */ /* 0x000fea0003800200 */
.L_x_29414:
        /* <DEDUP_REMOVED lines=25> */
.L_x_29421:
        /* <DEDUP_REMOVED lines=12> */
.L_x_29423:
[----:B------:R-:W-:Y:S05]  /*495f0*/  BSYNC.RECONVERGENT B1 ;  /* 0x0000000000017941 */ /* 0x000fea0003800200 */
.L_x_29422:
        /* <DEDUP_REMOVED lines=62> */
.L_x_29420:
[----:B------:R-:W-:Y:S05]  /*499e0*/  BSYNC.RECONVERGENT B0 ;  /* 0x0000000000007941 */ /* 0x000fea0003800200 */
.L_x_29419:
        /* <DEDUP_REMOVED lines=22> */
.L_x_29426:
        /* <DEDUP_REMOVED lines=12> */
.L_x_29428:
[----:B------:R-:W-:Y:S05]  /*49c10*/  BSYNC.RECONVERGENT B1 ;  /* 0x0000000000017941 */ /* 0x000fea0003800200 */
.L_x_29427:
        /* <DEDUP_REMOVED lines=62> */
.L_x_29425:
[----:B------:R-:W-:Y:S05]  /*4a000*/  BSYNC.RECONVERGENT B0 ;  /* 0x0000000000007941 */ /* 0x000fea0003800200 */
.L_x_29424:
        /* <DEDUP_REMOVED lines=25> */
.L_x_29431:
        /* <DEDUP_REMOVED lines=12> */
.L_x_29433:
[----:B------:R-:W-:Y:S05]  /*4a260*/  BSYNC.RECONVERGENT B1 ;  /* 0x0000000000017941 */ /* 0x000fea0003800200 */
.L_x_29432:
        /* <DEDUP_REMOVED lines=62> */
.L_x_29430:
[----:B------:R-:W-:Y:S05]  /*4a650*/  BSYNC.RECONVERGENT B0 ;  /* 0x0000000000007941 */ /* 0x000fea0003800200 */
.L_x_29429:
        /* <DEDUP_REMOVED lines=22> */
.L_x_29436:
        /* <DEDUP_REMOVED lines=12> */
.L_x_29438:
[----:B------:R-:W-:Y:S05]  /*4a880*/  BSYNC.RECONVERGENT B1 ;  /* 0x0000000000017941 */ /* 0x000fea0003800200 */
.L_x_29437:
        /* <DEDUP_REMOVED lines=62> */
.L_x_29435:
[----:B------:R-:W-:Y:S05]  /*4ac70*/  BSYNC.RECONVERGENT B0 ;  /* 0x0000000000007941 */ /* 0x000fea0003800200 */
.L_x_29434:
        /* <DEDUP_REMOVED lines=25> */
.L_x_29441:
        /* <DEDUP_REMOVED lines=12> */
.L_x_29443:
[----:B------:R-:W-:Y:S05]  /*4aed0*/  BSYNC.RECONVERGENT B1 ;  /* 0x0000000000017941 */ /* 0x000fea0003800200 */
.L_x_29442:
        /* <DEDUP_REMOVED lines=62> */
.L_x_29440:
[----:B------:R-:W-:Y:S05]  /*4b2c0*/  BSYNC.RECONVERGENT B0 ;  /* 0x0000000000007941 */ /* 0x000fea0003800200 */
.L_x_29439:
        /* <DEDUP_REMOVED lines=20> */
.L_x_29446:
        /* <DEDUP_REMOVED lines=12> */
.L_x_29448:
[----:B------:R-:W-:Y:S05]  /*4b4d0*/  BSYNC.RECONVERGENT B1 ;  /* 0x0000000000017941 */ /* 0x000fea0003800200 */
.L_x_29447:
        /* <DEDUP_REMOVED lines=62> */
.L_x_29445:
[----:B------:R-:W-:Y:S05]  /*4b8c0*/  BSYNC.RECONVERGENT B0 ;  /* 0x0000000000007941 */ /* 0x000fea0003800200 */
.L_x_29444:
        /* <DEDUP_REMOVED lines=26> */
.L_x_29451:
        /* <DEDUP_REMOVED lines=12> */
.L_x_29453:
[----:B------:R-:W-:Y:S05]  /*4bb30*/  BSYNC.RECONVERGENT B1 ;  /* 0x0000000000017941 */ /* 0x000fea0003800200 */
.L_x_29452:
        /* <DEDUP_REMOVED lines=62> */
.L_x_29450:
[----:B------:R-:W-:Y:S05]  /*4bf20*/  BSYNC.RECONVERGENT B0 ;  /* 0x0000000000007941 */ /* 0x000fea0003800200 */
.L_x_29449:
        /* <DEDUP_REMOVED lines=20> */
.L_x_29456:
        /* <DEDUP_REMOVED lines=12> */
.L_x_29458:
[----:B------:R-:W-:Y:S05]  /*4c130*/  BSYNC.RECONVERGENT B1 ;  /* 0x0000000000017941 */ /* 0x000fea0003800200 */
.L_x_29457:
        /* <DEDUP_REMOVED lines=62> */
.L_x_29455:
[----:B------:R-:W-:Y:S05]  /*4c520*/  BSYNC.RECONVERGENT B0 ;  /* 0x0000000000007941 */ /* 0x000fea0003800200 */
.L_x_29454:
        /* <DEDUP_REMOVED lines=25> */
.L_x_29461:
        /* <DEDUP_REMOVED lines=12> */
.L_x_29463:
[----:B------:R-:W-:Y:S05]  /*4c780*/  BSYNC.RECONVERGENT B1 ;  /* 0x0000000000017941 */ /* 0x000fea0003800200 */
.L_x_29462:
        /* <DEDUP_REMOVED lines=62> */
.L_x_29460:
[----:B------:R-:W-:Y:S05]  /*4cb70*/  BSYNC.RECONVERGENT B0 ;  /* 0x0000000000007941 */ /* 0x000fea0003800200 */
.L_x_29459:
        /* <DEDUP_REMOVED lines=20> */
.L_x_29466:
        /* <DEDUP_REMOVED lines=12> */
.L_x_29468:
[----:B------:R-:W-:Y:S05]  /*4cd80*/  BSYNC.RECONVERGENT B1 ;  /* 0x0000000000017941 */ /* 0x000fea0003800200 */
.L_x_29467:
        /* <DEDUP_REMOVED lines=62> */
.L_x_29465:
[----:B------:R-:W-:Y:S05]  /*4d170*/  BSYNC.RECONVERGENT B0 ;  /* 0x0000000000007941 */ /* 0x000fea0003800200 */
.L_x_29464:
        /* <DEDUP_REMOVED lines=26> */
.L_x_29471:
        /* <DEDUP_REMOVED lines=12> */
.L_x_29473:
[----:B------:R-:W-:Y:S05]  /*4d3e0*/  BSYNC.RECONVERGENT B1 ;  /* 0x0000000000017941 */ /* 0x000fea0003800200 */
.L_x_29472:
        /* <DEDUP_REMOVED lines=62> */
.L_x_29470:
[----:B------:R-:W-:Y:S05]  /*4d7d0*/  BSYNC.RECONVERGENT B0 ;  /* 0x0000000000007941 */ /* 0x000fea0003800200 */
.L_x_29469:
        /* <DEDUP_REMOVED lines=20> */
.L_x_29476:
        /* <DEDUP_REMOVED lines=15> */
.L_x_29478:
[----:B------:R-:W-:Y:S05]  /*4da10*/  BSYNC.RECONVERGENT B1 ;  /* 0x0000000000017941 */ /* 0x000fea0003800200 */
.L_x_29477:
        /* <DEDUP_REMOVED lines=62> */
.L_x_29475:
[----:B------:R-:W-:Y:S05]  /*4de00*/  BSYNC.RECONVERGENT B0 ;  /* 0x0000000000007941 */ /* 0x000fea0003800200 */
.L_x_29474:
        /* <DEDUP_REMOVED lines=13> */
[----:B------:R-:W-:Y:S01]  /*4dee0*/  @P1 FADD.FTZ R47, R47, R39 ;  /* 0x000000272f2f1221 */ /* 0x000fe20000010000 */
[----:B------:R-:W-:-:S04]  /*4def0*/  @!P1 MOV R47, R39 ;  /* 0x00000027002f9202 */ /* 0x000fc80000000f00 */
[----:B------:R-:W-:-:S04]  /*4df00*/  F2FP.F16.F32.PACK_AB R39, RZ, R47 ;  /* 0x0000002fff27723e */ /* 0x000fc800000000ff */
[----:B------:R-:W-:Y:S01]  /*4df10*/  PRMT R39, R50, 0x5410, R39 ;  /* 0x0000541032277816 */ /* 0x000fe20000000027 */
[----:B------:R-:W-:Y:S06]  /*4df20*/  BRA `(.L_x_29479) ;  /* 0x00000030009c7947 */ /* 0x000fec0003800000 */
.L_x_29398:
        /* <DEDUP_REMOVED lines=16> */
.L_x_29482:
        /* <DEDUP_REMOVED lines=12> */
.L_x_29484:
[----:B------:R-:W-:Y:S05]  /*4e0f0*/  BSYNC.RECONVERGENT B1 ;  /* 0x0000000000017941 */ /* 0x000fea0003800200 */
.L_x_29483:
        /* <DEDUP_REMOVED lines=62> */
.L_x_29481:
[----:B------:R-:W-:Y:S05]  /*4e4e0*/  BSYNC.RECONVERGENT B0 ;  /* 0x0000000000007941 */ /* 0x000fea0003800200 */
.L_x_29480:
[----:B------:R-:W-:Y:S01]  /*4e4f0*/  I2FP.F32.U32 R24, R24 ;  /* 0x0000001800187245 */ /* 0x000fe20000201000 */
[----:B-----5:R-:W-:Y:S01]  /*4e500*/  @P1 HADD2.F32 R25, -RZ, R28.H0_H0 ;  /* 0x2000001cff191230 */ /* 0x020fe20000004100 */
        /* <DEDUP_REMOVED lines=23> */
.L_x_29487:
        /* <DEDUP_REMOVED lines=12> */
.L_x_29489:
[----:B------:R-:W-:Y:S05]  /*4e740*/  BSYNC.RECONVERGENT B1 ;  /* 0x0000000000017941 */ /* 0x000fea0003800200 */
.L_x_29488:
        /* <DEDUP_REMOVED lines=62> */
.L_x_29486:
[----:B------:R-:W-:Y:S05]  /*4eb30*/  BSYNC.RECONVERGENT B0 ;  /* 0x0000000000007941 */ /* 0x000fea0003800200 */
.L_x_29485:
        /* <DEDUP_REMOVED lines=25> */
.L_x_29492:
        /* <DEDUP_REMOVED lines=12> */
.L_x_29494:
[----:B------:R-:W-:Y:S05]  /*4ed90*/  BSYNC.RECONVERGENT B1 ;  /* 0x0000000000017941 */ /* 0x000fea0003800200 */
.L_x_29493:
        /* <DEDUP_REMOVED lines=62> */
.L_x_29491:
[----:B------:R-:W-:Y:S05]  /*4f180*/  BSYNC.RECONVERGENT B0 ;  /* 0x0000000000007941 */ /* 0x000fea0003800200 */
.L_x_29490:
[----:B------:R-:W-:Y:S01]  /*4f190*/  I2FP.F32.U32 R26, R44 ;  /* 0x0000002c001a7245 */ /* 0x000fe20000201000 */
[----:B------:R-:W-:Y:S01]  /*4f1a0*/  @P1 HADD2.F32 R27, -RZ, R29.H0_H0 ;  /* 0x2000001dff1b1230 */ /* 0x000fe20000004100 */
        /* <DEDUP_REMOVED lines=23> */
.L_x_29497:
        /* <DEDUP_REMOVED lines=12> */
.L_x_29499:
[----:B------:R-:W-:Y:S05]  /*4f3e0*/  BSYNC.RECONVERGENT B1 ;  /* 0x0000000000017941 */ /* 0x000fea0003800200 */
.L_x_29498:
        /* <DEDUP_REMOVED lines=62> */
.L_x_29496:
[----:B------:R-:W-:Y:S05]  /*4f7d0*/  BSYNC.RECONVERGENT B0 ;  /* 0x0000000000007941 */ /* 0x000fea0003800200 */
.L_x_29495:
[----:B------:R-:W-:Y:S01]  /*4f7e0*/  I2FP.F32.U32 R27, R27 ;  /* 0x0000001b001b7245 */ /* 0x000fe20000201000 */
[----:B------:R-:W-:Y:S01]  /*4f7f0*/  HADD2.F32 R37, -RZ, R37.H1_H1 ;  /* 0x30000025ff257230 */ /* 0x000fe20000004100 */
        /* <DEDUP_REMOVED lines=23> */
.L_x_29502:
        /* <DEDUP_REMOVED lines=12> */
.L_x_29504:
[----:B------:R-:W-:Y:S05]  /*4fa30*/  BSYNC.RECONVERGENT B1 ;  /* 0x0000000000017941 */ /* 0x000fea0003800200 */
.L_x_29503:
        /* <DEDUP_REMOVED lines=62> */
.L_x_29501:
[----:B------:R-:W-:Y:S05]  /*4fe20*/  BSYNC.RECONVERGENT B0 ;  /* 0x0000000000007941 */ /* 0x000fea0003800200 */
.L_x_29500:
        /* <DEDUP_REMOVED lines=23> */
.L_x_29507:
        /* <DEDUP_REMOVED lines=12> */
.L_x_29509:
[----:B------:R-:W-:Y:S05]  /*50060*/  BSYNC.RECONVERGENT B1 ;  /* 0x0000000000017941 */ /* 0x000fea0003800200 */
.L_x_29508:
        /* <DEDUP_REMOVED lines=62> */
.L_x_29506:
[----:B------:R-:W-:Y:S05]  /*50450*/  BSYNC.RECONVERGENT B0 ;  /* 0x0000000000007941 */ /* 0x000fea0003800200 */
.L_x_29505:
        /* <DEDUP_REMOVED lines=23> */
.L_x_29512:
        /* <DEDUP_REMOVED lines=12> */
.L_x_29514:
[----:B------:R-:W-:Y:S05]  /*50690*/  BSYNC.RECONVERGENT B1 ;  /* 0x0000000000017941 */ /* 0x000fea0003800200 */
.L_x_29513:
        /* <DEDUP_REMOVED lines=62> */
.L_x_29511:
[----:B------:R-:W-:Y:S05]  /*50a80*/  BSYNC.RECONVERGENT B0 ;  /* 0x0000000000007941 */ /* 0x000fea0003800200 */
.L_x_29510:
        /* <DEDUP_REMOVED lines=23> */
.L_x_29517:
        /* <DEDUP_REMOVED lines=12> */
.L_x_29519:
[----:B------:R-:W-:Y:S05]  /*50cc0*/  BSYNC.RECONVERGENT B1 ;  /* 0x0000000000017941 */ /* 0x000fea0003800200 */
.L_x_29518:
        /* <DEDUP_REMOVED lines=62> */
.L_x_29516:
[----:B------:R-:W-:Y:S05]  /*510b0*/  BSYNC.RECONVERGENT B0 ;  /* 0x0000000000007941 */ /* 0x000fea0003800200 */
.L_x_29515:
        /* <DEDUP_REMOVED lines=14> */
.L_x_29479:
        /* <DEDUP_REMOVED lines=41> */
.L_x_29520:
        /* <DEDUP_REMOVED lines=26> */
.L_x_29524:
        /* <DEDUP_REMOVED lines=12> */
.L_x_29526:
[----:B------:R-:W-:Y:S05]  /*51690*/  BSYNC.RECONVERGENT B1 ;  /* 0x0000000000017941 */ /* 0x000fea0003800200 */
.L_x_29525:
        /* <DEDUP_REMOVED lines=62> */
.L_x_29523:
[----:B------:R-:W-:Y:S05]  /*51a80*/  BSYNC.RECONVERGENT B0 ;  /* 0x0000000000007941 */ /* 0x000fea0003800200 */
.L_x_29522:
        /* <DEDUP_REMOVED lines=22> */
.L_x_29529:
        /* <DEDUP_REMOVED lines=12> */
.L_x_29531:
[----:B------:R-:W-:Y:S05]  /*51cb0*/  BSYNC.RECONVERGENT B1 ;  /* 0x0000000000017941 */ /* 0x000fea0003800200 */
.L_x_29530:
        /* <DEDUP_REMOVED lines=62> */
.L_x_29528:
[----:B------:R-:W-:Y:S05]  /*520a0*/  BSYNC.RECONVERGENT B0 ;  /* 0x0000000000007941 */ /* 0x000fea0003800200 */
.L_x_29527:
        /* <DEDUP_REMOVED lines=25> */
.L_x_29534:
        /* <DEDUP_REMOVED lines=12> */
.L_x_29536:
[----:B------:R-:W-:Y:S05]  /*52300*/  BSYNC.RECONVERGENT B1 ;  /* 0x0000000000017941 */ /* 0x000fea0003800200 */
.L_x_29535:
        /* <DEDUP_REMOVED lines=62> */
.L_x_29533:
[----:B------:R-:W-:Y:S05]  /*526f0*/  BSYNC.RECONVERGENT B0 ;  /* 0x0000000000007941 */ /* 0x000fea0003800200 */
.L_x_29532:
        /* <DEDUP_REMOVED lines=22> */
.L_x_29539:
        /* <DEDUP_REMOVED lines=12> */
.L_x_29541:
[----:B------:R-:W-:Y:S05]  /*52920*/  BSYNC.RECONVERGENT B1 ;  /* 0x0000000000017941 */ /* 0x000fea0003800200 */
.L_x_29540:
        /* <DEDUP_REMOVED lines=62> */
.L_x_29538:
[----:B------:R-:W-:Y:S05]  /*52d10*/  BSYNC.RECONVERGENT B0 ;  /* 0x0000000000007941 */ /* 0x000fea0003800200 */
.L_x_29537:
        /* <DEDUP_REMOVED lines=25> */
.L_x_29544:
        /* <DEDUP_REMOVED lines=12> */
.L_x_29546:
[----:B------:R-:W-:Y:S05]  /*52f70*/  BSYNC.RECONVERGENT B1 ;  /* 0x0000000000017941 */ /* 0x000fea0003800200 */
.L_x_29545:
        /* <DEDUP_REMOVED lines=62> */
.L_x_29543:
[----:B------:R-:W-:Y:S05]  /*53360*/  BSYNC.RECONVERGENT B0 ;  /* 0x0000000000007941 */ /* 0x000fea0003800200 */
.L_x_29542:
        /* <DEDUP_REMOVED lines=22> */
.L_x_29549:
        /* <DEDUP_REMOVED lines=12> */
.L_x_29551:
[----:B------:R-:W-:Y:S05]  /*53590*/  BSYNC.RECONVERGENT B1 ;  /* 0x0000000000017941 */ /* 0x000fea0003800200 */
.L_x_29550:
        /* <DEDUP_REMOVED lines=62> */
.L_x_29548:
[----:B------:R-:W-:Y:S05]  /*53980*/  BSYNC.RECONVERGENT B0 ;  /* 0x0000000000007941 */ /* 0x000fea0003800200 */
.L_x_29547:
        /* <DEDUP_REMOVED lines=25> */
.L_x_29554:
        /* <DEDUP_REMOVED lines=12> */
.L_x_29556:
[----:B------:R-:W-:Y:S05]  /*53be0*/  BSYNC.RECONVERGENT B1 ;  /* 0x0000000000017941 */ /* 0x000fea0003800200 */
.L_x_29555:
        /* <DEDUP_REMOVED lines=62> */
.L_x_29553:
[----:B------:R-:W-:Y:S05]  /*53fd0*/  BSYNC.RECONVERGENT B0 ;  /* 0x0000000000007941 */ /* 0x000fea0003800200 */
.L_x_29552:
        /* <DEDUP_REMOVED lines=22> */
.L_x_29559:
        /* <DEDUP_REMOVED lines=12> */
.L_x_29561:
[----:B------:R-:W-:Y:S05]  /*54200*/  BSYNC.RECONVERGENT B1 ;  /* 0x0000000000017941 */ /* 0x000fea0003800200 */
.L_x_29560:
        /* <DEDUP_REMOVED lines=62> */
.L_x_29558:
[----:B------:R-:W-:Y:S05]  /*545f0*/  BSYNC.RECONVERGENT B0 ;  /* 0x0000000000007941 */ /* 0x000fea0003800200 */
.L_x_29557:
        /* <DEDUP_REMOVED lines=25> */
.L_x_29564:
        /* <DEDUP_REMOVED lines=12> */
.L_x_29566:
[----:B------:R-:W-:Y:S05]  /*54850*/  BSYNC.RECONVERGENT B1 ;  /* 0x0000000000017941 */ /* 0x000fea0003800200 */
.L_x_29565:
        /* <DEDUP_REMOVED lines=62> */
.L_x_29563:
[----:B------:R-:W-:Y:S05]  /*54c40*/  BSYNC.RECONVERGENT B0 ;  /* 0x0000000000007941 */ /* 0x000fea0003800200 */
.L_x_29562:
        /* <DEDUP_REMOVED lines=20> */
.L_x_29569:
        /* <DEDUP_REMOVED lines=12> */
.L_x_29571:
[----:B------:R-:W-:Y:S05]  /*54e50*/  BSYNC.RECONVERGENT B1 ;  /* 0x0000000000017941 */ /* 0x000fea0003800200 */
.L_x_29570:
        /* <DEDUP_REMOVED lines=62> */
.L_x_29568:
[----:B------:R-:W-:Y:S05]  /*55240*/  BSYNC.RECONVERGENT B0 ;  /* 0x0000000000007941 */ /* 0x000fea0003800200 */
.L_x_29567:
        /* <DEDUP_REMOVED lines=26> */
.L_x_29574:
        /* <DEDUP_REMOVED lines=12> */
.L_x_29576:
[----:B------:R-:W-:Y:S05]  /*554b0*/  BSYNC.RECONVERGENT B1 ;  /* 0x0000000000017941 */ /* 0x000fea0003800200 */
.L_x_29575:
        /* <DEDUP_REMOVED lines=62> */
.L_x_29573:
[----:B------:R-:W-:Y:S05]  /*558a0*/  BSYNC.RECONVERGENT B0 ;  /* 0x0000000000007941 */ /* 0x000fea0003800200 */
.L_x_29572:
        /* <DEDUP_REMOVED lines=20> */
.L_x_29579:
        /* <DEDUP_REMOVED lines=12> */
.L_x_29581:
[----:B------:R-:W-:Y:S05]  /*55ab0*/  BSYNC.RECONVERGENT B1 ;  /* 0x0000000000017941 */ /* 0x000fea0003800200 */
.L_x_29580:
        /* <DEDUP_REMOVED lines=62> */
.L_x_29578:
[----:B------:R-:W-:Y:S05]  /*55ea0*/  BSYNC.RECONVERGENT B0 ;  /* 0x0000000000007941 */ /* 0x000fea0003800200 */
.L_x_29577:
        /* <DEDUP_REMOVED lines=25> */
.L_x_29584:
        /* <DEDUP_REMOVED lines=12> */
.L_x_29586:
[----:B------:R-:W-:Y:S05]  /*56100*/  BSYNC.RECONVERGENT B1 ;  /* 0x0000000000017941 */ /* 0x000fea0003800200 */
.L_x_29585:
        /* <DEDUP_REMOVED lines=62> */
.L_x_29583:
[----:B------:R-:W-:Y:S05]  /*564f0*/  BSYNC.RECONVERGENT B0 ;  /* 0x0000000000007941 */ /* 0x000fea0003800200 */
.L_x_29582:
        /* <DEDUP_REMOVED lines=20> */
.L_x_29589:
        /* <DEDUP_REMOVED lines=12> */
.L_x_29591:
[----:B------:R-:W-:Y:S05]  /*56700*/  BSYNC.RECONVERGENT B1 ;  /* 0x0000000000017941 */ /* 0x000fea0003800200 */
.L_x_29590:
        /* <DEDUP_REMOVED lines=62> */
.L_x_29588:
[----:B------:R-:W-:Y:S05]  /*56af0*/  BSYNC.RECONVERGENT B0 ;  /* 0x0000000000007941 */ /* 0x000fea0003800200 */
.L_x_29587:
        /* <DEDUP_REMOVED lines=26> */
.L_x_29594:
        /* <DEDUP_REMOVED lines=12> */
.L_x_29596:
[----:B------:R-:W-:Y:S05]  /*56d60*/  BSYNC.RECONVERGENT B1 ;  /* 0x0000000000017941 */ /* 0x000fea0003800200 */
.L_x_29595:
        /* <DEDUP_REMOVED lines=62> */
.L_x_29593:
[----:B------:R-:W-:Y:S05]  /*57150*/  BSYNC.RECONVERGENT B0 ;  /* 0x0000000000007941 */ /* 0x000fea0003800200 */
.L_x_29592:
        /* <DEDUP_REMOVED lines=20> */
.L_x_29599:
        /* <DEDUP_REMOVED lines=15> */
.L_x_29601:
[----:B------:R-:W-:Y:S05]  /*57390*/  BSYNC.RECONVERGENT B1 ;  /* 0x0000000000017941 */ /* 0x000fea0003800200 */
.L_x_29600:
        /* <DEDUP_REMOVED lines=62> */
.L_x_29598:
[----:B------:R-:W-:Y:S05]  /*57780*/  BSYNC.RECONVERGENT B0 ;  /* 0x0000000000007941 */ /* 0x000fea0003800200 */
.L_x_29597:
[----:B------:R-:W-:Y:S02]  /*57790*/  I2FP.F32.U32 R39, R39 ;  /* 0x0000002700277245 */ /* 0x000fe40000201000 */
[----:B------:R-:W-:Y:S02]  /*577a0*/  PRMT R38, R36, 0x5410, R38 ;  /* 0x0000541024267816 */ /* 0x000fe40000000026 */
[----:B------:R-:W-:Y:S01]  /*577b0*/  PRMT R36, R72, 0x5410, R63 ;  /* 0x0000541048247816 */ /* 0x000fe2000000003f */
[----:B------:R-:W-:-:S05]  /*577c0*/  FFMA.FTZ R39, R39, R73, 1.1641532182693481445e-10 ;  /* 0x2f00000027277423 */ /* 0x000fca0000010049 */
[----:B------:R-:W-:Y:S01]  /*577d0*/  FSETP.GTU.FTZ.AND P6, PT, R39, R68, PT ;  /* 0x000000442700720b */ /* 0x000fe20003fdc000 */
[----:B------:R-:W-:-:S03]  /*577e0*/  HADD2.F32 R39, -RZ, R35.H1_H1 ;  /* 0x30000023ff277230 */ /* 0x000fc60000004100 */
[----:B------:R-:W-:Y:S02]  /*577f0*/  SEL R58, RZ, 0x1, P6 ;  /* 0x00000001ff3a7807 */ /* 0x000fe40003000000 */
[----:B------:R-:W-:-:S05]  /*57800*/  FMUL.FTZ R39, R39, R69 ;  /* 0x0000004527277220 */ /* 0x000fca0000410000 */
[----:B------:R-:W-:-:S05]  /*57810*/  FSEL R39, R39, RZ, !P6 ;  /* 0x000000ff27277208 */ /* 0x000fca0007000000 */
[----:B------:R-:W-:Y:S01]  /*57820*/  FADD.FTZ R37, R37, R39 ;  /* 0x0000002725257221 */ /* 0x000fe20000010000 */
[----:B------:R-:W-:-:S05]  /*57830*/  @P1 HADD2.F32 R39, -RZ, R31.H1_H1 ;  /* 0x3000001fff271230 */ /* 0x000fca0000004100 */
[--C-:B------:R-:W-:Y:S01]  /*57840*/  @P1 FADD.FTZ R55, R39, R37.reuse ;  /* 0x0000002527371221 */ /* 0x100fe20000010000 */
[----:B------:R-:W-:Y:S01]  /*57850*/  @!P1 IMAD.MOV.U32 R55, RZ, RZ, R37 ;  /* 0x000000ffff379224 */ /* 0x000fe200078e0025 */
[--C-:B------:R-:W-:Y:S02]  /*57860*/  PRMT R37, R62, 0x5410, R16.reuse ;  /* 0x000054103e257816 */ /* 0x100fe40000000010 */
[----:B------:R-:W-:Y:S02]  /*57870*/  PRMT R16, R58, 0x7610, R16 ;  /* 0x000076103a107816 */ /* 0x000fe40000000010 */
[----:B------:R-:W-:-:S04]  /*57880*/  F2FP.F16.F32.PACK_AB R39, RZ, R55 ;  /* 0x00000037ff27723e */ /* 0x000fc800000000ff */
[----:B------:R-:W-:Y:S01]  /*57890*/  PRMT R39, R56, 0x5410, R39 ;  /* 0x0000541038277816 */ /* 0x000fe20000000027 */
[----:B------:R-:W-:Y:S06]  /*578a0*/  BRA `(.L_x_29602) ;  /* 0x00000030009c7947 */ /* 0x000fec0003800000 */
.L_x_29521:
        /* <DEDUP_REMOVED lines=16> */
.L_x_29605:
        /* <DEDUP_REMOVED lines=12> */
.L_x_29607:
[----:B------:R-:W-:Y:S05]  /*57a70*/  BSYNC.RECONVERGENT B1 ;  /* 0x0000000000017941 */ /* 0x000fea0003800200 */
.L_x_29606:
        /* <DEDUP_REMOVED lines=62> */
.L_x_29604:
[----:B------:R-:W-:Y:S05]  /*57e60*/  BSYNC.RECONVERGENT B0 ;  /* 0x0000000000007941 */ /* 0x000fea0003800200 */
.L_x_29603:
        /* <DEDUP_REMOVED lines=25> */
.L_x_29610:
        /* <DEDUP_REMOVED lines=12> */
.L_x_29612:
[----:B------:R-:W-:Y:S05]  /*580c0*/  BSYNC.RECONVERGENT B1 ;  /* 0x0000000000017941 */ /* 0x000fea0003800200 */
.L_x_29611:
        /* <DEDUP_REMOVED lines=62> */
.L_x_29609:
[----:B------:R-:W-:Y:S05]  /*584b0*/  BSYNC.RECONVERGENT B0 ;  /* 0x0000000000007941 */ /* 0x000fea0003800200 */
.L_x_29608:
        /* <DEDUP_REMOVED lines=25> */
.L_x_29615:
        /* <DEDUP_REMOVED lines=12> */
.L_x_29617:
[----:B------:R-:W-:Y:S05]  /*58710*/  BSYNC.RECONVERGENT B1 ;  /* 0x0000000000017941 */ /* 0x000fea0003800200 */
.L_x_29616:
        /* <DEDUP_REMOVED lines=62> */
.L_x_29614:
[----:B------:R-:W-:Y:S05]  /*58b00*/  BSYNC.RECONVERGENT B0 ;  /* 0x0000000000007941 */ /* 0x000fea0003800200 */
.L_x_29613:
        /* <DEDUP_REMOVED lines=25> */
.L_x_29620:
        /* <DEDUP_REMOVED lines=12> */
.L_x_29622:
[----:B------:R-:W-:Y:S05]  /*58d60*/  BSYNC.RECONVERGENT B1 ;  /* 0x0000000000017941 */ /* 0x000fea0003800200 */
.L_x_29621:
        /* <DEDUP_REMOVED lines=62> */
.L_x_29619:
[----:B------:R-:W-:Y:S05]  /*59150*/  BSYNC.RECONVERGENT B0 ;  /* 0x0000000000007941 */ /* 0x000fea0003800200 */
.L_x_29618:
        /* <DEDUP_REMOVED lines=25> */
.L_x_29625:
        /* <DEDUP_REMOVED lines=12> */
.L_x_29627:
[----:B------:R-:W-:Y:S05]  /*593b0*/  BSYNC.RECONVERGENT B1 ;  /* 0x0000000000017941 */ /* 0x000fea0003800200 */
.L_x_29626:
        /* <DEDUP_REMOVED lines=60> */
[----:B------:R-:W-:Y:S02]  /*59780*/  LOP3.LUT R3, R4, UR4, R53, 0x96, !PT ;  /* 0x0000000404037c12 */ /* 0x000fe4000f8e9635 */
[----:B------:R-:W-:-:S07]  /*59790*/  MOV R4, R52 ;  /* 0x0000003400047202 */ /* 0x000fce0000000f00 */
.L_x_29624:
[----:B------:R-:W-:Y:S05]  /*597a0*/  BSYNC.RECONVERGENT B0 ;  /* 0x0000000000007941 */ /* 0x000fea0003800200 */
.L_x_29623:
[----:B------:R-:W-:Y:S01]  /*597b0*/  I2FP.F32.U32 R52, R54 ;  /* 0x0000003600347245 */ /* 0x000fe20000201000 */
[----:B------:R-:W-:Y:S01]  /*597c0*/  @P1 HADD2.F32 R53, -RZ, R30.H0_H0 ;  /* 0x2000001eff351230 */ /* 0x000fe20000004100 */
[----:B------:R-:W-:Y:S01]  /*597d0*/  ISETP.NE.AND P3, PT, R55, 0x1, PT ;  /* 0x000000013700780c */ /* 0x000fe20003f65270 */
[----:B------:R-:W-:Y:S01]  /*597e0*/  BSSY.RECONVERGENT B0, `(.L_x_29628) ;  /* 0x000005f000007945 */ /* 0x000fe20003800200 */
[----:B------:R-:W-:Y:S02]  /*597f0*/  HFMA2 R54, -RZ, RZ, 0, 1.1920928955078125e-07 ;  /* 0x00000002ff367431 */ /* 0x000fe400000001ff */
        /* <DEDUP_REMOVED lines=18> */
.L_x_29630:
        /* <DEDUP_REMOVED lines=12> */
.L_x_29632:
[----:B------:R-:W-:Y:S05]  /*599e0*/  BSYNC.RECONVERGENT B1 ;  /* 0x0000000000017941 */ /* 0x000fea0003800200 */
.L_x_29631:
        /* <DEDUP_REMOVED lines=62> */
.L_x_29629:
[----:B------:R-:W-:Y:S05]  /*59dd0*/  BSYNC.RECONVERGENT B0 ;  /* 0x0000000000007941 */ /* 0x000fea0003800200 */
.L_x_29628:
        /* <DEDUP_REMOVED lines=23> */
.L_x_29635:
        /* <DEDUP_REMOVED lines=12> */
.L_x_29637:
[----:B------:R-:W-:Y:S05]  /*5a010*/  BSYNC.RECONVERGENT B1 ;  /* 0x0000000000017941 */ /* 0x000fea0003800200 */
.L_x_29636:
        /* <DEDUP_REMOVED lines=62> */
.L_x_29634:
[----:B------:R-:W-:Y:S05]  /*5a400*/  BSYNC.RECONVERGENT B0 ;  /* 0x0000000000007941 */ /* 0x000fea0003800200 */
.L_x_29633:
        /* <DEDUP_REMOVED lines=23> */
.L_x_29640:
        /* <DEDUP_REMOVED lines=12> */
.L_x_29642:
[----:B------:R-:W-:Y:S05]  /*5a640*/  BSYNC.RECONVERGENT B1 ;  /* 0x0000000000017941 */ /* 0x000fea0003800200 */
.L_x_29641:
        /* <DEDUP_REMOVED lines=62> */
.L_x_29639:
[----:B------:R-:W-:Y:S05]  /*5aa30*/  BSYNC.RECONVERGENT B0 ;  /* 0x0000000000007941 */ /* 0x000fea0003800200 */
.L_x_29638:
        /* <DEDUP_REMOVED lines=14> */
.L_x_29602:
[----:B------:R-:W0:Y:S01]  /*5ab20*/  LDC.64 R58, c[0x0][0x3a8] ;  /* 0x0000ea00ff3a7b82 */ /* 0x000e220000000a00 */
[----:B------:R-:W-:-:S07]  /*5ab30*/  LOP3.LUT P6, RZ, R8, 0x10, RZ, 0xc0, !PT ;  /* 0x0000001008ff7812 */ /* 0x000fce00078cc0ff */
        /* <DEDUP_REMOVED lines=41> */
.L_x_29643:
        /* <DEDUP_REMOVED lines=26> */
.L_x_29647:
        /* <DEDUP_REMOVED lines=12> */
.L_x_29649:
[----:B------:R-:W-:Y:S05]  /*5b030*/  BSYNC.RECONVERGENT B1 ;  /* 0x0000000000017941 */ /* 0x000fea0003800200 */
.L_x_29648:
        /* <DEDUP_REMOVED lines=61> */
[----:B------:R-:W-:-:S07]  /*5b410*/  HFMA2 R10, -RZ, RZ, 0, 0 ;  /* 0x00000000ff0a7431 */ /* 0x000fce00000001ff */
.L_x_29646:
[----:B------:R-:W-:Y:S05]  /*5b420*/  BSYNC.RECONVERGENT B0 ;  /* 0x0000000000007941 */ /* 0x000fea0003800200 */
.L_x_29645:
[----:B------:R-:W-:Y:S01]  /*5b430*/  I2FP.F32.U32 R9, R9 ;  /* 0x0000000900097245 */ /* 0x000fe20000201000 */
[----:B------:R-:W-:Y:S01]  /*5b440*/  IMAD.MOV.U32 R63, RZ, RZ, 0x2f800000 ;  /* 0x2f800000ff3f7424 */ /* 0x000fe200078e00ff */
[----:B------:R-:W-:Y:S01]  /*5b450*/  ISETP.NE.AND P3, PT, R10, 0x1, PT ;  /* 0x000000010a00780c */ /* 0x000fe20003f65270 */
[----:B------:R-:W-:Y:S01]  /*5b460*/  BSSY.RECONVERGENT B0, `(.L_x_29650) ;  /* 0x000005f000007945 */ /* 0x000fe20003800200 */
[----:B------:R-:W-:Y:S01]  /*5b470*/  LOP3.LUT R8, R8, 0xffffffef, RZ, 0xc0, !PT ;  /* 0xffffffef08087812 */ /* 0x000fe200078ec0ff */
[----:B------:R-:W-:Y:S01]  /*5b480*/  FFMA.FTZ R9, R9, R63, 1.1641532182693481445e-10 ;  /* 0x2f00000009097423 */ /* 0x000fe2000001003f */
[----:B------:R-:W-:Y:S02]  /*5b490*/  HFMA2 R11, -RZ, RZ, 0, 1.1920928955078125e-07 ;  /* 0x00000002ff0b7431 */ /* 0x000fe400000001ff */
[----:B------:R-:W-:Y:S02]  /*5b4a0*/  IMAD.MOV.U32 R12, RZ, RZ, R4 ;  /* 0x000000ffff0c7224 */ /* 0x000fe400078e0004 */
        /* <DEDUP_REMOVED lines=15> */
.L_x_29652:
        /* <DEDUP_REMOVED lines=12> */
.L_x_29654:
[----:B------:R-:W-:Y:S05]  /*5b660*/  BSYNC.RECONVERGENT B1 ;  /* 0x0000000000017941 */ /* 0x000fea0003800200 */
.L_x_29653:
        /* <DEDUP_REMOVED lines=60> */
[----:B------:R-:W-:Y:S02]  /*5ba30*/  HFMA2 R11, -RZ, RZ, 0, 0 ;  /* 0x00000000ff0b7431 */ /* 0x000fe400000001ff */
[----:B------:R-:W-:-:S07]  /*5ba40*/  IMAD.MOV.U32 R4, RZ, RZ, R10 ;  /* 0x000000ffff047224 */ /* 0x000fce00078e000a */
.L_x_29651:
[----:B------:R-:W-:Y:S05]  /*5ba50*/  BSYNC.RECONVERGENT B0 ;  /* 0x0000000000007941 */ /* 0x000fea0003800200 */
.L_x_29650:
        /* <DEDUP_REMOVED lines=25> */
.L_x_29657:
        /* <DEDUP_REMOVED lines=12> */
.L_x_29659:
[----:B------:R-:W-:Y:S05]  /*5bcb0*/  BSYNC.RECONVERGENT B1 ;  /* 0x0000000000017941 */ /* 0x000fea0003800200 */
.L_x_29658:
        /* <DEDUP_REMOVED lines=61> */
[----:B------:R-:W-:-:S07]  /*5c090*/  HFMA2 R10, -RZ, RZ, 0, 0 ;  /* 0x00000000ff0a7431 */ /* 0x000fce00000001ff */
.L_x_29656:
[----:B------:R-:W-:Y:S05]  /*5c0a0*/  BSYNC.RECONVERGENT B0 ;  /* 0x0000000000007941 */ /* 0x000fea0003800200 */
.L_x_29655:
        /* <DEDUP_REMOVED lines=22> */
.L_x_29662:
        /* <DEDUP_REMOVED lines=12> */
.L_x_29664:
[----:B------:R-:W-:Y:S05]  /*5c2d0*/  BSYNC.RECONVERGENT B1 ;  /* 0x0000000000017941 */ /* 0x000fea0003800200 */
.L_x_29663:
        /* <DEDUP_REMOVED lines=62> */
.L_x_29661:
[----:B------:R-:W-:Y:S05]  /*5c6c0*/  BSYNC.RECONVERGENT B0 ;  /* 0x0000000000007941 */ /* 0x000fea0003800200 */
.L_x_29660:
        /* <DEDUP_REMOVED lines=25> */
.L_x_29667:
        /* <DEDUP_REMOVED lines=12> */
.L_x_29669:
[----:B------:R-:W-:Y:S05]  /*5c920*/  BSYNC.RECONVERGENT B1 ;  /* 0x0000000000017941 */ /* 0x000fea0003800200 */
.L_x_29668:
        /* <DEDUP_REMOVED lines=62> */
.L_x_29666:
[----:B------:R-:W-:Y:S05]  /*5cd10*/  BSYNC.RECONVERGENT B0 ;  /* 0x0000000000007941 */ /* 0x000fea0003800200 */
.L_x_29665:
        /* <DEDUP_REMOVED lines=22> */
.L_x_29672:
        /* <DEDUP_REMOVED lines=12> */
.L_x_29674:
[----:B------:R-:W-:Y:S05]  /*5cf40*/  BSYNC.RECONVERGENT B1 ;  /* 0x0000000000017941 */ /* 0x000fea0003800200 */
.L_x_29673:
        /* <DEDUP_REMOVED lines=62> */
.L_x_29671:
[----:B------:R-:W-:Y:S05]  /*5d330*/  BSYNC.RECONVERGENT B0 ;  /* 0x0000000000007941 */ /* 0x000fea0003800200 */
.L_x_29670:
        /* <DEDUP_REMOVED lines=25> */
.L_x_29677:
        /* <DEDUP_REMOVED lines=12> */
.L_x_29679:
[----:B------:R-:W-:Y:S05]  /*5d590*/  BSYNC.RECONVERGENT B1 ;  /* 0x0000000000017941 */ /* 0x000fea0003800200 */
.L_x_29678:
        /* <DEDUP_REMOVED lines=62> */
.L_x_29676:
[----:B------:R-:W-:Y:S05]  /*5d980*/  BSYNC.RECONVERGENT B0 ;  /* 0x0000000000007941 */ /* 0x000fea0003800200 */
.L_x_29675:
        /* <DEDUP_REMOVED lines=22> */
.L_x_29682:
        /* <DEDUP_REMOVED lines=12> */
.L_x_29684:
[----:B------:R-:W-:Y:S05]  /*5dbb0*/  BSYNC.RECONVERGENT B1 ;  /* 0x0000000000017941 */ /* 0x000fea0003800200 */
.L_x_29683:
        /* <DEDUP_REMOVED lines=62> */
.L_x_29681:
[----:B------:R-:W-:Y:S05]  /*5dfa0*/  BSYNC.RECONVERGENT B0 ;  /* 0x0000000000007941 */ /* 0x000fea0003800200 */
.L_x_29680:
        /* <DEDUP_REMOVED lines=25> */
.L_x_29687:
        /* <DEDUP_REMOVED lines=12> */
.L_x_29689:
[----:B------:R-:W-:Y:S05]  /*5e200*/  BSYNC.RECONVERGENT B1 ;  /* 0x0000000000017941 */ /* 0x000fea0003800200 */
.L_x_29688:
        /* <DEDUP_REMOVED lines=62> */
.L_x_29686:
[----:B------:R-:W-:Y:S05]  /*5e5f0*/  BSYNC.RECONVERGENT B0 ;  /* 0x0000000000007941 */ /* 0x000fea0003800200 */
.L_x_29685:
        /* <DEDUP_REMOVED lines=20> */
.L_x_29692:
        /* <DEDUP_REMOVED lines=12> */
.L_x_29694:
[----:B------:R-:W-:Y:S05]  /*5e800*/  BSYNC.RECONVERGENT B1 ;  /* 0x0000000000017941 */ /* 0x000fea0003800200 */
.L_x_29693:
        /* <DEDUP_REMOVED lines=62> */
.L_x_29691:
[----:B------:R-:W-:Y:S05]  /*5ebf0*/  BSYNC.RECONVERGENT B0 ;  /* 0x0000000000007941 */ /* 0x000fea0003800200 */
.L_x_29690:
        /* <DEDUP_REMOVED lines=26> */
.L_x_29697:
        /* <DEDUP_REMOVED lines=12> */
.L_x_29699:
[----:B------:R-:W-:Y:S05]  /*5ee60*/  BSYNC.RECONVERGENT B1 ;  /* 0x0000000000017941 */ /* 0x000fea0003800200 */
.L_x_29698:
        /* <DEDUP_REMOVED lines=58> */
[----:B------:R-:W-:Y:S02]  /*5f210*/  IMAD.MOV.U32 R56, RZ, RZ, R14 ;  /* 0x000000ffff387224 */ /* 0x000fe400078e000e */
[----:B------:R-:W-:Y:S01]  /*5f220*/  HFMA2 R14, -RZ, RZ, 0, 0 ;  /* 0x00000000ff0e7431 */ /* 0x000fe200000001ff */
[----:B------:R-:W-:Y:S01]  /*5f230*/  LOP3.LUT R3, R4, UR4, R37, 0x96, !PT ;  /* 0x0000000404037c12 */ /* 0x000fe2000f8e9625 */
[----:B------:R-:W-:-:S07]  /*5f240*/  IMAD.MOV.U32 R4, RZ, RZ, R36 ;  /* 0x000000ffff047224 */ /* 0x000fce00078e0024 */
.L_x_29696:
[----:B------:R-:W-:Y:S05]  /*5f250*/  BSYNC.RECONVERGENT B0 ;  /* 0x0000000000007941 */ /* 0x000fea0003800200 */
.L_x_29695:
        /* <DEDUP_REMOVED lines=20> */
.L_x_29702:
        /* <DEDUP_REMOVED lines=12> */
.L_x_29704:
[----:B------:R-:W-:Y:S05]  /*5f460*/  BSYNC.RECONVERGENT B1 ;  /* 0x0000000000017941 */ /* 0x000fea0003800200 */
.L_x_29703:
        /* <DEDUP_REMOVED lines=59> */
[----:B------:R-:W-:Y:S01]  /*5f820*/  IMAD.MOV.U32 R37, RZ, RZ, RZ ;  /* 0x000000ffff257224 */ /* 0x000fe200078e00ff */
[----:B------:R-:W-:Y:S02]  /*5f830*/  MOV R4, R36 ;  /* 0x0000002400047202 */ /* 0x000fe40000000f00 */
[----:B------:R-:W-:-:S07]  /*5f840*/  MOV R56, R14 ;  /* 0x0000000e00387202 */ /* 0x000fce0000000f00 */
.L_x_29701:
[----:B------:R-:W-:Y:S05]  /*5f850*/  BSYNC.RECONVERGENT B0 ;  /* 0x0000000000007941 */ /* 0x000fea0003800200 */
.L_x_29700:
        /* <DEDUP_REMOVED lines=25> */
.L_x_29707:
        /* <DEDUP_REMOVED lines=12> */
.L_x_29709:
[----:B------:R-:W-:Y:S05]  /*5fab0*/  BSYNC.RECONVERGENT B1 ;  /* 0x0000000000017941 */ /* 0x000fea0003800200 */
.L_x_29708:
        /* <DEDUP_REMOVED lines=59> */
[----:B------:R-:W-:Y:S01]  /*5fe70*/  IMAD.MOV.U32 R36, RZ, RZ, RZ ;  /* 0x000000ffff247224 */ /* 0x000fe200078e00ff */
[----:B------:R-:W-:Y:S02]  /*5fe80*/  LOP3.LUT R3, R4, UR4, R73, 0x96, !PT ;  /* 0x0000000404037c12 */ /* 0x000fe4000f8e9649 */
[----:B------:R-:W-:-:S07]  /*5fe90*/  MOV R4, R72 ;  /* 0x0000004800047202 */ /* 0x000fce0000000f00 */
.L_x_29706:
[----:B------:R-:W-:Y:S05]  /*5fea0*/  BSYNC.RECONVERGENT B0 ;  /* 0x0000000000007941 */ /* 0x000fea0003800200 */
.L_x_29705:
        /* <DEDUP_REMOVED lines=20> */
.L_x_29712:
        /* <DEDUP_REMOVED lines=12> */
.L_x_29714:
[----:B------:R-:W-:Y:S05]  /*600b0*/  BSYNC.RECONVERGENT B1 ;  /* 0x0000000000017941 */ /* 0x000fea0003800200 */
.L_x_29713:
        /* <DEDUP_REMOVED lines=62> */
.L_x_29711:
[----:B------:R-:W-:Y:S05]  /*604a0*/  BSYNC.RECONVERGENT B0 ;  /* 0x0000000000007941 */ /* 0x000fea0003800200 */
.L_x_29710:
        /* <DEDUP_REMOVED lines=26> */
.L_x_29717:
        /* <DEDUP_REMOVED lines=12> */
.L_x_29719:
[----:B------:R-:W-:Y:S05]  /*60710*/  BSYNC.RECONVERGENT B1 ;  /* 0x0000000000017941 */ /* 0x000fea0003800200 */
.L_x_29718:
        /* <DEDUP_REMOVED lines=59> */
[----:B------:R-:W-:Y:S01]  /*60ad0*/  HFMA2 R36, -RZ, RZ, 0, 0 ;  /* 0x00000000ff247431 */ /* 0x000fe200000001ff */
[----:B------:R-:W-:Y:S01]  /*60ae0*/  MOV R37, R56 ;  /* 0x0000003800257202 */ /* 0x000fe20000000f00 */
[----:B------:R-:W-:-:S07]  /*60af0*/  IMAD.MOV.U32 R56, RZ, RZ, R72 ;  /* 0x000000ffff387224 */ /* 0x000fce00078e0048 */
.L_x_29716:
[----:B------:R-:W-:Y:S05]  /*60b00*/  BSYNC.RECONVERGENT B0 ;  /* 0x0000000000007941 */ /* 0x000fea0003800200 */
.L_x_29715:
[----:B------:R-:W-:Y:S01]  /*60b10*/  I2FP.F32.U32 R37, R37 ;  /* 0x0000002500257245 */ /* 0x000fe20000201000 */
[----:B------:R-:W-:Y:S01]  /*60b20*/  IMAD.MOV.U32 R75, RZ, RZ, 0x2f800000 ;  /* 0x2f800000ff4b7424 */ /* 0x000fe200078e00ff */
[----:B------:R-:W-:Y:S01]  /*60b30*/  ISETP.NE.AND P6, PT, R36, 0x1, PT ;  /* 0x000000012400780c */ /* 0x000fe20003fc5270 */
[----:B------:R-:W-:Y:S01]  /*60b40*/  HADD2.F32 R39, -RZ, R39.H1_H1 ;  /* 0x30000027ff277230 */ /* 0x000fe20000004100 */
[----:B------:R-:W-:Y:S01]  /*60b50*/  BSSY.RECONVERGENT B0, `(.L_x_29720) ;  /* 0x000005f000007945 */ /* 0x000fe20003800200 */
[----:B------:R-:W-:Y:S01]  /*60b60*/  FFMA.FTZ R37, R37, R75, 1.1641532182693481445e-10 ;  /* 0x2f00000025257423 */ /* 0x000fe2000001004b */
[----:B------:R-:W-:Y:S02]  /*60b70*/  HFMA2 R72, -RZ, RZ, 0, 1.1920928955078125e-07 ;  /* 0x00000002ff487431 */ /* 0x000fe400000001ff */
[----:B------:R-:W-:Y:S02]  /*60b80*/  FMUL.FTZ R39, R39, R69 ;  /* 0x0000004527277220 */ /* 0x000fe40000410000 */
        /* <DEDUP_REMOVED lines=13> */
.L_x_29722:
        /* <DEDUP_REMOVED lines=15> */
.L_x_29724:
[----:B------:R-:W-:Y:S05]  /*60d50*/  BSYNC.RECONVERGENT B1 ;  /* 0x0000000000017941 */ /* 0x000fea0003800200 */
.L_x_29723:
        /* <DEDUP_REMOVED lines=62> */
.L_x_29721:
[----:B------:R-:W-:Y:S05]  /*61140*/  BSYNC.RECONVERGENT B0 ;  /* 0x0000000000007941 */ /* 0x000fea0003800200 */
.L_x_29720:
[----:B------:R-:W-:Y:S01]  /*61150*/  I2FP.F32.U32 R36, R37 ;  /* 0x0000002500247245 */ /* 0x000fe20000201000 */
[----:B------:R-:W-:Y:S01]  /*61160*/  HADD2.F32 R37, -RZ, R35.H1_H1 ;  /* 0x30000023ff257230 */ /* 0x000fe20000004100 */
[----:B------:R-:W-:-:S03]  /*61170*/  PRMT R38, R84, 0x5410, R16 ;  /* 0x0000541054267816 */ /* 0x000fc60000000010 */
[----:B------:R-:W-:Y:S01]  /*61180*/  FFMA.FTZ R36, R36, R75, 1.1641532182693481445e-10 ;  /* 0x2f00000024247423 */ /* 0x000fe2000001004b */
[----:B------:R-:W-:-:S04]  /*61190*/  FMUL.FTZ R37, R37, R69 ;  /* 0x0000004525257220 */ /* 0x000fc80000410000 */
[----:B------:R-:W-:-:S04]  /*611a0*/  FSETP.GTU.FTZ.AND P6, PT, R36, R68, PT ;  /* 0x000000442400720b */ /* 0x000fc80003fdc000 */
[----:B------:R-:W-:Y:S01]  /*611b0*/  FSEL R36, R37, RZ, !P6 ;  /* 0x000000ff25247208 */ /* 0x000fe20007000000 */
[----:B------:R-:W-:-:S04]  /*611c0*/  @P1 HADD2.F32 R37, -RZ, R31.H1_H1 ;  /* 0x3000001fff251230 */ /* 0x000fc80000004100 */
[----:B------:R-:W-:-:S04]  /*611d0*/  FADD.FTZ R36, R74, R36 ;  /* 0x000000244a247221 */ /* 0x000fc80000010000 */
[--C-:B------:R-:W-:Y:S01]  /*611e0*/  @P1 FADD.FTZ R73, R37, R36.reuse ;  /* 0x0000002425491221 */ /* 0x100fe20000010000 */
[----:B------:R-:W-:Y:S01]  /*611f0*/  @!P1 IMAD.MOV.U32 R73, RZ, RZ, R36 ;  /* 0x000000ffff499224 */ /* 0x000fe200078e0024 */
[----:B------:R-:W-:Y:S02]  /*61200*/  SEL R36, RZ, 0x1, P6 ;  /* 0x00000001ff247807 */ /* 0x000fe40003000000 */
[----:B------:R-:W-:Y:S02]  /*61210*/  PRMT R37, R89, 0x5410, R86 ;  /* 0x0000541059257816 */ /* 0x000fe40000000056 */
[----:B------:R-:W-:Y:S02]  /*61220*/  F2FP.F16.F32.PACK_AB R39, RZ, R73 ;  /* 0x00000049ff27723e */ /* 0x000fe400000000ff */
[----:B------:R-:W-:Y:S02]  /*61230*/  PRMT R16, R36, 0x7610, R16 ;  /* 0x0000761024107816 */ /* 0x000fe40000000010 */
[----:B------:R-:W-:-:S02]  /*61240*/  PRMT R36, R93, 0x5410, R90 ;  /* 0x000054105d247816 */ /* 0x000fc4000000005a */
[----:B------:R-:W-:Y:S01]  /*61250*/  PRMT R39, R79, 0x5410, R39 ;  /* 0x000054104f277816 */ /* 0x000fe20000000027 */
[----:B------:R-:W-:Y:S06]  /*61260*/  BRA `(.L_x_29725) ;  /* 0x0000003000a87947 */ /* 0x000fec0003800000 */
.L_x_29644:
        /* <DEDUP_REMOVED lines=16> */
.L_x_29728:
        /* <DEDUP_REMOVED lines=12> */
.L_x_29730:
[----:B------:R-:W-:Y:S05]  /*61430*/  BSYNC.RECONVERGENT B1 ;  /* 0x0000000000017941 */ /* 0x000fea0003800200 */
.L_x_29729:
        /* <DEDUP_REMOVED lines=59> */
[----:B------:R-:W-:Y:S01]  /*617f0*/  IMAD.MOV.U32 R4, RZ, RZ, R58 ;  /* 0x000000ffff047224 */ /* 0x000fe200078e003a */
[----:B------:R-:W-:Y:S01]  /*61800*/  MOV R59, R57 ;  /* 0x00000039003b7202 */ /* 0x000fe20000000f00 */
[----:B------:R-:W-:-:S07]  /*61810*/  IMAD.MOV.U32 R58, RZ, RZ, RZ ;  /* 0x000000ffff3a7224 */ /* 0x000fce00078e00ff */
.L_x_29727:
[----:B------:R-:W-:Y:S05]  /*61820*/  BSYNC.RECONVERGENT B0 ;  /* 0x0000000000007941 */ /* 0x000fea0003800200 */
.L_x_29726:
[----:B------:R-:W-:Y:S01]  /*61830*/  HFMA2 R74, -RZ, RZ, 0.1171875, 0 ;  /* 0x2f800000ff4a7431 */ /* 0x000fe200000001ff */
[----:B------:R-:W-:Y:S01]  /*61840*/  I2FP.F32.U32 R57, R59 ;  /* 0x0000003b00397245 */ /* 0x000fe20000201000 */
[----:B-----5:R-:W-:Y:S01]  /*61850*/  @P1 HADD2.F32 R59, -RZ, R28.H0_H0 ;  /* 0x2000001cff3b1230 */ /* 0x020fe20000004100 */
[----:B------:R-:W-:Y:S01]  /*61860*/  ISETP.NE.AND P3, PT, R58, 0x1, PT ;  /* 0x000000013a00780c */ /* 0x000fe20003f65270 */
[----:B------:R-:W-:Y:S01]  /*61870*/  BSSY.RECONVERGENT B0, `(.L_x_29731) ;  /* 0x0000061000007945 */ /* 0x000fe20003800200 */
[----:B------:R-:W-:Y:S02]  /*61880*/  LOP3.LUT R8, R8, 0xffffffef, RZ, 0xc0, !PT ;  /* 0xffffffef08087812 */ /* 0x000fe400078ec0ff */
[----:B------:R-:W-:Y:S01]  /*61890*/  MOV R60, R4 ;  /* 0x00000004003c7202 */ /* 0x000fe20000000f00 */
[----:B------:R-:W-:-:S05]  /*618a0*/  FFMA.FTZ R57, R57, R74, 1.1641532182693481445e-10 ;  /* 0x2f00000039397423 */ /* 0x000fca000001004a */
[----:B------:R-:W-:Y:S01]  /*618b0*/  FSETP.GTU.FTZ.AND P2, PT, R57, R68, PT ;  /* 0x000000443900720b */ /* 0x000fe20003f5c000 */
[----:B------:R-:W-:-:S05]  /*618c0*/  HADD2.F32 R57, -RZ, R36.H0_H0 ;  /* 0x20000024ff397230 */ /* 0x000fca0000004100 */
[----:B------:R-:W-:-:S05]  /*618d0*/  FMUL.FTZ R57, R57, R69 ;  /* 0x0000004539397220 */ /* 0x000fca0000410000 */
        /* <DEDUP_REMOVED lines=15> */
.L_x_29733:
        /* <DEDUP_REMOVED lines=12> */
.L_x_29735:
[----:B------:R-:W-:Y:S05]  /*61a90*/  BSYNC.RECONVERGENT B1 ;  /* 0x0000000000017941 */ /* 0x000fea0003800200 */
.L_x_29734:
        /* <DEDUP_REMOVED lines=58> */
[----:B------:R-:W-:Y:S02]  /*61e40*/  LOP3.LUT R3, R4, UR4, R61, 0x96, !PT ;  /* 0x0000000404037c12 */ /* 0x000fe4000f8e963d */
[----:B------:R-:W-:Y:S01]  /*61e50*/  MOV R4, R60 ;  /* 0x0000003c00047202 */ /* 0x000fe20000000f00 */
[----:B------:R-:W-:Y:S01]  /*61e60*/  IMAD.MOV.U32 R60, RZ, RZ, R56 ;  /* 0x000000ffff3c7224 */ /* 0x000fe200078e0038 */
[----:B------:R-:W-:-:S07]  /*61e70*/  MOV R56, R58 ;  /* 0x0000003a00387202 */ /* 0x000fce0000000f00 */
.L_x_29732:
[----:B------:R-:W-:Y:S05]  /*61e80*/  BSYNC.RECONVERGENT B0 ;  /* 0x0000000000007941 */ /* 0x000fea0003800200 */
.L_x_29731:
        /* <DEDUP_REMOVED lines=25> */
.L_x_29738:
        /* <DEDUP_REMOVED lines=12> */
.L_x_29740:
[----:B------:R-:W-:Y:S05]  /*620e0*/  BSYNC.RECONVERGENT B1 ;  /* 0x0000000000017941 */ /* 0x000fea0003800200 */
.L_x_29739:
        /* <DEDUP_REMOVED lines=62> */
.L_x_29737:
[----:B------:R-:W-:Y:S05]  /*624d0*/  BSYNC.RECONVERGENT B0 ;  /* 0x0000000000007941 */ /* 0x000fea0003800200 */
.L_x_29736:
        /* <DEDUP_REMOVED lines=25> */
.L_x_29743:
        /* <DEDUP_REMOVED lines=12> */
.L_x_29745:
[----:B------:R-:W-:Y:S05]  /*62730*/  BSYNC.RECONVERGENT B1 ;  /* 0x0000000000017941 */ /* 0x000fea0003800200 */
.L_x_29744:
        /* <DEDUP_REMOVED lines=62> */
.L_x_29742:
[----:B------:R-:W-:Y:S05]  /*62b20*/  BSYNC.RECONVERGENT B0 ;  /* 0x0000000000007941 */ /* 0x000fea0003800200 */
.L_x_29741:
[----:B------:R-:W-:Y:S01]  /*62b30*/  I2FP.F32.U32 R36, R36 ;  /* 0x0000002400247245 */ /* 0x000fe20000201000 */
[----:B------:R-:W-:Y:S01]  /*62b40*/  HADD2.F32 R37, -RZ, R37.H1_H1 ;  /* 0x30000025ff257230 */ /* 0x000fe20000004100 */
[----:B------:R-:W-:Y:S01]  /*62b50*/  ISETP.NE.AND P2, PT, R61, 0x1, PT ;  /* 0x000000013d00780c */ /* 0x000fe20003f45270 */
[----:B------:R-:W-:Y:S01]  /*62b60*/  BSSY.RECONVERGENT B0, `(.L_x_29746) ;  /* 0x0000061000007945 */ /* 0x000fe20003800200 */
[----:B------:R-:W-:Y:S01]  /*62b70*/  LOP3.LUT R8, R8, 0xfffffffd, RZ, 0xc0, !PT ;  /* 0xfffffffd08087812 */ /* 0x000fe200078ec0ff */
[----:B------:R-:W-:Y:S01]  /*62b80*/  FFMA.FTZ R36, R36, R74, 1.1641532182693481445e-10 ;  /* 0x2f00000024247423 */ /* 0x000fe2000001004a */
[----:B------:R-:W-:-:S04]  /*62b90*/  FMUL.FTZ R37, R37, R69 ;  /* 0x0000004525257220 */ /* 0x000fc80000410000 */
[----:B------:R-:W-:Y:S01]  /*62ba0*/  FSETP.GTU.FTZ.AND P3, PT, R36, R68, PT ;  /* 0x000000442400720b */ /* 0x000fe20003f7c000 */
[----:B------:R-:W-:-:S03]  /*62bb0*/  @P1 HADD2.F32 R36, -RZ, R29.H1_H1 ;  /* 0x3000001dff241230 */ /* 0x000fc60000004100 */
[----:B------:R-:W-:Y:S01]  /*62bc0*/  FSEL R60, R37, RZ, !P3 ;  /* 0x000000ff253c7208 */ /* 0x000fe20005800000 */
[----:B------:R-:W-:Y:S01]  /*62bd0*/  IMAD.MOV.U32 R37, RZ, RZ, R4 ;  /* 0x000000ffff257224 */ /* 0x000fe200078e0004 */
        /* <DEDUP_REMOVED lines=14> */
.L_x_29748:
        /* <DEDUP_REMOVED lines=12> */
.L_x_29750:
[----:B------:R-:W-:Y:S05]  /*62d80*/  BSYNC.RECONVERGENT B1 ;  /* 0x0000000000017941 */ /* 0x000fea0003800200 */
.L_x_29749:
        /* <DEDUP_REMOVED lines=62> */
.L_x_29747:
[----:B------:R-:W-:Y:S05]  /*63170*/  BSYNC.RECONVERGENT B0 ;  /* 0x0000000000007941 */ /* 0x000fea0003800200 */
.L_x_29746:
        /* <DEDUP_REMOVED lines=23> */
.L_x_29753:
        /* <DEDUP_REMOVED lines=12> */
.L_x_29755:
[----:B------:R-:W-:Y:S05]  /*633b0*/  BSYNC.RECONVERGENT B1 ;  /* 0x0000000000017941 */ /* 0x000fea0003800200 */
.L_x_29754:
        /* <DEDUP_REMOVED lines=62> */
.L_x_29752:
[----:B------:R-:W-:Y:S05]  /*637a0*/  BSYNC.RECONVERGENT B0 ;  /* 0x0000000000007941 */ /* 0x000fea0003800200 */
.L_x_29751:
        /* <DEDUP_REMOVED lines=23> */
.L_x_29758:
        /* <DEDUP_REMOVED lines=12> */
.L_x_29760:
[----:B------:R-:W-:Y:S05]  /*639e0*/  BSYNC.RECONVERGENT B1 ;  /* 0x0000000000017941 */ /* 0x000fea0003800200 */
.L_x_29759:
        /* <DEDUP_REMOVED lines=62> */
.L_x_29757:
[----:B------:R-:W-:Y:S05]  /*63dd0*/  BSYNC.RECONVERGENT B0 ;  /* 0x0000000000007941 */ /* 0x000fea0003800200 */
.L_x_29756:
[----:B------:R-:W-:Y:S01]  /*63de0*/  I2FP.F32.U32 R36, R36 ;  /* 0x0000002400247245 */ /* 0x000fe20000201000 */
[----:B------:R-:W-:Y:S01]  /*63df0*/  IMAD.MOV.U32 R63, RZ, RZ, 0x2f800000 ;  /* 0x2f800000ff3f7424 */ /* 0x000fe200078e00ff */
[----:B------:R-:W-:Y:S01]  /*63e00*/  ISETP.NE.AND P5, PT, R37, 0x1, PT ;  /* 0x000000012500780c */ /* 0x000fe20003fa5270 */
[----:B------:R-:W-:Y:S01]  /*63e10*/  BSSY.RECONVERGENT B0, `(.L_x_29761) ;  /* 0x0000060000007945 */ /* 0x000fe20003800200 */
[----:B------:R-:W-:Y:S02]  /*63e20*/  HFMA2 R72, -RZ, RZ, 0, 1.1920928955078125e-07 ;  /* 0x00000002ff487431 */ /* 0x000fe400000001ff */
        /* <DEDUP_REMOVED lines=19> */
.L_x_29763:
        /* <DEDUP_REMOVED lines=12> */
.L_x_29765:
[----:B------:R-:W-:Y:S05]  /*64020*/  BSYNC.RECONVERGENT B1 ;  /* 0x0000000000017941 */ /* 0x000fea0003800200 */
.L_x_29764:
        /* <DEDUP_REMOVED lines=8> */
[----:B------:R-:W-:-:S04]  /*640b0*/  IMAD.WIDE.U32 R4, R5, -0x2daee0ad, RZ ;  /* 0xd2511f5305047825 */ /* 0x000fc800078e00ff */
[----:B------:R-:W-:Y:S01]  /*640c0*/  IMAD.WIDE.U32 R72, R3, -0x2daee0ad, RZ ;  /* 0xd2511f5303487825 */ /* 0x000fe200078e00ff */
[----:B------:R-:W-:Y:S01]  /*640d0*/  LOP3.LUT R5, R36, UR4, R5, 0x96, !PT ;  /* 0x0000000424057c12 */ /* 0x000fe2000f8e9605 */
[----:B------:R-:W-:-:S06]  /*640e0*/  UIADD3 UR4, UPT, UPT, UR11, 0x76cf5d0a, URZ ;  /* 0x76cf5d0a0b047890 */ /* 0x000fcc000fffe0ff */
        /* <DEDUP_REMOVED lines=44> */
[----:B------:R-:W-:Y:S01]  /*643b0*/  UIADD3 UR4, UPT, UPT, UR10, -0x700cb87f, URZ ;  /* 0x8ff347810a047890 */ /* 0x000fe2000fffe0ff */
[----:B------:R-:W-:-:S05]  /*643c0*/  HFMA2 R72, -RZ, RZ, 0, 0 ;  /* 0x00000000ff487431 */ /* 0x000fca00000001ff */
[----:B------:R-:W-:Y:S01]  /*643d0*/  LOP3.LUT R3, R4, UR4, R37, 0x96, !PT ;  /* 0x0000000404037c12 */ /* 0x000fe2000f8e9625 */
[----:B------:R-:W-:Y:S01]  /*643e0*/  IMAD.MOV.U32 R4, RZ, RZ, R36 ;  /* 0x000000ffff047224 */ /* 0x000fe200078e0024 */
[----:B------:R-:W-:Y:S01]  /*643f0*/  MOV R36, R56 ;  /* 0x0000003800247202 */ /* 0x000fe20000000f00 */
[----:B------:R-:W-:-:S07]  /*64400*/  IMAD.MOV.U32 R56, RZ, RZ, R74 ;  /* 0x000000ffff387224 */ /* 0x000fce00078e004a */
.L_x_29762:
[----:B------:R-:W-:Y:S05]  /*64410*/  BSYNC.RECONVERGENT B0 ;  /* 0x0000000000007941 */ /* 0x000fea0003800200 */
.L_x_29761:
[----:B------:R-:W-:Y:S01]  /*64420*/  I2FP.F32.U32 R36, R36 ;  /* 0x0000002400247245 */ /* 0x000fe20000201000 */
[----:B------:R-:W-:Y:S01]  /*64430*/  IMAD.MOV.U32 R37, RZ, RZ, 0x2f800000 ;  /* 0x2f800000ff257424 */ /* 0x000fe200078e00ff */
[----:B------:R-:W-:Y:S01]  /*64440*/  PRMT R38, R79, 0x5410, R38 ;  /* 0x000054104f267816 */ /* 0x000fe20000000026 */
[----:B------:R-:W-:Y:S02]  /*64450*/  HADD2.F32 R39, -RZ, R39.H1_H1 ;  /* 0x30000027ff277230 */ /* 0x000fe40000004100 */
[----:B------:R-:W-:Y:S01]  /*64460*/  FFMA.FTZ R36, R36, R37, 1.1641532182693481445e-10 ;  /* 0x2f00000024247423 */ /* 0x000fe20000010025 */
[----:B------:R-:W-:Y:S02]  /*64470*/  PRMT R37, R89, 0x5410, R84 ;  /* 0x0000541059257816 */ /* 0x000fe40000000054 */
[----:B------:R-:W-:Y:S02]  /*64480*/  FMUL.FTZ R39, R39, R69 ;  /* 0x0000004527277220 */ /* 0x000fe40000410000 */
        /* <DEDUP_REMOVED lines=8> */
.L_x_29725:
        /* <DEDUP_REMOVED lines=43> */
.L_x_29766:
        /* <DEDUP_REMOVED lines=265> */
.L_x_29780:
        /* <DEDUP_REMOVED lines=57> */
[----:B------:R-:W-:Y:S01]  /*65be0*/  F2FP.F16.F32.PACK_AB R36, R37, R36 ;  /* 0x000000242524723e */ /* 0x000fe200000000ff */
[----:B------:R-:W-:Y:S01]  /*65bf0*/  FFMA.FTZ R37, R70, R84, R86 ;  /* 0x0000005446257223 */ /* 0x000fe20000010056 */
[----:B------:R-:W4:Y:S04]  /*65c00*/  LDL R39, [R1+0x3c0] ;  /* 0x0003c00001277983 */ /* 0x000f280000100800 */
[----:B------:R-:W-:Y:S01]  /*65c10*/  F2FP.F16.F32.PACK_AB R37, R38, R37 ;  /* 0x000000252625723e */ /* 0x000fe200000000ff */
        /* <DEDUP_REMOVED lines=14> */
[----:B------:R-:W-:Y:S01]  /*65d00*/  F2FP.F16.F32.PACK_AB R39, R42, R39 ;  /* 0x000000272a27723e */ /* 0x000fe200000000ff */
[----:B------:R1:W5:Y:S01]  /*65d10*/  LDL.LU R9, [R1+0x540] ;  /* 0x0005400001097983 */ /* 0x0003620000300800 */
[----:B------:R-:W-:Y:S01]  /*65d20*/  F2FP.F16.F32.PACK_AB R38, R43, R38 ;  /* 0x000000262b26723e */ /* 0x000fe200000000ff */
        /* <DEDUP_REMOVED lines=19> */
[----:B------:R-:W-:-:S02]  /*65e60*/  F2FP.F16.F32.PACK_AB R39, R36, R39 ;  /* 0x000000272427723e */ /* 0x000fc400000000ff */
[----:B------:R-:W3:Y:S01]  /*65e70*/  LDL R70, [R1+0x390] ;  /* 0x0003900001467983 */ /* 0x000ee20000100800 */
[----:B------:R-:W-:Y:S01]  /*65e80*/  FFMA.FTZ R38, R41, R43, R42 ;  /* 0x0000002b29267223 */ /* 0x000fe2000001002a */
[----:B------:R-:W-:Y:S01]  /*65e90*/  FFMA.FTZ R41, R64, R90, R93 ;  /* 0x0000005a40297223 */ /* 0x000fe2000001005d */
[----:B------:R-:W-:Y:S01]  /*65ea0*/  FFMA.FTZ R42, R67, R86, R89 ;  /* 0x00000056432a7223 */ /* 0x000fe20000010059 */
[----:B------:R-:W-:Y:S01]  /*65eb0*/  FFMA.FTZ R43, R65, R79, R84 ;  /* 0x0000004f412b7223 */ /* 0x000fe20000010054 */
[----:B------:R-:W4:Y:S02]  /*65ec0*/  LDL R67, [R1+0x40c] ;  /* 0x00040c0001437983 */ /* 0x000f240000100800 */
[----:B------:R-:W-:Y:S01]  /*65ed0*/  F2FP.F16.F32.PACK_AB R38, R41, R38 ;  /* 0x000000262926723e */ /* 0x000fe200000000ff */
[----:B0-----:R-:W-:Y:S01]  /*65ee0*/  IMAD.WIDE.U32 R40, R40, 0x10, R2 ;  /* 0x0000001028287825 */ /* 0x001fe200078e0002 */
[----:B------:R-:W-:Y:S01]  /*65ef0*/  F2FP.F16.F32.PACK_AB R37, R42, R37 ;  /* 0x000000252a25723e */ /* 0x000fe200000000ff */
[----:B------:R-:W4:Y:S04]  /*65f00*/  LDL R93, [R1+0x414] ;  /* 0x00041400015d7983 */ /* 0x000f280000100800 */
[----:B------:R-:W4:Y:S04]  /*65f10*/  LDL R90, [R1+0x37c] ;  /* 0x00037c00015a7983 */ /* 0x000f280000100800 */
[----:B------:R-:W4:Y:S04]  /*65f20*/  LDL R89, [R1+0x418] ;  /* 0x0004180001597983 */ /* 0x000f280000100800 */
[----:B------:R-:W4:Y:S04]  /*65f30*/  LDL R86, [R1+0x380] ;  /* 0x0003800001567983 */ /* 0x000f280000100800 */
[----:B------:R-:W4:Y:S01]  /*65f40*/  LDL R79, [R1+0x41c] ;  /* 0x00041c00014f7983 */ /* 0x000f220000100800 */
[----:B--2---:R-:W-:-:S03]  /*65f50*/  FFMA.FTZ R36, R66, R75, R74 ;  /* 0x0000004b42247223 */ /* 0x004fc6000001004a */
[----:B------:R-:W3:Y:S02]  /*65f60*/  LDL R74, [R1+0x408] ;  /* 0x00040800014a7983 */ /* 0x000ee40000100800 */
[----:B------:R-:W-:Y:S02]  /*65f70*/  F2FP.F16.F32.PACK_AB R36, R43, R36 ;  /* 0x000000242b24723e */ /* 0x000fe400000000ff */
        /* <DEDUP_REMOVED lines=20> */
[----:B------:R-:W-:Y:S01]  /*660c0*/  F2FP.F16.F32.PACK_AB R37, R38, R37 ;  /* 0x000000252625723e */ /* 0x000fe200000000ff */
[----:B------:R-:W-:Y:S02]  /*660d0*/  FADD.FTZ R38, -R69, R88 ;  /* 0x0000005845267221 */ /* 0x000fe40000010100 */
[----:B------:R-:W3:Y:S02]  /*660e0*/  LDL R88, [R1+0x4c] ;  /* 0x00004c0001587983 */ /* 0x000ee40000100800 */
[----:B------:R-:W-:Y:S01]  /*660f0*/  FMUL.FTZ R66, R68, R38 ;  /* 0x0000002644427220 */ /* 0x000fe20000410000 */
[----:B--2---:R-:W-:Y:S01]  /*66100*/  FFMA.FTZ R39, R43, R41, R40 ;  /* 0x000000292b277223 */ /* 0x004fe20000010028 */
[C---:B------:R-:W-:Y:S01]  /*66110*/  FADD.FTZ R40, -R69.reuse, R82 ;  /* 0x0000005245287221 */ /* 0x040fe20000010100 */
[----:B------:R-:W-:Y:S01]  /*66120*/  FADD.FTZ R41, -R69, R78 ;  /* 0x0000004e45297221 */ /* 0x000fe20000010100 */
[----:B------:R-:W2:Y:S01]  /*66130*/  LDL R82, [R1+0x348] ;  /* 0x0003480001527983 */ /* 0x000ea20000100800 */
[----:B------:R-:W-:Y:S01]  /*66140*/  FFMA.FTZ R36, R64, R85, R80 ;  /* 0x0000005540247223 */ /* 0x000fe20000010050 */
[C---:B------:R-:W-:Y:S01]  /*66150*/  FMUL.FTZ R74, R68.reuse, R40 ;  /* 0x00000028444a7220 */ /* 0x040fe20000410000 */
[----:B------:R-:W-:Y:S01]  /*66160*/  FMUL.FTZ R70, R68, R41 ;  /* 0x0000002944467220 */ /* 0x000fe20000410000 */
[----:B------:R-:W4:Y:S02]  /*66170*/  LDL R85, [R1+0x3c] ;  /* 0x00003c0001557983 */ /* 0x000f240000100800 */
[----:B------:R-:W-:Y:S01]  /*66180*/  F2FP.F16.F32.PACK_AB R36, R39, R36 ;  /* 0x000000242724723e */ /* 0x000fe200000000ff */
        /* <DEDUP_REMOVED lines=8> */
[----:B------:R-:W-:Y:S01]  /*66210*/  F2FP.F16.F32.PACK_AB R39, R40, R39 ;  /* 0x000000272827723e */ /* 0x000fe200000000ff */
[----:B------:R-:W2:Y:S02]  /*66220*/  LDL R90, [R1+0x48] ;  /* 0x00004800015a7983 */ /* 0x000ea40000100800 */
[----:B------:R-:W-:Y:S02]  /*66230*/  F2FP.F16.F32.PACK_AB R38, R41, R38 ;  /* 0x000000262926723e */ /* 0x000fe400000000ff */
[----:B------:R-:W0:Y:S01]  /*66240*/  LDC.64 R40, c[0x0][0x428] ;  /* 0x00010a00ff287b82 */ /* 0x000e220000000a00 */
[----:B------:R-:W4:Y:S04]  /*66250*/  LDL R93, [R1+0x40] ;  /* 0x00004000015d7983 */ /* 0x000f280000100800 */
        /* <DEDUP_REMOVED lines=9> */
[----:B0-----:R-:W3:Y:S04]  /*662f0*/  LDL R36, [R1+0x50] ;  /* 0x0000500001247983 */ /* 0x001ee80000100800 */
[----:B------:R-:W3:Y:S04]  /*66300*/  LDL R39, [R1+0x360] ;  /* 0x0003600001277983 */ /* 0x000ee80000100800 */
[----:B------:R-:W2:Y:S04]  /*66310*/  LDL R37, [R1+0x54] ;  /* 0x0000540001257983 */ /* 0x000ea80000100800 */
[----:B------:R-:W2:Y:S04]  /*66320*/  LDL R38, [R1+0x364] ;  /* 0x0003640001267983 */ /* 0x000ea80000100800 */
[----:B------:R-:W4:Y:S04]  /*66330*/  LDL R40, [R1+0x38] ;  /* 0x0000380001287983 */ /* 0x000f280000100800 */
[----:B------:R-:W4:Y:S01]  /*66340*/  LDL R41, [R1+0x368] ;  /* 0x0003680001297983 */ /* 0x000f220000100800 */
[----:B---3--:R-:W-:-:S03]  /*66350*/  FFMA.FTZ R39, R74, R39, R36 ;  /* 0x000000274a277223 */ /* 0x008fc60000010024 */
[----:B------:R-:W3:Y:S01]  /*66360*/  LDL R74, [R1+0x424] ;  /* 0x00042400014a7983 */ /* 0x000ee20000100800 */
[----:B--2---:R-:W-:Y:S01]  /*66370*/  FFMA.FTZ R36, R70, R38, R37 ;  /* 0x0000002646247223 */ /* 0x004fe20000010025 */
[----:B------:R-:W-:Y:S02]  /*66380*/  FFMA.FTZ R38, R66, R89, R90 ;  /* 0x0000005942267223 */ /* 0x000fe4000001005a */
[----:B------:R-:W3:Y:S02]  /*66390*/  LDL R70, [R1+0x34c] ;  /* 0x00034c0001467983 */ /* 0x000ee40000100800 */
[----:B------:R-:W-:Y:S02]  /*663a0*/  F2FP.F16.F32.PACK_AB R39, R36, R39 ;  /* 0x000000272427723e */ /* 0x000fe400000000ff */
[----:B------:R-:W2:Y:S01]  /*663b0*/  LDL R66, [R1+0x428] ;  /* 0x0004280001427983 */ /* 0x000ea20000100800 */
[----:B----4-:R-:W-:Y:S01]  /*663c0*/  FFMA.FTZ R36, R64, R41, R40 ;  /* 0x0000002940247223 */ /* 0x010fe20000010028 */
[----:B------:R-:W-:-:S02]  /*663d0*/  FFMA.FTZ R40, R67, R83, R88 ;  /* 0x0000005343287223 */ /* 0x000fc40000010058 */
[----:B------:R-:W4:Y:S01]  /*663e0*/  LDL R83, [R1+0x420] ;  /* 0x0004200001537983 */ /* 0x000f220000100800 */
[----:B------:R-:W-:Y:S01]  /*663f0*/  FFMA.FTZ R37, R65, R91, R93 ;  /* 0x0000005b41257223 */ /* 0x000fe2000001005d */
[----:B------:R-:W-:Y:S01]  /*66400*/  FFMA.FTZ R42, R42, R86, R87 ;  /* 0x000000562a2a7223 */ /* 0x000fe20000010057 */
[----:B------:R-:W-:Y:S01]  /*66410*/  FFMA.FTZ R43, R43, R79, R85 ;  /* 0x0000004f2b2b7223 */ /* 0x000fe20000010055 */
[----:B------:R-:W-:Y:S01]  /*66420*/  F2FP.F16.F32.PACK_AB R38, R40, R38 ;  /* 0x000000262826723e */ /* 0x000fe200000000ff */
[----:B------:R-:W-:Y:S01]  /*66430*/  IMAD.WIDE.U32 R40, R84, 0x10, R2 ;  /* 0x0000001054287825 */ /* 0x000fe200078e0002 */
[----:B------:R-:W4:Y:S01]  /*66440*/  LDL.LU R79, [R1+0xc] ;  /* 0x00000c00014f7983 */ /* 0x000f220000300800 */
[----:B------:R-:W-:Y:S02]  /*66450*/  F2FP.F16.F32.PACK_AB R37, R42, R37 ;  /* 0x000000252a25723e */ /* 0x000fe400000000ff */
[----:B------:R-:W-:Y:S01]  /*66460*/  F2FP.F16.F32.PACK_AB R36, R43, R36 ;  /* 0x000000242b24723e */ /* 0x000fe200000000ff */
        /* <DEDUP_REMOVED lines=29> */
[----:B---3--:R-:W-:Y:S01]  /*66640*/  FFMA.FTZ R39, R43, R70, R74 ;  /* 0x000000462b277223 */ /* 0x008fe2000001004a */
[----:B--2---:R-:W-:-:S02]  /*66650*/  FFMA.FTZ R37, R65, R80, R66 ;  /* 0x0000005041257223 */ /* 0x004fc40000010042 */
[----:B------:R-:W2:Y:S01]  /*66660*/  LDL R80, [R1+0x334] ;  /* 0x0003340001507983 */ /* 0x000ea20000100800 */
[----:B----4-:R-:W-:Y:S02]  /*66670*/  FFMA.FTZ R36, R64, R82, R83 ;  /* 0x0000005240247223 */ /* 0x010fe40000010053 */
[----:B------:R-:W-:Y:S01]  /*66680*/  F2FP.F16.F32.PACK_AB R37, R38, R37 ;  /* 0x000000252625723e */ /* 0x000fe200000000ff */
[----:B------:R-:W-:Y:S01]  /*66690*/  FADD.FTZ R38, -R69, R102 ;  /* 0x0000006645267221 */ /* 0x000fe20000010100 */
[----:B------:R-:W2:Y:S01]  /*666a0*/  LDL R82, [R1+0x64] ;  /* 0x0000640001527983 */ /* 0x000ea20000100800 */
[----:B------:R-:W-:Y:S01]  /*666b0*/  F2FP.F16.F32.PACK_AB R36, R39, R36 ;  /* 0x000000242724723e */ /* 0x000fe200000000ff */
[----:B------:R-:W-:Y:S01]  /*666c0*/  FADD.FTZ R39, -R69, R98 ;  /* 0x0000006245277221 */ /* 0x000fe20000010100 */
[C---:B------:R-:W-:Y:S01]  /*666d0*/  FMUL.FTZ R66, R68.reuse, R38 ;  /* 0x0000002644427220 */ /* 0x040fe20000410000 */
[----:B------:R-:W3:Y:S02]  /*666e0*/  LDL R102, [R1+0x438] ;  /* 0x0004380001667983 */ /* 0x000ee40000100800 */
[----:B------:R-:W-:-:S02]  /*666f0*/  FMUL.FTZ R67, R68, R39 ;  /* 0x0000002744437220 */ /* 0x000fc40000410000 */
[----:B------:R-:W4:Y:S04]  /*66700*/  LDL R38, [R1+0x338] ;  /* 0x0003380001267983 */ /* 0x000f280000100800 */
[----:B------:R-:W4:Y:S04]  /*66710*/  LDL R39, [R1+0x430] ;  /* 0x0004300001277983 */ /* 0x000f280000100800 */
[----:B------:R-:W2:Y:S04]  /*66720*/  LDL R98, [R1+0x43c] ;  /* 0x00043c0001627983 */ /* 0x000ea80000100800 */
[----:B------:R-:W2:Y:S01]  /*66730*/  LDL R83, [R1+0x31c] ;  /* 0x00031c0001537983 */ /* 0x000ea20000100800 */
[C---:B------:R-:W-:Y:S01]  /*66740*/  FMUL.FTZ R74, R68.reuse, R40 ;  /* 0x00000028444a7220 */ /* 0x040fe20000410000 */
[----:B------:R-:W-:Y:S01]  /*66750*/  FMUL.FTZ R70, R68, R41 ;  /* 0x0000002944467220 */ /* 0x000fe20000410000 */
[----:B------:R-:W-:-:S02]  /*66760*/  FFMA.FTZ R41, R67, R96, R94 ;  /* 0x0000006043297223 */ /* 0x000fc4000001005e */
[----:B------:R-:W2:Y:S04]  /*66770*/  LDL R96, [R1+0x94] ;  /* 0x0000940001607983 */ /* 0x000ea80000100800 */
[----:B------:R-:W2:Y:S01]  /*66780*/  LDL R94, [R1+0x448] ;  /* 0x00044800015e7983 */ /* 0x000ea20000100800 */
[----:B------:R-:W-:-:S03]  /*66790*/  FFMA.FTZ R43, R43, R75, R78 ;  /* 0x0000004b2b2b7223 */ /* 0x000fc6000001004e */
[----:B------:R-:W2:Y:S04]  /*667a0*/  LDL R78, [R1+0x84] ;  /* 0x00008400014e7983 */ /* 0x000ea80000100800 */
[----:B------:R-:W2:Y:S01]  /*667b0*/  LDL R75, [R1+0x2f4] ;  /* 0x0002f400014b7983 */ /* 0x000ea20000100800 */
[----:B----4-:R-:W-:Y:S01]  /*667c0*/  FFMA.FTZ R38, R66, R38, R39 ;  /* 0x0000002642267223 */ /* 0x010fe20000010027 */
[----:B---3--:R-:W-:Y:S02]  /*667d0*/  FFMA.FTZ R39, R74, R103, R102 ;  /* 0x000000674a277223 */ /* 0x008fe40000010066 */
[----:B------:R-:W0:Y:S01]  /*667e0*/  LDC.64 R102, c[0x0][0x428] ;  /* 0x00010a00ff667b82 */ /* 0x000e220000000a00 */
[----:B--2---:R-:W-:Y:S01]  /*667f0*/  FFMA.FTZ R40, R70, R100, R98 ;  /* 0x0000006446287223 */ /* 0x004fe20000010062 */
[----:B------:R-:W-:Y:S01]  /*66800*/  F2FP.F16.F32.PACK_AB R38, R41, R38 ;  /* 0x000000262926723e */ /* 0x000fe200000000ff */
[----:B------:R-:W-:Y:S01]  /*66810*/  FFMA.FTZ R42, R42, R80, R82 ;  /* 0x000000502a2a7223 */ /* 0x000fe20000010052 */
[----:B------:R-:W2:Y:S02]  /*66820*/  LDL R98, [R1+0x45c] ;  /* 0x00045c0001627983 */ /* 0x000ea40000100800 */
[----:B------:R-:W-:-:S02]  /*66830*/  F2FP.F16.F32.PACK_AB R39, R40, R39 ;  /* 0x000000272827723e */ /* 0x000fc400000000ff */
[----:B------:R-:W3:Y:S04]  /*66840*/  LDL R100, [R1+0x90] ;  /* 0x0000900001647983 */ /* 0x000ee80000100800 */
[----:B------:R-:W4:Y:S04]  /*66850*/  LDL R82, [R1+0x2d8] ;  /* 0x0002d80001527983 */ /* 0x000f280000100800 */
[----:B------:R-:W4:Y:S01]  /*66860*/  LDL R80, [R1+0x8c] ;  /* 0x00008c0001507983 */ /* 0x000f220000100800 */
[----:B0-----:R-:W-:-:S03]  /*66870*/  IMAD.WIDE.U32 R40, R79, 0x10, R102 ;  /* 0x000000104f287825 */ /* 0x001fc600078e0066 */
[----:B------:R-:W2:Y:S04]  /*66880*/  LDL R103, [R1+0x458] ;  /* 0x0004580001677983 */ /* 0x000ea80000100800 */
[----:B------:R0:W-:Y:S04]  /*66890*/  STG.E.128 desc[UR8][R40.64], R36 ;  /* 0x0000002428007986 */ /* 0x0001e8000c101d08 */
[----:B------:R-:W2:Y:S01]  /*668a0*/  LDL R102, [R1+0x300] ;  /* 0x0003000001667983 */ /* 0x000ea20000100800 */
[----:B0-----:R-:W-:Y:S01]  /*668b0*/  FFMA.FTZ R39, R74, R95, R99 ;  /* 0x0000005f4a277223 */ /* 0x001fe20000010063 */
[----:B------:R-:W-:Y:S01]  /*668c0*/  FFMA.FTZ R36, R70, R91, R93 ;  /* 0x0000005b46247223 */ /* 0x000fe2000001005d */
[----:B------:R-:W-:Y:S01]  /*668d0*/  FFMA.FTZ R37, R65, R87, R88 ;  /* 0x0000005741257223 */ /* 0x000fe20000010058 */
[----:B------:R-:W3:Y:S03]  /*668e0*/  LDL R99, [R1+0x2e0] ;  /* 0x0002e00001637983 */ /* 0x000ee60000100800 */
[----:B------:R-:W-:Y:S01]  /*668f0*/  F2FP.F16.F32.PACK_AB R39, R36, R39 ;  /* 0x000000272427723e */ /* 0x000fe200000000ff */
[----:B------:R-:W-:Y:S01]  /*66900*/  FFMA.FTZ R36, R64, R89, R90 ;  /* 0x0000005940247223 */ /* 0x000fe2000001005a */
[----:B------:R-:W4:Y:S01]  /*66910*/  LDL R95, [R1+0x2e4] ;  /* 0x0002e400015f7983 */ /* 0x000f220000100800 */
[----:B------:R-:W-:-:S03]  /*66920*/  FFMA.FTZ R38, R66, R85, R86 ;  /* 0x0000005542267223 */ /* 0x000fc60000010056 */
[----:B------:R-:W-:Y:S01]  /*66930*/  F2FP.F16.F32.PACK_AB R36, R43, R36 ;  /* 0x000000242b24723e */ /* 0x000fe200000000ff */
[----:B------:R-:W-:Y:S01]  /*66940*/  FFMA.FTZ R40, R67, R83, R84 ;  /* 0x0000005343287223 */ /* 0x000fe20000010054 */
[----:B------:R-:W4:Y:S01]  /*66950*/  LDL R43, [R1+0x304] ;  /* 0x00030400012b7983 */ /* 0x000f220000100800 */
[----:B------:R-:W-:-:S03]  /*66960*/  F2FP.F16.F32.PACK_AB R37, R42, R37 ;  /* 0x000000252a25723e */ /* 0x000fc600000000ff */
        /* <DEDUP_REMOVED lines=8> */
[----:B------:R-:W-:Y:S01]  /*669f0*/  F2FP.F16.F32.PACK_AB R38, R40, R38 ;  /* 0x000000262826723e */ /* 0x000fe200000000ff */
[----:B------:R-:W-:-:S02]  /*66a00*/  IMAD.WIDE.U32 R40, R79, 0x10, R2 ;  /* 0x000000104f287825 */ /* 0x000fc400078e0002 */
        /* <DEDUP_REMOVED lines=11> */
[----:B------:R-:W4:Y:S04]  /*66ac0*/  LDL.LU R3, [R1+0x10] ;  /* 0x0000100001037983 */ /* 0x000f280000300800 */
[----:B------:R0:W-:Y:S02]  /*66ad0*/  STG.E.128 desc[UR8][R40.64], R36 ;  /* 0x0000002428007986 */ /* 0x0001e4000c101d08 */
        /* <DEDUP_REMOVED lines=27> */
[C---:B--2---:R-:W-:Y:S01]  /*66c90*/  FFMA.FTZ R39, R37.reuse, R102, R103 ;  /* 0x0000006625277223 */ /* 0x044fe20000010067 */
[----:B---3--:R-:W-:Y:S01]  /*66ca0*/  FFMA.FTZ R37, R37, R99, R100 ;  /* 0x0000006325257223 */ /* 0x008fe20000010064 */
[C---:B----4-:R-:W-:Y:S01]  /*66cb0*/  FFMA.FTZ R43, R38.reuse, R43, R98 ;  /* 0x0000002b262b7223 */ /* 0x050fe20000010062 */
[----:B------:R-:W-:-:S04]  /*66cc0*/  FFMA.FTZ R38, R38, R95, R96 ;  /* 0x0000005f26267223 */ /* 0x000fc80000010060 */
[----:B------:R-:W-:Y:S01]  /*66cd0*/  F2FP.F16.F32.PACK_AB R39, R43, R39 ;  /* 0x000000272b27723e */ /* 0x000fe200000000ff */
[----:B------:R-:W-:Y:S01]  /*66ce0*/  FFMA.FTZ R36, R41, R66, R67 ;  /* 0x0000004229247223 */ /* 0x000fe20000010043 */
[C---:B------:R-:W-:Y:S01]  /*66cf0*/  FADD.FTZ R66, -R69.reuse, R108 ;  /* 0x0000006c45427221 */ /* 0x040fe20000010100 */
[----:B------:R-:W-:Y:S01]  /*66d00*/  F2FP.F16.F32.PACK_AB R43, R38, R37 ;  /* 0x00000025262b723e */ /* 0x000fe200000000ff */
[C---:B------:R-:W-:Y:S02]  /*66d10*/  FADD.FTZ R38, -R69.reuse, R109 ;  /* 0x0000006d45267221 */ /* 0x040fe40000010100 */
[----:B------:R-:W-:Y:S01]  /*66d20*/  FMUL.FTZ R66, R68, R66 ;  /* 0x0000004244427220 */ /* 0x000fe20000410000 */
[----:B------:R-:W-:Y:S01]  /*66d30*/  FFMA.FTZ R42, R40, R42, R65 ;  /* 0x0000002a282a7223 */ /* 0x000fe20000010041 */
[C---:B------:R-:W-:Y:S01]  /*66d40*/  FADD.FTZ R37, -R69.reuse, R124 ;  /* 0x0000007c45257221 */ /* 0x040fe20000010100 */
[----:B------:R-:W0:Y:S03]  /*66d50*/  LDC.64 R108, c[0x0][0x428] ;  /* 0x00010a00ff6c7b82 */ /* 0x000e260000000a00 */
[----:B------:R-:W-:Y:S01]  /*66d60*/  F2FP.F16.F32.PACK_AB R36, R42, R36 ;  /* 0x000000242a24723e */ /* 0x000fe200000000ff */
[----:B------:R-:W-:Y:S01]  /*66d70*/  FMUL.FTZ R42, R68, R38 ;  /* 0x00000026442a7220 */ /* 0x000fe20000410000 */
[----:B------:R-:W-:Y:S01]  /*66d80*/  FFMA.FTZ R38, R66, R89, R90 ;  /* 0x0000005942267223 */ /* 0x000fe2000001005a */
[C---:B------:R-:W-:Y:S01]  /*66d90*/  FADD.FTZ R90, -R69.reuse, R125 ;  /* 0x0000007d455a7221 */ /* 0x040fe20000010100 */
[----:B------:R-:W-:Y:S01]  /*66da0*/  FADD.FTZ R67, -R69, R106 ;  /* 0x0000006a45437221 */ /* 0x000fe20000010100 */
[----:B------:R-:W2:Y:S03]  /*66db0*/  LDC.64 R124, c[0x0][0x430] ;  /* 0x00010c00ff7c7b82 */ /* 0x000ea60000000a00 */
[C---:B------:R-:W-:Y:S01]  /*66dc0*/  FMUL.FTZ R67, R68.reuse, R67 ;  /* 0x0000004344437220 */ /* 0x040fe20000410000 */
[----:B------:R-:W-:-:S03]  /*66dd0*/  FMUL.FTZ R65, R68, R37 ;  /* 0x0000002544417220 */ /* 0x000fc60000410000 */
[----:B------:R-:W-:-:S05]  /*66de0*/  FFMA.FTZ R64, R67, R64, R88 ;  /* 0x0000004043407223 */ /* 0x000fca0000010058 */
[----:B------:R-:W-:Y:S01]  /*66df0*/  F2FP.F16.F32.PACK_AB R38, R64, R38 ;  /* 0x000000264026723e */ /* 0x000fe200000000ff */
[----:B------:R-:W-:Y:S01]  /*66e00*/  FFMA.FTZ R64, R41, R86, R87 ;  /* 0x0000005629407223 */ /* 0x000fe20000010057 */
[C---:B------:R-:W-:Y:S01]  /*66e10*/  FFMA.FTZ R37, R65.reuse, R93, R94 ;  /* 0x0000005d41257223 */ /* 0x040fe2000001005e */
[----:B------:R-:W-:Y:S01]  /*66e20*/  FFMA.FTZ R41, R65, R84, R85 ;  /* 0x0000005441297223 */ /* 0x000fe20000010055 */
[----:B------:R-:W-:Y:S01]  /*66e30*/  FFMA.FTZ R65, R42, R75, R78 ;  /* 0x0000004b2a417223 */ /* 0x000fe2000001004e */
[----:B------:R-:W-:Y:S01]  /*66e40*/  FADD.FTZ R75, -R69, R45 ;  /* 0x0000002d454b7221 */ /* 0x000fe20000010100 */
[----:B------:R-:W-:-:S03]  /*66e50*/  FFMA.FTZ R40, R40, R2, R74 ;  /* 0x0000000228287223 */ /* 0x000fc6000001004a */
[----:B------:R-:W-:Y:S01]  /*66e60*/  F2FP.F16.F32.PACK_AB R41, R65, R41 ;  /* 0x000000294129723e */ /* 0x000fe200000000ff */
[----:B------:R-:W-:Y:S01]  /*66e70*/  FADD.FTZ R74, -R69, R44 ;  /* 0x0000002c454a7221 */ /* 0x000fe20000010100 */
[----:B------:R-:W-:Y:S01]  /*66e80*/  FFMA.FTZ R70, R42, R70, R91 ;  /* 0x000000462a467223 */ /* 0x000fe2000001005b */
[----:B------:R-:W-:Y:S01]  /*66e90*/  F2FP.F16.F32.PACK_AB R40, R40, R64 ;  /* 0x000000402828723e */ /* 0x000fe200000000ff */
[----:B------:R-:W-:Y:S01]  /*66ea0*/  FFMA.FTZ R66, R66, R82, R83 ;  /* 0x0000005242427223 */ /* 0x000fe20000010053 */
[----:B------:R-:W-:Y:S02]  /*66eb0*/  FFMA.FTZ R67, R67, R79, R80 ;  /* 0x0000004f43437223 */ /* 0x000fe40000010050 */
[----:B------:R-:W-:Y:S01]  /*66ec0*/  F2FP.F16.F32.PACK_AB R37, R70, R37 ;  /* 0x000000254625723e */ /* 0x000fe200000000ff */
[----:B------:R-:W-:Y:S01]  /*66ed0*/  FADD.FTZ R70, -R69, R76 ;  /* 0x0000004c45467221 */ /* 0x000fe20000010100 */
[----:B0-----:R-:W-:Y:S01]  /*66ee0*/  IMAD.WIDE.U32 R64, R3, 0x10, R108 ;  /* 0x0000001003407825 */ /* 0x001fe200078e006c */
[----:B------:R-:W-:-:S03]  /*66ef0*/  F2FP.F16.F32.PACK_AB R42, R67, R66 ;  /* 0x00000042432a723e */ /* 0x000fc600000000ff */
[----:B------:R-:W-:Y:S01]  /*66f00*/  FADD.FTZ R88, -R69, R120 ;  /* 0x0000007845587221 */ /* 0x000fe20000010100 */
[----:B--2---:R-:W-:-:S04]  /*66f10*/  IMAD.WIDE.U32 R44, R3, 0x10, R124 ;  /* 0x00000010032c7825 */ /* 0x004fc800078e007c */
        /* <DEDUP_REMOVED lines=21> */
[----:B------:R-:W2:Y:S01]  /*67070*/  LDL R123, [R1+0xa8] ;  /* 0x0000a800017b7983 */ /* 0x000ea20000100800 */
[C---:B------:R-:W-:Y:S01]  /*67080*/  FADD.FTZ R98, -R69.reuse, R57 ;  /* 0x0000003945627221 */ /* 0x040fe20000010100 */
[C---:B------:R-:W-:Y:S01]  /*67090*/  FADD.FTZ R99, -R69.reuse, R58 ;  /* 0x0000003a45637221 */ /* 0x040fe20000010100 */
[C---:B------:R-:W-:Y:S01]  /*670a0*/  FADD.FTZ R100, -R69.reuse, R59 ;  /* 0x0000003b45647221 */ /* 0x040fe20000010100 */
[----:B------:R-:W2:Y:S01]  /*670b0*/  LDL R122, [R1+0x298] ;  /* 0x00029800017a7983 */ /* 0x000ea20000100800 */
[C---:B------:R-:W-:Y:S01]  /*670c0*/  FADD.FTZ R102, -R69.reuse, R61 ;  /* 0x0000003d45667221 */ /* 0x040fe20000010100 */
[C---:B------:R-:W-:Y:S01]  /*670d0*/  FMUL.FTZ R50, R68.reuse, R87 ;  /* 0x0000005744327220 */ /* 0x040fe20000410000 */
[C---:B------:R-:W-:Y:S01]  /*670e0*/  FMUL.FTZ R51, R68.reuse, R86 ;  /* 0x0000005644337220 */ /* 0x040fe20000410000 */
[----:B------:R-:W3:Y:S01]  /*670f0*/  LDL R120, [R1+0xb0] ;  /* 0x0000b00001787983 */ /* 0x000ee20000100800 */
[----:B------:R-:W-:Y:S01]  /*67100*/  FADD.FTZ R69, -R69, R73 ;  /* 0x0000004945457221 */ /* 0x000fe20000010100 */
[----:B------:R-:W-:-:S02]  /*67110*/  FMUL.FTZ R86, R68, R26 ;  /* 0x0000001a44567220 */ /* 0x000fc40000410000 */
[----:B------:R-:W3:Y:S01]  /*67120*/  LDL R119, [R1+0x2a0] ;  /* 0x0002a00001777983 */ /* 0x000ee20000100800 */
[C---:B------:R-:W-:Y:S01]  /*67130*/  FMUL.FTZ R87, R68.reuse, R27 ;  /* 0x0000001b44577220 */ /* 0x040fe20000410000 */
[C---:B0-----:R-:W-:Y:S01]  /*67140*/  FMUL.FTZ R38, R68.reuse, R88 ;  /* 0x0000005844267220 */ /* 0x041fe20000410000 */
[C---:B------:R-:W-:Y:S01]  /*67150*/  FMUL.FTZ R39, R68.reuse, R89 ;  /* 0x0000005944277220 */ /* 0x040fe20000410000 */
[----:B------:R-:W4:Y:S01]  /*67160*/  LDL R118, [R1+0xb4] ;  /* 0x0000b40001767983 */ /* 0x000f220000100800 */
[C---:B------:R-:W-:Y:S01]  /*67170*/  FMUL.FTZ R64, R68.reuse, R90 ;  /* 0x0000005a44407220 */ /* 0x040fe20000410000 */
[C---:B------:R-:W-:Y:S02]  /*67180*/  FMUL.FTZ R65, R68.reuse, R91 ;  /* 0x0000005b44417220 */ /* 0x040fe40000410000 */
[----:B------:R-:W4:Y:S01]  /*67190*/  LDL R117, [R1+0x2a4] ;  /* 0x0002a40001757983 */ /* 0x000f220000100800 */
[C---:B------:R-:W-:Y:S01]  /*671a0*/  FMUL.FTZ R88, R68.reuse, R74 ;  /* 0x0000004a44587220 */ /* 0x040fe20000410000 */
[----:B------:R-:W-:-:S02]  /*671b0*/  FMUL.FTZ R89, R68, R75 ;  /* 0x0000004b44597220 */ /* 0x000fc40000410000 */
[----:B------:R-:W3:Y:S01]  /*671c0*/  LDL R116, [R1+0xac] ;  /* 0x0000ac0001747983 */ /* 0x000ee20000100800 */
[----:B------:R-:W-:-:S03]  /*671d0*/  FMUL.FTZ R90, R68, R76 ;  /* 0x0000004c445a7220 */ /* 0x000fc60000410000 */
[----:B------:R-:W3:Y:S01]  /*671e0*/  LDL R115, [R1+0x29c] ;  /* 0x00029c0001737983 */ /* 0x000ee20000100800 */
[----:B------:R-:W-:-:S03]  /*671f0*/  FMUL.FTZ R73, R68, R24 ;  /* 0x0000001844497220 */ /* 0x000fc60000410000 */
[----:B------:R-:W4:Y:S01]  /*67200*/  LDL R114, [R1+0xa4] ;  /* 0x0000a40001727983 */ /* 0x000f220000100800 */
[----:B------:R-:W-:-:S03]  /*67210*/  FMUL.FTZ R91, R68, R77 ;  /* 0x0000004d445b7220 */ /* 0x000fc60000410000 */
[----:B------:R-:W4:Y:S01]  /*67220*/  LDL R113, [R1+0x2b4] ;  /* 0x0002b40001717983 */ /* 0x000f220000100800 */
[----:B------:R-:W-:-:S03]  /*67230*/  FMUL.FTZ R57, R68, R78 ;  /* 0x0000004e44397220 */ /* 0x000fc60000410000 */
[----:B------:R-:W4:Y:S01]  /*67240*/  LDL R111, [R1+0x2ac] ;  /* 0x0002ac00016f7983 */ /* 0x000f220000100800 */
[----:B------:R-:W-:-:S03]  /*67250*/  FMUL.FTZ R53, R68, R79 ;  /* 0x0000004f44357220 */ /* 0x000fc60000410000 */
[----:B------:R0:W-:Y:S01]  /*67260*/  STG.E.128 desc[UR8][R44.64], R40 ;  /* 0x000000282c007986 */ /* 0x0001e2000c101d08 */
[C---:B------:R-:W-:Y:S01]  /*67270*/  FMUL.FTZ R55, R68.reuse, R82 ;  /* 0x0000005244377220 */ /* 0x040fe20000410000 */
[C---:B------:R-:W-:Y:S02]  /*67280*/  FMUL.FTZ R54, R68.reuse, R83 ;  /* 0x0000005344367220 */ /* 0x040fe40000410000 */
[----:B------:R-:W2:Y:S01]  /*67290*/  LDL.LU R3, [R1+0x8] ;  /* 0x0000080001037983 */ /* 0x000ea20000300800 */
[----:B------:R-:W-:-:S03]  /*672a0*/  FMUL.FTZ R58, R68, R52 ;  /* 0x00000034443a7220 */ /* 0x000fc60000410000 */
[----:B------:R-:W4:Y:S04]  /*672b0*/  LDL.LU R2, [R1] ;  /* 0x0000000001027983 */ /* 0x000f280000300800 */
[----:B------:R-:W3:Y:S04]  /*672c0*/  LDL R37, [R1+0x2bc] ;  /* 0x0002bc0001257983 */ /* 0x000ee80000100800 */
[----:B------:R-:W2:Y:S01]  /*672d0*/  LDL R36, [R1+0x2c4] ;  /* 0x0002c40001247983 */ /* 0x000ea20000100800 */
[C---:B0-----:R-:W-:Y:S01]  /*672e0*/  FMUL.FTZ R41, R68.reuse, R92 ;  /* 0x0000005c44297220 */ /* 0x041fe20000410000 */
[C---:B------:R-:W-:Y:S01]  /*672f0*/  FMUL.FTZ R92, R68.reuse, R80 ;  /* 0x00000050445c7220 */ /* 0x040fe20000410000 */
[C---:B------:R-:W-:Y:S01]  /*67300*/  FMUL.FTZ R44, R68.reuse, R71 ;  /* 0x00000047442c7220 */ /* 0x040fe20000410000 */
[C---:B------:R-:W-:Y:S01]  /*67310*/  FMUL.FTZ R80, R68.reuse, R25 ;  /* 0x0000001944507220 */ /* 0x040fe20000410000 */
[----:B------:R-:W2:Y:S04]  /*67320*/  LDL R71, [R1+0x48c] ;  /* 0x00048c0001477983 */ /* 0x000ea80000100800 */
[----:B------:R-:W4:Y:S04]  /*67330*/  LDL R26, [R1+0x2b8] ;  /* 0x0002b800011a7983 */ /* 0x000f280000100800 */
        /* <DEDUP_REMOVED lines=12> */
[C---:B------:R-:W-:Y:S01]  /*67400*/  FMUL.FTZ R106, R68.reuse, R94 ;  /* 0x0000005e446a7220 */ /* 0x040fe20000410000 */
[C---:B------:R-:W-:Y:S01]  /*67410*/  FMUL.FTZ R107, R68.reuse, R95 ;  /* 0x0000005f446b7220 */ /* 0x040fe20000410000 */
[C---:B------:R-:W-:Y:S01]  /*67420*/  FMUL.FTZ R105, R68.reuse, R93 ;  /* 0x0000005d44697220 */ /* 0x040fe20000410000 */
[C---:B------:R-:W-:Y:S01]  /*67430*/  FMUL.FTZ R94, R68.reuse, R67 ;  /* 0x00000043445e7220 */ /* 0x040fe20000410000 */
[C---:B------:R-:W-:Y:S01]  /*67440*/  FMUL.FTZ R95, R68.reuse, R70 ;  /* 0x00000046445f7220 */ /* 0x040fe20000410000 */
[C---:B------:R-:W-:Y:S01]  /*67450*/  FMUL.FTZ R40, R68.reuse, R104 ;  /* 0x0000006844287220 */ /* 0x040fe20000410000 */
[C---:B------:R-:W-:Y:S01]  /*67460*/  FMUL.FTZ R93, R68.reuse, R66 ;  /* 0x00000042445d7220 */ /* 0x040fe20000410000 */
        /* <DEDUP_REMOVED lines=8> */
[----:B------:R-:W-:Y:S01]  /*674f0*/  FMUL.FTZ R23, R68, R63 ;  /* 0x0000003f44177220 */ /* 0x000fe20000410000 */
[----:B--2---:R-:W-:Y:S01]  /*67500*/  FFMA.FTZ R36, R103, R36, R71 ;  /* 0x0000002467247223 */ /* 0x004fe20000010047 */
[----:B---3--:R-:W-:Y:S01]  /*67510*/  FFMA.FTZ R27, R107, R27, R74 ;  /* 0x0000001b6b1b7223 */ /* 0x008fe2000001004a */
[----:B----4-:R-:W-:Y:S01]  /*67520*/  FFMA.FTZ R37, R106, R37, R75 ;  /* 0x000000256a257223 */ /* 0x010fe2000001004b */
[----:B------:R-:W-:-:S03]  /*67530*/  FFMA.FTZ R26, R105, R26, R76 ;  /* 0x0000001a691a7223 */ /* 0x000fc6000001004c */
[----:B------:R-:W-:Y:S02]  /*67540*/  F2FP.F16.F32.PACK_AB R27, R36, R27 ;  /* 0x0000001b241b723e */ /* 0x000fe400000000ff */
[----:B------:R-:W-:Y:S01]  /*67550*/  F2FP.F16.F32.PACK_AB R26, R37, R26 ;  /* 0x0000001a251a723e */ /* 0x000fe200000000ff */
[----:B------:R-:W-:-:S04]  /*67560*/  IMAD.WIDE.U32 R36, R3, 0x10, R108 ;  /* 0x0000001003247825 */ /* 0x000fc800078e006c */
[----:B------:R-:W-:Y:S01]  /*67570*/  FFMA.FTZ R62, R65, R77, R78 ;  /* 0x0000004d413e7223 */ /* 0x000fe2000001004e */
[----:B------:R-:W-:Y:S01]  /*67580*/  FFMA.FTZ R25, R64, R25, R79 ;  /* 0x0000001940197223 */ /* 0x000fe2000001004f */
[----:B------:R-:W-:Y:S01]  /*67590*/  FFMA.FTZ R63, R39, R82, R83 ;  /* 0x00000052273f7223 */ /* 0x000fe20000010053 */
[----:B------:R-:W-:-:S03]  /*675a0*/  FFMA.FTZ R24, R38, R24, R52 ;  /* 0x0000001826187223 */ /* 0x000fc60000010034 */
[----:B------:R-:W-:Y:S02]  /*675b0*/  F2FP.F16.F32.PACK_AB R25, R62, R25 ;  /* 0x000000193e19723e */ /* 0x000fe400000000ff */
[----:B------:R-:W-:-:S05]  /*675c0*/  F2FP.F16.F32.PACK_AB R24, R63, R24 ;  /* 0x000000183f18723e */ /* 0x000fca00000000ff */
[----:B------:R0:W-:Y:S01]  /*675d0*/  STG.E.128 desc[UR8][R36.64], R24 ;  /* 0x0000001824007986 */ /* 0x0001e2000c101d08 */
[----:B------:R-:W-:Y:S01]  /*675e0*/  FFMA.FTZ R62, R38, R67, R70 ;  /* 0x00000043263e7223 */ /* 0x000fe20000010046 */
[----:B------:R-:W-:Y:S01]  /*675f0*/  FFMA.FTZ R38, R105, R122, R123 ;  /* 0x0000007a69267223 */ /* 0x000fe2000001007b */
[----:B------:R-:W-:Y:S01]  /*67600*/  FFMA.FTZ R67, R106, R115, R116 ;  /* 0x000000736a437223 */ /* 0x000fe20000010074 */
[----:B------:R-:W2:Y:S04]  /*67610*/  LDL R105, [R1+0x49c] ;  /* 0x00049c0001697983 */ /* 0x000ea80000100800 */
[----:B------:R-:W3:Y:S01]  /*67620*/  LDL R106, [R1+0x290] ;  /* 0x00029000016a7983 */ /* 0x000ee20000100800 */
[----:B------:R-:W-:Y:S01]  /*67630*/  FFMA.FTZ R63, R64, R104, R66 ;  /* 0x00000068403f7223 */ /* 0x000fe20000010042 */
[----:B------:R-:W-:-:S02]  /*67640*/  FFMA.FTZ R64, R107, R119, R120 ;  /* 0x000000776b407223 */ /* 0x000fc40000010078 */
[----:B------:R-:W3:Y:S01]  /*67650*/  LDL R107, [R1+0x498] ;  /* 0x00049800016b7983 */ /* 0x000ee20000100800 */
[----:B0-----:R-:W-:-:S04]  /*67660*/  IMAD.WIDE.U32 R24, R3, 0x10, R124 ;  /* 0x0000001003187825 */ /* 0x001fc800078e007c */
[C---:B------:R-:W-:Y:S01]  /*67670*/  FMUL.FTZ R48, R68.reuse, R17 ;  /* 0x0000001144307220 */ /* 0x040fe20000410000 */
        /* <DEDUP_REMOVED lines=17> */
[----:B------:R-:W-:Y:S01]  /*67790*/  F2FP.F16.F32.PACK_AB R38, R67, R38 ;  /* 0x000000264326723e */ /* 0x000fe200000000ff */
[----:B------:R-:W4:Y:S01]  /*677a0*/  LDL R27, [R1+0x280] ;  /* 0x00028000011b7983 */ /* 0x000f220000100800 */
[----:B------:R-:W-:-:S02]  /*677b0*/  F2FP.F16.F32.PACK_AB R39, R66, R64 ;  /* 0x000000404227723e */ /* 0x000fc400000000ff */
[----:B------:R-:W-:Y:S01]  /*677c0*/  F2FP.F16.F32.PACK_AB R37, R65, R63 ;  /* 0x0000003f4125723e */ /* 0x000fe200000000ff */
[----:B------:R-:W4:Y:S01]  /*677d0*/  LDL R123, [R1+0x4a8] ;  /* 0x0004a800017b7983 */ /* 0x000f220000100800 */
[----:B------:R-:W-:-:S03]  /*677e0*/  F2FP.F16.F32.PACK_AB R36, R68, R62 ;  /* 0x0000003e4424723e */ /* 0x000fc600000000ff */
[----:B------:R-:W4:Y:S04]  /*677f0*/  LDL R116, [R1+0x4ac] ;  /* 0x0004ac0001747983 */ /* 0x000f280000100800 */
[----:B------:R-:W4:Y:S04]  /*67800*/  LDL R115, [R1+0x284] ;  /* 0x0002840001737983 */ /* 0x000f280000100800 */
[----:B------:R0:W-:Y:S04]  /*67810*/  STG.E.128 desc[UR8][R24.64], R36 ;  /* 0x0000002418007986 */ /* 0x0001e8000c101d08 */
[----:B------:R-:W4:Y:S04]  /*67820*/  LDL R122, [R1+0xd0] ;  /* 0x0000d000017a7983 */ /* 0x000f280000100800 */
[----:B------:R-:W4:Y:S04]  /*67830*/  LDL R120, [R1+0x260] ;  /* 0x0002600001787983 */ /* 0x000f280000100800 */
[----:B------:R-:W4:Y:S01]  /*67840*/  LDL R114, [R1+0x264] ;  /* 0x0002640001727983 */ /* 0x000f220000100800 */
[----:B------:R-:W-:-:S03]  /*67850*/  IMAD.WIDE.U32 R74, R2, 0x10, R108 ;  /* 0x00000010024a7825 */ /* 0x000fc600078e006c */
[----:B------:R-:W4:Y:S04]  /*67860*/  LDL R119, [R1+0x490] ;  /* 0x0004900001777983 */ /* 0x000f280000100800 */
[----:B0-----:R-:W4:Y:S01]  /*67870*/  LDL R37, [R1+0xd4] ;  /* 0x0000d40001257983 */ /* 0x001f220000100800 */
[----:B------:R-:W-:-:S03]  /*67880*/  IMAD.WIDE.U32 R76, R121, 0x10, R108 ;  /* 0x00000010794c7825 */ /* 0x000fc600078e006c */
[----:B------:R-:W4:Y:S01]  /*67890*/  LDL R112, [R1+0x288] ;  /* 0x0002880001707983 */ /* 0x000f220000100800 */
        /* <DEDUP_REMOVED lines=26> */
[----:B------:R-:W3:Y:S04]  /*67a40*/  LDL R107, [R1+0x4b8] ;  /* 0x0004b800016b7983 */ /* 0x000ee80000100800 */
[----:B------:R-:W3:Y:S01]  /*67a50*/  LDL R106, [R1+0x250] ;  /* 0x00025000016a7983 */ /* 0x000ee20000100800 */
[----:B--2---:R-:W-:-:S03]  /*67a60*/  FFMA.FTZ R81, R51, R3, R105 ;  /* 0x0000000333517223 */ /* 0x004fc60000010069 */
[----:B------:R-:W2:Y:S04]  /*67a70*/  LDL R105, [R1+0xbc] ;  /* 0x0000bc0001697983 */ /* 0x000ea80000100800 */
[----:B------:R-:W3:Y:S01]  /*67a80*/  LDL R3, [R1+0x4bc] ;  /* 0x0004bc0001037983 */ /* 0x000ee20000100800 */
[C---:B----4-:R-:W-:Y:S01]  /*67a90*/  FFMA.FTZ R27, R94.reuse, R27, R123 ;  /* 0x0000001b5e1b7223 */ /* 0x050fe2000001007b */
[----:B------:R-:W-:Y:S01]  /*67aa0*/  FFMA.FTZ R36, R95, R115, R116 ;  /* 0x000000735f247223 */ /* 0x000fe20000010074 */
[----:B------:R-:W-:-:S04]  /*67ab0*/  FFMA.FTZ R39, R94, R120, R122 ;  /* 0x000000785e277223 */ /* 0x000fc8000001007a */
[----:B------:R-:W-:Y:S01]  /*67ac0*/  F2FP.F16.F32.PACK_AB R27, R36, R27 ;  /* 0x0000001b241b723e */ /* 0x000fe200000000ff */
[----:B------:R-:W-:-:S04]  /*67ad0*/  IMAD.WIDE.U32 R84, R121, 0x10, R124 ;  /* 0x0000001079547825 */ /* 0x000fc800078e007c */
[----:B------:R-:W-:Y:S01]  /*67ae0*/  FFMA.FTZ R37, R95, R114, R37 ;  /* 0x000000725f257223 */ /* 0x000fe20000010025 */
[----:B------:R-:W-:-:S04]  /*67af0*/  FFMA.FTZ R24, R40, R112, R119 ;  /* 0x0000007028187223 */ /* 0x000fc80000010077 */
[----:B------:R-:W-:Y:S01]  /*67b00*/  F2FP.F16.F32.PACK_AB R39, R37, R39 ;  /* 0x000000272527723e */ /* 0x000fe200000000ff */
[----:B------:R-:W4:Y:S01]  /*67b10*/  LDL R112, [R1+0x4b0] ;  /* 0x0004b00001707983 */ /* 0x000f220000100800 */
[----:B------:R-:W-:Y:S01]  /*67b20*/  FFMA.FTZ R26, R92, R26, R110 ;  /* 0x0000001a5c1a7223 */ /* 0x000fe2000001006e */
[----:B------:R-:W-:Y:S01]  /*67b30*/  FFMA.FTZ R94, R41, R108, R111 ;  /* 0x0000006c295e7223 */ /* 0x000fe2000001006f */
[----:B------:R-:W-:Y:S01]  /*67b40*/  FFMA.FTZ R36, R40, R109, R113 ;  /* 0x0000006d28247223 */ /* 0x000fe20000010071 */
[----:B------:R-:W-:Y:S01]  /*67b50*/  FFMA.FTZ R37, R50, R103, R104 ;  /* 0x0000006732257223 */ /* 0x000fe20000010068 */
[----:B------:R-:W-:Y:S01]  /*67b60*/  FFMA.FTZ R40, R51, R101, R102 ;  /* 0x0000006533287223 */ /* 0x000fe20000010066 */
[----:B------:R-:W4:Y:S04]  /*67b70*/  LDL R111, [R1+0x248] ;  /* 0x00024800016f7983 */ /* 0x000f280000100800 */
[----:B------:R-:W4:Y:S04]  /*67b80*/  LDL R108, [R1+0x24c] ;  /* 0x00024c00016c7983 */ /* 0x000f280000100800 */
[----:B------:R-:W4:Y:S01]  /*67b90*/  LDL R110, [R1+0x4b4] ;  /* 0x0004b400016e7983 */ /* 0x000f220000100800 */
[----:B------:R-:W-:Y:S01]  /*67ba0*/  FFMA.FTZ R38, R93, R117, R118 ;  /* 0x000000755d267223 */ /* 0x000fe20000010076 */
[----:B------:R-:W-:-:S02]  /*67bb0*/  F2FP.F16.F32.PACK_AB R25, R81, R25 ;  /* 0x000000195119723e */ /* 0x000fc400000000ff */
        /* <DEDUP_REMOVED lines=13> */
[----:B---3--:R-:W-:Y:S01]  /*67c90*/  FFMA.FTZ R50, R42, R106, R107 ;  /* 0x0000006a2a327223 */ /* 0x008fe2000001006b */
[----:B------:R-:W-:Y:S01]  /*67ca0*/  F2FP.F16.F32.PACK_AB R24, R94, R24 ;  /* 0x000000185e18723e */ /* 0x000fe200000000ff */
[----:B------:R-:W2:Y:S01]  /*67cb0*/  LDL R104, [R1+0x214] ;  /* 0x0002140001687983 */ /* 0x000ea20000100800 */
[----:B------:R-:W-:Y:S01]  /*67cc0*/  FFMA.FTZ R51, R43, R2, R3 ;  /* 0x000000022b337223 */ /* 0x000fe20000010003 */
[----:B------:R-:W-:-:S02]  /*67cd0*/  F2FP.F16.F32.PACK_AB R36, R41, R36 ;  /* 0x000000242924723e */ /* 0x000fc400000000ff */
[----:B------:R-:W3:Y:S02]  /*67ce0*/  LDL R3, [R1+0xe0] ;  /* 0x0000e00001037983 */ /* 0x000ee40000100800 */
[----:B------:R-:W-:Y:S02]  /*67cf0*/  F2FP.F16.F32.PACK_AB R41, R51, R50 ;  /* 0x000000323329723e */ /* 0x000fe400000000ff */
[----:B------:R-:W3:Y:S01]  /*67d00*/  LDL R50, [R1+0x230] ;  /* 0x0002300001327983 */ /* 0x000ee20000100800 */
[----:B------:R-:W-:Y:S01]  /*67d10*/  F2FP.F16.F32.PACK_AB R26, R38, R26 ;  /* 0x0000001a261a723e */ /* 0x000fe200000000ff */
[----:B------:R-:W-:Y:S01]  /*67d20*/  FFMA.FTZ R38, R92, R99, R100 ;  /* 0x000000635c267223 */ /* 0x000fe20000010064 */
[----:B------:R-:W-:Y:S01]  /*67d30*/  FFMA.FTZ R93, R93, R96, R98 ;  /* 0x000000605d5d7223 */ /* 0x000fe20000010062 */
[----:B------:R-:W-:Y:S01]  /*67d40*/  F2FP.F16.F32.PACK_AB R37, R40, R37 ;  /* 0x000000252825723e */ /* 0x000fe200000000ff */
[----:B------:R-:W2:Y:S03]  /*67d50*/  LDL R105, [R1+0x4dc] ;  /* 0x0004dc0001697983 */ /* 0x000ea60000100800 */
[----:B------:R-:W-:Y:S01]  /*67d60*/  F2FP.F16.F32.PACK_AB R38, R93, R38 ;  /* 0x000000265d26723e */ /* 0x000fe200000000ff */
        /* <DEDUP_REMOVED lines=17> */
[----:B----4-:R-:W-:-:S03]  /*67e80*/  FFMA.FTZ R81, R44, R111, R112 ;  /* 0x0000006f2c517223 */ /* 0x010fc60000010070 */
[----:B------:R-:W2:Y:S04]  /*67e90*/  LDL R112, [R1+0x228] ;  /* 0x0002280001707983 */ /* 0x000ea80000100800 */
[----:B------:R-:W4:Y:S01]  /*67ea0*/  LDL R111, [R1+0xdc] ;  /* 0x0000dc00016f7983 */ /* 0x000f220000100800 */
[----:B------:R-:W-:-:S03]  /*67eb0*/  FFMA.FTZ R92, R48, R108, R110 ;  /* 0x0000006c305c7223 */ /* 0x000fc6000001006e */
[----:B------:R-:W4:Y:S02]  /*67ec0*/  LDL R110, [R1+0x4d0] ;  /* 0x0004d000016e7983 */ /* 0x000f240000100800 */
[----:B------:R-:W-:Y:S02]  /*67ed0*/  F2FP.F16.F32.PACK_AB R40, R92, R81 ;  /* 0x000000515c28723e */ /* 0x000fe400000000ff */
[----:B------:R-:W4:Y:S04]  /*67ee0*/  LDL R108, [R1+0x4d4] ;  /* 0x0004d400016c7983 */ /* 0x000f280000100800 */
[----:B------:R-:W4:Y:S04]  /*67ef0*/  LDL R81, [R1+0x218] ;  /* 0x0002180001517983 */ /* 0x000f280000100800 */
[----:B------:R-:W4:Y:S01]  /*67f00*/  LDL R92, [R1+0x4c8] ;  /* 0x0004c800015c7983 */ /* 0x000f220000100800 */
[----:B---3--:R-:W-:-:S03]  /*67f10*/  FFMA.FTZ R50, R42, R50, R3 ;  /* 0x000000322a327223 */ /* 0x008fc60000010003 */
[----:B------:R1:W5:Y:S04]  /*67f20*/  LDL.LU R3, [R1+0x528] ;  /* 0x0005280001037983 */ /* 0x0003680000300800 */
[----:B------:R-:W3:Y:S04]  /*67f30*/  LDL R42, [R1+0x238] ;  /* 0x00023800012a7983 */ /* 0x000ee80000100800 */
[----:B------:R0:W-:Y:S01]  /*67f40*/  STG.E.128 desc[UR8][R74.64], R24 ;  /* 0x000000184a007986 */ /* 0x0001e2000c101d08 */
[----:B--2---:R-:W-:Y:S01]  /*67f50*/  FFMA.FTZ R44, R44, R112, R113 ;  /* 0x000000702c2c7223 */ /* 0x004fe20000010071 */
[----:B----4-:R-:W-:Y:S01]  /*67f60*/  FFMA.FTZ R95, R48, R95, R111 ;  /* 0x0000005f305f7223 */ /* 0x010fe2000001006f */
[----:B------:R-:W-:Y:S01]  /*67f70*/  FFMA.FTZ R48, R73, R109, R110 ;  /* 0x0000006d49307223 */ /* 0x000fe2000001006e */
[----:B------:R-:W-:-:S03]  /*67f80*/  FFMA.FTZ R94, R80, R94, R108 ;  /* 0x0000005e505e7223 */ /* 0x000fc6000001006c */
[----:B------:R-:W-:Y:S02]  /*67f90*/  F2FP.F16.F32.PACK_AB R44, R95, R44 ;  /* 0x0000002c5f2c723e */ /* 0x000fe400000000ff */
[----:B------:R-:W-:Y:S01]  /*67fa0*/  F2FP.F16.F32.PACK_AB R48, R94, R48 ;  /* 0x000000305e30723e */ /* 0x000fe200000000ff */
[C---:B---3--:R-:W-:Y:S01]  /*67fb0*/  FFMA.FTZ R42, R45.reuse, R42, R2 ;  /* 0x0000002a2d2a7223 */ /* 0x048fe20000010002 */
        /* <DEDUP_REMOVED lines=8> */
[----:B------:R-:W-:Y:S01]  /*68040*/  F2FP.F16.F32.PACK_AB R42, R93, R42 ;  /* 0x0000002a5d2a723e */ /* 0x000fe200000000ff */
[----:B------:R1:W5:Y:S01]  /*68050*/  LDL.LU R2, [R1+0x524] ;  /* 0x0005240001027983 */ /* 0x0003620000300800 */
[----:B------:R-:W-:Y:S01]  /*68060*/  F2FP.F16.F32.PACK_AB R46, R46, R45 ;  /* 0x0000002d2e2e723e */ /* 0x000fe200000000ff */
[----:B------:R-:W-:Y:S01]  /*68070*/  FFMA.FTZ R93, R87, R104, R105 ;  /* 0x00000068575d7223 */ /* 0x000fe20000010069 */
[----:B------:R-:W-:Y:S01]  /*68080*/  F2FP.F16.F32.PACK_AB R47, R49, R47 ;  /* 0x0000002f312f723e */ /* 0x000fe200000000ff */
[----:B------:R-:W-:Y:S01]  /*68090*/  FFMA.FTZ R49, R86, R106, R107 ;  /* 0x0000006a56317223 */ /* 0x000fe2000001006b */
[----:B------:R-:W-:Y:S01]  /*680a0*/  F2FP.F16.F32.PACK_AB R45, R92, R50 ;  /* 0x000000325c2d723e */ /* 0x000fe200000000ff */
[----:B------:R-:W-:Y:S01]  /*680b0*/  FFMA.FTZ R50, R88, R102, R103 ;  /* 0x0000006658327223 */ /* 0x000fe20000010067 */
[----:B------:R-:W-:Y:S01]  /*680c0*/  FFMA.FTZ R92, R89, R100, R101 ;  /* 0x00000064595c7223 */ /* 0x000fe20000010065 */
[----:B0-----:R-:W2:Y:S01]  /*680d0*/  LDL R25, [R1+0xf8] ;  /* 0x0000f80001197983 */ /* 0x001ea20000100800 */
[----:B------:R-:W-:-:S03]  /*680e0*/  F2FP.F16.F32.PACK_AB R49, R93, R49 ;  /* 0x000000315d31723e */ /* 0x000fc600000000ff */
[----:B------:R-:W-:Y:S01]  /*680f0*/  F2FP.F16.F32.PACK_AB R50, R92, R50 ;  /* 0x000000325c32723e */ /* 0x000fe200000000ff */
[----:B------:R-:W2:Y:S04]  /*68100*/  LDL R26, [R1+0x1e8] ;  /* 0x0001e800011a7983 */ /* 0x000ea80000100800 */
[----:B------:R-:W3:Y:S04]  /*68110*/  LDL R123, [R1+0x10c] ;  /* 0x00010c00017b7983 */ /* 0x000ee80000100800 */
[----:B------:R-:W3:Y:S04]  /*68120*/  LDL R122, [R1+0x1dc] ;  /* 0x0001dc00017a7983 */ /* 0x000ee80000100800 */
[----:B------:R-:W4:Y:S04]  /*68130*/  LDL R93, [R1+0x1d8] ;  /* 0x0001d800015d7983 */ /* 0x000f280000100800 */
[----:B------:R-:W4:Y:S01]  /*68140*/  LDL R92, [R1+0x108] ;  /* 0x00010800015c7983 */ /* 0x000f220000100800 */
[----:B------:R-:W-:Y:S01]  /*68150*/  F2FP.F16.F32.PACK_AB R43, R81, R51 ;  /* 0x00000033512b723e */ /* 0x000fe200000000ff */
        /* <DEDUP_REMOVED lines=15> */
[----:B------:R-:W-:Y:S02]  /*68250*/  F2FP.F16.F32.PACK_AB R51, R81, R51 ;  /* 0x000000335133723e */ /* 0x000fe400000000ff */
        /* <DEDUP_REMOVED lines=44> */
[----:B------:R-:W-:Y:S02]  /*68520*/  F2FP.F16.F32.PACK_AB R26, R40, R26 ;  /* 0x0000001a281a723e */ /* 0x000fe400000000ff */
        /* <DEDUP_REMOVED lines=20> */
[----:B------:R-:W-:Y:S02]  /*68670*/  F2FP.F16.F32.PACK_AB R24, R36, R24 ;  /* 0x000000182418723e */ /* 0x000fe400000000ff */
[----:B------:R-:W2:Y:S01]  /*68680*/  LDL R91, [R1+0x178] ;  /* 0x00017800015b7983 */ /* 0x000ea20000100800 */
[----:B------:R-:W-:Y:S01]  /*68690*/  FFMA.FTZ R37, R57, R118, R119 ;  /* 0x0000007639257223 */ /* 0x000fe20000010077 */
[----:B------:R-:W-:-:S02]  /*686a0*/  F2FP.F16.F32.PACK_AB R27, R39, R27 ;  /* 0x0000001b271b723e */ /* 0x000fc400000000ff */
[----:B------:R-:W2:Y:S01]  /*686b0*/  LDL R90, [R1+0x474] ;  /* 0x00047400015a7983 */ /* 0x000ea20000100800 */
[----:B------:R-:W-:Y:S01]  /*686c0*/  FFMA.FTZ R38, R53, R116, R117 ;  /* 0x0000007435267223 */ /* 0x000fe20000010075 */
[----:B------:R-:W-:-:S04]  /*686d0*/  FFMA.FTZ R41, R87, R120, R121 ;  /* 0x0000007857297223 */ /* 0x000fc80000010079 */
[----:B------:R-:W-:Y:S01]  /*686e0*/  F2FP.F16.F32.PACK_AB R36, R38, R37 ;  /* 0x000000252624723e */ /* 0x000fe200000000ff */
[----:B------:R-:W2:Y:S01]  /*686f0*/  LDL R87, [R1+0x140] ;  /* 0x0001400001577983 */ /* 0x000ea20000100800 */
[----:B------:R-:W-:-:S03]  /*68700*/  FFMA.FTZ R25, R86, R81, R75 ;  /* 0x0000005156197223 */ /* 0x000fc6000001004b */
[----:B------:R-:W2:Y:S02]  /*68710*/  LDL R75, [R1+0x14c] ;  /* 0x00014c00014b7983 */ /* 0x000ea40000100800 */
[----:B------:R-:W-:Y:S02]  /*68720*/  F2FP.F16.F32.PACK_AB R25, R41, R25 ;  /* 0x000000192919723e */ /* 0x000fe400000000ff */
[----:B------:R-:W2:Y:S04]  /*68730*/  LDL R86, [R1+0x170] ;  /* 0x0001700001567983 */ /* 0x000ea80000100800 */
[----:B------:R-:W2:Y:S01]  /*68740*/  LDL R81, [R1+0x150] ;  /* 0x0001500001517983 */ /* 0x000ea20000100800 */
[----:B------:R-:W-:Y:S01]  /*68750*/  FFMA.FTZ R42, R58, R112, R113 ;  /* 0x000000703a2a7223 */ /* 0x000fe20000010071 */
[----:B------:R-:W-:-:S04]  /*68760*/  FFMA.FTZ R39, R60, R110, R111 ;  /* 0x0000006e3c277223 */ /* 0x000fc8000001006f */
[----:B------:R-:W-:Y:S01]  /*68770*/  F2FP.F16.F32.PACK_AB R42, R44, R42 ;  /* 0x0000002a2c2a723e */ /* 0x000fe200000000ff */
[----:B------:R-:W-:Y:S01]  /*68780*/  FFMA.FTZ R38, R58, R114, R115 ;  /* 0x000000723a267223 */ /* 0x000fe20000010073 */
[----:B------:R-:W-:Y:S01]  /*68790*/  F2FP.F16.F32.PACK_AB R39, R40, R39 ;  /* 0x000000272827723e */ /* 0x000fe200000000ff */
[----:B------:R-:W2:Y:S01]  /*687a0*/  LDL R58, [R1+0x16c] ;  /* 0x00016c00013a7983 */ /* 0x000ea20000100800 */
[----:B------:R-:W-:-:S03]  /*687b0*/  FFMA.FTZ R41, R61, R98, R99 ;  /* 0x000000623d297223 */ /* 0x000fc60000010063 */
[----:B------:R-:W2:Y:S01]  /*687c0*/  LDL R99, [R1+0x1b0] ;  /* 0x0001b00001637983 */ /* 0x000ea20000100800 */
[----:B------:R-:W-:-:S03]  /*687d0*/  F2FP.F16.F32.PACK_AB R38, R45, R38 ;  /* 0x000000262d26723e */ /* 0x000fc600000000ff */
[----:B------:R-:W2:Y:S04]  /*687e0*/  LDL R98, [R1+0x124] ;  /* 0x0001240001627983 */ /* 0x000ea80000100800 */
[----:B------:R-:W2:Y:S01]  /*687f0*/  LDL R61, [R1+0x174] ;  /* 0x00017400013d7983 */ /* 0x000ea20000100800 */
[----:B------:R-:W-:-:S03]  /*68800*/  FFMA.FTZ R43, R60, R108, R109 ;  /* 0x0000006c3c2b7223 */ /* 0x000fc6000001006d */
[----:B------:R-:W2:Y:S01]  /*68810*/  LDL R60, [R1+0x13c] ;  /* 0x00013c00013c7983 */ /* 0x000ea20000100800 */
[----:B----4-:R-:W-:Y:S01]  /*68820*/  FFMA.FTZ R48, R20, R48, R93 ;  /* 0x0000003014307223 */ /* 0x010fe2000001005d */
[----:B---3--:R-:W-:Y:S01]  /*68830*/  FFMA.FTZ R40, R57, R103, R104 ;  /* 0x0000006739287223 */ /* 0x008fe20000010068 */
[----:B--2---:R-:W-:-:S05]  /*68840*/  FFMA.FTZ R44, R53, R101, R102 ;  /* 0x00000065352c7223 */ /* 0x004fca0000010066 */
[----:B------:R-:W-:Y:S01]  /*68850*/  F2FP.F16.F32.PACK_AB R40, R44, R40 ;  /* 0x000000282c28723e */ /* 0x000fe200000000ff */
[----:B------:R-:W-:Y:S01]  /*68860*/  FFMA.FTZ R49, R17, R49, R97 ;  /* 0x0000003111317223 */ /* 0x000fe20000010061 */
[----:B------:R-:W-:Y:S01]  /*68870*/  FFMA.FTZ R50, R18, R50, R96 ;  /* 0x0000003212327223 */ /* 0x000fe20000010060 */
[----:B------:R-:W-:-:S04]  /*68880*/  FFMA.FTZ R45, R19, R94, R95 ;  /* 0x0000005e132d7223 */ /* 0x000fc8000001005f */
[----:B------:R-:W-:Y:S02]  /*68890*/  F2FP.F16.F32.PACK_AB R44, R50, R49 ;  /* 0x00000031322c723e */ /* 0x000fe400000000ff */
[----:B------:R-:W-:Y:S02]  /*688a0*/  F2FP.F16.F32.PACK_AB R45, R48, R45 ;  /* 0x0000002d302d723e */ /* 0x000fe400000000ff */
[----:B------:R-:W0:Y:S02]  /*688b0*/  LDC.64 R48, c[0x0][0x380] ;  /* 0x0000e000ff307b82 */ /* 0x000e240000000a00 */
[----:B0-----:R-:W-:-:S05]  /*688c0*/  IMAD R0, R48, 0x4, R0 ;  /* 0x0000000430007824 */ /* 0x001fca00078e0200 */
[----:B------:R0:W-:Y:S01]  /*688d0*/  STL [R1+0x14], R0 ;  /* 0x0000140001007387 */ /* 0x0001e20000100800 */
[----:B------:R-:W-:-:S03]  /*688e0*/  ISETP.GE.AND P1, PT, R0, R49, PT ;  /* 0x000000310000720c */ /* 0x000fc60003f26270 */
[----:B0-----:R1:W5:Y:S01]  /*688f0*/  LDL.LU R0, [R1+0x520] ;  /* 0x0005200001007983 */ /* 0x0013620000300800 */
[----:B------:R-:W-:Y:S01]  /*68900*/  FFMA.FTZ R37, R55, R106, R107 ;  /* 0x0000006a37257223 */ /* 0x000fe2000001006b */
[----:B------:R-:W-:Y:S01]  /*68910*/  F2FP.F16.F32.PACK_AB R43, R41, R43 ;  /* 0x0000002b292b723e */ /* 0x000fe200000000ff */
[----:B------:R-:W-:-:S03]  /*68920*/  FFMA.FTZ R47, R22, R47, R90 ;  /* 0x0000002f162f7223 */ /* 0x000fc6000001005a */
[----:B------:R-:W-:Y:S01]  /*68930*/  F2FP.F16.F32.PACK_AB R37, R46, R37 ;  /* 0x000000252e25723e */ /* 0x000fe200000000ff */
[C---:B------:R-:W-:Y:S01]  /*68940*/  FFMA.FTZ R46, R21.reuse, R91, R92 ;  /* 0x0000005b152e7223 */ /* 0x040fe2000001005c */
[----:B------:R-:W-:Y:S01]  /*68950*/  FFMA.FTZ R21, R21, R84, R85 ;  /* 0x0000005415157223 */ /* 0x000fe20000010055 */
[----:B------:R-:W-:Y:S01]  /*68960*/  FFMA.FTZ R22, R22, R74, R75 ;  /* 0x0000004a16167223 */ /* 0x000fe2000001004b */
[----:B------:R-:W-:Y:S01]  /*68970*/  FFMA.FTZ R19, R19, R86, R87 ;  /* 0x0000005613137223 */ /* 0x000fe20000010057 */
[----:B------:R-:W-:Y:S01]  /*68980*/  FFMA.FTZ R50, R52, R78, R79 ;  /* 0x0000004e34327223 */ /* 0x000fe2000001004f */
[----:B------:R-:W-:Y:S01]  /*68990*/  F2FP.F16.F32.PACK_AB R46, R47, R46 ;  /* 0x0000002e2f2e723e */ /* 0x000fe200000000ff */
[----:B------:R-:W-:Y:S01]  /*689a0*/  FFMA.FTZ R47, R23, R82, R83 ;  /* 0x00000052172f7223 */ /* 0x000fe20000010053 */
[----:B------:R-:W-:Y:S01]  /*689b0*/  FFMA.FTZ R17, R17, R88, R89 ;  /* 0x0000005811117223 */ /* 0x000fe20000010059 */
[----:B------:R-:W-:Y:S01]  /*689c0*/  FFMA.FTZ R23, R23, R80, R81 ;  /* 0x0000005017177223 */ /* 0x000fe20000010051 */
[----:B------:R-:W-:-:S02]  /*689d0*/  F2FP.F16.F32.PACK_AB R22, R22, R21 ;  /* 0x000000151616723e */ /* 0x000fc400000000ff */
[----:B------:R-:W-:Y:S01]  /*689e0*/  F2FP.F16.F32.PACK_AB R47, R50, R47 ;  /* 0x0000002f322f723e */ /* 0x000fe200000000ff */
[----:B------:R-:W-:Y:S01]  /*689f0*/  FFMA.FTZ R41, R55, R99, R100 ;  /* 0x0000006337297223 */ /* 0x000fe20000010064 */
[----:B------:R-:W-:Y:S01]  /*68a00*/  FFMA.FTZ R51, R54, R51, R98 ;  /* 0x0000003336337223 */ /* 0x000fe20000010062 */
[----:B------:R-:W-:-:S04]  /*68a10*/  FFMA.FTZ R20, R20, R61, R73 ;  /* 0x0000003d14147223 */ /* 0x000fc80000010049 */
[----:B------:R-:W-:Y:S01]  /*68a20*/  F2FP.F16.F32.PACK_AB R41, R51, R41 ;  /* 0x000000293329723e */ /* 0x000fe200000000ff */
[----:B------:R-:W-:Y:S01]  /*68a30*/  FFMA.FTZ R51, R52, R76, R77 ;  /* 0x0000004c34337223 */ /* 0x000fe2000001004d */
[----:B------:R-:W-:Y:S01]  /*68a40*/  FFMA.FTZ R18, R18, R58, R60 ;  /* 0x0000003a12127223 */ /* 0x000fe2000001003c */
[----:B------:R-:W-:Y:S01]  /*68a50*/  F2FP.F16.F32.PACK_AB R21, R20, R19 ;  /* 0x000000131415723e */ /* 0x000fe200000000ff */
[----:B------:R1:W-:Y:S02]  /*68a60*/  STG.E.128 desc[UR8][R62.64], R24 ;  /* 0x000000183e007986 */ /* 0x0003e4000c101d08 */
[----:B------:R-:W-:Y:S02]  /*68a70*/  F2FP.F16.F32.PACK_AB R23, R51, R23 ;  /* 0x000000173317723e */ /* 0x000fe400000000ff */
[----:B------:R-:W-:Y:S01]  /*68a80*/  F2FP.F16.F32.PACK_AB R20, R18, R17 ;  /* 0x000000111214723e */ /* 0x000fe200000000ff */
[----:B------:R1:W-:Y:S04]  /*68a90*/  STG.E.128 desc[UR8][R66.64], R36 ;  /* 0x0000002442007986 */ /* 0x0003e8000c101d08 */
[----:B------:R1:W-:Y:S04]  /*68aa0*/  STG.E.128 desc[UR8][R68.64], R40 ;  /* 0x0000002844007986 */ /* 0x0003e8000c101d08 */
[----:B------:R1:W-:Y:S04]  /*68ab0*/  STG.E.128 desc[UR8][R64.64], R44 ;  /* 0x0000002c40007986 */ /* 0x0003e8000c101d08 */
[----:B------:R1:W-:Y:S01]  /*68ac0*/  STG.E.128 desc[UR8][R70.64], R20 ;  /* 0x0000001446007986 */ /* 0x0003e2000c101d08 */
[----:B------:R-:W-:Y:S05]  /*68ad0*/  @!P1 BRA `(.L_x_29768) ;  /* 0xfffff9bc00149947 */ /* 0x000fea000383ffff */
[----:B------:R-:W-:Y:S05]  /*68ae0*/  EXIT ;  /* 0x000000000000794d */ /* 0x000fea0003800000 */
.L_x_29767:
        /* <DEDUP_REMOVED lines=8> */
.L_x_29770:
[----:B------:R-:W-:Y:S05]  /*68b70*/  BSYNC B0 ;  /* 0x0000000000007941 */ /* 0x000fea0003800000 */
.L_x_29769:
        /* <DEDUP_REMOVED lines=9> */
.L_x_29771:
[----:B------:R-:W-:Y:S02]  /*68c10*/  IMAD.MOV.U32 R38, RZ, RZ, 0x4 ;  /* 0x00000004ff267424 */ /* 0x000fe400078e00ff */
[----:B------:R-:W-:Y:S01]  /*68c20*/  FADD.FTZ R39, R39, R36 ;  /* 0x0000002427277221 */ /* 0x000fe20000010000 */
[----:B------:R-:W-:-:S04]  /*68c30*/  MOV R36, 0xffffffff ;  /* 0xffffffff00247802 */ /* 0x000fc80000000f00 */
[----:B------:R-:W-:-:S07]  /*68c40*/  MOV R69, R39 ;  /* 0x0000002700457202 */ /* 0x000fce0000000f00 */
[----:B------:R-:W-:Y:S05]  /*68c50*/  WARPSYNC.COLLECTIVE R36, `(.L_x_29772) ;  /* 0x0000000024087348 */ /* 0x000fea0003c00000 */
[----:B------:R0:W1:Y:S02]  /*68c60*/  SHFL.BFLY P2, R36, R69, R38, R37 ;  /* 0x0c00002645247389 */ /* 0x0000640000040025 */
[----:B01----:R-:W-:Y:S05]  /*68c70*/  ENDCOLLECTIVE ;  /* 0x000000000000791b */ /* 0x003fea0003800000 */
.L_x_29772:
[----:B------:R-:W-:Y:S02]  /*68c80*/  HFMA2 R38, -RZ, RZ, 0, 4.76837158203125e-07 ;  /* 0x00000008ff267431 */ /* 0x000fe400000001ff */
[----:B------:R-:W-:Y:S01]  /*68c90*/  FADD.FTZ R39, R39, R36 ;  /* 0x0000002427277221 */ /* 0x000fe20000010000 */
[----:B------:R-:W-:-:S03]  /*68ca0*/  IMAD.MOV.U32 R36, RZ, RZ, -0x1 ;  /* 0xffffffffff247424 */ /* 0x000fc600078e00ff */
[----:B------:R-:W-:-:S07]  /*68cb0*/  IMAD.MOV.U32 R69, RZ, RZ, R39 ;  /* 0x000000ffff457224 */ /* 0x000fce00078e0027 */
[----:B------:R-:W-:Y:S05]  /*68cc0*/  WARPSYNC.COLLECTIVE R36, `(.L_x_29773) ;  /* 0x0000000024087348 */ /* 0x000fea0003c00000 */
[----:B------:R0:W1:Y:S02]  /*68cd0*/  SHFL.BFLY P2, R36, R69, R38, R37 ;  /* 0x0c00002645247389 */ /* 0x0000640000040025 */
[----:B01----:R-:W-:Y:S05]  /*68ce0*/  ENDCOLLECTIVE ;  /* 0x000000000000791b */ /* 0x003fea0003800000 */
.L_x_29773:
[----:B------:R-:W-:Y:S02]  /*68cf0*/  IMAD.MOV.U32 R38, RZ, RZ, 0x10 ;  /* 0x00000010ff267424 */ /* 0x000fe400078e00ff */
[----:B------:R-:W-:Y:S01]  /*68d00*/  FADD.FTZ R39, R39, R36 ;  /* 0x0000002427277221 */ /* 0x000fe20000010000 */
[----:B------:R-:W-:-:S04]  /*68d10*/  MOV R36, 0xffffffff ;  /* 0xffffffff00247802 */ /* 0x000fc80000000f00 */
[----:B------:R-:W-:-:S07]  /*68d20*/  MOV R69, R39 ;  /* 0x0000002700457202 */ /* 0x000fce0000000f00 */
[----:B------:R-:W-:Y:S05]  /*68d30*/  WARPSYNC.COLLECTIVE R36, `(.L_x_29774) ;  /* 0x0000000024087348 */ /* 0x000fea0003c00000 */
[----:B------:R0:W1:Y:S02]  /*68d40*/  SHFL.BFLY P2, R36, R69, R38, R37 ;  /* 0x0c00002645247389 */ /* 0x0000640000040025 */
[----:B01----:R-:W-:Y:S05]  /*68d50*/  ENDCOLLECTIVE ;  /* 0x000000000000791b */ /* 0x003fea0003800000 */
.L_x_29774:
        /* <DEDUP_REMOVED lines=169> */
.L_x_29775:
[----:B------:R-:W-:Y:S02]  /*697f0*/  HFMA2 R38, -RZ, RZ, 0, 1.1920928955078125e-07 ;  /* 0x00000002ff267431 */ /* 0x000fe400000001ff */
[----:B------:R-:W-:Y:S01]  /*69800*/  FADD.FTZ R39, R39, R36 ;  /* 0x0000002427277221 */ /* 0x000fe20000010000 */
[----:B------:R-:W-:-:S03]  /*69810*/  IMAD.MOV.U32 R36, RZ, RZ, -0x1 ;  /* 0xffffffffff247424 */ /* 0x000fc600078e00ff */
[----:B------:R-:W-:-:S07]  /*69820*/  IMAD.MOV.U32 R69, RZ, RZ, R39 ;  /* 0x000000ffff457224 */ /* 0x000fce00078e0027 */
[----:B------:R-:W-:Y:S05]  /*69830*/  WARPSYNC.COLLECTIVE R36, `(.L_x_29776) ;  /* 0x0000000024087348 */ /* 0x000fea0003c00000 */
[----:B------:R0:W1:Y:S02]  /*69840*/  SHFL.BFLY P2, R36, R69, R38, R37 ;  /* 0x0c00002645247389 */ /* 0x0000640000040025 */
[----:B01----:R-:W-:Y:S05]  /*69850*/  ENDCOLLECTIVE ;  /* 0x000000000000791b */ /* 0x003fea0003800000 */
.L_x_29776:
[----:B------:R-:W-:Y:S02]  /*69860*/  IMAD.MOV.U32 R38, RZ, RZ, 0x4 ;  /* 0x00000004ff267424 */ /* 0x000fe400078e00ff */
[----:B------:R-:W-:Y:S01]  /*69870*/  FADD.FTZ R39, R39, R36 ;  /* 0x0000002427277221 */ /* 0x000fe20000010000 */
[----:B------:R-:W-:-:S04]  /*69880*/  MOV R36, 0xffffffff ;  /* 0xffffffff00247802 */ /* 0x000fc80000000f00 */
[----:B------:R-:W-:-:S07]  /*69890*/  MOV R69, R39 ;  /* 0x0000002700457202 */ /* 0x000fce0000000f00 */
[----:B------:R-:W-:Y:S05]  /*698a0*/  WARPSYNC.COLLECTIVE R36, `(.L_x_29777) ;  /* 0x0000000024087348 */ /* 0x000fea0003c00000 */
[----:B------:R0:W1:Y:S02]  /*698b0*/  SHFL.BFLY P2, R36, R69, R38, R37 ;  /* 0x0c00002645247389 */ /* 0x0000640000040025 */
[----:B01----:R-:W-:Y:S05]  /*698c0*/  ENDCOLLECTIVE ;  /* 0x000000000000791b */ /* 0x003fea0003800000 */
.L_x_29777:
[----:B------:R-:W-:Y:S02]  /*698d0*/  HFMA2 R38, -RZ, RZ, 0, 4.76837158203125e-07 ;  /* 0x00000008ff267431 */ /* 0x000fe400000001ff */
[----:B------:R-:W-:Y:S01]  /*698e0*/  FADD.FTZ R39, R39, R36 ;  /* 0x0000002427277221 */ /* 0x000fe20000010000 */
[----:B------:R-:W-:-:S03]  /*698f0*/  IMAD.MOV.U32 R36, RZ, RZ, -0x1 ;  /* 0xffffffffff247424 */ /* 0x000fc600078e00ff */
[----:B------:R-:W-:-:S07]  /*69900*/  IMAD.MOV.U32 R69, RZ, RZ, R39 ;  /* 0x000000ffff457224 */ /* 0x000fce00078e0027 */
[----:B------:R-:W-:Y:S05]  /*69910*/  WARPSYNC.COLLECTIVE R36, `(.L_x_29778) ;  /* 0x0000000024087348 */ /* 0x000fea0003c00000 */
[----:B------:R0:W1:Y:S02]  /*69920*/  SHFL.BFLY P2, R36, R69, R38, R37 ;  /* 0x0c00002645247389 */ /* 0x0000640000040025 */
[----:B01----:R-:W-:Y:S05]  /*69930*/  ENDCOLLECTIVE ;  /* 0x000000000000791b */ /* 0x003fea0003800000 */
.L_x_29778:
[----:B------:R-:W-:Y:S02]  /*69940*/  IMAD.MOV.U32 R38, RZ, RZ, 0x10 ;  /* 0x00000010ff267424 */ /* 0x000fe400078e00ff */
[----:B------:R-:W-:Y:S01]  /*69950*/  FADD.FTZ R39, R39, R36 ;  /* 0x0000002427277221 */ /* 0x000fe20000010000 */
[----:B------:R-:W-:-:S04]  /*69960*/  MOV R36, 0xffffffff ;  /* 0xffffffff00247802 */ /* 0x000fc80000000f00 */
[----:B------:R-:W-:-:S07]  /*69970*/  MOV R69, R39 ;  /* 0x0000002700457202 */ /* 0x000fce0000000f00 */
[----:B------:R-:W-:Y:S05]  /*69980*/  WARPSYNC.COLLECTIVE R36, `(.L_x_29779) ;  /* 0x0000000024087348 */ /* 0x000fea0003c00000 */
[----:B------:R0:W1:Y:S02]  /*69990*/  SHFL.BFLY P2, R36, R69, R38, R37 ;  /* 0x0c00002645247389 */ /* 0x0000640000040025 */
[----:B01----:R-:W-:Y:S05]  /*699a0*/  ENDCOLLECTIVE ;  /* 0x000000000000791b */ /* 0x003fea0003800000 */
.L_x_29779:
[----:B------:R-:W-:Y:S05]  /*699b0*/  BRA `(.L_x_29780) ;  /* 0xffffffbc00a47947 */ /* 0x000fea000383ffff */
.L_x_29781:
        /* <DEDUP_REMOVED lines=12> */
.L_x_54473:


//--------------------- .text._ZN10layer_norm31ln_parallel_residual_fwd_kernelINS_13Kernel_traitsIf6__halfS2_S2_fjLj2560ELj1ELj4ELj1ELj16ENS_18Kernel_traits_baseILj2560EfS2_S2_S2_fjLj128EEEEELb1ELb1ELb0EEEvNS_9FwdParamsE --------------------------
	.section	.text._ZN10layer_norm31ln_parallel_residual_fwd_kernelINS_13Kernel_traitsIf6__halfS2_S2_fjLj2560ELj1ELj4ELj1ELj16ENS_18Kernel_traits_baseILj2560EfS2_S2_S2_fjLj128EEEEELb1ELb1ELb0EEEvNS_9FwdParamsE,"ax",@progbits
	.align	128
        .global         _ZN10layer_norm31ln_parallel_residual_fwd_kernelINS_13Kernel_traitsIf6__halfS2_S2_fjLj2560ELj1ELj4ELj1ELj16ENS_18Kernel_traits_baseILj2560EfS2_S2_S2_fjLj128EEEEELb1ELb1ELb0EEEvNS_9FwdParamsE
        .type           _ZN10layer_norm31ln_parallel_residual_fwd_kernelINS_13Kernel_traitsIf6__halfS2_S2_fjLj2560ELj1ELj4ELj1ELj16ENS_18Kernel_traits_baseILj2560EfS2_S2_S2_fjLj128EEEEELb1ELb1ELb0EEEvNS_9FwdParamsE,@function
        .size           _ZN10layer_norm31ln_parallel_residual_fwd_kernelINS_13Kernel_traitsIf6__halfS2_S2_fjLj2560ELj1ELj4ELj1ELj16ENS_18Kernel_traits_baseILj2560EfS2_S2_S2_fjLj128EEEEELb1ELb1ELb0EEEvNS_9FwdParamsE,(.L_x_54474 - _ZN10layer_norm31ln_parallel_residual_fwd_kernelINS_13Kernel_traitsIf6__halfS2_S2_fjLj2560ELj1ELj4ELj1ELj16ENS_18Kernel_traits_baseILj2560EfS2_S2_S2_fjLj128EEEEELb1ELb1ELb0EEEvNS_9FwdParamsE)
        .other          _ZN10layer_norm31ln_parallel_residual_fwd_kernelINS_13Kernel_traitsIf6__halfS2_S2_fjLj2560ELj1ELj4ELj1ELj16ENS_18Kernel_traits_baseILj2560EfS2_S2_S2_fjLj128EEEEELb1ELb1ELb0EEEvNS_9FwdParamsE,@"STO_CUDA_ENTRY STV_DEFAULT"
_ZN10layer_norm31ln_parallel_residual_fwd_kernelINS_13Kernel_traitsIf6__halfS2_S2_fjLj2560ELj1ELj4ELj1ELj16ENS_18Kernel_traits_baseILj2560EfS2_S2_S2_fjLj128EEEEELb1ELb1ELb0EEEvNS_9FwdParamsE:
.text._ZN10layer_norm31ln_parallel_residual_fwd_kernelINS_13Kernel_traitsIf6__halfS2_S2_fjLj2560ELj1ELj4ELj1ELj16ENS_18Kernel_traits_baseILj2560EfS2_S2_S2_fjLj128EEEEELb1ELb1ELb0EEEvNS_9FwdParamsE:
        /* <DEDUP_REMOVED lines=197> */
.L_x_29783:
        /* <DEDUP_REMOVED lines=64> */
[----:B0-----:R-:W-:-:S04]  /*1050*/  @P0 IMAD.WIDE.U32 R12, R2, 0x20, R12 ;  /* 0x00000020020c0825 */ /* 0x001fc800078e000c */
[----:B------:R-:W-:Y:S01]  /*1060*/  IMAD.MOV.U32 R37, RZ, RZ, R21 ;  /* 0x000000ffff257224 */ /* 0x000fe200078e0015 */
[----:B------:R0:W5:Y:S01]  /*1070*/  @P0 LDG.E.128 R248, desc[UR6][R12.64+0x10] ;  /* 0x000010060cf80981 */ /* 0x000162000c1e1d00 */
[----:B------:R-:W-:Y:S02]  /*1080*/  IMAD.MOV.U32 R38, RZ, RZ, R18 ;  /* 0x000000ffff267224 */ /* 0x000fe400078e0012 */
[----:B------:R-:W-:Y:S01]  /*1090*/  @P0 VIADD R2, R2, 0x20 ;  /* 0x0000002002020836 */ /* 0x000fe20000000000 */
[----:B------:R-:W-:-:S03]  /*10a0*/  MOV R31, R3 ;  /* 0x00000003001f7202 */ /* 0x000fc60000000f00 */
[----:B------:R-:W4:Y:S04]  /*10b0*/  @P6 LDG.E.128 R36, desc[UR6][R4.64] ;  /* 0x0000000604246981 */ /* 0x000f28000c1e1d00 */
[----:B--2---:R1:W-:Y:S04]  /*10c0*/  @P1 STL.64 [R1+0x60], R32 ;  /* 0x0000602001001387 */ /* 0x0043e80000100a00 */
[----:B------:R2:W-:Y:S01]  /*10d0*/  @P1 STL.64 [R1+0x68], R34 ;  /* 0x0000682201001387 */ /* 0x0005e20000100a00 */
[----:B-1----:R-:W-:Y:S02]  /*10e0*/  IMAD.MOV.U32 R32, RZ, RZ, R30 ;  /* 0x000000ffff207224 */ /* 0x002fe400078e001e */
        /* <DEDUP_REMOVED lines=38> */
[----:B------:R-:W-:Y:S01]  /*1350*/  @P5 IADD3 R2, PT, PT, R2, 0x20, RZ ;  /* 0x0000002002025810 */ /* 0x000fe20007ffe0ff */
[----:B------:R0:W5:Y:S04]  /*1360*/  @P1 LDG.E.128 R224, desc[UR6][R6.64+0x10] ;  /* 0x0000100606e01981 */ /* 0x000168000c1e1d00 */
        /* <DEDUP_REMOVED lines=53> */
.L_x_29784:
[----:B------:R-:W-:Y:S05]  /*16c0*/  BSYNC.RECONVERGENT B0 ;  /* 0x0000000000007941 */ /* 0x000fea0003800200 */
.L_x_29782:
[----:B------:R-:W1:Y:S02]  /*16d0*/  LDCU UR8, c[0x0][0x384] ;  /* 0x00007080ff0877ac */ /* 0x000e640008000800 */
[----:B-1----:R-:W-:-:S13]  /*16e0*/  ISETP.GE.AND P0, PT, R26, UR8, PT ;  /* 0x000000081a007c0c */ /* 0x002fda000bf06270 */
[----:B------:R-:W-:Y:S05]  /*16f0*/  @P0 EXIT ;  /* 0x000000000000094d */ /* 0x000fea0003800000 */
[----:B0-2---:R-:W-:Y:S01]  /*1700*/  IMAD.HI.U32 R3, R19, -0x326172a9, RZ ;  /* 0xcd9e8d5713037827 */ /* 0x005fe200078e00ff */
[----:B------:R-:W-:Y:S01]  /*1710*/  LOP3.LUT R21, R0, 0x3, RZ, 0xc0, !PT ;  /* 0x0000000300157812 */ /* 0x000fe200078ec0ff */
[----:B------:R-:W0:Y:S02]  /*1720*/  LDCU.64 UR8, c[0x0][0x398] ;  /* 0x00007300ff0877ac */ /* 0x000e240008000a00 */
        /* <DEDUP_REMOVED lines=60> */
[----:B------:R-:W-:Y:S01]  /*1af0*/  IMAD.MOV.U32 R17, RZ, RZ, RZ ;  /* 0x000000ffff117224 */ /* 0x000fe200078e00ff */
[----:B------:R-:W-:Y:S01]  /*1b00*/  LOP3.LUT R22, R5, UR27, R22, 0x96, !PT ;  /* 0x0000001b05167c12 */ /* 0x000fe2000f8e9616 */
[----:B------:R-:W-:Y:S02]  /*1b10*/  IMAD R143, R2, -0x2daee0ad, RZ ;  /* 0xd2511f53028f7824 */ /* 0x000fe400078e02ff */
[----:B01234-:R-:W-:-:S07]  /*1b20*/  IMAD R18, R4, -0x326172a9, RZ ;  /* 0xcd9e8d5704127824 */ /* 0x01ffce00078e02ff */
.L_x_31055:
        /* <DEDUP_REMOVED lines=40> */
.L_x_29790:
        /* <DEDUP_REMOVED lines=12> */
.L_x_29792:
[----:B------:R-:W-:Y:S05]  /*1e70*/  BSYNC.RECONVERGENT B2 ;  /* 0x0000000000027941 */ /* 0x000fea0003800200 */
.L_x_29791:
        /* <DEDUP_REMOVED lines=62> */
.L_x_29789:
[----:B------:R-:W-:Y:S05]  /*2260*/  BSYNC.RECONVERGENT B1 ;  /* 0x0000000000017941 */ /* 0x000fea0003800200 */
.L_x_29788:
        /* <DEDUP_REMOVED lines=9> */
[----:B------:R-:W-:Y:S02]  /*2300*/  HFMA2 R45, -RZ, RZ, 0, 1.1920928955078125e-07 ;  /* 0x00000002ff2d7431 */ /* 0x000fe400000001ff */
[----:B0-----:R-:W-:Y:S01]  /*2310*/  FSETP.GTU.FTZ.AND P2, PT, R15, R153, PT ;  /* 0x000000990f00720b */ /* 0x001fe20003f5c000 */
[----:B------:R-:W-:-:S05]  /*2320*/  HADD2.F32 R15, -RZ, R92.H0_H0 ;  /* 0x2000005cff0f7230 */ /* 0x000fca0000004100 */
[----:B-1----:R-:W-:-:S05]  /*2330*/  FMUL.FTZ R15, R15, R132 ;  /* 0x000000840f0f7220 */ /* 0x002fca0000410000 */
        /* <DEDUP_REMOVED lines=15> */
.L_x_29795:
        /* <DEDUP_REMOVED lines=12> */
.L_x_29797:
[----:B------:R-:W-:Y:S05]  /*24f0*/  BSYNC.RECONVERGENT B2 ;  /* 0x0000000000027941 */ /* 0x000fea0003800200 */
.L_x_29796:
        /* <DEDUP_REMOVED lines=62> */
.L_x_29794:
[----:B------:R-:W-:Y:S05]  /*28e0*/  BSYNC.RECONVERGENT B1 ;  /* 0x0000000000017941 */ /* 0x000fea0003800200 */
.L_x_29793:
        /* <DEDUP_REMOVED lines=25> */
.L_x_29800:
        /* <DEDUP_REMOVED lines=12> */
.L_x_29802:
[----:B------:R-:W-:Y:S05]  /*2b40*/  BSYNC.RECONVERGENT B2 ;  /* 0x0000000000027941 */ /* 0x000fea0003800200 */
.L_x_29801:
        /* <DEDUP_REMOVED lines=62> */
.L_x_29799:
[----:B------:R-:W-:Y:S05]  /*2f30*/  BSYNC.RECONVERGENT B1 ;  /* 0x0000000000017941 */ /* 0x000fea0003800200 */
.L_x_29798:
        /* <DEDUP_REMOVED lines=25> */
.L_x_29805:
        /* <DEDUP_REMOVED lines=12> */
.L_x_29807:
[----:B------:R-:W-:Y:S05]  /*3190*/  BSYNC.RECONVERGENT B2 ;  /* 0x0000000000027941 */ /* 0x000fea0003800200 */
.L_x_29806:
        /* <DEDUP_REMOVED lines=62> */
.L_x_29804:
[----:B------:R-:W-:Y:S05]  /*3580*/  BSYNC.RECONVERGENT B1 ;  /* 0x0000000000017941 */ /* 0x000fea0003800200 */
.L_x_29803:
        /* <DEDUP_REMOVED lines=25> */
.L_x_29810:
        /* <DEDUP_REMOVED lines=12> */
.L_x_29812:
[----:B------:R-:W-:Y:S05]  /*37e0*/  BSYNC.RECONVERGENT B2 ;  /* 0x0000000000027941 */ /* 0x000fea0003800200 */
.L_x_29811:
        /* <DEDUP_REMOVED lines=62> */
.L_x_29809:
[----:B------:R-:W-:Y:S05]  /*3bd0*/  BSYNC.RECONVERGENT B1 ;  /* 0x0000000000017941 */ /* 0x000fea0003800200 */
.L_x_29808:
        /* <DEDUP_REMOVED lines=23> */
.L_x_29815:
        /* <DEDUP_REMOVED lines=12> */
.L_x_29817:
[----:B------:R-:W-:Y:S05]  /*3e10*/  BSYNC.RECONVERGENT B2 ;  /* 0x0000000000027941 */ /* 0x000fea0003800200 */
.L_x_29816:
        /* <DEDUP_REMOVED lines=62> */
.L_x_29814:
[----:B------:R-:W-:Y:S05]  /*4200*/  BSYNC.RECONVERGENT B1 ;  /* 0x0000000000017941 */ /* 0x000fea0003800200 */
.L_x_29813:
        /* <DEDUP_REMOVED lines=23> */
.L_x_29820:
        /* <DEDUP_REMOVED lines=12> */
.L_x_29822:
[----:B------:R-:W-:Y:S05]  /*4440*/  BSYNC.RECONVERGENT B2 ;  /* 0x0000000000027941 */ /* 0x000fea0003800200 */
.L_x_29821:
        /* <DEDUP_REMOVED lines=62> */
.L_x_29819:
[----:B------:R-:W-:Y:S05]  /*4830*/  BSYNC.RECONVERGENT B1 ;  /* 0x0000000000017941 */ /* 0x000fea0003800200 */
.L_x_29818:
        /* <DEDUP_REMOVED lines=23> */
.L_x_29825:
        /* <DEDUP_REMOVED lines=12> */
.L_x_29827:
[----:B------:R-:W-:Y:S05]  /*4a70*/  BSYNC.RECONVERGENT B2 ;  /* 0x0000000000027941 */ /* 0x000fea0003800200 */
.L_x_29826:
        /* <DEDUP_REMOVED lines=62> */
.L_x_29824:
[----:B------:R-:W-:Y:S05]  /*4e60*/  BSYNC.RECONVERGENT B1 ;  /* 0x0000000000017941 */ /* 0x000fea0003800200 */
.L_x_29823:
        /* <DEDUP_REMOVED lines=15> */
.L_x_29787:
        /* <DEDUP_REMOVED lines=16> */
.L_x_29831:
        /* <DEDUP_REMOVED lines=12> */
.L_x_29833:
[----:B------:R-:W-:Y:S05]  /*5120*/  BSYNC.RECONVERGENT B2 ;  /* 0x0000000000027941 */ /* 0x000fea0003800200 */
.L_x_29832:
        /* <DEDUP_REMOVED lines=62> */
.L_x_29830:
[----:B------:R-:W-:Y:S05]  /*5510*/  BSYNC.RECONVERGENT B1 ;  /* 0x0000000000017941 */ /* 0x000fea0003800200 */
.L_x_29829:
        /* <DEDUP_REMOVED lines=10> */
[----:B-----5:R-:W-:-:S03]  /*55c0*/  HADD2.F32 R8, -RZ, R92.H0_H0 ;  /* 0x2000005cff087230 */ /* 0x020fc60000004100 */
[----:B------:R-:W-:Y:S02]  /*55d0*/  PLOP3.LUT P4, PT, P2, PT, PT, 0x8, 0x80 ;  /* 0x000000000080781c */ /* 0x000fe4000178e170 */
[----:B-1----:R-:W-:-:S05]  /*55e0*/  FMUL.FTZ R8, R8, R132 ;  /* 0x0000008408087220 */ /* 0x002fca0000410000 */
        /* <DEDUP_REMOVED lines=12> */
.L_x_29836:
        /* <DEDUP_REMOVED lines=12> */
.L_x_29838:
[----:B------:R-:W-:Y:S05]  /*5770*/  BSYNC.RECONVERGENT B2 ;  /* 0x0000000000027941 */ /* 0x000fea0003800200 */
.L_x_29837:
        /* <DEDUP_REMOVED lines=62> */
.L_x_29835:
[----:B------:R-:W-:Y:S05]  /*5b60*/  BSYNC.RECONVERGENT B1 ;  /* 0x0000000000017941 */ /* 0x000fea0003800200 */
.L_x_29834:
        /* <DEDUP_REMOVED lines=13> */
[----:B------:R-:W-:-:S04]  /*5c40*/  SEL R9, RZ, 0x1, P2 ;  /* 0x00000001ff097807 */ /* 0x000fc80001000000 */
[----:B------:R-:W-:Y:S01]  /*5c50*/  PRMT R14, R9, 0x7610, R14 ;  /* 0x00007610090e7816 */ /* 0x000fe2000000000e */
[----:B------:R-:W-:Y:S01]  /*5c60*/  IMAD.MOV.U32 R9, RZ, RZ, 0x2 ;  /* 0x00000002ff097424 */ /* 0x000fe200078e00ff */
        /* <DEDUP_REMOVED lines=10> */
.L_x_29841:
        /* <DEDUP_REMOVED lines=12> */
.L_x_29843:
[----:B------:R-:W-:Y:S05]  /*5dd0*/  BSYNC.RECONVERGENT B2 ;  /* 0x0000000000027941 */ /* 0x000fea0003800200 */
.L_x_29842:
        /* <DEDUP_REMOVED lines=62> */
.L_x_29840:
[----:B------:R-:W-:Y:S05]  /*61c0*/  BSYNC.RECONVERGENT B1 ;  /* 0x0000000000017941 */ /* 0x000fea0003800200 */
.L_x_29839:
[----:B------:R-:W-:Y:S01]  /*61d0*/  I2FP.F32.U32 R8, R11 ;  /* 0x0000000b00087245 */ /* 0x000fe20000201000 */
[----:B------:R-:W-:Y:S01]  /*61e0*/  BSSY.RECONVERGENT B1, `(.L_x_29844) ;  /* 0x0000060000017945 */ /* 0x000fe20003800200 */
[----:B------:R-:W-:Y:S01]  /*61f0*/  ISETP.NE.AND P3, PT, R9, 0x1, PT ;  /* 0x000000010900780c */ /* 0x000fe20003f65270 */
[----:B------:R-:W-:Y:S01]  /*6200*/  IMAD.MOV.U32 R11, RZ, RZ, R18 ;  /* 0x000000ffff0b7224 */ /* 0x000fe200078e0012 */
[----:B------:R-:W-:Y:S01]  /*6210*/  LOP3.LUT R24, R24, 0xfffffff7, RZ, 0xc0, !PT ;  /* 0xfffffff718187812 */ /* 0x000fe200078ec0ff */
[----:B------:R-:W-:-:S05]  /*6220*/  FFMA.FTZ R8, R8, R154, 1.1641532182693481445e-10 ;  /* 0x2f00000008087423 */ /* 0x000fca000001009a */
        /* <DEDUP_REMOVED lines=16> */
.L_x_29846:
        /* <DEDUP_REMOVED lines=12> */
.L_x_29848:
[----:B------:R-:W-:Y:S05]  /*63f0*/  BSYNC.RECONVERGENT B2 ;  /* 0x0000000000027941 */ /* 0x000fea0003800200 */
.L_x_29847:
        /* <DEDUP_REMOVED lines=62> */
.L_x_29845:
[----:B------:R-:W-:Y:S05]  /*67e0*/  BSYNC.RECONVERGENT B1 ;  /* 0x0000000000017941 */ /* 0x000fea0003800200 */
.L_x_29844:
[----:B------:R-:W-:Y:S01]  /*67f0*/  I2FP.F32.U32 R9, R11 ;  /* 0x0000000b00097245 */ /* 0x000fe20000201000 */
[----:B------:R-:W-:Y:S01]  /*6800*/  @P1 HADD2.F32 R10, -RZ, R56.H1_H1 ;  /* 0x30000038ff0a1230 */ /* 0x000fe20000004100 */
[----:B------:R-:W-:Y:S01]  /*6810*/  ISETP.NE.AND P3, PT, R8, 0x1, PT ;  /* 0x000000010800780c */ /* 0x000fe20003f65270 */
        /* <DEDUP_REMOVED lines=12> */
[----:B------:R-:W-:Y:S01]  /*68e0*/  PRMT R13, R9, 0x7610, R13 ;  /* 0x00007610090d7816 */ /* 0x000fe2000000000d */
        /* <DEDUP_REMOVED lines=10> */
.L_x_29851:
        /* <DEDUP_REMOVED lines=12> */
.L_x_29853:
[----:B------:R-:W-:Y:S05]  /*6a50*/  BSYNC.RECONVERGENT B2 ;  /* 0x0000000000027941 */ /* 0x000fea0003800200 */
.L_x_29852:
        /* <DEDUP_REMOVED lines=62> */
.L_x_29850:
[----:B------:R-:W-:Y:S05]  /*6e40*/  BSYNC.RECONVERGENT B1 ;  /* 0x0000000000017941 */ /* 0x000fea0003800200 */
.L_x_29849:
        /* <DEDUP_REMOVED lines=22> */
.L_x_29856:
        /* <DEDUP_REMOVED lines=12> */
.L_x_29858:
[----:B------:R-:W-:Y:S05]  /*7070*/  BSYNC.RECONVERGENT B2 ;  /* 0x0000000000027941 */ /* 0x000fea0003800200 */
.L_x_29857:
        /* <DEDUP_REMOVED lines=62> */
.L_x_29855:
[----:B------:R-:W-:Y:S05]  /*7460*/  BSYNC.RECONVERGENT B1 ;  /* 0x0000000000017941 */ /* 0x000fea0003800200 */
.L_x_29854:
        /* <DEDUP_REMOVED lines=26> */
.L_x_29861:
        /* <DEDUP_REMOVED lines=12> */
.L_x_29863:
[----:B------:R-:W-:Y:S05]  /*76d0*/  BSYNC.RECONVERGENT B2 ;  /* 0x0000000000027941 */ /* 0x000fea0003800200 */
.L_x_29862:
        /* <DEDUP_REMOVED lines=62> */
.L_x_29860:
[----:B------:R-:W-:Y:S05]  /*7ac0*/  BSYNC.RECONVERGENT B1 ;  /* 0x0000000000017941 */ /* 0x000fea0003800200 */
.L_x_29859:
        /* <DEDUP_REMOVED lines=22> */
.L_x_29866:
        /* <DEDUP_REMOVED lines=12> */
.L_x_29868:
[----:B------:R-:W-:Y:S05]  /*7cf0*/  BSYNC.RECONVERGENT B2 ;  /* 0x0000000000027941 */ /* 0x000fea0003800200 */
.L_x_29867:
        /* <DEDUP_REMOVED lines=62> */
.L_x_29865:
[----:B------:R-:W-:Y:S05]  /*80e0*/  BSYNC.RECONVERGENT B1 ;  /* 0x0000000000017941 */ /* 0x000fea0003800200 */
.L_x_29864:
[----:B------:R-:W-:Y:S01]  /*80f0*/  I2FP.F32.U32 R9, R11 ;  /* 0x0000000b00097245 */ /* 0x000fe20000201000 */
[----:B------:R-:W-:Y:S01]  /*8100*/  @P1 HADD2.F32 R10, -RZ, R57.H1_H1 ;  /* 0x30000039ff0a1230 */ /* 0x000fe20000004100 */
[----:B------:R-:W-:Y:S03]  /*8110*/  BSSY.RECONVERGENT B1, `(.L_x_29869) ;  /* 0x0000062000017945 */ /* 0x000fe60003800200 */
[----:B------:R-:W-:-:S05]  /*8120*/  FFMA.FTZ R9, R9, R154, 1.1641532182693481445e-10 ;  /* 0x2f00000009097423 */ /* 0x000fca000001009a */
[----:B------:R-:W-:Y:S01]  /*8130*/  FSETP.GTU.FTZ.AND P2, PT, R9, R7, PT ;  /* 0x000000070900720b */ /* 0x000fe20003f5c000 */
[----:B------:R-:W-:-:S03]  /*8140*/  HADD2.F32 R9, -RZ, R61.H1_H1 ;  /* 0x3000003dff097230 */ /* 0x000fc60000004100 */
[----:B------:R-:W-:Y:S02]  /*8150*/  SEL R11, RZ, 0x1, P2 ;  /* 0x00000001ff0b7807 */ /* 0x000fe40001000000 */
[----:B------:R-:W-:-:S05]  /*8160*/  FMUL.FTZ R9, R9, R132 ;  /* 0x0000008409097220 */ /* 0x000fca0000410000 */
[----:B------:R-:W-:Y:S02]  /*8170*/  FSEL R9, R9, RZ, !P2 ;  /* 0x000000ff09097208 */ /* 0x000fe40005000000 */
[----:B------:R-:W-:-:S03]  /*8180*/  ISETP.NE.AND P2, PT, R8, 0x1, PT ;  /* 0x000000010800780c */ /* 0x000fc60003f45270 */
[----:B------:R-:W-:-:S04]  /*8190*/  FADD.FTZ R9, R21, R9 ;  /* 0x0000000915097221 */ /* 0x000fc80000010000 */
[--C-:B------:R-:W-:Y:S01]  /*81a0*/  @P1 FADD.FTZ R111, R10, R9.reuse ;  /* 0x000000090a6f1221 */ /* 0x100fe20000010000 */
[----:B------:R-:W-:Y:S01]  /*81b0*/  @!P1 IMAD.MOV.U32 R111, RZ, RZ, R9 ;  /* 0x000000ffff6f9224 */ /* 0x000fe200078e0009 */
[----:B------:R-:W-:Y:S01]  /*81c0*/  MOV R10, R18 ;  /* 0x00000012000a7202 */ /* 0x000fe20000000f00 */
        /* <DEDUP_REMOVED lines=11> */
.L_x_29871:
        /* <DEDUP_REMOVED lines=12> */
.L_x_29873:
[----:B------:R-:W-:Y:S05]  /*8340*/  BSYNC.RECONVERGENT B2 ;  /* 0x0000000000027941 */ /* 0x000fea0003800200 */
.L_x_29872:
        /* <DEDUP_REMOVED lines=62> */
.L_x_29870:
[----:B------:R-:W-:Y:S05]  /*8730*/  BSYNC.RECONVERGENT B1 ;  /* 0x0000000000017941 */ /* 0x000fea0003800200 */
.L_x_29869:
        /* <DEDUP_REMOVED lines=20> */
.L_x_29876:
        /* <DEDUP_REMOVED lines=12> */
.L_x_29878:
[----:B------:R-:W-:Y:S05]  /*8940*/  BSYNC.RECONVERGENT B2 ;  /* 0x0000000000027941 */ /* 0x000fea0003800200 */
.L_x_29877:
        /* <DEDUP_REMOVED lines=62> */
.L_x_29875:
[----:B------:R-:W-:Y:S05]  /*8d30*/  BSYNC.RECONVERGENT B1 ;  /* 0x0000000000017941 */ /* 0x000fea0003800200 */
.L_x_29874:
        /* <DEDUP_REMOVED lines=25> */
.L_x_29881:
        /* <DEDUP_REMOVED lines=12> */
.L_x_29883:
[----:B------:R-:W-:Y:S05]  /*8f90*/  BSYNC.RECONVERGENT B2 ;  /* 0x0000000000027941 */ /* 0x000fea0003800200 */
.L_x_29882:
        /* <DEDUP_REMOVED lines=62> */
.L_x_29880:
[----:B------:R-:W-:Y:S05]  /*9380*/  BSYNC.RECONVERGENT B1 ;  /* 0x0000000000017941 */ /* 0x000fea0003800200 */
.L_x_29879:
[----:B------:R-:W-:Y:S01]  /*9390*/  I2FP.F32.U32 R8, R21 ;  /* 0x0000001500087245 */ /* 0x000fe20000201000 */
[----:B------:R-:W-:Y:S01]  /*93a0*/  BSSY.RECONVERGENT B1, `(.L_x_29884) ;  /* 0x000005e000017945 */ /* 0x000fe20003800200 */
[----:B------:R-:W-:-:S03]  /*93b0*/  ISETP.NE.AND P4, PT, R9, 0x1, PT ;  /* 0x000000010900780c */ /* 0x000fc60003f85270 */
[----:B------:R-:W-:-:S05]  /*93c0*/  FFMA.FTZ R8, R8, R154, 1.1641532182693481445e-10 ;  /* 0x2f00000008087423 */ /* 0x000fca000001009a */
[----:B------:R-:W-:Y:S01]  /*93d0*/  FSETP.GTU.FTZ.AND P3, PT, R8, R7, PT ;  /* 0x000000070800720b */ /* 0x000fe20003f7c000 */
[----:B------:R-:W-:Y:S02]  /*93e0*/  HADD2.F32 R8, -RZ, R94.H1_H1 ;  /* 0x3000005eff087230 */ /* 0x000fe40000004100 */
[----:B------:R-:W-:-:S03]  /*93f0*/  IMAD.MOV.U32 R94, RZ, RZ, R18 ;  /* 0x000000ffff5e7224 */ /* 0x000fc600078e0012 */
        /* <DEDUP_REMOVED lines=13> */
.L_x_29886:
        /* <DEDUP_REMOVED lines=12> */
.L_x_29888:
[----:B------:R-:W-:Y:S05]  /*9590*/  BSYNC.RECONVERGENT B2 ;  /* 0x0000000000027941 */ /* 0x000fea0003800200 */
.L_x_29887:
        /* <DEDUP_REMOVED lines=62> */
.L_x_29885:
[----:B------:R-:W-:Y:S05]  /*9980*/  BSYNC.RECONVERGENT B1 ;  /* 0x0000000000017941 */ /* 0x000fea0003800200 */
.L_x_29884:
[----:B------:R-:W-:Y:S01]  /*9990*/  I2FP.F32.U32 R9, R94 ;  /* 0x0000005e00097245 */ /* 0x000fe20000201000 */
[----:B------:R-:W-:Y:S01]  /*99a0*/  BSSY.RECONVERGENT B1, `(.L_x_29889) ;  /* 0x0000063000017945 */ /* 0x000fe20003800200 */
[----:B------:R-:W-:-:S03]  /*99b0*/  HFMA2 R94, -RZ, RZ, 0, 1.1920928955078125e-07 ;  /* 0x00000002ff5e7431 */ /* 0x000fc600000001ff */
        /* <DEDUP_REMOVED lines=22> */
.L_x_29891:
        /* <DEDUP_REMOVED lines=12> */
.L_x_29893:
[----:B------:R-:W-:Y:S05]  /*9be0*/  BSYNC.RECONVERGENT B2 ;  /* 0x0000000000027941 */ /* 0x000fea0003800200 */
.L_x_29892:
        /* <DEDUP_REMOVED lines=62> */
.L_x_29890:
[----:B------:R-:W-:Y:S05]  /*9fd0*/  BSYNC.RECONVERGENT B1 ;  /* 0x0000000000017941 */ /* 0x000fea0003800200 */
.L_x_29889:
        /* <DEDUP_REMOVED lines=20> */
.L_x_29896:
        /* <DEDUP_REMOVED lines=12> */
.L_x_29898:
[----:B------:R-:W-:Y:S05]  /*a1e0*/  BSYNC.RECONVERGENT B2 ;  /* 0x0000000000027941 */ /* 0x000fea0003800200 */
.L_x_29897:
        /* <DEDUP_REMOVED lines=62> */
.L_x_29895:
[----:B------:R-:W-:Y:S05]  /*a5d0*/  BSYNC.RECONVERGENT B1 ;  /* 0x0000000000017941 */ /* 0x000fea0003800200 */
.L_x_29894:
        /* <DEDUP_REMOVED lines=25> */
.L_x_29901:
        /* <DEDUP_REMOVED lines=12> */
.L_x_29903:
[----:B------:R-:W-:Y:S05]  /*a830*/  BSYNC.RECONVERGENT B2 ;  /* 0x0000000000027941 */ /* 0x000fea0003800200 */
.L_x_29902:
        /* <DEDUP_REMOVED lines=62> */
.L_x_29900:
[----:B------:R-:W-:Y:S05]  /*ac20*/  BSYNC.RECONVERGENT B1 ;  /* 0x0000000000017941 */ /* 0x000fea0003800200 */
.L_x_29899:
        /* <DEDUP_REMOVED lines=20> */
.L_x_29906:
        /* <DEDUP_REMOVED lines=15> */
.L_x_29908:
[----:B------:R-:W-:Y:S05]  /*ae60*/  BSYNC.RECONVERGENT B2 ;  /* 0x0000000000027941 */ /* 0x000fea0003800200 */
.L_x_29907:
        /* <DEDUP_REMOVED lines=62> */
.L_x_29905:
[----:B------:R-:W-:Y:S05]  /*b250*/  BSYNC.RECONVERGENT B1 ;  /* 0x0000000000017941 */ /* 0x000fea0003800200 */
.L_x_29904:
[----:B------:R-:W-:Y:S02]  /*b260*/  I2FP.F32.U32 R94, R148 ;  /* 0x00000094005e7245 */ /* 0x000fe40000201000 */
[----:B------:R-:W-:Y:S02]  /*b270*/  PRMT R93, R143, 0x5410, R93 ;  /* 0x000054108f5d7816 */ /* 0x000fe4000000005d */
[----:B------:R-:W-:Y:S01]  /*b280*/  PRMT R92, R142, 0x5410, R92 ;  /* 0x000054108e5c7816 */ /* 0x000fe2000000005c */
[----:B------:R-:W-:-:S05]  /*b290*/  FFMA.FTZ R94, R94, R154, 1.1641532182693481445e-10 ;  /* 0x2f0000005e5e7423 */ /* 0x000fca000001009a */
[----:B------:R-:W-:Y:S01]  /*b2a0*/  FSETP.GTU.FTZ.AND P6, PT, R94, R7, PT ;  /* 0x000000075e00720b */ /* 0x000fe20003fdc000 */
[----:B------:R-:W-:Y:S02]  /*b2b0*/  HADD2.F32 R7, -RZ, R63.H1_H1 ;  /* 0x3000003fff077230 */ /* 0x000fe40000004100 */
[----:B------:R-:W-:-:S03]  /*b2c0*/  @P1 HADD2.F32 R94, -RZ, R59.H1_H1 ;  /* 0x3000003bff5e1230 */ /* 0x000fc60000004100 */
[----:B------:R-:W-:-:S05]  /*b2d0*/  FMUL.FTZ R7, R7, R132 ;  /* 0x0000008407077220 */ /* 0x000fca0000410000 */
[----:B------:R-:W-:-:S05]  /*b2e0*/  FSEL R7, R7, RZ, !P6 ;  /* 0x000000ff07077208 */ /* 0x000fca0007000000 */
[----:B------:R-:W-:-:S04]  /*b2f0*/  FADD.FTZ R7, R150, R7 ;  /* 0x0000000796077221 */ /* 0x000fc80000010000 */
[----:B------:R-:W-:Y:S01]  /*b300*/  @P1 FADD.FTZ R132, R94, R7 ;  /* 0x000000075e841221 */ /* 0x000fe20000010000 */
[----:B------:R-:W-:Y:S02]  /*b310*/  @!P1 MOV R132, R7 ;  /* 0x0000000700849202 */ /* 0x000fe40000000f00 */
[----:B------:R-:W-:Y:S02]  /*b320*/  SEL R7, RZ, 0x1, P6 ;  /* 0x00000001ff077807 */ /* 0x000fe40003000000 */
[----:B------:R-:W-:Y:S02]  /*b330*/  F2FP.F16.F32.PACK_AB R95, RZ, R132 ;  /* 0x00000084ff5f723e */ /* 0x000fe400000000ff */
[----:B------:R-:W-:Y:S02]  /*b340*/  PRMT R94, R152, 0x5410, R153 ;  /* 0x00005410985e7816 */ /* 0x000fe40000000099 */
[----:B------:R-:W-:-:S07]  /*b350*/  PRMT R95, R155, 0x5410, R95 ;  /* 0x000054109b5f7816 */ /* 0x000fce000000005f */
.L_x_29828:
        /* <DEDUP_REMOVED lines=43> */
.L_x_29909:
[----:B------:R-:W-:Y:S01]  /*b610*/  IMAD.MOV.U32 R143, RZ, RZ, R141 ;  /* 0x000000ffff8f7224 */ /* 0x000fe200078e008d */
[----:B------:R-:W-:-:S07]  /*b620*/  IADD3 R141, PT, PT, R16, 0x20, RZ ;  /* 0x00000020108d7810 */ /* 0x000fce0007ffe0ff */
.L_x_29786:
[----:B------:R-:W-:Y:S05]  /*b630*/  BSYNC.RECONVERGENT B0 ;  /* 0x0000000000007941 */ /* 0x000fea0003800200 */
.L_x_29785:
        /* <DEDUP_REMOVED lines=35> */
.L_x_29915:
        /* <DEDUP_REMOVED lines=12> */
.L_x_29917:
[----:B------:R-:W-:Y:S05]  /*b930*/  BSYNC.RECONVERGENT B2 ;  /* 0x0000000000027941 */ /* 0x000fea0003800200 */
.L_x_29916:
        /* <DEDUP_REMOVED lines=62> */
.L_x_29914:
[----:B------:R-:W-:Y:S05]  /*bd20*/  BSYNC.RECONVERGENT B1 ;  /* 0x0000000000017941 */ /* 0x000fea0003800200 */
.L_x_29913:
[----:B------:R-:W0:Y:S01]  /*bd30*/  LDC R154, c[0x0][0x404] ;  /* 0x00010100ff9a7b82 */ /* 0x000e220000000800 */
[----:B------:R-:W-:Y:S01]  /*bd40*/  HFMA2 R155, -RZ, RZ, 0.1171875, 0 ;  /* 0x2f800000ff9b7431 */ /* 0x000fe200000001ff */
[----:B------:R-:W-:Y:S01]  /*bd50*/  I2FP.F32.U32 R7, R7 ;  /* 0x0000000700077245 */ /* 0x000fe20000201000 */
[----:B------:R-:W-:Y:S01]  /*bd60*/  BSSY.RECONVERGENT B1, `(.L_x_29918) ;  /* 0x0000061000017945 */ /* 0x000fe20003800200 */
[----:B------:R-:W-:Y:S01]  /*bd70*/  ISETP.NE.AND P3, PT, R6, 0x1, PT ;  /* 0x000000010600780c */ /* 0x000fe20003f65270 */
[----:B------:R-:W-:Y:S01]  /*bd80*/  IMAD.MOV.U32 R9, RZ, RZ, R18 ;  /* 0x000000ffff097224 */ /* 0x000fe200078e0012 */
        /* <DEDUP_REMOVED lines=19> */
.L_x_29920:
        /* <DEDUP_REMOVED lines=12> */
.L_x_29922:
[----:B------:R-:W-:Y:S05]  /*bf80*/  BSYNC.RECONVERGENT B2 ;  /* 0x0000000000027941 */ /* 0x000fea0003800200 */
.L_x_29921:
        /* <DEDUP_REMOVED lines=62> */
.L_x_29919:
[----:B------:R-:W-:Y:S05]  /*c370*/  BSYNC.RECONVERGENT B1 ;  /* 0x0000000000017941 */ /* 0x000fea0003800200 */
.L_x_29918:
        /* <DEDUP_REMOVED lines=26> */
.L_x_29925:
        /* <DEDUP_REMOVED lines=12> */
.L_x_29927:
[----:B------:R-:W-:Y:S05]  /*c5e0*/  BSYNC.RECONVERGENT B2 ;  /* 0x0000000000027941 */ /* 0x000fea0003800200 */
.L_x_29926:
        /* <DEDUP_REMOVED lines=62> */
.L_x_29924:
[----:B------:R-:W-:Y:S05]  /*c9d0*/  BSYNC.RECONVERGENT B1 ;  /* 0x0000000000017941 */ /* 0x000fea0003800200 */
.L_x_29923:
        /* <DEDUP_REMOVED lines=22> */
.L_x_29930:
        /* <DEDUP_REMOVED lines=12> */
.L_x_29932:
[----:B------:R-:W-:Y:S05]  /*cc00*/  BSYNC.RECONVERGENT B2 ;  /* 0x0000000000027941 */ /* 0x000fea0003800200 */
.L_x_29931:
        /* <DEDUP_REMOVED lines=62> */
.L_x_29929:
[----:B------:R-:W-:Y:S05]  /*cff0*/  BSYNC.RECONVERGENT B1 ;  /* 0x0000000000017941 */ /* 0x000fea0003800200 */
.L_x_29928:
        /* <DEDUP_REMOVED lines=26> */
.L_x_29935:
        /* <DEDUP_REMOVED lines=12> */
.L_x_29937:
[----:B------:R-:W-:Y:S05]  /*d260*/  BSYNC.RECONVERGENT B2 ;  /* 0x0000000000027941 */ /* 0x000fea0003800200 */
.L_x_29936:
        /* <DEDUP_REMOVED lines=62> */
.L_x_29934:
[----:B------:R-:W-:Y:S05]  /*d650*/  BSYNC.RECONVERGENT B1 ;  /* 0x0000000000017941 */ /* 0x000fea0003800200 */
.L_x_29933:
        /* <DEDUP_REMOVED lines=22> */
.L_x_29940:
        /* <DEDUP_REMOVED lines=12> */
.L_x_29942:
[----:B------:R-:W-:Y:S05]  /*d880*/  BSYNC.RECONVERGENT B2 ;  /* 0x0000000000027941 */ /* 0x000fea0003800200 */
.L_x_29941:
        /* <DEDUP_REMOVED lines=62> */
.L_x_29939:
[----:B------:R-:W-:Y:S05]  /*dc70*/  BSYNC.RECONVERGENT B1 ;  /* 0x0000000000017941 */ /* 0x000fea0003800200 */
.L_x_29938:
        /* <DEDUP_REMOVED lines=26> */
.L_x_29945:
        /* <DEDUP_REMOVED lines=12> */
.L_x_29947:
[----:B------:R-:W-:Y:S05]  /*dee0*/  BSYNC.RECONVERGENT B2 ;  /* 0x0000000000027941 */ /* 0x000fea0003800200 */
.L_x_29946:
        /* <DEDUP_REMOVED lines=62> */
.L_x_29944:
[----:B------:R-:W-:Y:S05]  /*e2d0*/  BSYNC.RECONVERGENT B1 ;  /* 0x0000000000017941 */ /* 0x000fea0003800200 */
.L_x_29943:
        /* <DEDUP_REMOVED lines=22> */
.L_x_29950:
        /* <DEDUP_REMOVED lines=12> */
.L_x_29952:
[----:B------:R-:W-:Y:S05]  /*e500*/  BSYNC.RECONVERGENT B2 ;  /* 0x0000000000027941 */ /* 0x000fea0003800200 */
.L_x_29951:
        /* <DEDUP_REMOVED lines=62> */
.L_x_29949:
[----:B------:R-:W-:Y:S05]  /*e8f0*/  BSYNC.RECONVERGENT B1 ;  /* 0x0000000000017941 */ /* 0x000fea0003800200 */
.L_x_29948:
        /* <DEDUP_REMOVED lines=25> */
.L_x_29955:
        /* <DEDUP_REMOVED lines=12> */
.L_x_29957:
[----:B------:R-:W-:Y:S05]  /*eb50*/  BSYNC.RECONVERGENT B2 ;  /* 0x0000000000027941 */ /* 0x000fea0003800200 */
.L_x_29956:
        /* <DEDUP_REMOVED lines=62> */
.L_x_29954:
[----:B------:R-:W-:Y:S05]  /*ef40*/  BSYNC.RECONVERGENT B1 ;  /* 0x0000000000017941 */ /* 0x000fea0003800200 */
.L_x_29953:
        /* <DEDUP_REMOVED lines=20> */
.L_x_29960:
        /* <DEDUP_REMOVED lines=12> */
.L_x_29962:
[----:B------:R-:W-:Y:S05]  /*f150*/  BSYNC.RECONVERGENT B2 ;  /* 0x0000000000027941 */ /* 0x000fea0003800200 */
.L_x_29961:
        /* <DEDUP_REMOVED lines=62> */
.L_x_29959:
[----:B------:R-:W-:Y:S05]  /*f540*/  BSYNC.RECONVERGENT B1 ;  /* 0x0000000000017941 */ /* 0x000fea0003800200 */
.L_x_29958:
        /* <DEDUP_REMOVED lines=25> */
.L_x_29965:
        /* <DEDUP_REMOVED lines=12> */
.L_x_29967:
[----:B------:R-:W-:Y:S05]  /*f7a0*/  BSYNC.RECONVERGENT B2 ;  /* 0x0000000000027941 */ /* 0x000fea0003800200 */
.L_x_29966:
        /* <DEDUP_REMOVED lines=62> */
.L_x_29964:
[----:B------:R-:W-:Y:S05]  /*fb90*/  BSYNC.RECONVERGENT B1 ;  /* 0x0000000000017941 */ /* 0x000fea0003800200 */
.L_x_29963:
        /* <DEDUP_REMOVED lines=20> */
.L_x_29970:
        /* <DEDUP_REMOVED lines=12> */
.L_x_29972:
[----:B------:R-:W-:Y:S05]  /*fda0*/  BSYNC.RECONVERGENT B2 ;  /* 0x0000000000027941 */ /* 0x000fea0003800200 */
.L_x_29971:
        /* <DEDUP_REMOVED lines=62> */
.L_x_29969:
[----:B------:R-:W-:Y:S05]  /*10190*/  BSYNC.RECONVERGENT B1 ;  /* 0x0000000000017941 */ /* 0x000fea0003800200 */
.L_x_29968:
        /* <DEDUP_REMOVED lines=25> */
.L_x_29975:
        /* <DEDUP_REMOVED lines=12> */
.L_x_29977:
[----:B------:R-:W-:Y:S05]  /*103f0*/  BSYNC.RECONVERGENT B2 ;  /* 0x0000000000027941 */ /* 0x000fea0003800200 */
.L_x_29976:
        /* <DEDUP_REMOVED lines=62> */
.L_x_29974:
[----:B------:R-:W-:Y:S05]  /*107e0*/  BSYNC.RECONVERGENT B1 ;  /* 0x0000000000017941 */ /* 0x000fea0003800200 */
.L_x_29973:
        /* <DEDUP_REMOVED lines=20> */
.L_x_29980:
        /* <DEDUP_REMOVED lines=12> */
.L_x_29982:
[----:B------:R-:W-:Y:S05]  /*109f0*/  BSYNC.RECONVERGENT B2 ;  /* 0x0000000000027941 */ /* 0x000fea0003800200 */
.L_x_29981:
        /* <DEDUP_REMOVED lines=62> */
.L_x_29979:
[----:B------:R-:W-:Y:S05]  /*10de0*/  BSYNC.RECONVERGENT B1 ;  /* 0x0000000000017941 */ /* 0x000fea0003800200 */
.L_x_29978:
        /* <DEDUP_REMOVED lines=25> */
.L_x_29985:
        /* <DEDUP_REMOVED lines=12> */
.L_x_29987:
[----:B------:R-:W-:Y:S05]  /*11040*/  BSYNC.RECONVERGENT B2 ;  /* 0x0000000000027941 */ /* 0x000fea0003800200 */
.L_x_29986:
        /* <DEDUP_REMOVED lines=62> */
.L_x_29984:
[----:B------:R-:W-:Y:S05]  /*11430*/  BSYNC.RECONVERGENT B1 ;  /* 0x0000000000017941 */ /* 0x000fea0003800200 */
.L_x_29983:
        /* <DEDUP_REMOVED lines=20> */
.L_x_29990:
        /* <DEDUP_REMOVED lines=15> */
.L_x_29992:
[----:B------:R-:W-:Y:S05]  /*11670*/  BSYNC.RECONVERGENT B2 ;  /* 0x0000000000027941 */ /* 0x000fea0003800200 */
.L_x_29991:
        /* <DEDUP_REMOVED lines=62> */
.L_x_29989:
[----:B------:R-:W-:Y:S05]  /*11a60*/  BSYNC.RECONVERGENT B1 ;  /* 0x0000000000017941 */ /* 0x000fea0003800200 */
.L_x_29988:
        /* <DEDUP_REMOVED lines=18> */
.L_x_29912:
        /* <DEDUP_REMOVED lines=16> */
.L_x_29996:
        /* <DEDUP_REMOVED lines=12> */
.L_x_29998:
[----:B------:R-:W-:Y:S05]  /*11d50*/  BSYNC.RECONVERGENT B2 ;  /* 0x0000000000027941 */ /* 0x000fea0003800200 */
.L_x_29997:
        /* <DEDUP_REMOVED lines=62> */
.L_x_29995:
[----:B------:R-:W-:Y:S05]  /*12140*/  BSYNC.RECONVERGENT B1 ;  /* 0x0000000000017941 */ /* 0x000fea0003800200 */
.L_x_29994:
        /* <DEDUP_REMOVED lines=28> */
.L_x_30001:
        /* <DEDUP_REMOVED lines=12> */
.L_x_30003:
[----:B------:R-:W-:Y:S05]  /*123d0*/  BSYNC.RECONVERGENT B2 ;  /* 0x0000000000027941 */ /* 0x000fea0003800200 */
.L_x_30002:
        /* <DEDUP_REMOVED lines=62> */
.L_x_30000:
[----:B------:R-:W-:Y:S05]  /*127c0*/  BSYNC.RECONVERGENT B1 ;  /* 0x0000000000017941 */ /* 0x000fea0003800200 */
.L_x_29999:
        /* <DEDUP_REMOVED lines=25> */
.L_x_30006:
        /* <DEDUP_REMOVED lines=12> */
.L_x_30008:
[----:B------:R-:W-:Y:S05]  /*12a20*/  BSYNC.RECONVERGENT B2 ;  /* 0x0000000000027941 */ /* 0x000fea0003800200 */
.L_x_30007:
        /* <DEDUP_REMOVED lines=62> */
.L_x_30005:
[----:B------:R-:W-:Y:S05]  /*12e10*/  BSYNC.RECONVERGENT B1 ;  /* 0x0000000000017941 */ /* 0x000fea0003800200 */
.L_x_30004:
        /* <DEDUP_REMOVED lines=25> */
.L_x_30011:
        /* <DEDUP_REMOVED lines=12> */
.L_x_30013:
[----:B------:R-:W-:Y:S05]  /*13070*/  BSYNC.RECONVERGENT B2 ;  /* 0x0000000000027941 */ /* 0x000fea0003800200 */
.L_x_30012:
        /* <DEDUP_REMOVED lines=62> */
.L_x_30010:
[----:B------:R-:W-:Y:S05]  /*13460*/  BSYNC.RECONVERGENT B1 ;  /* 0x0000000000017941 */ /* 0x000fea0003800200 */
.L_x_30009:
        /* <DEDUP_REMOVED lines=25> */
.L_x_30016:
        /* <DEDUP_REMOVED lines=12> */
.L_x_30018:
[----:B------:R-:W-:Y:S05]  /*136c0*/  BSYNC.RECONVERGENT B2 ;  /* 0x0000000000027941 */ /* 0x000fea0003800200 */
.L_x_30017:
        /* <DEDUP_REMOVED lines=62> */
.L_x_30015:
[----:B------:R-:W-:Y:S05]  /*13ab0*/  BSYNC.RECONVERGENT B1 ;  /* 0x0000000000017941 */ /* 0x000fea0003800200 */
.L_x_30014:
        /* <DEDUP_REMOVED lines=23> */
.L_x_30021:
        /* <DEDUP_REMOVED lines=12> */
.L_x_30023:
[----:B------:R-:W-:Y:S05]  /*13cf0*/  BSYNC.RECONVERGENT B2 ;  /* 0x0000000000027941 */ /* 0x000fea0003800200 */
.L_x_30022:
        /* <DEDUP_REMOVED lines=62> */
.L_x_30020:
[----:B------:R-:W-:Y:S05]  /*140e0*/  BSYNC.RECONVERGENT B1 ;  /* 0x0000000000017941 */ /* 0x000fea0003800200 */
.L_x_30019:
        /* <DEDUP_REMOVED lines=23> */
.L_x_30026:
        /* <DEDUP_REMOVED lines=12> */
.L_x_30028:
[----:B------:R-:W-:Y:S05]  /*14320*/  BSYNC.RECONVERGENT B2 ;  /* 0x0000000000027941 */ /* 0x000fea0003800200 */
.L_x_30027:
        /* <DEDUP_REMOVED lines=62> */
.L_x_30025:
[----:B------:R-:W-:Y:S05]  /*14710*/  BSYNC.RECONVERGENT B1 ;  /* 0x0000000000017941 */ /* 0x000fea0003800200 */
.L_x_30024:
        /* <DEDUP_REMOVED lines=23> */
.L_x_30031:
        /* <DEDUP_REMOVED lines=12> */
.L_x_30033:
[----:B------:R-:W-:Y:S05]  /*14950*/  BSYNC.RECONVERGENT B2 ;  /* 0x0000000000027941 */ /* 0x000fea0003800200 */
.L_x_30032:
        /* <DEDUP_REMOVED lines=62> */
.L_x_30030:
[----:B------:R-:W-:Y:S05]  /*14d40*/  BSYNC.RECONVERGENT B1 ;  /* 0x0000000000017941 */ /* 0x000fea0003800200 */
.L_x_30029:
        /* <DEDUP_REMOVED lines=14> */
.L_x_29993:
        /* <DEDUP_REMOVED lines=43> */
.L_x_30034:
[----:B------:R-:W-:Y:S01]  /*150e0*/  MOV R143, R142 ;  /* 0x0000008e008f7202 */ /* 0x000fe20000000f00 */
[----:B------:R-:W-:-:S07]  /*150f0*/  VIADD R141, R141, 0x20 ;  /* 0x000000208d8d7836 */ /* 0x000fce0000000000 */
.L_x_29911:
[----:B------:R-:W-:Y:S05]  /*15100*/  BSYNC.RECONVERGENT B0 ;  /* 0x0000000000007941 */ /* 0x000fea0003800200 */
.L_x_29910:
        /* <DEDUP_REMOVED lines=35> */
.L_x_30040:
        /* <DEDUP_REMOVED lines=12> */
.L_x_30042:
[----:B------:R-:W-:Y:S05]  /*15400*/  BSYNC.RECONVERGENT B2 ;  /* 0x0000000000027941 */ /* 0x000fea0003800200 */
.L_x_30041:
        /* <DEDUP_REMOVED lines=62> */
.L_x_30039:
[----:B------:R-:W-:Y:S05]  /*157f0*/  BSYNC.RECONVERGENT B1 ;  /* 0x0000000000017941 */ /* 0x000fea0003800200 */
.L_x_30038:
        /* <DEDUP_REMOVED lines=8> */
[----:B------:R-:W1:Y:S01]  /*15880*/  LDC R134, c[0x0][0x408] ;  /* 0x00010200ff867b82 */ /* 0x000e620000000800 */
[----:B------:R-:W-:Y:S02]  /*15890*/  MOV R7, R18 ;  /* 0x0000001200077202 */ /* 0x000fe40000000f00 */
        /* <DEDUP_REMOVED lines=15> */
.L_x_30045:
        /* <DEDUP_REMOVED lines=12> */
.L_x_30047:
[----:B------:R-:W-:Y:S05]  /*15a50*/  BSYNC.RECONVERGENT B2 ;  /* 0x0000000000027941 */ /* 0x000fea0003800200 */
.L_x_30046:
        /* <DEDUP_REMOVED lines=62> */
.L_x_30044:
[----:B------:R-:W-:Y:S05]  /*15e40*/  BSYNC.RECONVERGENT B1 ;  /* 0x0000000000017941 */ /* 0x000fea0003800200 */
.L_x_30043:
[----:B------:R-:W-:Y:S01]  /*15e50*/  I2FP.F32.U32 R7, R7 ;  /* 0x0000000700077245 */ /* 0x000fe20000201000 */
[----:B------:R-:W-:Y:S01]  /*15e60*/  BSSY.RECONVERGENT B1, `(.L_x_30048) ;  /* 0x0000064000017945 */ /* 0x000fe20003800200 */
[----:B------:R-:W-:Y:S01]  /*15e70*/  IMAD.MOV.U32 R9, RZ, RZ, 0x2 ;  /* 0x00000002ff097424 */ /* 0x000fe200078e00ff */
[----:B------:R-:W-:Y:S02]  /*15e80*/  MOV R11, R18 ;  /* 0x00000012000b7202 */ /* 0x000fe40000000f00 */
        /* <DEDUP_REMOVED lines=22> */
.L_x_30050:
        /* <DEDUP_REMOVED lines=12> */
.L_x_30052:
[----:B------:R-:W-:Y:S05]  /*160b0*/  BSYNC.RECONVERGENT B2 ;  /* 0x0000000000027941 */ /* 0x000fea0003800200 */
.L_x_30051:
        /* <DEDUP_REMOVED lines=62> */
.L_x_30049:
[----:B------:R-:W-:Y:S05]  /*164a0*/  BSYNC.RECONVERGENT B1 ;  /* 0x0000000000017941 */ /* 0x000fea0003800200 */
.L_x_30048:
        /* <DEDUP_REMOVED lines=22> */
.L_x_30055:
        /* <DEDUP_REMOVED lines=12> */
.L_x_30057:
[----:B------:R-:W-:Y:S05]  /*166d0*/  BSYNC.RECONVERGENT B2 ;  /* 0x0000000000027941 */ /* 0x000fea0003800200 */
.L_x_30056:
        /* <DEDUP_REMOVED lines=62> */
.L_x_30054:
[----:B------:R-:W-:Y:S05]  /*16ac0*/  BSYNC.RECONVERGENT B1 ;  /* 0x0000000000017941 */ /* 0x000fea0003800200 */
.L_x_30053:
        /* <DEDUP_REMOVED lines=26> */
.L_x_30060:
        /* <DEDUP_REMOVED lines=12> */
.L_x_30062:
[----:B------:R-:W-:Y:S05]  /*16d30*/  BSYNC.RECONVERGENT B2 ;  /* 0x0000000000027941 */ /* 0x000fea0003800200 */
.L_x_30061:
        /* <DEDUP_REMOVED lines=62> */
.L_x_30059:
[----:B------:R-:W-:Y:S05]  /*17120*/  BSYNC.RECONVERGENT B1 ;  /* 0x0000000000017941 */ /* 0x000fea0003800200 */
.L_x_30058:
        /* <DEDUP_REMOVED lines=22> */
.L_x_30065:
        /* <DEDUP_REMOVED lines=12> */
.L_x_30067:
[----:B------:R-:W-:Y:S05]  /*17350*/  BSYNC.RECONVERGENT B2 ;  /* 0x0000000000027941 */ /* 0x000fea0003800200 */
.L_x_30066:
        /* <DEDUP_REMOVED lines=62> */
.L_x_30064:
[----:B------:R-:W-:Y:S05]  /*17740*/  BSYNC.RECONVERGENT B1 ;  /* 0x0000000000017941 */ /* 0x000fea0003800200 */
.L_x_30063:
        /* <DEDUP_REMOVED lines=26> */
.L_x_30070:
        /* <DEDUP_REMOVED lines=12> */
.L_x_30072:
[----:B------:R-:W-:Y:S05]  /*179b0*/  BSYNC.RECONVERGENT B2 ;  /* 0x0000000000027941 */ /* 0x000fea0003800200 */
.L_x_30071:
        /* <DEDUP_REMOVED lines=62> */
.L_x_30069:
[----:B------:R-:W-:Y:S05]  /*17da0*/  BSYNC.RECONVERGENT B1 ;  /* 0x0000000000017941 */ /* 0x000fea0003800200 */
.L_x_30068:
        /* <DEDUP_REMOVED lines=22> */
.L_x_30075:
        /* <DEDUP_REMOVED lines=12> */
.L_x_30077:
[----:B------:R-:W-:Y:S05]  /*17fd0*/  BSYNC.RECONVERGENT B2 ;  /* 0x0000000000027941 */ /* 0x000fea0003800200 */
.L_x_30076:
        /* <DEDUP_REMOVED lines=62> */
.L_x_30074:
[----:B------:R-:W-:Y:S05]  /*183c0*/  BSYNC.RECONVERGENT B1 ;  /* 0x0000000000017941 */ /* 0x000fea0003800200 */
.L_x_30073:
        /* <DEDUP_REMOVED lines=25> */
.L_x_30080:
        /* <DEDUP_REMOVED lines=12> */
.L_x_30082:
[----:B------:R-:W-:Y:S05]  /*18620*/  BSYNC.RECONVERGENT B2 ;  /* 0x0000000000027941 */ /* 0x000fea0003800200 */
.L_x_30081:
        /* <DEDUP_REMOVED lines=62> */
.L_x_30079:
[----:B------:R-:W-:Y:S05]  /*18a10*/  BSYNC.RECONVERGENT B1 ;  /* 0x0000000000017941 */ /* 0x000fea0003800200 */
.L_x_30078:
        /* <DEDUP_REMOVED lines=20> */
.L_x_30085:
        /* <DEDUP_REMOVED lines=12> */
.L_x_30087:
[----:B------:R-:W-:Y:S05]  /*18c20*/  BSYNC.RECONVERGENT B2 ;  /* 0x0000000000027941 */ /* 0x000fea0003800200 */
.L_x_30086:
        /* <DEDUP_REMOVED lines=62> */
.L_x_30084:
[----:B------:R-:W-:Y:S05]  /*19010*/  BSYNC.RECONVERGENT B1 ;  /* 0x0000000000017941 */ /* 0x000fea0003800200 */
.L_x_30083:
        /* <DEDUP_REMOVED lines=25> */
.L_x_30090:
        /* <DEDUP_REMOVED lines=12> */
.L_x_30092:
[----:B------:R-:W-:Y:S05]  /*19270*/  BSYNC.RECONVERGENT B2 ;  /* 0x0000000000027941 */ /* 0x000fea0003800200 */
.L_x_30091:
        /* <DEDUP_REMOVED lines=62> */
.L_x_30089:
[----:B------:R-:W-:Y:S05]  /*19660*/  BSYNC.RECONVERGENT B1 ;  /* 0x0000000000017941 */ /* 0x000fea0003800200 */
.L_x_30088:
        /* <DEDUP_REMOVED lines=20> */
.L_x_30095:
        /* <DEDUP_REMOVED lines=12> */
.L_x_30097:
[----:B------:R-:W-:Y:S05]  /*19870*/  BSYNC.RECONVERGENT B2 ;  /* 0x0000000000027941 */ /* 0x000fea0003800200 */
.L_x_30096:
        /* <DEDUP_REMOVED lines=62> */
.L_x_30094:
[----:B------:R-:W-:Y:S05]  /*19c60*/  BSYNC.RECONVERGENT B1 ;  /* 0x0000000000017941 */ /* 0x000fea0003800200 */
.L_x_30093:
        /* <DEDUP_REMOVED lines=25> */
.L_x_30100:
        /* <DEDUP_REMOVED lines=12> */
.L_x_30102:
[----:B------:R-:W-:Y:S05]  /*19ec0*/  BSYNC.RECONVERGENT B2 ;  /* 0x0000000000027941 */ /* 0x000fea0003800200 */
.L_x_30101:
        /* <DEDUP_REMOVED lines=62> */
.L_x_30099:
[----:B------:R-:W-:Y:S05]  /*1a2b0*/  BSYNC.RECONVERGENT B1 ;  /* 0x0000000000017941 */ /* 0x000fea0003800200 */
.L_x_30098:
        /* <DEDUP_REMOVED lines=20> */
.L_x_30105:
        /* <DEDUP_REMOVED lines=12> */
.L_x_30107:
[----:B------:R-:W-:Y:S05]  /*1a4c0*/  BSYNC.RECONVERGENT B2 ;  /* 0x0000000000027941 */ /* 0x000fea0003800200 */
.L_x_30106:
        /* <DEDUP_REMOVED lines=62> */
.L_x_30104:
[----:B------:R-:W-:Y:S05]  /*1a8b0*/  BSYNC.RECONVERGENT B1 ;  /* 0x0000000000017941 */ /* 0x000fea0003800200 */
.L_x_30103:
        /* <DEDUP_REMOVED lines=25> */
.L_x_30110:
        /* <DEDUP_REMOVED lines=12> */
.L_x_30112:
[----:B------:R-:W-:Y:S05]  /*1ab10*/  BSYNC.RECONVERGENT B2 ;  /* 0x0000000000027941 */ /* 0x000fea0003800200 */
.L_x_30111:
        /* <DEDUP_REMOVED lines=62> */
.L_x_30109:
[----:B------:R-:W-:Y:S05]  /*1af00*/  BSYNC.RECONVERGENT B1 ;  /* 0x0000000000017941 */ /* 0x000fea0003800200 */
.L_x_30108:
        /* <DEDUP_REMOVED lines=20> */
.L_x_30115:
        /* <DEDUP_REMOVED lines=15> */
.L_x_30117:
[----:B------:R-:W-:Y:S05]  /*1b140*/  BSYNC.RECONVERGENT B2 ;  /* 0x0000000000027941 */ /* 0x000fea0003800200 */
.L_x_30116:
        /* <DEDUP_REMOVED lines=62> */
.L_x_30114:
[----:B------:R-:W-:Y:S05]  /*1b530*/  BSYNC.RECONVERGENT B1 ;  /* 0x0000000000017941 */ /* 0x000fea0003800200 */
.L_x_30113:
        /* <DEDUP_REMOVED lines=18> */
.L_x_30037:
        /* <DEDUP_REMOVED lines=16> */
.L_x_30121:
        /* <DEDUP_REMOVED lines=12> */
.L_x_30123:
[----:B------:R-:W-:Y:S05]  /*1b820*/  BSYNC.RECONVERGENT B2 ;  /* 0x0000000000027941 */ /* 0x000fea0003800200 */
.L_x_30122:
        /* <DEDUP_REMOVED lines=62> */
.L_x_30120:
[----:B------:R-:W-:Y:S05]  /*1bc10*/  BSYNC.RECONVERGENT B1 ;  /* 0x0000000000017941 */ /* 0x000fea0003800200 */
.L_x_30119:
[----:B------:R-:W0:Y:S01]  /*1bc20*/  LDC R154, c[0x0][0x404] ;  /* 0x00010100ff9a7b82 */ /* 0x000e220000000800 */
[----:B------:R-:W-:Y:S01]  /*1bc30*/  HFMA2 R155, -RZ, RZ, 0.1171875, 0 ;  /* 0x2f800000ff9b7431 */ /* 0x000fe200000001ff */
[----:B------:R-:W-:Y:S01]  /*1bc40*/  I2FP.F32.U32 R5, R5 ;  /* 0x0000000500057245 */ /* 0x000fe20000201000 */
[----:B-----5:R-:W-:Y:S01]  /*1bc50*/  @P1 HADD2.F32 R21, -RZ, R56.H0_H0 ;  /* 0x20000038ff151230 */ /* 0x020fe20000004100 */
[----:B------:R-:W-:Y:S01]  /*1bc60*/  ISETP.NE.AND P2, PT, R42, 0x1, PT ;  /* 0x000000012a00780c */ /* 0x000fe20003f45270 */
[----:B------:R-:W-:Y:S01]  /*1bc70*/  BSSY.RECONVERGENT B1, `(.L_x_30124) ;  /* 0x0000062000017945 */ /* 0x000fe20003800200 */
[----:B------:R-:W-:Y:S01]  /*1bc80*/  LOP3.LUT R24, R24, 0xffffffef, RZ, 0xc0, !PT ;  /* 0xffffffef18187812 */ /* 0x000fe200078ec0ff */
[----:B------:R-:W-:Y:S01]  /*1bc90*/  IMAD.MOV.U32 R41, RZ, RZ, 0x2 ;  /* 0x00000002ff297424 */ /* 0x000fe200078e00ff */
[----:B------:R-:W1:Y:S01]  /*1bca0*/  LDC R134, c[0x0][0x408] ;  /* 0x00010200ff867b82 */ /* 0x000e620000000800 */
[----:B------:R-:W-:-:S05]  /*1bcb0*/  FFMA.FTZ R5, R5, R155, 1.1641532182693481445e-10 ;  /* 0x2f00000005057423 */ /* 0x000fca000001009b */
        /* <DEDUP_REMOVED lines=18> */
.L_x_30126:
        /* <DEDUP_REMOVED lines=12> */
.L_x_30128:
[----:B------:R-:W-:Y:S05]  /*1bea0*/  BSYNC.RECONVERGENT B2 ;  /* 0x0000000000027941 */ /* 0x000fea0003800200 */
.L_x_30127:
        /* <DEDUP_REMOVED lines=62> */
.L_x_30125:
[----:B------:R-:W-:Y:S05]  /*1c290*/  BSYNC.RECONVERGENT B1 ;  /* 0x0000000000017941 */ /* 0x000fea0003800200 */
.L_x_30124:
        /* <DEDUP_REMOVED lines=25> */
.L_x_30131:
        /* <DEDUP_REMOVED lines=12> */
.L_x_30133:
[----:B------:R-:W-:Y:S05]  /*1c4f0*/  BSYNC.RECONVERGENT B2 ;  /* 0x0000000000027941 */ /* 0x000fea0003800200 */
.L_x_30132:
        /* <DEDUP_REMOVED lines=62> */
.L_x_30130:
[----:B------:R-:W-:Y:S05]  /*1c8e0*/  BSYNC.RECONVERGENT B1 ;  /* 0x0000000000017941 */ /* 0x000fea0003800200 */
.L_x_30129:
        /* <DEDUP_REMOVED lines=25> */
.L_x_30136:
        /* <DEDUP_REMOVED lines=12> */
.L_x_30138:
[----:B------:R-:W-:Y:S05]  /*1cb40*/  BSYNC.RECONVERGENT B2 ;  /* 0x0000000000027941 */ /* 0x000fea0003800200 */
.L_x_30137:
        /* <DEDUP_REMOVED lines=62> */
.L_x_30135:
[----:B------:R-:W-:Y:S05]  /*1cf30*/  BSYNC.RECONVERGENT B1 ;  /* 0x0000000000017941 */ /* 0x000fea0003800200 */
.L_x_30134:
        /* <DEDUP_REMOVED lines=25> */
.L_x_30141:
        /* <DEDUP_REMOVED lines=12> */
.L_x_30143:
[----:B------:R-:W-:Y:S05]  /*1d190*/  BSYNC.RECONVERGENT B2 ;  /* 0x0000000000027941 */ /* 0x000fea0003800200 */
.L_x_30142:
        /* <DEDUP_REMOVED lines=62> */
.L_x_30140:
[----:B------:R-:W-:Y:S05]  /*1d580*/  BSYNC.RECONVERGENT B1 ;  /* 0x0000000000017941 */ /* 0x000fea0003800200 */
.L_x_30139:
[----:B------:R-:W-:Y:S01]  /*1d590*/  I2FP.F32.U32 R21, R21 ;  /* 0x0000001500157245 */ /* 0x000fe20000201000 */
[----:B------:R-:W-:Y:S01]  /*1d5a0*/  BSSY.RECONVERGENT B1, `(.L_x_30144) ;  /* 0x0000061000017945 */ /* 0x000fe20003800200 */
[----:B------:R-:W-:Y:S01]  /*1d5b0*/  ISETP.NE.AND P3, PT, R127, 0x1, PT ;  /* 0x000000017f00780c */ /* 0x000fe20003f65270 */
[----:B------:R-:W-:Y:S02]  /*1d5c0*/  HFMA2 R126, -RZ, RZ, 0, 1.1920928955078125e-07 ;  /* 0x00000002ff7e7431 */ /* 0x000fe400000001ff */
        /* <DEDUP_REMOVED lines=19> */
.L_x_30146:
        /* <DEDUP_REMOVED lines=12> */
.L_x_30148:
[----:B------:R-:W-:Y:S05]  /*1d7c0*/  BSYNC.RECONVERGENT B2 ;  /* 0x0000000000027941 */ /* 0x000fea0003800200 */
.L_x_30147:
        /* <DEDUP_REMOVED lines=62> */
.L_x_30145:
[----:B------:R-:W-:Y:S05]  /*1dbb0*/  BSYNC.RECONVERGENT B1 ;  /* 0x0000000000017941 */ /* 0x000fea0003800200 */
.L_x_30144:
        /* <DEDUP_REMOVED lines=23> */
.L_x_30151:
        /* <DEDUP_REMOVED lines=12> */
.L_x_30153:
[----:B------:R-:W-:Y:S05]  /*1ddf0*/  BSYNC.RECONVERGENT B2 ;  /* 0x0000000000027941 */ /* 0x000fea0003800200 */
.L_x_30152:
        /* <DEDUP_REMOVED lines=62> */
.L_x_30150:
[----:B------:R-:W-:Y:S05]  /*1e1e0*/  BSYNC.RECONVERGENT B1 ;  /* 0x0000000000017941 */ /* 0x000fea0003800200 */
.L_x_30149:
        /* <DEDUP_REMOVED lines=23> */
.L_x_30156:
        /* <DEDUP_REMOVED lines=12> */
.L_x_30158:
[----:B------:R-:W-:Y:S05]  /*1e420*/  BSYNC.RECONVERGENT B2 ;  /* 0x0000000000027941 */ /* 0x000fea0003800200 */
.L_x_30157:
        /* <DEDUP_REMOVED lines=62> */
.L_x_30155:
[----:B------:R-:W-:Y:S05]  /*1e810*/  BSYNC.RECONVERGENT B1 ;  /* 0x0000000000017941 */ /* 0x000fea0003800200 */
.L_x_30154:
        /* <DEDUP_REMOVED lines=14> */
.L_x_30118:
        /* <DEDUP_REMOVED lines=43> */
.L_x_30159:
[----:B------:R-:W-:Y:S02]  /*1ebb0*/  IMAD.MOV.U32 R143, RZ, RZ, R142 ;  /* 0x000000ffff8f7224 */ /* 0x000fe400078e008e */
[----:B------:R-:W-:-:S07]  /*1ebc0*/  VIADD R141, R141, 0x20 ;  /* 0x000000208d8d7836 */ /* 0x000fce0000000000 */
.L_x_30036:
[----:B------:R-:W-:Y:S05]  /*1ebd0*/  BSYNC.RECONVERGENT B0 ;  /* 0x0000000000007941 */ /* 0x000fea0003800200 */
.L_x_30035:
        /* <DEDUP_REMOVED lines=35> */
.L_x_30165:
        /* <DEDUP_REMOVED lines=12> */
.L_x_30167:
[----:B------:R-:W-:Y:S05]  /*1eed0*/  BSYNC.RECONVERGENT B2 ;  /* 0x0000000000027941 */ /* 0x000fea0003800200 */
.L_x_30166:
        /* <DEDUP_REMOVED lines=62> */
.L_x_30164:
[----:B------:R-:W-:Y:S05]  /*1f2c0*/  BSYNC.RECONVERGENT B1 ;  /* 0x0000000000017941 */ /* 0x000fea0003800200 */
.L_x_30163:
[----:B------:R-:W0:Y:S01]  /*1f2d0*/  LDC R154, c[0x0][0x404] ;  /* 0x00010100ff9a7b82 */ /* 0x000e220000000800 */
[----:B------:R-:W-:Y:S01]  /*1f2e0*/  I2FP.F32.U32 R4, R4 ;  /* 0x0000000400047245 */ /* 0x000fe20000201000 */
[----:B------:R-:W-:Y:S01]  /*1f2f0*/  IMAD.MOV.U32 R155, RZ, RZ, 0x2f800000 ;  /* 0x2f800000ff9b7424 */ /* 0x000fe200078e00ff */
[----:B------:R-:W-:Y:S01]  /*1f300*/  LOP3.LUT R24, R24, 0xffffffef, RZ, 0xc0, !PT ;  /* 0xffffffef18187812 */ /* 0x000fe200078ec0ff */
[----:B------:R-:W-:Y:S01]  /*1f310*/  BSSY.RECONVERGENT B1, `(.L_x_30168) ;  /* 0x0000060000017945 */ /* 0x000fe20003800200 */
[----:B------:R-:W-:Y:S02]  /*1f320*/  HFMA2 R8, -RZ, RZ, 0, 1.1920928955078125e-07 ;  /* 0x00000002ff087431 */ /* 0x000fe400000001ff */
[----:B------:R-:W-:Y:S01]  /*1f330*/  FFMA.FTZ R4, R4, R155, 1.1641532182693481445e-10 ;  /* 0x2f00000004047423 */ /* 0x000fe2000001009b */
[----:B------:R-:W-:Y:S01]  /*1f340*/  IMAD.MOV.U32 R7, RZ, RZ, R18 ;  /* 0x000000ffff077224 */ /* 0x000fe200078e0012 */
        /* <DEDUP_REMOVED lines=17> */
.L_x_30170:
        /* <DEDUP_REMOVED lines=12> */
.L_x_30172:
[----:B------:R-:W-:Y:S05]  /*1f520*/  BSYNC.RECONVERGENT B2 ;  /* 0x0000000000027941 */ /* 0x000fea0003800200 */
.L_x_30171:
        /* <DEDUP_REMOVED lines=62> */
.L_x_30169:
[----:B------:R-:W-:Y:S05]  /*1f910*/  BSYNC.RECONVERGENT B1 ;  /* 0x0000000000017941 */ /* 0x000fea0003800200 */
.L_x_30168:
        /* <DEDUP_REMOVED lines=26> */
.L_x_30175:
        /* <DEDUP_REMOVED lines=12> */
.L_x_30177:
[----:B------:R-:W-:Y:S05]  /*1fb80*/  BSYNC.RECONVERGENT B2 ;  /* 0x0000000000027941 */ /* 0x000fea0003800200 */
.L_x_30176:
        /* <DEDUP_REMOVED lines=62> */
.L_x_30174:
[----:B------:R-:W-:Y:S05]  /*1ff70*/  BSYNC.RECONVERGENT B1 ;  /* 0x0000000000017941 */ /* 0x000fea0003800200 */
.L_x_30173:
        /* <DEDUP_REMOVED lines=22> */
.L_x_30180:
        /* <DEDUP_REMOVED lines=12> */
.L_x_30182:
[----:B------:R-:W-:Y:S05]  /*201a0*/  BSYNC.RECONVERGENT B2 ;  /* 0x0000000000027941 */ /* 0x000fea0003800200 */
.L_x_30181:
        /* <DEDUP_REMOVED lines=62> */
.L_x_30179:
[----:B------:R-:W-:Y:S05]  /*20590*/  BSYNC.RECONVERGENT B1 ;  /* 0x0000000000017941 */ /* 0x000fea0003800200 */
.L_x_30178:
        /* <DEDUP_REMOVED lines=26> */
.L_x_30185:
        /* <DEDUP_REMOVED lines=12> */
.L_x_30187:
[----:B------:R-:W-:Y:S05]  /*20800*/  BSYNC.RECONVERGENT B2 ;  /* 0x0000000000027941 */ /* 0x000fea0003800200 */
.L_x_30186:
        /* <DEDUP_REMOVED lines=62> */
.L_x_30184:
[----:B------:R-:W-:Y:S05]  /*20bf0*/  BSYNC.RECONVERGENT B1 ;  /* 0x0000000000017941 */ /* 0x000fea0003800200 */
.L_x_30183:
        /* <DEDUP_REMOVED lines=22> */
.L_x_30190:
        /* <DEDUP_REMOVED lines=12> */
.L_x_30192:
[----:B------:R-:W-:Y:S05]  /*20e20*/  BSYNC.RECONVERGENT B2 ;  /* 0x0000000000027941 */ /* 0x000fea0003800200 */
.L_x_30191:
        /* <DEDUP_REMOVED lines=62> */
.L_x_30189:
[----:B------:R-:W-:Y:S05]  /*21210*/  BSYNC.RECONVERGENT B1 ;  /* 0x0000000000017941 */ /* 0x000fea0003800200 */
.L_x_30188:
        /* <DEDUP_REMOVED lines=26> */
.L_x_30195:
        /* <DEDUP_REMOVED lines=12> */
.L_x_30197:
[----:B------:R-:W-:Y:S05]  /*21480*/  BSYNC.RECONVERGENT B2 ;  /* 0x0000000000027941 */ /* 0x000fea0003800200 */
.L_x_30196:
        /* <DEDUP_REMOVED lines=62> */
.L_x_30194:
[----:B------:R-:W-:Y:S05]  /*21870*/  BSYNC.RECONVERGENT B1 ;  /* 0x0000000000017941 */ /* 0x000fea0003800200 */
.L_x_30193:
        /* <DEDUP_REMOVED lines=22> */
.L_x_30200:
        /* <DEDUP_REMOVED lines=12> */
.L_x_30202:
[----:B------:R-:W-:Y:S05]  /*21aa0*/  BSYNC.RECONVERGENT B2 ;  /* 0x0000000000027941 */ /* 0x000fea0003800200 */
.L_x_30201:
        /* <DEDUP_REMOVED lines=62> */
.L_x_30199:
[----:B------:R-:W-:Y:S05]  /*21e90*/  BSYNC.RECONVERGENT B1 ;  /* 0x0000000000017941 */ /* 0x000fea0003800200 */
.L_x_30198:
        /* <DEDUP_REMOVED lines=12> */
[--C-:B------:R-:W-:Y:S01]  /*21f60*/  @P1 FADD.FTZ R105, R10, R9.reuse ;  /* 0x000000090a691221 */ /* 0x100fe20000010000 */
[----:B------:R-:W-:Y:S02]  /*21f70*/  @!P1 IMAD.MOV.U32 R105, RZ, RZ, R9 ;  /* 0x000000ffff699224 */ /* 0x000fe400078e0009 */
        /* <DEDUP_REMOVED lines=11> */
.L_x_30205:
        /* <DEDUP_REMOVED lines=12> */
.L_x_30207:
[----:B------:R-:W-:Y:S05]  /*220f0*/  BSYNC.RECONVERGENT B2 ;  /* 0x0000000000027941 */ /* 0x000fea0003800200 */
.L_x_30206:
        /* <DEDUP_REMOVED lines=62> */
.L_x_30204:
[----:B------:R-:W-:Y:S05]  /*224e0*/  BSYNC.RECONVERGENT B1 ;  /* 0x0000000000017941 */ /* 0x000fea0003800200 */
.L_x_30203:
        /* <DEDUP_REMOVED lines=20> */
.L_x_30210:
        /* <DEDUP_REMOVED lines=12> */
.L_x_30212:
[----:B------:R-:W-:Y:S05]  /*226f0*/  BSYNC.RECONVERGENT B2 ;  /* 0x0000000000027941 */ /* 0x000fea0003800200 */
.L_x_30211:
        /* <DEDUP_REMOVED lines=62> */
.L_x_30209:
[----:B------:R-:W-:Y:S05]  /*22ae0*/  BSYNC.RECONVERGENT B1 ;  /* 0x0000000000017941 */ /* 0x000fea0003800200 */
.L_x_30208:
        /* <DEDUP_REMOVED lines=25> */
.L_x_30215:
        /* <DEDUP_REMOVED lines=12> */
.L_x_30217:
[----:B------:R-:W-:Y:S05]  /*22d40*/  BSYNC.RECONVERGENT B2 ;  /* 0x0000000000027941 */ /* 0x000fea0003800200 */
.L_x_30216:
        /* <DEDUP_REMOVED lines=62> */
.L_x_30214:
[----:B------:R-:W-:Y:S05]  /*23130*/  BSYNC.RECONVERGENT B1 ;  /* 0x0000000000017941 */ /* 0x000fea0003800200 */
.L_x_30213:
        /* <DEDUP_REMOVED lines=20> */
.L_x_30220:
        /* <DEDUP_REMOVED lines=12> */
.L_x_30222:
[----:B------:R-:W-:Y:S05]  /*23340*/  BSYNC.RECONVERGENT B2 ;  /* 0x0000000000027941 */ /* 0x000fea0003800200 */
.L_x_30221:
        /* <DEDUP_REMOVED lines=62> */
.L_x_30219:
[----:B------:R-:W-:Y:S05]  /*23730*/  BSYNC.RECONVERGENT B1 ;  /* 0x0000000000017941 */ /* 0x000fea0003800200 */
.L_x_30218:
        /* <DEDUP_REMOVED lines=25> */
.L_x_30225:
        /* <DEDUP_REMOVED lines=12> */
.L_x_30227:
[----:B------:R-:W-:Y:S05]  /*23990*/  BSYNC.RECONVERGENT B2 ;  /* 0x0000000000027941 */ /* 0x000fea0003800200 */
.L_x_30226:
        /* <DEDUP_REMOVED lines=62> */
.L_x_30224:
[----:B------:R-:W-:Y:S05]  /*23d80*/  BSYNC.RECONVERGENT B1 ;  /* 0x0000000000017941 */ /* 0x000fea0003800200 */
.L_x_30223:
        /* <DEDUP_REMOVED lines=20> */
.L_x_30230:
        /* <DEDUP_REMOVED lines=12> */
.L_x_30232:
[----:B------:R-:W-:Y:S05]  /*23f90*/  BSYNC.RECONVERGENT B2 ;  /* 0x0000000000027941 */ /* 0x000fea0003800200 */
.L_x_30231:
        /* <DEDUP_REMOVED lines=62> */
.L_x_30229:
[----:B------:R-:W-:Y:S05]  /*24380*/  BSYNC.RECONVERGENT B1 ;  /* 0x0000000000017941 */ /* 0x000fea0003800200 */
.L_x_30228:
        /* <DEDUP_REMOVED lines=25> */
.L_x_30235:
        /* <DEDUP_REMOVED lines=12> */
.L_x_30237:
[----:B------:R-:W-:Y:S05]  /*245e0*/  BSYNC.RECONVERGENT B2 ;  /* 0x0000000000027941 */ /* 0x000fea0003800200 */
.L_x_30236:
        /* <DEDUP_REMOVED lines=62> */
.L_x_30234:
[----:B------:R-:W-:Y:S05]  /*249d0*/  BSYNC.RECONVERGENT B1 ;  /* 0x0000000000017941 */ /* 0x000fea0003800200 */
.L_x_30233:
        /* <DEDUP_REMOVED lines=20> */
.L_x_30240:
        /* <DEDUP_REMOVED lines=15> */
.L_x_30242:
[----:B------:R-:W-:Y:S05]  /*24c10*/  BSYNC.RECONVERGENT B2 ;  /* 0x0000000000027941 */ /* 0x000fea0003800200 */
.L_x_30241:
        /* <DEDUP_REMOVED lines=62> */
.L_x_30239:
[----:B------:R-:W-:Y:S05]  /*25000*/  BSYNC.RECONVERGENT B1 ;  /* 0x0000000000017941 */ /* 0x000fea0003800200 */
.L_x_30238:
        /* <DEDUP_REMOVED lines=18> */
.L_x_30162:
        /* <DEDUP_REMOVED lines=16> */
.L_x_30246:
        /* <DEDUP_REMOVED lines=12> */
.L_x_30248:
[----:B------:R-:W-:Y:S05]  /*252f0*/  BSYNC.RECONVERGENT B2 ;  /* 0x0000000000027941 */ /* 0x000fea0003800200 */
.L_x_30247:
        /* <DEDUP_REMOVED lines=62> */
.L_x_30245:
[----:B------:R-:W-:Y:S05]  /*256e0*/  BSYNC.RECONVERGENT B1 ;  /* 0x0000000000017941 */ /* 0x000fea0003800200 */
.L_x_30244:
[----:B------:R-:W0:Y:S01]  /*256f0*/  LDC R154, c[0x0][0x404] ;  /* 0x00010100ff9a7b82 */ /* 0x000e220000000800 */
[----:B------:R-:W-:Y:S01]  /*25700*/  I2FP.F32.U32 R4, R4 ;  /* 0x0000000400047245 */ /* 0x000fe20000201000 */
[----:B------:R-:W-:Y:S01]  /*25710*/  IMAD.MOV.U32 R155, RZ, RZ, 0x2f800000 ;  /* 0x2f800000ff9b7424 */ /* 0x000fe200078e00ff */
[----:B------:R-:W-:Y:S01]  /*25720*/  LOP3.LUT R24, R24, 0xffffffef, RZ, 0xc0, !PT ;  /* 0xffffffef18187812 */ /* 0x000fe200078ec0ff */
[----:B-----5:R-:W-:Y:S01]  /*25730*/  @P1 HADD2.F32 R21, -RZ, R56.H0_H0 ;  /* 0x20000038ff151230 */ /* 0x020fe20000004100 */
[----:B------:R-:W-:Y:S01]  /*25740*/  BSSY.RECONVERGENT B1, `(.L_x_30249) ;  /* 0x0000062000017945 */ /* 0x000fe20003800200 */
[----:B------:R-:W-:Y:S01]  /*25750*/  FFMA.FTZ R4, R4, R155, 1.1641532182693481445e-10 ;  /* 0x2f00000004047423 */ /* 0x000fe2000001009b */
[----:B------:R-:W-:Y:S01]  /*25760*/  IMAD.MOV.U32 R39, RZ, RZ, 0x2 ;  /* 0x00000002ff277424 */ /* 0x000fe200078e00ff */
[----:B------:R-:W1:Y:S03]  /*25770*/  LDC R135, c[0x0][0x408] ;  /* 0x00010200ff877b82 */ /* 0x000e660000000800 */
[----:B0-----:R-:W-:Y:S01]  /*25780*/  FSETP.GTU.FTZ.AND P2, PT, R4, R154, PT ;  /* 0x0000009a0400720b */ /* 0x001fe20003f5c000 */
[----:B------:R-:W-:-:S05]  /*25790*/  HADD2.F32 R4, -RZ, R92.H0_H0 ;  /* 0x2000005cff047230 */ /* 0x000fca0000004100 */
[----:B-1----:R-:W-:-:S05]  /*257a0*/  FMUL.FTZ R4, R4, R135 ;  /* 0x0000008704047220 */ /* 0x002fca0000410000 */
        /* <DEDUP_REMOVED lines=16> */
.L_x_30251:
        /* <DEDUP_REMOVED lines=12> */
.L_x_30253:
[----:B------:R-:W-:Y:S05]  /*25970*/  BSYNC.RECONVERGENT B2 ;  /* 0x0000000000027941 */ /* 0x000fea0003800200 */
.L_x_30252:
        /* <DEDUP_REMOVED lines=62> */
.L_x_30250:
[----:B------:R-:W-:Y:S05]  /*25d60*/  BSYNC.RECONVERGENT B1 ;  /* 0x0000000000017941 */ /* 0x000fea0003800200 */
.L_x_30249:
        /* <DEDUP_REMOVED lines=25> */
.L_x_30256:
        /* <DEDUP_REMOVED lines=12> */
.L_x_30258:
[----:B------:R-:W-:Y:S05]  /*25fc0*/  BSYNC.RECONVERGENT B2 ;  /* 0x0000000000027941 */ /* 0x000fea0003800200 */
.L_x_30257:
        /* <DEDUP_REMOVED lines=62> */
.L_x_30255:
[----:B------:R-:W-:Y:S05]  /*263b0*/  BSYNC.RECONVERGENT B1 ;  /* 0x0000000000017941 */ /* 0x000fea0003800200 */
.L_x_30254:
[----:B------:R-:W-:Y:S01]  /*263c0*/  I2FP.F32.U32 R21, R21 ;  /* 0x0000001500157245 */ /* 0x000fe20000201000 */
[----:B------:R-:W-:Y:S01]  /*263d0*/  BSSY.RECONVERGENT B1, `(.L_x_30259) ;  /* 0x0000063000017945 */ /* 0x000fe20003800200 */
[----:B------:R-:W-:Y:S01]  /*263e0*/  LOP3.LUT R24, R24, 0xfffffffb, RZ, 0xc0, !PT ;  /* 0xfffffffb18187812 */ /* 0x000fe200078ec0ff */
        /* <DEDUP_REMOVED lines=22> */
.L_x_30261:
        /* <DEDUP_REMOVED lines=12> */
.L_x_30263:
[----:B------:R-:W-:Y:S05]  /*26610*/  BSYNC.RECONVERGENT B2 ;  /* 0x0000000000027941 */ /* 0x000fea0003800200 */
.L_x_30262:
        /* <DEDUP_REMOVED lines=62> */
.L_x_30260:
[----:B------:R-:W-:Y:S05]  /*26a00*/  BSYNC.RECONVERGENT B1 ;  /* 0x0000000000017941 */ /* 0x000fea0003800200 */
.L_x_30259:
        /* <DEDUP_REMOVED lines=25> */
.L_x_30266:
        /* <DEDUP_REMOVED lines=12> */
.L_x_30268:
[----:B------:R-:W-:Y:S05]  /*26c60*/  BSYNC.RECONVERGENT B2 ;  /* 0x0000000000027941 */ /* 0x000fea0003800200 */
.L_x_30267:
        /* <DEDUP_REMOVED lines=62> */
.L_x_30265:
[----:B------:R-:W-:Y:S05]  /*27050*/  BSYNC.RECONVERGENT B1 ;  /* 0x0000000000017941 */ /* 0x000fea0003800200 */
.L_x_30264:
        /* <DEDUP_REMOVED lines=23> */
.L_x_30271:
        /* <DEDUP_REMOVED lines=12> */
.L_x_30273:
[----:B------:R-:W-:Y:S05]  /*27290*/  BSYNC.RECONVERGENT B2 ;  /* 0x0000000000027941 */ /* 0x000fea0003800200 */
.L_x_30272:
        /* <DEDUP_REMOVED lines=62> */
.L_x_30270:
[----:B------:R-:W-:Y:S05]  /*27680*/  BSYNC.RECONVERGENT B1 ;  /* 0x0000000000017941 */ /* 0x000fea0003800200 */
.L_x_30269:
        /* <DEDUP_REMOVED lines=23> */
.L_x_30276:
        /* <DEDUP_REMOVED lines=12> */
.L_x_30278:
[----:B------:R-:W-:Y:S05]  /*278c0*/  BSYNC.RECONVERGENT B2 ;  /* 0x0000000000027941 */ /* 0x000fea0003800200 */
.L_x_30277:
        /* <DEDUP_REMOVED lines=62> */
.L_x_30275:
[----:B------:R-:W-:Y:S05]  /*27cb0*/  BSYNC.RECONVERGENT B1 ;  /* 0x0000000000017941 */ /* 0x000fea0003800200 */
.L_x_30274:
        /* <DEDUP_REMOVED lines=23> */
.L_x_30281:
        /* <DEDUP_REMOVED lines=12> */
.L_x_30283:
[----:B------:R-:W-:Y:S05]  /*27ef0*/  BSYNC.RECONVERGENT B2 ;  /* 0x0000000000027941 */ /* 0x000fea0003800200 */
.L_x_30282:
        /* <DEDUP_REMOVED lines=62> */
.L_x_30280:
[----:B------:R-:W-:Y:S05]  /*282e0*/  BSYNC.RECONVERGENT B1 ;  /* 0x0000000000017941 */ /* 0x000fea0003800200 */
.L_x_30279:
        /* <DEDUP_REMOVED lines=14> */
.L_x_30243:
        /* <DEDUP_REMOVED lines=43> */
.L_x_30284:
[----:B------:R-:W-:Y:S01]  /*28680*/  IMAD.MOV.U32 R143, RZ, RZ, R142 ;  /* 0x000000ffff8f7224 */ /* 0x000fe200078e008e */
[----:B------:R-:W-:-:S07]  /*28690*/  IADD3 R141, PT, PT, R141, 0x20, RZ ;  /* 0x000000208d8d7810 */ /* 0x000fce0007ffe0ff */
.L_x_30161:
[----:B------:R-:W-:Y:S05]  /*286a0*/  BSYNC.RECONVERGENT B0 ;  /* 0x0000000000007941 */ /* 0x000fea0003800200 */
.L_x_30160:
        /* <DEDUP_REMOVED lines=35> */
.L_x_30290:
        /* <DEDUP_REMOVED lines=12> */
.L_x_30292:
[----:B------:R-:W-:Y:S05]  /*289a0*/  BSYNC.RECONVERGENT B2 ;  /* 0x0000000000027941 */ /* 0x000fea0003800200 */
.L_x_30291:
        /* <DEDUP_REMOVED lines=62> */
.L_x_30289:
[----:B------:R-:W-:Y:S05]  /*28d90*/  BSYNC.RECONVERGENT B1 ;  /* 0x0000000000017941 */ /* 0x000fea0003800200 */
.L_x_30288:
        /* <DEDUP_REMOVED lines=10> */
[----:B-1----:R-:W-:Y:S01]  /*28e40*/  FMUL.FTZ R3, R7, R136 ;  /* 0x0000008807037220 */ /* 0x002fe20000410000 */
[----:B------:R-:W-:-:S04]  /*28e50*/  IMAD.MOV.U32 R7, RZ, RZ, R18 ;  /* 0x000000ffff077224 */ /* 0x000fc800078e0012 */
        /* <DEDUP_REMOVED lines=13> */
.L_x_30295:
        /* <DEDUP_REMOVED lines=12> */
.L_x_30297:
[----:B------:R-:W-:Y:S05]  /*28ff0*/  BSYNC.RECONVERGENT B2 ;  /* 0x0000000000027941 */ /* 0x000fea0003800200 */
.L_x_30296:
        /* <DEDUP_REMOVED lines=62> */
.L_x_30294:
[----:B------:R-:W-:Y:S05]  /*293e0*/  BSYNC.RECONVERGENT B1 ;  /* 0x0000000000017941 */ /* 0x000fea0003800200 */
.L_x_30293:
        /* <DEDUP_REMOVED lines=26> */
.L_x_30300:
        /* <DEDUP_REMOVED lines=12> */
.L_x_30302:
[----:B------:R-:W-:Y:S05]  /*29650*/  BSYNC.RECONVERGENT B2 ;  /* 0x0000000000027941 */ /* 0x000fea0003800200 */
.L_x_30301:
        /* <DEDUP_REMOVED lines=62> */
.L_x_30299:
[----:B------:R-:W-:Y:S05]  /*29a40*/  BSYNC.RECONVERGENT B1 ;  /* 0x0000000000017941 */ /* 0x000fea0003800200 */
.L_x_30298:
        /* <DEDUP_REMOVED lines=22> */
.L_x_30305:
        /* <DEDUP_REMOVED lines=12> */
.L_x_30307:
[----:B------:R-:W-:Y:S05]  /*29c70*/  BSYNC.RECONVERGENT B2 ;  /* 0x0000000000027941 */ /* 0x000fea0003800200 */
.L_x_30306:
        /* <DEDUP_REMOVED lines=62> */
.L_x_30304:
[----:B------:R-:W-:Y:S05]  /*2a060*/  BSYNC.RECONVERGENT B1 ;  /* 0x0000000000017941 */ /* 0x000fea0003800200 */
.L_x_30303:
        /* <DEDUP_REMOVED lines=26> */
.L_x_30310:
        /* <DEDUP_REMOVED lines=12> */
.L_x_30312:
[----:B------:R-:W-:Y:S05]  /*2a2d0*/  BSYNC.RECONVERGENT B2 ;  /* 0x0000000000027941 */ /* 0x000fea0003800200 */
.L_x_30311:
        /* <DEDUP_REMOVED lines=62> */
.L_x_30309:
[----:B------:R-:W-:Y:S05]  /*2a6c0*/  BSYNC.RECONVERGENT B1 ;  /* 0x0000000000017941 */ /* 0x000fea0003800200 */
.L_x_30308:
        /* <DEDUP_REMOVED lines=22> */
.L_x_30315:
        /* <DEDUP_REMOVED lines=12> */
.L_x_30317:
[----:B------:R-:W-:Y:S05]  /*2a8f0*/  BSYNC.RECONVERGENT B2 ;  /* 0x0000000000027941 */ /* 0x000fea0003800200 */
.L_x_30316:
        /* <DEDUP_REMOVED lines=62> */
.L_x_30314:
[----:B------:R-:W-:Y:S05]  /*2ace0*/  BSYNC.RECONVERGENT B1 ;  /* 0x0000000000017941 */ /* 0x000fea0003800200 */
.L_x_30313:
        /* <DEDUP_REMOVED lines=26> */
.L_x_30320:
        /* <DEDUP_REMOVED lines=12> */
.L_x_30322:
[----:B------:R-:W-:Y:S05]  /*2af50*/  BSYNC.RECONVERGENT B2 ;  /* 0x0000000000027941 */ /* 0x000fea0003800200 */
.L_x_30321:
        /* <DEDUP_REMOVED lines=62> */
.L_x_30319:
[----:B------:R-:W-:Y:S05]  /*2b340*/  BSYNC.RECONVERGENT B1 ;  /* 0x0000000000017941 */ /* 0x000fea0003800200 */
.L_x_30318:
        /* <DEDUP_REMOVED lines=22> */
.L_x_30325:
        /* <DEDUP_REMOVED lines=12> */
.L_x_30327:
[----:B------:R-:W-:Y:S05]  /*2b570*/  BSYNC.RECONVERGENT B2 ;  /* 0x0000000000027941 */ /* 0x000fea0003800200 */
.L_x_30326:
        /* <DEDUP_REMOVED lines=62> */
.L_x_30324:
[----:B------:R-:W-:Y:S05]  /*2b960*/  BSYNC.RECONVERGENT B1 ;  /* 0x0000000000017941 */ /* 0x000fea0003800200 */
.L_x_30323:
        /* <DEDUP_REMOVED lines=25> */
.L_x_30330:
        /* <DEDUP_REMOVED lines=12> */
.L_x_30332:
[----:B------:R-:W-:Y:S05]  /*2bbc0*/  BSYNC.RECONVERGENT B2 ;  /* 0x0000000000027941 */ /* 0x000fea0003800200 */
.L_x_30331:
        /* <DEDUP_REMOVED lines=62> */
.L_x_30329:
[----:B------:R-:W-:Y:S05]  /*2bfb0*/  BSYNC.RECONVERGENT B1 ;  /* 0x0000000000017941 */ /* 0x000fea0003800200 */
.L_x_30328:
        /* <DEDUP_REMOVED lines=20> */
.L_x_30335:
        /* <DEDUP_REMOVED lines=12> */
.L_x_30337:
[----:B------:R-:W-:Y:S05]  /*2c1c0*/  BSYNC.RECONVERGENT B2 ;  /* 0x0000000000027941 */ /* 0x000fea0003800200 */
.L_x_30336:
        /* <DEDUP_REMOVED lines=62> */
.L_x_30334:
[----:B------:R-:W-:Y:S05]  /*2c5b0*/  BSYNC.RECONVERGENT B1 ;  /* 0x0000000000017941 */ /* 0x000fea0003800200 */
.L_x_30333:
        /* <DEDUP_REMOVED lines=25> */
.L_x_30340:
        /* <DEDUP_REMOVED lines=12> */
.L_x_30342:
[----:B------:R-:W-:Y:S05]  /*2c810*/  BSYNC.RECONVERGENT B2 ;  /* 0x0000000000027941 */ /* 0x000fea0003800200 */
.L_x_30341:
        /* <DEDUP_REMOVED lines=62> */
.L_x_30339:
[----:B------:R-:W-:Y:S05]  /*2cc00*/  BSYNC.RECONVERGENT B1 ;  /* 0x0000000000017941 */ /* 0x000fea0003800200 */
.L_x_30338:
        /* <DEDUP_REMOVED lines=20> */
.L_x_30345:
        /* <DEDUP_REMOVED lines=12> */
.L_x_30347:
[----:B------:R-:W-:Y:S05]  /*2ce10*/  BSYNC.RECONVERGENT B2 ;  /* 0x0000000000027941 */ /* 0x000fea0003800200 */
.L_x_30346:
        /* <DEDUP_REMOVED lines=62> */
.L_x_30344:
[----:B------:R-:W-:Y:S05]  /*2d200*/  BSYNC.RECONVERGENT B1 ;  /* 0x0000000000017941 */ /* 0x000fea0003800200 */
.L_x_30343:
        /* <DEDUP_REMOVED lines=25> */
.L_x_30350:
        /* <DEDUP_REMOVED lines=12> */
.L_x_30352:
[----:B------:R-:W-:Y:S05]  /*2d460*/  BSYNC.RECONVERGENT B2 ;  /* 0x0000000000027941 */ /* 0x000fea0003800200 */
.L_x_30351:
        /* <DEDUP_REMOVED lines=62> */
.L_x_30349:
[----:B------:R-:W-:Y:S05]  /*2d850*/  BSYNC.RECONVERGENT B1 ;  /* 0x0000000000017941 */ /* 0x000fea0003800200 */
.L_x_30348:
        /* <DEDUP_REMOVED lines=20> */
.L_x_30355:
        /* <DEDUP_REMOVED lines=12> */
.L_x_30357:
[----:B------:R-:W-:Y:S05]  /*2da60*/  BSYNC.RECONVERGENT B2 ;  /* 0x0000000000027941 */ /* 0x000fea0003800200 */
.L_x_30356:
        /* <DEDUP_REMOVED lines=62> */
.L_x_30354:
[----:B------:R-:W-:Y:S05]  /*2de50*/  BSYNC.RECONVERGENT B1 ;  /* 0x0000000000017941 */ /* 0x000fea0003800200 */
.L_x_30353:
        /* <DEDUP_REMOVED lines=25> */
.L_x_30360:
        /* <DEDUP_REMOVED lines=12> */
.L_x_30362:
[----:B------:R-:W-:Y:S05]  /*2e0b0*/  BSYNC.RECONVERGENT B2 ;  /* 0x0000000000027941 */ /* 0x000fea0003800200 */
.L_x_30361:
        /* <DEDUP_REMOVED lines=62> */
.L_x_30359:
[----:B------:R-:W-:Y:S05]  /*2e4a0*/  BSYNC.RECONVERGENT B1 ;  /* 0x0000000000017941 */ /* 0x000fea0003800200 */
.L_x_30358:
        /* <DEDUP_REMOVED lines=20> */
.L_x_30365:
        /* <DEDUP_REMOVED lines=15> */
.L_x_30367:
[----:B------:R-:W-:Y:S05]  /*2e6e0*/  BSYNC.RECONVERGENT B2 ;  /* 0x0000000000027941 */ /* 0x000fea0003800200 */
.L_x_30366:
        /* <DEDUP_REMOVED lines=62> */
.L_x_30364:
[----:B------:R-:W-:Y:S05]  /*2ead0*/  BSYNC.RECONVERGENT B1 ;  /* 0x0000000000017941 */ /* 0x000fea0003800200 */
.L_x_30363:
        /* <DEDUP_REMOVED lines=18> */
.L_x_30287:
        /* <DEDUP_REMOVED lines=16> */
.L_x_30371:
        /* <DEDUP_REMOVED lines=12> */
.L_x_30373:
[----:B------:R-:W-:Y:S05]  /*2edc0*/  BSYNC.RECONVERGENT B2 ;  /* 0x0000000000027941 */ /* 0x000fea0003800200 */
.L_x_30372:
        /* <DEDUP_REMOVED lines=62> */
.L_x_30370:
[----:B------:R-:W-:Y:S05]  /*2f1b0*/  BSYNC.RECONVERGENT B1 ;  /* 0x0000000000017941 */ /* 0x000fea0003800200 */
.L_x_30369:
        /* <DEDUP_REMOVED lines=8> */
[----:B------:R-:W1:Y:S03]  /*2f240*/  LDC R136, c[0x0][0x408] ;  /* 0x00010200ff887b82 */ /* 0x000e660000000800 */
[----:B0-----:R-:W-:Y:S01]  /*2f250*/  FSETP.GTU.FTZ.AND P2, PT, R3, R154, PT ;  /* 0x0000009a0300720b */ /* 0x001fe20003f5c000 */
[----:B-1----:R-:W-:Y:S01]  /*2f260*/  FMUL.FTZ R3, R21, R136 ;  /* 0x0000008815037220 */ /* 0x002fe20000410000 */
[----:B------:R-:W-:-:S04]  /*2f270*/  @P1 HADD2.F32 R21, -RZ, R56.H0_H0 ;  /* 0x20000038ff151230 */ /* 0x000fc80000004100 */
        /* <DEDUP_REMOVED lines=16> */
.L_x_30376:
        /* <DEDUP_REMOVED lines=12> */
.L_x_30378:
[----:B------:R-:W-:Y:S05]  /*2f440*/  BSYNC.RECONVERGENT B2 ;  /* 0x0000000000027941 */ /* 0x000fea0003800200 */
.L_x_30377:
        /* <DEDUP_REMOVED lines=62> */
.L_x_30375:
[----:B------:R-:W-:Y:S05]  /*2f830*/  BSYNC.RECONVERGENT B1 ;  /* 0x0000000000017941 */ /* 0x000fea0003800200 */
.L_x_30374:
        /* <DEDUP_REMOVED lines=25> */
.L_x_30381:
        /* <DEDUP_REMOVED lines=12> */
.L_x_30383:
[----:B------:R-:W-:Y:S05]  /*2fa90*/  BSYNC.RECONVERGENT B2 ;  /* 0x0000000000027941 */ /* 0x000fea0003800200 */
.L_x_30382:
        /* <DEDUP_REMOVED lines=62> */
.L_x_30380:
[----:B------:R-:W-:Y:S05]  /*2fe80*/  BSYNC.RECONVERGENT B1 ;  /* 0x0000000000017941 */ /* 0x000fea0003800200 */
.L_x_30379:
        /* <DEDUP_REMOVED lines=25> */
.L_x_30386:
        /* <DEDUP_REMOVED lines=12> */
.L_x_30388:
[----:B------:R-:W-:Y:S05]  /*300e0*/  BSYNC.RECONVERGENT B2 ;  /* 0x0000000000027941 */ /* 0x000fea0003800200 */
.L_x_30387:
        /* <DEDUP_REMOVED lines=62> */
.L_x_30385:
[----:B------:R-:W-:Y:S05]  /*304d0*/  BSYNC.RECONVERGENT B1 ;  /* 0x0000000000017941 */ /* 0x000fea0003800200 */
.L_x_30384:
        /* <DEDUP_REMOVED lines=25> */
.L_x_30391:
        /* <DEDUP_REMOVED lines=12> */
.L_x_30393:
[----:B------:R-:W-:Y:S05]  /*30730*/  BSYNC.RECONVERGENT B2 ;  /* 0x0000000000027941 */ /* 0x000fea0003800200 */
.L_x_30392:
        /* <DEDUP_REMOVED lines=62> */
.L_x_30390:
[----:B------:R-:W-:Y:S05]  /*30b20*/  BSYNC.RECONVERGENT B1 ;  /* 0x0000000000017941 */ /* 0x000fea0003800200 */
.L_x_30389:
        /* <DEDUP_REMOVED lines=23> */
.L_x_30396:
        /* <DEDUP_REMOVED lines=12> */
.L_x_30398:
[----:B------:R-:W-:Y:S05]  /*30d60*/  BSYNC.RECONVERGENT B2 ;  /* 0x0000000000027941 */ /* 0x000fea0003800200 */
.L_x_30397:
        /* <DEDUP_REMOVED lines=62> */
.L_x_30395:
[----:B------:R-:W-:Y:S05]  /*31150*/  BSYNC.RECONVERGENT B1 ;  /* 0x0000000000017941 */ /* 0x000fea0003800200 */
.L_x_30394:
        /* <DEDUP_REMOVED lines=23> */
.L_x_30401:
        /* <DEDUP_REMOVED lines=12> */
.L_x_30403:
[----:B------:R-:W-:Y:S05]  /*31390*/  BSYNC.RECONVERGENT B2 ;  /* 0x0000000000027941 */ /* 0x000fea0003800200 */
.L_x_30402:
        /* <DEDUP_REMOVED lines=62> */
.L_x_30400:
[----:B------:R-:W-:Y:S05]  /*31780*/  BSYNC.RECONVERGENT B1 ;  /* 0x0000000000017941 */ /* 0x000fea0003800200 */
.L_x_30399:
        /* <DEDUP_REMOVED lines=23> */
.L_x_30406:
        /* <DEDUP_REMOVED lines=12> */
.L_x_30408:
[----:B------:R-:W-:Y:S05]  /*319c0*/  BSYNC.RECONVERGENT B2 ;  /* 0x0000000000027941 */ /* 0x000fea0003800200 */
.L_x_30407:
        /* <DEDUP_REMOVED lines=62> */
.L_x_30405:
[----:B------:R-:W-:Y:S05]  /*31db0*/  BSYNC.RECONVERGENT B1 ;  /* 0x0000000000017941 */ /* 0x000fea0003800200 */
.L_x_30404:
        /* <DEDUP_REMOVED lines=14> */
.L_x_30368:
        /* <DEDUP_REMOVED lines=43> */
.L_x_30409:
[----:B------:R-:W-:Y:S01]  /*32150*/  MOV R143, R142 ;  /* 0x0000008e008f7202 */ /* 0x000fe20000000f00 */
[----:B------:R-:W-:-:S07]  /*32160*/  VIADD R141, R141, 0x20 ;  /* 0x000000208d8d7836 */ /* 0x000fce0000000000 */
.L_x_30286:
[----:B------:R-:W-:Y:S05]  /*32170*/  BSYNC.RECONVERGENT B0 ;  /* 0x0000000000007941 */ /* 0x000fea0003800200 */
.L_x_30285:
        /* <DEDUP_REMOVED lines=35> */
.L_x_30415:
        /* <DEDUP_REMOVED lines=12> */
.L_x_30417:
[----:B------:R-:W-:Y:S05]  /*32470*/  BSYNC.RECONVERGENT B2 ;  /* 0x0000000000027941 */ /* 0x000fea0003800200 */
.L_x_30416:
        /* <DEDUP_REMOVED lines=62> */
.L_x_30414:
[----:B------:R-:W-:Y:S05]  /*32860*/  BSYNC.RECONVERGENT B1 ;  /* 0x0000000000017941 */ /* 0x000fea0003800200 */
.L_x_30413:
[----:B------:R-:W0:Y:S01]  /*32870*/  LDC R154, c[0x0][0x404] ;  /* 0x00010100ff9a7b82 */ /* 0x000e220000000800 */
[----:B------:R-:W-:Y:S01]  /*32880*/  I2FP.F32.U32 R2, R2 ;  /* 0x0000000200027245 */ /* 0x000fe20000201000 */
[----:B------:R-:W-:Y:S01]  /*32890*/  IMAD.MOV.U32 R155, RZ, RZ, 0x2f800000 ;  /* 0x2f800000ff9b7424 */ /* 0x000fe200078e00ff */
[----:B------:R-:W-:Y:S01]  /*328a0*/  LOP3.LUT R24, R24, 0xffffffef, RZ, 0xc0, !PT ;  /* 0xffffffef18187812 */ /* 0x000fe200078ec0ff */
[----:B-----5:R-:W-:Y:S01]  /*328b0*/  HADD2.F32 R7, -RZ, R92.H0_H0 ;  /* 0x2000005cff077230 */ /* 0x020fe20000004100 */
[----:B------:R-:W-:Y:S01]  /*328c0*/  BSSY.RECONVERGENT B1, `(.L_x_30418) ;  /* 0x000005f000017945 */ /* 0x000fe20003800200 */
[----:B------:R-:W-:Y:S01]  /*328d0*/  FFMA.FTZ R2, R2, R155, 1.1641532182693481445e-10 ;  /* 0x2f00000002027423 */ /* 0x000fe2000001009b */
[----:B------:R-:W-:Y:S01]  /*328e0*/  IMAD.MOV.U32 R8, RZ, RZ, 0x2 ;  /* 0x00000002ff087424 */ /* 0x000fe200078e00ff */
[----:B------:R-:W1:Y:S03]  /*328f0*/  LDC R137, c[0x0][0x408] ;  /* 0x00010200ff897b82 */ /* 0x000e660000000800 */
[----:B0-----:R-:W-:Y:S01]  /*32900*/  FSETP.GTU.FTZ.AND P2, PT, R2, R154, PT ;  /* 0x0000009a0200720b */ /* 0x001fe20003f5c000 */
[----:B-1----:R-:W-:Y:S01]  /*32910*/  FMUL.FTZ R2, R7, R137 ;  /* 0x0000008907027220 */ /* 0x002fe20000410000 */
[----:B------:R-:W-:-:S04]  /*32920*/  MOV R7, R18 ;  /* 0x0000001200077202 */ /* 0x000fc80000000f00 */
        /* <DEDUP_REMOVED lines=13> */
.L_x_30420:
        /* <DEDUP_REMOVED lines=12> */
.L_x_30422:
[----:B------:R-:W-:Y:S05]  /*32ac0*/  BSYNC.RECONVERGENT B2 ;  /* 0x0000000000027941 */ /* 0x000fea0003800200 */
.L_x_30421:
        /* <DEDUP_REMOVED lines=62> */
.L_x_30419:
[----:B------:R-:W-:Y:S05]  /*32eb0*/  BSYNC.RECONVERGENT B1 ;  /* 0x0000000000017941 */ /* 0x000fea0003800200 */
.L_x_30418:
        /* <DEDUP_REMOVED lines=26> */
.L_x_30425:
        /* <DEDUP_REMOVED lines=12> */
.L_x_30427:
[----:B------:R-:W-:Y:S05]  /*33120*/  BSYNC.RECONVERGENT B2 ;  /* 0x0000000000027941 */ /* 0x000fea0003800200 */
.L_x_30426:
        /* <DEDUP_REMOVED lines=62> */
.L_x_30424:
[----:B------:R-:W-:Y:S05]  /*33510*/  BSYNC.RECONVERGENT B1 ;  /* 0x0000000000017941 */ /* 0x000fea0003800200 */
.L_x_30423:
        /* <DEDUP_REMOVED lines=22> */
.L_x_30430:
        /* <DEDUP_REMOVED lines=12> */
.L_x_30432:
[----:B------:R-:W-:Y:S05]  /*33740*/  BSYNC.RECONVERGENT B2 ;  /* 0x0000000000027941 */ /* 0x000fea0003800200 */
.L_x_30431:
        /* <DEDUP_REMOVED lines=62> */
.L_x_30429:
[----:B------:R-:W-:Y:S05]  /*33b30*/  BSYNC.RECONVERGENT B1 ;  /* 0x0000000000017941 */ /* 0x000fea0003800200 */
.L_x_30428:
        /* <DEDUP_REMOVED lines=26> */
.L_x_30435:
        /* <DEDUP_REMOVED lines=12> */
.L_x_30437:
[----:B------:R-:W-:Y:S05]  /*33da0*/  BSYNC.RECONVERGENT B2 ;  /* 0x0000000000027941 */ /* 0x000fea0003800200 */
.L_x_30436:
        /* <DEDUP_REMOVED lines=62> */
.L_x_30434:
[----:B------:R-:W-:Y:S05]  /*34190*/  BSYNC.RECONVERGENT B1 ;  /* 0x0000000000017941 */ /* 0x000fea0003800200 */
.L_x_30433:
        /* <DEDUP_REMOVED lines=22> */
.L_x_30440:
        /* <DEDUP_REMOVED lines=12> */
.L_x_30442:
[----:B------:R-:W-:Y:S05]  /*343c0*/  BSYNC.RECONVERGENT B2 ;  /* 0x0000000000027941 */ /* 0x000fea0003800200 */
.L_x_30441:
        /* <DEDUP_REMOVED lines=62> */
.L_x_30439:
[----:B------:R-:W-:Y:S05]  /*347b0*/  BSYNC.RECONVERGENT B1 ;  /* 0x0000000000017941 */ /* 0x000fea0003800200 */
.L_x_30438:
        /* <DEDUP_REMOVED lines=26> */
.L_x_30445:
        /* <DEDUP_REMOVED lines=12> */
.L_x_30447:
[----:B------:R-:W-:Y:S05]  /*34a20*/  BSYNC.RECONVERGENT B2 ;  /* 0x0000000000027941 */ /* 0x000fea0003800200 */
.L_x_30446:
        /* <DEDUP_REMOVED lines=62> */
.L_x_30444:
[----:B------:R-:W-:Y:S05]  /*34e10*/  BSYNC.RECONVERGENT B1 ;  /* 0x0000000000017941 */ /* 0x000fea0003800200 */
.L_x_30443:
        /* <DEDUP_REMOVED lines=22> */
.L_x_30450:
        /* <DEDUP_REMOVED lines=12> */
.L_x_30452:
[----:B------:R-:W-:Y:S05]  /*35040*/  BSYNC.RECONVERGENT B2 ;  /* 0x0000000000027941 */ /* 0x000fea0003800200 */
.L_x_30451:
        /* <DEDUP_REMOVED lines=62> */
.L_x_30449:
[----:B------:R-:W-:Y:S05]  /*35430*/  BSYNC.RECONVERGENT B1 ;  /* 0x0000000000017941 */ /* 0x000fea0003800200 */
.L_x_30448:
        /* <DEDUP_REMOVED lines=25> */
.L_x_30455:
        /* <DEDUP_REMOVED lines=12> */
.L_x_30457:
[----:B------:R-:W-:Y:S05]  /*35690*/  BSYNC.RECONVERGENT B2 ;  /* 0x0000000000027941 */ /* 0x000fea0003800200 */
.L_x_30456:
        /* <DEDUP_REMOVED lines=62> */
.L_x_30454:
[----:B------:R-:W-:Y:S05]  /*35a80*/  BSYNC.RECONVERGENT B1 ;  /* 0x0000000000017941 */ /* 0x000fea0003800200 */
.L_x_30453:
        /* <DEDUP_REMOVED lines=20> */
.L_x_30460:
        /* <DEDUP_REMOVED lines=12> */
.L_x_30462:
[----:B------:R-:W-:Y:S05]  /*35c90*/  BSYNC.RECONVERGENT B2 ;  /* 0x0000000000027941 */ /* 0x000fea0003800200 */
.L_x_30461:
        /* <DEDUP_REMOVED lines=62> */
.L_x_30459:
[----:B------:R-:W-:Y:S05]  /*36080*/  BSYNC.RECONVERGENT B1 ;  /* 0x0000000000017941 */ /* 0x000fea0003800200 */
.L_x_30458:
        /* <DEDUP_REMOVED lines=25> */
.L_x_30465:
        /* <DEDUP_REMOVED lines=12> */
.L_x_30467:
[----:B------:R-:W-:Y:S05]  /*362e0*/  BSYNC.RECONVERGENT B2 ;  /* 0x0000000000027941 */ /* 0x000fea0003800200 */
.L_x_30466:
        /* <DEDUP_REMOVED lines=62> */
.L_x_30464:
[----:B------:R-:W-:Y:S05]  /*366d0*/  BSYNC.RECONVERGENT B1 ;  /* 0x0000000000017941 */ /* 0x000fea0003800200 */
.L_x_30463:
        /* <DEDUP_REMOVED lines=20> */
.L_x_30470:
        /* <DEDUP_REMOVED lines=12> */
.L_x_30472:
[----:B------:R-:W-:Y:S05]  /*368e0*/  BSYNC.RECONVERGENT B2 ;  /* 0x0000000000027941 */ /* 0x000fea0003800200 */
.L_x_30471:
        /* <DEDUP_REMOVED lines=62> */
.L_x_30469:
[----:B------:R-:W-:Y:S05]  /*36cd0*/  BSYNC.RECONVERGENT B1 ;  /* 0x0000000000017941 */ /* 0x000fea0003800200 */
.L_x_30468:
        /* <DEDUP_REMOVED lines=25> */
.L_x_30475:
        /* <DEDUP_REMOVED lines=12> */
.L_x_30477:
[----:B------:R-:W-:Y:S05]  /*36f30*/  BSYNC.RECONVERGENT B2 ;  /* 0x0000000000027941 */ /* 0x000fea0003800200 */
.L_x_30476:
        /* <DEDUP_REMOVED lines=62> */
.L_x_30474:
[----:B------:R-:W-:Y:S05]  /*37320*/  BSYNC.RECONVERGENT B1 ;  /* 0x0000000000017941 */ /* 0x000fea0003800200 */
.L_x_30473:
        /* <DEDUP_REMOVED lines=20> */
.L_x_30480:
        /* <DEDUP_REMOVED lines=12> */
.L_x_30482:
[----:B------:R-:W-:Y:S05]  /*37530*/  BSYNC.RECONVERGENT B2 ;  /* 0x0000000000027941 */ /* 0x000fea0003800200 */
.L_x_30481:
        /* <DEDUP_REMOVED lines=62> */
.L_x_30479:
[----:B------:R-:W-:Y:S05]  /*37920*/  BSYNC.RECONVERGENT B1 ;  /* 0x0000000000017941 */ /* 0x000fea0003800200 */
.L_x_30478:
        /* <DEDUP_REMOVED lines=25> */
.L_x_30485:
        /* <DEDUP_REMOVED lines=12> */
.L_x_30487:
[----:B------:R-:W-:Y:S05]  /*37b80*/  BSYNC.RECONVERGENT B2 ;  /* 0x0000000000027941 */ /* 0x000fea0003800200 */
.L_x_30486:
        /* <DEDUP_REMOVED lines=62> */
.L_x_30484:
[----:B------:R-:W-:Y:S05]  /*37f70*/  BSYNC.RECONVERGENT B1 ;  /* 0x0000000000017941 */ /* 0x000fea0003800200 */
.L_x_30483:
        /* <DEDUP_REMOVED lines=20> */
.L_x_30490:
        /* <DEDUP_REMOVED lines=15> */
.L_x_30492:
[----:B------:R-:W-:Y:S05]  /*381b0*/  BSYNC.RECONVERGENT B2 ;  /* 0x0000000000027941 */ /* 0x000fea0003800200 */
.L_x_30491:
        /* <DEDUP_REMOVED lines=62> */
.L_x_30489:
[----:B------:R-:W-:Y:S05]  /*385a0*/  BSYNC.RECONVERGENT B1 ;  /* 0x0000000000017941 */ /* 0x000fea0003800200 */
.L_x_30488:
        /* <DEDUP_REMOVED lines=18> */
.L_x_30412:
        /* <DEDUP_REMOVED lines=16> */
.L_x_30496:
        /* <DEDUP_REMOVED lines=12> */
.L_x_30498:
[----:B------:R-:W-:Y:S05]  /*38890*/  BSYNC.RECONVERGENT B2 ;  /* 0x0000000000027941 */ /* 0x000fea0003800200 */
.L_x_30497:
        /* <DEDUP_REMOVED lines=62> */
.L_x_30495:
[----:B------:R-:W-:Y:S05]  /*38c80*/  BSYNC.RECONVERGENT B1 ;  /* 0x0000000000017941 */ /* 0x000fea0003800200 */
.L_x_30494:
        /* <DEDUP_REMOVED lines=28> */
.L_x_30501:
        /* <DEDUP_REMOVED lines=12> */
.L_x_30503:
[----:B------:R-:W-:Y:S05]  /*38f10*/  BSYNC.RECONVERGENT B2 ;  /* 0x0000000000027941 */ /* 0x000fea0003800200 */
.L_x_30502:
        /* <DEDUP_REMOVED lines=62> */
.L_x_30500:
[----:B------:R-:W-:Y:S05]  /*39300*/  BSYNC.RECONVERGENT B1 ;  /* 0x0000000000017941 */ /* 0x000fea0003800200 */
.L_x_30499:
        /* <DEDUP_REMOVED lines=25> */
.L_x_30506:
        /* <DEDUP_REMOVED lines=12> */
.L_x_30508:
[----:B------:R-:W-:Y:S05]  /*39560*/  BSYNC.RECONVERGENT B2 ;  /* 0x0000000000027941 */ /* 0x000fea0003800200 */
.L_x_30507:
        /* <DEDUP_REMOVED lines=62> */
.L_x_30505:
[----:B------:R-:W-:Y:S05]  /*39950*/  BSYNC.RECONVERGENT B1 ;  /* 0x0000000000017941 */ /* 0x000fea0003800200 */
.L_x_30504:
        /* <DEDUP_REMOVED lines=25> */
.L_x_30511:
        /* <DEDUP_REMOVED lines=12> */
.L_x_30513:
[----:B------:R-:W-:Y:S05]  /*39bb0*/  BSYNC.RECONVERGENT B2 ;  /* 0x0000000000027941 */ /* 0x000fea0003800200 */
.L_x_30512:
        /* <DEDUP_REMOVED lines=62> */
.L_x_30510:
[----:B------:R-:W-:Y:S05]  /*39fa0*/  BSYNC.RECONVERGENT B1 ;  /* 0x0000000000017941 */ /* 0x000fea0003800200 */
.L_x_30509:
        /* <DEDUP_REMOVED lines=25> */
.L_x_30516:
        /* <DEDUP_REMOVED lines=12> */
.L_x_30518:
[----:B------:R-:W-:Y:S05]  /*3a200*/  BSYNC.RECONVERGENT B2 ;  /* 0x0000000000027941 */ /* 0x000fea0003800200 */
.L_x_30517:
        /* <DEDUP_REMOVED lines=62> */
.L_x_30515:
[----:B------:R-:W-:Y:S05]  /*3a5f0*/  BSYNC.RECONVERGENT B1 ;  /* 0x0000000000017941 */ /* 0x000fea0003800200 */
.L_x_30514:
        /* <DEDUP_REMOVED lines=23> */
.L_x_30521:
        /* <DEDUP_REMOVED lines=12> */
.L_x_30523:
[----:B------:R-:W-:Y:S05]  /*3a830*/  BSYNC.RECONVERGENT B2 ;  /* 0x0000000000027941 */ /* 0x000fea0003800200 */
.L_x_30522:
        /* <DEDUP_REMOVED lines=62> */
.L_x_30520:
[----:B------:R-:W-:Y:S05]  /*3ac20*/  BSYNC.RECONVERGENT B1 ;  /* 0x0000000000017941 */ /* 0x000fea0003800200 */
.L_x_30519:
        /* <DEDUP_REMOVED lines=23> */
.L_x_30526:
        /* <DEDUP_REMOVED lines=12> */
.L_x_30528:
[----:B------:R-:W-:Y:S05]  /*3ae60*/  BSYNC.RECONVERGENT B2 ;  /* 0x0000000000027941 */ /* 0x000fea0003800200 */
.L_x_30527:
        /* <DEDUP_REMOVED lines=62> */
.L_x_30525:
[----:B------:R-:W-:Y:S05]  /*3b250*/  BSYNC.RECONVERGENT B1 ;  /* 0x0000000000017941 */ /* 0x000fea0003800200 */
.L_x_30524:
        /* <DEDUP_REMOVED lines=23> */
.L_x_30531:
        /* <DEDUP_REMOVED lines=12> */
.L_x_30533:
[----:B------:R-:W-:Y:S05]  /*3b490*/  BSYNC.RECONVERGENT B2 ;  /* 0x0000000000027941 */ /* 0x000fea0003800200 */
.L_x_30532:
        /* <DEDUP_REMOVED lines=62> */
.L_x_30530:
[----:B------:R-:W-:Y:S05]  /*3b880*/  BSYNC.RECONVERGENT B1 ;  /* 0x0000000000017941 */ /* 0x000fea0003800200 */
.L_x_30529:
        /* <DEDUP_REMOVED lines=14> */
.L_x_30493:
        /* <DEDUP_REMOVED lines=43> */
.L_x_30534:
[----:B------:R-:W-:Y:S02]  /*3bc20*/  IMAD.MOV.U32 R143, RZ, RZ, R142 ;  /* 0x000000ffff8f7224 */ /* 0x000fe400078e008e */
[----:B------:R-:W-:-:S07]  /*3bc30*/  VIADD R141, R141, 0x20 ;  /* 0x000000208d8d7836 */ /* 0x000fce0000000000 */
.L_x_30411:
[----:B------:R-:W-:Y:S05]  /*3bc40*/  BSYNC.RECONVERGENT B0 ;  /* 0x0000000000007941 */ /* 0x000fea0003800200 */
.L_x_30410:
        /* <DEDUP_REMOVED lines=35> */
.L_x_30540:
        /* <DEDUP_REMOVED lines=12> */
.L_x_30542:
[----:B------:R-:W-:Y:S05]  /*3bf40*/  BSYNC.RECONVERGENT B2 ;  /* 0x0000000000027941 */ /* 0x000fea0003800200 */
.L_x_30541:
        /* <DEDUP_REMOVED lines=62> */
.L_x_30539:
[----:B------:R-:W-:Y:S05]  /*3c330*/  BSYNC.RECONVERGENT B1 ;  /* 0x0000000000017941 */ /* 0x000fea0003800200 */
.L_x_30538:
        /* <DEDUP_REMOVED lines=25> */
.L_x_30545:
        /* <DEDUP_REMOVED lines=12> */
.L_x_30547:
[----:B------:R-:W-:Y:S05]  /*3c590*/  BSYNC.RECONVERGENT B2 ;  /* 0x0000000000027941 */ /* 0x000fea0003800200 */
.L_x_30546:
        /* <DEDUP_REMOVED lines=62> */
.L_x_30544:
[----:B------:R-:W-:Y:S05]  /*3c980*/  BSYNC.RECONVERGENT B1 ;  /* 0x0000000000017941 */ /* 0x000fea0003800200 */
.L_x_30543:
        /* <DEDUP_REMOVED lines=26> */
.L_x_30550:
        /* <DEDUP_REMOVED lines=12> */
.L_x_30552:
[----:B------:R-:W-:Y:S05]  /*3cbf0*/  BSYNC.RECONVERGENT B2 ;  /* 0x0000000000027941 */ /* 0x000fea0003800200 */
.L_x_30551:
        /* <DEDUP_REMOVED lines=62> */
.L_x_30549:
[----:B------:R-:W-:Y:S05]  /*3cfe0*/  BSYNC.RECONVERGENT B1 ;  /* 0x0000000000017941 */ /* 0x000fea0003800200 */
.L_x_30548:
        /* <DEDUP_REMOVED lines=22> */
.L_x_30555:
        /* <DEDUP_REMOVED lines=12> */
.L_x_30557:
[----:B------:R-:W-:Y:S05]  /*3d210*/  BSYNC.RECONVERGENT B2 ;  /* 0x0000000000027941 */ /* 0x000fea0003800200 */
.L_x_30556:
        /* <DEDUP_REMOVED lines=62> */
.L_x_30554:
[----:B------:R-:W-:Y:S05]  /*3d600*/  BSYNC.RECONVERGENT B1 ;  /* 0x0000000000017941 */ /* 0x000fea0003800200 */
.L_x_30553:
        /* <DEDUP_REMOVED lines=26> */
.L_x_30560:
        /* <DEDUP_REMOVED lines=12> */
.L_x_30562:
[----:B------:R-:W-:Y:S05]  /*3d870*/  BSYNC.RECONVERGENT B2 ;  /* 0x0000000000027941 */ /* 0x000fea0003800200 */
.L_x_30561:
        /* <DEDUP_REMOVED lines=62> */
.L_x_30559:
[----:B------:R-:W-:Y:S05]  /*3dc60*/  BSYNC.RECONVERGENT B1 ;  /* 0x0000000000017941 */ /* 0x000fea0003800200 */
.L_x_30558:
        /* <DEDUP_REMOVED lines=22> */
.L_x_30565:
        /* <DEDUP_REMOVED lines=12> */
.L_x_30567:
[----:B------:R-:W-:Y:S05]  /*3de90*/  BSYNC.RECONVERGENT B2 ;  /* 0x0000000000027941 */ /* 0x000fea0003800200 */
.L_x_30566:
        /* <DEDUP_REMOVED lines=62> */
.L_x_30564:
[----:B------:R-:W-:Y:S05]  /*3e280*/  BSYNC.RECONVERGENT B1 ;  /* 0x0000000000017941 */ /* 0x000fea0003800200 */
.L_x_30563:
        /* <DEDUP_REMOVED lines=26> */
.L_x_30570:
        /* <DEDUP_REMOVED lines=12> */
.L_x_30572:
[----:B------:R-:W-:Y:S05]  /*3e4f0*/  BSYNC.RECONVERGENT B2 ;  /* 0x0000000000027941 */ /* 0x000fea0003800200 */
.L_x_30571:
        /* <DEDUP_REMOVED lines=62> */
.L_x_30569:
[----:B------:R-:W-:Y:S05]  /*3e8e0*/  BSYNC.RECONVERGENT B1 ;  /* 0x0000000000017941 */ /* 0x000fea0003800200 */
.L_x_30568:
        /* <DEDUP_REMOVED lines=22> */
.L_x_30575:
        /* <DEDUP_REMOVED lines=12> */
.L_x_30577:
[----:B------:R-:W-:Y:S05]  /*3eb10*/  BSYNC.RECONVERGENT B2 ;  /* 0x0000000000027941 */ /* 0x000fea0003800200 */
.L_x_30576:
        /* <DEDUP_REMOVED lines=62> */
.L_x_30574:
[----:B------:R-:W-:Y:S05]  /*3ef00*/  BSYNC.RECONVERGENT B1 ;  /* 0x0000000000017941 */ /* 0x000fea0003800200 */
.L_x_30573:
        /* <DEDUP_REMOVED lines=25> */
.L_x_30580:
        /* <DEDUP_REMOVED lines=12> */
.L_x_30582:
[----:B------:R-:W-:Y:S05]  /*3f160*/  BSYNC.RECONVERGENT B2 ;  /* 0x0000000000027941 */ /* 0x000fea0003800200 */
.L_x_30581:
        /* <DEDUP_REMOVED lines=62> */
.L_x_30579:
[----:B------:R-:W-:Y:S05]  /*3f550*/  BSYNC.RECONVERGENT B1 ;  /* 0x0000000000017941 */ /* 0x000fea0003800200 */
.L_x_30578:
        /* <DEDUP_REMOVED lines=20> */
.L_x_30585:
        /* <DEDUP_REMOVED lines=12> */
.L_x_30587:
[----:B------:R-:W-:Y:S05]  /*3f760*/  BSYNC.RECONVERGENT B2 ;  /* 0x0000000000027941 */ /* 0x000fea0003800200 */
.L_x_30586:
        /* <DEDUP_REMOVED lines=62> */
.L_x_30584:
[----:B------:R-:W-:Y:S05]  /*3fb50*/  BSYNC.RECONVERGENT B1 ;  /* 0x0000000000017941 */ /* 0x000fea0003800200 */
.L_x_30583:
        /* <DEDUP_REMOVED lines=25> */
.L_x_30590:
        /* <DEDUP_REMOVED lines=12> */
.L_x_30592:
[----:B------:R-:W-:Y:S05]  /*3fdb0*/  BSYNC.RECONVERGENT B2 ;  /* 0x0000000000027941 */ /* 0x000fea0003800200 */
.L_x_30591:
        /* <DEDUP_REMOVED lines=62> */
.L_x_30589:
[----:B------:R-:W-:Y:S05]  /*401a0*/  BSYNC.RECONVERGENT B1 ;  /* 0x0000000000017941 */ /* 0x000fea0003800200 */
.L_x_30588:
        /* <DEDUP_REMOVED lines=20> */
.L_x_30595:
        /* <DEDUP_REMOVED lines=12> */
.L_x_30597:
[----:B------:R-:W-:Y:S05]  /*403b0*/  BSYNC.RECONVERGENT B2 ;  /* 0x0000000000027941 */ /* 0x000fea0003800200 */
.L_x_30596:
        /* <DEDUP_REMOVED lines=62> */
.L_x_30594:
[----:B------:R-:W-:Y:S05]  /*407a0*/  BSYNC.RECONVERGENT B1 ;  /* 0x0000000000017941 */ /* 0x000fea0003800200 */
.L_x_30593:
        /* <DEDUP_REMOVED lines=25> */
.L_x_30600:
        /* <DEDUP_REMOVED lines=12> */
.L_x_30602:
[----:B------:R-:W-:Y:S05]  /*40a00*/  BSYNC.RECONVERGENT B2 ;  /* 0x0000000000027941 */ /* 0x000fea0003800200 */
.L_x_30601:
        /* <DEDUP_REMOVED lines=62> */
.L_x_30599:
[----:B------:R-:W-:Y:S05]  /*40df0*/  BSYNC.RECONVERGENT B1 ;  /* 0x0000000000017941 */ /* 0x000fea0003800200 */
.L_x_30598:
        /* <DEDUP_REMOVED lines=20> */
.L_x_30605:
        /* <DEDUP_REMOVED lines=12> */
.L_x_30607:
[----:B------:R-:W-:Y:S05]  /*41000*/  BSYNC.RECONVERGENT B2 ;  /* 0x0000000000027941 */ /* 0x000fea0003800200 */
.L_x_30606:
        /* <DEDUP_REMOVED lines=62> */
.L_x_30604:
[----:B------:R-:W-:Y:S05]  /*413f0*/  BSYNC.RECONVERGENT B1 ;  /* 0x0000000000017941 */ /* 0x000fea0003800200 */
.L_x_30603:
        /* <DEDUP_REMOVED lines=25> */
.L_x_30610:
        /* <DEDUP_REMOVED lines=12> */
.L_x_30612:
[----:B------:R-:W-:Y:S05]  /*41650*/  BSYNC.RECONVERGENT B2 ;  /* 0x0000000000027941 */ /* 0x000fea0003800200 */
.L_x_30611:
        /* <DEDUP_REMOVED lines=62> */
.L_x_30609:
[----:B------:R-:W-:Y:S05]  /*41a40*/  BSYNC.RECONVERGENT B1 ;  /* 0x0000000000017941 */ /* 0x000fea0003800200 */
.L_x_30608:
        /* <DEDUP_REMOVED lines=20> */
.L_x_30615:
        /* <DEDUP_REMOVED lines=15> */
.L_x_30617:
[----:B------:R-:W-:Y:S05]  /*41c80*/  BSYNC.RECONVERGENT B2 ;  /* 0x0000000000027941 */ /* 0x000fea0003800200 */
.L_x_30616:
        /* <DEDUP_REMOVED lines=62> */
.L_x_30614:
[----:B------:R-:W-:Y:S05]  /*42070*/  BSYNC.RECONVERGENT B1 ;  /* 0x0000000000017941 */ /* 0x000fea0003800200 */
.L_x_30613:
        /* <DEDUP_REMOVED lines=18> */
.L_x_30537:
        /* <DEDUP_REMOVED lines=16> */
.L_x_30621:
        /* <DEDUP_REMOVED lines=12> */
.L_x_30623:
[----:B------:R-:W-:Y:S05]  /*42360*/  BSYNC.RECONVERGENT B2 ;  /* 0x0000000000027941 */ /* 0x000fea0003800200 */
.L_x_30622:
        /* <DEDUP_REMOVED lines=62> */
.L_x_30620:
[----:B------:R-:W-:Y:S05]  /*42750*/  BSYNC.RECONVERGENT B1 ;  /* 0x0000000000017941 */ /* 0x000fea0003800200 */
.L_x_30619:
        /* <DEDUP_REMOVED lines=11> */
[----:B------:R-:W-:-:S04]  /*42810*/  @P1 HADD2.F32 R21, -RZ, R56.H0_H0 ;  /* 0x20000038ff151230 */ /* 0x000fc80000004100 */
        /* <DEDUP_REMOVED lines=16> */
.L_x_30626:
        /* <DEDUP_REMOVED lines=12> */
.L_x_30628:
[----:B------:R-:W-:Y:S05]  /*429e0*/  BSYNC.RECONVERGENT B2 ;  /* 0x0000000000027941 */ /* 0x000fea0003800200 */
.L_x_30627:
        /* <DEDUP_REMOVED lines=62> */
.L_x_30625:
[----:B------:R-:W-:Y:S05]  /*42dd0*/  BSYNC.RECONVERGENT B1 ;  /* 0x0000000000017941 */ /* 0x000fea0003800200 */
.L_x_30624:
        /* <DEDUP_REMOVED lines=25> */
.L_x_30631:
        /* <DEDUP_REMOVED lines=12> */
.L_x_30633:
[----:B------:R-:W-:Y:S05]  /*43030*/  BSYNC.RECONVERGENT B2 ;  /* 0x0000000000027941 */ /* 0x000fea0003800200 */
.L_x_30632:
        /* <DEDUP_REMOVED lines=62> */
.L_x_30630:
[----:B------:R-:W-:Y:S05]  /*43420*/  BSYNC.RECONVERGENT B1 ;  /* 0x0000000000017941 */ /* 0x000fea0003800200 */
.L_x_30629:
        /* <DEDUP_REMOVED lines=25> */
.L_x_30636:
        /* <DEDUP_REMOVED lines=12> */
.L_x_30638:
[----:B------:R-:W-:Y:S05]  /*43680*/  BSYNC.RECONVERGENT B2 ;  /* 0x0000000000027941 */ /* 0x000fea0003800200 */
.L_x_30637:
        /* <DEDUP_REMOVED lines=62> */
.L_x_30635:
[----:B------:R-:W-:Y:S05]  /*43a70*/  BSYNC.RECONVERGENT B1 ;  /* 0x0000000000017941 */ /* 0x000fea0003800200 */
.L_x_30634:
        /* <DEDUP_REMOVED lines=25> */
.L_x_30641:
        /* <DEDUP_REMOVED lines=12> */
.L_x_30643:
[----:B------:R-:W-:Y:S05]  /*43cd0*/  BSYNC.RECONVERGENT B2 ;  /* 0x0000000000027941 */ /* 0x000fea0003800200 */
.L_x_30642:
        /* <DEDUP_REMOVED lines=62> */
.L_x_30640:
[----:B------:R-:W-:Y:S05]  /*440c0*/  BSYNC.RECONVERGENT B1 ;  /* 0x0000000000017941 */ /* 0x000fea0003800200 */
.L_x_30639:
        /* <DEDUP_REMOVED lines=23> */
.L_x_30646:
        /* <DEDUP_REMOVED lines=12> */
.L_x_30648:
[----:B------:R-:W-:Y:S05]  /*44300*/  BSYNC.RECONVERGENT B2 ;  /* 0x0000000000027941 */ /* 0x000fea0003800200 */
.L_x_30647:
        /* <DEDUP_REMOVED lines=62> */
.L_x_30645:
[----:B------:R-:W-:Y:S05]  /*446f0*/  BSYNC.RECONVERGENT B1 ;  /* 0x0000000000017941 */ /* 0x000fea0003800200 */
.L_x_30644:
        /* <DEDUP_REMOVED lines=23> */
.L_x_30651:
        /* <DEDUP_REMOVED lines=12> */
.L_x_30653:
[----:B------:R-:W-:Y:S05]  /*44930*/  BSYNC.RECONVERGENT B2 ;  /* 0x0000000000027941 */ /* 0x000fea0003800200 */
.L_x_30652:
        /* <DEDUP_REMOVED lines=62> */
.L_x_30650:
[----:B------:R-:W-:Y:S05]  /*44d20*/  BSYNC.RECONVERGENT B1 ;  /* 0x0000000000017941 */ /* 0x000fea0003800200 */
.L_x_30649:
        /* <DEDUP_REMOVED lines=23> */
.L_x_30656:
        /* <DEDUP_REMOVED lines=12> */
.L_x_30658:
[----:B------:R-:W-:Y:S05]  /*44f60*/  BSYNC.RECONVERGENT B2 ;  /* 0x0000000000027941 */ /* 0x000fea0003800200 */
.L_x_30657:
        /* <DEDUP_REMOVED lines=62> */
.L_x_30655:
[----:B------:R-:W-:Y:S05]  /*45350*/  BSYNC.RECONVERGENT B1 ;  /* 0x0000000000017941 */ /* 0x000fea0003800200 */
.L_x_30654:
        /* <DEDUP_REMOVED lines=14> */
.L_x_30618:
        /* <DEDUP_REMOVED lines=43> */
.L_x_30659:
[----:B------:R-:W-:Y:S01]  /*456f0*/  IMAD.MOV.U32 R143, RZ, RZ, R142 ;  /* 0x000000ffff8f7224 */ /* 0x000fe200078e008e */
[----:B------:R-:W-:-:S07]  /*45700*/  IADD3 R141, PT, PT, R141, 0x20, RZ ;  /* 0x000000208d8d7810 */ /* 0x000fce0007ffe0ff */
.L_x_30536:
[----:B------:R-:W-:Y:S05]  /*45710*/  BSYNC.RECONVERGENT B0 ;  /* 0x0000000000007941 */ /* 0x000fea0003800200 */
.L_x_30535:
        /* <DEDUP_REMOVED lines=35> */
.L_x_30665:
        /* <DEDUP_REMOVED lines=12> */
.L_x_30667:
[----:B------:R-:W-:Y:S05]  /*45a10*/  BSYNC.RECONVERGENT B2 ;  /* 0x0000000000027941 */ /* 0x000fea0003800200 */
.L_x_30666:
        /* <DEDUP_REMOVED lines=62> */
.L_x_30664:
[----:B------:R-:W-:Y:S05]  /*45e00*/  BSYNC.RECONVERGENT B1 ;  /* 0x0000000000017941 */ /* 0x000fea0003800200 */
.L_x_30663:
        /* <DEDUP_REMOVED lines=25> */
.L_x_30670:
        /* <DEDUP_REMOVED lines=12> */
.L_x_30672:
[----:B------:R-:W-:Y:S05]  /*46060*/  BSYNC.RECONVERGENT B2 ;  /* 0x0000000000027941 */ /* 0x000fea0003800200 */
.L_x_30671:
        /* <DEDUP_REMOVED lines=62> */
.L_x_30669:
[----:B------:R-:W-:Y:S05]  /*46450*/  BSYNC.RECONVERGENT B1 ;  /* 0x0000000000017941 */ /* 0x000fea0003800200 */
.L_x_30668:
        /* <DEDUP_REMOVED lines=26> */
.L_x_30675:
        /* <DEDUP_REMOVED lines=12> */
.L_x_30677:
[----:B------:R-:W-:Y:S05]  /*466c0*/  BSYNC.RECONVERGENT B2 ;  /* 0x0000000000027941 */ /* 0x000fea0003800200 */
.L_x_30676:
        /* <DEDUP_REMOVED lines=62> */
.L_x_30674:
[----:B------:R-:W-:Y:S05]  /*46ab0*/  BSYNC.RECONVERGENT B1 ;  /* 0x0000000000017941 */ /* 0x000fea0003800200 */
.L_x_30673:
        /* <DEDUP_REMOVED lines=22> */
.L_x_30680:
        /* <DEDUP_REMOVED lines=12> */
.L_x_30682:
[----:B------:R-:W-:Y:S05]  /*46ce0*/  BSYNC.RECONVERGENT B2 ;  /* 0x0000000000027941 */ /* 0x000fea0003800200 */
.L_x_30681:
        /* <DEDUP_REMOVED lines=62> */
.L_x_30679:
[----:B------:R-:W-:Y:S05]  /*470d0*/  BSYNC.RECONVERGENT B1 ;  /* 0x0000000000017941 */ /* 0x000fea0003800200 */
.L_x_30678:
        /* <DEDUP_REMOVED lines=26> */
.L_x_30685:
        /* <DEDUP_REMOVED lines=12> */
.L_x_30687:
[----:B------:R-:W-:Y:S05]  /*47340*/  BSYNC.RECONVERGENT B2 ;  /* 0x0000000000027941 */ /* 0x000fea0003800200 */
.L_x_30686:
        /* <DEDUP_REMOVED lines=62> */
.L_x_30684:
[----:B------:R-:W-:Y:S05]  /*47730*/  BSYNC.RECONVERGENT B1 ;  /* 0x0000000000017941 */ /* 0x000fea0003800200 */
.L_x_30683:
        /* <DEDUP_REMOVED lines=22> */
.L_x_30690:
        /* <DEDUP_REMOVED lines=12> */
.L_x_30692:
[----:B------:R-:W-:Y:S05]  /*47960*/  BSYNC.RECONVERGENT B2 ;  /* 0x0000000000027941 */ /* 0x000fea0003800200 */
.L_x_30691:
        /* <DEDUP_REMOVED lines=62> */
.L_x_30689:
[----:B------:R-:W-:Y:S05]  /*47d50*/  BSYNC.RECONVERGENT B1 ;  /* 0x0000000000017941 */ /* 0x000fea0003800200 */
.L_x_30688:
        /* <DEDUP_REMOVED lines=26> */
.L_x_30695:
        /* <DEDUP_REMOVED lines=12> */
.L_x_30697:
[----:B------:R-:W-:Y:S05]  /*47fc0*/  BSYNC.RECONVERGENT B2 ;  /* 0x0000000000027941 */ /* 0x000fea0003800200 */
.L_x_30696:
        /* <DEDUP_REMOVED lines=62> */
.L_x_30694:
[----:B------:R-:W-:Y:S05]  /*483b0*/  BSYNC.RECONVERGENT B1 ;  /* 0x0000000000017941 */ /* 0x000fea0003800200 */
.L_x_30693:
        /* <DEDUP_REMOVED lines=22> */
.L_x_30700:
        /* <DEDUP_REMOVED lines=12> */
.L_x_30702:
[----:B------:R-:W-:Y:S05]  /*485e0*/  BSYNC.RECONVERGENT B2 ;  /* 0x0000000000027941 */ /* 0x000fea0003800200 */
.L_x_30701:
        /* <DEDUP_REMOVED lines=62> */
.L_x_30699:
[----:B------:R-:W-:Y:S05]  /*489d0*/  BSYNC.RECONVERGENT B1 ;  /* 0x0000000000017941 */ /* 0x000fea0003800200 */
.L_x_30698:
        /* <DEDUP_REMOVED lines=25> */
.L_x_30705:
        /* <DEDUP_REMOVED lines=12> */
.L_x_30707:
[----:B------:R-:W-:Y:S05]  /*48c30*/  BSYNC.RECONVERGENT B2 ;  /* 0x0000000000027941 */ /* 0x000fea0003800200 */
.L_x_30706:
        /* <DEDUP_REMOVED lines=62> */
.L_x_30704:
[----:B------:R-:W-:Y:S05]  /*49020*/  BSYNC.RECONVERGENT B1 ;  /* 0x0000000000017941 */ /* 0x000fea0003800200 */
.L_x_30703:
        /* <DEDUP_REMOVED lines=20> */
.L_x_30710:
        /* <DEDUP_REMOVED lines=12> */
.L_x_30712:
[----:B------:R-:W-:Y:S05]  /*49230*/  BSYNC.RECONVERGENT B2 ;  /* 0x0000000000027941 */ /* 0x000fea0003800200 */
.L_x_30711:
        /* <DEDUP_REMOVED lines=62> */
.L_x_30709:
[----:B------:R-:W-:Y:S05]  /*49620*/  BSYNC.RECONVERGENT B1 ;  /* 0x0000000000017941 */ /* 0x000fea0003800200 */
.L_x_30708:
        /* <DEDUP_REMOVED lines=25> */
.L_x_30715:
        /* <DEDUP_REMOVED lines=12> */
.L_x_30717:
[----:B------:R-:W-:Y:S05]  /*49880*/  BSYNC.RECONVERGENT B2 ;  /* 0x0000000000027941 */ /* 0x000fea0003800200 */
.L_x_30716:
        /* <DEDUP_REMOVED lines=62> */
.L_x_30714:
[----:B------:R-:W-:Y:S05]  /*49c70*/  BSYNC.RECONVERGENT B1 ;  /* 0x0000000000017941 */ /* 0x000fea0003800200 */
.L_x_30713:
        /* <DEDUP_REMOVED lines=20> */
.L_x_30720:
        /* <DEDUP_REMOVED lines=12> */
.L_x_30722:
[----:B------:R-:W-:Y:S05]  /*49e80*/  BSYNC.RECONVERGENT B2 ;  /* 0x0000000000027941 */ /* 0x000fea0003800200 */
.L_x_30721:
        /* <DEDUP_REMOVED lines=62> */
.L_x_30719:
[----:B------:R-:W-:Y:S05]  /*4a270*/  BSYNC.RECONVERGENT B1 ;  /* 0x0000000000017941 */ /* 0x000fea0003800200 */
.L_x_30718:
        /* <DEDUP_REMOVED lines=25> */
.L_x_30725:
        /* <DEDUP_REMOVED lines=12> */
.L_x_30727:
[----:B------:R-:W-:Y:S05]  /*4a4d0*/  BSYNC.RECONVERGENT B2 ;  /* 0x0000000000027941 */ /* 0x000fea0003800200 */
.L_x_30726:
        /* <DEDUP_REMOVED lines=62> */
.L_x_30724:
[----:B------:R-:W-:Y:S05]  /*4a8c0*/  BSYNC.RECONVERGENT B1 ;  /* 0x0000000000017941 */ /* 0x000fea0003800200 */
.L_x_30723:
        /* <DEDUP_REMOVED lines=20> */
.L_x_30730:
        /* <DEDUP_REMOVED lines=12> */
.L_x_30732:
[----:B------:R-:W-:Y:S05]  /*4aad0*/  BSYNC.RECONVERGENT B2 ;  /* 0x0000000000027941 */ /* 0x000fea0003800200 */
.L_x_30731:
        /* <DEDUP_REMOVED lines=62> */
.L_x_30729:
[----:B------:R-:W-:Y:S05]  /*4aec0*/  BSYNC.RECONVERGENT B1 ;  /* 0x0000000000017941 */ /* 0x000fea0003800200 */
.L_x_30728:
        /* <DEDUP_REMOVED lines=25> */
.L_x_30735:
        /* <DEDUP_REMOVED lines=12> */
.L_x_30737:
[----:B------:R-:W-:Y:S05]  /*4b120*/  BSYNC.RECONVERGENT B2 ;  /* 0x0000000000027941 */ /* 0x000fea0003800200 */
.L_x_30736:
        /* <DEDUP_REMOVED lines=62> */
.L_x_30734:
[----:B------:R-:W-:Y:S05]  /*4b510*/  BSYNC.RECONVERGENT B1 ;  /* 0x0000000000017941 */ /* 0x000fea0003800200 */
.L_x_30733:
        /* <DEDUP_REMOVED lines=20> */
.L_x_30740:
        /* <DEDUP_REMOVED lines=15> */
.L_x_30742:
[----:B------:R-:W-:Y:S05]  /*4b750*/  BSYNC.RECONVERGENT B2 ;  /* 0x0000000000027941 */ /* 0x000fea0003800200 */
.L_x_30741:
        /* <DEDUP_REMOVED lines=62> */
.L_x_30739:
[----:B------:R-:W-:Y:S05]  /*4bb40*/  BSYNC.RECONVERGENT B1 ;  /* 0x0000000000017941 */ /* 0x000fea0003800200 */
.L_x_30738:
        /* <DEDUP_REMOVED lines=18> */
.L_x_30662:
        /* <DEDUP_REMOVED lines=16> */
.L_x_30746:
        /* <DEDUP_REMOVED lines=12> */
.L_x_30748:
[----:B------:R-:W-:Y:S05]  /*4be30*/  BSYNC.RECONVERGENT B2 ;  /* 0x0000000000027941 */ /* 0x000fea0003800200 */
.L_x_30747:
        /* <DEDUP_REMOVED lines=62> */
.L_x_30745:
[----:B------:R-:W-:Y:S05]  /*4c220*/  BSYNC.RECONVERGENT B1 ;  /* 0x0000000000017941 */ /* 0x000fea0003800200 */
.L_x_30744:
        /* <DEDUP_REMOVED lines=28> */
.L_x_30751:
        /* <DEDUP_REMOVED lines=12> */
.L_x_30753:
[----:B------:R-:W-:Y:S05]  /*4c4b0*/  BSYNC.RECONVERGENT B2 ;  /* 0x0000000000027941 */ /* 0x000fea0003800200 */
.L_x_30752:
        /* <DEDUP_REMOVED lines=62> */
.L_x_30750:
[----:B------:R-:W-:Y:S05]  /*4c8a0*/  BSYNC.RECONVERGENT B1 ;  /* 0x0000000000017941 */ /* 0x000fea0003800200 */
.L_x_30749:
        /* <DEDUP_REMOVED lines=25> */
.L_x_30756:
        /* <DEDUP_REMOVED lines=12> */
.L_x_30758:
[----:B------:R-:W-:Y:S05]  /*4cb00*/  BSYNC.RECONVERGENT B2 ;  /* 0x0000000000027941 */ /* 0x000fea0003800200 */
.L_x_30757:
        /* <DEDUP_REMOVED lines=62> */
.L_x_30755:
[----:B------:R-:W-:Y:S05]  /*4cef0*/  BSYNC.RECONVERGENT B1 ;  /* 0x0000000000017941 */ /* 0x000fea0003800200 */
.L_x_30754:
        /* <DEDUP_REMOVED lines=25> */
.L_x_30761:
        /* <DEDUP_REMOVED lines=12> */
.L_x_30763:
[----:B------:R-:W-:Y:S05]  /*4d150*/  BSYNC.RECONVERGENT B2 ;  /* 0x0000000000027941 */ /* 0x000fea0003800200 */
.L_x_30762:
        /* <DEDUP_REMOVED lines=62> */
.L_x_30760:
[----:B------:R-:W-:Y:S05]  /*4d540*/  BSYNC.RECONVERGENT B1 ;  /* 0x0000000000017941 */ /* 0x000fea0003800200 */
.L_x_30759:
        /* <DEDUP_REMOVED lines=25> */
.L_x_30766:
        /* <DEDUP_REMOVED lines=12> */
.L_x_30768:
[----:B------:R-:W-:Y:S05]  /*4d7a0*/  BSYNC.RECONVERGENT B2 ;  /* 0x0000000000027941 */ /* 0x000fea0003800200 */
.L_x_30767:
        /* <DEDUP_REMOVED lines=62> */
.L_x_30765:
[----:B------:R-:W-:Y:S05]  /*4db90*/  BSYNC.RECONVERGENT B1 ;  /* 0x0000000000017941 */ /* 0x000fea0003800200 */
.L_x_30764:
        /* <DEDUP_REMOVED lines=23> */
.L_x_30771:
        /* <DEDUP_REMOVED lines=12> */
.L_x_30773:
[----:B------:R-:W-:Y:S05]  /*4ddd0*/  BSYNC.RECONVERGENT B2 ;  /* 0x0000000000027941 */ /* 0x000fea0003800200 */
.L_x_30772:
        /* <DEDUP_REMOVED lines=62> */
.L_x_30770:
[----:B------:R-:W-:Y:S05]  /*4e1c0*/  BSYNC.RECONVERGENT B1 ;  /* 0x0000000000017941 */ /* 0x000fea0003800200 */
.L_x_30769:
        /* <DEDUP_REMOVED lines=23> */
.L_x_30776:
        /* <DEDUP_REMOVED lines=12> */
.L_x_30778:
[----:B------:R-:W-:Y:S05]  /*4e400*/  BSYNC.RECONVERGENT B2 ;  /* 0x0000000000027941 */ /* 0x000fea0003800200 */
.L_x_30777:
        /* <DEDUP_REMOVED lines=62> */
.L_x_30775:
[----:B------:R-:W-:Y:S05]  /*4e7f0*/  BSYNC.RECONVERGENT B1 ;  /* 0x0000000000017941 */ /* 0x000fea0003800200 */
.L_x_30774:
        /* <DEDUP_REMOVED lines=23> */
.L_x_30781:
        /* <DEDUP_REMOVED lines=12> */
.L_x_30783:
[----:B------:R-:W-:Y:S05]  /*4ea30*/  BSYNC.RECONVERGENT B2 ;  /* 0x0000000000027941 */ /* 0x000fea0003800200 */
.L_x_30782:
        /* <DEDUP_REMOVED lines=62> */
.L_x_30780:
[----:B------:R-:W-:Y:S05]  /*4ee20*/  BSYNC.RECONVERGENT B1 ;  /* 0x0000000000017941 */ /* 0x000fea0003800200 */
.L_x_30779:
        /* <DEDUP_REMOVED lines=14> */
.L_x_30743:
        /* <DEDUP_REMOVED lines=43> */
.L_x_30784:
[----:B------:R-:W-:Y:S01]  /*4f1c0*/  MOV R143, R142 ;  /* 0x0000008e008f7202 */ /* 0x000fe20000000f00 */
[----:B------:R-:W-:-:S07]  /*4f1d0*/  VIADD R141, R141, 0x20 ;  /* 0x000000208d8d7836 */ /* 0x000fce0000000000 */
.L_x_30661:
[----:B------:R-:W-:Y:S05]  /*4f1e0*/  BSYNC.RECONVERGENT B0 ;  /* 0x0000000000007941 */ /* 0x000fea0003800200 */
.L_x_30660:
        /* <DEDUP_REMOVED lines=35> */
.L_x_30790:
        /* <DEDUP_REMOVED lines=12> */
.L_x_30792:
[----:B------:R-:W-:Y:S05]  /*4f4e0*/  BSYNC.RECONVERGENT B2 ;  /* 0x0000000000027941 */ /* 0x000fea0003800200 */
.L_x_30791:
        /* <DEDUP_REMOVED lines=62> */
.L_x_30789:
[----:B------:R-:W-:Y:S05]  /*4f8d0*/  BSYNC.RECONVERGENT B1 ;  /* 0x0000000000017941 */ /* 0x000fea0003800200 */
.L_x_30788:
[----:B------:R-:W2:Y:S01]  /*4f8e0*/  LDC R153, c[0x0][0x404] ;  /* 0x00010100ff997b82 */ /* 0x000ea20000000800 */
[----:B------:R-:W-:Y:S01]  /*4f8f0*/  I2FP.F32.U32 R7, R7 ;  /* 0x0000000700077245 */ /* 0x000fe20000201000 */
[----:B------:R-:W-:Y:S01]  /*4f900*/  IMAD.MOV.U32 R154, RZ, RZ, 0x2f800000 ;  /* 0x2f800000ff9a7424 */ /* 0x000fe200078e00ff */
[----:B------:R-:W-:Y:S01]  /*4f910*/  LOP3.LUT R24, R24, 0xffffffef, RZ, 0xc0, !PT ;  /* 0xffffffef18187812 */ /* 0x000fe200078ec0ff */
[----:B-----5:R-:W-:Y:S01]  /*4f920*/  HADD2.F32 R8, -RZ, R52.H0_H0 ;  /* 0x20000034ff087230 */ /* 0x020fe20000004100 */
[----:B------:R-:W-:Y:S01]  /*4f930*/  BSSY.RECONVERGENT B1, `(.L_x_30793) ;  /* 0x000005f000017945 */ /* 0x000fe20003800200 */
[----:B------:R-:W-:Y:S01]  /*4f940*/  FFMA.FTZ R7, R7, R154, 1.1641532182693481445e-10 ;  /* 0x2f00000007077423 */ /* 0x000fe2000001009a */
[----:B------:R-:W-:Y:S01]  /*4f950*/  MOV R11, R18 ;  /* 0x00000012000b7202 */ /* 0x000fe20000000f00 */
[----:B01----:R-:W0:Y:S03]  /*4f960*/  LDC R93, c[0x0][0x408] ;  /* 0x00010200ff5d7b82 */ /* 0x003e260000000800 */
[----:B--2---:R-:W-:Y:S01]  /*4f970*/  FSETP.GTU.FTZ.AND P2, PT, R7, R153, PT ;  /* 0x000000990700720b */ /* 0x004fe20003f5c000 */
[----:B0-----:R-:W-:Y:S01]  /*4f980*/  FMUL.FTZ R7, R8, R93 ;  /* 0x0000005d08077220 */ /* 0x001fe20000410000 */
        /* <DEDUP_REMOVED lines=14> */
.L_x_30795:
        /* <DEDUP_REMOVED lines=12> */
.L_x_30797:
[----:B------:R-:W-:Y:S05]  /*4fb30*/  BSYNC.RECONVERGENT B2 ;  /* 0x0000000000027941 */ /* 0x000fea0003800200 */
.L_x_30796:
        /* <DEDUP_REMOVED lines=62> */
.L_x_30794:
[----:B------:R-:W-:Y:S05]  /*4ff20*/  BSYNC.RECONVERGENT B1 ;  /* 0x0000000000017941 */ /* 0x000fea0003800200 */
.L_x_30793:
        /* <DEDUP_REMOVED lines=26> */
.L_x_30800:
        /* <DEDUP_REMOVED lines=12> */
.L_x_30802:
[----:B------:R-:W-:Y:S05]  /*50190*/  BSYNC.RECONVERGENT B2 ;  /* 0x0000000000027941 */ /* 0x000fea0003800200 */
.L_x_30801:
        /* <DEDUP_REMOVED lines=62> */
.L_x_30799:
[----:B------:R-:W-:Y:S05]  /*50580*/  BSYNC.RECONVERGENT B1 ;  /* 0x0000000000017941 */ /* 0x000fea0003800200 */
.L_x_30798:
        /* <DEDUP_REMOVED lines=22> */
.L_x_30805:
        /* <DEDUP_REMOVED lines=12> */
.L_x_30807:
[----:B------:R-:W-:Y:S05]  /*507b0*/  BSYNC.RECONVERGENT B2 ;  /* 0x0000000000027941 */ /* 0x000fea0003800200 */
.L_x_30806:
        /* <DEDUP_REMOVED lines=62> */
.L_x_30804:
[----:B------:R-:W-:Y:S05]  /*50ba0*/  BSYNC.RECONVERGENT B1 ;  /* 0x0000000000017941 */ /* 0x000fea0003800200 */
.L_x_30803:
        /* <DEDUP_REMOVED lines=26> */
.L_x_30810:
        /* <DEDUP_REMOVED lines=12> */
.L_x_30812:
[----:B------:R-:W-:Y:S05]  /*50e10*/  BSYNC.RECONVERGENT B2 ;  /* 0x0000000000027941 */ /* 0x000fea0003800200 */
.L_x_30811:
        /* <DEDUP_REMOVED lines=62> */
.L_x_30809:
[----:B------:R-:W-:Y:S05]  /*51200*/  BSYNC.RECONVERGENT B1 ;  /* 0x0000000000017941 */ /* 0x000fea0003800200 */
.L_x_30808:
        /* <DEDUP_REMOVED lines=22> */
.L_x_30815:
        /* <DEDUP_REMOVED lines=12> */
.L_x_30817:
[----:B------:R-:W-:Y:S05]  /*51430*/  BSYNC.RECONVERGENT B2 ;  /* 0x0000000000027941 */ /* 0x000fea0003800200 */
.L_x_30816:
        /* <DEDUP_REMOVED lines=62> */
.L_x_30814:
[----:B------:R-:W-:Y:S05]  /*51820*/  BSYNC.RECONVERGENT B1 ;  /* 0x0000000000017941 */ /* 0x000fea0003800200 */
.L_x_30813:
        /* <DEDUP_REMOVED lines=26> */
.L_x_30820:
        /* <DEDUP_REMOVED lines=12> */
.L_x_30822:
[----:B------:R-:W-:Y:S05]  /*51a90*/  BSYNC.RECONVERGENT B2 ;  /* 0x0000000000027941 */ /* 0x000fea0003800200 */
.L_x_30821:
        /* <DEDUP_REMOVED lines=62> */
.L_x_30819:
[----:B------:R-:W-:Y:S05]  /*51e80*/  BSYNC.RECONVERGENT B1 ;  /* 0x0000000000017941 */ /* 0x000fea0003800200 */
.L_x_30818:
        /* <DEDUP_REMOVED lines=22> */
.L_x_30825:
        /* <DEDUP_REMOVED lines=12> */
.L_x_30827:
[----:B------:R-:W-:Y:S05]  /*520b0*/  BSYNC.RECONVERGENT B2 ;  /* 0x0000000000027941 */ /* 0x000fea0003800200 */
.L_x_30826:
        /* <DEDUP_REMOVED lines=62> */
.L_x_30824:
[----:B------:R-:W-:Y:S05]  /*524a0*/  BSYNC.RECONVERGENT B1 ;  /* 0x0000000000017941 */ /* 0x000fea0003800200 */
.L_x_30823:
        /* <DEDUP_REMOVED lines=25> */
.L_x_30830:
        /* <DEDUP_REMOVED lines=12> */
.L_x_30832:
[----:B------:R-:W-:Y:S05]  /*52700*/  BSYNC.RECONVERGENT B2 ;  /* 0x0000000000027941 */ /* 0x000fea0003800200 */
.L_x_30831:
        /* <DEDUP_REMOVED lines=62> */
.L_x_30829:
[----:B------:R-:W-:Y:S05]  /*52af0*/  BSYNC.RECONVERGENT B1 ;  /* 0x0000000000017941 */ /* 0x000fea0003800200 */
.L_x_30828:
        /* <DEDUP_REMOVED lines=20> */
.L_x_30835:
        /* <DEDUP_REMOVED lines=12> */
.L_x_30837:
[----:B------:R-:W-:Y:S05]  /*52d00*/  BSYNC.RECONVERGENT B2 ;  /* 0x0000000000027941 */ /* 0x000fea0003800200 */
.L_x_30836:
        /* <DEDUP_REMOVED lines=62> */
.L_x_30834:
[----:B------:R-:W-:Y:S05]  /*530f0*/  BSYNC.RECONVERGENT B1 ;  /* 0x0000000000017941 */ /* 0x000fea0003800200 */
.L_x_30833:
        /* <DEDUP_REMOVED lines=25> */
.L_x_30840:
        /* <DEDUP_REMOVED lines=12> */
.L_x_30842:
[----:B------:R-:W-:Y:S05]  /*53350*/  BSYNC.RECONVERGENT B2 ;  /* 0x0000000000027941 */ /* 0x000fea0003800200 */
.L_x_30841:
        /* <DEDUP_REMOVED lines=62> */
.L_x_30839:
[----:B------:R-:W-:Y:S05]  /*53740*/  BSYNC.RECONVERGENT B1 ;  /* 0x0000000000017941 */ /* 0x000fea0003800200 */
.L_x_30838:
        /* <DEDUP_REMOVED lines=20> */
.L_x_30845:
        /* <DEDUP_REMOVED lines=12> */
.L_x_30847:
[----:B------:R-:W-:Y:S05]  /*53950*/  BSYNC.RECONVERGENT B2 ;  /* 0x0000000000027941 */ /* 0x000fea0003800200 */
.L_x_30846:
        /* <DEDUP_REMOVED lines=62> */
.L_x_30844:
[----:B------:R-:W-:Y:S05]  /*53d40*/  BSYNC.RECONVERGENT B1 ;  /* 0x0000000000017941 */ /* 0x000fea0003800200 */
.L_x_30843:
        /* <DEDUP_REMOVED lines=25> */
.L_x_30850:
        /* <DEDUP_REMOVED lines=12> */
.L_x_30852:
[----:B------:R-:W-:Y:S05]  /*53fa0*/  BSYNC.RECONVERGENT B2 ;  /* 0x0000000000027941 */ /* 0x000fea0003800200 */
.L_x_30851:
        /* <DEDUP_REMOVED lines=62> */
.L_x_30849:
[----:B------:R-:W-:Y:S05]  /*54390*/  BSYNC.RECONVERGENT B1 ;  /* 0x0000000000017941 */ /* 0x000fea0003800200 */
.L_x_30848:
        /* <DEDUP_REMOVED lines=20> */
.L_x_30855:
        /* <DEDUP_REMOVED lines=12> */
.L_x_30857:
[----:B------:R-:W-:Y:S05]  /*545a0*/  BSYNC.RECONVERGENT B2 ;  /* 0x0000000000027941 */ /* 0x000fea0003800200 */
.L_x_30856:
        /* <DEDUP_REMOVED lines=62> */
.L_x_30854:
[----:B------:R-:W-:Y:S05]  /*54990*/  BSYNC.RECONVERGENT B1 ;  /* 0x0000000000017941 */ /* 0x000fea0003800200 */
.L_x_30853:
        /* <DEDUP_REMOVED lines=25> */
.L_x_30860:
        /* <DEDUP_REMOVED lines=12> */
.L_x_30862:
[----:B------:R-:W-:Y:S05]  /*54bf0*/  BSYNC.RECONVERGENT B2 ;  /* 0x0000000000027941 */ /* 0x000fea0003800200 */
.L_x_30861:
        /* <DEDUP_REMOVED lines=62> */
.L_x_30859:
[----:B------:R-:W-:Y:S05]  /*54fe0*/  BSYNC.RECONVERGENT B1 ;  /* 0x0000000000017941 */ /* 0x000fea0003800200 */
.L_x_30858:
        /* <DEDUP_REMOVED lines=20> */
.L_x_30865:
        /* <DEDUP_REMOVED lines=15> */
.L_x_30867:
[----:B------:R-:W-:Y:S05]  /*55220*/  BSYNC.RECONVERGENT B2 ;  /* 0x0000000000027941 */ /* 0x000fea0003800200 */
.L_x_30866:
        /* <DEDUP_REMOVED lines=62> */
.L_x_30864:
[----:B------:R-:W-:Y:S05]  /*55610*/  BSYNC.RECONVERGENT B1 ;  /* 0x0000000000017941 */ /* 0x000fea0003800200 */
.L_x_30863:
        /* <DEDUP_REMOVED lines=11> */
[----:B------:R-:W-:Y:S01]  /*556d0*/  @P1 FADD.FTZ R55, R55, R93 ;  /* 0x0000005d37371221 */ /* 0x000fe20000010000 */
[----:B------:R-:W-:Y:S02]  /*556e0*/  @!P1 MOV R55, R93 ;  /* 0x0000005d00379202 */ /* 0x000fe40000000f00 */
[----:B------:R-:W-:Y:S02]  /*556f0*/  PRMT R93, R7, 0x5410, R143 ;  /* 0x00005410075d7816 */ /* 0x000fe4000000008f */
[----:B------:R-:W-:Y:S02]  /*55700*/  F2FP.F16.F32.PACK_AB R148, RZ, R55 ;  /* 0x00000037ff94723e */ /* 0x000fe400000000ff */
[----:B------:R-:W-:Y:S02]  /*55710*/  PRMT R7, R149, 0x7610, R7 ;  /* 0x0000761095077816 */ /* 0x000fe40000000007 */
[----:B------:R-:W-:Y:S01]  /*55720*/  PRMT R95, R155, 0x5410, R148 ;  /* 0x000054109b5f7816 */ /* 0x000fe20000000094 */
[----:B------:R-:W-:Y:S06]  /*55730*/  BRA `(.L_x_30868) ;  /* 0x0000003000a87947 */ /* 0x000fec0003800000 */
.L_x_30787:
        /* <DEDUP_REMOVED lines=16> */
.L_x_30871:
        /* <DEDUP_REMOVED lines=12> */
.L_x_30873:
[----:B------:R-:W-:Y:S05]  /*55900*/  BSYNC.RECONVERGENT B2 ;  /* 0x0000000000027941 */ /* 0x000fea0003800200 */
.L_x_30872:
        /* <DEDUP_REMOVED lines=62> */
.L_x_30870:
[----:B------:R-:W-:Y:S05]  /*55cf0*/  BSYNC.RECONVERGENT B1 ;  /* 0x0000000000017941 */ /* 0x000fea0003800200 */
.L_x_30869:
[----:B------:R-:W2:Y:S01]  /*55d00*/  LDC R153, c[0x0][0x404] ;  /* 0x00010100ff997b82 */ /* 0x000ea20000000800 */
[----:B------:R-:W-:Y:S01]  /*55d10*/  HFMA2 R154, -RZ, RZ, 0.1171875, 0 ;  /* 0x2f800000ff9a7431 */ /* 0x000fe200000001ff */
[----:B------:R-:W-:Y:S01]  /*55d20*/  I2FP.F32.U32 R21, R29 ;  /* 0x0000001d00157245 */ /* 0x000fe20000201000 */
[----:B-----5:R-:W-:Y:S01]  /*55d30*/  HADD2.F32 R29, -RZ, R52.H0_H0 ;  /* 0x20000034ff1d7230 */ /* 0x020fe20000004100 */
[----:B------:R-:W-:Y:S01]  /*55d40*/  LOP3.LUT R24, R24, 0xffffffef, RZ, 0xc0, !PT ;  /* 0xffffffef18187812 */ /* 0x000fe200078ec0ff */
[----:B------:R-:W-:Y:S01]  /*55d50*/  BSSY.RECONVERGENT B1, `(.L_x_30874) ;  /* 0x0000062000017945 */ /* 0x000fe20003800200 */
[----:B------:R-:W-:Y:S02]  /*55d60*/  IMAD.MOV.U32 R48, RZ, RZ, 0x2 ;  /* 0x00000002ff307424 */ /* 0x000fe400078e00ff */
[----:B------:R-:W3:Y:S01]  /*55d70*/  LDC R152, c[0x0][0x408] ;  /* 0x00010200ff987b82 */ /* 0x000ee20000000800 */
[----:B------:R-:W-:-:S05]  /*55d80*/  FFMA.FTZ R21, R21, R154, 1.1641532182693481445e-10 ;  /* 0x2f00000015157423 */ /* 0x000fca000001009a */
[----:B--2---:R-:W-:Y:S01]  /*55d90*/  FSETP.GTU.FTZ.AND P2, PT, R21, R153, PT ;  /* 0x000000991500720b */ /* 0x004fe20003f5c000 */
[----:B---3--:R-:W-:-:S05]  /*55da0*/  FMUL.FTZ R21, R29, R152 ;  /* 0x000000981d157220 */ /* 0x008fca0000410000 */
[----:B------:R-:W-:Y:S01]  /*55db0*/  FSEL R29, R21, RZ, !P2 ;  /* 0x000000ff151d7208 */ /* 0x000fe20005000000 */
[----:B------:R-:W-:Y:S01]  /*55dc0*/  @P1 HADD2.F32 R21, -RZ, R56.H0_H0 ;  /* 0x20000038ff151230 */ /* 0x000fe20000004100 */
[----:B------:R-:W-:-:S04]  /*55dd0*/  PLOP3.LUT P2, PT, P2, PT, PT, 0x8, 0x80 ;  /* 0x000000000080781c */ /* 0x000fc8000174e170 */
[----:B------:R-:W-:Y:S01]  /*55de0*/  @P1 FADD.FTZ R29, R21, R29 ;  /* 0x0000001d151d1221 */ /* 0x000fe20000010000 */
[----:B------:R-:W-:-:S04]  /*55df0*/  IMAD.MOV.U32 R21, RZ, RZ, R18 ;  /* 0x000000ffff157224 */ /* 0x000fc800078e0012 */
[----:B01----:R-:W-:-:S04]  /*55e00*/  F2FP.F16.F32.PACK_AB R92, RZ, R29 ;  /* 0x0000001dff5c723e */ /* 0x003fc800000000ff */
        /* <DEDUP_REMOVED lines=11> */
.L_x_30876:
        /* <DEDUP_REMOVED lines=12> */
.L_x_30878:
[----:B------:R-:W-:Y:S05]  /*55f80*/  BSYNC.RECONVERGENT B2 ;  /* 0x0000000000027941 */ /* 0x000fea0003800200 */
.L_x_30877:
        /* <DEDUP_REMOVED lines=62> */
.L_x_30875:
[----:B------:R-:W-:Y:S05]  /*56370*/  BSYNC.RECONVERGENT B1 ;  /* 0x0000000000017941 */ /* 0x000fea0003800200 */
.L_x_30874:
[----:B------:R-:W-:Y:S01]  /*56380*/  I2FP.F32.U32 R21, R21 ;  /* 0x0000001500157245 */ /* 0x000fe20000201000 */
[----:B------:R-:W-:Y:S01]  /*56390*/  BSSY.RECONVERGENT B1, `(.L_x_30879) ;  /* 0x0000063000017945 */ /* 0x000fe20003800200 */
[----:B------:R-:W-:-:S03]  /*563a0*/  LOP3.LUT R24, R24, 0xfffffff7, RZ, 0xc0, !PT ;  /* 0xfffffff718187812 */ /* 0x000fc600078ec0ff */
[----:B------:R-:W-:-:S05]  /*563b0*/  FFMA.FTZ R21, R21, R154, 1.1641532182693481445e-10 ;  /* 0x2f00000015157423 */ /* 0x000fca000001009a */
[----:B------:R-:W-:Y:S01]  /*563c0*/  FSETP.GTU.FTZ.AND P2, PT, R21, R153, PT ;  /* 0x000000991500720b */ /* 0x000fe20003f5c000 */
[----:B------:R-:W-:Y:S02]  /*563d0*/  HADD2.F32 R21, -RZ, R52.H1_H1 ;  /* 0x30000034ff157230 */ /* 0x000fe40000004100 */
[----:B------:R-:W-:-:S03]  /*563e0*/  HFMA2 R52, -RZ, RZ, 0, 1.1920928955078125e-07 ;  /* 0x00000002ff347431 */ /* 0x000fc600000001ff */
        /* <DEDUP_REMOVED lines=18> */
.L_x_30881:
        /* <DEDUP_REMOVED lines=12> */
.L_x_30883:
[----:B------:R-:W-:Y:S05]  /*565d0*/  BSYNC.RECONVERGENT B2 ;  /* 0x0000000000027941 */ /* 0x000fea0003800200 */
.L_x_30882:
        /* <DEDUP_REMOVED lines=62> */
.L_x_30880:
[----:B------:R-:W-:Y:S05]  /*569c0*/  BSYNC.RECONVERGENT B1 ;  /* 0x0000000000017941 */ /* 0x000fea0003800200 */
.L_x_30879:
        /* <DEDUP_REMOVED lines=25> */
.L_x_30886:
        /* <DEDUP_REMOVED lines=12> */
.L_x_30888:
[----:B------:R-:W-:Y:S05]  /*56c20*/  BSYNC.RECONVERGENT B2 ;  /* 0x0000000000027941 */ /* 0x000fea0003800200 */
.L_x_30887:
        /* <DEDUP_REMOVED lines=62> */
.L_x_30885:
[----:B------:R-:W-:Y:S05]  /*57010*/  BSYNC.RECONVERGENT B1 ;  /* 0x0000000000017941 */ /* 0x000fea0003800200 */
.L_x_30884:
        /* <DEDUP_REMOVED lines=25> */
.L_x_30891:
        /* <DEDUP_REMOVED lines=12> */
.L_x_30893:
[----:B------:R-:W-:Y:S05]  /*57270*/  BSYNC.RECONVERGENT B2 ;  /* 0x0000000000027941 */ /* 0x000fea0003800200 */
.L_x_30892:
        /* <DEDUP_REMOVED lines=62> */
.L_x_30890:
[----:B------:R-:W-:Y:S05]  /*57660*/  BSYNC.RECONVERGENT B1 ;  /* 0x0000000000017941 */ /* 0x000fea0003800200 */
.L_x_30889:
        /* <DEDUP_REMOVED lines=23> */
.L_x_30896:
        /* <DEDUP_REMOVED lines=12> */
.L_x_30898:
[----:B------:R-:W-:Y:S05]  /*578a0*/  BSYNC.RECONVERGENT B2 ;  /* 0x0000000000027941 */ /* 0x000fea0003800200 */
.L_x_30897:
        /* <DEDUP_REMOVED lines=62> */
.L_x_30895:
[----:B------:R-:W-:Y:S05]  /*57c90*/  BSYNC.RECONVERGENT B1 ;  /* 0x0000000000017941 */ /* 0x000fea0003800200 */
.L_x_30894:
        /* <DEDUP_REMOVED lines=23> */
.L_x_30901:
        /* <DEDUP_REMOVED lines=12> */
.L_x_30903:
[----:B------:R-:W-:Y:S05]  /*57ed0*/  BSYNC.RECONVERGENT B2 ;  /* 0x0000000000027941 */ /* 0x000fea0003800200 */
.L_x_30902:
        /* <DEDUP_REMOVED lines=62> */
.L_x_30900:
[----:B------:R-:W-:Y:S05]  /*582c0*/  BSYNC.RECONVERGENT B1 ;  /* 0x0000000000017941 */ /* 0x000fea0003800200 */
.L_x_30899:
        /* <DEDUP_REMOVED lines=23> */
.L_x_30906:
        /* <DEDUP_REMOVED lines=12> */
.L_x_30908:
[----:B------:R-:W-:Y:S05]  /*58500*/  BSYNC.RECONVERGENT B2 ;  /* 0x0000000000027941 */ /* 0x000fea0003800200 */
.L_x_30907:
        /* <DEDUP_REMOVED lines=62> */
.L_x_30905:
[----:B------:R-:W-:Y:S05]  /*588f0*/  BSYNC.RECONVERGENT B1 ;  /* 0x0000000000017941 */ /* 0x000fea0003800200 */
.L_x_30904:
        /* <DEDUP_REMOVED lines=14> */
.L_x_30868:
        /* <DEDUP_REMOVED lines=43> */
.L_x_30909:
[----:B------:R-:W-:Y:S02]  /*58c90*/  IMAD.MOV.U32 R143, RZ, RZ, R142 ;  /* 0x000000ffff8f7224 */ /* 0x000fe400078e008e */
[----:B------:R-:W-:-:S07]  /*58ca0*/  VIADD R141, R141, 0x20 ;  /* 0x000000208d8d7836 */ /* 0x000fce0000000000 */
.L_x_30786:
[----:B------:R-:W-:Y:S05]  /*58cb0*/  BSYNC.RECONVERGENT B0 ;  /* 0x0000000000007941 */ /* 0x000fea0003800200 */
.L_x_30785:
        /* <DEDUP_REMOVED lines=35> */
.L_x_30915:
        /* <DEDUP_REMOVED lines=12> */
.L_x_30917:
[----:B------:R-:W-:Y:S05]  /*58fb0*/  BSYNC.RECONVERGENT B2 ;  /* 0x0000000000027941 */ /* 0x000fea0003800200 */
.L_x_30916:
        /* <DEDUP_REMOVED lines=62> */
.L_x_30914:
[----:B------:R-:W-:Y:S05]  /*593a0*/  BSYNC.RECONVERGENT B1 ;  /* 0x0000000000017941 */ /* 0x000fea0003800200 */
.L_x_30913:
        /* <DEDUP_REMOVED lines=8> */
[----:B------:R-:W1:Y:S01]  /*59430*/  LDC R154, c[0x0][0x404] ;  /* 0x00010100ff9a7b82 */ /* 0x000e620000000800 */
[----:B0-----:R-:W-:Y:S02]  /*59440*/  FMUL.FTZ R10, R10, R140 ;  /* 0x0000008c0a0a7220 */ /* 0x001fe40000410000 */
        /* <DEDUP_REMOVED lines=15> */
.L_x_30920:
        /* <DEDUP_REMOVED lines=12> */
.L_x_30922:
[----:B------:R-:W-:Y:S05]  /*59600*/  BSYNC.RECONVERGENT B2 ;  /* 0x0000000000027941 */ /* 0x000fea0003800200 */
.L_x_30921:
        /* <DEDUP_REMOVED lines=62> */
.L_x_30919:
[----:B------:R-:W-:Y:S05]  /*599f0*/  BSYNC.RECONVERGENT B1 ;  /* 0x0000000000017941 */ /* 0x000fea0003800200 */
.L_x_30918:
        /* <DEDUP_REMOVED lines=26> */
.L_x_30925:
        /* <DEDUP_REMOVED lines=12> */
.L_x_30927:
[----:B------:R-:W-:Y:S05]  /*59c60*/  BSYNC.RECONVERGENT B2 ;  /* 0x0000000000027941 */ /* 0x000fea0003800200 */
.L_x_30926:
        /* <DEDUP_REMOVED lines=62> */
.L_x_30924:
[----:B------:R-:W-:Y:S05]  /*5a050*/  BSYNC.RECONVERGENT B1 ;  /* 0x0000000000017941 */ /* 0x000fea0003800200 */
.L_x_30923:
        /* <DEDUP_REMOVED lines=22> */
.L_x_30930:
        /* <DEDUP_REMOVED lines=12> */
.L_x_30932:
[----:B------:R-:W-:Y:S05]  /*5a280*/  BSYNC.RECONVERGENT B2 ;  /* 0x0000000000027941 */ /* 0x000fea0003800200 */
.L_x_30931:
        /* <DEDUP_REMOVED lines=62> */
.L_x_30929:
[----:B------:R-:W-:Y:S05]  /*5a670*/  BSYNC.RECONVERGENT B1 ;  /* 0x0000000000017941 */ /* 0x000fea0003800200 */
.L_x_30928:
        /* <DEDUP_REMOVED lines=26> */
.L_x_30935:
        /* <DEDUP_REMOVED lines=12> */
.L_x_30937:
[----:B------:R-:W-:Y:S05]  /*5a8e0*/  BSYNC.RECONVERGENT B2 ;  /* 0x0000000000027941 */ /* 0x000fea0003800200 */
.L_x_30936:
        /* <DEDUP_REMOVED lines=62> */
.L_x_30934:
[----:B------:R-:W-:Y:S05]  /*5acd0*/  BSYNC.RECONVERGENT B1 ;  /* 0x0000000000017941 */ /* 0x000fea0003800200 */
.L_x_30933:
        /* <DEDUP_REMOVED lines=22> */
.L_x_30940:
        /* <DEDUP_REMOVED lines=12> */
.L_x_30942:
[----:B------:R-:W-:Y:S05]  /*5af00*/  BSYNC.RECONVERGENT B2 ;  /* 0x0000000000027941 */ /* 0x000fea0003800200 */
.L_x_30941:
        /* <DEDUP_REMOVED lines=62> */
.L_x_30939:
[----:B------:R-:W-:Y:S05]  /*5b2f0*/  BSYNC.RECONVERGENT B1 ;  /* 0x0000000000017941 */ /* 0x000fea0003800200 */
.L_x_30938:
        /* <DEDUP_REMOVED lines=26> */
.L_x_30945:
        /* <DEDUP_REMOVED lines=12> */
.L_x_30947:
[----:B------:R-:W-:Y:S05]  /*5b560*/  BSYNC.RECONVERGENT B2 ;  /* 0x0000000000027941 */ /* 0x000fea0003800200 */
.L_x_30946:
        /* <DEDUP_REMOVED lines=62> */
.L_x_30944:
[----:B------:R-:W-:Y:S05]  /*5b950*/  BSYNC.RECONVERGENT B1 ;  /* 0x0000000000017941 */ /* 0x000fea0003800200 */
.L_x_30943:
        /* <DEDUP_REMOVED lines=22> */
.L_x_30950:
        /* <DEDUP_REMOVED lines=12> */
.L_x_30952:
[----:B------:R-:W-:Y:S05]  /*5bb80*/  BSYNC.RECONVERGENT B2 ;  /* 0x0000000000027941 */ /* 0x000fea0003800200 */
.L_x_30951:
        /* <DEDUP_REMOVED lines=62> */
.L_x_30949:
[----:B------:R-:W-:Y:S05]  /*5bf70*/  BSYNC.RECONVERGENT B1 ;  /* 0x0000000000017941 */ /* 0x000fea0003800200 */
.L_x_30948:
        /* <DEDUP_REMOVED lines=25> */
.L_x_30955:
        /* <DEDUP_REMOVED lines=12> */
.L_x_30957:
[----:B------:R-:W-:Y:S05]  /*5c1d0*/  BSYNC.RECONVERGENT B2 ;  /* 0x0000000000027941 */ /* 0x000fea0003800200 */
.L_x_30956:
        /* <DEDUP_REMOVED lines=62> */
.L_x_30954:
[----:B------:R-:W-:Y:S05]  /*5c5c0*/  BSYNC.RECONVERGENT B1 ;  /* 0x0000000000017941 */ /* 0x000fea0003800200 */
.L_x_30953:
        /* <DEDUP_REMOVED lines=20> */
.L_x_30960:
        /* <DEDUP_REMOVED lines=12> */
.L_x_30962:
[----:B------:R-:W-:Y:S05]  /*5c7d0*/  BSYNC.RECONVERGENT B2 ;  /* 0x0000000000027941 */ /* 0x000fea0003800200 */
.L_x_30961:
        /* <DEDUP_REMOVED lines=62> */
.L_x_30959:
[----:B------:R-:W-:Y:S05]  /*5cbc0*/  BSYNC.RECONVERGENT B1 ;  /* 0x0000000000017941 */ /* 0x000fea0003800200 */
.L_x_30958:
        /* <DEDUP_REMOVED lines=25> */
.L_x_30965:
        /* <DEDUP_REMOVED lines=12> */
.L_x_30967:
[----:B------:R-:W-:Y:S05]  /*5ce20*/  BSYNC.RECONVERGENT B2 ;  /* 0x0000000000027941 */ /* 0x000fea0003800200 */
.L_x_30966:
        /* <DEDUP_REMOVED lines=62> */
.L_x_30964:
[----:B------:R-:W-:Y:S05]  /*5d210*/  BSYNC.RECONVERGENT B1 ;  /* 0x0000000000017941 */ /* 0x000fea0003800200 */
.L_x_30963:
        /* <DEDUP_REMOVED lines=20> */
.L_x_30970:
        /* <DEDUP_REMOVED lines=12> */
.L_x_30972:
[----:B------:R-:W-:Y:S05]  /*5d420*/  BSYNC.RECONVERGENT B2 ;  /* 0x0000000000027941 */ /* 0x000fea0003800200 */
.L_x_30971:
        /* <DEDUP_REMOVED lines=62> */
.L_x_30969:
[----:B------:R-:W-:Y:S05]  /*5d810*/  BSYNC.RECONVERGENT B1 ;  /* 0x0000000000017941 */ /* 0x000fea0003800200 */
.L_x_30968:
        /* <DEDUP_REMOVED lines=25> */
.L_x_30975:
        /* <DEDUP_REMOVED lines=12> */
.L_x_30977:
[----:B------:R-:W-:Y:S05]  /*5da70*/  BSYNC.RECONVERGENT B2 ;  /* 0x0000000000027941 */ /* 0x000fea0003800200 */
.L_x_30976:
        /* <DEDUP_REMOVED lines=62> */
.L_x_30974:
[----:B------:R-:W-:Y:S05]  /*5de60*/  BSYNC.RECONVERGENT B1 ;  /* 0x0000000000017941 */ /* 0x000fea0003800200 */
.L_x_30973:
        /* <DEDUP_REMOVED lines=20> */
.L_x_30980:
        /* <DEDUP_REMOVED lines=12> */
.L_x_30982:
[----:B------:R-:W-:Y:S05]  /*5e070*/  BSYNC.RECONVERGENT B2 ;  /* 0x0000000000027941 */ /* 0x000fea0003800200 */
.L_x_30981:
        /* <DEDUP_REMOVED lines=62> */
.L_x_30979:
[----:B------:R-:W-:Y:S05]  /*5e460*/  BSYNC.RECONVERGENT B1 ;  /* 0x0000000000017941 */ /* 0x000fea0003800200 */
.L_x_30978:
        /* <DEDUP_REMOVED lines=25> */
.L_x_30985:
        /* <DEDUP_REMOVED lines=12> */
.L_x_30987:
[----:B------:R-:W-:Y:S05]  /*5e6c0*/  BSYNC.RECONVERGENT B2 ;  /* 0x0000000000027941 */ /* 0x000fea0003800200 */
.L_x_30986:
        /* <DEDUP_REMOVED lines=62> */
.L_x_30984:
[----:B------:R-:W-:Y:S05]  /*5eab0*/  BSYNC.RECONVERGENT B1 ;  /* 0x0000000000017941 */ /* 0x000fea0003800200 */
.L_x_30983:
        /* <DEDUP_REMOVED lines=20> */
.L_x_30990:
        /* <DEDUP_REMOVED lines=15> */
.L_x_30992:
[----:B------:R-:W-:Y:S05]  /*5ecf0*/  BSYNC.RECONVERGENT B2 ;  /* 0x0000000000027941 */ /* 0x000fea0003800200 */
.L_x_30991:
        /* <DEDUP_REMOVED lines=62> */
.L_x_30989:
[----:B------:R-:W-:Y:S05]  /*5f0e0*/  BSYNC.RECONVERGENT B1 ;  /* 0x0000000000017941 */ /* 0x000fea0003800200 */
.L_x_30988:
        /* <DEDUP_REMOVED lines=19> */
.L_x_30912:
        /* <DEDUP_REMOVED lines=16> */
.L_x_30996:
        /* <DEDUP_REMOVED lines=12> */
.L_x_30998:
[----:B------:R-:W-:Y:S05]  /*5f3e0*/  BSYNC.RECONVERGENT B2 ;  /* 0x0000000000027941 */ /* 0x000fea0003800200 */
.L_x_30997:
        /* <DEDUP_REMOVED lines=62> */
.L_x_30995:
[----:B------:R-:W-:Y:S05]  /*5f7d0*/  BSYNC.RECONVERGENT B1 ;  /* 0x0000000000017941 */ /* 0x000fea0003800200 */
.L_x_30994:
        /* <DEDUP_REMOVED lines=28> */
.L_x_31001:
        /* <DEDUP_REMOVED lines=12> */
.L_x_31003:
[----:B------:R-:W-:Y:S05]  /*5fa60*/  BSYNC.RECONVERGENT B2 ;  /* 0x0000000000027941 */ /* 0x000fea0003800200 */
.L_x_31002:
        /* <DEDUP_REMOVED lines=62> */
.L_x_31000:
[----:B------:R-:W-:Y:S05]  /*5fe50*/  BSYNC.RECONVERGENT B1 ;  /* 0x0000000000017941 */ /* 0x000fea0003800200 */
.L_x_30999:
        /* <DEDUP_REMOVED lines=25> */
.L_x_31006:
        /* <DEDUP_REMOVED lines=12> */
.L_x_31008:
[----:B------:R-:W-:Y:S05]  /*600b0*/  BSYNC.RECONVERGENT B2 ;  /* 0x0000000000027941 */ /* 0x000fea0003800200 */
.L_x_31007:
        /* <DEDUP_REMOVED lines=62> */
.L_x_31005:
[----:B------:R-:W-:Y:S05]  /*604a0*/  BSYNC.RECONVERGENT B1 ;  /* 0x0000000000017941 */ /* 0x000fea0003800200 */
.L_x_31004:
        /* <DEDUP_REMOVED lines=25> */
.L_x_31011:
        /* <DEDUP_REMOVED lines=12> */
.L_x_31013:
[----:B------:R-:W-:Y:S05]  /*60700*/  BSYNC.RECONVERGENT B2 ;  /* 0x0000000000027941 */ /* 0x000fea0003800200 */
.L_x_31012:
        /* <DEDUP_REMOVED lines=62> */
.L_x_31010:
[----:B------:R-:W-:Y:S05]  /*60af0*/  BSYNC.RECONVERGENT B1 ;  /* 0x0000000000017941 */ /* 0x000fea0003800200 */
.L_x_31009:
        /* <DEDUP_REMOVED lines=25> */
.L_x_31016:
        /* <DEDUP_REMOVED lines=12> */
.L_x_31018:
[----:B------:R-:W-:Y:S05]  /*60d50*/  BSYNC.RECONVERGENT B2 ;  /* 0x0000000000027941 */ /* 0x000fea0003800200 */
.L_x_31017:
        /* <DEDUP_REMOVED lines=62> */
.L_x_31015:
[----:B------:R-:W-:Y:S05]  /*61140*/  BSYNC.RECONVERGENT B1 ;  /* 0x0000000000017941 */ /* 0x000fea0003800200 */
.L_x_31014:
        /* <DEDUP_REMOVED lines=23> */
.L_x_31021:
        /* <DEDUP_REMOVED lines=12> */
.L_x_31023:
[----:B------:R-:W-:Y:S05]  /*61380*/  BSYNC.RECONVERGENT B2 ;  /* 0x0000000000027941 */ /* 0x000fea0003800200 */
.L_x_31022:
        /* <DEDUP_REMOVED lines=62> */
.L_x_31020:
[----:B------:R-:W-:Y:S05]  /*61770*/  BSYNC.RECONVERGENT B1 ;  /* 0x0000000000017941 */ /* 0x000fea0003800200 */
.L_x_31019:
        /* <DEDUP_REMOVED lines=23> */
.L_x_31026:
        /* <DEDUP_REMOVED lines=12> */
.L_x_31028:
[----:B------:R-:W-:Y:S05]  /*619b0*/  BSYNC.RECONVERGENT B2 ;  /* 0x0000000000027941 */ /* 0x000fea0003800200 */
.L_x_31027:
        /* <DEDUP_REMOVED lines=62> */
.L_x_31025:
[----:B------:R-:W-:Y:S05]  /*61da0*/  BSYNC.RECONVERGENT B1 ;  /* 0x0000000000017941 */ /* 0x000fea0003800200 */
.L_x_31024:
        /* <DEDUP_REMOVED lines=23> */
.L_x_31031:
        /* <DEDUP_REMOVED lines=12> */
.L_x_31033:
[----:B------:R-:W-:Y:S05]  /*61fe0*/  BSYNC.RECONVERGENT B2 ;  /* 0x0000000000027941 */ /* 0x000fea0003800200 */
.L_x_31032:
        /* <DEDUP_REMOVED lines=62> */
.L_x_31030:
[----:B------:R-:W-:Y:S05]  /*623d0*/  BSYNC.RECONVERGENT B1 ;  /* 0x0000000000017941 */ /* 0x000fea0003800200 */
.L_x_31029:
        /* <DEDUP_REMOVED lines=8> */
[----:B------:R-:W-:-:S03]  /*62460*/  IMAD.MOV.U32 R143, RZ, RZ, R149 ;  /* 0x000000ffff8f7224 */ /* 0x000fc600078e0095 */
[----:B------:R-:W-:Y:S01]  /*62470*/  FSEL R140, R95, RZ, !P5 ;  /* 0x000000ff5f8c7208 */ /* 0x000fe20006800000 */
[----:B------:R-:W-:Y:S01]  /*62480*/  @P1 HADD2.F32 R95, -RZ, R59.H1_H1 ;  /* 0x3000003bff5f1230 */ /* 0x000fe20000004100 */
[----:B------:R-:W-:-:S04]  /*62490*/  PLOP3.LUT P5, PT, P5, PT, PT, 0x8, 0x80 ;  /* 0x000000000080781c */ /* 0x000fc80002fae170 */
[----:B------:R-:W-:-:S05]  /*624a0*/  @P1 FADD.FTZ R140, R95, R140 ;  /* 0x0000008c5f8c1221 */ /* 0x000fca0000010000 */
[----:B------:R-:W-:-:S04]  /*624b0*/  F2FP.F16.F32.PACK_AB R95, RZ, R140 ;  /* 0x0000008cff5f723e */ /* 0x000fc800000000ff */
[----:B------:R-:W-:-:S07]  /*624c0*/  PRMT R95, R168, 0x5410, R95 ;  /* 0x00005410a85f7816 */ /* 0x000fce000000005f */
.L_x_30993:
        /* <DEDUP_REMOVED lines=43> */
.L_x_30911:
[----:B------:R-:W-:Y:S05]  /*62780*/  BSYNC.RECONVERGENT B0 ;  /* 0x0000000000007941 */ /* 0x000fea0003800200 */
.L_x_30910:
        /* <DEDUP_REMOVED lines=291> */
.L_x_31067:
        /* <DEDUP_REMOVED lines=38> */
[----:B------:R-:W-:Y:S01]  /*63c20*/  F2FP.F16.F32.PACK_AB R92, R92, R93 ;  /* 0x0000005d5c5c723e */ /* 0x000fe200000000ff */
[----:B------:R-:W-:-:S04]  /*63c30*/  FADD.FTZ R93, R111, -R142 ;  /* 0x8000008e6f5d7221 */ /* 0x000fc80000010000 */
[----:B------:R-:W-:Y:S01]  /*63c40*/  FMUL.FTZ R93, R141, R93 ;  /* 0x0000005d8d5d7220 */ /* 0x000fe20000410000 */
[----:B------:R-:W-:-:S03]  /*63c50*/  FFMA.FTZ R95, R95, R152, R80 ;  /* 0x000000985f5f7223 */ /* 0x000fc60000010050 */
[----:B------:R-:W-:-:S05]  /*63c60*/  FFMA.FTZ R93, R93, R153, R87 ;  /* 0x000000995d5d7223 */ /* 0x000fca0000010057 */
[----:B------:R-:W-:Y:S01]  /*63c70*/  F2FP.F16.F32.PACK_AB R93, R93, R94 ;  /* 0x0000005e5d5d723e */ /* 0x000fe200000000ff */
[----:B------:R-:W-:-:S04]  /*63c80*/  FADD.FTZ R94, R131, -R142 ;  /* 0x8000008e835e7221 */ /* 0x000fc80000010000 */
[----:B------:R-:W-:Y:S01]  /*63c90*/  FMUL.FTZ R94, R141, R94 ;  /* 0x0000005e8d5e7220 */ /* 0x000fe20000410000 */
[----:B------:R-:W-:-:S03]  /*63ca0*/  FFMA.FTZ R148, R148, R149, R83 ;  /* 0x0000009594947223 */ /* 0x000fc60000010053 */
[----:B------:R-:W-:-:S05]  /*63cb0*/  FFMA.FTZ R94, R94, R151, R81 ;  /* 0x000000975e5e7223 */ /* 0x000fca0000010051 */
[----:B------:R-:W-:Y:S01]  /*63cc0*/  F2FP.F16.F32.PACK_AB R94, R94, R95 ;  /* 0x0000005f5e5e723e */ /* 0x000fe200000000ff */
[----:B------:R-:W-:-:S04]  /*63cd0*/  FADD.FTZ R95, R130, -R142 ;  /* 0x8000008e825f7221 */ /* 0x000fc80000010000 */
[----:B------:R-:W-:-:S04]  /*63ce0*/  FMUL.FTZ R95, R141, R95 ;  /* 0x0000005f8d5f7220 */ /* 0x000fc80000410000 */
[----:B------:R-:W-:-:S05]  /*63cf0*/  FFMA.FTZ R95, R95, R150, R82 ;  /* 0x000000965f5f7223 */ /* 0x000fca0000010052 */
[----:B------:R-:W-:Y:S02]  /*63d00*/  F2FP.F16.F32.PACK_AB R95, R148, R95 ;  /* 0x0000005f945f723e */ /* 0x000fe400000000ff */
[----:B------:R-:W0:Y:S02]  /*63d10*/  LDC.64 R148, c[0x0][0x428] ;  /* 0x00010a00ff947b82 */ /* 0x000e240000000a00 */
[----:B0-----:R-:W-:-:S04]  /*63d20*/  IMAD.WIDE.U32 R148, R16, 0x10, R148 ;  /* 0x0000001010947825 */ /* 0x001fc800078e0094 */
[----:B------:R-:W-:Y:S01]  /*63d30*/  VIADD R16, R16, 0x20 ;  /* 0x0000002010107836 */ /* 0x000fe20000000000 */
[----:B------:R1:W-:Y:S06]  /*63d40*/  STG.E.128 desc[UR6][R148.64], R92 ;  /* 0x0000005c94007986 */ /* 0x0003ec000c101d06 */
.L_x_31036:
[----:B------:R-:W-:Y:S05]  /*63d50*/  BSYNC.RECONVERGENT B0 ;  /* 0x0000000000007941 */ /* 0x000fea0003800200 */
.L_x_31035:
        /* <DEDUP_REMOVED lines=31> */
[----:B------:R-:W-:-:S04]  /*63f50*/  FADD.FTZ R148, R133, -R142 ;  /* 0x8000008e85947221 */ /* 0x000fc80000010000 */
        /* <DEDUP_REMOVED lines=8> */
[----:B0-----:R-:W-:-:S04]  /*63fe0*/  IMAD.WIDE.U32 R148, R16, 0x10, R148 ;  /* 0x0000001010947825 */ /* 0x001fc800078e0094 */
[----:B------:R-:W-:Y:S01]  /*63ff0*/  VIADD R16, R16, 0x20 ;  /* 0x0000002010107836 */ /* 0x000fe20000000000 */
[----:B------:R2:W-:Y:S06]  /*64000*/  STG.E.128 desc[UR6][R148.64], R92 ;  /* 0x0000005c94007986 */ /* 0x0005ec000c101d06 */
.L_x_31038:
[----:B------:R-:W-:Y:S05]  /*64010*/  BSYNC.RECONVERGENT B0 ;  /* 0x0000000000007941 */ /* 0x000fea0003800200 */
.L_x_31037:
        /* <DEDUP_REMOVED lines=43> */
.L_x_31040:
[----:B------:R-:W-:Y:S05]  /*642d0*/  BSYNC.RECONVERGENT B0 ;  /* 0x0000000000007941 */ /* 0x000fea0003800200 */
.L_x_31039:
        /* <DEDUP_REMOVED lines=18> */
[----:B------:R-:W-:Y:S01]  /*64400*/  F2FP.F16.F32.PACK_AB R92, R92, R93 ;  /* 0x0000005d5c5c723e */ /* 0x000fe200000000ff */
[----:B------:R-:W-:Y:S01]  /*64410*/  FADD.FTZ R93, R105, -R142 ;  /* 0x8000008e695d7221 */ /* 0x000fe20000010000 */
[----:B------:R-:W-:-:S03]  /*64420*/  FMUL.FTZ R94, R141, R94 ;  /* 0x0000005e8d5e7220 */ /* 0x000fc60000410000 */
[----:B------:R-:W-:Y:S01]  /*64430*/  FMUL.FTZ R93, R141, R93 ;  /* 0x0000005d8d5d7220 */ /* 0x000fe20000410000 */
[----:B---3--:R-:W-:-:S03]  /*64440*/  FFMA.FTZ R94, R94, R152, R166 ;  /* 0x000000985e5e7223 */ /* 0x008fc600000100a6 */
        /* <DEDUP_REMOVED lines=20> */
.L_x_31042:
[----:B------:R-:W-:Y:S05]  /*64590*/  BSYNC.RECONVERGENT B0 ;  /* 0x0000000000007941 */ /* 0x000fea0003800200 */
.L_x_31041:
        /* <DEDUP_REMOVED lines=25> */
[C---:B------:R-:W-:Y:S01]  /*64730*/  FMUL.FTZ R95, R141.reuse, R95 ;  /* 0x0000005f8d5f7220 */ /* 0x040fe20000410000 */
[----:B------:R-:W-:Y:S02]  /*64740*/  FFMA.FTZ R148, R148, R251, R183 ;  /* 0x000000fb94947223 */ /* 0x000fe400000100b7 */
        /* <DEDUP_REMOVED lines=12> */
.L_x_31044:
[----:B------:R-:W-:Y:S05]  /*64810*/  BSYNC.RECONVERGENT B0 ;  /* 0x0000000000007941 */ /* 0x000fea0003800200 */
.L_x_31043:
        /* <DEDUP_REMOVED lines=35> */
.L_x_31046:
[----:B------:R-:W-:Y:S05]  /*64a50*/  BSYNC.RECONVERGENT B0 ;  /* 0x0000000000007941 */ /* 0x000fea0003800200 */
.L_x_31045:
        /* <DEDUP_REMOVED lines=35> */
.L_x_31048:
[----:B------:R-:W-:Y:S05]  /*64c90*/  BSYNC.RECONVERGENT B0 ;  /* 0x0000000000007941 */ /* 0x000fea0003800200 */
.L_x_31047:
        /* <DEDUP_REMOVED lines=35> */
.L_x_31050:
[----:B------:R-:W-:Y:S05]  /*64ed0*/  BSYNC.RECONVERGENT B0 ;  /* 0x0000000000007941 */ /* 0x000fea0003800200 */
.L_x_31049:
        /* <DEDUP_REMOVED lines=35> */
.L_x_31052:
[----:B------:R-:W-:Y:S05]  /*65110*/  BSYNC.RECONVERGENT B0 ;  /* 0x0000000000007941 */ /* 0x000fea0003800200 */
.L_x_31051:
        /* <DEDUP_REMOVED lines=16> */
[----:B------:R-:W-:Y:S01]  /*65220*/  F2FP.F16.F32.PACK_AB R92, R92, R93 ;  /* 0x0000005d5c5c723e */ /* 0x000fe200000000ff */
[----:B------:R-:W-:-:S04]  /*65230*/  FADD.FTZ R93, R112, -R142 ;  /* 0x8000008e705d7221 */ /* 0x000fc80000010000 */
[----:B------:R-:W-:-:S04]  /*65240*/  FMUL.FTZ R93, R141, R93 ;  /* 0x0000005d8d5d7220 */ /* 0x000fc80000410000 */
[----:B------:R-:W-:-:S05]  /*65250*/  FFMA.FTZ R93, R93, R79, R71 ;  /* 0x0000004f5d5d7223 */ /* 0x000fca0000010047 */
[----:B------:R-:W-:Y:S01]  /*65260*/  F2FP.F16.F32.PACK_AB R93, R93, R94 ;  /* 0x0000005e5d5d723e */ /* 0x000fe200000000ff */
[----:B------:R-:W-:-:S04]  /*65270*/  FADD.FTZ R94, R115, -R142 ;  /* 0x8000008e735e7221 */ /* 0x000fc80000010000 */
[----:B------:R-:W-:Y:S01]  /*65280*/  FMUL.FTZ R94, R141, R94 ;  /* 0x0000005e8d5e7220 */ /* 0x000fe20000410000 */
[----:B0-----:R-:W-:-:S04]  /*65290*/  IMAD.WIDE.U32 R148, R16, 0x10, R148 ;  /* 0x0000001010947825 */ /* 0x001fc800078e0094 */
[----:B------:R-:W-:-:S05]  /*652a0*/  FFMA.FTZ R94, R94, R73, R65 ;  /* 0x000000495e5e7223 */ /* 0x000fca0000010041 */
[----:B------:R-:W-:Y:S01]  /*652b0*/  F2FP.F16.F32.PACK_AB R94, R94, R95 ;  /* 0x0000005f5e5e723e */ /* 0x000fe200000000ff */
[--C-:B------:R-:W-:Y:S01]  /*652c0*/  FADD.FTZ R95, R140, -R142.reuse ;  /* 0x8000008e8c5f7221 */ /* 0x100fe20000010000 */
[----:B------:R-:W-:-:S03]  /*652d0*/  FADD.FTZ R142, R114, -R142 ;  /* 0x8000008e728e7221 */ /* 0x000fc60000010000 */
[C---:B------:R-:W-:Y:S01]  /*652e0*/  FMUL.FTZ R95, R141.reuse, R95 ;  /* 0x0000005f8d5f7220 */ /* 0x040fe20000410000 */
[----:B------:R-:W-:-:S03]  /*652f0*/  FMUL.FTZ R142, R141, R142 ;  /* 0x0000008e8d8e7220 */ /* 0x000fc60000410000 */
[----:B------:R-:W-:Y:S01]  /*65300*/  FFMA.FTZ R95, R95, R75, R67 ;  /* 0x0000004b5f5f7223 */ /* 0x000fe20000010043 */
[----:B------:R-:W-:-:S05]  /*65310*/  FFMA.FTZ R142, R142, R74, R66 ;  /* 0x0000004a8e8e7223 */ /* 0x000fca0000010042 */
[----:B------:R-:W-:-:S05]  /*65320*/  F2FP.F16.F32.PACK_AB R95, R95, R142 ;  /* 0x0000008e5f5f723e */ /* 0x000fca00000000ff */
[----:B------:R0:W-:Y:S02]  /*65330*/  STG.E.128 desc[UR6][R148.64], R92 ;  /* 0x0000005c94007986 */ /* 0x0001e4000c101d06 */
.L_x_31054:
[----:B------:R-:W-:Y:S05]  /*65340*/  BSYNC.RECONVERGENT B0 ;  /* 0x0000000000007941 */ /* 0x000fea0003800200 */
.L_x_31053:
[----:B01234-:R-:W0:Y:S02]  /*65350*/  LDC.64 R92, c[0x0][0x380] ;  /* 0x0000e000ff5c7b82 */ /* 0x01fe240000000a00 */
[----:B0-----:R-:W-:-:S05]  /*65360*/  IMAD R26, R92, 0x4, R26 ;  /* 0x000000045c1a7824 */ /* 0x001fca00078e021a */
[----:B------:R-:W-:-:S13]  /*65370*/  ISETP.GE.AND P0, PT, R26, R93, PT ;  /* 0x0000005d1a00720c */ /* 0x000fda0003f06270 */
[----:B------:R-:W-:Y:S05]  /*65380*/  @!P0 BRA `(.L_x_31055) ;  /* 0xfffff9c400e88947 */ /* 0x000fea000383ffff */
[----:B------:R-:W-:Y:S05]  /*65390*/  EXIT ;  /* 0x000000000000794d */ /* 0x000fea0003800000 */
.L_x_31034:
        /* <DEDUP_REMOVED lines=8> */
.L_x_31057:
[----:B------:R-:W-:Y:S05]  /*65420*/  BSYNC B0 ;  /* 0x0000000000007941 */ /* 0x000fea0003800000 */
.L_x_31056:
        /* <DEDUP_REMOVED lines=9> */
.L_x_31058:
[----:B------:R-:W-:Y:S02]  /*654c0*/  IMAD.MOV.U32 R94, RZ, RZ, 0x4 ;  /* 0x00000004ff5e7424 */ /* 0x000fe400078e00ff */
[----:B------:R-:W-:Y:S01]  /*654d0*/  FADD.FTZ R95, R95, R92 ;  /* 0x0000005c5f5f7221 */ /* 0x000fe20000010000 */
[----:B------:R-:W-:-:S03]  /*654e0*/  MOV R92, 0xffffffff ;  /* 0xffffffff005c7802 */ /* 0x000fc60000000f00 */
[----:B------:R-:W-:-:S07]  /*654f0*/  IMAD.MOV.U32 R149, RZ, RZ, R95 ;  /* 0x000000ffff957224 */ /* 0x000fce00078e005f */
[----:B------:R-:W-:Y:S05]  /*65500*/  WARPSYNC.COLLECTIVE R92, `(.L_x_31059) ;  /* 0x000000005c087348 */ /* 0x000fea0003c00000 */
[----:B------:R0:W1:Y:S02]  /*65510*/  SHFL.BFLY P6, R92, R149, R94, R93 ;  /* 0x0c00005e955c7389 */ /* 0x00006400000c005d */
[----:B01----:R-:W-:Y:S05]  /*65520*/  ENDCOLLECTIVE ;  /* 0x000000000000791b */ /* 0x003fea0003800000 */
.L_x_31059:
[----:B------:R-:W-:Y:S02]  /*65530*/  IMAD.MOV.U32 R94, RZ, RZ, 0x8 ;  /* 0x00000008ff5e7424 */ /* 0x000fe400078e00ff */
[----:B------:R-:W-:Y:S01]  /*65540*/  FADD.FTZ R95, R95, R92 ;  /* 0x0000005c5f5f7221 */ /* 0x000fe20000010000 */
[----:B------:R-:W-:-:S03]  /*65550*/  MOV R92, 0xffffffff ;  /* 0xffffffff005c7802 */ /* 0x000fc60000000f00 */
[----:B------:R-:W-:-:S07]  /*65560*/  IMAD.MOV.U32 R149, RZ, RZ, R95 ;  /* 0x000000ffff957224 */ /* 0x000fce00078e005f */
[----:B------:R-:W-:Y:S05]  /*65570*/  WARPSYNC.COLLECTIVE R92, `(.L_x_31060) ;  /* 0x000000005c087348 */ /* 0x000fea0003c00000 */
[----:B------:R0:W1:Y:S02]  /*65580*/  SHFL.BFLY P6, R92, R149, R94, R93 ;  /* 0x0c00005e955c7389 */ /* 0x00006400000c005d */
[----:B01----:R-:W-:Y:S05]  /*65590*/  ENDCOLLECTIVE ;  /* 0x000000000000791b */ /* 0x003fea0003800000 */
.L_x_31060:
[----:B------:R-:W-:Y:S02]  /*655a0*/  IMAD.MOV.U32 R94, RZ, RZ, 0x10 ;  /* 0x00000010ff5e7424 */ /* 0x000fe400078e00ff */
[----:B------:R-:W-:Y:S01]  /*655b0*/  FADD.FTZ R95, R95, R92 ;  /* 0x0000005c5f5f7221 */ /* 0x000fe20000010000 */
[----:B------:R-:W-:-:S03]  /*655c0*/  MOV R92, 0xffffffff ;  /* 0xffffffff005c7802 */ /* 0x000fc60000000f00 */
[----:B------:R-:W-:-:S07]  /*655d0*/  IMAD.MOV.U32 R149, RZ, RZ, R95 ;  /* 0x000000ffff957224 */ /* 0x000fce00078e005f */
[----:B------:R-:W-:Y:S05]  /*655e0*/  WARPSYNC.COLLECTIVE R92, `(.L_x_31061) ;  /* 0x000000005c087348 */ /* 0x000fea0003c00000 */
[----:B------:R0:W1:Y:S02]  /*655f0*/  SHFL.BFLY P6, R92, R149, R94, R93 ;  /* 0x0c00005e955c7389 */ /* 0x00006400000c005d */
[----:B01----:R-:W-:Y:S05]  /*65600*/  ENDCOLLECTIVE ;  /* 0x000000000000791b */ /* 0x003fea0003800000 */
.L_x_31061:
        /* <DEDUP_REMOVED lines=174> */
.L_x_31062:
[----:B------:R-:W-:Y:S01]  /*660f0*/  MOV R94, 0x2 ;  /* 0x00000002005e7802 */ /* 0x000fe20000000f00 */
[----:B------:R-:W-:Y:S01]  /*66100*/  FADD.FTZ R141, R141, R92 ;  /* 0x0000005c8d8d7221 */ /* 0x000fe20000010000 */
[----:B------:R-:W-:-:S03]  /*66110*/  IMAD.MOV.U32 R92, RZ, RZ, -0x1 ;  /* 0xffffffffff5c7424 */ /* 0x000fc600078e00ff */
[----:B------:R-:W-:-:S07]  /*66120*/  IMAD.MOV.U32 R149, RZ, RZ, R141 ;  /* 0x000000ffff957224 */ /* 0x000fce00078e008d */
[----:B------:R-:W-:Y:S05]  /*66130*/  WARPSYNC.COLLECTIVE R92, `(.L_x_31063) ;  /* 0x000000005c087348 */ /* 0x000fea0003c00000 */
[----:B------:R0:W1:Y:S02]  /*66140*/  SHFL.BFLY P6, R92, R149, R94, R93 ;  /* 0x0c00005e955c7389 */ /* 0x00006400000c005d */
[----:B01----:R-:W-:Y:S05]  /*66150*/  ENDCOLLECTIVE ;  /* 0x000000000000791b */ /* 0x003fea0003800000 */
.L_x_31063:
[----:B------:R-:W-:Y:S02]  /*66160*/  HFMA2 R94, -RZ, RZ, 0, 2.384185791015625e-07 ;  /* 0x00000004ff5e7431 */ /* 0x000fe400000001ff */
[----:B------:R-:W-:Y:S01]  /*66170*/  FADD.FTZ R141, R141, R92 ;  /* 0x0000005c8d8d7221 */ /* 0x000fe20000010000 */
[----:B------:R-:W-:-:S03]  /*66180*/  IMAD.MOV.U32 R92, RZ, RZ, -0x1 ;  /* 0xffffffffff5c7424 */ /* 0x000fc600078e00ff */
[----:B------:R-:W-:-:S07]  /*66190*/  IMAD.MOV.U32 R149, RZ, RZ, R141 ;  /* 0x000000ffff957224 */ /* 0x000fce00078e008d */
[----:B------:R-:W-:Y:S05]  /*661a0*/  WARPSYNC.COLLECTIVE R92, `(.L_x_31064) ;  /* 0x000000005c087348 */ /* 0x000fea0003c00000 */
[----:B------:R0:W1:Y:S02]  /*661b0*/  SHFL.BFLY P6, R92, R149, R94, R93 ;  /* 0x0c00005e955c7389 */ /* 0x00006400000c005d */
[----:B01----:R-:W-:Y:S05]  /*661c0*/  ENDCOLLECTIVE ;  /* 0x000000000000791b */ /* 0x003fea0003800000 */
.L_x_31064:
[----:B------:R-:W-:Y:S01]  /*661d0*/  MOV R94, 0x8 ;  /* 0x00000008005e7802 */ /* 0x000fe20000000f00 */
[----:B------:R-:W-:Y:S01]  /*661e0*/  FADD.FTZ R141, R141, R92 ;  /* 0x0000005c8d8d7221 */ /* 0x000fe20000010000 */
[----:B------:R-:W-:-:S03]  /*661f0*/  IMAD.MOV.U32 R92, RZ, RZ, -0x1 ;  /* 0xffffffffff5c7424 */ /* 0x000fc600078e00ff */
[----:B------:R-:W-:-:S07]  /*66200*/  IMAD.MOV.U32 R149, RZ, RZ, R141 ;  /* 0x000000ffff957224 */ /* 0x000fce00078e008d */
[----:B------:R-:W-:Y:S05]  /*66210*/  WARPSYNC.COLLECTIVE R92, `(.L_x_31065) ;  /* 0x000000005c087348 */ /* 0x000fea0003c00000 */
[----:B------:R0:W1:Y:S02]  /*66220*/  SHFL.BFLY P6, R92, R149, R94, R93 ;  /* 0x0c00005e955c7389 */ /* 0x00006400000c005d */
[----:B01----:R-:W-:Y:S05]  /*66230*/  ENDCOLLECTIVE ;  /* 0x000000000000791b */ /* 0x003fea0003800000 */
.L_x_31065:
[----:B------:R-:W-:Y:S02]  /*66240*/  HFMA2 R94, -RZ, RZ, 0, 9.5367431640625e-07 ;  /* 0x00000010ff5e7431 */ /* 0x000fe400000001ff */
[----:B------:R-:W-:Y:S01]  /*66250*/  FADD.FTZ R141, R141, R92 ;  /* 0x0000005c8d8d7221 */ /* 0x000fe20000010000 */
[----:B------:R-:W-:-:S03]  /*66260*/  IMAD.MOV.U32 R92, RZ, RZ, -0x1 ;  /* 0xffffffffff5c7424 */ /* 0x000fc600078e00ff */
[----:B------:R-:W-:-:S07]  /*66270*/  IMAD.MOV.U32 R149, RZ, RZ, R141 ;  /* 0x000000ffff957224 */ /* 0x000fce00078e008d */
[----:B------:R-:W-:Y:S05]  /*66280*/  WARPSYNC.COLLECTIVE R92, `(.L_x_31066) ;  /* 0x000000005c087348 */ /* 0x000fea0003c00000 */
[----:B------:R0:W1:Y:S02]  /*66290*/  SHFL.BFLY P6, R92, R149, R94, R93 ;  /* 0x0c00005e955c7389 */ /* 0x00006400000c005d */
[----:B01----:R-:W-:Y:S05]  /*662a0*/  ENDCOLLECTIVE ;  /* 0x000000000000791b */ /* 0x003fea0003800000 */
.L_x_31066:
[----:B------:R-:W-:Y:S05]  /*662b0*/  BRA `(.L_x_31067) ;  /* 0xffffffd400c07947 */ /* 0x000fea000383ffff */
.L_x_31068:
        /* <DEDUP_REMOVED lines=12> */
.L_x_54474:


//--------------------- .text._ZN10layer_norm31ln_parallel_residual_fwd_kernelINS_13Kernel_traitsIf6__halfS2_S2_fjLj2560ELj1ELj4ELj1ELj16ENS_18Kernel_traits_baseILj2560EfS2_S2_S2_fjLj128EEEEELb1ELb1ELb1EEEvNS_9FwdParamsE --------------------------
	.section	.text._ZN10layer_norm31ln_parallel_residual_fwd_kernelINS_13Kernel_traitsIf6__halfS2_S2_fjLj2560ELj1ELj4ELj1ELj16ENS_18Kernel_traits_baseILj2560EfS2_S2_S2_fjLj128EEEEELb1ELb1ELb1EEEvNS_9FwdParamsE,"ax",@progbits
	.align	128
        .global         _ZN10layer_norm31ln_parallel_residual_fwd_kernelINS_13Kernel_traitsIf6__halfS2_S2_fjLj2560ELj1ELj4ELj1ELj16ENS_18Kernel_traits_baseILj2560EfS2_S2_S2_fjLj128EEEEELb1ELb1ELb1EEEvNS_9FwdParamsE
        .type           _ZN10layer_norm31ln_parallel_residual_fwd_kernelINS_13Kernel_traitsIf6__halfS2_S2_fjLj2560ELj1ELj4ELj1ELj16ENS_18Kernel_traits_baseILj2560EfS2_S2_S2_fjLj128EEEEELb1ELb1ELb1EEEvNS_9FwdParamsE,@function
        .size           _ZN10layer_norm31ln_parallel_residual_fwd_kernelINS_13Kernel_traitsIf6__halfS2_S2_fjLj2560ELj1ELj4ELj1ELj16ENS_18Kernel_traits_baseILj2560EfS2_S2_S2_fjLj128EEEEELb1ELb1ELb1EEEvNS_9FwdParamsE,(.L_x_54475 - _ZN10layer_norm31ln_parallel_residual_fwd_kernelINS_13Kernel_traitsIf6__halfS2_S2_fjLj2560ELj1ELj4ELj1ELj16ENS_18Kernel_traits_baseILj2560EfS2_S2_S2_fjLj128EEEEELb1ELb1ELb1EEEvNS_9FwdParamsE)
        .other          _ZN10layer_norm31ln_parallel_residual_fwd_kernelINS_13Kernel_traitsIf6__halfS2_S2_fjLj2560ELj1ELj4ELj1ELj16ENS_18Kernel_traits_baseILj2560EfS2_S2_S2_fjLj128EEEEELb1ELb1ELb1EEEvNS_9FwdParamsE,@"STO_CUDA_ENTRY STV_DEFAULT"
_ZN10layer_norm31ln_parallel_residual_fwd_kernelINS_13Kernel_traitsIf6__halfS2_S2_fjLj2560ELj1ELj4ELj1ELj16ENS_18Kernel_traits_baseILj2560EfS2_S2_S2_fjLj128EEEEELb1ELb1ELb1EEEvNS_9FwdParamsE:
.text._ZN10layer_norm31ln_parallel_residual_fwd_kernelINS_13Kernel_traitsIf6__halfS2_S2_fjLj2560ELj1ELj4ELj1ELj16ENS_18Kernel_traits_baseILj2560EfS2_S2_S2_fjLj128EEEEELb1ELb1ELb1EEEvNS_9FwdParamsE:
        /* <DEDUP_REMOVED lines=9> */
[----:B0-----:R-:W-:Y:S01]  /*0090*/  IMAD.U32 R2, RZ, RZ, UR6 ;  /* 0x00000006ff027e24 */ /* 0x001fe2000f8e00ff */
[----:B------:R-:W-:-:S11]  /*00a0*/  MOV R3, UR7 ;  /* 0x0000000700037c02 */ /* 0x000fd60008000f00 */
[----:B--2---:R-:W2:Y:S01]  /*00b0*/  @P0 LDG.E.64 R2, desc[UR8][R2.64] ;  /* 0x0000000802020981 */ /* 0x004ea2000c1e1b00 */
[----:B------:R-:W0:Y:S01]  /*00c0*/  @P0 LDC R7, c[0x0][0x460] ;  /* 0x00011800ff070b82 */ /* 0x000e220000000800 */
[----:B---3--:R-:W-:Y:S02]  /*00d0*/  @P0 IMAD.MOV.U32 R4, RZ, RZ, R68 ;  /* 0x000000ffff040224 */ /* 0x008fe400078e0044 */
[----:B-----5:R-:W-:-:S06]  /*00e0*/  @P0 IMAD.MOV.U32 R5, RZ, RZ, R69 ;  /* 0x000000ffff050224 */ /* 0x020fcc00078e0045 */
[----:B------:R-:W0:Y:S01]  /*00f0*/  @P0 LDG.E.64 R4, desc[UR8][R4.64] ;  /* 0x0000000804040981 */ /* 0x000e22000c1e1b00 */
[----:B------:R-:W1:Y:S01]  /*0100*/  S2UR UR5, SR_CTAID.X ;  /* 0x00000000000579c3 */ /* 0x000e620000002500 */
[----:B----4-:R-:W-:Y:S01]  /*0110*/  UISETP.NE.U32.AND UP0, UPT, UR10, URZ, UPT ;  /* 0x000000ff0a00728c */ /* 0x010fe2000bf05070 */
[----:B------:R-:W3:Y:S03]  /*0120*/  S2R R150, SR_TID.X ;  /* 0x0000000000967919 */ /* 0x000ee60000002100 */
[----:B------:R-:W-:Y:S02]  /*0130*/  UISETP.NE.AND.EX UP0, UPT, UR11, URZ, UPT, UP0 ;  /* 0x000000ff0b00728c */ /* 0x000fe4000bf05300 */
[----:B-1----:R-:W-:Y:S01]  /*0140*/  USHF.L.U32 UR4, UR5, 0x2, URZ ;  /* 0x0000000205047899 */ /* 0x002fe200080006ff */
[----:B---3--:R-:W-:-:S05]  /*0150*/  SHF.R.U32.HI R145, RZ, 0x5, R150 ;  /* 0x00000005ff917819 */ /* 0x008fca0000011696 */
        /* <DEDUP_REMOVED lines=8> */
[----:B------:R-:W-:Y:S01]  /*01e0*/  UIADD3 UR12, UPT, UPT, UR6, 0x3c6ef372, URZ ;  /* 0x3c6ef372060c7890 */ /* 0x000fe2000fffe0ff */
[----:B------:R-:W-:Y:S01]  /*01f0*/  @P0 IADD3.X R69, PT, PT, RZ, R5, RZ, P1, !PT ;  /* 0x00000005ff450210 */ /* 0x000fe20000ffe4ff */
[----:B------:R-:W-:Y:S02]  /*0200*/  UIADD3 UR14, UPT, UPT, UR6, -0x255992d5, URZ ;  /* 0xdaa66d2b060e7890 */ /* 0x000fe4000fffe0ff */
[----:B------:R-:W-:Y:S01]  /*0210*/  UIADD3 UR15, UPT, UPT, UR7, 0x32370b8f, URZ ;  /* 0x32370b8f070f7890 */ /* 0x000fe2000fffe0ff */
[--C-:B------:R-:W-:Y:S01]  /*0220*/  SHF.R.U64 R0, R68, 0x2, R69.reuse ;  /* 0x0000000244007819 */ /* 0x100fe20000001245 */
[----:B------:R-:W-:Y:S01]  /*0230*/  UIADD3 UR16, UPT, UPT, UR6, 0x78dde6e4, URZ ;  /* 0x78dde6e406107890 */ /* 0x000fe2000fffe0ff */
[----:B-1----:R-:W-:Y:S01]  /*0240*/  IMAD R6, R3, UR5, R150 ;  /* 0x0000000503067c24 */ /* 0x002fe2000f8e0296 */
[----:B------:R-:W-:Y:S01]  /*0250*/  LOP3.LUT R150, R150, 0x1f, RZ, 0xc0, !PT ;  /* 0x0000001f96967812 */ /* 0x000fe200078ec0ff */
[----:B------:R-:W-:Y:S01]  /*0260*/  UIADD3 UR17, UPT, UPT, UR7, -0x126145ec, URZ ;  /* 0xed9eba1407117890 */ /* 0x000fe2000fffe0ff */
[----:B------:R-:W-:Y:S01]  /*0270*/  SHF.R.U32.HI R69, RZ, 0x2, R69 ;  /* 0x00000002ff457819 */ /* 0x000fe20000011645 */
[----:B------:R-:W-:-:S02]  /*0280*/  UIADD3 UR18, UPT, UPT, UR6, 0x1715609d, URZ ;  /* 0x1715609d06127890 */ /* 0x000fc4000fffe0ff */
[----:B------:R-:W-:Y:S02]  /*0290*/  UIADD3 UR19, UPT, UPT, UR7, -0x56f99767, URZ ;  /* 0xa906689907137890 */ /* 0x000fe4000fffe0ff */
[----:B------:R-:W-:Y:S02]  /*02a0*/  UIADD3 UR20, UPT, UPT, UR6, -0x4ab325aa, URZ ;  /* 0xb54cda5606147890 */ /* 0x000fe4000fffe0ff */
[----:B------:R-:W-:Y:S02]  /*02b0*/  UIADD3 UR21, UPT, UPT, UR7, 0x646e171e, URZ ;  /* 0x646e171e07157890 */ /* 0x000fe4000fffe0ff */
[----:B------:R-:W-:Y:S02]  /*02c0*/  UIADD3 UR22, UPT, UPT, UR6, 0x5384540f, URZ ;  /* 0x5384540f06167890 */ /* 0x000fe4000fffe0ff */
[----:B------:R-:W-:Y:S02]  /*02d0*/  UIADD3 UR23, UPT, UPT, UR7, 0x1fd5c5a3, URZ ;  /* 0x1fd5c5a307177890 */ /* 0x000fe4000fffe0ff */
[----:B------:R-:W-:-:S02]  /*02e0*/  UIADD3 UR24, UPT, UPT, UR6, -0xe443238, URZ ;  /* 0xf1bbcdc806187890 */ /* 0x000fc4000fffe0ff */
        /* <DEDUP_REMOVED lines=79> */
.L_x_31069:
        /* <DEDUP_REMOVED lines=92> */
.L_x_31070:
        /* <DEDUP_REMOVED lines=68> */
[----:B------:R-:W-:Y:S02]  /*11e0*/  HFMA2 R4, -RZ, RZ, 0, 0 ;  /* 0x00000000ff047431 */ /* 0x000fe400000001ff */
[----:B------:R-:W-:-:S04]  /*11f0*/  IMAD.HI.U32 R140, R7, -0x2daee0ad, RZ ;  /* 0xd2511f53078c7827 */ /* 0x000fc800078e00ff */
[----:B------:R-:W-:Y:S01]  /*1200*/  IMAD.HI.U32 R131, R9, -0x326172a9, RZ ;  /* 0xcd9e8d5709837827 */ /* 0x000fe200078e00ff */
[----:B------:R-:W-:-:S03]  /*1210*/  LOP3.LUT R140, R3, UR27, R140, 0x96, !PT ;  /* 0x0000001b038c7c12 */ /* 0x000fc6000f8e968c */
[----:B------:R-:W-:Y:S01]  /*1220*/  IMAD.MOV.U32 R3, RZ, RZ, R6 ;  /* 0x000000ffff037224 */ /* 0x000fe200078e0006 */
[----:B------:R-:W-:Y:S01]  /*1230*/  LOP3.LUT R131, R2, UR26, R131, 0x96, !PT ;  /* 0x0000001a02837c12 */ /* 0x000fe2000f8e9683 */
[----:B------:R-:W-:Y:S02]  /*1240*/  IMAD.MOV.U32 R2, RZ, RZ, R69 ;  /* 0x000000ffff027224 */ /* 0x000fe400078e0045 */
[----:B------:R-:W-:Y:S02]  /*1250*/  IMAD R128, R7, -0x2daee0ad, RZ ;  /* 0xd2511f5307807824 */ /* 0x000fe400078e02ff */
[----:B01234-:R-:W-:-:S07]  /*1260*/  IMAD R130, R9, -0x326172a9, RZ ;  /* 0xcd9e8d5709827824 */ /* 0x01ffce00078e02ff */
.L_x_32302:
        /* <DEDUP_REMOVED lines=12> */
[----:B-1----:R-:W-:-:S05]  /*1330*/  @P0 IMAD.WIDE.U32 R14, R21, 0x10, R14 ;  /* 0x00000010150e0825 */ /* 0x002fca00078e000e */
[----:B------:R1:W5:Y:S01]  /*1340*/  @P0 LDG.E.128 R64, desc[UR8][R14.64] ;  /* 0x000000080e400981 */ /* 0x000362000c1e1d00 */
[----:B--2---:R-:W-:-:S05]  /*1350*/  @P1 IMAD.WIDE.U32 R18, R21, 0x10, R18 ;  /* 0x0000001015121825 */ /* 0x004fca00078e0012 */
        /* <DEDUP_REMOVED lines=15> */
[----:B------:R-:W-:-:S02]  /*1450*/  IMAD.U32 R40, RZ, RZ, UR6 ;  /* 0x00000006ff287e24 */ /* 0x000fc4000f8e00ff */
[----:B------:R-:W-:Y:S02]  /*1460*/  IMAD.U32 R43, RZ, RZ, UR7 ;  /* 0x00000007ff2b7e24 */ /* 0x000fe4000f8e00ff */
[----:B------:R-:W-:Y:S02]  /*1470*/  IMAD.U32 R46, RZ, RZ, UR6 ;  /* 0x00000006ff2e7e24 */ /* 0x000fe4000f8e00ff */
[----:B------:R-:W-:Y:S02]  /*1480*/  IMAD.U32 R49, RZ, RZ, UR7 ;  /* 0x00000007ff317e24 */ /* 0x000fe4000f8e00ff */
[----:B------:R-:W-:Y:S02]  /*1490*/  IMAD.U32 R52, RZ, RZ, UR6 ;  /* 0x00000006ff347e24 */ /* 0x000fe4000f8e00ff */
[----:B------:R-:W-:Y:S01]  /*14a0*/  IMAD.U32 R55, RZ, RZ, UR7 ;  /* 0x00000007ff377e24 */ /* 0x000fe2000f8e00ff */
[----:B------:R-:W-:Y:S01]  /*14b0*/  IADD3 R41, PT, PT, R41, 0x646e171e, RZ ;  /* 0x646e171e29297810 */ /* 0x000fe20007ffe0ff */
[----:B------:R-:W-:Y:S01]  /*14c0*/  IMAD.MOV.U32 R39, RZ, RZ, 0x2f800000 ;  /* 0x2f800000ff277424 */ /* 0x000fe200078e00ff */
[----:B------:R-:W-:Y:S01]  /*14d0*/  IADD3 R44, PT, PT, R44, 0x5384540f, RZ ;  /* 0x5384540f2c2c7810 */ /* 0x000fe20007ffe0ff */
[----:B------:R-:W-:Y:S01]  /*14e0*/  VIADD R40, R40, 0x9e3779b9 ;  /* 0x9e3779b928287836 */ /* 0x000fe20000000000 */
[----:B------:R-:W-:Y:S01]  /*14f0*/  IADD3 R47, PT, PT, R47, -0x24c28bd8, RZ ;  /* 0xdb3d74282f2f7810 */ /* 0x000fe20007ffe0ff */
[----:B------:R-:W-:Y:S01]  /*1500*/  VIADD R42, R42, 0xa9066899 ;  /* 0xa90668992a2a7836 */ /* 0x000fe20000000000 */
[----:B------:R-:W-:Y:S01]  /*1510*/  IADD3 R50, PT, PT, R50, -0x255992d5, RZ ;  /* 0xdaa66d2b32327810 */ /* 0x000fe20007ffe0ff */
[----:B------:R-:W-:Y:S01]  /*1520*/  VIADD R43, R43, 0x96a522ad ;  /* 0x96a522ad2b2b7836 */ /* 0x000fe20000000000 */
[----:B------:R-:W-:Y:S01]  /*1530*/  IADD3 R53, PT, PT, R53, -0x700cb87f, RZ ;  /* 0x8ff3478135357810 */ /* 0x000fe20007ffe0ff */
        /* <DEDUP_REMOVED lines=9> */
[----:B------:R-:W-:Y:S01]  /*15d0*/  VIADD R57, R57, 0x76cf5d0a ;  /* 0x76cf5d0a39397836 */ /* 0x000fe20000000000 */
        /* <DEDUP_REMOVED lines=17> */
.L_x_31074:
        /* <DEDUP_REMOVED lines=13> */
.L_x_31076:
[----:B------:R-:W-:Y:S05]  /*17c0*/  BSYNC.RECONVERGENT B1 ;  /* 0x0000000000017941 */ /* 0x000fea0003800200 */
.L_x_31075:
        /* <DEDUP_REMOVED lines=41> */
[----:B------:R-:W-:-:S07]  /*1a60*/  LOP3.LUT R140, R43, R18, R15, 0x96, !PT ;  /* 0x000000122b8c7212 */ /* 0x000fce00078e960f */
.L_x_31073:
[----:B------:R-:W-:Y:S05]  /*1a70*/  BSYNC.RECONVERGENT B0 ;  /* 0x0000000000007941 */ /* 0x000fea0003800200 */
.L_x_31072:
        /* <DEDUP_REMOVED lines=26> */
.L_x_31079:
        /* <DEDUP_REMOVED lines=13> */
.L_x_31081:
[----:B------:R-:W-:Y:S05]  /*1cf0*/  BSYNC.RECONVERGENT B1 ;  /* 0x0000000000017941 */ /* 0x000fea0003800200 */
.L_x_31080:
        /* <DEDUP_REMOVED lines=43> */
.L_x_31078:
[----:B------:R-:W-:Y:S05]  /*1fb0*/  BSYNC.RECONVERGENT B0 ;  /* 0x0000000000007941 */ /* 0x000fea0003800200 */
.L_x_31077:
        /* <DEDUP_REMOVED lines=24> */
.L_x_31084:
        /* <DEDUP_REMOVED lines=13> */
.L_x_31086:
[----:B------:R-:W-:Y:S05]  /*2210*/  BSYNC.RECONVERGENT B1 ;  /* 0x0000000000017941 */ /* 0x000fea0003800200 */
.L_x_31085:
        /* <DEDUP_REMOVED lines=43> */
.L_x_31083:
[----:B------:R-:W-:Y:S05]  /*24d0*/  BSYNC.RECONVERGENT B0 ;  /* 0x0000000000007941 */ /* 0x000fea0003800200 */
.L_x_31082:
[----:B------:R-:W-:Y:S01]  /*24e0*/  I2FP.F32.U32 R20, R15 ;  /* 0x0000000f00147245 */ /* 0x000fe20000201000 */
[----:B------:R-:W-:Y:S01]  /*24f0*/  HADD2.F32 R15, -RZ, R25.H0_H0 ;  /* 0x20000019ff0f7230 */ /* 0x000fe20000004100 */
[----:B------:R-:W-:Y:S01]  /*2500*/  ISETP.NE.AND P2, PT, R30, 0x1, PT ;  /* 0x000000011e00780c */ /* 0x000fe20003f45270 */
[----:B------:R-:W-:Y:S01]  /*2510*/  @P1 HADD2.F32 R29, -RZ, R61.H0_H0 ;  /* 0x2000003dff1d1230 */ /* 0x000fe20000004100 */
        /* <DEDUP_REMOVED lines=20> */
.L_x_31089:
        /* <DEDUP_REMOVED lines=13> */
.L_x_31091:
[----:B------:R-:W-:Y:S05]  /*2730*/  BSYNC.RECONVERGENT B1 ;  /* 0x0000000000017941 */ /* 0x000fea0003800200 */
.L_x_31090:
        /* <DEDUP_REMOVED lines=43> */
.L_x_31088:
[----:B------:R-:W-:Y:S05]  /*29f0*/  BSYNC.RECONVERGENT B0 ;  /* 0x0000000000007941 */ /* 0x000fea0003800200 */
.L_x_31087:
        /* <DEDUP_REMOVED lines=23> */
.L_x_31094:
        /* <DEDUP_REMOVED lines=13> */
.L_x_31096:
[----:B------:R-:W-:Y:S05]  /*2c40*/  BSYNC.RECONVERGENT B1 ;  /* 0x0000000000017941 */ /* 0x000fea0003800200 */
.L_x_31095:
        /* <DEDUP_REMOVED lines=43> */
.L_x_31093:
[----:B------:R-:W-:Y:S05]  /*2f00*/  BSYNC.RECONVERGENT B0 ;  /* 0x0000000000007941 */ /* 0x000fea0003800200 */
.L_x_31092:
        /* <DEDUP_REMOVED lines=23> */
.L_x_31099:
        /* <DEDUP_REMOVED lines=13> */
.L_x_31101:
[----:B------:R-:W-:Y:S05]  /*3150*/  BSYNC.RECONVERGENT B1 ;  /* 0x0000000000017941 */ /* 0x000fea0003800200 */
.L_x_31100:
        /* <DEDUP_REMOVED lines=43> */
.L_x_31098:
[----:B------:R-:W-:Y:S05]  /*3410*/  BSYNC.RECONVERGENT B0 ;  /* 0x0000000000007941 */ /* 0x000fea0003800200 */
.L_x_31097:
        /* <DEDUP_REMOVED lines=23> */
.L_x_31104:
        /* <DEDUP_REMOVED lines=13> */
.L_x_31106:
[----:B------:R-:W-:Y:S05]  /*3660*/  BSYNC.RECONVERGENT B1 ;  /* 0x0000000000017941 */ /* 0x000fea0003800200 */
.L_x_31105:
        /* <DEDUP_REMOVED lines=43> */
.L_x_31103:
[----:B------:R-:W-:Y:S05]  /*3920*/  BSYNC.RECONVERGENT B0 ;  /* 0x0000000000007941 */ /* 0x000fea0003800200 */
.L_x_31102:
        /* <DEDUP_REMOVED lines=23> */
.L_x_31109:
        /* <DEDUP_REMOVED lines=13> */
.L_x_31111:
[----:B------:R-:W-:Y:S05]  /*3b70*/  BSYNC.RECONVERGENT B1 ;  /* 0x0000000000017941 */ /* 0x000fea0003800200 */
.L_x_31110:
        /* <DEDUP_REMOVED lines=43> */
.L_x_31108:
[----:B------:R-:W-:Y:S05]  /*3e30*/  BSYNC.RECONVERGENT B0 ;  /* 0x0000000000007941 */ /* 0x000fea0003800200 */
.L_x_31107:
        /* <DEDUP_REMOVED lines=15> */
.L_x_31071:
        /* <DEDUP_REMOVED lines=16> */
.L_x_31115:
        /* <DEDUP_REMOVED lines=13> */
.L_x_31117:
[----:B------:R-:W-:Y:S05]  /*4100*/  BSYNC.RECONVERGENT B1 ;  /* 0x0000000000017941 */ /* 0x000fea0003800200 */
.L_x_31116:
        /* <DEDUP_REMOVED lines=41> */
.L_x_31114:
[----:B------:R-:W-:Y:S05]  /*43a0*/  BSYNC.RECONVERGENT B0 ;  /* 0x0000000000007941 */ /* 0x000fea0003800200 */
.L_x_31113:
[----:B------:R-:W-:Y:S01]  /*43b0*/  I2FP.F32.U32 R6, R5 ;  /* 0x0000000500067245 */ /* 0x000fe20000201000 */
[----:B------:R-:W-:Y:S01]  /*43c0*/  IMAD.U32 R59, RZ, RZ, UR13 ;  /* 0x0000000dff3b7e24 */ /* 0x000fe2000f8e00ff */
[----:B------:R-:W-:Y:S01]  /*43d0*/  ISETP.NE.AND P2, PT, R8, 0x1, PT ;  /* 0x000000010800780c */ /* 0x000fe20003f45270 */
[----:B-----5:R-:W-:Y:S01]  /*43e0*/  HADD2.F32 R5, -RZ, R24.H0_H0 ;  /* 0x20000018ff057230 */ /* 0x020fe20000004100 */
[----:B------:R-:W-:Y:S01]  /*43f0*/  BSSY.RECONVERGENT B0, `(.L_x_31118) ;  /* 0x000004b000007945 */ /* 0x000fe20003800200 */
[----:B------:R-:W-:Y:S01]  /*4400*/  FFMA.FTZ R6, R6, R39, 1.1641532182693481445e-10 ;  /* 0x2f00000006067423 */ /* 0x000fe20000010027 */
[----:B------:R-:W-:Y:S02]  /*4410*/  IMAD.U32 R58, RZ, RZ, UR14 ;  /* 0x0000000eff3a7e24 */ /* 0x000fe4000f8e00ff */
[----:B------:R-:W-:Y:S02]  /*4420*/  HFMA2 R9, -RZ, RZ, 0, 1.1920928955078125e-07 ;  /* 0x00000002ff097431 */ /* 0x000fe400000001ff */
        /* <DEDUP_REMOVED lines=15> */
.L_x_31120:
        /* <DEDUP_REMOVED lines=13> */
.L_x_31122:
[----:B------:R-:W-:Y:S05]  /*45f0*/  BSYNC.RECONVERGENT B1 ;  /* 0x0000000000017941 */ /* 0x000fea0003800200 */
.L_x_31121:
        /* <DEDUP_REMOVED lines=42> */
.L_x_31119:
[----:B------:R-:W-:Y:S05]  /*48a0*/  BSYNC.RECONVERGENT B0 ;  /* 0x0000000000007941 */ /* 0x000fea0003800200 */
.L_x_31118:
        /* <DEDUP_REMOVED lines=10> */
[----:B------:R-:W-:-:S03]  /*4950*/  MOV R7, R130 ;  /* 0x0000008200077202 */ /* 0x000fc60000000f00 */
        /* <DEDUP_REMOVED lines=14> */
.L_x_31125:
        /* <DEDUP_REMOVED lines=13> */
.L_x_31127:
[----:B------:R-:W-:Y:S05]  /*4b10*/  BSYNC.RECONVERGENT B1 ;  /* 0x0000000000017941 */ /* 0x000fea0003800200 */
.L_x_31126:
        /* <DEDUP_REMOVED lines=42> */
.L_x_31124:
[----:B------:R-:W-:Y:S05]  /*4dc0*/  BSYNC.RECONVERGENT B0 ;  /* 0x0000000000007941 */ /* 0x000fea0003800200 */
.L_x_31123:
        /* <DEDUP_REMOVED lines=21> */
.L_x_31130:
        /* <DEDUP_REMOVED lines=13> */
.L_x_31132:
[----:B------:R-:W-:Y:S05]  /*4ff0*/  BSYNC.RECONVERGENT B1 ;  /* 0x0000000000017941 */ /* 0x000fea0003800200 */
.L_x_31131:
        /* <DEDUP_REMOVED lines=42> */
.L_x_31129:
[----:B------:R-:W-:Y:S05]  /*52a0*/  BSYNC.RECONVERGENT B0 ;  /* 0x0000000000007941 */ /* 0x000fea0003800200 */
.L_x_31128:
        /* <DEDUP_REMOVED lines=25> */
.L_x_31135:
        /* <DEDUP_REMOVED lines=13> */
.L_x_31137:
[----:B------:R-:W-:Y:S05]  /*5510*/  BSYNC.RECONVERGENT B1 ;  /* 0x0000000000017941 */ /* 0x000fea0003800200 */
.L_x_31136:
        /* <DEDUP_REMOVED lines=43> */
.L_x_31134:
[----:B------:R-:W-:Y:S05]  /*57d0*/  BSYNC.RECONVERGENT B0 ;  /* 0x0000000000007941 */ /* 0x000fea0003800200 */
.L_x_31133:
        /* <DEDUP_REMOVED lines=21> */
.L_x_31140:
        /* <DEDUP_REMOVED lines=13> */
.L_x_31142:
[----:B------:R-:W-:Y:S05]  /*5a00*/  BSYNC.RECONVERGENT B1 ;  /* 0x0000000000017941 */ /* 0x000fea0003800200 */
.L_x_31141:
        /* <DEDUP_REMOVED lines=43> */
.L_x_31139:
[----:B------:R-:W-:Y:S05]  /*5cc0*/  BSYNC.RECONVERGENT B0 ;  /* 0x0000000000007941 */ /* 0x000fea0003800200 */
.L_x_31138:
        /* <DEDUP_REMOVED lines=10> */
[----:B------:R-:W-:-:S04]  /*5d70*/  IMAD.MOV.U32 R9, RZ, RZ, R130 ;  /* 0x000000ffff097224 */ /* 0x000fc800078e0082 */
        /* <DEDUP_REMOVED lines=14> */
.L_x_31145:
        /* <DEDUP_REMOVED lines=13> */
.L_x_31147:
[----:B------:R-:W-:Y:S05]  /*5f30*/  BSYNC.RECONVERGENT B1 ;  /* 0x0000000000017941 */ /* 0x000fea0003800200 */
.L_x_31146:
        /* <DEDUP_REMOVED lines=43> */
.L_x_31144:
[----:B------:R-:W-:Y:S05]  /*61f0*/  BSYNC.RECONVERGENT B0 ;  /* 0x0000000000007941 */ /* 0x000fea0003800200 */
.L_x_31143:
[----:B------:R-:W-:Y:S01]  /*6200*/  ISETP.NE.AND P3, PT, R10, 0x1, PT ;  /* 0x000000010a00780c */ /* 0x000fe20003f65270 */
[----:B------:R-:W-:Y:S01]  /*6210*/  HADD2.F32 R25, -RZ, R25.H1_H1 ;  /* 0x30000019ff197230 */ /* 0x000fe20000004100 */
[----:B------:R-:W-:Y:S01]  /*6220*/  I2FP.F32.U32 R8, R9 ;  /* 0x0000000900087245 */ /* 0x000fe20000201000 */
[----:B------:R-:W-:Y:S01]  /*6230*/  BSSY.RECONVERGENT B0, `(.L_x_31148) ;  /* 0x000004a000007945 */ /* 0x000fe20003800200 */
[----:B------:R-:W-:Y:S02]  /*6240*/  HFMA2 R11, -RZ, RZ, 0, 1.1920928955078125e-07 ;  /* 0x00000002ff0b7431 */ /* 0x000fe400000001ff */
[----:B------:R-:W-:Y:S02]  /*6250*/  IMAD.MOV.U32 R9, RZ, RZ, R130 ;  /* 0x000000ffff097224 */ /* 0x000fe400078e0082 */
[----:B------:R-:W-:Y:S01]  /*6260*/  FMUL.FTZ R12, R25, R58 ;  /* 0x0000003a190c7220 */ /* 0x000fe20000410000 */
[----:B------:R-:W-:-:S05]  /*6270*/  FFMA.FTZ R8, R8, R39, 1.1641532182693481445e-10 ;  /* 0x2f00000008087423 */ /* 0x000fca0000010027 */
[----:B------:R-:W-:-:S04]  /*6280*/  FSETP.GTU.FTZ.AND P0, PT, R8, R59, PT ;  /* 0x0000003b0800720b */ /* 0x000fc80003f1c000 */
        /* <DEDUP_REMOVED lines=11> */
.L_x_31150:
        /* <DEDUP_REMOVED lines=13> */
.L_x_31152:
[----:B------:R-:W-:Y:S05]  /*6410*/  BSYNC.RECONVERGENT B1 ;  /* 0x0000000000017941 */ /* 0x000fea0003800200 */
.L_x_31151:
        /* <DEDUP_REMOVED lines=43> */
.L_x_31149:
[----:B------:R-:W-:Y:S05]  /*66d0*/  BSYNC.RECONVERGENT B0 ;  /* 0x0000000000007941 */ /* 0x000fea0003800200 */
.L_x_31148:
        /* <DEDUP_REMOVED lines=25> */
.L_x_31155:
        /* <DEDUP_REMOVED lines=13> */
.L_x_31157:
[----:B------:R-:W-:Y:S05]  /*6940*/  BSYNC.RECONVERGENT B1 ;  /* 0x0000000000017941 */ /* 0x000fea0003800200 */
.L_x_31156:
        /* <DEDUP_REMOVED lines=43> */
.L_x_31154:
[----:B------:R-:W-:Y:S05]  /*6c00*/  BSYNC.RECONVERGENT B0 ;  /* 0x0000000000007941 */ /* 0x000fea0003800200 */
.L_x_31153:
        /* <DEDUP_REMOVED lines=20> */
.L_x_31160:
        /* <DEDUP_REMOVED lines=13> */
.L_x_31162:
[----:B------:R-:W-:Y:S05]  /*6e20*/  BSYNC.RECONVERGENT B1 ;  /* 0x0000000000017941 */ /* 0x000fea0003800200 */
.L_x_31161:
        /* <DEDUP_REMOVED lines=43> */
.L_x_31159:
[----:B------:R-:W-:Y:S05]  /*70e0*/  BSYNC.RECONVERGENT B0 ;  /* 0x0000000000007941 */ /* 0x000fea0003800200 */
.L_x_31158:
        /* <DEDUP_REMOVED lines=8> */
[----:B------:R-:W-:-:S04]  /*7170*/  @P1 HADD2.F32 R11, -RZ, R62.H0_H0 ;  /* 0x2000003eff0b1230 */ /* 0x000fc80000004100 */
[----:B------:R-:W-:Y:S01]  /*7180*/  FADD.FTZ R10, R9, R10 ;  /* 0x0000000a090a7221 */ /* 0x000fe20000010000 */
[----:B------:R-:W-:Y:S02]  /*7190*/  SEL R9, RZ, 0x1, P0 ;  /* 0x00000001ff097807 */ /* 0x000fe40000000000 */
[----:B------:R-:W-:Y:S01]  /*71a0*/  ISETP.NE.AND P0, PT, R28, 0x1, PT ;  /* 0x000000011c00780c */ /* 0x000fe20003f05270 */
[--C-:B------:R-:W-:Y:S01]  /*71b0*/  @P1 FADD.FTZ R32, R11, R10.reuse ;  /* 0x0000000a0b201221 */ /* 0x100fe20000010000 */
[----:B------:R-:W-:Y:S01]  /*71c0*/  @!P1 IMAD.MOV.U32 R32, RZ, RZ, R10 ;  /* 0x000000ffff209224 */ /* 0x000fe200078e000a */
[----:B------:R-:W-:-:S04]  /*71d0*/  MOV R11, R130 ;  /* 0x00000082000b7202 */ /* 0x000fc80000000f00 */
        /* <DEDUP_REMOVED lines=10> */
.L_x_31165:
        /* <DEDUP_REMOVED lines=13> */
.L_x_31167:
[----:B------:R-:W-:Y:S05]  /*7350*/  BSYNC.RECONVERGENT B1 ;  /* 0x0000000000017941 */ /* 0x000fea0003800200 */
.L_x_31166:
        /* <DEDUP_REMOVED lines=43> */
.L_x_31164:
[----:B------:R-:W-:Y:S05]  /*7610*/  BSYNC.RECONVERGENT B0 ;  /* 0x0000000000007941 */ /* 0x000fea0003800200 */
.L_x_31163:
        /* <DEDUP_REMOVED lines=20> */
.L_x_31170:
        /* <DEDUP_REMOVED lines=13> */
.L_x_31172:
[----:B------:R-:W-:Y:S05]  /*7830*/  BSYNC.RECONVERGENT B1 ;  /* 0x0000000000017941 */ /* 0x000fea0003800200 */
.L_x_31171:
        /* <DEDUP_REMOVED lines=43> */
.L_x_31169:
[----:B------:R-:W-:Y:S05]  /*7af0*/  BSYNC.RECONVERGENT B0 ;  /* 0x0000000000007941 */ /* 0x000fea0003800200 */
.L_x_31168:
        /* <DEDUP_REMOVED lines=25> */
.L_x_31175:
        /* <DEDUP_REMOVED lines=13> */
.L_x_31177:
[----:B------:R-:W-:Y:S05]  /*7d60*/  BSYNC.RECONVERGENT B1 ;  /* 0x0000000000017941 */ /* 0x000fea0003800200 */
.L_x_31176:
        /* <DEDUP_REMOVED lines=43> */
.L_x_31174:
[----:B------:R-:W-:Y:S05]  /*8020*/  BSYNC.RECONVERGENT B0 ;  /* 0x0000000000007941 */ /* 0x000fea0003800200 */
.L_x_31173:
        /* <DEDUP_REMOVED lines=20> */
.L_x_31180:
        /* <DEDUP_REMOVED lines=13> */
.L_x_31182:
[----:B------:R-:W-:Y:S05]  /*8240*/  BSYNC.RECONVERGENT B1 ;  /* 0x0000000000017941 */ /* 0x000fea0003800200 */
.L_x_31181:
        /* <DEDUP_REMOVED lines=43> */
.L_x_31179:
[----:B------:R-:W-:Y:S05]  /*8500*/  BSYNC.RECONVERGENT B0 ;  /* 0x0000000000007941 */ /* 0x000fea0003800200 */
.L_x_31178:
        /* <DEDUP_REMOVED lines=26> */
.L_x_31185:
        /* <DEDUP_REMOVED lines=13> */
.L_x_31187:
[----:B------:R-:W-:Y:S05]  /*8780*/  BSYNC.RECONVERGENT B1 ;  /* 0x0000000000017941 */ /* 0x000fea0003800200 */
.L_x_31186:
        /* <DEDUP_REMOVED lines=43> */
.L_x_31184:
[----:B------:R-:W-:Y:S05]  /*8a40*/  BSYNC.RECONVERGENT B0 ;  /* 0x0000000000007941 */ /* 0x000fea0003800200 */
.L_x_31183:
        /* <DEDUP_REMOVED lines=20> */
.L_x_31190:
        /* <DEDUP_REMOVED lines=15> */
.L_x_31192:
[----:B------:R-:W-:Y:S05]  /*8c80*/  BSYNC.RECONVERGENT B1 ;  /* 0x0000000000017941 */ /* 0x000fea0003800200 */
.L_x_31191:
        /* <DEDUP_REMOVED lines=43> */
.L_x_31189:
[----:B------:R-:W-:Y:S05]  /*8f40*/  BSYNC.RECONVERGENT B0 ;  /* 0x0000000000007941 */ /* 0x000fea0003800200 */
.L_x_31188:
        /* <DEDUP_REMOVED lines=17> */
.L_x_31112:
[----:B------:R-:W0:Y:S01]  /*9060*/  LDC.64 R148, c[0x0][0x3a8] ;  /* 0x0000ea00ff947b82 */ /* 0x000e220000000a00 */
[----:B------:R-:W-:Y:S02]  /*9070*/  SEL R28, RZ, 0x100, !P0 ;  /* 0x00000100ff1c7807 */ /* 0x000fe40004000000 */
[----:B------:R-:W-:Y:S02]  /*9080*/  ISETP.NE.U32.AND P0, PT, R22, RZ, PT ;  /* 0x000000ff1600720c */ /* 0x000fe40003f05070 */
[----:B------:R-:W-:Y:S02]  /*9090*/  SEL R29, RZ, 0x1000000, !P5 ;  /* 0x01000000ff1d7807 */ /* 0x000fe40006800000 */
[----:B------:R-:W-:Y:S01]  /*90a0*/  ISETP.NE.AND.EX P0, PT, R23, RZ, PT, P0 ;  /* 0x000000ff1700720c */ /* 0x000fe20003f05300 */
[----:B------:R-:W1:Y:S01]  /*90b0*/  LDC.64 R146, c[0x0][0x3b0] ;  /* 0x0000ec00ff927b82 */ /* 0x000e620000000a00 */
[----:B------:R-:W-:Y:S02]  /*90c0*/  ISETP.NE.AND P5, PT, R17, RZ, PT ;  /* 0x000000ff1100720c */ /* 0x000fe40003fa5270 */
[----:B------:R-:W-:-:S02]  /*90d0*/  SEL R17, RZ, 0x10000, !P4 ;  /* 0x00010000ff117807 */ /* 0x000fc40006000000 */
[----:B------:R-:W-:Y:S02]  /*90e0*/  ISETP.NE.AND P4, PT, R15, RZ, PT ;  /* 0x000000ff0f00720c */ /* 0x000fe40003f85270 */
[----:B------:R-:W-:Y:S01]  /*90f0*/  ISETP.NE.AND P6, PT, R13, RZ, PT ;  /* 0x000000ff0d00720c */ /* 0x000fe20003fc5270 */
[----:B------:R-:W2:Y:S01]  /*9100*/  @P1 LDC.64 R22, c[0x0][0x3a0] ;  /* 0x0000e800ff161b82 */ /* 0x000ea20000000a00 */
        /* <DEDUP_REMOVED lines=14> */
[----:B------:R1:W-:Y:S02]  /*91f0*/  STG.E.64 desc[UR8][R26.64], R18 ;  /* 0x000000121a007986 */ /* 0x0003e4000c101b08 */
[----:B--2---:R-:W-:-:S04]  /*9200*/  @P1 IMAD.WIDE.U32 R22, R13, 0x10, R22 ;  /* 0x000000100d161825 */ /* 0x004fc800078e0016 */
[----:B-1----:R-:W-:-:S04]  /*9210*/  IMAD.WIDE.U32 R18, R13, 0x10, R142 ;  /* 0x000000100d127825 */ /* 0x002fc800078e008e */
[----:B0-----:R-:W-:Y:S01]  /*9220*/  @P0 IMAD.WIDE.U32 R24, R13, 0x10, R24 ;  /* 0x000000100d180825 */ /* 0x001fe200078e0018 */
[----:B------:R-:W-:Y:S06]  /*9230*/  @!P0 BRA `(.L_x_31193) ;  /* 0x0000000000508947 */ /* 0x000fec0003800000 */
[----:B------:R-:W-:Y:S01]  /*9240*/  SHF.L.U32 R17, R11, 0x10, RZ ;  /* 0x000000100b117819 */ /* 0x000fe200000006ff */
        /* <DEDUP_REMOVED lines=19> */
.L_x_31193:
        /* <DEDUP_REMOVED lines=20> */
.L_x_31197:
        /* <DEDUP_REMOVED lines=13> */
.L_x_31199:
[----:B------:R-:W-:Y:S05]  /*9590*/  BSYNC.RECONVERGENT B1 ;  /* 0x0000000000017941 */ /* 0x000fea0003800200 */
.L_x_31198:
        /* <DEDUP_REMOVED lines=43> */
.L_x_31196:
[----:B------:R-:W-:Y:S05]  /*9850*/  BSYNC.RECONVERGENT B0 ;  /* 0x0000000000007941 */ /* 0x000fea0003800200 */
.L_x_31195:
        /* <DEDUP_REMOVED lines=21> */
.L_x_31202:
        /* <DEDUP_REMOVED lines=13> */
.L_x_31204:
[----:B------:R-:W-:Y:S05]  /*9a80*/  BSYNC.RECONVERGENT B1 ;  /* 0x0000000000017941 */ /* 0x000fea0003800200 */
.L_x_31203:
        /* <DEDUP_REMOVED lines=43> */
.L_x_31201:
[----:B------:R-:W-:Y:S05]  /*9d40*/  BSYNC.RECONVERGENT B0 ;  /* 0x0000000000007941 */ /* 0x000fea0003800200 */
.L_x_31200:
[----:B------:R-:W-:Y:S01]  /*9d50*/  I2FP.F32.U32 R6, R7 ;  /* 0x0000000700067245 */ /* 0x000fe20000201000 */
[----:B------:R-:W-:Y:S01]  /*9d60*/  HADD2.F32 R7, -RZ, R64.H0_H0 ;  /* 0x20000040ff077230 */ /* 0x000fe20000004100 */
[----:B------:R-:W-:Y:S01]  /*9d70*/  ISETP.NE.AND P3, PT, R9, 0x1, PT ;  /* 0x000000010900780c */ /* 0x000fe20003f65270 */
[----:B-1----:R-:W-:Y:S01]  /*9d80*/  @P1 HADD2.F32 R22, -RZ, R60.H0_H0 ;  /* 0x2000003cff161230 */ /* 0x002fe20000004100 */
[----:B------:R-:W-:Y:S01]  /*9d90*/  BSSY.RECONVERGENT B0, `(.L_x_31205) ;  /* 0x000004e000007945 */ /* 0x000fe20003800200 */
[----:B------:R-:W-:Y:S01]  /*9da0*/  FFMA.FTZ R6, R6, R39, 1.1641532182693481445e-10 ;  /* 0x2f00000006067423 */ /* 0x000fe20000010027 */
[----:B------:R-:W-:Y:S01]  /*9db0*/  FMUL.FTZ R7, R7, R58 ;  /* 0x0000003a07077220 */ /* 0x000fe20000410000 */
[----:B------:R-:W-:-:S03]  /*9dc0*/  HFMA2 R10, -RZ, RZ, 0, 1.1920928955078125e-07 ;  /* 0x00000002ff0a7431 */ /* 0x000fc600000001ff */
[----:B------:R-:W-:-:S04]  /*9dd0*/  FSETP.GTU.FTZ.AND P2, PT, R6, R59, PT ;  /* 0x0000003b0600720b */ /* 0x000fc80003f5c000 */
[----:B------:R-:W-:Y:S01]  /*9de0*/  FSEL R6, R7, RZ, !P2 ;  /* 0x000000ff07067208 */ /* 0x000fe20005000000 */
[----:B------:R-:W-:-:S04]  /*9df0*/  IMAD.MOV.U32 R7, RZ, RZ, R130 ;  /* 0x000000ffff077224 */ /* 0x000fc800078e0082 */
        /* <DEDUP_REMOVED lines=14> */
.L_x_31207:
        /* <DEDUP_REMOVED lines=13> */
.L_x_31209:
[----:B------:R-:W-:Y:S05]  /*9fb0*/  BSYNC.RECONVERGENT B1 ;  /* 0x0000000000017941 */ /* 0x000fea0003800200 */
.L_x_31208:
        /* <DEDUP_REMOVED lines=43> */
.L_x_31206:
[----:B------:R-:W-:Y:S05]  /*a270*/  BSYNC.RECONVERGENT B0 ;  /* 0x0000000000007941 */ /* 0x000fea0003800200 */
.L_x_31205:
        /* <DEDUP_REMOVED lines=21> */
.L_x_31212:
        /* <DEDUP_REMOVED lines=13> */
.L_x_31214:
[----:B------:R-:W-:Y:S05]  /*a4a0*/  BSYNC.RECONVERGENT B1 ;  /* 0x0000000000017941 */ /* 0x000fea0003800200 */
.L_x_31213:
        /* <DEDUP_REMOVED lines=43> */
.L_x_31211:
[----:B------:R-:W-:Y:S05]  /*a760*/  BSYNC.RECONVERGENT B0 ;  /* 0x0000000000007941 */ /* 0x000fea0003800200 */
.L_x_31210:
        /* <DEDUP_REMOVED lines=25> */
.L_x_31217:
        /* <DEDUP_REMOVED lines=13> */
.L_x_31219:
[----:B------:R-:W-:Y:S05]  /*a9d0*/  BSYNC.RECONVERGENT B1 ;  /* 0x0000000000017941 */ /* 0x000fea0003800200 */
.L_x_31218:
        /* <DEDUP_REMOVED lines=43> */
.L_x_31216:
[----:B------:R-:W-:Y:S05]  /*ac90*/  BSYNC.RECONVERGENT B0 ;  /* 0x0000000000007941 */ /* 0x000fea0003800200 */
.L_x_31215:
        /* <DEDUP_REMOVED lines=21> */
.L_x_31222:
        /* <DEDUP_REMOVED lines=13> */
.L_x_31224:
[----:B------:R-:W-:Y:S05]  /*aec0*/  BSYNC.RECONVERGENT B1 ;  /* 0x0000000000017941 */ /* 0x000fea0003800200 */
.L_x_31223:
        /* <DEDUP_REMOVED lines=43> */
.L_x_31221:
[----:B------:R-:W-:Y:S05]  /*b180*/  BSYNC.RECONVERGENT B0 ;  /* 0x0000000000007941 */ /* 0x000fea0003800200 */
.L_x_31220:
        /* <DEDUP_REMOVED lines=25> */
.L_x_31227:
        /* <DEDUP_REMOVED lines=13> */
.L_x_31229:
[----:B------:R-:W-:Y:S05]  /*b3f0*/  BSYNC.RECONVERGENT B1 ;  /* 0x0000000000017941 */ /* 0x000fea0003800200 */
.L_x_31228:
        /* <DEDUP_REMOVED lines=43> */
.L_x_31226:
[----:B------:R-:W-:Y:S05]  /*b6b0*/  BSYNC.RECONVERGENT B0 ;  /* 0x0000000000007941 */ /* 0x000fea0003800200 */
.L_x_31225:
        /* <DEDUP_REMOVED lines=21> */
.L_x_31232:
        /* <DEDUP_REMOVED lines=13> */
.L_x_31234:
[----:B------:R-:W-:Y:S05]  /*b8e0*/  BSYNC.RECONVERGENT B1 ;  /* 0x0000000000017941 */ /* 0x000fea0003800200 */
.L_x_31233:
        /* <DEDUP_REMOVED lines=43> */
.L_x_31231:
[----:B------:R-:W-:Y:S05]  /*bba0*/  BSYNC.RECONVERGENT B0 ;  /* 0x0000000000007941 */ /* 0x000fea0003800200 */
.L_x_31230:
[----:B------:R-:W-:Y:S01]  /*bbb0*/  I2FP.F32.U32 R8, R9 ;  /* 0x0000000900087245 */ /* 0x000fe20000201000 */
[----:B------:R-:W-:Y:S01]  /*bbc0*/  HADD2.F32 R9, -RZ, R65.H1_H1 ;  /* 0x30000041ff097230 */ /* 0x000fe20000004100 */
[----:B------:R-:W-:Y:S01]  /*bbd0*/  BSSY.RECONVERGENT B0, `(.L_x_31235) ;  /* 0x0000050000007945 */ /* 0x000fe20003800200 */
[----:B------:R-:W-:Y:S02]  /*bbe0*/  @P1 HADD2.F32 R10, -RZ, R61.H1_H1 ;  /* 0x3000003dff0a1230 */ /* 0x000fe40000004100 */
[----:B0-----:R-:W-:Y:S02]  /*bbf0*/  HFMA2 R26, -RZ, RZ, 0, 1.1920928955078125e-07 ;  /* 0x00000002ff1a7431 */ /* 0x001fe400000001ff */
        /* <DEDUP_REMOVED lines=20> */
.L_x_31237:
        /* <DEDUP_REMOVED lines=13> */
.L_x_31239:
[----:B------:R-:W-:Y:S05]  /*be10*/  BSYNC.RECONVERGENT B1 ;  /* 0x0000000000017941 */ /* 0x000fea0003800200 */
.L_x_31238:
        /* <DEDUP_REMOVED lines=43> */
.L_x_31236:
[----:B------:R-:W-:Y:S05]  /*c0d0*/  BSYNC.RECONVERGENT B0 ;  /* 0x0000000000007941 */ /* 0x000fea0003800200 */
.L_x_31235:
        /* <DEDUP_REMOVED lines=20> */
.L_x_31242:
        /* <DEDUP_REMOVED lines=13> */
.L_x_31244:
[----:B------:R-:W-:Y:S05]  /*c2f0*/  BSYNC.RECONVERGENT B1 ;  /* 0x0000000000017941 */ /* 0x000fea0003800200 */
.L_x_31243:
        /* <DEDUP_REMOVED lines=43> */
.L_x_31241:
[----:B------:R-:W-:Y:S05]  /*c5b0*/  BSYNC.RECONVERGENT B0 ;  /* 0x0000000000007941 */ /* 0x000fea0003800200 */
.L_x_31240:
        /* <DEDUP_REMOVED lines=26> */
.L_x_31247:
        /* <DEDUP_REMOVED lines=13> */
.L_x_31249:
[----:B------:R-:W-:Y:S05]  /*c830*/  BSYNC.RECONVERGENT B1 ;  /* 0x0000000000017941 */ /* 0x000fea0003800200 */
.L_x_31248:
        /* <DEDUP_REMOVED lines=43> */
.L_x_31246:
[----:B------:R-:W-:Y:S05]  /*caf0*/  BSYNC.RECONVERGENT B0 ;  /* 0x0000000000007941 */ /* 0x000fea0003800200 */
.L_x_31245:
        /* <DEDUP_REMOVED lines=20> */
.L_x_31252:
        /* <DEDUP_REMOVED lines=13> */
.L_x_31254:
[----:B------:R-:W-:Y:S05]  /*cd10*/  BSYNC.RECONVERGENT B1 ;  /* 0x0000000000017941 */ /* 0x000fea0003800200 */
.L_x_31253:
        /* <DEDUP_REMOVED lines=43> */
.L_x_31251:
[----:B------:R-:W-:Y:S05]  /*cfd0*/  BSYNC.RECONVERGENT B0 ;  /* 0x0000000000007941 */ /* 0x000fea0003800200 */
.L_x_31250:
        /* <DEDUP_REMOVED lines=25> */
.L_x_31257:
        /* <DEDUP_REMOVED lines=13> */
.L_x_31259:
[----:B------:R-:W-:Y:S05]  /*d240*/  BSYNC.RECONVERGENT B1 ;  /* 0x0000000000017941 */ /* 0x000fea0003800200 */
.L_x_31258:
        /* <DEDUP_REMOVED lines=42> */
[----:B------:R-:W-:-:S07]  /*d4f0*/  IMAD.MOV.U32 R72, RZ, RZ, RZ ;  /* 0x000000ffff487224 */ /* 0x000fce00078e00ff */
.L_x_31256:
[----:B------:R-:W-:Y:S05]  /*d500*/  BSYNC.RECONVERGENT B0 ;  /* 0x0000000000007941 */ /* 0x000fea0003800200 */
.L_x_31255:
        /* <DEDUP_REMOVED lines=20> */
.L_x_31262:
        /* <DEDUP_REMOVED lines=13> */
.L_x_31264:
[----:B------:R-:W-:Y:S05]  /*d720*/  BSYNC.RECONVERGENT B1 ;  /* 0x0000000000017941 */ /* 0x000fea0003800200 */
.L_x_31263:
        /* <DEDUP_REMOVED lines=43> */
.L_x_31261:
[----:B------:R-:W-:Y:S05]  /*d9e0*/  BSYNC.RECONVERGENT B0 ;  /* 0x0000000000007941 */ /* 0x000fea0003800200 */
.L_x_31260:
        /* <DEDUP_REMOVED lines=26> */
.L_x_31267:
        /* <DEDUP_REMOVED lines=13> */
.L_x_31269:
[----:B------:R-:W-:Y:S05]  /*dc60*/  BSYNC.RECONVERGENT B1 ;  /* 0x0000000000017941 */ /* 0x000fea0003800200 */
.L_x_31268:
        /* <DEDUP_REMOVED lines=43> */
.L_x_31266:
[----:B------:R-:W-:Y:S05]  /*df20*/  BSYNC.RECONVERGENT B0 ;  /* 0x0000000000007941 */ /* 0x000fea0003800200 */
.L_x_31265:
        /* <DEDUP_REMOVED lines=20> */
.L_x_31272:
        /* <DEDUP_REMOVED lines=15> */
.L_x_31274:
[----:B------:R-:W-:Y:S05]  /*e160*/  BSYNC.RECONVERGENT B1 ;  /* 0x0000000000017941 */ /* 0x000fea0003800200 */
.L_x_31273:
        /* <DEDUP_REMOVED lines=43> */
.L_x_31271:
[----:B------:R-:W-:Y:S05]  /*e420*/  BSYNC.RECONVERGENT B0 ;  /* 0x0000000000007941 */ /* 0x000fea0003800200 */
.L_x_31270:
        /* <DEDUP_REMOVED lines=18> */
.L_x_31194:
        /* <DEDUP_REMOVED lines=16> */
.L_x_31278:
        /* <DEDUP_REMOVED lines=13> */
.L_x_31280:
[----:B------:R-:W-:Y:S05]  /*e720*/  BSYNC.RECONVERGENT B1 ;  /* 0x0000000000017941 */ /* 0x000fea0003800200 */
.L_x_31279:
        /* <DEDUP_REMOVED lines=43> */
.L_x_31277:
[----:B------:R-:W-:Y:S05]  /*e9e0*/  BSYNC.RECONVERGENT B0 ;  /* 0x0000000000007941 */ /* 0x000fea0003800200 */
.L_x_31276:
        /* <DEDUP_REMOVED lines=24> */
.L_x_31283:
        /* <DEDUP_REMOVED lines=13> */
.L_x_31285:
[----:B------:R-:W-:Y:S05]  /*ec40*/  BSYNC.RECONVERGENT B1 ;  /* 0x0000000000017941 */ /* 0x000fea0003800200 */
.L_x_31284:
[----:B0-----:R-:W-:Y:S01]  /*ec50*/  IMAD.WIDE.U32 R28, R3, -0x326172a9, RZ ;  /* 0xcd9e8d57031c7825 */ /* 0x001fe200078e00ff */
        /* <DEDUP_REMOVED lines=42> */
.L_x_31282:
[----:B------:R-:W-:Y:S05]  /*ef00*/  BSYNC.RECONVERGENT B0 ;  /* 0x0000000000007941 */ /* 0x000fea0003800200 */
.L_x_31281:
[----:B------:R-:W-:Y:S01]  /*ef10*/  I2FP.F32.U32 R18, R17 ;  /* 0x0000001100127245 */ /* 0x000fe20000201000 */
[----:B------:R-:W-:Y:S01]  /*ef20*/  HADD2.F32 R17, -RZ, R68.H1_H1 ;  /* 0x30000044ff117230 */ /* 0x000fe20000004100 */
[----:B------:R-:W-:Y:S01]  /*ef30*/  ISETP.NE.AND P3, PT, R24, 0x1, PT ;  /* 0x000000011800780c */ /* 0x000fe20003f65270 */
[----:B------:R-:W-:Y:S01]  /*ef40*/  BSSY.RECONVERGENT B0, `(.L_x_31286) ;  /* 0x000004e000007945 */ /* 0x000fe20003800200 */
[----:B0-----:R-:W-:Y:S02]  /*ef50*/  HFMA2 R26, -RZ, RZ, 0, 1.1920928955078125e-07 ;  /* 0x00000002ff1a7431 */ /* 0x001fe400000001ff */
        /* <DEDUP_REMOVED lines=19> */
.L_x_31288:
        /* <DEDUP_REMOVED lines=13> */
.L_x_31290:
[----:B------:R-:W-:Y:S05]  /*f160*/  BSYNC.RECONVERGENT B1 ;  /* 0x0000000000017941 */ /* 0x000fea0003800200 */
.L_x_31289:
        /* <DEDUP_REMOVED lines=43> */
.L_x_31287:
[----:B------:R-:W-:Y:S05]  /*f420*/  BSYNC.RECONVERGENT B0 ;  /* 0x0000000000007941 */ /* 0x000fea0003800200 */
.L_x_31286:
        /* <DEDUP_REMOVED lines=24> */
.L_x_31293:
        /* <DEDUP_REMOVED lines=13> */
.L_x_31295:
[----:B------:R-:W-:Y:S05]  /*f680*/  BSYNC.RECONVERGENT B1 ;  /* 0x0000000000017941 */ /* 0x000fea0003800200 */
.L_x_31294:
        /* <DEDUP_REMOVED lines=42> */
[----:B------:R-:W-:-:S07]  /*f930*/  HFMA2 R28, -RZ, RZ, 0, 0 ;  /* 0x00000000ff1c7431 */ /* 0x000fce00000001ff */
.L_x_31292:
[----:B------:R-:W-:Y:S05]  /*f940*/  BSYNC.RECONVERGENT B0 ;  /* 0x0000000000007941 */ /* 0x000fea0003800200 */
.L_x_31291:
        /* <DEDUP_REMOVED lines=24> */
.L_x_31298:
        /* <DEDUP_REMOVED lines=13> */
.L_x_31300:
[----:B------:R-:W-:Y:S05]  /*fba0*/  BSYNC.RECONVERGENT B1 ;  /* 0x0000000000017941 */ /* 0x000fea0003800200 */
.L_x_31299:
        /* <DEDUP_REMOVED lines=43> */
.L_x_31297:
[----:B------:R-:W-:Y:S05]  /*fe60*/  BSYNC.RECONVERGENT B0 ;  /* 0x0000000000007941 */ /* 0x000fea0003800200 */
.L_x_31296:
        /* <DEDUP_REMOVED lines=23> */
.L_x_31303:
        /* <DEDUP_REMOVED lines=13> */
.L_x_31305:
[----:B------:R-:W-:Y:S05]  /*100b0*/  BSYNC.RECONVERGENT B1 ;  /* 0x0000000000017941 */ /* 0x000fea0003800200 */
.L_x_31304:
        /* <DEDUP_REMOVED lines=43> */
.L_x_31302:
[----:B------:R-:W-:Y:S05]  /*10370*/  BSYNC.RECONVERGENT B0 ;  /* 0x0000000000007941 */ /* 0x000fea0003800200 */
.L_x_31301:
        /* <DEDUP_REMOVED lines=23> */
.L_x_31308:
        /* <DEDUP_REMOVED lines=13> */
.L_x_31310:
[----:B------:R-:W-:Y:S05]  /*105c0*/  BSYNC.RECONVERGENT B1 ;  /* 0x0000000000017941 */ /* 0x000fea0003800200 */
.L_x_31309:
        /* <DEDUP_REMOVED lines=43> */
.L_x_31307:
[----:B------:R-:W-:Y:S05]  /*10880*/  BSYNC.RECONVERGENT B0 ;  /* 0x0000000000007941 */ /* 0x000fea0003800200 */
.L_x_31306:
        /* <DEDUP_REMOVED lines=23> */
.L_x_31313:
        /* <DEDUP_REMOVED lines=13> */
.L_x_31315:
[----:B------:R-:W-:Y:S05]  /*10ad0*/  BSYNC.RECONVERGENT B1 ;  /* 0x0000000000017941 */ /* 0x000fea0003800200 */
.L_x_31314:
        /* <DEDUP_REMOVED lines=43> */
.L_x_31312:
[----:B------:R-:W-:Y:S05]  /*10d90*/  BSYNC.RECONVERGENT B0 ;  /* 0x0000000000007941 */ /* 0x000fea0003800200 */
.L_x_31311:
        /* <DEDUP_REMOVED lines=14> */
.L_x_31275:
        /* <DEDUP_REMOVED lines=18> */
[----:B------:R-:W-:Y:S02]  /*10fa0*/  LOP3.LUT R18, R14, R17, RZ, 0xfc, !PT ;  /* 0x000000110e127212 */ /* 0x000fe400078efcff */
[----:B------:R-:W-:-:S03]  /*10fb0*/  IADD3 R14, PT, PT, R21, 0x40, RZ ;  /* 0x00000040150e7810 */ /* 0x000fc60007ffe0ff */
        /* <DEDUP_REMOVED lines=25> */
.L_x_31316:
        /* <DEDUP_REMOVED lines=22> */
.L_x_31320:
        /* <DEDUP_REMOVED lines=13> */
.L_x_31322:
[----:B------:R-:W-:Y:S05]  /*11380*/  BSYNC.RECONVERGENT B1 ;  /* 0x0000000000017941 */ /* 0x000fea0003800200 */
.L_x_31321:
        /* <DEDUP_REMOVED lines=43> */
.L_x_31319:
[----:B------:R-:W-:Y:S05]  /*11640*/  BSYNC.RECONVERGENT B0 ;  /* 0x0000000000007941 */ /* 0x000fea0003800200 */
.L_x_31318:
        /* <DEDUP_REMOVED lines=22> */
.L_x_31325:
        /* <DEDUP_REMOVED lines=13> */
.L_x_31327:
[----:B------:R-:W-:Y:S05]  /*11880*/  BSYNC.RECONVERGENT B1 ;  /* 0x0000000000017941 */ /* 0x000fea0003800200 */
.L_x_31326:
        /* <DEDUP_REMOVED lines=43> */
.L_x_31324:
[----:B------:R-:W-:Y:S05]  /*11b40*/  BSYNC.RECONVERGENT B0 ;  /* 0x0000000000007941 */ /* 0x000fea0003800200 */
.L_x_31323:
        /* <DEDUP_REMOVED lines=9> */
[----:B------:R-:W-:-:S04]  /*11be0*/  IMAD.MOV.U32 R7, RZ, RZ, R130 ;  /* 0x000000ffff077224 */ /* 0x000fc800078e0082 */
        /* <DEDUP_REMOVED lines=15> */
.L_x_31330:
        /* <DEDUP_REMOVED lines=13> */
.L_x_31332:
[----:B------:R-:W-:Y:S05]  /*11db0*/  BSYNC.RECONVERGENT B1 ;  /* 0x0000000000017941 */ /* 0x000fea0003800200 */
.L_x_31331:
        /* <DEDUP_REMOVED lines=43> */
.L_x_31329:
[----:B------:R-:W-:Y:S05]  /*12070*/  BSYNC.RECONVERGENT B0 ;  /* 0x0000000000007941 */ /* 0x000fea0003800200 */
.L_x_31328:
        /* <DEDUP_REMOVED lines=22> */
.L_x_31335:
        /* <DEDUP_REMOVED lines=13> */
.L_x_31337:
[----:B------:R-:W-:Y:S05]  /*122b0*/  BSYNC.RECONVERGENT B1 ;  /* 0x0000000000017941 */ /* 0x000fea0003800200 */
.L_x_31336:
        /* <DEDUP_REMOVED lines=43> */
.L_x_31334:
[----:B------:R-:W-:Y:S05]  /*12570*/  BSYNC.RECONVERGENT B0 ;  /* 0x0000000000007941 */ /* 0x000fea0003800200 */
.L_x_31333:
        /* <DEDUP_REMOVED lines=25> */
.L_x_31340:
        /* <DEDUP_REMOVED lines=13> */
.L_x_31342:
[----:B------:R-:W-:Y:S05]  /*127e0*/  BSYNC.RECONVERGENT B1 ;  /* 0x0000000000017941 */ /* 0x000fea0003800200 */
.L_x_31341:
        /* <DEDUP_REMOVED lines=43> */
.L_x_31339:
[----:B------:R-:W-:Y:S05]  /*12aa0*/  BSYNC.RECONVERGENT B0 ;  /* 0x0000000000007941 */ /* 0x000fea0003800200 */
.L_x_31338:
        /* <DEDUP_REMOVED lines=22> */
.L_x_31345:
        /* <DEDUP_REMOVED lines=13> */
.L_x_31347:
[----:B------:R-:W-:Y:S05]  /*12ce0*/  BSYNC.RECONVERGENT B1 ;  /* 0x0000000000017941 */ /* 0x000fea0003800200 */
.L_x_31346:
        /* <DEDUP_REMOVED lines=43> */
.L_x_31344:
[----:B------:R-:W-:Y:S05]  /*12fa0*/  BSYNC.RECONVERGENT B0 ;  /* 0x0000000000007941 */ /* 0x000fea0003800200 */
.L_x_31343:
[----:B------:R-:W-:Y:S01]  /*12fb0*/  I2FP.F32.U32 R8, R9 ;  /* 0x0000000900087245 */ /* 0x000fe20000201000 */
[----:B------:R-:W-:Y:S01]  /*12fc0*/  HADD2.F32 R9, -RZ, R65.H0_H0 ;  /* 0x20000041ff097230 */ /* 0x000fe20000004100 */
[----:B------:R-:W-:Y:S01]  /*12fd0*/  ISETP.NE.AND P3, PT, R11, 0x1, PT ;  /* 0x000000010b00780c */ /* 0x000fe20003f65270 */
[----:B------:R-:W-:Y:S01]  /*12fe0*/  BSSY.RECONVERGENT B0, `(.L_x_31348) ;  /* 0x000004f000007945 */ /* 0x000fe20003800200 */
[----:B0-----:R-:W-:Y:S02]  /*12ff0*/  IMAD.MOV.U32 R18, RZ, RZ, 0x2 ;  /* 0x00000002ff127424 */ /* 0x001fe400078e00ff */
[----:B------:R-:W-:-:S05]  /*13000*/  FFMA.FTZ R8, R8, R39, 1.1641532182693481445e-10 ;  /* 0x2f00000008087423 */ /* 0x000fca0000010027 */
[----:B------:R-:W-:Y:S01]  /*13010*/  FSETP.GTU.FTZ.AND P2, PT, R8, R59, PT ;  /* 0x0000003b0800720b */ /* 0x000fe20003f5c000 */
[----:B------:R-:W-:Y:S01]  /*13020*/  FMUL.FTZ R8, R9, R58 ;  /* 0x0000003a09087220 */ /* 0x000fe20000410000 */
[----:B------:R-:W-:-:S04]  /*13030*/  MOV R9, R130 ;  /* 0x0000008200097202 */ /* 0x000fc80000000f00 */
        /* <DEDUP_REMOVED lines=16> */
.L_x_31350:
        /* <DEDUP_REMOVED lines=13> */
.L_x_31352:
[----:B------:R-:W-:Y:S05]  /*13210*/  BSYNC.RECONVERGENT B1 ;  /* 0x0000000000017941 */ /* 0x000fea0003800200 */
.L_x_31351:
        /* <DEDUP_REMOVED lines=43> */
.L_x_31349:
[----:B------:R-:W-:Y:S05]  /*134d0*/  BSYNC.RECONVERGENT B0 ;  /* 0x0000000000007941 */ /* 0x000fea0003800200 */
.L_x_31348:
        /* <DEDUP_REMOVED lines=22> */
.L_x_31355:
        /* <DEDUP_REMOVED lines=13> */
.L_x_31357:
[----:B------:R-:W-:Y:S05]  /*13710*/  BSYNC.RECONVERGENT B1 ;  /* 0x0000000000017941 */ /* 0x000fea0003800200 */
.L_x_31356:
        /* <DEDUP_REMOVED lines=43> */
.L_x_31354:
[----:B------:R-:W-:Y:S05]  /*139d0*/  BSYNC.RECONVERGENT B0 ;  /* 0x0000000000007941 */ /* 0x000fea0003800200 */
.L_x_31353:
[----:B------:R-:W-:Y:S01]  /*139e0*/  I2FP.F32.U32 R8, R9 ;  /* 0x0000000900087245 */ /* 0x000fe20000201000 */
[----:B------:R-:W-:Y:S01]  /*139f0*/  HADD2.F32 R9, -RZ, R65.H1_H1 ;  /* 0x30000041ff097230 */ /* 0x000fe20000004100 */
[----:B------:R-:W-:Y:S01]  /*13a00*/  BSSY.RECONVERGENT B0, `(.L_x_31358) ;  /* 0x0000050000007945 */ /* 0x000fe20003800200 */
[----:B------:R-:W-:Y:S02]  /*13a10*/  @P1 HADD2.F32 R18, -RZ, R61.H1_H1 ;  /* 0x3000003dff121230 */ /* 0x000fe40000004100 */
[----:B------:R-:W-:-:S05]  /*13a20*/  FFMA.FTZ R8, R8, R39, 1.1641532182693481445e-10 ;  /* 0x2f00000008087423 */ /* 0x000fca0000010027 */
[----:B------:R-:W-:Y:S01]  /*13a30*/  FSETP.GTU.FTZ.AND P2, PT, R8, R59, PT ;  /* 0x0000003b0800720b */ /* 0x000fe20003f5c000 */
[----:B------:R-:W-:Y:S01]  /*13a40*/  FMUL.FTZ R8, R9, R58 ;  /* 0x0000003a09087220 */ /* 0x000fe20000410000 */
[----:B------:R-:W-:-:S04]  /*13a50*/  IMAD.MOV.U32 R9, RZ, RZ, R130 ;  /* 0x000000ffff097224 */ /* 0x000fc800078e0082 */
[----:B------:R-:W-:-:S05]  /*13a60*/  FSEL R8, R8, RZ, !P2 ;  /* 0x000000ff08087208 */ /* 0x000fca0005000000 */
[----:B------:R-:W-:Y:S01]  /*13a70*/  FADD.FTZ R17, R17, R8 ;  /* 0x0000000811117221 */ /* 0x000fe20000010000 */
[----:B------:R-:W-:Y:S02]  /*13a80*/  SEL R8, RZ, 0x1, P2 ;  /* 0x00000001ff087807 */ /* 0x000fe40001000000 */
[----:B------:R-:W-:Y:S01]  /*13a90*/  ISETP.NE.AND P2, PT, R10, 0x1, PT ;  /* 0x000000010a00780c */ /* 0x000fe20003f45270 */
[----:B------:R-:W-:Y:S01]  /*13aa0*/  @P1 FADD.FTZ R18, R18, R17 ;  /* 0x0000001112121221 */ /* 0x000fe20000010000 */
[----:B------:R-:W-:Y:S01]  /*13ab0*/  @!P1 MOV R18, R17 ;  /* 0x0000001100129202 */ /* 0x000fe20000000f00 */
[----:B------:R-:W-:-:S03]  /*13ac0*/  IMAD.MOV.U32 R17, RZ, RZ, 0x2 ;  /* 0x00000002ff117424 */ /* 0x000fc600078e00ff */
        /* <DEDUP_REMOVED lines=10> */
.L_x_31360:
        /* <DEDUP_REMOVED lines=13> */
.L_x_31362:
[----:B------:R-:W-:Y:S05]  /*13c40*/  BSYNC.RECONVERGENT B1 ;  /* 0x0000000000017941 */ /* 0x000fea0003800200 */
.L_x_31361:
        /* <DEDUP_REMOVED lines=43> */
.L_x_31359:
[----:B------:R-:W-:Y:S05]  /*13f00*/  BSYNC.RECONVERGENT B0 ;  /* 0x0000000000007941 */ /* 0x000fea0003800200 */
.L_x_31358:
        /* <DEDUP_REMOVED lines=20> */
.L_x_31365:
        /* <DEDUP_REMOVED lines=13> */
.L_x_31367:
[----:B------:R-:W-:Y:S05]  /*14120*/  BSYNC.RECONVERGENT B1 ;  /* 0x0000000000017941 */ /* 0x000fea0003800200 */
.L_x_31366:
        /* <DEDUP_REMOVED lines=43> */
.L_x_31364:
[----:B------:R-:W-:Y:S05]  /*143e0*/  BSYNC.RECONVERGENT B0 ;  /* 0x0000000000007941 */ /* 0x000fea0003800200 */
.L_x_31363:
        /* <DEDUP_REMOVED lines=26> */
.L_x_31370:
        /* <DEDUP_REMOVED lines=13> */
.L_x_31372:
[----:B------:R-:W-:Y:S05]  /*14660*/  BSYNC.RECONVERGENT B1 ;  /* 0x0000000000017941 */ /* 0x000fea0003800200 */
.L_x_31371:
        /* <DEDUP_REMOVED lines=43> */
.L_x_31369:
[----:B------:R-:W-:Y:S05]  /*14920*/  BSYNC.RECONVERGENT B0 ;  /* 0x0000000000007941 */ /* 0x000fea0003800200 */
.L_x_31368:
        /* <DEDUP_REMOVED lines=20> */
.L_x_31375:
        /* <DEDUP_REMOVED lines=13> */
.L_x_31377:
[----:B------:R-:W-:Y:S05]  /*14b40*/  BSYNC.RECONVERGENT B1 ;  /* 0x0000000000017941 */ /* 0x000fea0003800200 */
.L_x_31376:
        /* <DEDUP_REMOVED lines=43> */
.L_x_31374:
[----:B------:R-:W-:Y:S05]  /*14e00*/  BSYNC.RECONVERGENT B0 ;  /* 0x0000000000007941 */ /* 0x000fea0003800200 */
.L_x_31373:
        /* <DEDUP_REMOVED lines=25> */
.L_x_31380:
        /* <DEDUP_REMOVED lines=13> */
.L_x_31382:
[----:B------:R-:W-:Y:S05]  /*15070*/  BSYNC.RECONVERGENT B1 ;  /* 0x0000000000017941 */ /* 0x000fea0003800200 */
.L_x_31381:
        /* <DEDUP_REMOVED lines=43> */
.L_x_31379:
[----:B------:R-:W-:Y:S05]  /*15330*/  BSYNC.RECONVERGENT B0 ;  /* 0x0000000000007941 */ /* 0x000fea0003800200 */
.L_x_31378:
        /* <DEDUP_REMOVED lines=20> */
.L_x_31385:
        /* <DEDUP_REMOVED lines=13> */
.L_x_31387:
[----:B------:R-:W-:Y:S05]  /*15550*/  BSYNC.RECONVERGENT B1 ;  /* 0x0000000000017941 */ /* 0x000fea0003800200 */
.L_x_31386:
        /* <DEDUP_REMOVED lines=43> */
.L_x_31384:
[----:B------:R-:W-:Y:S05]  /*15810*/  BSYNC.RECONVERGENT B0 ;  /* 0x0000000000007941 */ /* 0x000fea0003800200 */
.L_x_31383:
[----:B------:R-:W-:Y:S01]  /*15820*/  I2FP.F32.U32 R70, R70 ;  /* 0x0000004600467245 */ /* 0x000fe20000201000 */
[----:B------:R-:W-:Y:S01]  /*15830*/  HADD2.F32 R79, -RZ, R67.H0_H0 ;  /* 0x20000043ff4f7230 */ /* 0x000fe20000004100 */
[----:B------:R-:W-:Y:S03]  /*15840*/  BSSY.RECONVERGENT B0, `(.L_x_31388) ;  /* 0x0000051000007945 */ /* 0x000fe60003800200 */
        /* <DEDUP_REMOVED lines=23> */
.L_x_31390:
        /* <DEDUP_REMOVED lines=13> */
.L_x_31392:
[----:B------:R-:W-:Y:S05]  /*15a90*/  BSYNC.RECONVERGENT B1 ;  /* 0x0000000000017941 */ /* 0x000fea0003800200 */
.L_x_31391:
        /* <DEDUP_REMOVED lines=43> */
.L_x_31389:
[----:B------:R-:W-:Y:S05]  /*15d50*/  BSYNC.RECONVERGENT B0 ;  /* 0x0000000000007941 */ /* 0x000fea0003800200 */
.L_x_31388:
        /* <DEDUP_REMOVED lines=20> */
.L_x_31395:
        /* <DEDUP_REMOVED lines=15> */
.L_x_31397:
[----:B------:R-:W-:Y:S05]  /*15f90*/  BSYNC.RECONVERGENT B1 ;  /* 0x0000000000017941 */ /* 0x000fea0003800200 */
.L_x_31396:
        /* <DEDUP_REMOVED lines=43> */
.L_x_31394:
[----:B------:R-:W-:Y:S05]  /*16250*/  BSYNC.RECONVERGENT B0 ;  /* 0x0000000000007941 */ /* 0x000fea0003800200 */
.L_x_31393:
        /* <DEDUP_REMOVED lines=18> */
.L_x_31317:
        /* <DEDUP_REMOVED lines=16> */
.L_x_31401:
        /* <DEDUP_REMOVED lines=13> */
.L_x_31403:
[----:B------:R-:W-:Y:S05]  /*16550*/  BSYNC.RECONVERGENT B1 ;  /* 0x0000000000017941 */ /* 0x000fea0003800200 */
.L_x_31402:
        /* <DEDUP_REMOVED lines=43> */
.L_x_31400:
[----:B------:R-:W-:Y:S05]  /*16810*/  BSYNC.RECONVERGENT B0 ;  /* 0x0000000000007941 */ /* 0x000fea0003800200 */
.L_x_31399:
[----:B------:R-:W-:Y:S01]  /*16820*/  I2FP.F32.U32 R18, R17 ;  /* 0x0000001100127245 */ /* 0x000fe20000201000 */
[----:B-----5:R-:W-:Y:S01]  /*16830*/  HADD2.F32 R15, -RZ, R68.H0_H0 ;  /* 0x20000044ff0f7230 */ /* 0x020fe20000004100 */
        /* <DEDUP_REMOVED lines=23> */
.L_x_31406:
        /* <DEDUP_REMOVED lines=13> */
.L_x_31408:
[----:B------:R-:W-:Y:S05]  /*16a80*/  BSYNC.RECONVERGENT B1 ;  /* 0x0000000000017941 */ /* 0x000fea0003800200 */
.L_x_31407:
        /* <DEDUP_REMOVED lines=43> */
.L_x_31405:
[----:B------:R-:W-:Y:S05]  /*16d40*/  BSYNC.RECONVERGENT B0 ;  /* 0x0000000000007941 */ /* 0x000fea0003800200 */
.L_x_31404:
        /* <DEDUP_REMOVED lines=25> */
.L_x_31411:
        /* <DEDUP_REMOVED lines=13> */
.L_x_31413:
[----:B------:R-:W-:Y:S05]  /*16fb0*/  BSYNC.RECONVERGENT B1 ;  /* 0x0000000000017941 */ /* 0x000fea0003800200 */
.L_x_31412:
        /* <DEDUP_REMOVED lines=43> */
.L_x_31410:
[----:B------:R-:W-:Y:S05]  /*17270*/  BSYNC.RECONVERGENT B0 ;  /* 0x0000000000007941 */ /* 0x000fea0003800200 */
.L_x_31409:
        /* <DEDUP_REMOVED lines=25> */
.L_x_31416:
        /* <DEDUP_REMOVED lines=13> */
.L_x_31418:
[----:B------:R-:W-:Y:S05]  /*174e0*/  BSYNC.RECONVERGENT B1 ;  /* 0x0000000000017941 */ /* 0x000fea0003800200 */
.L_x_31417:
        /* <DEDUP_REMOVED lines=43> */
.L_x_31415:
[----:B------:R-:W-:Y:S05]  /*177a0*/  BSYNC.RECONVERGENT B0 ;  /* 0x0000000000007941 */ /* 0x000fea0003800200 */
.L_x_31414:
        /* <DEDUP_REMOVED lines=25> */
.L_x_31421:
        /* <DEDUP_REMOVED lines=13> */
.L_x_31423:
[----:B------:R-:W-:Y:S05]  /*17a10*/  BSYNC.RECONVERGENT B1 ;  /* 0x0000000000017941 */ /* 0x000fea0003800200 */
.L_x_31422:
        /* <DEDUP_REMOVED lines=43> */
.L_x_31420:
[----:B------:R-:W-:Y:S05]  /*17cd0*/  BSYNC.RECONVERGENT B0 ;  /* 0x0000000000007941 */ /* 0x000fea0003800200 */
.L_x_31419:
        /* <DEDUP_REMOVED lines=23> */
.L_x_31426:
        /* <DEDUP_REMOVED lines=13> */
.L_x_31428:
[----:B------:R-:W-:Y:S05]  /*17f20*/  BSYNC.RECONVERGENT B1 ;  /* 0x0000000000017941 */ /* 0x000fea0003800200 */
.L_x_31427:
        /* <DEDUP_REMOVED lines=43> */
.L_x_31425:
[----:B------:R-:W-:Y:S05]  /*181e0*/  BSYNC.RECONVERGENT B0 ;  /* 0x0000000000007941 */ /* 0x000fea0003800200 */
.L_x_31424:
        /* <DEDUP_REMOVED lines=23> */
.L_x_31431:
        /* <DEDUP_REMOVED lines=13> */
.L_x_31433:
[----:B------:R-:W-:Y:S05]  /*18430*/  BSYNC.RECONVERGENT B1 ;  /* 0x0000000000017941 */ /* 0x000fea0003800200 */
.L_x_31432:
        /* <DEDUP_REMOVED lines=43> */
.L_x_31430:
[----:B------:R-:W-:Y:S05]  /*186f0*/  BSYNC.RECONVERGENT B0 ;  /* 0x0000000000007941 */ /* 0x000fea0003800200 */
.L_x_31429:
        /* <DEDUP_REMOVED lines=23> */
.L_x_31436:
        /* <DEDUP_REMOVED lines=13> */
.L_x_31438:
[----:B------:R-:W-:Y:S05]  /*18940*/  BSYNC.RECONVERGENT B1 ;  /* 0x0000000000017941 */ /* 0x000fea0003800200 */
.L_x_31437:
        /* <DEDUP_REMOVED lines=43> */
.L_x_31435:
[----:B------:R-:W-:Y:S05]  /*18c00*/  BSYNC.RECONVERGENT B0 ;  /* 0x0000000000007941 */ /* 0x000fea0003800200 */
.L_x_31434:
        /* <DEDUP_REMOVED lines=14> */
.L_x_31398:
        /* <DEDUP_REMOVED lines=41> */
.L_x_31439:
        /* <DEDUP_REMOVED lines=26> */
.L_x_31443:
        /* <DEDUP_REMOVED lines=13> */
.L_x_31445:
[----:B------:R-:W-:Y:S05]  /*191f0*/  BSYNC.RECONVERGENT B1 ;  /* 0x0000000000017941 */ /* 0x000fea0003800200 */
.L_x_31444:
        /* <DEDUP_REMOVED lines=43> */
.L_x_31442:
[----:B------:R-:W-:Y:S05]  /*194b0*/  BSYNC.RECONVERGENT B0 ;  /* 0x0000000000007941 */ /* 0x000fea0003800200 */
.L_x_31441:
        /* <DEDUP_REMOVED lines=22> */
.L_x_31448:
        /* <DEDUP_REMOVED lines=13> */
.L_x_31450:
[----:B------:R-:W-:Y:S05]  /*196f0*/  BSYNC.RECONVERGENT B1 ;  /* 0x0000000000017941 */ /* 0x000fea0003800200 */
.L_x_31449:
        /* <DEDUP_REMOVED lines=43> */
.L_x_31447:
[----:B------:R-:W-:Y:S05]  /*199b0*/  BSYNC.RECONVERGENT B0 ;  /* 0x0000000000007941 */ /* 0x000fea0003800200 */
.L_x_31446:
[----:B------:R-:W-:Y:S01]  /*199c0*/  I2FP.F32.U32 R6, R7 ;  /* 0x0000000700067245 */ /* 0x000fe20000201000 */
[----:B------:R-:W-:Y:S01]  /*199d0*/  HADD2.F32 R7, -RZ, R64.H0_H0 ;  /* 0x20000040ff077230 */ /* 0x000fe20000004100 */
[----:B------:R-:W-:Y:S01]  /*199e0*/  ISETP.NE.AND P3, PT, R8, 0x1, PT ;  /* 0x000000010800780c */ /* 0x000fe20003f65270 */
[----:B------:R-:W-:Y:S01]  /*199f0*/  @P1 HADD2.F32 R74, -RZ, R60.H0_H0 ;  /* 0x2000003cff4a1230 */ /* 0x000fe20000004100 */
[----:B------:R-:W-:Y:S01]  /*19a00*/  BSSY.RECONVERGENT B0, `(.L_x_31451) ;  /* 0x000004e000007945 */ /* 0x000fe20003800200 */
[----:B------:R-:W-:Y:S01]  /*19a10*/  FFMA.FTZ R6, R6, R39, 1.1641532182693481445e-10 ;  /* 0x2f00000006067423 */ /* 0x000fe20000010027 */
[----:B------:R-:W-:-:S04]  /*19a20*/  IMAD.MOV.U32 R9, RZ, RZ, 0x2 ;  /* 0x00000002ff097424 */ /* 0x000fc800078e00ff */
[----:B------:R-:W-:Y:S01]  /*19a30*/  FSETP.GTU.FTZ.AND P2, PT, R6, R59, PT ;  /* 0x0000003b0600720b */ /* 0x000fe20003f5c000 */
[----:B------:R-:W-:Y:S01]  /*19a40*/  FMUL.FTZ R6, R7, R58 ;  /* 0x0000003a07067220 */ /* 0x000fe20000410000 */
[----:B------:R-:W-:-:S04]  /*19a50*/  MOV R7, R130 ;  /* 0x0000008200077202 */ /* 0x000fc80000000f00 */
        /* <DEDUP_REMOVED lines=15> */
.L_x_31453:
        /* <DEDUP_REMOVED lines=13> */
.L_x_31455:
[----:B------:R-:W-:Y:S05]  /*19c20*/  BSYNC.RECONVERGENT B1 ;  /* 0x0000000000017941 */ /* 0x000fea0003800200 */
.L_x_31454:
        /* <DEDUP_REMOVED lines=43> */
.L_x_31452:
[----:B------:R-:W-:Y:S05]  /*19ee0*/  BSYNC.RECONVERGENT B0 ;  /* 0x0000000000007941 */ /* 0x000fea0003800200 */
.L_x_31451:
        /* <DEDUP_REMOVED lines=22> */
.L_x_31458:
        /* <DEDUP_REMOVED lines=13> */
.L_x_31460:
[----:B------:R-:W-:Y:S05]  /*1a120*/  BSYNC.RECONVERGENT B1 ;  /* 0x0000000000017941 */ /* 0x000fea0003800200 */
.L_x_31459:
        /* <DEDUP_REMOVED lines=43> */
.L_x_31457:
[----:B------:R-:W-:Y:S05]  /*1a3e0*/  BSYNC.RECONVERGENT B0 ;  /* 0x0000000000007941 */ /* 0x000fea0003800200 */
.L_x_31456:
        /* <DEDUP_REMOVED lines=25> */
.L_x_31463:
        /* <DEDUP_REMOVED lines=13> */
.L_x_31465:
[----:B------:R-:W-:Y:S05]  /*1a650*/  BSYNC.RECONVERGENT B1 ;  /* 0x0000000000017941 */ /* 0x000fea0003800200 */
.L_x_31464:
        /* <DEDUP_REMOVED lines=43> */
.L_x_31462:
[----:B------:R-:W-:Y:S05]  /*1a910*/  BSYNC.RECONVERGENT B0 ;  /* 0x0000000000007941 */ /* 0x000fea0003800200 */
.L_x_31461:
[----:B------:R-:W-:Y:S01]  /*1a920*/  I2FP.F32.U32 R8, R7 ;  /* 0x0000000700087245 */ /* 0x000fe20000201000 */
[----:B------:R-:W-:Y:S01]  /*1a930*/  HADD2.F32 R7, -RZ, R69.H0_H0 ;  /* 0x20000045ff077230 */ /* 0x000fe20000004100 */
        /* <DEDUP_REMOVED lines=20> */
.L_x_31468:
        /* <DEDUP_REMOVED lines=13> */
.L_x_31470:
[----:B------:R-:W-:Y:S05]  /*1ab50*/  BSYNC.RECONVERGENT B1 ;  /* 0x0000000000017941 */ /* 0x000fea0003800200 */
.L_x_31469:
        /* <DEDUP_REMOVED lines=43> */
.L_x_31467:
[----:B------:R-:W-:Y:S05]  /*1ae10*/  BSYNC.RECONVERGENT B0 ;  /* 0x0000000000007941 */ /* 0x000fea0003800200 */
.L_x_31466:
[----:B------:R-:W-:Y:S01]  /*1ae20*/  I2FP.F32.U32 R8, R9 ;  /* 0x0000000900087245 */ /* 0x000fe20000201000 */
[----:B------:R-:W-:Y:S01]  /*1ae30*/  HADD2.F32 R9, -RZ, R65.H0_H0 ;  /* 0x20000041ff097230 */ /* 0x000fe20000004100 */
[----:B------:R-:W-:Y:S01]  /*1ae40*/  ISETP.NE.AND P3, PT, R10, 0x1, PT ;  /* 0x000000010a00780c */ /* 0x000fe20003f65270 */
[----:B------:R-:W-:Y:S01]  /*1ae50*/  @P1 HADD2.F32 R76, -RZ, R61.H0_H0 ;  /* 0x2000003dff4c1230 */ /* 0x000fe20000004100 */
[----:B------:R-:W-:Y:S01]  /*1ae60*/  BSSY.RECONVERGENT B0, `(.L_x_31471) ;  /* 0x000004e000007945 */ /* 0x000fe20003800200 */
[----:B------:R-:W-:Y:S01]  /*1ae70*/  FFMA.FTZ R8, R8, R39, 1.1641532182693481445e-10 ;  /* 0x2f00000008087423 */ /* 0x000fe20000010027 */
[----:B------:R-:W-:-:S04]  /*1ae80*/  HFMA2 R78, -RZ, RZ, 0, 1.1920928955078125e-07 ;  /* 0x00000002ff4e7431 */ /* 0x000fc800000001ff */
[----:B------:R-:W-:Y:S01]  /*1ae90*/  FSETP.GTU.FTZ.AND P2, PT, R8, R59, PT ;  /* 0x0000003b0800720b */ /* 0x000fe20003f5c000 */
[----:B------:R-:W-:Y:S01]  /*1aea0*/  FMUL.FTZ R8, R9, R58 ;  /* 0x0000003a09087220 */ /* 0x000fe20000410000 */
[----:B------:R-:W-:-:S04]  /*1aeb0*/  IMAD.MOV.U32 R9, RZ, RZ, R130 ;  /* 0x000000ffff097224 */ /* 0x000fc800078e0082 */
        /* <DEDUP_REMOVED lines=15> */
.L_x_31473:
        /* <DEDUP_REMOVED lines=13> */
.L_x_31475:
[----:B------:R-:W-:Y:S05]  /*1b080*/  BSYNC.RECONVERGENT B1 ;  /* 0x0000000000017941 */ /* 0x000fea0003800200 */
.L_x_31474:
        /* <DEDUP_REMOVED lines=43> */
.L_x_31472:
[----:B------:R-:W-:Y:S05]  /*1b340*/  BSYNC.RECONVERGENT B0 ;  /* 0x0000000000007941 */ /* 0x000fea0003800200 */
.L_x_31471:
        /* <DEDUP_REMOVED lines=22> */
.L_x_31478:
        /* <DEDUP_REMOVED lines=13> */
.L_x_31480:
[----:B------:R-:W-:Y:S05]  /*1b580*/  BSYNC.RECONVERGENT B1 ;  /* 0x0000000000017941 */ /* 0x000fea0003800200 */
.L_x_31479:
        /* <DEDUP_REMOVED lines=43> */
.L_x_31477:
[----:B------:R-:W-:Y:S05]  /*1b840*/  BSYNC.RECONVERGENT B0 ;  /* 0x0000000000007941 */ /* 0x000fea0003800200 */
.L_x_31476:
[----:B------:R-:W-:Y:S01]  /*1b850*/  I2FP.F32.U32 R8, R9 ;  /* 0x0000000900087245 */ /* 0x000fe20000201000 */
[----:B------:R-:W-:Y:S01]  /*1b860*/  HADD2.F32 R9, -RZ, R65.H1_H1 ;  /* 0x30000041ff097230 */ /* 0x000fe20000004100 */
[----:B------:R-:W-:Y:S01]  /*1b870*/  BSSY.RECONVERGENT B0, `(.L_x_31481) ;  /* 0x0000050000007945 */ /* 0x000fe20003800200 */
[----:B------:R-:W-:Y:S02]  /*1b880*/  @P1 HADD2.F32 R78, -RZ, R61.H1_H1 ;  /* 0x3000003dff4e1230 */ /* 0x000fe40000004100 */
[----:B------:R-:W-:Y:S01]  /*1b890*/  FFMA.FTZ R8, R8, R39, 1.1641532182693481445e-10 ;  /* 0x2f00000008087423 */ /* 0x000fe20000010027 */
[----:B------:R-:W-:-:S04]  /*1b8a0*/  IMAD.MOV.U32 R10, RZ, RZ, 0x2 ;  /* 0x00000002ff0a7424 */ /* 0x000fc800078e00ff */
[----:B------:R-:W-:Y:S01]  /*1b8b0*/  FSETP.GTU.FTZ.AND P2, PT, R8, R59, PT ;  /* 0x0000003b0800720b */ /* 0x000fe20003f5c000 */
[----:B------:R-:W-:Y:S01]  /*1b8c0*/  FMUL.FTZ R8, R9, R58 ;  /* 0x0000003a09087220 */ /* 0x000fe20000410000 */
[----:B------:R-:W-:-:S04]  /*1b8d0*/  MOV R9, R130 ;  /* 0x0000008200097202 */ /* 0x000fc80000000f00 */
        /* <DEDUP_REMOVED lines=16> */
.L_x_31483:
        /* <DEDUP_REMOVED lines=13> */
.L_x_31485:
[----:B------:R-:W-:Y:S05]  /*1bab0*/  BSYNC.RECONVERGENT B1 ;  /* 0x0000000000017941 */ /* 0x000fea0003800200 */
.L_x_31484:
        /* <DEDUP_REMOVED lines=40> */
[----:B------:R-:W-:Y:S01]  /*1bd40*/  HFMA2 R10, -RZ, RZ, 0, 0 ;  /* 0x00000000ff0a7431 */ /* 0x000fe200000001ff */
[----:B------:R-:W-:Y:S02]  /*1bd50*/  LOP3.LUT R131, R53, R86, R81, 0x96, !PT ;  /* 0x0000005635837212 */ /* 0x000fe400078e9651 */
[----:B------:R-:W-:-:S07]  /*1bd60*/  MOV R130, R80 ;  /* 0x0000005000827202 */ /* 0x000fce0000000f00 */
.L_x_31482:
[----:B------:R-:W-:Y:S05]  /*1bd70*/  BSYNC.RECONVERGENT B0 ;  /* 0x0000000000007941 */ /* 0x000fea0003800200 */
.L_x_31481:
        /* <DEDUP_REMOVED lines=20> */
.L_x_31488:
        /* <DEDUP_REMOVED lines=13> */
.L_x_31490:
[----:B------:R-:W-:Y:S05]  /*1bf90*/  BSYNC.RECONVERGENT B1 ;  /* 0x0000000000017941 */ /* 0x000fea0003800200 */
.L_x_31489:
        /* <DEDUP_REMOVED lines=43> */
.L_x_31487:
[----:B------:R-:W-:Y:S05]  /*1c250*/  BSYNC.RECONVERGENT B0 ;  /* 0x0000000000007941 */ /* 0x000fea0003800200 */
.L_x_31486:
        /* <DEDUP_REMOVED lines=26> */
.L_x_31493:
        /* <DEDUP_REMOVED lines=13> */
.L_x_31495:
[----:B------:R-:W-:Y:S05]  /*1c4d0*/  BSYNC.RECONVERGENT B1 ;  /* 0x0000000000017941 */ /* 0x000fea0003800200 */
.L_x_31494:
        /* <DEDUP_REMOVED lines=43> */
.L_x_31492:
[----:B------:R-:W-:Y:S05]  /*1c790*/  BSYNC.RECONVERGENT B0 ;  /* 0x0000000000007941 */ /* 0x000fea0003800200 */
.L_x_31491:
        /* <DEDUP_REMOVED lines=20> */
.L_x_31498:
        /* <DEDUP_REMOVED lines=13> */
.L_x_31500:
[----:B------:R-:W-:Y:S05]  /*1c9b0*/  BSYNC.RECONVERGENT B1 ;  /* 0x0000000000017941 */ /* 0x000fea0003800200 */
.L_x_31499:
        /* <DEDUP_REMOVED lines=43> */
.L_x_31497:
[----:B------:R-:W-:Y:S05]  /*1cc70*/  BSYNC.RECONVERGENT B0 ;  /* 0x0000000000007941 */ /* 0x000fea0003800200 */
.L_x_31496:
[----:B------:R-:W-:Y:S01]  /*1cc80*/  I2FP.F32.U32 R10, R81 ;  /* 0x00000051000a7245 */ /* 0x000fe20000201000 */
[----:B------:R-:W-:Y:S01]  /*1cc90*/  @P1 HADD2.F32 R80, -RZ, R62.H1_H1 ;  /* 0x3000003eff501230 */ /* 0x000fe20000004100 */
[----:B------:R-:W-:Y:S01]  /*1cca0*/  BSSY.RECONVERGENT B0, `(.L_x_31501) ;  /* 0x0000050000007945 */ /* 0x000fe20003800200 */
[----:B------:R-:W-:Y:S02]  /*1ccb0*/  HFMA2 R82, -RZ, RZ, 0, 1.1920928955078125e-07 ;  /* 0x00000002ff527431 */ /* 0x000fe400000001ff */
        /* <DEDUP_REMOVED lines=21> */
.L_x_31503:
        /* <DEDUP_REMOVED lines=13> */
.L_x_31505:
[----:B------:R-:W-:Y:S05]  /*1cee0*/  BSYNC.RECONVERGENT B1 ;  /* 0x0000000000017941 */ /* 0x000fea0003800200 */
.L_x_31504:
        /* <DEDUP_REMOVED lines=42> */
[----:B------:R-:W-:-:S07]  /*1d190*/  MOV R130, R88 ;  /* 0x0000005800827202 */ /* 0x000fce0000000f00 */
.L_x_31502:
[----:B------:R-:W-:Y:S05]  /*1d1a0*/  BSYNC.RECONVERGENT B0 ;  /* 0x0000000000007941 */ /* 0x000fea0003800200 */
.L_x_31501:
        /* <DEDUP_REMOVED lines=20> */
.L_x_31508:
        /* <DEDUP_REMOVED lines=13> */
.L_x_31510:
[----:B------:R-:W-:Y:S05]  /*1d3c0*/  BSYNC.RECONVERGENT B1 ;  /* 0x0000000000017941 */ /* 0x000fea0003800200 */
.L_x_31509:
        /* <DEDUP_REMOVED lines=43> */
.L_x_31507:
[----:B------:R-:W-:Y:S05]  /*1d680*/  BSYNC.RECONVERGENT B0 ;  /* 0x0000000000007941 */ /* 0x000fea0003800200 */
.L_x_31506:
        /* <DEDUP_REMOVED lines=25> */
.L_x_31513:
        /* <DEDUP_REMOVED lines=13> */
.L_x_31515:
[----:B------:R-:W-:Y:S05]  /*1d8f0*/  BSYNC.RECONVERGENT B1 ;  /* 0x0000000000017941 */ /* 0x000fea0003800200 */
.L_x_31514:
        /* <DEDUP_REMOVED lines=40> */
[----:B------:R-:W-:Y:S02]  /*1db80*/  HFMA2 R87, -RZ, RZ, 0, 0 ;  /* 0x00000000ff577431 */ /* 0x000fe400000001ff */
[----:B------:R-:W-:Y:S01]  /*1db90*/  IMAD.MOV.U32 R130, RZ, RZ, R88 ;  /* 0x000000ffff827224 */ /* 0x000fe200078e0058 */
[----:B------:R-:W-:-:S07]  /*1dba0*/  LOP3.LUT R131, R53, R90, R89, 0x96, !PT ;  /* 0x0000005a35837212 */ /* 0x000fce00078e9659 */
.L_x_31512:
[----:B------:R-:W-:Y:S05]  /*1dbb0*/  BSYNC.RECONVERGENT B0 ;  /* 0x0000000000007941 */ /* 0x000fea0003800200 */
.L_x_31511:
        /* <DEDUP_REMOVED lines=20> */
.L_x_31518:
        /* <DEDUP_REMOVED lines=16> */
.L_x_31520:
[----:B------:R-:W-:Y:S05]  /*1de00*/  BSYNC.RECONVERGENT B1 ;  /* 0x0000000000017941 */ /* 0x000fea0003800200 */
.L_x_31519:
        /* <DEDUP_REMOVED lines=43> */
.L_x_31517:
[----:B------:R-:W-:Y:S05]  /*1e0c0*/  BSYNC.RECONVERGENT B0 ;  /* 0x0000000000007941 */ /* 0x000fea0003800200 */
.L_x_31516:
        /* <DEDUP_REMOVED lines=18> */
.L_x_31440:
        /* <DEDUP_REMOVED lines=16> */
.L_x_31524:
        /* <DEDUP_REMOVED lines=13> */
.L_x_31526:
[----:B------:R-:W-:Y:S05]  /*1e3c0*/  BSYNC.RECONVERGENT B1 ;  /* 0x0000000000017941 */ /* 0x000fea0003800200 */
.L_x_31525:
        /* <DEDUP_REMOVED lines=43> */
.L_x_31523:
[----:B------:R-:W-:Y:S05]  /*1e680*/  BSYNC.RECONVERGENT B0 ;  /* 0x0000000000007941 */ /* 0x000fea0003800200 */
.L_x_31522:
        /* <DEDUP_REMOVED lines=25> */
.L_x_31529:
        /* <DEDUP_REMOVED lines=13> */
.L_x_31531:
[----:B------:R-:W-:Y:S05]  /*1e8f0*/  BSYNC.RECONVERGENT B1 ;  /* 0x0000000000017941 */ /* 0x000fea0003800200 */
.L_x_31530:
        /* <DEDUP_REMOVED lines=43> */
.L_x_31528:
[----:B------:R-:W-:Y:S05]  /*1ebb0*/  BSYNC.RECONVERGENT B0 ;  /* 0x0000000000007941 */ /* 0x000fea0003800200 */
.L_x_31527:
        /* <DEDUP_REMOVED lines=9> */
[----:B------:R-:W-:-:S02]  /*1ec50*/  FSETP.GTU.FTZ.AND P2, PT, R76, R59, PT ;  /* 0x0000003b4c00720b */ /* 0x000fc40003f5c000 */
[----:B------:R-:W-:Y:S02]  /*1ec60*/  MOV R76, R130 ;  /* 0x00000082004c7202 */ /* 0x000fe40000000f00 */
        /* <DEDUP_REMOVED lines=14> */
.L_x_31534:
        /* <DEDUP_REMOVED lines=13> */
.L_x_31536:
[----:B------:R-:W-:Y:S05]  /*1ee20*/  BSYNC.RECONVERGENT B1 ;  /* 0x0000000000017941 */ /* 0x000fea0003800200 */
.L_x_31535:
        /* <DEDUP_REMOVED lines=43> */
.L_x_31533:
[----:B------:R-:W-:Y:S05]  /*1f0e0*/  BSYNC.RECONVERGENT B0 ;  /* 0x0000000000007941 */ /* 0x000fea0003800200 */
.L_x_31532:
        /* <DEDUP_REMOVED lines=25> */
.L_x_31539:
        /* <DEDUP_REMOVED lines=13> */
.L_x_31541:
[----:B------:R-:W-:Y:S05]  /*1f350*/  BSYNC.RECONVERGENT B1 ;  /* 0x0000000000017941 */ /* 0x000fea0003800200 */
.L_x_31540:
        /* <DEDUP_REMOVED lines=43> */
.L_x_31538:
[----:B------:R-:W-:Y:S05]  /*1f610*/  BSYNC.RECONVERGENT B0 ;  /* 0x0000000000007941 */ /* 0x000fea0003800200 */
.L_x_31537:
        /* <DEDUP_REMOVED lines=25> */
.L_x_31544:
        /* <DEDUP_REMOVED lines=13> */
.L_x_31546:
[----:B------:R-:W-:Y:S05]  /*1f880*/  BSYNC.RECONVERGENT B1 ;  /* 0x0000000000017941 */ /* 0x000fea0003800200 */
.L_x_31545:
        /* <DEDUP_REMOVED lines=43> */
.L_x_31543:
[----:B------:R-:W-:Y:S05]  /*1fb40*/  BSYNC.RECONVERGENT B0 ;  /* 0x0000000000007941 */ /* 0x000fea0003800200 */
.L_x_31542:
        /* <DEDUP_REMOVED lines=23> */
.L_x_31549:
        /* <DEDUP_REMOVED lines=13> */
.L_x_31551:
[----:B------:R-:W-:Y:S05]  /*1fd90*/  BSYNC.RECONVERGENT B1 ;  /* 0x0000000000017941 */ /* 0x000fea0003800200 */
.L_x_31550:
        /* <DEDUP_REMOVED lines=43> */
.L_x_31548:
[----:B------:R-:W-:Y:S05]  /*20050*/  BSYNC.RECONVERGENT B0 ;  /* 0x0000000000007941 */ /* 0x000fea0003800200 */
.L_x_31547:
        /* <DEDUP_REMOVED lines=23> */
.L_x_31554:
        /* <DEDUP_REMOVED lines=13> */
.L_x_31556:
[----:B------:R-:W-:Y:S05]  /*202a0*/  BSYNC.RECONVERGENT B1 ;  /* 0x0000000000017941 */ /* 0x000fea0003800200 */
.L_x_31555:
        /* <DEDUP_REMOVED lines=43> */
.L_x_31553:
[----:B------:R-:W-:Y:S05]  /*20560*/  BSYNC.RECONVERGENT B0 ;  /* 0x0000000000007941 */ /* 0x000fea0003800200 */
.L_x_31552:
        /* <DEDUP_REMOVED lines=23> */
.L_x_31559:
        /* <DEDUP_REMOVED lines=13> */
.L_x_31561:
[----:B------:R-:W-:Y:S05]  /*207b0*/  BSYNC.RECONVERGENT B1 ;  /* 0x0000000000017941 */ /* 0x000fea0003800200 */
.L_x_31560:
        /* <DEDUP_REMOVED lines=43> */
.L_x_31558:
[----:B------:R-:W-:Y:S05]  /*20a70*/  BSYNC.RECONVERGENT B0 ;  /* 0x0000000000007941 */ /* 0x000fea0003800200 */
.L_x_31557:
        /* <DEDUP_REMOVED lines=14> */
.L_x_31521:
        /* <DEDUP_REMOVED lines=41> */
.L_x_31562:
        /* <DEDUP_REMOVED lines=26> */
.L_x_31566:
        /* <DEDUP_REMOVED lines=13> */
.L_x_31568:
[----:B------:R-:W-:Y:S05]  /*21060*/  BSYNC.RECONVERGENT B1 ;  /* 0x0000000000017941 */ /* 0x000fea0003800200 */
.L_x_31567:
        /* <DEDUP_REMOVED lines=43> */
.L_x_31565:
[----:B------:R-:W-:Y:S05]  /*21320*/  BSYNC.RECONVERGENT B0 ;  /* 0x0000000000007941 */ /* 0x000fea0003800200 */
.L_x_31564:
        /* <DEDUP_REMOVED lines=22> */
.L_x_31571:
        /* <DEDUP_REMOVED lines=13> */
.L_x_31573:
[----:B------:R-:W-:Y:S05]  /*21560*/  BSYNC.RECONVERGENT B1 ;  /* 0x0000000000017941 */ /* 0x000fea0003800200 */
.L_x_31572:
        /* <DEDUP_REMOVED lines=43> */
.L_x_31570:
[----:B------:R-:W-:Y:S05]  /*21820*/  BSYNC.RECONVERGENT B0 ;  /* 0x0000000000007941 */ /* 0x000fea0003800200 */
.L_x_31569:
[----:B------:R-:W-:Y:S01]  /*21830*/  I2FP.F32.U32 R6, R9 ;  /* 0x0000000900067245 */ /* 0x000fe20000201000 */
[----:B------:R-:W-:Y:S01]  /*21840*/  HADD2.F32 R9, -RZ, R64.H0_H0 ;  /* 0x20000040ff097230 */ /* 0x000fe20000004100 */
[----:B------:R-:W-:Y:S01]  /*21850*/  ISETP.NE.AND P3, PT, R7, 0x1, PT ;  /* 0x000000010700780c */ /* 0x000fe20003f65270 */
[----:B------:R-:W-:Y:S01]  /*21860*/  @P1 HADD2.F32 R84, -RZ, R60.H0_H0 ;  /* 0x2000003cff541230 */ /* 0x000fe20000004100 */
[----:B------:R-:W-:Y:S01]  /*21870*/  BSSY.RECONVERGENT B0, `(.L_x_31574) ;  /* 0x000004e000007945 */ /* 0x000fe20003800200 */
[----:B------:R-:W-:-:S05]  /*21880*/  FFMA.FTZ R6, R6, R39, 1.1641532182693481445e-10 ;  /* 0x2f00000006067423 */ /* 0x000fca0000010027 */
[----:B------:R-:W-:Y:S01]  /*21890*/  FSETP.GTU.FTZ.AND P2, PT, R6, R59, PT ;  /* 0x0000003b0600720b */ /* 0x000fe20003f5c000 */
[----:B------:R-:W-:Y:S01]  /*218a0*/  FMUL.FTZ R6, R9, R58 ;  /* 0x0000003a09067220 */ /* 0x000fe20000410000 */
[----:B------:R-:W-:-:S04]  /*218b0*/  IMAD.MOV.U32 R9, RZ, RZ, R130 ;  /* 0x000000ffff097224 */ /* 0x000fc800078e0082 */
[----:B------:R-:W-:-:S05]  /*218c0*/  FSEL R6, R6, RZ, !P2 ;  /* 0x000000ff06067208 */ /* 0x000fca0005000000 */
[----:B------:R-:W-:Y:S01]  /*218d0*/  FADD.FTZ R5, R5, R6 ;  /* 0x0000000605057221 */ /* 0x000fe20000010000 */
[----:B------:R-:W-:-:S03]  /*218e0*/  HFMA2 R6, -RZ, RZ, 0, 1.1920928955078125e-07 ;  /* 0x00000002ff067431 */ /* 0x000fc600000001ff */
        /* <DEDUP_REMOVED lines=13> */
.L_x_31576:
        /* <DEDUP_REMOVED lines=13> */
.L_x_31578:
[----:B------:R-:W-:Y:S05]  /*21a90*/  BSYNC.RECONVERGENT B1 ;  /* 0x0000000000017941 */ /* 0x000fea0003800200 */
.L_x_31577:
        /* <DEDUP_REMOVED lines=43> */
.L_x_31575:
[----:B------:R-:W-:Y:S05]  /*21d50*/  BSYNC.RECONVERGENT B0 ;  /* 0x0000000000007941 */ /* 0x000fea0003800200 */
.L_x_31574:
        /* <DEDUP_REMOVED lines=22> */
.L_x_31581:
        /* <DEDUP_REMOVED lines=13> */
.L_x_31583:
[----:B------:R-:W-:Y:S05]  /*21f90*/  BSYNC.RECONVERGENT B1 ;  /* 0x0000000000017941 */ /* 0x000fea0003800200 */
.L_x_31582:
        /* <DEDUP_REMOVED lines=43> */
.L_x_31580:
[----:B------:R-:W-:Y:S05]  /*22250*/  BSYNC.RECONVERGENT B0 ;  /* 0x0000000000007941 */ /* 0x000fea0003800200 */
.L_x_31579:
        /* <DEDUP_REMOVED lines=25> */
.L_x_31586:
        /* <DEDUP_REMOVED lines=13> */
.L_x_31588:
[----:B------:R-:W-:Y:S05]  /*224c0*/  BSYNC.RECONVERGENT B1 ;  /* 0x0000000000017941 */ /* 0x000fea0003800200 */
.L_x_31587:
        /* <DEDUP_REMOVED lines=43> */
.L_x_31585:
[----:B------:R-:W-:Y:S05]  /*22780*/  BSYNC.RECONVERGENT B0 ;  /* 0x0000000000007941 */ /* 0x000fea0003800200 */
.L_x_31584:
        /* <DEDUP_REMOVED lines=22> */
.L_x_31591:
        /* <DEDUP_REMOVED lines=13> */
.L_x_31593:
[----:B------:R-:W-:Y:S05]  /*229c0*/  BSYNC.RECONVERGENT B1 ;  /* 0x0000000000017941 */ /* 0x000fea0003800200 */
.L_x_31592:
        /* <DEDUP_REMOVED lines=43> */
.L_x_31590:
[----:B------:R-:W-:Y:S05]  /*22c80*/  BSYNC.RECONVERGENT B0 ;  /* 0x0000000000007941 */ /* 0x000fea0003800200 */
.L_x_31589:
        /* <DEDUP_REMOVED lines=25> */
.L_x_31596:
        /* <DEDUP_REMOVED lines=13> */
.L_x_31598:
[----:B------:R-:W-:Y:S05]  /*22ef0*/  BSYNC.RECONVERGENT B1 ;  /* 0x0000000000017941 */ /* 0x000fea0003800200 */
.L_x_31597:
        /* <DEDUP_REMOVED lines=43> */
.L_x_31595:
[----:B------:R-:W-:Y:S05]  /*231b0*/  BSYNC.RECONVERGENT B0 ;  /* 0x0000000000007941 */ /* 0x000fea0003800200 */
.L_x_31594:
        /* <DEDUP_REMOVED lines=22> */
.L_x_31601:
        /* <DEDUP_REMOVED lines=13> */
.L_x_31603:
[----:B------:R-:W-:Y:S05]  /*233f0*/  BSYNC.RECONVERGENT B1 ;  /* 0x0000000000017941 */ /* 0x000fea0003800200 */
.L_x_31602:
        /* <DEDUP_REMOVED lines=43> */
.L_x_31600:
[----:B------:R-:W-:Y:S05]  /*236b0*/  BSYNC.RECONVERGENT B0 ;  /* 0x0000000000007941 */ /* 0x000fea0003800200 */
.L_x_31599:
        /* <DEDUP_REMOVED lines=25> */
.L_x_31606:
        /* <DEDUP_REMOVED lines=13> */
.L_x_31608:
[----:B------:R-:W-:Y:S05]  /*23920*/  BSYNC.RECONVERGENT B1 ;  /* 0x0000000000017941 */ /* 0x000fea0003800200 */
.L_x_31607:
        /* <DEDUP_REMOVED lines=43> */
.L_x_31605:
[----:B------:R-:W-:Y:S05]  /*23be0*/  BSYNC.RECONVERGENT B0 ;  /* 0x0000000000007941 */ /* 0x000fea0003800200 */
.L_x_31604:
        /* <DEDUP_REMOVED lines=20> */
.L_x_31611:
        /* <DEDUP_REMOVED lines=13> */
.L_x_31613:
[----:B------:R-:W-:Y:S05]  /*23e00*/  BSYNC.RECONVERGENT B1 ;  /* 0x0000000000017941 */ /* 0x000fea0003800200 */
.L_x_31612:
        /* <DEDUP_REMOVED lines=43> */
.L_x_31610:
[----:B------:R-:W-:Y:S05]  /*240c0*/  BSYNC.RECONVERGENT B0 ;  /* 0x0000000000007941 */ /* 0x000fea0003800200 */
.L_x_31609:
        /* <DEDUP_REMOVED lines=25> */
.L_x_31616:
        /* <DEDUP_REMOVED lines=13> */
.L_x_31618:
[----:B------:R-:W-:Y:S05]  /*24330*/  BSYNC.RECONVERGENT B1 ;  /* 0x0000000000017941 */ /* 0x000fea0003800200 */
.L_x_31617:
        /* <DEDUP_REMOVED lines=43> */
.L_x_31615:
[----:B------:R-:W-:Y:S05]  /*245f0*/  BSYNC.RECONVERGENT B0 ;  /* 0x0000000000007941 */ /* 0x000fea0003800200 */
.L_x_31614:
        /* <DEDUP_REMOVED lines=20> */
.L_x_31621:
        /* <DEDUP_REMOVED lines=13> */
.L_x_31623:
[----:B------:R-:W-:Y:S05]  /*24810*/  BSYNC.RECONVERGENT B1 ;  /* 0x0000000000017941 */ /* 0x000fea0003800200 */
.L_x_31622:
        /* <DEDUP_REMOVED lines=43> */
.L_x_31620:
[----:B------:R-:W-:Y:S05]  /*24ad0*/  BSYNC.RECONVERGENT B0 ;  /* 0x0000000000007941 */ /* 0x000fea0003800200 */
.L_x_31619:
        /* <DEDUP_REMOVED lines=25> */
.L_x_31626:
        /* <DEDUP_REMOVED lines=13> */
.L_x_31628:
[----:B------:R-:W-:Y:S05]  /*24d40*/  BSYNC.RECONVERGENT B1 ;  /* 0x0000000000017941 */ /* 0x000fea0003800200 */
.L_x_31627:
        /* <DEDUP_REMOVED lines=43> */
.L_x_31625:
[----:B------:R-:W-:Y:S05]  /*25000*/  BSYNC.RECONVERGENT B0 ;  /* 0x0000000000007941 */ /* 0x000fea0003800200 */
.L_x_31624:
        /* <DEDUP_REMOVED lines=20> */
.L_x_31631:
        /* <DEDUP_REMOVED lines=13> */
.L_x_31633:
[----:B------:R-:W-:Y:S05]  /*25220*/  BSYNC.RECONVERGENT B1 ;  /* 0x0000000000017941 */ /* 0x000fea0003800200 */
.L_x_31632:
        /* <DEDUP_REMOVED lines=43> */
.L_x_31630:
[----:B------:R-:W-:Y:S05]  /*254e0*/  BSYNC.RECONVERGENT B0 ;  /* 0x0000000000007941 */ /* 0x000fea0003800200 */
.L_x_31629:
        /* <DEDUP_REMOVED lines=25> */
.L_x_31636:
        /* <DEDUP_REMOVED lines=13> */
.L_x_31638:
[----:B------:R-:W-:Y:S05]  /*25750*/  BSYNC.RECONVERGENT B1 ;  /* 0x0000000000017941 */ /* 0x000fea0003800200 */
.L_x_31637:
        /* <DEDUP_REMOVED lines=43> */
.L_x_31635:
[----:B------:R-:W-:Y:S05]  /*25a10*/  BSYNC.RECONVERGENT B0 ;  /* 0x0000000000007941 */ /* 0x000fea0003800200 */
.L_x_31634:
        /* <DEDUP_REMOVED lines=20> */
.L_x_31641:
        /* <DEDUP_REMOVED lines=16> */
.L_x_31643:
[----:B------:R-:W-:Y:S05]  /*25c60*/  BSYNC.RECONVERGENT B1 ;  /* 0x0000000000017941 */ /* 0x000fea0003800200 */
.L_x_31642:
        /* <DEDUP_REMOVED lines=43> */
.L_x_31640:
[----:B------:R-:W-:Y:S05]  /*25f20*/  BSYNC.RECONVERGENT B0 ;  /* 0x0000000000007941 */ /* 0x000fea0003800200 */
.L_x_31639:
        /* <DEDUP_REMOVED lines=18> */
.L_x_31563:
        /* <DEDUP_REMOVED lines=16> */
.L_x_31647:
        /* <DEDUP_REMOVED lines=13> */
.L_x_31649:
[----:B------:R-:W-:Y:S05]  /*26220*/  BSYNC.RECONVERGENT B1 ;  /* 0x0000000000017941 */ /* 0x000fea0003800200 */
.L_x_31648:
        /* <DEDUP_REMOVED lines=43> */
.L_x_31646:
[----:B------:R-:W-:Y:S05]  /*264e0*/  BSYNC.RECONVERGENT B0 ;  /* 0x0000000000007941 */ /* 0x000fea0003800200 */
.L_x_31645:
[----:B------:R-:W-:Y:S01]  /*264f0*/  I2FP.F32.U32 R84, R86 ;  /* 0x0000005600547245 */ /* 0x000fe20000201000 */
[----:B-----5:R-:W-:Y:S01]  /*26500*/  @P1 HADD2.F32 R86, -RZ, R60.H0_H0 ;  /* 0x2000003cff561230 */ /* 0x020fe20000004100 */
[----:B------:R-:W-:Y:S01]  /*26510*/  ISETP.NE.AND P3, PT, R85, 0x1, PT ;  /* 0x000000015500780c */ /* 0x000fe20003f65270 */
[----:B------:R-:W-:Y:S01]  /*26520*/  BSSY.RECONVERGENT B0, `(.L_x_31650) ;  /* 0x000004f000007945 */ /* 0x000fe20003800200 */
[----:B------:R-:W-:Y:S01]  /*26530*/  LOP3.LUT R16, R16, 0xffffffef, RZ, 0xc0, !PT ;  /* 0xffffffef10107812 */ /* 0x000fe200078ec0ff */
[----:B------:R-:W-:Y:S01]  /*26540*/  FFMA.FTZ R84, R84, R39, 1.1641532182693481445e-10 ;  /* 0x2f00000054547423 */ /* 0x000fe20000010027 */
[----:B------:R-:W-:-:S04]  /*26550*/  IMAD.MOV.U32 R89, RZ, RZ, R130 ;  /* 0x000000ffff597224 */ /* 0x000fc800078e0082 */
        /* <DEDUP_REMOVED lines=18> */
.L_x_31652:
        /* <DEDUP_REMOVED lines=13> */
.L_x_31654:
[----:B------:R-:W-:Y:S05]  /*26750*/  BSYNC.RECONVERGENT B1 ;  /* 0x0000000000017941 */ /* 0x000fea0003800200 */
.L_x_31653:
        /* <DEDUP_REMOVED lines=43> */
.L_x_31651:
[----:B------:R-:W-:Y:S05]  /*26a10*/  BSYNC.RECONVERGENT B0 ;  /* 0x0000000000007941 */ /* 0x000fea0003800200 */
.L_x_31650:
        /* <DEDUP_REMOVED lines=25> */
.L_x_31657:
        /* <DEDUP_REMOVED lines=13> */
.L_x_31659:
[----:B------:R-:W-:Y:S05]  /*26c80*/  BSYNC.RECONVERGENT B1 ;  /* 0x0000000000017941 */ /* 0x000fea0003800200 */
.L_x_31658:
        /* <DEDUP_REMOVED lines=43> */
.L_x_31656:
[----:B------:R-:W-:Y:S05]  /*26f40*/  BSYNC.RECONVERGENT B0 ;  /* 0x0000000000007941 */ /* 0x000fea0003800200 */
.L_x_31655:
        /* <DEDUP_REMOVED lines=25> */
.L_x_31662:
        /* <DEDUP_REMOVED lines=13> */
.L_x_31664:
[----:B------:R-:W-:Y:S05]  /*271b0*/  BSYNC.RECONVERGENT B1 ;  /* 0x0000000000017941 */ /* 0x000fea0003800200 */
.L_x_31663:
        /* <DEDUP_REMOVED lines=43> */
.L_x_31661:
[----:B------:R-:W-:Y:S05]  /*27470*/  BSYNC.RECONVERGENT B0 ;  /* 0x0000000000007941 */ /* 0x000fea0003800200 */
.L_x_31660:
        /* <DEDUP_REMOVED lines=25> */
.L_x_31667:
        /* <DEDUP_REMOVED lines=13> */
.L_x_31669:
[----:B------:R-:W-:Y:S05]  /*276e0*/  BSYNC.RECONVERGENT B1 ;  /* 0x0000000000017941 */ /* 0x000fea0003800200 */
.L_x_31668:
        /* <DEDUP_REMOVED lines=43> */
.L_x_31666:
[----:B------:R-:W-:Y:S05]  /*279a0*/  BSYNC.RECONVERGENT B0 ;  /* 0x0000000000007941 */ /* 0x000fea0003800200 */
.L_x_31665:
        /* <DEDUP_REMOVED lines=23> */
.L_x_31672:
        /* <DEDUP_REMOVED lines=13> */
.L_x_31674:
[----:B------:R-:W-:Y:S05]  /*27bf0*/  BSYNC.RECONVERGENT B1 ;  /* 0x0000000000017941 */ /* 0x000fea0003800200 */
.L_x_31673:
        /* <DEDUP_REMOVED lines=43> */
.L_x_31671:
[----:B------:R-:W-:Y:S05]  /*27eb0*/  BSYNC.RECONVERGENT B0 ;  /* 0x0000000000007941 */ /* 0x000fea0003800200 */
.L_x_31670:
        /* <DEDUP_REMOVED lines=23> */
.L_x_31677:
        /* <DEDUP_REMOVED lines=13> */
.L_x_31679:
[----:B------:R-:W-:Y:S05]  /*28100*/  BSYNC.RECONVERGENT B1 ;  /* 0x0000000000017941 */ /* 0x000fea0003800200 */
.L_x_31678:
        /* <DEDUP_REMOVED lines=43> */
.L_x_31676:
[----:B------:R-:W-:Y:S05]  /*283c0*/  BSYNC.RECONVERGENT B0 ;  /* 0x0000000000007941 */ /* 0x000fea0003800200 */
.L_x_31675:
        /* <DEDUP_REMOVED lines=23> */
.L_x_31682:
        /* <DEDUP_REMOVED lines=13> */
.L_x_31684:
[----:B------:R-:W-:Y:S05]  /*28610*/  BSYNC.RECONVERGENT B1 ;  /* 0x0000000000017941 */ /* 0x000fea0003800200 */
.L_x_31683:
        /* <DEDUP_REMOVED lines=43> */
.L_x_31681:
[----:B------:R-:W-:Y:S05]  /*288d0*/  BSYNC.RECONVERGENT B0 ;  /* 0x0000000000007941 */ /* 0x000fea0003800200 */
.L_x_31680:
        /* <DEDUP_REMOVED lines=14> */
.L_x_31644:
        /* <DEDUP_REMOVED lines=41> */
.L_x_31685:
        /* <DEDUP_REMOVED lines=26> */
.L_x_31689:
        /* <DEDUP_REMOVED lines=13> */
.L_x_31691:
[----:B------:R-:W-:Y:S05]  /*28ec0*/  BSYNC.RECONVERGENT B1 ;  /* 0x0000000000017941 */ /* 0x000fea0003800200 */
.L_x_31690:
        /* <DEDUP_REMOVED lines=43> */
.L_x_31688:
[----:B------:R-:W-:Y:S05]  /*29180*/  BSYNC.RECONVERGENT B0 ;  /* 0x0000000000007941 */ /* 0x000fea0003800200 */
.L_x_31687:
        /* <DEDUP_REMOVED lines=22> */
.L_x_31694:
        /* <DEDUP_REMOVED lines=13> */
.L_x_31696:
[----:B------:R-:W-:Y:S05]  /*293c0*/  BSYNC.RECONVERGENT B1 ;  /* 0x0000000000017941 */ /* 0x000fea0003800200 */
.L_x_31695:
        /* <DEDUP_REMOVED lines=43> */
.L_x_31693:
[----:B------:R-:W-:Y:S05]  /*29680*/  BSYNC.RECONVERGENT B0 ;  /* 0x0000000000007941 */ /* 0x000fea0003800200 */
.L_x_31692:
        /* <DEDUP_REMOVED lines=25> */
.L_x_31699:
        /* <DEDUP_REMOVED lines=13> */
.L_x_31701:
[----:B------:R-:W-:Y:S05]  /*298f0*/  BSYNC.RECONVERGENT B1 ;  /* 0x0000000000017941 */ /* 0x000fea0003800200 */
.L_x_31700:
        /* <DEDUP_REMOVED lines=43> */
.L_x_31698:
[----:B------:R-:W-:Y:S05]  /*29bb0*/  BSYNC.RECONVERGENT B0 ;  /* 0x0000000000007941 */ /* 0x000fea0003800200 */
.L_x_31697:
        /* <DEDUP_REMOVED lines=11> */
[----:B------:R-:W-:-:S05]  /*29c70*/  HFMA2 R7, -RZ, RZ, 0, 1.1920928955078125e-07 ;  /* 0x00000002ff077431 */ /* 0x000fca00000001ff */
        /* <DEDUP_REMOVED lines=10> */
.L_x_31704:
        /* <DEDUP_REMOVED lines=13> */
.L_x_31706:
[----:B------:R-:W-:Y:S05]  /*29df0*/  BSYNC.RECONVERGENT B1 ;  /* 0x0000000000017941 */ /* 0x000fea0003800200 */
.L_x_31705:
        /* <DEDUP_REMOVED lines=43> */
.L_x_31703:
[----:B------:R-:W-:Y:S05]  /*2a0b0*/  BSYNC.RECONVERGENT B0 ;  /* 0x0000000000007941 */ /* 0x000fea0003800200 */
.L_x_31702:
        /* <DEDUP_REMOVED lines=25> */
.L_x_31709:
        /* <DEDUP_REMOVED lines=13> */
.L_x_31711:
[----:B------:R-:W-:Y:S05]  /*2a320*/  BSYNC.RECONVERGENT B1 ;  /* 0x0000000000017941 */ /* 0x000fea0003800200 */
.L_x_31710:
        /* <DEDUP_REMOVED lines=43> */
.L_x_31708:
[----:B------:R-:W-:Y:S05]  /*2a5e0*/  BSYNC.RECONVERGENT B0 ;  /* 0x0000000000007941 */ /* 0x000fea0003800200 */
.L_x_31707:
        /* <DEDUP_REMOVED lines=22> */
.L_x_31714:
        /* <DEDUP_REMOVED lines=13> */
.L_x_31716:
[----:B------:R-:W-:Y:S05]  /*2a820*/  BSYNC.RECONVERGENT B1 ;  /* 0x0000000000017941 */ /* 0x000fea0003800200 */
.L_x_31715:
        /* <DEDUP_REMOVED lines=43> */
.L_x_31713:
[----:B------:R-:W-:Y:S05]  /*2aae0*/  BSYNC.RECONVERGENT B0 ;  /* 0x0000000000007941 */ /* 0x000fea0003800200 */
.L_x_31712:
        /* <DEDUP_REMOVED lines=25> */
.L_x_31719:
        /* <DEDUP_REMOVED lines=13> */
.L_x_31721:
[----:B------:R-:W-:Y:S05]  /*2ad50*/  BSYNC.RECONVERGENT B1 ;  /* 0x0000000000017941 */ /* 0x000fea0003800200 */
.L_x_31720:
        /* <DEDUP_REMOVED lines=43> */
.L_x_31718:
[----:B------:R-:W-:Y:S05]  /*2b010*/  BSYNC.RECONVERGENT B0 ;  /* 0x0000000000007941 */ /* 0x000fea0003800200 */
.L_x_31717:
[----:B------:R-:W-:Y:S01]  /*2b020*/  I2FP.F32.U32 R9, R11 ;  /* 0x0000000b00097245 */ /* 0x000fe20000201000 */
[----:B------:R-:W-:Y:S01]  /*2b030*/  BSSY.RECONVERGENT B0, `(.L_x_31722) ;  /* 0x000004e000007945 */ /* 0x000fe20003800200 */
[----:B------:R-:W-:Y:S01]  /*2b040*/  ISETP.NE.AND P2, PT, R8, 0x1, PT ;  /* 0x000000010800780c */ /* 0x000fe20003f45270 */
[----:B------:R-:W-:Y:S01]  /*2b050*/  IMAD.MOV.U32 R11, RZ, RZ, R130 ;  /* 0x000000ffff0b7224 */ /* 0x000fe200078e0082 */
[----:B------:R-:W-:Y:S01]  /*2b060*/  LOP3.LUT R16, R16, 0xfffffffd, RZ, 0xc0, !PT ;  /* 0xfffffffd10107812 */ /* 0x000fe200078ec0ff */
[----:B------:R-:W-:-:S05]  /*2b070*/  FFMA.FTZ R9, R9, R39, 1.1641532182693481445e-10 ;  /* 0x2f00000009097423 */ /* 0x000fca0000010027 */
        /* <DEDUP_REMOVED lines=16> */
.L_x_31724:
        /* <DEDUP_REMOVED lines=13> */
.L_x_31726:
[----:B------:R-:W-:Y:S05]  /*2b250*/  BSYNC.RECONVERGENT B1 ;  /* 0x0000000000017941 */ /* 0x000fea0003800200 */
.L_x_31725:
        /* <DEDUP_REMOVED lines=43> */
.L_x_31723:
[----:B------:R-:W-:Y:S05]  /*2b510*/  BSYNC.RECONVERGENT B0 ;  /* 0x0000000000007941 */ /* 0x000fea0003800200 */
.L_x_31722:
        /* <DEDUP_REMOVED lines=25> */
.L_x_31729:
        /* <DEDUP_REMOVED lines=13> */
.L_x_31731:
[----:B------:R-:W-:Y:S05]  /*2b780*/  BSYNC.RECONVERGENT B1 ;  /* 0x0000000000017941 */ /* 0x000fea0003800200 */
.L_x_31730:
        /* <DEDUP_REMOVED lines=43> */
.L_x_31728:
[----:B------:R-:W-:Y:S05]  /*2ba40*/  BSYNC.RECONVERGENT B0 ;  /* 0x0000000000007941 */ /* 0x000fea0003800200 */
.L_x_31727:
        /* <DEDUP_REMOVED lines=20> */
.L_x_31734:
        /* <DEDUP_REMOVED lines=13> */
.L_x_31736:
[----:B------:R-:W-:Y:S05]  /*2bc60*/  BSYNC.RECONVERGENT B1 ;  /* 0x0000000000017941 */ /* 0x000fea0003800200 */
.L_x_31735:
        /* <DEDUP_REMOVED lines=43> */
.L_x_31733:
[----:B------:R-:W-:Y:S05]  /*2bf20*/  BSYNC.RECONVERGENT B0 ;  /* 0x0000000000007941 */ /* 0x000fea0003800200 */
.L_x_31732:
        /* <DEDUP_REMOVED lines=25> */
.L_x_31739:
        /* <DEDUP_REMOVED lines=13> */
.L_x_31741:
[----:B------:R-:W-:Y:S05]  /*2c190*/  BSYNC.RECONVERGENT B1 ;  /* 0x0000000000017941 */ /* 0x000fea0003800200 */
.L_x_31740:
        /* <DEDUP_REMOVED lines=43> */
.L_x_31738:
[----:B------:R-:W-:Y:S05]  /*2c450*/  BSYNC.RECONVERGENT B0 ;  /* 0x0000000000007941 */ /* 0x000fea0003800200 */
.L_x_31737:
        /* <DEDUP_REMOVED lines=20> */
.L_x_31744:
        /* <DEDUP_REMOVED lines=13> */
.L_x_31746:
[----:B------:R-:W-:Y:S05]  /*2c670*/  BSYNC.RECONVERGENT B1 ;  /* 0x0000000000017941 */ /* 0x000fea0003800200 */
.L_x_31745:
        /* <DEDUP_REMOVED lines=43> */
.L_x_31743:
[----:B------:R-:W-:Y:S05]  /*2c930*/  BSYNC.RECONVERGENT B0 ;  /* 0x0000000000007941 */ /* 0x000fea0003800200 */
.L_x_31742:
        /* <DEDUP_REMOVED lines=25> */
.L_x_31749:
        /* <DEDUP_REMOVED lines=13> */
.L_x_31751:
[----:B------:R-:W-:Y:S05]  /*2cba0*/  BSYNC.RECONVERGENT B1 ;  /* 0x0000000000017941 */ /* 0x000fea0003800200 */
.L_x_31750:
        /* <DEDUP_REMOVED lines=43> */
.L_x_31748:
[----:B------:R-:W-:Y:S05]  /*2ce60*/  BSYNC.RECONVERGENT B0 ;  /* 0x0000000000007941 */ /* 0x000fea0003800200 */
.L_x_31747:
        /* <DEDUP_REMOVED lines=20> */
.L_x_31754:
        /* <DEDUP_REMOVED lines=13> */
.L_x_31756:
[----:B------:R-:W-:Y:S05]  /*2d080*/  BSYNC.RECONVERGENT B1 ;  /* 0x0000000000017941 */ /* 0x000fea0003800200 */
.L_x_31755:
        /* <DEDUP_REMOVED lines=43> */
.L_x_31753:
[----:B------:R-:W-:Y:S05]  /*2d340*/  BSYNC.RECONVERGENT B0 ;  /* 0x0000000000007941 */ /* 0x000fea0003800200 */
.L_x_31752:
        /* <DEDUP_REMOVED lines=25> */
.L_x_31759:
        /* <DEDUP_REMOVED lines=13> */
.L_x_31761:
[----:B------:R-:W-:Y:S05]  /*2d5b0*/  BSYNC.RECONVERGENT B1 ;  /* 0x0000000000017941 */ /* 0x000fea0003800200 */
.L_x_31760:
        /* <DEDUP_REMOVED lines=43> */
.L_x_31758:
[----:B------:R-:W-:Y:S05]  /*2d870*/  BSYNC.RECONVERGENT B0 ;  /* 0x0000000000007941 */ /* 0x000fea0003800200 */
.L_x_31757:
        /* <DEDUP_REMOVED lines=20> */
.L_x_31764:
        /* <DEDUP_REMOVED lines=16> */
.L_x_31766:
[----:B------:R-:W-:Y:S05]  /*2dac0*/  BSYNC.RECONVERGENT B1 ;  /* 0x0000000000017941 */ /* 0x000fea0003800200 */
.L_x_31765:
        /* <DEDUP_REMOVED lines=43> */
.L_x_31763:
[----:B------:R-:W-:Y:S05]  /*2dd80*/  BSYNC.RECONVERGENT B0 ;  /* 0x0000000000007941 */ /* 0x000fea0003800200 */
.L_x_31762:
        /* <DEDUP_REMOVED lines=18> */
.L_x_31686:
        /* <DEDUP_REMOVED lines=16> */
.L_x_31770:
        /* <DEDUP_REMOVED lines=13> */
.L_x_31772:
[----:B------:R-:W-:Y:S05]  /*2e080*/  BSYNC.RECONVERGENT B1 ;  /* 0x0000000000017941 */ /* 0x000fea0003800200 */
.L_x_31771:
        /* <DEDUP_REMOVED lines=43> */
.L_x_31769:
[----:B------:R-:W-:Y:S05]  /*2e340*/  BSYNC.RECONVERGENT B0 ;  /* 0x0000000000007941 */ /* 0x000fea0003800200 */
.L_x_31768:
[----:B------:R-:W-:Y:S01]  /*2e350*/  I2FP.F32.U32 R93, R95 ;  /* 0x0000005f005d7245 */ /* 0x000fe20000201000 */
[----:B-----5:R-:W-:Y:S01]  /*2e360*/  @P1 HADD2.F32 R95, -RZ, R60.H0_H0 ;  /* 0x2000003cff5f1230 */ /* 0x020fe20000004100 */
[----:B------:R-:W-:Y:S01]  /*2e370*/  ISETP.NE.AND P3, PT, R94, 0x1, PT ;  /* 0x000000015e00780c */ /* 0x000fe20003f65270 */
[----:B------:R-:W-:Y:S01]  /*2e380*/  BSSY.RECONVERGENT B0, `(.L_x_31773) ;  /* 0x000004f000007945 */ /* 0x000fe20003800200 */
[----:B------:R-:W-:Y:S01]  /*2e390*/  LOP3.LUT R16, R16, 0xffffffef, RZ, 0xc0, !PT ;  /* 0xffffffef10107812 */ /* 0x000fe200078ec0ff */
[----:B------:R-:W-:Y:S01]  /*2e3a0*/  FFMA.FTZ R93, R93, R39, 1.1641532182693481445e-10 ;  /* 0x2f0000005d5d7423 */ /* 0x000fe20000010027 */
[----:B------:R-:W-:-:S04]  /*2e3b0*/  MOV R97, R130 ;  /* 0x0000008200617202 */ /* 0x000fc80000000f00 */
        /* <DEDUP_REMOVED lines=18> */
.L_x_31775:
        /* <DEDUP_REMOVED lines=13> */
.L_x_31777:
[----:B------:R-:W-:Y:S05]  /*2e5b0*/  BSYNC.RECONVERGENT B1 ;  /* 0x0000000000017941 */ /* 0x000fea0003800200 */
.L_x_31776:
        /* <DEDUP_REMOVED lines=43> */
.L_x_31774:
[----:B------:R-:W-:Y:S05]  /*2e870*/  BSYNC.RECONVERGENT B0 ;  /* 0x0000000000007941 */ /* 0x000fea0003800200 */
.L_x_31773:
        /* <DEDUP_REMOVED lines=25> */
.L_x_31780:
        /* <DEDUP_REMOVED lines=13> */
.L_x_31782:
[----:B------:R-:W-:Y:S05]  /*2eae0*/  BSYNC.RECONVERGENT B1 ;  /* 0x0000000000017941 */ /* 0x000fea0003800200 */
.L_x_31781:
        /* <DEDUP_REMOVED lines=43> */
.L_x_31779:
[----:B------:R-:W-:Y:S05]  /*2eda0*/  BSYNC.RECONVERGENT B0 ;  /* 0x0000000000007941 */ /* 0x000fea0003800200 */
.L_x_31778:
        /* <DEDUP_REMOVED lines=25> */
.L_x_31785:
        /* <DEDUP_REMOVED lines=13> */
.L_x_31787:
[----:B------:R-:W-:Y:S05]  /*2f010*/  BSYNC.RECONVERGENT B1 ;  /* 0x0000000000017941 */ /* 0x000fea0003800200 */
.L_x_31786:
        /* <DEDUP_REMOVED lines=43> */
.L_x_31784:
[----:B------:R-:W-:Y:S05]  /*2f2d0*/  BSYNC.RECONVERGENT B0 ;  /* 0x0000000000007941 */ /* 0x000fea0003800200 */
.L_x_31783:
        /* <DEDUP_REMOVED lines=25> */
.L_x_31790:
        /* <DEDUP_REMOVED lines=13> */
.L_x_31792:
[----:B------:R-:W-:Y:S05]  /*2f540*/  BSYNC.RECONVERGENT B1 ;  /* 0x0000000000017941 */ /* 0x000fea0003800200 */
.L_x_31791:
        /* <DEDUP_REMOVED lines=43> */
.L_x_31789:
[----:B------:R-:W-:Y:S05]  /*2f800*/  BSYNC.RECONVERGENT B0 ;  /* 0x0000000000007941 */ /* 0x000fea0003800200 */
.L_x_31788:
        /* <DEDUP_REMOVED lines=23> */
.L_x_31795:
        /* <DEDUP_REMOVED lines=13> */
.L_x_31797:
[----:B------:R-:W-:Y:S05]  /*2fa50*/  BSYNC.RECONVERGENT B1 ;  /* 0x0000000000017941 */ /* 0x000fea0003800200 */
.L_x_31796:
        /* <DEDUP_REMOVED lines=43> */
.L_x_31794:
[----:B------:R-:W-:Y:S05]  /*2fd10*/  BSYNC.RECONVERGENT B0 ;  /* 0x0000000000007941 */ /* 0x000fea0003800200 */
.L_x_31793:
        /* <DEDUP_REMOVED lines=23> */
.L_x_31800:
        /* <DEDUP_REMOVED lines=13> */
.L_x_31802:
[----:B------:R-:W-:Y:S05]  /*2ff60*/  BSYNC.RECONVERGENT B1 ;  /* 0x0000000000017941 */ /* 0x000fea0003800200 */
.L_x_31801:
        /* <DEDUP_REMOVED lines=43> */
.L_x_31799:
[----:B------:R-:W-:Y:S05]  /*30220*/  BSYNC.RECONVERGENT B0 ;  /* 0x0000000000007941 */ /* 0x000fea0003800200 */
.L_x_31798:
        /* <DEDUP_REMOVED lines=23> */
.L_x_31805:
        /* <DEDUP_REMOVED lines=13> */
.L_x_31807:
[----:B------:R-:W-:Y:S05]  /*30470*/  BSYNC.RECONVERGENT B1 ;  /* 0x0000000000017941 */ /* 0x000fea0003800200 */
.L_x_31806:
        /* <DEDUP_REMOVED lines=43> */
.L_x_31804:
[----:B------:R-:W-:Y:S05]  /*30730*/  BSYNC.RECONVERGENT B0 ;  /* 0x0000000000007941 */ /* 0x000fea0003800200 */
.L_x_31803:
        /* <DEDUP_REMOVED lines=14> */
.L_x_31767:
        /* <DEDUP_REMOVED lines=41> */
.L_x_31808:
        /* <DEDUP_REMOVED lines=26> */
.L_x_31812:
        /* <DEDUP_REMOVED lines=13> */
.L_x_31814:
[----:B------:R-:W-:Y:S05]  /*30d20*/  BSYNC.RECONVERGENT B1 ;  /* 0x0000000000017941 */ /* 0x000fea0003800200 */
.L_x_31813:
        /* <DEDUP_REMOVED lines=43> */
.L_x_31811:
[----:B------:R-:W-:Y:S05]  /*30fe0*/  BSYNC.RECONVERGENT B0 ;  /* 0x0000000000007941 */ /* 0x000fea0003800200 */
.L_x_31810:
        /* <DEDUP_REMOVED lines=22> */
.L_x_31817:
        /* <DEDUP_REMOVED lines=13> */
.L_x_31819:
[----:B------:R-:W-:Y:S05]  /*31220*/  BSYNC.RECONVERGENT B1 ;  /* 0x0000000000017941 */ /* 0x000fea0003800200 */
.L_x_31818:
        /* <DEDUP_REMOVED lines=43> */
.L_x_31816:
[----:B------:R-:W-:Y:S05]  /*314e0*/  BSYNC.RECONVERGENT B0 ;  /* 0x0000000000007941 */ /* 0x000fea0003800200 */
.L_x_31815:
        /* <DEDUP_REMOVED lines=25> */
.L_x_31822:
        /* <DEDUP_REMOVED lines=13> */
.L_x_31824:
[----:B------:R-:W-:Y:S05]  /*31750*/  BSYNC.RECONVERGENT B1 ;  /* 0x0000000000017941 */ /* 0x000fea0003800200 */
.L_x_31823:
        /* <DEDUP_REMOVED lines=43> */
.L_x_31821:
[----:B------:R-:W-:Y:S05]  /*31a10*/  BSYNC.RECONVERGENT B0 ;  /* 0x0000000000007941 */ /* 0x000fea0003800200 */
.L_x_31820:
        /* <DEDUP_REMOVED lines=22> */
.L_x_31827:
        /* <DEDUP_REMOVED lines=13> */
.L_x_31829:
[----:B------:R-:W-:Y:S05]  /*31c50*/  BSYNC.RECONVERGENT B1 ;  /* 0x0000000000017941 */ /* 0x000fea0003800200 */
.L_x_31828:
        /* <DEDUP_REMOVED lines=43> */
.L_x_31826:
[----:B------:R-:W-:Y:S05]  /*31f10*/  BSYNC.RECONVERGENT B0 ;  /* 0x0000000000007941 */ /* 0x000fea0003800200 */
.L_x_31825:
        /* <DEDUP_REMOVED lines=25> */
.L_x_31832:
        /* <DEDUP_REMOVED lines=13> */
.L_x_31834:
[----:B------:R-:W-:Y:S05]  /*32180*/  BSYNC.RECONVERGENT B1 ;  /* 0x0000000000017941 */ /* 0x000fea0003800200 */
.L_x_31833:
        /* <DEDUP_REMOVED lines=43> */
.L_x_31831:
[----:B------:R-:W-:Y:S05]  /*32440*/  BSYNC.RECONVERGENT B0 ;  /* 0x0000000000007941 */ /* 0x000fea0003800200 */
.L_x_31830:
        /* <DEDUP_REMOVED lines=22> */
.L_x_31837:
        /* <DEDUP_REMOVED lines=13> */
.L_x_31839:
[----:B------:R-:W-:Y:S05]  /*32680*/  BSYNC.RECONVERGENT B1 ;  /* 0x0000000000017941 */ /* 0x000fea0003800200 */
.L_x_31838:
        /* <DEDUP_REMOVED lines=43> */
.L_x_31836:
[----:B------:R-:W-:Y:S05]  /*32940*/  BSYNC.RECONVERGENT B0 ;  /* 0x0000000000007941 */ /* 0x000fea0003800200 */
.L_x_31835:
        /* <DEDUP_REMOVED lines=25> */
.L_x_31842:
        /* <DEDUP_REMOVED lines=13> */
.L_x_31844:
[----:B------:R-:W-:Y:S05]  /*32bb0*/  BSYNC.RECONVERGENT B1 ;  /* 0x0000000000017941 */ /* 0x000fea0003800200 */
.L_x_31843:
        /* <DEDUP_REMOVED lines=43> */
.L_x_31841:
[----:B------:R-:W-:Y:S05]  /*32e70*/  BSYNC.RECONVERGENT B0 ;  /* 0x0000000000007941 */ /* 0x000fea0003800200 */
.L_x_31840:
        /* <DEDUP_REMOVED lines=22> */
.L_x_31847:
        /* <DEDUP_REMOVED lines=13> */
.L_x_31849:
[----:B------:R-:W-:Y:S05]  /*330b0*/  BSYNC.RECONVERGENT B1 ;  /* 0x0000000000017941 */ /* 0x000fea0003800200 */
.L_x_31848:
        /* <DEDUP_REMOVED lines=43> */
.L_x_31846:
[----:B------:R-:W-:Y:S05]  /*33370*/  BSYNC.RECONVERGENT B0 ;  /* 0x0000000000007941 */ /* 0x000fea0003800200 */
.L_x_31845:
        /* <DEDUP_REMOVED lines=25> */
.L_x_31852:
        /* <DEDUP_REMOVED lines=13> */
.L_x_31854:
[----:B------:R-:W-:Y:S05]  /*335e0*/  BSYNC.RECONVERGENT B1 ;  /* 0x0000000000017941 */ /* 0x000fea0003800200 */
.L_x_31853:
        /* <DEDUP_REMOVED lines=43> */
.L_x_31851:
[----:B------:R-:W-:Y:S05]  /*338a0*/  BSYNC.RECONVERGENT B0 ;  /* 0x0000000000007941 */ /* 0x000fea0003800200 */
.L_x_31850:
        /* <DEDUP_REMOVED lines=20> */
.L_x_31857:
        /* <DEDUP_REMOVED lines=13> */
.L_x_31859:
[----:B------:R-:W-:Y:S05]  /*33ac0*/  BSYNC.RECONVERGENT B1 ;  /* 0x0000000000017941 */ /* 0x000fea0003800200 */
.L_x_31858:
        /* <DEDUP_REMOVED lines=43> */
.L_x_31856:
[----:B------:R-:W-:Y:S05]  /*33d80*/  BSYNC.RECONVERGENT B0 ;  /* 0x0000000000007941 */ /* 0x000fea0003800200 */
.L_x_31855:
        /* <DEDUP_REMOVED lines=25> */
.L_x_31862:
        /* <DEDUP_REMOVED lines=13> */
.L_x_31864:
[----:B------:R-:W-:Y:S05]  /*33ff0*/  BSYNC.RECONVERGENT B1 ;  /* 0x0000000000017941 */ /* 0x000fea0003800200 */
.L_x_31863:
        /* <DEDUP_REMOVED lines=43> */
.L_x_31861:
[----:B------:R-:W-:Y:S05]  /*342b0*/  BSYNC.RECONVERGENT B0 ;  /* 0x0000000000007941 */ /* 0x000fea0003800200 */
.L_x_31860:
[----:B------:R-:W-:Y:S01]  /*342c0*/  I2FP.F32.U32 R11, R109 ;  /* 0x0000006d000b7245 */ /* 0x000fe20000201000 */
[----:B------:R-:W-:Y:S01]  /*342d0*/  BSSY.RECONVERGENT B0, `(.L_x_31865) ;  /* 0x000004c000007945 */ /* 0x000fe20003800200 */
[----:B------:R-:W-:Y:S01]  /*342e0*/  ISETP.NE.AND P4, PT, R10, 0x1, PT ;  /* 0x000000010a00780c */ /* 0x000fe20003f85270 */
[----:B------:R-:W-:Y:S02]  /*342f0*/  HFMA2 R109, -RZ, RZ, 0, 1.1920928955078125e-07 ;  /* 0x00000002ff6d7431 */ /* 0x000fe400000001ff */
[----:B------:R-:W-:Y:S02]  /*34300*/  IMAD.MOV.U32 R107, RZ, RZ, R130 ;  /* 0x000000ffff6b7224 */ /* 0x000fe400078e0082 */
        /* <DEDUP_REMOVED lines=15> */
.L_x_31867:
        /* <DEDUP_REMOVED lines=13> */
.L_x_31869:
[----:B------:R-:W-:Y:S05]  /*344d0*/  BSYNC.RECONVERGENT B1 ;  /* 0x0000000000017941 */ /* 0x000fea0003800200 */
.L_x_31868:
        /* <DEDUP_REMOVED lines=36> */
[----:B------:R-:W-:-:S04]  /*34720*/  IMAD.MOV.U32 R109, RZ, RZ, RZ ;  /* 0x000000ffff6d7224 */ /* 0x000fc800078e00ff */
[----:B------:R-:W-:-:S04]  /*34730*/  IMAD.WIDE.U32 R10, R10, -0x2daee0ad, RZ ;  /* 0xd2511f530a0a7825 */ /* 0x000fc800078e00ff */
[----:B------:R-:W-:Y:S01]  /*34740*/  IMAD.MOV.U32 R110, RZ, RZ, R10 ;  /* 0x000000ffff6e7224 */ /* 0x000fe200078e000a */
[----:B------:R-:W-:Y:S01]  /*34750*/  LOP3.LUT R140, R43, R112, R11, 0x96, !PT ;  /* 0x000000702b8c7212 */ /* 0x000fe200078e960b */
[----:B------:R-:W-:-:S05]  /*34760*/  IMAD.WIDE.U32 R10, R113, -0x326172a9, RZ ;  /* 0xcd9e8d57710a7825 */ /* 0x000fca00078e00ff */
[----:B------:R-:W-:Y:S02]  /*34770*/  LOP3.LUT R131, R53, R108, R11, 0x96, !PT ;  /* 0x0000006c35837212 */ /* 0x000fe400078e960b */
[----:B------:R-:W-:-:S07]  /*34780*/  MOV R130, R10 ;  /* 0x0000000a00827202 */ /* 0x000fce0000000f00 */
.L_x_31866:
[----:B------:R-:W-:Y:S05]  /*34790*/  BSYNC.RECONVERGENT B0 ;  /* 0x0000000000007941 */ /* 0x000fea0003800200 */
.L_x_31865:
        /* <DEDUP_REMOVED lines=25> */
.L_x_31872:
        /* <DEDUP_REMOVED lines=13> */
.L_x_31874:
[----:B------:R-:W-:Y:S05]  /*34a00*/  BSYNC.RECONVERGENT B1 ;  /* 0x0000000000017941 */ /* 0x000fea0003800200 */
.L_x_31873:
        /* <DEDUP_REMOVED lines=43> */
.L_x_31871:
[----:B------:R-:W-:Y:S05]  /*34cc0*/  BSYNC.RECONVERGENT B0 ;  /* 0x0000000000007941 */ /* 0x000fea0003800200 */
.L_x_31870:
        /* <DEDUP_REMOVED lines=20> */
.L_x_31877:
        /* <DEDUP_REMOVED lines=13> */
.L_x_31879:
[----:B------:R-:W-:Y:S05]  /*34ee0*/  BSYNC.RECONVERGENT B1 ;  /* 0x0000000000017941 */ /* 0x000fea0003800200 */
.L_x_31878:
        /* <DEDUP_REMOVED lines=43> */
.L_x_31876:
[----:B------:R-:W-:Y:S05]  /*351a0*/  BSYNC.RECONVERGENT B0 ;  /* 0x0000000000007941 */ /* 0x000fea0003800200 */
.L_x_31875:
        /* <DEDUP_REMOVED lines=25> */
.L_x_31882:
        /* <DEDUP_REMOVED lines=13> */
.L_x_31884:
[----:B------:R-:W-:Y:S05]  /*35410*/  BSYNC.RECONVERGENT B1 ;  /* 0x0000000000017941 */ /* 0x000fea0003800200 */
.L_x_31883:
        /* <DEDUP_REMOVED lines=43> */
.L_x_31881:
[----:B------:R-:W-:Y:S05]  /*356d0*/  BSYNC.RECONVERGENT B0 ;  /* 0x0000000000007941 */ /* 0x000fea0003800200 */
.L_x_31880:
        /* <DEDUP_REMOVED lines=20> */
.L_x_31887:
        /* <DEDUP_REMOVED lines=16> */
.L_x_31889:
[----:B------:R-:W-:Y:S05]  /*35920*/  BSYNC.RECONVERGENT B1 ;  /* 0x0000000000017941 */ /* 0x000fea0003800200 */
.L_x_31888:
        /* <DEDUP_REMOVED lines=43> */
.L_x_31886:
[----:B------:R-:W-:Y:S05]  /*35be0*/  BSYNC.RECONVERGENT B0 ;  /* 0x0000000000007941 */ /* 0x000fea0003800200 */
.L_x_31885:
        /* <DEDUP_REMOVED lines=18> */
.L_x_31809:
        /* <DEDUP_REMOVED lines=16> */
.L_x_31893:
        /* <DEDUP_REMOVED lines=13> */
.L_x_31895:
[----:B------:R-:W-:Y:S05]  /*35ee0*/  BSYNC.RECONVERGENT B1 ;  /* 0x0000000000017941 */ /* 0x000fea0003800200 */
.L_x_31894:
        /* <DEDUP_REMOVED lines=43> */
.L_x_31892:
[----:B------:R-:W-:Y:S05]  /*361a0*/  BSYNC.RECONVERGENT B0 ;  /* 0x0000000000007941 */ /* 0x000fea0003800200 */
.L_x_31891:
        /* <DEDUP_REMOVED lines=25> */
.L_x_31898:
        /* <DEDUP_REMOVED lines=13> */
.L_x_31900:
[----:B------:R-:W-:Y:S05]  /*36410*/  BSYNC.RECONVERGENT B1 ;  /* 0x0000000000017941 */ /* 0x000fea0003800200 */
.L_x_31899:
        /* <DEDUP_REMOVED lines=43> */
.L_x_31897:
[----:B------:R-:W-:Y:S05]  /*366d0*/  BSYNC.RECONVERGENT B0 ;  /* 0x0000000000007941 */ /* 0x000fea0003800200 */
.L_x_31896:
        /* <DEDUP_REMOVED lines=25> */
.L_x_31903:
        /* <DEDUP_REMOVED lines=13> */
.L_x_31905:
[----:B------:R-:W-:Y:S05]  /*36940*/  BSYNC.RECONVERGENT B1 ;  /* 0x0000000000017941 */ /* 0x000fea0003800200 */
.L_x_31904:
        /* <DEDUP_REMOVED lines=43> */
.L_x_31902:
[----:B------:R-:W-:Y:S05]  /*36c00*/  BSYNC.RECONVERGENT B0 ;  /* 0x0000000000007941 */ /* 0x000fea0003800200 */
.L_x_31901:
        /* <DEDUP_REMOVED lines=25> */
.L_x_31908:
        /* <DEDUP_REMOVED lines=13> */
.L_x_31910:
[----:B------:R-:W-:Y:S05]  /*36e70*/  BSYNC.RECONVERGENT B1 ;  /* 0x0000000000017941 */ /* 0x000fea0003800200 */
.L_x_31909:
        /* <DEDUP_REMOVED lines=43> */
.L_x_31907:
[----:B------:R-:W-:Y:S05]  /*37130*/  BSYNC.RECONVERGENT B0 ;  /* 0x0000000000007941 */ /* 0x000fea0003800200 */
.L_x_31906:
        /* <DEDUP_REMOVED lines=25> */
.L_x_31913:
        /* <DEDUP_REMOVED lines=13> */
.L_x_31915:
[----:B------:R-:W-:Y:S05]  /*373a0*/  BSYNC.RECONVERGENT B1 ;  /* 0x0000000000017941 */ /* 0x000fea0003800200 */
.L_x_31914:
        /* <DEDUP_REMOVED lines=43> */
.L_x_31912:
[----:B------:R-:W-:Y:S05]  /*37660*/  BSYNC.RECONVERGENT B0 ;  /* 0x0000000000007941 */ /* 0x000fea0003800200 */
.L_x_31911:
        /* <DEDUP_REMOVED lines=23> */
.L_x_31918:
        /* <DEDUP_REMOVED lines=13> */
.L_x_31920:
[----:B------:R-:W-:Y:S05]  /*378b0*/  BSYNC.RECONVERGENT B1 ;  /* 0x0000000000017941 */ /* 0x000fea0003800200 */
.L_x_31919:
        /* <DEDUP_REMOVED lines=43> */
.L_x_31917:
[----:B------:R-:W-:Y:S05]  /*37b70*/  BSYNC.RECONVERGENT B0 ;  /* 0x0000000000007941 */ /* 0x000fea0003800200 */
.L_x_31916:
        /* <DEDUP_REMOVED lines=23> */
.L_x_31923:
        /* <DEDUP_REMOVED lines=13> */
.L_x_31925:
[----:B------:R-:W-:Y:S05]  /*37dc0*/  BSYNC.RECONVERGENT B1 ;  /* 0x0000000000017941 */ /* 0x000fea0003800200 */
.L_x_31924:
        /* <DEDUP_REMOVED lines=43> */
.L_x_31922:
[----:B------:R-:W-:Y:S05]  /*38080*/  BSYNC.RECONVERGENT B0 ;  /* 0x0000000000007941 */ /* 0x000fea0003800200 */
.L_x_31921:
        /* <DEDUP_REMOVED lines=23> */
.L_x_31928:
        /* <DEDUP_REMOVED lines=13> */
.L_x_31930:
[----:B------:R-:W-:Y:S05]  /*382d0*/  BSYNC.RECONVERGENT B1 ;  /* 0x0000000000017941 */ /* 0x000fea0003800200 */
.L_x_31929:
        /* <DEDUP_REMOVED lines=43> */
.L_x_31927:
[----:B------:R-:W-:Y:S05]  /*38590*/  BSYNC.RECONVERGENT B0 ;  /* 0x0000000000007941 */ /* 0x000fea0003800200 */
.L_x_31926:
        /* <DEDUP_REMOVED lines=14> */
.L_x_31890:
        /* <DEDUP_REMOVED lines=41> */
.L_x_31931:
        /* <DEDUP_REMOVED lines=26> */
.L_x_31935:
        /* <DEDUP_REMOVED lines=13> */
.L_x_31937:
[----:B------:R-:W-:Y:S05]  /*38b80*/  BSYNC.RECONVERGENT B1 ;  /* 0x0000000000017941 */ /* 0x000fea0003800200 */
.L_x_31936:
        /* <DEDUP_REMOVED lines=43> */
.L_x_31934:
[----:B------:R-:W-:Y:S05]  /*38e40*/  BSYNC.RECONVERGENT B0 ;  /* 0x0000000000007941 */ /* 0x000fea0003800200 */
.L_x_31933:
        /* <DEDUP_REMOVED lines=22> */
.L_x_31940:
        /* <DEDUP_REMOVED lines=13> */
.L_x_31942:
[----:B------:R-:W-:Y:S05]  /*39080*/  BSYNC.RECONVERGENT B1 ;  /* 0x0000000000017941 */ /* 0x000fea0003800200 */
.L_x_31941:
        /* <DEDUP_REMOVED lines=43> */
.L_x_31939:
[----:B------:R-:W-:Y:S05]  /*39340*/  BSYNC.RECONVERGENT B0 ;  /* 0x0000000000007941 */ /* 0x000fea0003800200 */
.L_x_31938:
        /* <DEDUP_REMOVED lines=25> */
.L_x_31945:
        /* <DEDUP_REMOVED lines=13> */
.L_x_31947:
[----:B------:R-:W-:Y:S05]  /*395b0*/  BSYNC.RECONVERGENT B1 ;  /* 0x0000000000017941 */ /* 0x000fea0003800200 */
.L_x_31946:
        /* <DEDUP_REMOVED lines=43> */
.L_x_31944:
[----:B------:R-:W-:Y:S05]  /*39870*/  BSYNC.RECONVERGENT B0 ;  /* 0x0000000000007941 */ /* 0x000fea0003800200 */
.L_x_31943:
        /* <DEDUP_REMOVED lines=22> */
.L_x_31950:
        /* <DEDUP_REMOVED lines=13> */
.L_x_31952:
[----:B------:R-:W-:Y:S05]  /*39ab0*/  BSYNC.RECONVERGENT B1 ;  /* 0x0000000000017941 */ /* 0x000fea0003800200 */
.L_x_31951:
        /* <DEDUP_REMOVED lines=43> */
.L_x_31949:
[----:B------:R-:W-:Y:S05]  /*39d70*/  BSYNC.RECONVERGENT B0 ;  /* 0x0000000000007941 */ /* 0x000fea0003800200 */
.L_x_31948:
        /* <DEDUP_REMOVED lines=25> */
.L_x_31955:
        /* <DEDUP_REMOVED lines=13> */
.L_x_31957:
[----:B------:R-:W-:Y:S05]  /*39fe0*/  BSYNC.RECONVERGENT B1 ;  /* 0x0000000000017941 */ /* 0x000fea0003800200 */
.L_x_31956:
        /* <DEDUP_REMOVED lines=43> */
.L_x_31954:
[----:B------:R-:W-:Y:S05]  /*3a2a0*/  BSYNC.RECONVERGENT B0 ;  /* 0x0000000000007941 */ /* 0x000fea0003800200 */
.L_x_31953:
        /* <DEDUP_REMOVED lines=22> */
.L_x_31960:
        /* <DEDUP_REMOVED lines=13> */
.L_x_31962:
[----:B------:R-:W-:Y:S05]  /*3a4e0*/  BSYNC.RECONVERGENT B1 ;  /* 0x0000000000017941 */ /* 0x000fea0003800200 */
.L_x_31961:
        /* <DEDUP_REMOVED lines=43> */
.L_x_31959:
[----:B------:R-:W-:Y:S05]  /*3a7a0*/  BSYNC.RECONVERGENT B0 ;  /* 0x0000000000007941 */ /* 0x000fea0003800200 */
.L_x_31958:
        /* <DEDUP_REMOVED lines=25> */
.L_x_31965:
        /* <DEDUP_REMOVED lines=13> */
.L_x_31967:
[----:B------:R-:W-:Y:S05]  /*3aa10*/  BSYNC.RECONVERGENT B1 ;  /* 0x0000000000017941 */ /* 0x000fea0003800200 */
.L_x_31966:
        /* <DEDUP_REMOVED lines=43> */
.L_x_31964:
[----:B------:R-:W-:Y:S05]  /*3acd0*/  BSYNC.RECONVERGENT B0 ;  /* 0x0000000000007941 */ /* 0x000fea0003800200 */
.L_x_31963:
        /* <DEDUP_REMOVED lines=22> */
.L_x_31970:
        /* <DEDUP_REMOVED lines=13> */
.L_x_31972:
[----:B------:R-:W-:Y:S05]  /*3af10*/  BSYNC.RECONVERGENT B1 ;  /* 0x0000000000017941 */ /* 0x000fea0003800200 */
.L_x_31971:
        /* <DEDUP_REMOVED lines=43> */
.L_x_31969:
[----:B------:R-:W-:Y:S05]  /*3b1d0*/  BSYNC.RECONVERGENT B0 ;  /* 0x0000000000007941 */ /* 0x000fea0003800200 */
.L_x_31968:
        /* <DEDUP_REMOVED lines=25> */
.L_x_31975:
        /* <DEDUP_REMOVED lines=13> */
.L_x_31977:
[----:B------:R-:W-:Y:S05]  /*3b440*/  BSYNC.RECONVERGENT B1 ;  /* 0x0000000000017941 */ /* 0x000fea0003800200 */
.L_x_31976:
        /* <DEDUP_REMOVED lines=43> */
.L_x_31974:
[----:B------:R-:W-:Y:S05]  /*3b700*/  BSYNC.RECONVERGENT B0 ;  /* 0x0000000000007941 */ /* 0x000fea0003800200 */
.L_x_31973:
        /* <DEDUP_REMOVED lines=20> */
.L_x_31980:
        /* <DEDUP_REMOVED lines=13> */
.L_x_31982:
[----:B------:R-:W-:Y:S05]  /*3b920*/  BSYNC.RECONVERGENT B1 ;  /* 0x0000000000017941 */ /* 0x000fea0003800200 */
.L_x_31981:
        /* <DEDUP_REMOVED lines=43> */
.L_x_31979:
[----:B------:R-:W-:Y:S05]  /*3bbe0*/  BSYNC.RECONVERGENT B0 ;  /* 0x0000000000007941 */ /* 0x000fea0003800200 */
.L_x_31978:
        /* <DEDUP_REMOVED lines=25> */
.L_x_31985:
        /* <DEDUP_REMOVED lines=13> */
.L_x_31987:
[----:B------:R-:W-:Y:S05]  /*3be50*/  BSYNC.RECONVERGENT B1 ;  /* 0x0000000000017941 */ /* 0x000fea0003800200 */
.L_x_31986:
        /* <DEDUP_REMOVED lines=43> */
.L_x_31984:
[----:B------:R-:W-:Y:S05]  /*3c110*/  BSYNC.RECONVERGENT B0 ;  /* 0x0000000000007941 */ /* 0x000fea0003800200 */
.L_x_31983:
        /* <DEDUP_REMOVED lines=20> */
.L_x_31990:
        /* <DEDUP_REMOVED lines=13> */
.L_x_31992:
[----:B------:R-:W-:Y:S05]  /*3c330*/  BSYNC.RECONVERGENT B1 ;  /* 0x0000000000017941 */ /* 0x000fea0003800200 */
.L_x_31991:
        /* <DEDUP_REMOVED lines=43> */
.L_x_31989:
[----:B------:R-:W-:Y:S05]  /*3c5f0*/  BSYNC.RECONVERGENT B0 ;  /* 0x0000000000007941 */ /* 0x000fea0003800200 */
.L_x_31988:
[----:B------:R-:W-:Y:S01]  /*3c600*/  I2FP.F32.U32 R10, R117 ;  /* 0x00000075000a7245 */ /* 0x000fe20000201000 */
[----:B------:R-:W-:Y:S01]  /*3c610*/  BSSY.RECONVERGENT B0, `(.L_x_31993) ;  /* 0x0000051000007945 */ /* 0x000fe20003800200 */
[----:B------:R-:W-:Y:S02]  /*3c620*/  IMAD.MOV.U32 R118, RZ, RZ, 0x2 ;  /* 0x00000002ff767424 */ /* 0x000fe400078e00ff */
        /* <DEDUP_REMOVED lines=22> */
.L_x_31995:
        /* <DEDUP_REMOVED lines=13> */
.L_x_31997:
[----:B------:R-:W-:Y:S05]  /*3c860*/  BSYNC.RECONVERGENT B1 ;  /* 0x0000000000017941 */ /* 0x000fea0003800200 */
.L_x_31996:
        /* <DEDUP_REMOVED lines=43> */
.L_x_31994:
[----:B------:R-:W-:Y:S05]  /*3cb20*/  BSYNC.RECONVERGENT B0 ;  /* 0x0000000000007941 */ /* 0x000fea0003800200 */
.L_x_31993:
        /* <DEDUP_REMOVED lines=20> */
.L_x_32000:
        /* <DEDUP_REMOVED lines=13> */
.L_x_32002:
[----:B------:R-:W-:Y:S05]  /*3cd40*/  BSYNC.RECONVERGENT B1 ;  /* 0x0000000000017941 */ /* 0x000fea0003800200 */
.L_x_32001:
        /* <DEDUP_REMOVED lines=43> */
.L_x_31999:
[----:B------:R-:W-:Y:S05]  /*3d000*/  BSYNC.RECONVERGENT B0 ;  /* 0x0000000000007941 */ /* 0x000fea0003800200 */
.L_x_31998:
        /* <DEDUP_REMOVED lines=25> */
.L_x_32005:
        /* <DEDUP_REMOVED lines=13> */
.L_x_32007:
[----:B------:R-:W-:Y:S05]  /*3d270*/  BSYNC.RECONVERGENT B1 ;  /* 0x0000000000017941 */ /* 0x000fea0003800200 */
.L_x_32006:
        /* <DEDUP_REMOVED lines=43> */
.L_x_32004:
[----:B------:R-:W-:Y:S05]  /*3d530*/  BSYNC.RECONVERGENT B0 ;  /* 0x0000000000007941 */ /* 0x000fea0003800200 */
.L_x_32003:
        /* <DEDUP_REMOVED lines=20> */
.L_x_32010:
        /* <DEDUP_REMOVED lines=16> */
.L_x_32012:
[----:B------:R-:W-:Y:S05]  /*3d780*/  BSYNC.RECONVERGENT B1 ;  /* 0x0000000000017941 */ /* 0x000fea0003800200 */
.L_x_32011:
        /* <DEDUP_REMOVED lines=43> */
.L_x_32009:
[----:B------:R-:W-:Y:S05]  /*3da40*/  BSYNC.RECONVERGENT B0 ;  /* 0x0000000000007941 */ /* 0x000fea0003800200 */
.L_x_32008:
        /* <DEDUP_REMOVED lines=18> */
.L_x_31932:
        /* <DEDUP_REMOVED lines=16> */
.L_x_32016:
        /* <DEDUP_REMOVED lines=13> */
.L_x_32018:
[----:B------:R-:W-:Y:S05]  /*3dd40*/  BSYNC.RECONVERGENT B1 ;  /* 0x0000000000017941 */ /* 0x000fea0003800200 */
.L_x_32017:
        /* <DEDUP_REMOVED lines=43> */
.L_x_32015:
[----:B------:R-:W-:Y:S05]  /*3e000*/  BSYNC.RECONVERGENT B0 ;  /* 0x0000000000007941 */ /* 0x000fea0003800200 */
.L_x_32014:
        /* <DEDUP_REMOVED lines=25> */
.L_x_32021:
        /* <DEDUP_REMOVED lines=13> */
.L_x_32023:
[----:B------:R-:W-:Y:S05]  /*3e270*/  BSYNC.RECONVERGENT B1 ;  /* 0x0000000000017941 */ /* 0x000fea0003800200 */
.L_x_32022:
        /* <DEDUP_REMOVED lines=43> */
.L_x_32020:
[----:B------:R-:W-:Y:S05]  /*3e530*/  BSYNC.RECONVERGENT B0 ;  /* 0x0000000000007941 */ /* 0x000fea0003800200 */
.L_x_32019:
        /* <DEDUP_REMOVED lines=25> */
.L_x_32026:
        /* <DEDUP_REMOVED lines=13> */
.L_x_32028:
[----:B------:R-:W-:Y:S05]  /*3e7a0*/  BSYNC.RECONVERGENT B1 ;  /* 0x0000000000017941 */ /* 0x000fea0003800200 */
.L_x_32027:
        /* <DEDUP_REMOVED lines=43> */
.L_x_32025:
[----:B------:R-:W-:Y:S05]  /*3ea60*/  BSYNC.RECONVERGENT B0 ;  /* 0x0000000000007941 */ /* 0x000fea0003800200 */
.L_x_32024:
        /* <DEDUP_REMOVED lines=25> */
.L_x_32031:
        /* <DEDUP_REMOVED lines=13> */
.L_x_32033:
[----:B------:R-:W-:Y:S05]  /*3ecd0*/  BSYNC.RECONVERGENT B1 ;  /* 0x0000000000017941 */ /* 0x000fea0003800200 */
.L_x_32032:
        /* <DEDUP_REMOVED lines=43> */
.L_x_32030:
[----:B------:R-:W-:Y:S05]  /*3ef90*/  BSYNC.RECONVERGENT B0 ;  /* 0x0000000000007941 */ /* 0x000fea0003800200 */
.L_x_32029:
        /* <DEDUP_REMOVED lines=25> */
.L_x_32036:
        /* <DEDUP_REMOVED lines=13> */
.L_x_32038:
[----:B------:R-:W-:Y:S05]  /*3f200*/  BSYNC.RECONVERGENT B1 ;  /* 0x0000000000017941 */ /* 0x000fea0003800200 */
.L_x_32037:
        /* <DEDUP_REMOVED lines=43> */
.L_x_32035:
[----:B------:R-:W-:Y:S05]  /*3f4c0*/  BSYNC.RECONVERGENT B0 ;  /* 0x0000000000007941 */ /* 0x000fea0003800200 */
.L_x_32034:
        /* <DEDUP_REMOVED lines=23> */
.L_x_32041:
        /* <DEDUP_REMOVED lines=13> */
.L_x_32043:
[----:B------:R-:W-:Y:S05]  /*3f710*/  BSYNC.RECONVERGENT B1 ;  /* 0x0000000000017941 */ /* 0x000fea0003800200 */
.L_x_32042:
        /* <DEDUP_REMOVED lines=43> */
.L_x_32040:
[----:B------:R-:W-:Y:S05]  /*3f9d0*/  BSYNC.RECONVERGENT B0 ;  /* 0x0000000000007941 */ /* 0x000fea0003800200 */
.L_x_32039:
        /* <DEDUP_REMOVED lines=23> */
.L_x_32046:
        /* <DEDUP_REMOVED lines=13> */
.L_x_32048:
[----:B------:R-:W-:Y:S05]  /*3fc20*/  BSYNC.RECONVERGENT B1 ;  /* 0x0000000000017941 */ /* 0x000fea0003800200 */
.L_x_32047:
        /* <DEDUP_REMOVED lines=43> */
.L_x_32045:
[----:B------:R-:W-:Y:S05]  /*3fee0*/  BSYNC.RECONVERGENT B0 ;  /* 0x0000000000007941 */ /* 0x000fea0003800200 */
.L_x_32044:
        /* <DEDUP_REMOVED lines=23> */
.L_x_32051:
        /* <DEDUP_REMOVED lines=13> */
.L_x_32053:
[----:B------:R-:W-:Y:S05]  /*40130*/  BSYNC.RECONVERGENT B1 ;  /* 0x0000000000017941 */ /* 0x000fea0003800200 */
.L_x_32052:
        /* <DEDUP_REMOVED lines=43> */
.L_x_32050:
[----:B------:R-:W-:Y:S05]  /*403f0*/  BSYNC.RECONVERGENT B0 ;  /* 0x0000000000007941 */ /* 0x000fea0003800200 */
.L_x_32049:
        /* <DEDUP_REMOVED lines=14> */
.L_x_32013:
        /* <DEDUP_REMOVED lines=41> */
.L_x_32054:
        /* <DEDUP_REMOVED lines=26> */
.L_x_32058:
        /* <DEDUP_REMOVED lines=13> */
.L_x_32060:
[----:B------:R-:W-:Y:S05]  /*409e0*/  BSYNC.RECONVERGENT B1 ;  /* 0x0000000000017941 */ /* 0x000fea0003800200 */
.L_x_32059:
        /* <DEDUP_REMOVED lines=43> */
.L_x_32057:
[----:B------:R-:W-:Y:S05]  /*40ca0*/  BSYNC.RECONVERGENT B0 ;  /* 0x0000000000007941 */ /* 0x000fea0003800200 */
.L_x_32056:
        /* <DEDUP_REMOVED lines=22> */
.L_x_32063:
        /* <DEDUP_REMOVED lines=13> */
.L_x_32065:
[----:B------:R-:W-:Y:S05]  /*40ee0*/  BSYNC.RECONVERGENT B1 ;  /* 0x0000000000017941 */ /* 0x000fea0003800200 */
.L_x_32064:
        /* <DEDUP_REMOVED lines=43> */
.L_x_32062:
[----:B------:R-:W-:Y:S05]  /*411a0*/  BSYNC.RECONVERGENT B0 ;  /* 0x0000000000007941 */ /* 0x000fea0003800200 */
.L_x_32061:
        /* <DEDUP_REMOVED lines=25> */
.L_x_32068:
        /* <DEDUP_REMOVED lines=13> */
.L_x_32070:
[----:B------:R-:W-:Y:S05]  /*41410*/  BSYNC.RECONVERGENT B1 ;  /* 0x0000000000017941 */ /* 0x000fea0003800200 */
.L_x_32069:
        /* <DEDUP_REMOVED lines=43> */
.L_x_32067:
[----:B------:R-:W-:Y:S05]  /*416d0*/  BSYNC.RECONVERGENT B0 ;  /* 0x0000000000007941 */ /* 0x000fea0003800200 */
.L_x_32066:
        /* <DEDUP_REMOVED lines=22> */
.L_x_32073:
        /* <DEDUP_REMOVED lines=13> */
.L_x_32075:
[----:B------:R-:W-:Y:S05]  /*41910*/  BSYNC.RECONVERGENT B1 ;  /* 0x0000000000017941 */ /* 0x000fea0003800200 */
.L_x_32074:
        /* <DEDUP_REMOVED lines=43> */
.L_x_32072:
[----:B------:R-:W-:Y:S05]  /*41bd0*/  BSYNC.RECONVERGENT B0 ;  /* 0x0000000000007941 */ /* 0x000fea0003800200 */
.L_x_32071:
        /* <DEDUP_REMOVED lines=25> */
.L_x_32078:
        /* <DEDUP_REMOVED lines=13> */
.L_x_32080:
[----:B------:R-:W-:Y:S05]  /*41e40*/  BSYNC.RECONVERGENT B1 ;  /* 0x0000000000017941 */ /* 0x000fea0003800200 */
.L_x_32079:
        /* <DEDUP_REMOVED lines=43> */
.L_x_32077:
[----:B------:R-:W-:Y:S05]  /*42100*/  BSYNC.RECONVERGENT B0 ;  /* 0x0000000000007941 */ /* 0x000fea0003800200 */
.L_x_32076:
        /* <DEDUP_REMOVED lines=22> */
.L_x_32083:
        /* <DEDUP_REMOVED lines=13> */
.L_x_32085:
[----:B------:R-:W-:Y:S05]  /*42340*/  BSYNC.RECONVERGENT B1 ;  /* 0x0000000000017941 */ /* 0x000fea0003800200 */
.L_x_32084:
        /* <DEDUP_REMOVED lines=43> */
.L_x_32082:
[----:B------:R-:W-:Y:S05]  /*42600*/  BSYNC.RECONVERGENT B0 ;  /* 0x0000000000007941 */ /* 0x000fea0003800200 */
.L_x_32081:
        /* <DEDUP_REMOVED lines=25> */
.L_x_32088:
        /* <DEDUP_REMOVED lines=13> */
.L_x_32090:
[----:B------:R-:W-:Y:S05]  /*42870*/  BSYNC.RECONVERGENT B1 ;  /* 0x0000000000017941 */ /* 0x000fea0003800200 */
.L_x_32089:
        /* <DEDUP_REMOVED lines=43> */
.L_x_32087:
[----:B------:R-:W-:Y:S05]  /*42b30*/  BSYNC.RECONVERGENT B0 ;  /* 0x0000000000007941 */ /* 0x000fea0003800200 */
.L_x_32086:
        /* <DEDUP_REMOVED lines=22> */
.L_x_32093:
        /* <DEDUP_REMOVED lines=13> */
.L_x_32095:
[----:B------:R-:W-:Y:S05]  /*42d70*/  BSYNC.RECONVERGENT B1 ;  /* 0x0000000000017941 */ /* 0x000fea0003800200 */
.L_x_32094:
        /* <DEDUP_REMOVED lines=43> */
.L_x_32092:
[----:B------:R-:W-:Y:S05]  /*43030*/  BSYNC.RECONVERGENT B0 ;  /* 0x0000000000007941 */ /* 0x000fea0003800200 */
.L_x_32091:
        /* <DEDUP_REMOVED lines=25> */
.L_x_32098:
        /* <DEDUP_REMOVED lines=13> */
.L_x_32100:
[----:B------:R-:W-:Y:S05]  /*432a0*/  BSYNC.RECONVERGENT B1 ;  /* 0x0000000000017941 */ /* 0x000fea0003800200 */
.L_x_32099:
        /* <DEDUP_REMOVED lines=43> */
.L_x_32097:
[----:B------:R-:W-:Y:S05]  /*43560*/  BSYNC.RECONVERGENT B0 ;  /* 0x0000000000007941 */ /* 0x000fea0003800200 */
.L_x_32096:
        /* <DEDUP_REMOVED lines=20> */
.L_x_32103:
        /* <DEDUP_REMOVED lines=13> */
.L_x_32105:
[----:B------:R-:W-:Y:S05]  /*43780*/  BSYNC.RECONVERGENT B1 ;  /* 0x0000000000017941 */ /* 0x000fea0003800200 */
.L_x_32104:
        /* <DEDUP_REMOVED lines=43> */
.L_x_32102:
[----:B------:R-:W-:Y:S05]  /*43a40*/  BSYNC.RECONVERGENT B0 ;  /* 0x0000000000007941 */ /* 0x000fea0003800200 */
.L_x_32101:
        /* <DEDUP_REMOVED lines=25> */
.L_x_32108:
        /* <DEDUP_REMOVED lines=13> */
.L_x_32110:
[----:B------:R-:W-:Y:S05]  /*43cb0*/  BSYNC.RECONVERGENT B1 ;  /* 0x0000000000017941 */ /* 0x000fea0003800200 */
.L_x_32109:
        /* <DEDUP_REMOVED lines=43> */
.L_x_32107:
[----:B------:R-:W-:Y:S05]  /*43f70*/  BSYNC.RECONVERGENT B0 ;  /* 0x0000000000007941 */ /* 0x000fea0003800200 */
.L_x_32106:
        /* <DEDUP_REMOVED lines=20> */
.L_x_32113:
        /* <DEDUP_REMOVED lines=13> */
.L_x_32115:
[----:B------:R-:W-:Y:S05]  /*44190*/  BSYNC.RECONVERGENT B1 ;  /* 0x0000000000017941 */ /* 0x000fea0003800200 */
.L_x_32114:
        /* <DEDUP_REMOVED lines=43> */
.L_x_32112:
[----:B------:R-:W-:Y:S05]  /*44450*/  BSYNC.RECONVERGENT B0 ;  /* 0x0000000000007941 */ /* 0x000fea0003800200 */
.L_x_32111:
        /* <DEDUP_REMOVED lines=25> */
.L_x_32118:
        /* <DEDUP_REMOVED lines=13> */
.L_x_32120:
[----:B------:R-:W-:Y:S05]  /*446c0*/  BSYNC.RECONVERGENT B1 ;  /* 0x0000000000017941 */ /* 0x000fea0003800200 */
.L_x_32119:
        /* <DEDUP_REMOVED lines=42> */
[----:B------:R-:W-:-:S07]  /*44970*/  IMAD.MOV.U32 R130, RZ, RZ, R128 ;  /* 0x000000ffff827224 */ /* 0x000fce00078e0080 */
.L_x_32117:
[----:B------:R-:W-:Y:S05]  /*44980*/  BSYNC.RECONVERGENT B0 ;  /* 0x0000000000007941 */ /* 0x000fea0003800200 */
.L_x_32116:
        /* <DEDUP_REMOVED lines=20> */
.L_x_32123:
        /* <DEDUP_REMOVED lines=13> */
.L_x_32125:
[----:B------:R-:W-:Y:S05]  /*44ba0*/  BSYNC.RECONVERGENT B1 ;  /* 0x0000000000017941 */ /* 0x000fea0003800200 */
.L_x_32124:
        /* <DEDUP_REMOVED lines=43> */
.L_x_32122:
[----:B------:R-:W-:Y:S05]  /*44e60*/  BSYNC.RECONVERGENT B0 ;  /* 0x0000000000007941 */ /* 0x000fea0003800200 */
.L_x_32121:
        /* <DEDUP_REMOVED lines=25> */
.L_x_32128:
        /* <DEDUP_REMOVED lines=13> */
.L_x_32130:
[----:B------:R-:W-:Y:S05]  /*450d0*/  BSYNC.RECONVERGENT B1 ;  /* 0x0000000000017941 */ /* 0x000fea0003800200 */
.L_x_32129:
        /* <DEDUP_REMOVED lines=40> */
[----:B------:R-:W-:Y:S01]  /*45360*/  IMAD.MOV.U32 R70, RZ, RZ, RZ ;  /* 0x000000ffff467224 */ /* 0x000fe200078e00ff */
[----:B------:R-:W-:Y:S01]  /*45370*/  LOP3.LUT R131, R53, R130, R129, 0x96, !PT ;  /* 0x0000008235837212 */ /* 0x000fe200078e9681 */
[----:B------:R-:W-:-:S07]  /*45380*/  IMAD.MOV.U32 R130, RZ, RZ, R128 ;  /* 0x000000ffff827224 */ /* 0x000fce00078e0080 */
.L_x_32127:
[----:B------:R-:W-:Y:S05]  /*45390*/  BSYNC.RECONVERGENT B0 ;  /* 0x0000000000007941 */ /* 0x000fea0003800200 */
.L_x_32126:
        /* <DEDUP_REMOVED lines=20> */
.L_x_32133:
        /* <DEDUP_REMOVED lines=16> */
.L_x_32135:
[----:B------:R-:W-:Y:S05]  /*455e0*/  BSYNC.RECONVERGENT B1 ;  /* 0x0000000000017941 */ /* 0x000fea0003800200 */
.L_x_32134:
        /* <DEDUP_REMOVED lines=43> */
.L_x_32132:
[----:B------:R-:W-:Y:S05]  /*458a0*/  BSYNC.RECONVERGENT B0 ;  /* 0x0000000000007941 */ /* 0x000fea0003800200 */
.L_x_32131:
        /* <DEDUP_REMOVED lines=18> */
.L_x_32055:
        /* <DEDUP_REMOVED lines=16> */
.L_x_32139:
        /* <DEDUP_REMOVED lines=13> */
.L_x_32141:
[----:B------:R-:W-:Y:S05]  /*45ba0*/  BSYNC.RECONVERGENT B1 ;  /* 0x0000000000017941 */ /* 0x000fea0003800200 */
.L_x_32140:
        /* <DEDUP_REMOVED lines=43> */
.L_x_32138:
[----:B------:R-:W-:Y:S05]  /*45e60*/  BSYNC.RECONVERGENT B0 ;  /* 0x0000000000007941 */ /* 0x000fea0003800200 */
.L_x_32137:
        /* <DEDUP_REMOVED lines=25> */
.L_x_32144:
        /* <DEDUP_REMOVED lines=13> */
.L_x_32146:
[----:B------:R-:W-:Y:S05]  /*460d0*/  BSYNC.RECONVERGENT B1 ;  /* 0x0000000000017941 */ /* 0x000fea0003800200 */
.L_x_32145:
        /* <DEDUP_REMOVED lines=43> */
.L_x_32143:
[----:B------:R-:W-:Y:S05]  /*46390*/  BSYNC.RECONVERGENT B0 ;  /* 0x0000000000007941 */ /* 0x000fea0003800200 */
.L_x_32142:
        /* <DEDUP_REMOVED lines=25> */
.L_x_32149:
        /* <DEDUP_REMOVED lines=13> */
.L_x_32151:
[----:B------:R-:W-:Y:S05]  /*46600*/  BSYNC.RECONVERGENT B1 ;  /* 0x0000000000017941 */ /* 0x000fea0003800200 */
.L_x_32150:
        /* <DEDUP_REMOVED lines=43> */
.L_x_32148:
[----:B------:R-:W-:Y:S05]  /*468c0*/  BSYNC.RECONVERGENT B0 ;  /* 0x0000000000007941 */ /* 0x000fea0003800200 */
.L_x_32147:
        /* <DEDUP_REMOVED lines=25> */
.L_x_32154:
        /* <DEDUP_REMOVED lines=13> */
.L_x_32156:
[----:B------:R-:W-:Y:S05]  /*46b30*/  BSYNC.RECONVERGENT B1 ;  /* 0x0000000000017941 */ /* 0x000fea0003800200 */
.L_x_32155:
        /* <DEDUP_REMOVED lines=43> */
.L_x_32153:
[----:B------:R-:W-:Y:S05]  /*46df0*/  BSYNC.RECONVERGENT B0 ;  /* 0x0000000000007941 */ /* 0x000fea0003800200 */
.L_x_32152:
        /* <DEDUP_REMOVED lines=25> */
.L_x_32159:
        /* <DEDUP_REMOVED lines=13> */
.L_x_32161:
[----:B------:R-:W-:Y:S05]  /*47060*/  BSYNC.RECONVERGENT B1 ;  /* 0x0000000000017941 */ /* 0x000fea0003800200 */
.L_x_32160:
        /* <DEDUP_REMOVED lines=43> */
.L_x_32158:
[----:B------:R-:W-:Y:S05]  /*47320*/  BSYNC.RECONVERGENT B0 ;  /* 0x0000000000007941 */ /* 0x000fea0003800200 */
.L_x_32157:
[----:B------:R-:W-:Y:S01]  /*47330*/  I2FP.F32.U32 R124, R127 ;  /* 0x0000007f007c7245 */ /* 0x000fe20000201000 */
[----:B------:R-:W-:Y:S01]  /*47340*/  @P1 HADD2.F32 R126, -RZ, R62.H0_H0 ;  /* 0x2000003eff7e1230 */ /* 0x000fe20000004100 */
[----:B------:R-:W-:Y:S01]  /*47350*/  ISETP.NE.AND P3, PT, R125, 0x1, PT ;  /* 0x000000017d00780c */ /* 0x000fe20003f65270 */
[----:B------:R-:W-:Y:S01]  /*47360*/  BSSY.RECONVERGENT B0, `(.L_x_32162) ;  /* 0x000004c000007945 */ /* 0x000fe20003800200 */
[----:B------:R-:W-:Y:S02]  /*47370*/  IMAD.MOV.U32 R132, RZ, RZ, 0x2 ;  /* 0x00000002ff847424 */ /* 0x000fe400078e00ff */
        /* <DEDUP_REMOVED lines=18> */
.L_x_32164:
        /* <DEDUP_REMOVED lines=13> */
.L_x_32166:
[----:B------:R-:W-:Y:S05]  /*47570*/  BSYNC.RECONVERGENT B1 ;  /* 0x0000000000017941 */ /* 0x000fea0003800200 */
.L_x_32165:
        /* <DEDUP_REMOVED lines=38> */
[----:B------:R-:W-:Y:S01]  /*477e0*/  IMAD.MOV.U32 R132, RZ, RZ, RZ ;  /* 0x000000ffff847224 */ /* 0x000fe200078e00ff */
[----:B------:R-:W-:Y:S01]  /*477f0*/  MOV R136, R130 ;  /* 0x0000008200887202 */ /* 0x000fe20000000f00 */
[----:B------:R-:W-:-:S05]  /*47800*/  IMAD.WIDE.U32 R130, R125, -0x326172a9, RZ ;  /* 0xcd9e8d577d827825 */ /* 0x000fca00078e00ff */
[----:B------:R-:W-:-:S07]  /*47810*/  LOP3.LUT R131, R53, R126, R131, 0x96, !PT ;  /* 0x0000007e35837212 */ /* 0x000fce00078e9683 */
.L_x_32163:
[----:B------:R-:W-:Y:S05]  /*47820*/  BSYNC.RECONVERGENT B0 ;  /* 0x0000000000007941 */ /* 0x000fea0003800200 */
.L_x_32162:
        /* <DEDUP_REMOVED lines=23> */
.L_x_32169:
        /* <DEDUP_REMOVED lines=13> */
.L_x_32171:
[----:B------:R-:W-:Y:S05]  /*47a70*/  BSYNC.RECONVERGENT B1 ;  /* 0x0000000000017941 */ /* 0x000fea0003800200 */
.L_x_32170:
        /* <DEDUP_REMOVED lines=41> */
[----:B------:R-:W-:Y:S02]  /*47d10*/  HFMA2 R133, -RZ, RZ, 0, 0 ;  /* 0x00000000ff857431 */ /* 0x000fe400000001ff */
[----:B------:R-:W-:-:S07]  /*47d20*/  IMAD.MOV.U32 R130, RZ, RZ, R132 ;  /* 0x000000ffff827224 */ /* 0x000fce00078e0084 */
.L_x_32168:
[----:B------:R-:W-:Y:S05]  /*47d30*/  BSYNC.RECONVERGENT B0 ;  /* 0x0000000000007941 */ /* 0x000fea0003800200 */
.L_x_32167:
        /* <DEDUP_REMOVED lines=23> */
.L_x_32174:
        /* <DEDUP_REMOVED lines=13> */
.L_x_32176:
[----:B------:R-:W-:Y:S05]  /*47f80*/  BSYNC.RECONVERGENT B1 ;  /* 0x0000000000017941 */ /* 0x000fea0003800200 */
.L_x_32175:
        /* <DEDUP_REMOVED lines=43> */
.L_x_32173:
[----:B------:R-:W-:Y:S05]  /*48240*/  BSYNC.RECONVERGENT B0 ;  /* 0x0000000000007941 */ /* 0x000fea0003800200 */
.L_x_32172:
        /* <DEDUP_REMOVED lines=14> */
.L_x_32136:
        /* <DEDUP_REMOVED lines=41> */
.L_x_32177:
        /* <DEDUP_REMOVED lines=26> */
.L_x_32181:
        /* <DEDUP_REMOVED lines=13> */
.L_x_32183:
[----:B------:R-:W-:Y:S05]  /*48830*/  BSYNC.RECONVERGENT B1 ;  /* 0x0000000000017941 */ /* 0x000fea0003800200 */
.L_x_32182:
        /* <DEDUP_REMOVED lines=43> */
.L_x_32180:
[----:B------:R-:W-:Y:S05]  /*48af0*/  BSYNC.RECONVERGENT B0 ;  /* 0x0000000000007941 */ /* 0x000fea0003800200 */
.L_x_32179:
        /* <DEDUP_REMOVED lines=22> */
.L_x_32186:
        /* <DEDUP_REMOVED lines=13> */
.L_x_32188:
[----:B------:R-:W-:Y:S05]  /*48d30*/  BSYNC.RECONVERGENT B1 ;  /* 0x0000000000017941 */ /* 0x000fea0003800200 */
.L_x_32187:
        /* <DEDUP_REMOVED lines=43> */
.L_x_32185:
[----:B------:R-:W-:Y:S05]  /*48ff0*/  BSYNC.RECONVERGENT B0 ;  /* 0x0000000000007941 */ /* 0x000fea0003800200 */
.L_x_32184:
        /* <DEDUP_REMOVED lines=25> */
.L_x_32191:
        /* <DEDUP_REMOVED lines=13> */
.L_x_32193:
[----:B------:R-:W-:Y:S05]  /*49260*/  BSYNC.RECONVERGENT B1 ;  /* 0x0000000000017941 */ /* 0x000fea0003800200 */
.L_x_32192:
        /* <DEDUP_REMOVED lines=43> */
.L_x_32190:
[----:B------:R-:W-:Y:S05]  /*49520*/  BSYNC.RECONVERGENT B0 ;  /* 0x0000000000007941 */ /* 0x000fea0003800200 */
.L_x_32189:
        /* <DEDUP_REMOVED lines=22> */
.L_x_32196:
        /* <DEDUP_REMOVED lines=13> */
.L_x_32198:
[----:B------:R-:W-:Y:S05]  /*49760*/  BSYNC.RECONVERGENT B1 ;  /* 0x0000000000017941 */ /* 0x000fea0003800200 */
.L_x_32197:
        /* <DEDUP_REMOVED lines=42> */
[----:B------:R-:W-:-:S07]  /*49a10*/  HFMA2 R7, -RZ, RZ, 0, 0 ;  /* 0x00000000ff077431 */ /* 0x000fce00000001ff */
.L_x_32195:
[----:B------:R-:W-:Y:S05]  /*49a20*/  BSYNC.RECONVERGENT B0 ;  /* 0x0000000000007941 */ /* 0x000fea0003800200 */
.L_x_32194:
        /* <DEDUP_REMOVED lines=25> */
.L_x_32201:
        /* <DEDUP_REMOVED lines=13> */
.L_x_32203:
[----:B------:R-:W-:Y:S05]  /*49c90*/  BSYNC.RECONVERGENT B1 ;  /* 0x0000000000017941 */ /* 0x000fea0003800200 */
.L_x_32202:
        /* <DEDUP_REMOVED lines=40> */
[----:B------:R-:W-:Y:S02]  /*49f20*/  IMAD.MOV.U32 R130, RZ, RZ, R8 ;  /* 0x000000ffff827224 */ /* 0x000fe400078e0008 */
[----:B------:R-:W-:Y:S01]  /*49f30*/  HFMA2 R8, -RZ, RZ, 0, 0 ;  /* 0x00000000ff087431 */ /* 0x000fe200000001ff */
[----:B------:R-:W-:-:S07]  /*49f40*/  LOP3.LUT R131, R53, R10, R9, 0x96, !PT ;  /* 0x0000000a35837212 */ /* 0x000fce00078e9609 */
.L_x_32200:
[----:B------:R-:W-:Y:S05]  /*49f50*/  BSYNC.RECONVERGENT B0 ;  /* 0x0000000000007941 */ /* 0x000fea0003800200 */
.L_x_32199:
        /* <DEDUP_REMOVED lines=22> */
.L_x_32206:
        /* <DEDUP_REMOVED lines=13> */
.L_x_32208:
[----:B------:R-:W-:Y:S05]  /*4a190*/  BSYNC.RECONVERGENT B1 ;  /* 0x0000000000017941 */ /* 0x000fea0003800200 */
.L_x_32207:
        /* <DEDUP_REMOVED lines=39> */
[----:B------:R-:W-:-:S05]  /*4a410*/  IMAD.WIDE.U32 R8, R12, -0x326172a9, RZ ;  /* 0xcd9e8d570c087825 */ /* 0x000fca00078e00ff */
[----:B------:R-:W-:Y:S01]  /*4a420*/  LOP3.LUT R131, R53, R10, R9, 0x96, !PT ;  /* 0x0000000a35837212 */ /* 0x000fe200078e9609 */
[----:B------:R-:W-:Y:S01]  /*4a430*/  IMAD.MOV.U32 R9, RZ, RZ, RZ ;  /* 0x000000ffff097224 */ /* 0x000fe200078e00ff */
[----:B------:R-:W-:-:S07]  /*4a440*/  MOV R130, R8 ;  /* 0x0000000800827202 */ /* 0x000fce0000000f00 */
.L_x_32205:
[----:B------:R-:W-:Y:S05]  /*4a450*/  BSYNC.RECONVERGENT B0 ;  /* 0x0000000000007941 */ /* 0x000fea0003800200 */
.L_x_32204:
        /* <DEDUP_REMOVED lines=25> */
.L_x_32211:
        /* <DEDUP_REMOVED lines=13> */
.L_x_32213:
[----:B------:R-:W-:Y:S05]  /*4a6c0*/  BSYNC.RECONVERGENT B1 ;  /* 0x0000000000017941 */ /* 0x000fea0003800200 */
.L_x_32212:
        /* <DEDUP_REMOVED lines=39> */
[----:B------:R-:W-:-:S03]  /*4a940*/  IMAD.WIDE.U32 R8, R12, -0x326172a9, RZ ;  /* 0xcd9e8d570c087825 */ /* 0x000fc600078e00ff */
[----:B------:R-:W-:Y:S01]  /*4a950*/  MOV R130, R8 ;  /* 0x0000000800827202 */ /* 0x000fe20000000f00 */
[----:B------:R-:W-:Y:S01]  /*4a960*/  IMAD.MOV.U32 R8, RZ, RZ, RZ ;  /* 0x000000ffff087224 */ /* 0x000fe200078e00ff */
[----:B------:R-:W-:-:S07]  /*4a970*/  LOP3.LUT R131, R53, R10, R9, 0x96, !PT ;  /* 0x0000000a35837212 */ /* 0x000fce00078e9609 */
.L_x_32210:
[----:B------:R-:W-:Y:S05]  /*4a980*/  BSYNC.RECONVERGENT B0 ;  /* 0x0000000000007941 */ /* 0x000fea0003800200 */
.L_x_32209:
        /* <DEDUP_REMOVED lines=22> */
.L_x_32216:
        /* <DEDUP_REMOVED lines=13> */
.L_x_32218:
[----:B------:R-:W-:Y:S05]  /*4abc0*/  BSYNC.RECONVERGENT B1 ;  /* 0x0000000000017941 */ /* 0x000fea0003800200 */
.L_x_32217:
        /* <DEDUP_REMOVED lines=43> */
.L_x_32215:
[----:B------:R-:W-:Y:S05]  /*4ae80*/  BSYNC.RECONVERGENT B0 ;  /* 0x0000000000007941 */ /* 0x000fea0003800200 */
.L_x_32214:
        /* <DEDUP_REMOVED lines=25> */
.L_x_32221:
        /* <DEDUP_REMOVED lines=13> */
.L_x_32223:
[----:B------:R-:W-:Y:S05]  /*4b0f0*/  BSYNC.RECONVERGENT B1 ;  /* 0x0000000000017941 */ /* 0x000fea0003800200 */
.L_x_32222:
        /* <DEDUP_REMOVED lines=40> */
[----:B------:R-:W-:Y:S02]  /*4b380*/  IMAD.MOV.U32 R130, RZ, RZ, R10 ;  /* 0x000000ffff827224 */ /* 0x000fe400078e000a */
[----:B------:R-:W-:Y:S01]  /*4b390*/  HFMA2 R10, -RZ, RZ, 0, 0 ;  /* 0x00000000ff0a7431 */ /* 0x000fe200000001ff */
[----:B------:R-:W-:-:S07]  /*4b3a0*/  LOP3.LUT R131, R53, R68, R11, 0x96, !PT ;  /* 0x0000004435837212 */ /* 0x000fce00078e960b */
.L_x_32220:
[----:B------:R-:W-:Y:S05]  /*4b3b0*/  BSYNC.RECONVERGENT B0 ;  /* 0x0000000000007941 */ /* 0x000fea0003800200 */
.L_x_32219:
        /* <DEDUP_REMOVED lines=20> */
.L_x_32226:
        /* <DEDUP_REMOVED lines=13> */
.L_x_32228:
[----:B------:R-:W-:Y:S05]  /*4b5d0*/  BSYNC.RECONVERGENT B1 ;  /* 0x0000000000017941 */ /* 0x000fea0003800200 */
.L_x_32227:
        /* <DEDUP_REMOVED lines=43> */
.L_x_32225:
[----:B------:R-:W-:Y:S05]  /*4b890*/  BSYNC.RECONVERGENT B0 ;  /* 0x0000000000007941 */ /* 0x000fea0003800200 */
.L_x_32224:
        /* <DEDUP_REMOVED lines=25> */
.L_x_32231:
        /* <DEDUP_REMOVED lines=13> */
.L_x_32233:
[----:B------:R-:W-:Y:S05]  /*4bb00*/  BSYNC.RECONVERGENT B1 ;  /* 0x0000000000017941 */ /* 0x000fea0003800200 */
.L_x_32232:
        /* <DEDUP_REMOVED lines=40> */
[----:B------:R-:W-:Y:S02]  /*4bd90*/  LOP3.LUT R131, R53, R130, R11, 0x96, !PT ;  /* 0x0000008235837212 */ /* 0x000fe400078e960b */
[----:B------:R-:W-:Y:S01]  /*4bda0*/  MOV R130, R10 ;  /* 0x0000000a00827202 */ /* 0x000fe20000000f00 */
[----:B------:R-:W-:-:S07]  /*4bdb0*/  IMAD.MOV.U32 R10, RZ, RZ, RZ ;  /* 0x000000ffff0a7224 */ /* 0x000fce00078e00ff */
.L_x_32230:
[----:B------:R-:W-:Y:S05]  /*4bdc0*/  BSYNC.RECONVERGENT B0 ;  /* 0x0000000000007941 */ /* 0x000fea0003800200 */
.L_x_32229:
        /* <DEDUP_REMOVED lines=20> */
.L_x_32236:
        /* <DEDUP_REMOVED lines=13> */
.L_x_32238:
[----:B------:R-:W-:Y:S05]  /*4bfe0*/  BSYNC.RECONVERGENT B1 ;  /* 0x0000000000017941 */ /* 0x000fea0003800200 */
.L_x_32237:
        /* <DEDUP_REMOVED lines=43> */
.L_x_32235:
[----:B------:R-:W-:Y:S05]  /*4c2a0*/  BSYNC.RECONVERGENT B0 ;  /* 0x0000000000007941 */ /* 0x000fea0003800200 */
.L_x_32234:
[----:B------:R-:W-:Y:S01]  /*4c2b0*/  I2FP.F32.U32 R10, R69 ;  /* 0x00000045000a7245 */ /* 0x000fe20000201000 */
[----:B------:R-:W-:Y:S01]  /*4c2c0*/  BSSY.RECONVERGENT B0, `(.L_x_32239) ;  /* 0x0000051000007945 */ /* 0x000fe20003800200 */
[----:B------:R-:W-:Y:S01]  /*4c2d0*/  MOV R69, 0x2 ;  /* 0x0000000200457802 */ /* 0x000fe20000000f00 */
        /* <DEDUP_REMOVED lines=22> */
.L_x_32241:
        /* <DEDUP_REMOVED lines=13> */
.L_x_32243:
[----:B------:R-:W-:Y:S05]  /*4c510*/  BSYNC.RECONVERGENT B1 ;  /* 0x0000000000017941 */ /* 0x000fea0003800200 */
.L_x_32242:
        /* <DEDUP_REMOVED lines=42> */
[----:B------:R-:W-:-:S07]  /*4c7c0*/  HFMA2 R69, -RZ, RZ, 0, 0 ;  /* 0x00000000ff457431 */ /* 0x000fce00000001ff */
.L_x_32240:
[----:B------:R-:W-:Y:S05]  /*4c7d0*/  BSYNC.RECONVERGENT B0 ;  /* 0x0000000000007941 */ /* 0x000fea0003800200 */
.L_x_32239:
        /* <DEDUP_REMOVED lines=20> */
.L_x_32246:
        /* <DEDUP_REMOVED lines=13> */
.L_x_32248:
[----:B------:R-:W-:Y:S05]  /*4c9f0*/  BSYNC.RECONVERGENT B1 ;  /* 0x0000000000017941 */ /* 0x000fea0003800200 */
.L_x_32247:
        /* <DEDUP_REMOVED lines=43> */
.L_x_32245:
[----:B------:R-:W-:Y:S05]  /*4ccb0*/  BSYNC.RECONVERGENT B0 ;  /* 0x0000000000007941 */ /* 0x000fea0003800200 */
.L_x_32244:
        /* <DEDUP_REMOVED lines=25> */
.L_x_32251:
        /* <DEDUP_REMOVED lines=13> */
.L_x_32253:
[----:B------:R-:W-:Y:S05]  /*4cf20*/  BSYNC.RECONVERGENT B1 ;  /* 0x0000000000017941 */ /* 0x000fea0003800200 */
.L_x_32252:
        /* <DEDUP_REMOVED lines=43> */
.L_x_32250:
[----:B------:R-:W-:Y:S05]  /*4d1e0*/  BSYNC.RECONVERGENT B0 ;  /* 0x0000000000007941 */ /* 0x000fea0003800200 */
.L_x_32249:
        /* <DEDUP_REMOVED lines=20> */
.L_x_32256:
        /* <DEDUP_REMOVED lines=16> */
.L_x_32258:
[----:B------:R-:W-:Y:S05]  /*4d430*/  BSYNC.RECONVERGENT B1 ;  /* 0x0000000000017941 */ /* 0x000fea0003800200 */
.L_x_32257:
        /* <DEDUP_REMOVED lines=18> */
[----:B------:R-:W-:Y:S01]  /*4d560*/  IMAD.WIDE.U32 R48, R48, -0x326172a9, RZ ;  /* 0xcd9e8d5730307825 */ /* 0x000fe200078e00ff */
[----:B------:R-:W-:-:S04]  /*4d570*/  MOV R70, R128 ;  /* 0x0000008000467202 */ /* 0x000fc80000000f00 */
        /* <DEDUP_REMOVED lines=22> */
[----:B------:R-:W-:-:S07]  /*4d6e0*/  LOP3.LUT R140, R43, R44, R47, 0x96, !PT ;  /* 0x0000002c2b8c7212 */ /* 0x000fce00078e962f */
.L_x_32255:
[----:B------:R-:W-:Y:S05]  /*4d6f0*/  BSYNC.RECONVERGENT B0 ;  /* 0x0000000000007941 */ /* 0x000fea0003800200 */
.L_x_32254:
[----:B------:R-:W-:Y:S02]  /*4d700*/  I2FP.F32.U32 R40, R70 ;  /* 0x0000004600287245 */ /* 0x000fe40000201000 */
[----:B------:R-:W-:Y:S02]  /*4d710*/  PRMT R42, R142, 0x5410, R12 ;  /* 0x000054108e2a7816 */ /* 0x000fe4000000000c */
[----:B------:R-:W-:Y:S01]  /*4d720*/  PRMT R41, R144, 0x5410, R143 ;  /* 0x0000541090297816 */ /* 0x000fe2000000008f */
[----:B------:R-:W-:Y:S01]  /*4d730*/  FFMA.FTZ R39, R40, R39, 1.1641532182693481445e-10 ;  /* 0x2f00000028277423 */ /* 0x000fe20000010027 */
[----:B------:R-:W-:-:S04]  /*4d740*/  @P1 HADD2.F32 R40, -RZ, R63.H1_H1 ;  /* 0x3000003fff281230 */ /* 0x000fc80000004100 */
[----:B------:R-:W-:Y:S01]  /*4d750*/  FSETP.GTU.FTZ.AND P6, PT, R39, R59, PT ;  /* 0x0000003b2700720b */ /* 0x000fe20003fdc000 */
[----:B------:R-:W-:-:S05]  /*4d760*/  HADD2.F32 R39, -RZ, R67.H1_H1 ;  /* 0x30000043ff277230 */ /* 0x000fca0000004100 */
[----:B------:R-:W-:-:S05]  /*4d770*/  FMUL.FTZ R39, R39, R58 ;  /* 0x0000003a27277220 */ /* 0x000fca0000410000 */
[----:B------:R-:W-:-:S05]  /*4d780*/  FSEL R39, R39, RZ, !P6 ;  /* 0x000000ff27277208 */ /* 0x000fca0007000000 */
[----:B------:R-:W-:-:S04]  /*4d790*/  FADD.FTZ R39, R132, R39 ;  /* 0x0000002784277221 */ /* 0x000fc80000010000 */
[--C-:B------:R-:W-:Y:S01]  /*4d7a0*/  @P1 FADD.FTZ R46, R40, R39.reuse ;  /* 0x00000027282e1221 */ /* 0x100fe20000010000 */
[----:B------:R-:W-:Y:S01]  /*4d7b0*/  @!P1 IMAD.MOV.U32 R46, RZ, RZ, R39 ;  /* 0x000000ffff2e9224 */ /* 0x000fe200078e0027 */
[----:B------:R-:W-:-:S04]  /*4d7c0*/  SEL R40, RZ, 0x1, P6 ;  /* 0x00000001ff287807 */ /* 0x000fc80003000000 */
[----:B------:R-:W-:Y:S02]  /*4d7d0*/  F2FP.F16.F32.PACK_AB R39, RZ, R46 ;  /* 0x0000002eff27723e */ /* 0x000fe400000000ff */
[----:B------:R-:W-:Y:S02]  /*4d7e0*/  PRMT R12, R40, 0x7610, R12 ;  /* 0x00007610280c7816 */ /* 0x000fe4000000000c */
[----:B------:R-:W-:Y:S02]  /*4d7f0*/  PRMT R40, R147, 0x5410, R146 ;  /* 0x0000541093287816 */ /* 0x000fe40000000092 */
[----:B------:R-:W-:Y:S01]  /*4d800*/  PRMT R43, R149, 0x5410, R39 ;  /* 0x00005410952b7816 */ /* 0x000fe20000000027 */
[----:B------:R-:W-:Y:S06]  /*4d810*/  BRA `(.L_x_32259) ;  /* 0x0000002800507947 */ /* 0x000fec0003800000 */
.L_x_32178:
        /* <DEDUP_REMOVED lines=16> */
.L_x_32262:
        /* <DEDUP_REMOVED lines=13> */
.L_x_32264:
[----:B------:R-:W-:Y:S05]  /*4d9f0*/  BSYNC.RECONVERGENT B1 ;  /* 0x0000000000017941 */ /* 0x000fea0003800200 */
.L_x_32263:
        /* <DEDUP_REMOVED lines=39> */
[----:B------:R-:W-:Y:S01]  /*4dc70*/  IMAD.MOV.U32 R135, RZ, RZ, RZ ;  /* 0x000000ffff877224 */ /* 0x000fe200078e00ff */
[----:B------:R-:W-:Y:S01]  /*4dc80*/  LOP3.LUT R131, R53, R130, R133, 0x96, !PT ;  /* 0x0000008235837212 */ /* 0x000fe200078e9685 */
[----:B------:R-:W-:Y:S01]  /*4dc90*/  IMAD.MOV.U32 R130, RZ, RZ, R132 ;  /* 0x000000ffff827224 */ /* 0x000fe200078e0084 */
[----:B------:R-:W-:-:S07]  /*4dca0*/  MOV R133, R136 ;  /* 0x0000008800857202 */ /* 0x000fce0000000f00 */
.L_x_32261:
[----:B------:R-:W-:Y:S05]  /*4dcb0*/  BSYNC.RECONVERGENT B0 ;  /* 0x0000000000007941 */ /* 0x000fea0003800200 */
.L_x_32260:
        /* <DEDUP_REMOVED lines=25> */
.L_x_32267:
        /* <DEDUP_REMOVED lines=13> */
.L_x_32269:
[----:B------:R-:W-:Y:S05]  /*4df20*/  BSYNC.RECONVERGENT B1 ;  /* 0x0000000000017941 */ /* 0x000fea0003800200 */
.L_x_32268:
        /* <DEDUP_REMOVED lines=26> */
[----:B------:R-:W-:-:S03]  /*4e0d0*/  LOP3.LUT R134, R45, R132, R139, 0x96, !PT ;  /* 0x000000842d867212 */ /* 0x000fc600078e968b */
[----:B------:R-:W-:-:S04]  /*4e0e0*/  IMAD.WIDE.U32 R132, R131, -0x326172a9, RZ ;  /* 0xcd9e8d5783847825 */ /* 0x000fc800078e00ff */
        /* <DEDUP_REMOVED lines=12> */
[----:B------:R-:W-:Y:S01]  /*4e1b0*/  IMAD.MOV.U32 R134, RZ, RZ, RZ ;  /* 0x000000ffff867224 */ /* 0x000fe200078e00ff */
[----:B------:R-:W-:-:S07]  /*4e1c0*/  MOV R128, R132 ;  /* 0x0000008400807202 */ /* 0x000fce0000000f00 */
.L_x_32266:
[----:B------:R-:W-:Y:S05]  /*4e1d0*/  BSYNC.RECONVERGENT B0 ;  /* 0x0000000000007941 */ /* 0x000fea0003800200 */
.L_x_32265:
        /* <DEDUP_REMOVED lines=25> */
.L_x_32272:
        /* <DEDUP_REMOVED lines=13> */
.L_x_32274:
[----:B------:R-:W-:Y:S05]  /*4e440*/  BSYNC.RECONVERGENT B1 ;  /* 0x0000000000017941 */ /* 0x000fea0003800200 */
.L_x_32273:
        /* <DEDUP_REMOVED lines=35> */
[----:B------:R-:W-:-:S05]  /*4e680*/  LOP3.LUT R130, R52, R130, R135, 0x96, !PT ;  /* 0x0000008234827212 */ /* 0x000fca00078e9687 */
[----:B------:R-:W-:-:S05]  /*4e690*/  IMAD.WIDE.U32 R130, R130, -0x2daee0ad, RZ ;  /* 0xd2511f5382827825 */ /* 0x000fca00078e00ff */
[----:B------:R-:W-:Y:S01]  /*4e6a0*/  LOP3.LUT R140, R43, R132, R131, 0x96, !PT ;  /* 0x000000842b8c7212 */ /* 0x000fe200078e9683 */
[----:B------:R-:W-:Y:S01]  /*4e6b0*/  IMAD.MOV.U32 R132, RZ, RZ, R128 ;  /* 0x000000ffff847224 */ /* 0x000fe200078e0080 */
[----:B------:R-:W-:Y:S01]  /*4e6c0*/  MOV R128, R130 ;  /* 0x0000008200807202 */ /* 0x000fe20000000f00 */
[----:B------:R-:W-:-:S05]  /*4e6d0*/  IMAD.WIDE.U32 R130, R68, -0x326172a9, RZ ;  /* 0xcd9e8d5744827825 */ /* 0x000fca00078e00ff */
[----:B------:R-:W-:-:S07]  /*4e6e0*/  LOP3.LUT R131, R53, R134, R131, 0x96, !PT ;  /* 0x0000008635837212 */ /* 0x000fce00078e9683 */
.L_x_32271:
[----:B------:R-:W-:Y:S05]  /*4e6f0*/  BSYNC.RECONVERGENT B0 ;  /* 0x0000000000007941 */ /* 0x000fea0003800200 */
.L_x_32270:
        /* <DEDUP_REMOVED lines=25> */
.L_x_32277:
        /* <DEDUP_REMOVED lines=13> */
.L_x_32279:
[----:B------:R-:W-:Y:S05]  /*4e960*/  BSYNC.RECONVERGENT B1 ;  /* 0x0000000000017941 */ /* 0x000fea0003800200 */
.L_x_32278:
        /* <DEDUP_REMOVED lines=42> */
.L_x_32276:
[----:B------:R-:W-:Y:S05]  /*4ec10*/  BSYNC.RECONVERGENT B0 ;  /* 0x0000000000007941 */ /* 0x000fea0003800200 */
.L_x_32275:
        /* <DEDUP_REMOVED lines=8> */
[----:B------:R-:W-:-:S04]  /*4eca0*/  FSETP.GTU.FTZ.AND P3, PT, R132, R59, PT ;  /* 0x0000003b8400720b */ /* 0x000fc80003f7c000 */
[----:B------:R-:W-:Y:S01]  /*4ecb0*/  FSEL R134, R69, RZ, !P3 ;  /* 0x000000ff45867208 */ /* 0x000fe20005800000 */
[----:B------:R-:W-:Y:S01]  /*4ecc0*/  @P1 HADD2.F32 R69, -RZ, R61.H1_H1 ;  /* 0x3000003dff451230 */ /* 0x000fe20000004100 */
        /* <DEDUP_REMOVED lines=14> */
.L_x_32282:
        /* <DEDUP_REMOVED lines=13> */
.L_x_32284:
[----:B------:R-:W-:Y:S05]  /*4ee80*/  BSYNC.RECONVERGENT B1 ;  /* 0x0000000000017941 */ /* 0x000fea0003800200 */
.L_x_32283:
        /* <DEDUP_REMOVED lines=43> */
.L_x_32281:
[----:B------:R-:W-:Y:S05]  /*4f140*/  BSYNC.RECONVERGENT B0 ;  /* 0x0000000000007941 */ /* 0x000fea0003800200 */
.L_x_32280:
        /* <DEDUP_REMOVED lines=23> */
.L_x_32287:
        /* <DEDUP_REMOVED lines=13> */
.L_x_32289:
[----:B------:R-:W-:Y:S05]  /*4f390*/  BSYNC.RECONVERGENT B1 ;  /* 0x0000000000017941 */ /* 0x000fea0003800200 */
.L_x_32288:
        /* <DEDUP_REMOVED lines=43> */
.L_x_32286:
[----:B------:R-:W-:Y:S05]  /*4f650*/  BSYNC.RECONVERGENT B0 ;  /* 0x0000000000007941 */ /* 0x000fea0003800200 */
.L_x_32285:
        /* <DEDUP_REMOVED lines=23> */
.L_x_32292:
        /* <DEDUP_REMOVED lines=13> */
.L_x_32294:
[----:B------:R-:W-:Y:S05]  /*4f8a0*/  BSYNC.RECONVERGENT B1 ;  /* 0x0000000000017941 */ /* 0x000fea0003800200 */
.L_x_32293:
        /* <DEDUP_REMOVED lines=43> */
.L_x_32291:
[----:B------:R-:W-:Y:S05]  /*4fb60*/  BSYNC.RECONVERGENT B0 ;  /* 0x0000000000007941 */ /* 0x000fea0003800200 */
.L_x_32290:
        /* <DEDUP_REMOVED lines=23> */
.L_x_32297:
        /* <DEDUP_REMOVED lines=13> */
.L_x_32299:
[----:B------:R-:W-:Y:S05]  /*4fdb0*/  BSYNC.RECONVERGENT B1 ;  /* 0x0000000000017941 */ /* 0x000fea0003800200 */
.L_x_32298:
        /* <DEDUP_REMOVED lines=39> */
[----:B------:R-:W-:Y:S01]  /*50030*/  IMAD.WIDE.U32 R46, R42, -0x2daee0ad, RZ ;  /* 0xd2511f532a2e7825 */ /* 0x000fe200078e00ff */
[----:B------:R-:W-:-:S04]  /*50040*/  MOV R130, R40 ;  /* 0x0000002800827202 */ /* 0x000fc80000000f00 */
[----:B------:R-:W-:Y:S02]  /*50050*/  LOP3.LUT R140, R43, R44, R47, 0x96, !PT ;  /* 0x0000002c2b8c7212 */ /* 0x000fe400078e962f */
[----:B------:R-:W-:-:S07]  /*50060*/  MOV R128, R46 ;  /* 0x0000002e00807202 */ /* 0x000fce0000000f00 */
.L_x_32296:
[----:B------:R-:W-:Y:S05]  /*50070*/  BSYNC.RECONVERGENT B0 ;  /* 0x0000000000007941 */ /* 0x000fea0003800200 */
.L_x_32295:
        /* <DEDUP_REMOVED lines=8> */
[----:B------:R-:W-:Y:S01]  /*50100*/  FSEL R46, R39, RZ, !P5 ;  /* 0x000000ff272e7208 */ /* 0x000fe20006800000 */
[----:B------:R-:W-:Y:S01]  /*50110*/  @P1 HADD2.F32 R39, -RZ, R63.H1_H1 ;  /* 0x3000003fff271230 */ /* 0x000fe20000004100 */
[----:B------:R-:W-:-:S04]  /*50120*/  PLOP3.LUT P5, PT, P5, PT, PT, 0x8, 0x80 ;  /* 0x000000000080781c */ /* 0x000fc80002fae170 */
[----:B------:R-:W-:-:S05]  /*50130*/  @P1 FADD.FTZ R46, R39, R46 ;  /* 0x0000002e272e1221 */ /* 0x000fca0000010000 */
[----:B------:R-:W-:-:S04]  /*50140*/  F2FP.F16.F32.PACK_AB R39, RZ, R46 ;  /* 0x0000002eff27723e */ /* 0x000fc800000000ff */
[----:B------:R-:W-:-:S07]  /*50150*/  PRMT R43, R149, 0x5410, R39 ;  /* 0x00005410952b7816 */ /* 0x000fce0000000027 */
.L_x_32259:
[----:B------:R-:W0:Y:S01]  /*50160*/  LDC.64 R44, c[0x0][0x3a8] ;  /* 0x0000ea00ff2c7b82 */ /* 0x000e220000000a00 */
[----:B------:R-:W-:Y:S02]  /*50170*/  SEL R39, RZ, 0x1000000, !P5 ;  /* 0x01000000ff277807 */ /* 0x000fe40006800000 */
[C---:B------:R-:W-:Y:S02]  /*50180*/  LOP3.LUT P6, RZ, R16.reuse, 0x8, RZ, 0xc0, !PT ;  /* 0x0000000810ff7812 */ /* 0x040fe400078cc0ff */
[C---:B------:R-:W-:Y:S02]  /*50190*/  LOP3.LUT P5, RZ, R16.reuse, 0x4, RZ, 0xc0, !PT ;  /* 0x0000000410ff7812 */ /* 0x040fe400078ac0ff */
[----:B------:R-:W-:Y:S01]  /*501a0*/  LOP3.LUT P1, RZ, R16, 0x10, RZ, 0xc0, !PT ;  /* 0x0000001010ff7812 */ /* 0x000fe2000782c0ff */
[----:B------:R-:W1:Y:S01]  /*501b0*/  LDC.64 R48, c[0x0][0x3b0] ;  /* 0x0000ec00ff307b82 */ /* 0x000e620000000a00 */
        /* <DEDUP_REMOVED lines=8> */
[----:B------:R-:W-:Y:S02]  /*50240*/  LOP3.LUT R41, R39, R40, RZ, 0xfc, !PT ;  /* 0x0000002827297212 */ /* 0x000fe400078efcff */
[----:B------:R-:W-:Y:S02]  /*50250*/  SEL R39, RZ, 0x1000000, !P4 ;  /* 0x01000000ff277807 */ /* 0x000fe40006000000 */
[----:B------:R-:W-:-:S04]  /*50260*/  SEL R40, RZ, 0x10000, !P5 ;  /* 0x00010000ff287807 */ /* 0x000fc80006800000 */
        /* <DEDUP_REMOVED lines=26> */
.L_x_32300:
        /* <DEDUP_REMOVED lines=265> */
.L_x_32314:
[----:B------:R-:W2:Y:S04]  /*514a0*/  LDL R54, [R1+0xd8] ;  /* 0x0000d80001367983 */ /* 0x000ea80000100800 */
[----:B------:R-:W3:Y:S04]  /*514b0*/  LDL R51, [R1+0xdc] ;  /* 0x0000dc0001337983 */ /* 0x000ee80000100800 */
[----:B------:R-:W4:Y:S04]  /*514c0*/  LDL R44, [R1+0xec] ;  /* 0x0000ec00012c7983 */ /* 0x000f280000100800 */
[----:B------:R-:W5:Y:S04]  /*514d0*/  LDL R50, [R1+0xe0] ;  /* 0x0000e00001327983 */ /* 0x000f680000100800 */
[----:B------:R-:W5:Y:S04]  /*514e0*/  LDL R49, [R1+0xe8] ;  /* 0x0000e80001317983 */ /* 0x000f680000100800 */
[----:B------:R-:W5:Y:S04]  /*514f0*/  LDL R48, [R1+0xd0] ;  /* 0x0000d00001307983 */ /* 0x000f680000100800 */
[----:B------:R-:W5:Y:S01]  /*51500*/  LDL R47, [R1+0xd4] ;  /* 0x0000d400012f7983 */ /* 0x000f620000100800 */
[----:B------:R-:W-:-:S03]  /*51510*/  FMUL.FTZ R40, R45, R45 ;  /* 0x0000002d2d287220 */ /* 0x000fc60000410000 */
[----:B------:R-:W5:Y:S01]  /*51520*/  LDL R41, [R1+0xe4] ;  /* 0x0000e40001297983 */ /* 0x000f620000100800 */
[----:B------:R-:W-:Y:S01]  /*51530*/  ISETP.NE.AND P2, PT, RZ, UR12, PT ;  /* 0x0000000cff007c0c */ /* 0x000fe2000bf45270 */
[----:B-1----:R-:W-:Y:S02]  /*51540*/  FADD.FTZ R39, R42, R39 ;  /* 0x000000272a277221 */ /* 0x002fe40000010000 */
[----:B------:R-:W5:Y:S01]  /*51550*/  LDL R53, [R1+0xb8] ;  /* 0x0000b80001357983 */ /* 0x000f620000100800 */
[----:B------:R-:W-:Y:S01]  /*51560*/  FSEL R40, R40, RZ, P2 ;  /* 0x000000ff28287208 */ /* 0x000fe20001000000 */
[----:B------:R-:W-:Y:S02]  /*51570*/  FFMA.FTZ R39, R39, R43, UR5 ;  /* 0x0000000527277e23 */ /* 0x000fe4000801002b */
[----:B------:R-:W5:Y:S02]  /*51580*/  LDL R52, [R1+0xbc] ;  /* 0x0000bc0001347983 */ /* 0x000f640000100800 */
[----:B------:R-:W-:-:S02]  /*51590*/  FADD.FTZ R39, R39, R40 ;  /* 0x0000002827277221 */ /* 0x000fc40000010000 */
[----:B------:R-:W5:Y:S02]  /*515a0*/  LDL R252, [R1+0x8c] ;  /* 0x00008c0001fc7983 */ /* 0x000f640000100800 */
[----:B0-----:R-:W0:Y:S01]  /*515b0*/  MUFU.RSQ R42, R39 ;  /* 0x00000027002a7308 */ /* 0x001e220000001400 */
[----:B------:R-:W-:Y:S01]  /*515c0*/  FSEL R43, R45, RZ, !P2 ;  /* 0x000000ff2d2b7208 */ /* 0x000fe20005000000 */
[----:B------:R-:W5:Y:S04]  /*515d0*/  LDL R151, [R1+0x80] ;  /* 0x0000800001977983 */ /* 0x000f680000100800 */
[C---:B------:R-:W-:Y:S01]  /*515e0*/  FADD.FTZ R38, -R43.reuse, R38 ;  /* 0x000000262b267221 */ /* 0x040fe20000010100 */
[C---:B------:R-:W-:Y:S01]  /*515f0*/  FADD.FTZ R37, -R43.reuse, R37 ;  /* 0x000000252b257221 */ /* 0x040fe20000010100 */
[C---:B------:R-:W-:Y:S01]  /*51600*/  FADD.FTZ R33, -R43.reuse, R33 ;  /* 0x000000212b217221 */ /* 0x040fe20000010100 */
[C---:B------:R-:W-:Y:S01]  /*51610*/  FADD.FTZ R36, -R43.reuse, R36 ;  /* 0x000000242b247221 */ /* 0x040fe20000010100 */
[C---:B------:R-:W-:Y:S01]  /*51620*/  FADD.FTZ R34, -R43.reuse, R34 ;  /* 0x000000222b227221 */ /* 0x040fe20000010100 */
[C---:B------:R-:W-:Y:S01]  /*51630*/  FADD.FTZ R32, -R43.reuse, R32 ;  /* 0x000000202b207221 */ /* 0x040fe20000010100 */
[----:B------:R-:W5:Y:S04]  /*51640*/  LDL R143, [R1+0x58] ;  /* 0x00005800018f7983 */ /* 0x000f680000100800 */
[----:B------:R-:W5:Y:S01]  /*51650*/  LDL R141, [R1+0x54] ;  /* 0x00005400018d7983 */ /* 0x000f620000100800 */
[C---:B0-----:R-:W-:Y:S01]  /*51660*/  FMUL.FTZ R38, R42.reuse, R38 ;  /* 0x000000262a267220 */ /* 0x041fe20000410000 */
[C---:B------:R-:W-:Y:S01]  /*51670*/  FMUL.FTZ R37, R42.reuse, R37 ;  /* 0x000000252a257220 */ /* 0x040fe20000410000 */
[----:B------:R-:W-:Y:S01]  /*51680*/  FADD.FTZ R31, -R43, R31 ;  /* 0x0000001f2b1f7221 */ /* 0x000fe20000010100 */
[C---:B------:R-:W-:Y:S01]  /*51690*/  FMUL.FTZ R33, R42.reuse, R33 ;  /* 0x000000212a217220 */ /* 0x040fe20000410000 */
[C---:B------:R-:W-:Y:S01]  /*516a0*/  FMUL.FTZ R36, R42.reuse, R36 ;  /* 0x000000242a247220 */ /* 0x040fe20000410000 */
        /* <DEDUP_REMOVED lines=8> */
[----:B------:R-:W5:Y:S01]  /*51730*/  LDL R132, [R1+0x64] ;  /* 0x0000640001847983 */ /* 0x000f620000100800 */
[----:B--2---:R-:W-:Y:S01]  /*51740*/  FFMA.FTZ R38, R38, R54, R158 ;  /* 0x0000003626267223 */ /* 0x004fe2000001009e */
[----:B---3--:R-:W-:-:S02]  /*51750*/  FFMA.FTZ R37, R37, R51, R159 ;  /* 0x0000003325257223 */ /* 0x008fc4000001009f */
[----:B------:R-:W2:Y:S03]  /*51760*/  LDL R51, [R1+0xc0] ;  /* 0x0000c00001337983 */ /* 0x000ea60000100800 */
[----:B------:R-:W-:Y:S01]  /*51770*/  F2FP.F16.F32.PACK_AB R39, R37, R38 ;  /* 0x000000262527723e */ /* 0x000fe200000000ff */
[----:B------:R-:W-:Y:S01]  /*51780*/  FMUL.FTZ R37, R42, R31 ;  /* 0x0000001f2a257220 */ /* 0x000fe20000410000 */
[----:B----4-:R-:W-:Y:S01]  /*51790*/  FFMA.FTZ R33, R33, R44, R155 ;  /* 0x0000002c21217223 */ /* 0x010fe2000001009b */
[----:B-----5:R-:W-:Y:S01]  /*517a0*/  FFMA.FTZ R31, R36, R50, R152 ;  /* 0x00000032241f7223 */ /* 0x020fe20000010098 */
[----:B------:R-:W3:Y:S01]  /*517b0*/  LDL R44, [R1+0xc4] ;  /* 0x0000c400012c7983 */ /* 0x000ee20000100800 */
[----:B------:R-:W-:-:S03]  /*517c0*/  FFMA.FTZ R34, R34, R49, R154 ;  /* 0x0000003122227223 */ /* 0x000fc6000001009a */
[----:B------:R-:W4:Y:S01]  /*517d0*/  LDL R50, [R1+0xc8] ;  /* 0x0000c80001327983 */ /* 0x000f220000100800 */
[----:B------:R-:W-:-:S03]  /*517e0*/  FFMA.FTZ R32, R32, R48, R156 ;  /* 0x0000003020207223 */ /* 0x000fc6000001009c */
[----:B------:R-:W5:Y:S01]  /*517f0*/  LDL R49, [R1+0xb0] ;  /* 0x0000b00001317983 */ /* 0x000f620000100800 */
[----:B------:R-:W-:-:S03]  /*51800*/  FFMA.FTZ R37, R37, R47, R157 ;  /* 0x0000002f25257223 */ /* 0x000fc6000001009d */
[----:B------:R-:W5:Y:S04]  /*51810*/  LDL R48, [R1+0xb4] ;  /* 0x0000b40001307983 */ /* 0x000f680000100800 */
[----:B------:R-:W5:Y:S01]  /*51820*/  LDL R47, [R1+0xcc] ;  /* 0x0000cc00012f7983 */ /* 0x000f620000100800 */
[----:B------:R-:W-:Y:S02]  /*51830*/  F2FP.F16.F32.PACK_AB R38, R37, R32 ;  /* 0x000000202526723e */ /* 0x000fe400000000ff */
[----:B------:R-:W-:Y:S02]  /*51840*/  F2FP.F16.F32.PACK_AB R37, R33, R34 ;  /* 0x000000222125723e */ /* 0x000fe400000000ff */
[----:B------:R-:W0:Y:S01]  /*51850*/  @!P1 LDC.64 R32, c[0x0][0x3c0] ;  /* 0x0000f000ff209b82 */ /* 0x000e220000000a00 */
[----:B------:R-:W-:-:S04]  /*51860*/  FADD.FTZ R35, -R43, R35 ;  /* 0x000000232b237221 */ /* 0x000fc80000010100 */
[----:B------:R-:W-:-:S04]  /*51870*/  FMUL.FTZ R35, R42, R35 ;  /* 0x000000232a237220 */ /* 0x000fc80000410000 */
[----:B------:R-:W-:Y:S02]  /*51880*/  FFMA.FTZ R35, R35, R41, R153 ;  /* 0x0000002923237223 */ /* 0x000fe40000010099 */
[----:B------:R-:W1:Y:S01]  /*51890*/  LDC.64 R40, c[0x0][0x428] ;  /* 0x00010a00ff287b82 */ /* 0x000e620000000a00 */
[----:B0-----:R-:W-:-:S05]  /*518a0*/  @!P1 IMAD.WIDE R32, R145, 0x4, R32 ;  /* 0x0000000491209825 */ /* 0x001fca00078e0220 */
[----:B------:R0:W-:Y:S02]  /*518b0*/  @!P1 STG.E desc[UR8][R32.64], R45 ;  /* 0x0000002d20009986 */ /* 0x0001e4000c101908 */
[----:B0-----:R-:W0:Y:S01]  /*518c0*/  @!P1 LDC.64 R32, c[0x0][0x3c8] ;  /* 0x0000f200ff209b82 */ /* 0x001e220000000a00 */
[----:B------:R-:W-:-:S04]  /*518d0*/  FADD.FTZ R29, -R43, R29 ;  /* 0x0000001d2b1d7221 */ /* 0x000fc80000010100 */
[----:B------:R-:W-:-:S04]  /*518e0*/  FMUL.FTZ R29, R42, R29 ;  /* 0x0000001d2a1d7220 */ /* 0x000fc80000410000 */
[----:B------:R-:W-:Y:S01]  /*518f0*/  FFMA.FTZ R29, R29, R52, R167 ;  /* 0x000000341d1d7223 */ /* 0x000fe200000100a7 */
[----:B0-----:R-:W-:-:S05]  /*51900*/  @!P1 IMAD.WIDE R32, R145, 0x4, R32 ;  /* 0x0000000491209825 */ /* 0x001fca00078e0220 */
[----:B------:R1:W-:Y:S02]  /*51910*/  @!P1 STG.E desc[UR8][R32.64], R42 ;  /* 0x0000002a20009986 */ /* 0x0003e4000c101908 */
[----:B-1----:R-:W-:-:S04]  /*51920*/  IMAD.WIDE.U32 R32, R21, 0x10, R40 ;  /* 0x0000001015207825 */ /* 0x002fc800078e0028 */
[----:B------:R-:W-:-:S04]  /*51930*/  FADD.FTZ R21, -R43, R28 ;  /* 0x0000001c2b157221 */ /* 0x000fc80000010100 */
[----:B------:R-:W-:-:S04]  /*51940*/  FMUL.FTZ R21, R42, R21 ;  /* 0x000000152a157220 */ /* 0x000fc80000410000 */
[----:B------:R-:W-:Y:S01]  /*51950*/  FFMA.FTZ R21, R21, R53, R166 ;  /* 0x0000003515157223 */ /* 0x000fe200000100a6 */
[----:B------:R-:W-:Y:S01]  /*51960*/  F2FP.F16.F32.PACK_AB R36, R35, R31 ;  /* 0x0000001f2324723e */ /* 0x000fe200000000ff */
[C---:B------:R-:W-:Y:S01]  /*51970*/  FADD.FTZ R22, -R43.reuse, R22 ;  /* 0x000000162b167221 */ /* 0x040fe20000010100 */
[C---:B------:R-:W-:Y:S01]  /*51980*/  FADD.FTZ R23, -R43.reuse, R23 ;  /* 0x000000172b177221 */ /* 0x040fe20000010100 */
[----:B------:R-:W-:Y:S01]  /*51990*/  FADD.FTZ R25, -R43, R25 ;  /* 0x000000192b197221 */ /* 0x000fe20000010100 */
[----:B------:R-:W-:Y:S01]  /*519a0*/  F2FP.F16.F32.PACK_AB R35, R29, R21 ;  /* 0x000000151d23723e */ /* 0x000fe200000000ff */
[C---:B------:R-:W-:Y:S01]  /*519b0*/  FADD.FTZ R21, -R43.reuse, R24 ;  /* 0x000000182b157221 */ /* 0x040fe20000010100 */
[C---:B------:R-:W-:Y:S01]  /*519c0*/  FADD.FTZ R26, -R43.reuse, R26 ;  /* 0x0000001a2b1a7221 */ /* 0x040fe20000010100 */
[C---:B------:R-:W-:Y:S01]  /*519d0*/  FADD.FTZ R27, -R43.reuse, R27 ;  /* 0x0000001b2b1b7221 */ /* 0x040fe20000010100 */
[C---:B------:R-:W-:Y:S01]  /*519e0*/  FMUL.FTZ R22, R42.reuse, R22 ;  /* 0x000000162a167220 */ /* 0x040fe20000410000 */
[C---:B------:R-:W-:Y:S01]  /*519f0*/  FMUL.FTZ R23, R42.reuse, R23 ;  /* 0x000000172a177220 */ /* 0x040fe20000410000 */
[C---:B------:R-:W-:Y:S01]  /*51a00*/  FMUL.FTZ R21, R42.reuse, R21 ;  /* 0x000000152a157220 */ /* 0x040fe20000410000 */
[C---:B------:R-:W-:Y:S01]  /*51a10*/  FMUL.FTZ R25, R42.reuse, R25 ;  /* 0x000000192a197220 */ /* 0x040fe20000410000 */
[C---:B------:R-:W-:Y:S01]  /*51a20*/  FMUL.FTZ R26, R42.reuse, R26 ;  /* 0x0000001a2a1a7220 */ /* 0x040fe20000410000 */
[----:B------:R-:W-:Y:S01]  /*51a30*/  FMUL.FTZ R27, R42, R27 ;  /* 0x0000001b2a1b7220 */ /* 0x000fe20000410000 */
[----:B------:R0:W-:Y:S01]  /*51a40*/  STG.E.128 desc[UR8][R32.64], R36 ;  /* 0x0000002420007986 */ /* 0x0001e2000c101d08 */
[C---:B------:R-:W-:Y:S01]  /*51a50*/  FADD.FTZ R24, -R43.reuse, R77 ;  /* 0x0000004d2b187221 */ /* 0x040fe20000010100 */
[C---:B------:R-:W-:Y:S01]  /*51a60*/  FADD.FTZ R77, -R43.reuse, R118 ;  /* 0x000000762b4d7221 */ /* 0x040fe20000010100 */
[C---:B------:R-:W-:Y:S01]  /*51a70*/  FADD.FTZ R69, -R43.reuse, R110 ;  /* 0x0000006e2b457221 */ /* 0x040fe20000010100 */
[----:B------:R-:W5:Y:S01]  /*51a80*/  LDL R118, [R1+0x90] ;  /* 0x0000900001767983 */ /* 0x000f620000100800 */
[C---:B------:R-:W-:Y:S01]  /*51a90*/  FADD.FTZ R59, -R43.reuse, R109 ;  /* 0x0000006d2b3b7221 */ /* 0x040fe20000010100 */
[----:B------:R-:W-:-:S02]  /*51aa0*/  FADD.FTZ R71, -R43, R113 ;  /* 0x000000712b477221 */ /* 0x000fc40000010100 */
[----:B------:R-:W5:Y:S01]  /*51ab0*/  LDL R110, [R1+0xac] ;  /* 0x0000ac00016e7983 */ /* 0x000f620000100800 */
[----:B------:R-:W-:-:S03]  /*51ac0*/  FADD.FTZ R56, -R43, R106 ;  /* 0x0000006a2b387221 */ /* 0x000fc60000010100 */
[----:B------:R-:W5:Y:S01]  /*51ad0*/  LDL R109, [R1+0x88] ;  /* 0x00008800016d7983 */ /* 0x000f620000100800 */
[----:B------:R-:W-:-:S03]  /*51ae0*/  FADD.FTZ R57, -R43, R107 ;  /* 0x0000006b2b397221 */ /* 0x000fc60000010100 */
[----:B------:R-:W5:Y:S01]  /*51af0*/  LDL R113, [R1+0xa4] ;  /* 0x0000a40001717983 */ /* 0x000f620000100800 */
[----:B------:R-:W-:-:S03]  /*51b00*/  FADD.FTZ R70, -R43, R112 ;  /* 0x000000702b467221 */ /* 0x000fc60000010100 */
[----:B------:R-:W5:Y:S04]  /*51b10*/  LDL R106, [R1+0x7c] ;  /* 0x00007c00016a7983 */ /* 0x000f680000100800 */
[----:B------:R-:W5:Y:S01]  /*51b20*/  LDL R107, [R1+0x78] ;  /* 0x00007800016b7983 */ /* 0x000f620000100800 */
[C---:B------:R-:W-:Y:S01]  /*51b30*/  FADD.FTZ R55, -R43.reuse, R105 ;  /* 0x000000692b377221 */ /* 0x040fe20000010100 */
[----:B------:R-:W-:Y:S02]  /*51b40*/  FADD.FTZ R58, -R43, R108 ;  /* 0x0000006c2b3a7221 */ /* 0x000fe40000010100 */
[----:B------:R-:W5:Y:S04]  /*51b50*/  LDL R112, [R1+0xa8] ;  /* 0x0000a80001707983 */ /* 0x000f680000100800 */
[----:B------:R-:W5:Y:S04]  /*51b60*/  LDL R105, [R1+0x74] ;  /* 0x0000740001697983 */ /* 0x000f680000100800 */
[----:B------:R-:W5:Y:S01]  /*51b70*/  LDL R108, [R1+0x70] ;  /* 0x00007000016c7983 */ /* 0x000f620000100800 */
[----:B--2---:R-:W-:Y:S01]  /*51b80*/  FFMA.FTZ R22, R22, R51, R160 ;  /* 0x0000003316167223 */ /* 0x004fe200000100a0 */
[----:B---3--:R-:W-:Y:S01]  /*51b90*/  FFMA.FTZ R23, R23, R44, R161 ;  /* 0x0000002c17177223 */ /* 0x008fe200000100a1 */
[----:B----4-:R-:W-:Y:S01]  /*51ba0*/  FFMA.FTZ R21, R21, R50, R162 ;  /* 0x0000003215157223 */ /* 0x010fe200000100a2 */
[----:B-----5:R-:W-:Y:S01]  /*51bb0*/  FFMA.FTZ R26, R26, R49, R164 ;  /* 0x000000311a1a7223 */ /* 0x020fe200000100a4 */
[----:B------:R-:W-:Y:S01]  /*51bc0*/  FFMA.FTZ R27, R27, R48, R165 ;  /* 0x000000301b1b7223 */ /* 0x000fe200000100a5 */
[----:B------:R-:W-:Y:S01]  /*51bd0*/  FFMA.FTZ R25, R25, R47, R163 ;  /* 0x0000002f19197223 */ /* 0x000fe200000100a3 */
[----:B0-----:R-:W-:Y:S01]  /*51be0*/  F2FP.F16.F32.PACK_AB R32, R23, R22 ;  /* 0x000000161720723e */ /* 0x001fe200000000ff */
[----:B------:R-:W-:-:S02]  /*51bf0*/  IMAD.WIDE.U32 R22, R13, 0x10, R40 ;  /* 0x000000100d167825 */ /* 0x000fc400078e0028 */
[----:B------:R-:W-:Y:S02]  /*51c00*/  F2FP.F16.F32.PACK_AB R34, R27, R26 ;  /* 0x0000001a1b22723e */ /* 0x000fe400000000ff */
[----:B------:R-:W-:Y:S01]  /*51c10*/  F2FP.F16.F32.PACK_AB R33, R25, R21 ;  /* 0x000000151921723e */ /* 0x000fe200000000ff */
[C---:B------:R-:W-:Y:S01]  /*51c20*/  FADD.FTZ R25, -R43.reuse, R76 ;  /* 0x0000004c2b197221 */ /* 0x040fe20000010100 */
[C---:B------:R-:W-:Y:S02]  /*51c30*/  FADD.FTZ R76, -R43.reuse, R117 ;  /* 0x000000752b4c7221 */ /* 0x040fe40000010100 */
[----:B------:R-:W2:Y:S04]  /*51c40*/  LDL R117, [R1+0x98] ;  /* 0x0000980001757983 */ /* 0x000ea80000100800 */
[----:B------:R0:W-:Y:S02]  /*51c50*/  STG.E.128 desc[UR8][R22.64], R32 ;  /* 0x0000002016007986 */ /* 0x0001e4000c101d08 */
[C---:B0-----:R-:W-:Y:S01]  /*51c60*/  FADD.FTZ R23, -R43.reuse, R74 ;  /* 0x0000004a2b177221 */ /* 0x041fe20000010100 */
[----:B------:R-:W-:-:S02]  /*51c70*/  FADD.FTZ R74, -R43, R116 ;  /* 0x000000742b4a7221 */ /* 0x000fc40000010100 */
[----:B------:R-:W3:Y:S01]  /*51c80*/  LDL R116, [R1+0x9c] ;  /* 0x00009c0001747983 */ /* 0x000ee20000100800 */
[C---:B------:R-:W-:Y:S01]  /*51c90*/  FADD.FTZ R22, -R43.reuse, R73 ;  /* 0x000000492b167221 */ /* 0x040fe20000010100 */
[C---:B------:R-:W-:Y:S02]  /*51ca0*/  FADD.FTZ R73, -R43.reuse, R115 ;  /* 0x000000732b497221 */ /* 0x040fe40000010100 */
[----:B------:R-:W4:Y:S01]  /*51cb0*/  LDL R115, [R1+0x94] ;  /* 0x0000940001737983 */ /* 0x000f220000100800 */
[C---:B------:R-:W-:Y:S01]  /*51cc0*/  FADD.FTZ R21, -R43.reuse, R72 ;  /* 0x000000482b157221 */ /* 0x040fe20000010100 */
[C---:B------:R-:W-:Y:S02]  /*51cd0*/  FADD.FTZ R72, -R43.reuse, R114 ;  /* 0x000000722b487221 */ /* 0x040fe40000010100 */
[----:B------:R-:W5:Y:S01]  /*51ce0*/  LDL R114, [R1+0xa0] ;  /* 0x0000a00001727983 */ /* 0x000f620000100800 */
        /* <DEDUP_REMOVED lines=81> */
[----:B------:R-:W-:-:S02]  /*52200*/  FFMA.FTZ R13, R13, R113, R169 ;  /* 0x000000710d0d7223 */ /* 0x000fc400000100a9 */
[----:B------:R-:W5:Y:S01]  /*52210*/  LDL R113, [R1+0x30] ;  /* 0x0000300001717983 */ /* 0x000f620000100800 */
        /* <DEDUP_REMOVED lines=31> */
[----:B------:R-:W5:Y:S04]  /*52410*/  LDL R107, [R1+0x18] ;  /* 0x00001800016b7983 */ /* 0x000f680000100800 */
[----:B------:R-:W5:Y:S04]  /*52420*/  LDL R93, [R1+0x8] ;  /* 0x00000800015d7983 */ /* 0x000f680000100800 */
[----:B------:R-:W5:Y:S04]  /*52430*/  LDL R89, [R1+0xc] ;  /* 0x00000c0001597983 */ /* 0x000f680000100800 */
[----:B------:R-:W5:Y:S04]  /*52440*/  LDL R105, [R1+0x20] ;  /* 0x0000200001697983 */ /* 0x000f680000100800 */
[----:B------:R-:W5:Y:S01]  /*52450*/  LDL R96, [R1+0x14] ;  /* 0x0000140001607983 */ /* 0x000f620000100800 */
[----:B--2---:R-:W-:Y:S01]  /*52460*/  FFMA.FTZ R21, R21, R117, R174 ;  /* 0x0000007515157223 */ /* 0x004fe200000100ae */
[----:B---3--:R-:W-:Y:S01]  /*52470*/  FFMA.FTZ R22, R22, R116, R175 ;  /* 0x0000007416167223 */ /* 0x008fe200000100af */
[----:B----4-:R-:W-:-:S04]  /*52480*/  FFMA.FTZ R33, R46, R115, R173 ;  /* 0x000000732e217223 */ /* 0x010fc800000100ad */
[----:B------:R-:W-:Y:S01]  /*52490*/  F2FP.F16.F32.PACK_AB R27, R22, R21 ;  /* 0x00000015161b723e */ /* 0x000fe200000000ff */
[----:B------:R-:W-:Y:S01]  /*524a0*/  FFMA.FTZ R22, R18, R110, R171 ;  /* 0x0000006e12167223 */ /* 0x000fe200000100ab */
[----:B------:R-:W-:Y:S01]  /*524b0*/  FFMA.FTZ R18, R25, R109, R178 ;  /* 0x0000006d19127223 */ /* 0x000fe200000100b2 */
[----:B------:R-:W-:Y:S01]  /*524c0*/  FMUL.FTZ R46, R42, R94 ;  /* 0x0000005e2a2e7220 */ /* 0x000fe20000410000 */
[----:B------:R-:W2:Y:S01]  /*524d0*/  LDL R109, [R1+0x34] ;  /* 0x00003400016d7983 */ /* 0x000ea20000100800 */
[----:B------:R-:W-:Y:S01]  /*524e0*/  F2FP.F16.F32.PACK_AB R26, R33, R26 ;  /* 0x0000001a211a723e */ /* 0x000fe200000000ff */
[----:B------:R-:W-:Y:S01]  /*524f0*/  FFMA.FTZ R33, R98, R106, R183 ;  /* 0x0000006a62217223 */ /* 0x000fe200000100b7 */
[----:B------:R-:W-:Y:S01]  /*52500*/  FFMA.FTZ R42, R24, R252, R179 ;  /* 0x000000fc182a7223 */ /* 0x000fe200000100b3 */
[----:B------:R-:W-:Y:S01]  /*52510*/  FFMA.FTZ R21, R19, R112, R170 ;  /* 0x0000007013157223 */ /* 0x000fe200000100aa */
[----:B------:R-:W-:Y:S01]  /*52520*/  FFMA.FTZ R19, R95, R108, R180 ;  /* 0x0000006c5f137223 */ /* 0x000fe200000100b4 */
[----:B------:R-:W3:Y:S01]  /*52530*/  LDL R106, [R1+0x1c] ;  /* 0x00001c00016a7983 */ /* 0x000ee20000100800 */
[----:B------:R-:W-:-:S02]  /*52540*/  F2FP.F16.F32.PACK_AB R35, R33, R35 ;  /* 0x000000232123723e */ /* 0x000fc400000000ff */
[----:B------:R-:W-:Y:S01]  /*52550*/  F2FP.F16.F32.PACK_AB R33, R42, R18 ;  /* 0x000000122a21723e */ /* 0x000fe200000000ff */
[----:B------:R-:W-:Y:S01]  /*52560*/  FFMA.FTZ R18, R23, R151, R176 ;  /* 0x0000009717127223 */ /* 0x000fe200000100b0 */
[----:B------:R-:W-:Y:S01]  /*52570*/  FFMA.FTZ R23, R99, R143, R190 ;  /* 0x0000008f63177223 */ /* 0x000fe200000100be */
[----:B------:R-:W-:Y:S01]  /*52580*/  F2FP.F16.F32.PACK_AB R25, R22, R21 ;  /* 0x000000151619723e */ /* 0x000fe200000000ff */
[----:B------:R-:W4:Y:S01]  /*52590*/  LDL R99, [R1+0x28] ;  /* 0x0000280001637983 */ /* 0x000f220000100800 */
[----:B-----5:R-:W-:Y:S01]  /*525a0*/  FFMA.FTZ R15, R15, R114, R168 ;  /* 0x000000720f0f7223 */ /* 0x020fe200000100a8 */
[----:B------:R-:W-:Y:S02]  /*525b0*/  FFMA.FTZ R21, R36, R141, R189 ;  /* 0x0000008d24157223 */ /* 0x000fe400000100bd */
[----:B------:R-:W5:Y:S01]  /*525c0*/  LDL R98, [R1+0x2c] ;  /* 0x00002c0001627983 */ /* 0x000f620000100800 */
[----:B------:R-:W-:Y:S01]  /*525d0*/  F2FP.F16.F32.PACK_AB R34, R28, R19 ;  /* 0x000000131c22723e */ /* 0x000fe200000000ff */
[----:B------:R-:W-:-:S02]  /*525e0*/  FFMA.FTZ R19, R20, R149, R177 ;  /* 0x0000009514137223 */ /* 0x000fc400000100b1 */
[----:B------:R-:W5:Y:S01]  /*525f0*/  LDL R115, [R1+0x40] ;  /* 0x0000400001737983 */ /* 0x000f620000100800 */
[----:B------:R-:W-:Y:S01]  /*52600*/  FFMA.FTZ R22, R97, R144, R188 ;  /* 0x0000009061167223 */ /* 0x000fe200000100bc */
[----:B------:R-:W-:Y:S02]  /*52610*/  FFMA.FTZ R20, R102, R142, R191 ;  /* 0x0000008e66147223 */ /* 0x000fe400000100bf */
[----:B------:R-:W5:Y:S04]  /*52620*/  LDL R36, [R1+0x44] ;  /* 0x0000440001247983 */ /* 0x000f680000100800 */
[----:B------:R-:W5:Y:S04]  /*52630*/  LDL R114, [R1+0x48] ;  /* 0x0000480001727983 */ /* 0x000f680000100800 */
[----:B------:R-:W5:Y:S04]  /*52640*/  LDL R108, [R1+0x4c] ;  /* 0x00004c00016c7983 */ /* 0x000f680000100800 */
[----:B------:R-:W5:Y:S04]  /*52650*/  LDL R112, [R1+0x38] ;  /* 0x0000380001707983 */ /* 0x000f680000100800 */
[----:B------:R-:W5:Y:S04]  /*52660*/  LDL R110, [R1+0x3c] ;  /* 0x00003c00016e7983 */ /* 0x000f680000100800 */
[----:B------:R-:W5:Y:S04]  /*52670*/  LDL R102, [R1+0x24] ;  /* 0x0000240001667983 */ /* 0x000f680000100800 */
[----:B------:R-:W5:Y:S04]  /*52680*/  LDL R97, [R1+0x10] ;  /* 0x0000100001617983 */ /* 0x000f680000100800 */
[----:B------:R-:W5:Y:S04]  /*52690*/  LDL R95, [R1] ;  /* 0x00000000015f7983 */ /* 0x000f680000100800 */
[----:B------:R-:W5:Y:S01]  /*526a0*/  LDL R94, [R1+0x4] ;  /* 0x00000400015e7983 */ /* 0x000f620000100800 */
[----:B------:R-:W-:Y:S01]  /*526b0*/  F2FP.F16.F32.PACK_AB R24, R13, R15 ;  /* 0x0000000f0d18723e */ /* 0x000fe200000000ff */
[----:B------:R-:W-:Y:S01]  /*526c0*/  FFMA.FTZ R13, R31, R147, R184 ;  /* 0x000000931f0d7223 */ /* 0x000fe200000100b8 */
[----:B------:R-:W-:Y:S01]  /*526d0*/  FFMA.FTZ R15, R30, R146, R186 ;  /* 0x000000921e0f7223 */ /* 0x000fe200000100ba */
[----:B------:R-:W-:Y:S01]  /*526e0*/  FFMA.FTZ R28, R32, R133, R187 ;  /* 0x00000085201c7223 */ /* 0x000fe200000100bb */
[----:B------:R-:W-:Y:S01]  /*526f0*/  FFMA.FTZ R29, R29, R132, R185 ;  /* 0x000000841d1d7223 */ /* 0x000fe200000100b9 */
[----:B------:R-:W-:-:S02]  /*52700*/  F2FP.F16.F32.PACK_AB R23, R20, R23 ;  /* 0x000000171417723e */ /* 0x000fc400000000ff */
[----:B------:R-:W-:Y:S02]  /*52710*/  F2FP.F16.F32.PACK_AB R22, R21, R22 ;  /* 0x000000161516723e */ /* 0x000fe400000000ff */
[----:B------:R-:W-:Y:S02]  /*52720*/  F2FP.F16.F32.PACK_AB R21, R28, R15 ;  /* 0x0000000f1c15723e */ /* 0x000fe400000000ff */
[----:B------:R-:W-:Y:S01]  /*52730*/  F2FP.F16.F32.PACK_AB R20, R29, R13 ;  /* 0x0000000d1d14723e */ /* 0x000fe200000000ff */
[----:B------:R-:W-:Y:S01]  /*52740*/  IMAD.WIDE.U32 R28, R14, 0x10, R40 ;  /* 0x000000100e1c7825 */ /* 0x000fe200078e0028 */
[----:B------:R-:W-:-:S03]  /*52750*/  F2FP.F16.F32.PACK_AB R32, R19, R18 ;  /* 0x000000121320723e */ /* 0x000fc600000000ff */
[--C-:B------:R-:W-:Y:S01]  /*52760*/  IMAD.WIDE.U32 R30, R75, 0x10, R40.reuse ;  /* 0x000000104b1e7825 */ /* 0x100fe200078e0028 */
[----:B------:R-:W-:Y:S03]  /*52770*/  STG.E.128 desc[UR8][R28.64], R24 ;  /* 0x000000181c007986 */ /* 0x000fe6000c101d08 */
[----:B------:R-:W-:Y:S01]  /*52780*/  IMAD.WIDE.U32 R84, R83, 0x10, R40 ;  /* 0x0000001053547825 */ /* 0x000fe200078e0028 */
[----:B------:R0:W-:Y:S03]  /*52790*/  STG.E.128 desc[UR8][R30.64], R32 ;  /* 0x000000201e007986 */ /* 0x0001e6000c101d08 */
[----:B------:R-:W-:Y:S01]  /*527a0*/  FFMA.FTZ R44, R44, R113, R196 ;  /* 0x000000712c2c7223 */ /* 0x000fe200000100c4 */
[----:B------:R1:W-:Y:S01]  /*527b0*/  STG.E.128 desc[UR8][R84.64], R20 ;  /* 0x0000001454007986 */ /* 0x0003e2000c101d08 */
[----:B------:R-:W-:Y:S01]  /*527c0*/  FFMA.FTZ R13, R74, R249, R213 ;  /* 0x000000f94a0d7223 */ /* 0x000fe200000100d5 */
[----:B0-----:R-:W-:Y:S01]  /*527d0*/  FFMA.FTZ R30, R70, R248, R212 ;  /* 0x000000f8461e7223 */ /* 0x001fe200000100d4 */
[----:B------:R-:W-:-:S04]  /*527e0*/  FFMA.FTZ R34, R79, R240, R220 ;  /* 0x000000f04f227223 */ /* 0x000fc800000100dc */
        /* <DEDUP_REMOVED lines=12> */
[----:B------:R-:W-:Y:S01]  /*528b0*/  FFMA.FTZ R73, R73, R245, R217 ;  /* 0x000000f549497223 */ /* 0x000fe200000100d9 */
[----:B------:R-:W-:Y:S01]  /*528c0*/  FFMA.FTZ R88, R88, R235, R231 ;  /* 0x000000eb58587223 */ /* 0x000fe200000100e7 */
[----:B------:R-:W-:-:S02]  /*528d0*/  FFMA.FTZ R17, R17, R233, R229 ;  /* 0x000000e911117223 */ /* 0x000fc400000100e5 */
[----:B------:R-:W-:Y:S01]  /*528e0*/  F2FP.F16.F32.PACK_AB R29, R32, R29 ;  /* 0x0000001d201d723e */ /* 0x000fe200000000ff */
[----:B------:R-:W-:Y:S01]  /*528f0*/  FFMA.FTZ R32, R72, R244, R216 ;  /* 0x000000f448207223 */ /* 0x000fe200000100d8 */
[----:B------:R-:W-:Y:S01]  /*52900*/  FFMA.FTZ R53, R53, R96, R205 ;  /* 0x0000006035357223 */ /* 0x000fe200000100cd */
[----:B------:R-:W-:Y:S01]  /*52910*/  FFMA.FTZ R90, R90, R239, R227 ;  /* 0x000000ef5a5a7223 */ /* 0x000fe200000100e3 */
[----:B------:R-:W-:Y:S01]  /*52920*/  FFMA.FTZ R13, R86, R237, R225 ;  /* 0x000000ed560d7223 */ /* 0x000fe200000100e1 */
[----:B------:R-:W-:Y:S01]  /*52930*/  IMAD.WIDE.U32 R14, R92, 0x10, R40 ;  /* 0x000000105c0e7825 */ /* 0x000fe200078e0028 */
[----:B------:R-:W-:-:S03]  /*52940*/  F2FP.F16.F32.PACK_AB R31, R100, R31 ;  /* 0x0000001f641f723e */ /* 0x000fc600000000ff */
[--C-:B------:R-:W-:Y:S01]  /*52950*/  IMAD.WIDE.U32 R18, R101, 0x10, R40.reuse ;  /* 0x0000001065127825 */ /* 0x100fe200078e0028 */
[----:B------:R-:W-:Y:S02]  /*52960*/  F2FP.F16.F32.PACK_AB R35, R104, R35 ;  /* 0x000000236823723e */ /* 0x000fe400000000ff */
[----:B------:R-:W-:Y:S01]  /*52970*/  F2FP.F16.F32.PACK_AB R33, R78, R33 ;  /* 0x000000214e21723e */ /* 0x000fe200000000ff */
[----:B------:R-:W-:Y:S01]  /*52980*/  IMAD.WIDE.U32 R42, R111, 0x10, R40 ;  /* 0x000000106f2a7825 */ /* 0x000fe200078e0028 */
[----:B------:R-:W-:-:S03]  /*52990*/  F2FP.F16.F32.PACK_AB R32, R73, R32 ;  /* 0x000000204920723e */ /* 0x000fc600000000ff */
[----:B------:R-:W-:-:S04]  /*529a0*/  IMAD.WIDE.U32 R82, R119, 0x10, R40 ;  /* 0x0000001077527825 */ /* 0x000fc800078e0028 */
[----:B------:R-:W-:-:S04]  /*529b0*/  IMAD.WIDE.U32 R40, R129, 0x10, R40 ;  /* 0x0000001081287825 */ /* 0x000fc800078e0028 */
[----:B--2---:R-:W-:-:S05]  /*529c0*/  FFMA.FTZ R45, R45, R109, R197 ;  /* 0x0000006d2d2d7223 */ /* 0x004fca00000100c5 */
[----:B-1----:R-:W-:Y:S02]  /*529d0*/  F2FP.F16.F32.PACK_AB R22, R45, R44 ;  /* 0x0000002c2d16723e */ /* 0x002fe400000000ff */
[----:B------:R-:W0:Y:S01]  /*529e0*/  LDC.64 R44, c[0x0][0x380] ;  /* 0x0000e000ff2c7b82 */ /* 0x000e220000000a00 */
[----:B---3--:R-:W-:Y:S01]  /*529f0*/  FFMA.FTZ R24, R59, R106, R207 ;  /* 0x0000006a3b187223 */ /* 0x008fe200000100cf */
[----:B----4-:R-:W-:Y:S01]  /*52a00*/  FFMA.FTZ R25, R54, R99, R202 ;  /* 0x0000006336197223 */ /* 0x010fe200000100ca */
[----:B-----5:R-:W-:-:S03]  /*52a10*/  FFMA.FTZ R28, R55, R98, R203 ;  /* 0x00000062371c7223 */ /* 0x020fc600000100cb */
[----:B------:R-:W-:Y:S01]  /*52a20*/  F2FP.F16.F32.PACK_AB R27, R24, R27 ;  /* 0x0000001b181b723e */ /* 0x000fe200000000ff */
[----:B------:R-:W-:Y:S01]  /*52a30*/  FFMA.FTZ R39, R39, R115, R192 ;  /* 0x0000007327277223 */ /* 0x000fe200000100c0 */
[----:B------:R-:W-:Y:S01]  /*52a40*/  FFMA.FTZ R24, R48, R105, R200 ;  /* 0x0000006930187223 */ /* 0x000fe200000100c8 */
[----:B------:R-:W-:Y:S01]  /*52a50*/  FFMA.FTZ R36, R37, R36, R193 ;  /* 0x0000002425247223 */ /* 0x000fe200000100c1 */
[----:B------:R-:W-:Y:S01]  /*52a60*/  F2FP.F16.F32.PACK_AB R25, R28, R25 ;  /* 0x000000191c19723e */ /* 0x000fe200000000ff */
[----:B------:R-:W-:Y:S01]  /*52a70*/  FFMA.FTZ R38, R38, R114, R194 ;  /* 0x0000007226267223 */ /* 0x000fe200000100c2 */
[----:B------:R-:W-:Y:S02]  /*52a80*/  FFMA.FTZ R47, R47, R108, R195 ;  /* 0x0000006c2f2f7223 */ /* 0x000fe400000100c3 */
[----:B------:R-:W-:Y:S01]  /*52a90*/  F2FP.F16.F32.PACK_AB R20, R36, R39 ;  /* 0x000000272414723e */ /* 0x000fe200000000ff */
[----:B------:R-:W-:Y:S02]  /*52aa0*/  FFMA.FTZ R50, R50, R112, R198 ;  /* 0x0000007032327223 */ /* 0x000fe400000100c6 */
        /* <DEDUP_REMOVED lines=27> */
.L_x_32301:
        /* <DEDUP_REMOVED lines=8> */
.L_x_32304:
[----:B------:R-:W-:Y:S05]  /*52ce0*/  BSYNC B0 ;  /* 0x0000000000007941 */ /* 0x000fea0003800000 */
.L_x_32303:
        /* <DEDUP_REMOVED lines=9> */
.L_x_32305:
[----:B------:R-:W-:Y:S02]  /*52d80*/  IMAD.MOV.U32 R41, RZ, RZ, 0x4 ;  /* 0x00000004ff297424 */ /* 0x000fe400078e00ff */
[----:B------:R-:W-:Y:S01]  /*52d90*/  FADD.FTZ R42, R42, R39 ;  /* 0x000000272a2a7221 */ /* 0x000fe20000010000 */
[----:B------:R-:W-:-:S04]  /*52da0*/  MOV R39, 0xffffffff ;  /* 0xffffffff00277802 */ /* 0x000fc80000000f00 */
[----:B------:R-:W-:-:S07]  /*52db0*/  MOV R44, R42 ;  /* 0x0000002a002c7202 */ /* 0x000fce0000000f00 */
[----:B------:R-:W-:Y:S05]  /*52dc0*/  WARPSYNC.COLLECTIVE R39, `(.L_x_32306) ;  /* 0x0000000027087348 */ /* 0x000fea0003c00000 */
[----:B------:R0:W1:Y:S02]  /*52dd0*/  SHFL.BFLY P2, R39, R44, R41, R40 ;  /* 0x0c0000292c277389 */ /* 0x0000640000040028 */
[----:B01----:R-:W-:Y:S05]  /*52de0*/  ENDCOLLECTIVE ;  /* 0x000000000000791b */ /* 0x003fea0003800000 */
.L_x_32306:
[----:B------:R-:W-:Y:S02]  /*52df0*/  HFMA2 R41, -RZ, RZ, 0, 4.76837158203125e-07 ;  /* 0x00000008ff297431 */ /* 0x000fe400000001ff */
[----:B------:R-:W-:Y:S01]  /*52e00*/  FADD.FTZ R42, R42, R39 ;  /* 0x000000272a2a7221 */ /* 0x000fe20000010000 */
[----:B------:R-:W-:-:S03]  /*52e10*/  IMAD.MOV.U32 R39, RZ, RZ, -0x1 ;  /* 0xffffffffff277424 */ /* 0x000fc600078e00ff */
[----:B------:R-:W-:-:S07]  /*52e20*/  IMAD.MOV.U32 R44, RZ, RZ, R42 ;  /* 0x000000ffff2c7224 */ /* 0x000fce00078e002a */
[----:B------:R-:W-:Y:S05]  /*52e30*/  WARPSYNC.COLLECTIVE R39, `(.L_x_32307) ;  /* 0x0000000027087348 */ /* 0x000fea0003c00000 */
[----:B------:R0:W1:Y:S02]  /*52e40*/  SHFL.BFLY P2, R39, R44, R41, R40 ;  /* 0x0c0000292c277389 */ /* 0x0000640000040028 */
[----:B01----:R-:W-:Y:S05]  /*52e50*/  ENDCOLLECTIVE ;  /* 0x000000000000791b */ /* 0x003fea0003800000 */
.L_x_32307:
[----:B------:R-:W-:Y:S02]  /*52e60*/  IMAD.MOV.U32 R41, RZ, RZ, 0x10 ;  /* 0x00000010ff297424 */ /* 0x000fe400078e00ff */
[----:B------:R-:W-:Y:S01]  /*52e70*/  FADD.FTZ R42, R42, R39 ;  /* 0x000000272a2a7221 */ /* 0x000fe20000010000 */
[----:B------:R-:W-:-:S04]  /*52e80*/  MOV R39, 0xffffffff ;  /* 0xffffffff00277802 */ /* 0x000fc80000000f00 */
[----:B------:R-:W-:-:S07]  /*52e90*/  MOV R44, R42 ;  /* 0x0000002a002c7202 */ /* 0x000fce0000000f00 */
[----:B------:R-:W-:Y:S05]  /*52ea0*/  WARPSYNC.COLLECTIVE R39, `(.L_x_32308) ;  /* 0x0000000027087348 */ /* 0x000fea0003c00000 */
[----:B------:R0:W1:Y:S02]  /*52eb0*/  SHFL.BFLY P2, R39, R44, R41, R40 ;  /* 0x0c0000292c277389 */ /* 0x0000640000040028 */
[----:B01----:R-:W-:Y:S05]  /*52ec0*/  ENDCOLLECTIVE ;  /* 0x000000000000791b */ /* 0x003fea0003800000 */
.L_x_32308:
        /* <DEDUP_REMOVED lines=169> */
.L_x_32309:
[----:B------:R-:W-:Y:S02]  /*53960*/  HFMA2 R41, -RZ, RZ, 0, 1.1920928955078125e-07 ;  /* 0x00000002ff297431 */ /* 0x000fe400000001ff */
[----:B------:R-:W-:Y:S01]  /*53970*/  FADD.FTZ R42, R42, R39 ;  /* 0x000000272a2a7221 */ /* 0x000fe20000010000 */
[----:B------:R-:W-:-:S03]  /*53980*/  IMAD.MOV.U32 R39, RZ, RZ, -0x1 ;  /* 0xffffffffff277424 */ /* 0x000fc600078e00ff */
[----:B------:R-:W-:-:S07]  /*53990*/  IMAD.MOV.U32 R44, RZ, RZ, R42 ;  /* 0x000000ffff2c7224 */ /* 0x000fce00078e002a */
[----:B------:R-:W-:Y:S05]  /*539a0*/  WARPSYNC.COLLECTIVE R39, `(.L_x_32310) ;  /* 0x0000000027087348 */ /* 0x000fea0003c00000 */
[----:B------:R0:W1:Y:S02]  /*539b0*/  SHFL.BFLY P2, R39, R44, R41, R40 ;  /* 0x0c0000292c277389 */ /* 0x0000640000040028 */
[----:B01----:R-:W-:Y:S05]  /*539c0*/  ENDCOLLECTIVE ;  /* 0x000000000000791b */ /* 0x003fea0003800000 */
.L_x_32310:
[----:B------:R-:W-:Y:S02]  /*539d0*/  IMAD.MOV.U32 R41, RZ, RZ, 0x4 ;  /* 0x00000004ff297424 */ /* 0x000fe400078e00ff */
[----:B------:R-:W-:Y:S01]  /*539e0*/  FADD.FTZ R42, R42, R39 ;  /* 0x000000272a2a7221 */ /* 0x000fe20000010000 */
[----:B------:R-:W-:-:S04]  /*539f0*/  MOV R39, 0xffffffff ;  /* 0xffffffff00277802 */ /* 0x000fc80000000f00 */
[----:B------:R-:W-:-:S07]  /*53a00*/  MOV R44, R42 ;  /* 0x0000002a002c7202 */ /* 0x000fce0000000f00 */
[----:B------:R-:W-:Y:S05]  /*53a10*/  WARPSYNC.COLLECTIVE R39, `(.L_x_32311) ;  /* 0x0000000027087348 */ /* 0x000fea0003c00000 */
[----:B------:R0:W1:Y:S02]  /*53a20*/  SHFL.BFLY P2, R39, R44, R41, R40 ;  /* 0x0c0000292c277389 */ /* 0x0000640000040028 */
[----:B01----:R-:W-:Y:S05]  /*53a30*/  ENDCOLLECTIVE ;  /* 0x000000000000791b */ /* 0x003fea0003800000 */
.L_x_32311:
[----:B------:R-:W-:Y:S02]  /*53a40*/  HFMA2 R41, -RZ, RZ, 0, 4.76837158203125e-07 ;  /* 0x00000008ff297431 */ /* 0x000fe400000001ff */
[----:B------:R-:W-:Y:S01]  /*53a50*/  FADD.FTZ R42, R42, R39 ;  /* 0x000000272a2a7221 */ /* 0x000fe20000010000 */
[----:B------:R-:W-:-:S03]  /*53a60*/  IMAD.MOV.U32 R39, RZ, RZ, -0x1 ;  /* 0xffffffffff277424 */ /* 0x000fc600078e00ff */
[----:B------:R-:W-:-:S07]  /*53a70*/  IMAD.MOV.U32 R44, RZ, RZ, R42 ;  /* 0x000000ffff2c7224 */ /* 0x000fce00078e002a */
[----:B------:R-:W-:Y:S05]  /*53a80*/  WARPSYNC.COLLECTIVE R39, `(.L_x_32312) ;  /* 0x0000000027087348 */ /* 0x000fea0003c00000 */
[----:B------:R0:W1:Y:S02]  /*53a90*/  SHFL.BFLY P2, R39, R44, R41, R40 ;  /* 0x0c0000292c277389 */ /* 0x0000640000040028 */
[----:B01----:R-:W-:Y:S05]  /*53aa0*/  ENDCOLLECTIVE ;  /* 0x000000000000791b */ /* 0x003fea0003800000 */
.L_x_32312:
[----:B------:R-:W-:Y:S02]  /*53ab0*/  IMAD.MOV.U32 R41, RZ, RZ, 0x10 ;  /* 0x00000010ff297424 */ /* 0x000fe400078e00ff */
[----:B------:R-:W-:Y:S01]  /*53ac0*/  FADD.FTZ R42, R42, R39 ;  /* 0x000000272a2a7221 */ /* 0x000fe20000010000 */
[----:B------:R-:W-:-:S04]  /*53ad0*/  MOV R39, 0xffffffff ;  /* 0xffffffff00277802 */ /* 0x000fc80000000f00 */
[----:B------:R-:W-:-:S07]  /*53ae0*/  MOV R44, R42 ;  /* 0x0000002a002c7202 */ /* 0x000fce0000000f00 */
[----:B------:R-:W-:Y:S05]  /*53af0*/  WARPSYNC.COLLECTIVE R39, `(.L_x_32313) ;  /* 0x0000000027087348 */ /* 0x000fea0003c00000 */
[----:B------:R0:W1:Y:S02]  /*53b00*/  SHFL.BFLY P2, R39, R44, R41, R40 ;  /* 0x0c0000292c277389 */ /* 0x0000640000040028 */
[----:B01----:R-:W-:Y:S05]  /*53b10*/  ENDCOLLECTIVE ;  /* 0x000000000000791b */ /* 0x003fea0003800000 */
.L_x_32313:
[----:B------:R-:W-:Y:S05]  /*53b20*/  BRA `(.L_x_32314) ;  /* 0xffffffd8005c7947 */ /* 0x000fea000383ffff */
.L_x_32315:
        /* <DEDUP_REMOVED lines=13> */
.L_x_54475:


//--------------------- .text._ZN10layer_norm31ln_parallel_residual_fwd_kernelINS_13Kernel_traitsI6__halfS2_fS2_fjLj2560ELj1ELj4ELj1ELj16ENS_18Kernel_traits_baseILj2560ES2_S2_fS2_fjLj128EEEEELb0ELb0ELb0EEEvNS_9FwdParamsE --------------------------
	.section	.text._ZN10layer_norm31ln_parallel_residual_fwd_kernelINS_13Kernel_traitsI6__halfS2_fS2_fjLj2560ELj1ELj4ELj1ELj16ENS_18Kernel_traits_baseILj2560ES2_S2_fS2_fjLj128EEEEELb0ELb0ELb0EEEvNS_9FwdParamsE,"ax",@progbits
	.align	128
        .global         _ZN10layer_norm31ln_parallel_residual_fwd_kernelINS_13Kernel_traitsI6__halfS2_fS2_fjLj2560ELj1ELj4ELj1ELj16ENS_18Kernel_traits_baseILj2560ES2_S2_fS2_fjLj128EEEEELb0ELb0ELb0EEEvNS_9FwdParamsE
        .type           _ZN10layer_norm31ln_parallel_residual_fwd_kernelINS_13Kernel_traitsI6__halfS2_fS2_fjLj2560ELj1ELj4ELj1ELj16ENS_18Kernel_traits_baseILj2560ES2_S2_fS2_fjLj128EEEEELb0ELb0ELb0EEEvNS_9FwdParamsE,@function
        .size           _ZN10layer_norm31ln_parallel_residual_fwd_kernelINS_13Kernel_traitsI6__halfS2_fS2_fjLj2560ELj1ELj4ELj1ELj16ENS_18Kernel_traits_baseILj2560ES2_S2_fS2_fjLj128EEEEELb0ELb0ELb0EEEvNS_9FwdParamsE,(.L_x_54476 - _ZN10layer_norm31ln_parallel_residual_fwd_kernelINS_13Kernel_traitsI6__halfS2_fS2_fjLj2560ELj1ELj4ELj1ELj16ENS_18Kernel_traits_baseILj2560ES2_S2_fS2_fjLj128EEEEELb0ELb0ELb0EEEvNS_9FwdParamsE)
        .other          _ZN10layer_norm31ln_parallel_residual_fwd_kernelINS_13Kernel_traitsI6__halfS2_fS2_fjLj2560ELj1ELj4ELj1ELj16ENS_18Kernel_traits_baseILj2560ES2_S2_fS2_fjLj128EEEEELb0ELb0ELb0EEEvNS_9FwdParamsE,@"STO_CUDA_ENTRY STV_DEFAULT"
_ZN10layer_norm31ln_parallel_residual_fwd_kernelINS_13Kernel_traitsI6__halfS2_fS2_fjLj2560ELj1ELj4ELj1ELj16ENS_18Kernel_traits_baseILj2560ES2_S2_fS2_fjLj128EEEEELb0ELb0ELb0EEEvNS_9FwdParamsE:
.text._ZN10layer_norm31ln_parallel_residual_fwd_kernelINS_13Kernel_traitsI6__halfS2_fS2_fjLj2560ELj1ELj4ELj1ELj16ENS_18Kernel_traits_baseILj2560ES2_S2_fS2_fjLj128EEEEELb0ELb0ELb0EEEvNS_9FwdParamsE:
        /* <DEDUP_REMOVED lines=26> */
[----:B------:R-:W4:Y:S01]  /*01a0*/  LDL.64 R96, [R1] ;  /* 0x0000000001607983 */ /* 0x000f220000100a00 */
        /* <DEDUP_REMOVED lines=24> */
[----:B----4-:R4:W4:Y:S01]  /*0330*/  @P1 LDG.E.128 R96, desc[UR6][R56.64] ;  /* 0x0000000638601981 */ /* 0x010922000c1e1d00 */
[C---:B------:R-:W-:Y:S01]  /*0340*/  ISETP.GE.U32.AND P0, PT, R0.reuse, 0xa0, PT ;  /* 0x000000a00000780c */ /* 0x040fe20003f06070 */
[C---:B------:R-:W-:Y:S01]  /*0350*/  @P6 IMAD.WIDE.U32 R60, R3.reuse, 0x10, R60 ;  /* 0x00000010033c6825 */ /* 0x040fe200078e003c */
[C---:B------:R-:W-:Y:S01]  /*0360*/  ISETP.GE.U32.AND P3, PT, R0.reuse, 0xc0, PT ;  /* 0x000000c00000780c */ /* 0x040fe20003f66070 */
[----:B--2---:R-:W2:Y:S02]  /*0370*/  LDC.64 R4, c[0x0][0x3d0] ;  /* 0x0000f400ff047b82 */ /* 0x004ea40000000a00 */
[C---:B0-----:R-:W-:Y:S01]  /*0380*/  @P6 IMAD.WIDE.U32 R64, R3.reuse, 0x10, R64 ;  /* 0x0000001003406825 */ /* 0x041fe200078e0040 */
[----:B------:R-:W-:Y:S01]  /*0390*/  @P6 IADD3 R3, PT, PT, R3, 0x20, RZ ;  /* 0x0000002003036810 */ /* 0x000fe20007ffe0ff */
[----:B------:R0:W5:Y:S04]  /*03a0*/  @P6 LDG.E.128 R248, desc[UR6][R60.64] ;  /* 0x000000063cf86981 */ /* 0x000168000c1e1d00 */
[C---:B-1----:R-:W-:Y:S01]  /*03b0*/  @P4 IMAD.WIDE.U32 R68, R3.reuse, 0x10, R68 ;  /* 0x0000001003444825 */ /* 0x042fe200078e0044 */
[C---:B------:R-:W-:Y:S01]  /*03c0*/  ISETP.GE.U32.AND P2, PT, R0.reuse, 0xe0, PT ;  /* 0x000000e00000780c */ /* 0x040fe20003f46070 */
[----:B---3--:R-:W1:Y:S01]  /*03d0*/  LDC.64 R52, c[0x0][0x3d0] ;  /* 0x0000f400ff347b82 */ /* 0x008e620000000a00 */
[----:B------:R-:W-:Y:S01]  /*03e0*/  @P1 MOV R83, RZ ;  /* 0x000000ff00531202 */ /* 0x000fe20000000f00 */
[C---:B------:R-:W-:Y:S01]  /*03f0*/  @P4 IMAD.WIDE.U32 R72, R3.reuse, 0x10, R72 ;  /* 0x0000001003484825 */ /* 0x040fe200078e0048 */
[----:B------:R-:W-:Y:S01]  /*0400*/  @P4 IADD3 R3, PT, PT, R3, 0x20, RZ ;  /* 0x0000002003034810 */ /* 0x000fe20007ffe0ff */
[----:B------:R3:W5:Y:S04]  /*0410*/  @P6 LDG.E.128 R244, desc[UR6][R64.64] ;  /* 0x0000000640f46981 */ /* 0x000768000c1e1d00 */
[C---:B------:R-:W-:Y:S01]  /*0420*/  @P0 IMAD.WIDE.U32 R76, R3.reuse, 0x10, R76 ;  /* 0x00000010034c0825 */ /* 0x040fe200078e004c */
[----:B------:R-:W-:Y:S01]  /*0430*/  @P6 MOV R79, RZ ;  /* 0x000000ff004f6202 */ /* 0x000fe20000000f00 */
[----:B------:R-:W2:Y:S02]  /*0440*/  @P5 LDG.E.128 R100, desc[UR6][R6.64] ;  /* 0x0000000606645981 */ /* 0x000ea4000c1e1d00 */
[C---:B------:R-:W-:Y:S01]  /*0450*/  @P0 IMAD.WIDE.U32 R80, R3.reuse, 0x10, R80 ;  /* 0x0000001003500825 */ /* 0x040fe200078e0050 */
[----:B------:R-:W-:Y:S01]  /*0460*/  @P0 IADD3 R3, PT, PT, R3, 0x20, RZ ;  /* 0x0000002003030810 */ /* 0x000fe20007ffe0ff */
[----:B------:R3:W5:Y:S04]  /*0470*/  @P4 LDG.E.128 R240, desc[UR6][R68.64] ;  /* 0x0000000644f04981 */ /* 0x000768000c1e1d00 */
[----:B------:R-:W-:Y:S01]  /*0480*/  @P3 IMAD.WIDE.U32 R84, R3, 0x10, R84 ;  /* 0x0000001003543825 */ /* 0x000fe200078e0054 */
[----:B------:R-:W-:Y:S01]  /*0490*/  ISETP.GE.U32.AND P6, PT, R0, 0x120, PT ;  /* 0x000001200000780c */ /* 0x000fe20003fc6070 */
[----:B------:R3:W5:Y:S04]  /*04a0*/  @P4 LDG.E.128 R8, desc[UR6][R72.64] ;  /* 0x0000000648084981 */ /* 0x000768000c1e1d00 */
[----:B------:R0:W-:Y:S04]  /*04b0*/  @P5 STL.64 [R1+0x38], R88 ;  /* 0x0000385801005387 */ /* 0x0001e80000100a00 */
[----:B------:R1:W-:Y:S01]  /*04c0*/  @P5 STL.64 [R1+0x40], R90 ;  /* 0x0000405a01005387 */ /* 0x0003e20000100a00 */
[----:B------:R-:W-:Y:S01]  /*04d0*/  @P4 MOV R75, RZ ;  /* 0x000000ff004b4202 */ /* 0x000fe20000000f00 */
[----:B------:R-:W-:-:S02]  /*04e0*/  HFMA2 R54, -RZ, RZ, 0, 0 ;  /* 0x00000000ff367431 */ /* 0x000fc400000001ff */
[----:B------:R-:W-:Y:S01]  /*04f0*/  HFMA2 R62, -RZ, RZ, 0, 0 ;  /* 0x00000000ff3e7431 */ /* 0x000fe200000001ff */
[----:B------:R3:W5:Y:S01]  /*0500*/  @P0 LDG.E.128 R12, desc[UR6][R76.64] ;  /* 0x000000064c0c0981 */ /* 0x000762000c1e1d00 */
[----:B0-----:R-:W0:Y:S03]  /*0510*/  LDC.64 R88, c[0x0][0x3d8] ;  /* 0x0000f600ff587b82 */ /* 0x001e260000000a00 */
[----:B------:R3:W-:Y:S01]  /*0520*/  @P1 STL.64 [R1+0x18], R92 ;  /* 0x0000185c01001387 */ /* 0x0007e20000100a00 */
[----:B------:R-:W-:Y:S02]  /*0530*/  HFMA2 R70, -RZ, RZ, 0, 0 ;  /* 0x00000000ff467431 */ /* 0x000fe400000001ff */
[----:B------:R-:W-:Y:S01]  /*0540*/  HFMA2 R78, -RZ, RZ, 0, 0 ;  /* 0x00000000ff4e7431 */ /* 0x000fe200000001ff */
[----:B------:R2:W5:Y:S01]  /*0550*/  @P0 LDG.E.128 R16, desc[UR6][R80.64] ;  /* 0x0000000650100981 */ /* 0x000562000c1e1d00 */
[----:B-1----:R-:W1:Y:S03]  /*0560*/  LDC.64 R90, c[0x0][0x3d0] ;  /* 0x0000f400ff5a7b82 */ /* 0x002e660000000a00 */
[----:B------:R2:W-:Y:S01]  /*0570*/  @P1 STL.64 [R1+0x20], R94 ;  /* 0x0000205e01001387 */ /* 0x0005e20000100a00 */
[----:B------:R-:W-:Y:S01]  /*0580*/  HFMA2 R86, -RZ, RZ, 0, 0 ;  /* 0x00000000ff567431 */ /* 0x000fe200000001ff */
[----:B------:R-:W-:-:S02]  /*0590*/  MOV R58, RZ ;  /* 0x000000ff003a7202 */ /* 0x000fc40000000f00 */
[----:B----4-:R-:W-:Y:S01]  /*05a0*/  CS2R R56, SRZ ;  /* 0x0000000000387805 */ /* 0x010fe2000001ff00 */
[----:B------:R4:W5:Y:S01]  /*05b0*/  @P3 LDG.E.128 R20, desc[UR6][R84.64] ;  /* 0x0000000654143981 */ /* 0x000962000c1e1d00 */
[----:B---3--:R-:W3:Y:S08]  /*05c0*/  LDC.64 R92, c[0x0][0x3d8] ;  /* 0x0000f600ff5c7b82 */ /* 0x008ef00000000a00 */
[----:B--2---:R-:W2:Y:S01]  /*05d0*/  LDC.64 R94, c[0x0][0x3d8] ;  /* 0x0000f600ff5e7b82 */ /* 0x004ea20000000a00 */
[----:B------:R4:W-:Y:S01]  /*05e0*/  @P1 STL.64 [R1], R96 ;  /* 0x0000006001001387 */ /* 0x0009e20000100a00 */
[----:B0-----:R-:W-:-:S03]  /*05f0*/  @P3 IMAD.WIDE.U32 R88, R3, 0x10, R88 ;  /* 0x0000001003583825 */ /* 0x001fc600078e0058 */
[----:B------:R0:W-:Y:S01]  /*0600*/  @P1 STL.64 [R1+0x8], R98 ;  /* 0x0000086201001387 */ /* 0x0001e20000100a00 */
[----:B------:R-:W-:Y:S02]  /*0610*/  ISETP.GE.U32.AND P1, PT, R0, 0x100, PT ;  /* 0x000001000000780c */ /* 0x000fe40003f26070 */
[----:B------:R-:W-:Y:S01]  /*0620*/  @P3 IADD3 R3, PT, PT, R3, 0x20, RZ ;  /* 0x0000002003033810 */ /* 0x000fe20007ffe0ff */
[----:B------:R-:W5:Y:S04]  /*0630*/  @P3 LDG.E.128 R24, desc[UR6][R88.64] ;  /* 0x0000000658183981 */ /* 0x000f68000c1e1d00 */
[C---:B-1----:R-:W-:Y:S01]  /*0640*/  @P2 IMAD.WIDE.U32 R90, R3.reuse, 0x10, R90 ;  /* 0x00000010035a2825 */ /* 0x042fe200078e005a */
[----:B----4-:R-:W1:Y:S03]  /*0650*/  LDC.64 R96, c[0x0][0x3d8] ;  /* 0x0000f600ff607b82 */ /* 0x010e660000000a00 */
[C---:B---3--:R-:W-:Y:S01]  /*0660*/  @P2 IMAD.WIDE.U32 R92, R3.reuse, 0x10, R92 ;  /* 0x00000010035c2825 */ /* 0x048fe200078e005c */
[----:B------:R-:W-:-:S02]  /*0670*/  @P2 IADD3 R3, PT, PT, R3, 0x20, RZ ;  /* 0x0000002003032810 */ /* 0x000fc40007ffe0ff */
[----:B------:R-:W-:Y:S01]  /*0680*/  ISETP.GE.U32.AND P4, PT, R0, 0x140, PT ;  /* 0x000001400000780c */ /* 0x000fe20003f86070 */
[----:B------:R3:W-:Y:S02]  /*0690*/  @P5 STL.64 [R1+0x28], R100 ;  /* 0x0000286401005387 */ /* 0x0007e40000100a00 */
[C---:B------:R-:W-:Y:S01]  /*06a0*/  @P1 IMAD.WIDE.U32 R4, R3.reuse, 0x10, R4 ;  /* 0x0000001003041825 */ /* 0x040fe200078e0004 */
[----:B------:R-:W-:Y:S01]  /*06b0*/  CS2R R60, SRZ ;  /* 0x00000000003c7805 */ /* 0x000fe2000001ff00 */
[----:B------:R4:W5:Y:S02]  /*06c0*/  @P2 LDG.E.128 R28, desc[UR6][R90.64] ;  /* 0x000000065a1c2981 */ /* 0x000964000c1e1d00 */
[C---:B--2---:R-:W-:Y:S01]  /*06d0*/  @P1 IMAD.WIDE.U32 R94, R3.reuse, 0x10, R94 ;  /* 0x00000010035e1825 */ /* 0x044fe200078e005e */
[----:B------:R-:W-:Y:S01]  /*06e0*/  @P1 IADD3 R3, PT, PT, R3, 0x20, RZ ;  /* 0x0000002003031810 */ /* 0x000fe20007ffe0ff */
[----:B------:R-:W5:Y:S04]  /*06f0*/  @P1 LDG.E.128 R36, desc[UR6][R4.64] ;  /* 0x0000000604241981 */ /* 0x000f68000c1e1d00 */
[C---:B------:R-:W-:Y:S01]  /*0700*/  @P6 IMAD.WIDE.U32 R6, R3.reuse, 0x10, R52 ;  /* 0x0000001003066825 */ /* 0x040fe200078e0034 */
[----:B------:R-:W5:Y:S04]  /*0710*/  @P2 LDG.E.128 R32, desc[UR6][R92.64] ;  /* 0x000000065c202981 */ /* 0x000f68000c1e1d00 */
[----:B------:R-:W5:Y:S01]  /*0720*/  @P6 LDG.E.128 R44, desc[UR6][R6.64] ;  /* 0x00000006062c6981 */ /* 0x000f62000c1e1d00 */
[----:B-1----:R-:W-:Y:S01]  /*0730*/  @P6 IMAD.WIDE.U32 R96, R3, 0x10, R96 ;  /* 0x0000001003606825 */ /* 0x002fe200078e0060 */
[----:B------:R-:W-:-:S02]  /*0740*/  CS2R R52, SRZ ;  /* 0x0000000000347805 */ /* 0x000fc4000001ff00 */
[----:B------:R-:W-:Y:S01]  /*0750*/  MOV R66, RZ ;  /* 0x000000ff00427202 */ /* 0x000fe20000000f00 */
[----:B------:R1:W5:Y:S01]  /*0760*/  @P1 LDG.E.128 R40, desc[UR6][R94.64] ;  /* 0x000000065e281981 */ /* 0x000362000c1e1d00 */
[----:B------:R-:W-:Y:S02]  /*0770*/  CS2R R64, SRZ ;  /* 0x0000000000407805 */ /* 0x000fe4000001ff00 */
[----:B------:R-:W-:Y:S02]  /*0780*/  CS2R R68, SRZ ;  /* 0x0000000000447805 */ /* 0x000fe4000001ff00 */
[----:B------:R-:W-:Y:S01]  /*0790*/  MOV R74, RZ ;  /* 0x000000ff004a7202 */ /* 0x000fe20000000f00 */
[----:B------:R2:W5:Y:S01]  /*07a0*/  @P6 LDG.E.128 R48, desc[UR6][R96.64] ;  /* 0x0000000660306981 */ /* 0x000562000c1e1d00 */
[----:B------:R-:W-:Y:S02]  /*07b0*/  CS2R R72, SRZ ;  /* 0x0000000000487805 */ /* 0x000fe4000001ff00 */
[----:B------:R-:W-:-:S02]  /*07c0*/  CS2R R76, SRZ ;  /* 0x00000000004c7805 */ /* 0x000fc4000001ff00 */
[----:B------:R-:W-:Y:S01]  /*07d0*/  MOV R82, RZ ;  /* 0x000000ff00527202 */ /* 0x000fe20000000f00 */
[----:B------:R3:W-:Y:S01]  /*07e0*/  @P5 STL.64 [R1+0x30], R102 ;  /* 0x0000306601005387 */ /* 0x0007e20000100a00 */
[----:B------:R-:W-:Y:S02]  /*07f0*/  CS2R R80, SRZ ;  /* 0x0000000000507805 */ /* 0x000fe4000001ff00 */
[----:B------:R-:W-:Y:S02]  /*0800*/  CS2R R84, SRZ ;  /* 0x0000000000547805 */ /* 0x000fe4000001ff00 */
[----:B----4-:R-:W-:Y:S02]  /*0810*/  CS2R R90, SRZ ;  /* 0x00000000005a7805 */ /* 0x010fe4000001ff00 */
[----:B------:R-:W-:Y:S02]  /*0820*/  CS2R R88, SRZ ;  /* 0x0000000000587805 */ /* 0x000fe4000001ff00 */
[----:B-1----:R-:W-:-:S02]  /*0830*/  CS2R R94, SRZ ;  /* 0x00000000005e7805 */ /* 0x002fc4000001ff00 */
[----:B------:R-:W-:Y:S02]  /*0840*/  CS2R R92, SRZ ;  /* 0x00000000005c7805 */ /* 0x000fe4000001ff00 */
[----:B0-----:R-:W-:Y:S02]  /*0850*/  CS2R R98, SRZ ;  /* 0x0000000000627805 */ /* 0x001fe4000001ff00 */
[----:B--2---:R-:W-:Y:S02]  /*0860*/  CS2R R96, SRZ ;  /* 0x0000000000607805 */ /* 0x004fe4000001ff00 */
[----:B---3--:R-:W-:Y:S02]  /*0870*/  CS2R R100, SRZ ;  /* 0x0000000000647805 */ /* 0x008fe4000001ff00 */
        /* <DEDUP_REMOVED lines=11> */
[----:B------:R-:W-:Y:S02]  /*0930*/  @P5 MOV R87, RZ ;  /* 0x000000ff00575202 */ /* 0x000fe40000000f00 */
[----:B------:R-:W-:Y:S02]  /*0940*/  @P0 MOV R71, RZ ;  /* 0x000000ff00470202 */ /* 0x000fe40000000f00 */
[----:B------:R-:W-:-:S02]  /*0950*/  @P3 MOV R67, RZ ;  /* 0x000000ff00433202 */ /* 0x000fc40000000f00 */
[----:B------:R-:W-:Y:S02]  /*0960*/  @P2 MOV R63, RZ ;  /* 0x000000ff003f2202 */ /* 0x000fe40000000f00 */
[----:B------:R-:W-:Y:S02]  /*0970*/  @P1 MOV R59, RZ ;  /* 0x000000ff003b1202 */ /* 0x000fe40000000f00 */
[----:B------:R-:W-:Y:S02]  /*0980*/  @P6 MOV R55, RZ ;  /* 0x000000ff00376202 */ /* 0x000fe40000000f00 */
[----:B------:R-:W-:Y:S01]  /*0990*/  @P6 IADD3 R3, PT, PT, R3, 0x20, RZ ;  /* 0x0000002003036810 */ /* 0x000fe20007ffe0ff */
        /* <DEDUP_REMOVED lines=48> */
.L_x_32318:
        /* <DEDUP_REMOVED lines=18> */
[----:B------:R-:W1:Y:S02]  /*0dc0*/  LDC.64 R60, c[0x0][0x3d8] ;  /* 0x0000f600ff3c7b82 */ /* 0x000e640000000a00 */
[----:B------:R-:W4:Y:S04]  /*0dd0*/  LDL R150, [R1+0x30] ;  /* 0x0000300001967983 */ /* 0x000f280000100800 */
[----:B------:R-:W4:Y:S02]  /*0de0*/  LDL R151, [R1+0x34] ;  /* 0x0000340001977983 */ /* 0x000f240000100800 */
[----:B------:R-:W1:Y:S01]  /*0df0*/  LDC.64 R56, c[0x0][0x3d0] ;  /* 0x0000f400ff387b82 */ /* 0x000e620000000a00 */
[----:B------:R-:W-:Y:S01]  /*0e00*/  ISETP.GE.U32.AND P1, PT, R0, 0x40, PT ;  /* 0x000000400000780c */ /* 0x000fe20003f26070 */
[----:B0-----:R-:W-:-:S04]  /*0e10*/  @P5 IMAD.WIDE.U32 R6, R3, 0x10, R6 ;  /* 0x0000001003065825 */ /* 0x001fc800078e0006 */
[C---:B-1----:R-:W-:Y:S01]  /*0e20*/  @P5 IMAD.WIDE.U32 R52, R3.reuse, 0x10, R52 ;  /* 0x0000001003345825 */ /* 0x042fe200078e0034 */
[C---:B------:R-:W-:Y:S01]  /*0e30*/  ISETP.GE.U32.AND P6, PT, R0.reuse, 0x60, PT ;  /* 0x000000600000780c */ /* 0x040fe20003fc6070 */
[----:B------:R-:W0:Y:S02]  /*0e40*/  LDC.64 R68, c[0x0][0x3d0] ;  /* 0x0000f400ff447b82 */ /* 0x000e240000000a00 */
[C---:B------:R-:W-:Y:S01]  /*0e50*/  @P5 IMAD.WIDE.U32 R4, R3.reuse, 0x10, R4 ;  /* 0x0000001003045825 */ /* 0x040fe200078e0004 */
[----:B------:R-:W-:Y:S02]  /*0e60*/  @P5 LOP3.LUT R3, R3, 0x20, RZ, 0xfc, !PT ;  /* 0x0000002003035812 */ /* 0x000fe400078efcff */
[----:B------:R-:W-:-:S03]  /*0e70*/  ISETP.GE.U32.AND P4, PT, R0, 0x80, PT ;  /* 0x000000800000780c */ /* 0x000fc60003f86070 */
[----:B------:R-:W1:Y:S01]  /*0e80*/  LDC.64 R72, c[0x0][0x3d8] ;  /* 0x0000f600ff487b82 */ /* 0x000e620000000a00 */
[C---:B------:R-:W-:Y:S01]  /*0e90*/  @P1 IMAD.WIDE.U32 R60, R3.reuse, 0x10, R60 ;  /* 0x00000010033c1825 */ /* 0x040fe200078e003c */
[----:B------:R-:W-:Y:S01]  /*0ea0*/  ISETP.GE.U32.AND P0, PT, R0, 0xa0, PT ;  /* 0x000000a00000780c */ /* 0x000fe20003f06070 */
[----:B------:R-:W5:Y:S02]  /*0eb0*/  @P5 LD.E.128 R120, desc[UR6][R4.64] ;  /* 0x0000000604785980 */ /* 0x000f64000c101d00 */
[----:B------:R-:W-:-:S03]  /*0ec0*/  @P1 IMAD.WIDE.U32 R56, R3, 0x10, R56 ;  /* 0x0000001003381825 */ /* 0x000fc600078e0038 */
[----:B------:R-:W0:Y:S08]  /*0ed0*/  @P1 LDC.64 R64, c[0x0][0x440] ;  /* 0x00011000ff401b82 */ /* 0x000e300000000a00 */
[----:B------:R-:W1:Y:S01]  /*0ee0*/  @P6 LDC.64 R76, c[0x0][0x440] ;  /* 0x00011000ff4c6b82 */ /* 0x000e620000000a00 */
[C---:B------:R-:W-:Y:S02]  /*0ef0*/  ISETP.GE.U32.AND P3, PT, R0.reuse, 0xc0, PT ;  /* 0x000000c00000780c */ /* 0x040fe40003f66070 */
[----:B------:R-:W-:-:S05]  /*0f00*/  ISETP.GE.U32.AND P2, PT, R0, 0xe0, PT ;  /* 0x000000e00000780c */ /* 0x000fca0003f46070 */
[----:B------:R-:W1:Y:S08]  /*0f10*/  LDC.64 R80, c[0x0][0x3d8] ;  /* 0x0000f600ff507b82 */ /* 0x000e700000000a00 */
[----:B------:R-:W1:Y:S08]  /*0f20*/  @P4 LDC.64 R84, c[0x0][0x440] ;  /* 0x00011000ff544b82 */ /* 0x000e700000000a00 */
[----:B------:R-:W1:Y:S08]  /*0f30*/  LDC.64 R126, c[0x0][0x3d0] ;  /* 0x0000f400ff7e7b82 */ /* 0x000e700000000a00 */
[----:B------:R-:W1:Y:S08]  /*0f40*/  LDC.64 R128, c[0x0][0x3d0] ;  /* 0x0000f400ff807b82 */ /* 0x000e700000000a00 */
[----:B------:R-:W1:Y:S08]  /*0f50*/  LDC.64 R130, c[0x0][0x3d8] ;  /* 0x0000f600ff827b82 */ /* 0x000e700000000a00 */
[----:B------:R-:W1:Y:S08]  /*0f60*/  LDC.64 R134, c[0x0][0x3d0] ;  /* 0x0000f400ff867b82 */ /* 0x000e700000000a00 */
[----:B------:R-:W1:Y:S01]  /*0f70*/  LDC.64 R136, c[0x0][0x3d8] ;  /* 0x0000f600ff887b82 */ /* 0x000e620000000a00 */
[----:B--2---:R2:W4:Y:S04]  /*0f80*/  @P1 LDG.E.128 R140, desc[UR6][R60.64] ;  /* 0x000000063c8c1981 */ /* 0x004528000c1e1d00 */
[----:B---3--:R3:W4:Y:S01]  /*0f90*/  @P1 LDG.E.128 R144, desc[UR6][R56.64] ;  /* 0x0000000638901981 */ /* 0x008722000c1e1d00 */
[C---:B0-----:R-:W-:Y:S01]  /*0fa0*/  @P1 IMAD.WIDE.U32 R64, R3.reuse, 0x10, R64 ;  /* 0x0000001003401825 */ /* 0x041fe200078e0040 */
[----:B------:R-:W-:Y:S01]  /*0fb0*/  @P1 IADD3 R3, PT, PT, R3, 0x20, RZ ;  /* 0x0000002003031810 */ /* 0x000fe20007ffe0ff */
[----:B--2---:R-:W0:Y:S01]  /*0fc0*/  @P0 LDC.64 R60, c[0x0][0x440] ;  /* 0x00011000ff3c0b82 */ /* 0x004e220000000a00 */
[----:B------:R-:W-:-:S02]  /*0fd0*/  @P1 MOV R83, RZ ;  /* 0x000000ff00531202 */ /* 0x000fc40000000f00 */
[----:B------:R2:W5:Y:S01]  /*0fe0*/  @P1 LD.E.128 R116, desc[UR6][R64.64] ;  /* 0x0000000640741980 */ /* 0x000562000c101d00 */
[----:B------:R-:W-:-:S04]  /*0ff0*/  @P6 IMAD.WIDE.U32 R68, R3, 0x10, R68 ;  /* 0x0000001003446825 */ /* 0x000fc800078e0044 */
[----:B---3--:R-:W3:Y:S01]  /*1000*/  LDC.64 R56, c[0x0][0x3d8] ;  /* 0x0000f600ff387b82 */ /* 0x008ee20000000a00 */
[----:B------:R-:W5:Y:S04]  /*1010*/  @P6 LDG.E.128 R248, desc[UR6][R68.64] ;  /* 0x0000000644f86981 */ /* 0x000f68000c1e1d00 */
[----:B----4-:R4:W3:Y:S01]  /*1020*/  @P5 LDG.E.128 R152, desc[UR6][R6.64] ;  /* 0x0000000606985981 */ /* 0x0108e2000c1e1d00 */
[C---:B-1----:R-:W-:Y:S02]  /*1030*/  @P6 IMAD.WIDE.U32 R72, R3.reuse, 0x10, R72 ;  /* 0x0000001003486825 */ /* 0x042fe400078e0048 */
[----:B--2---:R-:W1:Y:S02]  /*1040*/  LDC.64 R64, c[0x0][0x3d0] ;  /* 0x0000f400ff407b82 */ /* 0x004e640000000a00 */
[C---:B------:R-:W-:Y:S01]  /*1050*/  @P6 IMAD.WIDE.U32 R76, R3.reuse, 0x10, R76 ;  /* 0x00000010034c6825 */ /* 0x040fe200078e004c */
[----:B------:R-:W5:Y:S05]  /*1060*/  @P6 LDG.E.128 R244, desc[UR6][R72.64] ;  /* 0x0000000648f46981 */ /* 0x000f6a000c1e1d00 */
[----:B----4-:R-:W2:Y:S01]  /*1070*/  LDC.64 R6, c[0x0][0x3d0] ;  /* 0x0000f400ff067b82 */ /* 0x010ea20000000a00 */
[----:B------:R-:W5:Y:S04]  /*1080*/  @P6 LD.E.128 R112, desc[UR6][R76.64] ;  /* 0x000000064c706980 */ /* 0x000f68000c101d00 */
[----:B------:R4:W3:Y:S03]  /*1090*/  @P5 LDG.E.128 R148, desc[UR6][R52.64] ;  /* 0x0000000634945981 */ /* 0x0008e6000c1e1d00 */
[----:B------:R-:W1:Y:S08]  /*10a0*/  LDC.64 R68, c[0x0][0x3d8] ;  /* 0x0000f600ff447b82 */ /* 0x000e700000000a00 */
[----:B----4-:R-:W4:Y:S01]  /*10b0*/  LDC.64 R52, c[0x0][0x3d0] ;  /* 0x0000f400ff347b82 */ /* 0x010f220000000a00 */
[----:B------:R-:W-:-:S02]  /*10c0*/  @P6 IADD3 R3, PT, PT, R3, 0x20, RZ ;  /* 0x0000002003036810 */ /* 0x000fc40007ffe0ff */
[----:B------:R-:W-:-:S05]  /*10d0*/  @P6 MOV R79, RZ ;  /* 0x000000ff004f6202 */ /* 0x000fca0000000f00 */
[----:B------:R-:W1:Y:S01]  /*10e0*/  @P3 LDC.64 R124, c[0x0][0x440] ;  /* 0x00011000ff7c3b82 */ /* 0x000e620000000a00 */
[----:B------:R-:W-:Y:S01]  /*10f0*/  ISETP.GE.U32.AND P6, PT, R0, 0x120, PT ;  /* 0x000001200000780c */ /* 0x000fe20003fc6070 */
[----:B--2---:R-:W-:-:S06]  /*1100*/  @P4 IMAD.WIDE.U32 R6, R3, 0x10, R6 ;  /* 0x0000001003064825 */ /* 0x004fcc00078e0006 */
[----:B------:R-:W2:Y:S01]  /*1110*/  LDC.64 R72, c[0x0][0x3d8] ;  /* 0x0000f600ff487b82 */ /* 0x000ea20000000a00 */
[C---:B------:R-:W-:Y:S01]  /*1120*/  @P4 IMAD.WIDE.U32 R80, R3.reuse, 0x10, R80 ;  /* 0x0000001003504825 */ /* 0x040fe200078e0050 */
[----:B------:R-:W5:Y:S06]  /*1130*/  @P4 LDG.E.128 R240, desc[UR6][R6.64] ;  /* 0x0000000606f04981 */ /* 0x000f6c000c1e1d00 */
[----:B------:R-:W2:Y:S01]  /*1140*/  @P2 LDC.64 R76, c[0x0][0x440] ;  /* 0x00011000ff4c2b82 */ /* 0x000ea20000000a00 */
[C---:B------:R-:W-:Y:S01]  /*1150*/  @P4 IMAD.WIDE.U32 R84, R3.reuse, 0x10, R84 ;  /* 0x0000001003544825 */ /* 0x040fe200078e0054 */
[----:B------:R-:W-:Y:S01]  /*1160*/  @P4 IADD3 R3, PT, PT, R3, 0x20, RZ ;  /* 0x0000002003034810 */ /* 0x000fe20007ffe0ff */
[----:B------:R-:W5:Y:S04]  /*1170*/  @P4 LDG.E.128 R8, desc[UR6][R80.64] ;  /* 0x0000000650084981 */ /* 0x000f68000c1e1d00 */
[C---:B----4-:R-:W-:Y:S01]  /*1180*/  @P0 IMAD.WIDE.U32 R52, R3.reuse, 0x10, R52 ;  /* 0x0000001003340825 */ /* 0x050fe200078e0034 */
[----:B------:R-:W4:Y:S01]  /*1190*/  @P6 LDC.64 R4, c[0x0][0x440] ;  /* 0x00011000ff046b82 */ /* 0x000f220000000a00 */
[----:B------:R-:W5:Y:S02]  /*11a0*/  @P4 LD.E.128 R108, desc[UR6][R84.64] ;  /* 0x00000006546c4980 */ /* 0x000f64000c101d00 */
[----:B---3--:R-:W-:-:S02]  /*11b0*/  @P0 IMAD.WIDE.U32 R56, R3, 0x10, R56 ;  /* 0x0000001003380825 */ /* 0x008fc400078e0038 */
[----:B------:R3:W-:Y:S04]  /*11c0*/  @P1 STL.64 [R1], R140 ;  /* 0x0000008c01001387 */ /* 0x0007e80000100a00 */
[----:B------:R3:W-:Y:S01]  /*11d0*/  @P1 STL.64 [R1+0x8], R142 ;  /* 0x0000088e01001387 */ /* 0x0007e20000100a00 */
[----:B0-----:R-:W-:Y:S01]  /*11e0*/  @P0 IMAD.WIDE.U32 R60, R3, 0x10, R60 ;  /* 0x00000010033c0825 */ /* 0x001fe200078e003c */
[----:B------:R-:W-:-:S03]  /*11f0*/  @P4 MOV R75, RZ ;  /* 0x000000ff004b4202 */ /* 0x000fc60000000f00 */
[----:B------:R-:W-:Y:S01]  /*1200*/  HFMA2 R54, -RZ, RZ, 0, 0 ;  /* 0x00000000ff367431 */ /* 0x000fe200000001ff */
[----:B------:R0:W5:Y:S01]  /*1210*/  @P0 LDG.E.128 R12, desc[UR6][R52.64] ;  /* 0x00000006340c0981 */ /* 0x000162000c1e1d00 */
[----:B------:R-:W-:Y:S02]  /*1220*/  HFMA2 R62, -RZ, RZ, 0, 0 ;  /* 0x00000000ff3e7431 */ /* 0x000fe400000001ff */
[----:B------:R-:W-:Y:S01]  /*1230*/  HFMA2 R70, -RZ, RZ, 0, 0 ;  /* 0x00000000ff467431 */ /* 0x000fe200000001ff */
[----:B------:R0:W5:Y:S04]  /*1240*/  @P0 LDG.E.128 R16, desc[UR6][R56.64] ;  /* 0x0000000638100981 */ /* 0x000168000c1e1d00 */
[----:B------:R3:W-:Y:S04]  /*1250*/  @P1 STL.64 [R1+0x18], R144 ;  /* 0x0000189001001387 */ /* 0x0007e80000100a00 */
[----:B------:R3:W-:Y:S01]  /*1260*/  @P1 STL.64 [R1+0x20], R146 ;  /* 0x0000209201001387 */ /* 0x0007e20000100a00 */
[----:B------:R-:W-:-:S02]  /*1270*/  ISETP.GE.U32.AND P1, PT, R0, 0x100, PT ;  /* 0x000001000000780c */ /* 0x000fc40003f26070 */
[----:B------:R-:W-:Y:S01]  /*1280*/  @P0 IADD3 R3, PT, PT, R3, 0x20, RZ ;  /* 0x0000002003030810 */ /* 0x000fe20007ffe0ff */
[----:B------:R-:W-:Y:S01]  /*1290*/  HFMA2 R78, -RZ, RZ, 0, 0 ;  /* 0x00000000ff4e7431 */ /* 0x000fe200000001ff */
[----:B------:R0:W5:Y:S09]  /*12a0*/  @P0 LD.E.128 R104, desc[UR6][R60.64] ;  /* 0x000000063c680980 */ /* 0x000172000c101d00 */
[----:B------:R-:W4:Y:S01]  /*12b0*/  @P1 LDC.64 R132, c[0x0][0x440] ;  /* 0x00011000ff841b82 */ /* 0x000f220000000a00 */
[----:B-1----:R-:W-:-:S04]  /*12c0*/  @P3 IMAD.WIDE.U32 R64, R3, 0x10, R64 ;  /* 0x0000001003403825 */ /* 0x002fc800078e0040 */
[C---:B------:R-:W-:Y:S01]  /*12d0*/  @P3 IMAD.WIDE.U32 R68, R3.reuse, 0x10, R68 ;  /* 0x0000001003443825 */ /* 0x040fe200078e0044 */
[----:B------:R3:W-:Y:S03]  /*12e0*/  @P5 STL.64 [R1+0x38], R152 ;  /* 0x0000389801005387 */ /* 0x0007e60000100a00 */
[C---:B------:R-:W-:Y:S01]  /*12f0*/  @P3 IMAD.WIDE.U32 R124, R3.reuse, 0x10, R124 ;  /* 0x00000010037c3825 */ /* 0x040fe200078e007c */
[----:B------:R-:W-:-:S03]  /*1300*/  @P3 IADD3 R3, PT, PT, R3, 0x20, RZ ;  /* 0x0000002003033810 */ /* 0x000fc60007ffe0ff */
[----:B------:R-:W-:Y:S01]  /*1310*/  HFMA2 R86, -RZ, RZ, 0, 0 ;  /* 0x00000000ff567431 */ /* 0x000fe200000001ff */
[----:B------:R-:W-:Y:S01]  /*1320*/  ISETP.GE.U32.AND P4, PT, R0, 0x140, PT ;  /* 0x000001400000780c */ /* 0x000fe20003f86070 */
[----:B------:R1:W5:Y:S01]  /*1330*/  @P3 LDG.E.128 R20, desc[UR6][R64.64] ;  /* 0x0000000640143981 */ /* 0x000362000c1e1d00 */
[----:B------:R-:W-:-:S03]  /*1340*/  @P2 IMAD.WIDE.U32 R126, R3, 0x10, R126 ;  /* 0x00000010037e2825 */ /* 0x000fc600078e007e */
[----:B------:R-:W5:Y:S01]  /*1350*/  @P3 LD.E.128 R100, desc[UR6][R124.64] ;  /* 0x000000067c643980 */ /* 0x000f62000c101d00 */
[----:B--2---:R-:W-:-:S03]  /*1360*/  @P2 IMAD.WIDE.U32 R72, R3, 0x10, R72 ;  /* 0x0000001003482825 */ /* 0x004fc600078e0048 */
[----:B------:R-:W5:Y:S01]  /*1370*/  @P2 LDG.E.128 R28, desc[UR6][R126.64] ;  /* 0x000000067e1c2981 */ /* 0x000f62000c1e1d00 */
[C---:B------:R-:W-:Y:S01]  /*1380*/  @P2 IMAD.WIDE.U32 R76, R3.reuse, 0x10, R76 ;  /* 0x00000010034c2825 */ /* 0x040fe200078e004c */
[----:B------:R-:W-:Y:S02]  /*1390*/  @P2 IADD3 R3, PT, PT, R3, 0x20, RZ ;  /* 0x0000002003032810 */ /* 0x000fe40007ffe0ff */
[----:B------:R3:W-:Y:S03]  /*13a0*/  @P5 STL.64 [R1+0x40], R154 ;  /* 0x0000409a01005387 */ /* 0x0007e60000100a00 */
[C---:B------:R-:W-:Y:S01]  /*13b0*/  @P1 IMAD.WIDE.U32 R128, R3.reuse, 0x10, R128 ;  /* 0x0000001003801825 */ /* 0x040fe200078e0080 */
[----:B------:R2:W5:Y:S03]  /*13c0*/  @P3 LDG.E.128 R24, desc[UR6][R68.64] ;  /* 0x0000000644183981 */ /* 0x000566000c1e1d00 */
[C---:B------:R-:W-:Y:S01]  /*13d0*/  @P1 IMAD.WIDE.U32 R130, R3.reuse, 0x10, R130 ;  /* 0x0000001003821825 */ /* 0x040fe200078e0082 */
[----:B------:R-:W5:Y:S03]  /*13e0*/  @P1 LDG.E.128 R36, desc[UR6][R128.64] ;  /* 0x0000000680241981 */ /* 0x000f66000c1e1d00 */
[C---:B----4-:R-:W-:Y:S01]  /*13f0*/  @P1 IMAD.WIDE.U32 R132, R3.reuse, 0x10, R132 ;  /* 0x0000001003841825 */ /* 0x050fe200078e0084 */
[----:B------:R-:W-:Y:S01]  /*1400*/  @P1 IADD3 R3, PT, PT, R3, 0x20, RZ ;  /* 0x0000002003031810 */ /* 0x000fe20007ffe0ff */
[----:B------:R-:W5:Y:S04]  /*1410*/  @P1 LDG.E.128 R40, desc[UR6][R130.64] ;  /* 0x0000000682281981 */ /* 0x000f68000c1e1d00 */
[C---:B------:R-:W-:Y:S01]  /*1420*/  @P6 IMAD.WIDE.U32 R134, R3.reuse, 0x10, R134 ;  /* 0x0000001003866825 */ /* 0x040fe200078e0086 */
[----:B------:R-:W5:Y:S03]  /*1430*/  @P1 LD.E.128 R92, desc[UR6][R132.64] ;  /* 0x00000006845c1980 */ /* 0x000f66000c101d00 */
[C---:B------:R-:W-:Y:S01]  /*1440*/  @P6 IMAD.WIDE.U32 R136, R3.reuse, 0x10, R136 ;  /* 0x0000001003886825 */ /* 0x040fe200078e0088 */
[----:B------:R-:W5:Y:S03]  /*1450*/  @P6 LDG.E.128 R44, desc[UR6][R134.64] ;  /* 0x00000006862c6981 */ /* 0x000f66000c1e1d00 */
[----:B------:R-:W-:Y:S01]  /*1460*/  @P6 IMAD.WIDE.U32 R4, R3, 0x10, R4 ;  /* 0x0000001003046825 */ /* 0x000fe200078e0004 */
[----:B------:R-:W5:Y:S04]  /*1470*/  @P6 LDG.E.128 R48, desc[UR6][R136.64] ;  /* 0x0000000688306981 */ /* 0x000f68000c1e1d00 */
[----:B------:R-:W5:Y:S04]  /*1480*/  @P6 LD.E.128 R88, desc[UR6][R4.64] ;  /* 0x0000000604586980 */ /* 0x000f68000c101d00 */
[----:B------:R3:W-:Y:S04]  /*1490*/  @P5 STL.64 [R1+0x28], R148 ;  /* 0x0000289401005387 */ /* 0x0007e80000100a00 */
[----:B------:R3:W-:Y:S01]  /*14a0*/  @P5 STL.64 [R1+0x30], R150 ;  /* 0x0000309601005387 */ /* 0x0007e20000100a00 */
[----:B0-----:R-:W-:-:S02]  /*14b0*/  CS2R R52, SRZ ;  /* 0x0000000000347805 */ /* 0x001fc4000001ff00 */
[----:B------:R-:W-:Y:S02]  /*14c0*/  MOV R58, RZ ;  /* 0x000000ff003a7202 */ /* 0x000fe40000000f00 */
[----:B------:R-:W-:Y:S01]  /*14d0*/  CS2R R56, SRZ ;  /* 0x0000000000387805 */ /* 0x000fe2000001ff00 */
[----:B------:R0:W5:Y:S01]  /*14e0*/  @P2 LDG.E.128 R32, desc[UR6][R72.64] ;  /* 0x0000000648202981 */ /* 0x000162000c1e1d00 */
[----:B------:R-:W-:Y:S02]  /*14f0*/  CS2R R60, SRZ ;  /* 0x00000000003c7805 */ /* 0x000fe4000001ff00 */
[----:B------:R-:W-:Y:S02]  /*1500*/  MOV R66, RZ ;  /* 0x000000ff00427202 */ /* 0x000fe40000000f00 */
[----:B-1----:R-:W-:Y:S01]  /*1510*/  CS2R R64, SRZ ;  /* 0x0000000000407805 */ /* 0x002fe2000001ff00 */
[----:B------:R1:W5:Y:S01]  /*1520*/  @P2 LD.E.128 R96, desc[UR6][R76.64] ;  /* 0x000000064c602980 */ /* 0x000362000c101d00 */
[----:B--2---:R-:W-:-:S02]  /*1530*/  CS2R R68, SRZ ;  /* 0x0000000000447805 */ /* 0x004fc4000001ff00 */
[----:B------:R-:W-:Y:S02]  /*1540*/  MOV R74, RZ ;  /* 0x000000ff004a7202 */ /* 0x000fe40000000f00 */
[----:B------:R-:W-:Y:S02]  /*1550*/  CS2R R80, SRZ ;  /* 0x0000000000507805 */ /* 0x000fe4000001ff00 */
[----:B------:R-:W-:Y:S02]  /*1560*/  MOV R82, RZ ;  /* 0x000000ff00527202 */ /* 0x000fe40000000f00 */
[----:B------:R-:W-:Y:S02]  /*1570*/  CS2R R84, SRZ ;  /* 0x0000000000547805 */ /* 0x000fe4000001ff00 */
[----:B0-----:R-:W-:Y:S02]  /*1580*/  CS2R R72, SRZ ;  /* 0x0000000000487805 */ /* 0x001fe4000001ff00 */
[----:B------:R-:W-:-:S02]  /*1590*/  @P5 MOV R87, RZ ;  /* 0x000000ff00575202 */ /* 0x000fc40000000f00 */
[----:B------:R-:W-:Y:S02]  /*15a0*/  @P0 MOV R71, RZ ;  /* 0x000000ff00470202 */ /* 0x000fe40000000f00 */
[----:B-1----:R-:W-:Y:S02]  /*15b0*/  CS2R R76, SRZ ;  /* 0x00000000004c7805 */ /* 0x002fe4000001ff00 */
[----:B------:R-:W-:Y:S02]  /*15c0*/  @P3 MOV R67, RZ ;  /* 0x000000ff00433202 */ /* 0x000fe40000000f00 */
[----:B------:R-:W-:Y:S02]  /*15d0*/  @P2 MOV R63, RZ ;  /* 0x000000ff003f2202 */ /* 0x000fe40000000f00 */
[----:B------:R-:W-:Y:S02]  /*15e0*/  @P1 MOV R59, RZ ;  /* 0x000000ff003b1202 */ /* 0x000fe40000000f00 */
[----:B------:R-:W-:-:S02]  /*15f0*/  @P6 MOV R55, RZ ;  /* 0x000000ff00376202 */ /* 0x000fc40000000f00 */
[----:B------:R-:W-:Y:S01]  /*1600*/  @P6 IADD3 R3, PT, PT, R3, 0x20, RZ ;  /* 0x0000002003036810 */ /* 0x000fe20007ffe0ff */
[----:B---3--:R-:W-:Y:S06]  /*1610*/  @!P4 BRA `(.L_x_32319) ;  /* 0x0000001400f0c947 */ /* 0x008fec0003800000 */
        /* <DEDUP_REMOVED lines=30> */
.L_x_32317:
        /* <DEDUP_REMOVED lines=45> */
[----:B------:R-:W0:Y:S01]  /*1ad0*/  @P3 LDC.64 R142, c[0x0][0x440] ;  /* 0x00011000ff8e3b82 */ /* 0x000e220000000a00 */
        /* <DEDUP_REMOVED lines=26> */
[----:B------:R-:W-:-:S04]  /*1c80*/  ISETP.GE.U32.AND P3, PT, R0, 0x120, PT ;  /* 0x000001200000780c */ /* 0x000fc80003f66070 */
[----:B-1----:R-:W1:Y:S08]  /*1c90*/  LDC.64 R136, c[0x0][0x3d0] ;  /* 0x0000f400ff887b82 */ /* 0x002e700000000a00 */
[----:B------:R-:W1:Y:S08]  /*1ca0*/  LDC.64 R140, c[0x0][0x3d8] ;  /* 0x0000f600ff8c7b82 */ /* 0x000e700000000a00 */
[----:B------:R-:W1:Y:S08]  /*1cb0*/  @P4 LDC.64 R138, c[0x0][0x438] ;  /* 0x00010e00ff8a4b82 */ /* 0x000e700000000a00 */
[----:B0-----:R-:W0:Y:S01]  /*1cc0*/  @P4 LDC.64 R142, c[0x0][0x440] ;  /* 0x00011000ff8e4b82 */ /* 0x001e220000000a00 */
[----:B--2---:R2:W-:Y:S04]  /*1cd0*/  @P5 STL.64 [R1+0x28], R144 ;  /* 0x0000289001005387 */ /* 0x0045e80000100a00 */
[----:B------:R3:W-:Y:S03]  /*1ce0*/  @P5 STL.64 [R1+0x30], R146 ;  /* 0x0000309201005387 */ /* 0x0007e60000100a00 */
[----:B--2---:R-:W2:Y:S01]  /*1cf0*/  LDC.64 R144, c[0x0][0x3d0] ;  /* 0x0000f400ff907b82 */ /* 0x004ea20000000a00 */
[----:B------:R1:W-:Y:S04]  /*1d00*/  @P5 STL.64 [R1+0x38], R148 ;  /* 0x0000389401005387 */ /* 0x0003e80000100a00 */
[----:B------:R0:W-:Y:S03]  /*1d10*/  @P5 STL.64 [R1+0x40], R150 ;  /* 0x0000409601005387 */ /* 0x0001e60000100a00 */
[----:B---3--:R-:W3:Y:S08]  /*1d20*/  @P0 LDC.64 R146, c[0x0][0x438] ;  /* 0x00010e00ff920b82 */ /* 0x008ef00000000a00 */
[----:B-1----:R-:W1:Y:S01]  /*1d30*/  LDC.64 R148, c[0x0][0x3d8] ;  /* 0x0000f600ff947b82 */ /* 0x002e620000000a00 */
[----:B----4-:R4:W-:Y:S07]  /*1d40*/  @P2 STL.64 [R1], R152 ;  /* 0x0000009801002387 */ /* 0x0109ee0000100a00 */
[----:B0-----:R-:W0:Y:S01]  /*1d50*/  @P0 LDC.64 R150, c[0x0][0x440] ;  /* 0x00011000ff960b82 */ /* 0x001e220000000a00 */
[----:B------:R0:W-:Y:S01]  /*1d60*/  @P2 STL.64 [R1+0x8], R154 ;  /* 0x0000089a01002387 */ /* 0x0001e20000100a00 */
[----:B--2---:R-:W-:-:S05]  /*1d70*/  @P0 IMAD.WIDE.U32 R144, R3, 0x10, R144 ;  /* 0x0000001003900825 */ /* 0x004fca00078e0090 */
[----:B------:R2:W5:Y:S01]  /*1d80*/  @P0 LDG.E.128 R240, desc[UR6][R144.64] ;  /* 0x0000000690f00981 */ /* 0x000562000c1e1d00 */
[C---:B---3--:R-:W-:Y:S01]  /*1d90*/  @P0 IMAD.WIDE.U32 R146, R3.reuse, 0x10, R146 ;  /* 0x0000001003920825 */ /* 0x048fe200078e0092 */
[----:B----4-:R-:W3:Y:S02]  /*1da0*/  LDC.64 R152, c[0x0][0x3d0] ;  /* 0x0000f400ff987b82 */ /* 0x010ee40000000a00 */
[----:B------:R4:W-:Y:S04]  /*1db0*/  @P2 STL.64 [R1+0x18], R156 ;  /* 0x0000189c01002387 */ /* 0x0009e80000100a00 */
[----:B------:R4:W-:Y:S01]  /*1dc0*/  @P2 STL.64 [R1+0x20], R158 ;  /* 0x0000209e01002387 */ /* 0x0009e20000100a00 */
[----:B------:R-:W-:Y:S01]  /*1dd0*/  ISETP.GE.U32.AND P2, PT, R0, 0xc0, PT ;  /* 0x000000c00000780c */ /* 0x000fe20003f46070 */
[C---:B-1----:R-:W-:Y:S01]  /*1de0*/  @P0 IMAD.WIDE.U32 R148, R3.reuse, 0x10, R148 ;  /* 0x0000001003940825 */ /* 0x042fe200078e0094 */
[----:B--2---:R-:W1:Y:S01]  /*1df0*/  LDC.64 R144, c[0x0][0x3d0] ;  /* 0x0000f400ff907b82 */ /* 0x004e620000000a00 */
[----:B------:R2:W5:Y:S04]  /*1e00*/  @P0 LD.E.128 R72, desc[UR6][R146.64] ;  /* 0x0000000692480980 */ /* 0x000568000c101d00 */
[----:B------:R4:W5:Y:S06]  /*1e10*/  @P0 LDG.E.128 R8, desc[UR6][R148.64] ;  /* 0x0000000694080981 */ /* 0x00096c000c1e1d00 */
[----:B------:R-:W3:Y:S01]  /*1e20*/  @P2 LDC.64 R130, c[0x0][0x438] ;  /* 0x00010e00ff822b82 */ /* 0x000ee20000000a00 */
[----:B0-----:R-:W-:-:S07]  /*1e30*/  @P0 IMAD.WIDE.U32 R150, R3, 0x10, R150 ;  /* 0x0000001003960825 */ /* 0x001fce00078e0096 */
[----:B------:R-:W0:Y:S01]  /*1e40*/  @P2 LDC.64 R134, c[0x0][0x440] ;  /* 0x00011000ff862b82 */ /* 0x000e220000000a00 */
[----:B------:R-:W-:Y:S01]  /*1e50*/  @P0 IADD3 R3, PT, PT, R3, 0x20, RZ ;  /* 0x0000002003030810 */ /* 0x000fe20007ffe0ff */
[----:B------:R4:W5:Y:S04]  /*1e60*/  @P0 LD.E.128 R108, desc[UR6][R150.64] ;  /* 0x00000006966c0980 */ /* 0x000968000c101d00 */
[C---:B------:R-:W-:Y:S02]  /*1e70*/  @P1 IMAD.WIDE.U32 R4, R3.reuse, 0x10, R4 ;  /* 0x0000001003041825 */ /* 0x040fe400078e0004 */
[----:B--2---:R-:W2:Y:S02]  /*1e80*/  @P6 LDC.64 R146, c[0x0][0x438] ;  /* 0x00010e00ff926b82 */ /* 0x004ea40000000a00 */
[C---:B------:R-:W-:Y:S01]  /*1e90*/  @P1 IMAD.WIDE.U32 R6, R3.reuse, 0x10, R6 ;  /* 0x0000001003061825 */ /* 0x040fe200078e0006 */
[----:B------:R1:W5:Y:S03]  /*1ea0*/  @P1 LDG.E.128 R12, desc[UR6][R4.64] ;  /* 0x00000006040c1981 */ /* 0x000366000c1e1d00 */
[C---:B------:R-:W-:Y:S01]  /*1eb0*/  @P1 IMAD.WIDE.U32 R124, R3.reuse, 0x10, R124 ;  /* 0x00000010037c1825 */ /* 0x040fe200078e007c */
[----:B------:R1:W5:Y:S01]  /*1ec0*/  @P1 LD.E.128 R68, desc[UR6][R6.64] ;  /* 0x0000000606441980 */ /* 0x000362000c101d00 */
[----:B----4-:R-:W4:Y:S02]  /*1ed0*/  LDC.64 R148, c[0x0][0x3d8] ;  /* 0x0000f600ff947b82 */ /* 0x010f240000000a00 */
[C---:B------:R-:W-:Y:S01]  /*1ee0*/  @P1 IMAD.WIDE.U32 R126, R3.reuse, 0x10, R126 ;  /* 0x00000010037e1825 */ /* 0x040fe200078e007e */
[----:B------:R3:W5:Y:S05]  /*1ef0*/  @P1 LDG.E.128 R16, desc[UR6][R124.64] ;  /* 0x000000067c101981 */ /* 0x00076a000c1e1d00 */
[----:B------:R-:W4:Y:S01]  /*1f00*/  @P6 LDC.64 R150, c[0x0][0x440] ;  /* 0x00011000ff966b82 */ /* 0x000f220000000a00 */
[----:B------:R-:W-:Y:S01]  /*1f10*/  @P1 IADD3 R3, PT, PT, R3, 0x20, RZ ;  /* 0x0000002003031810 */ /* 0x000fe20007ffe0ff */
[----:B------:R0:W5:Y:S06]  /*1f20*/  @P1 LD.E.128 R104, desc[UR6][R126.64] ;  /* 0x000000067e681980 */ /* 0x00016c000c101d00 */
[----:B-1----:R-:W1:Y:S01]  /*1f30*/  @P3 LDC.64 R4, c[0x0][0x438] ;  /* 0x00010e00ff043b82 */ /* 0x002e620000000a00 */
[----:B------:R-:W-:-:S07]  /*1f40*/  @P2 IMAD.WIDE.U32 R128, R3, 0x10, R128 ;  /* 0x0000001003802825 */ /* 0x000fce00078e0080 */
[----:B------:R-:W1:Y:S01]  /*1f50*/  LDC.64 R6, c[0x0][0x3d8] ;  /* 0x0000f600ff067b82 */ /* 0x000e620000000a00 */
[C---:B---3--:R-:W-:Y:S01]  /*1f60*/  @P2 IMAD.WIDE.U32 R130, R3.reuse, 0x10, R130 ;  /* 0x0000001003822825 */ /* 0x048fe200078e0082 */
[----:B------:R3:W5:Y:S06]  /*1f70*/  @P2 LDG.E.128 R20, desc[UR6][R128.64] ;  /* 0x0000000680142981 */ /* 0x00076c000c1e1d00 */
[----:B------:R-:W3:Y:S01]  /*1f80*/  @P3 LDC.64 R124, c[0x0][0x440] ;  /* 0x00011000ff7c3b82 */ /* 0x000ee20000000a00 */
        /* <DEDUP_REMOVED lines=18> */
[C---:B----4-:R-:W-:Y:S01]  /*20b0*/  @P6 IMAD.WIDE.U32 R148, R3.reuse, 0x10, R148 ;  /* 0x0000001003946825 */ /* 0x050fe200078e0094 */
[----:B------:R0:W5:Y:S03]  /*20c0*/  @P6 LD.E.128 R56, desc[UR6][R146.64] ;  /* 0x0000000692386980 */ /* 0x000166000c101d00 */
[C---:B------:R-:W-:Y:S01]  /*20d0*/  @P6 IMAD.WIDE.U32 R150, R3.reuse, 0x10, R150 ;  /* 0x0000001003966825 */ /* 0x040fe200078e0096 */
[----:B------:R-:W-:Y:S01]  /*20e0*/  @P6 IADD3 R3, PT, PT, R3, 0x20, RZ ;  /* 0x0000002003036810 */ /* 0x000fe20007ffe0ff */
[----:B------:R0:W5:Y:S04]  /*20f0*/  @P6 LDG.E.128 R40, desc[UR6][R148.64] ;  /* 0x0000000694286981 */ /* 0x000168000c1e1d00 */
[C---:B------:R-:W-:Y:S01]  /*2100*/  @P3 IMAD.WIDE.U32 R152, R3.reuse, 0x10, R152 ;  /* 0x0000001003983825 */ /* 0x040fe200078e0098 */
[----:B------:R0:W5:Y:S03]  /*2110*/  @P6 LD.E.128 R92, desc[UR6][R150.64] ;  /* 0x00000006965c6980 */ /* 0x000166000c101d00 */
[C---:B-1----:R-:W-:Y:S01]  /*2120*/  @P3 IMAD.WIDE.U32 R4, R3.reuse, 0x10, R4 ;  /* 0x0000001003043825 */ /* 0x042fe200078e0004 */
[----:B------:R0:W5:Y:S03]  /*2130*/  @P3 LDG.E.128 R44, desc[UR6][R152.64] ;  /* 0x00000006982c3981 */ /* 0x000166000c1e1d00 */
[C---:B------:R-:W-:Y:S01]  /*2140*/  @P3 IMAD.WIDE.U32 R6, R3.reuse, 0x10, R6 ;  /* 0x0000001003063825 */ /* 0x040fe200078e0006 */
[----:B------:R0:W5:Y:S03]  /*2150*/  @P3 LD.E.128 R52, desc[UR6][R4.64] ;  /* 0x0000000604343980 */ /* 0x000166000c101d00 */
[----:B---3--:R-:W-:Y:S01]  /*2160*/  @P3 IMAD.WIDE.U32 R124, R3, 0x10, R124 ;  /* 0x00000010037c3825 */ /* 0x008fe200078e007c */
        /* <DEDUP_REMOVED lines=18> */
.L_x_32320:
[----:B------:R-:W2:Y:S04]  /*2290*/  LDL R144, [R1] ;  /* 0x0000000001907983 */ /* 0x000ea80000100800 */
        /* <DEDUP_REMOVED lines=10> */
[----:B------:R-:W4:Y:S01]  /*2340*/  LDL R155, [R1+0x44] ;  /* 0x00004400019b7983 */ /* 0x000f220000100800 */
[C---:B------:R-:W-:Y:S01]  /*2350*/  ISETP.GE.U32.AND P5, PT, R0.reuse, 0x20, PT ;  /* 0x000000200000780c */ /* 0x040fe20003fa6070 */
[----:B------:R-:W0:Y:S02]  /*2360*/  LDC.64 R4, c[0x0][0x3d0] ;  /* 0x0000f400ff047b82 */ /* 0x000e240000000a00 */
[----:B------:R-:W4:Y:S04]  /*2370*/  LDL R140, [R1+0x28] ;  /* 0x00002800018c7983 */ /* 0x000f280000100800 */
[----:B------:R-:W4:Y:S02]  /*2380*/  LDL R141, [R1+0x2c] ;  /* 0x00002c00018d7983 */ /* 0x000f240000100800 */
[----:B------:R-:W1:Y:S02]  /*2390*/  LDC.64 R88, c[0x0][0x3d8] ;  /* 0x0000f600ff587b82 */ /* 0x000e640000000a00 */
[----:B------:R-:W4:Y:S04]  /*23a0*/  LDL R142, [R1+0x30] ;  /* 0x00003000018e7983 */ /* 0x000f280000100800 */
[----:B------:R-:W4:Y:S02]  /*23b0*/  LDL R143, [R1+0x34] ;  /* 0x00003400018f7983 */ /* 0x000f240000100800 */
        /* <DEDUP_REMOVED lines=14> */
[----:B------:R0:W5:Y:S02]  /*24a0*/  @P5 LD.E.128 R84, desc[UR6][R6.64] ;  /* 0x0000000606545980 */ /* 0x000164000c101d00 */
[----:B------:R-:W-:-:S03]  /*24b0*/  @P1 IMAD.WIDE.U32 R92, R3, 0x10, R92 ;  /* 0x00000010035c1825 */ /* 0x000fc600078e005c */
[----:B------:R-:W1:Y:S08]  /*24c0*/  @P1 LDC.64 R96, c[0x0][0x438] ;  /* 0x00010e00ff601b82 */ /* 0x000e700000000a00 */
[----:B------:R-:W1:Y:S01]  /*24d0*/  @P6 LDC.64 R108, c[0x0][0x438] ;  /* 0x00010e00ff6c6b82 */ /* 0x000e620000000a00 */
[C---:B------:R-:W-:Y:S02]  /*24e0*/  ISETP.GE.U32.AND P3, PT, R0.reuse, 0xc0, PT ;  /* 0x000000c00000780c */ /* 0x040fe40003f66070 */
[----:B------:R-:W-:-:S05]  /*24f0*/  ISETP.GE.U32.AND P2, PT, R0, 0xe0, PT ;  /* 0x000000e00000780c */ /* 0x000fca0003f46070 */
[----:B------:R-:W1:Y:S08]  /*2500*/  @P4 LDC.64 R116, c[0x0][0x438] ;  /* 0x00010e00ff744b82 */ /* 0x000e700000000a00 */
        /* <DEDUP_REMOVED lines=9> */
[----:B--2---:R-:W2:Y:S04]  /*25a0*/  @P1 LDG.E.128 R144, desc[UR6][R100.64] ;  /* 0x0000000664901981 */ /* 0x004ea8000c1e1d00 */
[----:B---3--:R3:W2:Y:S04]  /*25b0*/  @P1 LDG.E.128 R148, desc[UR6][R92.64] ;  /* 0x000000065c941981 */ /* 0x0086a8000c1e1d00 */
[----:B----4-:R4:W2:Y:S01]  /*25c0*/  @P5 LDG.E.128 R152, desc[UR6][R4.64] ;  /* 0x0000000604985981 */ /* 0x0108a2000c1e1d00 */
[C---:B-1----:R-:W-:Y:S01]  /*25d0*/  @P1 IMAD.WIDE.U32 R96, R3.reuse, 0x10, R96 ;  /* 0x0000001003601825 */ /* 0x042fe200078e0060 */
[----:B------:R-:W-:Y:S01]  /*25e0*/  @P1 IADD3 R3, PT, PT, R3, 0x20, RZ ;  /* 0x0000002003031810 */ /* 0x000fe20007ffe0ff */
[----:B---3--:R-:W1:Y:S03]  /*25f0*/  @P0 LDC.64 R92, c[0x0][0x438] ;  /* 0x00010e00ff5c0b82 */ /* 0x008e660000000a00 */
[----:B------:R3:W5:Y:S05]  /*2600*/  @P1 LD.E.128 R80, desc[UR6][R96.64] ;  /* 0x0000000660501980 */ /* 0x00076a000c101d00 */
[----:B----4-:R-:W4:Y:S01]  /*2610*/  LDC.64 R4, c[0x0][0x3d0] ;  /* 0x0000f400ff047b82 */ /* 0x010f220000000a00 */
[----:B------:R-:W-:-:S04]  /*2620*/  @P6 IMAD.WIDE.U32 R104, R3, 0x10, R104 ;  /* 0x0000001003686825 */ /* 0x000fc800078e0068 */
[C---:B------:R-:W-:Y:S01]  /*2630*/  @P6 IMAD.WIDE.U32 R108, R3.reuse, 0x10, R108 ;  /* 0x00000010036c6825 */ /* 0x040fe200078e006c */
[----:B------:R0:W5:Y:S02]  /*2640*/  @P6 LDG.E.128 R248, desc[UR6][R104.64] ;  /* 0x0000000668f86981 */ /* 0x000164000c1e1d00 */
[----:B---3--:R-:W3:Y:S01]  /*2650*/  LDC.64 R96, c[0x0][0x3d8] ;  /* 0x0000f600ff607b82 */ /* 0x008ee20000000a00 */
[C---:B------:R-:W-:Y:S01]  /*2660*/  @P6 IMAD.WIDE.U32 R112, R3.reuse, 0x10, R112 ;  /* 0x0000001003706825 */ /* 0x040fe200078e0070 */
[----:B------:R4:W5:Y:S01]  /*2670*/  @P6 LD.E.128 R76, desc[UR6][R108.64] ;  /* 0x000000066c4c6980 */ /* 0x000962000c101d00 */
[----:B------:R-:W-:Y:S02]  /*2680*/  @P6 IADD3 R3, PT, PT, R3, 0x20, RZ ;  /* 0x0000002003036810 */ /* 0x000fe40007ffe0ff */
[----:B------:R-:W-:Y:S01]  /*2690*/  @P6 MOV R115, RZ ;  /* 0x000000ff00736202 */ /* 0x000fe20000000f00 */
[----:B------:R4:W5:Y:S02]  /*26a0*/  @P6 LDG.E.128 R244, desc[UR6][R112.64] ;  /* 0x0000000670f46981 */ /* 0x000964000c1e1d00 */
[----:B------:R-:W3:Y:S01]  /*26b0*/  LDC.64 R100, c[0x0][0x3d0] ;  /* 0x0000f400ff647b82 */ /* 0x000ee20000000a00 */
[----:B------:R-:W-:Y:S01]  /*26c0*/  ISETP.GE.U32.AND P6, PT, R0, 0x120, PT ;  /* 0x000001200000780c */ /* 0x000fe20003fc6070 */
[----:B------:R1:W2:Y:S06]  /*26d0*/  @P5 LDG.E.128 R140, desc[UR6][R88.64] ;  /* 0x00000006588c5981 */ /* 0x0002ac000c1e1d00 */
[----:B0-----:R-:W0:Y:S01]  /*26e0*/  @P3 LDC.64 R104, c[0x0][0x438] ;  /* 0x00010e00ff683b82 */ /* 0x001e220000000a00 */
[----:B----4-:R-:W-:-:S07]  /*26f0*/  @P4 IMAD.WIDE.U32 R4, R3, 0x10, R4 ;  /* 0x0000001003044825 */ /* 0x010fce00078e0004 */
[----:B------:R-:W4:Y:S01]  /*2700*/  @P2 LDC.64 R108, c[0x0][0x438] ;  /* 0x00010e00ff6c2b82 */ /* 0x000f220000000a00 */
[C---:B------:R-:W-:Y:S01]  /*2710*/  @P4 IMAD.WIDE.U32 R116, R3.reuse, 0x10, R116 ;  /* 0x0000001003744825 */ /* 0x040fe200078e0074 */
[----:B------:R-:W5:Y:S03]  /*2720*/  @P4 LDG.E.128 R240, desc[UR6][R4.64] ;  /* 0x0000000604f04981 */ /* 0x000f66000c1e1d00 */
[C---:B------:R-:W-:Y:S01]  /*2730*/  @P4 IMAD.WIDE.U32 R120, R3.reuse, 0x10, R120 ;  /* 0x0000001003784825 */ /* 0x040fe200078e0078 */
[----:B------:R-:W-:Y:S01]  /*2740*/  @P4 IADD3 R3, PT, PT, R3, 0x20, RZ ;  /* 0x0000002003034810 */ /* 0x000fe20007ffe0ff */
[----:B------:R-:W5:Y:S01]  /*2750*/  @P4 LD.E.128 R72, desc[UR6][R116.64] ;  /* 0x0000000674484980 */ /* 0x000f62000c101d00 */
[----:B------:R-:W4:Y:S03]  /*2760*/  LDC.64 R112, c[0x0][0x3d0] ;  /* 0x0000f400ff707b82 */ /* 0x000f260000000a00 */
[C---:B------:R-:W-:Y:S01]  /*2770*/  @P0 IMAD.WIDE.U32 R6, R3.reuse, 0x10, R6 ;  /* 0x0000001003060825 */ /* 0x040fe200078e0006 */
[----:B------:R-:W5:Y:S03]  /*2780*/  @P4 LDG.E.128 R8, desc[UR6][R120.64] ;  /* 0x0000000678084981 */ /* 0x000f66000c1e1d00 */
[C---:B-1----:R-:W-:Y:S01]  /*2790*/  @P0 IMAD.WIDE.U32 R92, R3.reuse, 0x10, R92 ;  /* 0x00000010035c0825 */ /* 0x042fe200078e005c */
[----:B------:R-:W1:Y:S01]  /*27a0*/  @P6 LDC.64 R88, c[0x0][0x438] ;  /* 0x00010e00ff586b82 */ /* 0x000e620000000a00 */
[----:B------:R-:W5:Y:S02]  /*27b0*/  @P0 LDG.E.128 R12, desc[UR6][R6.64] ;  /* 0x00000006060c0981 */ /* 0x000f64000c1e1d00 */
[C---:B---3--:R-:W-:Y:S01]  /*27c0*/  @P0 IMAD.WIDE.U32 R96, R3.reuse, 0x10, R96 ;  /* 0x0000001003600825 */ /* 0x048fe200078e0060 */
[----:B------:R-:W-:-:S03]  /*27d0*/  @P0 IADD3 R3, PT, PT, R3, 0x20, RZ ;  /* 0x0000002003030810 */ /* 0x000fc60007ffe0ff */
[----:B------:R-:W-:Y:S01]  /*27e0*/  HFMA2 R90, -RZ, RZ, 0, 0 ;  /* 0x00000000ff5a7431 */ /* 0x000fe200000001ff */
[----:B------:R-:W-:Y:S01]  /*27f0*/  @P4 MOV R111, RZ ;  /* 0x000000ff006f4202 */ /* 0x000fe20000000f00 */
[----:B------:R-:W-:Y:S01]  /*2800*/  HFMA2 R98, -RZ, RZ, 0, 0 ;  /* 0x00000000ff627431 */ /* 0x000fe200000001ff */
[----:B------:R3:W5:Y:S01]  /*2810*/  @P0 LD.E.128 R68, desc[UR6][R92.64] ;  /* 0x000000065c440980 */ /* 0x000762000c101d00 */
[----:B------:R-:W-:-:S03]  /*2820*/  @P3 IMAD.WIDE.U32 R100, R3, 0x10, R100 ;  /* 0x0000001003643825 */ /* 0x000fc600078e0064 */
[----:B--2---:R2:W-:Y:S04]  /*2830*/  @P1 STL.64 [R1], R144 ;  /* 0x0000009001001387 */ /* 0x0045e80000100a00 */
[----:B------:R2:W-:Y:S01]  /*2840*/  @P1 STL.64 [R1+0x8], R146 ;  /* 0x0000089201001387 */ /* 0x0005e20000100a00 */
[----:B0-----:R-:W-:-:S04]  /*2850*/  @P3 IMAD.WIDE.U32 R104, R3, 0x10, R104 ;  /* 0x0000001003683825 */ /* 0x001fc800078e0068 */
[----:B------:R-:W-:Y:S02]  /*2860*/  HFMA2 R106, -RZ, RZ, 0, 0 ;  /* 0x00000000ff6a7431 */ /* 0x000fe400000001ff */
[----:B------:R-:W-:Y:S02]  /*2870*/  HFMA2 R114, -RZ, RZ, 0, 0 ;  /* 0x00000000ff727431 */ /* 0x000fe400000001ff */
[----:B------:R-:W-:Y:S01]  /*2880*/  @P3 IMAD.WIDE.U32 R124, R3, 0x10, R124 ;  /* 0x00000010037c3825 */ /* 0x000fe200078e007c */
[----:B------:R-:W-:-:S03]  /*2890*/  ISETP.GE.U32.AND P4, PT, R0, 0x140, PT ;  /* 0x000001400000780c */ /* 0x000fc60003f86070 */
[----:B------:R-:W-:Y:S01]  /*28a0*/  HFMA2 R122, -RZ, RZ, 0, 0 ;  /* 0x00000000ff7a7431 */ /* 0x000fe200000001ff */
[----:B------:R0:W5:Y:S04]  /*28b0*/  @P0 LDG.E.128 R16, desc[UR6][R96.64] ;  /* 0x0000000660100981 */ /* 0x000168000c1e1d00 */
[----:B------:R2:W-:Y:S01]  /*28c0*/  @P1 STL.64 [R1+0x18], R148 ;  /* 0x0000189401001387 */ /* 0x0005e20000100a00 */
[----:B------:R-:W-:-:S03]  /*28d0*/  @P3 IADD3 R3, PT, PT, R3, 0x20, RZ ;  /* 0x0000002003033810 */ /* 0x000fc60007ffe0ff */
[----:B------:R-:W5:Y:S01]  /*28e0*/  @P3 LDG.E.128 R24, desc[UR6][R124.64] ;  /* 0x000000067c183981 */ /* 0x000f62000c1e1d00 */
[----:B------:R-:W-:Y:S02]  /*28f0*/  MOV R94, RZ ;  /* 0x000000ff005e7202 */ /* 0x000fe40000000f00 */
[----:B---3--:R-:W-:Y:S02]  /*2900*/  CS2R R92, SRZ ;  /* 0x00000000005c7805 */ /* 0x008fe4000001ff00 */
[----:B------:R-:W-:Y:S01]  /*2910*/  MOV R102, RZ ;  /* 0x000000ff00667202 */ /* 0x000fe20000000f00 */
[----:B------:R3:W5:Y:S01]  /*2920*/  @P3 LDG.E.128 R20, desc[UR6][R100.64] ;  /* 0x0000000664143981 */ /* 0x000762000c1e1d00 */
[----:B------:R-:W-:Y:S02]  /*2930*/  MOV R110, RZ ;  /* 0x000000ff006e7202 */ /* 0x000fe40000000f00 */
[----:B------:R-:W-:Y:S02]  /*2940*/  CS2R R116, SRZ ;  /* 0x0000000000747805 */ /* 0x000fe4000001ff00 */
[----:B------:R-:W-:Y:S01]  /*2950*/  MOV R118, RZ ;  /* 0x000000ff00767202 */ /* 0x000fe20000000f00 */
[----:B------:R3:W5:Y:S04]  /*2960*/  @P3 LD.E.128 R64, desc[UR6][R104.64] ;  /* 0x0000000668403980 */ /* 0x000768000c101d00 */
[----:B------:R2:W-:Y:S04]  /*2970*/  @P5 STL.64 [R1+0x38], R152 ;  /* 0x0000389801005387 */ /* 0x0005e80000100a00 */
[----:B------:R2:W-:Y:S04]  /*2980*/  @P5 STL.64 [R1+0x40], R154 ;  /* 0x0000409a01005387 */ /* 0x0005e80000100a00 */
[----:B------:R2:W-:Y:S01]  /*2990*/  @P1 STL.64 [R1+0x20], R150 ;  /* 0x0000209601001387 */ /* 0x0005e20000100a00 */
[----:B------:R-:W-:-:S13]  /*29a0*/  ISETP.GE.U32.AND P1, PT, R0, 0x100, PT ;  /* 0x000001000000780c */ /* 0x000fda0003f26070 */
[----:B------:R-:W1:Y:S01]  /*29b0*/  @P1 LDC.64 R130, c[0x0][0x438] ;  /* 0x00010e00ff821b82 */ /* 0x000e620000000a00 */
[----:B------:R-:W-:-:S04]  /*29c0*/  @P2 IMAD.WIDE.U32 R126, R3, 0x10, R126 ;  /* 0x00000010037e2825 */ /* 0x000fc800078e007e */
[C---:B----4-:R-:W-:Y:S01]  /*29d0*/  @P2 IMAD.WIDE.U32 R108, R3.reuse, 0x10, R108 ;  /* 0x00000010036c2825 */ /* 0x050fe200078e006c */
[----:B------:R-:W5:Y:S03]  /*29e0*/  @P2 LDG.E.128 R28, desc[UR6][R126.64] ;  /* 0x000000067e1c2981 */ /* 0x000f66000c1e1d00 */
[C---:B------:R-:W-:Y:S01]  /*29f0*/  @P2 IMAD.WIDE.U32 R128, R3.reuse, 0x10, R128 ;  /* 0x0000001003802825 */ /* 0x040fe200078e0080 */
[----:B------:R-:W-:Y:S01]  /*2a00*/  @P2 IADD3 R3, PT, PT, R3, 0x20, RZ ;  /* 0x0000002003032810 */ /* 0x000fe20007ffe0ff */
[----:B------:R2:W-:Y:S04]  /*2a10*/  @P5 STL.64 [R1+0x28], R140 ;  /* 0x0000288c01005387 */ /* 0x0005e80000100a00 */
[C---:B------:R-:W-:Y:S01]  /*2a20*/  @P1 IMAD.WIDE.U32 R112, R3.reuse, 0x10, R112 ;  /* 0x0000001003701825 */ /* 0x040fe200078e0070 */
[----:B------:R-:W5:Y:S03]  /*2a30*/  @P2 LDG.E.128 R32, desc[UR6][R128.64] ;  /* 0x0000000680202981 */ /* 0x000f66000c1e1d00 */
[C---:B------:R-:W-:Y:S01]  /*2a40*/  @P1 IMAD.WIDE.U32 R132, R3.reuse, 0x10, R132 ;  /* 0x0000001003841825 */ /* 0x040fe200078e0084 */
[----:B------:R4:W5:Y:S03]  /*2a50*/  @P2 LD.E.128 R60, desc[UR6][R108.64] ;  /* 0x000000066c3c2980 */ /* 0x000966000c101d00 */
[C---:B-1----:R-:W-:Y:S01]  /*2a60*/  @P1 IMAD.WIDE.U32 R130, R3.reuse, 0x10, R130 ;  /* 0x0000001003821825 */ /* 0x042fe200078e0082 */
[----:B------:R-:W-:Y:S01]  /*2a70*/  @P1 IADD3 R3, PT, PT, R3, 0x20, RZ ;  /* 0x0000002003031810 */ /* 0x000fe20007ffe0ff */
[----:B------:R-:W5:Y:S04]  /*2a80*/  @P1 LDG.E.128 R40, desc[UR6][R132.64] ;  /* 0x0000000684281981 */ /* 0x000f68000c1e1d00 */
[C---:B------:R-:W-:Y:S01]  /*2a90*/  @P6 IMAD.WIDE.U32 R134, R3.reuse, 0x10, R134 ;  /* 0x0000001003866825 */ /* 0x040fe200078e0086 */
[----:B------:R-:W5:Y:S03]  /*2aa0*/  @P1 LD.E.128 R56, desc[UR6][R130.64] ;  /* 0x0000000682381980 */ /* 0x000f66000c101d00 */
[C---:B------:R-:W-:Y:S01]  /*2ab0*/  @P6 IMAD.WIDE.U32 R4, R3.reuse, 0x10, R88 ;  /* 0x0000001003046825 */ /* 0x040fe200078e0058 */
[----:B------:R-:W5:Y:S03]  /*2ac0*/  @P6 LDG.E.128 R44, desc[UR6][R134.64] ;  /* 0x00000006862c6981 */ /* 0x000f66000c1e1d00 */
[----:B------:R-:W-:Y:S01]  /*2ad0*/  @P6 IMAD.WIDE.U32 R136, R3, 0x10, R136 ;  /* 0x0000001003886825 */ /* 0x000fe200078e0088 */
[----:B------:R-:W5:Y:S04]  /*2ae0*/  @P6 LD.E.128 R52, desc[UR6][R4.64] ;  /* 0x0000000604346980 */ /* 0x000f68000c101d00 */
[----:B------:R-:W5:Y:S04]  /*2af0*/  @P6 LDG.E.128 R48, desc[UR6][R136.64] ;  /* 0x0000000688306981 */ /* 0x000f68000c1e1d00 */
[----:B------:R2:W-:Y:S01]  /*2b00*/  @P5 STL.64 [R1+0x30], R142 ;  /* 0x0000308e01005387 */ /* 0x0005e20000100a00 */
[----:B------:R-:W-:-:S02]  /*2b10*/  CS2R R88, SRZ ;  /* 0x0000000000587805 */ /* 0x000fc4000001ff00 */
[----:B0-----:R-:W-:Y:S02]  /*2b20*/  CS2R R96, SRZ ;  /* 0x0000000000607805 */ /* 0x001fe4000001ff00 */
[----:B---3--:R-:W-:Y:S01]  /*2b30*/  CS2R R100, SRZ ;  /* 0x0000000000647805 */ /* 0x008fe2000001ff00 */
[----:B------:R0:W5:Y:S01]  /*2b40*/  @P1 LDG.E.128 R36, desc[UR6][R112.64] ;  /* 0x0000000670241981 */ /* 0x000162000c1e1d00 */
[----:B------:R-:W-:Y:S02]  /*2b50*/  CS2R R104, SRZ ;  /* 0x0000000000687805 */ /* 0x000fe4000001ff00 */
[----:B----4-:R-:W-:Y:S02]  /*2b60*/  CS2R R108, SRZ ;  /* 0x00000000006c7805 */ /* 0x010fe4000001ff00 */
[----:B------:R-:W-:Y:S02]  /*2b70*/  CS2R R120, SRZ ;  /* 0x0000000000787805 */ /* 0x000fe4000001ff00 */
[----:B------:R-:W-:-:S02]  /*2b80*/  @P5 MOV R123, RZ ;  /* 0x000000ff007b5202 */ /* 0x000fc40000000f00 */
[----:B------:R-:W-:Y:S02]  /*2b90*/  @P0 MOV R107, RZ ;  /* 0x000000ff006b0202 */ /* 0x000fe40000000f00 */
[----:B------:R-:W-:Y:S02]  /*2ba0*/  @P3 MOV R103, RZ ;  /* 0x000000ff00673202 */ /* 0x000fe40000000f00 */
[----:B0-----:R-:W-:Y:S02]  /*2bb0*/  CS2R R112, SRZ ;  /* 0x0000000000707805 */ /* 0x001fe4000001ff00 */
[----:B------:R-:W-:Y:S02]  /*2bc0*/  @P2 MOV R99, RZ ;  /* 0x000000ff00632202 */ /* 0x000fe40000000f00 */
[----:B------:R-:W-:Y:S02]  /*2bd0*/  @P1 MOV R95, RZ ;  /* 0x000000ff005f1202 */ /* 0x000fe40000000f00 */
[----:B------:R-:W-:-:S02]  /*2be0*/  @P6 MOV R91, RZ ;  /* 0x000000ff005b6202 */ /* 0x000fc40000000f00 */
        /* <DEDUP_REMOVED lines=31> */
.L_x_32319:
[----:B------:R-:W-:Y:S05]  /*2de0*/  BSYNC.RECONVERGENT B0 ;  /* 0x0000000000007941 */ /* 0x000fea0003800200 */
.L_x_32316:
        /* <DEDUP_REMOVED lines=8> */
[----:B------:R-:W1:Y:S01]  /*2e70*/  LDCU UR12, c[0x0][0x388] ;  /* 0x00007100ff0c77ac */ /* 0x000e620008000800 */
[----:B------:R-:W2:Y:S01]  /*2e80*/  LDCU.U8 UR10, c[0x0][0x410] ;  /* 0x00008200ff0a77ac */ /* 0x000ea20008000000 */
[----:B------:R-:W3:Y:S01]  /*2e90*/  LDCU UR11, c[0x0][0x448] ;  /* 0x00008900ff0b77ac */ /* 0x000ee20008000800 */
[----:B------:R-:W4:Y:S01]  /*2ea0*/  LDCU.64 UR4, c[0x0][0x398] ;  /* 0x00007300ff0477ac */ /* 0x000f220008000a00 */
[----:B------:R-:W0:Y:S02]  /*2eb0*/  LDCU.64 UR8, c[0x0][0x3a0] ;  /* 0x00007400ff0877ac */ /* 0x000e240008000a00 */
.L_x_32402:
[----:B-1-34-:R-:W0:Y:S01]  /*2ec0*/  LDL R236, [R1+0x14] ;  /* 0x0000140001ec7983 */ /* 0x01ae220000100800 */
[----:B------:R-:W-:Y:S01]  /*2ed0*/  BSSY.RECONVERGENT B0, `(.L_x_32321) ;  /* 0x0000078000007945 */ /* 0x000fe20003800200 */
[----:B------:R-:W1:Y:S02]  /*2ee0*/  S2R R5, SR_TID.X ;  /* 0x0000000000057919 */ /* 0x000e640000002100 */
[----:B-1----:R-:W-:Y:S01]  /*2ef0*/  LOP3.LUT R5, R5, 0x1f, RZ, 0xc0, !PT ;  /* 0x0000001f05057812 */ /* 0x002fe200078ec0ff */
[----:B0-----:R-:W-:-:S05]  /*2f00*/  IMAD R2, R236, UR12, RZ ;  /* 0x0000000cec027c24 */ /* 0x001fca000f8e02ff */
[----:B------:R-:W-:-:S04]  /*2f10*/  SHF.R.S32.HI R4, RZ, 0x1f, R2 ;  /* 0x0000001fff047819 */ /* 0x000fc80000011402 */
[----:B------:R-:W-:-:S04]  /*2f20*/  LEA.HI R2, R4, R2, RZ, 0x3 ;  /* 0x0000000204027211 */ /* 0x000fc800078f18ff */
[----:B------:R-:W-:-:S04]  /*2f30*/  LEA.HI.SX32 R5, R2, R5, 0x1d ;  /* 0x0000000502057211 */ /* 0x000fc800078feaff */
[----:B------:R-:W-:Y:S01]  /*2f40*/  MOV R2, R5 ;  /* 0x0000000500027202 */ /* 0x000fe20000000f00 */
[----:B-----5:R-:W-:Y:S06]  /*2f50*/  @!P5 BRA `(.L_x_32322) ;  /* 0x0000000400bcd947 */ /* 0x020fec0003800000 */
[----:B----4-:R-:W-:Y:S01]  /*2f60*/  ISETP.NE.U32.AND P0, PT, RZ, UR4, PT ;  /* 0x00000004ff007c0c */ /* 0x010fe2000bf05070 */
        /* <DEDUP_REMOVED lines=28> */
.L_x_32324:
[--C-:B-----5:R-:W-:Y:S02]  /*3130*/  HADD2.F32 R152, -RZ, R156.reuse.H0_H0 ;  /* 0x2000009cff987230 */ /* 0x120fe40000004100 */
[----:B------:R-:W-:Y:S02]  /*3140*/  HADD2.F32 R153, -RZ, R156.H1_H1 ;  /* 0x3000009cff997230 */ /* 0x000fe40000004100 */
[--C-:B------:R-:W-:Y:S02]  /*3150*/  HADD2.F32 R154, -RZ, R157.reuse.H0_H0 ;  /* 0x2000009dff9a7230 */ /* 0x100fe40000004100 */
[----:B------:R-:W-:Y:S01]  /*3160*/  FADD.FTZ R152, R144, R152 ;  /* 0x0000009890987221 */ /* 0x000fe20000010000 */
[----:B------:R-:W-:Y:S02]  /*3170*/  HADD2.F32 R155, -RZ, R157.H1_H1 ;  /* 0x3000009dff9b7230 */ /* 0x000fe40000004100 */
        /* <DEDUP_REMOVED lines=9> */
[----:B------:R-:W-:-:S02]  /*3210*/  FADD.FTZ R158, R150, R2 ;  /* 0x00000002969e7221 */ /* 0x000fc40000010000 */
[----:B------:R-:W-:Y:S01]  /*3220*/  FADD.FTZ R159, R151, R4 ;  /* 0x00000004979f7221 */ /* 0x000fe20000010000 */
[----:B------:R-:W-:Y:S06]  /*3230*/  BRA `(.L_x_32325) ;  /* 0x0000000000f07947 */ /* 0x000fec0003800000 */
.L_x_32323:
[----:B------:R-:W-:-:S04]  /*3240*/  UISETP.NE.U32.AND UP0, UPT, UR8, URZ, UPT ;  /* 0x000000ff0800728c */ /* 0x000fc8000bf05070 */
[----:B------:R-:W-:-:S09]  /*3250*/  UISETP.NE.AND.EX UP0, UPT, UR9, URZ, UPT, UP0 ;  /* 0x000000ff0900728c */ /* 0x000fd2000bf05300 */
[----:B------:R-:W-:Y:S05]  /*3260*/  BRA.U UP0, `(.L_x_32326) ;  /* 0x0000000100647547 */ /* 0x000fea000b800000 */
[----:B-----5:R-:W-:Y:S02]  /*3270*/  HADD2.F32 R2, -RZ, R156.H0_H0 ;  /* 0x2000009cff027230 */ /* 0x020fe40000004100 */
[----:B------:R-:W-:-:S05]  /*3280*/  HADD2.F32 R4, -RZ, R140.H0_H0 ;  /* 0x2000008cff047230 */ /* 0x000fca0000004100 */
[----:B------:R-:W-:Y:S01]  /*3290*/  FADD.FTZ R152, R2, R4 ;  /* 0x0000000402987221 */ /* 0x000fe20000010000 */
[----:B------:R-:W-:Y:S02]  /*32a0*/  HADD2.F32 R2, -RZ, R156.H1_H1 ;  /* 0x3000009cff027230 */ /* 0x000fe40000004100 */
[----:B------:R-:W-:-:S05]  /*32b0*/  HADD2.F32 R4, -RZ, R140.H1_H1 ;  /* 0x3000008cff047230 */ /* 0x000fca0000004100 */
[----:B------:R-:W-:Y:S01]  /*32c0*/  FADD.FTZ R153, R2, R4 ;  /* 0x0000000402997221 */ /* 0x000fe20000010000 */
[----:B------:R-:W-:Y:S02]  /*32d0*/  HADD2.F32 R2, -RZ, R157.H0_H0 ;  /* 0x2000009dff027230 */ /* 0x000fe40000004100 */
        /* <DEDUP_REMOVED lines=17> */
[----:B------:R-:W-:Y:S06]  /*33f0*/  BRA `(.L_x_32325) ;  /* 0x0000000000807947 */ /* 0x000fec0003800000 */
.L_x_32326:
[----:B-----5:R-:W-:Y:S02]  /*3400*/  HADD2.F32 R2, -RZ, R156.H0_H0 ;  /* 0x2000009cff027230 */ /* 0x020fe40000004100 */
[----:B------:R-:W-:Y:S02]  /*3410*/  HADD2.F32 R4, -RZ, R140.H0_H0 ;  /* 0x2000008cff047230 */ /* 0x000fe40000004100 */
[--C-:B------:R-:W-:Y:S02]  /*3420*/  HADD2.F32 R6, -RZ, R142.reuse.H0_H0 ;  /* 0x2000008eff067230 */ /* 0x100fe40000004100 */
[----:B------:R-:W-:Y:S02]  /*3430*/  HADD2.F32 R7, -RZ, R142.H1_H1 ;  /* 0x3000008eff077230 */ /* 0x000fe40000004100 */
[----:B------:R-:W-:Y:S01]  /*3440*/  FADD.FTZ R152, R2, R4 ;  /* 0x0000000402987221 */ /* 0x000fe20000010000 */
[----:B------:R-:W-:Y:S02]  /*3450*/  HADD2.F32 R2, -RZ, R156.H1_H1 ;  /* 0x3000009cff027230 */ /* 0x000fe40000004100 */
[----:B------:R-:W-:-:S02]  /*3460*/  HADD2.F32 R4, -RZ, R140.H1_H1 ;  /* 0x3000008cff047230 */ /* 0x000fc40000004100 */
[----:B------:R-:W-:Y:S01]  /*3470*/  FADD.FTZ R152, R144, R152 ;  /* 0x0000009890987221 */ /* 0x000fe20000010000 */
[----:B------:R-:W-:Y:S02]  /*3480*/  HADD2.F32 R156, -RZ, R143.H1_H1 ;  /* 0x3000008fff9c7230 */ /* 0x000fe40000004100 */
[----:B------:R-:W-:Y:S01]  /*3490*/  FADD.FTZ R153, R2, R4 ;  /* 0x0000000402997221 */ /* 0x000fe20000010000 */
[----:B------:R-:W-:Y:S02]  /*34a0*/  HADD2.F32 R2, -RZ, R157.H0_H0 ;  /* 0x2000009dff027230 */ /* 0x000fe40000004100 */
[----:B------:R-:W-:Y:S02]  /*34b0*/  HADD2.F32 R4, -RZ, R141.H0_H0 ;  /* 0x2000008dff047230 */ /* 0x000fe40000004100 */
[----:B------:R-:W-:-:S03]  /*34c0*/  FADD.FTZ R153, R145, R153 ;  /* 0x0000009991997221 */ /* 0x000fc60000010000 */
[----:B------:R-:W-:Y:S01]  /*34d0*/  FADD.FTZ R154, R2, R4 ;  /* 0x00000004029a7221 */ /* 0x000fe20000010000 */
[----:B------:R-:W-:Y:S02]  /*34e0*/  HADD2.F32 R2, -RZ, R157.H1_H1 ;  /* 0x3000009dff027230 */ /* 0x000fe40000004100 */
[----:B------:R-:W-:Y:S02]  /*34f0*/  HADD2.F32 R4, -RZ, R141.H1_H1 ;  /* 0x3000008dff047230 */ /* 0x000fe40000004100 */
[----:B------:R-:W-:-:S03]  /*3500*/  FADD.FTZ R154, R146, R154 ;  /* 0x0000009a929a7221 */ /* 0x000fc60000010000 */
[----:B------:R-:W-:Y:S01]  /*3510*/  FADD.FTZ R155, R2, R4 ;  /* 0x00000004029b7221 */ /* 0x000fe20000010000 */
[--C-:B------:R-:W-:Y:S02]  /*3520*/  HADD2.F32 R2, -RZ, R158.reuse.H0_H0 ;  /* 0x2000009eff027230 */ /* 0x100fe40000004100 */
[----:B------:R-:W-:Y:S02]  /*3530*/  HADD2.F32 R4, -RZ, R143.H0_H0 ;  /* 0x2000008fff047230 */ /* 0x000fe40000004100 */
[----:B------:R-:W-:Y:S01]  /*3540*/  FADD.FTZ R155, R147, R155 ;  /* 0x0000009b939b7221 */ /* 0x000fe20000010000 */
[----:B------:R-:W-:Y:S01]  /*3550*/  FADD.FTZ R6, R2, R6 ;  /* 0x0000000602067221 */ /* 0x000fe20000010000 */
[----:B------:R-:W-:-:S05]  /*3560*/  HADD2.F32 R2, -RZ, R158.H1_H1 ;  /* 0x3000009eff027230 */ /* 0x000fca0000004100 */
[----:B------:R-:W-:Y:S01]  /*3570*/  FADD.FTZ R7, R2, R7 ;  /* 0x0000000702077221 */ /* 0x000fe20000010000 */
[----:B------:R-:W-:-:S03]  /*3580*/  HADD2.F32 R2, -RZ, R159.H0_H0 ;  /* 0x2000009fff027230 */ /* 0x000fc60000004100 */
[----:B------:R-:W-:Y:S02]  /*3590*/  FADD.FTZ R157, R149, R7 ;  /* 0x00000007959d7221 */ /* 0x000fe40000010000 */
[----:B------:R-:W-:Y:S01]  /*35a0*/  FADD.FTZ R2, R2, R4 ;  /* 0x0000000402027221 */ /* 0x000fe20000010000 */
[----:B------:R-:W-:-:S03]  /*35b0*/  HADD2.F32 R4, -RZ, R159.H1_H1 ;  /* 0x3000009fff047230 */ /* 0x000fc60000004100 */
[----:B------:R-:W-:Y:S02]  /*35c0*/  FADD.FTZ R158, R150, R2 ;  /* 0x00000002969e7221 */ /* 0x000fe40000010000 */
[----:B------:R-:W-:Y:S01]  /*35d0*/  FADD.FTZ R4, R4, R156 ;  /* 0x0000009c04047221 */ /* 0x000fe20000010000 */
[----:B------:R-:W-:-:S03]  /*35e0*/  FADD.FTZ R156, R148, R6 ;  /* 0x00000006949c7221 */ /* 0x000fc60000010000 */
[----:B------:R-:W-:-:S07]  /*35f0*/  FADD.FTZ R159, R151, R4 ;  /* 0x00000004979f7221 */ /* 0x000fce0000010000 */
.L_x_32325:
[----:B------:R-:W0:Y:S01]  /*3600*/  LDC.64 R6, c[0x0][0x3a8] ;  /* 0x0000ea00ff067b82 */ /* 0x000e220000000a00 */
[C---:B------:R-:W-:Y:S01]  /*3610*/  IADD3 R2, PT, PT, R5.reuse, 0x20, RZ ;  /* 0x0000002005027810 */ /* 0x040fe20007ffe0ff */
[----:B0-----:R-:W-:-:S05]  /*3620*/  IMAD.WIDE.U32 R6, R5, 0x20, R6 ;  /* 0x0000002005067825 */ /* 0x001fca00078e0006 */
[----:B------:R0:W-:Y:S04]  /*3630*/  STG.E.128 desc[UR6][R6.64], R152 ;  /* 0x0000009806007986 */ /* 0x0001e8000c101d06 */
[----:B------:R0:W-:Y:S02]  /*3640*/  STG.E.128 desc[UR6][R6.64+0x10], R156 ;  /* 0x0000109c06007986 */ /* 0x0001e4000c101d06 */
.L_x_32322:
[----:B--234-:R-:W-:Y:S05]  /*3650*/  BSYNC.RECONVERGENT B0 ;  /* 0x0000000000007941 */ /* 0x01cfea0003800200 */
.L_x_32321:
        /* <DEDUP_REMOVED lines=21> */
[----:B-----5:R-:W-:Y:S02]  /*37b0*/  HADD2.F32 R4, -RZ, R164.H0_H0 ;  /* 0x200000a4ff047230 */ /* 0x020fe40000004100 */
[----:B0-----:R-:W-:Y:S02]  /*37c0*/  HADD2.F32 R6, -RZ, R140.H0_H0 ;  /* 0x2000008cff067230 */ /* 0x001fe40000004100 */
[----:B------:R-:W-:-:S03]  /*37d0*/  HADD2.F32 R7, -RZ, R166.H0_H0 ;  /* 0x200000a6ff077230 */ /* 0x000fc60000004100 */
[----:B------:R-:W-:Y:S01]  /*37e0*/  FADD.FTZ R160, R6, R4 ;  /* 0x0000000406a07221 */ /* 0x000fe20000010000 */
[----:B------:R-:W-:Y:S02]  /*37f0*/  HADD2.F32 R4, -RZ, R164.H1_H1 ;  /* 0x300000a4ff047230 */ /* 0x000fe40000004100 */
[----:B------:R-:W-:Y:S02]  /*3800*/  HADD2.F32 R6, -RZ, R140.H1_H1 ;  /* 0x3000008cff067230 */ /* 0x000fe40000004100 */
[----:B------:R-:W-:Y:S01]  /*3810*/  FADD.FTZ R160, R144, R160 ;  /* 0x000000a090a07221 */ /* 0x000fe20000010000 */
[----:B------:R-:W-:Y:S02]  /*3820*/  HADD2.F32 R164, -RZ, R143.H1_H1 ;  /* 0x3000008fffa47230 */ /* 0x000fe40000004100 */
[----:B------:R-:W-:Y:S01]  /*3830*/  FADD.FTZ R161, R6, R4 ;  /* 0x0000000406a17221 */ /* 0x000fe20000010000 */
[----:B------:R-:W-:Y:S02]  /*3840*/  HADD2.F32 R4, -RZ, R165.H0_H0 ;  /* 0x200000a5ff047230 */ /* 0x000fe40000004100 */
[----:B------:R-:W-:-:S02]  /*3850*/  HADD2.F32 R6, -RZ, R141.H0_H0 ;  /* 0x2000008dff067230 */ /* 0x000fc40000004100 */
[----:B------:R-:W-:-:S03]  /*3860*/  FADD.FTZ R161, R145, R161 ;  /* 0x000000a191a17221 */ /* 0x000fc60000010000 */
[----:B------:R-:W-:Y:S01]  /*3870*/  FADD.FTZ R162, R6, R4 ;  /* 0x0000000406a27221 */ /* 0x000fe20000010000 */
[----:B------:R-:W-:Y:S02]  /*3880*/  HADD2.F32 R4, -RZ, R165.H1_H1 ;  /* 0x300000a5ff047230 */ /* 0x000fe40000004100 */
[----:B------:R-:W-:Y:S02]  /*3890*/  HADD2.F32 R6, -RZ, R141.H1_H1 ;  /* 0x3000008dff067230 */ /* 0x000fe40000004100 */
[----:B------:R-:W-:-:S03]  /*38a0*/  FADD.FTZ R162, R146, R162 ;  /* 0x000000a292a27221 */ /* 0x000fc60000010000 */
[----:B------:R-:W-:Y:S01]  /*38b0*/  FADD.FTZ R163, R6, R4 ;  /* 0x0000000406a37221 */ /* 0x000fe20000010000 */
[--C-:B------:R-:W-:Y:S02]  /*38c0*/  HADD2.F32 R4, -RZ, R142.reuse.H0_H0 ;  /* 0x2000008eff047230 */ /* 0x100fe40000004100 */
[----:B------:R-:W-:Y:S02]  /*38d0*/  HADD2.F32 R6, -RZ, R142.H1_H1 ;  /* 0x3000008eff067230 */ /* 0x000fe40000004100 */
[----:B------:R-:W-:Y:S01]  /*38e0*/  FADD.FTZ R163, R147, R163 ;  /* 0x000000a393a37221 */ /* 0x000fe20000010000 */
[----:B------:R-:W-:Y:S01]  /*38f0*/  FADD.FTZ R7, R4, R7 ;  /* 0x0000000704077221 */ /* 0x000fe20000010000 */
[----:B------:R-:W-:-:S05]  /*3900*/  HADD2.F32 R4, -RZ, R166.H1_H1 ;  /* 0x300000a6ff047230 */ /* 0x000fca0000004100 */
[----:B------:R-:W-:Y:S01]  /*3910*/  FADD.FTZ R165, R6, R4 ;  /* 0x0000000406a57221 */ /* 0x000fe20000010000 */
[----:B------:R-:W-:Y:S02]  /*3920*/  HADD2.F32 R4, -RZ, R167.H0_H0 ;  /* 0x200000a7ff047230 */ /* 0x000fe40000004100 */
[----:B------:R-:W-:Y:S02]  /*3930*/  HADD2.F32 R6, -RZ, R143.H0_H0 ;  /* 0x2000008fff067230 */ /* 0x000fe40000004100 */
[----:B------:R-:W-:-:S03]  /*3940*/  FADD.FTZ R165, R149, R165 ;  /* 0x000000a595a57221 */ /* 0x000fc60000010000 */
[----:B------:R-:W-:Y:S01]  /*3950*/  FADD.FTZ R4, R6, R4 ;  /* 0x0000000406047221 */ /* 0x000fe20000010000 */
[----:B------:R-:W-:-:S03]  /*3960*/  HADD2.F32 R6, -RZ, R167.H1_H1 ;  /* 0x300000a7ff067230 */ /* 0x000fc60000004100 */
[----:B------:R-:W-:Y:S02]  /*3970*/  FADD.FTZ R166, R150, R4 ;  /* 0x0000000496a67221 */ /* 0x000fe40000010000 */
[----:B------:R-:W-:Y:S01]  /*3980*/  FADD.FTZ R6, R164, R6 ;  /* 0x00000006a4067221 */ /* 0x000fe20000010000 */
[----:B------:R-:W-:-:S03]  /*3990*/  FADD.FTZ R164, R148, R7 ;  /* 0x0000000794a47221 */ /* 0x000fc60000010000 */
[----:B------:R-:W-:Y:S01]  /*39a0*/  FADD.FTZ R167, R151, R6 ;  /* 0x0000000697a77221 */ /* 0x000fe20000010000 */
[----:B------:R-:W-:Y:S06]  /*39b0*/  BRA `(.L_x_32331) ;  /* 0x0000000000cc7947 */ /* 0x000fec0003800000 */
.L_x_32330:
[----:B-----5:R-:W-:Y:S02]  /*39c0*/  HADD2.F32 R4, -RZ, R164.H0_H0 ;  /* 0x200000a4ff047230 */ /* 0x020fe40000004100 */
[----:B0-----:R-:W-:-:S05]  /*39d0*/  HADD2.F32 R6, -RZ, R140.H0_H0 ;  /* 0x2000008cff067230 */ /* 0x001fca0000004100 */
        /* <DEDUP_REMOVED lines=23> */
.L_x_32329:
[----:B------:R-:W-:Y:S05]  /*3b50*/  @!P1 BRA `(.L_x_32332) ;  /* 0x0000000000449947 */ /* 0x000fea0003800000 */
[--C-:B-----5:R-:W-:Y:S02]  /*3b60*/  HADD2.F32 R162, -RZ, R165.reuse.H0_H0 ;  /* 0x200000a5ffa27230 */ /* 0x120fe40000004100 */
[----:B------:R-:W-:Y:S02]  /*3b70*/  HADD2.F32 R163, -RZ, R165.H1_H1 ;  /* 0x300000a5ffa37230 */ /* 0x000fe40000004100 */
[--C-:B------:R-:W-:Y:S02]  /*3b80*/  HADD2.F32 R160, -RZ, R164.reuse.H0_H0 ;  /* 0x200000a4ffa07230 */ /* 0x100fe40000004100 */
[----:B------:R-:W-:Y:S01]  /*3b90*/  FADD.FTZ R162, R146, R162 ;  /* 0x000000a292a27221 */ /* 0x000fe20000010000 */
[----:B------:R-:W-:Y:S02]  /*3ba0*/  HADD2.F32 R161, -RZ, R164.H1_H1 ;  /* 0x300000a4ffa17230 */ /* 0x000fe40000004100 */
[----:B------:R-:W-:Y:S01]  /*3bb0*/  FADD.FTZ R163, R147, R163 ;  /* 0x000000a393a37221 */ /* 0x000fe20000010000 */
[----:B0-----:R-:W-:-:S02]  /*3bc0*/  HADD2.F32 R7, -RZ, R166.H0_H0 ;  /* 0x200000a6ff077230 */ /* 0x001fc40000004100 */
        /* <DEDUP_REMOVED lines=10> */
.L_x_32332:
        /* <DEDUP_REMOVED lines=8> */
.L_x_32331:
[----:B0-----:R-:W0:Y:S02]  /*3cf0*/  LDC.64 R6, c[0x0][0x3a8] ;  /* 0x0000ea00ff067b82 */ /* 0x001e240000000a00 */
[C---:B0-----:R-:W-:Y:S01]  /*3d00*/  IMAD.WIDE.U32 R6, R2.reuse, 0x20, R6 ;  /* 0x0000002002067825 */ /* 0x041fe200078e0006 */
[----:B------:R-:W-:-:S04]  /*3d10*/  IADD3 R2, PT, PT, R2, 0x20, RZ ;  /* 0x0000002002027810 */ /* 0x000fc80007ffe0ff */
[----:B------:R1:W-:Y:S04]  /*3d20*/  STG.E.128 desc[UR6][R6.64], R160 ;  /* 0x000000a006007986 */ /* 0x0003e8000c101d06 */
[----:B------:R1:W-:Y:S02]  /*3d30*/  STG.E.128 desc[UR6][R6.64+0x10], R164 ;  /* 0x000010a406007986 */ /* 0x0003e4000c101d06 */
.L_x_32328:
[----:B------:R-:W-:Y:S05]  /*3d40*/  BSYNC.RECONVERGENT B0 ;  /* 0x0000000000007941 */ /* 0x000fea0003800200 */
.L_x_32327:
        /* <DEDUP_REMOVED lines=54> */
.L_x_32336:
        /* <DEDUP_REMOVED lines=25> */
.L_x_32335:
        /* <DEDUP_REMOVED lines=18> */
.L_x_32338:
        /* <DEDUP_REMOVED lines=8> */
.L_x_32337:
[----:B0-----:R-:W0:Y:S02]  /*43e0*/  LDC.64 R6, c[0x0][0x3a8] ;  /* 0x0000ea00ff067b82 */ /* 0x001e240000000a00 */
[C---:B0-----:R-:W-:Y:S01]  /*43f0*/  IMAD.WIDE.U32 R6, R2.reuse, 0x20, R6 ;  /* 0x0000002002067825 */ /* 0x041fe200078e0006 */
[----:B------:R-:W-:-:S04]  /*4400*/  IADD3 R2, PT, PT, R2, 0x20, RZ ;  /* 0x0000002002027810 */ /* 0x000fc80007ffe0ff */
[----:B------:R2:W-:Y:S04]  /*4410*/  STG.E.128 desc[UR6][R6.64], R168 ;  /* 0x000000a806007986 */ /* 0x0005e8000c101d06 */
[----:B------:R2:W-:Y:S02]  /*4420*/  STG.E.128 desc[UR6][R6.64+0x10], R172 ;  /* 0x000010ac06007986 */ /* 0x0005e4000c101d06 */
.L_x_32334:
[----:B------:R-:W-:Y:S05]  /*4430*/  BSYNC.RECONVERGENT B0 ;  /* 0x0000000000007941 */ /* 0x000fea0003800200 */
.L_x_32333:
        /* <DEDUP_REMOVED lines=54> */
.L_x_32342:
        /* <DEDUP_REMOVED lines=25> */
.L_x_32341:
        /* <DEDUP_REMOVED lines=18> */
.L_x_32344:
        /* <DEDUP_REMOVED lines=8> */
.L_x_32343:
[----:B0-----:R-:W0:Y:S02]  /*4ad0*/  LDC.64 R6, c[0x0][0x3a8] ;  /* 0x0000ea00ff067b82 */ /* 0x001e240000000a00 */
[C---:B0-----:R-:W-:Y:S01]  /*4ae0*/  IMAD.WIDE.U32 R6, R2.reuse, 0x20, R6 ;  /* 0x0000002002067825 */ /* 0x041fe200078e0006 */
[----:B------:R-:W-:-:S04]  /*4af0*/  IADD3 R2, PT, PT, R2, 0x20, RZ ;  /* 0x0000002002027810 */ /* 0x000fc80007ffe0ff */
[----:B------:R3:W-:Y:S04]  /*4b00*/  STG.E.128 desc[UR6][R6.64], R176 ;  /* 0x000000b006007986 */ /* 0x0007e8000c101d06 */
[----:B------:R3:W-:Y:S02]  /*4b10*/  STG.E.128 desc[UR6][R6.64+0x10], R180 ;  /* 0x000010b406007986 */ /* 0x0007e4000c101d06 */
.L_x_32340:
[----:B------:R-:W-:Y:S05]  /*4b20*/  BSYNC.RECONVERGENT B0 ;  /* 0x0000000000007941 */ /* 0x000fea0003800200 */
.L_x_32339:
        /* <DEDUP_REMOVED lines=54> */
.L_x_32348:
        /* <DEDUP_REMOVED lines=25> */
.L_x_32347:
        /* <DEDUP_REMOVED lines=18> */
.L_x_32350:
        /* <DEDUP_REMOVED lines=8> */
.L_x_32349:
[----:B0-----:R-:W0:Y:S02]  /*51c0*/  LDC.64 R6, c[0x0][0x3a8] ;  /* 0x0000ea00ff067b82 */ /* 0x001e240000000a00 */
[C---:B0-----:R-:W-:Y:S01]  /*51d0*/  IMAD.WIDE.U32 R6, R2.reuse, 0x20, R6 ;  /* 0x0000002002067825 */ /* 0x041fe200078e0006 */
[----:B------:R-:W-:-:S04]  /*51e0*/  IADD3 R2, PT, PT, R2, 0x20, RZ ;  /* 0x0000002002027810 */ /* 0x000fc80007ffe0ff */
[----:B------:R4:W-:Y:S04]  /*51f0*/  STG.E.128 desc[UR6][R6.64], R184 ;  /* 0x000000b806007986 */ /* 0x0009e8000c101d06 */
[----:B------:R4:W-:Y:S02]  /*5200*/  STG.E.128 desc[UR6][R6.64+0x10], R188 ;  /* 0x000010bc06007986 */ /* 0x0009e4000c101d06 */
.L_x_32346:
[----:B------:R-:W-:Y:S05]  /*5210*/  BSYNC.RECONVERGENT B0 ;  /* 0x0000000000007941 */ /* 0x000fea0003800200 */
.L_x_32345:
        /* <DEDUP_REMOVED lines=54> */
.L_x_32354:
        /* <DEDUP_REMOVED lines=25> */
.L_x_32353:
        /* <DEDUP_REMOVED lines=18> */
.L_x_32356:
        /* <DEDUP_REMOVED lines=8> */
.L_x_32355:
[----:B0-----:R-:W0:Y:S02]  /*58b0*/  LDC.64 R6, c[0x0][0x3a8] ;  /* 0x0000ea00ff067b82 */ /* 0x001e240000000a00 */
[C---:B0-----:R-:W-:Y:S01]  /*58c0*/  IMAD.WIDE.U32 R6, R2.reuse, 0x20, R6 ;  /* 0x0000002002067825 */ /* 0x041fe200078e0006 */
[----:B------:R-:W-:-:S04]  /*58d0*/  IADD3 R2, PT, PT, R2, 0x20, RZ ;  /* 0x0000002002027810 */ /* 0x000fc80007ffe0ff */
[----:B------:R0:W-:Y:S04]  /*58e0*/  STG.E.128 desc[UR6][R6.64], R192 ;  /* 0x000000c006007986 */ /* 0x0001e8000c101d06 */
[----:B------:R0:W-:Y:S02]  /*58f0*/  STG.E.128 desc[UR6][R6.64+0x10], R196 ;  /* 0x000010c406007986 */ /* 0x0001e4000c101d06 */
.L_x_32352:
[----:B------:R-:W-:Y:S05]  /*5900*/  BSYNC.RECONVERGENT B0 ;  /* 0x0000000000007941 */ /* 0x000fea0003800200 */
.L_x_32351:
        /* <DEDUP_REMOVED lines=54> */
.L_x_32360:
        /* <DEDUP_REMOVED lines=25> */
.L_x_32359:
        /* <DEDUP_REMOVED lines=18> */
.L_x_32362:
        /* <DEDUP_REMOVED lines=8> */
.L_x_32361:
[----:B0-----:R-:W0:Y:S02]  /*5fa0*/  LDC.64 R6, c[0x0][0x3a8] ;  /* 0x0000ea00ff067b82 */ /* 0x001e240000000a00 */
[C---:B0-----:R-:W-:Y:S01]  /*5fb0*/  IMAD.WIDE.U32 R6, R2.reuse, 0x20, R6 ;  /* 0x0000002002067825 */ /* 0x041fe200078e0006 */
[----:B------:R-:W-:-:S04]  /*5fc0*/  IADD3 R2, PT, PT, R2, 0x20, RZ ;  /* 0x0000002002027810 */ /* 0x000fc80007ffe0ff */
[----:B------:R0:W-:Y:S04]  /*5fd0*/  STG.E.128 desc[UR6][R6.64], R200 ;  /* 0x000000c806007986 */ /* 0x0001e8000c101d06 */
[----:B------:R0:W-:Y:S02]  /*5fe0*/  STG.E.128 desc[UR6][R6.64+0x10], R204 ;  /* 0x000010cc06007986 */ /* 0x0001e4000c101d06 */
.L_x_32358:
[----:B------:R-:W-:Y:S05]  /*5ff0*/  BSYNC.RECONVERGENT B0 ;  /* 0x0000000000007941 */ /* 0x000fea0003800200 */
.L_x_32357:
        /* <DEDUP_REMOVED lines=54> */
.L_x_32366:
        /* <DEDUP_REMOVED lines=25> */
.L_x_32365:
        /* <DEDUP_REMOVED lines=18> */
.L_x_32368:
        /* <DEDUP_REMOVED lines=8> */
.L_x_32367:
[----:B0-----:R-:W0:Y:S02]  /*6690*/  LDC.64 R6, c[0x0][0x3a8] ;  /* 0x0000ea00ff067b82 */ /* 0x001e240000000a00 */
[C---:B0-----:R-:W-:Y:S01]  /*66a0*/  IMAD.WIDE.U32 R6, R2.reuse, 0x20, R6 ;  /* 0x0000002002067825 */ /* 0x041fe200078e0006 */
[----:B------:R-:W-:-:S04]  /*66b0*/  IADD3 R2, PT, PT, R2, 0x20, RZ ;  /* 0x0000002002027810 */ /* 0x000fc80007ffe0ff */
[----:B------:R0:W-:Y:S04]  /*66c0*/  STG.E.128 desc[UR6][R6.64], R208 ;  /* 0x000000d006007986 */ /* 0x0001e8000c101d06 */
[----:B------:R0:W-:Y:S02]  /*66d0*/  STG.E.128 desc[UR6][R6.64+0x10], R212 ;  /* 0x000010d406007986 */ /* 0x0001e4000c101d06 */
.L_x_32364:
[----:B------:R-:W-:Y:S05]  /*66e0*/  BSYNC.RECONVERGENT B0 ;  /* 0x0000000000007941 */ /* 0x000fea0003800200 */
.L_x_32363:
        /* <DEDUP_REMOVED lines=54> */
.L_x_32372:
        /* <DEDUP_REMOVED lines=25> */
.L_x_32371:
        /* <DEDUP_REMOVED lines=18> */
.L_x_32374:
        /* <DEDUP_REMOVED lines=8> */
.L_x_32373:
[----:B0-----:R-:W0:Y:S02]  /*6d80*/  LDC.64 R6, c[0x0][0x3a8] ;  /* 0x0000ea00ff067b82 */ /* 0x001e240000000a00 */
[C---:B0-----:R-:W-:Y:S01]  /*6d90*/  IMAD.WIDE.U32 R6, R2.reuse, 0x20, R6 ;  /* 0x0000002002067825 */ /* 0x041fe200078e0006 */
[----:B------:R-:W-:-:S04]  /*6da0*/  IADD3 R2, PT, PT, R2, 0x20, RZ ;  /* 0x0000002002027810 */ /* 0x000fc80007ffe0ff */
[----:B------:R0:W-:Y:S04]  /*6db0*/  STG.E.128 desc[UR6][R6.64], R216 ;  /* 0x000000d806007986 */ /* 0x0001e8000c101d06 */
[----:B------:R0:W-:Y:S02]  /*6dc0*/  STG.E.128 desc[UR6][R6.64+0x10], R220 ;  /* 0x000010dc06007986 */ /* 0x0001e4000c101d06 */
.L_x_32370:
[----:B------:R-:W-:Y:S05]  /*6dd0*/  BSYNC.RECONVERGENT B0 ;  /* 0x0000000000007941 */ /* 0x000fea0003800200 */
.L_x_32369:
        /* <DEDUP_REMOVED lines=54> */
.L_x_32378:
        /* <DEDUP_REMOVED lines=25> */
.L_x_32377:
        /* <DEDUP_REMOVED lines=18> */
.L_x_32380:
        /* <DEDUP_REMOVED lines=8> */
.L_x_32379:
[----:B0-----:R-:W0:Y:S02]  /*7470*/  LDC.64 R6, c[0x0][0x3a8] ;  /* 0x0000ea00ff067b82 */ /* 0x001e240000000a00 */
[----:B0-----:R-:W-:-:S05]  /*7480*/  IMAD.WIDE.U32 R6, R2, 0x20, R6 ;  /* 0x0000002002067825 */ /* 0x001fca00078e0006 */
[----:B------:R0:W-:Y:S04]  /*7490*/  STG.E.128 desc[UR6][R6.64], R224 ;  /* 0x000000e006007986 */ /* 0x0001e8000c101d06 */
[----:B------:R0:W-:Y:S02]  /*74a0*/  STG.E.128 desc[UR6][R6.64+0x10], R228 ;  /* 0x000010e406007986 */ /* 0x0001e4000c101d06 */
.L_x_32376:
[----:B------:R-:W-:Y:S05]  /*74b0*/  BSYNC.RECONVERGENT B0 ;  /* 0x0000000000007941 */ /* 0x000fea0003800200 */
.L_x_32375:
        /* <DEDUP_REMOVED lines=291> */
.L_x_32414:
        /* <DEDUP_REMOVED lines=22> */
[----:B-----5:R-:W-:Y:S04]  /*8850*/  STL [R1+0x58], R10 ;  /* 0x0000580a01007387 */ /* 0x020fe80000100800 */
[----:B------:R-:W-:Y:S04]  /*8860*/  STL [R1+0x54], R9 ;  /* 0x0000540901007387 */ /* 0x000fe80000100800 */
[----:B------:R-:W-:Y:S04]  /*8870*/  STL [R1+0x50], R8 ;  /* 0x0000500801007387 */ /* 0x000fe80000100800 */
[----:B------:R1:W-:Y:S04]  /*8880*/  STL [R1+0x4c], R3 ;  /* 0x00004c0301007387 */ /* 0x0003e80000100800 */
[----:B-1----:R-:W4:Y:S01]  /*8890*/  LDL R3, [R1+0x3c] ;  /* 0x00003c0001037983 */ /* 0x002f220000100800 */
[----:B0-----:R-:W-:Y:S01]  /*88a0*/  FADD.FTZ R6, R158, -R2 ;  /* 0x800000029e067221 */ /* 0x001fe20000010000 */
[----:B------:R-:W-:-:S02]  /*88b0*/  HADD2.F32 R234, -RZ, R87.H0_H0 ;  /* 0x20000057ffea7230 */ /* 0x000fc40000004100 */
[----:B------:R-:W-:Y:S02]  /*88c0*/  HADD2.F32 R233, -RZ, R123.H0_H0 ;  /* 0x2000007bffe97230 */ /* 0x000fe40000004100 */
[----:B------:R-:W-:Y:S01]  /*88d0*/  FMUL.FTZ R6, R4, R6 ;  /* 0x0000000604067220 */ /* 0x000fe20000410000 */
[----:B------:R0:W-:Y:S01]  /*88e0*/  STL [R1+0x48], R0 ;  /* 0x0000480001007387 */ /* 0x0001e20000100800 */
[--C-:B--2---:R-:W-:Y:S02]  /*88f0*/  HADD2.F32 R232, -RZ, R239.reuse.H0_H0 ;  /* 0x200000efffe87230 */ /* 0x104fe40000004100 */
[----:B------:R-:W-:Y:S02]  /*8900*/  HADD2.F32 R235, -RZ, R239.H1_H1 ;  /* 0x300000efffeb7230 */ /* 0x000fe40000004100 */
[----:B---3--:R-:W-:Y:S02]  /*8910*/  HADD2.F32 R7, -RZ, R238.H0_H0 ;  /* 0x200000eeff077230 */ /* 0x008fe40000004100 */
[----:B------:R-:W-:Y:S01]  /*8920*/  FFMA.FTZ R232, R6, R232, R234 ;  /* 0x000000e806e87223 */ /* 0x000fe200000100ea */
[----:B------:R-:W-:-:S02]  /*8930*/  HADD2.F32 R234, -RZ, R87.H1_H1 ;  /* 0x30000057ffea7230 */ /* 0x000fc40000004100 */
        /* <DEDUP_REMOVED lines=12> */
[----:B------:R-:W-:-:S03]  /*8a00*/  HADD2.F32 R233, -RZ, R122.H0_H0 ;  /* 0x2000007affe97230 */ /* 0x000fc60000004100 */
[C---:B------:R-:W-:Y:S01]  /*8a10*/  FFMA.FTZ R238, R6.reuse, R234, R238 ;  /* 0x000000ea06ee7223 */ /* 0x040fe200000100ee */
[----:B------:R-:W-:Y:S02]  /*8a20*/  HADD2.F32 R234, -RZ, R122.H1_H1 ;  /* 0x3000007affea7230 */ /* 0x000fe40000004100 */
[----:B------:R-:W-:Y:S01]  /*8a30*/  FFMA.FTZ R8, R6, R7, R233 ;  /* 0x0000000706087223 */ /* 0x000fe200000100e9 */
[----:B------:R-:W-:Y:S01]  /*8a40*/  FADD.FTZ R6, R157, -R2 ;  /* 0x800000029d067221 */ /* 0x000fe20000010000 */
[----:B------:R-:W-:Y:S02]  /*8a50*/  HADD2.F32 R7, -RZ, R236.H1_H1 ;  /* 0x300000ecff077230 */ /* 0x000fe40000004100 */
[----:B------:R-:W-:Y:S02]  /*8a60*/  HADD2.F32 R236, -RZ, R86.H1_H1 ;  /* 0x30000056ffec7230 */ /* 0x000fe40000004100 */
[----:B------:R-:W-:Y:S01]  /*8a70*/  FMUL.FTZ R6, R4, R6 ;  /* 0x0000000604067220 */ /* 0x000fe20000410000 */
[----:B------:R-:W-:-:S03]  /*8a80*/  HADD2.F32 R233, -RZ, R237.H1_H1 ;  /* 0x300000edffe97230 */ /* 0x000fc60000004100 */
[C---:B------:R-:W-:Y:S01]  /*8a90*/  FFMA.FTZ R7, R6.reuse, R7, R236 ;  /* 0x0000000706077223 */ /* 0x040fe200000100ec */
[----:B------:R-:W-:Y:S02]  /*8aa0*/  HADD2.F32 R236, -RZ, R121.H1_H1 ;  /* 0x30000079ffec7230 */ /* 0x000fe40000004100 */
[----:B------:R-:W-:Y:S01]  /*8ab0*/  FFMA.FTZ R9, R6, R233, R234 ;  /* 0x000000e906097223 */ /* 0x000fe200000100ea */
[----:B------:R-:W-:Y:S01]  /*8ac0*/  FADD.FTZ R6, R154, -R2 ;  /* 0x800000029a067221 */ /* 0x000fe20000010000 */
[----:B------:R-:W-:Y:S02]  /*8ad0*/  HADD2.F32 R233, -RZ, R3.H0_H0 ;  /* 0x20000003ffe97230 */ /* 0x000fe40000004100 */
[----:B------:R-:W-:Y:S02]  /*8ae0*/  HADD2.F32 R234, -RZ, R85.H0_H0 ;  /* 0x20000055ffea7230 */ /* 0x000fe40000004100 */
[----:B------:R-:W-:-:S04]  /*8af0*/  FMUL.FTZ R6, R4, R6 ;  /* 0x0000000604067220 */ /* 0x000fc80000410000 */
[----:B------:R-:W-:Y:S01]  /*8b00*/  FFMA.FTZ R237, R6, R233, R234 ;  /* 0x000000e906ed7223 */ /* 0x000fe200000100ea */
[----:B------:R-:W-:Y:S02]  /*8b10*/  HADD2.F32 R233, -RZ, R252.H0_H0 ;  /* 0x200000fcffe97230 */ /* 0x000fe40000004100 */
        /* <DEDUP_REMOVED lines=8> */
[----:B------:R-:W-:Y:S01]  /*8ba0*/  FFMA.FTZ R3, R233, R234, R236 ;  /* 0x000000eae9037223 */ /* 0x000fe200000100ec */
[----:B------:R-:W-:Y:S01]  /*8bb0*/  F2FP.F16.F32.PACK_AB R234, R7, R238 ;  /* 0x000000ee07ea723e */ /* 0x000fe200000000ff */
[----:B------:R-:W2:Y:S01]  /*8bc0*/  LDL R236, [R1+0x28] ;  /* 0x0000280001ec7983 */ /* 0x000ea20000100800 */
[----:B------:R-:W-:-:S03]  /*8bd0*/  F2FP.F16.F32.PACK_AB R235, R235, R232 ;  /* 0x000000e8ebeb723e */ /* 0x000fc600000000ff */
[----:B------:R-:W3:Y:S01]  /*8be0*/  LDL R238, [R1+0x38] ;  /* 0x0000380001ee7983 */ /* 0x000ee20000100800 */
[----:B------:R-:W-:Y:S01]  /*8bf0*/  F2FP.F16.F32.PACK_AB R233, R6, R237 ;  /* 0x000000ed06e9723e */ /* 0x000fe200000000ff */
[----:B------:R-:W-:Y:S01]  /*8c00*/  FADD.FTZ R6, R152, -R2 ;  /* 0x8000000298067221 */ /* 0x000fe20000010000 */
[----:B------:R-:W-:Y:S01]  /*8c10*/  HADD2.F32 R232, -RZ, R84.H0_H0 ;  /* 0x20000054ffe87230 */ /* 0x000fe20000004100 */
[----:B------:R-:W-:Y:S02]  /*8c20*/  F2FP.F16.F32.PACK_AB R239, R239, R10 ;  /* 0x0000000aefef723e */ /* 0x000fe400000000ff */
[----:B------:R-:W-:Y:S01]  /*8c30*/  FMUL.FTZ R6, R4, R6 ;  /* 0x0000000604067220 */ /* 0x000fe20000410000 */
[----:B------:R1:W5:Y:S01]  /*8c40*/  LDL.LU R10, [R1+0x58] ;  /* 0x00005800010a7983 */ /* 0x0003620000300800 */
[----:B---3--:R-:W-:-:S05]  /*8c50*/  HADD2.F32 R7, -RZ, R238.H0_H0 ;  /* 0x200000eeff077230 */ /* 0x008fca0000004100 */
[----:B------:R-:W-:Y:S01]  /*8c60*/  FFMA.FTZ R237, R6, R7, R232 ;  /* 0x0000000706ed7223 */ /* 0x000fe200000100e8 */
[----:B--2---:R-:W-:Y:S02]  /*8c70*/  HADD2.F32 R7, -RZ, R236.H0_H0 ;  /* 0x200000ecff077230 */ /* 0x004fe40000004100 */
[----:B------:R-:W-:-:S05]  /*8c80*/  HADD2.F32 R232, -RZ, R120.H0_H0 ;  /* 0x20000078ffe87230 */ /* 0x000fca0000004100 */
[----:B------:R-:W-:Y:S01]  /*8c90*/  FFMA.FTZ R252, R6, R7, R232 ;  /* 0x0000000706fc7223 */ /* 0x000fe200000100e8 */
[----:B------:R-:W-:Y:S01]  /*8ca0*/  FADD.FTZ R6, R153, -R2 ;  /* 0x8000000299067221 */ /* 0x000fe20000010000 */
[----:B------:R-:W-:Y:S02]  /*8cb0*/  HADD2.F32 R7, -RZ, R238.H1_H1 ;  /* 0x300000eeff077230 */ /* 0x000fe40000004100 */
[----:B------:R-:W-:Y:S02]  /*8cc0*/  HADD2.F32 R232, -RZ, R84.H1_H1 ;  /* 0x30000054ffe87230 */ /* 0x000fe40000004100 */
[----:B------:R-:W-:-:S04]  /*8cd0*/  FMUL.FTZ R6, R4, R6 ;  /* 0x0000000604067220 */ /* 0x000fc80000410000 */
[C---:B------:R-:W-:Y:S01]  /*8ce0*/  FFMA.FTZ R7, R6.reuse, R7, R232 ;  /* 0x0000000706077223 */ /* 0x040fe200000100e8 */
[----:B------:R-:W-:Y:S02]  /*8cf0*/  HADD2.F32 R232, -RZ, R236.H1_H1 ;  /* 0x300000ecffe87230 */ /* 0x000fe40000004100 */
[----:B------:R-:W-:Y:S01]  /*8d00*/  HADD2.F32 R236, -RZ, R120.H1_H1 ;  /* 0x30000078ffec7230 */ /* 0x000fe20000004100 */
[----:B------:R-:W-:Y:S02]  /*8d10*/  F2FP.F16.F32.PACK_AB R238, R9, R8 ;  /* 0x0000000809ee723e */ /* 0x000fe400000000ff */
[----:B------:R1:W5:Y:S02]  /*8d20*/  LDL.LU R9, [R1+0x54] ;  /* 0x0000540001097983 */ /* 0x0003640000300800 */
[----:B------:R-:W-:Y:S01]  /*8d30*/  FFMA.FTZ R236, R6, R232, R236 ;  /* 0x000000e806ec7223 */ /* 0x000fe200000100ec */
[----:B------:R-:W-:Y:S01]  /*8d40*/  F2FP.F16.F32.PACK_AB R232, R7, R237 ;  /* 0x000000ed07e8723e */ /* 0x000fe200000000ff */
[----:B------:R1:W5:Y:S01]  /*8d50*/  LDL.LU R8, [R1+0x50] ;  /* 0x0000500001087983 */ /* 0x0003620000300800 */
[----:B------:R-:W-:Y:S01]  /*8d60*/  F2FP.F16.F32.PACK_AB R237, R3, R0 ;  /* 0x0000000003ed723e */ /* 0x000fe200000000ff */
[----:B------:R-:W0:Y:S02]  /*8d70*/  LDC.64 R6, c[0x0][0x428] ;  /* 0x00010a00ff067b82 */ /* 0x000e240000000a00 */
[----:B------:R1:W5:Y:S04]  /*8d80*/  LDL.LU R3, [R1+0x4c] ;  /* 0x00004c0001037983 */ /* 0x0003680000300800 */
[----:B------:R1:W5:Y:S01]  /*8d90*/  LDL.LU R0, [R1+0x48] ;  /* 0x0000480001007983 */ /* 0x0003620000300800 */
[----:B0-----:R-:W-:-:S05]  /*8da0*/  IMAD.WIDE.U32 R6, R5, 0x10, R6 ;  /* 0x0000001005067825 */ /* 0x001fca00078e0006 */
[----:B------:R0:W-:Y:S02]  /*8db0*/  STG.E.128 desc[UR6][R6.64], R232 ;  /* 0x000000e806007986 */ /* 0x0001e4000c101d06 */
[----:B0-----:R-:W0:Y:S01]  /*8dc0*/  LDC.64 R6, c[0x0][0x430] ;  /* 0x00010c00ff067b82 */ /* 0x001e220000000a00 */
[----:B------:R-:W-:Y:S01]  /*8dd0*/  F2FP.F16.F32.PACK_AB R236, R236, R252 ;  /* 0x000000fcecec723e */ /* 0x000fe200000000ff */
[----:B0-----:R-:W-:-:S05]  /*8de0*/  IMAD.WIDE.U32 R6, R5, 0x10, R6 ;  /* 0x0000001005067825 */ /* 0x001fca00078e0006 */
[----:B------:R1:W-:Y:S01]  /*8df0*/  STG.E.128 desc[UR6][R6.64], R236 ;  /* 0x000000ec06007986 */ /* 0x0003e2000c101d06 */
[----:B------:R-:W-:-:S07]  /*8e00*/  IADD3 R5, PT, PT, R5, 0x20, RZ ;  /* 0x0000002005057810 */ /* 0x000fce0007ffe0ff */
.L_x_32383:
[----:B------:R-:W-:Y:S05]  /*8e10*/  BSYNC.RECONVERGENT B0 ;  /* 0x0000000000007941 */ /* 0x000fea0003800200 */
.L_x_32382:
[----:B-----5:R-:W-:Y:S01]  /*8e20*/  ISETP.GE.U32.AND P0, PT, R0, 0x40, PT ;  /* 0x000000400000780c */ /* 0x020fe20003f06070 */
[----:B------:R-:W-:-:S12]  /*8e30*/  BSSY.RECONVERGENT B0, `(.L_x_32384) ;  /* 0x0000063000007945 */ /* 0x000fd80003800200 */
[----:B------:R-:W-:Y:S05]  /*8e40*/  @!P0 BRA `(.L_x_32385) ;  /* 0x0000000400848947 */ /* 0x000fea0003800000 */
[----:B------:R-:W2:Y:S04]  /*8e50*/  LDL R235, [R1+0x24] ;  /* 0x0000240001eb7983 */ /* 0x000ea80000100800 */
[----:B-1----:R-:W3:Y:S04]  /*8e60*/  LDL R238, [R1+0xc] ;  /* 0x00000c0001ee7983 */ /* 0x002ee80000100800 */
[----:B------:R-:W4:Y:S04]  /*8e70*/  LDL R236, [R1+0x20] ;  /* 0x0000200001ec7983 */ /* 0x000f280000100800 */
[----:B------:R-:W4:Y:S04]  /*8e80*/  LDL R237, [R1+0x8] ;  /* 0x0000080001ed7983 */ /* 0x000f280000100800 */
[----:B------:R-:W4:Y:S04]  /*8e90*/  LDL R252, [R1+0x4] ;  /* 0x0000040001fc7983 */ /* 0x000f280000100800 */
[----:B------:R-:W-:Y:S04]  /*8ea0*/  STL [R1+0x58], R10 ;  /* 0x0000580a01007387 */ /* 0x000fe80000100800 */
        /* <DEDUP_REMOVED lines=54> */
[----:B------:R-:W2:Y:S01]  /*9210*/  LDL R236, [R1] ;  /* 0x0000000001ec7983 */ /* 0x000ea20000100800 */
        /* <DEDUP_REMOVED lines=36> */
.L_x_32385:
[----:B------:R-:W-:Y:S05]  /*9460*/  BSYNC.RECONVERGENT B0 ;  /* 0x0000000000007941 */ /* 0x000fea0003800200 */
.L_x_32384:
[----:B-----5:R-:W-:Y:S01]  /*9470*/  ISETP.GE.U32.AND P0, PT, R0, 0x60, PT ;  /* 0x000000600000780c */ /* 0x020fe20003f06070 */
[----:B------:R-:W-:-:S12]  /*9480*/  BSSY.RECONVERGENT B0, `(.L_x_32386) ;  /* 0x000005a000007945 */ /* 0x000fd80003800200 */
[----:B------:R-:W-:Y:S05]  /*9490*/  @!P0 BRA `(.L_x_32387) ;  /* 0x0000000400608947 */ /* 0x000fea0003800000 */
[----:B01--4-:R-:W-:Y:S01]  /*94a0*/  FADD.FTZ R6, R174, -R2 ;  /* 0x80000002ae067221 */ /* 0x013fe20000010000 */
[----:B------:R-:W-:Y:S01]  /*94b0*/  HADD2.F32 R232, -RZ, R251.H0_H0 ;  /* 0x200000fbffe87230 */ /* 0x000fe20000004100 */
[----:B------:R-:W-:Y:S01]  /*94c0*/  STL [R1+0x54], R9 ;  /* 0x0000540901007387 */ /* 0x000fe20000100800 */
[----:B------:R-:W-:Y:S02]  /*94d0*/  HADD2.F32 R234, -RZ, R79.H0_H0 ;  /* 0x2000004fffea7230 */ /* 0x000fe40000004100 */
[----:B------:R-:W-:Y:S01]  /*94e0*/  FMUL.FTZ R6, R4, R6 ;  /* 0x0000000604067220 */ /* 0x000fe20000410000 */
[----:B------:R-:W-:Y:S01]  /*94f0*/  HADD2.F32 R7, -RZ, R247.H0_H0 ;  /* 0x200000f7ff077230 */ /* 0x000fe20000004100 */
[----:B------:R0:W-:Y:S01]  /*9500*/  STL [R1+0x50], R8 ;  /* 0x0000500801007387 */ /* 0x0001e20000100800 */
[----:B------:R-:W-:Y:S02]  /*9510*/  HADD2.F32 R233, -RZ, R115.H0_H0 ;  /* 0x20000073ffe97230 */ /* 0x000fe40000004100 */
[----:B------:R-:W-:Y:S01]  /*9520*/  FFMA.FTZ R232, R6, R232, R234 ;  /* 0x000000e806e87223 */ /* 0x000fe200000100ea */
[----:B------:R-:W-:Y:S01]  /*9530*/  HADD2.F32 R235, -RZ, R251.H1_H1 ;  /* 0x300000fbffeb7230 */ /* 0x000fe20000004100 */
[----:B------:R-:W-:Y:S01]  /*9540*/  STL [R1+0x4c], R3 ;  /* 0x00004c0301007387 */ /* 0x000fe20000100800 */
[----:B------:R-:W-:-:S02]  /*9550*/  HADD2.F32 R234, -RZ, R79.H1_H1 ;  /* 0x3000004fffea7230 */ /* 0x000fc40000004100 */
[----:B------:R-:W-:Y:S01]  /*9560*/  FFMA.FTZ R252, R6, R7, R233 ;  /* 0x0000000706fc7223 */ /* 0x000fe200000100e9 */
[----:B------:R-:W-:Y:S01]  /*9570*/  FADD.FTZ R6, R175, -R2 ;  /* 0x80000002af067221 */ /* 0x000fe20000010000 */
[----:B------:R-:W-:Y:S01]  /*9580*/  HADD2.F32 R7, -RZ, R247.H1_H1 ;  /* 0x300000f7ff077230 */ /* 0x000fe20000004100 */
[----:B------:R1:W-:Y:S01]  /*9590*/  STL [R1+0x48], R0 ;  /* 0x0000480001007387 */ /* 0x0003e20000100800 */
        /* <DEDUP_REMOVED lines=10> */
[----:B------:R-:W-:Y:S01]  /*9640*/  HADD2.F32 R233, -RZ, R114.H0_H0 ;  /* 0x20000072ffe97230 */ /* 0x000fe20000004100 */
[----:B------:R-:W-:Y:S01]  /*9650*/  F2FP.F16.F32.PACK_AB R235, R235, R232 ;  /* 0x000000e8ebeb723e */ /* 0x000fe200000000ff */
[----:B------:R-:W-:Y:S02]  /*9660*/  HADD2.F32 R232, -RZ, R76.H0_H0 ;  /* 0x2000004cffe87230 */ /* 0x000fe40000004100 */
[C---:B------:R-:W-:Y:S01]  /*9670*/  FFMA.FTZ R238, R6.reuse, R234, R238 ;  /* 0x000000ea06ee7223 */ /* 0x040fe200000100ee */
[----:B------:R-:W-:Y:S02]  /*9680*/  HADD2.F32 R234, -RZ, R114.H1_H1 ;  /* 0x30000072ffea7230 */ /* 0x000fe40000004100 */
[----:B0-----:R-:W-:Y:S01]  /*9690*/  FFMA.FTZ R8, R6, R7, R233 ;  /* 0x0000000706087223 */ /* 0x001fe200000100e9 */
[----:B------:R-:W-:Y:S01]  /*96a0*/  FADD.FTZ R6, R173, -R2 ;  /* 0x80000002ad067221 */ /* 0x000fe20000010000 */
[----:B------:R-:W-:-:S02]  /*96b0*/  HADD2.F32 R7, -RZ, R250.H1_H1 ;  /* 0x300000faff077230 */ /* 0x000fc40000004100 */
[----:B------:R-:W-:Y:S02]  /*96c0*/  HADD2.F32 R233, -RZ, R246.H1_H1 ;  /* 0x300000f6ffe97230 */ /* 0x000fe40000004100 */
[----:B------:R-:W-:-:S04]  /*96d0*/  FMUL.FTZ R6, R4, R6 ;  /* 0x0000000604067220 */ /* 0x000fc80000410000 */
[C---:B------:R-:W-:Y:S01]  /*96e0*/  FFMA.FTZ R7, R6.reuse, R7, R236 ;  /* 0x0000000706077223 */ /* 0x040fe200000100ec */
[----:B------:R-:W-:Y:S01]  /*96f0*/  FFMA.FTZ R9, R6, R233, R234 ;  /* 0x000000e906097223 */ /* 0x000fe200000100ea */
[----:B------:R-:W-:Y:S01]  /*9700*/  FADD.FTZ R6, R170, -R2 ;  /* 0x80000002aa067221 */ /* 0x000fe20000010000 */
[----:B------:R-:W-:Y:S02]  /*9710*/  HADD2.F32 R233, -RZ, R249.H0_H0 ;  /* 0x200000f9ffe97230 */ /* 0x000fe40000004100 */
[----:B------:R-:W-:Y:S02]  /*9720*/  HADD2.F32 R234, -RZ, R77.H0_H0 ;  /* 0x2000004dffea7230 */ /* 0x000fe40000004100 */
[----:B------:R-:W-:Y:S01]  /*9730*/  FMUL.FTZ R6, R4, R6 ;  /* 0x0000000604067220 */ /* 0x000fe20000410000 */
[----:B------:R-:W-:-:S03]  /*9740*/  HADD2.F32 R236, -RZ, R113.H1_H1 ;  /* 0x30000071ffec7230 */ /* 0x000fc60000004100 */
[----:B------:R-:W-:Y:S01]  /*9750*/  FFMA.FTZ R237, R6, R233, R234 ;  /* 0x000000e906ed7223 */ /* 0x000fe200000100ea */
[----:B------:R-:W-:Y:S02]  /*9760*/  HADD2.F32 R233, -RZ, R245.H0_H0 ;  /* 0x200000f5ffe97230 */ /* 0x000fe40000004100 */
[----:B------:R-:W-:-:S05]  /*9770*/  HADD2.F32 R234, -RZ, R113.H0_H0 ;  /* 0x20000071ffea7230 */ /* 0x000fca0000004100 */
[----:B-1----:R-:W-:Y:S01]  /*9780*/  FFMA.FTZ R0, R6, R233, R234 ;  /* 0x000000e906007223 */ /* 0x002fe200000100ea */
        /* <DEDUP_REMOVED lines=8> */
[----:B------:R-:W-:Y:S01]  /*9810*/  FADD.FTZ R6, R168, -R2 ;  /* 0x80000002a8067221 */ /* 0x000fe20000010000 */
[----:B------:R-:W-:Y:S01]  /*9820*/  F2FP.F16.F32.PACK_AB R234, R7, R238 ;  /* 0x000000ee07ea723e */ /* 0x000fe200000000ff */
[----:B------:R-:W-:Y:S01]  /*9830*/  HADD2.F32 R7, -RZ, R248.H0_H0 ;  /* 0x200000f8ff077230 */ /* 0x000fe20000004100 */
[----:B------:R-:W-:Y:S01]  /*9840*/  MOV R238, R252 ;  /* 0x000000fc00ee7202 */ /* 0x000fe20000000f00 */
[----:B------:R-:W-:Y:S01]  /*9850*/  FMUL.FTZ R6, R4, R6 ;  /* 0x0000000604067220 */ /* 0x000fe20000410000 */
[----:B------:R-:W-:Y:S02]  /*9860*/  HADD2.F32 R236, -RZ, R112.H1_H1 ;  /* 0x30000070ffec7230 */ /* 0x000fe40000004100 */
[----:B------:R-:W-:Y:S01]  /*9870*/  F2FP.F16.F32.PACK_AB R239, R239, R238 ;  /* 0x000000eeefef723e */ /* 0x000fe200000000ff */
[C---:B------:R-:W-:Y:S01]  /*9880*/  FFMA.FTZ R237, R6.reuse, R7, R232 ;  /* 0x0000000706ed7223 */ /* 0x040fe200000100e8 */
[----:B------:R-:W-:Y:S01]  /*9890*/  HADD2.F32 R7, -RZ, R244.H0_H0 ;  /* 0x200000f4ff077230 */ /* 0x000fe20000004100 */
[----:B------:R-:W-:Y:S01]  /*98a0*/  F2FP.F16.F32.PACK_AB R238, R9, R8 ;  /* 0x0000000809ee723e */ /* 0x000fe200000000ff */
[----:B------:R-:W-:Y:S01]  /*98b0*/  HADD2.F32 R232, -RZ, R112.H0_H0 ;  /* 0x20000070ffe87230 */ /* 0x000fe20000004100 */
[----:B------:R2:W5:Y:S04]  /*98c0*/  LDL.LU R9, [R1+0x54] ;  /* 0x0000540001097983 */ /* 0x0005680000300800 */
[----:B------:R-:W-:Y:S01]  /*98d0*/  FFMA.FTZ R252, R6, R7, R232 ;  /* 0x0000000706fc7223 */ /* 0x000fe200000100e8 */
[----:B------:R-:W-:Y:S01]  /*98e0*/  FADD.FTZ R6, R169, -R2 ;  /* 0x80000002a9067221 */ /* 0x000fe20000010000 */
[----:B------:R-:W-:Y:S01]  /*98f0*/  HADD2.F32 R7, -RZ, R248.H1_H1 ;  /* 0x300000f8ff077230 */ /* 0x000fe20000004100 */
[----:B------:R2:W5:Y:S01]  /*9900*/  LDL.LU R8, [R1+0x50] ;  /* 0x0000500001087983 */ /* 0x0005620000300800 */
[----:B------:R-:W-:-:S02]  /*9910*/  HADD2.F32 R232, -RZ, R76.H1_H1 ;  /* 0x3000004cffe87230 */ /* 0x000fc40000004100 */
[----:B------:R-:W-:-:S04]  /*9920*/  FMUL.FTZ R6, R4, R6 ;  /* 0x0000000604067220 */ /* 0x000fc80000410000 */
[----:B------:R-:W-:Y:S01]  /*9930*/  FFMA.FTZ R7, R6, R7, R232 ;  /* 0x0000000706077223 */ /* 0x000fe200000100e8 */
[----:B------:R-:W-:-:S05]  /*9940*/  HADD2.F32 R232, -RZ, R244.H1_H1 ;  /* 0x300000f4ffe87230 */ /* 0x000fca0000004100 */
[----:B------:R-:W-:Y:S01]  /*9950*/  FFMA.FTZ R236, R6, R232, R236 ;  /* 0x000000e806ec7223 */ /* 0x000fe200000100ec */
[----:B------:R-:W-:Y:S02]  /*9960*/  F2FP.F16.F32.PACK_AB R232, R7, R237 ;  /* 0x000000ed07e8723e */ /* 0x000fe400000000ff */
[----:B------:R-:W-:Y:S01]  /*9970*/  F2FP.F16.F32.PACK_AB R237, R3, R0 ;  /* 0x0000000003ed723e */ /* 0x000fe200000000ff */
[----:B------:R-:W0:Y:S01]  /*9980*/  LDC.64 R6, c[0x0][0x428] ;  /* 0x00010a00ff067b82 */ /* 0x000e220000000a00 */
        /* <DEDUP_REMOVED lines=9> */
.L_x_32387:
[----:B------:R-:W-:Y:S05]  /*9a20*/  BSYNC.RECONVERGENT B0 ;  /* 0x0000000000007941 */ /* 0x000fea0003800200 */
.L_x_32386:
[----:B-----5:R-:W-:Y:S01]  /*9a30*/  ISETP.GE.U32.AND P0, PT, R0, 0x80, PT ;  /* 0x000000800000780c */ /* 0x020fe20003f06070 */
[----:B------:R-:W-:-:S12]  /*9a40*/  BSSY.RECONVERGENT B0, `(.L_x_32388) ;  /* 0x000005a000007945 */ /* 0x000fd80003800200 */
[----:B------:R-:W-:Y:S05]  /*9a50*/  @!P0 BRA `(.L_x_32389) ;  /* 0x0000000400608947 */ /* 0x000fea0003800000 */
[----:B012-4-:R-:W-:Y:S01]  /*9a60*/  FADD.FTZ R6, R182, -R2 ;  /* 0x80000002b6067221 */ /* 0x017fe20000010000 */
        /* <DEDUP_REMOVED lines=87> */
.L_x_32389:
[----:B------:R-:W-:Y:S05]  /*9fe0*/  BSYNC.RECONVERGENT B0 ;  /* 0x0000000000007941 */ /* 0x000fea0003800200 */
.L_x_32388:
[----:B-----5:R-:W-:Y:S01]  /*9ff0*/  ISETP.GE.U32.AND P0, PT, R0, 0xa0, PT ;  /* 0x000000a00000780c */ /* 0x020fe20003f06070 */
[----:B------:R-:W-:-:S12]  /*a000*/  BSSY.RECONVERGENT B0, `(.L_x_32390) ;  /* 0x000005a000007945 */ /* 0x000fd80003800200 */
[----:B------:R-:W-:Y:S05]  /*a010*/  @!P0 BRA `(.L_x_32391) ;  /* 0x0000000400608947 */ /* 0x000fea0003800000 */
[----:B01234-:R-:W-:Y:S01]  /*a020*/  FADD.FTZ R6, R190, -R2 ;  /* 0x80000002be067221 */ /* 0x01ffe20000010000 */
        /* <DEDUP_REMOVED lines=77> */
[----:B------:R-:W1:Y:S01]  /*a500*/  LDC.64 R6, c[0x0][0x428] ;  /* 0x00010a00ff067b82 */ /* 0x000e620000000a00 */
[----:B------:R0:W5:Y:S04]  /*a510*/  LDL.LU R3, [R1+0x4c] ;  /* 0x00004c0001037983 */ /* 0x0001680000300800 */
[----:B------:R0:W5:Y:S01]  /*a520*/  LDL.LU R0, [R1+0x48] ;  /* 0x0000480001007983 */ /* 0x0001620000300800 */
[----:B-1----:R-:W-:-:S05]  /*a530*/  IMAD.WIDE.U32 R6, R5, 0x10, R6 ;  /* 0x0000001005067825 */ /* 0x002fca00078e0006 */
[----:B------:R1:W-:Y:S02]  /*a540*/  STG.E.128 desc[UR6][R6.64], R232 ;  /* 0x000000e806007986 */ /* 0x0003e4000c101d06 */
[----:B-1----:R-:W1:Y:S01]  /*a550*/  LDC.64 R6, c[0x0][0x430] ;  /* 0x00010c00ff067b82 */ /* 0x002e620000000a00 */
[----:B------:R-:W-:Y:S01]  /*a560*/  F2FP.F16.F32.PACK_AB R236, R236, R252 ;  /* 0x000000fcecec723e */ /* 0x000fe200000000ff */
[----:B-1----:R-:W-:-:S05]  /*a570*/  IMAD.WIDE.U32 R6, R5, 0x10, R6 ;  /* 0x0000001005067825 */ /* 0x002fca00078e0006 */
[----:B------:R0:W-:Y:S01]  /*a580*/  STG.E.128 desc[UR6][R6.64], R236 ;  /* 0x000000ec06007986 */ /* 0x0001e2000c101d06 */
[----:B------:R-:W-:-:S07]  /*a590*/  IADD3 R5, PT, PT, R5, 0x20, RZ ;  /* 0x0000002005057810 */ /* 0x000fce0007ffe0ff */
.L_x_32391:
[----:B------:R-:W-:Y:S05]  /*a5a0*/  BSYNC.RECONVERGENT B0 ;  /* 0x0000000000007941 */ /* 0x000fea0003800200 */
.L_x_32390:
        /* <DEDUP_REMOVED lines=91> */
.L_x_32393:
[----:B------:R-:W-:Y:S05]  /*ab60*/  BSYNC.RECONVERGENT B0 ;  /* 0x0000000000007941 */ /* 0x000fea0003800200 */
.L_x_32392:
        /* <DEDUP_REMOVED lines=91> */
.L_x_32395:
[----:B------:R-:W-:Y:S05]  /*b120*/  BSYNC.RECONVERGENT B0 ;  /* 0x0000000000007941 */ /* 0x000fea0003800200 */
.L_x_32394:
        /* <DEDUP_REMOVED lines=91> */
.L_x_32397:
[----:B------:R-:W-:Y:S05]  /*b6e0*/  BSYNC.RECONVERGENT B0 ;  /* 0x0000000000007941 */ /* 0x000fea0003800200 */
.L_x_32396:
        /* <DEDUP_REMOVED lines=91> */
.L_x_32399:
[----:B------:R-:W-:Y:S05]  /*bca0*/  BSYNC.RECONVERGENT B0 ;  /* 0x0000000000007941 */ /* 0x000fea0003800200 */
.L_x_32398:
        /* <DEDUP_REMOVED lines=9> */
[----:B------:R-:W-:Y:S01]  /*bd40*/  STL [R1+0x50], R8 ;  /* 0x0000500801007387 */ /* 0x000fe20000100800 */
[----:B------:R-:W-:Y:S02]  /*bd50*/  HADD2.F32 R232, -RZ, R136.H0_H0 ;  /* 0x20000088ffe87230 */ /* 0x000fe40000004100 */
[----:B------:R-:W-:Y:S01]  /*bd60*/  HADD2.F32 R235, -RZ, R134.H0_H0 ;  /* 0x20000086ffeb7230 */ /* 0x000fe20000004100 */
[----:B------:R0:W-:Y:S01]  /*bd70*/  STL [R1+0x4c], R3 ;  /* 0x00004c0301007387 */ /* 0x0001e20000100800 */
[----:B------:R-:W-:-:S03]  /*bd80*/  HADD2.F32 R236, -RZ, R139.H0_H0 ;  /* 0x2000008bffec7230 */ /* 0x000fc60000004100 */
[----:B------:R1:W-:Y:S01]  /*bd90*/  STL [R1+0x48], R0 ;  /* 0x0000480001007387 */ /* 0x0003e20000100800 */
[C---:B0-----:R-:W-:Y:S01]  /*bda0*/  FFMA.FTZ R3, R6.reuse, R233, R234 ;  /* 0x000000e906037223 */ /* 0x041fe200000100ea */
[----:B------:R-:W-:Y:S02]  /*bdb0*/  HADD2.F32 R233, -RZ, R128.H1_H1 ;  /* 0x30000080ffe97230 */ /* 0x000fe40000004100 */
[----:B------:R-:W-:Y:S02]  /*bdc0*/  HADD2.F32 R234, -RZ, R132.H1_H1 ;  /* 0x30000084ffea7230 */ /* 0x000fe40000004100 */
[----:B-1----:R-:W-:Y:S01]  /*bdd0*/  FFMA.FTZ R0, R6, R7, R232 ;  /* 0x0000000706007223 */ /* 0x002fe200000100e8 */
[----:B------:R-:W-:Y:S01]  /*bde0*/  FADD.FTZ R6, R225, -R2 ;  /* 0x80000002e1067221 */ /* 0x000fe20000010000 */
[----:B------:R-:W-:Y:S01]  /*bdf0*/  HADD2.F32 R7, -RZ, R124.H1_H1 ;  /* 0x3000007cff077230 */ /* 0x000fe20000004100 */
[----:B------:R0:W-:Y:S01]  /*be00*/  STL [R1+0x10], R3 ;  /* 0x0000100301007387 */ /* 0x0001e20000100800 */
[----:B------:R-:W-:-:S02]  /*be10*/  HADD2.F32 R232, -RZ, R136.H1_H1 ;  /* 0x30000088ffe87230 */ /* 0x000fc40000004100 */
[----:B------:R-:W-:-:S04]  /*be20*/  FMUL.FTZ R6, R4, R6 ;  /* 0x0000000604067220 */ /* 0x000fc80000410000 */
[C---:B------:R-:W-:Y:S01]  /*be30*/  FFMA.FTZ R239, R6.reuse, R233, R234 ;  /* 0x000000e906ef7223 */ /* 0x040fe200000100ea */
[----:B------:R-:W-:Y:S02]  /*be40*/  HADD2.F32 R233, -RZ, R129.H0_H0 ;  /* 0x20000081ffe97230 */ /* 0x000fe40000004100 */
[----:B------:R-:W-:Y:S02]  /*be50*/  HADD2.F32 R234, -RZ, R133.H0_H0 ;  /* 0x20000085ffea7230 */ /* 0x000fe40000004100 */
[----:B0-----:R-:W-:Y:S01]  /*be60*/  FFMA.FTZ R3, R6, R7, R232 ;  /* 0x0000000706037223 */ /* 0x001fe200000100e8 */
        /* <DEDUP_REMOVED lines=10> */
[----:B------:R-:W-:Y:S02]  /*bf10*/  HADD2.F32 R232, -RZ, R125.H1_H1 ;  /* 0x3000007dffe87230 */ /* 0x000fe40000004100 */
[----:B------:R-:W-:-:S02]  /*bf20*/  HADD2.F32 R233, -RZ, R137.H1_H1 ;  /* 0x30000089ffe97230 */ /* 0x000fc40000004100 */
        /* <DEDUP_REMOVED lines=8> */
[----:B------:R-:W-:Y:S01]  /*bfb0*/  FFMA.FTZ R252, R7, R232, R233 ;  /* 0x000000e807fc7223 */ /* 0x000fe200000100e9 */
[----:B------:R-:W-:Y:S01]  /*bfc0*/  FADD.FTZ R7, R229, -R2 ;  /* 0x80000002e5077221 */ /* 0x000fe20000010000 */
[----:B------:R-:W-:Y:S02]  /*bfd0*/  HADD2.F32 R233, -RZ, R134.H1_H1 ;  /* 0x30000086ffe97230 */ /* 0x000fe40000004100 */
[----:B------:R-:W-:Y:S02]  /*bfe0*/  HADD2.F32 R235, -RZ, R138.H1_H1 ;  /* 0x3000008affeb7230 */ /* 0x000fe40000004100 */
[----:B------:R-:W-:Y:S01]  /*bff0*/  FMUL.FTZ R232, R4, R7 ;  /* 0x0000000704e87220 */ /* 0x000fe20000410000 */
[----:B------:R-:W-:-:S05]  /*c000*/  HADD2.F32 R7, -RZ, R130.H1_H1 ;  /* 0x30000082ff077230 */ /* 0x000fca0000004100 */
[----:B------:R-:W-:Y:S01]  /*c010*/  FFMA.FTZ R7, R232, R7, R233 ;  /* 0x00000007e8077223 */ /* 0x000fe200000100e9 */
[----:B------:R-:W-:-:S05]  /*c020*/  HADD2.F32 R233, -RZ, R126.H1_H1 ;  /* 0x3000007effe97230 */ /* 0x000fca0000004100 */
[----:B------:R-:W-:Y:S01]  /*c030*/  FFMA.FTZ R238, R232, R233, R235 ;  /* 0x000000e9e8ee7223 */ /* 0x000fe200000100eb */
[--C-:B------:R-:W-:Y:S01]  /*c040*/  FADD.FTZ R232, R230, -R2.reuse ;  /* 0x80000002e6e87221 */ /* 0x100fe20000010000 */
[----:B------:R-:W-:Y:S02]  /*c050*/  HADD2.F32 R235, -RZ, R131.H0_H0 ;  /* 0x20000083ffeb7230 */ /* 0x000fe40000004100 */
[----:B------:R-:W-:Y:S01]  /*c060*/  FADD.FTZ R2, R231, -R2 ;  /* 0x80000002e7027221 */ /* 0x000fe20000010000 */
[----:B------:R-:W-:Y:S02]  /*c070*/  HADD2.F32 R233, -RZ, R135.H0_H0 ;  /* 0x20000087ffe97230 */ /* 0x000fe40000004100 */
[C---:B------:R-:W-:Y:S01]  /*c080*/  FMUL.FTZ R232, R4.reuse, R232 ;  /* 0x000000e804e87220 */ /* 0x040fe20000410000 */
        /* <DEDUP_REMOVED lines=12> */
[----:B------:R-:W-:Y:S02]  /*c150*/  F2FP.F16.F32.PACK_AB R237, R9, R8 ;  /* 0x0000000809ed723e */ /* 0x000fe400000000ff */
[----:B------:R0:W5:Y:S01]  /*c160*/  LDL.LU R9, [R1+0x54] ;  /* 0x0000540001097983 */ /* 0x0001620000300800 */
[----:B------:R-:W-:Y:S02]  /*c170*/  F2FP.F16.F32.PACK_AB R234, R7, R234 ;  /* 0x000000ea07ea723e */ /* 0x000fe400000000ff */
[----:B------:R-:W1:Y:S01]  /*c180*/  LDC.64 R6, c[0x0][0x428] ;  /* 0x00010a00ff067b82 */ /* 0x000e620000000a00 */
[----:B------:R0:W5:Y:S01]  /*c190*/  LDL.LU R8, [R1+0x50] ;  /* 0x0000500001087983 */ /* 0x0001620000300800 */
[----:B------:R-:W-:-:S02]  /*c1a0*/  F2FP.F16.F32.PACK_AB R235, R4, R235 ;  /* 0x000000eb04eb723e */ /* 0x000fc400000000ff */
[----:B------:R-:W-:Y:S01]  /*c1b0*/  F2FP.F16.F32.PACK_AB R238, R238, R252 ;  /* 0x000000fceeee723e */ /* 0x000fe200000000ff */
[----:B-1----:R-:W-:Y:S01]  /*c1c0*/  IMAD.WIDE.U32 R6, R5, 0x10, R6 ;  /* 0x0000001005067825 */ /* 0x002fe200078e0006 */
[----:B--2---:R-:W-:Y:S02]  /*c1d0*/  F2FP.F16.F32.PACK_AB R232, R239, R232 ;  /* 0x000000e8efe8723e */ /* 0x004fe400000000ff */
[----:B------:R-:W-:Y:S02]  /*c1e0*/  F2FP.F16.F32.PACK_AB R239, R2, R236 ;  /* 0x000000ec02ef723e */ /* 0x000fe400000000ff */
[----:B------:R-:W-:Y:S01]  /*c1f0*/  F2FP.F16.F32.PACK_AB R236, R3, R0 ;  /* 0x0000000003ec723e */ /* 0x000fe200000000ff */
[----:B------:R1:W-:Y:S04]  /*c200*/  STG.E.128 desc[UR6][R6.64], R232 ;  /* 0x000000e806007986 */ /* 0x0003e8000c101d06 */
[----:B------:R0:W5:Y:S04]  /*c210*/  LDL.LU R3, [R1+0x4c] ;  /* 0x00004c0001037983 */ /* 0x0001680000300800 */
[----:B------:R0:W5:Y:S01]  /*c220*/  LDL.LU R0, [R1+0x48] ;  /* 0x0000480001007983 */ /* 0x0001620000300800 */
[----:B-1----:R-:W1:Y:S02]  /*c230*/  LDC.64 R6, c[0x0][0x430] ;  /* 0x00010c00ff067b82 */ /* 0x002e640000000a00 */
[----:B-1----:R-:W-:-:S05]  /*c240*/  IMAD.WIDE.U32 R4, R5, 0x10, R6 ;  /* 0x0000001005047825 */ /* 0x002fca00078e0006 */
[----:B------:R0:W-:Y:S02]  /*c250*/  STG.E.128 desc[UR6][R4.64], R236 ;  /* 0x000000ec04007986 */ /* 0x0001e4000c101d06 */
.L_x_32401:
[----:B------:R-:W-:Y:S05]  /*c260*/  BSYNC.RECONVERGENT B0 ;  /* 0x0000000000007941 */ /* 0x000fea0003800200 */
.L_x_32400:
[----:B------:R-:W2:Y:S01]  /*c270*/  LDL.LU R2, [R1+0x14] ;  /* 0x0000140001027983 */ /* 0x000ea20000300800 */
[----:B0-----:R-:W2:Y:S02]  /*c280*/  LDC.64 R4, c[0x0][0x380] ;  /* 0x0000e000ff047b82 */ /* 0x001ea40000000a00 */
[----:B--2---:R-:W-:-:S04]  /*c290*/  LEA R2, R4, R2, 0x2 ;  /* 0x0000000204027211 */ /* 0x004fc800078e10ff */
[----:B------:R-:W-:Y:S01]  /*c2a0*/  ISETP.GE.AND P0, PT, R2, R5, PT ;  /* 0x000000050200720c */ /* 0x000fe20003f06270 */
[----:B------:R0:W-:-:S12]  /*c2b0*/  STL [R1+0x14], R2 ;  /* 0x0000140201007387 */ /* 0x0001d80000100800 */
[----:B0-----:R-:W-:Y:S05]  /*c2c0*/  @!P0 BRA `(.L_x_32402) ;  /* 0xffffff6800fc8947 */ /* 0x001fea000383ffff */
[----:B------:R-:W-:Y:S05]  /*c2d0*/  EXIT ;  /* 0x000000000000794d */ /* 0x000fea0003800000 */
.L_x_32381:
        /* <DEDUP_REMOVED lines=8> */
.L_x_32404:
[----:B------:R-:W-:Y:S05]  /*c360*/  BSYNC B0 ;  /* 0x0000000000007941 */ /* 0x000fea0003800000 */
.L_x_32403:
        /* <DEDUP_REMOVED lines=9> */
.L_x_32405:
[----:B------:R-:W-:Y:S01]  /*c400*/  FADD.FTZ R7, R7, R2 ;  /* 0x0000000207077221 */ /* 0x000fe20000010000 */
[----:B------:R-:W-:-:S04]  /*c410*/  HFMA2 R2, -RZ, RZ, 0, 2.384185791015625e-07 ;  /* 0x00000004ff027431 */ /* 0x000fc800000001ff */
[----:B------:R-:W-:-:S07]  /*c420*/  MOV R233, R7 ;  /* 0x0000000700e97202 */ /* 0x000fce0000000f00 */
[----:B------:R-:W-:Y:S05]  /*c430*/  WARPSYNC.COLLECTIVE R6, `(.L_x_32406) ;  /* 0x0000000006087348 */ /* 0x000fea0003c00000 */
[----:B------:R0:W1:Y:S02]  /*c440*/  SHFL.BFLY P6, R2, R233, R2, R4 ;  /* 0x0c000002e9027389 */ /* 0x00006400000c0004 */
[----:B01----:R-:W-:Y:S05]  /*c450*/  ENDCOLLECTIVE ;  /* 0x000000000000791b */ /* 0x003fea0003800000 */
.L_x_32406:
[----:B------:R-:W-:Y:S01]  /*c460*/  FADD.FTZ R7, R7, R2 ;  /* 0x0000000207077221 */ /* 0x000fe20000010000 */
[----:B------:R-:W-:-:S04]  /*c470*/  HFMA2 R2, -RZ, RZ, 0, 4.76837158203125e-07 ;  /* 0x00000008ff027431 */ /* 0x000fc800000001ff */
[----:B------:R-:W-:-:S07]  /*c480*/  MOV R233, R7 ;  /* 0x0000000700e97202 */ /* 0x000fce0000000f00 */
[----:B------:R-:W-:Y:S05]  /*c490*/  WARPSYNC.COLLECTIVE R6, `(.L_x_32407) ;  /* 0x0000000006087348 */ /* 0x000fea0003c00000 */
[----:B------:R0:W1:Y:S02]  /*c4a0*/  SHFL.BFLY P6, R2, R233, R2, R4 ;  /* 0x0c000002e9027389 */ /* 0x00006400000c0004 */
[----:B01----:R-:W-:Y:S05]  /*c4b0*/  ENDCOLLECTIVE ;  /* 0x000000000000791b */ /* 0x003fea0003800000 */
.L_x_32407:
[----:B------:R-:W-:Y:S01]  /*c4c0*/  FADD.FTZ R7, R7, R2 ;  /* 0x0000000207077221 */ /* 0x000fe20000010000 */
[----:B------:R-:W-:-:S04]  /*c4d0*/  HFMA2 R2, -RZ, RZ, 0, 9.5367431640625e-07 ;  /* 0x00000010ff027431 */ /* 0x000fc800000001ff */
[----:B------:R-:W-:-:S07]  /*c4e0*/  MOV R233, R7 ;  /* 0x0000000700e97202 */ /* 0x000fce0000000f00 */
[----:B------:R-:W-:Y:S05]  /*c4f0*/  WARPSYNC.COLLECTIVE R6, `(.L_x_32408) ;  /* 0x0000000006087348 */ /* 0x000fea0003c00000 */
[----:B------:R0:W1:Y:S02]  /*c500*/  SHFL.BFLY P6, R2, R233, R2, R4 ;  /* 0x0c000002e9027389 */ /* 0x00006400000c0004 */
[----:B01----:R-:W-:Y:S05]  /*c510*/  ENDCOLLECTIVE ;  /* 0x000000000000791b */ /* 0x003fea0003800000 */
.L_x_32408:
        /* <DEDUP_REMOVED lines=173> */
.L_x_32409:
[----:B------:R-:W-:Y:S01]  /*cff0*/  FADD.FTZ R7, R7, R2 ;  /* 0x0000000207077221 */ /* 0x000fe20000010000 */
[----:B------:R-:W-:-:S04]  /*d000*/  HFMA2 R2, -RZ, RZ, 0, 1.1920928955078125e-07 ;  /* 0x00000002ff027431 */ /* 0x000fc800000001ff */
[----:B------:R-:W-:-:S07]  /*d010*/  MOV R233, R7 ;  /* 0x0000000700e97202 */ /* 0x000fce0000000f00 */
[----:B------:R-:W-:Y:S05]  /*d020*/  WARPSYNC.COLLECTIVE R6, `(.L_x_32410) ;  /* 0x0000000006087348 */ /* 0x000fea0003c00000 */
[----:B------:R0:W1:Y:S02]  /*d030*/  SHFL.BFLY P6, R2, R233, R2, R4 ;  /* 0x0c000002e9027389 */ /* 0x00006400000c0004 */
[----:B01----:R-:W-:Y:S05]  /*d040*/  ENDCOLLECTIVE ;  /* 0x000000000000791b */ /* 0x003fea0003800000 */
.L_x_32410:
[----:B------:R-:W-:Y:S01]  /*d050*/  FADD.FTZ R7, R7, R2 ;  /* 0x0000000207077221 */ /* 0x000fe20000010000 */
[----:B------:R-:W-:-:S04]  /*d060*/  HFMA2 R2, -RZ, RZ, 0, 2.384185791015625e-07 ;  /* 0x00000004ff027431 */ /* 0x000fc800000001ff */
[----:B------:R-:W-:-:S07]  /*d070*/  MOV R233, R7 ;  /* 0x0000000700e97202 */ /* 0x000fce0000000f00 */
[----:B------:R-:W-:Y:S05]  /*d080*/  WARPSYNC.COLLECTIVE R6, `(.L_x_32411) ;  /* 0x0000000006087348 */ /* 0x000fea0003c00000 */
[----:B------:R0:W1:Y:S02]  /*d090*/  SHFL.BFLY P6, R2, R233, R2, R4 ;  /* 0x0c000002e9027389 */ /* 0x00006400000c0004 */
[----:B01----:R-:W-:Y:S05]  /*d0a0*/  ENDCOLLECTIVE ;  /* 0x000000000000791b */ /* 0x003fea0003800000 */
.L_x_32411:
[----:B------:R-:W-:Y:S01]  /*d0b0*/  FADD.FTZ R7, R7, R2 ;  /* 0x0000000207077221 */ /* 0x000fe20000010000 */
[----:B------:R-:W-:-:S04]  /*d0c0*/  HFMA2 R2, -RZ, RZ, 0, 4.76837158203125e-07 ;  /* 0x00000008ff027431 */ /* 0x000fc800000001ff */
[----:B------:R-:W-:-:S07]  /*d0d0*/  MOV R233, R7 ;  /* 0x0000000700e97202 */ /* 0x000fce0000000f00 */
[----:B------:R-:W-:Y:S05]  /*d0e0*/  WARPSYNC.COLLECTIVE R6, `(.L_x_32412) ;  /* 0x0000000006087348 */ /* 0x000fea0003c00000 */
[----:B------:R0:W1:Y:S02]  /*d0f0*/  SHFL.BFLY P6, R2, R233, R2, R4 ;  /* 0x0c000002e9027389 */ /* 0x00006400000c0004 */
[----:B01----:R-:W-:Y:S05]  /*d100*/  ENDCOLLECTIVE ;  /* 0x000000000000791b */ /* 0x003fea0003800000 */
.L_x_32412:
[----:B------:R-:W-:Y:S01]  /*d110*/  FADD.FTZ R7, R7, R2 ;  /* 0x0000000207077221 */ /* 0x000fe20000010000 */
[----:B------:R-:W-:-:S04]  /*d120*/  HFMA2 R2, -RZ, RZ, 0, 9.5367431640625e-07 ;  /* 0x00000010ff027431 */ /* 0x000fc800000001ff */
[----:B------:R-:W-:-:S07]  /*d130*/  MOV R233, R7 ;  /* 0x0000000700e97202 */ /* 0x000fce0000000f00 */
[----:B------:R-:W-:Y:S05]  /*d140*/  WARPSYNC.COLLECTIVE R6, `(.L_x_32413) ;  /* 0x0000000006087348 */ /* 0x000fea0003c00000 */
[----:B------:R0:W1:Y:S02]  /*d150*/  SHFL.BFLY P6, R2, R233, R2, R4 ;  /* 0x0c000002e9027389 */ /* 0x00006400000c0004 */
[----:B01----:R-:W-:Y:S05]  /*d160*/  ENDCOLLECTIVE ;  /* 0x000000000000791b */ /* 0x003fea0003800000 */
.L_x_32413:
[----:B------:R-:W-:Y:S05]  /*d170*/  BRA `(.L_x_32414) ;  /* 0xffffffb4005c7947 */ /* 0x000fea000383ffff */
.L_x_32415:
        /* <DEDUP_REMOVED lines=16> */
.L_x_54476:


//--------------------- .text._ZN10layer_norm31ln_parallel_residual_fwd_kernelINS_13Kernel_traitsI6__halfS2_fS2_fjLj2560ELj1ELj4ELj1ELj16ENS_18Kernel_traits_baseILj2560ES2_S2_fS2_fjLj128EEEEELb0ELb0ELb1EEEvNS_9FwdParamsE --------------------------
	.section	.text._ZN10layer_norm31ln_parallel_residual_fwd_kernelINS_13Kernel_traitsI6__halfS2_fS2_fjLj2560ELj1ELj4ELj1ELj16ENS_18Kernel_traits_baseILj2560ES2_S2_fS2_fjLj128EEEEELb0ELb0ELb1EEEvNS_9FwdParamsE,"ax",@progbits
	.align	128
        .global         _ZN10layer_norm31ln_parallel_residual_fwd_kernelINS_13Kernel_traitsI6__halfS2_fS2_fjLj2560ELj1ELj4ELj1ELj16ENS_18Kernel_traits_baseILj2560ES2_S2_fS2_fjLj128EEEEELb0ELb0ELb1EEEvNS_9FwdParamsE
        .type           _ZN10layer_norm31ln_parallel_residual_fwd_kernelINS_13Kernel_traitsI6__halfS2_fS2_fjLj2560ELj1ELj4ELj1ELj16ENS_18Kernel_traits_baseILj2560ES2_S2_fS2_fjLj128EEEEELb0ELb0ELb1EEEvNS_9FwdParamsE,@function
        .size           _ZN10layer_norm31ln_parallel_residual_fwd_kernelINS_13Kernel_traitsI6__halfS2_fS2_fjLj2560ELj1ELj4ELj1ELj16ENS_18Kernel_traits_baseILj2560ES2_S2_fS2_fjLj128EEEEELb0ELb0ELb1EEEvNS_9FwdParamsE,(.L_x_54477 - _ZN10layer_norm31ln_parallel_residual_fwd_kernelINS_13Kernel_traitsI6__halfS2_fS2_fjLj2560ELj1ELj4ELj1ELj16ENS_18Kernel_traits_baseILj2560ES2_S2_fS2_fjLj128EEEEELb0ELb0ELb1EEEvNS_9FwdParamsE)
        .other          _ZN10layer_norm31ln_parallel_residual_fwd_kernelINS_13Kernel_traitsI6__halfS2_fS2_fjLj2560ELj1ELj4ELj1ELj16ENS_18Kernel_traits_baseILj2560ES2_S2_fS2_fjLj128EEEEELb0ELb0ELb1EEEvNS_9FwdParamsE,@"STO_CUDA_ENTRY STV_DEFAULT"
_ZN10layer_norm31ln_parallel_residual_fwd_kernelINS_13Kernel_traitsI6__halfS2_fS2_fjLj2560ELj1ELj4ELj1ELj16ENS_18Kernel_traits_baseILj2560ES2_S2_fS2_fjLj128EEEEELb0ELb0ELb1EEEvNS_9FwdParamsE:
.text._ZN10layer_norm31ln_parallel_residual_fwd_kernelINS_13Kernel_traitsI6__halfS2_fS2_fjLj2560ELj1ELj4ELj1ELj16ENS_18Kernel_traits_baseILj2560ES2_S2_fS2_fjLj128EEEEELb0ELb0ELb1EEEvNS_9FwdParamsE:
        /* <DEDUP_REMOVED lines=27> */
[----:B------:R-:W5:Y:S01]  /*01b0*/  LDG.E.128 R32, desc[UR6][R2.64+0x1200] ;  /* 0x0012000602207981 */ /* 0x000f62000c1e1d00 */
[----:B------:R-:W-:-:S02]  /*01c0*/  CS2R R74, SRZ ;  /* 0x00000000004a7805 */ /* 0x000fc4000001ff00 */
[----:B------:R-:W-:Y:S02]  /*01d0*/  CS2R R72, SRZ ;  /* 0x0000000000487805 */ /* 0x000fe4000001ff00 */
[----:B------:R-:W-:Y:S01]  /*01e0*/  CS2R R78, SRZ ;  /* 0x00000000004e7805 */ /* 0x000fe2000001ff00 */
[----:B------:R-:W5:Y:S01]  /*01f0*/  LDG.E.128 R36, desc[UR6][R80.64+0x200] ;  /* 0x0002000650247981 */ /* 0x000f62000c1e1d00 */
[----:B------:R-:W-:Y:S02]  /*0200*/  CS2R R76, SRZ ;  /* 0x00000000004c7805 */ /* 0x000fe4000001ff00 */
[----:B------:R-:W-:Y:S02]  /*0210*/  CS2R R82, SRZ ;  /* 0x0000000000527805 */ /* 0x000fe4000001ff00 */
[----:B------:R-:W-:Y:S01]  /*0220*/  CS2R R94, SRZ ;  /* 0x00000000005e7805 */ /* 0x000fe2000001ff00 */
        /* <DEDUP_REMOVED lines=28> */
[----:B------:R0:W5:Y:S01]  /*03f0*/  LDG.E.128 R68, desc[UR6][R80.64+0x1200] ;  /* 0x0012000650447981 */ /* 0x000162000c1e1d00 */
[----:B------:R-:W-:Y:S02]  /*0400*/  CS2R R142, SRZ ;  /* 0x00000000008e7805 */ /* 0x000fe4000001ff00 */
[----:B------:R-:W-:Y:S02]  /*0410*/  CS2R R140, SRZ ;  /* 0x00000000008c7805 */ /* 0x000fe4000001ff00 */
[----:B------:R-:W-:Y:S02]  /*0420*/  CS2R R146, SRZ ;  /* 0x0000000000927805 */ /* 0x000fe4000001ff00 */
[----:B------:R-:W-:-:S02]  /*0430*/  CS2R R144, SRZ ;  /* 0x0000000000907805 */ /* 0x000fc4000001ff00 */
[----:B------:R-:W-:Y:S02]  /*0440*/  CS2R R150, SRZ ;  /* 0x0000000000967805 */ /* 0x000fe4000001ff00 */
[----:B------:R-:W-:Y:S02]  /*0450*/  CS2R R148, SRZ ;  /* 0x0000000000947805 */ /* 0x000fe4000001ff00 */
[----:B0-----:R-:W-:Y:S01]  /*0460*/  CS2R R80, SRZ ;  /* 0x0000000000507805 */ /* 0x001fe2000001ff00 */
[----:B---3--:R0:W-:Y:S04]  /*0470*/  STL.64 [R1+0x38], R88 ;  /* 0x0000385801007387 */ /* 0x0081e80000100a00 */
[----:B------:R1:W-:Y:S04]  /*0480*/  STL.64 [R1+0x40], R90 ;  /* 0x0000405a01007387 */ /* 0x0003e80000100a00 */
[----:B--2---:R2:W-:Y:S04]  /*0490*/  STL.64 [R1+0x10], R84 ;  /* 0x0000105401007387 */ /* 0x0045e80000100a00 */
[----:B------:R3:W-:Y:S01]  /*04a0*/  STL.64 [R1+0x18], R86 ;  /* 0x0000185601007387 */ /* 0x0007e20000100a00 */
[----:B0-----:R-:W-:-:S03]  /*04b0*/  CS2R R88, SRZ ;  /* 0x0000000000587805 */ /* 0x001fc6000001ff00 */
[----:B----4-:R0:W-:Y:S01]  /*04c0*/  STL.64 [R1+0x28], R96 ;  /* 0x0000286001007387 */ /* 0x0101e20000100a00 */
[----:B-1----:R-:W-:-:S03]  /*04d0*/  CS2R R90, SRZ ;  /* 0x00000000005a7805 */ /* 0x002fc6000001ff00 */
[----:B------:R1:W-:Y:S01]  /*04e0*/  STL.64 [R1+0x30], R98 ;  /* 0x0000306201007387 */ /* 0x0003e20000100a00 */
[----:B--2---:R-:W-:Y:S02]  /*04f0*/  CS2R R84, SRZ ;  /* 0x0000000000547805 */ /* 0x004fe4000001ff00 */
[----:B---3--:R-:W-:Y:S02]  /*0500*/  CS2R R86, SRZ ;  /* 0x0000000000567805 */ /* 0x008fe4000001ff00 */
[----:B0-----:R-:W-:Y:S02]  /*0510*/  CS2R R96, SRZ ;  /* 0x0000000000607805 */ /* 0x001fe4000001ff00 */
[----:B-1----:R-:W-:Y:S01]  /*0520*/  CS2R R98, SRZ ;  /* 0x0000000000627805 */ /* 0x002fe2000001ff00 */
[----:B------:R-:W-:Y:S06]  /*0530*/  BRA `(.L_x_32418) ;  /* 0x0000000800e07947 */ /* 0x000fec0003800000 */
.L_x_32417:
        /* <DEDUP_REMOVED lines=35> */
[----:B------:R-:W5:Y:S04]  /*0770*/  LDG.E.128 R20, desc[UR6][R72.64+0xc00] ;  /* 0x000c000648147981 */ /* 0x000f68000c1e1d00 */
[----:B------:R-:W5:Y:S04]  /*0780*/  LDG.E.128 R24, desc[UR6][R72.64+0xe00] ;  /* 0x000e000648187981 */ /* 0x000f68000c1e1d00 */
[----:B------:R-:W5:Y:S04]  /*0790*/  LDG.E.128 R28, desc[UR6][R72.64+0x1000] ;  /* 0x00100006481c7981 */ /* 0x000f68000c1e1d00 */
[----:B------:R0:W5:Y:S04]  /*07a0*/  LDG.E.128 R32, desc[UR6][R72.64+0x1200] ;  /* 0x0012000648207981 */ /* 0x000168000c1e1d00 */
[----:B------:R-:W5:Y:S04]  /*07b0*/  LDG.E.128 R36, desc[UR6][R74.64+0x200] ;  /* 0x000200064a247981 */ /* 0x000f68000c1e1d00 */
[----:B------:R-:W5:Y:S01]  /*07c0*/  LDG.E.128 R40, desc[UR6][R74.64+0x400] ;  /* 0x000400064a287981 */ /* 0x000f62000c1e1d00 */
[----:B0-----:R-:W-:-:S03]  /*07d0*/  CS2R R72, SRZ ;  /* 0x0000000000487805 */ /* 0x001fc6000001ff00 */
[----:B------:R-:W5:Y:S04]  /*07e0*/  LDG.E.128 R44, desc[UR6][R74.64+0x600] ;  /* 0x000600064a2c7981 */ /* 0x000f68000c1e1d00 */
[----:B------:R-:W5:Y:S04]  /*07f0*/  LDG.E.128 R48, desc[UR6][R74.64+0x800] ;  /* 0x000800064a307981 */ /* 0x000f68000c1e1d00 */
[----:B------:R-:W5:Y:S04]  /*0800*/  LDG.E.128 R52, desc[UR6][R74.64+0xa00] ;  /* 0x000a00064a347981 */ /* 0x000f68000c1e1d00 */
[----:B------:R-:W5:Y:S04]  /*0810*/  LDG.E.128 R56, desc[UR6][R74.64+0xc00] ;  /* 0x000c00064a387981 */ /* 0x000f68000c1e1d00 */
[----:B------:R-:W5:Y:S04]  /*0820*/  LDG.E.128 R60, desc[UR6][R74.64+0xe00] ;  /* 0x000e00064a3c7981 */ /* 0x000f68000c1e1d00 */
[----:B------:R-:W5:Y:S04]  /*0830*/  LDG.E.128 R64, desc[UR6][R74.64+0x1000] ;  /* 0x001000064a407981 */ /* 0x000f68000c1e1d00 */
[----:B------:R0:W5:Y:S02]  /*0840*/  LDG.E.128 R68, desc[UR6][R74.64+0x1200] ;  /* 0x001200064a447981 */ /* 0x000164000c1e1d00 */
[----:B0-----:R-:W-:-:S02]  /*0850*/  CS2R R74, SRZ ;  /* 0x00000000004a7805 */ /* 0x001fc4000001ff00 */
[----:B----4-:R0:W-:Y:S04]  /*0860*/  STL.64 [R1+0x38], R80 ;  /* 0x0000385001007387 */ /* 0x0101e80000100a00 */
[----:B------:R1:W-:Y:S04]  /*0870*/  STL.64 [R1+0x40], R82 ;  /* 0x0000405201007387 */ /* 0x0003e80000100a00 */
[----:B--2---:R2:W-:Y:S04]  /*0880*/  STL.64 [R1+0x10], R76 ;  /* 0x0000104c01007387 */ /* 0x0045e80000100a00 */
[----:B------:R3:W-:Y:S01]  /*0890*/  STL.64 [R1+0x18], R78 ;  /* 0x0000184e01007387 */ /* 0x0007e20000100a00 */
[----:B0-----:R-:W-:-:S03]  /*08a0*/  CS2R R80, SRZ ;  /* 0x0000000000507805 */ /* 0x001fc6000001ff00 */
[----:B------:R0:W-:Y:S01]  /*08b0*/  STL.64 [R1+0x28], R84 ;  /* 0x0000285401007387 */ /* 0x0001e20000100a00 */
[----:B-1----:R-:W-:-:S03]  /*08c0*/  CS2R R82, SRZ ;  /* 0x0000000000527805 */ /* 0x002fc6000001ff00 */
[----:B------:R1:W-:Y:S01]  /*08d0*/  STL.64 [R1+0x30], R86 ;  /* 0x0000305601007387 */ /* 0x0003e20000100a00 */
[----:B--2---:R-:W-:Y:S02]  /*08e0*/  CS2R R76, SRZ ;  /* 0x00000000004c7805 */ /* 0x004fe4000001ff00 */
[----:B---3--:R-:W-:Y:S02]  /*08f0*/  CS2R R78, SRZ ;  /* 0x00000000004e7805 */ /* 0x008fe4000001ff00 */
[----:B0-----:R-:W-:Y:S02]  /*0900*/  CS2R R84, SRZ ;  /* 0x0000000000547805 */ /* 0x001fe4000001ff00 */
[----:B-1----:R-:W-:Y:S01]  /*0910*/  CS2R R86, SRZ ;  /* 0x0000000000567805 */ /* 0x002fe2000001ff00 */
[----:B------:R-:W-:Y:S06]  /*0920*/  BRA `(.L_x_32418) ;  /* 0x0000000400e47947 */ /* 0x000fec0003800000 */
.L_x_32416:
        /* <DEDUP_REMOVED lines=12> */
[----:B------:R0:W5:Y:S01]  /*09f0*/  LDG.E.128 R4, desc[UR6][R36.64+0x400] ;  /* 0x0004000624047981 */ /* 0x000162000c1e1d00 */
[----:B---3--:R-:W-:-:S03]  /*0a00*/  IMAD.WIDE.U32 R2, R156, 0x10, R2 ;  /* 0x000000109c027825 */ /* 0x008fc600078e0002 */
[----:B------:R0:W5:Y:S04]  /*0a10*/  LDG.E.128 R12, desc[UR6][R36.64+0x800] ;  /* 0x00080006240c7981 */ /* 0x000168000c1e1d00 */
[----:B------:R0:W5:Y:S01]  /*0a20*/  LDG.E.128 R16, desc[UR6][R36.64+0xa00] ;  /* 0x000a000624107981 */ /* 0x000162000c1e1d00 */
[----:B-1----:R-:W-:-:S03]  /*0a30*/  IMAD.WIDE.U32 R154, R156, 0x10, R8 ;  /* 0x000000109c9a7825 */ /* 0x002fc600078e0008 */
        /* <DEDUP_REMOVED lines=38> */
[----:B--2---:R0:W5:Y:S04]  /*0ca0*/  LDG.E.128 R112, desc[UR6][R154.64+0x1200] ;  /* 0x001200069a707981 */ /* 0x004168000c1e1d00 */
[----:B---3--:R0:W-:Y:S04]  /*0cb0*/  STL.64 [R1+0x28], R156 ;  /* 0x0000289c01007387 */ /* 0x0081e80000100a00 */
[----:B------:R0:W-:Y:S01]  /*0cc0*/  STL.64 [R1+0x30], R158 ;  /* 0x0000309e01007387 */ /* 0x0001e20000100a00 */
[----:B------:R-:W-:Y:S05]  /*0cd0*/  BRA `(.L_x_32418) ;  /* 0x0000000000f87947 */ /* 0x000fea0003800000 */
.L_x_32419:
        /* <DEDUP_REMOVED lines=61> */
[----:B-1----:R-:W-:-:S07]  /*10b0*/  CS2R R138, SRZ ;  /* 0x00000000008a7805 */ /* 0x002fce000001ff00 */
.L_x_32418:
[----:B------:R-:W1:Y:S01]  /*10c0*/  S2UR UR4, SR_CTAID.X ;  /* 0x00000000000479c3 */ /* 0x000e620000002500 */
[----:B------:R-:W2:Y:S01]  /*10d0*/  LDCU UR5, c[0x0][0x384] ;  /* 0x00007080ff0577ac */ /* 0x000ea20008000800 */
[----:B------:R-:W-:Y:S01]  /*10e0*/  SHF.R.U32.HI R0, RZ, 0x5, R0 ;  /* 0x00000005ff007819 */ /* 0x000fe20000011600 */
[----:B-1----:R-:W-:-:S06]  /*10f0*/  USHF.L.U32 UR4, UR4, 0x2, URZ ;  /* 0x0000000204047899 */ /* 0x002fcc00080006ff */
[----:B------:R-:W-:-:S04]  /*1100*/  LOP3.LUT R0, R0, UR4, RZ, 0xfc, !PT ;  /* 0x0000000400007c12 */ /* 0x000fc8000f8efcff */
[----:B--2---:R-:W-:-:S13]  /*1110*/  ISETP.GE.AND P0, PT, R0, UR5, PT ;  /* 0x0000000500007c0c */ /* 0x004fda000bf06270 */
[----:B------:R-:W-:Y:S05]  /*1120*/  @P0 EXIT ;  /* 0x000000000000094d */ /* 0x000fea0003800000 */
[----:B------:R-:W1:Y:S01]  /*1130*/  LDCU.64 UR4, c[0x0][0x398] ;  /* 0x00007300ff0477ac */ /* 0x000e620008000a00 */
[----:B------:R2:W-:Y:S01]  /*1140*/  STL [R1+0x20], R0 ;  /* 0x0000200001007387 */ /* 0x0005e20000100800 */
[----:B------:R-:W3:Y:S01]  /*1150*/  LDCU UR8, c[0x0][0x388] ;  /* 0x00007100ff0877ac */ /* 0x000ee20008000800 */
[----:B------:R-:W4:Y:S01]  /*1160*/  LDCU.U8 UR9, c[0x0][0x410] ;  /* 0x00008200ff0977ac */ /* 0x000f220008000000 */
[----:B------:R-:W0:Y:S01]  /*1170*/  LDCU UR10, c[0x0][0x448] ;  /* 0x00008900ff0a77ac */ /* 0x000e220008000800 */
[----:B------:R-:W0:Y:S01]  /*1180*/  LDCU.64 UR12, c[0x0][0x398] ;  /* 0x00007300ff0c77ac */ /* 0x000e220008000a00 */
[----:B-1----:R-:W-:-:S04]  /*1190*/  UISETP.NE.U32.AND UP0, UPT, UR4, URZ, UPT ;  /* 0x000000ff0400728c */ /* 0x002fc8000bf05070 */
[----:B------:R-:W-:Y:S01]  /*11a0*/  UISETP.NE.AND.EX UP0, UPT, UR5, URZ, UPT, UP0 ;  /* 0x000000ff0500728c */ /* 0x000fe2000bf05300 */
[----:B------:R-:W1:Y:S05]  /*11b0*/  LDCU.64 UR4, c[0x0][0x3a0] ;  /* 0x00007400ff0477ac */ /* 0x000e6a0008000a00 */
[----:B0-234-:R-:W-:-:S13]  /*11c0*/  PLOP3.LUT P1, PT, PT, PT, UP0, 0x80, 0x8 ;  /* 0x000000000008781c */ /* 0x01dfda0003f2f008 */
.L_x_32461:
[----:B------:R-:W2:Y:S01]  /*11d0*/  LDL R0, [R1+0x20] ;  /* 0x0000200001007983 */ /* 0x000ea20000100800 */
[----:B-1----:R-:W-:Y:S01]  /*11e0*/  ISETP.NE.U32.AND P0, PT, RZ, UR4, PT ;  /* 0x00000004ff007c0c */ /* 0x002fe2000bf05070 */
[----:B0-----:R-:W0:Y:S01]  /*11f0*/  LDC.64 R250, c[0x0][0x390] ;  /* 0x0000e400fffa7b82 */ /* 0x001e220000000a00 */
[----:B------:R-:W1:Y:S02]  /*1200*/  S2R R168, SR_TID.X ;  /* 0x0000000000a87919 */ /* 0x000e640000002100 */
[----:B------:R-:W-:-:S05]  /*1210*/  ISETP.NE.AND.EX P0, PT, RZ, UR5, PT, P0 ;  /* 0x00000005ff007c0c */ /* 0x000fca000bf05300 */
[----:B------:R-:W3:Y:S08]  /*1220*/  @P1 LDC.64 R164, c[0x0][0x398] ;  /* 0x0000e600ffa41b82 */ /* 0x000ef00000000a00 */
[----:B------:R-:W4:Y:S01]  /*1230*/  @P0 LDC.64 R166, c[0x0][0x3a0] ;  /* 0x0000e800ffa60b82 */ /* 0x000f220000000a00 */
[----:B-1----:R-:W-:Y:S01]  /*1240*/  LOP3.LUT R168, R168, 0x1f, RZ, 0xc0, !PT ;  /* 0x0000001fa8a87812 */ /* 0x002fe200078ec0ff */
[----:B--2---:R-:W-:-:S05]  /*1250*/  IMAD R0, R0, UR8, RZ ;  /* 0x0000000800007c24 */ /* 0x004fca000f8e02ff */
[----:B------:R-:W-:-:S04]  /*1260*/  SHF.R.S32.HI R3, RZ, 0x1f, R0 ;  /* 0x0000001fff037819 */ /* 0x000fc80000011400 */
[----:B------:R-:W-:-:S04]  /*1270*/  LEA.HI R2, R3, R0, RZ, 0x3 ;  /* 0x0000000003027211 */ /* 0x000fc800078f18ff */
[----:B------:R-:W-:-:S05]  /*1280*/  LEA.HI.SX32 R2, R2, R168, 0x1d ;  /* 0x000000a802027211 */ /* 0x000fca00078feaff */
[----:B0-----:R-:W-:-:S04]  /*1290*/  IMAD.WIDE.U32 R240, R2, 0x10, R250 ;  /* 0x0000001002f07825 */ /* 0x001fc800078e00fa */
[C---:B---3--:R-:W-:Y:S02]  /*12a0*/  @P1 IMAD.WIDE.U32 R164, R2.reuse, 0x10, R164 ;  /* 0x0000001002a41825 */ /* 0x048fe400078e00a4 */
[----:B-----5:R-:W5:Y:S02]  /*12b0*/  LDG.E.128 R240, desc[UR6][R240.64] ;  /* 0x00000006f0f07981 */ /* 0x020f64000c1e1d00 */
[----:B----4-:R-:W-:Y:S02]  /*12c0*/  @P0 IMAD.WIDE.U32 R166, R2, 0x20, R166 ;  /* 0x0000002002a60825 */ /* 0x010fe400078e00a6 */
[----:B------:R0:W5:Y:S04]  /*12d0*/  @P1 LDG.E.128 R152, desc[UR6][R164.64] ;  /* 0x00000006a4981981 */ /* 0x000168000c1e1d00 */
        /* <DEDUP_REMOVED lines=17> */
.L_x_32421:
[----:B-----5:R-:W-:Y:S02]  /*13f0*/  HADD2.F32 R3, -RZ, R240.H0_H0 ;  /* 0x200000f0ff037230 */ /* 0x020fe40000004100 */
[----:B------:R-:W-:Y:S02]  /*1400*/  HADD2.F32 R167, -RZ, R242.H0_H0 ;  /* 0x200000f2ffa77230 */ /* 0x000fe40000004100 */
[----:B------:R-:W-:Y:S02]  /*1410*/  HADD2.F32 R240, -RZ, R240.H1_H1 ;  /* 0x300000f0fff07230 */ /* 0x000fe40000004100 */
[----:B------:R-:W-:Y:S01]  /*1420*/  FADD.FTZ R236, R156, R3 ;  /* 0x000000039cec7221 */ /* 0x000fe20000010000 */
[----:B------:R-:W-:Y:S02]  /*1430*/  HADD2.F32 R242, -RZ, R242.H1_H1 ;  /* 0x300000f2fff27230 */ /* 0x000fe40000004100 */
        /* <DEDUP_REMOVED lines=8> */
[----:B------:R-:W-:Y:S01]  /*14c0*/  FADD.FTZ R240, R160, R167 ;  /* 0x000000a7a0f07221 */ /* 0x000fe20000010000 */
[----:B------:R-:W-:Y:S01]  /*14d0*/  FADD.FTZ R242, R162, R169 ;  /* 0x000000a9a2f27221 */ /* 0x000fe20000010000 */
[----:B------:R-:W-:Y:S01]  /*14e0*/  FADD.FTZ R243, R163, R164 ;  /* 0x000000a4a3f37221 */ /* 0x000fe20000010000 */
[----:B------:R-:W-:Y:S06]  /*14f0*/  BRA `(.L_x_32422) ;  /* 0x0000000000f07947 */ /* 0x000fec0003800000 */
.L_x_32420:
[----:B------:R-:W-:-:S04]  /*1500*/  UISETP.NE.U32.AND UP0, UPT, UR4, URZ, UPT ;  /* 0x000000ff0400728c */ /* 0x000fc8000bf05070 */
[----:B------:R-:W-:-:S09]  /*1510*/  UISETP.NE.AND.EX UP0, UPT, UR5, URZ, UPT, UP0 ;  /* 0x000000ff0500728c */ /* 0x000fd2000bf05300 */
[----:B------:R-:W-:Y:S05]  /*1520*/  BRA.U UP0, `(.L_x_32423) ;  /* 0x0000000100647547 */ /* 0x000fea000b800000 */
[--C-:B-----5:R-:W-:Y:S02]  /*1530*/  HADD2.F32 R3, -RZ, R240.reuse.H0_H0 ;  /* 0x200000f0ff037230 */ /* 0x120fe40000004100 */
[----:B------:R-:W-:Y:S02]  /*1540*/  HADD2.F32 R240, -RZ, R240.H1_H1 ;  /* 0x300000f0fff07230 */ /* 0x000fe40000004100 */
[----:B------:R-:W-:Y:S02]  /*1550*/  HADD2.F32 R237, -RZ, R152.H1_H1 ;  /* 0x30000098ffed7230 */ /* 0x000fe40000004100 */
[--C-:B------:R-:W-:Y:S02]  /*1560*/  HADD2.F32 R165, -RZ, R241.reuse.H0_H0 ;  /* 0x200000f1ffa57230 */ /* 0x100fe40000004100 */
[----:B------:R-:W-:Y:S02]  /*1570*/  HADD2.F32 R0, -RZ, R241.H1_H1 ;  /* 0x300000f1ff007230 */ /* 0x000fe40000004100 */
[----:B------:R-:W-:Y:S01]  /*1580*/  FADD.FTZ R237, R240, R237 ;  /* 0x000000edf0ed7221 */ /* 0x000fe20000010000 */
[----:B------:R-:W-:-:S02]  /*1590*/  HADD2.F32 R167, -RZ, R242.H0_H0 ;  /* 0x200000f2ffa77230 */ /* 0x000fc40000004100 */
[----:B------:R-:W-:Y:S02]  /*15a0*/  HADD2.F32 R164, -RZ, R242.H1_H1 ;  /* 0x300000f2ffa47230 */ /* 0x000fe40000004100 */
[--C-:B------:R-:W-:Y:S02]  /*15b0*/  HADD2.F32 R169, -RZ, R243.reuse.H0_H0 ;  /* 0x200000f3ffa97230 */ /* 0x100fe40000004100 */
[----:B------:R-:W-:Y:S02]  /*15c0*/  HADD2.F32 R166, -RZ, R243.H1_H1 ;  /* 0x300000f3ffa67230 */ /* 0x000fe40000004100 */
[----:B------:R-:W-:Y:S02]  /*15d0*/  HADD2.F32 R236, -RZ, R152.H0_H0 ;  /* 0x20000098ffec7230 */ /* 0x000fe40000004100 */
[--C-:B------:R-:W-:Y:S02]  /*15e0*/  HADD2.F32 R238, -RZ, R153.reuse.H0_H0 ;  /* 0x20000099ffee7230 */ /* 0x100fe40000004100 */
[----:B------:R-:W-:-:S02]  /*15f0*/  HADD2.F32 R239, -RZ, R153.H1_H1 ;  /* 0x30000099ffef7230 */ /* 0x000fc40000004100 */
[----:B------:R-:W-:Y:S01]  /*1600*/  FADD.FTZ R236, R3, R236 ;  /* 0x000000ec03ec7221 */ /* 0x000fe20000010000 */
[--C-:B------:R-:W-:Y:S02]  /*1610*/  HADD2.F32 R240, -RZ, R154.reuse.H0_H0 ;  /* 0x2000009afff07230 */ /* 0x100fe40000004100 */
[----:B------:R-:W-:Y:S01]  /*1620*/  FADD.FTZ R238, R165, R238 ;  /* 0x000000eea5ee7221 */ /* 0x000fe20000010000 */
[----:B------:R-:W-:Y:S02]  /*1630*/  HADD2.F32 R241, -RZ, R154.H1_H1 ;  /* 0x3000009afff17230 */ /* 0x000fe40000004100 */
[----:B------:R-:W-:Y:S01]  /*1640*/  FADD.FTZ R239, R0, R239 ;  /* 0x000000ef00ef7221 */ /* 0x000fe20000010000 */
[--C-:B------:R-:W-:Y:S02]  /*1650*/  HADD2.F32 R242, -RZ, R155.reuse.H0_H0 ;  /* 0x2000009bfff27230 */ /* 0x100fe40000004100 */
[----:B------:R-:W-:Y:S01]  /*1660*/  FADD.FTZ R240, R167, R240 ;  /* 0x000000f0a7f07221 */ /* 0x000fe20000010000 */
[----:B------:R-:W-:-:S02]  /*1670*/  HADD2.F32 R243, -RZ, R155.H1_H1 ;  /* 0x3000009bfff37230 */ /* 0x000fc40000004100 */
[----:B------:R-:W-:Y:S01]  /*1680*/  FADD.FTZ R241, R164, R241 ;  /* 0x000000f1a4f17221 */ /* 0x000fe20000010000 */
[----:B------:R-:W-:Y:S02]  /*1690*/  FADD.FTZ R242, R169, R242 ;  /* 0x000000f2a9f27221 */ /* 0x000fe40000010000 */
[----:B------:R-:W-:Y:S01]  /*16a0*/  FADD.FTZ R243, R166, R243 ;  /* 0x000000f3a6f37221 */ /* 0x000fe20000010000 */
[----:B------:R-:W-:Y:S06]  /*16b0*/  BRA `(.L_x_32422) ;  /* 0x0000000000807947 */ /* 0x000fec0003800000 */
.L_x_32423:
[--C-:B-----5:R-:W-:Y:S02]  /*16c0*/  HADD2.F32 R0, -RZ, R240.reuse.H0_H0 ;  /* 0x200000f0ff007230 */ /* 0x120fe40000004100 */
[----:B------:R-:W-:Y:S02]  /*16d0*/  HADD2.F32 R240, -RZ, R240.H1_H1 ;  /* 0x300000f0fff07230 */ /* 0x000fe40000004100 */
[----:B------:R-:W-:Y:S02]  /*16e0*/  HADD2.F32 R164, -RZ, R241.H0_H0 ;  /* 0x200000f1ffa47230 */ /* 0x000fe40000004100 */
[--C-:B------:R-:W-:Y:S02]  /*16f0*/  HADD2.F32 R3, -RZ, R152.reuse.H0_H0 ;  /* 0x20000098ff037230 */ /* 0x100fe40000004100 */
[----:B------:R-:W-:Y:S02]  /*1700*/  HADD2.F32 R165, -RZ, R152.H1_H1 ;  /* 0x30000098ffa57230 */ /* 0x000fe40000004100 */
[----:B------:R-:W-:-:S02]  /*1710*/  HADD2.F32 R167, -RZ, R153.H0_H0 ;  /* 0x20000099ffa77230 */ /* 0x000fc40000004100 */
[----:B------:R-:W-:Y:S01]  /*1720*/  FADD.FTZ R3, R0, R3 ;  /* 0x0000000300037221 */ /* 0x000fe20000010000 */
[--C-:B------:R-:W-:Y:S02]  /*1730*/  HADD2.F32 R166, -RZ, R242.reuse.H0_H0 ;  /* 0x200000f2ffa67230 */ /* 0x100fe40000004100 */
[----:B------:R-:W-:Y:S01]  /*1740*/  FADD.FTZ R240, R240, R165 ;  /* 0x000000a5f0f07221 */ /* 0x000fe20000010000 */
[----:B------:R-:W-:Y:S02]  /*1750*/  HADD2.F32 R242, -RZ, R242.H1_H1 ;  /* 0x300000f2fff27230 */ /* 0x000fe40000004100 */
[----:B------:R-:W-:Y:S01]  /*1760*/  FADD.FTZ R167, R164, R167 ;  /* 0x000000a7a4a77221 */ /* 0x000fe20000010000 */
        /* <DEDUP_REMOVED lines=9> */
[----:B------:R-:W-:Y:S02]  /*1800*/  HADD2.F32 R165, -RZ, R154.H0_H0 ;  /* 0x2000009affa57230 */ /* 0x000fe40000004100 */
[----:B------:R-:W-:-:S02]  /*1810*/  HADD2.F32 R171, -RZ, R155.H0_H0 ;  /* 0x2000009bffab7230 */ /* 0x000fc40000004100 */
[----:B------:R-:W-:Y:S01]  /*1820*/  FADD.FTZ R0, R241, R0 ;  /* 0x00000000f1007221 */ /* 0x000fe20000010000 */
[----:B------:R-:W-:Y:S02]  /*1830*/  HADD2.F32 R164, -RZ, R155.H1_H1 ;  /* 0x3000009bffa47230 */ /* 0x000fe40000004100 */
[----:B------:R-:W-:Y:S01]  /*1840*/  FADD.FTZ R165, R166, R165 ;  /* 0x000000a5a6a57221 */ /* 0x000fe20000010000 */
[----:B------:R-:W-:Y:S01]  /*1850*/  FADD.FTZ R241, R161, R242 ;  /* 0x000000f2a1f17221 */ /* 0x000fe20000010000 */
[----:B------:R-:W-:Y:S01]  /*1860*/  FADD.FTZ R171, R168, R171 ;  /* 0x000000aba8ab7221 */ /* 0x000fe20000010000 */
[----:B------:R-:W-:Y:S01]  /*1870*/  FADD.FTZ R239, R159, R0 ;  /* 0x000000009fef7221 */ /* 0x000fe20000010000 */
[----:B------:R-:W-:Y:S01]  /*1880*/  FADD.FTZ R164, R243, R164 ;  /* 0x000000a4f3a47221 */ /* 0x000fe20000010000 */
[----:B------:R-:W-:Y:S01]  /*1890*/  FADD.FTZ R240, R160, R165 ;  /* 0x000000a5a0f07221 */ /* 0x000fe20000010000 */
[----:B------:R-:W-:Y:S02]  /*18a0*/  FADD.FTZ R242, R162, R171 ;  /* 0x000000aba2f27221 */ /* 0x000fe40000010000 */
[----:B------:R-:W-:-:S07]  /*18b0*/  FADD.FTZ R243, R163, R164 ;  /* 0x000000a4a3f37221 */ /* 0x000fce0000010000 */
.L_x_32422:
        /* <DEDUP_REMOVED lines=18> */
[----:B------:R-:W-:Y:S05]  /*19e0*/  @!P0 BRA `(.L_x_32425) ;  /* 0x0000000000848947 */ /* 0x000fea0003800000 */
[--C-:B-----5:R-:W-:Y:S02]  /*19f0*/  HADD2.F32 R0, -RZ, R228.reuse.H0_H0 ;  /* 0x200000e4ff007230 */ /* 0x120fe40000004100 */
[----:B------:R-:W-:Y:S02]  /*1a00*/  HADD2.F32 R228, -RZ, R228.H1_H1 ;  /* 0x300000e4ffe47230 */ /* 0x000fe40000004100 */
[--C-:B0-----:R-:W-:Y:S02]  /*1a10*/  HADD2.F32 R165, -RZ, R152.reuse.H1_H1 ;  /* 0x30000098ffa57230 */ /* 0x101fe40000004100 */
[----:B------:R-:W-:Y:S02]  /*1a20*/  HADD2.F32 R164, -RZ, R229.H0_H0 ;  /* 0x200000e5ffa47230 */ /* 0x000fe40000004100 */
[----:B------:R-:W-:Y:S02]  /*1a30*/  HADD2.F32 R3, -RZ, R152.H0_H0 ;  /* 0x20000098ff037230 */ /* 0x000fe40000004100 */
[----:B------:R-:W-:Y:S01]  /*1a40*/  FADD.FTZ R228, R165, R228 ;  /* 0x000000e4a5e47221 */ /* 0x000fe20000010000 */
[----:B------:R-:W-:-:S02]  /*1a50*/  HADD2.F32 R167, -RZ, R153.H0_H0 ;  /* 0x20000099ffa77230 */ /* 0x000fc40000004100 */
[--C-:B------:R-:W-:Y:S02]  /*1a60*/  HADD2.F32 R166, -RZ, R230.reuse.H0_H0 ;  /* 0x200000e6ffa67230 */ /* 0x100fe40000004100 */
[----:B------:R-:W-:Y:S01]  /*1a70*/  FADD.FTZ R3, R3, R0 ;  /* 0x0000000003037221 */ /* 0x000fe20000010000 */
[----:B------:R-:W-:Y:S02]  /*1a80*/  HADD2.F32 R230, -RZ, R230.H1_H1 ;  /* 0x300000e6ffe67230 */ /* 0x000fe40000004100 */
        /* <DEDUP_REMOVED lines=8> */
[----:B------:R-:W-:Y:S01]  /*1b10*/  FADD.FTZ R230, R169, R230 ;  /* 0x000000e6a9e67221 */ /* 0x000fe20000010000 */
[----:B------:R-:W-:Y:S02]  /*1b20*/  HADD2.F32 R0, -RZ, R153.H1_H1 ;  /* 0x30000099ff007230 */ /* 0x000fe40000004100 */
[----:B------:R-:W-:Y:S02]  /*1b30*/  HADD2.F32 R167, -RZ, R154.H0_H0 ;  /* 0x2000009affa77230 */ /* 0x000fe40000004100 */
[--C-:B------:R-:W-:Y:S02]  /*1b40*/  HADD2.F32 R171, -RZ, R155.reuse.H0_H0 ;  /* 0x2000009bffab7230 */ /* 0x100fe40000004100 */
[----:B------:R-:W-:Y:S01]  /*1b50*/  FADD.FTZ R0, R0, R229 ;  /* 0x000000e500007221 */ /* 0x000fe20000010000 */
[----:B------:R-:W-:-:S02]  /*1b60*/  HADD2.F32 R164, -RZ, R155.H1_H1 ;  /* 0x3000009bffa47230 */ /* 0x000fc40000004100 */
[----:B------:R-:W-:Y:S01]  /*1b70*/  FADD.FTZ R167, R167, R166 ;  /* 0x000000a6a7a77221 */ /* 0x000fe20000010000 */
[----:B------:R-:W-:Y:S01]  /*1b80*/  FADD.FTZ R229, R161, R230 ;  /* 0x000000e6a1e57221 */ /* 0x000fe20000010000 */
[----:B------:R-:W-:Y:S01]  /*1b90*/  FADD.FTZ R169, R171, R168 ;  /* 0x000000a8aba97221 */ /* 0x000fe20000010000 */
[----:B------:R-:W-:Y:S01]  /*1ba0*/  FADD.FTZ R235, R159, R0 ;  /* 0x000000009feb7221 */ /* 0x000fe20000010000 */
[----:B------:R-:W-:Y:S01]  /*1bb0*/  FADD.FTZ R164, R164, R231 ;  /* 0x000000e7a4a47221 */ /* 0x000fe20000010000 */
[----:B------:R-:W-:Y:S01]  /*1bc0*/  FADD.FTZ R228, R160, R167 ;  /* 0x000000a7a0e47221 */ /* 0x000fe20000010000 */
[----:B------:R-:W-:Y:S02]  /*1bd0*/  FADD.FTZ R230, R162, R169 ;  /* 0x000000a9a2e67221 */ /* 0x000fe40000010000 */
[----:B------:R-:W-:Y:S01]  /*1be0*/  FADD.FTZ R231, R163, R164 ;  /* 0x000000a4a3e77221 */ /* 0x000fe20000010000 */
[----:B------:R-:W-:Y:S06]  /*1bf0*/  BRA `(.L_x_32426) ;  /* 0x0000000000cc7947 */ /* 0x000fec0003800000 */
.L_x_32425:
[----:B-----5:R-:W-:Y:S02]  /*1c00*/  HADD2.F32 R234, -RZ, R229.H0_H0 ;  /* 0x200000e5ffea7230 */ /* 0x020fe40000004100 */
[----:B0-----:R-:W-:Y:S02]  /*1c10*/  HADD2.F32 R165, -RZ, R153.H0_H0 ;  /* 0x20000099ffa57230 */ /* 0x001fe40000004100 */
[----:B------:R-:W-:Y:S02]  /*1c20*/  HADD2.F32 R232, -RZ, R228.H0_H0 ;  /* 0x200000e4ffe87230 */ /* 0x000fe40000004100 */
[----:B------:R-:W-:Y:S02]  /*1c30*/  HADD2.F32 R3, -RZ, R152.H0_H0 ;  /* 0x20000098ff037230 */ /* 0x000fe40000004100 */
[----:B------:R-:W-:Y:S01]  /*1c40*/  FADD.FTZ R234, R165, R234 ;  /* 0x000000eaa5ea7221 */ /* 0x000fe20000010000 */
[----:B------:R-:W-:Y:S02]  /*1c50*/  HADD2.F32 R229, -RZ, R229.H1_H1 ;  /* 0x300000e5ffe57230 */ /* 0x000fe40000004100 */
[----:B------:R-:W-:-:S02]  /*1c60*/  HADD2.F32 R164, -RZ, R230.H0_H0 ;  /* 0x200000e6ffa47230 */ /* 0x000fc40000004100 */
[----:B------:R-:W-:Y:S01]  /*1c70*/  FADD.FTZ R232, R3, R232 ;  /* 0x000000e803e87221 */ /* 0x000fe20000010000 */
[----:B------:R-:W-:Y:S02]  /*1c80*/  HADD2.F32 R0, -RZ, R153.H1_H1 ;  /* 0x30000099ff007230 */ /* 0x000fe40000004100 */
[----:B------:R-:W-:Y:S02]  /*1c90*/  HADD2.F32 R228, -RZ, R228.H1_H1 ;  /* 0x300000e4ffe47230 */ /* 0x000fe40000004100 */
[----:B------:R-:W-:Y:S02]  /*1ca0*/  HADD2.F32 R230, -RZ, R230.H1_H1 ;  /* 0x300000e6ffe67230 */ /* 0x000fe40000004100 */
[----:B------:R-:W-:Y:S01]  /*1cb0*/  FADD.FTZ R235, R0, R229 ;  /* 0x000000e500eb7221 */ /* 0x000fe20000010000 */
[----:B------:R-:W-:Y:S02]  /*1cc0*/  HADD2.F32 R233, -RZ, R152.H1_H1 ;  /* 0x30000098ffe97230 */ /* 0x000fe40000004100 */
[----:B------:R-:W-:-:S02]  /*1cd0*/  HADD2.F32 R166, -RZ, R231.H0_H0 ;  /* 0x200000e7ffa67230 */ /* 0x000fc40000004100 */
[--C-:B------:R-:W-:Y:S02]  /*1ce0*/  HADD2.F32 R165, -RZ, R154.reuse.H1_H1 ;  /* 0x3000009affa57230 */ /* 0x100fe40000004100 */
[----:B------:R-:W-:Y:S01]  /*1cf0*/  FADD.FTZ R233, R233, R228 ;  /* 0x000000e4e9e97221 */ /* 0x000fe20000010000 */
[----:B------:R-:W-:Y:S02]  /*1d00*/  HADD2.F32 R231, -RZ, R231.H1_H1 ;  /* 0x300000e7ffe77230 */ /* 0x000fe40000004100 */
[----:B------:R-:W-:Y:S02]  /*1d10*/  HADD2.F32 R3, -RZ, R154.H0_H0 ;  /* 0x2000009aff037230 */ /* 0x000fe40000004100 */
[----:B------:R-:W-:Y:S01]  /*1d20*/  FADD.FTZ R229, R165, R230 ;  /* 0x000000e6a5e57221 */ /* 0x000fe20000010000 */
[--C-:B------:R-:W-:Y:S02]  /*1d30*/  HADD2.F32 R167, -RZ, R155.reuse.H0_H0 ;  /* 0x2000009bffa77230 */ /* 0x100fe40000004100 */
[----:B------:R-:W-:-:S02]  /*1d40*/  HADD2.F32 R168, -RZ, R155.H1_H1 ;  /* 0x3000009bffa87230 */ /* 0x000fc40000004100 */
[----:B------:R-:W-:Y:S01]  /*1d50*/  FADD.FTZ R228, R3, R164 ;  /* 0x000000a403e47221 */ /* 0x000fe20000010000 */
[----:B------:R-:W-:Y:S02]  /*1d60*/  FADD.FTZ R230, R167, R166 ;  /* 0x000000a6a7e67221 */ /* 0x000fe40000010000 */
[----:B------:R-:W-:Y:S01]  /*1d70*/  FADD.FTZ R231, R168, R231 ;  /* 0x000000e7a8e77221 */ /* 0x000fe20000010000 */
[----:B------:R-:W-:Y:S06]  /*1d80*/  BRA `(.L_x_32426) ;  /* 0x0000000000687947 */ /* 0x000fec0003800000 */
.L_x_32424:
[----:B------:R-:W-:Y:S05]  /*1d90*/  @!P0 BRA `(.L_x_32427) ;  /* 0x0000000000448947 */ /* 0x000fea0003800000 */
[----:B-----5:R-:W-:Y:S02]  /*1da0*/  HADD2.F32 R3, -RZ, R228.H0_H0 ;  /* 0x200000e4ff037230 */ /* 0x020fe40000004100 */
[----:B0-----:R-:W-:Y:S02]  /*1db0*/  HADD2.F32 R167, -RZ, R230.H0_H0 ;  /* 0x200000e6ffa77230 */ /* 0x001fe40000004100 */
        /* <DEDUP_REMOVED lines=15> */
.L_x_32427:
        /* <DEDUP_REMOVED lines=8> */
.L_x_32426:
        /* <DEDUP_REMOVED lines=15> */
[--C-:B-----5:R-:W-:Y:S02]  /*2020*/  HADD2.F32 R0, -RZ, R216.reuse.H0_H0 ;  /* 0x200000d8ff007230 */ /* 0x120fe40000004100 */
[----:B------:R-:W-:Y:S02]  /*2030*/  HADD2.F32 R216, -RZ, R216.H1_H1 ;  /* 0x300000d8ffd87230 */ /* 0x000fe40000004100 */
[--C-:B-1----:R-:W-:Y:S02]  /*2040*/  HADD2.F32 R165, -RZ, R152.reuse.H1_H1 ;  /* 0x30000098ffa57230 */ /* 0x102fe40000004100 */
        /* <DEDUP_REMOVED lines=30> */
.L_x_32429:
[----:B-----5:R-:W-:Y:S02]  /*2230*/  HADD2.F32 R226, -RZ, R217.H0_H0 ;  /* 0x200000d9ffe27230 */ /* 0x020fe40000004100 */
[----:B-1----:R-:W-:Y:S02]  /*2240*/  HADD2.F32 R165, -RZ, R153.H0_H0 ;  /* 0x20000099ffa57230 */ /* 0x002fe40000004100 */
        /* <DEDUP_REMOVED lines=23> */
.L_x_32428:
[----:B------:R-:W-:Y:S05]  /*23c0*/  @!P0 BRA `(.L_x_32431) ;  /* 0x0000000000448947 */ /* 0x000fea0003800000 */
[----:B-----5:R-:W-:Y:S02]  /*23d0*/  HADD2.F32 R3, -RZ, R216.H0_H0 ;  /* 0x200000d8ff037230 */ /* 0x020fe40000004100 */
[----:B-1----:R-:W-:Y:S02]  /*23e0*/  HADD2.F32 R167, -RZ, R218.H0_H0 ;  /* 0x200000daffa77230 */ /* 0x002fe40000004100 */
        /* <DEDUP_REMOVED lines=15> */
.L_x_32431:
        /* <DEDUP_REMOVED lines=8> */
.L_x_32430:
        /* <DEDUP_REMOVED lines=48> */
.L_x_32433:
[--C-:B-----5:R-:W-:Y:S02]  /*2860*/  HADD2.F32 R204, -RZ, R220.reuse.H0_H0 ;  /* 0x200000dcffcc7230 */ /* 0x120fe40000004100 */
[----:B------:R-:W-:Y:S02]  /*2870*/  HADD2.F32 R205, -RZ, R220.H1_H1 ;  /* 0x300000dcffcd7230 */ /* 0x000fe40000004100 */
[----:B------:R-:W-:Y:S02]  /*2880*/  HADD2.F32 R206, -RZ, R221.H0_H0 ;  /* 0x200000ddffce7230 */ /* 0x000fe40000004100 */
[--C-:B------:R-:W-:Y:S02]  /*2890*/  HADD2.F32 R3, -RZ, R152.reuse.H0_H0 ;  /* 0x20000098ff037230 */ /* 0x100fe40000004100 */
[----:B------:R-:W-:Y:S02]  /*28a0*/  HADD2.F32 R0, -RZ, R152.H1_H1 ;  /* 0x30000098ff007230 */ /* 0x000fe40000004100 */
[----:B-1----:R-:W-:-:S02]  /*28b0*/  HADD2.F32 R165, -RZ, R153.H0_H0 ;  /* 0x20000099ffa57230 */ /* 0x002fc40000004100 */
[----:B------:R-:W-:Y:S01]  /*28c0*/  FADD.FTZ R204, R3, R204 ;  /* 0x000000cc03cc7221 */ /* 0x000fe20000010000 */
[----:B------:R-:W-:Y:S02]  /*28d0*/  HADD2.F32 R207, -RZ, R221.H1_H1 ;  /* 0x300000ddffcf7230 */ /* 0x000fe40000004100 */
[----:B------:R-:W-:Y:S01]  /*28e0*/  FADD.FTZ R205, R0, R205 ;  /* 0x000000cd00cd7221 */ /* 0x000fe20000010000 */
[--C-:B------:R-:W-:Y:S02]  /*28f0*/  HADD2.F32 R220, -RZ, R222.reuse.H0_H0 ;  /* 0x200000deffdc7230 */ /* 0x100fe40000004100 */
[----:B------:R-:W-:Y:S01]  /*2900*/  FADD.FTZ R206, R165, R206 ;  /* 0x000000cea5ce7221 */ /* 0x000fe20000010000 */
[----:B------:R-:W-:Y:S02]  /*2910*/  HADD2.F32 R221, -RZ, R222.H1_H1 ;  /* 0x300000deffdd7230 */ /* 0x000fe40000004100 */
        /* <DEDUP_REMOVED lines=13> */
.L_x_32432:
        /* <DEDUP_REMOVED lines=18> */
.L_x_32435:
        /* <DEDUP_REMOVED lines=8> */
.L_x_32434:
        /* <DEDUP_REMOVED lines=38> */
[----:B------:R-:W-:-:S02]  /*2df0*/  HADD2.F32 R171, -RZ, R155.H0_H0 ;  /* 0x2000009bffab7230 */ /* 0x000fc40000004100 */
[----:B------:R-:W-:Y:S02]  /*2e00*/  HADD2.F32 R170, -RZ, R155.H1_H1 ;  /* 0x3000009bffaa7230 */ /* 0x000fe40000004100 */
[----:B------:R-:W-:Y:S01]  /*2e10*/  FADD.FTZ R164, R164, R189 ;  /* 0x000000bda4a47221 */ /* 0x000fe20000010000 */
[----:B------:R-:W-:Y:S01]  /*2e20*/  FADD.FTZ R189, R161, R190 ;  /* 0x000000bea1bd7221 */ /* 0x000fe20000010000 */
[----:B------:R-:W-:Y:S01]  /*2e30*/  FADD.FTZ R169, R171, R168 ;  /* 0x000000a8aba97221 */ /* 0x000fe20000010000 */
[----:B------:R-:W-:Y:S01]  /*2e40*/  FADD.FTZ R166, R170, R191 ;  /* 0x000000bfaaa67221 */ /* 0x000fe20000010000 */
[----:B------:R-:W-:Y:S02]  /*2e50*/  FADD.FTZ R183, R159, R164 ;  /* 0x000000a49fb77221 */ /* 0x000fe40000010000 */
[----:B------:R-:W-:Y:S01]  /*2e60*/  FADD.FTZ R190, R162, R169 ;  /* 0x000000a9a2be7221 */ /* 0x000fe20000010000 */
[----:B------:R-:W-:Y:S01]  /*2e70*/  FADD.FTZ R191, R163, R166 ;  /* 0x000000a6a3bf7221 */ /* 0x000fe20000010000 */
[----:B------:R-:W-:Y:S06]  /*2e80*/  BRA `(.L_x_32438) ;  /* 0x0000000000cc7947 */ /* 0x000fec0003800000 */
.L_x_32437:
[--C-:B-----5:R-:W-:Y:S02]  /*2e90*/  HADD2.F32 R180, -RZ, R188.reuse.H0_H0 ;  /* 0x200000bcffb47230 */ /* 0x120fe40000004100 */
[----:B------:R-:W-:Y:S02]  /*2ea0*/  HADD2.F32 R181, -RZ, R188.H1_H1 ;  /* 0x300000bcffb57230 */ /* 0x000fe40000004100 */
[----:B------:R-:W-:Y:S02]  /*2eb0*/  HADD2.F32 R182, -RZ, R189.H0_H0 ;  /* 0x200000bdffb67230 */ /* 0x000fe40000004100 */
[--C-:B------:R-:W-:Y:S02]  /*2ec0*/  HADD2.F32 R3, -RZ, R152.reuse.H0_H0 ;  /* 0x20000098ff037230 */ /* 0x100fe40000004100 */
[----:B-1----:R-:W-:Y:S02]  /*2ed0*/  HADD2.F32 R164, -RZ, R152.H1_H1 ;  /* 0x30000098ffa47230 */ /* 0x002fe40000004100 */
[----:B------:R-:W-:-:S02]  /*2ee0*/  HADD2.F32 R165, -RZ, R153.H0_H0 ;  /* 0x20000099ffa57230 */ /* 0x000fc40000004100 */
        /* <DEDUP_REMOVED lines=19> */
.L_x_32436:
        /* <DEDUP_REMOVED lines=18> */
.L_x_32439:
        /* <DEDUP_REMOVED lines=8> */
.L_x_32438:
[----:B-1----:R-:W0:Y:S01]  /*31c0*/  @P1 LDC.64 R166, c[0x0][0x398] ;  /* 0x0000e600ffa61b82 */ /* 0x002e220000000a00 */
[----:B------:R-:W-:Y:S01]  /*31d0*/  IADD3 R170, PT, PT, R2, 0xa0, RZ ;  /* 0x000000a002aa7810 */ /* 0x000fe20007ffe0ff */
[----:B------:R-:W-:-:S04]  /*31e0*/  IMAD.WIDE.U32 R164, R0, 0x20, R172 ;  /* 0x0000002000a47825 */ /* 0x000fc800078e00ac */
[C---:B------:R-:W-:Y:S01]  /*31f0*/  IMAD.WIDE.U32 R208, R170.reuse, 0x10, R250 ;  /* 0x00000010aad07825 */ /* 0x040fe200078e00fa */
[----:B------:R1:W-:Y:S01]  /*3200*/  STG.E.128 desc[UR6][R164.64], R180 ;  /* 0x000000b4a4007986 */ /* 0x0003e2000c101d06 */
[----:B------:R-:W2:Y:S03]  /*3210*/  @P0 LDC.64 R168, c[0x0][0x3a0] ;  /* 0x0000e800ffa80b82 */ /* 0x000ea60000000a00 */
[----:B------:R1:W-:Y:S04]  /*3220*/  STG.E.128 desc[UR6][R164.64+0x10], R188 ;  /* 0x000010bca4007986 */ /* 0x0003e8000c101d06 */
[----:B------:R-:W5:Y:S04]  /*3230*/  LDG.E.128 R208, desc[UR6][R208.64] ;  /* 0x00000006d0d07981 */ /* 0x000f68000c1e1d00 */
[----:B------:R1:W-:Y:S01]  /*3240*/  STL [R1+0x8], R170 ;  /* 0x000008aa01007387 */ /* 0x0003e20000100800 */
        /* <DEDUP_REMOVED lines=35> */
[----:B------:R-:W-:Y:S02]  /*3480*/  FADD.FTZ R209, R161, R210 ;  /* 0x000000d2a1d17221 */ /* 0x000fe40000010000 */
[----:B------:R-:W-:Y:S01]  /*3490*/  FADD.FTZ R166, R166, R211 ;  /* 0x000000d3a6a67221 */ /* 0x000fe20000010000 */
[----:B------:R-:W-:-:S03]  /*34a0*/  FADD.FTZ R210, R162, R169 ;  /* 0x000000a9a2d27221 */ /* 0x000fc60000010000 */
[----:B------:R-:W-:Y:S01]  /*34b0*/  FADD.FTZ R211, R163, R166 ;  /* 0x000000a6a3d37221 */ /* 0x000fe20000010000 */
[----:B------:R-:W-:Y:S06]  /*34c0*/  BRA `(.L_x_32442) ;  /* 0x0000000000cc7947 */ /* 0x000fec0003800000 */
.L_x_32441:
[----:B-----5:R-:W-:Y:S02]  /*34d0*/  HADD2.F32 R200, -RZ, R208.H0_H0 ;  /* 0x200000d0ffc87230 */ /* 0x020fe40000004100 */
[----:B------:R-:W-:Y:S02]  /*34e0*/  HADD2.F32 R3, -RZ, R152.H0_H0 ;  /* 0x20000098ff037230 */ /* 0x000fe40000004100 */
[----:B------:R-:W-:Y:S02]  /*34f0*/  HADD2.F32 R201, -RZ, R208.H1_H1 ;  /* 0x300000d0ffc97230 */ /* 0x000fe40000004100 */
[----:B-1----:R-:W-:Y:S02]  /*3500*/  HADD2.F32 R164, -RZ, R152.H1_H1 ;  /* 0x30000098ffa47230 */ /* 0x002fe40000004100 */
[----:B------:R-:W-:Y:S01]  /*3510*/  FADD.FTZ R200, R3, R200 ;  /* 0x000000c803c87221 */ /* 0x000fe20000010000 */
[----:B------:R-:W-:Y:S02]  /*3520*/  HADD2.F32 R203, -RZ, R209.H1_H1 ;  /* 0x300000d1ffcb7230 */ /* 0x000fe40000004100 */
[----:B------:R-:W-:-:S02]  /*3530*/  HADD2.F32 R166, -RZ, R153.H1_H1 ;  /* 0x30000099ffa67230 */ /* 0x000fc40000004100 */
[----:B------:R-:W-:Y:S01]  /*3540*/  FADD.FTZ R201, R164, R201 ;  /* 0x000000c9a4c97221 */ /* 0x000fe20000010000 */
[----:B------:R-:W-:Y:S02]  /*3550*/  HADD2.F32 R208, -RZ, R210.H0_H0 ;  /* 0x200000d2ffd07230 */ /* 0x000fe40000004100 */
[----:B------:R-:W-:Y:S02]  /*3560*/  HADD2.F32 R3, -RZ, R154.H0_H0 ;  /* 0x2000009aff037230 */ /* 0x000fe40000004100 */
[----:B------:R-:W-:Y:S01]  /*3570*/  FADD.FTZ R203, R166, R203 ;  /* 0x000000cba6cb7221 */ /* 0x000fe20000010000 */
[----:B------:R-:W-:Y:S02]  /*3580*/  HADD2.F32 R202, -RZ, R209.H0_H0 ;  /* 0x200000d1ffca7230 */ /* 0x000fe40000004100 */
[----:B------:R-:W-:Y:S02]  /*3590*/  HADD2.F32 R209, -RZ, R210.H1_H1 ;  /* 0x300000d2ffd17230 */ /* 0x000fe40000004100 */
[----:B------:R-:W-:Y:S01]  /*35a0*/  FADD.FTZ R208, R3, R208 ;  /* 0x000000d003d07221 */ /* 0x000fe20000010000 */
[----:B------:R-:W-:-:S02]  /*35b0*/  HADD2.F32 R210, -RZ, R211.H0_H0 ;  /* 0x200000d3ffd27230 */ /* 0x000fc40000004100 */
[----:B------:R-:W-:Y:S02]  /*35c0*/  HADD2.F32 R165, -RZ, R153.H0_H0 ;  /* 0x20000099ffa57230 */ /* 0x000fe40000004100 */
[----:B------:R-:W-:Y:S02]  /*35d0*/  HADD2.F32 R211, -RZ, R211.H1_H1 ;  /* 0x300000d3ffd37230 */ /* 0x000fe40000004100 */
[----:B------:R-:W-:Y:S02]  /*35e0*/  HADD2.F32 R164, -RZ, R154.H1_H1 ;  /* 0x3000009affa47230 */ /* 0x000fe40000004100 */
[----:B------:R-:W-:Y:S01]  /*35f0*/  FADD.FTZ R202, R165, R202 ;  /* 0x000000caa5ca7221 */ /* 0x000fe20000010000 */
[--C-:B------:R-:W-:Y:S02]  /*3600*/  HADD2.F32 R3, -RZ, R155.reuse.H0_H0 ;  /* 0x2000009bff037230 */ /* 0x100fe40000004100 */
[----:B------:R-:W-:Y:S02]  /*3610*/  HADD2.F32 R166, -RZ, R155.H1_H1 ;  /* 0x3000009bffa67230 */ /* 0x000fe40000004100 */
[----:B------:R-:W-:Y:S01]  /*3620*/  FADD.FTZ R209, R164, R209 ;  /* 0x000000d1a4d17221 */ /* 0x000fe20000010000 */
[----:B------:R-:W-:-:S02]  /*3630*/  FADD.FTZ R210, R3, R210 ;  /* 0x000000d203d27221 */ /* 0x000fc40000010000 */
[----:B------:R-:W-:Y:S01]  /*3640*/  FADD.FTZ R211, R166, R211 ;  /* 0x000000d3a6d37221 */ /* 0x000fe20000010000 */
[----:B------:R-:W-:Y:S06]  /*3650*/  BRA `(.L_x_32442) ;  /* 0x0000000000687947 */ /* 0x000fec0003800000 */
.L_x_32440:
        /* <DEDUP_REMOVED lines=18> */
.L_x_32443:
        /* <DEDUP_REMOVED lines=8> */
.L_x_32442:
[----:B-1----:R-:W0:Y:S01]  /*3800*/  @P1 LDC.64 R166, c[0x0][0x398] ;  /* 0x0000e600ffa61b82 */ /* 0x002e220000000a00 */
[----:B------:R-:W-:Y:S01]  /*3810*/  IADD3 R171, PT, PT, R2, 0xc0, RZ ;  /* 0x000000c002ab7810 */ /* 0x000fe20007ffe0ff */
[----:B------:R-:W-:-:S06]  /*3820*/  IMAD.WIDE.U32 R164, R170, 0x20, R172 ;  /* 0x00000020aaa47825 */ /* 0x000fcc00078e00ac */
[----:B------:R-:W1:Y:S01]  /*3830*/  @P0 LDC.64 R168, c[0x0][0x3a0] ;  /* 0x0000e800ffa80b82 */ /* 0x000e620000000a00 */
[C---:B------:R-:W-:Y:S01]  /*3840*/  IMAD.WIDE.U32 R196, R171.reuse, 0x10, R250 ;  /* 0x00000010abc47825 */ /* 0x040fe200078e00fa */
[----:B------:R2:W-:Y:S04]  /*3850*/  STG.E.128 desc[UR6][R164.64], R200 ;  /* 0x000000c8a4007986 */ /* 0x0005e8000c101d06 */
[----:B------:R2:W-:Y:S04]  /*3860*/  STG.E.128 desc[UR6][R164.64+0x10], R208 ;  /* 0x000010d0a4007986 */ /* 0x0005e8000c101d06 */
[----:B------:R-:W5:Y:S04]  /*3870*/  LDG.E.128 R196, desc[UR6][R196.64] ;  /* 0x00000006c4c47981 */ /* 0x000f68000c1e1d00 */
[----:B------:R2:W-:Y:S01]  /*3880*/  STL [R1+0x4], R171 ;  /* 0x000004ab01007387 */ /* 0x0005e20000100800 */
[----:B0-----:R-:W-:-:S05]  /*3890*/  @P1 IMAD.WIDE.U32 R166, R171, 0x10, R166 ;  /* 0x00000010aba61825 */ /* 0x001fca00078e00a6 */
[----:B------:R2:W5:Y:S01]  /*38a0*/  @P1 LDG.E.128 R152, desc[UR6][R166.64] ;  /* 0x00000006a6981981 */ /* 0x000562000c1e1d00 */
[----:B-1----:R-:W-:-:S05]  /*38b0*/  @P0 IMAD.WIDE.U32 R168, R171, 0x20, R168 ;  /* 0x00000020aba80825 */ /* 0x002fca00078e00a8 */
[----:B------:R2:W5:Y:S04]  /*38c0*/  @P0 LDG.E.128 R156, desc[UR6][R168.64] ;  /* 0x00000006a89c0981 */ /* 0x000568000c1e1d00 */
[----:B------:R2:W5:Y:S01]  /*38d0*/  @P0 LDG.E.128 R160, desc[UR6][R168.64+0x10] ;  /* 0x00001006a8a00981 */ /* 0x000562000c1e1d00 */
[----:B------:R-:W-:Y:S05]  /*38e0*/  @!P1 BRA `(.L_x_32444) ;  /* 0x0000000000ec9947 */ /* 0x000fea0003800000 */
[----:B------:R-:W-:Y:S05]  /*38f0*/  @!P0 BRA `(.L_x_32445) ;  /* 0x0000000000848947 */ /* 0x000fea0003800000 */
[----:B-----5:R-:W-:Y:S02]  /*3900*/  HADD2.F32 R3, -RZ, R196.H0_H0 ;  /* 0x200000c4ff037230 */ /* 0x020fe40000004100 */
[----:B--2---:R-:W-:Y:S02]  /*3910*/  HADD2.F32 R166, -RZ, R152.H0_H0 ;  /* 0x20000098ffa67230 */ /* 0x004fe40000004100 */
[----:B------:R-:W-:Y:S02]  /*3920*/  HADD2.F32 R164, -RZ, R196.H1_H1 ;  /* 0x300000c4ffa47230 */ /* 0x000fe40000004100 */
[----:B------:R-:W-:Y:S02]  /*3930*/  HADD2.F32 R165, -RZ, R152.H1_H1 ;  /* 0x30000098ffa57230 */ /* 0x000fe40000004100 */
[----:B------:R-:W-:Y:S01]  /*3940*/  FADD.FTZ R3, R166, R3 ;  /* 0x00000003a6037221 */ /* 0x000fe20000010000 */
[----:B------:R-:W-:Y:S02]  /*3950*/  HADD2.F32 R166, -RZ, R197.H1_H1 ;  /* 0x300000c5ffa67230 */ /* 0x000fe40000004100 */
        /* <DEDUP_REMOVED lines=22> */
[----:B------:R-:W-:Y:S02]  /*3ac0*/  FADD.FTZ R169, R169, R168 ;  /* 0x000000a8a9a97221 */ /* 0x000fe40000010000 */
[----:B------:R-:W-:Y:S02]  /*3ad0*/  FADD.FTZ R168, R170, R199 ;  /* 0x000000c7aaa87221 */ /* 0x000fe40000010000 */
[----:B------:R-:W-:-:S02]  /*3ae0*/  FADD.FTZ R198, R162, R169 ;  /* 0x000000a9a2c67221 */ /* 0x000fc40000010000 */
[----:B------:R-:W-:Y:S01]  /*3af0*/  FADD.FTZ R199, R163, R168 ;  /* 0x000000a8a3c77221 */ /* 0x000fe20000010000 */
[----:B------:R-:W-:Y:S06]  /*3b00*/  BRA `(.L_x_32446) ;  /* 0x0000000000cc7947 */ /* 0x000fec0003800000 */
.L_x_32445:
[--C-:B-----5:R-:W-:Y:S02]  /*3b10*/  HADD2.F32 R192, -RZ, R196.reuse.H0_H0 ;  /* 0x200000c4ffc07230 */ /* 0x120fe40000004100 */
[----:B------:R-:W-:Y:S02]  /*3b20*/  HADD2.F32 R193, -RZ, R196.H1_H1 ;  /* 0x300000c4ffc17230 */ /* 0x000fe40000004100 */
[--C-:B------:R-:W-:Y:S02]  /*3b30*/  HADD2.F32 R3, -RZ, R152.reuse.H0_H0 ;  /* 0x20000098ff037230 */ /* 0x100fe40000004100 */
[----:B--2---:R-:W-:Y:S02]  /*3b40*/  HADD2.F32 R164, -RZ, R152.H1_H1 ;  /* 0x30000098ffa47230 */ /* 0x004fe40000004100 */
[--C-:B------:R-:W-:Y:S02]  /*3b50*/  HADD2.F32 R194, -RZ, R197.reuse.H0_H0 ;  /* 0x200000c5ffc27230 */ /* 0x100fe40000004100 */
[----:B------:R-:W-:Y:S01]  /*3b60*/  FADD.FTZ R192, R3, R192 ;  /* 0x000000c003c07221 */ /* 0x000fe20000010000 */
[----:B------:R-:W-:-:S02]  /*3b70*/  HADD2.F32 R195, -RZ, R197.H1_H1 ;  /* 0x300000c5ffc37230 */ /* 0x000fc40000004100 */
[----:B------:R-:W-:Y:S01]  /*3b80*/  FADD.FTZ R193, R164, R193 ;  /* 0x000000c1a4c17221 */ /* 0x000fe20000010000 */
[--C-:B------:R-:W-:Y:S02]  /*3b90*/  HADD2.F32 R3, -RZ, R153.reuse.H0_H0 ;  /* 0x20000099ff037230 */ /* 0x100fe40000004100 */
[----:B------:R-:W-:Y:S02]  /*3ba0*/  HADD2.F32 R164, -RZ, R153.H1_H1 ;  /* 0x30000099ffa47230 */ /* 0x000fe40000004100 */
[--C-:B------:R-:W-:Y:S02]  /*3bb0*/  HADD2.F32 R196, -RZ, R198.reuse.H0_H0 ;  /* 0x200000c6ffc47230 */ /* 0x100fe40000004100 */
[----:B------:R-:W-:Y:S01]  /*3bc0*/  FADD.FTZ R194, R3, R194 ;  /* 0x000000c203c27221 */ /* 0x000fe20000010000 */
[----:B------:R-:W-:Y:S02]  /*3bd0*/  HADD2.F32 R197, -RZ, R198.H1_H1 ;  /* 0x300000c6ffc57230 */ /* 0x000fe40000004100 */
[----:B------:R-:W-:Y:S01]  /*3be0*/  FADD.FTZ R195, R164, R195 ;  /* 0x000000c3a4c37221 */ /* 0x000fe20000010000 */
[----:B------:R-:W-:-:S02]  /*3bf0*/  HADD2.F32 R3, -RZ, R154.H0_H0 ;  /* 0x2000009aff037230 */ /* 0x000fc40000004100 */
[----:B------:R-:W-:Y:S02]  /*3c00*/  HADD2.F32 R164, -RZ, R154.H1_H1 ;  /* 0x3000009affa47230 */ /* 0x000fe40000004100 */
[--C-:B------:R-:W-:Y:S02]  /*3c10*/  HADD2.F32 R198, -RZ, R199.reuse.H0_H0 ;  /* 0x200000c7ffc67230 */ /* 0x100fe40000004100 */
[----:B------:R-:W-:Y:S01]  /*3c20*/  FADD.FTZ R196, R3, R196 ;  /* 0x000000c403c47221 */ /* 0x000fe20000010000 */
[----:B------:R-:W-:Y:S02]  /*3c30*/  HADD2.F32 R199, -RZ, R199.H1_H1 ;  /* 0x300000c7ffc77230 */ /* 0x000fe40000004100 */
[----:B------:R-:W-:Y:S01]  /*3c40*/  FADD.FTZ R197, R164, R197 ;  /* 0x000000c5a4c57221 */ /* 0x000fe20000010000 */
[--C-:B------:R-:W-:Y:S02]  /*3c50*/  HADD2.F32 R3, -RZ, R155.reuse.H0_H0 ;  /* 0x2000009bff037230 */ /* 0x100fe40000004100 */
[----:B------:R-:W-:-:S03]  /*3c60*/  HADD2.F32 R164, -RZ, R155.H1_H1 ;  /* 0x3000009bffa47230 */ /* 0x000fc60000004100 */
[----:B------:R-:W-:Y:S02]  /*3c70*/  FADD.FTZ R198, R3, R198 ;  /* 0x000000c603c67221 */ /* 0x000fe40000010000 */
[----:B------:R-:W-:Y:S01]  /*3c80*/  FADD.FTZ R199, R164, R199 ;  /* 0x000000c7a4c77221 */ /* 0x000fe20000010000 */
[----:B------:R-:W-:Y:S06]  /*3c90*/  BRA `(.L_x_32446) ;  /* 0x0000000000687947 */ /* 0x000fec0003800000 */
.L_x_32444:
[----:B------:R-:W-:Y:S05]  /*3ca0*/  @!P0 BRA `(.L_x_32447) ;  /* 0x0000000000448947 */ /* 0x000fea0003800000 */
[----:B-----5:R-:W-:Y:S02]  /*3cb0*/  HADD2.F32 R3, -RZ, R196.H0_H0 ;  /* 0x200000c4ff037230 */ /* 0x020fe40000004100 */
[----:B--2---:R-:W-:Y:S02]  /*3cc0*/  HADD2.F32 R167, -RZ, R198.H0_H0 ;  /* 0x200000c6ffa77230 */ /* 0x004fe40000004100 */
        /* <DEDUP_REMOVED lines=15> */
.L_x_32447:
        /* <DEDUP_REMOVED lines=8> */
.L_x_32446:
[----:B--2---:R-:W0:Y:S01]  /*3e40*/  @P1 LDC.64 R164, c[0x0][0x398] ;  /* 0x0000e600ffa41b82 */ /* 0x004e220000000a00 */
        /* <DEDUP_REMOVED lines=14> */
[--C-:B-----5:R-:W-:Y:S02]  /*3f30*/  HADD2.F32 R212, -RZ, R184.reuse.H0_H0 ;  /* 0x200000b8ffd47230 */ /* 0x120fe40000004100 */
[----:B------:R-:W-:Y:S02]  /*3f40*/  HADD2.F32 R213, -RZ, R184.H1_H1 ;  /* 0x300000b8ffd57230 */ /* 0x000fe40000004100 */
[--C-:B------:R-:W-:Y:S02]  /*3f50*/  HADD2.F32 R3, -RZ, R152.reuse.H0_H0 ;  /* 0x20000098ff037230 */ /* 0x100fe40000004100 */
[----:B--2---:R-:W-:Y:S02]  /*3f60*/  HADD2.F32 R164, -RZ, R152.H1_H1 ;  /* 0x30000098ffa47230 */ /* 0x004fe40000004100 */
        /* <DEDUP_REMOVED lines=29> */
.L_x_32449:
[----:B-----5:R-:W-:Y:S02]  /*4140*/  HADD2.F32 R212, -RZ, R184.H0_H0 ;  /* 0x200000b8ffd47230 */ /* 0x020fe40000004100 */
[----:B------:R-:W-:Y:S02]  /*4150*/  HADD2.F32 R3, -RZ, R152.H0_H0 ;  /* 0x20000098ff037230 */ /* 0x000fe40000004100 */
[----:B------:R-:W-:Y:S02]  /*4160*/  HADD2.F32 R214, -RZ, R185.H0_H0 ;  /* 0x200000b9ffd67230 */ /* 0x000fe40000004100 */
[----:B------:R-:W-:Y:S02]  /*4170*/  HADD2.F32 R184, -RZ, R184.H1_H1 ;  /* 0x300000b8ffb87230 */ /* 0x000fe40000004100 */
[----:B------:R-:W-:Y:S01]  /*4180*/  FADD.FTZ R212, R3, R212 ;  /* 0x000000d403d47221 */ /* 0x000fe20000010000 */
[----:B------:R-:W-:Y:S02]  /*4190*/  HADD2.F32 R213, -RZ, R152.H1_H1 ;  /* 0x30000098ffd57230 */ /* 0x000fe40000004100 */
[----:B------:R-:W-:-:S02]  /*41a0*/  HADD2.F32 R3, -RZ, R153.H0_H0 ;  /* 0x20000099ff037230 */ /* 0x000fc40000004100 */
[----:B------:R-:W-:Y:S02]  /*41b0*/  HADD2.F32 R185, -RZ, R185.H1_H1 ;  /* 0x300000b9ffb97230 */ /* 0x000fe40000004100 */
[----:B------:R-:W-:Y:S01]  /*41c0*/  FADD.FTZ R213, R213, R184 ;  /* 0x000000b8d5d57221 */ /* 0x000fe20000010000 */
[----:B--2---:R-:W-:Y:S02]  /*41d0*/  HADD2.F32 R164, -RZ, R153.H1_H1 ;  /* 0x30000099ffa47230 */ /* 0x004fe40000004100 */
[----:B------:R-:W-:Y:S01]  /*41e0*/  FADD.FTZ R214, R3, R214 ;  /* 0x000000d603d67221 */ /* 0x000fe20000010000 */
[----:B------:R-:W-:Y:S02]  /*41f0*/  HADD2.F32 R184, -RZ, R186.H0_H0 ;  /* 0x200000baffb87230 */ /* 0x000fe40000004100 */
[----:B------:R-:W-:Y:S02]  /*4200*/  HADD2.F32 R3, -RZ, R154.H0_H0 ;  /* 0x2000009aff037230 */ /* 0x000fe40000004100 */
[----:B------:R-:W-:Y:S01]  /*4210*/  FADD.FTZ R215, R164, R185 ;  /* 0x000000b9a4d77221 */ /* 0x000fe20000010000 */
[----:B------:R-:W-:-:S02]  /*4220*/  HADD2.F32 R185, -RZ, R186.H1_H1 ;  /* 0x300000baffb97230 */ /* 0x000fc40000004100 */
[----:B------:R-:W-:Y:S02]  /*4230*/  HADD2.F32 R164, -RZ, R154.H1_H1 ;  /* 0x3000009affa47230 */ /* 0x000fe40000004100 */
[----:B------:R-:W-:Y:S01]  /*4240*/  FADD.FTZ R184, R3, R184 ;  /* 0x000000b803b87221 */ /* 0x000fe20000010000 */
[----:B------:R-:W-:Y:S02]  /*4250*/  HADD2.F32 R186, -RZ, R187.H0_H0 ;  /* 0x200000bbffba7230 */ /* 0x000fe40000004100 */
[----:B------:R-:W-:Y:S02]  /*4260*/  HADD2.F32 R3, -RZ, R155.H0_H0 ;  /* 0x2000009bff037230 */ /* 0x000fe40000004100 */
[----:B------:R-:W-:Y:S01]  /*4270*/  FADD.FTZ R185, R164, R185 ;  /* 0x000000b9a4b97221 */ /* 0x000fe20000010000 */
[----:B------:R-:W-:Y:S02]  /*4280*/  HADD2.F32 R187, -RZ, R187.H1_H1 ;  /* 0x300000bbffbb7230 */ /* 0x000fe40000004100 */
[----:B------:R-:W-:-:S02]  /*4290*/  HADD2.F32 R164, -RZ, R155.H1_H1 ;  /* 0x3000009bffa47230 */ /* 0x000fc40000004100 */
[----:B------:R-:W-:-:S03]  /*42a0*/  FADD.FTZ R186, R3, R186 ;  /* 0x000000ba03ba7221 */ /* 0x000fc60000010000 */
[----:B------:R-:W-:Y:S01]  /*42b0*/  FADD.FTZ R187, R164, R187 ;  /* 0x000000bba4bb7221 */ /* 0x000fe20000010000 */
[----:B------:R-:W-:Y:S06]  /*42c0*/  BRA `(.L_x_32450) ;  /* 0x0000000000687947 */ /* 0x000fec0003800000 */
.L_x_32448:
[----:B------:R-:W-:Y:S05]  /*42d0*/  @!P0 BRA `(.L_x_32451) ;  /* 0x0000000000448947 */ /* 0x000fea0003800000 */
        /* <DEDUP_REMOVED lines=17> */
.L_x_32451:
        /* <DEDUP_REMOVED lines=8> */
.L_x_32450:
[----:B--2---:R-:W0:Y:S01]  /*4470*/  @P1 LDC.64 R164, c[0x0][0x398] ;  /* 0x0000e600ffa41b82 */ /* 0x004e220000000a00 */
        /* <DEDUP_REMOVED lines=11> */
[----:B------:R1:W5:Y:S01]  /*4530*/  LDG.E.128 R176, desc[UR6][R164.64] ;  /* 0x00000006a4b07981 */ /* 0x000362000c1e1d00 */
[----:B------:R-:W-:Y:S05]  /*4540*/  @!P1 BRA `(.L_x_32452) ;  /* 0x0000000000ec9947 */ /* 0x000fea0003800000 */
[----:B------:R-:W-:Y:S05]  /*4550*/  @!P0 BRA `(.L_x_32453) ;  /* 0x0000000000848947 */ /* 0x000fea0003800000 */
[----:B-1---5:R-:W-:Y:S02]  /*4560*/  HADD2.F32 R169, -RZ, R176.H0_H0 ;  /* 0x200000b0ffa97230 */ /* 0x022fe40000004100 */
[----:B------:R-:W-:Y:S02]  /*4570*/  HADD2.F32 R3, -RZ, R152.H0_H0 ;  /* 0x20000098ff037230 */ /* 0x000fe40000004100 */
[----:B------:R-:W-:Y:S02]  /*4580*/  HADD2.F32 R170, -RZ, R176.H1_H1 ;  /* 0x300000b0ffaa7230 */ /* 0x000fe40000004100 */
[--C-:B------:R-:W-:Y:S02]  /*4590*/  HADD2.F32 R167, -RZ, R153.reuse.H0_H0 ;  /* 0x20000099ffa77230 */ /* 0x100fe40000004100 */
[----:B------:R-:W-:Y:S01]  /*45a0*/  FADD.FTZ R169, R3, R169 ;  /* 0x000000a903a97221 */ /* 0x000fe20000010000 */
[----:B------:R-:W-:Y:S02]  /*45b0*/  HADD2.F32 R3, -RZ, R152.H1_H1 ;  /* 0x30000098ff037230 */ /* 0x000fe40000004100 */
[----:B------:R-:W-:-:S02]  /*45c0*/  HADD2.F32 R164, -RZ, R153.H1_H1 ;  /* 0x30000099ffa47230 */ /* 0x000fc40000004100 */
[----:B------:R-:W-:Y:S01]  /*45d0*/  FADD.FTZ R172, R156, R169 ;  /* 0x000000a99cac7221 */ /* 0x000fe20000010000 */
[--C-:B------:R-:W-:Y:S02]  /*45e0*/  HADD2.F32 R165, -RZ, R154.reuse.H0_H0 ;  /* 0x2000009affa57230 */ /* 0x100fe40000004100 */
[----:B------:R-:W-:Y:S01]  /*45f0*/  FADD.FTZ R170, R3, R170 ;  /* 0x000000aa03aa7221 */ /* 0x000fe20000010000 */
[----:B------:R-:W-:Y:S02]  /*4600*/  HADD2.F32 R3, -RZ, R177.H0_H0 ;  /* 0x200000b1ff037230 */ /* 0x000fe40000004100 */
[----:B------:R-:W-:Y:S02]  /*4610*/  HADD2.F32 R166, -RZ, R154.H1_H1 ;  /* 0x3000009affa67230 */ /* 0x000fe40000004100 */
[----:B------:R-:W-:Y:S01]  /*4620*/  FADD.FTZ R173, R157, R170 ;  /* 0x000000aa9dad7221 */ /* 0x000fe20000010000 */
[----:B------:R-:W-:Y:S02]  /*4630*/  HADD2.F32 R171, -RZ, R155.H1_H1 ;  /* 0x3000009bffab7230 */ /* 0x000fe40000004100 */
[----:B------:R-:W-:Y:S01]  /*4640*/  FADD.FTZ R167, R167, R3 ;  /* 0x00000003a7a77221 */ /* 0x000fe20000010000 */
[----:B------:R-:W-:-:S03]  /*4650*/  HADD2.F32 R3, -RZ, R177.H1_H1 ;  /* 0x300000b1ff037230 */ /* 0x000fc60000004100 */
[----:B------:R-:W-:Y:S02]  /*4660*/  FADD.FTZ R174, R158, R167 ;  /* 0x000000a79eae7221 */ /* 0x000fe40000010000 */
[----:B------:R-:W-:Y:S01]  /*4670*/  FADD.FTZ R168, R164, R3 ;  /* 0x00000003a4a87221 */ /* 0x000fe20000010000 */
[--C-:B------:R-:W-:Y:S02]  /*4680*/  HADD2.F32 R3, -RZ, R178.reuse.H0_H0 ;  /* 0x200000b2ff037230 */ /* 0x100fe40000004100 */
[----:B------:R-:W-:Y:S02]  /*4690*/  HADD2.F32 R164, -RZ, R155.H0_H0 ;  /* 0x2000009bffa47230 */ /* 0x000fe40000004100 */
[----:B------:R-:W-:Y:S01]  /*46a0*/  FADD.FTZ R175, R159, R168 ;  /* 0x000000a89faf7221 */ /* 0x000fe20000010000 */
[----:B------:R-:W-:Y:S01]  /*46b0*/  FADD.FTZ R165, R165, R3 ;  /* 0x00000003a5a57221 */ /* 0x000fe20000010000 */
[----:B------:R-:W-:-:S03]  /*46c0*/  HADD2.F32 R3, -RZ, R178.H1_H1 ;  /* 0x300000b2ff037230 */ /* 0x000fc60000004100 */
[----:B------:R-:W-:Y:S02]  /*46d0*/  FADD.FTZ R176, R160, R165 ;  /* 0x000000a5a0b07221 */ /* 0x000fe40000010000 */
[----:B------:R-:W-:Y:S01]  /*46e0*/  FADD.FTZ R166, R166, R3 ;  /* 0x00000003a6a67221 */ /* 0x000fe20000010000 */
[----:B------:R-:W-:-:S03]  /*46f0*/  HADD2.F32 R3, -RZ, R179.H0_H0 ;  /* 0x200000b3ff037230 */ /* 0x000fc60000004100 */
[----:B------:R-:W-:Y:S02]  /*4700*/  FADD.FTZ R177, R161, R166 ;  /* 0x000000a6a1b17221 */ /* 0x000fe40000010000 */
[----:B------:R-:W-:Y:S01]  /*4710*/  FADD.FTZ R3, R164, R3 ;  /* 0x00000003a4037221 */ /* 0x000fe20000010000 */
[----:B------:R-:W-:-:S03]  /*4720*/  HADD2.F32 R164, -RZ, R179.H1_H1 ;  /* 0x300000b3ffa47230 */ /* 0x000fc60000004100 */
[----:B------:R-:W-:Y:S02]  /*4730*/  FADD.FTZ R178, R162, R3 ;  /* 0x00000003a2b27221 */ /* 0x000fe40000010000 */
[----:B------:R-:W-:-:S04]  /*4740*/  FADD.FTZ R164, R171, R164 ;  /* 0x000000a4aba47221 */ /* 0x000fc80000010000 */
[----:B------:R-:W-:Y:S01]  /*4750*/  FADD.FTZ R179, R163, R164 ;  /* 0x000000a4a3b37221 */ /* 0x000fe20000010000 */
[----:B------:R-:W-:Y:S06]  /*4760*/  BRA `(.L_x_32454) ;  /* 0x0000000000cc7947 */ /* 0x000fec0003800000 */
.L_x_32453:
[----:B-----5:R-:W-:Y:S02]  /*4770*/  HADD2.F32 R172, -RZ, R176.H0_H0 ;  /* 0x200000b0ffac7230 */ /* 0x020fe40000004100 */
[----:B------:R-:W-:Y:S02]  /*4780*/  HADD2.F32 R3, -RZ, R152.H0_H0 ;  /* 0x20000098ff037230 */ /* 0x000fe40000004100 */
[----:B------:R-:W-:Y:S02]  /*4790*/  HADD2.F32 R173, -RZ, R176.H1_H1 ;  /* 0x300000b0ffad7230 */ /* 0x000fe40000004100 */
[----:B-1----:R-:W-:Y:S02]  /*47a0*/  HADD2.F32 R164, -RZ, R153.H0_H0 ;  /* 0x20000099ffa47230 */ /* 0x002fe40000004100 */
[----:B------:R-:W-:Y:S01]  /*47b0*/  FADD.FTZ R172, R3, R172 ;  /* 0x000000ac03ac7221 */ /* 0x000fe20000010000 */
[----:B------:R-:W-:-:S05]  /*47c0*/  HADD2.F32 R3, -RZ, R152.H1_H1 ;  /* 0x30000098ff037230 */ /* 0x000fca0000004100 */
[----:B------:R-:W-:Y:S01]  /*47d0*/  FADD.FTZ R173, R3, R173 ;  /* 0x000000ad03ad7221 */ /* 0x000fe20000010000 */
        /* <DEDUP_REMOVED lines=18> */
.L_x_32452:
[----:B------:R-:W-:Y:S05]  /*4900*/  @!P0 BRA `(.L_x_32455) ;  /* 0x0000000000448947 */ /* 0x000fea0003800000 */
[--C-:B-1---5:R-:W-:Y:S02]  /*4910*/  HADD2.F32 R169, -RZ, R176.reuse.H0_H0 ;  /* 0x200000b0ffa97230 */ /* 0x122fe40000004100 */
        /* <DEDUP_REMOVED lines=16> */
.L_x_32455:
        /* <DEDUP_REMOVED lines=8> */
.L_x_32454:
[----:B-1----:R-:W0:Y:S01]  /*4aa0*/  LDC.64 R164, c[0x0][0x3a8] ;  /* 0x0000ea00ffa47b82 */ /* 0x002e220000000a00 */
[----:B------:R-:W-:-:S05]  /*4ab0*/  IADD3 R244, PT, PT, R2, 0x120, RZ ;  /* 0x0000012002f47810 */ /* 0x000fca0007ffe0ff */
[----:B------:R-:W-:Y:S02]  /*4ac0*/  STL [R1], R244 ;  /* 0x000000f401007387 */ /* 0x000fe40000100800 */
[----:B------:R-:W1:Y:S01]  /*4ad0*/  @P1 LDC.64 R166, c[0x0][0x398] ;  /* 0x0000e600ffa61b82 */ /* 0x000e620000000a00 */
[----:B0-----:R-:W-:-:S05]  /*4ae0*/  IMAD.WIDE.U32 R164, R248, 0x20, R164 ;  /* 0x00000020f8a47825 */ /* 0x001fca00078e00a4 */
[----:B------:R-:W-:Y:S04]  /*4af0*/  STG.E.128 desc[UR6][R164.64], R172 ;  /* 0x000000aca4007986 */ /* 0x000fe8000c101d06 */
[----:B------:R1:W-:Y:S02]  /*4b00*/  STG.E.128 desc[UR6][R164.64+0x10], R176 ;  /* 0x000010b0a4007986 */ /* 0x0003e4000c101d06 */
[----:B-1----:R-:W-:-:S05]  /*4b10*/  @P1 IMAD.WIDE.U32 R164, R244, 0x10, R166 ;  /* 0x00000010f4a41825 */ /* 0x002fca00078e00a6 */
        /* <DEDUP_REMOVED lines=10> */
[--C-:B0-----:R-:W-:Y:S02]  /*4bc0*/  HADD2.F32 R164, -RZ, R152.reuse.H0_H0 ;  /* 0x20000098ffa47230 */ /* 0x101fe40000004100 */
[----:B------:R-:W-:Y:S02]  /*4bd0*/  HADD2.F32 R165, -RZ, R152.H1_H1 ;  /* 0x30000098ffa57230 */ /* 0x000fe40000004100 */
[--C-:B------:R-:W-:Y:S02]  /*4be0*/  HADD2.F32 R166, -RZ, R153.reuse.H0_H0 ;  /* 0x20000099ffa67230 */ /* 0x100fe40000004100 */
[----:B------:R-:W-:Y:S01]  /*4bf0*/  FADD.FTZ R164, R164, R3 ;  /* 0x00000003a4a47221 */ /* 0x000fe20000010000 */
[----:B------:R-:W-:Y:S02]  /*4c00*/  HADD2.F32 R3, -RZ, R168.H1_H1 ;  /* 0x300000a8ff037230 */ /* 0x000fe40000004100 */
[----:B------:R-:W-:-:S02]  /*4c10*/  HADD2.F32 R167, -RZ, R153.H1_H1 ;  /* 0x30000099ffa77230 */ /* 0x000fc40000004100 */
[----:B------:R-:W-:Y:S01]  /*4c20*/  FADD.FTZ R164, R156, R164 ;  /* 0x000000a49ca47221 */ /* 0x000fe20000010000 */
[----:B------:R-:W-:Y:S02]  /*4c30*/  HADD2.F32 R168, -RZ, R154.H0_H0 ;  /* 0x2000009affa87230 */ /* 0x000fe40000004100 */
[----:B------:R-:W-:Y:S01]  /*4c40*/  FADD.FTZ R165, R165, R3 ;  /* 0x00000003a5a57221 */ /* 0x000fe20000010000 */
[----:B------:R-:W-:-:S03]  /*4c50*/  HADD2.F32 R3, -RZ, R169.H0_H0 ;  /* 0x200000a9ff037230 */ /* 0x000fc60000004100 */
[----:B------:R-:W-:Y:S02]  /*4c60*/  FADD.FTZ R165, R157, R165 ;  /* 0x000000a59da57221 */ /* 0x000fe40000010000 */
[----:B------:R-:W-:Y:S01]  /*4c70*/  FADD.FTZ R166, R166, R3 ;  /* 0x00000003a6a67221 */ /* 0x000fe20000010000 */
[----:B------:R-:W-:Y:S02]  /*4c80*/  HADD2.F32 R3, -RZ, R169.H1_H1 ;  /* 0x300000a9ff037230 */ /* 0x000fe40000004100 */
[--C-:B------:R-:W-:Y:S02]  /*4c90*/  HADD2.F32 R169, -RZ, R170.reuse.H1_H1 ;  /* 0x300000aaffa97230 */ /* 0x100fe40000004100 */
[----:B------:R-:W-:Y:S01]  /*4ca0*/  FADD.FTZ R166, R158, R166 ;  /* 0x000000a69ea67221 */ /* 0x000fe20000010000 */
[----:B------:R-:W-:Y:S01]  /*4cb0*/  FADD.FTZ R167, R167, R3 ;  /* 0x00000003a7a77221 */ /* 0x000fe20000010000 */
[----:B------:R-:W-:Y:S02]  /*4cc0*/  HADD2.F32 R3, -RZ, R170.H0_H0 ;  /* 0x200000aaff037230 */ /* 0x000fe40000004100 */
[----:B------:R-:W-:-:S02]  /*4cd0*/  HADD2.F32 R170, -RZ, R171.H0_H0 ;  /* 0x200000abffaa7230 */ /* 0x000fc40000004100 */
[----:B------:R-:W-:Y:S01]  /*4ce0*/  FADD.FTZ R167, R159, R167 ;  /* 0x000000a79fa77221 */ /* 0x000fe20000010000 */
[----:B------:R-:W-:Y:S02]  /*4cf0*/  HADD2.F32 R171, -RZ, R171.H1_H1 ;  /* 0x300000abffab7230 */ /* 0x000fe40000004100 */
        /* <DEDUP_REMOVED lines=10> */
[----:B------:R-:W-:Y:S01]  /*4da0*/  FADD.FTZ R171, R163, R171 ;  /* 0x000000aba3ab7221 */ /* 0x000fe20000010000 */
[----:B------:R-:W-:Y:S06]  /*4db0*/  BRA `(.L_x_32458) ;  /* 0x0000000000cc7947 */ /* 0x000fec0003800000 */
.L_x_32457:
[----:B-----5:R-:W-:Y:S02]  /*4dc0*/  HADD2.F32 R3, -RZ, R168.H0_H0 ;  /* 0x200000a8ff037230 */ /* 0x020fe40000004100 */
[--C-:B0-----:R-:W-:Y:S02]  /*4dd0*/  HADD2.F32 R164, -RZ, R152.reuse.H0_H0 ;  /* 0x20000098ffa47230 */ /* 0x101fe40000004100 */
[----:B------:R-:W-:Y:S02]  /*4de0*/  HADD2.F32 R165, -RZ, R152.H1_H1 ;  /* 0x30000098ffa57230 */ /* 0x000fe40000004100 */
[--C-:B------:R-:W-:Y:S02]  /*4df0*/  HADD2.F32 R166, -RZ, R153.reuse.H0_H0 ;  /* 0x20000099ffa67230 */ /* 0x100fe40000004100 */
[----:B------:R-:W-:Y:S01]  /*4e00*/  FADD.FTZ R164, R164, R3 ;  /* 0x00000003a4a47221 */ /* 0x000fe20000010000 */
[----:B------:R-:W-:Y:S02]  /*4e10*/  HADD2.F32 R3, -RZ, R168.H1_H1 ;  /* 0x300000a8ff037230 */ /* 0x000fe40000004100 */
[----:B------:R-:W-:-:S02]  /*4e20*/  HADD2.F32 R167, -RZ, R153.H1_H1 ;  /* 0x30000099ffa77230 */ /* 0x000fc40000004100 */
[----:B------:R-:W-:Y:S02]  /*4e30*/  HADD2.F32 R168, -RZ, R154.H0_H0 ;  /* 0x2000009affa87230 */ /* 0x000fe40000004100 */
[----:B------:R-:W-:Y:S01]  /*4e40*/  FADD.FTZ R165, R165, R3 ;  /* 0x00000003a5a57221 */ /* 0x000fe20000010000 */
[----:B------:R-:W-:-:S05]  /*4e50*/  HADD2.F32 R3, -RZ, R169.H0_H0 ;  /* 0x200000a9ff037230 */ /* 0x000fca0000004100 */
[----:B------:R-:W-:Y:S01]  /*4e60*/  FADD.FTZ R166, R166, R3 ;  /* 0x00000003a6a67221 */ /* 0x000fe20000010000 */
[----:B------:R-:W-:Y:S02]  /*4e70*/  HADD2.F32 R3, -RZ, R169.H1_H1 ;  /* 0x300000a9ff037230 */ /* 0x000fe40000004100 */
[----:B------:R-:W-:-:S03]  /*4e80*/  HADD2.F32 R169, -RZ, R154.H1_H1 ;  /* 0x3000009affa97230 */ /* 0x000fc60000004100 */
[----:B------:R-:W-:Y:S01]  /*4e90*/  FADD.FTZ R167, R167, R3 ;  /* 0x00000003a7a77221 */ /* 0x000fe20000010000 */
[----:B------:R-:W-:-:S05]  /*4ea0*/  HADD2.F32 R3, -RZ, R170.H0_H0 ;  /* 0x200000aaff037230 */ /* 0x000fca0000004100 */
[----:B------:R-:W-:Y:S01]  /*4eb0*/  FADD.FTZ R168, R168, R3 ;  /* 0x00000003a8a87221 */ /* 0x000fe20000010000 */
[----:B------:R-:W-:Y:S02]  /*4ec0*/  HADD2.F32 R3, -RZ, R170.H1_H1 ;  /* 0x300000aaff037230 */ /* 0x000fe40000004100 */
[----:B------:R-:W-:-:S03]  /*4ed0*/  HADD2.F32 R170, -RZ, R155.H0_H0 ;  /* 0x2000009bffaa7230 */ /* 0x000fc60000004100 */
[----:B------:R-:W-:Y:S01]  /*4ee0*/  FADD.FTZ R169, R169, R3 ;  /* 0x00000003a9a97221 */ /* 0x000fe20000010000 */
[----:B------:R-:W-:-:S05]  /*4ef0*/  HADD2.F32 R3, -RZ, R171.H0_H0 ;  /* 0x200000abff037230 */ /* 0x000fca0000004100 */
[----:B------:R-:W-:Y:S01]  /*4f00*/  FADD.FTZ R170, R170, R3 ;  /* 0x00000003aaaa7221 */ /* 0x000fe20000010000 */
[----:B------:R-:W-:Y:S02]  /*4f10*/  HADD2.F32 R3, -RZ, R171.H1_H1 ;  /* 0x300000abff037230 */ /* 0x000fe40000004100 */
[----:B------:R-:W-:-:S05]  /*4f20*/  HADD2.F32 R171, -RZ, R155.H1_H1 ;  /* 0x3000009bffab7230 */ /* 0x000fca0000004100 */
[----:B------:R-:W-:Y:S01]  /*4f30*/  FADD.FTZ R171, R171, R3 ;  /* 0x00000003abab7221 */ /* 0x000fe20000010000 */
[----:B------:R-:W-:Y:S06]  /*4f40*/  BRA `(.L_x_32458) ;  /* 0x0000000000687947 */ /* 0x000fec0003800000 */
.L_x_32456:
        /* <DEDUP_REMOVED lines=8> */
[--C-:B0-----:R-:W-:Y:S02]  /*4fd0*/  HADD2.F32 R164, -RZ, R168.reuse.H0_H0 ;  /* 0x200000a8ffa47230 */ /* 0x101fe40000004100 */
[----:B------:R-:W-:Y:S01]  /*4fe0*/  FADD.FTZ R169, R161, R169 ;  /* 0x000000a9a1a97221 */ /* 0x000fe20000010000 */
[----:B------:R-:W-:Y:S02]  /*4ff0*/  HADD2.F32 R165, -RZ, R168.H1_H1 ;  /* 0x300000a8ffa57230 */ /* 0x000fe40000004100 */
[----:B------:R-:W-:Y:S01]  /*5000*/  FADD.FTZ R168, R160, R3 ;  /* 0x00000003a0a87221 */ /* 0x000fe20000010000 */
[----:B------:R-:W-:Y:S02]  /*5010*/  HADD2.F32 R171, -RZ, R171.H1_H1 ;  /* 0x300000abffab7230 */ /* 0x000fe40000004100 */
[----:B------:R-:W-:Y:S01]  /*5020*/  FADD.FTZ R164, R156, R164 ;  /* 0x000000a49ca47221 */ /* 0x000fe20000010000 */
[----:B------:R-:W-:Y:S01]  /*5030*/  FADD.FTZ R170, R162, R170 ;  /* 0x000000aaa2aa7221 */ /* 0x000fe20000010000 */
[----:B------:R-:W-:Y:S01]  /*5040*/  FADD.FTZ R165, R157, R165 ;  /* 0x000000a59da57221 */ /* 0x000fe20000010000 */
[----:B------:R-:W-:Y:S01]  /*5050*/  FADD.FTZ R171, R163, R171 ;  /* 0x000000aba3ab7221 */ /* 0x000fe20000010000 */
[----:B------:R-:W-:Y:S06]  /*5060*/  BRA `(.L_x_32458) ;  /* 0x0000000000207947 */ /* 0x000fec0003800000 */
.L_x_32459:
[--C-:B0----5:R-:W-:Y:S02]  /*5070*/  HADD2.F32 R164, -RZ, R168.reuse.H0_H0 ;  /* 0x200000a8ffa47230 */ /* 0x121fe40000004100 */
[----:B------:R-:W-:Y:S02]  /*5080*/  HADD2.F32 R165, -RZ, R168.H1_H1 ;  /* 0x300000a8ffa57230 */ /* 0x000fe40000004100 */
[--C-:B------:R-:W-:Y:S02]  /*5090*/  HADD2.F32 R166, -RZ, R169.reuse.H0_H0 ;  /* 0x200000a9ffa67230 */ /* 0x100fe40000004100 */
[----:B------:R-:W-:Y:S02]  /*50a0*/  HADD2.F32 R167, -RZ, R169.H1_H1 ;  /* 0x300000a9ffa77230 */ /* 0x000fe40000004100 */
[--C-:B------:R-:W-:Y:S02]  /*50b0*/  HADD2.F32 R168, -RZ, R170.reuse.H0_H0 ;  /* 0x200000aaffa87230 */ /* 0x100fe40000004100 */
[----:B------:R-:W-:-:S02]  /*50c0*/  HADD2.F32 R169, -RZ, R170.H1_H1 ;  /* 0x300000aaffa97230 */ /* 0x000fc40000004100 */
[--C-:B------:R-:W-:Y:S02]  /*50d0*/  HADD2.F32 R170, -RZ, R171.reuse.H0_H0 ;  /* 0x200000abffaa7230 */ /* 0x100fe40000004100 */
[----:B------:R-:W-:-:S07]  /*50e0*/  HADD2.F32 R171, -RZ, R171.H1_H1 ;  /* 0x300000abffab7230 */ /* 0x000fce0000004100 */
.L_x_32458:
[----:B------:R-:W0:Y:S01]  /*50f0*/  S2R R3, SR_TID.X ;  /* 0x0000000000037919 */ /* 0x000e220000002100 */
[----:B------:R-:W1:Y:S01]  /*5100*/  LDC.64 R250, c[0x0][0x3a8] ;  /* 0x0000ea00fffa7b82 */ /* 0x000e620000000a00 */
[----:B------:R-:W-:Y:S01]  /*5110*/  UMOV UR11, 0xffffffff ;  /* 0xffffffff000b7882 */ /* 0x000fe20000000000 */
[----:B-1----:R-:W-:-:S05]  /*5120*/  IMAD.WIDE.U32 R250, R244, 0x20, R250 ;  /* 0x00000020f4fa7825 */ /* 0x002fca00078e00fa */
[----:B------:R1:W-:Y:S01]  /*5130*/  STG.E.128 desc[UR6][R250.64], R164 ;  /* 0x000000a4fa007986 */ /* 0x0003e2000c101d06 */
[----:B0-----:R-:W-:Y:S01]  /*5140*/  LOP3.LUT P0, RZ, R3, 0x1f, RZ, 0xc0, !PT ;  /* 0x0000001f03ff7812 */ /* 0x001fe2000780c0ff */
[----:B------:R-:W-:Y:S02]  /*5150*/  FADD.FTZ R3, RZ, R236 ;  /* 0x000000ecff037221 */ /* 0x000fe40000010000 */
[----:B------:R1:W-:Y:S02]  /*5160*/  STG.E.128 desc[UR6][R250.64+0x10], R168 ;  /* 0x000010a8fa007986 */ /* 0x0003e4000c101d06 */
        /* <DEDUP_REMOVED lines=92> */
[----:B------:R-:W-:-:S04]  /*5730*/  FADD.FTZ R3, -R250, R236 ;  /* 0x000000ecfa037221 */ /* 0x000fc80000010100 */
[----:B------:R-:W-:Y:S01]  /*5740*/  FFMA.FTZ R244, R3, R3, RZ ;  /* 0x0000000303f47223 */ /* 0x000fe200000100ff */
        /* <DEDUP_REMOVED lines=167> */
.L_x_32473:
[----:B------:R2:W-:Y:S01]  /*61c0*/  STL.64 [R1+0x70], R162 ;  /* 0x000070a201007387 */ /* 0x0005e20000100a00 */
[----:B------:R-:W3:Y:S03]  /*61d0*/  LDC R251, c[0x0][0x400] ;  /* 0x00010000fffb7b82 */ /* 0x000ee60000000800 */
[----:B--2---:R-:W2:Y:S04]  /*61e0*/  LDL R162, [R1+0x38] ;  /* 0x0000380001a27983 */ /* 0x004ea80000100800 */
[----:B------:R-:W4:Y:S01]  /*61f0*/  LDL R163, [R1+0x28] ;  /* 0x0000280001a37983 */ /* 0x000f220000100800 */
[----:B01----:R-:W-:Y:S01]  /*6200*/  FADD.FTZ R3, R3, R244 ;  /* 0x000000f403037221 */ /* 0x003fe20000010000 */
[----:B------:R-:W-:-:S02]  /*6210*/  ISETP.NE.AND P2, PT, RZ, UR9, PT ;  /* 0x00000009ff007c0c */ /* 0x000fc4000bf45270 */
[----:B------:R-:W-:Y:S04]  /*6220*/  STL [R1+0x6c], R161 ;  /* 0x00006ca101007387 */ /* 0x000fe80000100800 */
[----:B------:R0:W-:Y:S01]  /*6230*/  STL [R1+0x68], R160 ;  /* 0x000068a001007387 */ /* 0x0001e20000100800 */
[----:B---3--:R-:W-:Y:S01]  /*6240*/  FFMA.FTZ R244, R3, R251, UR10 ;  /* 0x0000000a03f47e23 */ /* 0x008fe200080100fb */
[----:B------:R-:W-:Y:S01]  /*6250*/  FMUL.FTZ R3, R250, R250 ;  /* 0x000000fafa037220 */ /* 0x000fe20000410000 */
[----:B------:R-:W-:Y:S01]  /*6260*/  HADD2.F32 R251, -RZ, R148.H0_H0 ;  /* 0x20000094fffb7230 */ /* 0x000fe20000004100 */
[----:B------:R-:W-:Y:S03]  /*6270*/  STL [R1+0x64], R159 ;  /* 0x0000649f01007387 */ /* 0x000fe60000100800 */
[----:B------:R-:W-:Y:S01]  /*6280*/  FSEL R3, R3, RZ, P2 ;  /* 0x000000ff03037208 */ /* 0x000fe20001000000 */
[----:B------:R-:W-:Y:S04]  /*6290*/  STL [R1+0x60], R158 ;  /* 0x0000609e01007387 */ /* 0x000fe80000100800 */
[----:B------:R-:W-:Y:S01]  /*62a0*/  STL [R1+0x5c], R157 ;  /* 0x00005c9d01007387 */ /* 0x000fe20000100800 */
[----:B------:R-:W-:Y:S01]  /*62b0*/  FADD.FTZ R3, R244, R3 ;  /* 0x00000003f4037221 */ /* 0x000fe20000010000 */
[----:B------:R-:W-:-:S02]  /*62c0*/  FSEL R244, R250, RZ, !P2 ;  /* 0x000000fffaf47208 */ /* 0x000fc40005000000 */
[----:B------:R-:W-:Y:S03]  /*62d0*/  STL [R1+0x58], R156 ;  /* 0x0000589c01007387 */ /* 0x000fe60000100800 */
[----:B------:R-:W1:Y:S01]  /*62e0*/  MUFU.RSQ R3, R3 ;  /* 0x0000000300037308 */ /* 0x000e620000001400 */
[----:B------:R-:W-:Y:S01]  /*62f0*/  STL [R1+0x54], R155 ;  /* 0x0000549b01007387 */ /* 0x000fe20000100800 */
[----:B------:R-:W-:-:S03]  /*6300*/  FADD.FTZ R236, -R244, R236 ;  /* 0x000000ecf4ec7221 */ /* 0x000fc60000010100 */
[----:B------:R-:W-:Y:S04]  /*6310*/  STL [R1+0x50], R154 ;  /* 0x0000509a01007387 */ /* 0x000fe80000100800 */
[----:B------:R3:W-:Y:S04]  /*6320*/  STL [R1+0x4c], R153 ;  /* 0x00004c9901007387 */ /* 0x0007e80000100800 */
[----:B------:R2:W-:Y:S04]  /*6330*/  STL [R1+0x48], R152 ;  /* 0x0000489801007387 */ /* 0x0005e80000100800 */
[----:B0-----:R-:W4:Y:S01]  /*6340*/  LDL R160, [R1+0x3c] ;  /* 0x00003c0001a07983 */ /* 0x001f220000100800 */
[----:B-1----:R-:W-:Y:S01]  /*6350*/  FMUL.FTZ R236, R3, R236 ;  /* 0x000000ec03ec7220 */ /* 0x002fe20000410000 */
[----:B---3--:R-:W-:-:S02]  /*6360*/  HADD2.F32 R153, -RZ, R108.H0_H0 ;  /* 0x2000006cff997230 */ /* 0x008fc40000004100 */
[----:B------:R-:W3:Y:S04]  /*6370*/  LDL R159, [R1+0x2c] ;  /* 0x00002c00019f7983 */ /* 0x000ee80000100800 */
[----:B------:R-:W3:Y:S04]  /*6380*/  LDL R155, [R1+0x44] ;  /* 0x00004400019b7983 */ /* 0x000ee80000100800 */
[----:B------:R-:W3:Y:S01]  /*6390*/  LDL R154, [R1+0x34] ;  /* 0x00003400019a7983 */ /* 0x000ee20000100800 */
[----:B--2---:R-:W-:Y:S02]  /*63a0*/  HADD2.F32 R152, -RZ, R162.H0_H0 ;  /* 0x200000a2ff987230 */ /* 0x004fe40000004100 */
[----:B----4-:R-:W-:-:S03]  /*63b0*/  HADD2.F32 R252, -RZ, R163.H0_H0 ;  /* 0x200000a3fffc7230 */ /* 0x010fc60000004100 */
[C---:B------:R-:W-:Y:S02]  /*63c0*/  FFMA.FTZ R161, R236.reuse, R152, R153 ;  /* 0x00000098eca17223 */ /* 0x040fe40000010099 */
[----:B------:R-:W-:Y:S01]  /*63d0*/  FFMA.FTZ R153, R236, R252, R251 ;  /* 0x000000fcec997223 */ /* 0x000fe200000100fb */
[----:B------:R-:W-:Y:S01]  /*63e0*/  FADD.FTZ R236, -R244, R237 ;  /* 0x000000edf4ec7221 */ /* 0x000fe20000010100 */
[----:B------:R-:W-:Y:S02]  /*63f0*/  HADD2.F32 R152, -RZ, R162.H1_H1 ;  /* 0x300000a2ff987230 */ /* 0x000fe40000004100 */
[----:B------:R-:W-:Y:S02]  /*6400*/  HADD2.F32 R252, -RZ, R108.H1_H1 ;  /* 0x3000006cfffc7230 */ /* 0x000fe40000004100 */
[----:B------:R-:W-:Y:S01]  /*6410*/  FMUL.FTZ R236, R3, R236 ;  /* 0x000000ec03ec7220 */ /* 0x000fe20000410000 */
[----:B------:R-:W-:Y:S02]  /*6420*/  HADD2.F32 R251, -RZ, R163.H1_H1 ;  /* 0x300000a3fffb7230 */ /* 0x000fe40000004100 */
[----:B------:R-:W-:-:S02]  /*6430*/  HADD2.F32 R237, -RZ, R148.H1_H1 ;  /* 0x30000094ffed7230 */ /* 0x000fc40000004100 */
[C---:B------:R-:W-:Y:S02]  /*6440*/  FFMA.FTZ R162, R236.reuse, R152, R252 ;  /* 0x00000098eca27223 */ /* 0x040fe400000100fc */
[----:B------:R-:W2:Y:S01]  /*6450*/  LDL.LU R152, [R1+0x20] ;  /* 0x0000200001987983 */ /* 0x000ea20000300800 */
[----:B------:R-:W-:Y:S01]  /*6460*/  FFMA.FTZ R156, R236, R251, R237 ;  /* 0x000000fbec9c7223 */ /* 0x000fe200000100ed */
[----:B------:R-:W-:Y:S01]  /*6470*/  FADD.FTZ R236, -R244, R238 ;  /* 0x000000eef4ec7221 */ /* 0x000fe20000010100 */
[----:B------:R-:W-:Y:S02]  /*6480*/  HADD2.F32 R251, -RZ, R109.H0_H0 ;  /* 0x2000006dfffb7230 */ /* 0x000fe40000004100 */
[----:B------:R-:W-:Y:S02]  /*6490*/  HADD2.F32 R237, -RZ, R149.H0_H0 ;  /* 0x20000095ffed7230 */ /* 0x000fe40000004100 */
[----:B------:R-:W-:Y:S01]  /*64a0*/  FMUL.FTZ R236, R3, R236 ;  /* 0x000000ec03ec7220 */ /* 0x000fe20000410000 */
[----:B------:R-:W-:-:S02]  /*64b0*/  HADD2.F32 R252, -RZ, R160.H0_H0 ;  /* 0x200000a0fffc7230 */ /* 0x000fc40000004100 */
[----:B---3--:R-:W-:-:S03]  /*64c0*/  HADD2.F32 R238, -RZ, R159.H0_H0 ;  /* 0x2000009fffee7230 */ /* 0x008fc60000004100 */
[C---:B------:R-:W-:Y:S02]  /*64d0*/  FFMA.FTZ R158, R236.reuse, R252, R251 ;  /* 0x000000fcec9e7223 */ /* 0x040fe400000100fb */
[----:B------:R-:W-:Y:S01]  /*64e0*/  FFMA.FTZ R157, R236, R238, R237 ;  /* 0x000000eeec9d7223 */ /* 0x000fe200000100ed */
[----:B------:R-:W-:Y:S01]  /*64f0*/  FADD.FTZ R236, -R244, R239 ;  /* 0x000000eff4ec7221 */ /* 0x000fe20000010100 */
[----:B------:R-:W-:Y:S01]  /*6500*/  HADD2.F32 R251, -RZ, R160.H1_H1 ;  /* 0x300000a0fffb7230 */ /* 0x000fe20000004100 */
[----:B------:R-:W3:Y:S01]  /*6510*/  LDL R252, [R1+0x30] ;  /* 0x0000300001fc7983 */ /* 0x000ee20000100800 */
[----:B------:R-:W-:Y:S02]  /*6520*/  HADD2.F32 R239, -RZ, R109.H1_H1 ;  /* 0x3000006dffef7230 */ /* 0x000fe40000004100 */
[----:B------:R-:W-:-:S04]  /*6530*/  FMUL.FTZ R236, R3, R236 ;  /* 0x000000ec03ec7220 */ /* 0x000fc80000410000 */
[----:B------:R-:W-:Y:S02]  /*6540*/  FFMA.FTZ R163, R236, R251, R239 ;  /* 0x000000fbeca37223 */ /* 0x000fe400000100ef */
[----:B------:R-:W4:Y:S01]  /*6550*/  LDL R239, [R1+0x40] ;  /* 0x0000400001ef7983 */ /* 0x000f220000100800 */
[----:B------:R-:W-:Y:S02]  /*6560*/  HADD2.F32 R237, -RZ, R159.H1_H1 ;  /* 0x3000009fffed7230 */ /* 0x000fe40000004100 */
[----:B------:R-:W-:-:S05]  /*6570*/  HADD2.F32 R238, -RZ, R149.H1_H1 ;  /* 0x30000095ffee7230 */ /* 0x000fca0000004100 */
[----:B------:R-:W-:Y:S01]  /*6580*/  FFMA.FTZ R159, R236, R237, R238 ;  /* 0x000000edec9f7223 */ /* 0x000fe200000100ee */
[----:B------:R-:W-:Y:S01]  /*6590*/  FADD.FTZ R236, -R244, R240 ;  /* 0x000000f0f4ec7221 */ /* 0x000fe20000010100 */
[----:B------:R-:W-:-:S03]  /*65a0*/  HADD2.F32 R238, -RZ, R110.H0_H0 ;  /* 0x2000006effee7230 */ /* 0x000fc60000004100 */
[----:B------:R-:W-:Y:S01]  /*65b0*/  FMUL.FTZ R236, R3, R236 ;  /* 0x000000ec03ec7220 */ /* 0x000fe20000410000 */
[----:B------:R-:W-:Y:S02]  /*65c0*/  HADD2.F32 R240, -RZ, R111.H1_H1 ;  /* 0x3000006ffff07230 */ /* 0x000fe40000004100 */
[----:B----4-:R-:W-:-:S05]  /*65d0*/  HADD2.F32 R237, -RZ, R239.H0_H0 ;  /* 0x200000efffed7230 */ /* 0x010fca0000004100 */
[----:B------:R-:W-:Y:S01]  /*65e0*/  FFMA.FTZ R251, R236, R237, R238 ;  /* 0x000000edecfb7223 */ /* 0x000fe200000100ee */
[----:B---3--:R-:W-:Y:S02]  /*65f0*/  HADD2.F32 R237, -RZ, R252.H0_H0 ;  /* 0x200000fcffed7230 */ /* 0x008fe40000004100 */
[----:B------:R-:W-:-:S05]  /*6600*/  HADD2.F32 R238, -RZ, R150.H0_H0 ;  /* 0x20000096ffee7230 */ /* 0x000fca0000004100 */
[----:B------:R-:W-:Y:S01]  /*6610*/  FFMA.FTZ R160, R236, R237, R238 ;  /* 0x000000edeca07223 */ /* 0x000fe200000100ee */
[----:B------:R-:W-:Y:S01]  /*6620*/  FADD.FTZ R236, -R244, R241 ;  /* 0x000000f1f4ec7221 */ /* 0x000fe20000010100 */
[----:B------:R-:W-:Y:S02]  /*6630*/  HADD2.F32 R238, -RZ, R239.H1_H1 ;  /* 0x300000efffee7230 */ /* 0x000fe40000004100 */
[----:B------:R-:W-:Y:S02]  /*6640*/  HADD2.F32 R237, -RZ, R110.H1_H1 ;  /* 0x3000006effed7230 */ /* 0x000fe40000004100 */
[----:B------:R-:W-:Y:S01]  /*6650*/  FMUL.FTZ R236, R3, R236 ;  /* 0x000000ec03ec7220 */ /* 0x000fe20000410000 */
[----:B------:R-:W-:-:S03]  /*6660*/  HADD2.F32 R239, -RZ, R150.H1_H1 ;  /* 0x30000096ffef7230 */ /* 0x000fc60000004100 */
[----:B------:R-:W-:Y:S01]  /*6670*/  FFMA.FTZ R238, R236, R238, R237 ;  /* 0x000000eeecee7223 */ /* 0x000fe200000100ed */
        /* <DEDUP_REMOVED lines=10> */
[----:B------:R-:W-:Y:S01]  /*6720*/  FADD.FTZ R236, -R244, R243 ;  /* 0x000000f3f4ec7221 */ /* 0x000fe20000010100 */
[----:B------:R-:W-:-:S03]  /*6730*/  HADD2.F32 R237, -RZ, R155.H1_H1 ;  /* 0x3000009bffed7230 */ /* 0x000fc60000004100 */
[----:B------:R-:W-:Y:S01]  /*6740*/  FMUL.FTZ R236, R3, R236 ;  /* 0x000000ec03ec7220 */ /* 0x000fe20000410000 */
[----:B------:R-:W-:-:S03]  /*6750*/  HADD2.F32 R243, -RZ, R151.H1_H1 ;  /* 0x30000097fff37230 */ /* 0x000fc60000004100 */
[C---:B------:R-:W-:Y:S01]  /*6760*/  FFMA.FTZ R240, R236.reuse, R237, R240 ;  /* 0x000000edecf07223 */ /* 0x040fe200000100f0 */
[----:B------:R-:W-:Y:S02]  /*6770*/  HADD2.F32 R237, -RZ, R154.H1_H1 ;  /* 0x3000009affed7230 */ /* 0x000fe40000004100 */
[----:B------:R-:W0:Y:S03]  /*6780*/  LDC.64 R154, c[0x0][0x428] ;  /* 0x00010a00ff9a7b82 */ /* 0x000e260000000a00 */
[----:B------:R-:W-:-:S05]  /*6790*/  FFMA.FTZ R243, R236, R237, R243 ;  /* 0x000000edecf37223 */ /* 0x000fca00000100f3 */
[----:B------:R-:W2:Y:S02]  /*67a0*/  @!P0 LDC.64 R236, c[0x0][0x3c0] ;  /* 0x0000f000ffec8b82 */ /* 0x000ea40000000a00 */
[----:B--2---:R-:W-:-:S05]  /*67b0*/  @!P0 IMAD.WIDE R236, R152, 0x4, R236 ;  /* 0x0000000498ec8825 */ /* 0x004fca00078e02ec */
[----:B------:R1:W-:Y:S02]  /*67c0*/  @!P0 STG.E desc[UR6][R236.64], R250 ;  /* 0x000000faec008986 */ /* 0x0003e4000c101906 */
[----:B-1----:R-:W1:Y:S01]  /*67d0*/  @!P0 LDC.64 R236, c[0x0][0x3c8] ;  /* 0x0000f200ffec8b82 */ /* 0x002e620000000a00 */
[----:B------:R-:W-:Y:S01]  /*67e0*/  F2FP.F16.F32.PACK_AB R239, R240, R239 ;  /* 0x000000eff0ef723e */ /* 0x000fe200000000ff */
[----:B0-----:R-:W-:Y:S01]  /*67f0*/  IMAD.WIDE.U32 R240, R2, 0x10, R154 ;  /* 0x0000001002f07825 */ /* 0x001fe200078e009a */
[----:B------:R-:W-:-:S03]  /*6800*/  F2FP.F16.F32.PACK_AB R238, R238, R251 ;  /* 0x000000fbeeee723e */ /* 0x000fc600000000ff */
        /* <DEDUP_REMOVED lines=11> */
[----:B------:R-:W4:Y:S01]  /*68c0*/  LDL R153, [R1+0x1c] ;  /* 0x00001c0001997983 */ /* 0x000f220000100800 */
[----:B------:R-:W-:Y:S01]  /*68d0*/  F2FP.F16.F32.PACK_AB R243, R243, R242 ;  /* 0x000000f2f3f3723e */ /* 0x000fe200000000ff */
[----:B0-----:R-:W-:Y:S01]  /*68e0*/  IMAD.WIDE.U32 R236, R2, 0x10, R162 ;  /* 0x0000001002ec7825 */ /* 0x001fe200078e00a2 */
[----:B------:R-:W-:-:S03]  /*68f0*/  F2FP.F16.F32.PACK_AB R242, R252, R160 ;  /* 0x000000a0fcf2723e */ /* 0x000fc600000000ff */
[C---:B------:R-:W-:Y:S01]  /*6900*/  FADD.FTZ R2, -R244.reuse, R232 ;  /* 0x000000e8f4027221 */ /* 0x040fe20000010100 */
[----:B------:R-:W-:Y:S01]  /*6910*/  HADD2.F32 R238, -RZ, R104.H0_H0 ;  /* 0x20000068ffee7230 */ /* 0x000fe20000004100 */
[----:B------:R0:W-:Y:S02]  /*6920*/  STG.E.128 desc[UR6][R236.64], R240 ;  /* 0x000000f0ec007986 */ /* 0x0001e4000c101d06 */
[----:B------:R-:W-:Y:S01]  /*6930*/  FMUL.FTZ R2, R3, R2 ;  /* 0x0000000203027220 */ /* 0x000fe20000410000 */
[----:B------:R-:W-:Y:S01]  /*6940*/  FADD.FTZ R234, -R244, R234 ;  /* 0x000000eaf4ea7221 */ /* 0x000fe20000010100 */
[----:B0-----:R-:W-:Y:S02]  /*6950*/  HADD2.F32 R236, -RZ, R36.H0_H0 ;  /* 0x20000024ffec7230 */ /* 0x001fe40000004100 */
[----:B------:R-:W-:-:S05]  /*6960*/  HADD2.F32 R237, -RZ, R144.H0_H0 ;  /* 0x20000090ffed7230 */ /* 0x000fca0000004100 */
[----:B------:R-:W-:Y:S01]  /*6970*/  FFMA.FTZ R250, R2, R236, R237 ;  /* 0x000000ec02fa7223 */ /* 0x000fe200000100ed */
[----:B------:R-:W-:Y:S02]  /*6980*/  HADD2.F32 R236, -RZ, R36.H1_H1 ;  /* 0x30000024ffec7230 */ /* 0x000fe40000004100 */
[----:B------:R-:W-:Y:S02]  /*6990*/  HADD2.F32 R237, -RZ, R144.H1_H1 ;  /* 0x30000090ffed7230 */ /* 0x000fe40000004100 */
[----:B------:R-:W-:Y:S01]  /*69a0*/  FMUL.FTZ R234, R3, R234 ;  /* 0x000000ea03ea7220 */ /* 0x000fe20000410000 */
[----:B------:R-:W-:Y:S02]  /*69b0*/  HADD2.F32 R240, -RZ, R105.H1_H1 ;  /* 0x30000069fff07230 */ /* 0x000fe40000004100 */
[C---:B------:R-:W-:Y:S01]  /*69c0*/  FADD.FTZ R228, -R244.reuse, R228 ;  /* 0x000000e4f4e47221 */ /* 0x040fe20000010100 */
[--C-:B------:R-:W-:Y:S02]  /*69d0*/  HADD2.F32 R241, -RZ, R106.reuse.H0_H0 ;  /* 0x2000006afff17230 */ /* 0x100fe40000004100 */
[----:B------:R-:W-:Y:S01]  /*69e0*/  FADD.FTZ R229, -R244, R229 ;  /* 0x000000e5f4e57221 */ /* 0x000fe20000010100 */
[----:B------:R-:W-:-:S02]  /*69f0*/  HADD2.F32 R242, -RZ, R106.H1_H1 ;  /* 0x3000006afff27230 */ /* 0x000fc40000004100 */
[C---:B------:R-:W-:Y:S01]  /*6a00*/  FADD.FTZ R230, -R244.reuse, R230 ;  /* 0x000000e6f4e67221 */ /* 0x040fe20000010100 */
[----:B------:R-:W-:Y:S02]  /*6a10*/  HADD2.F32 R243, -RZ, R107.H0_H0 ;  /* 0x2000006bfff37230 */ /* 0x000fe40000004100 */
[C---:B------:R-:W-:Y:S01]  /*6a20*/  FADD.FTZ R231, -R244.reuse, R231 ;  /* 0x000000e7f4e77221 */ /* 0x040fe20000010100 */
[C---:B------:R-:W-:Y:S01]  /*6a30*/  FADD.FTZ R225, -R244.reuse, R225 ;  /* 0x000000e1f4e17221 */ /* 0x040fe20000010100 */
[C---:B------:R-:W-:Y:S01]  /*6a40*/  FADD.FTZ R227, -R244.reuse, R227 ;  /* 0x000000e3f4e37221 */ /* 0x040fe20000010100 */
[----:B------:R-:W-:Y:S01]  /*6a50*/  FADD.FTZ R207, -R244, R207 ;  /* 0x000000cff4cf7221 */ /* 0x000fe20000010100 */
[----:B--2---:R-:W-:-:S05]  /*6a60*/  HADD2.F32 R232, -RZ, R158.H0_H0 ;  /* 0x2000009effe87230 */ /* 0x004fca0000004100 */
[----:B------:R-:W-:Y:S01]  /*6a70*/  FFMA.FTZ R232, R2, R232, R238 ;  /* 0x000000e802e87223 */ /* 0x000fe200000100ee */
[----:B------:R-:W-:Y:S01]  /*6a80*/  FADD.FTZ R2, -R244, R233 ;  /* 0x000000e9f4027221 */ /* 0x000fe20000010100 */
[----:B------:R-:W-:Y:S02]  /*6a90*/  HADD2.F32 R233, -RZ, R158.H1_H1 ;  /* 0x3000009effe97230 */ /* 0x000fe40000004100 */
[----:B------:R-:W-:Y:S02]  /*6aa0*/  HADD2.F32 R238, -RZ, R104.H1_H1 ;  /* 0x30000068ffee7230 */ /* 0x000fe40000004100 */
[----:B------:R-:W-:-:S04]  /*6ab0*/  FMUL.FTZ R2, R3, R2 ;  /* 0x0000000203027220 */ /* 0x000fc80000410000 */
[C---:B------:R-:W-:Y:S01]  /*6ac0*/  FFMA.FTZ R233, R2.reuse, R233, R238 ;  /* 0x000000e902e97223 */ /* 0x040fe200000100ee */
[----:B------:R-:W-:Y:S01]  /*6ad0*/  FFMA.FTZ R2, R2, R236, R237 ;  /* 0x000000ec02027223 */ /* 0x000fe200000100ed */
[----:B------:R-:W-:Y:S02]  /*6ae0*/  HADD2.F32 R238, -RZ, R105.H0_H0 ;  /* 0x20000069ffee7230 */ /* 0x000fe40000004100 */
[----:B------:R-:W-:Y:S02]  /*6af0*/  HADD2.F32 R236, -RZ, R37.H0_H0 ;  /* 0x20000025ffec7230 */ /* 0x000fe40000004100 */
[----:B------:R-:W-:Y:S02]  /*6b00*/  HADD2.F32 R237, -RZ, R145.H0_H0 ;  /* 0x20000091ffed7230 */ /* 0x000fe40000004100 */
        /* <DEDUP_REMOVED lines=10> */
[----:B------:R-:W-:Y:S01]  /*6bb0*/  FMUL.FTZ R234, R3, R228 ;  /* 0x000000e403ea7220 */ /* 0x000fe20000410000 */
[----:B----4-:R-:W-:Y:S02]  /*6bc0*/  HADD2.F32 R228, -RZ, R156.H0_H0 ;  /* 0x2000009cffe47230 */ /* 0x010fe40000004100 */
[----:B------:R-:W-:Y:S02]  /*6bd0*/  HADD2.F32 R235, -RZ, R38.H0_H0 ;  /* 0x20000026ffeb7230 */ /* 0x000fe40000004100 */
[--C-:B------:R-:W-:Y:S02]  /*6be0*/  HADD2.F32 R238, -RZ, R146.reuse.H0_H0 ;  /* 0x20000092ffee7230 */ /* 0x100fe40000004100 */
[----:B------:R-:W-:Y:S01]  /*6bf0*/  FFMA.FTZ R228, R234, R228, R241 ;  /* 0x000000e4eae47223 */ /* 0x000fe200000100f1 */
[----:B------:R-:W-:-:S02]  /*6c00*/  HADD2.F32 R241, -RZ, R146.H1_H1 ;  /* 0x30000092fff17230 */ /* 0x000fc40000004100 */
[----:B------:R-:W-:Y:S01]  /*6c10*/  FFMA.FTZ R234, R234, R235, R238 ;  /* 0x000000ebeaea7223 */ /* 0x000fe200000100ee */
[----:B------:R-:W-:Y:S01]  /*6c20*/  FMUL.FTZ R235, R3, R229 ;  /* 0x000000e503eb7220 */ /* 0x000fe20000410000 */
[----:B------:R-:W-:Y:S02]  /*6c30*/  HADD2.F32 R229, -RZ, R156.H1_H1 ;  /* 0x3000009cffe57230 */ /* 0x000fe40000004100 */
[----:B------:R-:W-:-:S03]  /*6c40*/  HADD2.F32 R238, -RZ, R38.H1_H1 ;  /* 0x30000026ffee7230 */ /* 0x000fc60000004100 */
[C---:B------:R-:W-:Y:S02]  /*6c50*/  FFMA.FTZ R229, R235.reuse, R229, R242 ;  /* 0x000000e5ebe57223 */ /* 0x040fe400000100f2 */
[----:B------:R-:W-:Y:S01]  /*6c60*/  FFMA.FTZ R238, R235, R238, R241 ;  /* 0x000000eeebee7223 */ /* 0x000fe200000100f1 */
[----:B------:R-:W-:Y:S01]  /*6c70*/  FMUL.FTZ R235, R3, R230 ;  /* 0x000000e603eb7220 */ /* 0x000fe20000410000 */
[----:B------:R-:W-:Y:S02]  /*6c80*/  HADD2.F32 R230, -RZ, R153.H0_H0 ;  /* 0x20000099ffe67230 */ /* 0x000fe40000004100 */
[----:B------:R-:W-:Y:S02]  /*6c90*/  HADD2.F32 R241, -RZ, R39.H0_H0 ;  /* 0x20000027fff17230 */ /* 0x000fe40000004100 */
[----:B------:R-:W-:Y:S02]  /*6ca0*/  HADD2.F32 R242, -RZ, R147.H0_H0 ;  /* 0x20000093fff27230 */ /* 0x000fe40000004100 */
[----:B------:R-:W-:-:S03]  /*6cb0*/  FFMA.FTZ R230, R235, R230, R243 ;  /* 0x000000e6ebe67223 */ /* 0x000fc600000100f3 */
[----:B------:R-:W-:Y:S01]  /*6cc0*/  FFMA.FTZ R235, R235, R241, R242 ;  /* 0x000000f1ebeb7223 */ /* 0x000fe200000100f2 */
[----:B------:R-:W-:Y:S01]  /*6cd0*/  FMUL.FTZ R241, R3, R231 ;  /* 0x000000e703f17220 */ /* 0x000fe20000410000 */
[----:B------:R-:W-:Y:S02]  /*6ce0*/  HADD2.F32 R231, -RZ, R153.H1_H1 ;  /* 0x30000099ffe77230 */ /* 0x000fe40000004100 */
[----:B------:R-:W-:-:S05]  /*6cf0*/  HADD2.F32 R242, -RZ, R107.H1_H1 ;  /* 0x3000006bfff27230 */ /* 0x000fca0000004100 */
[----:B------:R-:W-:-:S05]  /*6d00*/  FFMA.FTZ R231, R241, R231, R242 ;  /* 0x000000e7f1e77223 */ /* 0x000fca00000100f2 */
[----:B------:R-:W-:Y:S02]  /*6d10*/  F2FP.F16.F32.PACK_AB R231, R231, R230 ;  /* 0x000000e6e7e7723e */ /* 0x000fe400000000ff */
[----:B------:R-:W-:Y:S02]  /*6d20*/  F2FP.F16.F32.PACK_AB R230, R229, R228 ;  /* 0x000000e4e5e6723e */ /* 0x000fe400000000ff */
[----:B------:R-:W-:Y:S01]  /*6d30*/  F2FP.F16.F32.PACK_AB R228, R233, R232 ;  /* 0x000000e8e9e4723e */ /* 0x000fe200000000ff */
[----:B------:R-:W-:Y:S01]  /*6d40*/  IMAD.WIDE.U32 R232, R247, 0x10, R154 ;  /* 0x00000010f7e87825 */ /* 0x000fe200078e009a */
[----:B------:R-:W-:-:S05]  /*6d50*/  F2FP.F16.F32.PACK_AB R229, R240, R239 ;  /* 0x000000eff0e5723e */ /* 0x000fca00000000ff */
[----:B------:R0:W-:Y:S01]  /*6d60*/  STG.E.128 desc[UR6][R232.64], R228 ;  /* 0x000000e4e8007986 */ /* 0x0001e2000c101d06 */
[----:B------:R-:W-:Y:S01]  /*6d70*/  F2FP.F16.F32.PACK_AB R234, R238, R234 ;  /* 0x000000eaeeea723e */ /* 0x000fe200000000ff */
[----:B0-----:R-:W-:Y:S02]  /*6d80*/  HADD2.F32 R228, -RZ, R39.H1_H1 ;  /* 0x30000027ffe47230 */ /* 0x001fe40000004100 */
[----:B------:R-:W-:Y:S02]  /*6d90*/  HADD2.F32 R229, -RZ, R147.H1_H1 ;  /* 0x30000093ffe57230 */ /* 0x000fe40000004100 */
[----:B------:R-:W-:-:S03]  /*6da0*/  FADD.FTZ R230, -R244, R224 ;  /* 0x000000e0f4e67221 */ /* 0x000fc60000010100 */
[----:B------:R-:W-:Y:S01]  /*6db0*/  FFMA.FTZ R228, R241, R228, R229 ;  /* 0x000000e4f1e47223 */ /* 0x000fe200000100e5 */
[----:B------:R-:W-:Y:S01]  /*6dc0*/  F2FP.F16.F32.PACK_AB R232, R2, R250 ;  /* 0x000000fa02e8723e */ /* 0x000fe200000000ff */
[----:B------:R-:W-:Y:S01]  /*6dd0*/  HADD2.F32 R2, -RZ, R4.H0_H0 ;  /* 0x20000004ff027230 */ /* 0x000fe20000004100 */
[----:B------:R-:W-:Y:S01]  /*6de0*/  F2FP.F16.F32.PACK_AB R233, R237, R236 ;  /* 0x000000ecede9723e */ /* 0x000fe200000000ff */
[----:B------:R-:W-:Y:S01]  /*6df0*/  HADD2.F32 R224, -RZ, R100.H0_H0 ;  /* 0x20000064ffe07230 */ /* 0x000fe20000004100 */
[----:B------:R-:W-:Y:S01]  /*6e00*/  F2FP.F16.F32.PACK_AB R235, R228, R235 ;  /* 0x000000ebe4eb723e */ /* 0x000fe200000000ff */
[----:B------:R-:W-:-:S04]  /*6e10*/  IMAD.WIDE.U32 R228, R247, 0x10, R162 ;  /* 0x00000010f7e47825 */ /* 0x000fc800078e00a2 */
[C---:B------:R-:W-:Y:S01]  /*6e20*/  FMUL.FTZ R230, R3.reuse, R230 ;  /* 0x000000e603e67220 */ /* 0x040fe20000410000 */
[----:B------:R-:W-:Y:S01]  /*6e30*/  FADD.FTZ R231, -R244, R226 ;  /* 0x000000e2f4e77221 */ /* 0x000fe20000010100 */
[----:B------:R-:W0:Y:S01]  /*6e40*/  LDC.64 R240, c[0x0][0x428] ;  /* 0x00010a00fff07b82 */ /* 0x000e220000000a00 */
[----:B------:R1:W-:Y:S01]  /*6e50*/  STG.E.128 desc[UR6][R228.64], R232 ;  /* 0x000000e8e4007986 */ /* 0x0003e2000c101d06 */
[----:B------:R-:W-:Y:S01]  /*6e60*/  FFMA.FTZ R226, R230, R2, R224 ;  /* 0x00000002e6e27223 */ /* 0x000fe200000100e0 */
[----:B------:R-:W-:Y:S02]  /*6e70*/  HADD2.F32 R224, -RZ, R5.H0_H0 ;  /* 0x20000005ffe07230 */ /* 0x000fe40000004100 */
[----:B------:R-:W-:Y:S01]  /*6e80*/  FADD.FTZ R2, -R244, R216 ;  /* 0x000000d8f4027221 */ /* 0x000fe20000010100 */
[----:B------:R-:W-:-:S03]  /*6e90*/  FMUL.FTZ R231, R3, R231 ;  /* 0x000000e703e77220 */ /* 0x000fc60000410000 */
[----:B------:R-:W-:Y:S01]  /*6ea0*/  FMUL.FTZ R2, R3, R2 ;  /* 0x0000000203027220 */ /* 0x000fe20000410000 */
[----:B-1----:R-:W-:Y:S02]  /*6eb0*/  HADD2.F32 R229, -RZ, R101.H0_H0 ;  /* 0x20000065ffe57230 */ /* 0x002fe40000004100 */
[----:B------:R-:W-:Y:S02]  /*6ec0*/  HADD2.F32 R228, -RZ, R6.H0_H0 ;  /* 0x20000006ffe47230 */ /* 0x000fe40000004100 */
[----:B------:R-:W-:Y:S02]  /*6ed0*/  HADD2.F32 R232, -RZ, R102.H0_H0 ;  /* 0x20000066ffe87230 */ /* 0x000fe40000004100 */
[----:B------:R-:W-:Y:S01]  /*6ee0*/  FFMA.FTZ R216, R231, R224, R229 ;  /* 0x000000e0e7d87223 */ /* 0x000fe200000100e5 */
[C---:B------:R-:W-:Y:S01]  /*6ef0*/  FADD.FTZ R224, -R244.reuse, R217 ;  /* 0x000000d9f4e07221 */ /* 0x040fe20000010100 */
[----:B------:R-:W-:Y:S01]  /*6f00*/  FADD.FTZ R229, -R244, R218 ;  /* 0x000000daf4e57221 */ /* 0x000fe20000010100 */
[----:B------:R-:W-:-:S02]  /*6f10*/  FFMA.FTZ R218, R2, R228, R232 ;  /* 0x000000e402da7223 */ /* 0x000fc400000100e8 */
[C---:B------:R-:W-:Y:S01]  /*6f20*/  FMUL.FTZ R228, R3.reuse, R224 ;  /* 0x000000e003e47220 */ /* 0x040fe20000410000 */
[----:B------:R-:W-:Y:S01]  /*6f30*/  FMUL.FTZ R224, R3, R229 ;  /* 0x000000e503e07220 */ /* 0x000fe20000410000 */
[----:B------:R-:W-:Y:S02]  /*6f40*/  HADD2.F32 R217, -RZ, R6.H1_H1 ;  /* 0x30000006ffd97230 */ /* 0x000fe40000004100 */
[----:B------:R-:W-:Y:S02]  /*6f50*/  HADD2.F32 R234, -RZ, R102.H1_H1 ;  /* 0x30000066ffea7230 */ /* 0x000fe40000004100 */
[----:B------:R-:W-:Y:S02]  /*6f60*/  HADD2.F32 R229, -RZ, R7.H0_H0 ;  /* 0x20000007ffe57230 */ /* 0x000fe40000004100 */
[----:B------:R-:W-:Y:S02]  /*6f70*/  HADD2.F32 R232, -RZ, R103.H0_H0 ;  /* 0x20000067ffe87230 */ /* 0x000fe40000004100 */
[----:B------:R-:W-:Y:S01]  /*6f80*/  FADD.FTZ R233, -R244, R219 ;  /* 0x000000dbf4e97221 */ /* 0x000fe20000010100 */
[----:B------:R-:W-:Y:S01]  /*6f90*/  FFMA.FTZ R217, R228, R217, R234 ;  /* 0x000000d9e4d97223 */ /* 0x000fe200000100ea */
[----:B------:R-:W-:-:S02]  /*6fa0*/  HADD2.F32 R234, -RZ, R7.H1_H1 ;  /* 0x30000007ffea7230 */ /* 0x000fc40000004100 */
[----:B------:R-:W-:Y:S01]  /*6fb0*/  FFMA.FTZ R219, R224, R229, R232 ;  /* 0x000000e5e0db7223 */ /* 0x000fe200000100e8 */
[----:B------:R-:W-:Y:S02]  /*6fc0*/  HADD2.F32 R232, -RZ, R103.H1_H1 ;  /* 0x30000067ffe87230 */ /* 0x000fe40000004100 */
[----:B------:R-:W-:Y:S01]  /*6fd0*/  FMUL.FTZ R229, R3, R233 ;  /* 0x000000e903e57220 */ /* 0x000fe20000410000 */
[----:B------:R-:W-:-:S03]  /*6fe0*/  HADD2.F32 R233, -RZ, R5.H1_H1 ;  /* 0x30000005ffe97230 */ /* 0x000fc60000004100 */
[----:B------:R-:W-:Y:S01]  /*6ff0*/  FFMA.FTZ R234, R229, R234, R232 ;  /* 0x000000eae5ea7223 */ /* 0x000fe200000100e8 */
[C---:B------:R-:W-:Y:S01]  /*7000*/  FMUL.FTZ R232, R3.reuse, R225 ;  /* 0x000000e103e87220 */ /* 0x040fe20000410000 */
[----:B------:R-:W-:Y:S01]  /*7010*/  FMUL.FTZ R225, R3, R227 ;  /* 0x000000e303e17220 */ /* 0x000fe20000410000 */
[----:B------:R-:W-:Y:S02]  /*7020*/  HADD2.F32 R236, -RZ, R101.H1_H1 ;  /* 0x30000065ffec7230 */ /* 0x000fe40000004100 */
[----:B------:R-:W-:Y:S02]  /*7030*/  HADD2.F32 R227, -RZ, R4.H1_H1 ;  /* 0x30000004ffe37230 */ /* 0x000fe40000004100 */
[----:B------:R-:W-:Y:S02]  /*7040*/  HADD2.F32 R235, -RZ, R100.H1_H1 ;  /* 0x30000064ffeb7230 */ /* 0x000fe40000004100 */
[----:B------:R-:W-:Y:S01]  /*7050*/  FFMA.FTZ R233, R225, R233, R236 ;  /* 0x000000e9e1e97223 */ /* 0x000fe200000100ec */
[----:B------:R-:W-:-:S02]  /*7060*/  F2FP.F16.F32.PACK_AB R218, R217, R218 ;  /* 0x000000dad9da723e */ /* 0x000fc400000000ff */
[----:B------:R-:W-:Y:S02]  /*7070*/  FFMA.FTZ R227, R232, R227, R235 ;  /* 0x000000e3e8e37223 */ /* 0x000fe400000100eb */
[----:B------:R-:W-:Y:S02]  /*7080*/  F2FP.F16.F32.PACK_AB R217, R233, R216 ;  /* 0x000000d8e9d9723e */ /* 0x000fe400000000ff */
[----:B------:R-:W-:Y:S02]  /*7090*/  F2FP.F16.F32.PACK_AB R219, R234, R219 ;  /* 0x000000dbeadb723e */ /* 0x000fe400000000ff */
[----:B------:R-:W-:Y:S01]  /*70a0*/  F2FP.F16.F32.PACK_AB R216, R227, R226 ;  /* 0x000000e2e3d8723e */ /* 0x000fe200000000ff */
[----:B0-----:R-:W-:-:S05]  /*70b0*/  IMAD.WIDE.U32 R226, R246, 0x10, R240 ;  /* 0x00000010f6e27825 */ /* 0x001fca00078e00f0 */
[----:B------:R0:W-:Y:S02]  /*70c0*/  STG.E.128 desc[UR6][R226.64], R216 ;  /* 0x000000d8e2007986 */ /* 0x0001e4000c101d06 */
[----:B0-----:R-:W-:Y:S02]  /*70d0*/  HADD2.F32 R216, -RZ, R40.H0_H0 ;  /* 0x20000028ffd87230 */ /* 0x001fe40000004100 */
[----:B------:R-:W-:Y:S02]  /*70e0*/  HADD2.F32 R218, -RZ, R140.H0_H0 ;  /* 0x2000008cffda7230 */ /* 0x000fe40000004100 */
[----:B------:R-:W-:-:S03]  /*70f0*/  HADD2.F32 R217, -RZ, R40.H1_H1 ;  /* 0x30000028ffd97230 */ /* 0x000fc60000004100 */
[----:B------:R-:W-:Y:S01]  /*7100*/  FFMA.FTZ R216, R230, R216, R218 ;  /* 0x000000d8e6d87223 */ /* 0x000fe200000100da */
[----:B------:R-:W-:Y:S02]  /*7110*/  HADD2.F32 R230, -RZ, R140.H1_H1 ;  /* 0x3000008cffe67230 */ /* 0x000fe40000004100 */
[----:B------:R-:W-:Y:S02]  /*7120*/  HADD2.F32 R219, -RZ, R41.H1_H1 ;  /* 0x30000029ffdb7230 */ /* 0x000fe40000004100 */
[----:B------:R-:W-:Y:S02]  /*7130*/  HADD2.F32 R226, -RZ, R141.H1_H1 ;  /* 0x3000008dffe27230 */ /* 0x000fe40000004100 */
[----:B------:R-:W-:Y:S01]  /*7140*/  FFMA.FTZ R217, R232, R217, R230 ;  /* 0x000000d9e8d97223 */ /* 0x000fe200000100e6 */
[----:B------:R-:W-:Y:S02]  /*7150*/  HADD2.F32 R230, -RZ, R42.H0_H0 ;  /* 0x2000002affe67230 */ /* 0x000fe40000004100 */
[----:B------:R-:W-:-:S02]  /*7160*/  HADD2.F32 R232, -RZ, R142.H0_H0 ;  /* 0x2000008effe87230 */ /* 0x000fc40000004100 */
[----:B------:R-:W-:Y:S01]  /*7170*/  FFMA.FTZ R219, R225, R219, R226 ;  /* 0x000000dbe1db7223 */ /* 0x000fe200000100e2 */
[----:B------:R-:W-:Y:S02]  /*7180*/  HADD2.F32 R225, -RZ, R43.H0_H0 ;  /* 0x2000002bffe17230 */ /* 0x000fe40000004100 */
[----:B------:R-:W-:Y:S02]  /*7190*/  HADD2.F32 R226, -RZ, R143.H0_H0 ;  /* 0x2000008fffe27230 */ /* 0x000fe40000004100 */
[----:B------:R-:W-:Y:S01]  /*71a0*/  FFMA.FTZ R230, R2, R230, R232 ;  /* 0x000000e602e67223 */ /* 0x000fe200000100e8 */
[----:B------:R-:W-:Y:S02]  /*71b0*/  HADD2.F32 R218, -RZ, R41.H0_H0 ;  /* 0x20000029ffda7230 */ /* 0x000fe40000004100 */
[----:B------:R-:W-:Y:S02]  /*71c0*/  HADD2.F32 R227, -RZ, R141.H0_H0 ;  /* 0x2000008dffe37230 */ /* 0x000fe40000004100 */
[----:B------:R-:W-:Y:S01]  /*71d0*/  FADD.FTZ R2, -R244, R204 ;  /* 0x000000ccf4027221 */ /* 0x000fe20000010100 */
[----:B------:R-:W-:Y:S01]  /*71e0*/  FFMA.FTZ R233, R224, R225, R226 ;  /* 0x000000e1e0e97223 */ /* 0x000fe200000100e2 */
[----:B------:R-:W-:-:S02]  /*71f0*/  HADD2.F32 R224, -RZ, R43.H1_H1 ;  /* 0x3000002bffe07230 */ /* 0x000fc40000004100 */
[----:B------:R-:W-:Y:S02]  /*7200*/  HADD2.F32 R204, -RZ, R143.H1_H1 ;  /* 0x3000008fffcc7230 */ /* 0x000fe40000004100 */
[----:B------:R-:W-:Y:S01]  /*7210*/  FFMA.FTZ R218, R231, R218, R227 ;  /* 0x000000dae7da7223 */ /* 0x000fe200000100e3 */
[----:B------:R-:W-:Y:S02]  /*7220*/  HADD2.F32 R225, -RZ, R8.H0_H0 ;  /* 0x20000008ffe17230 */ /* 0x000fe40000004100 */
[----:B------:R-:W-:Y:S01]  /*7230*/  FMUL.FTZ R2, R3, R2 ;  /* 0x0000000203027220 */ /* 0x000fe20000410000 */
[----:B------:R-:W-:Y:S02]  /*7240*/  HADD2.F32 R226, -RZ, R96.H0_H0 ;  /* 0x20000060ffe27230 */ /* 0x000fe40000004100 */
[----:B------:R-:W-:Y:S02]  /*7250*/  HADD2.F32 R227, -RZ, R42.H1_H1 ;  /* 0x3000002affe37230 */ /* 0x000fe40000004100 */
[----:B------:R-:W-:-:S02]  /*7260*/  HADD2.F32 R231, -RZ, R142.H1_H1 ;  /* 0x3000008effe77230 */ /* 0x000fc40000004100 */
[----:B------:R-:W-:Y:S01]  /*7270*/  FFMA.FTZ R204, R229, R224, R204 ;  /* 0x000000e0e5cc7223 */ /* 0x000fe200000100cc */
        /* <DEDUP_REMOVED lines=16> */
[C---:B------:R-:W-:Y:S01]  /*7380*/  FFMA.FTZ R231, R205.reuse, R206, R227 ;  /* 0x000000cecde77223 */ /* 0x040fe200000100e3 */
[----:B------:R-:W-:Y:S02]  /*7390*/  HADD2.F32 R206, -RZ, R45.H0_H0 ;  /* 0x2000002dffce7230 */ /* 0x000fe40000004100 */
[----:B------:R-:W-:Y:S02]  /*73a0*/  HADD2.F32 R227, -RZ, R137.H0_H0 ;  /* 0x20000089ffe37230 */ /* 0x000fe40000004100 */
[----:B------:R-:W-:Y:S01]  /*73b0*/  FFMA.FTZ R226, R226, R228, R229 ;  /* 0x000000e4e2e27223 */ /* 0x000fe200000100e5 */
[----:B------:R-:W-:Y:S02]  /*73c0*/  HADD2.F32 R228, -RZ, R9.H1_H1 ;  /* 0x30000009ffe47230 */ /* 0x000fe40000004100 */
[----:B------:R-:W-:Y:S02]  /*73d0*/  HADD2.F32 R234, -RZ, R97.H1_H1 ;  /* 0x30000061ffea7230 */ /* 0x000fe40000004100 */
[----:B------:R-:W-:Y:S01]  /*73e0*/  FFMA.FTZ R227, R205, R206, R227 ;  /* 0x000000cecde37223 */ /* 0x000fe200000100e3 */
[----:B------:R-:W-:Y:S01]  /*73f0*/  FMUL.FTZ R205, R3, R207 ;  /* 0x000000cf03cd7220 */ /* 0x000fe20000410000 */
[----:B------:R-:W-:-:S02]  /*7400*/  HADD2.F32 R206, -RZ, R45.H1_H1 ;  /* 0x3000002dffce7230 */ /* 0x000fc40000004100 */
[----:B------:R-:W-:Y:S02]  /*7410*/  HADD2.F32 R207, -RZ, R137.H1_H1 ;  /* 0x30000089ffcf7230 */ /* 0x000fe40000004100 */
[----:B------:R-:W-:Y:S01]  /*7420*/  FADD.FTZ R229, -R244, R220 ;  /* 0x000000dcf4e57221 */ /* 0x000fe20000010100 */
[C---:B------:R-:W-:Y:S01]  /*7430*/  FFMA.FTZ R220, R205.reuse, R228, R234 ;  /* 0x000000e4cddc7223 */ /* 0x040fe200000100ea */
[----:B------:R-:W-:Y:S02]  /*7440*/  HADD2.F32 R234, -RZ, R98.H0_H0 ;  /* 0x20000062ffea7230 */ /* 0x000fe40000004100 */
[----:B------:R-:W-:Y:S01]  /*7450*/  FFMA.FTZ R228, R205, R206, R207 ;  /* 0x000000cecde47223 */ /* 0x000fe200000100cf */
[----:B------:R-:W-:Y:S01]  /*7460*/  FMUL.FTZ R205, R3, R229 ;  /* 0x000000e503cd7220 */ /* 0x000fe20000410000 */
[----:B------:R-:W-:Y:S02]  /*7470*/  HADD2.F32 R229, -RZ, R10.H0_H0 ;  /* 0x2000000affe57230 */ /* 0x000fe40000004100 */
[----:B------:R-:W-:-:S02]  /*7480*/  HADD2.F32 R206, -RZ, R46.H0_H0 ;  /* 0x2000002effce7230 */ /* 0x000fc40000004100 */
[----:B------:R-:W-:Y:S02]  /*7490*/  HADD2.F32 R207, -RZ, R138.H0_H0 ;  /* 0x2000008affcf7230 */ /* 0x000fe40000004100 */
[----:B------:R-:W-:-:S03]  /*74a0*/  FFMA.FTZ R234, R205, R229, R234 ;  /* 0x000000e5cdea7223 */ /* 0x000fc600000100ea */
[----:B------:R-:W-:Y:S01]  /*74b0*/  FFMA.FTZ R229, R205, R206, R207 ;  /* 0x000000cecde57223 */ /* 0x000fe200000100cf */
[----:B------:R-:W-:Y:S01]  /*74c0*/  F2FP.F16.F32.PACK_AB R205, R219, R218 ;  /* 0x000000dadbcd723e */ /* 0x000fe200000000ff */
[----:B------:R-:W-:Y:S01]  /*74d0*/  FADD.FTZ R218, -R244, R221 ;  /* 0x000000ddf4da7221 */ /* 0x000fe20000010100 */
[----:B------:R-:W-:Y:S01]  /*74e0*/  F2FP.F16.F32.PACK_AB R207, R204, R233 ;  /* 0x000000e9cccf723e */ /* 0x000fe200000000ff */
[----:B------:R-:W-:Y:S01]  /*74f0*/  HADD2.F32 R235, -RZ, R10.H1_H1 ;  /* 0x3000000affeb7230 */ /* 0x000fe20000004100 */
[----:B------:R-:W-:Y:S01]  /*7500*/  F2FP.F16.F32.PACK_AB R204, R217, R216 ;  /* 0x000000d8d9cc723e */ /* 0x000fe200000000ff */
[----:B------:R-:W-:Y:S02]  /*7510*/  HADD2.F32 R216, -RZ, R98.H1_H1 ;  /* 0x30000062ffd87230 */ /* 0x000fe40000004100 */
[----:B------:R-:W-:Y:S01]  /*7520*/  FMUL.FTZ R218, R3, R218 ;  /* 0x000000da03da7220 */ /* 0x000fe20000410000 */
[----:B------:R-:W-:Y:S02]  /*7530*/  HADD2.F32 R219, -RZ, R46.H1_H1 ;  /* 0x3000002effdb7230 */ /* 0x000fe40000004100 */
[----:B------:R-:W-:-:S02]  /*7540*/  HADD2.F32 R221, -RZ, R138.H1_H1 ;  /* 0x3000008affdd7230 */ /* 0x000fc40000004100 */
[----:B------:R-:W-:Y:S01]  /*7550*/  FFMA.FTZ R235, R218, R235, R216 ;  /* 0x000000ebdaeb7223 */ /* 0x000fe200000100d8 */
[----:B------:R-:W-:Y:S01]  /*7560*/  F2FP.F16.F32.PACK_AB R206, R232, R230 ;  /* 0x000000e6e8ce723e */ /* 0x000fe200000000ff */
[----:B------:R-:W-:-:S04]  /*7570*/  IMAD.WIDE.U32 R216, R246, 0x10, R162 ;  /* 0x00000010f6d87825 */ /* 0x000fc800078e00a2 */
[----:B------:R-:W-:Y:S01]  /*7580*/  FFMA.FTZ R230, R218, R219, R221 ;  /* 0x000000dbdae67223 */ /* 0x000fe200000100dd */
[C---:B------:R-:W-:Y:S01]  /*7590*/  FADD.FTZ R219, -R244.reuse, R223 ;  /* 0x000000dff4db7221 */ /* 0x040fe20000010100 */
[----:B------:R0:W-:Y:S01]  /*75a0*/  STG.E.128 desc[UR6][R216.64], R204 ;  /* 0x000000ccd8007986 */ /* 0x0001e2000c101d06 */
[----:B------:R-:W-:Y:S02]  /*75b0*/  FADD.FTZ R218, -R244, R222 ;  /* 0x000000def4da7221 */ /* 0x000fe40000010100 */
[C---:B------:R-:W-:Y:S02]  /*75c0*/  FMUL.FTZ R219, R3.reuse, R219 ;  /* 0x000000db03db7220 */ /* 0x040fe40000410000 */
[----:B------:R-:W-:Y:S01]  /*75d0*/  FMUL.FTZ R218, R3, R218 ;  /* 0x000000da03da7220 */ /* 0x000fe20000410000 */
[----:B0-----:R-:W-:Y:S02]  /*75e0*/  HADD2.F32 R204, -RZ, R47.H1_H1 ;  /* 0x3000002fffcc7230 */ /* 0x001fe40000004100 */
[----:B------:R-:W-:-:S02]  /*75f0*/  HADD2.F32 R217, -RZ, R139.H1_H1 ;  /* 0x3000008bffd97230 */ /* 0x000fc40000004100 */
[----:B------:R-:W-:Y:S02]  /*7600*/  HADD2.F32 R205, -RZ, R11.H1_H1 ;  /* 0x3000000bffcd7230 */ /* 0x000fe40000004100 */
[----:B------:R-:W-:Y:S02]  /*7610*/  HADD2.F32 R206, -RZ, R99.H1_H1 ;  /* 0x30000063ffce7230 */ /* 0x000fe40000004100 */
[C---:B------:R-:W-:Y:S01]  /*7620*/  FFMA.FTZ R233, R219.reuse, R204, R217 ;  /* 0x000000ccdbe97223 */ /* 0x040fe200000100d9 */
[----:B------:R-:W-:Y:S02]  /*7630*/  HADD2.F32 R207, -RZ, R47.H0_H0 ;  /* 0x2000002fffcf7230 */ /* 0x000fe40000004100 */
[----:B------:R-:W-:Y:S02]  /*7640*/  HADD2.F32 R216, -RZ, R139.H0_H0 ;  /* 0x2000008bffd87230 */ /* 0x000fe40000004100 */
[C---:B------:R-:W-:Y:S01]  /*7650*/  FADD.FTZ R217, -R244.reuse, R180 ;  /* 0x000000b4f4d97221 */ /* 0x040fe20000010100 */
[----:B------:R-:W-:Y:S01]  /*7660*/  FADD.FTZ R180, -R244, R181 ;  /* 0x000000b5f4b47221 */ /* 0x000fe20000010100 */
[----:B------:R-:W-:Y:S01]  /*7670*/  FFMA.FTZ R236, R219, R205, R206 ;  /* 0x000000cddbec7223 */ /* 0x000fe200000100ce */
[----:B------:R-:W-:-:S02]  /*7680*/  HADD2.F32 R205, -RZ, R12.H0_H0 ;  /* 0x2000000cffcd7230 */ /* 0x000fc40000004100 */
[----:B------:R-:W-:Y:S01]  /*7690*/  FFMA.FTZ R232, R218, R207, R216 ;  /* 0x000000cfdae87223 */ /* 0x000fe200000100d8 */
[----:B------:R-:W-:Y:S02]  /*76a0*/  HADD2.F32 R204, -RZ, R92.H0_H0 ;  /* 0x2000005cffcc7230 */ /* 0x000fe40000004100 */
[C---:B------:R-:W-:Y:S01]  /*76b0*/  FMUL.FTZ R217, R3.reuse, R217 ;  /* 0x000000d903d97220 */ /* 0x040fe20000410000 */
        /* <DEDUP_REMOVED lines=9> */
[----:B------:R-:W-:Y:S01]  /*7750*/  FFMA.FTZ R204, R180, R181, R216 ;  /* 0x000000b5b4cc7223 */ /* 0x000fe200000100d8 */
[----:B------:R-:W-:Y:S02]  /*7760*/  HADD2.F32 R216, -RZ, R48.H1_H1 ;  /* 0x30000030ffd87230 */ /* 0x000fe40000004100 */
[----:B------:R-:W-:Y:S01]  /*7770*/  FADD.FTZ R181, -R244, R182 ;  /* 0x000000b6f4b57221 */ /* 0x000fe20000010100 */
[----:B------:R-:W-:-:S02]  /*7780*/  HADD2.F32 R206, -RZ, R132.H1_H1 ;  /* 0x30000084ffce7230 */ /* 0x000fc40000004100 */
[----:B------:R-:W-:Y:S01]  /*7790*/  FFMA.FTZ R223, R218, R223, R221 ;  /* 0x000000dfdadf7223 */ /* 0x000fe200000100dd */
[----:B------:R-:W-:Y:S02]  /*77a0*/  HADD2.F32 R221, -RZ, R13.H0_H0 ;  /* 0x2000000dffdd7230 */ /* 0x000fe40000004100 */
[----:B------:R-:W-:Y:S01]  /*77b0*/  FMUL.FTZ R181, R3, R181 ;  /* 0x000000b503b57220 */ /* 0x000fe20000410000 */
        /* <DEDUP_REMOVED lines=19> */
[----:B------:R-:W-:Y:S02]  /*78f0*/  HADD2.F32 R188, -RZ, R94.H0_H0 ;  /* 0x2000005effbc7230 */ /* 0x000fe40000004100 */
[----:B------:R-:W-:Y:S01]  /*7900*/  FFMA.FTZ R219, R180, R181, R182 ;  /* 0x000000b5b4db7223 */ /* 0x000fe200000100b6 */
[----:B------:R-:W-:-:S02]  /*7910*/  FADD.FTZ R181, -R244, R189 ;  /* 0x000000bdf4b57221 */ /* 0x000fc40000010100 */
[----:B------:R-:W-:Y:S01]  /*7920*/  FFMA.FTZ R222, R180, R183, R188 ;  /* 0x000000b7b4de7223 */ /* 0x000fe200000100bc */
[----:B------:R-:W-:Y:S01]  /*7930*/  F2FP.F16.F32.PACK_AB R183, R236, R223 ;  /* 0x000000dfecb7723e */ /* 0x000fe200000000ff */
[----:B------:R-:W-:Y:S02]  /*7940*/  HADD2.F32 R180, -RZ, R14.H1_H1 ;  /* 0x3000000effb47230 */ /* 0x000fe40000004100 */
[----:B------:R-:W-:Y:S01]  /*7950*/  FMUL.FTZ R189, R3, R181 ;  /* 0x000000b503bd7220 */ /* 0x000fe20000410000 */
[----:B------:R-:W-:Y:S01]  /*7960*/  HADD2.F32 R223, -RZ, R94.H1_H1 ;  /* 0x3000005effdf7230 */ /* 0x000fe20000004100 */
[----:B------:R-:W-:Y:S01]  /*7970*/  F2FP.F16.F32.PACK_AB R181, R220, R231 ;  /* 0x000000e7dcb5723e */ /* 0x000fe200000000ff */
[----:B------:R-:W-:Y:S01]  /*7980*/  HADD2.F32 R188, -RZ, R50.H1_H1 ;  /* 0x30000032ffbc7230 */ /* 0x000fe20000004100 */
[----:B------:R-:W-:Y:S02]  /*7990*/  F2FP.F16.F32.PACK_AB R182, R235, R234 ;  /* 0x000000eaebb6723e */ /* 0x000fe400000000ff */
[----:B------:R-:W-:Y:S01]  /*79a0*/  FFMA.FTZ R223, R189, R180, R223 ;  /* 0x000000b4bddf7223 */ /* 0x000fe200000100df */
[----:B------:R-:W-:Y:S01]  /*79b0*/  F2FP.F16.F32.PACK_AB R180, R225, R224 ;  /* 0x000000e0e1b4723e */ /* 0x000fe200000000ff */
[----:B------:R-:W-:-:S02]  /*79c0*/  HADD2.F32 R220, -RZ, R134.H1_H1 ;  /* 0x30000086ffdc7230 */ /* 0x000fc40000004100 */
[----:B------:R-:W-:-:S04]  /*79d0*/  IMAD.WIDE.U32 R224, R245, 0x10, R240 ;  /* 0x00000010f5e07825 */ /* 0x000fc800078e00f0 */
[C---:B------:R-:W-:Y:S01]  /*79e0*/  FADD.FTZ R190, -R244.reuse, R190 ;  /* 0x000000bef4be7221 */ /* 0x040fe20000010100 */
[----:B------:R-:W-:Y:S01]  /*79f0*/  FADD.FTZ R191, -R244, R191 ;  /* 0x000000bff4bf7221 */ /* 0x000fe20000010100 */
[----:B------:R-:W-:Y:S01]  /*7a00*/  FFMA.FTZ R189, R189, R188, R220 ;  /* 0x000000bcbdbd7223 */ /* 0x000fe200000100dc */
[----:B------:R-:W-:Y:S01]  /*7a10*/  HADD2.F32 R220, -RZ, R15.H0_H0 ;  /* 0x2000000fffdc7230 */ /* 0x000fe20000004100 */
[----:B------:R0:W-:Y:S01]  /*7a20*/  STG.E.128 desc[UR6][R224.64], R180 ;  /* 0x000000b4e0007986 */ /* 0x0001e2000c101d06 */
[----:B------:R-:W-:Y:S02]  /*7a30*/  HADD2.F32 R188, -RZ, R135.H0_H0 ;  /* 0x20000087ffbc7230 */ /* 0x000fe40000004100 */
[C---:B------:R-:W-:Y:S01]  /*7a40*/  FMUL.FTZ R191, R3.reuse, R191 ;  /* 0x000000bf03bf7220 */ /* 0x040fe20000410000 */
[----:B0-----:R-:W-:Y:S02]  /*7a50*/  HADD2.F32 R224, -RZ, R95.H0_H0 ;  /* 0x2000005fffe07230 */ /* 0x001fe40000004100 */
[----:B------:R-:W-:Y:S01]  /*7a60*/  FMUL.FTZ R225, R3, R190 ;  /* 0x000000be03e17220 */ /* 0x000fe20000410000 */
[----:B------:R-:W-:-:S02]  /*7a70*/  HADD2.F32 R183, -RZ, R51.H0_H0 ;  /* 0x20000033ffb77230 */ /* 0x000fc40000004100 */
[----:B------:R-:W-:Y:S02]  /*7a80*/  HADD2.F32 R181, -RZ, R15.H1_H1 ;  /* 0x3000000fffb57230 */ /* 0x000fe40000004100 */
[----:B------:R-:W-:Y:S02]  /*7a90*/  HADD2.F32 R182, -RZ, R95.H1_H1 ;  /* 0x3000005fffb67230 */ /* 0x000fe40000004100 */
[----:B------:R-:W-:Y:S02]  /*7aa0*/  HADD2.F32 R180, -RZ, R51.H1_H1 ;  /* 0x30000033ffb47230 */ /* 0x000fe40000004100 */
[----:B------:R-:W-:Y:S02]  /*7ab0*/  HADD2.F32 R190, -RZ, R135.H1_H1 ;  /* 0x30000087ffbe7230 */ /* 0x000fe40000004100 */
[C---:B------:R-:W-:Y:S01]  /*7ac0*/  FFMA.FTZ R224, R225.reuse, R220, R224 ;  /* 0x000000dce1e07223 */ /* 0x040fe200000100e0 */
[----:B------:R-:W-:Y:S01]  /*7ad0*/  FFMA.FTZ R220, R225, R183, R188 ;  /* 0x000000b7e1dc7223 */ /* 0x000fe200000100bc */
[C---:B------:R-:W-:Y:S01]  /*7ae0*/  FFMA.FTZ R225, R191.reuse, R181, R182 ;  /* 0x000000b5bfe17223 */ /* 0x040fe200000100b6 */
[----:B------:R-:W-:Y:S01]  /*7af0*/  FFMA.FTZ R191, R191, R180, R190 ;  /* 0x000000b4bfbf7223 */ /* 0x000fe200000100be */
[C---:B------:R-:W-:Y:S01]  /*7b00*/  FADD.FTZ R190, -R244.reuse, R200 ;  /* 0x000000c8f4be7221 */ /* 0x040fe20000010100 */
[----:B------:R-:W-:Y:S01]  /*7b10*/  FADD.FTZ R188, -R244, R201 ;  /* 0x000000c9f4bc7221 */ /* 0x000fe20000010100 */
[----:B------:R-:W-:-:S02]  /*7b20*/  HADD2.F32 R181, -RZ, R16.H0_H0 ;  /* 0x20000010ffb57230 */ /* 0x000fc40000004100 */
[C---:B------:R-:W-:Y:S01]  /*7b30*/  FMUL.FTZ R201, R3.reuse, R190 ;  /* 0x000000be03c97220 */ /* 0x040fe20000410000 */
[----:B------:R-:W-:Y:S02]  /*7b40*/  HADD2.F32 R180, -RZ, R88.H0_H0 ;  /* 0x20000058ffb47230 */ /* 0x000fe40000004100 */
[----:B------:R-:W-:Y:S01]  /*7b50*/  FMUL.FTZ R188, R3, R188 ;  /* 0x000000bc03bc7220 */ /* 0x000fe20000410000 */
[----:B------:R-:W-:Y:S02]  /*7b60*/  HADD2.F32 R200, -RZ, R16.H1_H1 ;  /* 0x30000010ffc87230 */ /* 0x000fe40000004100 */
[----:B------:R-:W-:Y:S02]  /*7b70*/  HADD2.F32 R190, -RZ, R88.H1_H1 ;  /* 0x30000058ffbe7230 */ /* 0x000fe40000004100 */
[----:B------:R-:W-:Y:S02]  /*7b80*/  HADD2.F32 R182, -RZ, R52.H0_H0 ;  /* 0x20000034ffb67230 */ /* 0x000fe40000004100 */
[----:B------:R-:W-:-:S02]  /*7b90*/  HADD2.F32 R183, -RZ, R128.H0_H0 ;  /* 0x20000080ffb77230 */ /* 0x000fc40000004100 */
[C---:B------:R-:W-:Y:S01]  /*7ba0*/  FFMA.FTZ R243, R201.reuse, R181, R180 ;  /* 0x000000b5c9f37223 */ /* 0x040fe200000100b4 */
        /* <DEDUP_REMOVED lines=9> */
[----:B------:R-:W-:Y:S02]  /*7c40*/  FADD.FTZ R181, -R244, R203 ;  /* 0x000000cbf4b57221 */ /* 0x000fe40000010100 */
[----:B------:R-:W-:Y:S01]  /*7c50*/  FFMA.FTZ R237, R180, R182, R183 ;  /* 0x000000b6b4ed7223 */ /* 0x000fe200000100b7 */
[----:B------:R-:W-:Y:S02]  /*7c60*/  HADD2.F32 R182, -RZ, R17.H1_H1 ;  /* 0x30000011ffb67230 */ /* 0x000fe40000004100 */
[----:B------:R-:W-:Y:S01]  /*7c70*/  FMUL.FTZ R181, R3, R181 ;  /* 0x000000b503b57220 */ /* 0x000fe20000410000 */
[----:B------:R-:W-:Y:S02]  /*7c80*/  HADD2.F32 R183, -RZ, R89.H1_H1 ;  /* 0x30000059ffb77230 */ /* 0x000fe40000004100 */
[----:B------:R-:W-:Y:S02]  /*7c90*/  HADD2.F32 R188, -RZ, R53.H0_H0 ;  /* 0x20000035ffbc7230 */ /* 0x000fe40000004100 */
[----:B------:R-:W-:-:S02]  /*7ca0*/  HADD2.F32 R190, -RZ, R129.H0_H0 ;  /* 0x20000081ffbe7230 */ /* 0x000fc40000004100 */
[C---:B------:R-:W-:Y:S01]  /*7cb0*/  FFMA.FTZ R231, R181.reuse, R182, R183 ;  /* 0x000000b6b5e77223 */ /* 0x040fe200000100b7 */
[----:B------:R-:W-:Y:S02]  /*7cc0*/  HADD2.F32 R182, -RZ, R53.H1_H1 ;  /* 0x30000035ffb67230 */ /* 0x000fe40000004100 */
[----:B------:R-:W-:Y:S02]  /*7cd0*/  HADD2.F32 R183, -RZ, R129.H1_H1 ;  /* 0x30000081ffb77230 */ /* 0x000fe40000004100 */
[----:B------:R-:W-:Y:S01]  /*7ce0*/  FFMA.FTZ R154, R180, R188, R190 ;  /* 0x000000bcb49a7223 */ /* 0x000fe200000100be */
[----:B------:R-:W-:Y:S01]  /*7cf0*/  FADD.FTZ R180, -R244, R208 ;  /* 0x000000d0f4b47221 */ /* 0x000fe20000010100 */
[----:B------:R-:W-:Y:S02]  /*7d00*/  HADD2.F32 R188, -RZ, R18.H0_H0 ;  /* 0x20000012ffbc7230 */ /* 0x000fe40000004100 */
[----:B------:R-:W-:Y:S01]  /*7d10*/  FFMA.FTZ R239, R181, R182, R183 ;  /* 0x000000b6b5ef7223 */ /* 0x000fe200000100b7 */
[----:B------:R-:W-:-:S02]  /*7d20*/  HADD2.F32 R190, -RZ, R90.H0_H0 ;  /* 0x2000005affbe7230 */ /* 0x000fc40000004100 */
        /* <DEDUP_REMOVED lines=8> */
[----:B------:R-:W-:-:S04]  /*7db0*/  FMUL.FTZ R183, R3, R183 ;  /* 0x000000b703b77220 */ /* 0x000fc80000410000 */
[----:B------:R-:W-:Y:S01]  /*7dc0*/  FFMA.FTZ R208, R183, R182, R188 ;  /* 0x000000b6b7d07223 */ /* 0x000fe200000100bc */
[----:B------:R-:W-:Y:S01]  /*7dd0*/  FADD.FTZ R188, -R244, R210 ;  /* 0x000000d2f4bc7221 */ /* 0x000fe20000010100 */
[----:B------:R-:W-:Y:S02]  /*7de0*/  HADD2.F32 R180, -RZ, R54.H1_H1 ;  /* 0x30000036ffb47230 */ /* 0x000fe40000004100 */
[----:B------:R-:W-:Y:S02]  /*7df0*/  HADD2.F32 R181, -RZ, R130.H1_H1 ;  /* 0x30000082ffb57230 */ /* 0x000fe40000004100 */
[----:B------:R-:W-:Y:S01]  /*7e00*/  FMUL.FTZ R188, R3, R188 ;  /* 0x000000bc03bc7220 */ /* 0x000fe20000410000 */
[----:B------:R-:W-:Y:S02]  /*7e10*/  HADD2.F32 R190, -RZ, R19.H0_H0 ;  /* 0x20000013ffbe7230 */ /* 0x000fe40000004100 */
[----:B------:R-:W-:Y:S02]  /*7e20*/  HADD2.F32 R200, -RZ, R91.H0_H0 ;  /* 0x2000005bffc87230 */ /* 0x000fe40000004100 */
[----:B------:R-:W-:Y:S01]  /*7e30*/  FFMA.FTZ R234, R183, R180, R181 ;  /* 0x000000b4b7ea7223 */ /* 0x000fe200000100b5 */
[----:B------:R-:W-:-:S02]  /*7e40*/  F2FP.F16.F32.PACK_AB R183, R233, R232 ;  /* 0x000000e8e9b7723e */ /* 0x000fc400000000ff */
[----:B------:R-:W-:Y:S01]  /*7e50*/  F2FP.F16.F32.PACK_AB R182, R230, R229 ;  /* 0x000000e5e6b6723e */ /* 0x000fe200000000ff */
[----:B------:R-:W-:Y:S01]  /*7e60*/  FFMA.FTZ R190, R188, R190, R200 ;  /* 0x000000bebcbe7223 */ /* 0x000fe200000100c8 */
[----:B------:R-:W-:Y:S01]  /*7e70*/  F2FP.F16.F32.PACK_AB R181, R228, R227 ;  /* 0x000000e3e4b5723e */ /* 0x000fe200000000ff */
[----:B------:R-:W-:Y:S01]  /*7e80*/  IMAD.WIDE.U32 R200, R245, 0x10, R162 ;  /* 0x00000010f5c87825 */ /* 0x000fe200078e00a2 */
[----:B------:R-:W-:-:S03]  /*7e90*/  F2FP.F16.F32.PACK_AB R180, R226, R2 ;  /* 0x00000002e2b4723e */ /* 0x000fc600000000ff */
[C---:B------:R-:W-:Y:S01]  /*7ea0*/  FADD.FTZ R192, -R244.reuse, R192 ;  /* 0x000000c0f4c07221 */ /* 0x040fe20000010100 */
[----:B------:R-:W-:Y:S02]  /*7eb0*/  HADD2.F32 R2, -RZ, R55.H0_H0 ;  /* 0x20000037ff027230 */ /* 0x000fe40000004100 */
[----:B------:R-:W-:Y:S01]  /*7ec0*/  HADD2.F32 R202, -RZ, R131.H0_H0 ;  /* 0x20000083ffca7230 */ /* 0x000fe20000004100 */
[----:B------:R0:W-:Y:S01]  /*7ed0*/  STG.E.128 desc[UR6][R200.64], R180 ;  /* 0x000000b4c8007986 */ /* 0x0001e2000c101d06 */
[----:B------:R-:W-:Y:S01]  /*7ee0*/  FADD.FTZ R211, -R244, R211 ;  /* 0x000000d3f4d37221 */ /* 0x000fe20000010100 */
[C---:B------:R-:W-:Y:S02]  /*7ef0*/  FMUL.FTZ R192, R3.reuse, R192 ;  /* 0x000000c003c07220 */ /* 0x040fe40000410000 */
[----:B------:R-:W-:Y:S01]  /*7f00*/  FFMA.FTZ R233, R188, R2, R202 ;  /* 0x00000002bce97223 */ /* 0x000fe200000100ca */
[----:B------:R-:W-:Y:S02]  /*7f10*/  HADD2.F32 R2, -RZ, R55.H1_H1 ;  /* 0x30000037ff027230 */ /* 0x000fe40000004100 */
[----:B------:R-:W-:Y:S01]  /*7f20*/  FMUL.FTZ R211, R3, R211 ;  /* 0x000000d303d37220 */ /* 0x000fe20000410000 */
[----:B0-----:R-:W-:-:S02]  /*7f30*/  HADD2.F32 R181, -RZ, R56.H0_H0 ;  /* 0x20000038ffb57230 */ /* 0x001fc40000004100 */
[----:B------:R-:W-:Y:S02]  /*7f40*/  HADD2.F32 R200, -RZ, R124.H0_H0 ;  /* 0x2000007cffc87230 */ /* 0x000fe40000004100 */
        /* <DEDUP_REMOVED lines=18> */
[----:B------:R-:W-:Y:S01]  /*8070*/  FADD.FTZ R195, -R244, R195 ;  /* 0x000000c3f4c37221 */ /* 0x000fe20000010100 */
[----:B------:R-:W-:Y:S02]  /*8080*/  HADD2.F32 R182, -RZ, R57.H0_H0 ;  /* 0x20000039ffb67230 */ /* 0x000fe40000004100 */
[----:B------:R-:W-:Y:S02]  /*8090*/  HADD2.F32 R183, -RZ, R125.H0_H0 ;  /* 0x2000007dffb77230 */ /* 0x000fe40000004100 */
[----:B------:R-:W-:Y:S01]  /*80a0*/  FFMA.FTZ R192, R180, R193, R194 ;  /* 0x000000c1b4c07223 */ /* 0x000fe200000100c2 */
[----:B------:R-:W-:-:S02]  /*80b0*/  HADD2.F32 R193, -RZ, R21.H1_H1 ;  /* 0x30000015ffc17230 */ /* 0x000fc40000004100 */
[----:B------:R-:W-:Y:S01]  /*80c0*/  FMUL.FTZ R195, R3, R195 ;  /* 0x000000c303c37220 */ /* 0x000fe20000410000 */
[----:B------:R-:W-:Y:S02]  /*80d0*/  HADD2.F32 R181, -RZ, R85.H1_H1 ;  /* 0x30000055ffb57230 */ /* 0x000fe40000004100 */
[----:B------:R-:W-:Y:S01]  /*80e0*/  FFMA.FTZ R157, R180, R182, R183 ;  /* 0x000000b6b49d7223 */ /* 0x000fe200000100b7 */
[----:B------:R-:W-:Y:S01]  /*80f0*/  FADD.FTZ R180, -R244, R196 ;  /* 0x000000c4f4b47221 */ /* 0x000fe20000010100 */
[----:B------:R-:W-:Y:S02]  /*8100*/  HADD2.F32 R182, -RZ, R57.H1_H1 ;  /* 0x30000039ffb67230 */ /* 0x000fe40000004100 */
[----:B------:R-:W-:Y:S02]  /*8110*/  HADD2.F32 R183, -RZ, R125.H1_H1 ;  /* 0x3000007dffb77230 */ /* 0x000fe40000004100 */
[----:B------:R-:W-:Y:S01]  /*8120*/  FFMA.FTZ R193, R195, R193, R181 ;  /* 0x000000c1c3c17223 */ /* 0x000fe200000100b5 */
[----:B------:R-:W-:-:S02]  /*8130*/  HADD2.F32 R194, -RZ, R22.H0_H0 ;  /* 0x20000016ffc27230 */ /* 0x000fc40000004100 */
[----:B------:R-:W-:Y:S01]  /*8140*/  FMUL.FTZ R180, R3, R180 ;  /* 0x000000b403b47220 */ /* 0x000fe20000410000 */
[----:B------:R-:W-:Y:S02]  /*8150*/  HADD2.F32 R181, -RZ, R86.H0_H0 ;  /* 0x20000056ffb57230 */ /* 0x000fe40000004100 */
[----:B------:R-:W-:Y:S01]  /*8160*/  FFMA.FTZ R158, R195, R182, R183 ;  /* 0x000000b6c39e7223 */ /* 0x000fe200000100b7 */
[----:B------:R-:W-:Y:S02]  /*8170*/  HADD2.F32 R182, -RZ, R58.H0_H0 ;  /* 0x2000003affb67230 */ /* 0x000fe40000004100 */
[----:B------:R-:W-:Y:S02]  /*8180*/  HADD2.F32 R183, -RZ, R126.H0_H0 ;  /* 0x2000007effb77230 */ /* 0x000fe40000004100 */
[----:B------:R-:W-:Y:S01]  /*8190*/  FFMA.FTZ R194, R180, R194, R181 ;  /* 0x000000c2b4c27223 */ /* 0x000fe200000100b5 */
[----:B------:R-:W-:Y:S01]  /*81a0*/  FADD.FTZ R181, -R244, R197 ;  /* 0x000000c5f4b57221 */ /* 0x000fe20000010100 */
[----:B------:R-:W-:-:S02]  /*81b0*/  HADD2.F32 R196, -RZ, R86.H1_H1 ;  /* 0x30000056ffc47230 */ /* 0x000fc40000004100 */
[----:B------:R-:W-:Y:S01]  /*81c0*/  FFMA.FTZ R159, R180, R182, R183 ;  /* 0x000000b6b49f7223 */ /* 0x000fe200000100b7 */
[----:B------:R-:W-:Y:S02]  /*81d0*/  HADD2.F32 R180, -RZ, R22.H1_H1 ;  /* 0x30000016ffb47230 */ /* 0x000fe40000004100 */
[----:B------:R-:W-:Y:S01]  /*81e0*/  FMUL.FTZ R181, R3, R181 ;  /* 0x000000b503b57220 */ /* 0x000fe20000410000 */
[----:B------:R-:W-:Y:S02]  /*81f0*/  HADD2.F32 R182, -RZ, R58.H1_H1 ;  /* 0x3000003affb67230 */ /* 0x000fe40000004100 */
[----:B------:R-:W-:Y:S02]  /*8200*/  HADD2.F32 R183, -RZ, R126.H1_H1 ;  /* 0x3000007effb77230 */ /* 0x000fe40000004100 */
[----:B------:R-:W-:Y:S01]  /*8210*/  FADD.FTZ R195, -R244, R198 ;  /* 0x000000c6f4c37221 */ /* 0x000fe20000010100 */
[----:B------:R-:W-:Y:S01]  /*8220*/  FFMA.FTZ R180, R181, R180, R196 ;  /* 0x000000b4b5b47223 */ /* 0x000fe200000100c4 */
[----:B------:R-:W-:-:S02]  /*8230*/  HADD2.F32 R201, -RZ, R19.H1_H1 ;  /* 0x30000013ffc97230 */ /* 0x000fc40000004100 */
[----:B------:R-:W-:Y:S01]  /*8240*/  FFMA.FTZ R252, R181, R182, R183 ;  /* 0x000000b6b5fc7223 */ /* 0x000fe200000100b7 */
[----:B------:R-:W-:Y:S02]  /*8250*/  HADD2.F32 R188, -RZ, R91.H1_H1 ;  /* 0x3000005bffbc7230 */ /* 0x000fe40000004100 */
[----:B------:R-:W-:Y:S01]  /*8260*/  FMUL.FTZ R195, R3, R195 ;  /* 0x000000c303c37220 */ /* 0x000fe20000410000 */
[----:B------:R-:W-:Y:S02]  /*8270*/  HADD2.F32 R181, -RZ, R23.H0_H0 ;  /* 0x20000017ffb57230 */ /* 0x000fe40000004100 */
[----:B------:R-:W-:Y:S02]  /*8280*/  HADD2.F32 R182, -RZ, R87.H0_H0 ;  /* 0x20000057ffb67230 */ /* 0x000fe40000004100 */
[----:B------:R-:W-:Y:S01]  /*8290*/  FFMA.FTZ R188, R211, R201, R188 ;  /* 0x000000c9d3bc7223 */ /* 0x000fe200000100bc */
[----:B------:R-:W-:Y:S02]  /*82a0*/  F2FP.F16.F32.PACK_AB R203, R225, R224 ;  /* 0x000000e0e1cb723e */ /* 0x000fe400000000ff */
[----:B------:R-:W-:Y:S01]  /*82b0*/  F2FP.F16.F32.PACK_AB R202, R223, R222 ;  /* 0x000000dedfca723e */ /* 0x000fe200000000ff */
[----:B------:R-:W-:Y:S01]  /*82c0*/  FFMA.FTZ R181, R195, R181, R182 ;  /* 0x000000b5c3b57223 */ /* 0x000fe200000100b6 */
[----:B------:R-:W-:Y:S01]  /*82d0*/  F2FP.F16.F32.PACK_AB R201, R206, R221 ;  /* 0x000000ddcec9723e */ /* 0x000fe200000000ff */
[----:B------:R-:W-:Y:S01]  /*82e0*/  IMAD.WIDE.U32 R182, R0, 0x10, R240 ;  /* 0x0000001000b67825 */ /* 0x000fe200078e00f0 */
[----:B------:R-:W-:-:S03]  /*82f0*/  F2FP.F16.F32.PACK_AB R200, R204, R205 ;  /* 0x000000cdccc8723e */ /* 0x000fc600000000ff */
[C---:B------:R-:W-:Y:S01]  /*8300*/  FADD.FTZ R199, -R244.reuse, R199 ;  /* 0x000000c7f4c77221 */ /* 0x040fe20000010100 */
[----:B------:R-:W-:Y:S01]  /*8310*/  FADD.FTZ R198, -R244, R212 ;  /* 0x000000d4f4c67221 */ /* 0x000fe20000010100 */
[----:B------:R-:W-:Y:S02]  /*8320*/  HADD2.F32 R196, -RZ, R59.H0_H0 ;  /* 0x2000003bffc47230 */ /* 0x000fe40000004100 */
[--C-:B------:R-:W-:Y:S01]  /*8330*/  HADD2.F32 R197, -RZ, R127.reuse.H0_H0 ;  /* 0x2000007fffc57230 */ /* 0x100fe20000004100 */
[----:B------:R0:W-:Y:S01]  /*8340*/  STG.E.128 desc[UR6][R182.64], R200 ;  /* 0x000000c8b6007986 */ /* 0x0001e2000c101d06 */
[----:B------:R-:W-:Y:S01]  /*8350*/  FMUL.FTZ R198, R3, R198 ;  /* 0x000000c603c67220 */ /* 0x000fe20000410000 */
[----:B------:R-:W-:Y:S02]  /*8360*/  HADD2.F32 R251, -RZ, R24.H0_H0 ;  /* 0x20000018fffb7230 */ /* 0x000fe40000004100 */
[----:B------:R-:W-:Y:S01]  /*8370*/  FFMA.FTZ R204, R195, R196, R197 ;  /* 0x000000c4c3cc7223 */ /* 0x000fe200000100c5 */
[----:B------:R-:W-:Y:S01]  /*8380*/  HADD2.F32 R196, -RZ, R127.H1_H1 ;  /* 0x3000007fffc47230 */ /* 0x000fe20000004100 */
[----:B------:R-:W-:Y:S01]  /*8390*/  MOV R230, R153 ;  /* 0x0000009900e67202 */ /* 0x000fe20000000f00 */
[----:B------:R-:W-:-:S02]  /*83a0*/  HADD2.F32 R197, -RZ, R80.H0_H0 ;  /* 0x20000050ffc57230 */ /* 0x000fc40000004100 */
[----:B0-----:R-:W-:Y:S01]  /*83b0*/  FMUL.FTZ R201, R3, R199 ;  /* 0x000000c703c97220 */ /* 0x001fe20000410000 */
[----:B------:R-:W-:Y:S02]  /*83c0*/  HADD2.F32 R183, -RZ, R60.H0_H0 ;  /* 0x2000003cffb77230 */ /* 0x000fe40000004100 */
[----:B------:R-:W-:Y:S02]  /*83d0*/  HADD2.F32 R199, -RZ, R120.H0_H0 ;  /* 0x20000078ffc77230 */ /* 0x000fe40000004100 */
[----:B------:R-:W-:-:S03]  /*83e0*/  HADD2.F32 R182, -RZ, R59.H1_H1 ;  /* 0x3000003bffb67230 */ /* 0x000fc60000004100 */
[----:B------:R-:W-:Y:S01]  /*83f0*/  FFMA.FTZ R153, R198, R183, R199 ;  /* 0x000000b7c6997223 */ /* 0x000fe200000100c7 */
[----:B------:R-:W-:Y:S01]  /*8400*/  FADD.FTZ R199, -R244, R213 ;  /* 0x000000d5f4c77221 */ /* 0x000fe20000010100 */
[----:B------:R-:W-:Y:S01]  /*8410*/  FFMA.FTZ R182, R201, R182, R196 ;  /* 0x000000b6c9b67223 */ /* 0x000fe200000100c4 */
[----:B------:R-:W-:Y:S01]  /*8420*/  FFMA.FTZ R251, R198, R251, R197 ;  /* 0x000000fbc6fb7223 */ /* 0x000fe200000100c5 */
[----:B------:R-:W-:Y:S02]  /*8430*/  HADD2.F32 R196, -RZ, R24.H1_H1 ;  /* 0x30000018ffc47230 */ /* 0x000fe40000004100 */
[----:B------:R-:W-:Y:S01]  /*8440*/  FMUL.FTZ R199, R3, R199 ;  /* 0x000000c703c77220 */ /* 0x000fe20000410000 */
[----:B------:R-:W-:Y:S02]  /*8450*/  HADD2.F32 R245, -RZ, R80.H1_H1 ;  /* 0x30000050fff57230 */ /* 0x000fe40000004100 */
[----:B------:R-:W-:Y:S02]  /*8460*/  HADD2.F32 R197, -RZ, R60.H1_H1 ;  /* 0x3000003cffc57230 */ /* 0x000fe40000004100 */
[----:B------:R-:W-:Y:S01]  /*8470*/  HADD2.F32 R183, -RZ, R120.H1_H1 ;  /* 0x30000078ffb77230 */ /* 0x000fe20000004100 */
[----:B------:R-:W-:Y:S01]  /*8480*/  MOV R232, R154 ;  /* 0x0000009a00e87202 */ /* 0x000fe20000000f00 */
[----:B------:R-:W-:Y:S01]  /*8490*/  FADD.FTZ R250, -R244, R214 ;  /* 0x000000d6f4fa7221 */ /* 0x000fe20000010100 */
[C---:B------:R-:W-:Y:S01]  /*84a0*/  FFMA.FTZ R245, R199.reuse, R196, R245 ;  /* 0x000000c4c7f57223 */ /* 0x040fe200000100f5 */
[----:B------:R-:W2:Y:S01]  /*84b0*/  LDL.LU R214, [R1+0x8] ;  /* 0x0000080001d67983 */ /* 0x000ea20000300800 */
[----:B------:R-:W-:Y:S01]  /*84c0*/  FFMA.FTZ R154, R199, R197, R183 ;  /* 0x000000c5c79a7223 */ /* 0x000fe200000100b7 */
[----:B------:R-:W-:-:S02]  /*84d0*/  F2FP.F16.F32.PACK_AB R199, R191, R220 ;  /* 0x000000dcbfc7723e */ /* 0x000fc400000000ff */
[----:B------:R-:W3:Y:S04]  /*84e0*/  LDL.LU R220, [R1+0x4] ;  /* 0x0000040001dc7983 */ /* 0x000ee80000300800 */
[----:B------:R-:W4:Y:S01]  /*84f0*/  LDL.LU R223, [R1] ;  /* 0x0000000001df7983 */ /* 0x000f220000300800 */
[C---:B------:R-:W-:Y:S01]  /*8500*/  FADD.FTZ R215, -R244.reuse, R215 ;  /* 0x000000d7f4d77221 */ /* 0x040fe20000010100 */
[----:B------:R-:W-:Y:S02]  /*8510*/  HADD2.F32 R205, -RZ, R25.H1_H1 ;  /* 0x30000019ffcd7230 */ /* 0x000fe40000004100 */
[----:B------:R-:W-:Y:S02]  /*8520*/  HADD2.F32 R183, -RZ, R81.H1_H1 ;  /* 0x30000051ffb77230 */ /* 0x000fe40000004100 */
[----:B------:R-:W-:Y:S01]  /*8530*/  FMUL.FTZ R215, R3, R215 ;  /* 0x000000d703d77220 */ /* 0x000fe20000410000 */
[----:B------:R-:W-:Y:S01]  /*8540*/  MOV R209, R243 ;  /* 0x000000f300d17202 */ /* 0x000fe20000000f00 */
[----:B------:R-:W-:Y:S01]  /*8550*/  FADD.FTZ R243, -R244, R184 ;  /* 0x000000b8f4f37221 */ /* 0x000fe20000010100 */
[----:B------:R-:W-:-:S02]  /*8560*/  HADD2.F32 R242, -RZ, R25.H0_H0 ;  /* 0x20000019fff27230 */ /* 0x000fc40000004100 */
[----:B------:R-:W-:Y:S01]  /*8570*/  FFMA.FTZ R205, R215, R205, R183 ;  /* 0x000000cdd7cd7223 */ /* 0x000fe200000100b7 */
[----:B------:R-:W-:Y:S02]  /*8580*/  HADD2.F32 R198, -RZ, R81.H0_H0 ;  /* 0x20000051ffc67230 */ /* 0x000fe40000004100 */
[C---:B------:R-:W-:Y:S01]  /*8590*/  FMUL.FTZ R250, R3.reuse, R250 ;  /* 0x000000fa03fa7220 */ /* 0x040fe20000410000 */
[----:B------:R-:W-:Y:S02]  /*85a0*/  HADD2.F32 R196, -RZ, R61.H0_H0 ;  /* 0x2000003dffc47230 */ /* 0x000fe40000004100 */
[----:B------:R-:W-:Y:S01]  /*85b0*/  FMUL.FTZ R243, R3, R243 ;  /* 0x000000f303f37220 */ /* 0x000fe20000410000 */
[----:B------:R-:W-:Y:S02]  /*85c0*/  HADD2.F32 R197, -RZ, R121.H0_H0 ;  /* 0x20000079ffc57230 */ /* 0x000fe40000004100 */
[----:B------:R-:W-:Y:S02]  /*85d0*/  HADD2.F32 R206, -RZ, R26.H0_H0 ;  /* 0x2000001affce7230 */ /* 0x000fe40000004100 */
[----:B------:R-:W-:-:S02]  /*85e0*/  HADD2.F32 R183, -RZ, R82.H0_H0 ;  /* 0x20000052ffb77230 */ /* 0x000fc40000004100 */
[C---:B------:R-:W-:Y:S01]  /*85f0*/  FFMA.FTZ R242, R250.reuse, R242, R198 ;  /* 0x000000f2faf27223 */ /* 0x040fe200000100c6 */
[----:B------:R-:W-:Y:S02]  /*8600*/  HADD2.F32 R247, -RZ, R61.H1_H1 ;  /* 0x3000003dfff77230 */ /* 0x000fe40000004100 */
[----:B------:R-:W-:Y:S02]  /*8610*/  HADD2.F32 R184, -RZ, R121.H1_H1 ;  /* 0x30000079ffb87230 */ /* 0x000fe40000004100 */
[----:B------:R-:W-:Y:S01]  /*8620*/  FFMA.FTZ R250, R250, R196, R197 ;  /* 0x000000c4fafa7223 */ /* 0x000fe200000100c5 */
        /* <DEDUP_REMOVED lines=27> */
[----:B------:R-:W-:Y:S01]  /*87e0*/  FFMA.FTZ R185, R186, R185, R197 ;  /* 0x000000b9bab97223 */ /* 0x000fe200000100c5 */
[----:B------:R-:W-:Y:S01]  /*87f0*/  FADD.FTZ R240, -R244, R172 ;  /* 0x000000acf4f07221 */ /* 0x000fe20000010100 */
[----:B------:R-:W-:Y:S01]  /*8800*/  F2FP.F16.F32.PACK_AB R198, R189, R219 ;  /* 0x000000dbbdc6723e */ /* 0x000fe200000000ff */
[----:B------:R-:W-:Y:S01]  /*8810*/  FFMA.FTZ R225, R186, R187, R196 ;  /* 0x000000bbbae17223 */ /* 0x000fe200000100c4 */
[----:B------:R-:W-:Y:S01]  /*8820*/  F2FP.F16.F32.PACK_AB R197, R218, R217 ;  /* 0x000000d9dac5723e */ /* 0x000fe200000000ff */
[----:B------:R-:W-:Y:S01]  /*8830*/  IMAD.WIDE.U32 R186, R0, 0x10, R162 ;  /* 0x0000001000ba7825 */ /* 0x000fe200078e00a2 */
[----:B------:R-:W-:-:S02]  /*8840*/  F2FP.F16.F32.PACK_AB R196, R216, R207 ;  /* 0x000000cfd8c4723e */ /* 0x000fc400000000ff */
[----:B------:R-:W-:Y:S01]  /*8850*/  MOV R207, R246 ;  /* 0x000000f600cf7202 */ /* 0x000fe20000000f00 */
[----:B------:R-:W-:Y:S02]  /*8860*/  HADD2.F32 R246, -RZ, R28.H0_H0 ;  /* 0x2000001cfff67230 */ /* 0x000fe40000004100 */
[----:B------:R-:W-:Y:S01]  /*8870*/  FMUL.FTZ R240, R3, R240 ;  /* 0x000000f003f07220 */ /* 0x000fe20000410000 */
[----:B------:R-:W-:Y:S02]  /*8880*/  HADD2.F32 R172, -RZ, R76.H0_H0 ;  /* 0x2000004cffac7230 */ /* 0x000fe40000004100 */
[----:B------:R-:W-:Y:S01]  /*8890*/  FADD.FTZ R173, -R244, R173 ;  /* 0x000000adf4ad7221 */ /* 0x000fe20000010100 */
[----:B------:R0:W-:Y:S01]  /*88a0*/  STG.E.128 desc[UR6][R186.64], R196 ;  /* 0x000000c4ba007986 */ /* 0x0001e2000c101d06 */
[----:B------:R-:W-:Y:S02]  /*88b0*/  HADD2.F32 R0, -RZ, R28.H1_H1 ;  /* 0x3000001cff007230 */ /* 0x000fe40000004100 */
[----:B------:R-:W-:Y:S01]  /*88c0*/  FFMA.FTZ R246, R240, R246, R172 ;  /* 0x000000f6f0f67223 */ /* 0x000fe200000100ac */
[----:B------:R-:W-:-:S02]  /*88d0*/  HADD2.F32 R189, -RZ, R76.H1_H1 ;  /* 0x3000004cffbd7230 */ /* 0x000fc40000004100 */
[----:B------:R-:W-:Y:S01]  /*88e0*/  FMUL.FTZ R173, R3, R173 ;  /* 0x000000ad03ad7220 */ /* 0x000fe20000410000 */
[----:B------:R-:W-:Y:S02]  /*88f0*/  HADD2.F32 R172, -RZ, R116.H1_H1 ;  /* 0x30000074ffac7230 */ /* 0x000fe40000004100 */
[C---:B------:R-:W-:Y:S01]  /*8900*/  FADD.FTZ R174, -R244.reuse, R174 ;  /* 0x000000aef4ae7221 */ /* 0x040fe20000010100 */
[----:B------:R-:W-:Y:S01]  /*8910*/  FADD.FTZ R175, -R244, R175 ;  /* 0x000000aff4af7221 */ /* 0x000fe20000010100 */
[----:B------:R-:W-:Y:S02]  /*8920*/  FFMA.FTZ R0, R173, R0, R189 ;  /* 0x00000000ad007223 */ /* 0x000fe400000100bd */
[----:B------:R-:W-:Y:S01]  /*8930*/  FMUL.FTZ R189, R3, R174 ;  /* 0x000000ae03bd7220 */ /* 0x000fe20000410000 */
[----:B0-----:R-:W-:Y:S02]  /*8940*/  MOV R198, R232 ;  /* 0x000000e800c67202 */ /* 0x001fe40000000f00 */
[----:B------:R-:W-:Y:S01]  /*8950*/  MOV R232, R239 ;  /* 0x000000ef00e87202 */ /* 0x000fe20000000f00 */
[----:B------:R-:W-:-:S02]  /*8960*/  HADD2.F32 R239, -RZ, R64.H1_H1 ;  /* 0x30000040ffef7230 */ /* 0x000fc40000004100 */
[----:B------:R-:W-:Y:S02]  /*8970*/  HADD2.F32 R186, -RZ, R64.H0_H0 ;  /* 0x20000040ffba7230 */ /* 0x000fe40000004100 */
[----:B------:R-:W-:Y:S02]  /*8980*/  HADD2.F32 R187, -RZ, R116.H0_H0 ;  /* 0x20000074ffbb7230 */ /* 0x000fe40000004100 */
[----:B------:R-:W-:Y:S01]  /*8990*/  FFMA.FTZ R239, R173, R239, R172 ;  /* 0x000000efadef7223 */ /* 0x000fe200000100ac */
[----:B------:R-:W-:Y:S01]  /*89a0*/  HADD2.F32 R172, -RZ, R29.H1_H1 ;  /* 0x3000001dffac7230 */ /* 0x000fe20000004100 */
[----:B------:R-:W-:Y:S01]  /*89b0*/  MOV R210, R209 ;  /* 0x000000d100d27202 */ /* 0x000fe20000000f00 */
[----:B------:R-:W-:Y:S02]  /*89c0*/  HADD2.F32 R174, -RZ, R77.H1_H1 ;  /* 0x3000004dffae7230 */ /* 0x000fe40000004100 */
[----:B------:R-:W-:Y:S01]  /*89d0*/  FMUL.FTZ R175, R3, R175 ;  /* 0x000000af03af7220 */ /* 0x000fe20000410000 */
[----:B------:R-:W-:Y:S01]  /*89e0*/  MOV R209, R237 ;  /* 0x000000ed00d17202 */ /* 0x000fe20000000f00 */
[----:B------:R-:W-:Y:S01]  /*89f0*/  FFMA.FTZ R240, R240, R186, R187 ;  /* 0x000000baf0f07223 */ /* 0x000fe200000100bb */
[----:B------:R-:W-:-:S02]  /*8a00*/  HADD2.F32 R173, -RZ, R29.H0_H0 ;  /* 0x2000001dffad7230 */ /* 0x000fc40000004100 */
[----:B------:R-:W-:Y:S02]  /*8a10*/  HADD2.F32 R187, -RZ, R77.H0_H0 ;  /* 0x2000004dffbb7230 */ /* 0x000fe40000004100 */
[----:B------:R-:W-:Y:S02]  /*8a20*/  HADD2.F32 R186, -RZ, R65.H0_H0 ;  /* 0x20000041ffba7230 */ /* 0x000fe40000004100 */
[----:B------:R-:W-:Y:S02]  /*8a30*/  HADD2.F32 R237, -RZ, R117.H0_H0 ;  /* 0x20000075ffed7230 */ /* 0x000fe40000004100 */
[----:B------:R-:W-:Y:S01]  /*8a40*/  FFMA.FTZ R172, R175, R172, R174 ;  /* 0x000000acafac7223 */ /* 0x000fe200000100ae */
[----:B------:R-:W-:Y:S01]  /*8a50*/  FADD.FTZ R174, -R244, R176 ;  /* 0x000000b0f4ae7221 */ /* 0x000fe20000010100 */
[----:B------:R-:W-:Y:S01]  /*8a60*/  MOV R222, R236 ;  /* 0x000000ec00de7202 */ /* 0x000fe20000000f00 */
[C---:B------:R-:W-:Y:S01]  /*8a70*/  FFMA.FTZ R173, R189.reuse, R173, R187 ;  /* 0x000000adbdad7223 */ /* 0x040fe200000100bb */
[----:B------:R-:W-:Y:S01]  /*8a80*/  FFMA.FTZ R237, R189, R186, R237 ;  /* 0x000000babded7223 */ /* 0x000fe200000100ed */
[----:B------:R-:W-:-:S02]  /*8a90*/  HADD2.F32 R236, -RZ, R65.H1_H1 ;  /* 0x30000041ffec7230 */ /* 0x000fc40000004100 */
[----:B------:R-:W-:Y:S01]  /*8aa0*/  FMUL.FTZ R174, R3, R174 ;  /* 0x000000ae03ae7220 */ /* 0x000fe20000410000 */
[----:B------:R-:W-:Y:S02]  /*8ab0*/  HADD2.F32 R187, -RZ, R117.H1_H1 ;  /* 0x30000075ffbb7230 */ /* 0x000fe40000004100 */
[----:B------:R-:W-:Y:S02]  /*8ac0*/  HADD2.F32 R176, -RZ, R30.H0_H0 ;  /* 0x2000001effb07230 */ /* 0x000fe40000004100 */
[----:B------:R-:W-:Y:S02]  /*8ad0*/  HADD2.F32 R186, -RZ, R78.H0_H0 ;  /* 0x2000004effba7230 */ /* 0x000fe40000004100 */
[----:B------:R-:W-:Y:S01]  /*8ae0*/  FADD.FTZ R177, -R244, R177 ;  /* 0x000000b1f4b17221 */ /* 0x000fe20000010100 */
[----:B------:R-:W-:Y:S01]  /*8af0*/  FFMA.FTZ R236, R175, R236, R187 ;  /* 0x000000ecafec7223 */ /* 0x000fe200000100bb */
[----:B------:R-:W-:Y:S02]  /*8b00*/  HADD2.F32 R187, -RZ, R66.H0_H0 ;  /* 0x20000042ffbb7230 */ /* 0x000fe40000004100 */
[----:B------:R-:W-:Y:S01]  /*8b10*/  FFMA.FTZ R176, R174, R176, R186 ;  /* 0x000000b0aeb07223 */ /* 0x000fe200000100ba */
[----:B------:R-:W-:-:S02]  /*8b20*/  HADD2.F32 R189, -RZ, R118.H0_H0 ;  /* 0x20000076ffbd7230 */ /* 0x000fc40000004100 */
[----:B------:R-:W-:Y:S01]  /*8b30*/  FMUL.FTZ R177, R3, R177 ;  /* 0x000000b103b17220 */ /* 0x000fe20000410000 */
[----:B------:R-:W-:Y:S02]  /*8b40*/  HADD2.F32 R175, -RZ, R30.H1_H1 ;  /* 0x3000001effaf7230 */ /* 0x000fe40000004100 */
[----:B------:R-:W-:Y:S02]  /*8b50*/  HADD2.F32 R186, -RZ, R78.H1_H1 ;  /* 0x3000004effba7230 */ /* 0x000fe40000004100 */
[----:B------:R-:W-:Y:S01]  /*8b60*/  FFMA.FTZ R174, R174, R187, R189 ;  /* 0x000000bbaeae7223 */ /* 0x000fe200000100bd */
[----:B------:R-:W-:Y:S02]  /*8b70*/  HADD2.F32 R187, -RZ, R118.H1_H1 ;  /* 0x30000076ffbb7230 */ /* 0x000fe40000004100 */
[----:B------:R-:W-:Y:S01]  /*8b80*/  FFMA.FTZ R175, R177, R175, R186 ;  /* 0x000000afb1af7223 */ /* 0x000fe200000100ba */
[----:B------:R-:W-:Y:S02]  /*8b90*/  HADD2.F32 R186, -RZ, R66.H1_H1 ;  /* 0x30000042ffba7230 */ /* 0x000fe40000004100 */
[----:B------:R-:W-:Y:S01]  /*8ba0*/  FADD.FTZ R178, -R244, R178 ;  /* 0x000000b2f4b27221 */ /* 0x000fe20000010100 */
[----:B------:R-:W-:-:S02]  /*8bb0*/  HADD2.F32 R189, -RZ, R31.H0_H0 ;  /* 0x2000001fffbd7230 */ /* 0x000fc40000004100 */
[----:B------:R-:W-:Y:S02]  /*8bc0*/  HADD2.F32 R191, -RZ, R79.H0_H0 ;  /* 0x2000004fffbf7230 */ /* 0x000fe40000004100 */
[----:B------:R-:W-:Y:S01]  /*8bd0*/  FFMA.FTZ R177, R177, R186, R187 ;  /* 0x000000bab1b17223 */ /* 0x000fe200000100bb */
[----:B------:R-:W-:Y:S01]  /*8be0*/  FMUL.FTZ R178, R3, R178 ;  /* 0x000000b203b27220 */ /* 0x000fe20000410000 */
        /* <DEDUP_REMOVED lines=8> */
[----:B------:R-:W-:Y:S02]  /*8c70*/  HADD2.F32 R186, -RZ, R67.H1_H1 ;  /* 0x30000043ffba7230 */ /* 0x000fe40000004100 */
[----:B------:R-:W-:Y:S02]  /*8c80*/  HADD2.F32 R187, -RZ, R119.H1_H1 ;  /* 0x30000077ffbb7230 */ /* 0x000fe40000004100 */
[----:B------:R-:W-:-:S03]  /*8c90*/  FFMA.FTZ R227, R179, R189, R191 ;  /* 0x000000bdb3e37223 */ /* 0x000fc600000100bf */
[----:B------:R-:W-:Y:S01]  /*8ca0*/  FFMA.FTZ R179, R179, R186, R187 ;  /* 0x000000bab3b37223 */ /* 0x000fe200000100bb */
[C---:B------:R-:W-:Y:S01]  /*8cb0*/  FADD.FTZ R186, -R244.reuse, R164 ;  /* 0x000000a4f4ba7221 */ /* 0x040fe20000010100 */
[----:B------:R-:W-:Y:S02]  /*8cc0*/  HADD2.F32 R164, -RZ, R32.H0_H0 ;  /* 0x20000020ffa47230 */ /* 0x000fe40000004100 */
[----:B------:R-:W-:Y:S02]  /*8cd0*/  HADD2.F32 R191, -RZ, R72.H0_H0 ;  /* 0x20000048ffbf7230 */ /* 0x000fe40000004100 */
[----:B------:R-:W-:Y:S01]  /*8ce0*/  FMUL.FTZ R186, R3, R186 ;  /* 0x000000ba03ba7220 */ /* 0x000fe20000410000 */
[----:B------:R-:W-:Y:S02]  /*8cf0*/  HADD2.F32 R187, -RZ, R68.H0_H0 ;  /* 0x20000044ffbb7230 */ /* 0x000fe40000004100 */
[----:B------:R-:W-:Y:S01]  /*8d00*/  HADD2.F32 R189, -RZ, R112.H0_H0 ;  /* 0x20000070ffbd7230 */ /* 0x000fe20000004100 */
[----:B------:R-:W-:Y:S01]  /*8d10*/  MOV R211, R208 ;  /* 0x000000d000d37202 */ /* 0x000fe20000000f00 */
[----:B------:R-:W-:Y:S01]  /*8d20*/  FADD.FTZ R165, -R244, R165 ;  /* 0x000000a5f4a57221 */ /* 0x000fe20000010100 */
[----:B------:R-:W-:Y:S01]  /*8d30*/  MOV R208, R238 ;  /* 0x000000ee00d07202 */ /* 0x000fe20000000f00 */
[C---:B------:R-:W-:Y:S01]  /*8d40*/  FFMA.FTZ R164, R186.reuse, R164, R191 ;  /* 0x000000a4baa47223 */ /* 0x040fe200000100bf */
[----:B------:R-:W-:Y:S01]  /*8d50*/  FFMA.FTZ R238, R186, R187, R189 ;  /* 0x000000bbbaee7223 */ /* 0x000fe200000100bd */
[----:B------:R-:W-:-:S02]  /*8d60*/  HADD2.F32 R186, -RZ, R32.H1_H1 ;  /* 0x30000020ffba7230 */ /* 0x000fc40000004100 */
[----:B------:R-:W-:Y:S01]  /*8d70*/  FMUL.FTZ R165, R3, R165 ;  /* 0x000000a503a57220 */ /* 0x000fe20000410000 */
[----:B------:R-:W-:Y:S02]  /*8d80*/  HADD2.F32 R191, -RZ, R72.H1_H1 ;  /* 0x30000048ffbf7230 */ /* 0x000fe40000004100 */
[----:B------:R-:W-:Y:S02]  /*8d90*/  HADD2.F32 R187, -RZ, R68.H1_H1 ;  /* 0x30000044ffbb7230 */ /* 0x000fe40000004100 */
[----:B------:R-:W-:Y:S02]  /*8da0*/  HADD2.F32 R189, -RZ, R112.H1_H1 ;  /* 0x30000070ffbd7230 */ /* 0x000fe40000004100 */
[----:B------:R-:W-:Y:S01]  /*8db0*/  FADD.FTZ R166, -R244, R166 ;  /* 0x000000a6f4a67221 */ /* 0x000fe20000010100 */
[C---:B------:R-:W-:Y:S01]  /*8dc0*/  FFMA.FTZ R186, R165.reuse, R186, R191 ;  /* 0x000000baa5ba7223 */ /* 0x040fe200000100bf */
        /* <DEDUP_REMOVED lines=29> */
[----:B------:R-:W-:Y:S02]  /*8fa0*/  HADD2.F32 R169, -RZ, R70.H1_H1 ;  /* 0x30000046ffa97230 */ /* 0x000fe40000004100 */
[----:B------:R-:W-:Y:S01]  /*8fb0*/  HADD2.F32 R189, -RZ, R114.H1_H1 ;  /* 0x30000072ffbd7230 */ /* 0x000fe20000004100 */
[----:B------:R-:W-:Y:S01]  /*8fc0*/  MOV R197, R232 ;  /* 0x000000e800c57202 */ /* 0x000fe20000000f00 */
[----:B------:R-:W-:Y:S01]  /*8fd0*/  FFMA.FTZ R232, R168, R191, R196 ;  /* 0x000000bfa8e87223 */ /* 0x000fe200000100c4 */
[----:B------:R-:W-:-:S02]  /*8fe0*/  MOV R221, R231 ;  /* 0x000000e700dd7202 */ /* 0x000fc40000000f00 */
[----:B------:R-:W-:Y:S01]  /*8ff0*/  FFMA.FTZ R231, R168, R169, R189 ;  /* 0x000000a9a8e77223 */ /* 0x000fe200000100bd */
[C---:B------:R-:W-:Y:S01]  /*9000*/  FADD.FTZ R168, -R244.reuse, R170 ;  /* 0x000000aaf4a87221 */ /* 0x040fe20000010100 */
[----:B------:R-:W-:Y:S02]  /*9010*/  HADD2.F32 R189, -RZ, R35.H0_H0 ;  /* 0x20000023ffbd7230 */ /* 0x000fe40000004100 */
[----:B------:R-:W-:Y:S02]  /*9020*/  HADD2.F32 R191, -RZ, R75.H0_H0 ;  /* 0x2000004bffbf7230 */ /* 0x000fe40000004100 */
[----:B------:R-:W-:Y:S01]  /*9030*/  FMUL.FTZ R168, R3, R168 ;  /* 0x000000a803a87220 */ /* 0x000fe20000410000 */
[----:B------:R-:W-:Y:S02]  /*9040*/  HADD2.F32 R169, -RZ, R71.H0_H0 ;  /* 0x20000047ffa97230 */ /* 0x000fe40000004100 */
[----:B------:R-:W-:Y:S01]  /*9050*/  FADD.FTZ R171, -R244, R171 ;  /* 0x000000abf4ab7221 */ /* 0x000fe20000010100 */
[----:B------:R-:W-:Y:S01]  /*9060*/  HADD2.F32 R170, -RZ, R115.H0_H0 ;  /* 0x20000073ffaa7230 */ /* 0x000fe20000004100 */
[----:B------:R-:W-:Y:S01]  /*9070*/  MOV R244, R234 ;  /* 0x000000ea00f47202 */ /* 0x000fe20000000f00 */
[----:B------:R-:W-:-:S02]  /*9080*/  HADD2.F32 R200, -RZ, R23.H1_H1 ;  /* 0x30000017ffc87230 */ /* 0x000fc40000004100 */
[----:B------:R-:W-:Y:S02]  /*9090*/  HADD2.F32 R195, -RZ, R87.H1_H1 ;  /* 0x30000057ffc37230 */ /* 0x000fe40000004100 */
[C---:B------:R-:W-:Y:S01]  /*90a0*/  FFMA.FTZ R234, R168.reuse, R189, R191 ;  /* 0x000000bda8ea7223 */ /* 0x040fe200000100bf */
[----:B------:R-:W-:Y:S01]  /*90b0*/  MOV R191, R233 ;  /* 0x000000e900bf7202 */ /* 0x000fe20000000f00 */
[----:B------:R-:W-:Y:S01]  /*90c0*/  FFMA.FTZ R233, R168, R169, R170 ;  /* 0x000000a9a8e97223 */ /* 0x000fe200000100aa */
[----:B------:R-:W-:Y:S01]  /*90d0*/  FMUL.FTZ R171, R3, R171 ;  /* 0x000000ab03ab7220 */ /* 0x000fe20000410000 */
[----:B------:R-:W-:Y:S01]  /*90e0*/  FFMA.FTZ R195, R201, R200, R195 ;  /* 0x000000c8c9c37223 */ /* 0x000fe200000100c3 */
[----:B------:R-:W-:Y:S01]  /*90f0*/  HADD2.F32 R3, -RZ, R35.H1_H1 ;  /* 0x30000023ff037230 */ /* 0x000fe20000004100 */
[----:B------:R-:W0:Y:S01]  /*9100*/  LDC.64 R200, c[0x0][0x428] ;  /* 0x00010a00ffc87b82 */ /* 0x000e220000000a00 */
[----:B------:R-:W-:Y:S02]  /*9110*/  HADD2.F32 R170, -RZ, R75.H1_H1 ;  /* 0x3000004bffaa7230 */ /* 0x000fe40000004100 */
[----:B------:R-:W-:-:S02]  /*9120*/  HADD2.F32 R168, -RZ, R71.H1_H1 ;  /* 0x30000047ffa87230 */ /* 0x000fc40000004100 */
[----:B------:R-:W-:Y:S02]  /*9130*/  HADD2.F32 R169, -RZ, R115.H1_H1 ;  /* 0x30000073ffa97230 */ /* 0x000fe40000004100 */
[C---:B------:R-:W-:Y:S01]  /*9140*/  FFMA.FTZ R3, R171.reuse, R3, R170 ;  /* 0x00000003ab037223 */ /* 0x040fe200000100aa */
[----:B------:R-:W-:Y:S02]  /*9150*/  MOV R170, R235 ;  /* 0x000000eb00aa7202 */ /* 0x000fe40000000f00 */
[----:B------:R-:W-:Y:S01]  /*9160*/  FFMA.FTZ R235, R171, R168, R169 ;  /* 0x000000a8abeb7223 */ /* 0x000fe200000100a9 */
[----:B------:R-:W-:Y:S02]  /*9170*/  F2FP.F16.F32.PACK_AB R171, R188, R190 ;  /* 0x000000bebcab723e */ /* 0x000fe400000000ff */
[----:B------:R-:W-:Y:S02]  /*9180*/  F2FP.F16.F32.PACK_AB R188, R199, R207 ;  /* 0x000000cfc7bc723e */ /* 0x000fe400000000ff */
[----:B------:R-:W-:-:S02]  /*9190*/  F2FP.F16.F32.PACK_AB R207, R185, R184 ;  /* 0x000000b8b9cf723e */ /* 0x000fc400000000ff */
[----:B------:R-:W1:Y:S01]  /*91a0*/  LDC.64 R184, c[0x0][0x380] ;  /* 0x0000e000ffb87b82 */ /* 0x000e620000000a00 */
[----:B------:R-:W-:Y:S01]  /*91b0*/  MOV R196, R222 ;  /* 0x000000de00c47202 */ /* 0x000fe20000000f00 */
[C---:B------:R-:W-:Y:S01]  /*91c0*/  IMAD.WIDE.U32 R218, R249.reuse, 0x10, R162 ;  /* 0x00000010f9da7825 */ /* 0x040fe200078e00a2 */
[----:B------:R-:W-:Y:S02]  /*91d0*/  MOV R222, R211 ;  /* 0x000000d300de7202 */ /* 0x000fe40000000f00 */
[----:B------:R-:W-:Y:S01]  /*91e0*/  MOV R189, R210 ;  /* 0x000000d200bd7202 */ /* 0x000fe20000000f00 */
[--C-:B0-----:R-:W-:Y:S01]  /*91f0*/  IMAD.WIDE.U32 R210, R249, 0x10, R200.reuse ;  /* 0x00000010f9d27825 */ /* 0x101fe200078e00c8 */
[----:B------:R-:W-:Y:S02]  /*9200*/  MOV R169, R209 ;  /* 0x000000d100a97202 */ /* 0x000fe40000000f00 */
[----:B------:R-:W-:Y:S01]  /*9210*/  MOV R168, R208 ;  /* 0x000000d000a87202 */ /* 0x000fe20000000f00 */
[----:B------:R-:W-:Y:S01]  /*9220*/  IMAD.WIDE.U32 R202, R248, 0x10, R200 ;  /* 0x00000010f8ca7825 */ /* 0x000fe200078e00c8 */
[----:B------:R-:W-:-:S02]  /*9230*/  MOV R249, R221 ;  /* 0x000000dd00f97202 */ /* 0x000fc40000000f00 */
[----:B------:R-:W-:Y:S02]  /*9240*/  F2FP.F16.F32.PACK_AB R193, R193, R192 ;  /* 0x000000c0c1c1723e */ /* 0x000fe400000000ff */
[----:B------:R-:W-:Y:S02]  /*9250*/  F2FP.F16.F32.PACK_AB R168, R168, R189 ;  /* 0x000000bda8a8723e */ /* 0x000fe400000000ff */
[----:B------:R-:W-:Y:S01]  /*9260*/  F2FP.F16.F32.PACK_AB R192, R161, R160 ;  /* 0x000000a0a1c0723e */ /* 0x000fe200000000ff */
[----:B--2---:R-:W-:-:S04]  /*9270*/  IMAD.WIDE.U32 R208, R214, 0x10, R200 ;  /* 0x00000010d6d07825 */ /* 0x004fc800078e00c8 */
[----:B---3--:R-:W-:-:S04]  /*9280*/  IMAD.WIDE.U32 R212, R220, 0x10, R200 ;  /* 0x00000010dcd47825 */ /* 0x008fc800078e00c8 */
[----:B------:R-:W-:-:S04]  /*9290*/  IMAD.WIDE.U32 R216, R220, 0x10, R162 ;  /* 0x00000010dcd87825 */ /* 0x000fc800078e00a2 */
[----:B------:R-:W-:Y:S01]  /*92a0*/  IMAD.WIDE.U32 R220, R248, 0x10, R162 ;  /* 0x00000010f8dc7825 */ /* 0x000fe200078e00a2 */
[----:B------:R-:W-:-:S03]  /*92b0*/  MOV R248, R222 ;  /* 0x000000de00f87202 */ /* 0x000fc60000000f00 */
[----:B----4-:R-:W-:Y:S01]  /*92c0*/  IMAD.WIDE.U32 R200, R223, 0x10, R200 ;  /* 0x00000010dfc87825 */ /* 0x010fe200078e00c8 */
[----:B------:R-:W-:-:S03]  /*92d0*/  F2FP.F16.F32.PACK_AB R189, R197, R198 ;  /* 0x000000c6c5bd723e */ /* 0x000fc600000000ff */
[----:B------:R-:W-:Y:S01]  /*92e0*/  IMAD.WIDE.U32 R214, R214, 0x10, R162 ;  /* 0x00000010d6d67825 */ /* 0x000fe200078e00a2 */
[----:B------:R-:W-:-:S03]  /*92f0*/  F2FP.F16.F32.PACK_AB R198, R252, R159 ;  /* 0x0000009ffcc6723e */ /* 0x000fc600000000ff */
[----:B------:R-:W-:Y:S02]  /*9300*/  IMAD.WIDE.U32 R222, R223, 0x10, R162 ;  /* 0x00000010dfde7825 */ /* 0x000fe400078e00a2 */
[----:B------:R0:W5:Y:S01]  /*9310*/  LDL.LU.64 R162, [R1+0x70] ;  /* 0x0000700001a27983 */ /* 0x0001620000300a00 */
[----:B------:R-:W-:-:S03]  /*9320*/  F2FP.F16.F32.PACK_AB R197, R158, R157 ;  /* 0x0000009d9ec5723e */ /* 0x000fc600000000ff */
[----:B------:R0:W5:Y:S01]  /*9330*/  LDL.LU R161, [R1+0x6c] ;  /* 0x00006c0001a17983 */ /* 0x0001620000300800 */
[----:B------:R-:W-:-:S03]  /*9340*/  F2FP.F16.F32.PACK_AB R190, R244, R196 ;  /* 0x000000c4f4be723e */ /* 0x000fc600000000ff */
[----:B------:R0:W5:Y:S01]  /*9350*/  LDL.LU R160, [R1+0x68] ;  /* 0x0000680001a07983 */ /* 0x0001620000300800 */
[----:B------:R-:W-:-:S03]  /*9360*/  F2FP.F16.F32.PACK_AB R196, R156, R155 ;  /* 0x0000009b9cc4723e */ /* 0x000fc600000000ff */
[----:B------:R0:W5:Y:S01]  /*9370*/  LDL.LU R159, [R1+0x64] ;  /* 0x00006400019f7983 */ /* 0x0001620000300800 */
[----:B-1----:R-:W-:-:S03]  /*9380*/  LEA R152, R184, R152, 0x2 ;  /* 0x00000098b8987211 */ /* 0x002fc600078e10ff */
[----:B------:R0:W5:Y:S01]  /*9390*/  LDL.LU R158, [R1+0x60] ;  /* 0x00006000019e7983 */ /* 0x0001620000300800 */
[----:B------:R-:W-:-:S03]  /*93a0*/  F2FP.F16.F32.PACK_AB R194, R180, R194 ;  /* 0x000000c2b4c2723e */ /* 0x000fc600000000ff */
[----:B------:R0:W5:Y:S01]  /*93b0*/  LDL.LU R157, [R1+0x5c] ;  /* 0x00005c00019d7983 */ /* 0x0001620000300800 */
[----:B------:R-:W-:-:S03]  /*93c0*/  F2FP.F16.F32.PACK_AB R180, R154, R153 ;  /* 0x000000999ab4723e */ /* 0x000fc600000000ff */
[----:B------:R0:W5:Y:S01]  /*93d0*/  LDL.LU R156, [R1+0x58] ;  /* 0x00005800019c7983 */ /* 0x0001620000300800 */
[----:B------:R-:W-:-:S03]  /*93e0*/  ISETP.GE.AND P0, PT, R152, R185, PT ;  /* 0x000000b99800720c */ /* 0x000fc60003f06270 */
[----:B------:R0:W5:Y:S04]  /*93f0*/  LDL.LU R155, [R1+0x54] ;  /* 0x00005400019b7983 */ /* 0x0001680000300800 */
[----:B------:R0:W5:Y:S04]  /*9400*/  LDL.LU R154, [R1+0x50] ;  /* 0x00005000019a7983 */ /* 0x0001680000300800 */
[----:B------:R0:W5:Y:S04]  /*9410*/  LDL.LU R153, [R1+0x4c] ;  /* 0x00004c0001997983 */ /* 0x0001680000300800 */
[----:B------:R1:W-:Y:S04]  /*9420*/  STL [R1+0x20], R152 ;  /* 0x0000209801007387 */ /* 0x0003e80000100800 */
[----:B-1----:R0:W5:Y:S01]  /*9430*/  LDL.LU R152, [R1+0x48] ;  /* 0x0000480001987983 */ /* 0x0021620000300800 */
[----:B------:R-:W-:-:S02]  /*9440*/  F2FP.F16.F32.PACK_AB R170, R248, R170 ;  /* 0x000000aaf8aa723e */ /* 0x000fc400000000ff */
[----:B------:R-:W-:Y:S02]  /*9450*/  F2FP.F16.F32.PACK_AB R169, R249, R169 ;  /* 0x000000a9f9a9723e */ /* 0x000fe400000000ff */
[----:B------:R-:W-:Y:S02]  /*9460*/  F2FP.F16.F32.PACK_AB R191, R2, R191 ;  /* 0x000000bf02bf723e */ /* 0x000fe400000000ff */
[----:B------:R-:W-:Y:S02]  /*9470*/  F2FP.F16.F32.PACK_AB R195, R195, R181 ;  /* 0x000000b5c3c3723e */ /* 0x000fe400000000ff */
[----:B------:R-:W-:Y:S01]  /*9480*/  F2FP.F16.F32.PACK_AB R199, R182, R204 ;  /* 0x000000ccb6c7723e */ /* 0x000fe200000000ff */
[----:B------:R1:W-:Y:S01]  /*9490*/  STG.E.128 desc[UR6][R208.64], R168 ;  /* 0x000000a8d0007986 */ /* 0x0003e2000c101d06 */
[----:B------:R-:W-:Y:S02]  /*94a0*/  F2FP.F16.F32.PACK_AB R206, R183, R206 ;  /* 0x000000ceb7ce723e */ /* 0x000fe400000000ff */
[----:B------:R-:W-:-:S02]  /*94b0*/  F2FP.F16.F32.PACK_AB R205, R205, R242 ;  /* 0x000000f2cdcd723e */ /* 0x000fc400000000ff */
[----:B------:R-:W-:Y:S01]  /*94c0*/  F2FP.F16.F32.PACK_AB R204, R245, R251 ;  /* 0x000000fbf5cc723e */ /* 0x000fe200000000ff */
[----:B------:R0:W-:Y:S01]  /*94d0*/  STG.E.128 desc[UR6][R214.64], R188 ;  /* 0x000000bcd6007986 */ /* 0x0001e2000c101d06 */
[----:B------:R-:W-:Y:S02]  /*94e0*/  F2FP.F16.F32.PACK_AB R183, R225, R226 ;  /* 0x000000e2e1b7723e */ /* 0x000fe400000000ff */
[----:B------:R-:W-:Y:S02]  /*94f0*/  F2FP.F16.F32.PACK_AB R182, R241, R243 ;  /* 0x000000f3f1b6723e */ /* 0x000fe400000000ff */
[----:B------:R-:W-:Y:S02]  /*9500*/  F2FP.F16.F32.PACK_AB R181, R247, R250 ;  /* 0x000000faf7b5723e */ /* 0x000fe400000000ff */
        /* <DEDUP_REMOVED lines=20> */
[----:B------:R0:W-:Y:S04]  /*9650*/  STG.E.128 desc[UR6][R202.64], R224 ;  /* 0x000000e0ca007986 */ /* 0x0001e8000c101d06 */
[----:B------:R0:W-:Y:S04]  /*9660*/  STG.E.128 desc[UR6][R220.64], R172 ;  /* 0x000000acdc007986 */ /* 0x0001e8000c101d06 */
[----:B------:R0:W-:Y:S04]  /*9670*/  STG.E.128 desc[UR6][R200.64], R168 ;  /* 0x000000a8c8007986 */ /* 0x0001e8000c101d06 */
[----:B------:R0:W-:Y:S01]  /*9680*/  STG.E.128 desc[UR6][R222.64], R232 ;  /* 0x000000e8de007986 */ /* 0x0001e2000c101d06 */
[----:B------:R-:W-:Y:S05]  /*9690*/  @!P0 BRA `(.L_x_32461) ;  /* 0xffffff7800cc8947 */ /* 0x000fea000383ffff */
[----:B------:R-:W-:Y:S05]  /*96a0*/  EXIT ;  /* 0x000000000000794d */ /* 0x000fea0003800000 */
.L_x_32460:
[----:B------:R-:W-:Y:S01]  /*96b0*/  HFMA2 R244, -RZ, RZ, 0, 5.9604644775390625e-08 ;  /* 0x00000001fff47431 */ /* 0x000fe200000001ff */
[----:B------:R-:W-:Y:S01]  /*96c0*/  BSSY B0, `(.L_x_32462) ;  /* 0x0000006000007945 */ /* 0x000fe20003800000 */
[----:B------:R-:W-:Y:S02]  /*96d0*/  MOV R251, 0x1f ;  /* 0x0000001f00fb7802 */ /* 0x000fe40000000f00 */
[----:B------:R-:W-:-:S07]  /*96e0*/  MOV R252, 0xffffffff ;  /* 0xffffffff00fc7802 */ /* 0x000fce0000000f00 */
[----:B------:R-:W-:Y:S05]  /*96f0*/  WARPSYNC.COLLECTIVE R252, `(.L_x_32463) ;  /* 0x00000000fc087348 */ /* 0x000fea0003c00000 */
[----:B------:R0:W1:Y:S02]  /*9700*/  SHFL.BFLY P2, R244, R3, R244, R251 ;  /* 0x0c0000f403f47389 */ /* 0x00006400000400fb */
[----:B01----:R-:W-:Y:S05]  /*9710*/  ENDCOLLECTIVE ;  /* 0x000000000000791b */ /* 0x003fea0003800000 */
.L_x_32463:
[----:B------:R-:W-:Y:S05]  /*9720*/  BSYNC B0 ;  /* 0x0000000000007941 */ /* 0x000fea0003800000 */
.L_x_32462:
[----:B------:R-:W-:Y:S01]  /*9730*/  FADD.FTZ R3, R3, R244 ;  /* 0x000000f403037221 */ /* 0x000fe20000010000 */
[----:B------:R-:W-:Y:S01]  /*9740*/  HFMA2 R244, -RZ, RZ, 0, 1.1920928955078125e-07 ;  /* 0x00000002fff47431 */ /* 0x000fe200000001ff */
[----:B------:R-:W-:Y:S01]  /*9750*/  MOV R251, 0x1f ;  /* 0x0000001f00fb7802 */ /* 0x000fe20000000f00 */
[----:B------:R-:W0:Y:S01]  /*9760*/  LDC R250, c[0x0][0x400] ;  /* 0x00010000fffa7b82 */ /* 0x000e220000000800 */
[----:B------:R-:W-:-:S07]  /*9770*/  MOV R252, 0xffffffff ;  /* 0xffffffff00fc7802 */ /* 0x000fce0000000f00 */
[----:B0-----:R-:W-:Y:S05]  /*9780*/  WARPSYNC.COLLECTIVE R252, `(.L_x_32464) ;  /* 0x00000000fc087348 */ /* 0x001fea0003c00000 */
[----:B------:R1:W2:Y:S02]  /*9790*/  SHFL.BFLY P2, R244, R3, R244, R251 ;  /* 0x0c0000f403f47389 */ /* 0x0002a400000400fb */
[----:B012---:R-:W-:Y:S05]  /*97a0*/  ENDCOLLECTIVE ;  /* 0x000000000000791b */ /* 0x007fea0003800000 */
.L_x_32464:
[----:B------:R-:W-:Y:S01]  /*97b0*/  FADD.FTZ R3, R3, R244 ;  /* 0x000000f403037221 */ /* 0x000fe20000010000 */
[----:B------:R-:W-:-:S07]  /*97c0*/  HFMA2 R244, -RZ, RZ, 0, 2.384185791015625e-07 ;  /* 0x00000004fff47431 */ /* 0x000fce00000001ff */
[----:B------:R-:W-:Y:S05]  /*97d0*/  WARPSYNC.COLLECTIVE R252, `(.L_x_32465) ;  /* 0x00000000fc087348 */ /* 0x000fea0003c00000 */
[----:B------:R0:W1:Y:S02]  /*97e0*/  SHFL.BFLY P2, R244, R3, R244, R251 ;  /* 0x0c0000f403f47389 */ /* 0x00006400000400fb */
[----:B01----:R-:W-:Y:S05]  /*97f0*/  ENDCOLLECTIVE ;  /* 0x000000000000791b */ /* 0x003fea0003800000 */
.L_x_32465:
[----:B------:R-:W-:Y:S01]  /*9800*/  FADD.FTZ R3, R3, R244 ;  /* 0x000000f403037221 */ /* 0x000fe20000010000 */
[----:B------:R-:W-:-:S07]  /*9810*/  MOV R244, 0x8 ;  /* 0x0000000800f47802 */ /* 0x000fce0000000f00 */
[----:B------:R-:W-:Y:S05]  /*9820*/  WARPSYNC.COLLECTIVE R252, `(.L_x_32466) ;  /* 0x00000000fc087348 */ /* 0x000fea0003c00000 */
[----:B------:R0:W1:Y:S02]  /*9830*/  SHFL.BFLY P2, R244, R3, R244, R251 ;  /* 0x0c0000f403f47389 */ /* 0x00006400000400fb */
[----:B01----:R-:W-:Y:S05]  /*9840*/  ENDCOLLECTIVE ;  /* 0x000000000000791b */ /* 0x003fea0003800000 */
.L_x_32466:
[----:B------:R-:W-:Y:S01]  /*9850*/  FADD.FTZ R3, R3, R244 ;  /* 0x000000f403037221 */ /* 0x000fe20000010000 */
[----:B------:R-:W-:-:S07]  /*9860*/  HFMA2 R244, -RZ, RZ, 0, 9.5367431640625e-07 ;  /* 0x00000010fff47431 */ /* 0x000fce00000001ff */
[----:B------:R-:W-:Y:S05]  /*9870*/  WARPSYNC.COLLECTIVE R252, `(.L_x_32467) ;  /* 0x00000000fc087348 */ /* 0x000fea0003c00000 */
[----:B------:R0:W1:Y:S02]  /*9880*/  SHFL.BFLY P2, R244, R3, R244, R251 ;  /* 0x0c0000f403f47389 */ /* 0x00006400000400fb */
[----:B01----:R-:W-:Y:S05]  /*9890*/  ENDCOLLECTIVE ;  /* 0x000000000000791b */ /* 0x003fea0003800000 */
.L_x_32467:
[----:B------:R-:W-:-:S04]  /*98a0*/  FADD.FTZ R3, R3, R244 ;  /* 0x000000f403037221 */ /* 0x000fc80000010000 */
[----:B------:R-:W-:-:S04]  /*98b0*/  FMUL.FTZ R250, R3, R250 ;  /* 0x000000fa03fa7220 */ /* 0x000fc80000410000 */
        /* <DEDUP_REMOVED lines=164> */
.L_x_32468:
[----:B------:R-:W-:Y:S01]  /*a300*/  FADD.FTZ R3, R3, R244 ;  /* 0x000000f403037221 */ /* 0x000fe20000010000 */
[----:B------:R-:W-:-:S07]  /*a310*/  HFMA2 R244, -RZ, RZ, 0, 1.1920928955078125e-07 ;  /* 0x00000002fff47431 */ /* 0x000fce00000001ff */
[----:B------:R-:W-:Y:S05]  /*a320*/  WARPSYNC.COLLECTIVE R252, `(.L_x_32469) ;  /* 0x00000000fc087348 */ /* 0x000fea0003c00000 */
[----:B------:R0:W1:Y:S02]  /*a330*/  SHFL.BFLY P2, R244, R3, R244, R251 ;  /* 0x0c0000f403f47389 */ /* 0x00006400000400fb */
[----:B01----:R-:W-:Y:S05]  /*a340*/  ENDCOLLECTIVE ;  /* 0x000000000000791b */ /* 0x003fea0003800000 */
.L_x_32469:
[----:B------:R-:W-:Y:S01]  /*a350*/  FADD.FTZ R3, R3, R244 ;  /* 0x000000f403037221 */ /* 0x000fe20000010000 */
[----:B------:R-:W-:-:S07]  /*a360*/  MOV R244, 0x4 ;  /* 0x0000000400f47802 */ /* 0x000fce0000000f00 */
[----:B------:R-:W-:Y:S05]  /*a370*/  WARPSYNC.COLLECTIVE R252, `(.L_x_32470) ;  /* 0x00000000fc087348 */ /* 0x000fea0003c00000 */
[----:B------:R0:W1:Y:S02]  /*a380*/  SHFL.BFLY P2, R244, R3, R244, R251 ;  /* 0x0c0000f403f47389 */ /* 0x00006400000400fb */
[----:B01----:R-:W-:Y:S05]  /*a390*/  ENDCOLLECTIVE ;  /* 0x000000000000791b */ /* 0x003fea0003800000 */
.L_x_32470:
[----:B------:R-:W-:Y:S01]  /*a3a0*/  FADD.FTZ R3, R3, R244 ;  /* 0x000000f403037221 */ /* 0x000fe20000010000 */
[----:B------:R-:W-:-:S07]  /*a3b0*/  HFMA2 R244, -RZ, RZ, 0, 4.76837158203125e-07 ;  /* 0x00000008fff47431 */ /* 0x000fce00000001ff */
[----:B------:R-:W-:Y:S05]  /*a3c0*/  WARPSYNC.COLLECTIVE R252, `(.L_x_32471) ;  /* 0x00000000fc087348 */ /* 0x000fea0003c00000 */
[----:B------:R0:W1:Y:S02]  /*a3d0*/  SHFL.BFLY P2, R244, R3, R244, R251 ;  /* 0x0c0000f403f47389 */ /* 0x00006400000400fb */
[----:B01----:R-:W-:Y:S05]  /*a3e0*/  ENDCOLLECTIVE ;  /* 0x000000000000791b */ /* 0x003fea0003800000 */
.L_x_32471:
[----:B------:R-:W-:Y:S01]  /*a3f0*/  FADD.FTZ R3, R3, R244 ;  /* 0x000000f403037221 */ /* 0x000fe20000010000 */
[----:B------:R-:W-:-:S07]  /*a400*/  MOV R244, 0x10 ;  /* 0x0000001000f47802 */ /* 0x000fce0000000f00 */
[----:B------:R-:W-:Y:S05]  /*a410*/  WARPSYNC.COLLECTIVE R252, `(.L_x_32472) ;  /* 0x00000000fc087348 */ /* 0x000fea0003c00000 */
[----:B------:R0:W1:Y:S02]  /*a420*/  SHFL.BFLY P2, R244, R3, R244, R251 ;  /* 0x0c0000f403f47389 */ /* 0x00006400000400fb */
[----:B01----:R-:W-:Y:S05]  /*a430*/  ENDCOLLECTIVE ;  /* 0x000000000000791b */ /* 0x003fea0003800000 */
.L_x_32472:
[----:B------:R-:W-:Y:S05]  /*a440*/  BRA `(.L_x_32473) ;  /* 0xffffffbc005c7947 */ /* 0x000fea000383ffff */
.L_x_32474:
        /* <DEDUP_REMOVED lines=11> */
.L_x_54477:


//--------------------- .text._ZN10layer_norm31ln_parallel_residual_fwd_kernelINS_13Kernel_traitsI6__halfS2_fS2_fjLj2560ELj1ELj4ELj1ELj16ENS_18Kernel_traits_baseILj2560ES2_S2_fS2_fjLj128EEEEELb0ELb1ELb0EEEvNS_9FwdParamsE --------------------------
	.section	.text._ZN10layer_norm31ln_parallel_residual_fwd_kernelINS_13Kernel_traitsI6__halfS2_fS2_fjLj2560ELj1ELj4ELj1ELj16ENS_18Kernel_traits_baseILj2560ES2_S2_fS2_fjLj128EEEEELb0ELb1ELb0EEEvNS_9FwdParamsE,"ax",@progbits
	.align	128
        .global         _ZN10layer_norm31ln_parallel_residual_fwd_kernelINS_13Kernel_traitsI6__halfS2_fS2_fjLj2560ELj1ELj4ELj1ELj16ENS_18Kernel_traits_baseILj2560ES2_S2_fS2_fjLj128EEEEELb0ELb1ELb0EEEvNS_9FwdParamsE
        .type           _ZN10layer_norm31ln_parallel_residual_fwd_kernelINS_13Kernel_traitsI6__halfS2_fS2_fjLj2560ELj1ELj4ELj1ELj16ENS_18Kernel_traits_baseILj2560ES2_S2_fS2_fjLj128EEEEELb0ELb1ELb0EEEvNS_9FwdParamsE,@function
        .size           _ZN10layer_norm31ln_parallel_residual_fwd_kernelINS_13Kernel_traitsI6__halfS2_fS2_fjLj2560ELj1ELj4ELj1ELj16ENS_18Kernel_traits_baseILj2560ES2_S2_fS2_fjLj128EEEEELb0ELb1ELb0EEEvNS_9FwdParamsE,(.L_x_54478 - _ZN10layer_norm31ln_parallel_residual_fwd_kernelINS_13Kernel_traitsI6__halfS2_fS2_fjLj2560ELj1ELj4ELj1ELj16ENS_18Kernel_traits_baseILj2560ES2_S2_fS2_fjLj128EEEEELb0ELb1ELb0EEEvNS_9FwdParamsE)
        .other          _ZN10layer_norm31ln_parallel_residual_fwd_kernelINS_13Kernel_traitsI6__halfS2_fS2_fjLj2560ELj1ELj4ELj1ELj16ENS_18Kernel_traits_baseILj2560ES2_S2_fS2_fjLj128EEEEELb0ELb1ELb0EEEvNS_9FwdParamsE,@"STO_CUDA_ENTRY STV_DEFAULT"
_ZN10layer_norm31ln_parallel_residual_fwd_kernelINS_13Kernel_traitsI6__halfS2_fS2_fjLj2560ELj1ELj4ELj1ELj16ENS_18Kernel_traits_baseILj2560ES2_S2_fS2_fjLj128EEEEELb0ELb1ELb0EEEvNS_9FwdParamsE:
.text._ZN10layer_norm31ln_parallel_residual_fwd_kernelINS_13Kernel_traitsI6__halfS2_fS2_fjLj2560ELj1ELj4ELj1ELj16ENS_18Kernel_traits_baseILj2560ES2_S2_fS2_fjLj128EEEEELb0ELb1ELb0EEEvNS_9FwdParamsE:
[----:B------:R-:W-:Y:S01]  /*0000*/  LDC R1, c[0x0][0x37c] ;  /* 0x0000df00ff017b82 */ /* 0x000fe20000000800 */
[----:B------:R-:W0:Y:S07]  /*0010*/  S2R R2, SR_TID.X ;  /* 0x0000000000027919 */ /* 0x000e2e0000002100 */
[----:B------:R-:W1:Y:S01]  /*0020*/  LDC R3, c[0x0][0x388] ;  /* 0x0000e200ff037b82 */ /* 0x000e620000000800 */
[----:B------:R-:W2:Y:S01]  /*0030*/  LDCU.64 UR8, c[0x0][0x438] ;  /* 0x00008700ff0877ac */ /* 0x000ea20008000a00 */
[----:B------:R-:W-:Y:S01]  /*0040*/  BSSY.RECONVERGENT B0, `(.L_x_32475) ;  /* 0x00000c1000007945 */ /* 0x000fe20003800200 */
[----:B------:R-:W3:Y:S05]  /*0050*/  LDCU.64 UR6, c[0x0][0x358] ;  /* 0x00006b00ff0677ac */ /* 0x000eea0008000a00 */
[----:B------:R-:W4:Y:S01]  /*0060*/  S2UR UR4, SR_CTAID.X ;  /* 0x00000000000479c3 */ /* 0x000f220000002500 */
[----:B--2---:R-:W-:-:S04]  /*0070*/  UISETP.NE.U32.AND UP0, UPT, UR8, URZ, UPT ;  /* 0x000000ff0800728c */ /* 0x004fc8000bf05070 */
[----:B------:R-:W-:Y:S01]  /*0080*/  UISETP.NE.AND.EX UP0, UPT, UR9, URZ, UPT, UP0 ;  /* 0x000000ff0900728c */ /* 0x000fe2000bf05300 */
[----:B-1----:R-:W-:-:S04]  /*0090*/  SHF.R.S32.HI R0, RZ, 0x1f, R3 ;  /* 0x0000001fff007819 */ /* 0x002fc80000011403 */
        /* <DEDUP_REMOVED lines=90> */
.L_x_32476:
        /* <DEDUP_REMOVED lines=97> */
.L_x_32477:
[----:B------:R-:W-:Y:S05]  /*0c50*/  BSYNC.RECONVERGENT B0 ;  /* 0x0000000000007941 */ /* 0x000fea0003800200 */
.L_x_32475:
[----:B------:R-:W0:Y:S01]  /*0c60*/  LDCU UR4, c[0x0][0x384] ;  /* 0x00007080ff0477ac */ /* 0x000e220008000800 */
[----:B------:R-:W1:Y:S01]  /*0c70*/  LDCU UR13, c[0x0][0x388] ;  /* 0x00007100ff0d77ac */ /* 0x000e620008000800 */
[----:B------:R-:W2:Y:S01]  /*0c80*/  LDCU.U8 UR5, c[0x0][0x410] ;  /* 0x00008200ff0577ac */ /* 0x000ea20008000000 */
[----:B------:R-:W3:Y:S01]  /*0c90*/  LDCU UR12, c[0x0][0x448] ;  /* 0x00008900ff0c77ac */ /* 0x000ee20008000800 */
[----:B------:R-:W4:Y:S01]  /*0ca0*/  LDCU.64 UR8, c[0x0][0x398] ;  /* 0x00007300ff0877ac */ /* 0x000f220008000a00 */
[----:B0-----:R-:W-:Y:S01]  /*0cb0*/  ISETP.GE.AND P0, PT, R164, UR4, PT ;  /* 0x00000004a4007c0c */ /* 0x001fe2000bf06270 */
[----:B------:R-:W0:-:S12]  /*0cc0*/  LDCU.64 UR10, c[0x0][0x3a0] ;  /* 0x00007400ff0a77ac */ /* 0x000e180008000a00 */
[----:B01234-:R-:W-:Y:S05]  /*0cd0*/  @P0 EXIT ;  /* 0x000000000000094d */ /* 0x01ffea0003800000 */
.L_x_32559:
[----:B------:R-:W-:Y:S01]  /*0ce0*/  IMAD R0, R164, UR13, RZ ;  /* 0x0000000da4007c24 */ /* 0x000fe2000f8e02ff */
[----:B------:R-:W-:Y:S04]  /*0cf0*/  BSSY.RECONVERGENT B0, `(.L_x_32478) ;  /* 0x0000075000007945 */ /* 0x000fe80003800200 */
[----:B------:R-:W-:-:S04]  /*0d00*/  SHF.R.S32.HI R165, RZ, 0x1f, R0 ;  /* 0x0000001fffa57819 */ /* 0x000fc80000011400 */
[----:B------:R-:W-:-:S04]  /*0d10*/  LEA.HI R165, R165, R0, RZ, 0x3 ;  /* 0x00000000a5a57211 */ /* 0x000fc800078f18ff */
[----:B------:R-:W-:-:S04]  /*0d20*/  LEA.HI.SX32 R165, R165, R2, 0x1d ;  /* 0x00000002a5a57211 */ /* 0x000fc800078feaff */
[----:B------:R-:W-:Y:S01]  /*0d30*/  MOV R0, R165 ;  /* 0x000000a500007202 */ /* 0x000fe20000000f00 */
[----:B0-234-:R-:W-:Y:S06]  /*0d40*/  @!P5 BRA `(.L_x_32479) ;  /* 0x0000000400bcd947 */ /* 0x01dfec0003800000 */
        /* <DEDUP_REMOVED lines=29> */
.L_x_32481:
        /* <DEDUP_REMOVED lines=17> */
.L_x_32480:
        /* <DEDUP_REMOVED lines=13> */
[--C-:B------:R-:W-:Y:S02]  /*1100*/  HADD2.F32 R171, -RZ, R163.reuse.H0_H0 ;  /* 0x200000a3ffab7230 */ /* 0x100fe40000004100 */
[----:B------:R-:W-:Y:S02]  /*1110*/  HADD2.F32 R168, -RZ, R163.H1_H1 ;  /* 0x300000a3ffa87230 */ /* 0x000fe40000004100 */
[--C-:B------:R-:W-:Y:S02]  /*1120*/  HADD2.F32 R26, -RZ, R173.reuse.H0_H0 ;  /* 0x200000adff1a7230 */ /* 0x100fe40000004100 */
[----:B------:R-:W-:-:S02]  /*1130*/  HADD2.F32 R27, -RZ, R173.H1_H1 ;  /* 0x300000adff1b7230 */ /* 0x000fc40000004100 */
[--C-:B------:R-:W-:Y:S02]  /*1140*/  HADD2.F32 R160, -RZ, R174.reuse.H0_H0 ;  /* 0x200000aeffa07230 */ /* 0x100fe40000004100 */
        /* <DEDUP_REMOVED lines=10> */
.L_x_32483:
[--C-:B-----5:R-:W-:Y:S02]  /*11f0*/  HADD2.F32 R0, -RZ, R160.reuse.H0_H0 ;  /* 0x200000a0ff007230 */ /* 0x120fe40000004100 */
[--C-:B------:R-:W-:Y:S02]  /*1200*/  HADD2.F32 R24, -RZ, R161.reuse.H0_H0 ;  /* 0x200000a1ff187230 */ /* 0x100fe40000004100 */
[----:B------:R-:W-:Y:S02]  /*1210*/  HADD2.F32 R26, -RZ, R161.H1_H1 ;  /* 0x300000a1ff1a7230 */ /* 0x000fe40000004100 */
[----:B------:R-:W-:Y:S02]  /*1220*/  HADD2.F32 R160, -RZ, R160.H1_H1 ;  /* 0x300000a0ffa07230 */ /* 0x000fe40000004100 */
[----:B------:R-:W-:Y:S02]  /*1230*/  HADD2.F32 R27, -RZ, R172.H1_H1 ;  /* 0x300000acff1b7230 */ /* 0x000fe40000004100 */
[----:B------:R-:W-:-:S02]  /*1240*/  HADD2.F32 R161, -RZ, R173.H0_H0 ;  /* 0x200000adffa17230 */ /* 0x000fc40000004100 */
[----:B------:R-:W-:Y:S02]  /*1250*/  HADD2.F32 R25, -RZ, R172.H0_H0 ;  /* 0x200000acff197230 */ /* 0x000fe40000004100 */
[----:B------:R-:W-:Y:S01]  /*1260*/  FADD.FTZ R160, R160, R27 ;  /* 0x0000001ba0a07221 */ /* 0x000fe20000010000 */
[--C-:B------:R-:W-:Y:S02]  /*1270*/  HADD2.F32 R166, -RZ, R162.reuse.H0_H0 ;  /* 0x200000a2ffa67230 */ /* 0x100fe40000004100 */
[----:B------:R-:W-:Y:S01]  /*1280*/  FADD.FTZ R161, R24, R161 ;  /* 0x000000a118a17221 */ /* 0x000fe20000010000 */
[--C-:B------:R-:W-:Y:S02]  /*1290*/  HADD2.F32 R168, -RZ, R163.reuse.H0_H0 ;  /* 0x200000a3ffa87230 */ /* 0x100fe40000004100 */
[----:B------:R-:W-:Y:S01]  /*12a0*/  FADD.FTZ R25, R0, R25 ;  /* 0x0000001900197221 */ /* 0x000fe20000010000 */
[----:B------:R-:W-:Y:S02]  /*12b0*/  HADD2.F32 R171, -RZ, R163.H1_H1 ;  /* 0x300000a3ffab7230 */ /* 0x000fe40000004100 */
[----:B------:R-:W-:-:S02]  /*12c0*/  HADD2.F32 R162, -RZ, R162.H1_H1 ;  /* 0x300000a2ffa27230 */ /* 0x000fc40000004100 */
[--C-:B------:R-:W-:Y:S02]  /*12d0*/  HADD2.F32 R163, -RZ, R174.reuse.H0_H0 ;  /* 0x200000aeffa37230 */ /* 0x100fe40000004100 */
[----:B------:R-:W-:Y:S02]  /*12e0*/  HADD2.F32 R167, -RZ, R174.H1_H1 ;  /* 0x300000aeffa77230 */ /* 0x000fe40000004100 */
[----:B------:R-:W-:Y:S02]  /*12f0*/  HADD2.F32 R27, -RZ, R173.H1_H1 ;  /* 0x300000adff1b7230 */ /* 0x000fe40000004100 */
[----:B------:R-:W-:Y:S01]  /*1300*/  FADD.FTZ R163, R166, R163 ;  /* 0x000000a3a6a37221 */ /* 0x000fe20000010000 */
        /* <DEDUP_REMOVED lines=14> */
.L_x_32482:
[----:B------:R-:W0:Y:S01]  /*13f0*/  LDC.64 R166, c[0x0][0x3a8] ;  /* 0x0000ea00ffa67b82 */ /* 0x000e220000000a00 */
[C---:B------:R-:W-:Y:S01]  /*1400*/  IADD3 R0, PT, PT, R165.reuse, 0x20, RZ ;  /* 0x00000020a5007810 */ /* 0x040fe20007ffe0ff */
[----:B0-----:R-:W-:-:S05]  /*1410*/  IMAD.WIDE.U32 R166, R165, 0x20, R166 ;  /* 0x00000020a5a67825 */ /* 0x001fca00078e00a6 */
[----:B------:R0:W-:Y:S04]  /*1420*/  STG.E.128 desc[UR6][R166.64], R24 ;  /* 0x00000018a6007986 */ /* 0x0001e8000c101d06 */
[----:B------:R0:W-:Y:S02]  /*1430*/  STG.E.128 desc[UR6][R166.64+0x10], R160 ;  /* 0x000010a0a6007986 */ /* 0x0001e4000c101d06 */
.L_x_32479:
[----:B------:R-:W-:Y:S05]  /*1440*/  BSYNC.RECONVERGENT B0 ;  /* 0x0000000000007941 */ /* 0x000fea0003800200 */
.L_x_32478:
        /* <DEDUP_REMOVED lines=10> */
[----:B------:R-:W2:Y:S08]  /*14f0*/  @P0 LDC.64 R20, c[0x0][0x398] ;  /* 0x0000e600ff140b82 */ /* 0x000eb00000000a00 */
[----:B------:R-:W3:Y:S01]  /*1500*/  @P1 LDC.64 R22, c[0x0][0x3a0] ;  /* 0x0000e800ff161b82 */ /* 0x000ee20000000a00 */
[----:B-1----:R-:W-:-:S06]  /*1510*/  IMAD.WIDE.U32 R156, R0, 0x10, R156 ;  /* 0x00000010009c7825 */ /* 0x002fcc00078e009c */
[----:B------:R-:W5:Y:S01]  /*1520*/  LDG.E.128 R156, desc[UR6][R156.64] ;  /* 0x000000069c9c7981 */ /* 0x000f62000c1e1d00 */
[----:B--2---:R-:W-:-:S05]  /*1530*/  @P0 IMAD.WIDE.U32 R20, R0, 0x10, R20 ;  /* 0x0000001000140825 */ /* 0x004fca00078e0014 */
[----:B------:R1:W5:Y:S01]  /*1540*/  @P0 LDG.E.128 R172, desc[UR6][R20.64] ;  /* 0x0000000614ac0981 */ /* 0x000362000c1e1d00 */
[----:B---3--:R-:W-:-:S05]  /*1550*/  @P1 IMAD.WIDE.U32 R22, R0, 0x20, R22 ;  /* 0x0000002000161825 */ /* 0x008fca00078e0016 */
[----:B------:R1:W5:Y:S04]  /*1560*/  @P1 LDG.E.128 R32, desc[UR6][R22.64] ;  /* 0x0000000616201981 */ /* 0x000368000c1e1d00 */
[----:B------:R1:W5:Y:S01]  /*1570*/  @P1 LDG.E.128 R28, desc[UR6][R22.64+0x10] ;  /* 0x00001006161c1981 */ /* 0x000362000c1e1d00 */
[----:B------:R-:W-:Y:S05]  /*1580*/  @!P0 BRA `(.L_x_32486) ;  /* 0x0000000000ec8947 */ /* 0x000fea0003800000 */
[----:B------:R-:W-:Y:S05]  /*1590*/  @!P1 BRA `(.L_x_32487) ;  /* 0x0000000000849947 */ /* 0x000fea0003800000 */
[--C-:B-1---5:R-:W-:Y:S02]  /*15a0*/  HADD2.F32 R20, -RZ, R156.reuse.H0_H0 ;  /* 0x2000009cff147230 */ /* 0x122fe40000004100 */
[----:B------:R-:W-:Y:S02]  /*15b0*/  HADD2.F32 R156, -RZ, R156.H1_H1 ;  /* 0x3000009cff9c7230 */ /* 0x000fe40000004100 */
[--C-:B------:R-:W-:Y:S02]  /*15c0*/  HADD2.F32 R23, -RZ, R172.reuse.H1_H1 ;  /* 0x300000acff177230 */ /* 0x100fe40000004100 */
[----:B------:R-:W-:Y:S02]  /*15d0*/  HADD2.F32 R22, -RZ, R157.H0_H0 ;  /* 0x2000009dff167230 */ /* 0x000fe40000004100 */
[----:B------:R-:W-:Y:S02]  /*15e0*/  HADD2.F32 R171, -RZ, R173.H0_H0 ;  /* 0x200000adffab7230 */ /* 0x000fe40000004100 */
[----:B------:R-:W-:Y:S01]  /*15f0*/  FADD.FTZ R156, R23, R156 ;  /* 0x0000009c179c7221 */ /* 0x000fe20000010000 */
[----:B------:R-:W-:-:S02]  /*1600*/  HADD2.F32 R21, -RZ, R172.H0_H0 ;  /* 0x200000acff157230 */ /* 0x000fc40000004100 */
[--C-:B0-----:R-:W-:Y:S02]  /*1610*/  HADD2.F32 R166, -RZ, R158.reuse.H0_H0 ;  /* 0x2000009effa67230 */ /* 0x101fe40000004100 */
[----:B------:R-:W-:Y:S01]  /*1620*/  FADD.FTZ R23, R171, R22 ;  /* 0x00000016ab177221 */ /* 0x000fe20000010000 */
[----:B------:R-:W-:Y:S02]  /*1630*/  HADD2.F32 R167, -RZ, R158.H1_H1 ;  /* 0x3000009effa77230 */ /* 0x000fe40000004100 */
[----:B------:R-:W-:Y:S01]  /*1640*/  FADD.FTZ R21, R21, R20 ;  /* 0x0000001415157221 */ /* 0x000fe20000010000 */
[----:B------:R-:W-:Y:S02]  /*1650*/  HADD2.F32 R157, -RZ, R157.H1_H1 ;  /* 0x3000009dff9d7230 */ /* 0x000fe40000004100 */
[--C-:B------:R-:W-:Y:S02]  /*1660*/  HADD2.F32 R168, -RZ, R159.reuse.H0_H0 ;  /* 0x2000009fffa87230 */ /* 0x100fe40000004100 */
[----:B------:R-:W-:-:S02]  /*1670*/  HADD2.F32 R169, -RZ, R159.H1_H1 ;  /* 0x3000009fffa97230 */ /* 0x000fc40000004100 */
[----:B------:R-:W-:Y:S02]  /*1680*/  HADD2.F32 R158, -RZ, R173.H1_H1 ;  /* 0x300000adff9e7230 */ /* 0x000fe40000004100 */
[--C-:B------:R-:W-:Y:S02]  /*1690*/  HADD2.F32 R159, -RZ, R174.reuse.H0_H0 ;  /* 0x200000aeff9f7230 */ /* 0x100fe40000004100 */
[--C-:B------:R-:W-:Y:S02]  /*16a0*/  HADD2.F32 R171, -RZ, R175.reuse.H0_H0 ;  /* 0x200000afffab7230 */ /* 0x100fe40000004100 */
[----:B------:R-:W-:Y:S01]  /*16b0*/  FADD.FTZ R158, R158, R157 ;  /* 0x0000009d9e9e7221 */ /* 0x000fe20000010000 */
[----:B------:R-:W-:Y:S02]  /*16c0*/  HADD2.F32 R20, -RZ, R174.H1_H1 ;  /* 0x300000aeff147230 */ /* 0x000fe40000004100 */
        /* <DEDUP_REMOVED lines=14> */
.L_x_32487:
[--C-:B-1---5:R-:W-:Y:S02]  /*17b0*/  HADD2.F32 R22, -RZ, R157.reuse.H0_H0 ;  /* 0x2000009dff167230 */ /* 0x122fe40000004100 */
[----:B0-----:R-:W-:Y:S02]  /*17c0*/  HADD2.F32 R166, -RZ, R157.H1_H1 ;  /* 0x3000009dffa67230 */ /* 0x001fe40000004100 */
[----:B------:R-:W-:Y:S02]  /*17d0*/  HADD2.F32 R157, -RZ, R173.H0_H0 ;  /* 0x200000adff9d7230 */ /* 0x000fe40000004100 */
[----:B------:R-:W-:Y:S02]  /*17e0*/  HADD2.F32 R20, -RZ, R156.H0_H0 ;  /* 0x2000009cff147230 */ /* 0x000fe40000004100 */
[----:B------:R-:W-:Y:S02]  /*17f0*/  HADD2.F32 R21, -RZ, R172.H0_H0 ;  /* 0x200000acff157230 */ /* 0x000fe40000004100 */
[----:B------:R-:W-:Y:S01]  /*1800*/  FADD.FTZ R22, R157, R22 ;  /* 0x000000169d167221 */ /* 0x000fe20000010000 */
[----:B------:R-:W-:-:S02]  /*1810*/  HADD2.F32 R156, -RZ, R156.H1_H1 ;  /* 0x3000009cff9c7230 */ /* 0x000fc40000004100 */
[----:B------:R-:W-:Y:S02]  /*1820*/  HADD2.F32 R23, -RZ, R172.H1_H1 ;  /* 0x300000acff177230 */ /* 0x000fe40000004100 */
[----:B------:R-:W-:Y:S01]  /*1830*/  FADD.FTZ R20, R21, R20 ;  /* 0x0000001415147221 */ /* 0x000fe20000010000 */
[--C-:B------:R-:W-:Y:S02]  /*1840*/  HADD2.F32 R167, -RZ, R158.reuse.H0_H0 ;  /* 0x2000009effa77230 */ /* 0x100fe40000004100 */
[----:B------:R-:W-:Y:S02]  /*1850*/  HADD2.F32 R158, -RZ, R158.H1_H1 ;  /* 0x3000009eff9e7230 */ /* 0x000fe40000004100 */
[----:B------:R-:W-:Y:S01]  /*1860*/  FADD.FTZ R21, R23, R156 ;  /* 0x0000009c17157221 */ /* 0x000fe20000010000 */
[--C-:B------:R-:W-:Y:S02]  /*1870*/  HADD2.F32 R168, -RZ, R159.reuse.H0_H0 ;  /* 0x2000009fffa87230 */ /* 0x100fe40000004100 */
[----:B------:R-:W-:-:S02]  /*1880*/  HADD2.F32 R169, -RZ, R159.H1_H1 ;  /* 0x3000009fffa97230 */ /* 0x000fc40000004100 */
[--C-:B------:R-:W-:Y:S02]  /*1890*/  HADD2.F32 R157, -RZ, R174.reuse.H1_H1 ;  /* 0x300000aeff9d7230 */ /* 0x100fe40000004100 */
[----:B------:R-:W-:Y:S02]  /*18a0*/  HADD2.F32 R159, -RZ, R175.H0_H0 ;  /* 0x200000afff9f7230 */ /* 0x000fe40000004100 */
[----:B------:R-:W-:Y:S02]  /*18b0*/  HADD2.F32 R23, -RZ, R173.H1_H1 ;  /* 0x300000adff177230 */ /* 0x000fe40000004100 */
[----:B------:R-:W-:Y:S01]  /*18c0*/  FADD.FTZ R157, R157, R158 ;  /* 0x0000009e9d9d7221 */ /* 0x000fe20000010000 */
[----:B------:R-:W-:Y:S02]  /*18d0*/  HADD2.F32 R156, -RZ, R174.H0_H0 ;  /* 0x200000aeff9c7230 */ /* 0x000fe40000004100 */
[----:B------:R-:W-:Y:S01]  /*18e0*/  FADD.FTZ R158, R159, R168 ;  /* 0x000000a89f9e7221 */ /* 0x000fe20000010000 */
[----:B------:R-:W-:-:S02]  /*18f0*/  HADD2.F32 R184, -RZ, R175.H1_H1 ;  /* 0x300000afffb87230 */ /* 0x000fc40000004100 */
[----:B------:R-:W-:Y:S01]  /*1900*/  FADD.FTZ R23, R23, R166 ;  /* 0x000000a617177221 */ /* 0x000fe20000010000 */
[----:B------:R-:W-:Y:S02]  /*1910*/  FADD.FTZ R156, R156, R167 ;  /* 0x000000a79c9c7221 */ /* 0x000fe40000010000 */
[----:B------:R-:W-:Y:S01]  /*1920*/  FADD.FTZ R159, R184, R169 ;  /* 0x000000a9b89f7221 */ /* 0x000fe20000010000 */
[----:B------:R-:W-:Y:S06]  /*1930*/  BRA `(.L_x_32488) ;  /* 0x0000000000687947 */ /* 0x000fec0003800000 */
.L_x_32486:
[----:B------:R-:W-:Y:S05]  /*1940*/  @!P1 BRA `(.L_x_32489) ;  /* 0x0000000000449947 */ /* 0x000fea0003800000 */
[--C-:B-1---5:R-:W-:Y:S02]  /*1950*/  HADD2.F32 R21, -RZ, R156.reuse.H0_H0 ;  /* 0x2000009cff157230 */ /* 0x122fe40000004100 */
[----:B------:R-:W-:Y:S02]  /*1960*/  HADD2.F32 R156, -RZ, R156.H1_H1 ;  /* 0x3000009cff9c7230 */ /* 0x000fe40000004100 */
[--C-:B------:R-:W-:Y:S02]  /*1970*/  HADD2.F32 R23, -RZ, R157.reuse.H0_H0 ;  /* 0x2000009dff177230 */ /* 0x100fe40000004100 */
[----:B------:R-:W-:Y:S01]  /*1980*/  FADD.FTZ R20, R32, R21 ;  /* 0x0000001520147221 */ /* 0x000fe20000010000 */
[----:B0-----:R-:W-:Y:S02]  /*1990*/  HADD2.F32 R166, -RZ, R157.H1_H1 ;  /* 0x3000009dffa67230 */ /* 0x001fe40000004100 */
        /* <DEDUP_REMOVED lines=12> */
.L_x_32489:
[--C-:B-1---5:R-:W-:Y:S02]  /*1a60*/  HADD2.F32 R20, -RZ, R156.reuse.H0_H0 ;  /* 0x2000009cff147230 */ /* 0x122fe40000004100 */
[----:B------:R-:W-:Y:S02]  /*1a70*/  HADD2.F32 R21, -RZ, R156.H1_H1 ;  /* 0x3000009cff157230 */ /* 0x000fe40000004100 */
[--C-:B------:R-:W-:Y:S02]  /*1a80*/  HADD2.F32 R22, -RZ, R157.reuse.H0_H0 ;  /* 0x2000009dff167230 */ /* 0x100fe40000004100 */
[----:B------:R-:W-:Y:S02]  /*1a90*/  HADD2.F32 R23, -RZ, R157.H1_H1 ;  /* 0x3000009dff177230 */ /* 0x000fe40000004100 */
[--C-:B------:R-:W-:Y:S02]  /*1aa0*/  HADD2.F32 R156, -RZ, R158.reuse.H0_H0 ;  /* 0x2000009eff9c7230 */ /* 0x100fe40000004100 */
[----:B------:R-:W-:-:S02]  /*1ab0*/  HADD2.F32 R157, -RZ, R158.H1_H1 ;  /* 0x3000009eff9d7230 */ /* 0x000fc40000004100 */
[--C-:B------:R-:W-:Y:S02]  /*1ac0*/  HADD2.F32 R158, -RZ, R159.reuse.H0_H0 ;  /* 0x2000009fff9e7230 */ /* 0x100fe40000004100 */
[----:B------:R-:W-:-:S07]  /*1ad0*/  HADD2.F32 R159, -RZ, R159.H1_H1 ;  /* 0x3000009fff9f7230 */ /* 0x000fce0000004100 */
.L_x_32488:
[----:B0-----:R-:W0:Y:S02]  /*1ae0*/  LDC.64 R166, c[0x0][0x3a8] ;  /* 0x0000ea00ffa67b82 */ /* 0x001e240000000a00 */
[C---:B0-----:R-:W-:Y:S01]  /*1af0*/  IMAD.WIDE.U32 R166, R0.reuse, 0x20, R166 ;  /* 0x0000002000a67825 */ /* 0x041fe200078e00a6 */
[----:B------:R-:W-:-:S04]  /*1b00*/  IADD3 R0, PT, PT, R0, 0x20, RZ ;  /* 0x0000002000007810 */ /* 0x000fc80007ffe0ff */
[----:B------:R1:W-:Y:S04]  /*1b10*/  STG.E.128 desc[UR6][R166.64], R20 ;  /* 0x00000014a6007986 */ /* 0x0003e8000c101d06 */
[----:B------:R1:W-:Y:S02]  /*1b20*/  STG.E.128 desc[UR6][R166.64+0x10], R156 ;  /* 0x0000109ca6007986 */ /* 0x0003e4000c101d06 */
.L_x_32485:
[----:B------:R-:W-:Y:S05]  /*1b30*/  BSYNC.RECONVERGENT B0 ;  /* 0x0000000000007941 */ /* 0x000fea0003800200 */
.L_x_32484:
        /* <DEDUP_REMOVED lines=10> */
[----:B------:R-:W3:Y:S08]  /*1be0*/  @P0 LDC.64 R18, c[0x0][0x398] ;  /* 0x0000e600ff120b82 */ /* 0x000ef00000000a00 */
[----:B------:R-:W0:Y:S01]  /*1bf0*/  @P1 LDC.64 R152, c[0x0][0x3a0] ;  /* 0x0000e800ff981b82 */ /* 0x000e220000000a00 */
[----:B--2---:R-:W-:-:S04]  /*1c00*/  IMAD.WIDE.U32 R16, R0, 0x10, R16 ;  /* 0x0000001000107825 */ /* 0x004fc800078e0010 */
[----:B---3--:R-:W-:-:S05]  /*1c10*/  @P0 IMAD.WIDE.U32 R18, R0, 0x10, R18 ;  /* 0x0000001000120825 */ /* 0x008fca00078e0012 */
[----:B------:R2:W5:Y:S01]  /*1c20*/  @P0 LDG.E.128 R172, desc[UR6][R18.64] ;  /* 0x0000000612ac0981 */ /* 0x000562000c1e1d00 */
[----:B01----:R-:W-:-:S03]  /*1c30*/  @P1 IMAD.WIDE.U32 R166, R0, 0x20, R152 ;  /* 0x0000002000a61825 */ /* 0x003fc600078e0098 */
[----:B------:R2:W5:Y:S04]  /*1c40*/  LDG.E.128 R152, desc[UR6][R16.64] ;  /* 0x0000000610987981 */ /* 0x000568000c1e1d00 */
[----:B------:R2:W5:Y:S04]  /*1c50*/  @P1 LDG.E.128 R32, desc[UR6][R166.64] ;  /* 0x00000006a6201981 */ /* 0x000568000c1e1d00 */
[----:B------:R2:W5:Y:S01]  /*1c60*/  @P1 LDG.E.128 R28, desc[UR6][R166.64+0x10] ;  /* 0x00001006a61c1981 */ /* 0x000562000c1e1d00 */
[----:B------:R-:W-:Y:S05]  /*1c70*/  @!P0 BRA `(.L_x_32492) ;  /* 0x0000000000ec8947 */ /* 0x000fea0003800000 */
[----:B------:R-:W-:Y:S05]  /*1c80*/  @!P1 BRA `(.L_x_32493) ;  /* 0x0000000000849947 */ /* 0x000fea0003800000 */
[--C-:B--2--5:R-:W-:Y:S02]  /*1c90*/  HADD2.F32 R16, -RZ, R152.reuse.H0_H0 ;  /* 0x20000098ff107230 */ /* 0x124fe40000004100 */
[----:B------:R-:W-:Y:S02]  /*1ca0*/  HADD2.F32 R152, -RZ, R152.H1_H1 ;  /* 0x30000098ff987230 */ /* 0x000fe40000004100 */
[--C-:B------:R-:W-:Y:S02]  /*1cb0*/  HADD2.F32 R19, -RZ, R172.reuse.H1_H1 ;  /* 0x300000acff137230 */ /* 0x100fe40000004100 */
        /* <DEDUP_REMOVED lines=30> */
.L_x_32493:
[--C-:B--2--5:R-:W-:Y:S02]  /*1ea0*/  HADD2.F32 R18, -RZ, R153.reuse.H0_H0 ;  /* 0x20000099ff127230 */ /* 0x124fe40000004100 */
[----:B------:R-:W-:Y:S02]  /*1eb0*/  HADD2.F32 R166, -RZ, R153.H1_H1 ;  /* 0x30000099ffa67230 */ /* 0x000fe40000004100 */
        /* <DEDUP_REMOVED lines=23> */
.L_x_32492:
[----:B------:R-:W-:Y:S05]  /*2030*/  @!P1 BRA `(.L_x_32495) ;  /* 0x0000000000449947 */ /* 0x000fea0003800000 */
[--C-:B--2--5:R-:W-:Y:S02]  /*2040*/  HADD2.F32 R17, -RZ, R152.reuse.H0_H0 ;  /* 0x20000098ff117230 */ /* 0x124fe40000004100 */
        /* <DEDUP_REMOVED lines=16> */
.L_x_32495:
[--C-:B--2--5:R-:W-:Y:S02]  /*2150*/  HADD2.F32 R16, -RZ, R152.reuse.H0_H0 ;  /* 0x20000098ff107230 */ /* 0x124fe40000004100 */
[----:B------:R-:W-:Y:S02]  /*2160*/  HADD2.F32 R17, -RZ, R152.H1_H1 ;  /* 0x30000098ff117230 */ /* 0x000fe40000004100 */
[--C-:B------:R-:W-:Y:S02]  /*2170*/  HADD2.F32 R18, -RZ, R153.reuse.H0_H0 ;  /* 0x20000099ff127230 */ /* 0x100fe40000004100 */
[----:B------:R-:W-:Y:S02]  /*2180*/  HADD2.F32 R19, -RZ, R153.H1_H1 ;  /* 0x30000099ff137230 */ /* 0x000fe40000004100 */
[--C-:B------:R-:W-:Y:S02]  /*2190*/  HADD2.F32 R152, -RZ, R154.reuse.H0_H0 ;  /* 0x2000009aff987230 */ /* 0x100fe40000004100 */
[----:B------:R-:W-:-:S02]  /*21a0*/  HADD2.F32 R153, -RZ, R154.H1_H1 ;  /* 0x3000009aff997230 */ /* 0x000fc40000004100 */
[--C-:B------:R-:W-:Y:S02]  /*21b0*/  HADD2.F32 R154, -RZ, R155.reuse.H0_H0 ;  /* 0x2000009bff9a7230 */ /* 0x100fe40000004100 */
[----:B------:R-:W-:-:S07]  /*21c0*/  HADD2.F32 R155, -RZ, R155.H1_H1 ;  /* 0x3000009bff9b7230 */ /* 0x000fce0000004100 */
.L_x_32494:
[----:B------:R-:W0:Y:S02]  /*21d0*/  LDC.64 R166, c[0x0][0x3a8] ;  /* 0x0000ea00ffa67b82 */ /* 0x000e240000000a00 */
[C---:B0-----:R-:W-:Y:S01]  /*21e0*/  IMAD.WIDE.U32 R166, R0.reuse, 0x20, R166 ;  /* 0x0000002000a67825 */ /* 0x041fe200078e00a6 */
[----:B------:R-:W-:-:S04]  /*21f0*/  IADD3 R0, PT, PT, R0, 0x20, RZ ;  /* 0x0000002000007810 */ /* 0x000fc80007ffe0ff */
[----:B------:R2:W-:Y:S04]  /*2200*/  STG.E.128 desc[UR6][R166.64], R16 ;  /* 0x00000010a6007986 */ /* 0x0005e8000c101d06 */
[----:B------:R2:W-:Y:S02]  /*2210*/  STG.E.128 desc[UR6][R166.64+0x10], R152 ;  /* 0x00001098a6007986 */ /* 0x0005e4000c101d06 */
.L_x_32491:
[----:B------:R-:W-:Y:S05]  /*2220*/  BSYNC.RECONVERGENT B0 ;  /* 0x0000000000007941 */ /* 0x000fea0003800200 */
.L_x_32490:
        /* <DEDUP_REMOVED lines=10> */
[----:B------:R-:W4:Y:S08]  /*22d0*/  @P0 LDC.64 R14, c[0x0][0x398] ;  /* 0x0000e600ff0e0b82 */ /* 0x000f300000000a00 */
[----:B------:R-:W0:Y:S01]  /*22e0*/  @P1 LDC.64 R148, c[0x0][0x3a0] ;  /* 0x0000e800ff941b82 */ /* 0x000e220000000a00 */
[----:B---3--:R-:W-:-:S04]  /*22f0*/  IMAD.WIDE.U32 R12, R0, 0x10, R12 ;  /* 0x00000010000c7825 */ /* 0x008fc800078e000c */
[----:B----4-:R-:W-:-:S05]  /*2300*/  @P0 IMAD.WIDE.U32 R14, R0, 0x10, R14 ;  /* 0x00000010000e0825 */ /* 0x010fca00078e000e */
[----:B------:R3:W5:Y:S01]  /*2310*/  @P0 LDG.E.128 R172, desc[UR6][R14.64] ;  /* 0x000000060eac0981 */ /* 0x000762000c1e1d00 */
[----:B012---:R-:W-:-:S03]  /*2320*/  @P1 IMAD.WIDE.U32 R166, R0, 0x20, R148 ;  /* 0x0000002000a61825 */ /* 0x007fc600078e0094 */
[----:B------:R3:W5:Y:S04]  /*2330*/  LDG.E.128 R148, desc[UR6][R12.64] ;  /* 0x000000060c947981 */ /* 0x000768000c1e1d00 */
[----:B------:R3:W5:Y:S04]  /*2340*/  @P1 LDG.E.128 R32, desc[UR6][R166.64] ;  /* 0x00000006a6201981 */ /* 0x000768000c1e1d00 */
[----:B------:R3:W5:Y:S01]  /*2350*/  @P1 LDG.E.128 R28, desc[UR6][R166.64+0x10] ;  /* 0x00001006a61c1981 */ /* 0x000762000c1e1d00 */
[----:B------:R-:W-:Y:S05]  /*2360*/  @!P0 BRA `(.L_x_32498) ;  /* 0x0000000000ec8947 */ /* 0x000fea0003800000 */
[----:B------:R-:W-:Y:S05]  /*2370*/  @!P1 BRA `(.L_x_32499) ;  /* 0x0000000000849947 */ /* 0x000fea0003800000 */
[--C-:B---3-5:R-:W-:Y:S02]  /*2380*/  HADD2.F32 R12, -RZ, R148.reuse.H0_H0 ;  /* 0x20000094ff0c7230 */ /* 0x128fe40000004100 */
        /* <DEDUP_REMOVED lines=32> */
.L_x_32499:
[--C-:B---3-5:R-:W-:Y:S02]  /*2590*/  HADD2.F32 R14, -RZ, R149.reuse.H0_H0 ;  /* 0x20000095ff0e7230 */ /* 0x128fe40000004100 */
        /* <DEDUP_REMOVED lines=24> */
.L_x_32498:
[----:B------:R-:W-:Y:S05]  /*2720*/  @!P1 BRA `(.L_x_32501) ;  /* 0x0000000000449947 */ /* 0x000fea0003800000 */
[--C-:B---3-5:R-:W-:Y:S02]  /*2730*/  HADD2.F32 R13, -RZ, R148.reuse.H0_H0 ;  /* 0x20000094ff0d7230 */ /* 0x128fe40000004100 */
        /* <DEDUP_REMOVED lines=16> */
.L_x_32501:
[--C-:B---3-5:R-:W-:Y:S02]  /*2840*/  HADD2.F32 R12, -RZ, R148.reuse.H0_H0 ;  /* 0x20000094ff0c7230 */ /* 0x128fe40000004100 */
[----:B------:R-:W-:Y:S02]  /*2850*/  HADD2.F32 R13, -RZ, R148.H1_H1 ;  /* 0x30000094ff0d7230 */ /* 0x000fe40000004100 */
[--C-:B------:R-:W-:Y:S02]  /*2860*/  HADD2.F32 R14, -RZ, R149.reuse.H0_H0 ;  /* 0x20000095ff0e7230 */ /* 0x100fe40000004100 */
[----:B------:R-:W-:Y:S02]  /*2870*/  HADD2.F32 R15, -RZ, R149.H1_H1 ;  /* 0x30000095ff0f7230 */ /* 0x000fe40000004100 */
[--C-:B------:R-:W-:Y:S02]  /*2880*/  HADD2.F32 R148, -RZ, R150.reuse.H0_H0 ;  /* 0x20000096ff947230 */ /* 0x100fe40000004100 */
[----:B------:R-:W-:-:S02]  /*2890*/  HADD2.F32 R149, -RZ, R150.H1_H1 ;  /* 0x30000096ff957230 */ /* 0x000fc40000004100 */
[--C-:B------:R-:W-:Y:S02]  /*28a0*/  HADD2.F32 R150, -RZ, R151.reuse.H0_H0 ;  /* 0x20000097ff967230 */ /* 0x100fe40000004100 */
[----:B------:R-:W-:-:S07]  /*28b0*/  HADD2.F32 R151, -RZ, R151.H1_H1 ;  /* 0x30000097ff977230 */ /* 0x000fce0000004100 */
.L_x_32500:
[----:B------:R-:W0:Y:S02]  /*28c0*/  LDC.64 R166, c[0x0][0x3a8] ;  /* 0x0000ea00ffa67b82 */ /* 0x000e240000000a00 */
[C---:B0-----:R-:W-:Y:S01]  /*28d0*/  IMAD.WIDE.U32 R166, R0.reuse, 0x20, R166 ;  /* 0x0000002000a67825 */ /* 0x041fe200078e00a6 */
[----:B------:R-:W-:-:S04]  /*28e0*/  IADD3 R0, PT, PT, R0, 0x20, RZ ;  /* 0x0000002000007810 */ /* 0x000fc80007ffe0ff */
[----:B------:R3:W-:Y:S04]  /*28f0*/  STG.E.128 desc[UR6][R166.64], R12 ;  /* 0x0000000ca6007986 */ /* 0x0007e8000c101d06 */
[----:B------:R3:W-:Y:S02]  /*2900*/  STG.E.128 desc[UR6][R166.64+0x10], R148 ;  /* 0x00001094a6007986 */ /* 0x0007e4000c101d06 */
.L_x_32497:
[----:B------:R-:W-:Y:S05]  /*2910*/  BSYNC.RECONVERGENT B0 ;  /* 0x0000000000007941 */ /* 0x000fea0003800200 */
.L_x_32496:
        /* <DEDUP_REMOVED lines=10> */
[----:B------:R-:W0:Y:S08]  /*29c0*/  @P0 LDC.64 R10, c[0x0][0x398] ;  /* 0x0000e600ff0a0b82 */ /* 0x000e300000000a00 */
[----:B------:R-:W1:Y:S01]  /*29d0*/  @P1 LDC.64 R144, c[0x0][0x3a0] ;  /* 0x0000e800ff901b82 */ /* 0x000e620000000a00 */
[----:B----4-:R-:W-:-:S04]  /*29e0*/  IMAD.WIDE.U32 R8, R0, 0x10, R8 ;  /* 0x0000001000087825 */ /* 0x010fc800078e0008 */
[----:B0-----:R-:W-:-:S05]  /*29f0*/  @P0 IMAD.WIDE.U32 R10, R0, 0x10, R10 ;  /* 0x00000010000a0825 */ /* 0x001fca00078e000a */
[----:B------:R0:W5:Y:S01]  /*2a00*/  @P0 LDG.E.128 R172, desc[UR6][R10.64] ;  /* 0x000000060aac0981 */ /* 0x000162000c1e1d00 */
[----:B-123--:R-:W-:-:S03]  /*2a10*/  @P1 IMAD.WIDE.U32 R166, R0, 0x20, R144 ;  /* 0x0000002000a61825 */ /* 0x00efc600078e0090 */
[----:B------:R0:W5:Y:S04]  /*2a20*/  LDG.E.128 R144, desc[UR6][R8.64] ;  /* 0x0000000608907981 */ /* 0x000168000c1e1d00 */
[----:B------:R0:W5:Y:S04]  /*2a30*/  @P1 LDG.E.128 R32, desc[UR6][R166.64] ;  /* 0x00000006a6201981 */ /* 0x000168000c1e1d00 */
[----:B------:R0:W5:Y:S01]  /*2a40*/  @P1 LDG.E.128 R28, desc[UR6][R166.64+0x10] ;  /* 0x00001006a61c1981 */ /* 0x000162000c1e1d00 */
[----:B------:R-:W-:Y:S05]  /*2a50*/  @!P0 BRA `(.L_x_32504) ;  /* 0x0000000000ec8947 */ /* 0x000fea0003800000 */
[----:B------:R-:W-:Y:S05]  /*2a60*/  @!P1 BRA `(.L_x_32505) ;  /* 0x0000000000849947 */ /* 0x000fea0003800000 */
[--C-:B0----5:R-:W-:Y:S02]  /*2a70*/  HADD2.F32 R8, -RZ, R144.reuse.H0_H0 ;  /* 0x20000090ff087230 */ /* 0x121fe40000004100 */
        /* <DEDUP_REMOVED lines=32> */
.L_x_32505:
[--C-:B0----5:R-:W-:Y:S02]  /*2c80*/  HADD2.F32 R10, -RZ, R145.reuse.H0_H0 ;  /* 0x20000091ff0a7230 */ /* 0x121fe40000004100 */
        /* <DEDUP_REMOVED lines=24> */
.L_x_32504:
[----:B------:R-:W-:Y:S05]  /*2e10*/  @!P1 BRA `(.L_x_32507) ;  /* 0x0000000000449947 */ /* 0x000fea0003800000 */
[--C-:B0----5:R-:W-:Y:S02]  /*2e20*/  HADD2.F32 R9, -RZ, R144.reuse.H0_H0 ;  /* 0x20000090ff097230 */ /* 0x121fe40000004100 */
        /* <DEDUP_REMOVED lines=16> */
.L_x_32507:
        /* <DEDUP_REMOVED lines=8> */
.L_x_32506:
[----:B------:R-:W0:Y:S02]  /*2fb0*/  LDC.64 R166, c[0x0][0x3a8] ;  /* 0x0000ea00ffa67b82 */ /* 0x000e240000000a00 */
[C---:B0-----:R-:W-:Y:S01]  /*2fc0*/  IMAD.WIDE.U32 R166, R0.reuse, 0x20, R166 ;  /* 0x0000002000a67825 */ /* 0x041fe200078e00a6 */
[----:B------:R-:W-:-:S04]  /*2fd0*/  IADD3 R0, PT, PT, R0, 0x20, RZ ;  /* 0x0000002000007810 */ /* 0x000fc80007ffe0ff */
[----:B------:R4:W-:Y:S04]  /*2fe0*/  STG.E.128 desc[UR6][R166.64], R8 ;  /* 0x00000008a6007986 */ /* 0x0009e8000c101d06 */
[----:B------:R4:W-:Y:S02]  /*2ff0*/  STG.E.128 desc[UR6][R166.64+0x10], R144 ;  /* 0x00001090a6007986 */ /* 0x0009e4000c101d06 */
.L_x_32503:
[----:B------:R-:W-:Y:S05]  /*3000*/  BSYNC.RECONVERGENT B0 ;  /* 0x0000000000007941 */ /* 0x000fea0003800200 */
.L_x_32502:
        /* <DEDUP_REMOVED lines=12> */
[----:B0-----:R-:W-:-:S04]  /*30d0*/  IMAD.WIDE.U32 R4, R0, 0x10, R4 ;  /* 0x0000001000047825 */ /* 0x001fc800078e0004 */
[----:B-1----:R-:W-:-:S05]  /*30e0*/  @P1 IMAD.WIDE.U32 R6, R0, 0x10, R6 ;  /* 0x0000001000061825 */ /* 0x002fca00078e0006 */
[----:B------:R0:W5:Y:S01]  /*30f0*/  @P1 LDG.E.128 R172, desc[UR6][R6.64] ;  /* 0x0000000606ac1981 */ /* 0x000162000c1e1d00 */
[----:B--234-:R-:W-:-:S03]  /*3100*/  @P0 IMAD.WIDE.U32 R166, R0, 0x20, R140 ;  /* 0x0000002000a60825 */ /* 0x01cfc600078e008c */
        /* <DEDUP_REMOVED lines=38> */
.L_x_32511:
        /* <DEDUP_REMOVED lines=25> */
.L_x_32510:
        /* <DEDUP_REMOVED lines=18> */
.L_x_32513:
        /* <DEDUP_REMOVED lines=8> */
.L_x_32512:
[----:B------:R-:W0:Y:S02]  /*36a0*/  LDC.64 R166, c[0x0][0x3a8] ;  /* 0x0000ea00ffa67b82 */ /* 0x000e240000000a00 */
[C---:B0-----:R-:W-:Y:S01]  /*36b0*/  IMAD.WIDE.U32 R166, R0.reuse, 0x20, R166 ;  /* 0x0000002000a67825 */ /* 0x041fe200078e00a6 */
[----:B------:R-:W-:-:S04]  /*36c0*/  IADD3 R0, PT, PT, R0, 0x20, RZ ;  /* 0x0000002000007810 */ /* 0x000fc80007ffe0ff */
[----:B------:R0:W-:Y:S04]  /*36d0*/  STG.E.128 desc[UR6][R166.64], R4 ;  /* 0x00000004a6007986 */ /* 0x0001e8000c101d06 */
[----:B------:R0:W-:Y:S02]  /*36e0*/  STG.E.128 desc[UR6][R166.64+0x10], R140 ;  /* 0x0000108ca6007986 */ /* 0x0001e4000c101d06 */
.L_x_32509:
[----:B------:R-:W-:Y:S05]  /*36f0*/  BSYNC.RECONVERGENT B0 ;  /* 0x0000000000007941 */ /* 0x000fea0003800200 */
.L_x_32508:
        /* <DEDUP_REMOVED lines=54> */
.L_x_32517:
        /* <DEDUP_REMOVED lines=25> */
.L_x_32516:
        /* <DEDUP_REMOVED lines=18> */
.L_x_32519:
        /* <DEDUP_REMOVED lines=8> */
.L_x_32518:
[----:B------:R-:W0:Y:S02]  /*3d90*/  LDC.64 R166, c[0x0][0x3a8] ;  /* 0x0000ea00ffa67b82 */ /* 0x000e240000000a00 */
[C---:B0-----:R-:W-:Y:S01]  /*3da0*/  IMAD.WIDE.U32 R166, R0.reuse, 0x20, R166 ;  /* 0x0000002000a67825 */ /* 0x041fe200078e00a6 */
[----:B------:R-:W-:-:S04]  /*3db0*/  IADD3 R0, PT, PT, R0, 0x20, RZ ;  /* 0x0000002000007810 */ /* 0x000fc80007ffe0ff */
[----:B------:R0:W-:Y:S04]  /*3dc0*/  STG.E.128 desc[UR6][R166.64], R108 ;  /* 0x0000006ca6007986 */ /* 0x0001e8000c101d06 */
[----:B------:R0:W-:Y:S02]  /*3dd0*/  STG.E.128 desc[UR6][R166.64+0x10], R136 ;  /* 0x00001088a6007986 */ /* 0x0001e4000c101d06 */
.L_x_32515:
[----:B------:R-:W-:Y:S05]  /*3de0*/  BSYNC.RECONVERGENT B0 ;  /* 0x0000000000007941 */ /* 0x000fea0003800200 */
.L_x_32514:
        /* <DEDUP_REMOVED lines=54> */
.L_x_32523:
        /* <DEDUP_REMOVED lines=25> */
.L_x_32522:
        /* <DEDUP_REMOVED lines=18> */
.L_x_32525:
        /* <DEDUP_REMOVED lines=8> */
.L_x_32524:
[----:B------:R-:W0:Y:S02]  /*4480*/  LDC.64 R166, c[0x0][0x3a8] ;  /* 0x0000ea00ffa67b82 */ /* 0x000e240000000a00 */
[C---:B0-----:R-:W-:Y:S01]  /*4490*/  IMAD.WIDE.U32 R166, R0.reuse, 0x20, R166 ;  /* 0x0000002000a67825 */ /* 0x041fe200078e00a6 */
[----:B------:R-:W-:-:S04]  /*44a0*/  IADD3 R0, PT, PT, R0, 0x20, RZ ;  /* 0x0000002000007810 */ /* 0x000fc80007ffe0ff */
[----:B------:R0:W-:Y:S04]  /*44b0*/  STG.E.128 desc[UR6][R166.64], R112 ;  /* 0x00000070a6007986 */ /* 0x0001e8000c101d06 */
[----:B------:R0:W-:Y:S02]  /*44c0*/  STG.E.128 desc[UR6][R166.64+0x10], R116 ;  /* 0x00001074a6007986 */ /* 0x0001e4000c101d06 */
.L_x_32521:
[----:B------:R-:W-:Y:S05]  /*44d0*/  BSYNC.RECONVERGENT B0 ;  /* 0x0000000000007941 */ /* 0x000fea0003800200 */
.L_x_32520:
        /* <DEDUP_REMOVED lines=54> */
.L_x_32529:
        /* <DEDUP_REMOVED lines=25> */
.L_x_32528:
        /* <DEDUP_REMOVED lines=18> */
.L_x_32531:
        /* <DEDUP_REMOVED lines=8> */
.L_x_32530:
[----:B------:R-:W0:Y:S02]  /*4b70*/  LDC.64 R166, c[0x0][0x3a8] ;  /* 0x0000ea00ffa67b82 */ /* 0x000e240000000a00 */
[C---:B0-----:R-:W-:Y:S01]  /*4b80*/  IMAD.WIDE.U32 R166, R0.reuse, 0x20, R166 ;  /* 0x0000002000a67825 */ /* 0x041fe200078e00a6 */
[----:B------:R-:W-:-:S04]  /*4b90*/  IADD3 R0, PT, PT, R0, 0x20, RZ ;  /* 0x0000002000007810 */ /* 0x000fc80007ffe0ff */
[----:B------:R0:W-:Y:S04]  /*4ba0*/  STG.E.128 desc[UR6][R166.64], R120 ;  /* 0x00000078a6007986 */ /* 0x0001e8000c101d06 */
[----:B------:R0:W-:Y:S02]  /*4bb0*/  STG.E.128 desc[UR6][R166.64+0x10], R124 ;  /* 0x0000107ca6007986 */ /* 0x0001e4000c101d06 */
.L_x_32527:
[----:B------:R-:W-:Y:S05]  /*4bc0*/  BSYNC.RECONVERGENT B0 ;  /* 0x0000000000007941 */ /* 0x000fea0003800200 */
.L_x_32526:
        /* <DEDUP_REMOVED lines=28> */
[--C-:B---34-:R-:W-:Y:S02]  /*4d90*/  HADD2.F32 R166, -RZ, R134.reuse.H0_H0 ;  /* 0x20000086ffa67230 */ /* 0x118fe40000004100 */
        /* <DEDUP_REMOVED lines=25> */
.L_x_32535:
[--C-:B0----5:R-:W-:Y:S02]  /*4f30*/  HADD2.F32 R130, -RZ, R133.reuse.H0_H0 ;  /* 0x20000085ff827230 */ /* 0x121fe40000004100 */
[----:B---34-:R-:W-:Y:S02]  /*4f40*/  HADD2.F32 R166, -RZ, R133.H1_H1 ;  /* 0x30000085ffa67230 */ /* 0x018fe40000004100 */
        /* <DEDUP_REMOVED lines=23> */
.L_x_32534:
[----:B------:R-:W-:Y:S05]  /*50c0*/  @!P1 BRA `(.L_x_32537) ;  /* 0x0000000000449947 */ /* 0x000fea0003800000 */
[--C-:B0----5:R-:W-:Y:S02]  /*50d0*/  HADD2.F32 R129, -RZ, R132.reuse.H0_H0 ;  /* 0x20000084ff817230 */ /* 0x121fe40000004100 */
[----:B------:R-:W-:Y:S02]  /*50e0*/  HADD2.F32 R132, -RZ, R132.H1_H1 ;  /* 0x30000084ff847230 */ /* 0x000fe40000004100 */
[--C-:B------:R-:W-:Y:S02]  /*50f0*/  HADD2.F32 R131, -RZ, R133.reuse.H0_H0 ;  /* 0x20000085ff837230 */ /* 0x100fe40000004100 */
[----:B------:R-:W-:Y:S01]  /*5100*/  FADD.FTZ R128, R32, R129 ;  /* 0x0000008120807221 */ /* 0x000fe20000010000 */
[----:B---34-:R-:W-:Y:S02]  /*5110*/  HADD2.F32 R166, -RZ, R133.H1_H1 ;  /* 0x30000085ffa67230 */ /* 0x018fe40000004100 */
        /* <DEDUP_REMOVED lines=12> */
.L_x_32537:
        /* <DEDUP_REMOVED lines=8> */
.L_x_32536:
[----:B---34-:R-:W0:Y:S02]  /*5260*/  LDC.64 R166, c[0x0][0x3a8] ;  /* 0x0000ea00ffa67b82 */ /* 0x018e240000000a00 */
[----:B0-----:R-:W-:-:S05]  /*5270*/  IMAD.WIDE.U32 R166, R0, 0x20, R166 ;  /* 0x0000002000a67825 */ /* 0x001fca00078e00a6 */
[----:B------:R0:W-:Y:S04]  /*5280*/  STG.E.128 desc[UR6][R166.64], R128 ;  /* 0x00000080a6007986 */ /* 0x0001e8000c101d06 */
[----:B------:R0:W-:Y:S02]  /*5290*/  STG.E.128 desc[UR6][R166.64+0x10], R132 ;  /* 0x00001084a6007986 */ /* 0x0001e4000c101d06 */
.L_x_32533:
[----:B------:R-:W-:Y:S05]  /*52a0*/  BSYNC.RECONVERGENT B0 ;  /* 0x0000000000007941 */ /* 0x000fea0003800200 */
.L_x_32532:
[----:B------:R-:W-:Y:S01]  /*52b0*/  FADD.FTZ R0, RZ, R24 ;  /* 0x00000018ff007221 */ /* 0x000fe20000010000 */
[C---:B------:R-:W-:Y:S01]  /*52c0*/  ISETP.GE.U32.AND P5, PT, R3.reuse, 0x20, PT ;  /* 0x000000200300780c */ /* 0x040fe20003fa6070 */
[----:B------:R-:W0:Y:S01]  /*52d0*/  S2R R186, SR_TID.X ;  /* 0x0000000000ba7919 */ /* 0x000e220000002100 */
[----:B------:R-:W-:Y:S01]  /*52e0*/  ISETP.GT.U32.AND P4, PT, R3, 0x3f, PT ;  /* 0x0000003f0300780c */ /* 0x000fe20003f84070 */
[----:B01234-:R-:W-:Y:S01]  /*52f0*/  FADD.FTZ R167, R25, R0 ;  /* 0x0000000019a77221 */ /* 0x01ffe20000010000 */
        /* <DEDUP_REMOVED lines=101> */
[----:B------:R-:W-:Y:S01]  /*5950*/  ISETP.GT.U32.AND P6, PT, R3, 0xdf, PT ;  /* 0x000000df0300780c */ /* 0x000fe20003fc4070 */
        /* <DEDUP_REMOVED lines=184> */
.L_x_32571:
        /* <DEDUP_REMOVED lines=9> */
[----:B------:R-:W1:Y:S04]  /*6570*/  @!P1 LDC.64 R168, c[0x0][0x3c0] ;  /* 0x0000f000ffa89b82 */ /* 0x000e680000000a00 */
[----:B------:R-:W2:Y:S04]  /*6580*/  MUFU.RSQ R167, R167 ;  /* 0x000000a700a77308 */ /* 0x000ea80000001400 */
[----:B0-----:R-:W0:Y:S01]  /*6590*/  @!P1 LDC.64 R184, c[0x0][0x3c8] ;  /* 0x0000f200ffb89b82 */ /* 0x001e220000000a00 */
[----:B-1----:R-:W-:-:S05]  /*65a0*/  @!P1 IMAD.WIDE R168, R164, 0x4, R168 ;  /* 0x00000004a4a89825 */ /* 0x002fca00078e02a8 */
[----:B------:R1:W-:Y:S01]  /*65b0*/  @!P1 STG.E desc[UR6][R168.64], R166 ;  /* 0x000000a6a8009986 */ /* 0x0003e2000c101906 */
[----:B0-----:R-:W-:-:S05]  /*65c0*/  @!P1 IMAD.WIDE R184, R164, 0x4, R184 ;  /* 0x00000004a4b89825 */ /* 0x001fca00078e02b8 */
[----:B--2---:R1:W-:Y:S01]  /*65d0*/  @!P1 STG.E desc[UR6][R184.64], R167 ;  /* 0x000000a7b8009986 */ /* 0x0043e2000c101906 */
        /* <DEDUP_REMOVED lines=49> */
.L_x_32540:
[----:B------:R-:W-:Y:S05]  /*68f0*/  BSYNC.RECONVERGENT B0 ;  /* 0x0000000000007941 */ /* 0x000fea0003800200 */
.L_x_32539:
        /* <DEDUP_REMOVED lines=51> */
.L_x_32542:
[----:B------:R-:W-:Y:S05]  /*6c30*/  BSYNC.RECONVERGENT B0 ;  /* 0x0000000000007941 */ /* 0x000fea0003800200 */
.L_x_32541:
        /* <DEDUP_REMOVED lines=51> */
.L_x_32544:
[----:B------:R-:W-:Y:S05]  /*6f70*/  BSYNC.RECONVERGENT B0 ;  /* 0x0000000000007941 */ /* 0x000fea0003800200 */
.L_x_32543:
        /* <DEDUP_REMOVED lines=51> */
.L_x_32546:
[----:B------:R-:W-:Y:S05]  /*72b0*/  BSYNC.RECONVERGENT B0 ;  /* 0x0000000000007941 */ /* 0x000fea0003800200 */
.L_x_32545:
        /* <DEDUP_REMOVED lines=51> */
.L_x_32548:
[----:B------:R-:W-:Y:S05]  /*75f0*/  BSYNC.RECONVERGENT B0 ;  /* 0x0000000000007941 */ /* 0x000fea0003800200 */
.L_x_32547:
        /* <DEDUP_REMOVED lines=51> */
.L_x_32550:
[----:B------:R-:W-:Y:S05]  /*7930*/  BSYNC.RECONVERGENT B0 ;  /* 0x0000000000007941 */ /* 0x000fea0003800200 */
.L_x_32549:
        /* <DEDUP_REMOVED lines=51> */
.L_x_32552:
[----:B------:R-:W-:Y:S05]  /*7c70*/  BSYNC.RECONVERGENT B0 ;  /* 0x0000000000007941 */ /* 0x000fea0003800200 */
.L_x_32551:
        /* <DEDUP_REMOVED lines=51> */
.L_x_32554:
[----:B------:R-:W-:Y:S05]  /*7fb0*/  BSYNC.RECONVERGENT B0 ;  /* 0x0000000000007941 */ /* 0x000fea0003800200 */
.L_x_32553:
        /* <DEDUP_REMOVED lines=51> */
.L_x_32556:
[----:B------:R-:W-:Y:S05]  /*82f0*/  BSYNC.RECONVERGENT B0 ;  /* 0x0000000000007941 */ /* 0x000fea0003800200 */
.L_x_32555:
[----:B------:R-:W-:Y:S01]  /*8300*/  ISETP.GE.U32.AND P0, PT, R3, 0x140, PT ;  /* 0x000001400300780c */ /* 0x000fe20003f06070 */
[----:B------:R-:W-:-:S12]  /*8310*/  BSSY.RECONVERGENT B0, `(.L_x_32557) ;  /* 0x0000031000007945 */ /* 0x000fd80003800200 */
[----:B------:R-:W-:Y:S05]  /*8320*/  @!P0 BRA `(.L_x_32558) ;  /* 0x0000000000bc8947 */ /* 0x000fea0003800000 */
[----:B01234-:R-:W0:Y:S01]  /*8330*/  LDC.64 R168, c[0x0][0x428] ;  /* 0x00010a00ffa87b82 */ /* 0x01fe220000000a00 */
[--C-:B------:R-:W-:Y:S01]  /*8340*/  FADD.FTZ R186, R130, -R0.reuse ;  /* 0x8000000082ba7221 */ /* 0x100fe20000010000 */
[--C-:B------:R-:W-:Y:S01]  /*8350*/  FADD.FTZ R190, R132, -R0.reuse ;  /* 0x8000000084be7221 */ /* 0x100fe20000010000 */
[--C-:B------:R-:W-:Y:S01]  /*8360*/  FADD.FTZ R166, R128, -R0.reuse ;  /* 0x8000000080a67221 */ /* 0x100fe20000010000 */
[----:B-----5:R-:W-:Y:S02]  /*8370*/  HADD2.F32 R187, -RZ, R41.H0_H0 ;  /* 0x20000029ffbb7230 */ /* 0x020fe40000004100 */
[--C-:B------:R-:W-:Y:S01]  /*8380*/  FADD.FTZ R184, R129, -R0.reuse ;  /* 0x8000000081b87221 */ /* 0x100fe20000010000 */
[----:B------:R-:W-:Y:S02]  /*8390*/  HADD2.F32 R189, -RZ, R37.H0_H0 ;  /* 0x20000025ffbd7230 */ /* 0x000fe40000004100 */
[----:B------:R-:W-:Y:S01]  /*83a0*/  FADD.FTZ R188, R131, -R0 ;  /* 0x8000000083bc7221 */ /* 0x000fe20000010000 */
[----:B------:R-:W-:-:S02]  /*83b0*/  HADD2.F32 R191, -RZ, R42.H0_H0 ;  /* 0x2000002affbf7230 */ /* 0x000fc40000004100 */
[--C-:B------:R-:W-:Y:S01]  /*83c0*/  FADD.FTZ R192, R133, -R0.reuse ;  /* 0x8000000085c07221 */ /* 0x100fe20000010000 */
[----:B------:R-:W-:Y:S02]  /*83d0*/  HADD2.F32 R193, -RZ, R38.H0_H0 ;  /* 0x20000026ffc17230 */ /* 0x000fe40000004100 */
[--C-:B------:R-:W-:Y:S01]  /*83e0*/  FADD.FTZ R194, R134, -R0.reuse ;  /* 0x8000000086c27221 */ /* 0x100fe20000010000 */
[----:B------:R-:W-:Y:S02]  /*83f0*/  HADD2.F32 R171, -RZ, R40.H0_H0 ;  /* 0x20000028ffab7230 */ /* 0x000fe40000004100 */
[C---:B------:R-:W-:Y:S01]  /*8400*/  FMUL.FTZ R186, R167.reuse, R186 ;  /* 0x000000baa7ba7220 */ /* 0x040fe20000410000 */
[----:B------:R-:W-:Y:S02]  /*8410*/  HADD2.F32 R185, -RZ, R36.H0_H0 ;  /* 0x20000024ffb97230 */ /* 0x000fe40000004100 */
[----:B------:R-:W-:Y:S01]  /*8420*/  FMUL.FTZ R190, R167, R190 ;  /* 0x000000bea7be7220 */ /* 0x000fe20000410000 */
[----:B------:R-:W-:Y:S01]  /*8430*/  FADD.FTZ R0, R135, -R0 ;  /* 0x8000000087007221 */ /* 0x000fe20000010000 */
[C---:B------:R-:W-:Y:S01]  /*8440*/  FMUL.FTZ R166, R167.reuse, R166 ;  /* 0x000000a6a7a67220 */ /* 0x040fe20000410000 */
[----:B------:R-:W-:Y:S01]  /*8450*/  FFMA.FTZ R186, R186, R187, R189 ;  /* 0x000000bbbaba7223 */ /* 0x000fe200000100bd */
[----:B------:R-:W-:Y:S01]  /*8460*/  FFMA.FTZ R190, R190, R191, R193 ;  /* 0x000000bfbebe7223 */ /* 0x000fe200000100c1 */
[C---:B------:R-:W-:Y:S01]  /*8470*/  FMUL.FTZ R184, R167.reuse, R184 ;  /* 0x000000b8a7b87220 */ /* 0x040fe20000410000 */
[C---:B------:R-:W-:Y:S01]  /*8480*/  FMUL.FTZ R188, R167.reuse, R188 ;  /* 0x000000bca7bc7220 */ /* 0x040fe20000410000 */
[C---:B------:R-:W-:Y:S01]  /*8490*/  FMUL.FTZ R192, R167.reuse, R192 ;  /* 0x000000c0a7c07220 */ /* 0x040fe20000410000 */
[C---:B------:R-:W-:Y:S01]  /*84a0*/  FMUL.FTZ R194, R167.reuse, R194 ;  /* 0x000000c2a7c27220 */ /* 0x040fe20000410000 */
[----:B------:R-:W-:Y:S01]  /*84b0*/  FMUL.FTZ R0, R167, R0 ;  /* 0x00000000a7007220 */ /* 0x000fe20000410000 */
[----:B------:R-:W-:Y:S01]  /*84c0*/  FFMA.FTZ R166, R166, R171, R185 ;  /* 0x000000aba6a67223 */ /* 0x000fe200000100b9 */
[----:B------:R-:W-:-:S02]  /*84d0*/  HADD2.F32 R189, -RZ, R42.H1_H1 ;  /* 0x3000002affbd7230 */ /* 0x000fc40000004100 */
[----:B------:R-:W-:Y:S02]  /*84e0*/  HADD2.F32 R191, -RZ, R38.H1_H1 ;  /* 0x30000026ffbf7230 */ /* 0x000fe40000004100 */
[----:B------:R-:W-:Y:S02]  /*84f0*/  HADD2.F32 R167, -RZ, R40.H1_H1 ;  /* 0x30000028ffa77230 */ /* 0x000fe40000004100 */
[----:B------:R-:W-:Y:S02]  /*8500*/  HADD2.F32 R185, -RZ, R41.H1_H1 ;  /* 0x30000029ffb97230 */ /* 0x000fe40000004100 */
[----:B------:R-:W-:Y:S01]  /*8510*/  FFMA.FTZ R189, R192, R189, R191 ;  /* 0x000000bdc0bd7223 */ /* 0x000fe200000100bf */
[----:B------:R-:W-:Y:S02]  /*8520*/  HADD2.F32 R193, -RZ, R43.H0_H0 ;  /* 0x2000002bffc17230 */ /* 0x000fe40000004100 */
[----:B------:R-:W-:Y:S02]  /*8530*/  HADD2.F32 R195, -RZ, R39.H0_H0 ;  /* 0x20000027ffc37230 */ /* 0x000fe40000004100 */
[----:B------:R-:W-:Y:S01]  /*8540*/  HADD2.F32 R197, -RZ, R43.H1_H1 ;  /* 0x3000002bffc57230 */ /* 0x000fe20000004100 */
[----:B------:R-:W-:Y:S01]  /*8550*/  F2FP.F16.F32.PACK_AB R190, R189, R190 ;  /* 0x000000bebdbe723e */ /* 0x000fe200000000ff */
[----:B------:R-:W-:-:S02]  /*8560*/  HADD2.F32 R199, -RZ, R39.H1_H1 ;  /* 0x30000027ffc77230 */ /* 0x000fc40000004100 */
[----:B------:R-:W-:Y:S01]  /*8570*/  FFMA.FTZ R193, R194, R193, R195 ;  /* 0x000000c1c2c17223 */ /* 0x000fe200000100c3 */
[----:B------:R-:W-:Y:S02]  /*8580*/  HADD2.F32 R187, -RZ, R37.H1_H1 ;  /* 0x30000025ffbb7230 */ /* 0x000fe40000004100 */
[----:B------:R-:W-:Y:S02]  /*8590*/  HADD2.F32 R171, -RZ, R36.H1_H1 ;  /* 0x30000024ffab7230 */ /* 0x000fe40000004100 */
[----:B------:R-:W-:Y:S01]  /*85a0*/  FFMA.FTZ R0, R0, R197, R199 ;  /* 0x000000c500007223 */ /* 0x000fe200000100c7 */
[----:B0-----:R-:W-:-:S04]  /*85b0*/  IMAD.WIDE.U32 R168, R165, 0x10, R168 ;  /* 0x00000010a5a87825 */ /* 0x001fc800078e00a8 */
[----:B------:R-:W-:Y:S01]  /*85c0*/  FFMA.FTZ R185, R188, R185, R187 ;  /* 0x000000b9bcb97223 */ /* 0x000fe200000100bb */
[----:B------:R-:W-:Y:S01]  /*85d0*/  FFMA.FTZ R167, R184, R167, R171 ;  /* 0x000000a7b8a77223 */ /* 0x000fe200000100ab */
[----:B------:R-:W-:-:S03]  /*85e0*/  F2FP.F16.F32.PACK_AB R191, R0, R193 ;  /* 0x000000c100bf723e */ /* 0x000fc600000000ff */
[----:B------:R-:W-:Y:S02]  /*85f0*/  F2FP.F16.F32.PACK_AB R189, R185, R186 ;  /* 0x000000bab9bd723e */ /* 0x000fe400000000ff */
[----:B------:R-:W-:-:S05]  /*8600*/  F2FP.F16.F32.PACK_AB R188, R167, R166 ;  /* 0x000000a6a7bc723e */ /* 0x000fca00000000ff */
[----:B------:R0:W-:Y:S02]  /*8610*/  STG.E.128 desc[UR6][R168.64], R188 ;  /* 0x000000bca8007986 */ /* 0x0001e4000c101d06 */
.L_x_32558:
[----:B------:R-:W-:Y:S05]  /*8620*/  BSYNC.RECONVERGENT B0 ;  /* 0x0000000000007941 */ /* 0x000fea0003800200 */
.L_x_32557:
[----:B-1----:R-:W1:Y:S02]  /*8630*/  LDC.64 R166, c[0x0][0x380] ;  /* 0x0000e000ffa67b82 */ /* 0x002e640000000a00 */
[----:B-1----:R-:W-:-:S04]  /*8640*/  LEA R164, R166, R164, 0x2 ;  /* 0x000000a4a6a47211 */ /* 0x002fc800078e10ff */
[----:B------:R-:W-:-:S13]  /*8650*/  ISETP.GE.AND P0, PT, R164, R167, PT ;  /* 0x000000a7a400720c */ /* 0x000fda0003f06270 */
[----:B------:R-:W-:Y:S05]  /*8660*/  @!P0 BRA `(.L_x_32559) ;  /* 0xffffff84009c8947 */ /* 0x000fea000383ffff */
[----:B------:R-:W-:Y:S05]  /*8670*/  EXIT ;  /* 0x000000000000794d */ /* 0x000fea0003800000 */
.L_x_32538:
        /* <DEDUP_REMOVED lines=8> */
.L_x_32561:
[----:B------:R-:W-:Y:S05]  /*8700*/  BSYNC B0 ;  /* 0x0000000000007941 */ /* 0x000fea0003800000 */
.L_x_32560:
        /* <DEDUP_REMOVED lines=9> */
.L_x_32562:
[----:B------:R-:W-:Y:S01]  /*87a0*/  HFMA2 R189, -RZ, RZ, 0, 2.384185791015625e-07 ;  /* 0x00000004ffbd7431 */ /* 0x000fe200000001ff */
[----:B------:R-:W-:-:S05]  /*87b0*/  MOV R167, R188 ;  /* 0x000000bc00a77202 */ /* 0x000fca0000000f00 */
[----:B------:R-:W-:-:S05]  /*87c0*/  FADD.FTZ R171, R168, R167 ;  /* 0x000000a7a8ab7221 */ /* 0x000fca0000010000 */
[----:B------:R-:W-:-:S07]  /*87d0*/  MOV R190, R171 ;  /* 0x000000ab00be7202 */ /* 0x000fce0000000f00 */
[----:B------:R-:W-:Y:S05]  /*87e0*/  WARPSYNC.COLLECTIVE R187, `(.L_x_32563) ;  /* 0x00000000bb087348 */ /* 0x000fea0003c00000 */
[----:B------:R0:W1:Y:S02]  /*87f0*/  SHFL.BFLY P6, R188, R190, R189, R192 ;  /* 0x0c0000bdbebc7389 */ /* 0x00006400000c00c0 */
[----:B01----:R-:W-:Y:S05]  /*8800*/  ENDCOLLECTIVE ;  /* 0x000000000000791b */ /* 0x003fea0003800000 */
.L_x_32563:
[----:B------:R-:W-:Y:S01]  /*8810*/  HFMA2 R189, -RZ, RZ, 0, 4.76837158203125e-07 ;  /* 0x00000008ffbd7431 */ /* 0x000fe200000001ff */
[----:B------:R-:W-:-:S05]  /*8820*/  MOV R0, R188 ;  /* 0x000000bc00007202 */ /* 0x000fca0000000f00 */
[----:B------:R-:W-:-:S05]  /*8830*/  FADD.FTZ R184, R171, R0 ;  /* 0x00000000abb87221 */ /* 0x000fca0000010000 */
[----:B------:R-:W-:-:S07]  /*8840*/  MOV R190, R184 ;  /* 0x000000b800be7202 */ /* 0x000fce0000000f00 */
[----:B------:R-:W-:Y:S05]  /*8850*/  WARPSYNC.COLLECTIVE R187, `(.L_x_32564) ;  /* 0x00000000bb087348 */ /* 0x000fea0003c00000 */
[----:B------:R0:W1:Y:S02]  /*8860*/  SHFL.BFLY P6, R188, R190, R189, R192 ;  /* 0x0c0000bdbebc7389 */ /* 0x00006400000c00c0 */
[----:B01----:R-:W-:Y:S05]  /*8870*/  ENDCOLLECTIVE ;  /* 0x000000000000791b */ /* 0x003fea0003800000 */
.L_x_32564:
[----:B------:R-:W-:Y:S01]  /*8880*/  HFMA2 R189, -RZ, RZ, 0, 9.5367431640625e-07 ;  /* 0x00000010ffbd7431 */ /* 0x000fe200000001ff */
[----:B------:R-:W-:-:S05]  /*8890*/  MOV R167, R188 ;  /* 0x000000bc00a77202 */ /* 0x000fca0000000f00 */
[----:B------:R-:W-:Y:S02]  /*88a0*/  FADD.FTZ R185, R184, R167 ;  /* 0x000000a7b8b97221 */ /* 0x000fe40000010000 */
[----:B------:R-:W0:Y:S03]  /*88b0*/  LDC R167, c[0x0][0x400] ;  /* 0x00010000ffa77b82 */ /* 0x000e260000000800 */
[----:B------:R-:W-:-:S07]  /*88c0*/  MOV R190, R185 ;  /* 0x000000b900be7202 */ /* 0x000fce0000000f00 */
[----:B0-----:R-:W-:Y:S05]  /*88d0*/  WARPSYNC.COLLECTIVE R187, `(.L_x_32565) ;  /* 0x00000000bb087348 */ /* 0x001fea0003c00000 */
[----:B------:R1:W2:Y:S02]  /*88e0*/  SHFL.BFLY P6, R188, R190, R189, R192 ;  /* 0x0c0000bdbebc7389 */ /* 0x0002a400000c00c0 */
[----:B012---:R-:W-:Y:S05]  /*88f0*/  ENDCOLLECTIVE ;  /* 0x000000000000791b */ /* 0x007fea0003800000 */
.L_x_32565:
        /* <DEDUP_REMOVED lines=173> */
.L_x_32566:
[----:B------:R-:W-:Y:S01]  /*93d0*/  HFMA2 R189, -RZ, RZ, 0, 1.1920928955078125e-07 ;  /* 0x00000002ffbd7431 */ /* 0x000fe200000001ff */
[----:B------:R-:W-:-:S05]  /*93e0*/  MOV R169, R188 ;  /* 0x000000bc00a97202 */ /* 0x000fca0000000f00 */
[----:B------:R-:W-:-:S05]  /*93f0*/  FADD.FTZ R169, R0, R169 ;  /* 0x000000a900a97221 */ /* 0x000fca0000010000 */
[----:B------:R-:W-:-:S07]  /*9400*/  MOV R190, R169 ;  /* 0x000000a900be7202 */ /* 0x000fce0000000f00 */
[----:B------:R-:W-:Y:S05]  /*9410*/  WARPSYNC.COLLECTIVE R187, `(.L_x_32567) ;  /* 0x00000000bb087348 */ /* 0x000fea0003c00000 */
[----:B------:R0:W1:Y:S02]  /*9420*/  SHFL.BFLY P6, R188, R190, R189, R192 ;  /* 0x0c0000bdbebc7389 */ /* 0x00006400000c00c0 */
[----:B01----:R-:W-:Y:S05]  /*9430*/  ENDCOLLECTIVE ;  /* 0x000000000000791b */ /* 0x003fea0003800000 */
.L_x_32567:
[----:B------:R-:W-:Y:S01]  /*9440*/  HFMA2 R189, -RZ, RZ, 0, 2.384185791015625e-07 ;  /* 0x00000004ffbd7431 */ /* 0x000fe200000001ff */
[----:B------:R-:W-:-:S05]  /*9450*/  MOV R168, R188 ;  /* 0x000000bc00a87202 */ /* 0x000fca0000000f00 */
[----:B------:R-:W-:-:S05]  /*9460*/  FADD.FTZ R168, R169, R168 ;  /* 0x000000a8a9a87221 */ /* 0x000fca0000010000 */
[----:B------:R-:W-:-:S07]  /*9470*/  MOV R190, R168 ;  /* 0x000000a800be7202 */ /* 0x000fce0000000f00 */
[----:B------:R-:W-:Y:S05]  /*9480*/  WARPSYNC.COLLECTIVE R187, `(.L_x_32568) ;  /* 0x00000000bb087348 */ /* 0x000fea0003c00000 */
[----:B------:R0:W1:Y:S02]  /*9490*/  SHFL.BFLY P6, R188, R190, R189, R192 ;  /* 0x0c0000bdbebc7389 */ /* 0x00006400000c00c0 */
[----:B01----:R-:W-:Y:S05]  /*94a0*/  ENDCOLLECTIVE ;  /* 0x000000000000791b */ /* 0x003fea0003800000 */
.L_x_32568:
[----:B------:R-:W-:Y:S01]  /*94b0*/  HFMA2 R189, -RZ, RZ, 0, 4.76837158203125e-07 ;  /* 0x00000008ffbd7431 */ /* 0x000fe200000001ff */
[----:B------:R-:W-:-:S05]  /*94c0*/  MOV R171, R188 ;  /* 0x000000bc00ab7202 */ /* 0x000fca0000000f00 */
[----:B------:R-:W-:-:S05]  /*94d0*/  FADD.FTZ R171, R168, R171 ;  /* 0x000000aba8ab7221 */ /* 0x000fca0000010000 */
[----:B------:R-:W-:-:S07]  /*94e0*/  MOV R190, R171 ;  /* 0x000000ab00be7202 */ /* 0x000fce0000000f00 */
[----:B------:R-:W-:Y:S05]  /*94f0*/  WARPSYNC.COLLECTIVE R187, `(.L_x_32569) ;  /* 0x00000000bb087348 */ /* 0x000fea0003c00000 */
[----:B------:R0:W1:Y:S02]  /*9500*/  SHFL.BFLY P6, R188, R190, R189, R192 ;  /* 0x0c0000bdbebc7389 */ /* 0x00006400000c00c0 */
[----:B01----:R-:W-:Y:S05]  /*9510*/  ENDCOLLECTIVE ;  /* 0x000000000000791b */ /* 0x003fea0003800000 */
.L_x_32569:
[----:B------:R-:W-:Y:S01]  /*9520*/  HFMA2 R189, -RZ, RZ, 0, 9.5367431640625e-07 ;  /* 0x00000010ffbd7431 */ /* 0x000fe200000001ff */
[----:B------:R-:W-:-:S05]  /*9530*/  MOV R184, R188 ;  /* 0x000000bc00b87202 */ /* 0x000fca0000000f00 */
[----:B------:R-:W-:-:S05]  /*9540*/  FADD.FTZ R184, R171, R184 ;  /* 0x000000b8abb87221 */ /* 0x000fca0000010000 */
[----:B------:R-:W-:-:S07]  /*9550*/  MOV R190, R184 ;  /* 0x000000b800be7202 */ /* 0x000fce0000000f00 */
[----:B------:R-:W-:Y:S05]  /*9560*/  WARPSYNC.COLLECTIVE R187, `(.L_x_32570) ;  /* 0x00000000bb087348 */ /* 0x000fea0003c00000 */
[----:B------:R0:W1:Y:S02]  /*9570*/  SHFL.BFLY P6, R188, R190, R189, R192 ;  /* 0x0c0000bdbebc7389 */ /* 0x00006400000c00c0 */
[----:B01----:R-:W-:Y:S05]  /*9580*/  ENDCOLLECTIVE ;  /* 0x000000000000791b */ /* 0x003fea0003800000 */
.L_x_32570:
[----:B------:R-:W-:Y:S01]  /*9590*/  MOV R185, R188 ;  /* 0x000000bc00b97202 */ /* 0x000fe20000000f00 */
[----:B------:R-:W-:Y:S06]  /*95a0*/  BRA `(.L_x_32571) ;  /* 0xffffffcc00cc7947 */ /* 0x000fec000383ffff */
.L_x_32572:
        /* <DEDUP_REMOVED lines=13> */
.L_x_54478:


//--------------------- .text._ZN10layer_norm31ln_parallel_residual_fwd_kernelINS_13Kernel_traitsI6__halfS2_fS2_fjLj2560ELj1ELj4ELj1ELj16ENS_18Kernel_traits_baseILj2560ES2_S2_fS2_fjLj128EEEEELb0ELb1ELb1EEEvNS_9FwdParamsE --------------------------
	.section	.text._ZN10layer_norm31ln_parallel_residual_fwd_kernelINS_13Kernel_traitsI6__halfS2_fS2_fjLj2560ELj1ELj4ELj1ELj16ENS_18Kernel_traits_baseILj2560ES2_S2_fS2_fjLj128EEEEELb0ELb1ELb1EEEvNS_9FwdParamsE,"ax",@progbits
	.align	128
        .global         _ZN10layer_norm31ln_parallel_residual_fwd_kernelINS_13Kernel_traitsI6__halfS2_fS2_fjLj2560ELj1ELj4ELj1ELj16ENS_18Kernel_traits_baseILj2560ES2_S2_fS2_fjLj128EEEEELb0ELb1ELb1EEEvNS_9FwdParamsE
        .type           _ZN10layer_norm31ln_parallel_residual_fwd_kernelINS_13Kernel_traitsI6__halfS2_fS2_fjLj2560ELj1ELj4ELj1ELj16ENS_18Kernel_traits_baseILj2560ES2_S2_fS2_fjLj128EEEEELb0ELb1ELb1EEEvNS_9FwdParamsE,@function
        .size           _ZN10layer_norm31ln_parallel_residual_fwd_kernelINS_13Kernel_traitsI6__halfS2_fS2_fjLj2560ELj1ELj4ELj1ELj16ENS_18Kernel_traits_baseILj2560ES2_S2_fS2_fjLj128EEEEELb0ELb1ELb1EEEvNS_9FwdParamsE,(.L_x_54479 - _ZN10layer_norm31ln_parallel_residual_fwd_kernelINS_13Kernel_traitsI6__halfS2_fS2_fjLj2560ELj1ELj4ELj1ELj16ENS_18Kernel_traits_baseILj2560ES2_S2_fS2_fjLj128EEEEELb0ELb1ELb1EEEvNS_9FwdParamsE)
        .other          _ZN10layer_norm31ln_parallel_residual_fwd_kernelINS_13Kernel_traitsI6__halfS2_fS2_fjLj2560ELj1ELj4ELj1ELj16ENS_18Kernel_traits_baseILj2560ES2_S2_fS2_fjLj128EEEEELb0ELb1ELb1EEEvNS_9FwdParamsE,@"STO_CUDA_ENTRY STV_DEFAULT"
_ZN10layer_norm31ln_parallel_residual_fwd_kernelINS_13Kernel_traitsI6__halfS2_fS2_fjLj2560ELj1ELj4ELj1ELj16ENS_18Kernel_traits_baseILj2560ES2_S2_fS2_fjLj128EEEEELb0ELb1ELb1EEEvNS_9FwdParamsE:
.text._ZN10layer_norm31ln_parallel_residual_fwd_kernelINS_13Kernel_traitsI6__halfS2_fS2_fjLj2560ELj1ELj4ELj1ELj16ENS_18Kernel_traits_baseILj2560ES2_S2_fS2_fjLj128EEEEELb0ELb1ELb1EEEvNS_9FwdParamsE:
        /* <DEDUP_REMOVED lines=37> */
.L_x_32573:
        /* <DEDUP_REMOVED lines=32> */
.L_x_32574:
[----:B------:R-:W1:Y:S02]  /*0450*/  LDCU UR4, c[0x0][0x384] ;  /* 0x00007080ff0477ac */ /* 0x000e640008000800 */
[----:B-1----:R-:W-:-:S13]  /*0460*/  ISETP.GE.AND P0, PT, R3, UR4, PT ;  /* 0x0000000403007c0c */ /* 0x002fda000bf06270 */
[----:B------:R-:W-:Y:S05]  /*0470*/  @P0 EXIT ;  /* 0x000000000000094d */ /* 0x000fea0003800000 */
[----:B------:R-:W1:Y:S01]  /*0480*/  LDCU.64 UR4, c[0x0][0x398] ;  /* 0x00007300ff0477ac */ /* 0x000e620008000a00 */
[----:B------:R-:W2:Y:S01]  /*0490*/  LDCU UR8, c[0x0][0x388] ;  /* 0x00007100ff0877ac */ /* 0x000ea20008000800 */
[----:B------:R-:W3:Y:S01]  /*04a0*/  LDCU.U8 UR9, c[0x0][0x410] ;  /* 0x00008200ff0977ac */ /* 0x000ee20008000000 */
[----:B------:R-:W4:Y:S01]  /*04b0*/  LDCU UR10, c[0x0][0x448] ;  /* 0x00008900ff0a77ac */ /* 0x000f220008000800 */
[----:B------:R-:W0:Y:S01]  /*04c0*/  LDCU.64 UR12, c[0x0][0x398] ;  /* 0x00007300ff0c77ac */ /* 0x000e220008000a00 */
[----:B-1----:R-:W-:-:S04]  /*04d0*/  UISETP.NE.U32.AND UP0, UPT, UR4, URZ, UPT ;  /* 0x000000ff0400728c */ /* 0x002fc8000bf05070 */
[----:B------:R-:W-:Y:S01]  /*04e0*/  UISETP.NE.AND.EX UP0, UPT, UR5, URZ, UPT, UP0 ;  /* 0x000000ff0500728c */ /* 0x000fe2000bf05300 */
[----:B------:R-:W1:Y:S05]  /*04f0*/  LDCU.64 UR4, c[0x0][0x3a0] ;  /* 0x00007400ff0477ac */ /* 0x000e6a0008000a00 */
[----:B0-234-:R-:W-:-:S13]  /*0500*/  PLOP3.LUT P1, PT, PT, PT, UP0, 0x80, 0x8 ;  /* 0x000000000008781c */ /* 0x01dfda0003f2f008 */
.L_x_32616:
[----:B-1----:R-:W-:Y:S01]  /*0510*/  ISETP.NE.U32.AND P0, PT, RZ, UR4, PT ;  /* 0x00000004ff007c0c */ /* 0x002fe2000bf05070 */
[----:B------:R-:W0:Y:S01]  /*0520*/  @P1 LDC.64 R94, c[0x0][0x398] ;  /* 0x0000e600ff5e1b82 */ /* 0x000e220000000a00 */
        /* <DEDUP_REMOVED lines=8> */
[----:B-----5:R0:W5:Y:S01]  /*05b0*/  @P1 LDG.E.128 R80, desc[UR6][R94.64] ;  /* 0x000000065e501981 */ /* 0x020162000c1e1d00 */
[----:B-1----:R-:W-:-:S05]  /*05c0*/  IMAD.WIDE.U32 R92, R178, 0x10, R96 ;  /* 0x00000010b25c7825 */ /* 0x002fca00078e0060 */
[----:B------:R0:W5:Y:S01]  /*05d0*/  LDG.E.128 R164, desc[UR6][R92.64] ;  /* 0x000000065ca47981 */ /* 0x000162000c1e1d00 */
        /* <DEDUP_REMOVED lines=18> */
.L_x_32576:
        /* <DEDUP_REMOVED lines=17> */
.L_x_32575:
        /* <DEDUP_REMOVED lines=28> */
.L_x_32578:
        /* <DEDUP_REMOVED lines=32> */
.L_x_32577:
        /* <DEDUP_REMOVED lines=14> */
[----:B------:R0:W5:Y:S01]  /*0cb0*/  LDG.E.128 R156, desc[UR6][R94.64] ;  /* 0x000000065e9c7981 */ /* 0x000162000c1e1d00 */
[----:B--2---:R-:W-:-:S05]  /*0cc0*/  @P1 IMAD.WIDE.U32 R98, R172, 0x10, R98 ;  /* 0x00000010ac621825 */ /* 0x004fca00078e0062 */
[----:B------:R0:W5:Y:S01]  /*0cd0*/  @P1 LDG.E.128 R80, desc[UR6][R98.64] ;  /* 0x0000000662501981 */ /* 0x000162000c1e1d00 */
[----:B------:R-:W-:Y:S05]  /*0ce0*/  @!P1 BRA `(.L_x_32579) ;  /* 0x0000000000ec9947 */ /* 0x000fea0003800000 */
[----:B------:R-:W-:Y:S05]  /*0cf0*/  @!P0 BRA `(.L_x_32580) ;  /* 0x0000000000848947 */ /* 0x000fea0003800000 */
[----:B0----5:R-:W-:Y:S02]  /*0d00*/  HADD2.F32 R92, -RZ, R156.H1_H1 ;  /* 0x3000009cff5c7230 */ /* 0x021fe40000004100 */
[----:B------:R-:W-:Y:S02]  /*0d10*/  HADD2.F32 R95, -RZ, R80.H1_H1 ;  /* 0x30000050ff5f7230 */ /* 0x000fe40000004100 */
[----:B------:R-:W-:Y:S02]  /*0d20*/  HADD2.F32 R0, -RZ, R156.H0_H0 ;  /* 0x2000009cff007230 */ /* 0x000fe40000004100 */
[----:B------:R-:W-:Y:S02]  /*0d30*/  HADD2.F32 R94, -RZ, R157.H0_H0 ;  /* 0x2000009dff5e7230 */ /* 0x000fe40000004100 */
[----:B------:R-:W-:Y:S01]  /*0d40*/  FADD.FTZ R92, R95, R92 ;  /* 0x0000005c5f5c7221 */ /* 0x000fe20000010000 */
[----:B------:R-:W-:Y:S02]  /*0d50*/  HADD2.F32 R93, -RZ, R80.H0_H0 ;  /* 0x20000050ff5d7230 */ /* 0x000fe40000004100 */
        /* <DEDUP_REMOVED lines=10> */
[----:B------:R-:W-:Y:S02]  /*0e00*/  HADD2.F32 R102, -RZ, R159.H1_H1 ;  /* 0x3000009fff667230 */ /* 0x000fe40000004100 */
[----:B------:R-:W-:Y:S02]  /*0e10*/  HADD2.F32 R103, -RZ, R81.H1_H1 ;  /* 0x30000051ff677230 */ /* 0x000fe40000004100 */
[--C-:B------:R-:W-:Y:S02]  /*0e20*/  HADD2.F32 R0, -RZ, R82.reuse.H0_H0 ;  /* 0x20000052ff007230 */ /* 0x100fe40000004100 */
[----:B------:R-:W-:Y:S02]  /*0e30*/  HADD2.F32 R105, -RZ, R82.H1_H1 ;  /* 0x30000052ff697230 */ /* 0x000fe40000004100 */
[----:B------:R-:W-:Y:S01]  /*0e40*/  FADD.FTZ R98, R103, R98 ;  /* 0x0000006267627221 */ /* 0x000fe20000010000 */
        /* <DEDUP_REMOVED lines=12> */
.L_x_32580:
        /* <DEDUP_REMOVED lines=25> */
.L_x_32579:
[----:B------:R-:W-:Y:S05]  /*10a0*/  @!P0 BRA `(.L_x_32582) ;  /* 0x0000000000448947 */ /* 0x000fea0003800000 */
[----:B0----5:R-:W-:Y:S02]  /*10b0*/  HADD2.F32 R93, -RZ, R156.H0_H0 ;  /* 0x2000009cff5d7230 */ /* 0x021fe40000004100 */
        /* <DEDUP_REMOVED lines=16> */
.L_x_32582:
        /* <DEDUP_REMOVED lines=8> */
.L_x_32581:
        /* <DEDUP_REMOVED lines=48> */
.L_x_32584:
        /* <DEDUP_REMOVED lines=25> */
.L_x_32583:
[----:B------:R-:W-:Y:S05]  /*16d0*/  @!P0 BRA `(.L_x_32586) ;  /* 0x0000000000448947 */ /* 0x000fea0003800000 */
[----:B-1---5:R-:W-:Y:S02]  /*16e0*/  HADD2.F32 R93, -RZ, R144.H0_H0 ;  /* 0x20000090ff5d7230 */ /* 0x022fe40000004100 */
        /* <DEDUP_REMOVED lines=16> */
.L_x_32586:
        /* <DEDUP_REMOVED lines=8> */
.L_x_32585:
        /* <DEDUP_REMOVED lines=48> */
.L_x_32588:
        /* <DEDUP_REMOVED lines=25> */
.L_x_32587:
        /* <DEDUP_REMOVED lines=18> */
.L_x_32590:
        /* <DEDUP_REMOVED lines=8> */
.L_x_32589:
        /* <DEDUP_REMOVED lines=48> */
.L_x_32592:
        /* <DEDUP_REMOVED lines=25> */
.L_x_32591:
        /* <DEDUP_REMOVED lines=18> */
.L_x_32594:
        /* <DEDUP_REMOVED lines=8> */
.L_x_32593:
        /* <DEDUP_REMOVED lines=48> */
.L_x_32596:
        /* <DEDUP_REMOVED lines=25> */
.L_x_32595:
        /* <DEDUP_REMOVED lines=18> */
.L_x_32598:
        /* <DEDUP_REMOVED lines=8> */
.L_x_32597:
        /* <DEDUP_REMOVED lines=48> */
.L_x_32600:
        /* <DEDUP_REMOVED lines=25> */
.L_x_32599:
        /* <DEDUP_REMOVED lines=18> */
.L_x_32602:
        /* <DEDUP_REMOVED lines=8> */
.L_x_32601:
        /* <DEDUP_REMOVED lines=48> */
.L_x_32604:
        /* <DEDUP_REMOVED lines=25> */
.L_x_32603:
        /* <DEDUP_REMOVED lines=18> */
.L_x_32606:
        /* <DEDUP_REMOVED lines=8> */
.L_x_32605:
        /* <DEDUP_REMOVED lines=31> */
[----:B------:R-:W-:Y:S02]  /*3950*/  HADD2.F32 R149, -RZ, R83.H0_H0 ;  /* 0x20000053ff957230 */ /* 0x000fe40000004100 */
[----:B------:R-:W-:Y:S02]  /*3960*/  HADD2.F32 R101, -RZ, R101.H1_H1 ;  /* 0x30000065ff657230 */ /* 0x000fe40000004100 */
[----:B------:R-:W-:Y:S01]  /*3970*/  FADD.FTZ R102, R103, R102 ;  /* 0x0000006667667221 */ /* 0x000fe20000010000 */
[----:B------:R-:W-:Y:S02]  /*3980*/  HADD2.F32 R0, -RZ, R81.H1_H1 ;  /* 0x30000051ff007230 */ /* 0x000fe40000004100 */
[----:B------:R-:W-:Y:S01]  /*3990*/  FADD.FTZ R103, R149, R98 ;  /* 0x0000006295677221 */ /* 0x000fe20000010000 */
[----:B------:R-:W-:Y:S02]  /*39a0*/  HADD2.F32 R99, -RZ, R82.H0_H0 ;  /* 0x20000052ff637230 */ /* 0x000fe40000004100 */
        /* <DEDUP_REMOVED lines=11> */
.L_x_32608:
[----:B-1---5:R-:W-:Y:S02]  /*3a60*/  HADD2.F32 R94, -RZ, R101.H0_H0 ;  /* 0x20000065ff5e7230 */ /* 0x022fe40000004100 */
[----:B------:R-:W-:Y:S02]  /*3a70*/  HADD2.F32 R99, -RZ, R81.H0_H0 ;  /* 0x20000051ff637230 */ /* 0x000fe40000004100 */
        /* <DEDUP_REMOVED lines=9> */
[--C-:B------:R-:W-:Y:S02]  /*3b10*/  HADD2.F32 R148, -RZ, R103.reuse.H0_H0 ;  /* 0x20000067ff947230 */ /* 0x100fe40000004100 */
[----:B------:R-:W-:Y:S02]  /*3b20*/  HADD2.F32 R150, -RZ, R103.H1_H1 ;  /* 0x30000067ff967230 */ /* 0x000fe40000004100 */
[----:B------:R-:W-:-:S02]  /*3b30*/  HADD2.F32 R0, -RZ, R81.H1_H1 ;  /* 0x30000051ff007230 */ /* 0x000fc40000004100 */
[----:B------:R-:W-:Y:S02]  /*3b40*/  HADD2.F32 R102, -RZ, R102.H1_H1 ;  /* 0x30000066ff667230 */ /* 0x000fe40000004100 */
[--C-:B------:R-:W-:Y:S02]  /*3b50*/  HADD2.F32 R103, -RZ, R82.reuse.H1_H1 ;  /* 0x30000052ff677230 */ /* 0x100fe40000004100 */
[----:B------:R-:W-:Y:S01]  /*3b60*/  FADD.FTZ R95, R0, R101 ;  /* 0x00000065005f7221 */ /* 0x000fe20000010000 */
[----:B------:R-:W-:Y:S02]  /*3b70*/  HADD2.F32 R99, -RZ, R82.H0_H0 ;  /* 0x20000052ff637230 */ /* 0x000fe40000004100 */
[--C-:B------:R-:W-:Y:S02]  /*3b80*/  HADD2.F32 R149, -RZ, R83.reuse.H0_H0 ;  /* 0x20000053ff957230 */ /* 0x100fe40000004100 */
[----:B------:R-:W-:Y:S01]  /*3b90*/  FADD.FTZ R101, R103, R102 ;  /* 0x0000006667657221 */ /* 0x000fe20000010000 */
[----:B------:R-:W-:-:S02]  /*3ba0*/  HADD2.F32 R151, -RZ, R83.H1_H1 ;  /* 0x30000053ff977230 */ /* 0x000fc40000004100 */
[----:B------:R-:W-:Y:S01]  /*3bb0*/  FADD.FTZ R100, R99, R98 ;  /* 0x0000006263647221 */ /* 0x000fe20000010000 */
[----:B------:R-:W-:Y:S02]  /*3bc0*/  FADD.FTZ R102, R149, R148 ;  /* 0x0000009495667221 */ /* 0x000fe40000010000 */
[----:B------:R-:W-:Y:S01]  /*3bd0*/  FADD.FTZ R103, R151, R150 ;  /* 0x0000009697677221 */ /* 0x000fe20000010000 */
[----:B------:R-:W-:Y:S06]  /*3be0*/  BRA `(.L_x_32609) ;  /* 0x0000000000687947 */ /* 0x000fec0003800000 */
.L_x_32607:
[----:B------:R-:W-:Y:S05]  /*3bf0*/  @!P0 BRA `(.L_x_32610) ;  /* 0x0000000000448947 */ /* 0x000fea0003800000 */
[----:B-1---5:R-:W-:Y:S02]  /*3c00*/  HADD2.F32 R93, -RZ, R100.H0_H0 ;  /* 0x20000064ff5d7230 */ /* 0x022fe40000004100 */
[----:B------:R-:W-:Y:S02]  /*3c10*/  HADD2.F32 R99, -RZ, R102.H0_H0 ;  /* 0x20000066ff637230 */ /* 0x000fe40000004100 */
[----:B------:R-:W-:Y:S02]  /*3c20*/  HADD2.F32 R100, -RZ, R100.H1_H1 ;  /* 0x30000064ff647230 */ /* 0x000fe40000004100 */
[----:B------:R-:W-:Y:S01]  /*3c30*/  FADD.FTZ R92, R84, R93 ;  /* 0x0000005d545c7221 */ /* 0x000fe20000010000 */
[--C-:B------:R-:W-:Y:S02]  /*3c40*/  HADD2.F32 R95, -RZ, R101.reuse.H0_H0 ;  /* 0x20000065ff5f7230 */ /* 0x100fe40000004100 */
        /* <DEDUP_REMOVED lines=12> */
.L_x_32610:
        /* <DEDUP_REMOVED lines=8> */
.L_x_32609:
        /* <DEDUP_REMOVED lines=17> */
[--C-:B------:R-:W-:Y:S02]  /*3ea0*/  HADD2.F32 R97, -RZ, R80.reuse.H0_H0 ;  /* 0x20000050ff617230 */ /* 0x100fe40000004100 */
[----:B-1----:R-:W-:Y:S02]  /*3eb0*/  HADD2.F32 R99, -RZ, R80.H1_H1 ;  /* 0x30000050ff637230 */ /* 0x002fe40000004100 */
[----:B------:R-:W-:Y:S02]  /*3ec0*/  HADD2.F32 R96, -RZ, R149.H0_H0 ;  /* 0x20000095ff607230 */ /* 0x000fe40000004100 */
        /* <DEDUP_REMOVED lines=10> */
[----:B------:R-:W-:Y:S02]  /*3f70*/  HADD2.F32 R171, -RZ, R151.H0_H0 ;  /* 0x20000097ffab7230 */ /* 0x000fe40000004100 */
        /* <DEDUP_REMOVED lines=17> */
.L_x_32612:
[--C-:B-1---5:R-:W-:Y:S02]  /*4090*/  HADD2.F32 R98, -RZ, R149.reuse.H0_H0 ;  /* 0x20000095ff627230 */ /* 0x122fe40000004100 */
[----:B------:R-:W-:Y:S02]  /*40a0*/  HADD2.F32 R0, -RZ, R149.H1_H1 ;  /* 0x30000095ff007230 */ /* 0x000fe40000004100 */
[----:B------:R-:W-:Y:S02]  /*40b0*/  HADD2.F32 R96, -RZ, R148.H0_H0 ;  /* 0x20000094ff607230 */ /* 0x000fe40000004100 */
[----:B------:R-:W-:Y:S02]  /*40c0*/  HADD2.F32 R97, -RZ, R80.H0_H0 ;  /* 0x20000050ff617230 */ /* 0x000fe40000004100 */
[----:B------:R-:W-:Y:S02]  /*40d0*/  HADD2.F32 R149, -RZ, R81.H0_H0 ;  /* 0x20000051ff957230 */ /* 0x000fe40000004100 */
[----:B------:R-:W-:-:S02]  /*40e0*/  HADD2.F32 R148, -RZ, R148.H1_H1 ;  /* 0x30000094ff947230 */ /* 0x000fc40000004100 */
[----:B------:R-:W-:Y:S01]  /*40f0*/  FADD.FTZ R96, R97, R96 ;  /* 0x0000006061607221 */ /* 0x000fe20000010000 */
[----:B------:R-:W-:Y:S02]  /*4100*/  HADD2.F32 R99, -RZ, R80.H1_H1 ;  /* 0x30000050ff637230 */ /* 0x000fe40000004100 */
[----:B------:R-:W-:Y:S01]  /*4110*/  FADD.FTZ R98, R149, R98 ;  /* 0x0000006295627221 */ /* 0x000fe20000010000 */
[--C-:B------:R-:W-:Y:S02]  /*4120*/  HADD2.F32 R171, -RZ, R150.reuse.H0_H0 ;  /* 0x20000096ffab7230 */ /* 0x100fe40000004100 */
[----:B------:R-:W-:Y:S02]  /*4130*/  HADD2.F32 R150, -RZ, R150.H1_H1 ;  /* 0x30000096ff967230 */ /* 0x000fe40000004100 */
[----:B------:R-:W-:Y:S01]  /*4140*/  FADD.FTZ R97, R99, R148 ;  /* 0x0000009463617221 */ /* 0x000fe20000010000 */
[----:B------:R-:W-:Y:S02]  /*4150*/  HADD2.F32 R179, -RZ, R151.H0_H0 ;  /* 0x20000097ffb37230 */ /* 0x000fe40000004100 */
[----:B------:R-:W-:-:S02]  /*4160*/  HADD2.F32 R149, -RZ, R82.H1_H1 ;  /* 0x30000052ff957230 */ /* 0x000fc40000004100 */
[----:B------:R-:W-:Y:S02]  /*4170*/  HADD2.F32 R151, -RZ, R151.H1_H1 ;  /* 0x30000097ff977230 */ /* 0x000fe40000004100 */
[----:B------:R-:W-:Y:S02]  /*4180*/  HADD2.F32 R99, -RZ, R81.H1_H1 ;  /* 0x30000051ff637230 */ /* 0x000fe40000004100 */
        /* <DEDUP_REMOVED lines=9> */
.L_x_32611:
[----:B------:R-:W-:Y:S05]  /*4220*/  @!P0 BRA `(.L_x_32614) ;  /* 0x0000000000448947 */ /* 0x000fea0003800000 */
[--C-:B-----5:R-:W-:Y:S02]  /*4230*/  HADD2.F32 R97, -RZ, R148.reuse.H0_H0 ;  /* 0x20000094ff617230 */ /* 0x120fe40000004100 */
[----:B------:R-:W-:Y:S02]  /*4240*/  HADD2.F32 R148, -RZ, R148.H1_H1 ;  /* 0x30000094ff947230 */ /* 0x000fe40000004100 */
[--C-:B-1----:R-:W-:Y:S02]  /*4250*/  HADD2.F32 R99, -RZ, R149.reuse.H0_H0 ;  /* 0x20000095ff637230 */ /* 0x102fe40000004100 */
        /* <DEDUP_REMOVED lines=14> */
.L_x_32614:
[--C-:B-----5:R-:W-:Y:S02]  /*4340*/  HADD2.F32 R96, -RZ, R148.reuse.H0_H0 ;  /* 0x20000094ff607230 */ /* 0x120fe40000004100 */
[----:B------:R-:W-:Y:S02]  /*4350*/  HADD2.F32 R97, -RZ, R148.H1_H1 ;  /* 0x30000094ff617230 */ /* 0x000fe40000004100 */
[--C-:B-1----:R-:W-:Y:S02]  /*4360*/  HADD2.F32 R98, -RZ, R149.reuse.H0_H0 ;  /* 0x20000095ff627230 */ /* 0x102fe40000004100 */
[----:B------:R-:W-:Y:S02]  /*4370*/  HADD2.F32 R99, -RZ, R149.H1_H1 ;  /* 0x30000095ff637230 */ /* 0x000fe40000004100 */
[--C-:B------:R-:W-:Y:S02]  /*4380*/  HADD2.F32 R148, -RZ, R150.reuse.H0_H0 ;  /* 0x20000096ff947230 */ /* 0x100fe40000004100 */
[----:B------:R-:W-:-:S02]  /*4390*/  HADD2.F32 R149, -RZ, R150.H1_H1 ;  /* 0x30000096ff957230 */ /* 0x000fc40000004100 */
[--C-:B------:R-:W-:Y:S02]  /*43a0*/  HADD2.F32 R150, -RZ, R151.reuse.H0_H0 ;  /* 0x20000097ff967230 */ /* 0x100fe40000004100 */
[----:B------:R-:W-:-:S07]  /*43b0*/  HADD2.F32 R151, -RZ, R151.H1_H1 ;  /* 0x30000097ff977230 */ /* 0x000fce0000004100 */
.L_x_32613:
        /* <DEDUP_REMOVED lines=268> */
.L_x_32628:
[----:B------:R-:W-:Y:S01]  /*5480*/  FMUL.FTZ R0, R171, R171 ;  /* 0x000000abab007220 */ /* 0x000fe20000410000 */
[----:B------:R-:W-:Y:S01]  /*5490*/  ISETP.NE.AND P2, PT, RZ, UR9, PT ;  /* 0x00000009ff007c0c */ /* 0x000fe2000bf45270 */
[----:B01----:R-:W-:-:S03]  /*54a0*/  FADD.FTZ R186, R186, R193 ;  /* 0x000000c1baba7221 */ /* 0x003fc60000010000 */
[----:B------:R-:W-:Y:S01]  /*54b0*/  FSEL R0, R0, RZ, P2 ;  /* 0x000000ff00007208 */ /* 0x000fe20001000000 */
[----:B------:R-:W-:Y:S01]  /*54c0*/  FFMA.FTZ R179, R186, R179, UR10 ;  /* 0x0000000abab37e23 */ /* 0x000fe200080100b3 */
[----:B------:R-:W-:-:S03]  /*54d0*/  FSEL R186, R171, RZ, !P2 ;  /* 0x000000ffabba7208 */ /* 0x000fc60005000000 */
[----:B------:R-:W-:Y:S02]  /*54e0*/  FADD.FTZ R192, R179, R0 ;  /* 0x00000000b3c07221 */ /* 0x000fe40000010000 */
[C---:B------:R-:W-:Y:S01]  /*54f0*/  FADD.FTZ R193, -R186.reuse, R104 ;  /* 0x00000068bac17221 */ /* 0x040fe20000010100 */
[C---:B------:R-:W-:Y:S01]  /*5500*/  FADD.FTZ R185, -R186.reuse, R188 ;  /* 0x000000bcbab97221 */ /* 0x040fe20000010100 */
[----:B------:R-:W0:Y:S01]  /*5510*/  MUFU.RSQ R104, R192 ;  /* 0x000000c000687308 */ /* 0x000e220000001400 */
[C---:B------:R-:W-:Y:S01]  /*5520*/  FADD.FTZ R203, -R186.reuse, R93 ;  /* 0x0000005dbacb7221 */ /* 0x040fe20000010100 */
[C---:B------:R-:W-:Y:S01]  /*5530*/  FADD.FTZ R207, -R186.reuse, R95 ;  /* 0x0000005fbacf7221 */ /* 0x040fe20000010100 */
        /* <DEDUP_REMOVED lines=12> */
[----:B------:R-:W-:Y:S02]  /*5600*/  HADD2.F32 R99, -RZ, R181.H1_H1 ;  /* 0x300000b5ff637230 */ /* 0x000fe40000004100 */
[----:B------:R-:W-:Y:S01]  /*5610*/  FADD.FTZ R195, -R186, R105 ;  /* 0x00000069bac37221 */ /* 0x000fe20000010100 */
[----:B0-----:R-:W-:Y:S01]  /*5620*/  FMUL.FTZ R92, R104, R185 ;  /* 0x000000b9685c7220 */ /* 0x001fe20000410000 */
[----:B------:R-:W-:-:S02]  /*5630*/  HADD2.F32 R101, -RZ, R41.H1_H1 ;  /* 0x30000029ff657230 */ /* 0x000fc40000004100 */
[----:B------:R-:W-:Y:S01]  /*5640*/  FMUL.FTZ R184, R104, R184 ;  /* 0x000000b868b87220 */ /* 0x000fe20000410000 */
[----:B------:R-:W-:Y:S01]  /*5650*/  FADD.FTZ R225, -R186, R103 ;  /* 0x00000067bae17221 */ /* 0x000fe20000010100 */
[----:B------:R-:W-:Y:S01]  /*5660*/  FFMA.FTZ R92, R92, R93, R95 ;  /* 0x0000005d5c5c7223 */ /* 0x000fe2000001005f */
[----:B------:R-:W-:Y:S02]  /*5670*/  HADD2.F32 R93, -RZ, R181.H0_H0 ;  /* 0x200000b5ff5d7230 */ /* 0x000fe40000004100 */
[----:B------:R-:W-:Y:S01]  /*5680*/  FADD.FTZ R209, -R186, R97 ;  /* 0x00000061bad17221 */ /* 0x000fe20000010100 */
[----:B------:R-:W-:Y:S02]  /*5690*/  HADD2.F32 R95, -RZ, R41.H0_H0 ;  /* 0x20000029ff5f7230 */ /* 0x000fe40000004100 */
        /* <DEDUP_REMOVED lines=11> */
[----:B------:R-:W-:Y:S01]  /*5750*/  FADD.FTZ R160, -R186, R160 ;  /* 0x000000a0baa07221 */ /* 0x000fe20000010100 */
[----:B------:R-:W-:Y:S01]  /*5760*/  FFMA.FTZ R93, R98, R99, R101 ;  /* 0x00000063625d7223 */ /* 0x000fe20000010065 */
[C---:B------:R-:W-:Y:S01]  /*5770*/  FADD.FTZ R189, -R186.reuse, R108 ;  /* 0x0000006cbabd7221 */ /* 0x040fe20000010100 */
[C---:B------:R-:W-:Y:S01]  /*5780*/  FADD.FTZ R213, -R186.reuse, R100 ;  /* 0x00000064bad57221 */ /* 0x040fe20000010100 */
[----:B------:R-:W-:Y:S01]  /*5790*/  FADD.FTZ R221, -R186, R102 ;  /* 0x00000066badd7221 */ /* 0x000fe20000010100 */
[----:B------:R-:W-:Y:S01]  /*57a0*/  FFMA.FTZ R97, R97, R94, R96 ;  /* 0x0000005e61617223 */ /* 0x000fe20000010060 */
        /* <DEDUP_REMOVED lines=15> */
[----:B------:R-:W-:Y:S01]  /*58a0*/  FADD.FTZ R163, -R186, R163 ;  /* 0x000000a3baa37221 */ /* 0x000fe20000010100 */
[----:B------:R-:W-:Y:S01]  /*58b0*/  FFMA.FTZ R108, R108, R95, R99 ;  /* 0x0000005f6c6c7223 */ /* 0x000fe20000010063 */
[C---:B------:R-:W-:Y:S01]  /*58c0*/  FADD.FTZ R156, -R186.reuse, R156 ;  /* 0x0000009cba9c7221 */ /* 0x040fe20000010100 */
[C---:B------:R-:W-:Y:S01]  /*58d0*/  FADD.FTZ R197, -R186.reuse, R106 ;  /* 0x0000006abac57221 */ /* 0x040fe20000010100 */
[----:B------:R-:W-:Y:S01]  /*58e0*/  FFMA.FTZ R105, R105, R96, R98 ;  /* 0x0000006069697223 */ /* 0x000fe20000010062 */
[----:B------:R-:W-:Y:S01]  /*58f0*/  FFMA.FTZ R95, R167, R100, R102 ;  /* 0x00000064a75f7223 */ /* 0x000fe20000010066 */
[C---:B------:R-:W-:Y:S01]  /*5900*/  FADD.FTZ R187, -R186.reuse, R114 ;  /* 0x00000072babb7221 */ /* 0x040fe20000010100 */
[----:B------:R-:W-:Y:S01]  /*5910*/  FADD.FTZ R191, -R186, R110 ;  /* 0x0000006ebabf7221 */ /* 0x000fe20000010100 */
[----:B------:R-:W-:Y:S01]  /*5920*/  FFMA.FTZ R96, R160, R101, R103 ;  /* 0x00000065a0607223 */ /* 0x000fe20000010067 */
[----:B------:R-:W-:-:S02]  /*5930*/  HADD2.F32 R102, -RZ, R5.H0_H0 ;  /* 0x20000005ff667230 */ /* 0x000fc40000004100 */
[----:B------:R-:W-:Y:S01]  /*5940*/  FADD.FTZ R199, -R186, R107 ;  /* 0x0000006bbac77221 */ /* 0x000fe20000010100 */
[----:B------:R-:W-:Y:S02]  /*5950*/  HADD2.F32 R106, -RZ, R45.H0_H0 ;  /* 0x2000002dff6a7230 */ /* 0x000fe40000004100 */
[C---:B------:R-:W-:Y:S01]  /*5960*/  FMUL.FTZ R103, R104.reuse, R162 ;  /* 0x000000a268677220 */ /* 0x040fe20000410000 */
[----:B------:R-:W-:Y:S02]  /*5970*/  HADD2.F32 R98, -RZ, R4.H1_H1 ;  /* 0x30000004ff627230 */ /* 0x000fe40000004100 */
[C---:B------:R-:W-:Y:S01]  /*5980*/  FMUL.FTZ R101, R104.reuse, R161 ;  /* 0x000000a168657220 */ /* 0x040fe20000410000 */
[----:B------:R-:W-:Y:S02]  /*5990*/  HADD2.F32 R100, -RZ, R44.H1_H1 ;  /* 0x3000002cff647230 */ /* 0x000fe40000004100 */
[----:B------:R-:W-:Y:S01]  /*59a0*/  FMUL.FTZ R163, R104, R163 ;  /* 0x000000a368a37220 */ /* 0x000fe20000410000 */
[----:B------:R-:W-:-:S02]  /*59b0*/  HADD2.F32 R110, -RZ, R5.H1_H1 ;  /* 0x30000005ff6e7230 */ /* 0x000fc40000004100 */
[----:B------:R-:W-:Y:S01]  /*59c0*/  FADD.FTZ R157, -R186, R157 ;  /* 0x0000009dba9d7221 */ /* 0x000fe20000010100 */
[----:B------:R-:W-:Y:S02]  /*59d0*/  HADD2.F32 R114, -RZ, R45.H1_H1 ;  /* 0x3000002dff727230 */ /* 0x000fe40000004100 */
[----:B------:R-:W-:Y:S01]  /*59e0*/  FMUL.FTZ R156, R104, R156 ;  /* 0x0000009c689c7220 */ /* 0x000fe20000410000 */
[----:B------:R-:W-:Y:S02]  /*59f0*/  HADD2.F32 R99, -RZ, R6.H0_H0 ;  /* 0x20000006ff637230 */ /* 0x000fe40000004100 */
[C---:B------:R-:W-:Y:S01]  /*5a00*/  FADD.FTZ R158, -R186.reuse, R158 ;  /* 0x0000009eba9e7221 */ /* 0x040fe20000010100 */
[----:B------:R-:W-:Y:S02]  /*5a10*/  HADD2.F32 R107, -RZ, R46.H0_H0 ;  /* 0x2000002eff6b7230 */ /* 0x000fe40000004100 */
[C---:B------:R-:W-:Y:S01]  /*5a20*/  FADD.FTZ R159, -R186.reuse, R159 ;  /* 0x0000009fba9f7221 */ /* 0x040fe20000010100 */
[----:B------:R-:W-:Y:S01]  /*5a30*/  FFMA.FTZ R103, R103, R102, R106 ;  /* 0x0000006667677223 */ /* 0x000fe2000001006a */
[C---:B------:R-:W-:Y:S01]  /*5a40*/  FADD.FTZ R152, -R186.reuse, R152 ;  /* 0x00000098ba987221 */ /* 0x040fe20000010100 */
[----:B------:R-:W-:Y:S01]  /*5a50*/  FADD.FTZ R229, -R186, R151 ;  /* 0x00000097bae57221 */ /* 0x000fe20000010100 */
[----:B------:R-:W-:Y:S01]  /*5a60*/  FFMA.FTZ R101, R101, R98, R100 ;  /* 0x0000006265657223 */ /* 0x000fe20000010064 */
[----:B------:R-:W-:Y:S01]  /*5a70*/  FFMA.FTZ R102, R163, R110, R114 ;  /* 0x0000006ea3667223 */ /* 0x000fe20000010072 */
[----:B------:R-:W-:Y:S01]  /*5a80*/  FFMA.FTZ R106, R156, R99, R107 ;  /* 0x000000639c6a7223 */ /* 0x000fe2000001006b */
[----:B------:R-:W-:-:S02]  /*5a90*/  HADD2.F32 R98, -RZ, R6.H1_H1 ;  /* 0x30000006ff627230 */ /* 0x000fc40000004100 */
[----:B------:R-:W-:Y:S01]  /*5aa0*/  FMUL.FTZ R151, R104, R157 ;  /* 0x0000009d68977220 */ /* 0x000fe20000410000 */
[----:B------:R-:W-:Y:S02]  /*5ab0*/  HADD2.F32 R100, -RZ, R46.H1_H1 ;  /* 0x3000002eff647230 */ /* 0x000fe40000004100 */
[C---:B------:R-:W-:Y:S01]  /*5ac0*/  FADD.FTZ R219, -R186.reuse, R148 ;  /* 0x00000094badb7221 */ /* 0x040fe20000010100 */
[----:B------:R-:W-:Y:S02]  /*5ad0*/  HADD2.F32 R110, -RZ, R7.H0_H0 ;  /* 0x20000007ff6e7230 */ /* 0x000fe40000004100 */
[----:B------:R-:W-:Y:S01]  /*5ae0*/  FADD.FTZ R185, -R186, R149 ;  /* 0x00000095bab97221 */ /* 0x000fe20000010100 */
[----:B------:R-:W-:Y:S02]  /*5af0*/  HADD2.F32 R114, -RZ, R47.H0_H0 ;  /* 0x2000002fff727230 */ /* 0x000fe40000004100 */
[----:B------:R-:W-:Y:S01]  /*5b00*/  FMUL.FTZ R157, R104, R158 ;  /* 0x0000009e689d7220 */ /* 0x000fe20000410000 */
[----:B------:R-:W-:-:S02]  /*5b10*/  HADD2.F32 R99, -RZ, R7.H1_H1 ;  /* 0x30000007ff637230 */ /* 0x000fc40000004100 */
[----:B------:R-:W-:Y:S01]  /*5b20*/  FMUL.FTZ R148, R104, R159 ;  /* 0x0000009f68947220 */ /* 0x000fe20000410000 */
[----:B------:R-:W-:Y:S02]  /*5b30*/  HADD2.F32 R107, -RZ, R47.H1_H1 ;  /* 0x3000002fff6b7230 */ /* 0x000fe40000004100 */
[----:B------:R-:W-:Y:S01]  /*5b40*/  FADD.FTZ R153, -R186, R153 ;  /* 0x00000099ba997221 */ /* 0x000fe20000010100 */
[----:B------:R-:W-:Y:S02]  /*5b50*/  HADD2.F32 R149, -RZ, R8.H0_H0 ;  /* 0x20000008ff957230 */ /* 0x000fe40000004100 */
[----:B------:R-:W-:Y:S01]  /*5b60*/  FMUL.FTZ R152, R104, R152 ;  /* 0x0000009868987220 */ /* 0x000fe20000410000 */
[----:B------:R-:W-:Y:S02]  /*5b70*/  HADD2.F32 R161, -RZ, R48.H0_H0 ;  /* 0x20000030ffa17230 */ /* 0x000fe40000004100 */
[C---:B------:R-:W-:Y:S01]  /*5b80*/  FADD.FTZ R154, -R186.reuse, R154 ;  /* 0x0000009aba9a7221 */ /* 0x040fe20000010100 */
[C---:B------:R-:W-:Y:S01]  /*5b90*/  FADD.FTZ R144, -R186.reuse, R144 ;  /* 0x00000090ba907221 */ /* 0x040fe20000010100 */
[C---:B------:R-:W-:Y:S01]  /*5ba0*/  FADD.FTZ R155, -R186.reuse, R155 ;  /* 0x0000009bba9b7221 */ /* 0x040fe20000010100 */
[----:B------:R-:W-:Y:S01]  /*5bb0*/  FFMA.FTZ R151, R151, R98, R100 ;  /* 0x0000006297977223 */ /* 0x000fe20000010064 */
[----:B------:R-:W-:Y:S01]  /*5bc0*/  FFMA.FTZ R157, R157, R110, R114 ;  /* 0x0000006e9d9d7223 */ /* 0x000fe20000010072 */
[----:B------:R-:W-:Y:S01]  /*5bd0*/  FADD.FTZ R223, -R186, R150 ;  /* 0x00000096badf7221 */ /* 0x000fe20000010100 */
[----:B------:R-:W-:Y:S01]  /*5be0*/  FFMA.FTZ R148, R148, R99, R107 ;  /* 0x0000006394947223 */ /* 0x000fe2000001006b */
[----:B------:R-:W-:-:S02]  /*5bf0*/  HADD2.F32 R98, -RZ, R8.H1_H1 ;  /* 0x30000008ff627230 */ /* 0x000fc40000004100 */
[----:B------:R-:W-:Y:S01]  /*5c00*/  FFMA.FTZ R100, R152, R149, R161 ;  /* 0x0000009598647223 */ /* 0x000fe200000100a1 */
[----:B------:R-:W-:Y:S02]  /*5c10*/  HADD2.F32 R110, -RZ, R48.H1_H1 ;  /* 0x30000030ff6e7230 */ /* 0x000fe40000004100 */
[C---:B------:R-:W-:Y:S01]  /*5c20*/  FMUL.FTZ R107, R104.reuse, R153 ;  /* 0x00000099686b7220 */ /* 0x040fe20000410000 */
[----:B------:R-:W-:Y:S02]  /*5c30*/  HADD2.F32 R114, -RZ, R9.H0_H0 ;  /* 0x20000009ff727230 */ /* 0x000fe40000004100 */
[C---:B------:R-:W-:Y:S01]  /*5c40*/  FMUL.FTZ R149, R104.reuse, R154 ;  /* 0x0000009a68957220 */ /* 0x040fe20000410000 */
[----:B------:R-:W-:Y:S02]  /*5c50*/  HADD2.F32 R150, -RZ, R49.H0_H0 ;  /* 0x20000031ff967230 */ /* 0x000fe40000004100 */
[----:B------:R-:W-:Y:S01]  /*5c60*/  FMUL.FTZ R144, R104, R144 ;  /* 0x0000009068907220 */ /* 0x000fe20000410000 */
[----:B------:R-:W-:-:S02]  /*5c70*/  HADD2.F32 R99, -RZ, R10.H0_H0 ;  /* 0x2000000aff637230 */ /* 0x000fc40000004100 */
[----:B------:R-:W-:Y:S01]  /*5c80*/  FADD.FTZ R145, -R186, R145 ;  /* 0x00000091ba917221 */ /* 0x000fe20000010100 */
[----:B------:R-:W-:Y:S02]  /*5c90*/  HADD2.F32 R159, -RZ, R50.H0_H0 ;  /* 0x20000032ff9f7230 */ /* 0x000fe40000004100 */
[----:B------:R-:W-:Y:S01]  /*5ca0*/  FMUL.FTZ R155, R104, R155 ;  /* 0x0000009b689b7220 */ /* 0x000fe20000410000 */
[----:B------:R-:W-:Y:S02]  /*5cb0*/  HADD2.F32 R152, -RZ, R9.H1_H1 ;  /* 0x30000009ff987230 */ /* 0x000fe40000004100 */
[C---:B------:R-:W-:Y:S01]  /*5cc0*/  FADD.FTZ R146, -R186.reuse, R146 ;  /* 0x00000092ba927221 */ /* 0x040fe20000010100 */
[----:B------:R-:W-:Y:S02]  /*5cd0*/  HADD2.F32 R156, -RZ, R49.H1_H1 ;  /* 0x30000031ff9c7230 */ /* 0x000fe40000004100 */
[C---:B------:R-:W-:Y:S01]  /*5ce0*/  FADD.FTZ R140, -R186.reuse, R140 ;  /* 0x0000008cba8c7221 */ /* 0x040fe20000010100 */
[----:B------:R-:W-:Y:S01]  /*5cf0*/  FADD.FTZ R147, -R186, R147 ;  /* 0x00000093ba937221 */ /* 0x000fe20000010100 */
[----:B------:R-:W-:Y:S01]  /*5d00*/  FFMA.FTZ R107, R107, R98, R110 ;  /* 0x000000626b6b7223 */ /* 0x000fe2000001006e */
[----:B------:R-:W-:Y:S01]  /*5d10*/  FFMA.FTZ R149, R149, R114, R150 ;  /* 0x0000007295957223 */ /* 0x000fe20000010096 */
        /* <DEDUP_REMOVED lines=10> */
[----:B------:R-:W-:Y:S01]  /*5dc0*/  FMUL.FTZ R150, R104, R147 ;  /* 0x0000009368967220 */ /* 0x000fe20000410000 */
[----:B------:R-:W-:Y:S02]  /*5dd0*/  HADD2.F32 R163, -RZ, R52.H0_H0 ;  /* 0x20000034ffa37230 */ /* 0x000fe40000004100 */
[C---:B------:R-:W-:Y:S01]  /*5de0*/  FADD.FTZ R141, -R186.reuse, R141 ;  /* 0x0000008dba8d7221 */ /* 0x040fe20000010100 */
        /* <DEDUP_REMOVED lines=22> */
[C---:B------:R-:W-:Y:S01]  /*5f50*/  FADD.FTZ R139, -R186.reuse, R139 ;  /* 0x0000008bba8b7221 */ /* 0x040fe20000010100 */
[----:B------:R-:W-:Y:S02]  /*5f60*/  HADD2.F32 R163, -RZ, R54.H0_H0 ;  /* 0x20000036ffa37230 */ /* 0x000fe40000004100 */
        /* <DEDUP_REMOVED lines=92> */
[C---:B------:R-:W-:Y:S01]  /*6530*/  FADD.FTZ R123, -R186.reuse, R123 ;  /* 0x0000007bba7b7221 */ /* 0x040fe20000010100 */
[----:B------:R-:W-:Y:S02]  /*6540*/  HADD2.F32 R131, -RZ, R64.H0_H0 ;  /* 0x20000040ff837230 */ /* 0x000fe40000004100 */
[C---:B------:R-:W-:Y:S01]  /*6550*/  FADD.FTZ R117, -R186.reuse, R117 ;  /* 0x00000075ba757221 */ /* 0x040fe20000010100 */
[----:B------:R-:W-:Y:S01]  /*6560*/  FADD.FTZ R118, -R186, R118 ;  /* 0x00000076ba767221 */ /* 0x000fe20000010100 */
[----:B------:R-:W-:Y:S02]  /*6570*/  HADD2.F32 R124, -RZ, R23.H1_H1 ;  /* 0x30000017ff7c7230 */ /* 0x000fe40000004100 */
[----:B------:R-:W-:Y:S01]  /*6580*/  FFMA.FTZ R163, R121, R98, R120 ;  /* 0x0000006279a37223 */ /* 0x000fe20000010078 */
[----:B------:R-:W-:Y:S02]  /*6590*/  HADD2.F32 R126, -RZ, R63.H1_H1 ;  /* 0x3000003fff7e7230 */ /* 0x000fe40000004100 */
[----:B------:R-:W-:Y:S01]  /*65a0*/  FFMA.FTZ R164, R122, R99, R125 ;  /* 0x000000637aa47223 */ /* 0x000fe2000001007d */
[----:B------:R-:W-:Y:S01]  /*65b0*/  FFMA.FTZ R154, R116, R127, R131 ;  /* 0x0000007f749a7223 */ /* 0x000fe20000010083 */
[----:B------:R-:W-:Y:S01]  /*65c0*/  FMUL.FTZ R123, R104, R123 ;  /* 0x0000007b687b7220 */ /* 0x000fe20000410000 */
[----:B------:R-:W-:-:S02]  /*65d0*/  HADD2.F32 R98, -RZ, R24.H1_H1 ;  /* 0x30000018ff627230 */ /* 0x000fc40000004100 */
[C---:B------:R-:W-:Y:S01]  /*65e0*/  FMUL.FTZ R117, R104.reuse, R117 ;  /* 0x0000007568757220 */ /* 0x040fe20000410000 */
[----:B------:R-:W-:Y:S02]  /*65f0*/  HADD2.F32 R116, -RZ, R64.H1_H1 ;  /* 0x30000040ff747230 */ /* 0x000fe40000004100 */
[----:B------:R-:W-:Y:S01]  /*6600*/  FMUL.FTZ R118, R104, R118 ;  /* 0x0000007668767220 */ /* 0x000fe20000410000 */
[----:B------:R-:W-:Y:S02]  /*6610*/  HADD2.F32 R167, -RZ, R25.H0_H0 ;  /* 0x20000019ffa77230 */ /* 0x000fe40000004100 */
[----:B------:R-:W-:Y:S01]  /*6620*/  FADD.FTZ R112, -R186, R112 ;  /* 0x00000070ba707221 */ /* 0x000fe20000010100 */
[----:B------:R-:W-:Y:S02]  /*6630*/  HADD2.F32 R99, -RZ, R65.H0_H0 ;  /* 0x20000041ff637230 */ /* 0x000fe40000004100 */
[----:B------:R-:W-:Y:S01]  /*6640*/  FFMA.FTZ R231, R123, R124, R126 ;  /* 0x0000007c7be77223 */ /* 0x000fe2000001007e */
[----:B------:R-:W-:-:S02]  /*6650*/  HADD2.F32 R121, -RZ, R26.H0_H0 ;  /* 0x2000001aff797230 */ /* 0x000fc40000004100 */
[----:B------:R-:W-:Y:S01]  /*6660*/  FFMA.FTZ R165, R117, R98, R116 ;  /* 0x0000006275a57223 */ /* 0x000fe20000010074 */
[----:B------:R-:W-:Y:S02]  /*6670*/  HADD2.F32 R123, -RZ, R66.H0_H0 ;  /* 0x20000042ff7b7230 */ /* 0x000fe40000004100 */
[----:B------:R-:W-:Y:S01]  /*6680*/  FFMA.FTZ R167, R118, R167, R99 ;  /* 0x000000a776a77223 */ /* 0x000fe20000010063 */
[C---:B------:R-:W-:Y:S01]  /*6690*/  FMUL.FTZ R112, R104.reuse, R112 ;  /* 0x0000007068707220 */ /* 0x040fe20000410000 */
[----:B------:R-:W-:Y:S02]  /*66a0*/  HADD2.F32 R116, -RZ, R27.H0_H0 ;  /* 0x2000001bff747230 */ /* 0x000fe40000004100 */
[----:B------:R-:W-:Y:S01]  /*66b0*/  FMUL.FTZ R187, R104, R187 ;  /* 0x000000bb68bb7220 */ /* 0x000fe20000410000 */
[----:B------:R-:W-:Y:S02]  /*66c0*/  HADD2.F32 R118, -RZ, R67.H0_H0 ;  /* 0x20000043ff767230 */ /* 0x000fe40000004100 */
[C---:B------:R-:W-:Y:S01]  /*66d0*/  FADD.FTZ R119, -R186.reuse, R119 ;  /* 0x00000077ba777221 */ /* 0x040fe20000010100 */
[C---:B------:R-:W-:Y:S01]  /*66e0*/  FADD.FTZ R113, -R186.reuse, R113 ;  /* 0x00000071ba717221 */ /* 0x040fe20000010100 */
[----:B------:R-:W-:Y:S01]  /*66f0*/  FADD.FTZ R115, -R186, R115 ;  /* 0x00000073ba737221 */ /* 0x000fe20000010100 */
[----:B------:R-:W-:Y:S01]  /*6700*/  FFMA.FTZ R162, R112, R121, R123 ;  /* 0x0000007970a27223 */ /* 0x000fe2000001007b */
[----:B------:R-:W-:-:S02]  /*6710*/  HADD2.F32 R158, -RZ, R25.H1_H1 ;  /* 0x30000019ff9e7230 */ /* 0x000fc40000004100 */
[----:B------:R-:W-:Y:S01]  /*6720*/  FFMA.FTZ R187, R187, R116, R118 ;  /* 0x00000074bbbb7223 */ /* 0x000fe20000010076 */
[----:B------:R-:W-:Y:S02]  /*6730*/  HADD2.F32 R120, -RZ, R65.H1_H1 ;  /* 0x30000041ff787230 */ /* 0x000fe40000004100 */
        /* <DEDUP_REMOVED lines=72> */
[----:B------:R-:W-:Y:S01]  /*6bc0*/  HADD2.F32 R111, -RZ, R36.H0_H0 ;  /* 0x20000024ff6f7230 */ /* 0x000fe20000004100 */
[----:B------:R-:W0:Y:S01]  /*6bd0*/  @!P0 LDC.64 R116, c[0x0][0x3c0] ;  /* 0x0000f000ff748b82 */ /* 0x000e220000000a00 */
[----:B------:R-:W-:-:S02]  /*6be0*/  HADD2.F32 R113, -RZ, R76.H0_H0 ;  /* 0x2000004cff717230 */ /* 0x000fc40000004100 */
[----:B------:R-:W-:Y:S01]  /*6bf0*/  FFMA.FTZ R201, R201, R98, R112 ;  /* 0x00000062c9c97223 */ /* 0x000fe20000010070 */
[----:B------:R-:W-:Y:S01]  /*6c00*/  FFMA.FTZ R198, R198, R99, R109 ;  /* 0x00000063c6c67223 */ /* 0x000fe2000001006d */
[----:B------:R-:W-:Y:S02]  /*6c10*/  HADD2.F32 R119, -RZ, R28.H0_H0 ;  /* 0x2000001cff777230 */ /* 0x000fe40000004100 */
[----:B------:R-:W-:Y:S01]  /*6c20*/  FMUL.FTZ R205, R104, R209 ;  /* 0x000000d168cd7220 */ /* 0x000fe20000410000 */
[----:B------:R-:W-:Y:S01]  /*6c30*/  FFMA.FTZ R200, R200, R111, R113 ;  /* 0x0000006fc8c87223 */ /* 0x000fe20000010071 */
[----:B------:R-:W-:Y:S01]  /*6c40*/  HADD2.F32 R121, -RZ, R68.H0_H0 ;  /* 0x20000044ff797230 */ /* 0x000fe20000004100 */
[----:B------:R-:W1:Y:S01]  /*6c50*/  @!P0 LDC.64 R112, c[0x0][0x3c8] ;  /* 0x0000f200ff708b82 */ /* 0x000e620000000a00 */
[----:B------:R-:W-:Y:S02]  /*6c60*/  HADD2.F32 R118, -RZ, R36.H1_H1 ;  /* 0x30000024ff767230 */ /* 0x000fe40000004100 */
[----:B------:R-:W-:Y:S01]  /*6c70*/  FMUL.FTZ R207, R104, R211 ;  /* 0x000000d368cf7220 */ /* 0x000fe20000410000 */
[----:B------:R-:W-:-:S02]  /*6c80*/  HADD2.F32 R120, -RZ, R76.H1_H1 ;  /* 0x3000004cff787230 */ /* 0x000fc40000004100 */
[----:B------:R-:W-:Y:S01]  /*6c90*/  FFMA.FTZ R184, R184, R119, R121 ;  /* 0x00000077b8b87223 */ /* 0x000fe20000010079 */
[----:B------:R-:W-:Y:S02]  /*6ca0*/  HADD2.F32 R122, -RZ, R37.H0_H0 ;  /* 0x20000025ff7a7230 */ /* 0x000fe40000004100 */
[C---:B------:R-:W-:Y:S01]  /*6cb0*/  FMUL.FTZ R204, R104.reuse, R219 ;  /* 0x000000db68cc7220 */ /* 0x040fe20000410000 */
[----:B------:R-:W-:Y:S01]  /*6cc0*/  HADD2.F32 R124, -RZ, R77.H0_H0 ;  /* 0x2000004dff7c7230 */ /* 0x000fe20000004100 */
[----:B------:R-:W2:Y:S01]  /*6cd0*/  LDC.64 R98, c[0x0][0x428] ;  /* 0x00010a00ff627b82 */ /* 0x000ea20000000a00 */
        /* <DEDUP_REMOVED lines=10> */
[----:B------:R-:W-:Y:S01]  /*6d80*/  F2FP.F16.F32.PACK_AB R95, R95, R108 ;  /* 0x0000006c5f5f723e */ /* 0x000fe200000000ff */
[----:B------:R-:W-:Y:S02]  /*6d90*/  HADD2.F32 R124, -RZ, R79.H1_H1 ;  /* 0x3000004fff7c7230 */ /* 0x000fe40000004100 */
[----:B------:R-:W-:Y:S01]  /*6da0*/  FFMA.FTZ R185, R185, R118, R120 ;  /* 0x00000076b9b97223 */ /* 0x000fe20000010078 */
[----:B0-----:R-:W-:Y:S01]  /*6db0*/  @!P0 IMAD.WIDE R130, R3, 0x4, R116 ;  /* 0x0000000403828825 */ /* 0x001fe200078e0274 */
[----:B------:R-:W-:-:S03]  /*6dc0*/  F2FP.F16.F32.PACK_AB R94, R105, R94 ;  /* 0x0000005e695e723e */ /* 0x000fc600000000ff */
[C---:B------:R-:W-:Y:S01]  /*6dd0*/  FMUL.FTZ R202, R104.reuse, R217 ;  /* 0x000000d968ca7220 */ /* 0x040fe20000410000 */
[----:B------:R-:W-:Y:S01]  /*6de0*/  FFMA.FTZ R209, R229, R122, R124 ;  /* 0x0000007ae5d17223 */ /* 0x000fe2000001007c */
[----:B-1----:R-:W-:Y:S01]  /*6df0*/  @!P0 IMAD.WIDE R160, R3, 0x4, R112 ;  /* 0x0000000403a08825 */ /* 0x002fe200078e0270 */
[----:B------:R-:W-:Y:S01]  /*6e00*/  @!P0 STG.E desc[UR6][R130.64], R171 ;  /* 0x000000ab82008986 */ /* 0x000fe2000c101906 */
[----:B------:R-:W-:Y:S02]  /*6e10*/  F2FP.F16.F32.PACK_AB R93, R93, R0 ;  /* 0x000000005d5d723e */ /* 0x000fe400000000ff */
[----:B------:R-:W-:Y:S01]  /*6e20*/  FMUL.FTZ R206, R104, R223 ;  /* 0x000000df68ce7220 */ /* 0x000fe20000410000 */
[----:B------:R-:W-:Y:S01]  /*6e30*/  F2FP.F16.F32.PACK_AB R92, R97, R92 ;  /* 0x0000005c615c723e */ /* 0x000fe200000000ff */
[----:B------:R0:W-:Y:S01]  /*6e40*/  @!P0 STG.E desc[UR6][R160.64], R104 ;  /* 0x00000068a0008986 */ /* 0x0001e2000c101906 */
[----:B--2---:R-:W-:Y:S01]  /*6e50*/  IMAD.WIDE.U32 R118, R175, 0x10, R98 ;  /* 0x00000010af767825 */ /* 0x004fe200078e0062 */
[----:B------:R-:W-:-:S02]  /*6e60*/  F2FP.F16.F32.PACK_AB R97, R102, R103 ;  /* 0x000000676661723e */ /* 0x000fc400000000ff */
[----:B------:R-:W-:Y:S01]  /*6e70*/  F2FP.F16.F32.PACK_AB R96, R101, R96 ;  /* 0x000000606560723e */ /* 0x000fe200000000ff */
[--C-:B------:R-:W-:Y:S01]  /*6e80*/  IMAD.WIDE.U32 R178, R178, 0x10, R98.reuse ;  /* 0x00000010b2b27825 */ /* 0x100fe200078e0062 */
[----:B------:R-:W-:Y:S02]  /*6e90*/  F2FP.F16.F32.PACK_AB R103, R146, R147 ;  /* 0x000000939267723e */ /* 0x000fe400000000ff */
[----:B------:R-:W-:Y:S01]  /*6ea0*/  F2FP.F16.F32.PACK_AB R102, R145, R144 ;  /* 0x000000909166723e */ /* 0x000fe200000000ff */
[--C-:B------:R-:W-:Y:S01]  /*6eb0*/  IMAD.WIDE.U32 R112, R172, 0x10, R98.reuse ;  /* 0x00000010ac707825 */ /* 0x100fe200078e0062 */
[----:B------:R1:W-:Y:S01]  /*6ec0*/  STG.E.128 desc[UR6][R178.64], R92 ;  /* 0x0000005cb2007986 */ /* 0x0003e2000c101d06 */
[----:B------:R-:W-:Y:S02]  /*6ed0*/  F2FP.F16.F32.PACK_AB R101, R114, R149 ;  /* 0x000000957265723e */ /* 0x000fe400000000ff */
[----:B------:R-:W-:Y:S01]  /*6ee0*/  IMAD.WIDE.U32 R116, R176, 0x10, R98 ;  /* 0x00000010b0747825 */ /* 0x000fe200078e0062 */
[----:B------:R-:W-:-:S02]  /*6ef0*/  F2FP.F16.F32.PACK_AB R100, R107, R100 ;  /* 0x000000646b64723e */ /* 0x000fc400000000ff */
[----:B------:R-:W-:Y:S01]  /*6f00*/  F2FP.F16.F32.PACK_AB R107, R138, R139 ;  /* 0x0000008b8a6b723e */ /* 0x000fe200000000ff */
[--C-:B------:R-:W-:Y:S01]  /*6f10*/  IMAD.WIDE.U32 R174, R174, 0x10, R98.reuse ;  /* 0x00000010aeae7825 */ /* 0x100fe200078e0062 */
[----:B------:R-:W-:Y:S02]  /*6f20*/  F2FP.F16.F32.PACK_AB R105, R136, R143 ;  /* 0x0000008f8869723e */ /* 0x000fe400000000ff */
[----:B0-----:R-:W-:Y:S01]  /*6f30*/  F2FP.F16.F32.PACK_AB R104, R141, R110 ;  /* 0x0000006e8d68723e */ /* 0x001fe200000000ff */
        /* <DEDUP_REMOVED lines=15> */
[----:B------:R-:W-:Y:S01]  /*7030*/  HADD2.F32 R109, -RZ, R37.H1_H1 ;  /* 0x30000025ff6d7230 */ /* 0x000fe20000004100 */
[----:B------:R-:W-:Y:S01]  /*7040*/  F2FP.F16.F32.PACK_AB R106, R137, R140 ;  /* 0x0000008c896a723e */ /* 0x000fe200000000ff */
[----:B------:R-:W-:Y:S01]  /*7050*/  HADD2.F32 R111, -RZ, R77.H1_H1 ;  /* 0x3000004dff6f7230 */ /* 0x000fe20000004100 */
[----:B------:R-:W-:Y:S01]  /*7060*/  F2FP.F16.F32.PACK_AB R161, R158, R167 ;  /* 0x000000a79ea1723e */ /* 0x000fe200000000ff */
[----:B------:R0:W-:Y:S01]  /*7070*/  STG.E.128 desc[UR6][R112.64], R96 ;  /* 0x0000006070007986 */ /* 0x0001e2000c101d06 */
[----:B------:R-:W-:Y:S02]  /*7080*/  F2FP.F16.F32.PACK_AB R160, R165, R154 ;  /* 0x0000009aa5a0723e */ /* 0x000fe400000000ff */
[----:B------:R-:W-:Y:S01]  /*7090*/  FFMA.FTZ R202, R202, R109, R111 ;  /* 0x0000006dcaca7223 */ /* 0x000fe2000001006f */
[----:B------:R-:W-:Y:S01]  /*70a0*/  HADD2.F32 R109, -RZ, R39.H0_H0 ;  /* 0x20000027ff6d7230 */ /* 0x000fe20000004100 */
[----:B------:R2:W-:Y:S01]  /*70b0*/  STG.E.128 desc[UR6][R116.64], R100 ;  /* 0x0000006474007986 */ /* 0x0005e2000c101d06 */
[----:B------:R-:W-:Y:S01]  /*70c0*/  HADD2.F32 R111, -RZ, R79.H0_H0 ;  /* 0x2000004fff6f7230 */ /* 0x000fe20000004100 */
[----:B-1----:R-:W-:-:S02]  /*70d0*/  F2FP.F16.F32.PACK_AB R95, R193, R190 ;  /* 0x000000bec15f723e */ /* 0x002fc400000000ff */
[----:B------:R-:W-:Y:S01]  /*70e0*/  F2FP.F16.F32.PACK_AB R94, R195, R188 ;  /* 0x000000bcc35e723e */ /* 0x000fe200000000ff */
[----:B------:R3:W-:Y:S01]  /*70f0*/  STG.E.128 desc[UR6][R118.64], R104 ;  /* 0x0000006876007986 */ /* 0x0007e2000c101d06 */
[----:B------:R-:W-:Y:S01]  /*7100*/  FFMA.FTZ R206, R206, R109, R111 ;  /* 0x0000006dcece7223 */ /* 0x000fe2000001006f */
[----:B------:R-:W-:Y:S02]  /*7110*/  F2FP.F16.F32.PACK_AB R111, R156, R159 ;  /* 0x0000009f9c6f723e */ /* 0x000fe400000000ff */
[----:B------:R-:W-:Y:S02]  /*7120*/  F2FP.F16.F32.PACK_AB R109, R128, R135 ;  /* 0x00000087806d723e */ /* 0x000fe400000000ff */
[----:B------:R-:W-:Y:S01]  /*7130*/  F2FP.F16.F32.PACK_AB R93, R186, R191 ;  /* 0x000000bfba5d723e */ /* 0x000fe200000000ff */
[----:B0-----:R-:W0:Y:S01]  /*7140*/  LDC.64 R112, c[0x0][0x380] ;  /* 0x0000e000ff707b82 */ /* 0x001e220000000a00 */
[----:B------:R-:W-:Y:S01]  /*7150*/  F2FP.F16.F32.PACK_AB R92, R189, R184 ;  /* 0x000000b8bd5c723e */ /* 0x000fe200000000ff */
[----:B------:R3:W-:Y:S01]  /*7160*/  STG.E.128 desc[UR6][R174.64], R108 ;  /* 0x0000006cae007986 */ /* 0x0007e2000c101d06 */
[----:B------:R-:W-:-:S02]  /*7170*/  F2FP.F16.F32.PACK_AB R99, R198, R203 ;  /* 0x000000cbc663723e */ /* 0x000fc400000000ff */
[----:B------:R-:W-:Y:S01]  /*7180*/  F2FP.F16.F32.PACK_AB R98, R201, R196 ;  /* 0x000000c4c962723e */ /* 0x000fe200000000ff */
[----:B------:R3:W-:Y:S01]  /*7190*/  STG.E.128 desc[UR6][R120.64], R228 ;  /* 0x000000e478007986 */ /* 0x0007e2000c101d06 */
[----:B------:R-:W-:Y:S02]  /*71a0*/  F2FP.F16.F32.PACK_AB R97, R194, R199 ;  /* 0x000000c7c261723e */ /* 0x000fe400000000ff */
[----:B------:R-:W-:Y:S01]  /*71b0*/  F2FP.F16.F32.PACK_AB R96, R197, R192 ;  /* 0x000000c0c560723e */ /* 0x000fe200000000ff */
[----:B------:R3:W-:Y:S01]  /*71c0*/  STG.E.128 desc[UR6][R122.64], R160 ;  /* 0x000000a07a007986 */ /* 0x0007e2000c101d06 */
[----:B--2---:R-:W-:Y:S02]  /*71d0*/  F2FP.F16.F32.PACK_AB R103, R209, R206 ;  /* 0x000000ced167723e */ /* 0x004fe400000000ff */
[----:B------:R-:W-:Y:S01]  /*71e0*/  F2FP.F16.F32.PACK_AB R102, R185, R204 ;  /* 0x000000ccb966723e */ /* 0x000fe200000000ff */
[----:B------:R3:W-:Y:S01]  /*71f0*/  STG.E.128 desc[UR6][R124.64], R92 ;  /* 0x0000005c7c007986 */ /* 0x0007e2000c101d06 */
[----:B------:R-:W-:-:S02]  /*7200*/  F2FP.F16.F32.PACK_AB R101, R202, R207 ;  /* 0x000000cfca65723e */ /* 0x000fc400000000ff */
[----:B------:R-:W-:Y:S01]  /*7210*/  F2FP.F16.F32.PACK_AB R100, R205, R200 ;  /* 0x000000c8cd64723e */ /* 0x000fe200000000ff */
[----:B------:R3:W-:Y:S04]  /*7220*/  STG.E.128 desc[UR6][R126.64], R96 ;  /* 0x000000607e007986 */ /* 0x0007e8000c101d06 */
[----:B------:R3:W-:Y:S01]  /*7230*/  STG.E.128 desc[UR6][R130.64], R100 ;  /* 0x0000006482007986 */ /* 0x0007e2000c101d06 */
[----:B0-----:R-:W-:-:S04]  /*7240*/  LEA R3, R112, R3, 0x2 ;  /* 0x0000000370037211 */ /* 0x001fc800078e10ff */
[----:B------:R-:W-:-:S13]  /*7250*/  ISETP.GE.AND P0, PT, R3, R113, PT ;  /* 0x000000710300720c */ /* 0x000fda0003f06270 */
[----:B---3--:R-:W-:Y:S05]  /*7260*/  @!P0 BRA `(.L_x_32616) ;  /* 0xffffff9000a88947 */ /* 0x008fea000383ffff */
[----:B------:R-:W-:Y:S05]  /*7270*/  EXIT ;  /* 0x000000000000794d */ /* 0x000fea0003800000 */
.L_x_32615:
        /* <DEDUP_REMOVED lines=8> */
.L_x_32618:
[----:B------:R-:W-:Y:S05]  /*7300*/  BSYNC B0 ;  /* 0x0000000000007941 */ /* 0x000fea0003800000 */
.L_x_32617:
        /* <DEDUP_REMOVED lines=10> */
.L_x_32619:
[----:B------:R-:W-:Y:S01]  /*73b0*/  HFMA2 R196, -RZ, RZ, 0, 2.384185791015625e-07 ;  /* 0x00000004ffc47431 */ /* 0x000fe200000001ff */
[----:B------:R-:W-:-:S05]  /*73c0*/  MOV R171, R192 ;  /* 0x000000c000ab7202 */ /* 0x000fca0000000f00 */
[----:B------:R-:W-:-:S05]  /*73d0*/  FADD.FTZ R185, R184, R171 ;  /* 0x000000abb8b97221 */ /* 0x000fca0000010000 */
[----:B------:R-:W-:-:S07]  /*73e0*/  MOV R195, R185 ;  /* 0x000000b900c37202 */ /* 0x000fce0000000f00 */
[----:B------:R-:W-:Y:S05]  /*73f0*/  WARPSYNC.COLLECTIVE R194, `(.L_x_32620) ;  /* 0x00000000c2087348 */ /* 0x000fea0003c00000 */
[----:B------:R0:W1:Y:S02]  /*7400*/  SHFL.BFLY P2, R192, R195, R196, R197 ;  /* 0x0c0000c4c3c07389 */ /* 0x00006400000400c5 */
[----:B01----:R-:W-:Y:S05]  /*7410*/  ENDCOLLECTIVE ;  /* 0x000000000000791b */ /* 0x003fea0003800000 */
.L_x_32620:
[----:B------:R-:W-:Y:S01]  /*7420*/  HFMA2 R196, -RZ, RZ, 0, 4.76837158203125e-07 ;  /* 0x00000008ffc47431 */ /* 0x000fe200000001ff */
[----:B------:R-:W-:-:S05]  /*7430*/  MOV R186, R192 ;  /* 0x000000c000ba7202 */ /* 0x000fca0000000f00 */
[----:B------:R-:W-:-:S05]  /*7440*/  FADD.FTZ R186, R185, R186 ;  /* 0x000000bab9ba7221 */ /* 0x000fca0000010000 */
[----:B------:R-:W-:-:S07]  /*7450*/  MOV R195, R186 ;  /* 0x000000ba00c37202 */ /* 0x000fce0000000f00 */
[----:B------:R-:W-:Y:S05]  /*7460*/  WARPSYNC.COLLECTIVE R194, `(.L_x_32621) ;  /* 0x00000000c2087348 */ /* 0x000fea0003c00000 */
[----:B------:R0:W1:Y:S02]  /*7470*/  SHFL.BFLY P2, R192, R195, R196, R197 ;  /* 0x0c0000c4c3c07389 */ /* 0x00006400000400c5 */
[----:B01----:R-:W-:Y:S05]  /*7480*/  ENDCOLLECTIVE ;  /* 0x000000000000791b */ /* 0x003fea0003800000 */
.L_x_32621:
[----:B------:R-:W-:Y:S01]  /*7490*/  HFMA2 R196, -RZ, RZ, 0, 9.5367431640625e-07 ;  /* 0x00000010ffc47431 */ /* 0x000fe200000001ff */
[----:B------:R-:W-:-:S05]  /*74a0*/  MOV R171, R192 ;  /* 0x000000c000ab7202 */ /* 0x000fca0000000f00 */
[----:B------:R-:W-:-:S05]  /*74b0*/  FADD.FTZ R187, R186, R171 ;  /* 0x000000abbabb7221 */ /* 0x000fca0000010000 */
[----:B------:R-:W-:-:S07]  /*74c0*/  MOV R195, R187 ;  /* 0x000000bb00c37202 */ /* 0x000fce0000000f00 */
[----:B------:R-:W-:Y:S05]  /*74d0*/  WARPSYNC.COLLECTIVE R194, `(.L_x_32622) ;  /* 0x00000000c2087348 */ /* 0x000fea0003c00000 */
[----:B------:R0:W1:Y:S02]  /*74e0*/  SHFL.BFLY P2, R192, R195, R196, R197 ;  /* 0x0c0000c4c3c07389 */ /* 0x00006400000400c5 */
[----:B01----:R-:W-:Y:S05]  /*74f0*/  ENDCOLLECTIVE ;  /* 0x000000000000791b */ /* 0x003fea0003800000 */
.L_x_32622:
        /* <DEDUP_REMOVED lines=167> */
.L_x_32623:
[----:B------:R-:W-:Y:S01]  /*7f70*/  HFMA2 R196, -RZ, RZ, 0, 1.1920928955078125e-07 ;  /* 0x00000002ffc47431 */ /* 0x000fe200000001ff */
[----:B------:R-:W-:-:S05]  /*7f80*/  MOV R185, R192 ;  /* 0x000000c000b97202 */ /* 0x000fca0000000f00 */
[----:B------:R-:W-:-:S05]  /*7f90*/  FADD.FTZ R185, R0, R185 ;  /* 0x000000b900b97221 */ /* 0x000fca0000010000 */
[----:B------:R-:W-:-:S07]  /*7fa0*/  MOV R195, R185 ;  /* 0x000000b900c37202 */ /* 0x000fce0000000f00 */
[----:B------:R-:W-:Y:S05]  /*7fb0*/  WARPSYNC.COLLECTIVE R194, `(.L_x_32624) ;  /* 0x00000000c2087348 */ /* 0x000fea0003c00000 */
[----:B------:R0:W1:Y:S02]  /*7fc0*/  SHFL.BFLY P2, R192, R195, R196, R197 ;  /* 0x0c0000c4c3c07389 */ /* 0x00006400000400c5 */
[----:B01----:R-:W-:Y:S05]  /*7fd0*/  ENDCOLLECTIVE ;  /* 0x000000000000791b */ /* 0x003fea0003800000 */
.L_x_32624:
[----:B------:R-:W-:Y:S01]  /*7fe0*/  HFMA2 R196, -RZ, RZ, 0, 2.384185791015625e-07 ;  /* 0x00000004ffc47431 */ /* 0x000fe200000001ff */
[----:B------:R-:W-:-:S05]  /*7ff0*/  MOV R184, R192 ;  /* 0x000000c000b87202 */ /* 0x000fca0000000f00 */
[----:B------:R-:W-:-:S05]  /*8000*/  FADD.FTZ R184, R185, R184 ;  /* 0x000000b8b9b87221 */ /* 0x000fca0000010000 */
[----:B------:R-:W-:-:S07]  /*8010*/  MOV R195, R184 ;  /* 0x000000b800c37202 */ /* 0x000fce0000000f00 */
[----:B------:R-:W-:Y:S05]  /*8020*/  WARPSYNC.COLLECTIVE R194, `(.L_x_32625) ;  /* 0x00000000c2087348 */ /* 0x000fea0003c00000 */
[----:B------:R0:W1:Y:S02]  /*8030*/  SHFL.BFLY P2, R192, R195, R196, R197 ;  /* 0x0c0000c4c3c07389 */ /* 0x00006400000400c5 */
[----:B01----:R-:W-:Y:S05]  /*8040*/  ENDCOLLECTIVE ;  /* 0x000000000000791b */ /* 0x003fea0003800000 */
.L_x_32625:
[----:B------:R-:W-:Y:S01]  /*8050*/  HFMA2 R196, -RZ, RZ, 0, 4.76837158203125e-07 ;  /* 0x00000008ffc47431 */ /* 0x000fe200000001ff */
[----:B------:R-:W-:-:S05]  /*8060*/  MOV R187, R192 ;  /* 0x000000c000bb7202 */ /* 0x000fca0000000f00 */
[----:B------:R-:W-:-:S05]  /*8070*/  FADD.FTZ R187, R184, R187 ;  /* 0x000000bbb8bb7221 */ /* 0x000fca0000010000 */
[----:B------:R-:W-:-:S07]  /*8080*/  MOV R195, R187 ;  /* 0x000000bb00c37202 */ /* 0x000fce0000000f00 */
[----:B------:R-:W-:Y:S05]  /*8090*/  WARPSYNC.COLLECTIVE R194, `(.L_x_32626) ;  /* 0x00000000c2087348 */ /* 0x000fea0003c00000 */
[----:B------:R0:W1:Y:S02]  /*80a0*/  SHFL.BFLY P2, R192, R195, R196, R197 ;  /* 0x0c0000c4c3c07389 */ /* 0x00006400000400c5 */
[----:B01----:R-:W-:Y:S05]  /*80b0*/  ENDCOLLECTIVE ;  /* 0x000000000000791b */ /* 0x003fea0003800000 */
.L_x_32626:
[----:B------:R-:W-:Y:S01]  /*80c0*/  HFMA2 R196, -RZ, RZ, 0, 9.5367431640625e-07 ;  /* 0x00000010ffc47431 */ /* 0x000fe200000001ff */
[----:B------:R-:W-:-:S05]  /*80d0*/  MOV R186, R192 ;  /* 0x000000c000ba7202 */ /* 0x000fca0000000f00 */
[----:B------:R-:W-:-:S05]  /*80e0*/  FADD.FTZ R186, R187, R186 ;  /* 0x000000babbba7221 */ /* 0x000fca0000010000 */
[----:B------:R-:W-:-:S07]  /*80f0*/  MOV R195, R186 ;  /* 0x000000ba00c37202 */ /* 0x000fce0000000f00 */
[----:B------:R-:W-:Y:S05]  /*8100*/  WARPSYNC.COLLECTIVE R194, `(.L_x_32627) ;  /* 0x00000000c2087348 */ /* 0x000fea0003c00000 */
[----:B------:R0:W1:Y:S02]  /*8110*/  SHFL.BFLY P2, R192, R195, R196, R197 ;  /* 0x0c0000c4c3c07389 */ /* 0x00006400000400c5 */
[----:B01----:R-:W-:Y:S05]  /*8120*/  ENDCOLLECTIVE ;  /* 0x000000000000791b */ /* 0x003fea0003800000 */
.L_x_32627:
[----:B------:R-:W-:Y:S01]  /*8130*/  MOV R193, R192 ;  /* 0x000000c000c17202 */ /* 0x000fe20000000f00 */
[----:B------:R-:W-:Y:S06]  /*8140*/  BRA `(.L_x_32628) ;  /* 0xffffffd000cc7947 */ /* 0x000fec000383ffff */
.L_x_32629:
        /* <DEDUP_REMOVED lines=11> */
.L_x_54479:


//--------------------- .text._ZN10layer_norm31ln_parallel_residual_fwd_kernelINS_13Kernel_traitsI6__halfS2_fS2_fjLj2560ELj1ELj4ELj1ELj16ENS_18Kernel_traits_baseILj2560ES2_S2_fS2_fjLj128EEEEELb1ELb0ELb0EEEvNS_9FwdParamsE --------------------------
	.section	.text._ZN10layer_norm31ln_parallel_residual_fwd_kernelINS_13Kernel_traitsI6__halfS2_fS2_fjLj2560ELj1ELj4ELj1ELj16ENS_18Kernel_traits_baseILj2560ES2_S2_fS2_fjLj128EEEEELb1ELb0ELb0EEEvNS_9FwdParamsE,"ax",@progbits
	.align	128
        .global         _ZN10layer_norm31ln_parallel_residual_fwd_kernelINS_13Kernel_traitsI6__halfS2_fS2_fjLj2560ELj1ELj4ELj1ELj16ENS_18Kernel_traits_baseILj2560ES2_S2_fS2_fjLj128EEEEELb1ELb0ELb0EEEvNS_9FwdParamsE
        .type           _ZN10layer_norm31ln_parallel_residual_fwd_kernelINS_13Kernel_traitsI6__halfS2_fS2_fjLj2560ELj1ELj4ELj1ELj16ENS_18Kernel_traits_baseILj2560ES2_S2_fS2_fjLj128EEEEELb1ELb0ELb0EEEvNS_9FwdParamsE,@function
        .size           _ZN10layer_norm31ln_parallel_residual_fwd_kernelINS_13Kernel_traitsI6__halfS2_fS2_fjLj2560ELj1ELj4ELj1ELj16ENS_18Kernel_traits_baseILj2560ES2_S2_fS2_fjLj128EEEEELb1ELb0ELb0EEEvNS_9FwdParamsE,(.L_x_54480 - _ZN10layer_norm31ln_parallel_residual_fwd_kernelINS_13Kernel_traitsI6__halfS2_fS2_fjLj2560ELj1ELj4ELj1ELj16ENS_18Kernel_traits_baseILj2560ES2_S2_fS2_fjLj128EEEEELb1ELb0ELb0EEEvNS_9FwdParamsE)
        .other          _ZN10layer_norm31ln_parallel_residual_fwd_kernelINS_13Kernel_traitsI6__halfS2_fS2_fjLj2560ELj1ELj4ELj1ELj16ENS_18Kernel_traits_baseILj2560ES2_S2_fS2_fjLj128EEEEELb1ELb0ELb0EEEvNS_9FwdParamsE,@"STO_CUDA_ENTRY STV_DEFAULT"
_ZN10layer_norm31ln_parallel_residual_fwd_kernelINS_13Kernel_traitsI6__halfS2_fS2_fjLj2560ELj1ELj4ELj1ELj16ENS_18Kernel_traits_baseILj2560ES2_S2_fS2_fjLj128EEEEELb1ELb0ELb0EEEvNS_9FwdParamsE:
.text._ZN10layer_norm31ln_parallel_residual_fwd_kernelINS_13Kernel_traitsI6__halfS2_fS2_fjLj2560ELj1ELj4ELj1ELj16ENS_18Kernel_traits_baseILj2560ES2_S2_fS2_fjLj128EEEEELb1ELb0ELb0EEEvNS_9FwdParamsE:
        /* <DEDUP_REMOVED lines=21> */
[----:B------:R-:W-:-:S04]  /*0150*/  SHF.R.S32.HI R0, RZ, 0x1f, R11 ;  /* 0x0000001fff007819 */ /* 0x000fc8000001140b */
[----:B------:R-:W-:Y:S01]  /*0160*/  LEA.HI R0, R0, R11, RZ, 0x3 ;  /* 0x0000000b00007211 */ /* 0x000fe200078f18ff */
[----:B------:R-:W-:Y:S01]  /*0170*/  BSSY.RECONVERGENT B0, `(.L_x_32630) ;  /* 0x00003b6000007945 */ /* 0x000fe20003800200 */
[----:B--2---:R-:W-:Y:S02]  /*0180*/  @P0 R2UR UR5, R3 ;  /* 0x00000000030502ca */ /* 0x004fe400000e0000 */
[----:B0-----:R-:W-:Y:S02]  /*0190*/  @P0 IADD3 R8, P1, PT, R6, R5, RZ ;  /* 0x0000000506080210 */ /* 0x001fe40007f3e0ff */
[----:B------:R-:W-:-:S03]  /*01a0*/  MOV R5, R252 ;  /* 0x000000fc00057202 */ /* 0x000fc60000000f00 */
[----:B------:R-:W-:Y:S01]  /*01b0*/  @P0 IMAD.X R9, RZ, RZ, R7, P1 ;  /* 0x000000ffff090224 */ /* 0x000fe200008e0607 */
[----:B------:R-:W-:Y:S02]  /*01c0*/  LOP3.LUT R3, R5, 0x1f, RZ, 0x3c, !PT ;  /* 0x0000001f05037812 */ /* 0x000fe400078e3cff */
[----:B------:R-:W-:Y:S02]  /*01d0*/  @P0 R2UR UR4, R2 ;  /* 0x00000000020402ca */ /* 0x000fe400000e0000 */
[----:B------:R-:W-:Y:S02]  /*01e0*/  LEA.HI.SX32 R2, R0, R3, 0x1d ;  /* 0x0000000300027211 */ /* 0x000fe400078feaff */
[--C-:B------:R-:W-:Y:S02]  /*01f0*/  SHF.R.U64 R0, R8, 0x2, R9.reuse ;  /* 0x0000000208007819 */ /* 0x100fe40000001209 */
[----:B------:R-:W-:Y:S01]  /*0200*/  SHF.R.U32.HI R9, RZ, 0x2, R9 ;  /* 0x00000002ff097819 */ /* 0x000fe20000011609 */
[----:B------:R-:W-:Y:S08]  /*0210*/  BRA.U UP0, `(.L_x_32631) ;  /* 0x0000001d00087547 */ /* 0x000ff0000b800000 */
        /* <DEDUP_REMOVED lines=11> */
[----:B------:R-:W1:Y:S01]  /*02d0*/  LDC.64 R12, c[0x0][0x3d0] ;  /* 0x0000f400ff0c7b82 */ /* 0x000e620000000a00 */
[----:B------:R-:W-:-:S02]  /*02e0*/  ISETP.GE.U32.AND P6, PT, R2, 0x20, PT ;  /* 0x000000200200780c */ /* 0x000fc40003fc6070 */
[C---:B------:R-:W-:Y:S01]  /*02f0*/  ISETP.GE.U32.AND P1, PT, R2.reuse, 0x40, PT ;  /* 0x000000400200780c */ /* 0x040fe20003f26070 */
[----:B------:R-:W4:Y:S01]  /*0300*/  LDL.64 R54, [R1+0x68] ;  /* 0x0000680001367983 */ /* 0x000f220000100a00 */
[C---:B------:R-:W-:Y:S02]  /*0310*/  ISETP.GE.U32.AND P5, PT, R2.reuse, 0x60, PT ;  /* 0x000000600200780c */ /* 0x040fe40003fa6070 */
[----:B------:R-:W-:Y:S01]  /*0320*/  ISETP.GE.U32.AND P4, PT, R2, 0x80, PT ;  /* 0x000000800200780c */ /* 0x000fe20003f86070 */
[----:B------:R-:W4:Y:S01]  /*0330*/  LDL.64 R76, [R1+0x40] ;  /* 0x00004000014c7983 */ /* 0x000f220000100a00 */
[----:B------:R-:W1:Y:S01]  /*0340*/  LDC.64 R14, c[0x0][0x3d8] ;  /* 0x0000f600ff0e7b82 */ /* 0x000e620000000a00 */
[----:B------:R-:W-:Y:S02]  /*0350*/  LOP3.LUT R3, R3, 0xffffefff, RZ, 0xc0, !PT ;  /* 0xffffefff03037812 */ /* 0x000fe400078ec0ff */
[----:B------:R-:W4:Y:S02]  /*0360*/  LDL.64 R78, [R1+0x48] ;  /* 0x00004800014e7983 */ /* 0x000f240000100a00 */
[----:B0-----:R-:W-:-:S02]  /*0370*/  @P6 IMAD.WIDE.U32 R6, R5, 0x10, R6 ;  /* 0x0000001005066825 */ /* 0x001fc400078e0006 */
[----:B------:R-:W4:Y:S01]  /*0380*/  LDL.64 R80, [R1+0x50] ;  /* 0x0000500001507983 */ /* 0x000f220000100a00 */
[----:B------:R-:W0:Y:S01]  /*0390*/  LDC.64 R18, c[0x0][0x3d8] ;  /* 0x0000f600ff127b82 */ /* 0x000e220000000a00 */
[C---:B-1----:R-:W-:Y:S01]  /*03a0*/  @P6 IMAD.WIDE.U32 R10, R5.reuse, 0x10, R10 ;  /* 0x00000010050a6825 */ /* 0x042fe200078e000a */
[----:B------:R-:W-:Y:S01]  /*03b0*/  @P6 LOP3.LUT R5, R5, 0x20, RZ, 0xfc, !PT ;  /* 0x0000002005056812 */ /* 0x000fe200078efcff */
[----:B------:R-:W4:Y:S04]  /*03c0*/  LDL.64 R82, [R1+0x58] ;  /* 0x0000580001527983 */ /* 0x000f280000100a00 */
[----:B------:R-:W4:Y:S01]  /*03d0*/  LDL.64 R64, [R1+0x20] ;  /* 0x0000200001407983 */ /* 0x000f220000100a00 */
[C---:B------:R-:W-:Y:S01]  /*03e0*/  @P1 IMAD.WIDE.U32 R12, R5.reuse, 0x10, R12 ;  /* 0x00000010050c1825 */ /* 0x040fe200078e000c */
[----:B------:R-:W1:Y:S02]  /*03f0*/  LDC.64 R16, c[0x0][0x3d0] ;  /* 0x0000f400ff107b82 */ /* 0x000e640000000a00 */
[----:B------:R-:W4:Y:S04]  /*0400*/  LDL.64 R66, [R1+0x28] ;  /* 0x0000280001427983 */ /* 0x000f280000100a00 */
[----:B------:R-:W4:Y:S01]  /*0410*/  LDL.64 R68, [R1+0x30] ;  /* 0x0000300001447983 */ /* 0x000f220000100a00 */
[C---:B------:R-:W-:Y:S01]  /*0420*/  @P1 IMAD.WIDE.U32 R14, R5.reuse, 0x10, R14 ;  /* 0x00000010050e1825 */ /* 0x040fe200078e000e */
[----:B------:R-:W4:Y:S02]  /*0430*/  LDC.64 R20, c[0x0][0x3d0] ;  /* 0x0000f400ff147b82 */ /* 0x000f240000000a00 */
[----:B------:R-:W4:Y:S01]  /*0440*/  LDL.64 R70, [R1+0x38] ;  /* 0x0000380001467983 */ /* 0x000f220000100a00 */
[----:B------:R-:W-:-:S03]  /*0450*/  @P1 VIADD R5, R5, 0x20 ;  /* 0x0000002005051836 */ /* 0x000fc60000000000 */
[----:B------:R-:W4:Y:S02]  /*0460*/  LDL.64 R72, [R1+0x80] ;  /* 0x0000800001487983 */ /* 0x000f240000100a00 */
[----:B------:R-:W4:Y:S02]  /*0470*/  LDC.64 R22, c[0x0][0x3d8] ;  /* 0x0000f600ff167b82 */ /* 0x000f240000000a00 */
[----:B------:R-:W4:Y:S06]  /*0480*/  LDL.64 R74, [R1+0x88] ;  /* 0x00008800014a7983 */ /* 0x000f2c0000100a00 */
[----:B------:R-:W4:Y:S08]  /*0490*/  LDC.64 R24, c[0x0][0x3d0] ;  /* 0x0000f400ff187b82 */ /* 0x000f300000000a00 */
[----:B------:R-:W4:Y:S01]  /*04a0*/  LDC.64 R28, c[0x0][0x3d8] ;  /* 0x0000f600ff1c7b82 */ /* 0x000f220000000a00 */
[----:B------:R-:W-:-:S07]  /*04b0*/  ISETP.GE.U32.AND P0, PT, R2, 0xa0, PT ;  /* 0x000000a00200780c */ /* 0x000fce0003f06070 */
[----:B------:R-:W4:Y:S08]  /*04c0*/  LDC.64 R32, c[0x0][0x3d0] ;  /* 0x0000f400ff207b82 */ /* 0x000f300000000a00 */
[----:B------:R-:W4:Y:S01]  /*04d0*/  LDC.64 R36, c[0x0][0x3d8] ;  /* 0x0000f600ff247b82 */ /* 0x000f220000000a00 */
[----:B------:R-:W-:-:S07]  /*04e0*/  ISETP.GE.U32.AND P3, PT, R2, 0xc0, PT ;  /* 0x000000c00200780c */ /* 0x000fce0003f66070 */
[----:B------:R-:W4:Y:S08]  /*04f0*/  LDC.64 R40, c[0x0][0x3d0] ;  /* 0x0000f400ff287b82 */ /* 0x000f300000000a00 */
[----:B------:R-:W4:Y:S01]  /*0500*/  LDC.64 R44, c[0x0][0x3d8] ;  /* 0x0000f600ff2c7b82 */ /* 0x000f220000000a00 */
[----:B------:R-:W-:-:S07]  /*0510*/  ISETP.GE.U32.AND P2, PT, R2, 0xe0, PT ;  /* 0x000000e00200780c */ /* 0x000fce0003f46070 */
[----:B------:R-:W4:Y:S01]  /*0520*/  LDC.64 R48, c[0x0][0x3d8] ;  /* 0x0000f600ff307b82 */ /* 0x000f220000000a00 */
[----:B------:R-:W-:Y:S01]  /*0530*/  @P1 MOV R47, RZ ;  /* 0x000000ff002f1202 */ /* 0x000fe20000000f00 */
[----:B------:R-:W-:Y:S02]  /*0540*/  @P5 IMAD.MOV.U32 R43, RZ, RZ, RZ ;  /* 0x000000ffff2b5224 */ /* 0x000fe400078e00ff */
[----:B------:R-:W-:Y:S02]  /*0550*/  HFMA2 R194, -RZ, RZ, 0, 0 ;  /* 0x00000000ffc27431 */ /* 0x000fe400000001ff */
[----:B------:R-:W-:Y:S02]  /*0560*/  @P4 IMAD.MOV.U32 R39, RZ, RZ, RZ ;  /* 0x000000ffff274224 */ /* 0x000fe400078e00ff */
[----:B------:R-:W-:Y:S01]  /*0570*/  HFMA2 R42, -RZ, RZ, 0, 0 ;  /* 0x00000000ff2a7431 */ /* 0x000fe200000001ff */
[----:B------:R-:W-:Y:S01]  /*0580*/  @P6 LOP3.LUT R3, R3, 0x1000, RZ, 0xfc, !PT ;  /* 0x0000100003036812 */ /* 0x000fe200078efcff */
[----:B--2---:R2:W4:Y:S01]  /*0590*/  @P6 LDG.E.128 R60, desc[UR6][R6.64] ;  /* 0x00000006063c6981 */ /* 0x004522000c1e1d00 */
[----:B0-----:R-:W-:-:S04]  /*05a0*/  @P5 IMAD.WIDE.U32 R18, R5, 0x10, R18 ;  /* 0x0000001005125825 */ /* 0x001fc800078e0012 */
[C---:B-1----:R-:W-:Y:S01]  /*05b0*/  @P5 IMAD.WIDE.U32 R16, R5.reuse, 0x10, R16 ;  /* 0x0000001005105825 */ /* 0x042fe200078e0010 */
[----:B------:R-:W-:Y:S01]  /*05c0*/  @P5 IADD3 R5, PT, PT, R5, 0x20, RZ ;  /* 0x0000002005055810 */ /* 0x000fe20007ffe0ff */
[----:B---3--:R0:W3:Y:S01]  /*05d0*/  @P1 LDG.E.128 R56, desc[UR6][R12.64] ;  /* 0x000000060c381981 */ /* 0x0080e2000c1e1d00 */
[----:B--2---:R-:W1:Y:S03]  /*05e0*/  LDC.64 R6, c[0x0][0x3d0] ;  /* 0x0000f400ff067b82 */ /* 0x004e660000000a00 */
[----:B----4-:R-:W2:Y:S04]  /*05f0*/  @P1 LDG.E.128 R52, desc[UR6][R14.64] ;  /* 0x000000060e341981 */ /* 0x010ea8000c1e1d00 */
[----:B------:R-:W4:Y:S04]  /*0600*/  @P5 LDG.E.128 R76, desc[UR6][R18.64] ;  /* 0x00000006124c5981 */ /* 0x000f28000c1e1d00 */
[----:B------:R-:W4:Y:S04]  /*0610*/  @P5 LDG.E.128 R80, desc[UR6][R16.64] ;  /* 0x0000000610505981 */ /* 0x000f28000c1e1d00 */
[----:B------:R-:W4:Y:S04]  /*0620*/  @P6 LDG.E.128 R72, desc[UR6][R10.64] ;  /* 0x000000060a486981 */ /* 0x000f28000c1e1d00 */
[----:B------:R1:W-:Y:S01]  /*0630*/  @P6 STL.64 [R1+0x90], R60 ;  /* 0x0000903c01006387 */ /* 0x0003e20000100a00 */
[C---:B------:R-:W-:Y:S01]  /*0640*/  @P4 IMAD.WIDE.U32 R20, R5.reuse, 0x10, R20 ;  /* 0x0000001005144825 */ /* 0x040fe200078e0014 */
[----:B0-----:R-:W0:Y:S02]  /*0650*/  LDC.64 R12, c[0x0][0x3d0] ;  /* 0x0000f400ff0c7b82 */ /* 0x001e240000000a00 */
[----:B------:R3:W-:Y:S01]  /*0660*/  @P6 STL.64 [R1+0x98], R62 ;  /* 0x0000983e01006387 */ /* 0x0007e20000100a00 */
[----:B------:R-:W-:-:S03]  /*0670*/  @P4 IMAD.WIDE.U32 R22, R5, 0x10, R22 ;  /* 0x0000001005164825 */ /* 0x000fc600078e0016 */
[----:B------:R-:W4:Y:S04]  /*0680*/  @P4 LDG.E.128 R68, desc[UR6][R20.64] ;  /* 0x0000000614444981 */ /* 0x000f28000c1e1d00 */
[----:B-1----:R-:W4:Y:S04]  /*0690*/  LDL.64 R60, [R1+0x10] ;  /* 0x00001000013c7983 */ /* 0x002f280000100a00 */
[----:B---3--:R-:W3:Y:S04]  /*06a0*/  LDL.64 R62, [R1+0x18] ;  /* 0x00001800013e7983 */ /* 0x008ee80000100a00 */
[----:B------:R1:W-:Y:S04]  /*06b0*/  @P1 STL.64 [R1+0x70], R56 ;  /* 0x0000703801001387 */ /* 0x0003e80000100a00 */
[----:B------:R2:W-:Y:S01]  /*06c0*/  @P1 STL.64 [R1+0x78], R58 ;  /* 0x0000783a01001387 */ /* 0x0005e20000100a00 */
[----:B------:R-:W-:-:S03]  /*06d0*/  @P4 VIADD R5, R5, 0x20 ;  /* 0x0000002005054836 */ /* 0x000fc60000000000 */
[----:B------:R-:W3:Y:S04]  /*06e0*/  @P4 LDG.E.128 R64, desc[UR6][R22.64] ;  /* 0x0000000616404981 */ /* 0x000ee8000c1e1d00 */
[----:B-1----:R-:W3:Y:S04]  /*06f0*/  LDL.64 R56, [R1] ;  /* 0x0000000001387983 */ /* 0x002ee80000100a00 */
[----:B--2---:R-:W2:Y:S01]  /*0700*/  LDL.64 R58, [R1+0x8] ;  /* 0x00000800013a7983 */ /* 0x004ea20000100a00 */
[----:B------:R-:W-:-:S03]  /*0710*/  @P0 IMAD.WIDE.U32 R24, R5, 0x10, R24 ;  /* 0x0000001005180825 */ /* 0x000fc600078e0018 */
[----:B------:R1:W-:Y:S01]  /*0720*/  @P1 STL.64 [R1+0x60], R52 ;  /* 0x0000603401001387 */ /* 0x0003e20000100a00 */
[----:B------:R-:W-:-:S03]  /*0730*/  @P0 IMAD.WIDE.U32 R28, R5, 0x10, R28 ;  /* 0x00000010051c0825 */ /* 0x000fc600078e001c */
[----:B------:R0:W-:Y:S01]  /*0740*/  @P1 STL.64 [R1+0x68], R54 ;  /* 0x0000683601001387 */ /* 0x0001e20000100a00 */
[----:B------:R-:W-:Y:S01]  /*0750*/  @P0 VIADD R5, R5, 0x20 ;  /* 0x0000002005050836 */ /* 0x000fe20000000000 */
[----:B------:R-:W-:Y:S02]  /*0760*/  ISETP.GE.U32.AND P1, PT, R2, 0x100, PT ;  /* 0x000001000200780c */ /* 0x000fe40003f26070 */
[----:B----4-:R-:W-:Y:S01]  /*0770*/  @P5 STL.64 [R1+0x40], R76 ;  /* 0x0000404c01005387 */ /* 0x010fe20000100a00 */
[----:B------:R-:W-:-:S03]  /*0780*/  @P3 IMAD.WIDE.U32 R32, R5, 0x10, R32 ;  /* 0x0000001005203825 */ /* 0x000fc600078e0020 */
[----:B------:R-:W-:Y:S01]  /*0790*/  @P5 STL.64 [R1+0x48], R78 ;  /* 0x0000484e01005387 */ /* 0x000fe20000100a00 */
[C---:B------:R-:W-:Y:S01]  /*07a0*/  @P3 IMAD.WIDE.U32 R36, R5.reuse, 0x10, R36 ;  /* 0x0000001005243825 */ /* 0x040fe200078e0024 */
[----:B-1----:R-:W1:Y:S02]  /*07b0*/  LDC.64 R52, c[0x0][0x3d8] ;  /* 0x0000f600ff347b82 */ /* 0x002e640000000a00 */
[----:B------:R-:W-:Y:S01]  /*07c0*/  @P5 STL.64 [R1+0x50], R80 ;  /* 0x0000505001005387 */ /* 0x000fe20000100a00 */
[----:B------:R-:W-:-:S03]  /*07d0*/  @P3 VIADD R5, R5, 0x20 ;  /* 0x0000002005053836 */ /* 0x000fc60000000000 */
[----:B------:R-:W-:Y:S01]  /*07e0*/  @P5 STL.64 [R1+0x58], R82 ;  /* 0x0000585201005387 */ /* 0x000fe20000100a00 */
[----:B------:R-:W-:Y:S01]  /*07f0*/  ISETP.GE.U32.AND P5, PT, R2, 0x120, PT ;  /* 0x000001200200780c */ /* 0x000fe20003fa6070 */
[C---:B------:R-:W-:Y:S02]  /*0800*/  @P2 IMAD.WIDE.U32 R40, R5.reuse, 0x10, R40 ;  /* 0x0000001005282825 */ /* 0x040fe400078e0028 */
[----:B---3--:R3:W4:Y:S02]  /*0810*/  @P0 LDG.E.128 R60, desc[UR6][R24.64] ;  /* 0x00000006183c0981 */ /* 0x008724000c1e1d00 */
[C---:B------:R-:W-:Y:S01]  /*0820*/  @P2 IMAD.WIDE.U32 R44, R5.reuse, 0x10, R44 ;  /* 0x00000010052c2825 */ /* 0x040fe200078e002c */
[----:B------:R-:W-:Y:S01]  /*0830*/  @P2 IADD3 R5, PT, PT, R5, 0x20, RZ ;  /* 0x0000002005052810 */ /* 0x000fe20007ffe0ff */
[----:B--2---:R2:W4:Y:S04]  /*0840*/  @P0 LDG.E.128 R56, desc[UR6][R28.64] ;  /* 0x000000061c380981 */ /* 0x004528000c1e1d00 */
[C---:B------:R-:W-:Y:S01]  /*0850*/  @P1 IMAD.WIDE.U32 R6, R5.reuse, 0x10, R6 ;  /* 0x0000001005061825 */ /* 0x040fe200078e0006 */
[----:B------:R-:W-:Y:S03]  /*0860*/  @P4 STL.64 [R1+0x20], R64 ;  /* 0x0000204001004387 */ /* 0x000fe60000100a00 */
[C---:B------:R-:W-:Y:S01]  /*0870*/  @P1 IMAD.WIDE.U32 R48, R5.reuse, 0x10, R48 ;  /* 0x0000001005301825 */ /* 0x040fe200078e0030 */
[----:B------:R-:W5:Y:S03]  /*0880*/  @P1 LDG.E.128 R224, desc[UR6][R6.64] ;  /* 0x0000000606e01981 */ /* 0x000f66000c1e1d00 */
[----:B------:R-:W-:Y:S01]  /*0890*/  @P1 VIADD R5, R5, 0x20 ;  /* 0x0000002005051836 */ /* 0x000fe20000000000 */
[----:B------:R2:W-:Y:S03]  /*08a0*/  @P4 STL.64 [R1+0x28], R66 ;  /* 0x0000284201004387 */ /* 0x0005e60000100a00 */
[----:B0-----:R-:W-:Y:S01]  /*08b0*/  @P5 IMAD.WIDE.U32 R12, R5, 0x10, R12 ;  /* 0x00000010050c5825 */ /* 0x001fe200078e000c */
[----:B------:R-:W-:-:S02]  /*08c0*/  CS2R R192, SRZ ;  /* 0x0000000000c07805 */ /* 0x000fc4000001ff00 */
[----:B------:R-:W-:Y:S01]  /*08d0*/  CS2R R188, SRZ ;  /* 0x0000000000bc7805 */ /* 0x000fe2000001ff00 */
[----:B------:R0:W5:Y:S04]  /*08e0*/  @P3 LDG.E.128 R240, desc[UR6][R32.64] ;  /* 0x0000000620f03981 */ /* 0x000168000c1e1d00 */
[----:B------:R-:W5:Y:S04]  /*08f0*/  @P5 LDG.E.128 R216, desc[UR6][R12.64] ;  /* 0x000000060cd85981 */ /* 0x000f68000c1e1d00 */
[----:B------:R-:W-:Y:S04]  /*0900*/  @P4 STL.64 [R1+0x30], R68 ;  /* 0x0000304401004387 */ /* 0x000fe80000100a00 */
[----:B------:R0:W-:Y:S01]  /*0910*/  @P4 STL.64 [R1+0x38], R70 ;  /* 0x0000384601004387 */ /* 0x0001e20000100a00 */
[----:B------:R-:W-:Y:S01]  /*0920*/  ISETP.GE.U32.AND P4, PT, R2, 0x140, PT ;  /* 0x000001400200780c */ /* 0x000fe20003f86070 */
[----:B-1----:R-:W-:-:S02]  /*0930*/  @P5 IMAD.WIDE.U32 R52, R5, 0x10, R52 ;  /* 0x0000001005345825 */ /* 0x002fc400078e0034 */
[----:B------:R-:W-:Y:S04]  /*0940*/  @P6 STL.64 [R1+0x80], R72 ;  /* 0x0000804801006387 */ /* 0x000fe80000100a00 */
[----:B------:R1:W-:Y:S01]  /*0950*/  @P6 STL.64 [R1+0x88], R74 ;  /* 0x0000884a01006387 */ /* 0x0003e20000100a00 */
[----:B------:R-:W-:Y:S01]  /*0960*/  IMAD.MOV.U32 R190, RZ, RZ, RZ ;  /* 0x000000ffffbe7224 */ /* 0x000fe200078e00ff */
[----:B---3--:R-:W-:Y:S01]  /*0970*/  CS2R R24, SRZ ;  /* 0x0000000000187805 */ /* 0x008fe2000001ff00 */
[----:B------:R-:W-:Y:S01]  /*0980*/  IMAD.MOV.U32 R26, RZ, RZ, RZ ;  /* 0x000000ffff1a7224 */ /* 0x000fe200078e00ff */
[----:B------:R3:W5:Y:S01]  /*0990*/  @P3 LDG.E.128 R236, desc[UR6][R36.64] ;  /* 0x0000000624ec3981 */ /* 0x000762000c1e1d00 */
[----:B------:R-:W-:Y:S02]  /*09a0*/  MOV R30, RZ ;  /* 0x000000ff001e7202 */ /* 0x000fe40000000f00 */
[----:B--2---:R-:W-:Y:S01]  /*09b0*/  CS2R R28, SRZ ;  /* 0x00000000001c7805 */ /* 0x004fe2000001ff00 */
[----:B------:R-:W-:Y:S01]  /*09c0*/  IMAD.MOV.U32 R34, RZ, RZ, RZ ;  /* 0x000000ffff227224 */ /* 0x000fe200078e00ff */
[----:B------:R2:W5:Y:S01]  /*09d0*/  @P2 LDG.E.128 R232, desc[UR6][R40.64] ;  /* 0x0000000628e82981 */ /* 0x000562000c1e1d00 */
[----:B0-----:R-:W-:Y:S01]  /*09e0*/  CS2R R32, SRZ ;  /* 0x0000000000207805 */ /* 0x001fe2000001ff00 */
[----:B------:R-:W-:Y:S01]  /*09f0*/  IMAD.MOV.U32 R38, RZ, RZ, RZ ;  /* 0x000000ffff267224 */ /* 0x000fe200078e00ff */
[----:B------:R-:W-:Y:S01]  /*0a00*/  CS2R R54, SRZ ;  /* 0x0000000000367805 */ /* 0x000fe2000001ff00 */
[----:B------:R0:W5:Y:S01]  /*0a10*/  @P2 LDG.E.128 R228, desc[UR6][R44.64] ;  /* 0x000000062ce42981 */ /* 0x000162000c1e1d00 */
[----:B------:R-:W-:Y:S01]  /*0a20*/  IMAD.MOV.U32 R46, RZ, RZ, RZ ;  /* 0x000000ffff2e7224 */ /* 0x000fe200078e00ff */
[----:B---3--:R-:W-:Y:S01]  /*0a30*/  CS2R R36, SRZ ;  /* 0x0000000000247805 */ /* 0x008fe2000001ff00 */
[----:B------:R-:W-:Y:S01]  /*0a40*/  IMAD.MOV.U32 R50, RZ, RZ, RZ ;  /* 0x000000ffff327224 */ /* 0x000fe200078e00ff */
[----:B------:R3:W5:Y:S01]  /*0a50*/  @P1 LDG.E.128 R220, desc[UR6][R48.64] ;  /* 0x0000000630dc1981 */ /* 0x000762000c1e1d00 */
[----:B------:R-:W-:-:S02]  /*0a60*/  CS2R R66, SRZ ;  /* 0x0000000000427805 */ /* 0x000fc4000001ff00 */
[----:B--2---:R-:W-:Y:S02]  /*0a70*/  CS2R R40, SRZ ;  /* 0x0000000000287805 */ /* 0x004fe4000001ff00 */
[----:B------:R-:W-:Y:S01]  /*0a80*/  CS2R R64, SRZ ;  /* 0x0000000000407805 */ /* 0x000fe2000001ff00 */
[----:B------:R2:W5:Y:S01]  /*0a90*/  @P5 LDG.E.128 R212, desc[UR6][R52.64] ;  /* 0x0000000634d45981 */ /* 0x000562000c1e1d00 */
[----:B------:R-:W-:Y:S02]  /*0aa0*/  CS2R R70, SRZ ;  /* 0x0000000000467805 */ /* 0x000fe4000001ff00 */
[----:B0-----:R-:W-:Y:S02]  /*0ab0*/  CS2R R44, SRZ ;  /* 0x00000000002c7805 */ /* 0x001fe4000001ff00 */
[----:B------:R-:W-:Y:S02]  /*0ac0*/  CS2R R68, SRZ ;  /* 0x0000000000447805 */ /* 0x000fe4000001ff00 */
[----:B-1----:R-:W-:-:S02]  /*0ad0*/  CS2R R74, SRZ ;  /* 0x00000000004a7805 */ /* 0x002fc4000001ff00 */
[----:B------:R-:W-:Y:S02]  /*0ae0*/  CS2R R72, SRZ ;  /* 0x0000000000487805 */ /* 0x000fe4000001ff00 */
[----:B---3--:R-:W-:Y:S02]  /*0af0*/  CS2R R48, SRZ ;  /* 0x0000000000307805 */ /* 0x008fe4000001ff00 */
[----:B------:R-:W-:Y:S02]  /*0b00*/  CS2R R78, SRZ ;  /* 0x00000000004e7805 */ /* 0x000fe4000001ff00 */
[----:B------:R-:W-:Y:S02]  /*0b10*/  CS2R R76, SRZ ;  /* 0x00000000004c7805 */ /* 0x000fe4000001ff00 */
[----:B------:R-:W-:Y:S02]  /*0b20*/  CS2R R82, SRZ ;  /* 0x0000000000527805 */ /* 0x000fe4000001ff00 */
[----:B--2---:R-:W-:-:S02]  /*0b30*/  CS2R R52, SRZ ;  /* 0x0000000000347805 */ /* 0x004fc4000001ff00 */
[----:B------:R-:W-:Y:S02]  /*0b40*/  CS2R R80, SRZ ;  /* 0x0000000000507805 */ /* 0x000fe4000001ff00 */
[----:B------:R-:W-:Y:S02]  /*0b50*/  CS2R R86, SRZ ;  /* 0x0000000000567805 */ /* 0x000fe4000001ff00 */
        /* <DEDUP_REMOVED lines=9> */
[----:B------:R1:W-:Y:S01]  /*0bf0*/  @P0 STL.64 [R1+0x18], R62 ;  /* 0x0000183e01000387 */ /* 0x0003e20000100a00 */
[----:B0-----:R-:W-:Y:S02]  /*0c00*/  CS2R R60, SRZ ;  /* 0x00000000003c7805 */ /* 0x001fe4000001ff00 */
[----:B-1----:R-:W-:Y:S01]  /*0c10*/  CS2R R62, SRZ ;  /* 0x00000000003e7805 */ /* 0x002fe2000001ff00 */
[----:B------:R0:W-:Y:S04]  /*0c20*/  @P0 STL.64 [R1], R56 ;  /* 0x0000003801000387 */ /* 0x0001e80000100a00 */
[----:B------:R1:W-:Y:S01]  /*0c30*/  @P0 STL.64 [R1+0x8], R58 ;  /* 0x0000083a01000387 */ /* 0x0003e20000100a00 */
[----:B0-----:R-:W-:-:S02]  /*0c40*/  CS2R R56, SRZ ;  /* 0x0000000000387805 */ /* 0x001fc4000001ff00 */
        /* <DEDUP_REMOVED lines=49> */
.L_x_32632:
        /* <DEDUP_REMOVED lines=37> */
[----:B------:R-:W4:Y:S01]  /*11b0*/  LDL R104, [R1+0x40] ;  /* 0x0000400001687983 */ /* 0x000f220000100800 */
[C---:B------:R-:W-:Y:S01]  /*11c0*/  ISETP.GE.U32.AND P1, PT, R2.reuse, 0x40, PT ;  /* 0x000000400200780c */ /* 0x040fe20003f26070 */
[----:B------:R-:W0:Y:S01]  /*11d0*/  @P6 LDC.64 R6, c[0x0][0x440] ;  /* 0x00011000ff066b82 */ /* 0x000e220000000a00 */
[----:B------:R-:W-:-:S07]  /*11e0*/  ISETP.GE.U32.AND P5, PT, R2, 0x60, PT ;  /* 0x000000600200780c */ /* 0x000fce0003fa6070 */
[----:B------:R-:W4:Y:S08]  /*11f0*/  LDC.64 R14, c[0x0][0x3d0] ;  /* 0x0000f400ff0e7b82 */ /* 0x000f300000000a00 */
[----:B------:R-:W4:Y:S08]  /*1200*/  LDC.64 R16, c[0x0][0x3d8] ;  /* 0x0000f600ff107b82 */ /* 0x000f300000000a00 */
[----:B------:R-:W4:Y:S08]  /*1210*/  @P1 LDC.64 R18, c[0x0][0x440] ;  /* 0x00011000ff121b82 */ /* 0x000f300000000a00 */
[----:B------:R-:W4:Y:S08]  /*1220*/  LDC.64 R22, c[0x0][0x3d8] ;  /* 0x0000f600ff167b82 */ /* 0x000f300000000a00 */
[----:B------:R-:W4:Y:S01]  /*1230*/  LDC.64 R20, c[0x0][0x3d0] ;  /* 0x0000f400ff147b82 */ /* 0x000f220000000a00 */
[----:B------:R-:W-:-:S02]  /*1240*/  ISETP.GE.U32.AND P4, PT, R2, 0x80, PT ;  /* 0x000000800200780c */ /* 0x000fc40003f86070 */
[C---:B------:R-:W-:Y:S02]  /*1250*/  ISETP.GE.U32.AND P0, PT, R2.reuse, 0xa0, PT ;  /* 0x000000a00200780c */ /* 0x040fe40003f06070 */
[----:B------:R-:W-:-:S03]  /*1260*/  ISETP.GE.U32.AND P3, PT, R2, 0xc0, PT ;  /* 0x000000c00200780c */ /* 0x000fc60003f66070 */
[----:B------:R-:W4:Y:S01]  /*1270*/  LDC.64 R28, c[0x0][0x3d8] ;  /* 0x0000f600ff1c7b82 */ /* 0x000f220000000a00 */
[----:B------:R-:W-:-:S07]  /*1280*/  ISETP.GE.U32.AND P2, PT, R2, 0xe0, PT ;  /* 0x000000e00200780c */ /* 0x000fce0003f46070 */
[----:B------:R-:W4:Y:S08]  /*1290*/  LDC.64 R40, c[0x0][0x3d0] ;  /* 0x0000f400ff287b82 */ /* 0x000f300000000a00 */
[----:B------:R-:W4:Y:S08]  /*12a0*/  LDC.64 R44, c[0x0][0x3d0] ;  /* 0x0000f400ff2c7b82 */ /* 0x000f300000000a00 */
[----:B------:R-:W4:Y:S01]  /*12b0*/  LDC.64 R48, c[0x0][0x3d8] ;  /* 0x0000f600ff307b82 */ /* 0x000f220000000a00 */
[----:B--2---:R2:W4:Y:S07]  /*12c0*/  @P6 LDG.E.128 R120, desc[UR6][R10.64] ;  /* 0x000000060a786981 */ /* 0x00452e000c1e1d00 */
[----:B------:R-:W4:Y:S01]  /*12d0*/  @P5 LDC.64 R24, c[0x0][0x440] ;  /* 0x00011000ff185b82 */ /* 0x000f220000000a00 */
[----:B-1----:R-:W-:-:S04]  /*12e0*/  @P6 IMAD.WIDE.U32 R12, R5, 0x10, R12 ;  /* 0x00000010050c6825 */ /* 0x002fc800078e000c */
[C---:B0-----:R-:W-:Y:S01]  /*12f0*/  @P6 IMAD.WIDE.U32 R6, R5.reuse, 0x10, R6 ;  /* 0x0000001005066825 */ /* 0x041fe200078e0006 */
[----:B------:R-:W-:Y:S02]  /*1300*/  @P6 LOP3.LUT R5, R5, 0x20, RZ, 0xfc, !PT ;  /* 0x0000002005056812 */ /* 0x000fe400078efcff */
[----:B------:R-:W0:Y:S01]  /*1310*/  @P4 LDC.64 R32, c[0x0][0x440] ;  /* 0x00011000ff204b82 */ /* 0x000e220000000a00 */
[----:B---3--:R-:W-:-:S07]  /*1320*/  IMAD.MOV.U32 R118, RZ, RZ, R107 ;  /* 0x000000ffff767224 */ /* 0x008fce00078e006b */
[----:B--2---:R-:W1:Y:S01]  /*1330*/  LDC.64 R10, c[0x0][0x3d0] ;  /* 0x0000f400ff0a7b82 */ /* 0x004e620000000a00 */
[----:B----4-:R-:W-:Y:S01]  /*1340*/  IMAD.MOV.U32 R119, RZ, RZ, R106 ;  /* 0x000000ffff777224 */ /* 0x010fe200078e006a */
[----:B------:R-:W5:Y:S01]  /*1350*/  @P6 LD.E.128 R84, desc[UR6][R6.64] ;  /* 0x0000000606546980 */ /* 0x000f62000c101d00 */
[----:B------:R-:W-:-:S05]  /*1360*/  @P1 IMAD.MOV.U32 R47, RZ, RZ, RZ ;  /* 0x000000ffff2f1224 */ /* 0x000fca00078e00ff */
[----:B------:R-:W2:Y:S01]  /*1370*/  @P3 LDC.64 R36, c[0x0][0x440] ;  /* 0x00011000ff243b82 */ /* 0x000ea20000000a00 */
[----:B------:R3:W-:Y:S04]  /*1380*/  @P6 STL.64 [R1+0x90], R120 ;  /* 0x0000907801006387 */ /* 0x0007e80000100a00 */
[----:B------:R4:W-:Y:S01]  /*1390*/  @P6 STL.64 [R1+0x98], R122 ;  /* 0x0000987a01006387 */ /* 0x0009e20000100a00 */
[----:B---3--:R-:W-:Y:S01]  /*13a0*/  IMAD.MOV.U32 R120, RZ, RZ, R117 ;  /* 0x000000ffff787224 */ /* 0x008fe200078e0075 */
[----:B------:R-:W-:Y:S01]  /*13b0*/  MOV R117, R108 ;  /* 0x0000006c00757202 */ /* 0x000fe20000000f00 */
[----:B------:R-:W-:Y:S01]  /*13c0*/  IMAD.MOV.U32 R121, RZ, RZ, R116 ;  /* 0x000000ffff797224 */ /* 0x000fe200078e0074 */
[----:B------:R-:W3:Y:S01]  /*13d0*/  LDL R108, [R1+0x50] ;  /* 0x00005000016c7983 */ /* 0x000ee20000100800 */
[----:B----4-:R-:W-:Y:S01]  /*13e0*/  MOV R122, R111 ;  /* 0x0000006f007a7202 */ /* 0x010fe20000000f00 */
[----:B------:R-:W-:-:S02]  /*13f0*/  IMAD.MOV.U32 R123, RZ, RZ, R110 ;  /* 0x000000ffff7b7224 */ /* 0x000fc400078e006e */
[----:B------:R-:W-:Y:S01]  /*1400*/  IMAD.MOV.U32 R116, RZ, RZ, R109 ;  /* 0x000000ffff747224 */ /* 0x000fe200078e006d */
[----:B------:R-:W3:Y:S04]  /*1410*/  LDL R110, [R1+0x58] ;  /* 0x00005800016e7983 */ /* 0x000ee80000100800 */
[----:B------:R-:W3:Y:S04]  /*1420*/  LDL R109, [R1+0x54] ;  /* 0x00005400016d7983 */ /* 0x000ee80000100800 */
[----:B------:R-:W3:Y:S01]  /*1430*/  LDL R111, [R1+0x5c] ;  /* 0x00005c00016f7983 */ /* 0x000ee20000100800 */
[----:B------:R-:W-:-:S04]  /*1440*/  @P1 IMAD.WIDE.U32 R14, R5, 0x10, R14 ;  /* 0x00000010050e1825 */ /* 0x000fc800078e000e */
[C---:B------:R-:W-:Y:S01]  /*1450*/  @P1 IMAD.WIDE.U32 R16, R5.reuse, 0x10, R16 ;  /* 0x0000001005101825 */ /* 0x040fe200078e0010 */
[----:B------:R4:W2:Y:S03]  /*1460*/  @P6 LDG.E.128 R120, desc[UR6][R12.64] ;  /* 0x000000060c786981 */ /* 0x0008a6000c1e1d00 */
[C---:B------:R-:W-:Y:S01]  /*1470*/  @P1 IMAD.WIDE.U32 R18, R5.reuse, 0x10, R18 ;  /* 0x0000001005121825 */ /* 0x040fe200078e0012 */
[----:B------:R-:W-:Y:S01]  /*1480*/  @P1 IADD3 R5, PT, PT, R5, 0x20, RZ ;  /* 0x0000002005051810 */ /* 0x000fe20007ffe0ff */
[----:B------:R0:W2:Y:S01]  /*1490*/  @P1 LDG.E.128 R116, desc[UR6][R14.64] ;  /* 0x000000060e741981 */ /* 0x0000a2000c1e1d00 */
[----:B------:R-:W-:Y:S01]  /*14a0*/  MOV R106, R103 ;  /* 0x00000067006a7202 */ /* 0x000fe20000000f00 */
[----:B------:R-:W-:Y:S02]  /*14b0*/  IMAD.MOV.U32 R107, RZ, RZ, R102 ;  /* 0x000000ffff6b7224 */ /* 0x000fe400078e0066 */
[C---:B------:R-:W-:Y:S01]  /*14c0*/  @P5 IMAD.WIDE.U32 R22, R5.reuse, 0x10, R22 ;  /* 0x0000001005165825 */ /* 0x040fe200078e0016 */
[----:B------:R1:W2:Y:S01]  /*14d0*/  @P1 LDG.E.128 R112, desc[UR6][R16.64] ;  /* 0x0000000610701981 */ /* 0x0002a2000c1e1d00 */
[----:B----4-:R-:W4:Y:S02]  /*14e0*/  LDC.64 R12, c[0x0][0x3d0] ;  /* 0x0000f400ff0c7b82 */ /* 0x010f240000000a00 */
[C---:B------:R-:W-:Y:S01]  /*14f0*/  @P5 IMAD.WIDE.U32 R20, R5.reuse, 0x10, R20 ;  /* 0x0000001005145825 */ /* 0x040fe200078e0014 */
[----:B------:R-:W4:Y:S03]  /*1500*/  @P5 LDG.E.128 R104, desc[UR6][R22.64] ;  /* 0x0000000616685981 */ /* 0x000f26000c1e1d00 */
[C---:B------:R-:W-:Y:S01]  /*1510*/  @P5 IMAD.WIDE.U32 R24, R5.reuse, 0x10, R24 ;  /* 0x0000001005185825 */ /* 0x040fe200078e0018 */
[----:B------:R-:W-:Y:S01]  /*1520*/  @P5 IADD3 R5, PT, PT, R5, 0x20, RZ ;  /* 0x0000002005055810 */ /* 0x000fe20007ffe0ff */
[----:B0-----:R-:W0:Y:S01]  /*1530*/  LDC.64 R14, c[0x0][0x3d8] ;  /* 0x0000f600ff0e7b82 */ /* 0x001e220000000a00 */
[----:B------:R-:W-:Y:S01]  /*1540*/  MOV R103, R90 ;  /* 0x0000005a00677202 */ /* 0x000fe20000000f00 */
[----:B------:R-:W-:Y:S01]  /*1550*/  IMAD.MOV.U32 R102, RZ, RZ, R91 ;  /* 0x000000ffff667224 */ /* 0x000fe200078e005b */
[----:B------:R1:W5:Y:S01]  /*1560*/  @P1 LD.E.128 R80, desc[UR6][R18.64] ;  /* 0x0000000612501980 */ /* 0x000362000c101d00 */
[----:B------:R-:W-:-:S02]  /*1570*/  IMAD.MOV.U32 R91, RZ, RZ, R89 ;  /* 0x000000ffff5b7224 */ /* 0x000fc400078e0059 */
[----:B------:R-:W-:Y:S01]  /*1580*/  IMAD.MOV.U32 R90, RZ, RZ, R88 ;  /* 0x000000ffff5a7224 */ /* 0x000fe200078e0058 */
[----:B------:R-:W4:Y:S01]  /*1590*/  LDL R89, [R1+0x28] ;  /* 0x0000280001597983 */ /* 0x000f220000100800 */
[----:B-1----:R-:W-:Y:S01]  /*15a0*/  @P4 IMAD.WIDE.U32 R10, R5, 0x10, R10 ;  /* 0x00000010050a4825 */ /* 0x002fe200078e000a */
[----:B------:R-:W1:Y:S02]  /*15b0*/  @P0 LDC.64 R16, c[0x0][0x440] ;  /* 0x00011000ff100b82 */ /* 0x000e640000000a00 */
[----:B------:R-:W4:Y:S04]  /*15c0*/  LDL R88, [R1+0x2c] ;  /* 0x00002c0001587983 */ /* 0x000f280000100800 */
[----:B------:R-:W4:Y:S02]  /*15d0*/  @P4 LDG.E.128 R92, desc[UR6][R10.64] ;  /* 0x000000060a5c4981 */ /* 0x000f24000c1e1d00 */
[----:B------:R-:W1:Y:S01]  /*15e0*/  LDC.64 R18, c[0x0][0x3d0] ;  /* 0x0000f400ff127b82 */ /* 0x000e620000000a00 */
[----:B------:R-:W-:Y:S01]  /*15f0*/  @P5 IMAD.MOV.U32 R43, RZ, RZ, RZ ;  /* 0x000000ffff2b5224 */ /* 0x000fe200078e00ff */
[----:B------:R2:W5:Y:S04]  /*1600*/  @P5 LD.E.128 R76, desc[UR6][R24.64] ;  /* 0x00000006184c5980 */ /* 0x000568000c101d00 */
[----:B---3--:R3:W4:Y:S02]  /*1610*/  @P5 LDG.E.128 R108, desc[UR6][R20.64] ;  /* 0x00000006146c5981 */ /* 0x008724000c1e1d00 */
[----:B------:R-:W1:Y:S02]  /*1620*/  LDC.64 R22, c[0x0][0x3d8] ;  /* 0x0000f600ff167b82 */ /* 0x000e640000000a00 */
[----:B--2---:R-:W-:Y:S06]  /*1630*/  @P6 STL.64 [R1+0x80], R120 ;  /* 0x0000807801006387 */ /* 0x004fec0000100a00 */
[----:B------:R-:W2:Y:S01]  /*1640*/  @P2 LDC.64 R24, c[0x0][0x440] ;  /* 0x00011000ff182b82 */ /* 0x000ea20000000a00 */
[----:B------:R-:W-:Y:S04]  /*1650*/  @P6 STL.64 [R1+0x88], R122 ;  /* 0x0000887a01006387 */ /* 0x000fe80000100a00 */
[----:B------:R-:W-:Y:S03]  /*1660*/  @P1 STL.64 [R1+0x70], R116 ;  /* 0x0000707401001387 */ /* 0x000fe60000100a00 */
[----:B---3--:R-:W3:Y:S01]  /*1670*/  LDC.64 R20, c[0x0][0x3d8] ;  /* 0x0000f600ff147b82 */ /* 0x008ee20000000a00 */
[----:B------:R-:W-:Y:S04]  /*1680*/  @P1 STL.64 [R1+0x78], R118 ;  /* 0x0000787601001387 */ /* 0x000fe80000100a00 */
[----:B------:R-:W-:Y:S04]  /*1690*/  @P1 STL.64 [R1+0x60], R112 ;  /* 0x0000607001001387 */ /* 0x000fe80000100a00 */
[----:B------:R-:W-:Y:S01]  /*16a0*/  @P1 STL.64 [R1+0x68], R114 ;  /* 0x0000687201001387 */ /* 0x000fe20000100a00 */
[----:B------:R-:W-:-:S03]  /*16b0*/  ISETP.GE.U32.AND P1, PT, R2, 0x100, PT ;  /* 0x000001000200780c */ /* 0x000fc60003f26070 */
[----:B----4-:R4:W-:Y:S04]  /*16c0*/  @P5 STL.64 [R1+0x40], R104 ;  /* 0x0000406801005387 */ /* 0x0109e80000100a00 */
[----:B------:R0:W-:Y:S01]  /*16d0*/  @P5 STL.64 [R1+0x48], R106 ;  /* 0x0000486a01005387 */ /* 0x0001e20000100a00 */
[----:B------:R-:W-:-:S04]  /*16e0*/  @P4 IMAD.WIDE.U32 R28, R5, 0x10, R28 ;  /* 0x00000010051c4825 */ /* 0x000fc800078e001c */
[----:B------:R-:W-:-:S04]  /*16f0*/  @P4 IMAD.WIDE.U32 R32, R5, 0x10, R32 ;  /* 0x0000001005204825 */ /* 0x000fc800078e0020 */
[----:B------:R-:W-:Y:S01]  /*1700*/  @P4 VIADD R5, R5, 0x20 ;  /* 0x0000002005054836 */ /* 0x000fe20000000000 */
[----:B------:R-:W5:Y:S01]  /*1710*/  @P4 LD.E.128 R72, desc[UR6][R32.64] ;  /* 0x0000000620484980 */ /* 0x000f62000c101d00 */
[----:B----4-:R-:W-:Y:S01]  /*1720*/  IMAD.MOV.U32 R104, RZ, RZ, R91 ;  /* 0x000000ffff687224 */ /* 0x010fe200078e005b */
[----:B0-----:R-:W-:Y:S01]  /*1730*/  MOV R106, R89 ;  /* 0x00000059006a7202 */ /* 0x001fe20000000f00 */
[----:B------:R-:W-:Y:S02]  /*1740*/  IMAD.MOV.U32 R107, RZ, RZ, R88 ;  /* 0x000000ffff6b7224 */ /* 0x000fe400078e0058 */
[----:B------:R-:W-:Y:S01]  /*1750*/  IMAD.MOV.U32 R105, RZ, RZ, R90 ;  /* 0x000000ffff697224 */ /* 0x000fe200078e005a */
[----:B------:R-:W0:Y:S01]  /*1760*/  @P1 LDC.64 R88, c[0x0][0x440] ;  /* 0x00011000ff581b82 */ /* 0x000e220000000a00 */
[----:B------:R-:W-:-:S04]  /*1770*/  @P0 IMAD.WIDE.U32 R12, R5, 0x10, R12 ;  /* 0x00000010050c0825 */ /* 0x000fc800078e000c */
[C---:B------:R-:W-:Y:S01]  /*1780*/  @P0 IMAD.WIDE.U32 R14, R5.reuse, 0x10, R14 ;  /* 0x00000010050e0825 */ /* 0x040fe200078e000e */
[----:B------:R-:W4:Y:S02]  /*1790*/  @P4 LDG.E.128 R104, desc[UR6][R28.64] ;  /* 0x000000061c684981 */ /* 0x000f24000c1e1d00 */
[----:B------:R-:W0:Y:S01]  /*17a0*/  LDC.64 R90, c[0x0][0x3d0] ;  /* 0x0000f400ff5a7b82 */ /* 0x000e220000000a00 */
[C---:B-1----:R-:W-:Y:S01]  /*17b0*/  @P0 IMAD.WIDE.U32 R16, R5.reuse, 0x10, R16 ;  /* 0x0000001005100825 */ /* 0x042fe200078e0010 */
[----:B------:R-:W4:Y:S01]  /*17c0*/  @P0 LDG.E.128 R100, desc[UR6][R12.64] ;  /* 0x000000060c640981 */ /* 0x000f22000c1e1d00 */
[----:B------:R-:W-:-:S03]  /*17d0*/  @P0 IADD3 R5, PT, PT, R5, 0x20, RZ ;  /* 0x0000002005050810 */ /* 0x000fc60007ffe0ff */
[----:B------:R-:W4:Y:S02]  /*17e0*/  @P0 LDG.E.128 R96, desc[UR6][R14.64] ;  /* 0x000000060e600981 */ /* 0x000f24000c1e1d00 */
[C---:B------:R-:W-:Y:S02]  /*17f0*/  @P3 IMAD.WIDE.U32 R18, R5.reuse, 0x10, R18 ;  /* 0x0000001005123825 */ /* 0x040fe400078e0012 */
[----:B------:R-:W5:Y:S02]  /*1800*/  @P0 LD.E.128 R68, desc[UR6][R16.64] ;  /* 0x0000000610440980 */ /* 0x000f64000c101d00 */
[C---:B---3--:R-:W-:Y:S02]  /*1810*/  @P3 IMAD.WIDE.U32 R20, R5.reuse, 0x10, R20 ;  /* 0x0000001005143825 */ /* 0x048fe400078e0014 */
[----:B------:R-:W5:Y:S02]  /*1820*/  @P3 LDG.E.128 R240, desc[UR6][R18.64] ;  /* 0x0000000612f03981 */ /* 0x000f64000c1e1d00 */
[----:B------:R-:W-:-:S02]  /*1830*/  @P3 IMAD.WIDE.U32 R36, R5, 0x10, R36 ;  /* 0x0000001005243825 */ /* 0x000fc400078e0024 */
[----:B------:R-:W5:Y:S02]  /*1840*/  @P3 LDG.E.128 R236, desc[UR6][R20.64] ;  /* 0x0000000614ec3981 */ /* 0x000f64000c1e1d00 */
[----:B------:R-:W-:Y:S02]  /*1850*/  @P3 VIADD R5, R5, 0x20 ;  /* 0x0000002005053836 */ /* 0x000fe40000000000 */
[----:B------:R-:W-:Y:S04]  /*1860*/  @P5 STL.64 [R1+0x50], R108 ;  /* 0x0000506c01005387 */ /* 0x000fe80000100a00 */
[----:B------:R-:W-:Y:S01]  /*1870*/  @P5 STL.64 [R1+0x58], R110 ;  /* 0x0000586e01005387 */ /* 0x000fe20000100a00 */
[----:B------:R-:W-:-:S03]  /*1880*/  ISETP.GE.U32.AND P5, PT, R2, 0x120, PT ;  /* 0x000001200200780c */ /* 0x000fc60003fa6070 */
[----:B------:R1:W-:Y:S01]  /*1890*/  @P4 STL.64 [R1+0x30], R92 ;  /* 0x0000305c01004387 */ /* 0x0003e20000100a00 */
[----:B------:R-:W-:Y:S01]  /*18a0*/  @P4 IMAD.MOV.U32 R39, RZ, RZ, RZ ;  /* 0x000000ffff274224 */ /* 0x000fe200078e00ff */
[----:B------:R-:W-:Y:S01]  /*18b0*/  LOP3.LUT R3, R3, 0xffffefff, RZ, 0xc0, !PT ;  /* 0xffffefff03037812 */ /* 0x000fe200078ec0ff */
[----:B------:R-:W-:Y:S01]  /*18c0*/  HFMA2 R190, -RZ, RZ, 0, 0 ;  /* 0x00000000ffbe7431 */ /* 0x000fe200000001ff */
[----:B------:R-:W5:Y:S06]  /*18d0*/  @P3 LD.E.128 R64, desc[UR6][R36.64] ;  /* 0x0000000624403980 */ /* 0x000f6c000c101d00 */
[----:B------:R-:W3:Y:S08]  /*18e0*/  @P5 LDC.64 R6, c[0x0][0x440] ;  /* 0x00011000ff065b82 */ /* 0x000ef00000000a00 */
[----:B-1----:R-:W1:Y:S01]  /*18f0*/  LDC.64 R92, c[0x0][0x3d8] ;  /* 0x0000f600ff5c7b82 */ /* 0x002e620000000a00 */
[----:B------:R-:W-:-:S04]  /*1900*/  @P2 IMAD.WIDE.U32 R40, R5, 0x10, R40 ;  /* 0x0000001005282825 */ /* 0x000fc800078e0028 */
[----:B------:R-:W-:-:S04]  /*1910*/  @P2 IMAD.WIDE.U32 R22, R5, 0x10, R22 ;  /* 0x0000001005162825 */ /* 0x000fc800078e0016 */
[C---:B--2---:R-:W-:Y:S01]  /*1920*/  @P2 IMAD.WIDE.U32 R24, R5.reuse, 0x10, R24 ;  /* 0x0000001005182825 */ /* 0x044fe200078e0018 */
[----:B------:R-:W5:Y:S03]  /*1930*/  @P2 LDG.E.128 R228, desc[UR6][R22.64] ;  /* 0x0000000616e42981 */ /* 0x000f66000c1e1d00 */
[----:B------:R-:W-:Y:S01]  /*1940*/  @P2 VIADD R5, R5, 0x20 ;  /* 0x0000002005052836 */ /* 0x000fe20000000000 */
[----:B------:R2:W-:Y:S03]  /*1950*/  @P4 STL.64 [R1+0x38], R94 ;  /* 0x0000385e01004387 */ /* 0x0005e60000100a00 */
[----:B------:R-:W-:-:S04]  /*1960*/  @P1 IMAD.WIDE.U32 R44, R5, 0x10, R44 ;  /* 0x00000010052c1825 */ /* 0x000fc800078e002c */
[----:B------:R-:W-:Y:S01]  /*1970*/  HFMA2 R46, -RZ, RZ, 0, 0 ;  /* 0x00000000ff2e7431 */ /* 0x000fe200000001ff */
[----:B------:R-:W5:Y:S01]  /*1980*/  @P2 LDG.E.128 R232, desc[UR6][R40.64] ;  /* 0x0000000628e82981 */ /* 0x000f62000c1e1d00 */
[----:B------:R-:W-:Y:S01]  /*1990*/  @P1 IMAD.WIDE.U32 R48, R5, 0x10, R48 ;  /* 0x0000001005301825 */ /* 0x000fe200078e0030 */
[----:B------:R-:W-:Y:S02]  /*19a0*/  @P6 LOP3.LUT R3, R3, 0x1000, RZ, 0xfc, !PT ;  /* 0x0000100003036812 */ /* 0x000fe400078efcff */
[----:B------:R2:W5:Y:S01]  /*19b0*/  @P2 LD.E.128 R60, desc[UR6][R24.64] ;  /* 0x00000006183c2980 */ /* 0x000562000c101d00 */
[C---:B0-----:R-:W-:Y:S01]  /*19c0*/  @P1 IMAD.WIDE.U32 R88, R5.reuse, 0x10, R88 ;  /* 0x0000001005581825 */ /* 0x041fe200078e0058 */
[----:B------:R-:W-:Y:S02]  /*19d0*/  @P1 IADD3 R5, PT, PT, R5, 0x20, RZ ;  /* 0x0000002005051810 */ /* 0x000fe40007ffe0ff */
[----:B------:R0:W5:Y:S03]  /*19e0*/  @P1 LDG.E.128 R224, desc[UR6][R44.64] ;  /* 0x000000062ce01981 */ /* 0x000166000c1e1d00 */
[C---:B------:R-:W-:Y:S01]  /*19f0*/  @P5 IMAD.WIDE.U32 R90, R5.reuse, 0x10, R90 ;  /* 0x00000010055a5825 */ /* 0x040fe200078e005a */
[----:B------:R-:W5:Y:S03]  /*1a00*/  @P1 LD.E.128 R56, desc[UR6][R88.64] ;  /* 0x0000000658381980 */ /* 0x000f66000c101d00 */
[C---:B-1----:R-:W-:Y:S01]  /*1a10*/  @P5 IMAD.WIDE.U32 R92, R5.reuse, 0x10, R92 ;  /* 0x00000010055c5825 */ /* 0x042fe200078e005c */
[----:B------:R-:W5:Y:S03]  /*1a20*/  @P5 LDG.E.128 R216, desc[UR6][R90.64] ;  /* 0x000000065ad85981 */ /* 0x000f66000c1e1d00 */
[----:B---3--:R-:W-:Y:S01]  /*1a30*/  @P5 IMAD.WIDE.U32 R6, R5, 0x10, R6 ;  /* 0x0000001005065825 */ /* 0x008fe200078e0006 */
[----:B------:R-:W5:Y:S04]  /*1a40*/  @P5 LDG.E.128 R212, desc[UR6][R92.64] ;  /* 0x000000065cd45981 */ /* 0x000f68000c1e1d00 */
[----:B------:R-:W5:Y:S04]  /*1a50*/  @P5 LD.E.128 R52, desc[UR6][R6.64] ;  /* 0x0000000606345980 */ /* 0x000f68000c101d00 */
[----:B----4-:R1:W-:Y:S04]  /*1a60*/  @P4 STL.64 [R1+0x20], R104 ;  /* 0x0000206801004387 */ /* 0x0103e80000100a00 */
[----:B------:R1:W-:Y:S04]  /*1a70*/  @P4 STL.64 [R1+0x28], R106 ;  /* 0x0000286a01004387 */ /* 0x0003e80000100a00 */
[----:B------:R1:W-:Y:S04]  /*1a80*/  @P0 STL.64 [R1+0x10], R100 ;  /* 0x0000106401000387 */ /* 0x0003e80000100a00 */
[----:B------:R1:W-:Y:S04]  /*1a90*/  @P0 STL.64 [R1+0x18], R102 ;  /* 0x0000186601000387 */ /* 0x0003e80000100a00 */
[----:B------:R1:W-:Y:S04]  /*1aa0*/  @P0 STL.64 [R1], R96 ;  /* 0x0000006001000387 */ /* 0x0003e80000100a00 */
[----:B------:R1:W-:Y:S01]  /*1ab0*/  @P0 STL.64 [R1+0x8], R98 ;  /* 0x0000086201000387 */ /* 0x0003e20000100a00 */
[----:B------:R-:W-:Y:S01]  /*1ac0*/  ISETP.GE.U32.AND P4, PT, R2, 0x140, PT ;  /* 0x000001400200780c */ /* 0x000fe20003f86070 */
[----:B------:R-:W-:Y:S01]  /*1ad0*/  IMAD.MOV.U32 R194, RZ, RZ, RZ ;  /* 0x000000ffffc27224 */ /* 0x000fe200078e00ff */
[----:B------:R-:W-:Y:S01]  /*1ae0*/  CS2R R192, SRZ ;  /* 0x0000000000c07805 */ /* 0x000fe2000001ff00 */
[----:B------:R3:W5:Y:S01]  /*1af0*/  @P1 LDG.E.128 R220, desc[UR6][R48.64] ;  /* 0x0000000630dc1981 */ /* 0x000762000c1e1d00 */
[----:B------:R-:W-:Y:S01]  /*1b00*/  CS2R R188, SRZ ;  /* 0x0000000000bc7805 */ /* 0x000fe2000001ff00 */
[----:B------:R-:W-:Y:S01]  /*1b10*/  IMAD.MOV.U32 R26, RZ, RZ, RZ ;  /* 0x000000ffff1a7224 */ /* 0x000fe200078e00ff */
[----:B--2---:R-:W-:Y:S01]  /*1b20*/  CS2R R24, SRZ ;  /* 0x0000000000187805 */ /* 0x004fe2000001ff00 */
        /* <DEDUP_REMOVED lines=8> */
[----:B0-----:R-:W-:Y:S01]  /*1bb0*/  CS2R R44, SRZ ;  /* 0x00000000002c7805 */ /* 0x001fe2000001ff00 */
[----:B------:R-:W-:Y:S01]  /*1bc0*/  IMAD.MOV.U32 R50, RZ, RZ, RZ ;  /* 0x000000ffff327224 */ /* 0x000fe200078e00ff */
[----:B---3--:R-:W-:Y:S01]  /*1bd0*/  CS2R R48, SRZ ;  /* 0x0000000000307805 */ /* 0x008fe2000001ff00 */
        /* <DEDUP_REMOVED lines=38> */
.L_x_32631:
        /* <DEDUP_REMOVED lines=12> */
[----:B------:R-:W4:Y:S04]  /*1f00*/  LDL R124, [R1+0x84] ;  /* 0x00008400017c7983 */ /* 0x000f280000100800 */
[----:B------:R-:W4:Y:S04]  /*1f10*/  LDL R123, [R1+0x88] ;  /* 0x00008800017b7983 */ /* 0x000f280000100800 */
[----:B------:R-:W4:Y:S01]  /*1f20*/  LDL R122, [R1+0x8c] ;  /* 0x00008c00017a7983 */ /* 0x000f220000100800 */
[----:B0-----:R-:W-:Y:S01]  /*1f30*/  @P1 IMAD.WIDE.U32 R10, R5, 0x10, R10 ;  /* 0x00000010050a1825 */ /* 0x001fe200078e000a */
[----:B------:R-:W0:Y:S02]  /*1f40*/  @P1 LDC.64 R6, c[0x0][0x438] ;  /* 0x00010e00ff061b82 */ /* 0x000e240000000a00 */
[----:B------:R-:W4:Y:S04]  /*1f50*/  LDL R118, [R1+0x6c] ;  /* 0x00006c0001767983 */ /* 0x000f280000100800 */
        /* <DEDUP_REMOVED lines=25> */
[----:B------:R-:W4:Y:S01]  /*20f0*/  LDL R108, [R1+0x10] ;  /* 0x00001000016c7983 */ /* 0x000f220000100800 */
[C---:B------:R-:W-:Y:S01]  /*2100*/  ISETP.GE.U32.AND P2, PT, R2.reuse, 0x40, PT ;  /* 0x000000400200780c */ /* 0x040fe20003f46070 */
[----:B------:R-:W4:Y:S01]  /*2110*/  LDC.64 R20, c[0x0][0x3d8] ;  /* 0x0000f600ff147b82 */ /* 0x000f220000000a00 */
[----:B------:R-:W-:-:S07]  /*2120*/  ISETP.GE.U32.AND P3, PT, R2, 0x60, PT ;  /* 0x000000600200780c */ /* 0x000fce0003f66070 */
[----:B------:R-:W4:Y:S01]  /*2130*/  LDC.64 R16, c[0x0][0x3d0] ;  /* 0x0000f400ff107b82 */ /* 0x000f220000000a00 */
[----:B-1----:R-:W-:Y:S01]  /*2140*/  @P1 IMAD.WIDE.U32 R12, R5, 0x10, R12 ;  /* 0x00000010050c1825 */ /* 0x002fe200078e000c */
[----:B------:R-:W-:-:S06]  /*2150*/  ISETP.GE.U32.AND P0, PT, R2, 0x80, PT ;  /* 0x000000800200780c */ /* 0x000fcc0003f06070 */
[----:B------:R-:W1:Y:S08]  /*2160*/  @P2 LDC.64 R18, c[0x0][0x438] ;  /* 0x00010e00ff122b82 */ /* 0x000e700000000a00 */
[----:B------:R-:W1:Y:S08]  /*2170*/  @P2 LDC.64 R22, c[0x0][0x440] ;  /* 0x00011000ff162b82 */ /* 0x000e700000000a00 */
[----:B------:R-:W1:Y:S08]  /*2180*/  LDC.64 R92, c[0x0][0x3d8] ;  /* 0x0000f600ff5c7b82 */ /* 0x000e700000000a00 */
[----:B------:R-:W1:Y:S01]  /*2190*/  LDC.64 R88, c[0x0][0x3d0] ;  /* 0x0000f400ff587b82 */ /* 0x000e620000000a00 */
[----:B--2---:R-:W2:Y:S01]  /*21a0*/  @P1 LDG.E.128 R128, desc[UR6][R10.64] ;  /* 0x000000060a801981 */ /* 0x004ea2000c1e1d00 */
[----:B0-----:R-:W-:-:S06]  /*21b0*/  @P1 IMAD.WIDE.U32 R6, R5, 0x10, R6 ;  /* 0x0000001005061825 */ /* 0x001fcc00078e0006 */
[----:B------:R-:W0:Y:S01]  /*21c0*/  @P3 LDC.64 R90, c[0x0][0x438] ;  /* 0x00010e00ff5a3b82 */ /* 0x000e220000000a00 */
[----:B------:R-:W-:-:S07]  /*21d0*/  @P1 IMAD.WIDE.U32 R14, R5, 0x10, R14 ;  /* 0x00000010050e1825 */ /* 0x000fce00078e000e */
[----:B------:R-:W0:Y:S01]  /*21e0*/  @P3 LDC.64 R94, c[0x0][0x440] ;  /* 0x00011000ff5e3b82 */ /* 0x000e220000000a00 */
        /* <DEDUP_REMOVED lines=11> */
[----:B------:R-:W-:Y:S01]  /*22a0*/  @P2 IMAD.WIDE.U32 R16, R5, 0x10, R16 ;  /* 0x0000001005102825 */ /* 0x000fe200078e0010 */
[----:B------:R2:W3:Y:S01]  /*22b0*/  @P1 LDG.E.128 R128, desc[UR6][R12.64] ;  /* 0x000000060c801981 */ /* 0x0004e2000c1e1d00 */
[----:B------:R-:W-:Y:S01]  /*22c0*/  MOV R123, R119 ;  /* 0x00000077007b7202 */ /* 0x000fe20000000f00 */
[----:B-1----:R-:W1:Y:S01]  /*22d0*/  LDC.64 R6, c[0x0][0x3d0] ;  /* 0x0000f400ff067b82 */ /* 0x002e620000000a00 */
        /* <DEDUP_REMOVED lines=10> */
[----:B------:R-:W-:-:S02]  /*2380*/  IMAD.MOV.U32 R115, RZ, RZ, R107 ;  /* 0x000000ffff737224 */ /* 0x000fc400078e006b */
        /* <DEDUP_REMOVED lines=11> */
[----:B------:R-:W-:-:S03]  /*2440*/  IMAD.MOV.U32 R101, RZ, RZ, R97 ;  /* 0x000000ffff657224 */ /* 0x000fc600078e0061 */
[----:B------:R-:W4:Y:S04]  /*2450*/  LDL R98, [R1+0x5c] ;  /* 0x00005c0001627983 */ /* 0x000f280000100800 */
[----:B------:R-:W2:Y:S04]  /*2460*/  LDL R97, [R1+0x40] ;  /* 0x0000400001617983 */ /* 0x000ea80000100800 */
[----:B---3--:R-:W-:Y:S04]  /*2470*/  @P1 STL.64 [R1+0x80], R128 ;  /* 0x0000808001001387 */ /* 0x008fe80000100a00 */
[----:B------:R3:W-:Y:S02]  /*2480*/  @P1 STL.64 [R1+0x88], R130 ;  /* 0x0000888201001387 */ /* 0x0007e40000100a00 */
[----:B---3--:R-:W-:Y:S01]  /*2490*/  MOV R130, R123 ;  /* 0x0000007b00827202 */ /* 0x008fe20000000f00 */
[----:B------:R-:W-:Y:S01]  /*24a0*/  IMAD.MOV.U32 R131, RZ, RZ, R122 ;  /* 0x000000ffff837224 */ /* 0x000fe200078e007a */
[----:B------:R-:W3:Y:S04]  /*24b0*/  LDL R123, [R1+0x4c] ;  /* 0x00004c00017b7983 */ /* 0x000ee80000100800 */
[----:B------:R-:W3:Y:S01]  /*24c0*/  LDL R122, [R1+0x48] ;  /* 0x00004800017a7983 */ /* 0x000ee20000100800 */
        /* <DEDUP_REMOVED lines=11> */
[----:B----4-:R-:W-:Y:S01]  /*2580*/  MOV R127, R98 ;  /* 0x00000062007f7202 */ /* 0x010fe20000000f00 */
[----:B------:R-:W-:Y:S01]  /*2590*/  IMAD.MOV.U32 R107, RZ, RZ, R103 ;  /* 0x000000ffff6b7224 */ /* 0x000fe200078e0067 */
[----:B------:R-:W4:Y:S01]  /*25a0*/  @P2 LDG.E.128 R128, desc[UR6][R20.64] ;  /* 0x0000000614802981 */ /* 0x000f22000c1e1d00 */
[----:B------:R-:W-:-:S02]  /*25b0*/  IMAD.MOV.U32 R104, RZ, RZ, R102 ;  /* 0x000000ffff687224 */ /* 0x000fc400078e0066 */
[----:B------:R-:W-:Y:S01]  /*25c0*/  IMAD.MOV.U32 R125, RZ, RZ, R100 ;  /* 0x000000ffff7d7224 */ /* 0x000fe200078e0064 */
[----:B------:R-:W1:Y:S01]  /*25d0*/  @P0 LDC.64 R102, c[0x0][0x440] ;  /* 0x00011000ff660b82 */ /* 0x000e620000000a00 */
[----:B------:R-:W-:Y:S01]  /*25e0*/  IMAD.MOV.U32 R126, RZ, RZ, R99 ;  /* 0x000000ffff7e7224 */ /* 0x000fe200078e0063 */
[----:B------:R0:W4:Y:S01]  /*25f0*/  @P2 LDG.E.128 R132, desc[UR6][R16.64] ;  /* 0x0000000610842981 */ /* 0x000122000c1e1d00 */
[----:B--2---:R-:W-:Y:S02]  /*2600*/  IMAD.MOV.U32 R120, RZ, RZ, R97 ;  /* 0x000000ffff787224 */ /* 0x004fe400078e0061 */
[----:B------:R-:W-:-:S03]  /*2610*/  IMAD.MOV.U32 R121, RZ, RZ, R96 ;  /* 0x000000ffff797224 */ /* 0x000fc600078e0060 */
[----:B------:R-:W2:Y:S01]  /*2620*/  LDC.64 R96, c[0x0][0x3d0] ;  /* 0x0000f400ff607b82 */ /* 0x000ea20000000a00 */
[----:B------:R-:W-:-:S04]  /*2630*/  @P2 IMAD.WIDE.U32 R18, R5, 0x10, R18 ;  /* 0x0000001005122825 */ /* 0x000fc800078e0012 */
[----:B------:R-:W-:-:S03]  /*2640*/  @P2 IMAD.WIDE.U32 R22, R5, 0x10, R22 ;  /* 0x0000001005162825 */ /* 0x000fc600078e0016 */
[----:B------:R-:W1:Y:S08]  /*2650*/  LDC.64 R100, c[0x0][0x3d8] ;  /* 0x0000f600ff647b82 */ /* 0x000e700000000a00 */
[----:B------:R-:W1:Y:S01]  /*2660*/  @P0 LDC.64 R98, c[0x0][0x438] ;  /* 0x00010e00ff620b82 */ /* 0x000e620000000a00 */
[----:B------:R-:W-:Y:S01]  /*2670*/  @P2 IADD3 R5, PT, PT, R5, 0x20, RZ ;  /* 0x0000002005052810 */ /* 0x000fe20007ffe0ff */
[----:B------:R-:W5:Y:S01]  /*2680*/  @P2 LD.E.128 R44, desc[UR6][R18.64] ;  /* 0x00000006122c2980 */ /* 0x000f62000c101d00 */
[----:B------:R-:W-:-:S03]  /*2690*/  @P1 LOP3.LUT R3, R3, 0x1000, RZ, 0xfc, !PT ;  /* 0x0000100003031812 */ /* 0x000fc600078efcff */
[C---:B------:R-:W-:Y:S01]  /*26a0*/  @P3 IMAD.WIDE.U32 R92, R5.reuse, 0x10, R92 ;  /* 0x00000010055c3825 */ /* 0x040fe200078e005c */
[C---:B------:R-:W-:Y:S01]  /*26b0*/  ISETP.GE.U32.AND P1, PT, R2.reuse, 0xa0, PT ;  /* 0x000000a00200780c */ /* 0x040fe20003f26070 */
[----:B------:R-:W5:Y:S01]  /*26c0*/  @P2 LD.E.128 R80, desc[UR6][R22.64] ;  /* 0x0000000616502980 */ /* 0x000f62000c101d00 */
[C---:B------:R-:W-:Y:S01]  /*26d0*/  ISETP.GE.U32.AND P4, PT, R2.reuse, 0xe0, PT ;  /* 0x000000e00200780c */ /* 0x040fe20003f86070 */
[C---:B------:R-:W-:Y:S01]  /*26e0*/  @P3 IMAD.WIDE.U32 R88, R5.reuse, 0x10, R88 ;  /* 0x0000001005583825 */ /* 0x040fe200078e0058 */
[----:B------:R-:W-:Y:S01]  /*26f0*/  ISETP.GE.U32.AND P5, PT, R2, 0x100, PT ;  /* 0x000001000200780c */ /* 0x000fe20003fa6070 */
[----:B0-----:R-:W0:Y:S02]  /*2700*/  LDC.64 R16, c[0x0][0x3d0] ;  /* 0x0000f400ff107b82 */ /* 0x001e240000000a00 */
[C---:B------:R-:W-:Y:S01]  /*2710*/  @P3 IMAD.WIDE.U32 R90, R5.reuse, 0x10, R90 ;  /* 0x00000010055a3825 */ /* 0x040fe200078e005a */
[----:B------:R1:W4:Y:S03]  /*2720*/  @P3 LDG.E.128 R124, desc[UR6][R88.64] ;  /* 0x00000006587c3981 */ /* 0x000326000c1e1d00 */
[C---:B------:R-:W-:Y:S01]  /*2730*/  @P3 IMAD.WIDE.U32 R94, R5.reuse, 0x10, R94 ;  /* 0x00000010055e3825 */ /* 0x040fe200078e005e */
[----:B------:R1:W5:Y:S01]  /*2740*/  @P3 LD.E.128 R40, desc[UR6][R90.64] ;  /* 0x000000065a283980 */ /* 0x000362000c101d00 */
[----:B------:R-:W0:Y:S02]  /*2750*/  @P1 LDC.64 R10, c[0x0][0x438] ;  /* 0x00010e00ff0a1b82 */ /* 0x000e240000000a00 */
[----:B------:R-:W-:Y:S01]  /*2760*/  @P3 VIADD R5, R5, 0x20 ;  /* 0x0000002005053836 */ /* 0x000fe20000000000 */
[----:B------:R3:W5:Y:S03]  /*2770*/  @P3 LD.E.128 R76, desc[UR6][R94.64] ;  /* 0x000000065e4c3980 */ /* 0x000766000c101d00 */
[----:B--2---:R-:W-:-:S02]  /*2780*/  @P0 IMAD.WIDE.U32 R96, R5, 0x10, R96 ;  /* 0x0000001005600825 */ /* 0x004fc400078e0060 */
[----:B------:R-:W2:Y:S02]  /*2790*/  @P1 LDC.64 R14, c[0x0][0x440] ;  /* 0x00011000ff0e1b82 */ /* 0x000ea40000000a00 */
[C---:B-1----:R-:W-:Y:S01]  /*27a0*/  @P0 IMAD.WIDE.U32 R98, R5.reuse, 0x10, R98 ;  /* 0x0000001005620825 */ /* 0x042fe200078e0062 */
[----:B------:R-:W2:Y:S03]  /*27b0*/  @P0 LDG.E.128 R116, desc[UR6][R96.64] ;  /* 0x0000000660740981 */ /* 0x000ea6000c1e1d00 */
[C---:B------:R-:W-:Y:S01]  /*27c0*/  @P0 IMAD.WIDE.U32 R100, R5.reuse, 0x10, R100 ;  /* 0x0000001005640825 */ /* 0x040fe200078e0064 */
[----:B------:R-:W5:Y:S01]  /*27d0*/  @P0 LD.E.128 R36, desc[UR6][R98.64] ;  /* 0x0000000662240980 */ /* 0x000f62000c101d00 */
[----:B------:R-:W1:Y:S02]  /*27e0*/  LDC.64 R20, c[0x0][0x3d8] ;  /* 0x0000f600ff147b82 */ /* 0x000e640000000a00 */
[C---:B------:R-:W-:Y:S01]  /*27f0*/  @P0 IMAD.WIDE.U32 R102, R5.reuse, 0x10, R102 ;  /* 0x0000001005660825 */ /* 0x040fe200078e0066 */
[----:B------:R-:W2:Y:S03]  /*2800*/  @P0 LDG.E.128 R112, desc[UR6][R100.64] ;  /* 0x0000000664700981 */ /* 0x000ea6000c1e1d00 */
[----:B------:R-:W-:Y:S01]  /*2810*/  @P0 VIADD R5, R5, 0x20 ;  /* 0x0000002005050836 */ /* 0x000fe20000000000 */
[----:B------:R-:W5:Y:S01]  /*2820*/  @P0 LD.E.128 R72, desc[UR6][R102.64] ;  /* 0x0000000666480980 */ /* 0x000f62000c101d00 */
[----:B------:R-:W1:Y:S02]  /*2830*/  LDC.64 R88, c[0x0][0x3d0] ;  /* 0x0000f400ff587b82 */ /* 0x000e640000000a00 */
[----:B------:R-:W-:-:S05]  /*2840*/  @P1 IMAD.WIDE.U32 R12, R5, 0x10, R12 ;  /* 0x00000010050c1825 */ /* 0x000fca00078e000c */
[----:B------:R-:W2:Y:S01]  /*2850*/  @P1 LDG.E.128 R104, desc[UR6][R12.64] ;  /* 0x000000060c681981 */ /* 0x000ea2000c1e1d00 */
[----:B------:R-:W1:Y:S03]  /*2860*/  @P4 LDC.64 R90, c[0x0][0x438] ;  /* 0x00010e00ff5a4b82 */ /* 0x000e660000000a00 */
[----:B---3--:R3:W2:Y:S05]  /*2870*/  @P3 LDG.E.128 R120, desc[UR6][R92.64] ;  /* 0x000000065c783981 */ /* 0x0086aa000c1e1d00 */
[----:B------:R-:W1:Y:S01]  /*2880*/  @P4 LDC.64 R94, c[0x0][0x440] ;  /* 0x00011000ff5e4b82 */ /* 0x000e620000000a00 */
[----:B----4-:R-:W-:Y:S07]  /*2890*/  @P2 STL.64 [R1+0x60], R128 ;  /* 0x0000608001002387 */ /* 0x010fee0000100a00 */
[----:B---3--:R-:W3:Y:S01]  /*28a0*/  LDC.64 R92, c[0x0][0x3d8] ;  /* 0x0000f600ff5c7b82 */ /* 0x008ee20000000a00 */
[----:B------:R-:W-:Y:S04]  /*28b0*/  @P2 STL.64 [R1+0x68], R130 ;  /* 0x0000688201002387 */ /* 0x000fe80000100a00 */
[----:B------:R-:W-:Y:S01]  /*28c0*/  @P2 STL.64 [R1+0x70], R132 ;  /* 0x0000708401002387 */ /* 0x000fe20000100a00 */
[----:B------:R-:W-:-:S02]  /*28d0*/  @P1 IMAD.WIDE.U32 R6, R5, 0x10, R6 ;  /* 0x0000001005061825 */ /* 0x000fc400078e0006 */
[----:B------:R-:W4:Y:S01]  /*28e0*/  LDC.64 R96, c[0x0][0x3d0] ;  /* 0x0000f400ff607b82 */ /* 0x000f220000000a00 */
[----:B------:R-:W-:Y:S01]  /*28f0*/  @P2 STL.64 [R1+0x78], R134 ;  /* 0x0000788601002387 */ /* 0x000fe20000100a00 */
[----:B------:R-:W-:Y:S01]  /*2900*/  ISETP.GE.U32.AND P2, PT, R2, 0xc0, PT ;  /* 0x000000c00200780c */ /* 0x000fe20003f46070 */
[C---:B0-----:R-:W-:Y:S02]  /*2910*/  @P1 IMAD.WIDE.U32 R10, R5.reuse, 0x10, R10 ;  /* 0x00000010050a1825 */ /* 0x041fe400078e000a */
[----:B------:R-:W4:Y:S03]  /*2920*/  @P1 LDG.E.128 R108, desc[UR6][R6.64] ;  /* 0x00000006066c1981 */ /* 0x000f26000c1e1d00 */
[----:B------:R-:W0:Y:S01]  /*2930*/  @P5 LDC.64 R98, c[0x0][0x438] ;  /* 0x00010e00ff625b82 */ /* 0x000e220000000a00 */
[----:B------:R1:W5:Y:S07]  /*2940*/  @P1 LD.E.128 R32, desc[UR6][R10.64] ;  /* 0x000000060a201980 */ /* 0x00036e000c101d00 */
[----:B------:R-:W3:Y:S08]  /*2950*/  @P2 LDC.64 R18, c[0x0][0x438] ;  /* 0x00010e00ff122b82 */ /* 0x000ef00000000a00 */
[----:B------:R-:W0:Y:S08]  /*2960*/  @P2 LDC.64 R22, c[0x0][0x440] ;  /* 0x00011000ff162b82 */ /* 0x000e300000000a00 */
[----:B------:R-:W4:Y:S08]  /*2970*/  LDC.64 R100, c[0x0][0x3d8] ;  /* 0x0000f600ff647b82 */ /* 0x000f300000000a00 */
[----:B------:R-:W4:Y:S01]  /*2980*/  @P5 LDC.64 R102, c[0x0][0x440] ;  /* 0x00011000ff665b82 */ /* 0x000f220000000a00 */
[C---:B--2---:R-:W-:Y:S01]  /*2990*/  @P1 IMAD.WIDE.U32 R14, R5.reuse, 0x10, R14 ;  /* 0x00000010050e1825 */ /* 0x044fe200078e000e */
[----:B------:R-:W-:-:S04]  /*29a0*/  @P1 IADD3 R5, PT, PT, R5, 0x20, RZ ;  /* 0x0000002005051810 */ /* 0x000fc80007ffe0ff */
[----:B------:R2:W5:Y:S02]  /*29b0*/  @P1 LD.E.128 R68, desc[UR6][R14.64] ;  /* 0x000000060e441980 */ /* 0x000564000c101d00 */
[----:B-1----:R-:W1:Y:S01]  /*29c0*/  LDC.64 R10, c[0x0][0x3d8] ;  /* 0x0000f600ff0a7b82 */ /* 0x002e620000000a00 */
[----:B------:R-:W-:-:S04]  /*29d0*/  @P2 IMAD.WIDE.U32 R16, R5, 0x10, R16 ;  /* 0x0000001005102825 */ /* 0x000fc800078e0010 */
[C---:B---3--:R-:W-:Y:S01]  /*29e0*/  @P2 IMAD.WIDE.U32 R18, R5.reuse, 0x10, R18 ;  /* 0x0000001005122825 */ /* 0x048fe200078e0012 */
[----:B------:R2:W5:Y:S03]  /*29f0*/  @P2 LDG.E.128 R240, desc[UR6][R16.64] ;  /* 0x0000000610f02981 */ /* 0x000566000c1e1d00 */
[C---:B------:R-:W-:Y:S01]  /*2a00*/  @P2 IMAD.WIDE.U32 R20, R5.reuse, 0x10, R20 ;  /* 0x0000001005142825 */ /* 0x040fe200078e0014 */
[----:B------:R2:W5:Y:S03]  /*2a10*/  @P2 LD.E.128 R28, desc[UR6][R18.64] ;  /* 0x00000006121c2980 */ /* 0x000566000c101d00 */
[C---:B0-----:R-:W-:Y:S01]  /*2a20*/  @P2 IMAD.WIDE.U32 R22, R5.reuse, 0x10, R22 ;  /* 0x0000001005162825 */ /* 0x041fe200078e0016 */
        /* <DEDUP_REMOVED lines=12> */
[----:B----4-:R-:W-:-:S04]  /*2af0*/  @P5 IMAD.WIDE.U32 R96, R5, 0x10, R96 ;  /* 0x0000001005605825 */ /* 0x010fc800078e0060 */
[C---:B------:R-:W-:Y:S01]  /*2b00*/  @P5 IMAD.WIDE.U32 R98, R5.reuse, 0x10, R98 ;  /* 0x0000001005625825 */ /* 0x040fe200078e0062 */
[----:B------:R2:W5:Y:S03]  /*2b10*/  @P5 LDG.E.128 R224, desc[UR6][R96.64] ;  /* 0x0000000660e05981 */ /* 0x000566000c1e1d00 */
[C---:B------:R-:W-:Y:S01]  /*2b20*/  @P5 IMAD.WIDE.U32 R100, R5.reuse, 0x10, R100 ;  /* 0x0000001005645825 */ /* 0x040fe200078e0064 */
[----:B------:R2:W5:Y:S03]  /*2b30*/  @P5 LD.E.128 R188, desc[UR6][R98.64] ;  /* 0x0000000662bc5980 */ /* 0x000566000c101d00 */
[C---:B------:R-:W-:Y:S01]  /*2b40*/  @P5 IMAD.WIDE.U32 R102, R5.reuse, 0x10, R102 ;  /* 0x0000001005665825 */ /* 0x040fe200078e0066 */
[----:B------:R-:W-:Y:S01]  /*2b50*/  @P5 IADD3 R5, PT, PT, R5, 0x20, RZ ;  /* 0x0000002005055810 */ /* 0x000fe20007ffe0ff */
[----:B------:R2:W5:Y:S04]  /*2b60*/  @P5 LDG.E.128 R220, desc[UR6][R100.64] ;  /* 0x0000000664dc5981 */ /* 0x000568000c1e1d00 */
[----:B------:R2:W5:Y:S04]  /*2b70*/  @P5 LD.E.128 R56, desc[UR6][R102.64] ;  /* 0x0000000666385980 */ /* 0x000568000c101d00 */
[----:B------:R-:W-:Y:S04]  /*2b80*/  @P3 STL.64 [R1+0x40], R120 ;  /* 0x0000407801003387 */ /* 0x000fe80000100a00 */
[----:B------:R-:W-:Y:S04]  /*2b90*/  @P3 STL.64 [R1+0x48], R122 ;  /* 0x0000487a01003387 */ /* 0x000fe80000100a00 */
[----:B------:R-:W-:Y:S04]  /*2ba0*/  @P3 STL.64 [R1+0x50], R124 ;  /* 0x0000507c01003387 */ /* 0x000fe80000100a00 */
[----:B------:R-:W-:Y:S01]  /*2bb0*/  @P3 STL.64 [R1+0x58], R126 ;  /* 0x0000587e01003387 */ /* 0x000fe20000100a00 */
[----:B------:R-:W-:-:S03]  /*2bc0*/  ISETP.GE.U32.AND P3, PT, R2, 0x120, PT ;  /* 0x000001200200780c */ /* 0x000fc60003f66070 */
[----:B------:R0:W-:Y:S10]  /*2bd0*/  @P1 STL.64 [R1], R104 ;  /* 0x0000006801001387 */ /* 0x0001f40000100a00 */
[----:B------:R-:W3:Y:S08]  /*2be0*/  @P3 LDC.64 R6, c[0x0][0x438] ;  /* 0x00010e00ff063b82 */ /* 0x000ef00000000a00 */
[----:B0-----:R-:W0:Y:S08]  /*2bf0*/  LDC.64 R104, c[0x0][0x3d0] ;  /* 0x0000f400ff687b82 */ /* 0x001e300000000a00 */
[----:B------:R-:W4:Y:S01]  /*2c00*/  @P3 LDC.64 R12, c[0x0][0x440] ;  /* 0x00011000ff0c3b82 */ /* 0x000f220000000a00 */
[----:B-1----:R-:W-:-:S05]  /*2c10*/  @P3 IMAD.WIDE.U32 R10, R5, 0x10, R10 ;  /* 0x00000010050a3825 */ /* 0x002fca00078e000a */
[----:B------:R2:W5:Y:S01]  /*2c20*/  @P3 LDG.E.128 R212, desc[UR6][R10.64] ;  /* 0x000000060ad43981 */ /* 0x000562000c1e1d00 */
[----:B---3--:R-:W-:-:S05]  /*2c30*/  @P3 IMAD.WIDE.U32 R6, R5, 0x10, R6 ;  /* 0x0000001005063825 */ /* 0x008fca00078e0006 */
[----:B------:R2:W5:Y:S01]  /*2c40*/  @P3 LD.E.128 R192, desc[UR6][R6.64] ;  /* 0x0000000606c03980 */ /* 0x000562000c101d00 */
[----:B0-----:R-:W-:-:S05]  /*2c50*/  @P3 IMAD.WIDE.U32 R104, R5, 0x10, R104 ;  /* 0x0000001005683825 */ /* 0x001fca00078e0068 */
[----:B------:R2:W5:Y:S01]  /*2c60*/  @P3 LDG.E.128 R216, desc[UR6][R104.64] ;  /* 0x0000000668d83981 */ /* 0x000562000c1e1d00 */
[----:B----4-:R-:W-:-:S05]  /*2c70*/  @P3 IMAD.WIDE.U32 R12, R5, 0x10, R12 ;  /* 0x00000010050c3825 */ /* 0x010fca00078e000c */
[----:B------:R2:W5:Y:S04]  /*2c80*/  @P3 LD.E.128 R52, desc[UR6][R12.64] ;  /* 0x000000060c343980 */ /* 0x000568000c101d00 */
        /* <DEDUP_REMOVED lines=8> */
[----:B------:R-:W-:-:S12]  /*2d10*/  @P3 VIADD R5, R5, 0x20 ;  /* 0x0000002005053836 */ /* 0x000fd80000000000 */
        /* <DEDUP_REMOVED lines=14> */
.L_x_32634:
        /* <DEDUP_REMOVED lines=14> */
[C---:B------:R-:W-:Y:S01]  /*2ee0*/  ISETP.GE.U32.AND P1, PT, R2.reuse, 0x40, PT ;  /* 0x000000400200780c */ /* 0x040fe20003f26070 */
[----:B------:R-:W4:Y:S04]  /*2ef0*/  LDL R98, [R1+0x18] ;  /* 0x0000180001627983 */ /* 0x000f280000100800 */
[----:B------:R-:W4:Y:S01]  /*2f00*/  LDL R99, [R1+0x1c] ;  /* 0x00001c0001637983 */ /* 0x000f220000100800 */
[----:B-1----:R-:W-:Y:S01]  /*2f10*/  @P6 IMAD.WIDE.U32 R12, R5, 0x10, R12 ;  /* 0x00000010050c6825 */ /* 0x002fe200078e000c */
[----:B------:R-:W1:Y:S02]  /*2f20*/  LDC.64 R18, c[0x0][0x3d8] ;  /* 0x0000f600ff127b82 */ /* 0x000e640000000a00 */
[----:B------:R-:W4:Y:S04]  /*2f30*/  LDL R96, [R1+0x10] ;  /* 0x0000100001607983 */ /* 0x000f280000100800 */
[----:B------:R-:W4:Y:S02]  /*2f40*/  LDL R97, [R1+0x14] ;  /* 0x0000140001617983 */ /* 0x000f240000100800 */
[----:B------:R-:W1:Y:S02]  /*2f50*/  @P1 LDC.64 R16, c[0x0][0x438] ;  /* 0x00010e00ff101b82 */ /* 0x000e640000000a00 */
        /* <DEDUP_REMOVED lines=32> */
[----:B------:R-:W4:Y:S08]  /*3160*/  LDC.64 R72, c[0x0][0x3d8] ;  /* 0x0000f600ff487b82 */ /* 0x000f300000000a00 */
[----:B------:R-:W4:Y:S08]  /*3170*/  LDC.64 R80, c[0x0][0x3d8] ;  /* 0x0000f600ff507b82 */ /* 0x000f300000000a00 */
[----:B------:R-:W4:Y:S01]  /*3180*/  LDC.64 R84, c[0x0][0x3d0] ;  /* 0x0000f400ff547b82 */ /* 0x000f220000000a00 */
[----:B--2---:R2:W3:Y:S01]  /*3190*/  @P6 LDG.E.128 R120, desc[UR6][R6.64] ;  /* 0x0000000606786981 */ /* 0x0044e2000c1e1d00 */
[C---:B0-----:R-:W-:Y:S01]  /*31a0*/  @P6 IMAD.WIDE.U32 R10, R5.reuse, 0x10, R10 ;  /* 0x00000010050a6825 */ /* 0x041fe200078e000a */
[----:B------:R-:W-:-:S05]  /*31b0*/  @P6 LOP3.LUT R5, R5, 0x20, RZ, 0xfc, !PT ;  /* 0x0000002005056812 */ /* 0x000fca00078efcff */
[----:B------:R-:W0:Y:S01]  /*31c0*/  @P5 LDC.64 R22, c[0x0][0x438] ;  /* 0x00010e00ff165b82 */ /* 0x000e220000000a00 */
[----:B------:R1:W5:Y:S01]  /*31d0*/  @P6 LD.E.128 R48, desc[UR6][R10.64] ;  /* 0x000000060a306980 */ /* 0x000362000c101d00 */
[----:B------:R-:W-:-:S06]  /*31e0*/  @P1 IMAD.WIDE.U32 R14, R5, 0x10, R14 ;  /* 0x00000010050e1825 */ /* 0x000fcc00078e000e */
[----:B--2---:R-:W2:Y:S08]  /*31f0*/  LDC.64 R6, c[0x0][0x3d0] ;  /* 0x0000f400ff067b82 */ /* 0x004eb00000000a00 */
[----:B------:R-:W2:Y:S01]  /*3200*/  @P4 LDC.64 R56, c[0x0][0x438] ;  /* 0x00010e00ff384b82 */ /* 0x000ea20000000a00 */
[----:B---3--:R3:W-:Y:S01]  /*3210*/  @P6 STL.64 [R1+0x90], R120 ;  /* 0x0000907801006387 */ /* 0x0087e20000100a00 */
[----:B-1----:R-:W-:-:S06]  /*3220*/  @P1 IMAD.WIDE.U32 R16, R5, 0x10, R16 ;  /* 0x0000001005101825 */ /* 0x002fcc00078e0010 */
[----:B------:R-:W1:Y:S01]  /*3230*/  LDC.64 R10, c[0x0][0x3d0] ;  /* 0x0000f400ff0a7b82 */ /* 0x000e620000000a00 */
[----:B------:R4:W-:Y:S01]  /*3240*/  @P6 STL.64 [R1+0x98], R122 ;  /* 0x0000987a01006387 */ /* 0x0009e20000100a00 */
[----:B------:R-:W-:-:S03]  /*3250*/  @P1 IMAD.WIDE.U32 R18, R5, 0x10, R18 ;  /* 0x0000001005121825 */ /* 0x000fc600078e0012 */
[----:B------:R0:W5:Y:S01]  /*3260*/  @P1 LD.E.128 R44, desc[UR6][R16.64] ;  /* 0x00000006102c1980 */ /* 0x000162000c101d00 */
[----:B---3--:R-:W-:Y:S01]  /*3270*/  IMAD.MOV.U32 R120, RZ, RZ, R117 ;  /* 0x000000ffff787224 */ /* 0x008fe200078e0075 */
[----:B------:R-:W-:Y:S01]  /*3280*/  MOV R121, R116 ;  /* 0x0000007400797202 */ /* 0x000fe20000000f00 */
[----:B----4-:R-:W-:Y:S02]  /*3290*/  IMAD.MOV.U32 R122, RZ, RZ, R115 ;  /* 0x000000ffff7a7224 */ /* 0x010fe400078e0073 */
[----:B------:R-:W-:Y:S01]  /*32a0*/  IMAD.MOV.U32 R123, RZ, RZ, R114 ;  /* 0x000000ffff7b7224 */ /* 0x000fe200078e0072 */
[----:B------:R-:W-:Y:S01]  /*32b0*/  @P1 IADD3 R5, PT, PT, R5, 0x20, RZ ;  /* 0x0000002005051810 */ /* 0x000fe20007ffe0ff */
[----:B0-----:R-:W0:Y:S04]  /*32c0*/  LDC.64 R16, c[0x0][0x3d8] ;  /* 0x0000f600ff107b82 */ /* 0x001e280000000a00 */
        /* <DEDUP_REMOVED lines=11> */
[----:B------:R-:W-:Y:S01]  /*3380*/  IMAD.MOV.U32 R105, RZ, RZ, R103 ;  /* 0x000000ffff697224 */ /* 0x000fe200078e0067 */
[----:B---3--:R-:W3:Y:S01]  /*3390*/  @P0 LDC.64 R14, c[0x0][0x438] ;  /* 0x00010e00ff0e0b82 */ /* 0x008ee20000000a00 */
[----:B------:R-:W-:Y:S01]  /*33a0*/  IMAD.MOV.U32 R107, RZ, RZ, R101 ;  /* 0x000000ffff6b7224 */ /* 0x000fe200078e0065 */
[----:B------:R-:W3:Y:S01]  /*33b0*/  LDL R103, [R1+0x2c] ;  /* 0x00002c0001677983 */ /* 0x000ee20000100800 */
[----:B------:R-:W-:-:S02]  /*33c0*/  IMAD.MOV.U32 R104, RZ, RZ, R100 ;  /* 0x000000ffff687224 */ /* 0x000fc400078e0064 */
[----:B------:R-:W-:Y:S01]  /*33d0*/  IMAD.MOV.U32 R119, RZ, RZ, R114 ;  /* 0x000000ffff777224 */ /* 0x000fe200078e0072 */
[----:B------:R-:W3:Y:S01]  /*33e0*/  LDL R101, [R1+0x24] ;  /* 0x0000240001657983 */ /* 0x000ee20000100800 */
[----:B------:R-:W-:-:S03]  /*33f0*/  IMAD.MOV.U32 R118, RZ, RZ, R115 ;  /* 0x000000ffff767224 */ /* 0x000fc600078e0073 */
[----:B------:R-:W3:Y:S04]  /*3400*/  LDL R100, [R1+0x20] ;  /* 0x0000200001647983 */ /* 0x000ee80000100800 */
[----:B------:R-:W3:Y:S01]  /*3410*/  LDL R114, [R1+0x58] ;  /* 0x0000580001727983 */ /* 0x000ee20000100800 */
[----:B------:R-:W-:-:S03]  /*3420*/  @P5 IMAD.WIDE.U32 R20, R5, 0x10, R20 ;  /* 0x0000001005145825 */ /* 0x000fc600078e0014 */
[----:B------:R1:W3:Y:S01]  /*3430*/  @P1 LDG.E.128 R116, desc[UR6][R18.64] ;  /* 0x0000000612741981 */ /* 0x0002e2000c1e1d00 */
[C---:B------:R-:W-:Y:S01]  /*3440*/  @P5 IMAD.WIDE.U32 R52, R5.reuse, 0x10, R52 ;  /* 0x0000001005345825 */ /* 0x040fe200078e0034 */
[----:B------:R-:W-:Y:S02]  /*3450*/  @P1 MOV R83, RZ ;  /* 0x000000ff00531202 */ /* 0x000fe40000000f00 */
[----:B------:R-:W3:Y:S04]  /*3460*/  @P6 LDG.E.128 R104, desc[UR6][R12.64] ;  /* 0x000000060c686981 */ /* 0x000ee8000c1e1d00 */
[----:B------:R0:W3:Y:S01]  /*3470*/  @P5 LDG.E.128 R108, desc[UR6][R52.64] ;  /* 0x00000006346c5981 */ /* 0x0000e2000c1e1d00 */
[----:B------:R-:W-:Y:S01]  /*3480*/  @P5 IMAD.WIDE.U32 R22, R5, 0x10, R22 ;  /* 0x0000001005165825 */ /* 0x000fe200078e0016 */
[----:B-1----:R-:W1:Y:S02]  /*3490*/  LDC.64 R18, c[0x0][0x3d0] ;  /* 0x0000f400ff127b82 */ /* 0x002e640000000a00 */
[----:B----4-:R-:W-:Y:S01]  /*34a0*/  @P1 STL.64 [R1+0x70], R120 ;  /* 0x0000707801001387 */ /* 0x010fe20000100a00 */
[----:B------:R-:W-:-:S05]  /*34b0*/  @P5 IMAD.MOV.U32 R79, RZ, RZ, RZ ;  /* 0x000000ffff4f5224 */ /* 0x000fca00078e00ff */
[----:B0-----:R-:W0:Y:S01]  /*34c0*/  LDC.64 R52, c[0x0][0x3d0] ;  /* 0x0000f400ff347b82 */ /* 0x001e220000000a00 */
[----:B------:R-:W-:Y:S04]  /*34d0*/  @P1 STL.64 [R1+0x78], R122 ;  /* 0x0000787a01001387 */ /* 0x000fe80000100a00 */
[----:B------:R-:W3:Y:S01]  /*34e0*/  LDL R115, [R1+0x5c] ;  /* 0x00005c0001737983 */ /* 0x000ee20000100800 */
[----:B------:R-:W-:-:S03]  /*34f0*/  @P5 VIADD R5, R5, 0x20 ;  /* 0x0000002005055836 */ /* 0x000fc60000000000 */
[----:B------:R4:W5:Y:S01]  /*3500*/  @P5 LD.E.128 R40, desc[UR6][R22.64] ;  /* 0x0000000616285980 */ /* 0x000962000c101d00 */
[----:B--2---:R-:W-:-:S05]  /*3510*/  @P4 IMAD.WIDE.U32 R6, R5, 0x10, R6 ;  /* 0x0000001005064825 */ /* 0x004fca00078e0006 */
[----:B------:R-:W2:Y:S04]  /*3520*/  @P4 LDG.E.128 R88, desc[UR6][R6.64] ;  /* 0x0000000606584981 */ /* 0x000ea8000c1e1d00 */
[----:B---3--:R3:W2:Y:S01]  /*3530*/  @P5 LDG.E.128 R112, desc[UR6][R20.64] ;  /* 0x0000000614705981 */ /* 0x0086a2000c1e1d00 */
[----:B----4-:R-:W4:Y:S03]  /*3540*/  @P2 LDC.64 R22, c[0x0][0x438] ;  /* 0x00010e00ff162b82 */ /* 0x010f260000000a00 */
[----:B------:R-:W-:Y:S04]  /*3550*/  @P1 STL.64 [R1+0x60], R116 ;  /* 0x0000607401001387 */ /* 0x000fe80000100a00 */
[----:B------:R-:W-:Y:S01]  /*3560*/  @P1 STL.64 [R1+0x68], R118 ;  /* 0x0000687601001387 */ /* 0x000fe20000100a00 */
[----:B------:R-:W-:Y:S01]  /*3570*/  ISETP.GE.U32.AND P1, PT, R2, 0x100, PT ;  /* 0x000001000200780c */ /* 0x000fe20003f26070 */
[----:B---3--:R-:W3:Y:S01]  /*3580*/  @P3 LDC.64 R20, c[0x0][0x438] ;  /* 0x00010e00ff143b82 */ /* 0x008ee20000000a00 */
[----:B------:R-:W-:-:S04]  /*3590*/  @P4 IMAD.WIDE.U32 R56, R5, 0x10, R56 ;  /* 0x0000001005384825 */ /* 0x000fc800078e0038 */
[C---:B------:R-:W-:Y:S01]  /*35a0*/  @P4 IMAD.WIDE.U32 R60, R5.reuse, 0x10, R60 ;  /* 0x00000010053c4825 */ /* 0x040fe200078e003c */
[----:B------:R-:W-:Y:S01]  /*35b0*/  @P4 IADD3 R5, PT, PT, R5, 0x20, RZ ;  /* 0x0000002005054810 */ /* 0x000fe20007ffe0ff */
[----:B------:R2:W5:Y:S05]  /*35c0*/  @P4 LD.E.128 R36, desc[UR6][R56.64] ;  /* 0x0000000638244980 */ /* 0x00056a000c101d00 */
[----:B------:R-:W0:Y:S01]  /*35d0*/  @P1 LDC.64 R76, c[0x0][0x438] ;  /* 0x00010e00ff4c1b82 */ /* 0x000e220000000a00 */
[C---:B------:R-:W-:Y:S01]  /*35e0*/  @P0 IMAD.WIDE.U32 R10, R5.reuse, 0x10, R10 ;  /* 0x00000010050a0825 */ /* 0x040fe200078e000a */
[----:B------:R-:W2:Y:S03]  /*35f0*/  @P4 LDG.E.128 R100, desc[UR6][R60.64] ;  /* 0x000000063c644981 */ /* 0x000ea6000c1e1d00 */
[C---:B------:R-:W-:Y:S01]  /*3600*/  @P0 IMAD.WIDE.U32 R16, R5.reuse, 0x10, R16 ;  /* 0x0000001005100825 */ /* 0x040fe200078e0010 */
[----:B------:R-:W2:Y:S03]  /*3610*/  @P0 LDG.E.128 R96, desc[UR6][R10.64] ;  /* 0x000000060a600981 */ /* 0x000ea6000c1e1d00 */
[C---:B------:R-:W-:Y:S01]  /*3620*/  @P0 IMAD.WIDE.U32 R14, R5.reuse, 0x10, R14 ;  /* 0x00000010050e0825 */ /* 0x040fe200078e000e */
[----:B------:R-:W2:Y:S03]  /*3630*/  @P0 LDG.E.128 R92, desc[UR6][R16.64] ;  /* 0x00000006105c0981 */ /* 0x000ea6000c1e1d00 */
[----:B------:R-:W-:Y:S01]  /*3640*/  @P0 VIADD R5, R5, 0x20 ;  /* 0x0000002005050836 */ /* 0x000fe20000000000 */
[----:B------:R-:W5:Y:S03]  /*3650*/  @P0 LD.E.128 R32, desc[UR6][R14.64] ;  /* 0x000000060e200980 */ /* 0x000f66000c101d00 */
[----:B-1----:R-:W-:-:S04]  /*3660*/  @P3 IMAD.WIDE.U32 R18, R5, 0x10, R18 ;  /* 0x0000001005123825 */ /* 0x002fc800078e0012 */
[C---:B---3--:R-:W-:Y:S01]  /*3670*/  @P3 IMAD.WIDE.U32 R20, R5.reuse, 0x10, R20 ;  /* 0x0000001005143825 */ /* 0x048fe200078e0014 */
[----:B------:R-:W5:Y:S03]  /*3680*/  @P3 LDG.E.128 R240, desc[UR6][R18.64] ;  /* 0x0000000612f03981 */ /* 0x000f66000c1e1d00 */
[C---:B------:R-:W-:Y:S01]  /*3690*/  @P3 IMAD.WIDE.U32 R64, R5.reuse, 0x10, R64 ;  /* 0x0000001005403825 */ /* 0x040fe200078e0040 */
[----:B------:R-:W5:Y:S03]  /*36a0*/  @P3 LD.E.128 R28, desc[UR6][R20.64] ;  /* 0x00000006141c3980 */ /* 0x000f66000c101d00 */
[----:B------:R-:W-:Y:S01]  /*36b0*/  @P3 VIADD R5, R5, 0x20 ;  /* 0x0000002005053836 */ /* 0x000fe20000000000 */
[----:B------:R-:W-:Y:S01]  /*36c0*/  LOP3.LUT R3, R3, 0xffffefff, RZ, 0xc0, !PT ;  /* 0xffffefff03037812 */ /* 0x000fe200078ec0ff */
[----:B------:R-:W-:-:S02]  /*36d0*/  @P4 IMAD.MOV.U32 R75, RZ, RZ, RZ ;  /* 0x000000ffff4b4224 */ /* 0x000fc400078e00ff */
[----:B------:R-:W-:Y:S02]  /*36e0*/  HFMA2 R54, -RZ, RZ, 0, 0 ;  /* 0x00000000ff367431 */ /* 0x000fe400000001ff */
[----:B------:R-:W-:-:S04]  /*36f0*/  @P2 IMAD.WIDE.U32 R68, R5, 0x10, R68 ;  /* 0x0000001005442825 */ /* 0x000fc800078e0044 */
[----:B------:R-:W-:Y:S01]  /*3700*/  HFMA2 R78, -RZ, RZ, 0, 0 ;  /* 0x00000000ff4e7431 */ /* 0x000fe200000001ff */
[----:B------:R-:W5:Y:S01]  /*3710*/  @P3 LDG.E.128 R236, desc[UR6][R64.64] ;  /* 0x0000000640ec3981 */ /* 0x000f62000c1e1d00 */
[----:B----4-:R-:W-:-:S04]  /*3720*/  @P2 IMAD.WIDE.U32 R22, R5, 0x10, R22 ;  /* 0x0000001005162825 */ /* 0x010fc800078e0016 */
[C---:B------:R-:W-:Y:S01]  /*3730*/  @P2 IMAD.WIDE.U32 R72, R5.reuse, 0x10, R72 ;  /* 0x0000001005482825 */ /* 0x040fe200078e0048 */
[----:B------:R-:W-:Y:S01]  /*3740*/  @P2 IADD3 R5, PT, PT, R5, 0x20, RZ ;  /* 0x0000002005052810 */ /* 0x000fe20007ffe0ff */
[----:B------:R-:W5:Y:S04]  /*3750*/  @P2 LD.E.128 R24, desc[UR6][R22.64] ;  /* 0x0000000616182980 */ /* 0x000f68000c101d00 */
[C---:B0-----:R-:W-:Y:S01]  /*3760*/  @P1 IMAD.WIDE.U32 R52, R5.reuse, 0x10, R52 ;  /* 0x0000001005341825 */ /* 0x041fe200078e0034 */
[----:B------:R-:W5:Y:S03]  /*3770*/  @P2 LDG.E.128 R232, desc[UR6][R68.64] ;  /* 0x0000000644e82981 */ /* 0x000f66000c1e1d00 */
[C---:B------:R-:W-:Y:S01]  /*3780*/  @P1 IMAD.WIDE.U32 R76, R5.reuse, 0x10, R76 ;  /* 0x00000010054c1825 */ /* 0x040fe200078e004c */
[----:B------:R-:W5:Y:S03]  /*3790*/  @P2 LDG.E.128 R228, desc[UR6][R72.64] ;  /* 0x0000000648e42981 */ /* 0x000f66000c1e1d00 */
[C---:B------:R-:W-:Y:S01]  /*37a0*/  @P1 IMAD.WIDE.U32 R80, R5.reuse, 0x10, R80 ;  /* 0x0000001005501825 */ /* 0x040fe200078e0050 */
[----:B------:R0:W5:Y:S03]  /*37b0*/  @P1 LDG.E.128 R224, desc[UR6][R52.64] ;  /* 0x0000000634e01981 */ /* 0x000166000c1e1d00 */
[----:B------:R-:W-:Y:S01]  /*37c0*/  @P1 VIADD R5, R5, 0x20 ;  /* 0x0000002005051836 */ /* 0x000fe20000000000 */
[----:B------:R1:W5:Y:S04]  /*37d0*/  @P1 LD.E.128 R188, desc[UR6][R76.64] ;  /* 0x000000064cbc1980 */ /* 0x000368000c101d00 */
[----:B--2---:R-:W-:Y:S04]  /*37e0*/  @P5 STL.64 [R1+0x50], R112 ;  /* 0x0000507001005387 */ /* 0x004fe80000100a00 */
[----:B------:R-:W-:Y:S04]  /*37f0*/  @P5 STL.64 [R1+0x58], R114 ;  /* 0x0000587201005387 */ /* 0x000fe80000100a00 */
[----:B------:R-:W-:Y:S04]  /*3800*/  @P5 STL.64 [R1+0x40], R108 ;  /* 0x0000406c01005387 */ /* 0x000fe80000100a00 */
[----:B------:R-:W-:Y:S01]  /*3810*/  @P5 STL.64 [R1+0x48], R110 ;  /* 0x0000486e01005387 */ /* 0x000fe20000100a00 */
[----:B------:R-:W-:-:S03]  /*3820*/  ISETP.GE.U32.AND P5, PT, R2, 0x120, PT ;  /* 0x000001200200780c */ /* 0x000fc60003fa6070 */
[----:B------:R2:W-:Y:S01]  /*3830*/  @P4 STL.64 [R1+0x30], R88 ;  /* 0x0000305801004387 */ /* 0x0005e20000100a00 */
[----:B------:R-:W-:Y:S01]  /*3840*/  @P6 LOP3.LUT R3, R3, 0x1000, RZ, 0xfc, !PT ;  /* 0x0000100003036812 */ /* 0x000fe200078efcff */
[----:B------:R-:W-:Y:S01]  /*3850*/  IMAD.MOV.U32 R58, RZ, RZ, RZ ;  /* 0x000000ffff3a7224 */ /* 0x000fe200078e00ff */
[----:B------:R-:W-:Y:S01]  /*3860*/  CS2R R56, SRZ ;  /* 0x0000000000387805 */ /* 0x000fe2000001ff00 */
[----:B------:R3:W5:Y:S06]  /*3870*/  @P1 LDG.E.128 R220, desc[UR6][R80.64] ;  /* 0x0000000650dc1981 */ /* 0x00076c000c1e1d00 */
[----:B------:R-:W4:Y:S08]  /*3880*/  @P5 LDC.64 R12, c[0x0][0x438] ;  /* 0x00010e00ff0c5b82 */ /* 0x000f300000000a00 */
[----:B--2---:R-:W2:Y:S01]  /*3890*/  LDC.64 R88, c[0x0][0x3d8] ;  /* 0x0000f600ff587b82 */ /* 0x004ea20000000a00 */
[----:B----4-:R-:W-:-:S05]  /*38a0*/  @P5 IMAD.WIDE.U32 R12, R5, 0x10, R12 ;  /* 0x00000010050c5825 */ /* 0x010fca00078e000c */
[----:B------:R-:W5:Y:S01]  /*38b0*/  @P5 LD.E.128 R192, desc[UR6][R12.64] ;  /* 0x000000060cc05980 */ /* 0x000f62000c101d00 */
[----:B--2---:R-:W-:-:S05]  /*38c0*/  @P5 IMAD.WIDE.U32 R88, R5, 0x10, R88 ;  /* 0x0000001005585825 */ /* 0x004fca00078e0058 */
[----:B------:R-:W5:Y:S04]  /*38d0*/  @P5 LDG.E.128 R212, desc[UR6][R88.64] ;  /* 0x0000000658d45981 */ /* 0x000f68000c1e1d00 */
        /* <DEDUP_REMOVED lines=10> */
[----:B------:R-:W-:Y:S01]  /*3980*/  @P5 IMAD.WIDE.U32 R84, R5, 0x10, R84 ;  /* 0x0000001005545825 */ /* 0x000fe200078e0054 */
[----:B0-----:R-:W-:-:S02]  /*3990*/  CS2R R52, SRZ ;  /* 0x0000000000347805 */ /* 0x001fc4000001ff00 */
[----:B------:R-:W-:Y:S02]  /*39a0*/  CS2R R60, SRZ ;  /* 0x00000000003c7805 */ /* 0x000fe4000001ff00 */
[----:B------:R-:W-:Y:S01]  /*39b0*/  MOV R66, RZ ;  /* 0x000000ff00427202 */ /* 0x000fe20000000f00 */
[----:B------:R-:W-:Y:S01]  /*39c0*/  IMAD.MOV.U32 R62, RZ, RZ, RZ ;  /* 0x000000ffff3e7224 */ /* 0x000fe200078e00ff */
[----:B------:R0:W5:Y:S01]  /*39d0*/  @P5 LDG.E.128 R216, desc[UR6][R84.64] ;  /* 0x0000000654d85981 */ /* 0x000162000c1e1d00 */
[----:B------:R-:W-:Y:S01]  /*39e0*/  CS2R R64, SRZ ;  /* 0x0000000000407805 */ /* 0x000fe2000001ff00 */
[----:B------:R-:W-:Y:S01]  /*39f0*/  IMAD.MOV.U32 R70, RZ, RZ, RZ ;  /* 0x000000ffff467224 */ /* 0x000fe200078e00ff */
[----:B------:R-:W-:Y:S01]  /*3a00*/  CS2R R68, SRZ ;  /* 0x0000000000447805 */ /* 0x000fe2000001ff00 */
[----:B------:R-:W-:Y:S01]  /*3a10*/  IMAD.MOV.U32 R74, RZ, RZ, RZ ;  /* 0x000000ffff4a7224 */ /* 0x000fe200078e00ff */
[----:B------:R-:W-:Y:S02]  /*3a20*/  CS2R R72, SRZ ;  /* 0x0000000000487805 */ /* 0x000fe4000001ff00 */
[----:B-1----:R-:W-:Y:S01]  /*3a30*/  CS2R R76, SRZ ;  /* 0x00000000004c7805 */ /* 0x002fe2000001ff00 */
[----:B------:R-:W-:Y:S01]  /*3a40*/  IMAD.MOV.U32 R82, RZ, RZ, RZ ;  /* 0x000000ffff527224 */ /* 0x000fe200078e00ff */
[----:B---3--:R-:W-:Y:S01]  /*3a50*/  CS2R R80, SRZ ;  /* 0x0000000000507805 */ /* 0x008fe2000001ff00 */
[----:B------:R-:W-:Y:S01]  /*3a60*/  IMAD.MOV.U32 R86, RZ, RZ, RZ ;  /* 0x000000ffff567224 */ /* 0x000fe200078e00ff */
[----:B0-----:R-:W-:-:S02]  /*3a70*/  CS2R R84, SRZ ;  /* 0x0000000000547805 */ /* 0x001fc4000001ff00 */
        /* <DEDUP_REMOVED lines=37> */
.L_x_32633:
[----:B------:R-:W-:Y:S05]  /*3cd0*/  BSYNC.RECONVERGENT B0 ;  /* 0x0000000000007941 */ /* 0x000fea0003800200 */
.L_x_32630:
        /* <DEDUP_REMOVED lines=8> */
[----:B------:R-:W-:Y:S01]  /*3d60*/  IMAD R12, R0, -0x2daee0ad, RZ ;  /* 0xd2511f53000c7824 */ /* 0x000fe200078e02ff */
[----:B------:R-:W-:Y:S02]  /*3d70*/  UIADD3 UR8, UPT, UPT, UR4, -0x61c88647, URZ ;  /* 0x9e3779b904087890 */ /* 0x000fe4000fffe0ff */
[----:B------:R-:W-:Y:S02]  /*3d80*/  UIADD3 UR10, UPT, UPT, UR4, 0x3c6ef372, URZ ;  /* 0x3c6ef372040a7890 */ /* 0x000fe4000fffe0ff */
[----:B------:R-:W-:Y:S02]  /*3d90*/  UIADD3 UR11, UPT, UPT, UR5, 0x76cf5d0a, URZ ;  /* 0x76cf5d0a050b7890 */ /* 0x000fe4000fffe0ff */
[----:B------:R-:W-:Y:S02]  /*3da0*/  UIADD3 UR12, UPT, UPT, UR4, 0x78dde6e4, URZ ;  /* 0x78dde6e4040c7890 */ /* 0x000fe4000fffe0ff */
[----:B------:R-:W-:-:S02]  /*3db0*/  UIADD3 UR13, UPT, UPT, UR5, -0x56f99767, URZ ;  /* 0xa9066899050d7890 */ /* 0x000fc4000fffe0ff */
[----:B------:R-:W-:Y:S02]  /*3dc0*/  UIADD3 UR15, UPT, UPT, UR4, 0x5384540f, URZ ;  /* 0x5384540f040f7890 */ /* 0x000fe4000fffe0ff */
[----:B------:R-:W-:Y:S02]  /*3dd0*/  UIADD3 UR16, UPT, UPT, UR4, -0xe443238, URZ ;  /* 0xf1bbcdc804107890 */ /* 0x000fe4000fffe0ff */
[----:B------:R-:W-:Y:S02]  /*3de0*/  UIADD3 UR17, UPT, UPT, UR5, -0x24c28bd8, URZ ;  /* 0xdb3d742805117890 */ /* 0x000fe4000fffe0ff */
[----:B------:R-:W-:Y:S02]  /*3df0*/  UIADD3 UR18, UPT, UPT, UR5, -0x695add53, URZ ;  /* 0x96a522ad05127890 */ /* 0x000fe4000fffe0ff */
[----:B------:R-:W-:Y:S01]  /*3e00*/  UIADD3 UR19, UPT, UPT, UR4, -0x700cb87f, URZ ;  /* 0x8ff3478104137890 */ /* 0x000fe2000fffe0ff */
[----:B------:R-:W1:Y:S01]  /*3e10*/  LDCU.U8 UR14, c[0x0][0x410] ;  /* 0x00008200ff0e77ac */ /* 0x000e620008000000 */
[----:B0-----:R-:W-:-:S02]  /*3e20*/  IMAD R4, R5, UR9, R4 ;  /* 0x0000000905047c24 */ /* 0x001fc4000f8e0204 */
[----:B------:R-:W-:Y:S01]  /*3e30*/  IMAD.HI.U32 R5, R0, -0x2daee0ad, RZ ;  /* 0xd2511f5300057827 */ /* 0x000fe200078e00ff */
[----:B------:R-:W-:-:S03]  /*3e40*/  UIADD3 UR9, UPT, UPT, UR5, -0x4498517b, URZ ;  /* 0xbb67ae8505097890 */ /* 0x000fc6000fffe0ff */
[----:B------:R-:W-:Y:S01]  /*3e50*/  IMAD.HI.U32 R6, R4, -0x326172a9, RZ ;  /* 0xcd9e8d5704067827 */ /* 0x000fe200078e00ff */
[----:B------:R-:W-:-:S03]  /*3e60*/  LOP3.LUT R5, R5, UR5, RZ, 0x3c, !PT ;  /* 0x0000000505057c12 */ /* 0x000fc6000f8e3cff */
[----:B------:R-:W-:Y:S01]  /*3e70*/  IMAD R10, R4, -0x326172a9, RZ ;  /* 0xcd9e8d57040a7824 */ /* 0x000fe200078e02ff */
[----:B------:R-:W-:Y:S01]  /*3e80*/  LOP3.LUT R6, R9, UR4, R6, 0x96, !PT ;  /* 0x0000000409067c12 */ /* 0x000fe2000f8e9606 */
[----:B------:R-:W-:-:S04]  /*3e90*/  IMAD.HI.U32 R7, R5, -0x326172a9, RZ ;  /* 0xcd9e8d5705077827 */ /* 0x000fc800078e00ff */
[----:B------:R-:W-:Y:S01]  /*3ea0*/  IMAD.HI.U32 R11, R6, -0x2daee0ad, RZ ;  /* 0xd2511f53060b7827 */ /* 0x000fe200078e00ff */
[----:B------:R-:W-:Y:S01]  /*3eb0*/  LOP3.LUT R7, R10, UR8, R7, 0x96, !PT ;  /* 0x000000080a077c12 */ /* 0x000fe2000f8e9607 */
[----:B------:R-:W-:Y:S02]  /*3ec0*/  UIADD3 UR8, UPT, UPT, UR4, -0x255992d5, URZ ;  /* 0xdaa66d2b04087890 */ /* 0x000fe4000fffe0ff */
        /* <DEDUP_REMOVED lines=41> */
[----:B------:R-:W3:Y:S01]  /*4160*/  LDCU.64 UR8, c[0x0][0x398] ;  /* 0x00007300ff0877ac */ /* 0x000ee20008000a00 */
[----:B------:R-:W-:-:S04]  /*4170*/  IMAD.HI.U32 R6, R11, -0x326172a9, RZ ;  /* 0xcd9e8d570b067827 */ /* 0x000fc800078e00ff */
[----:B------:R-:W-:Y:S01]  /*4180*/  IMAD.HI.U32 R10, R5, -0x2daee0ad, RZ ;  /* 0xd2511f53050a7827 */ /* 0x000fe200078e00ff */
[----:B------:R-:W-:Y:S01]  /*4190*/  LOP3.LUT R6, R7, UR15, R6, 0x96, !PT ;  /* 0x0000000f07067c12 */ /* 0x000fe2000f8e9606 */
[----:B------:R-:W4:Y:S02]  /*41a0*/  LDCU UR15, c[0x0][0x448] ;  /* 0x00008900ff0f77ac */ /* 0x000f240008000800 */
[----:B------:R-:W-:Y:S01]  /*41b0*/  IMAD R14, R5, -0x2daee0ad, RZ ;  /* 0xd2511f53050e7824 */ /* 0x000fe200078e02ff */
[----:B------:R-:W-:Y:S01]  /*41c0*/  LOP3.LUT R10, R13, UR11, R10, 0x96, !PT ;  /* 0x0000000b0d0a7c12 */ /* 0x000fe2000f8e960a */
[----:B------:R-:W-:Y:S01]  /*41d0*/  IMAD R12, R11, -0x326172a9, RZ ;  /* 0xcd9e8d570b0c7824 */ /* 0x000fe200078e02ff */
[----:B------:R-:W0:Y:S01]  /*41e0*/  LDCU.64 UR10, c[0x0][0x3a0] ;  /* 0x00007400ff0a77ac */ /* 0x000e220008000a00 */
        /* <DEDUP_REMOVED lines=12> */
[----:B------:R-:W-:Y:S01]  /*42b0*/  LOP3.LUT R7, R8, 0x3, RZ, 0xc0, !PT ;  /* 0x0000000308077812 */ /* 0x000fe200078ec0ff */
[----:B------:R-:W-:Y:S02]  /*42c0*/  IMAD.MOV.U32 R8, RZ, RZ, R9 ;  /* 0x000000ffff087224 */ /* 0x000fe400078e0009 */
[----:B01234-:R-:W-:-:S07]  /*42d0*/  IMAD.MOV.U32 R9, RZ, RZ, RZ ;  /* 0x000000ffff097224 */ /* 0x01ffce00078e00ff */
.L_x_33905:
[----:B------:R-:W-:Y:S01]  /*42e0*/  IMAD R12, R251, UR13, RZ ;  /* 0x0000000dfb0c7c24 */ /* 0x000fe2000f8e02ff */
[----:B------:R-:W-:Y:S01]  /*42f0*/  LOP3.LUT P0, RZ, R3, 0x1000, RZ, 0xc0, !PT ;  /* 0x0000100003ff7812 */ /* 0x000fe2000780c0ff */
[----:B------:R-:W-:Y:S03]  /*4300*/  BSSY.RECONVERGENT B0, `(.L_x_32635) ;  /* 0x0000974000007945 */ /* 0x000fe60003800200 */
[----:B------:R-:W-:-:S04]  /*4310*/  SHF.R.S32.HI R21, RZ, 0x1f, R12 ;  /* 0x0000001fff157819 */ /* 0x000fc8000001140c */
[----:B------:R-:W-:-:S04]  /*4320*/  LEA.HI R12, R21, R12, RZ, 0x3 ;  /* 0x0000000c150c7211 */ /* 0x000fc800078f18ff */
        /* <DEDUP_REMOVED lines=36> */
.L_x_32640:
        /* <DEDUP_REMOVED lines=12> */
.L_x_32642:
[----:B------:R-:W-:Y:S05]  /*4630*/  BSYNC.RECONVERGENT B2 ;  /* 0x0000000000027941 */ /* 0x000fea0003800200 */
.L_x_32641:
        /* <DEDUP_REMOVED lines=62> */
.L_x_32639:
[----:B------:R-:W-:Y:S05]  /*4a20*/  BSYNC.RECONVERGENT B1 ;  /* 0x0000000000017941 */ /* 0x000fea0003800200 */
.L_x_32638:
[----:B------:R-:W0:Y:S01]  /*4a30*/  LDC R183, c[0x0][0x404] ;  /* 0x00010100ffb77b82 */ /* 0x000e220000000800 */
[----:B------:R-:W-:Y:S01]  /*4a40*/  HFMA2 R182, -RZ, RZ, 0.1171875, 0 ;  /* 0x2f800000ffb67431 */ /* 0x000fe200000001ff */
[----:B------:R-:W-:Y:S01]  /*4a50*/  I2FP.F32.U32 R7, R23 ;  /* 0x0000001700077245 */ /* 0x000fe20000201000 */
[----:B------:R-:W-:Y:S01]  /*4a60*/  BSSY.RECONVERGENT B1, `(.L_x_32643) ;  /* 0x000005d000017945 */ /* 0x000fe20003800200 */
[----:B------:R-:W-:Y:S01]  /*4a70*/  ISETP.NE.AND P2, PT, R22, 0x1, PT ;  /* 0x000000011600780c */ /* 0x000fe20003f45270 */
[----:B-----5:R-:W-:Y:S01]  /*4a80*/  HADD2.F32 R11, -RZ, R104.H0_H0 ;  /* 0x20000068ff0b7230 */ /* 0x020fe20000004100 */
[----:B------:R-:W-:Y:S01]  /*4a90*/  LOP3.LUT R3, R3, 0xffffffef, RZ, 0xc0, !PT ;  /* 0xffffffef03037812 */ /* 0x000fe200078ec0ff */
[----:B------:R-:W-:Y:S02]  /*4aa0*/  IMAD.MOV.U32 R23, RZ, RZ, 0x2 ;  /* 0x00000002ff177424 */ /* 0x000fe400078e00ff */
[----:B------:R-:W-:-:S05]  /*4ab0*/  FFMA.FTZ R7, R7, R182, 1.1641532182693481445e-10 ;  /* 0x2f00000007077423 */ /* 0x000fca00000100b6 */
[----:B0-----:R-:W-:Y:S01]  /*4ac0*/  FSETP.LE.FTZ.AND P3, PT, R7, R183, PT ;  /* 0x000000b70700720b */ /* 0x001fe20003f73000 */
        /* <DEDUP_REMOVED lines=11> */
.L_x_32645:
        /* <DEDUP_REMOVED lines=12> */
.L_x_32647:
[----:B------:R-:W-:Y:S05]  /*4c40*/  BSYNC.RECONVERGENT B2 ;  /* 0x0000000000027941 */ /* 0x000fea0003800200 */
.L_x_32646:
        /* <DEDUP_REMOVED lines=62> */
.L_x_32644:
[----:B------:R-:W-:Y:S05]  /*5030*/  BSYNC.RECONVERGENT B1 ;  /* 0x0000000000017941 */ /* 0x000fea0003800200 */
.L_x_32643:
[----:B------:R-:W-:Y:S01]  /*5040*/  I2FP.F32.U32 R7, R7 ;  /* 0x0000000700077245 */ /* 0x000fe20000201000 */
[----:B------:R-:W-:Y:S01]  /*5050*/  BSSY.RECONVERGENT B1, `(.L_x_32648) ;  /* 0x000005d000017945 */ /* 0x000fe20003800200 */
[----:B------:R-:W-:Y:S01]  /*5060*/  ISETP.NE.AND P2, PT, R23, 0x1, PT ;  /* 0x000000011700780c */ /* 0x000fe20003f45270 */
[----:B------:R-:W-:Y:S01]  /*5070*/  HFMA2 R100, -RZ, RZ, 0, 1.1920928955078125e-07 ;  /* 0x00000002ff647431 */ /* 0x000fe200000001ff */
[----:B------:R-:W-:Y:S01]  /*5080*/  LOP3.LUT R3, R3, 0xfffffff7, RZ, 0xc0, !PT ;  /* 0xfffffff703037812 */ /* 0x000fe200078ec0ff */
[----:B------:R-:W-:Y:S01]  /*5090*/  FFMA.FTZ R7, R7, R182, 1.1641532182693481445e-10 ;  /* 0x2f00000007077423 */ /* 0x000fe200000100b6 */
[----:B------:R-:W-:-:S04]  /*50a0*/  HADD2.F32 R22, -RZ, R104.H1_H1 ;  /* 0x30000068ff167230 */ /* 0x000fc80000004100 */
        /* <DEDUP_REMOVED lines=12> */
.L_x_32650:
        /* <DEDUP_REMOVED lines=12> */
.L_x_32652:
[----:B------:R-:W-:Y:S05]  /*5230*/  BSYNC.RECONVERGENT B2 ;  /* 0x0000000000027941 */ /* 0x000fea0003800200 */
.L_x_32651:
        /* <DEDUP_REMOVED lines=62> */
.L_x_32649:
[----:B------:R-:W-:Y:S05]  /*5620*/  BSYNC.RECONVERGENT B1 ;  /* 0x0000000000017941 */ /* 0x000fea0003800200 */
.L_x_32648:
[----:B------:R-:W-:Y:S01]  /*5630*/  I2FP.F32.U32 R7, R7 ;  /* 0x0000000700077245 */ /* 0x000fe20000201000 */
[----:B------:R-:W-:Y:S01]  /*5640*/  BSSY.RECONVERGENT B1, `(.L_x_32653) ;  /* 0x000005d000017945 */ /* 0x000fe20003800200 */
[----:B------:R-:W-:Y:S01]  /*5650*/  ISETP.NE.AND P2, PT, R100, 0x1, PT ;  /* 0x000000016400780c */ /* 0x000fe20003f45270 */
[----:B------:R-:W-:Y:S01]  /*5660*/  HADD2.F32 R23, -RZ, R105.H0_H0 ;  /* 0x20000069ff177230 */ /* 0x000fe20000004100 */
        /* <DEDUP_REMOVED lines=15> */
.L_x_32655:
        /* <DEDUP_REMOVED lines=12> */
.L_x_32657:
[----:B------:R-:W-:Y:S05]  /*5820*/  BSYNC.RECONVERGENT B2 ;  /* 0x0000000000027941 */ /* 0x000fea0003800200 */
.L_x_32656:
        /* <DEDUP_REMOVED lines=62> */
.L_x_32654:
[----:B------:R-:W-:Y:S05]  /*5c10*/  BSYNC.RECONVERGENT B1 ;  /* 0x0000000000017941 */ /* 0x000fea0003800200 */
.L_x_32653:
[----:B------:R-:W-:Y:S01]  /*5c20*/  I2FP.F32.U32 R7, R7 ;  /* 0x0000000700077245 */ /* 0x000fe20000201000 */
[----:B------:R-:W-:Y:S01]  /*5c30*/  BSSY.RECONVERGENT B1, `(.L_x_32658) ;  /* 0x000005d000017945 */ /* 0x000fe20003800200 */
[----:B------:R-:W-:Y:S01]  /*5c40*/  LOP3.LUT R3, R3, 0xfffffffd, RZ, 0xc0, !PT ;  /* 0xfffffffd03037812 */ /* 0x000fe200078ec0ff */
[----:B------:R-:W-:Y:S02]  /*5c50*/  HADD2.F32 R100, -RZ, R105.H1_H1 ;  /* 0x30000069ff647230 */ /* 0x000fe40000004100 */
[----:B------:R-:W-:Y:S01]  /*5c60*/  FFMA.FTZ R7, R7, R182, 1.1641532182693481445e-10 ;  /* 0x2f00000007077423 */ /* 0x000fe200000100b6 */
[----:B------:R-:W-:-:S04]  /*5c70*/  IMAD.MOV.U32 R102, RZ, RZ, 0x2 ;  /* 0x00000002ff667424 */ /* 0x000fc800078e00ff */
        /* <DEDUP_REMOVED lines=13> */
.L_x_32660:
        /* <DEDUP_REMOVED lines=12> */
.L_x_32662:
[----:B------:R-:W-:Y:S05]  /*5e10*/  BSYNC.RECONVERGENT B2 ;  /* 0x0000000000027941 */ /* 0x000fea0003800200 */
.L_x_32661:
        /* <DEDUP_REMOVED lines=62> */
.L_x_32659:
[----:B------:R-:W-:Y:S05]  /*6200*/  BSYNC.RECONVERGENT B1 ;  /* 0x0000000000017941 */ /* 0x000fea0003800200 */
.L_x_32658:
[----:B------:R-:W-:Y:S01]  /*6210*/  ISETP.NE.AND P3, PT, R102, 0x1, PT ;  /* 0x000000016600780c */ /* 0x000fe20003f65270 */
[----:B------:R-:W-:Y:S01]  /*6220*/  BSSY.RECONVERGENT B1, `(.L_x_32663) ;  /* 0x000005b000017945 */ /* 0x000fe20003800200 */
[----:B------:R-:W-:Y:S01]  /*6230*/  I2FP.F32.U32 R7, R7 ;  /* 0x0000000700077245 */ /* 0x000fe20000201000 */
[----:B------:R-:W-:Y:S02]  /*6240*/  HFMA2 R103, -RZ, RZ, 0, 1.1920928955078125e-07 ;  /* 0x00000002ff677431 */ /* 0x000fe400000001ff */
[----:B------:R-:W-:Y:S02]  /*6250*/  HADD2.F32 R101, -RZ, R106.H0_H0 ;  /* 0x2000006aff657230 */ /* 0x000fe40000004100 */
        /* <DEDUP_REMOVED lines=12> */
.L_x_32665:
        /* <DEDUP_REMOVED lines=12> */
.L_x_32667:
[----:B------:R-:W-:Y:S05]  /*63e0*/  BSYNC.RECONVERGENT B2 ;  /* 0x0000000000027941 */ /* 0x000fea0003800200 */
.L_x_32666:
        /* <DEDUP_REMOVED lines=62> */
.L_x_32664:
[----:B------:R-:W-:Y:S05]  /*67d0*/  BSYNC.RECONVERGENT B1 ;  /* 0x0000000000017941 */ /* 0x000fea0003800200 */
.L_x_32663:
[----:B------:R-:W-:Y:S01]  /*67e0*/  ISETP.NE.AND P4, PT, R103, 0x1, PT ;  /* 0x000000016700780c */ /* 0x000fe20003f85270 */
[----:B------:R-:W-:Y:S01]  /*67f0*/  BSSY.RECONVERGENT B1, `(.L_x_32668) ;  /* 0x000005b000017945 */ /* 0x000fe20003800200 */
[----:B------:R-:W-:Y:S01]  /*6800*/  I2FP.F32.U32 R7, R7 ;  /* 0x0000000700077245 */ /* 0x000fe20000201000 */
[----:B------:R-:W-:Y:S02]  /*6810*/  HADD2.F32 R102, -RZ, R106.H1_H1 ;  /* 0x3000006aff667230 */ /* 0x000fe40000004100 */
        /* <DEDUP_REMOVED lines=13> */
.L_x_32670:
        /* <DEDUP_REMOVED lines=12> */
.L_x_32672:
[----:B------:R-:W-:Y:S05]  /*69b0*/  BSYNC.RECONVERGENT B2 ;  /* 0x0000000000027941 */ /* 0x000fea0003800200 */
.L_x_32671:
        /* <DEDUP_REMOVED lines=62> */
.L_x_32669:
[----:B------:R-:W-:Y:S05]  /*6da0*/  BSYNC.RECONVERGENT B1 ;  /* 0x0000000000017941 */ /* 0x000fea0003800200 */
.L_x_32668:
[----:B------:R-:W-:Y:S01]  /*6db0*/  ISETP.NE.AND P5, PT, R104, 0x1, PT ;  /* 0x000000016800780c */ /* 0x000fe20003fa5270 */
[----:B------:R-:W-:Y:S01]  /*6dc0*/  BSSY.RECONVERGENT B1, `(.L_x_32673) ;  /* 0x000005b000017945 */ /* 0x000fe20003800200 */
[----:B------:R-:W-:Y:S01]  /*6dd0*/  I2FP.F32.U32 R7, R7 ;  /* 0x0000000700077245 */ /* 0x000fe20000201000 */
[----:B------:R-:W-:Y:S02]  /*6de0*/  HADD2.F32 R103, -RZ, R107.H0_H0 ;  /* 0x2000006bff677230 */ /* 0x000fe40000004100 */
[----:B------:R-:W-:Y:S02]  /*6df0*/  IMAD.MOV.U32 R106, RZ, RZ, R10 ;  /* 0x000000ffff6a7224 */ /* 0x000fe400078e000a */
        /* <DEDUP_REMOVED lines=12> */
.L_x_32675:
        /* <DEDUP_REMOVED lines=12> */
.L_x_32677:
[----:B------:R-:W-:Y:S05]  /*6f80*/  BSYNC.RECONVERGENT B2 ;  /* 0x0000000000027941 */ /* 0x000fea0003800200 */
.L_x_32676:
        /* <DEDUP_REMOVED lines=59> */
[----:B------:R-:W-:-:S04]  /*7340*/  IMAD.WIDE.U32 R104, R5, -0x326172a9, RZ ;  /* 0xcd9e8d5705687825 */ /* 0x000fc800078e00ff */
[----:B------:R-:W-:Y:S01]  /*7350*/  IMAD.MOV.U32 R10, RZ, RZ, R104 ;  /* 0x000000ffff0a7224 */ /* 0x000fe200078e0068 */
[----:B------:R-:W-:-:S07]  /*7360*/  LOP3.LUT R5, R180, UR16, R105, 0x96, !PT ;  /* 0x00000010b4057c12 */ /* 0x000fce000f8e9669 */
.L_x_32674:
[----:B------:R-:W-:Y:S05]  /*7370*/  BSYNC.RECONVERGENT B1 ;  /* 0x0000000000017941 */ /* 0x000fea0003800200 */
.L_x_32673:
        /* <DEDUP_REMOVED lines=10> */
[----:B------:R-:W-:-:S02]  /*7420*/  LOP3.LUT R3, R3, 0xfffeffff, RZ, 0xc0, !PT ;  /* 0xfffeffff03037812 */ /* 0x000fc400078ec0ff */
[----:B------:R-:W-:Y:S01]  /*7430*/  FSETP.GTU.FTZ.AND P5, PT, R104, R183, PT ;  /* 0x000000b76800720b */ /* 0x000fe20003fbc000 */
[----:B------:R-:W-:Y:S01]  /*7440*/  HADD2.F32 R104, -RZ, R107.H1_H1 ;  /* 0x3000006bff687230 */ /* 0x000fe20000004100 */
[----:B------:R-:W-:Y:S01]  /*7450*/  @P1 LOP3.LUT R3, R3, 0x10000, RZ, 0xfc, !PT ;  /* 0x0001000003031812 */ /* 0x000fe200078efcff */
[----:B------:R-:W-:Y:S01]  /*7460*/  FMUL.FTZ R107, R100, UR12 ;  /* 0x0000000c646b7c20 */ /* 0x000fe20008410000 */
[----:B------:R-:W-:Y:S01]  /*7470*/  FMUL.FTZ R100, R11, UR12 ;  /* 0x0000000c0b647c20 */ /* 0x000fe20008410000 */
[----:B------:R-:W-:Y:S01]  /*7480*/  FSEL R105, R102, RZ, P3 ;  /* 0x000000ff66697208 */ /* 0x000fe20001800000 */
[----:B------:R-:W-:Y:S01]  /*7490*/  FMUL.FTZ R11, R104, UR12 ;  /* 0x0000000c680b7c20 */ /* 0x000fe20008410000 */
[C---:B------:R-:W-:Y:S02]  /*74a0*/  LOP3.LUT P1, RZ, R3.reuse, 0x8, RZ, 0xc0, !PT ;  /* 0x0000000803ff7812 */ /* 0x040fe4000782c0ff */
        /* <DEDUP_REMOVED lines=24> */
.L_x_32637:
        /* <DEDUP_REMOVED lines=16> */
.L_x_32681:
        /* <DEDUP_REMOVED lines=12> */
.L_x_32683:
[----:B------:R-:W-:Y:S05]  /*77f0*/  BSYNC.RECONVERGENT B2 ;  /* 0x0000000000027941 */ /* 0x000fea0003800200 */
.L_x_32682:
        /* <DEDUP_REMOVED lines=62> */
.L_x_32680:
[----:B------:R-:W-:Y:S05]  /*7be0*/  BSYNC.RECONVERGENT B1 ;  /* 0x0000000000017941 */ /* 0x000fea0003800200 */
.L_x_32679:
        /* <DEDUP_REMOVED lines=10> */
[----:B0-----:R-:W-:Y:S01]  /*7c90*/  FSETP.LE.FTZ.AND P4, PT, R7, R183, PT ;  /* 0x000000b70700720b */ /* 0x001fe20003f93000 */
[----:B-----5:R-:W-:-:S05]  /*7ca0*/  HADD2.F32 R7, -RZ, R104.H0_H0 ;  /* 0x20000068ff077230 */ /* 0x020fca0000004100 */
[----:B-1----:R-:W-:-:S07]  /*7cb0*/  FMUL.FTZ R7, R182, R7 ;  /* 0x00000007b6077220 */ /* 0x002fce0000410000 */
        /* <DEDUP_REMOVED lines=10> */
.L_x_32686:
        /* <DEDUP_REMOVED lines=12> */
.L_x_32688:
[----:B------:R-:W-:Y:S05]  /*7e20*/  BSYNC.RECONVERGENT B2 ;  /* 0x0000000000027941 */ /* 0x000fea0003800200 */
.L_x_32687:
        /* <DEDUP_REMOVED lines=60> */
[----:B------:R-:W-:-:S07]  /*81f0*/  HFMA2 R11, -RZ, RZ, 0, 0 ;  /* 0x00000000ff0b7431 */ /* 0x000fce00000001ff */
.L_x_32685:
[----:B------:R-:W-:Y:S05]  /*8200*/  BSYNC.RECONVERGENT B1 ;  /* 0x0000000000017941 */ /* 0x000fea0003800200 */
.L_x_32684:
[----:B------:R-:W-:Y:S01]  /*8210*/  I2FP.F32.U32 R13, R13 ;  /* 0x0000000d000d7245 */ /* 0x000fe20000201000 */
[----:B------:R-:W-:Y:S01]  /*8220*/  BSSY.RECONVERGENT B1, `(.L_x_32689) ;  /* 0x0000061000017945 */ /* 0x000fe20003800200 */
[----:B------:R-:W-:Y:S01]  /*8230*/  ISETP.NE.AND P3, PT, R11, 0x1, PT ;  /* 0x000000010b00780c */ /* 0x000fe20003f65270 */
[----:B------:R-:W-:Y:S01]  /*8240*/  IMAD.MOV.U32 R14, RZ, RZ, 0x2 ;  /* 0x00000002ff0e7424 */ /* 0x000fe200078e00ff */
[----:B------:R-:W-:Y:S01]  /*8250*/  FSEL R7, R7, RZ, P4 ;  /* 0x000000ff07077208 */ /* 0x000fe20002000000 */
[----:B------:R-:W-:-:S05]  /*8260*/  FFMA.FTZ R13, R13, R184, 1.1641532182693481445e-10 ;  /* 0x2f0000000d0d7423 */ /* 0x000fca00000100b8 */
[----:B------:R-:W-:Y:S01]  /*8270*/  FSETP.GTU.FTZ.AND P2, PT, R13, R183, PT ;  /* 0x000000b70d00720b */ /* 0x000fe20003f5c000 */
[----:B------:R-:W-:-:S05]  /*8280*/  HADD2.F32 R13, -RZ, R88.H0_H0 ;  /* 0x20000058ff0d7230 */ /* 0x000fca0000004100 */
        /* <DEDUP_REMOVED lines=16> */
.L_x_32691:
        /* <DEDUP_REMOVED lines=12> */
.L_x_32693:
[----:B------:R-:W-:Y:S05]  /*8450*/  BSYNC.RECONVERGENT B2 ;  /* 0x0000000000027941 */ /* 0x000fea0003800200 */
.L_x_32692:
        /* <DEDUP_REMOVED lines=59> */
[----:B------:R-:W-:Y:S01]  /*8810*/  LOP3.LUT R5, R14, UR16, R11, 0x96, !PT ;  /* 0x000000100e057c12 */ /* 0x000fe2000f8e960b */
[----:B------:R-:W-:-:S07]  /*8820*/  IMAD.MOV.U32 R14, RZ, RZ, RZ ;  /* 0x000000ffff0e7224 */ /* 0x000fce00078e00ff */
.L_x_32690:
[----:B------:R-:W-:Y:S05]  /*8830*/  BSYNC.RECONVERGENT B1 ;  /* 0x0000000000017941 */ /* 0x000fea0003800200 */
.L_x_32689:
        /* <DEDUP_REMOVED lines=8> */
[----:B------:R-:W-:-:S05]  /*88c0*/  HADD2.F32 R7, -RZ, R104.H1_H1 ;  /* 0x30000068ff077230 */ /* 0x000fca0000004100 */
[----:B------:R-:W-:-:S07]  /*88d0*/  FMUL.FTZ R7, R182, R7 ;  /* 0x00000007b6077220 */ /* 0x000fce0000410000 */
        /* <DEDUP_REMOVED lines=10> */
.L_x_32696:
        /* <DEDUP_REMOVED lines=12> */
.L_x_32698:
[----:B------:R-:W-:Y:S05]  /*8a40*/  BSYNC.RECONVERGENT B2 ;  /* 0x0000000000027941 */ /* 0x000fea0003800200 */
.L_x_32697:
        /* <DEDUP_REMOVED lines=60> */
[----:B------:R-:W-:-:S07]  /*8e10*/  IMAD.MOV.U32 R11, RZ, RZ, RZ ;  /* 0x000000ffff0b7224 */ /* 0x000fce00078e00ff */
.L_x_32695:
[----:B------:R-:W-:Y:S05]  /*8e20*/  BSYNC.RECONVERGENT B1 ;  /* 0x0000000000017941 */ /* 0x000fea0003800200 */
.L_x_32694:
[----:B------:R-:W-:Y:S01]  /*8e30*/  I2FP.F32.U32 R14, R15 ;  /* 0x0000000f000e7245 */ /* 0x000fe20000201000 */
[----:B------:R-:W-:Y:S01]  /*8e40*/  BSSY.RECONVERGENT B1, `(.L_x_32699) ;  /* 0x0000061000017945 */ /* 0x000fe20003800200 */
[----:B------:R-:W-:Y:S01]  /*8e50*/  ISETP.NE.AND P3, PT, R11, 0x1, PT ;  /* 0x000000010b00780c */ /* 0x000fe20003f65270 */
[----:B------:R-:W-:Y:S01]  /*8e60*/  HFMA2 R16, -RZ, RZ, 0, 1.1920928955078125e-07 ;  /* 0x00000002ff107431 */ /* 0x000fe200000001ff */
[----:B------:R-:W-:Y:S01]  /*8e70*/  FSEL R7, R7, RZ, P4 ;  /* 0x000000ff07077208 */ /* 0x000fe20002000000 */
[----:B------:R-:W-:-:S05]  /*8e80*/  FFMA.FTZ R14, R14, R184, 1.1641532182693481445e-10 ;  /* 0x2f0000000e0e7423 */ /* 0x000fca00000100b8 */
[----:B------:R-:W-:Y:S01]  /*8e90*/  FSETP.GTU.FTZ.AND P2, PT, R14, R183, PT ;  /* 0x000000b70e00720b */ /* 0x000fe20003f5c000 */
[----:B------:R-:W-:-:S05]  /*8ea0*/  HADD2.F32 R14, -RZ, R88.H1_H1 ;  /* 0x30000058ff0e7230 */ /* 0x000fca0000004100 */
        /* <DEDUP_REMOVED lines=16> */
.L_x_32701:
        /* <DEDUP_REMOVED lines=12> */
.L_x_32703:
[----:B------:R-:W-:Y:S05]  /*9070*/  BSYNC.RECONVERGENT B2 ;  /* 0x0000000000027941 */ /* 0x000fea0003800200 */
.L_x_32702:
        /* <DEDUP_REMOVED lines=60> */
[----:B------:R-:W-:-:S07]  /*9440*/  HFMA2 R16, -RZ, RZ, 0, 0 ;  /* 0x00000000ff107431 */ /* 0x000fce00000001ff */
.L_x_32700:
[----:B------:R-:W-:Y:S05]  /*9450*/  BSYNC.RECONVERGENT B1 ;  /* 0x0000000000017941 */ /* 0x000fea0003800200 */
.L_x_32699:
        /* <DEDUP_REMOVED lines=8> */
[----:B------:R-:W-:-:S05]  /*94e0*/  HADD2.F32 R7, -RZ, R105.H0_H0 ;  /* 0x20000069ff077230 */ /* 0x000fca0000004100 */
[----:B------:R-:W-:-:S07]  /*94f0*/  FMUL.FTZ R7, R182, R7 ;  /* 0x00000007b6077220 */ /* 0x000fce0000410000 */
        /* <DEDUP_REMOVED lines=10> */
.L_x_32706:
        /* <DEDUP_REMOVED lines=12> */
.L_x_32708:
[----:B------:R-:W-:Y:S05]  /*9660*/  BSYNC.RECONVERGENT B2 ;  /* 0x0000000000027941 */ /* 0x000fea0003800200 */
.L_x_32707:
        /* <DEDUP_REMOVED lines=60> */
[----:B------:R-:W-:-:S07]  /*9a30*/  IMAD.MOV.U32 R11, RZ, RZ, RZ ;  /* 0x000000ffff0b7224 */ /* 0x000fce00078e00ff */
.L_x_32705:
[----:B------:R-:W-:Y:S05]  /*9a40*/  BSYNC.RECONVERGENT B1 ;  /* 0x0000000000017941 */ /* 0x000fea0003800200 */
.L_x_32704:
[----:B------:R-:W-:Y:S01]  /*9a50*/  I2FP.F32.U32 R15, R15 ;  /* 0x0000000f000f7245 */ /* 0x000fe20000201000 */
[----:B------:R-:W-:Y:S01]  /*9a60*/  BSSY.RECONVERGENT B1, `(.L_x_32709) ;  /* 0x0000061000017945 */ /* 0x000fe20003800200 */
[----:B------:R-:W-:Y:S01]  /*9a70*/  FSEL R7, R7, RZ, P4 ;  /* 0x000000ff07077208 */ /* 0x000fe20002000000 */
[----:B------:R-:W-:Y:S02]  /*9a80*/  IMAD.MOV.U32 R16, RZ, RZ, 0x2 ;  /* 0x00000002ff107424 */ /* 0x000fe400078e00ff */
[----:B------:R-:W-:-:S05]  /*9a90*/  FFMA.FTZ R15, R15, R184, 1.1641532182693481445e-10 ;  /* 0x2f0000000f0f7423 */ /* 0x000fca00000100b8 */
[----:B------:R-:W-:Y:S01]  /*9aa0*/  FSETP.GTU.FTZ.AND P2, PT, R15, R183, PT ;  /* 0x000000b70f00720b */ /* 0x000fe20003f5c000 */
[----:B------:R-:W-:-:S05]  /*9ab0*/  HADD2.F32 R15, -RZ, R89.H0_H0 ;  /* 0x20000059ff0f7230 */ /* 0x000fca0000004100 */
        /* <DEDUP_REMOVED lines=17> */
.L_x_32711:
        /* <DEDUP_REMOVED lines=12> */
.L_x_32713:
[----:B------:R-:W-:Y:S05]  /*9c90*/  BSYNC.RECONVERGENT B2 ;  /* 0x0000000000027941 */ /* 0x000fea0003800200 */
.L_x_32712:
        /* <DEDUP_REMOVED lines=59> */
[----:B------:R-:W-:Y:S01]  /*a050*/  LOP3.LUT R5, R16, UR16, R11, 0x96, !PT ;  /* 0x0000001010057c12 */ /* 0x000fe2000f8e960b */
[----:B------:R-:W-:-:S07]  /*a060*/  IMAD.MOV.U32 R16, RZ, RZ, RZ ;  /* 0x000000ffff107224 */ /* 0x000fce00078e00ff */
.L_x_32710:
[----:B------:R-:W-:Y:S05]  /*a070*/  BSYNC.RECONVERGENT B1 ;  /* 0x0000000000017941 */ /* 0x000fea0003800200 */
.L_x_32709:
        /* <DEDUP_REMOVED lines=20> */
.L_x_32716:
        /* <DEDUP_REMOVED lines=12> */
.L_x_32718:
[----:B------:R-:W-:Y:S05]  /*a280*/  BSYNC.RECONVERGENT B2 ;  /* 0x0000000000027941 */ /* 0x000fea0003800200 */
.L_x_32717:
        /* <DEDUP_REMOVED lines=60> */
[----:B------:R-:W-:-:S07]  /*a650*/  HFMA2 R11, -RZ, RZ, 0, 0 ;  /* 0x00000000ff0b7431 */ /* 0x000fce00000001ff */
.L_x_32715:
[----:B------:R-:W-:Y:S05]  /*a660*/  BSYNC.RECONVERGENT B1 ;  /* 0x0000000000017941 */ /* 0x000fea0003800200 */
.L_x_32714:
[----:B------:R-:W-:Y:S01]  /*a670*/  I2FP.F32.U32 R16, R17 ;  /* 0x0000001100107245 */ /* 0x000fe20000201000 */
[----:B------:R-:W-:Y:S01]  /*a680*/  BSSY.RECONVERGENT B1, `(.L_x_32719) ;  /* 0x0000061000017945 */ /* 0x000fe20003800200 */
[----:B------:R-:W-:Y:S01]  /*a690*/  FSEL R7, R7, RZ, P4 ;  /* 0x000000ff07077208 */ /* 0x000fe20002000000 */
[----:B------:R-:W-:Y:S02]  /*a6a0*/  IMAD.MOV.U32 R18, RZ, RZ, 0x2 ;  /* 0x00000002ff127424 */ /* 0x000fe400078e00ff */
        /* <DEDUP_REMOVED lines=20> */
.L_x_32721:
        /* <DEDUP_REMOVED lines=12> */
.L_x_32723:
[----:B------:R-:W-:Y:S05]  /*a8b0*/  BSYNC.RECONVERGENT B2 ;  /* 0x0000000000027941 */ /* 0x000fea0003800200 */
.L_x_32722:
        /* <DEDUP_REMOVED lines=61> */
.L_x_32720:
[----:B------:R-:W-:Y:S05]  /*ac90*/  BSYNC.RECONVERGENT B1 ;  /* 0x0000000000017941 */ /* 0x000fea0003800200 */
.L_x_32719:
[----:B------:R-:W-:Y:S01]  /*aca0*/  I2FP.F32.U32 R7, R7 ;  /* 0x0000000700077245 */ /* 0x000fe20000201000 */
[----:B------:R-:W-:Y:S01]  /*acb0*/  BSSY.RECONVERGENT B1, `(.L_x_32724) ;  /* 0x000005b000017945 */ /* 0x000fe20003800200 */
[----:B------:R-:W-:Y:S01]  /*acc0*/  ISETP.NE.AND P3, PT, R18, 0x1, PT ;  /* 0x000000011200780c */ /* 0x000fe20003f65270 */
[----:B------:R-:W-:Y:S01]  /*acd0*/  IMAD.MOV.U32 R11, RZ, RZ, 0x2 ;  /* 0x00000002ff0b7424 */ /* 0x000fe200078e00ff */
[----:B------:R-:W-:Y:S01]  /*ace0*/  MOV R17, R10 ;  /* 0x0000000a00117202 */ /* 0x000fe20000000f00 */
[----:B------:R-:W-:-:S05]  /*acf0*/  FFMA.FTZ R7, R7, R184, 1.1641532182693481445e-10 ;  /* 0x2f00000007077423 */ /* 0x000fca00000100b8 */
[----:B------:R-:W-:Y:S01]  /*ad00*/  FSETP.LE.FTZ.AND P2, PT, R7, R183, PT ;  /* 0x000000b70700720b */ /* 0x000fe20003f53000 */
[----:B------:R-:W-:-:S05]  /*ad10*/  HADD2.F32 R7, -RZ, R106.H0_H0 ;  /* 0x2000006aff077230 */ /* 0x000fca0000004100 */
[----:B------:R-:W-:Y:S01]  /*ad20*/  FMUL.FTZ R7, R182, R7 ;  /* 0x00000007b6077220 */ /* 0x000fe20000410000 */
        /* <DEDUP_REMOVED lines=9> */
.L_x_32726:
        /* <DEDUP_REMOVED lines=12> */
.L_x_32728:
[----:B------:R-:W-:Y:S05]  /*ae80*/  BSYNC.RECONVERGENT B2 ;  /* 0x0000000000027941 */ /* 0x000fea0003800200 */
.L_x_32727:
        /* <DEDUP_REMOVED lines=60> */
[----:B------:R-:W-:-:S07]  /*b250*/  IMAD.MOV.U32 R11, RZ, RZ, RZ ;  /* 0x000000ffff0b7224 */ /* 0x000fce00078e00ff */
.L_x_32725:
[----:B------:R-:W-:Y:S05]  /*b260*/  BSYNC.RECONVERGENT B1 ;  /* 0x0000000000017941 */ /* 0x000fea0003800200 */
.L_x_32724:
[----:B------:R-:W-:Y:S01]  /*b270*/  I2FP.F32.U32 R17, R17 ;  /* 0x0000001100117245 */ /* 0x000fe20000201000 */
[----:B------:R-:W-:Y:S01]  /*b280*/  BSSY.RECONVERGENT B1, `(.L_x_32729) ;  /* 0x0000061000017945 */ /* 0x000fe20003800200 */
[----:B------:R-:W-:Y:S01]  /*b290*/  FSEL R7, R7, RZ, P2 ;  /* 0x000000ff07077208 */ /* 0x000fe20001000000 */
[----:B------:R-:W-:Y:S02]  /*b2a0*/  HFMA2 R18, -RZ, RZ, 0, 1.1920928955078125e-07 ;  /* 0x00000002ff127431 */ /* 0x000fe400000001ff */
        /* <DEDUP_REMOVED lines=20> */
.L_x_32731:
        /* <DEDUP_REMOVED lines=12> */
.L_x_32733:
[----:B------:R-:W-:Y:S05]  /*b4b0*/  BSYNC.RECONVERGENT B2 ;  /* 0x0000000000027941 */ /* 0x000fea0003800200 */
.L_x_32732:
        /* <DEDUP_REMOVED lines=61> */
.L_x_32730:
[----:B------:R-:W-:Y:S05]  /*b890*/  BSYNC.RECONVERGENT B1 ;  /* 0x0000000000017941 */ /* 0x000fea0003800200 */
.L_x_32729:
[----:B------:R-:W-:Y:S01]  /*b8a0*/  I2FP.F32.U32 R7, R7 ;  /* 0x0000000700077245 */ /* 0x000fe20000201000 */
[----:B------:R-:W-:Y:S01]  /*b8b0*/  BSSY.RECONVERGENT B1, `(.L_x_32734) ;  /* 0x000005b000017945 */ /* 0x000fe20003800200 */
[----:B------:R-:W-:Y:S01]  /*b8c0*/  ISETP.NE.AND P4, PT, R18, 0x1, PT ;  /* 0x000000011200780c */ /* 0x000fe20003f85270 */
[----:B------:R-:W-:Y:S02]  /*b8d0*/  IMAD.MOV.U32 R11, RZ, RZ, 0x2 ;  /* 0x00000002ff0b7424 */ /* 0x000fe400078e00ff */
[----:B------:R-:W-:Y:S01]  /*b8e0*/  FFMA.FTZ R7, R7, R184, 1.1641532182693481445e-10 ;  /* 0x2f00000007077423 */ /* 0x000fe200000100b8 */
[----:B------:R-:W-:-:S04]  /*b8f0*/  IMAD.MOV.U32 R19, RZ, RZ, R10 ;  /* 0x000000ffff137224 */ /* 0x000fc800078e000a */
[----:B------:R-:W-:Y:S01]  /*b900*/  FSETP.LE.FTZ.AND P3, PT, R7, R183, PT ;  /* 0x000000b70700720b */ /* 0x000fe20003f73000 */
[----:B------:R-:W-:-:S05]  /*b910*/  HADD2.F32 R7, -RZ, R106.H1_H1 ;  /* 0x3000006aff077230 */ /* 0x000fca0000004100 */
        /* <DEDUP_REMOVED lines=10> */
.L_x_32736:
        /* <DEDUP_REMOVED lines=12> */
.L_x_32738:
[----:B------:R-:W-:Y:S05]  /*ba80*/  BSYNC.RECONVERGENT B2 ;  /* 0x0000000000027941 */ /* 0x000fea0003800200 */
.L_x_32737:
        /* <DEDUP_REMOVED lines=58> */
[----:B------:R-:W-:-:S05]  /*be30*/  IMAD.WIDE.U32 R10, R5, -0x326172a9, RZ ;  /* 0xcd9e8d57050a7825 */ /* 0x000fca00078e00ff */
[----:B------:R-:W-:Y:S01]  /*be40*/  LOP3.LUT R5, R18, UR16, R11, 0x96, !PT ;  /* 0x0000001012057c12 */ /* 0x000fe2000f8e960b */
[----:B------:R-:W-:-:S07]  /*be50*/  IMAD.MOV.U32 R11, RZ, RZ, RZ ;  /* 0x000000ffff0b7224 */ /* 0x000fce00078e00ff */
.L_x_32735:
[----:B------:R-:W-:Y:S05]  /*be60*/  BSYNC.RECONVERGENT B1 ;  /* 0x0000000000017941 */ /* 0x000fea0003800200 */
.L_x_32734:
        /* <DEDUP_REMOVED lines=24> */
.L_x_32741:
        /* <DEDUP_REMOVED lines=12> */
.L_x_32743:
[----:B------:R-:W-:Y:S05]  /*c0b0*/  BSYNC.RECONVERGENT B2 ;  /* 0x0000000000027941 */ /* 0x000fea0003800200 */
.L_x_32742:
        /* <DEDUP_REMOVED lines=61> */
.L_x_32740:
[----:B------:R-:W-:Y:S05]  /*c490*/  BSYNC.RECONVERGENT B1 ;  /* 0x0000000000017941 */ /* 0x000fea0003800200 */
.L_x_32739:
[----:B------:R-:W-:Y:S01]  /*c4a0*/  I2FP.F32.U32 R7, R7 ;  /* 0x0000000700077245 */ /* 0x000fe20000201000 */
[----:B------:R-:W-:Y:S01]  /*c4b0*/  BSSY.RECONVERGENT B1, `(.L_x_32744) ;  /* 0x000005b000017945 */ /* 0x000fe20003800200 */
[----:B------:R-:W-:Y:S01]  /*c4c0*/  ISETP.NE.AND P5, PT, R20, 0x1, PT ;  /* 0x000000011400780c */ /* 0x000fe20003fa5270 */
[----:B------:R-:W-:Y:S02]  /*c4d0*/  HFMA2 R11, -RZ, RZ, 0, 1.1920928955078125e-07 ;  /* 0x00000002ff0b7431 */ /* 0x000fe400000001ff */
[----:B------:R-:W-:Y:S02]  /*c4e0*/  IMAD.MOV.U32 R19, RZ, RZ, R10 ;  /* 0x000000ffff137224 */ /* 0x000fe400078e000a */
        /* <DEDUP_REMOVED lines=13> */
.L_x_32746:
        /* <DEDUP_REMOVED lines=12> */
.L_x_32748:
[----:B------:R-:W-:Y:S05]  /*c680*/  BSYNC.RECONVERGENT B2 ;  /* 0x0000000000027941 */ /* 0x000fea0003800200 */
.L_x_32747:
        /* <DEDUP_REMOVED lines=61> */
.L_x_32745:
[----:B------:R-:W-:Y:S05]  /*ca60*/  BSYNC.RECONVERGENT B1 ;  /* 0x0000000000017941 */ /* 0x000fea0003800200 */
.L_x_32744:
        /* <DEDUP_REMOVED lines=24> */
.L_x_32751:
        /* <DEDUP_REMOVED lines=12> */
.L_x_32753:
[----:B------:R-:W-:Y:S05]  /*ccb0*/  BSYNC.RECONVERGENT B2 ;  /* 0x0000000000027941 */ /* 0x000fea0003800200 */
.L_x_32752:
        /* <DEDUP_REMOVED lines=61> */
.L_x_32750:
[----:B------:R-:W-:Y:S05]  /*d090*/  BSYNC.RECONVERGENT B1 ;  /* 0x0000000000017941 */ /* 0x000fea0003800200 */
.L_x_32749:
[----:B------:R-:W-:Y:S01]  /*d0a0*/  I2FP.F32.U32 R7, R7 ;  /* 0x0000000700077245 */ /* 0x000fe20000201000 */
[----:B------:R-:W-:Y:S01]  /*d0b0*/  BSSY.RECONVERGENT B1, `(.L_x_32754) ;  /* 0x000005f000017945 */ /* 0x000fe20003800200 */
[----:B------:R-:W-:Y:S02]  /*d0c0*/  ISETP.NE.AND P6, PT, R22, 0x1, PT ;  /* 0x000000011600780c */ /* 0x000fe40003fc5270 */
[----:B------:R-:W-:Y:S01]  /*d0d0*/  MOV R20, R10 ;  /* 0x0000000a00147202 */ /* 0x000fe20000000f00 */
[----:B------:R-:W-:-:S05]  /*d0e0*/  FFMA.FTZ R7, R7, R184, 1.1641532182693481445e-10 ;  /* 0x2f00000007077423 */ /* 0x000fca00000100b8 */
[----:B------:R-:W-:Y:S01]  /*d0f0*/  FSETP.LE.FTZ.AND P5, PT, R7, R183, PT ;  /* 0x000000b70700720b */ /* 0x000fe20003fb3000 */
[----:B------:R-:W-:-:S05]  /*d100*/  HADD2.F32 R7, -RZ, R107.H1_H1 ;  /* 0x3000006bff077230 */ /* 0x000fca0000004100 */
        /* <DEDUP_REMOVED lines=11> */
.L_x_32756:
        /* <DEDUP_REMOVED lines=15> */
.L_x_32758:
[----:B------:R-:W-:Y:S05]  /*d2b0*/  BSYNC.RECONVERGENT B2 ;  /* 0x0000000000027941 */ /* 0x000fea0003800200 */
.L_x_32757:
        /* <DEDUP_REMOVED lines=55> */
[----:B------:R-:W-:Y:S02]  /*d630*/  HFMA2 R7, -RZ, RZ, 0, 0 ;  /* 0x00000000ff077431 */ /* 0x000fe400000001ff */
[----:B------:R-:W-:Y:S01]  /*d640*/  IMAD.MOV.U32 R21, RZ, RZ, R22 ;  /* 0x000000ffff157224 */ /* 0x000fe200078e0016 */
[----:B------:R-:W-:Y:S01]  /*d650*/  LOP3.LUT R6, R6, UR16, R23, 0x96, !PT ;  /* 0x0000001006067c12 */ /* 0x000fe2000f8e9617 */
[----:B------:R-:W-:Y:S01]  /*d660*/  UIADD3 UR16, UPT, UPT, UR4, -0x700cb87f, URZ ;  /* 0x8ff3478104107890 */ /* 0x000fe2000fffe0ff */
[----:B------:R-:W-:-:S04]  /*d670*/  IMAD.WIDE.U32 R22, R5, -0x326172a9, RZ ;  /* 0xcd9e8d5705167825 */ /* 0x000fc800078e00ff */
[----:B------:R-:W-:Y:S01]  /*d680*/  IMAD.MOV.U32 R10, RZ, RZ, R22 ;  /* 0x000000ffff0a7224 */ /* 0x000fe200078e0016 */
[----:B------:R-:W-:-:S07]  /*d690*/  LOP3.LUT R5, R180, UR16, R23, 0x96, !PT ;  /* 0x00000010b4057c12 */ /* 0x000fce000f8e9617 */
.L_x_32755:
[----:B------:R-:W-:Y:S05]  /*d6a0*/  BSYNC.RECONVERGENT B1 ;  /* 0x0000000000017941 */ /* 0x000fea0003800200 */
.L_x_32754:
[----:B------:R-:W-:Y:S02]  /*d6b0*/  I2FP.F32.U32 R20, R20 ;  /* 0x0000001400147245 */ /* 0x000fe40000201000 */
[----:B------:R-:W-:-:S03]  /*d6c0*/  FSEL R11, R11, RZ, P5 ;  /* 0x000000ff0b0b7208 */ /* 0x000fc60002800000 */
        /* <DEDUP_REMOVED lines=8> */
[----:B------:R-:W-:-:S07]  /*d750*/  PRMT R20, R11, 0x7610, R20 ;  /* 0x000076100b147816 */ /* 0x000fce0000000014 */
.L_x_32678:
        /* <DEDUP_REMOVED lines=44> */
.L_x_32759:
[----:B------:R-:W-:Y:S01]  /*da20*/  IMAD.MOV.U32 R11, RZ, RZ, R21 ;  /* 0x000000ffff0b7224 */ /* 0x000fe200078e0015 */
[----:B------:R-:W-:-:S07]  /*da30*/  IADD3 R21, PT, PT, R12, 0x20, RZ ;  /* 0x000000200c157810 */ /* 0x000fce0007ffe0ff */
.L_x_32636:
[----:B------:R-:W-:Y:S05]  /*da40*/  BSYNC.RECONVERGENT B0 ;  /* 0x0000000000007941 */ /* 0x000fea0003800200 */
.L_x_32635:
        /* <DEDUP_REMOVED lines=36> */
.L_x_32765:
        /* <DEDUP_REMOVED lines=12> */
.L_x_32767:
[----:B------:R-:W-:Y:S05]  /*dd50*/  BSYNC.RECONVERGENT B2 ;  /* 0x0000000000027941 */ /* 0x000fea0003800200 */
.L_x_32766:
        /* <DEDUP_REMOVED lines=62> */
.L_x_32764:
[----:B------:R-:W-:Y:S05]  /*e140*/  BSYNC.RECONVERGENT B1 ;  /* 0x0000000000017941 */ /* 0x000fea0003800200 */
.L_x_32763:
[----:B------:R-:W1:Y:S01]  /*e150*/  LDC R183, c[0x0][0x404] ;  /* 0x00010100ffb77b82 */ /* 0x000e620000000800 */
[----:B------:R-:W-:Y:S01]  /*e160*/  HFMA2 R185, -RZ, RZ, 0.1171875, 0 ;  /* 0x2f800000ffb97431 */ /* 0x000fe200000001ff */
[----:B------:R-:W-:Y:S01]  /*e170*/  I2FP.F32.U32 R7, R13 ;  /* 0x0000000d00077245 */ /* 0x000fe20000201000 */
[----:B------:R-:W-:Y:S01]  /*e180*/  BSSY.RECONVERGENT B1, `(.L_x_32768) ;  /* 0x000005e000017945 */ /* 0x000fe20003800200 */
[----:B------:R-:W-:Y:S01]  /*e190*/  ISETP.NE.AND P2, PT, R14, 0x1, PT ;  /* 0x000000010e00780c */ /* 0x000fe20003f45270 */
[----:B------:R-:W-:Y:S01]  /*e1a0*/  IMAD.MOV.U32 R11, RZ, RZ, 0x2 ;  /* 0x00000002ff0b7424 */ /* 0x000fe200078e00ff */
[----:B------:R-:W-:Y:S01]  /*e1b0*/  LOP3.LUT R3, R3, 0xffffffef, RZ, 0xc0, !PT ;  /* 0xffffffef03037812 */ /* 0x000fe200078ec0ff */
[----:B------:R-:W-:Y:S01]  /*e1c0*/  IMAD.MOV.U32 R13, RZ, RZ, R10 ;  /* 0x000000ffff0d7224 */ /* 0x000fe200078e000a */
[----:B------:R-:W2:Y:S01]  /*e1d0*/  LDC R182, c[0x0][0x408] ;  /* 0x00010200ffb67b82 */ /* 0x000ea20000000800 */
[----:B------:R-:W-:-:S05]  /*e1e0*/  FFMA.FTZ R7, R7, R185, 1.1641532182693481445e-10 ;  /* 0x2f00000007077423 */ /* 0x000fca00000100b9 */
[----:B-1----:R-:W-:Y:S01]  /*e1f0*/  FSETP.LE.FTZ.AND P4, PT, R7, R183, PT ;  /* 0x000000b70700720b */ /* 0x002fe20003f93000 */
[----:B-----5:R-:W-:-:S05]  /*e200*/  HADD2.F32 R7, -RZ, R112.H0_H0 ;  /* 0x20000070ff077230 */ /* 0x020fca0000004100 */
[----:B--2---:R-:W-:-:S07]  /*e210*/  FMUL.FTZ R7, R7, R182 ;  /* 0x000000b607077220 */ /* 0x004fce0000410000 */
        /* <DEDUP_REMOVED lines=10> */
.L_x_32770:
        /* <DEDUP_REMOVED lines=12> */
.L_x_32772:
[----:B------:R-:W-:Y:S05]  /*e380*/  BSYNC.RECONVERGENT B2 ;  /* 0x0000000000027941 */ /* 0x000fea0003800200 */
.L_x_32771:
        /* <DEDUP_REMOVED lines=61> */
.L_x_32769:
[----:B------:R-:W-:Y:S05]  /*e760*/  BSYNC.RECONVERGENT B1 ;  /* 0x0000000000017941 */ /* 0x000fea0003800200 */
.L_x_32768:
        /* <DEDUP_REMOVED lines=24> */
.L_x_32775:
        /* <DEDUP_REMOVED lines=12> */
.L_x_32777:
[----:B------:R-:W-:Y:S05]  /*e9b0*/  BSYNC.RECONVERGENT B2 ;  /* 0x0000000000027941 */ /* 0x000fea0003800200 */
.L_x_32776:
        /* <DEDUP_REMOVED lines=61> */
.L_x_32774:
[----:B------:R-:W-:Y:S05]  /*ed90*/  BSYNC.RECONVERGENT B1 ;  /* 0x0000000000017941 */ /* 0x000fea0003800200 */
.L_x_32773:
        /* <DEDUP_REMOVED lines=20> */
.L_x_32780:
        /* <DEDUP_REMOVED lines=12> */
.L_x_32782:
[----:B------:R-:W-:Y:S05]  /*efa0*/  BSYNC.RECONVERGENT B2 ;  /* 0x0000000000027941 */ /* 0x000fea0003800200 */
.L_x_32781:
        /* <DEDUP_REMOVED lines=61> */
.L_x_32779:
[----:B------:R-:W-:Y:S05]  /*f380*/  BSYNC.RECONVERGENT B1 ;  /* 0x0000000000017941 */ /* 0x000fea0003800200 */
.L_x_32778:
        /* <DEDUP_REMOVED lines=24> */
.L_x_32785:
        /* <DEDUP_REMOVED lines=12> */
.L_x_32787:
[----:B------:R-:W-:Y:S05]  /*f5d0*/  BSYNC.RECONVERGENT B2 ;  /* 0x0000000000027941 */ /* 0x000fea0003800200 */
.L_x_32786:
        /* <DEDUP_REMOVED lines=61> */
.L_x_32784:
[----:B------:R-:W-:Y:S05]  /*f9b0*/  BSYNC.RECONVERGENT B1 ;  /* 0x0000000000017941 */ /* 0x000fea0003800200 */
.L_x_32783:
        /* <DEDUP_REMOVED lines=20> */
.L_x_32790:
        /* <DEDUP_REMOVED lines=12> */
.L_x_32792:
[----:B------:R-:W-:Y:S05]  /*fbc0*/  BSYNC.RECONVERGENT B2 ;  /* 0x0000000000027941 */ /* 0x000fea0003800200 */
.L_x_32791:
        /* <DEDUP_REMOVED lines=61> */
.L_x_32789:
[----:B------:R-:W-:Y:S05]  /*ffa0*/  BSYNC.RECONVERGENT B1 ;  /* 0x0000000000017941 */ /* 0x000fea0003800200 */
.L_x_32788:
        /* <DEDUP_REMOVED lines=24> */
.L_x_32795:
        /* <DEDUP_REMOVED lines=12> */
.L_x_32797:
[----:B------:R-:W-:Y:S05]  /*101f0*/  BSYNC.RECONVERGENT B2 ;  /* 0x0000000000027941 */ /* 0x000fea0003800200 */
.L_x_32796:
        /* <DEDUP_REMOVED lines=61> */
.L_x_32794:
[----:B------:R-:W-:Y:S05]  /*105d0*/  BSYNC.RECONVERGENT B1 ;  /* 0x0000000000017941 */ /* 0x000fea0003800200 */
.L_x_32793:
        /* <DEDUP_REMOVED lines=20> */
.L_x_32800:
        /* <DEDUP_REMOVED lines=12> */
.L_x_32802:
[----:B------:R-:W-:Y:S05]  /*107e0*/  BSYNC.RECONVERGENT B2 ;  /* 0x0000000000027941 */ /* 0x000fea0003800200 */
.L_x_32801:
        /* <DEDUP_REMOVED lines=61> */
.L_x_32799:
[----:B------:R-:W-:Y:S05]  /*10bc0*/  BSYNC.RECONVERGENT B1 ;  /* 0x0000000000017941 */ /* 0x000fea0003800200 */
.L_x_32798:
        /* <DEDUP_REMOVED lines=24> */
.L_x_32805:
        /* <DEDUP_REMOVED lines=12> */
.L_x_32807:
[----:B------:R-:W-:Y:S05]  /*10e10*/  BSYNC.RECONVERGENT B2 ;  /* 0x0000000000027941 */ /* 0x000fea0003800200 */
.L_x_32806:
        /* <DEDUP_REMOVED lines=61> */
.L_x_32804:
[----:B------:R-:W-:Y:S05]  /*111f0*/  BSYNC.RECONVERGENT B1 ;  /* 0x0000000000017941 */ /* 0x000fea0003800200 */
.L_x_32803:
        /* <DEDUP_REMOVED lines=18> */
.L_x_32810:
        /* <DEDUP_REMOVED lines=12> */
.L_x_32812:
[----:B------:R-:W-:Y:S05]  /*113e0*/  BSYNC.RECONVERGENT B2 ;  /* 0x0000000000027941 */ /* 0x000fea0003800200 */
.L_x_32811:
[----:B0-----:R-:W-:Y:S01]  /*113f0*/  IMAD.WIDE.U32 R22, R0, -0x2daee0ad, RZ ;  /* 0xd2511f5300167825 */ /* 0x001fe200078e00ff */
        /* <DEDUP_REMOVED lines=60> */
.L_x_32809:
[----:B------:R-:W-:Y:S05]  /*117c0*/  BSYNC.RECONVERGENT B1 ;  /* 0x0000000000017941 */ /* 0x000fea0003800200 */
.L_x_32808:
        /* <DEDUP_REMOVED lines=24> */
.L_x_32815:
        /* <DEDUP_REMOVED lines=12> */
.L_x_32817:
[----:B------:R-:W-:Y:S05]  /*11a10*/  BSYNC.RECONVERGENT B2 ;  /* 0x0000000000027941 */ /* 0x000fea0003800200 */
.L_x_32816:
        /* <DEDUP_REMOVED lines=61> */
.L_x_32814:
[----:B------:R-:W-:Y:S05]  /*11df0*/  BSYNC.RECONVERGENT B1 ;  /* 0x0000000000017941 */ /* 0x000fea0003800200 */
.L_x_32813:
[----:B------:R-:W-:Y:S01]  /*11e00*/  I2FP.F32.U32 R7, R7 ;  /* 0x0000000700077245 */ /* 0x000fe20000201000 */
[----:B------:R-:W-:Y:S01]  /*11e10*/  BSSY.RECONVERGENT B1, `(.L_x_32818) ;  /* 0x000005b000017945 */ /* 0x000fe20003800200 */
[----:B------:R-:W-:Y:S01]  /*11e20*/  ISETP.NE.AND P4, PT, R18, 0x1, PT ;  /* 0x000000011200780c */ /* 0x000fe20003f85270 */
[----:B------:R-:W-:Y:S01]  /*11e30*/  IMAD.MOV.U32 R11, RZ, RZ, 0x2 ;  /* 0x00000002ff0b7424 */ /* 0x000fe200078e00ff */
[----:B------:R-:W-:Y:S01]  /*11e40*/  MOV R19, R10 ;  /* 0x0000000a00137202 */ /* 0x000fe20000000f00 */
[----:B------:R-:W-:-:S05]  /*11e50*/  FFMA.FTZ R7, R7, R185, 1.1641532182693481445e-10 ;  /* 0x2f00000007077423 */ /* 0x000fca00000100b9 */
[----:B------:R-:W-:Y:S01]  /*11e60*/  FSETP.LE.FTZ.AND P3, PT, R7, R183, PT ;  /* 0x000000b70700720b */ /* 0x000fe20003f73000 */
[----:B------:R-:W-:-:S05]  /*11e70*/  HADD2.F32 R7, -RZ, R114.H1_H1 ;  /* 0x30000072ff077230 */ /* 0x000fca0000004100 */
        /* <DEDUP_REMOVED lines=10> */
.L_x_32820:
        /* <DEDUP_REMOVED lines=12> */
.L_x_32822:
[----:B------:R-:W-:Y:S05]  /*11fe0*/  BSYNC.RECONVERGENT B2 ;  /* 0x0000000000027941 */ /* 0x000fea0003800200 */
.L_x_32821:
[----:B0-----:R-:W-:Y:S01]  /*11ff0*/  IMAD.WIDE.U32 R22, R0, -0x2daee0ad, RZ ;  /* 0xd2511f5300167825 */ /* 0x001fe200078e00ff */
        /* <DEDUP_REMOVED lines=60> */
.L_x_32819:
[----:B------:R-:W-:Y:S05]  /*123c0*/  BSYNC.RECONVERGENT B1 ;  /* 0x0000000000017941 */ /* 0x000fea0003800200 */
.L_x_32818:
[----:B------:R-:W-:Y:S01]  /*123d0*/  I2FP.F32.U32 R18, R19 ;  /* 0x0000001300127245 */ /* 0x000fe20000201000 */
[----:B------:R-:W-:Y:S01]  /*123e0*/  BSSY.RECONVERGENT B1, `(.L_x_32823) ;  /* 0x0000061000017945 */ /* 0x000fe20003800200 */
[----:B------:R-:W-:Y:S01]  /*123f0*/  FSEL R7, R7, RZ, P3 ;  /* 0x000000ff07077208 */ /* 0x000fe20001800000 */
[----:B------:R-:W-:Y:S02]  /*12400*/  HFMA2 R20, -RZ, RZ, 0, 1.1920928955078125e-07 ;  /* 0x00000002ff147431 */ /* 0x000fe400000001ff */
        /* <DEDUP_REMOVED lines=20> */
.L_x_32825:
        /* <DEDUP_REMOVED lines=12> */
.L_x_32827:
[----:B------:R-:W-:Y:S05]  /*12610*/  BSYNC.RECONVERGENT B2 ;  /* 0x0000000000027941 */ /* 0x000fea0003800200 */
.L_x_32826:
[----:B------:R-:W-:Y:S01]  /*12620*/  IMAD.WIDE.U32 R6, R0, -0x2daee0ad, RZ ;  /* 0xd2511f5300067825 */ /* 0x000fe200078e00ff */
[----:B------:R-:W-:-:S03]  /*12630*/  UIADD3 UR16, UPT, UPT, UR4, -0x61c88647, URZ ;  /* 0x9e3779b904107890 */ /* 0x000fc6000fffe0ff */
[----:B------:R-:W-:Y:S02]  /*12640*/  HFMA2 R20, -RZ, RZ, 0, 0 ;  /* 0x00000000ff147431 */ /* 0x000fe400000001ff */
[----:B0-----:R-:W-:Y:S01]  /*12650*/  IMAD.WIDE.U32 R22, R4, -0x326172a9, RZ ;  /* 0xcd9e8d5704167825 */ /* 0x001fe200078e00ff */
        /* <DEDUP_REMOVED lines=57> */
.L_x_32824:
[----:B------:R-:W-:Y:S05]  /*129f0*/  BSYNC.RECONVERGENT B1 ;  /* 0x0000000000017941 */ /* 0x000fea0003800200 */
.L_x_32823:
[----:B------:R-:W-:Y:S01]  /*12a00*/  I2FP.F32.U32 R7, R7 ;  /* 0x0000000700077245 */ /* 0x000fe20000201000 */
[----:B------:R-:W-:Y:S01]  /*12a10*/  BSSY.RECONVERGENT B1, `(.L_x_32828) ;  /* 0x000005b000017945 */ /* 0x000fe20003800200 */
[----:B------:R-:W-:Y:S01]  /*12a20*/  ISETP.NE.AND P5, PT, R20, 0x1, PT ;  /* 0x000000011400780c */ /* 0x000fe20003fa5270 */
[----:B------:R-:W-:Y:S02]  /*12a30*/  IMAD.MOV.U32 R11, RZ, RZ, 0x2 ;  /* 0x00000002ff0b7424 */ /* 0x000fe400078e00ff */
[----:B------:R-:W-:Y:S01]  /*12a40*/  FFMA.FTZ R7, R7, R185, 1.1641532182693481445e-10 ;  /* 0x2f00000007077423 */ /* 0x000fe200000100b9 */
[----:B------:R-:W-:-:S04]  /*12a50*/  IMAD.MOV.U32 R19, RZ, RZ, R10 ;  /* 0x000000ffff137224 */ /* 0x000fc800078e000a */
[----:B------:R-:W-:Y:S01]  /*12a60*/  FSETP.LE.FTZ.AND P4, PT, R7, R183, PT ;  /* 0x000000b70700720b */ /* 0x000fe20003f93000 */
[----:B------:R-:W-:-:S05]  /*12a70*/  HADD2.F32 R7, -RZ, R115.H0_H0 ;  /* 0x20000073ff077230 */ /* 0x000fca0000004100 */
        /* <DEDUP_REMOVED lines=10> */
.L_x_32830:
        /* <DEDUP_REMOVED lines=12> */
.L_x_32832:
[----:B------:R-:W-:Y:S05]  /*12be0*/  BSYNC.RECONVERGENT B2 ;  /* 0x0000000000027941 */ /* 0x000fea0003800200 */
.L_x_32831:
[----:B------:R-:W-:Y:S01]  /*12bf0*/  IMAD.WIDE.U32 R180, R0, -0x2daee0ad, RZ ;  /* 0xd2511f5300b47825 */ /* 0x000fe200078e00ff */
[----:B------:R-:W-:-:S03]  /*12c00*/  UIADD3 UR16, UPT, UPT, UR4, -0x61c88647, URZ ;  /* 0x9e3779b904107890 */ /* 0x000fc6000fffe0ff */
[----:B0-----:R-:W-:Y:S01]  /*12c10*/  IMAD.WIDE.U32 R22, R4, -0x326172a9, RZ ;  /* 0xcd9e8d5704167825 */ /* 0x001fe200078e00ff */
        /* <DEDUP_REMOVED lines=58> */
.L_x_32829:
[----:B------:R-:W-:Y:S05]  /*12fc0*/  BSYNC.RECONVERGENT B1 ;  /* 0x0000000000017941 */ /* 0x000fea0003800200 */
.L_x_32828:
[----:B------:R-:W-:Y:S01]  /*12fd0*/  I2FP.F32.U32 R19, R19 ;  /* 0x0000001300137245 */ /* 0x000fe20000201000 */
[----:B------:R-:W-:Y:S01]  /*12fe0*/  BSSY.RECONVERGENT B1, `(.L_x_32833) ;  /* 0x0000061000017945 */ /* 0x000fe20003800200 */
[----:B------:R-:W-:Y:S01]  /*12ff0*/  FSEL R7, R7, RZ, P4 ;  /* 0x000000ff07077208 */ /* 0x000fe20002000000 */
[----:B0-----:R-:W-:Y:S02]  /*13000*/  IMAD.MOV.U32 R22, RZ, RZ, 0x2 ;  /* 0x00000002ff167424 */ /* 0x001fe400078e00ff */
        /* <DEDUP_REMOVED lines=20> */
.L_x_32835:
        /* <DEDUP_REMOVED lines=12> */
.L_x_32837:
[----:B------:R-:W-:Y:S05]  /*13210*/  BSYNC.RECONVERGENT B2 ;  /* 0x0000000000027941 */ /* 0x000fea0003800200 */
.L_x_32836:
        /* <DEDUP_REMOVED lines=61> */
.L_x_32834:
[----:B------:R-:W-:Y:S05]  /*135f0*/  BSYNC.RECONVERGENT B1 ;  /* 0x0000000000017941 */ /* 0x000fea0003800200 */
.L_x_32833:
[----:B------:R-:W-:Y:S01]  /*13600*/  I2FP.F32.U32 R7, R7 ;  /* 0x0000000700077245 */ /* 0x000fe20000201000 */
[----:B------:R-:W-:Y:S01]  /*13610*/  BSSY.RECONVERGENT B1, `(.L_x_32838) ;  /* 0x000005f000017945 */ /* 0x000fe20003800200 */
[----:B------:R-:W-:Y:S01]  /*13620*/  ISETP.NE.AND P6, PT, R22, 0x1, PT ;  /* 0x000000011600780c */ /* 0x000fe20003fc5270 */
[----:B------:R-:W-:Y:S02]  /*13630*/  IMAD.MOV.U32 R20, RZ, RZ, R10 ;  /* 0x000000ffff147224 */ /* 0x000fe400078e000a */
[----:B------:R-:W-:-:S05]  /*13640*/  FFMA.FTZ R7, R7, R185, 1.1641532182693481445e-10 ;  /* 0x2f00000007077423 */ /* 0x000fca00000100b9 */
[----:B------:R-:W-:Y:S01]  /*13650*/  FSETP.LE.FTZ.AND P5, PT, R7, R183, PT ;  /* 0x000000b70700720b */ /* 0x000fe20003fb3000 */
[----:B------:R-:W-:-:S05]  /*13660*/  HADD2.F32 R7, -RZ, R115.H1_H1 ;  /* 0x30000073ff077230 */ /* 0x000fca0000004100 */
        /* <DEDUP_REMOVED lines=11> */
.L_x_32840:
        /* <DEDUP_REMOVED lines=15> */
.L_x_32842:
[----:B------:R-:W-:Y:S05]  /*13810*/  BSYNC.RECONVERGENT B2 ;  /* 0x0000000000027941 */ /* 0x000fea0003800200 */
.L_x_32841:
        /* <DEDUP_REMOVED lines=62> */
.L_x_32839:
[----:B------:R-:W-:Y:S05]  /*13c00*/  BSYNC.RECONVERGENT B1 ;  /* 0x0000000000017941 */ /* 0x000fea0003800200 */
.L_x_32838:
        /* <DEDUP_REMOVED lines=11> */
[----:B------:R-:W-:Y:S06]  /*13cc0*/  BRA `(.L_x_32843) ;  /* 0x0000003000687947 */ /* 0x000fec0003800000 */
.L_x_32762:
        /* <DEDUP_REMOVED lines=16> */
.L_x_32846:
        /* <DEDUP_REMOVED lines=12> */
.L_x_32848:
[----:B------:R-:W-:Y:S05]  /*13e90*/  BSYNC.RECONVERGENT B2 ;  /* 0x0000000000027941 */ /* 0x000fea0003800200 */
.L_x_32847:
        /* <DEDUP_REMOVED lines=62> */
.L_x_32845:
[----:B------:R-:W-:Y:S05]  /*14280*/  BSYNC.RECONVERGENT B1 ;  /* 0x0000000000017941 */ /* 0x000fea0003800200 */
.L_x_32844:
[----:B------:R-:W0:Y:S01]  /*14290*/  LDC R183, c[0x0][0x404] ;  /* 0x00010100ffb77b82 */ /* 0x000e220000000800 */
[----:B------:R-:W-:Y:S01]  /*142a0*/  I2FP.F32.U32 R7, R22 ;  /* 0x0000001600077245 */ /* 0x000fe20000201000 */
[----:B------:R-:W-:Y:S01]  /*142b0*/  IMAD.MOV.U32 R182, RZ, RZ, 0x2f800000 ;  /* 0x2f800000ffb67424 */ /* 0x000fe200078e00ff */
[----:B------:R-:W-:Y:S01]  /*142c0*/  ISETP.NE.AND P2, PT, R23, 0x1, PT ;  /* 0x000000011700780c */ /* 0x000fe20003f45270 */
[----:B------:R-:W-:Y:S01]  /*142d0*/  BSSY.RECONVERGENT B1, `(.L_x_32849) ;  /* 0x000005b000017945 */ /* 0x000fe20003800200 */
[----:B------:R-:W-:Y:S01]  /*142e0*/  LOP3.LUT R3, R3, 0xffffffef, RZ, 0xc0, !PT ;  /* 0xffffffef03037812 */ /* 0x000fe200078ec0ff */
[----:B------:R-:W-:Y:S01]  /*142f0*/  FFMA.FTZ R7, R7, R182, 1.1641532182693481445e-10 ;  /* 0x2f00000007077423 */ /* 0x000fe200000100b6 */
[----:B-----5:R-:W-:Y:S02]  /*14300*/  HADD2.F32 R111, -RZ, R112.H0_H0 ;  /* 0x20000070ff6f7230 */ /* 0x020fe40000004100 */
[----:B------:R-:W-:Y:S02]  /*14310*/  IMAD.MOV.U32 R22, RZ, RZ, 0x2 ;  /* 0x00000002ff167424 */ /* 0x000fe400078e00ff */
[----:B0-----:R-:W-:-:S02]  /*14320*/  FSETP.LE.FTZ.AND P3, PT, R7, R183, PT ;  /* 0x000000b70700720b */ /* 0x001fc40003f73000 */
        /* <DEDUP_REMOVED lines=11> */
.L_x_32851:
        /* <DEDUP_REMOVED lines=12> */
.L_x_32853:
[----:B------:R-:W-:Y:S05]  /*144a0*/  BSYNC.RECONVERGENT B2 ;  /* 0x0000000000027941 */ /* 0x000fea0003800200 */
.L_x_32852:
        /* <DEDUP_REMOVED lines=61> */
.L_x_32850:
[----:B------:R-:W-:Y:S05]  /*14880*/  BSYNC.RECONVERGENT B1 ;  /* 0x0000000000017941 */ /* 0x000fea0003800200 */
.L_x_32849:
        /* <DEDUP_REMOVED lines=19> */
.L_x_32856:
        /* <DEDUP_REMOVED lines=12> */
.L_x_32858:
[----:B------:R-:W-:Y:S05]  /*14a80*/  BSYNC.RECONVERGENT B2 ;  /* 0x0000000000027941 */ /* 0x000fea0003800200 */
.L_x_32857:
        /* <DEDUP_REMOVED lines=62> */
.L_x_32855:
[----:B------:R-:W-:Y:S05]  /*14e70*/  BSYNC.RECONVERGENT B1 ;  /* 0x0000000000017941 */ /* 0x000fea0003800200 */
.L_x_32854:
[----:B------:R-:W-:Y:S01]  /*14e80*/  I2FP.F32.U32 R7, R7 ;  /* 0x0000000700077245 */ /* 0x000fe20000201000 */
[----:B------:R-:W-:Y:S01]  /*14e90*/  BSSY.RECONVERGENT B1, `(.L_x_32859) ;  /* 0x000005d000017945 */ /* 0x000fe20003800200 */
[----:B------:R-:W-:Y:S01]  /*14ea0*/  LOP3.LUT R3, R3, 0xfffffffb, RZ, 0xc0, !PT ;  /* 0xfffffffb03037812 */ /* 0x000fe200078ec0ff */
[----:B------:R-:W-:Y:S02]  /*14eb0*/  HADD2.F32 R22, -RZ, R113.H0_H0 ;  /* 0x20000071ff167230 */ /* 0x000fe40000004100 */
        /* <DEDUP_REMOVED lines=15> */
.L_x_32861:
        /* <DEDUP_REMOVED lines=12> */
.L_x_32863:
[----:B------:R-:W-:Y:S05]  /*15070*/  BSYNC.RECONVERGENT B2 ;  /* 0x0000000000027941 */ /* 0x000fea0003800200 */
.L_x_32862:
        /* <DEDUP_REMOVED lines=62> */
.L_x_32860:
[----:B------:R-:W-:Y:S05]  /*15460*/  BSYNC.RECONVERGENT B1 ;  /* 0x0000000000017941 */ /* 0x000fea0003800200 */
.L_x_32859:
        /* <DEDUP_REMOVED lines=19> */
.L_x_32866:
        /* <DEDUP_REMOVED lines=12> */
.L_x_32868:
[----:B------:R-:W-:Y:S05]  /*15660*/  BSYNC.RECONVERGENT B2 ;  /* 0x0000000000027941 */ /* 0x000fea0003800200 */
.L_x_32867:
        /* <DEDUP_REMOVED lines=62> */
.L_x_32865:
[----:B------:R-:W-:Y:S05]  /*15a50*/  BSYNC.RECONVERGENT B1 ;  /* 0x0000000000017941 */ /* 0x000fea0003800200 */
.L_x_32864:
        /* <DEDUP_REMOVED lines=17> */
.L_x_32871:
        /* <DEDUP_REMOVED lines=12> */
.L_x_32873:
[----:B------:R-:W-:Y:S05]  /*15c30*/  BSYNC.RECONVERGENT B2 ;  /* 0x0000000000027941 */ /* 0x000fea0003800200 */
.L_x_32872:
        /* <DEDUP_REMOVED lines=62> */
.L_x_32870:
[----:B------:R-:W-:Y:S05]  /*16020*/  BSYNC.RECONVERGENT B1 ;  /* 0x0000000000017941 */ /* 0x000fea0003800200 */
.L_x_32869:
        /* <DEDUP_REMOVED lines=17> */
.L_x_32876:
        /* <DEDUP_REMOVED lines=12> */
.L_x_32878:
[----:B------:R-:W-:Y:S05]  /*16200*/  BSYNC.RECONVERGENT B2 ;  /* 0x0000000000027941 */ /* 0x000fea0003800200 */
.L_x_32877:
        /* <DEDUP_REMOVED lines=62> */
.L_x_32875:
[----:B------:R-:W-:Y:S05]  /*165f0*/  BSYNC.RECONVERGENT B1 ;  /* 0x0000000000017941 */ /* 0x000fea0003800200 */
.L_x_32874:
        /* <DEDUP_REMOVED lines=17> */
.L_x_32881:
        /* <DEDUP_REMOVED lines=12> */
.L_x_32883:
[----:B------:R-:W-:Y:S05]  /*167d0*/  BSYNC.RECONVERGENT B2 ;  /* 0x0000000000027941 */ /* 0x000fea0003800200 */
.L_x_32882:
        /* <DEDUP_REMOVED lines=62> */
.L_x_32880:
[----:B------:R-:W-:Y:S05]  /*16bc0*/  BSYNC.RECONVERGENT B1 ;  /* 0x0000000000017941 */ /* 0x000fea0003800200 */
.L_x_32879:
[----:B------:R-:W-:Y:S01]  /*16bd0*/  LOP3.LUT R3, R3, 0xfffdffff, RZ, 0xc0, !PT ;  /* 0xfffdffff03037812 */ /* 0x000fe200078ec0ff */
[----:B------:R-:W-:Y:S01]  /*16be0*/  FMUL.FTZ R109, R109, UR12 ;  /* 0x0000000c6d6d7c20 */ /* 0x000fe20008410000 */
[----:B------:R-:W-:Y:S01]  /*16bf0*/  I2FP.F32.U32 R112, R114 ;  /* 0x0000007200707245 */ /* 0x000fe20000201000 */
[----:B------:R-:W-:Y:S01]  /*16c00*/  FMUL.FTZ R180, R11, UR12 ;  /* 0x0000000c0bb47c20 */ /* 0x000fe20008410000 */
[----:B------:R-:W-:Y:S01]  /*16c10*/  @P2 LOP3.LUT R3, R3, 0x20000, RZ, 0xfc, !PT ;  /* 0x0002000003032812 */ /* 0x000fe200078efcff */
[----:B------:R-:W-:Y:S02]  /*16c20*/  HADD2.F32 R115, -RZ, R115.H1_H1 ;  /* 0x30000073ff737230 */ /* 0x000fe40000004100 */
[----:B------:R-:W-:Y:S01]  /*16c30*/  FMUL.FTZ R111, R111, UR12 ;  /* 0x0000000c6f6f7c20 */ /* 0x000fe20008410000 */
[----:B------:R-:W-:Y:S01]  /*16c40*/  FFMA.FTZ R112, R112, R182, 1.1641532182693481445e-10 ;  /* 0x2f00000070707423 */ /* 0x000fe200000100b6 */
[C---:B------:R-:W-:Y:S01]  /*16c50*/  LOP3.LUT P2, RZ, R3.reuse, 0x10, RZ, 0xc0, !PT ;  /* 0x0000001003ff7812 */ /* 0x040fe2000784c0ff */
[----:B------:R-:W-:Y:S01]  /*16c60*/  FMUL.FTZ R110, R110, UR12 ;  /* 0x0000000c6e6e7c20 */ /* 0x000fe20008410000 */
[----:B------:R-:W-:Y:S01]  /*16c70*/  LOP3.LUT R3, R3, 0xfffeffff, RZ, 0xc0, !PT ;  /* 0xfffeffff03037812 */ /* 0x000fe200078ec0ff */
[----:B------:R-:W-:Y:S01]  /*16c80*/  FMUL.FTZ R23, R23, UR12 ;  /* 0x0000000c17177c20 */ /* 0x000fe20008410000 */
[----:B------:R-:W-:Y:S01]  /*16c90*/  FSEL R113, R109, RZ, P3 ;  /* 0x000000ff6d717208 */ /* 0x000fe20001800000 */
[----:B------:R-:W-:Y:S01]  /*16ca0*/  FMUL.FTZ R22, R22, UR12 ;  /* 0x0000000c16167c20 */ /* 0x000fe20008410000 */
[----:B------:R-:W-:Y:S01]  /*16cb0*/  @P1 LOP3.LUT R3, R3, 0x10000, RZ, 0xfc, !PT ;  /* 0x0001000003031812 */ /* 0x000fe200078efcff */
[----:B------:R-:W-:Y:S01]  /*16cc0*/  FMUL.FTZ R11, R115, UR12 ;  /* 0x0000000c730b7c20 */ /* 0x000fe20008410000 */
[----:B------:R-:W-:Y:S01]  /*16cd0*/  FSETP.GTU.FTZ.AND P5, PT, R112, R183, PT ;  /* 0x000000b77000720b */ /* 0x000fe20003fbc000 */
        /* <DEDUP_REMOVED lines=25> */
.L_x_32843:
        /* <DEDUP_REMOVED lines=44> */
.L_x_32884:
[----:B------:R-:W-:Y:S02]  /*17130*/  IMAD.MOV.U32 R11, RZ, RZ, R184 ;  /* 0x000000ffff0b7224 */ /* 0x000fe400078e00b8 */
[----:B------:R-:W-:-:S07]  /*17140*/  VIADD R21, R21, 0x20 ;  /* 0x0000002015157836 */ /* 0x000fce0000000000 */
.L_x_32761:
[----:B------:R-:W-:Y:S05]  /*17150*/  BSYNC.RECONVERGENT B0 ;  /* 0x0000000000007941 */ /* 0x000fea0003800200 */
.L_x_32760:
        /* <DEDUP_REMOVED lines=36> */
.L_x_32890:
        /* <DEDUP_REMOVED lines=12> */
.L_x_32892:
[----:B------:R-:W-:Y:S05]  /*17460*/  BSYNC.RECONVERGENT B2 ;  /* 0x0000000000027941 */ /* 0x000fea0003800200 */
.L_x_32891:
        /* <DEDUP_REMOVED lines=62> */
.L_x_32889:
[----:B------:R-:W-:Y:S05]  /*17850*/  BSYNC.RECONVERGENT B1 ;  /* 0x0000000000017941 */ /* 0x000fea0003800200 */
.L_x_32888:
[----:B------:R-:W1:Y:S01]  /*17860*/  LDC R183, c[0x0][0x404] ;  /* 0x00010100ffb77b82 */ /* 0x000e620000000800 */
[----:B------:R-:W-:Y:S01]  /*17870*/  I2FP.F32.U32 R7, R13 ;  /* 0x0000000d00077245 */ /* 0x000fe20000201000 */
[----:B------:R-:W-:Y:S01]  /*17880*/  IMAD.MOV.U32 R185, RZ, RZ, 0x2f800000 ;  /* 0x2f800000ffb97424 */ /* 0x000fe200078e00ff */
[----:B------:R-:W-:Y:S01]  /*17890*/  ISETP.NE.AND P2, PT, R14, 0x1, PT ;  /* 0x000000010e00780c */ /* 0x000fe20003f45270 */
[----:B------:R-:W-:Y:S01]  /*178a0*/  BSSY.RECONVERGENT B1, `(.L_x_32893) ;  /* 0x000005d000017945 */ /* 0x000fe20003800200 */
[----:B------:R-:W-:Y:S01]  /*178b0*/  LOP3.LUT R3, R3, 0xffffffef, RZ, 0xc0, !PT ;  /* 0xffffffef03037812 */ /* 0x000fe200078ec0ff */
[----:B------:R-:W-:Y:S01]  /*178c0*/  FFMA.FTZ R7, R7, R185, 1.1641532182693481445e-10 ;  /* 0x2f00000007077423 */ /* 0x000fe200000100b9 */
[----:B------:R-:W-:Y:S01]  /*178d0*/  HFMA2 R11, -RZ, RZ, 0, 1.1920928955078125e-07 ;  /* 0x00000002ff0b7431 */ /* 0x000fe200000001ff */
[----:B------:R-:W2:Y:S01]  /*178e0*/  LDC R182, c[0x0][0x408] ;  /* 0x00010200ffb67b82 */ /* 0x000ea20000000800 */
[----:B------:R-:W-:Y:S02]  /*178f0*/  IMAD.MOV.U32 R13, RZ, RZ, R10 ;  /* 0x000000ffff0d7224 */ /* 0x000fe400078e000a */
        /* <DEDUP_REMOVED lines=13> */
.L_x_32895:
        /* <DEDUP_REMOVED lines=12> */
.L_x_32897:
[----:B------:R-:W-:Y:S05]  /*17a90*/  BSYNC.RECONVERGENT B2 ;  /* 0x0000000000027941 */ /* 0x000fea0003800200 */
.L_x_32896:
        /* <DEDUP_REMOVED lines=61> */
.L_x_32894:
[----:B------:R-:W-:Y:S05]  /*17e70*/  BSYNC.RECONVERGENT B1 ;  /* 0x0000000000017941 */ /* 0x000fea0003800200 */
.L_x_32893:
        /* <DEDUP_REMOVED lines=24> */
.L_x_32900:
        /* <DEDUP_REMOVED lines=12> */
.L_x_32902:
[----:B------:R-:W-:Y:S05]  /*180c0*/  BSYNC.RECONVERGENT B2 ;  /* 0x0000000000027941 */ /* 0x000fea0003800200 */
.L_x_32901:
        /* <DEDUP_REMOVED lines=61> */
.L_x_32899:
[----:B------:R-:W-:Y:S05]  /*184a0*/  BSYNC.RECONVERGENT B1 ;  /* 0x0000000000017941 */ /* 0x000fea0003800200 */
.L_x_32898:
        /* <DEDUP_REMOVED lines=20> */
.L_x_32905:
        /* <DEDUP_REMOVED lines=12> */
.L_x_32907:
[----:B------:R-:W-:Y:S05]  /*186b0*/  BSYNC.RECONVERGENT B2 ;  /* 0x0000000000027941 */ /* 0x000fea0003800200 */
.L_x_32906:
        /* <DEDUP_REMOVED lines=61> */
.L_x_32904:
[----:B------:R-:W-:Y:S05]  /*18a90*/  BSYNC.RECONVERGENT B1 ;  /* 0x0000000000017941 */ /* 0x000fea0003800200 */
.L_x_32903:
        /* <DEDUP_REMOVED lines=24> */
.L_x_32910:
        /* <DEDUP_REMOVED lines=12> */
.L_x_32912:
[----:B------:R-:W-:Y:S05]  /*18ce0*/  BSYNC.RECONVERGENT B2 ;  /* 0x0000000000027941 */ /* 0x000fea0003800200 */
.L_x_32911:
        /* <DEDUP_REMOVED lines=61> */
.L_x_32909:
[----:B------:R-:W-:Y:S05]  /*190c0*/  BSYNC.RECONVERGENT B1 ;  /* 0x0000000000017941 */ /* 0x000fea0003800200 */
.L_x_32908:
        /* <DEDUP_REMOVED lines=20> */
.L_x_32915:
        /* <DEDUP_REMOVED lines=12> */
.L_x_32917:
[----:B------:R-:W-:Y:S05]  /*192d0*/  BSYNC.RECONVERGENT B2 ;  /* 0x0000000000027941 */ /* 0x000fea0003800200 */
.L_x_32916:
        /* <DEDUP_REMOVED lines=61> */
.L_x_32914:
[----:B------:R-:W-:Y:S05]  /*196b0*/  BSYNC.RECONVERGENT B1 ;  /* 0x0000000000017941 */ /* 0x000fea0003800200 */
.L_x_32913:
        /* <DEDUP_REMOVED lines=24> */
.L_x_32920:
        /* <DEDUP_REMOVED lines=12> */
.L_x_32922:
[----:B------:R-:W-:Y:S05]  /*19900*/  BSYNC.RECONVERGENT B2 ;  /* 0x0000000000027941 */ /* 0x000fea0003800200 */
.L_x_32921:
        /* <DEDUP_REMOVED lines=61> */
.L_x_32919:
[----:B------:R-:W-:Y:S05]  /*19ce0*/  BSYNC.RECONVERGENT B1 ;  /* 0x0000000000017941 */ /* 0x000fea0003800200 */
.L_x_32918:
        /* <DEDUP_REMOVED lines=20> */
.L_x_32925:
        /* <DEDUP_REMOVED lines=12> */
.L_x_32927:
[----:B------:R-:W-:Y:S05]  /*19ef0*/  BSYNC.RECONVERGENT B2 ;  /* 0x0000000000027941 */ /* 0x000fea0003800200 */
.L_x_32926:
        /* <DEDUP_REMOVED lines=61> */
.L_x_32924:
[----:B------:R-:W-:Y:S05]  /*1a2d0*/  BSYNC.RECONVERGENT B1 ;  /* 0x0000000000017941 */ /* 0x000fea0003800200 */
.L_x_32923:
        /* <DEDUP_REMOVED lines=24> */
.L_x_32930:
        /* <DEDUP_REMOVED lines=12> */
.L_x_32932:
[----:B------:R-:W-:Y:S05]  /*1a520*/  BSYNC.RECONVERGENT B2 ;  /* 0x0000000000027941 */ /* 0x000fea0003800200 */
.L_x_32931:
        /* <DEDUP_REMOVED lines=61> */
.L_x_32929:
[----:B------:R-:W-:Y:S05]  /*1a900*/  BSYNC.RECONVERGENT B1 ;  /* 0x0000000000017941 */ /* 0x000fea0003800200 */
.L_x_32928:
        /* <DEDUP_REMOVED lines=18> */
.L_x_32935:
        /* <DEDUP_REMOVED lines=12> */
.L_x_32937:
[----:B------:R-:W-:Y:S05]  /*1aaf0*/  BSYNC.RECONVERGENT B2 ;  /* 0x0000000000027941 */ /* 0x000fea0003800200 */
.L_x_32936:
[----:B0-----:R-:W-:Y:S01]  /*1ab00*/  IMAD.WIDE.U32 R22, R0, -0x2daee0ad, RZ ;  /* 0xd2511f5300167825 */ /* 0x001fe200078e00ff */
        /* <DEDUP_REMOVED lines=60> */
.L_x_32934:
[----:B------:R-:W-:Y:S05]  /*1aed0*/  BSYNC.RECONVERGENT B1 ;  /* 0x0000000000017941 */ /* 0x000fea0003800200 */
.L_x_32933:
        /* <DEDUP_REMOVED lines=24> */
.L_x_32940:
        /* <DEDUP_REMOVED lines=12> */
.L_x_32942:
[----:B------:R-:W-:Y:S05]  /*1b120*/  BSYNC.RECONVERGENT B2 ;  /* 0x0000000000027941 */ /* 0x000fea0003800200 */
.L_x_32941:
        /* <DEDUP_REMOVED lines=61> */
.L_x_32939:
[----:B------:R-:W-:Y:S05]  /*1b500*/  BSYNC.RECONVERGENT B1 ;  /* 0x0000000000017941 */ /* 0x000fea0003800200 */
.L_x_32938:
        /* <DEDUP_REMOVED lines=18> */
.L_x_32945:
        /* <DEDUP_REMOVED lines=12> */
.L_x_32947:
[----:B------:R-:W-:Y:S05]  /*1b6f0*/  BSYNC.RECONVERGENT B2 ;  /* 0x0000000000027941 */ /* 0x000fea0003800200 */
.L_x_32946:
        /* <DEDUP_REMOVED lines=61> */
.L_x_32944:
[----:B------:R-:W-:Y:S05]  /*1bad0*/  BSYNC.RECONVERGENT B1 ;  /* 0x0000000000017941 */ /* 0x000fea0003800200 */
.L_x_32943:
        /* <DEDUP_REMOVED lines=24> */
.L_x_32950:
        /* <DEDUP_REMOVED lines=12> */
.L_x_32952:
[----:B------:R-:W-:Y:S05]  /*1bd20*/  BSYNC.RECONVERGENT B2 ;  /* 0x0000000000027941 */ /* 0x000fea0003800200 */
.L_x_32951:
[----:B------:R-:W-:Y:S01]  /*1bd30*/  IMAD.WIDE.U32 R6, R0, -0x2daee0ad, RZ ;  /* 0xd2511f5300067825 */ /* 0x000fe200078e00ff */
[----:B------:R-:W-:-:S03]  /*1bd40*/  UIADD3 UR16, UPT, UPT, UR4, -0x61c88647, URZ ;  /* 0x9e3779b904107890 */ /* 0x000fc6000fffe0ff */
[----:B0-----:R-:W-:Y:S01]  /*1bd50*/  IMAD.WIDE.U32 R22, R4, -0x326172a9, RZ ;  /* 0xcd9e8d5704167825 */ /* 0x001fe200078e00ff */
        /* <DEDUP_REMOVED lines=58> */
.L_x_32949:
[----:B------:R-:W-:Y:S05]  /*1c100*/  BSYNC.RECONVERGENT B1 ;  /* 0x0000000000017941 */ /* 0x000fea0003800200 */
.L_x_32948:
        /* <DEDUP_REMOVED lines=18> */
.L_x_32955:
        /* <DEDUP_REMOVED lines=12> */
.L_x_32957:
[----:B------:R-:W-:Y:S05]  /*1c2f0*/  BSYNC.RECONVERGENT B2 ;  /* 0x0000000000027941 */ /* 0x000fea0003800200 */
.L_x_32956:
        /* <DEDUP_REMOVED lines=61> */
.L_x_32954:
[----:B------:R-:W-:Y:S05]  /*1c6d0*/  BSYNC.RECONVERGENT B1 ;  /* 0x0000000000017941 */ /* 0x000fea0003800200 */
.L_x_32953:
        /* <DEDUP_REMOVED lines=24> */
.L_x_32960:
        /* <DEDUP_REMOVED lines=12> */
.L_x_32962:
[----:B------:R-:W-:Y:S05]  /*1c920*/  BSYNC.RECONVERGENT B2 ;  /* 0x0000000000027941 */ /* 0x000fea0003800200 */
.L_x_32961:
        /* <DEDUP_REMOVED lines=61> */
.L_x_32959:
[----:B------:R-:W-:Y:S05]  /*1cd00*/  BSYNC.RECONVERGENT B1 ;  /* 0x0000000000017941 */ /* 0x000fea0003800200 */
.L_x_32958:
        /* <DEDUP_REMOVED lines=18> */
.L_x_32965:
        /* <DEDUP_REMOVED lines=15> */
.L_x_32967:
[----:B------:R-:W-:Y:S05]  /*1cf20*/  BSYNC.RECONVERGENT B2 ;  /* 0x0000000000027941 */ /* 0x000fea0003800200 */
.L_x_32966:
        /* <DEDUP_REMOVED lines=62> */
.L_x_32964:
[----:B------:R-:W-:Y:S05]  /*1d310*/  BSYNC.RECONVERGENT B1 ;  /* 0x0000000000017941 */ /* 0x000fea0003800200 */
.L_x_32963:
        /* <DEDUP_REMOVED lines=12> */
.L_x_32887:
        /* <DEDUP_REMOVED lines=16> */
.L_x_32971:
        /* <DEDUP_REMOVED lines=12> */
.L_x_32973:
[----:B------:R-:W-:Y:S05]  /*1d5a0*/  BSYNC.RECONVERGENT B2 ;  /* 0x0000000000027941 */ /* 0x000fea0003800200 */
.L_x_32972:
        /* <DEDUP_REMOVED lines=62> */
.L_x_32970:
[----:B------:R-:W-:Y:S05]  /*1d990*/  BSYNC.RECONVERGENT B1 ;  /* 0x0000000000017941 */ /* 0x000fea0003800200 */
.L_x_32969:
        /* <DEDUP_REMOVED lines=21> */
.L_x_32976:
        /* <DEDUP_REMOVED lines=12> */
.L_x_32978:
[----:B------:R-:W-:Y:S05]  /*1dbb0*/  BSYNC.RECONVERGENT B2 ;  /* 0x0000000000027941 */ /* 0x000fea0003800200 */
.L_x_32977:
        /* <DEDUP_REMOVED lines=61> */
.L_x_32975:
[----:B------:R-:W-:Y:S05]  /*1df90*/  BSYNC.RECONVERGENT B1 ;  /* 0x0000000000017941 */ /* 0x000fea0003800200 */
.L_x_32974:
[----:B------:R-:W-:Y:S01]  /*1dfa0*/  I2FP.F32.U32 R7, R7 ;  /* 0x0000000700077245 */ /* 0x000fe20000201000 */
[----:B------:R-:W-:Y:S01]  /*1dfb0*/  BSSY.RECONVERGENT B1, `(.L_x_32979) ;  /* 0x000005d000017945 */ /* 0x000fe20003800200 */
[----:B------:R-:W-:Y:S01]  /*1dfc0*/  LOP3.LUT R3, R3, 0xfffffff7, RZ, 0xc0, !PT ;  /* 0xfffffff703037812 */ /* 0x000fe200078ec0ff */
[----:B------:R-:W-:Y:S02]  /*1dfd0*/  HADD2.F32 R11, -RZ, R120.H1_H1 ;  /* 0x30000078ff0b7230 */ /* 0x000fe40000004100 */
        /* <DEDUP_REMOVED lines=15> */
.L_x_32981:
        /* <DEDUP_REMOVED lines=12> */
.L_x_32983:
[----:B------:R-:W-:Y:S05]  /*1e190*/  BSYNC.RECONVERGENT B2 ;  /* 0x0000000000027941 */ /* 0x000fea0003800200 */
.L_x_32982:
        /* <DEDUP_REMOVED lines=62> */
.L_x_32980:
[----:B------:R-:W-:Y:S05]  /*1e580*/  BSYNC.RECONVERGENT B1 ;  /* 0x0000000000017941 */ /* 0x000fea0003800200 */
.L_x_32979:
[----:B------:R-:W-:Y:S01]  /*1e590*/  I2FP.F32.U32 R7, R7 ;  /* 0x0000000700077245 */ /* 0x000fe20000201000 */
[----:B------:R-:W-:Y:S01]  /*1e5a0*/  BSSY.RECONVERGENT B1, `(.L_x_32984) ;  /* 0x000005d000017945 */ /* 0x000fe20003800200 */
[----:B------:R-:W-:Y:S01]  /*1e5b0*/  LOP3.LUT R3, R3, 0xfffffffb, RZ, 0xc0, !PT ;  /* 0xfffffffb03037812 */ /* 0x000fe200078ec0ff */
[----:B------:R-:W-:Y:S02]  /*1e5c0*/  HADD2.F32 R22, -RZ, R121.H0_H0 ;  /* 0x20000079ff167230 */ /* 0x000fe40000004100 */
        /* <DEDUP_REMOVED lines=15> */
.L_x_32986:
        /* <DEDUP_REMOVED lines=12> */
.L_x_32988:
[----:B------:R-:W-:Y:S05]  /*1e780*/  BSYNC.RECONVERGENT B2 ;  /* 0x0000000000027941 */ /* 0x000fea0003800200 */
.L_x_32987:
        /* <DEDUP_REMOVED lines=62> */
.L_x_32985:
[----:B------:R-:W-:Y:S05]  /*1eb70*/  BSYNC.RECONVERGENT B1 ;  /* 0x0000000000017941 */ /* 0x000fea0003800200 */
.L_x_32984:
[----:B------:R-:W-:Y:S01]  /*1eb80*/  I2FP.F32.U32 R7, R7 ;  /* 0x0000000700077245 */ /* 0x000fe20000201000 */
[----:B------:R-:W-:Y:S01]  /*1eb90*/  BSSY.RECONVERGENT B1, `(.L_x_32989) ;  /* 0x000005d000017945 */ /* 0x000fe20003800200 */
[----:B------:R-:W-:Y:S01]  /*1eba0*/  LOP3.LUT R3, R3, 0xfffffffd, RZ, 0xc0, !PT ;  /* 0xfffffffd03037812 */ /* 0x000fe200078ec0ff */
[----:B------:R-:W-:Y:S02]  /*1ebb0*/  HFMA2 R117, -RZ, RZ, 0, 1.1920928955078125e-07 ;  /* 0x00000002ff757431 */ /* 0x000fe400000001ff */
[----:B------:R-:W-:Y:S02]  /*1ebc0*/  HADD2.F32 R23, -RZ, R121.H1_H1 ;  /* 0x30000079ff177230 */ /* 0x000fe40000004100 */
        /* <DEDUP_REMOVED lines=14> */
.L_x_32991:
        /* <DEDUP_REMOVED lines=12> */
.L_x_32993:
[----:B------:R-:W-:Y:S05]  /*1ed70*/  BSYNC.RECONVERGENT B2 ;  /* 0x0000000000027941 */ /* 0x000fea0003800200 */
.L_x_32992:
        /* <DEDUP_REMOVED lines=62> */
.L_x_32990:
[----:B------:R-:W-:Y:S05]  /*1f160*/  BSYNC.RECONVERGENT B1 ;  /* 0x0000000000017941 */ /* 0x000fea0003800200 */
.L_x_32989:
[----:B------:R-:W-:Y:S01]  /*1f170*/  ISETP.NE.AND P3, PT, R117, 0x1, PT ;  /* 0x000000017500780c */ /* 0x000fe20003f65270 */
[----:B------:R-:W-:Y:S01]  /*1f180*/  BSSY.RECONVERGENT B1, `(.L_x_32994) ;  /* 0x000005b000017945 */ /* 0x000fe20003800200 */
[----:B------:R-:W-:Y:S01]  /*1f190*/  I2FP.F32.U32 R7, R7 ;  /* 0x0000000700077245 */ /* 0x000fe20000201000 */
[----:B------:R-:W-:Y:S02]  /*1f1a0*/  HADD2.F32 R116, -RZ, R122.H0_H0 ;  /* 0x2000007aff747230 */ /* 0x000fe40000004100 */
        /* <DEDUP_REMOVED lines=13> */
.L_x_32996:
        /* <DEDUP_REMOVED lines=12> */
.L_x_32998:
[----:B------:R-:W-:Y:S05]  /*1f340*/  BSYNC.RECONVERGENT B2 ;  /* 0x0000000000027941 */ /* 0x000fea0003800200 */
.L_x_32997:
        /* <DEDUP_REMOVED lines=62> */
.L_x_32995:
[----:B------:R-:W-:Y:S05]  /*1f730*/  BSYNC.RECONVERGENT B1 ;  /* 0x0000000000017941 */ /* 0x000fea0003800200 */
.L_x_32994:
[----:B------:R-:W-:Y:S01]  /*1f740*/  ISETP.NE.AND P4, PT, R118, 0x1, PT ;  /* 0x000000017600780c */ /* 0x000fe20003f85270 */
[----:B------:R-:W-:Y:S01]  /*1f750*/  BSSY.RECONVERGENT B1, `(.L_x_32999) ;  /* 0x000005b000017945 */ /* 0x000fe20003800200 */
[----:B------:R-:W-:Y:S01]  /*1f760*/  I2FP.F32.U32 R7, R7 ;  /* 0x0000000700077245 */ /* 0x000fe20000201000 */
[----:B------:R-:W-:Y:S02]  /*1f770*/  HADD2.F32 R117, -RZ, R122.H1_H1 ;  /* 0x3000007aff757230 */ /* 0x000fe40000004100 */
        /* <DEDUP_REMOVED lines=13> */
.L_x_33001:
        /* <DEDUP_REMOVED lines=12> */
.L_x_33003:
[----:B------:R-:W-:Y:S05]  /*1f910*/  BSYNC.RECONVERGENT B2 ;  /* 0x0000000000027941 */ /* 0x000fea0003800200 */
.L_x_33002:
        /* <DEDUP_REMOVED lines=62> */
.L_x_33000:
[----:B------:R-:W-:Y:S05]  /*1fd00*/  BSYNC.RECONVERGENT B1 ;  /* 0x0000000000017941 */ /* 0x000fea0003800200 */
.L_x_32999:
[----:B------:R-:W-:Y:S01]  /*1fd10*/  ISETP.NE.AND P5, PT, R120, 0x1, PT ;  /* 0x000000017800780c */ /* 0x000fe20003fa5270 */
[----:B------:R-:W-:Y:S01]  /*1fd20*/  BSSY.RECONVERGENT B1, `(.L_x_33004) ;  /* 0x000005b000017945 */ /* 0x000fe20003800200 */
[----:B------:R-:W-:Y:S01]  /*1fd30*/  I2FP.F32.U32 R7, R7 ;  /* 0x0000000700077245 */ /* 0x000fe20000201000 */
[----:B------:R-:W-:Y:S02]  /*1fd40*/  HADD2.F32 R118, -RZ, R123.H0_H0 ;  /* 0x2000007bff767230 */ /* 0x000fe40000004100 */
        /* <DEDUP_REMOVED lines=13> */
.L_x_33006:
        /* <DEDUP_REMOVED lines=12> */
.L_x_33008:
[----:B------:R-:W-:Y:S05]  /*1fee0*/  BSYNC.RECONVERGENT B2 ;  /* 0x0000000000027941 */ /* 0x000fea0003800200 */
.L_x_33007:
        /* <DEDUP_REMOVED lines=62> */
.L_x_33005:
[----:B------:R-:W-:Y:S05]  /*202d0*/  BSYNC.RECONVERGENT B1 ;  /* 0x0000000000017941 */ /* 0x000fea0003800200 */
.L_x_33004:
        /* <DEDUP_REMOVED lines=42> */
.L_x_32968:
        /* <DEDUP_REMOVED lines=44> */
.L_x_33009:
[----:B------:R-:W-:Y:S01]  /*20840*/  MOV R11, R184 ;  /* 0x000000b8000b7202 */ /* 0x000fe20000000f00 */
[----:B------:R-:W-:-:S07]  /*20850*/  VIADD R21, R21, 0x20 ;  /* 0x0000002015157836 */ /* 0x000fce0000000000 */
.L_x_32886:
[----:B------:R-:W-:Y:S05]  /*20860*/  BSYNC.RECONVERGENT B0 ;  /* 0x0000000000007941 */ /* 0x000fea0003800200 */
.L_x_32885:
        /* <DEDUP_REMOVED lines=36> */
.L_x_33015:
        /* <DEDUP_REMOVED lines=12> */
.L_x_33017:
[----:B------:R-:W-:Y:S05]  /*20b70*/  BSYNC.RECONVERGENT B2 ;  /* 0x0000000000027941 */ /* 0x000fea0003800200 */
.L_x_33016:
        /* <DEDUP_REMOVED lines=62> */
.L_x_33014:
[----:B------:R-:W-:Y:S05]  /*20f60*/  BSYNC.RECONVERGENT B1 ;  /* 0x0000000000017941 */ /* 0x000fea0003800200 */
.L_x_33013:
[----:B------:R-:W1:Y:S01]  /*20f70*/  LDC R183, c[0x0][0x404] ;  /* 0x00010100ffb77b82 */ /* 0x000e620000000800 */
[----:B------:R-:W-:Y:S01]  /*20f80*/  I2FP.F32.U32 R7, R13 ;  /* 0x0000000d00077245 */ /* 0x000fe20000201000 */
[----:B------:R-:W-:Y:S01]  /*20f90*/  IMAD.MOV.U32 R185, RZ, RZ, 0x2f800000 ;  /* 0x2f800000ffb97424 */ /* 0x000fe200078e00ff */
[----:B------:R-:W-:Y:S01]  /*20fa0*/  ISETP.NE.AND P2, PT, R14, 0x1, PT ;  /* 0x000000010e00780c */ /* 0x000fe20003f45270 */
[----:B------:R-:W-:Y:S01]  /*20fb0*/  BSSY.RECONVERGENT B1, `(.L_x_33018) ;  /* 0x000005d000017945 */ /* 0x000fe20003800200 */
[----:B------:R-:W-:Y:S01]  /*20fc0*/  LOP3.LUT R3, R3, 0xffffffef, RZ, 0xc0, !PT ;  /* 0xffffffef03037812 */ /* 0x000fe200078ec0ff */
[----:B------:R-:W-:Y:S01]  /*20fd0*/  FFMA.FTZ R7, R7, R185, 1.1641532182693481445e-10 ;  /* 0x2f00000007077423 */ /* 0x000fe200000100b9 */
[----:B------:R-:W-:Y:S01]  /*20fe0*/  IMAD.MOV.U32 R11, RZ, RZ, 0x2 ;  /* 0x00000002ff0b7424 */ /* 0x000fe200078e00ff */
[----:B------:R-:W2:Y:S01]  /*20ff0*/  LDC R182, c[0x0][0x408] ;  /* 0x00010200ffb67b82 */ /* 0x000ea20000000800 */
[----:B------:R-:W-:Y:S02]  /*21000*/  MOV R13, R10 ;  /* 0x0000000a000d7202 */ /* 0x000fe40000000f00 */
        /* <DEDUP_REMOVED lines=13> */
.L_x_33020:
        /* <DEDUP_REMOVED lines=12> */
.L_x_33022:
[----:B------:R-:W-:Y:S05]  /*211a0*/  BSYNC.RECONVERGENT B2 ;  /* 0x0000000000027941 */ /* 0x000fea0003800200 */
.L_x_33021:
        /* <DEDUP_REMOVED lines=61> */
.L_x_33019:
[----:B------:R-:W-:Y:S05]  /*21580*/  BSYNC.RECONVERGENT B1 ;  /* 0x0000000000017941 */ /* 0x000fea0003800200 */
.L_x_33018:
        /* <DEDUP_REMOVED lines=24> */
.L_x_33025:
        /* <DEDUP_REMOVED lines=12> */
.L_x_33027:
[----:B------:R-:W-:Y:S05]  /*217d0*/  BSYNC.RECONVERGENT B2 ;  /* 0x0000000000027941 */ /* 0x000fea0003800200 */
.L_x_33026:
        /* <DEDUP_REMOVED lines=61> */
.L_x_33024:
[----:B------:R-:W-:Y:S05]  /*21bb0*/  BSYNC.RECONVERGENT B1 ;  /* 0x0000000000017941 */ /* 0x000fea0003800200 */
.L_x_33023:
        /* <DEDUP_REMOVED lines=20> */
.L_x_33030:
        /* <DEDUP_REMOVED lines=12> */
.L_x_33032:
[----:B------:R-:W-:Y:S05]  /*21dc0*/  BSYNC.RECONVERGENT B2 ;  /* 0x0000000000027941 */ /* 0x000fea0003800200 */
.L_x_33031:
        /* <DEDUP_REMOVED lines=61> */
.L_x_33029:
[----:B------:R-:W-:Y:S05]  /*221a0*/  BSYNC.RECONVERGENT B1 ;  /* 0x0000000000017941 */ /* 0x000fea0003800200 */
.L_x_33028:
        /* <DEDUP_REMOVED lines=24> */
.L_x_33035:
        /* <DEDUP_REMOVED lines=12> */
.L_x_33037:
[----:B------:R-:W-:Y:S05]  /*223f0*/  BSYNC.RECONVERGENT B2 ;  /* 0x0000000000027941 */ /* 0x000fea0003800200 */
.L_x_33036:
        /* <DEDUP_REMOVED lines=61> */
.L_x_33034:
[----:B------:R-:W-:Y:S05]  /*227d0*/  BSYNC.RECONVERGENT B1 ;  /* 0x0000000000017941 */ /* 0x000fea0003800200 */
.L_x_33033:
        /* <DEDUP_REMOVED lines=20> */
.L_x_33040:
        /* <DEDUP_REMOVED lines=12> */
.L_x_33042:
[----:B------:R-:W-:Y:S05]  /*229e0*/  BSYNC.RECONVERGENT B2 ;  /* 0x0000000000027941 */ /* 0x000fea0003800200 */
.L_x_33041:
        /* <DEDUP_REMOVED lines=61> */
.L_x_33039:
[----:B------:R-:W-:Y:S05]  /*22dc0*/  BSYNC.RECONVERGENT B1 ;  /* 0x0000000000017941 */ /* 0x000fea0003800200 */
.L_x_33038:
        /* <DEDUP_REMOVED lines=24> */
.L_x_33045:
        /* <DEDUP_REMOVED lines=12> */
.L_x_33047:
[----:B------:R-:W-:Y:S05]  /*23010*/  BSYNC.RECONVERGENT B2 ;  /* 0x0000000000027941 */ /* 0x000fea0003800200 */
.L_x_33046:
        /* <DEDUP_REMOVED lines=61> */
.L_x_33044:
[----:B------:R-:W-:Y:S05]  /*233f0*/  BSYNC.RECONVERGENT B1 ;  /* 0x0000000000017941 */ /* 0x000fea0003800200 */
.L_x_33043:
        /* <DEDUP_REMOVED lines=20> */
.L_x_33050:
        /* <DEDUP_REMOVED lines=12> */
.L_x_33052:
[----:B------:R-:W-:Y:S05]  /*23600*/  BSYNC.RECONVERGENT B2 ;  /* 0x0000000000027941 */ /* 0x000fea0003800200 */
.L_x_33051:
        /* <DEDUP_REMOVED lines=61> */
.L_x_33049:
[----:B------:R-:W-:Y:S05]  /*239e0*/  BSYNC.RECONVERGENT B1 ;  /* 0x0000000000017941 */ /* 0x000fea0003800200 */
.L_x_33048:
        /* <DEDUP_REMOVED lines=24> */
.L_x_33055:
        /* <DEDUP_REMOVED lines=12> */
.L_x_33057:
[----:B------:R-:W-:Y:S05]  /*23c30*/  BSYNC.RECONVERGENT B2 ;  /* 0x0000000000027941 */ /* 0x000fea0003800200 */
.L_x_33056:
        /* <DEDUP_REMOVED lines=61> */
.L_x_33054:
[----:B------:R-:W-:Y:S05]  /*24010*/  BSYNC.RECONVERGENT B1 ;  /* 0x0000000000017941 */ /* 0x000fea0003800200 */
.L_x_33053:
        /* <DEDUP_REMOVED lines=18> */
.L_x_33060:
        /* <DEDUP_REMOVED lines=12> */
.L_x_33062:
[----:B------:R-:W-:Y:S05]  /*24200*/  BSYNC.RECONVERGENT B2 ;  /* 0x0000000000027941 */ /* 0x000fea0003800200 */
.L_x_33061:
        /* <DEDUP_REMOVED lines=61> */
.L_x_33059:
[----:B------:R-:W-:Y:S05]  /*245e0*/  BSYNC.RECONVERGENT B1 ;  /* 0x0000000000017941 */ /* 0x000fea0003800200 */
.L_x_33058:
        /* <DEDUP_REMOVED lines=24> */
.L_x_33065:
        /* <DEDUP_REMOVED lines=12> */
.L_x_33067:
[----:B------:R-:W-:Y:S05]  /*24830*/  BSYNC.RECONVERGENT B2 ;  /* 0x0000000000027941 */ /* 0x000fea0003800200 */
.L_x_33066:
        /* <DEDUP_REMOVED lines=61> */
.L_x_33064:
[----:B------:R-:W-:Y:S05]  /*24c10*/  BSYNC.RECONVERGENT B1 ;  /* 0x0000000000017941 */ /* 0x000fea0003800200 */
.L_x_33063:
[----:B------:R-:W-:Y:S01]  /*24c20*/  I2FP.F32.U32 R7, R7 ;  /* 0x0000000700077245 */ /* 0x000fe20000201000 */
[----:B------:R-:W-:Y:S01]  /*24c30*/  BSSY.RECONVERGENT B1, `(.L_x_33068) ;  /* 0x000005b000017945 */ /* 0x000fe20003800200 */
[----:B------:R-:W-:Y:S01]  /*24c40*/  ISETP.NE.AND P4, PT, R18, 0x1, PT ;  /* 0x000000011200780c */ /* 0x000fe20003f85270 */
[----:B------:R-:W-:Y:S02]  /*24c50*/  HFMA2 R11, -RZ, RZ, 0, 1.1920928955078125e-07 ;  /* 0x00000002ff0b7431 */ /* 0x000fe400000001ff */
[----:B------:R-:W-:Y:S02]  /*24c60*/  IMAD.MOV.U32 R19, RZ, RZ, R10 ;  /* 0x000000ffff137224 */ /* 0x000fe400078e000a */
        /* <DEDUP_REMOVED lines=13> */
.L_x_33070:
        /* <DEDUP_REMOVED lines=12> */
.L_x_33072:
[----:B------:R-:W-:Y:S05]  /*24e00*/  BSYNC.RECONVERGENT B2 ;  /* 0x0000000000027941 */ /* 0x000fea0003800200 */
.L_x_33071:
        /* <DEDUP_REMOVED lines=61> */
.L_x_33069:
[----:B------:R-:W-:Y:S05]  /*251e0*/  BSYNC.RECONVERGENT B1 ;  /* 0x0000000000017941 */ /* 0x000fea0003800200 */
.L_x_33068:
        /* <DEDUP_REMOVED lines=24> */
.L_x_33075:
        /* <DEDUP_REMOVED lines=12> */
.L_x_33077:
[----:B------:R-:W-:Y:S05]  /*25430*/  BSYNC.RECONVERGENT B2 ;  /* 0x0000000000027941 */ /* 0x000fea0003800200 */
.L_x_33076:
        /* <DEDUP_REMOVED lines=61> */
.L_x_33074:
[----:B------:R-:W-:Y:S05]  /*25810*/  BSYNC.RECONVERGENT B1 ;  /* 0x0000000000017941 */ /* 0x000fea0003800200 */
.L_x_33073:
        /* <DEDUP_REMOVED lines=18> */
.L_x_33080:
        /* <DEDUP_REMOVED lines=12> */
.L_x_33082:
[----:B------:R-:W-:Y:S05]  /*25a00*/  BSYNC.RECONVERGENT B2 ;  /* 0x0000000000027941 */ /* 0x000fea0003800200 */
.L_x_33081:
[----:B------:R-:W-:Y:S01]  /*25a10*/  IMAD.WIDE.U32 R180, R0, -0x2daee0ad, RZ ;  /* 0xd2511f5300b47825 */ /* 0x000fe200078e00ff */
[----:B------:R-:W-:Y:S01]  /*25a20*/  UIADD3 UR16, UPT, UPT, UR4, -0x61c88647, URZ ;  /* 0x9e3779b904107890 */ /* 0x000fe2000fffe0ff */
[----:B------:R-:W-:Y:S02]  /*25a30*/  MOV R19, R184 ;  /* 0x000000b800137202 */ /* 0x000fe40000000f00 */
[----:B0-----:R-:W-:Y:S01]  /*25a40*/  IMAD.WIDE.U32 R22, R4, -0x326172a9, RZ ;  /* 0xcd9e8d5704167825 */ /* 0x001fe200078e00ff */
        /* <DEDUP_REMOVED lines=57> */
.L_x_33079:
[----:B------:R-:W-:Y:S05]  /*25de0*/  BSYNC.RECONVERGENT B1 ;  /* 0x0000000000017941 */ /* 0x000fea0003800200 */
.L_x_33078:
[----:B------:R-:W-:Y:S01]  /*25df0*/  I2FP.F32.U32 R19, R19 ;  /* 0x0000001300137245 */ /* 0x000fe20000201000 */
[----:B------:R-:W-:Y:S01]  /*25e00*/  BSSY.RECONVERGENT B1, `(.L_x_33083) ;  /* 0x0000061000017945 */ /* 0x000fe20003800200 */
[----:B------:R-:W-:Y:S01]  /*25e10*/  FSEL R7, R7, RZ, P4 ;  /* 0x000000ff07077208 */ /* 0x000fe20002000000 */
[----:B0-----:R-:W-:Y:S02]  /*25e20*/  HFMA2 R22, -RZ, RZ, 0, 1.1920928955078125e-07 ;  /* 0x00000002ff167431 */ /* 0x001fe400000001ff */
        /* <DEDUP_REMOVED lines=20> */
.L_x_33085:
        /* <DEDUP_REMOVED lines=12> */
.L_x_33087:
[----:B------:R-:W-:Y:S05]  /*26030*/  BSYNC.RECONVERGENT B2 ;  /* 0x0000000000027941 */ /* 0x000fea0003800200 */
.L_x_33086:
        /* <DEDUP_REMOVED lines=61> */
.L_x_33084:
[----:B------:R-:W-:Y:S05]  /*26410*/  BSYNC.RECONVERGENT B1 ;  /* 0x0000000000017941 */ /* 0x000fea0003800200 */
.L_x_33083:
        /* <DEDUP_REMOVED lines=18> */
.L_x_33090:
        /* <DEDUP_REMOVED lines=15> */
.L_x_33092:
[----:B------:R-:W-:Y:S05]  /*26630*/  BSYNC.RECONVERGENT B2 ;  /* 0x0000000000027941 */ /* 0x000fea0003800200 */
.L_x_33091:
        /* <DEDUP_REMOVED lines=62> */
.L_x_33089:
[----:B------:R-:W-:Y:S05]  /*26a20*/  BSYNC.RECONVERGENT B1 ;  /* 0x0000000000017941 */ /* 0x000fea0003800200 */
.L_x_33088:
        /* <DEDUP_REMOVED lines=12> */
.L_x_33012:
        /* <DEDUP_REMOVED lines=16> */
.L_x_33096:
        /* <DEDUP_REMOVED lines=12> */
.L_x_33098:
[----:B------:R-:W-:Y:S05]  /*26cb0*/  BSYNC.RECONVERGENT B2 ;  /* 0x0000000000027941 */ /* 0x000fea0003800200 */
.L_x_33097:
        /* <DEDUP_REMOVED lines=62> */
.L_x_33095:
[----:B------:R-:W-:Y:S05]  /*270a0*/  BSYNC.RECONVERGENT B1 ;  /* 0x0000000000017941 */ /* 0x000fea0003800200 */
.L_x_33094:
[----:B------:R-:W0:Y:S01]  /*270b0*/  LDC R183, c[0x0][0x404] ;  /* 0x00010100ffb77b82 */ /* 0x000e220000000800 */
[----:B------:R-:W-:Y:S01]  /*270c0*/  I2FP.F32.U32 R7, R22 ;  /* 0x0000001600077245 */ /* 0x000fe20000201000 */
[----:B------:R-:W-:Y:S01]  /*270d0*/  IMAD.MOV.U32 R182, RZ, RZ, 0x2f800000 ;  /* 0x2f800000ffb67424 */ /* 0x000fe200078e00ff */
[----:B------:R-:W-:Y:S01]  /*270e0*/  LOP3.LUT R3, R3, 0xffffffef, RZ, 0xc0, !PT ;  /* 0xffffffef03037812 */ /* 0x000fe200078ec0ff */
[----:B------:R-:W-:Y:S01]  /*270f0*/  BSSY.RECONVERGENT B1, `(.L_x_33099) ;  /* 0x000005b000017945 */ /* 0x000fe20003800200 */
[----:B------:R-:W-:Y:S02]  /*27100*/  HFMA2 R22, -RZ, RZ, 0, 1.1920928955078125e-07 ;  /* 0x00000002ff167431 */ /* 0x000fe400000001ff */
[----:B------:R-:W-:Y:S01]  /*27110*/  FFMA.FTZ R7, R7, R182, 1.1641532182693481445e-10 ;  /* 0x2f00000007077423 */ /* 0x000fe200000100b6 */
[----:B-----5:R-:W-:-:S04]  /*27120*/  HADD2.F32 R127, -RZ, R128.H0_H0 ;  /* 0x20000080ff7f7230 */ /* 0x020fc80000004100 */
[----:B0-----:R-:W-:Y:S01]  /*27130*/  FSETP.LE.FTZ.AND P2, PT, R7, R183, PT ;  /* 0x000000b70700720b */ /* 0x001fe20003f53000 */
        /* <DEDUP_REMOVED lines=12> */
.L_x_33101:
        /* <DEDUP_REMOVED lines=12> */
.L_x_33103:
[----:B------:R-:W-:Y:S05]  /*272c0*/  BSYNC.RECONVERGENT B2 ;  /* 0x0000000000027941 */ /* 0x000fea0003800200 */
.L_x_33102:
        /* <DEDUP_REMOVED lines=61> */
.L_x_33100:
[----:B------:R-:W-:Y:S05]  /*276a0*/  BSYNC.RECONVERGENT B1 ;  /* 0x0000000000017941 */ /* 0x000fea0003800200 */
.L_x_33099:
        /* <DEDUP_REMOVED lines=19> */
.L_x_33106:
        /* <DEDUP_REMOVED lines=12> */
.L_x_33108:
[----:B------:R-:W-:Y:S05]  /*278a0*/  BSYNC.RECONVERGENT B2 ;  /* 0x0000000000027941 */ /* 0x000fea0003800200 */
.L_x_33107:
        /* <DEDUP_REMOVED lines=62> */
.L_x_33105:
[----:B------:R-:W-:Y:S05]  /*27c90*/  BSYNC.RECONVERGENT B1 ;  /* 0x0000000000017941 */ /* 0x000fea0003800200 */
.L_x_33104:
[----:B------:R-:W-:Y:S01]  /*27ca0*/  I2FP.F32.U32 R7, R7 ;  /* 0x0000000700077245 */ /* 0x000fe20000201000 */
[----:B------:R-:W-:Y:S01]  /*27cb0*/  BSSY.RECONVERGENT B1, `(.L_x_33109) ;  /* 0x000005d000017945 */ /* 0x000fe20003800200 */
[----:B------:R-:W-:Y:S01]  /*27cc0*/  LOP3.LUT R3, R3, 0xfffffffb, RZ, 0xc0, !PT ;  /* 0xfffffffb03037812 */ /* 0x000fe200078ec0ff */
[----:B------:R-:W-:Y:S02]  /*27cd0*/  HFMA2 R124, -RZ, RZ, 0, 1.1920928955078125e-07 ;  /* 0x00000002ff7c7431 */ /* 0x000fe400000001ff */
[----:B------:R-:W-:Y:S02]  /*27ce0*/  HADD2.F32 R22, -RZ, R129.H0_H0 ;  /* 0x20000081ff167230 */ /* 0x000fe40000004100 */
        /* <DEDUP_REMOVED lines=14> */
.L_x_33111:
        /* <DEDUP_REMOVED lines=12> */
.L_x_33113:
[----:B------:R-:W-:Y:S05]  /*27e90*/  BSYNC.RECONVERGENT B2 ;  /* 0x0000000000027941 */ /* 0x000fea0003800200 */
.L_x_33112:
        /* <DEDUP_REMOVED lines=62> */
.L_x_33110:
[----:B------:R-:W-:Y:S05]  /*28280*/  BSYNC.RECONVERGENT B1 ;  /* 0x0000000000017941 */ /* 0x000fea0003800200 */
.L_x_33109:
        /* <DEDUP_REMOVED lines=19> */
.L_x_33116:
        /* <DEDUP_REMOVED lines=12> */
.L_x_33118:
[----:B------:R-:W-:Y:S05]  /*28480*/  BSYNC.RECONVERGENT B2 ;  /* 0x0000000000027941 */ /* 0x000fea0003800200 */
.L_x_33117:
        /* <DEDUP_REMOVED lines=62> */
.L_x_33115:
[----:B------:R-:W-:Y:S05]  /*28870*/  BSYNC.RECONVERGENT B1 ;  /* 0x0000000000017941 */ /* 0x000fea0003800200 */
.L_x_33114:
[----:B------:R-:W-:Y:S01]  /*28880*/  ISETP.NE.AND P3, PT, R125, 0x1, PT ;  /* 0x000000017d00780c */ /* 0x000fe20003f65270 */
[----:B------:R-:W-:Y:S01]  /*28890*/  BSSY.RECONVERGENT B1, `(.L_x_33119) ;  /* 0x000005b000017945 */ /* 0x000fe20003800200 */
[----:B------:R-:W-:Y:S01]  /*288a0*/  I2FP.F32.U32 R7, R7 ;  /* 0x0000000700077245 */ /* 0x000fe20000201000 */
[----:B------:R-:W-:Y:S02]  /*288b0*/  HADD2.F32 R124, -RZ, R130.H0_H0 ;  /* 0x20000082ff7c7230 */ /* 0x000fe40000004100 */
        /* <DEDUP_REMOVED lines=13> */
.L_x_33121:
        /* <DEDUP_REMOVED lines=12> */
.L_x_33123:
[----:B------:R-:W-:Y:S05]  /*28a50*/  BSYNC.RECONVERGENT B2 ;  /* 0x0000000000027941 */ /* 0x000fea0003800200 */
.L_x_33122:
        /* <DEDUP_REMOVED lines=62> */
.L_x_33120:
[----:B------:R-:W-:Y:S05]  /*28e40*/  BSYNC.RECONVERGENT B1 ;  /* 0x0000000000017941 */ /* 0x000fea0003800200 */
.L_x_33119:
[----:B------:R-:W-:Y:S01]  /*28e50*/  ISETP.NE.AND P4, PT, R126, 0x1, PT ;  /* 0x000000017e00780c */ /* 0x000fe20003f85270 */
[----:B------:R-:W-:Y:S01]  /*28e60*/  BSSY.RECONVERGENT B1, `(.L_x_33124) ;  /* 0x000005b000017945 */ /* 0x000fe20003800200 */
[----:B------:R-:W-:Y:S01]  /*28e70*/  I2FP.F32.U32 R7, R7 ;  /* 0x0000000700077245 */ /* 0x000fe20000201000 */
[----:B------:R-:W-:Y:S02]  /*28e80*/  HFMA2 R128, -RZ, RZ, 0, 1.1920928955078125e-07 ;  /* 0x00000002ff807431 */ /* 0x000fe400000001ff */
[----:B------:R-:W-:Y:S02]  /*28e90*/  HADD2.F32 R125, -RZ, R130.H1_H1 ;  /* 0x30000082ff7d7230 */ /* 0x000fe40000004100 */
        /* <DEDUP_REMOVED lines=12> */
.L_x_33126:
        /* <DEDUP_REMOVED lines=12> */
.L_x_33128:
[----:B------:R-:W-:Y:S05]  /*29020*/  BSYNC.RECONVERGENT B2 ;  /* 0x0000000000027941 */ /* 0x000fea0003800200 */
.L_x_33127:
        /* <DEDUP_REMOVED lines=62> */
.L_x_33125:
[----:B------:R-:W-:Y:S05]  /*29410*/  BSYNC.RECONVERGENT B1 ;  /* 0x0000000000017941 */ /* 0x000fea0003800200 */
.L_x_33124:
[----:B------:R-:W-:Y:S01]  /*29420*/  ISETP.NE.AND P5, PT, R128, 0x1, PT ;  /* 0x000000018000780c */ /* 0x000fe20003fa5270 */
[----:B------:R-:W-:Y:S01]  /*29430*/  BSSY.RECONVERGENT B1, `(.L_x_33129) ;  /* 0x000005b000017945 */ /* 0x000fe20003800200 */
[----:B------:R-:W-:Y:S01]  /*29440*/  I2FP.F32.U32 R7, R7 ;  /* 0x0000000700077245 */ /* 0x000fe20000201000 */
[----:B------:R-:W-:Y:S01]  /*29450*/  HADD2.F32 R126, -RZ, R131.H0_H0 ;  /* 0x20000083ff7e7230 */ /* 0x000fe20000004100 */
        /* <DEDUP_REMOVED lines=13> */
.L_x_33131:
        /* <DEDUP_REMOVED lines=12> */
.L_x_33133:
[----:B------:R-:W-:Y:S05]  /*295f0*/  BSYNC.RECONVERGENT B2 ;  /* 0x0000000000027941 */ /* 0x000fea0003800200 */
.L_x_33132:
        /* <DEDUP_REMOVED lines=62> */
.L_x_33130:
[----:B------:R-:W-:Y:S05]  /*299e0*/  BSYNC.RECONVERGENT B1 ;  /* 0x0000000000017941 */ /* 0x000fea0003800200 */
.L_x_33129:
        /* <DEDUP_REMOVED lines=42> */
.L_x_33093:
        /* <DEDUP_REMOVED lines=44> */
.L_x_33134:
[----:B------:R-:W-:Y:S01]  /*29f50*/  IMAD.MOV.U32 R11, RZ, RZ, R184 ;  /* 0x000000ffff0b7224 */ /* 0x000fe200078e00b8 */
[----:B------:R-:W-:-:S07]  /*29f60*/  IADD3 R21, PT, PT, R21, 0x20, RZ ;  /* 0x0000002015157810 */ /* 0x000fce0007ffe0ff */
.L_x_33011:
[----:B------:R-:W-:Y:S05]  /*29f70*/  BSYNC.RECONVERGENT B0 ;  /* 0x0000000000007941 */ /* 0x000fea0003800200 */
.L_x_33010:
        /* <DEDUP_REMOVED lines=36> */
.L_x_33140:
        /* <DEDUP_REMOVED lines=12> */
.L_x_33142:
[----:B------:R-:W-:Y:S05]  /*2a280*/  BSYNC.RECONVERGENT B2 ;  /* 0x0000000000027941 */ /* 0x000fea0003800200 */
.L_x_33141:
        /* <DEDUP_REMOVED lines=62> */
.L_x_33139:
[----:B------:R-:W-:Y:S05]  /*2a670*/  BSYNC.RECONVERGENT B1 ;  /* 0x0000000000017941 */ /* 0x000fea0003800200 */
.L_x_33138:
[----:B------:R-:W1:Y:S01]  /*2a680*/  LDC R183, c[0x0][0x404] ;  /* 0x00010100ffb77b82 */ /* 0x000e620000000800 */
[----:B------:R-:W-:Y:S01]  /*2a690*/  HFMA2 R185, -RZ, RZ, 0.1171875, 0 ;  /* 0x2f800000ffb97431 */ /* 0x000fe200000001ff */
[----:B------:R-:W-:Y:S01]  /*2a6a0*/  I2FP.F32.U32 R7, R13 ;  /* 0x0000000d00077245 */ /* 0x000fe20000201000 */
[----:B-----5:R-:W-:Y:S01]  /*2a6b0*/  HADD2.F32 R11, -RZ, R136.H0_H0 ;  /* 0x20000088ff0b7230 */ /* 0x020fe20000004100 */
[----:B------:R-:W-:Y:S01]  /*2a6c0*/  ISETP.NE.AND P2, PT, R14, 0x1, PT ;  /* 0x000000010e00780c */ /* 0x000fe20003f45270 */
[----:B------:R-:W-:Y:S01]  /*2a6d0*/  BSSY.RECONVERGENT B1, `(.L_x_33143) ;  /* 0x000005c000017945 */ /* 0x000fe20003800200 */
[----:B------:R-:W-:Y:S01]  /*2a6e0*/  LOP3.LUT R3, R3, 0xffffffef, RZ, 0xc0, !PT ;  /* 0xffffffef03037812 */ /* 0x000fe200078ec0ff */
[----:B------:R-:W-:Y:S01]  /*2a6f0*/  IMAD.MOV.U32 R13, RZ, RZ, R10 ;  /* 0x000000ffff0d7224 */ /* 0x000fe200078e000a */
[----:B------:R-:W2:Y:S01]  /*2a700*/  LDC R182, c[0x0][0x408] ;  /* 0x00010200ffb67b82 */ /* 0x000ea20000000800 */
[----:B------:R-:W-:-:S05]  /*2a710*/  FFMA.FTZ R7, R7, R185, 1.1641532182693481445e-10 ;  /* 0x2f00000007077423 */ /* 0x000fca00000100b9 */
[----:B-1----:R-:W-:Y:S01]  /*2a720*/  FSETP.LE.FTZ.AND P4, PT, R7, R183, PT ;  /* 0x000000b70700720b */ /* 0x002fe20003f93000 */
[----:B--2---:R-:W-:Y:S01]  /*2a730*/  FMUL.FTZ R7, R11, R182 ;  /* 0x000000b60b077220 */ /* 0x004fe20000410000 */
        /* <DEDUP_REMOVED lines=11> */
.L_x_33145:
        /* <DEDUP_REMOVED lines=12> */
.L_x_33147:
[----:B------:R-:W-:Y:S05]  /*2a8b0*/  BSYNC.RECONVERGENT B2 ;  /* 0x0000000000027941 */ /* 0x000fea0003800200 */
.L_x_33146:
        /* <DEDUP_REMOVED lines=61> */
.L_x_33144:
[----:B------:R-:W-:Y:S05]  /*2ac90*/  BSYNC.RECONVERGENT B1 ;  /* 0x0000000000017941 */ /* 0x000fea0003800200 */
.L_x_33143:
        /* <DEDUP_REMOVED lines=24> */
.L_x_33150:
        /* <DEDUP_REMOVED lines=12> */
.L_x_33152:
[----:B------:R-:W-:Y:S05]  /*2aee0*/  BSYNC.RECONVERGENT B2 ;  /* 0x0000000000027941 */ /* 0x000fea0003800200 */
.L_x_33151:
        /* <DEDUP_REMOVED lines=61> */
.L_x_33149:
[----:B------:R-:W-:Y:S05]  /*2b2c0*/  BSYNC.RECONVERGENT B1 ;  /* 0x0000000000017941 */ /* 0x000fea0003800200 */
.L_x_33148:
        /* <DEDUP_REMOVED lines=20> */
.L_x_33155:
        /* <DEDUP_REMOVED lines=12> */
.L_x_33157:
[----:B------:R-:W-:Y:S05]  /*2b4d0*/  BSYNC.RECONVERGENT B2 ;  /* 0x0000000000027941 */ /* 0x000fea0003800200 */
.L_x_33156:
        /* <DEDUP_REMOVED lines=61> */
.L_x_33154:
[----:B------:R-:W-:Y:S05]  /*2b8b0*/  BSYNC.RECONVERGENT B1 ;  /* 0x0000000000017941 */ /* 0x000fea0003800200 */
.L_x_33153:
        /* <DEDUP_REMOVED lines=24> */
.L_x_33160:
        /* <DEDUP_REMOVED lines=12> */
.L_x_33162:
[----:B------:R-:W-:Y:S05]  /*2bb00*/  BSYNC.RECONVERGENT B2 ;  /* 0x0000000000027941 */ /* 0x000fea0003800200 */
.L_x_33161:
        /* <DEDUP_REMOVED lines=61> */
.L_x_33159:
[----:B------:R-:W-:Y:S05]  /*2bee0*/  BSYNC.RECONVERGENT B1 ;  /* 0x0000000000017941 */ /* 0x000fea0003800200 */
.L_x_33158:
        /* <DEDUP_REMOVED lines=20> */
.L_x_33165:
        /* <DEDUP_REMOVED lines=12> */
.L_x_33167:
[----:B------:R-:W-:Y:S05]  /*2c0f0*/  BSYNC.RECONVERGENT B2 ;  /* 0x0000000000027941 */ /* 0x000fea0003800200 */
.L_x_33166:
        /* <DEDUP_REMOVED lines=61> */
.L_x_33164:
[----:B------:R-:W-:Y:S05]  /*2c4d0*/  BSYNC.RECONVERGENT B1 ;  /* 0x0000000000017941 */ /* 0x000fea0003800200 */
.L_x_33163:
        /* <DEDUP_REMOVED lines=24> */
.L_x_33170:
        /* <DEDUP_REMOVED lines=12> */
.L_x_33172:
[----:B------:R-:W-:Y:S05]  /*2c720*/  BSYNC.RECONVERGENT B2 ;  /* 0x0000000000027941 */ /* 0x000fea0003800200 */
.L_x_33171:
        /* <DEDUP_REMOVED lines=61> */
.L_x_33169:
[----:B------:R-:W-:Y:S05]  /*2cb00*/  BSYNC.RECONVERGENT B1 ;  /* 0x0000000000017941 */ /* 0x000fea0003800200 */
.L_x_33168:
        /* <DEDUP_REMOVED lines=20> */
.L_x_33175:
        /* <DEDUP_REMOVED lines=12> */
.L_x_33177:
[----:B------:R-:W-:Y:S05]  /*2cd10*/  BSYNC.RECONVERGENT B2 ;  /* 0x0000000000027941 */ /* 0x000fea0003800200 */
.L_x_33176:
        /* <DEDUP_REMOVED lines=61> */
.L_x_33174:
[----:B------:R-:W-:Y:S05]  /*2d0f0*/  BSYNC.RECONVERGENT B1 ;  /* 0x0000000000017941 */ /* 0x000fea0003800200 */
.L_x_33173:
        /* <DEDUP_REMOVED lines=24> */
.L_x_33180:
        /* <DEDUP_REMOVED lines=12> */
.L_x_33182:
[----:B------:R-:W-:Y:S05]  /*2d340*/  BSYNC.RECONVERGENT B2 ;  /* 0x0000000000027941 */ /* 0x000fea0003800200 */
.L_x_33181:
        /* <DEDUP_REMOVED lines=61> */
.L_x_33179:
[----:B------:R-:W-:Y:S05]  /*2d720*/  BSYNC.RECONVERGENT B1 ;  /* 0x0000000000017941 */ /* 0x000fea0003800200 */
.L_x_33178:
        /* <DEDUP_REMOVED lines=18> */
.L_x_33185:
        /* <DEDUP_REMOVED lines=12> */
.L_x_33187:
[----:B------:R-:W-:Y:S05]  /*2d910*/  BSYNC.RECONVERGENT B2 ;  /* 0x0000000000027941 */ /* 0x000fea0003800200 */
.L_x_33186:
        /* <DEDUP_REMOVED lines=61> */
.L_x_33184:
[----:B------:R-:W-:Y:S05]  /*2dcf0*/  BSYNC.RECONVERGENT B1 ;  /* 0x0000000000017941 */ /* 0x000fea0003800200 */
.L_x_33183:
        /* <DEDUP_REMOVED lines=24> */
.L_x_33190:
        /* <DEDUP_REMOVED lines=12> */
.L_x_33192:
[----:B------:R-:W-:Y:S05]  /*2df40*/  BSYNC.RECONVERGENT B2 ;  /* 0x0000000000027941 */ /* 0x000fea0003800200 */
.L_x_33191:
        /* <DEDUP_REMOVED lines=61> */
.L_x_33189:
[----:B------:R-:W-:Y:S05]  /*2e320*/  BSYNC.RECONVERGENT B1 ;  /* 0x0000000000017941 */ /* 0x000fea0003800200 */
.L_x_33188:
        /* <DEDUP_REMOVED lines=18> */
.L_x_33195:
        /* <DEDUP_REMOVED lines=12> */
.L_x_33197:
[----:B------:R-:W-:Y:S05]  /*2e510*/  BSYNC.RECONVERGENT B2 ;  /* 0x0000000000027941 */ /* 0x000fea0003800200 */
.L_x_33196:
        /* <DEDUP_REMOVED lines=61> */
.L_x_33194:
[----:B------:R-:W-:Y:S05]  /*2e8f0*/  BSYNC.RECONVERGENT B1 ;  /* 0x0000000000017941 */ /* 0x000fea0003800200 */
.L_x_33193:
        /* <DEDUP_REMOVED lines=24> */
.L_x_33200:
        /* <DEDUP_REMOVED lines=12> */
.L_x_33202:
[----:B------:R-:W-:Y:S05]  /*2eb40*/  BSYNC.RECONVERGENT B2 ;  /* 0x0000000000027941 */ /* 0x000fea0003800200 */
.L_x_33201:
        /* <DEDUP_REMOVED lines=61> */
.L_x_33199:
[----:B------:R-:W-:Y:S05]  /*2ef20*/  BSYNC.RECONVERGENT B1 ;  /* 0x0000000000017941 */ /* 0x000fea0003800200 */
.L_x_33198:
        /* <DEDUP_REMOVED lines=18> */
.L_x_33205:
        /* <DEDUP_REMOVED lines=12> */
.L_x_33207:
[----:B------:R-:W-:Y:S05]  /*2f110*/  BSYNC.RECONVERGENT B2 ;  /* 0x0000000000027941 */ /* 0x000fea0003800200 */
.L_x_33206:
        /* <DEDUP_REMOVED lines=61> */
.L_x_33204:
[----:B------:R-:W-:Y:S05]  /*2f4f0*/  BSYNC.RECONVERGENT B1 ;  /* 0x0000000000017941 */ /* 0x000fea0003800200 */
.L_x_33203:
        /* <DEDUP_REMOVED lines=24> */
.L_x_33210:
        /* <DEDUP_REMOVED lines=12> */
.L_x_33212:
[----:B------:R-:W-:Y:S05]  /*2f740*/  BSYNC.RECONVERGENT B2 ;  /* 0x0000000000027941 */ /* 0x000fea0003800200 */
.L_x_33211:
        /* <DEDUP_REMOVED lines=61> */
.L_x_33209:
[----:B------:R-:W-:Y:S05]  /*2fb20*/  BSYNC.RECONVERGENT B1 ;  /* 0x0000000000017941 */ /* 0x000fea0003800200 */
.L_x_33208:
        /* <DEDUP_REMOVED lines=18> */
.L_x_33215:
        /* <DEDUP_REMOVED lines=15> */
.L_x_33217:
[----:B------:R-:W-:Y:S05]  /*2fd40*/  BSYNC.RECONVERGENT B2 ;  /* 0x0000000000027941 */ /* 0x000fea0003800200 */
.L_x_33216:
        /* <DEDUP_REMOVED lines=62> */
.L_x_33214:
[----:B------:R-:W-:Y:S05]  /*30130*/  BSYNC.RECONVERGENT B1 ;  /* 0x0000000000017941 */ /* 0x000fea0003800200 */
.L_x_33213:
        /* <DEDUP_REMOVED lines=12> */
.L_x_33137:
        /* <DEDUP_REMOVED lines=16> */
.L_x_33221:
        /* <DEDUP_REMOVED lines=12> */
.L_x_33223:
[----:B------:R-:W-:Y:S05]  /*303c0*/  BSYNC.RECONVERGENT B2 ;  /* 0x0000000000027941 */ /* 0x000fea0003800200 */
.L_x_33222:
        /* <DEDUP_REMOVED lines=62> */
.L_x_33220:
[----:B------:R-:W-:Y:S05]  /*307b0*/  BSYNC.RECONVERGENT B1 ;  /* 0x0000000000017941 */ /* 0x000fea0003800200 */
.L_x_33219:
[----:B------:R-:W0:Y:S01]  /*307c0*/  LDC R183, c[0x0][0x404] ;  /* 0x00010100ffb77b82 */ /* 0x000e220000000800 */
[----:B------:R-:W-:Y:S01]  /*307d0*/  I2FP.F32.U32 R7, R22 ;  /* 0x0000001600077245 */ /* 0x000fe20000201000 */
[----:B------:R-:W-:Y:S01]  /*307e0*/  IMAD.MOV.U32 R182, RZ, RZ, 0x2f800000 ;  /* 0x2f800000ffb67424 */ /* 0x000fe200078e00ff */
[----:B------:R-:W-:Y:S01]  /*307f0*/  LOP3.LUT R3, R3, 0xffffffef, RZ, 0xc0, !PT ;  /* 0xffffffef03037812 */ /* 0x000fe200078ec0ff */
[----:B------:R-:W-:Y:S01]  /*30800*/  BSSY.RECONVERGENT B1, `(.L_x_33224) ;  /* 0x000005b000017945 */ /* 0x000fe20003800200 */
[----:B-----5:R-:W-:Y:S02]  /*30810*/  HADD2.F32 R135, -RZ, R136.H0_H0 ;  /* 0x20000088ff877230 */ /* 0x020fe40000004100 */
[----:B------:R-:W-:Y:S01]  /*30820*/  FFMA.FTZ R7, R7, R182, 1.1641532182693481445e-10 ;  /* 0x2f00000007077423 */ /* 0x000fe200000100b6 */
[----:B------:R-:W-:-:S04]  /*30830*/  IMAD.MOV.U32 R22, RZ, RZ, 0x2 ;  /* 0x00000002ff167424 */ /* 0x000fc800078e00ff */
[----:B0-----:R-:W-:Y:S02]  /*30840*/  FSETP.LE.FTZ.AND P2, PT, R7, R183, PT ;  /* 0x000000b70700720b */ /* 0x001fe40003f53000 */
        /* <DEDUP_REMOVED lines=12> */
.L_x_33226:
        /* <DEDUP_REMOVED lines=12> */
.L_x_33228:
[----:B------:R-:W-:Y:S05]  /*309d0*/  BSYNC.RECONVERGENT B2 ;  /* 0x0000000000027941 */ /* 0x000fea0003800200 */
.L_x_33227:
        /* <DEDUP_REMOVED lines=61> */
.L_x_33225:
[----:B------:R-:W-:Y:S05]  /*30db0*/  BSYNC.RECONVERGENT B1 ;  /* 0x0000000000017941 */ /* 0x000fea0003800200 */
.L_x_33224:
        /* <DEDUP_REMOVED lines=19> */
.L_x_33231:
        /* <DEDUP_REMOVED lines=12> */
.L_x_33233:
[----:B------:R-:W-:Y:S05]  /*30fb0*/  BSYNC.RECONVERGENT B2 ;  /* 0x0000000000027941 */ /* 0x000fea0003800200 */
.L_x_33232:
        /* <DEDUP_REMOVED lines=62> */
.L_x_33230:
[----:B------:R-:W-:Y:S05]  /*313a0*/  BSYNC.RECONVERGENT B1 ;  /* 0x0000000000017941 */ /* 0x000fea0003800200 */
.L_x_33229:
        /* <DEDUP_REMOVED lines=19> */
.L_x_33236:
        /* <DEDUP_REMOVED lines=12> */
.L_x_33238:
[----:B------:R-:W-:Y:S05]  /*315a0*/  BSYNC.RECONVERGENT B2 ;  /* 0x0000000000027941 */ /* 0x000fea0003800200 */
.L_x_33237:
        /* <DEDUP_REMOVED lines=62> */
.L_x_33235:
[----:B------:R-:W-:Y:S05]  /*31990*/  BSYNC.RECONVERGENT B1 ;  /* 0x0000000000017941 */ /* 0x000fea0003800200 */
.L_x_33234:
        /* <DEDUP_REMOVED lines=19> */
.L_x_33241:
        /* <DEDUP_REMOVED lines=12> */
.L_x_33243:
[----:B------:R-:W-:Y:S05]  /*31b90*/  BSYNC.RECONVERGENT B2 ;  /* 0x0000000000027941 */ /* 0x000fea0003800200 */
.L_x_33242:
        /* <DEDUP_REMOVED lines=62> */
.L_x_33240:
[----:B------:R-:W-:Y:S05]  /*31f80*/  BSYNC.RECONVERGENT B1 ;  /* 0x0000000000017941 */ /* 0x000fea0003800200 */
.L_x_33239:
        /* <DEDUP_REMOVED lines=17> */
.L_x_33246:
        /* <DEDUP_REMOVED lines=12> */
.L_x_33248:
[----:B------:R-:W-:Y:S05]  /*32160*/  BSYNC.RECONVERGENT B2 ;  /* 0x0000000000027941 */ /* 0x000fea0003800200 */
.L_x_33247:
        /* <DEDUP_REMOVED lines=62> */
.L_x_33245:
[----:B------:R-:W-:Y:S05]  /*32550*/  BSYNC.RECONVERGENT B1 ;  /* 0x0000000000017941 */ /* 0x000fea0003800200 */
.L_x_33244:
        /* <DEDUP_REMOVED lines=17> */
.L_x_33251:
        /* <DEDUP_REMOVED lines=12> */
.L_x_33253:
[----:B------:R-:W-:Y:S05]  /*32730*/  BSYNC.RECONVERGENT B2 ;  /* 0x0000000000027941 */ /* 0x000fea0003800200 */
.L_x_33252:
        /* <DEDUP_REMOVED lines=62> */
.L_x_33250:
[----:B------:R-:W-:Y:S05]  /*32b20*/  BSYNC.RECONVERGENT B1 ;  /* 0x0000000000017941 */ /* 0x000fea0003800200 */
.L_x_33249:
        /* <DEDUP_REMOVED lines=17> */
.L_x_33256:
        /* <DEDUP_REMOVED lines=12> */
.L_x_33258:
[----:B------:R-:W-:Y:S05]  /*32d00*/  BSYNC.RECONVERGENT B2 ;  /* 0x0000000000027941 */ /* 0x000fea0003800200 */
.L_x_33257:
        /* <DEDUP_REMOVED lines=62> */
.L_x_33255:
[----:B------:R-:W-:Y:S05]  /*330f0*/  BSYNC.RECONVERGENT B1 ;  /* 0x0000000000017941 */ /* 0x000fea0003800200 */
.L_x_33254:
        /* <DEDUP_REMOVED lines=42> */
.L_x_33218:
        /* <DEDUP_REMOVED lines=44> */
.L_x_33259:
[----:B------:R-:W-:Y:S02]  /*33660*/  IMAD.MOV.U32 R11, RZ, RZ, R184 ;  /* 0x000000ffff0b7224 */ /* 0x000fe400078e00b8 */
[----:B------:R-:W-:-:S07]  /*33670*/  VIADD R21, R21, 0x20 ;  /* 0x0000002015157836 */ /* 0x000fce0000000000 */
.L_x_33136:
[----:B------:R-:W-:Y:S05]  /*33680*/  BSYNC.RECONVERGENT B0 ;  /* 0x0000000000007941 */ /* 0x000fea0003800200 */
.L_x_33135:
        /* <DEDUP_REMOVED lines=36> */
.L_x_33265:
        /* <DEDUP_REMOVED lines=12> */
.L_x_33267:
[----:B------:R-:W-:Y:S05]  /*33990*/  BSYNC.RECONVERGENT B2 ;  /* 0x0000000000027941 */ /* 0x000fea0003800200 */
.L_x_33266:
        /* <DEDUP_REMOVED lines=62> */
.L_x_33264:
[----:B------:R-:W-:Y:S05]  /*33d80*/  BSYNC.RECONVERGENT B1 ;  /* 0x0000000000017941 */ /* 0x000fea0003800200 */
.L_x_33263:
        /* <DEDUP_REMOVED lines=9> */
[----:B------:R-:W-:Y:S02]  /*33e20*/  IMAD.MOV.U32 R13, RZ, RZ, R10 ;  /* 0x000000ffff0d7224 */ /* 0x000fe400078e000a */
[----:B-1----:R-:W-:Y:S01]  /*33e30*/  FSETP.LE.FTZ.AND P4, PT, R7, R183, PT ;  /* 0x000000b70700720b */ /* 0x002fe20003f93000 */
[----:B--2---:R-:W-:Y:S01]  /*33e40*/  FMUL.FTZ R7, R11, R182 ;  /* 0x000000b60b077220 */ /* 0x004fe20000410000 */
[----:B------:R-:W-:-:S11]  /*33e50*/  HFMA2 R11, -RZ, RZ, 0, 1.1920928955078125e-07 ;  /* 0x00000002ff0b7431 */ /* 0x000fd600000001ff */
        /* <DEDUP_REMOVED lines=10> */
.L_x_33270:
        /* <DEDUP_REMOVED lines=12> */
.L_x_33272:
[----:B------:R-:W-:Y:S05]  /*33fc0*/  BSYNC.RECONVERGENT B2 ;  /* 0x0000000000027941 */ /* 0x000fea0003800200 */
.L_x_33271:
        /* <DEDUP_REMOVED lines=61> */
.L_x_33269:
[----:B------:R-:W-:Y:S05]  /*343a0*/  BSYNC.RECONVERGENT B1 ;  /* 0x0000000000017941 */ /* 0x000fea0003800200 */
.L_x_33268:
        /* <DEDUP_REMOVED lines=24> */
.L_x_33275:
        /* <DEDUP_REMOVED lines=12> */
.L_x_33277:
[----:B------:R-:W-:Y:S05]  /*345f0*/  BSYNC.RECONVERGENT B2 ;  /* 0x0000000000027941 */ /* 0x000fea0003800200 */
.L_x_33276:
        /* <DEDUP_REMOVED lines=61> */
.L_x_33274:
[----:B------:R-:W-:Y:S05]  /*349d0*/  BSYNC.RECONVERGENT B1 ;  /* 0x0000000000017941 */ /* 0x000fea0003800200 */
.L_x_33273:
        /* <DEDUP_REMOVED lines=20> */
.L_x_33280:
        /* <DEDUP_REMOVED lines=12> */
.L_x_33282:
[----:B------:R-:W-:Y:S05]  /*34be0*/  BSYNC.RECONVERGENT B2 ;  /* 0x0000000000027941 */ /* 0x000fea0003800200 */
.L_x_33281:
        /* <DEDUP_REMOVED lines=61> */
.L_x_33279:
[----:B------:R-:W-:Y:S05]  /*34fc0*/  BSYNC.RECONVERGENT B1 ;  /* 0x0000000000017941 */ /* 0x000fea0003800200 */
.L_x_33278:
        /* <DEDUP_REMOVED lines=24> */
.L_x_33285:
        /* <DEDUP_REMOVED lines=12> */
.L_x_33287:
[----:B------:R-:W-:Y:S05]  /*35210*/  BSYNC.RECONVERGENT B2 ;  /* 0x0000000000027941 */ /* 0x000fea0003800200 */
.L_x_33286:
        /* <DEDUP_REMOVED lines=61> */
.L_x_33284:
[----:B------:R-:W-:Y:S05]  /*355f0*/  BSYNC.RECONVERGENT B1 ;  /* 0x0000000000017941 */ /* 0x000fea0003800200 */
.L_x_33283:
        /* <DEDUP_REMOVED lines=20> */
.L_x_33290:
        /* <DEDUP_REMOVED lines=12> */
.L_x_33292:
[----:B------:R-:W-:Y:S05]  /*35800*/  BSYNC.RECONVERGENT B2 ;  /* 0x0000000000027941 */ /* 0x000fea0003800200 */
.L_x_33291:
        /* <DEDUP_REMOVED lines=61> */
.L_x_33289:
[----:B------:R-:W-:Y:S05]  /*35be0*/  BSYNC.RECONVERGENT B1 ;  /* 0x0000000000017941 */ /* 0x000fea0003800200 */
.L_x_33288:
        /* <DEDUP_REMOVED lines=24> */
.L_x_33295:
        /* <DEDUP_REMOVED lines=12> */
.L_x_33297:
[----:B------:R-:W-:Y:S05]  /*35e30*/  BSYNC.RECONVERGENT B2 ;  /* 0x0000000000027941 */ /* 0x000fea0003800200 */
.L_x_33296:
        /* <DEDUP_REMOVED lines=61> */
.L_x_33294:
[----:B------:R-:W-:Y:S05]  /*36210*/  BSYNC.RECONVERGENT B1 ;  /* 0x0000000000017941 */ /* 0x000fea0003800200 */
.L_x_33293:
        /* <DEDUP_REMOVED lines=20> */
.L_x_33300:
        /* <DEDUP_REMOVED lines=12> */
.L_x_33302:
[----:B------:R-:W-:Y:S05]  /*36420*/  BSYNC.RECONVERGENT B2 ;  /* 0x0000000000027941 */ /* 0x000fea0003800200 */
.L_x_33301:
        /* <DEDUP_REMOVED lines=61> */
.L_x_33299:
[----:B------:R-:W-:Y:S05]  /*36800*/  BSYNC.RECONVERGENT B1 ;  /* 0x0000000000017941 */ /* 0x000fea0003800200 */
.L_x_33298:
        /* <DEDUP_REMOVED lines=24> */
.L_x_33305:
        /* <DEDUP_REMOVED lines=12> */
.L_x_33307:
[----:B------:R-:W-:Y:S05]  /*36a50*/  BSYNC.RECONVERGENT B2 ;  /* 0x0000000000027941 */ /* 0x000fea0003800200 */
.L_x_33306:
        /* <DEDUP_REMOVED lines=61> */
.L_x_33304:
[----:B------:R-:W-:Y:S05]  /*36e30*/  BSYNC.RECONVERGENT B1 ;  /* 0x0000000000017941 */ /* 0x000fea0003800200 */
.L_x_33303:
        /* <DEDUP_REMOVED lines=18> */
.L_x_33310:
        /* <DEDUP_REMOVED lines=12> */
.L_x_33312:
[----:B------:R-:W-:Y:S05]  /*37020*/  BSYNC.RECONVERGENT B2 ;  /* 0x0000000000027941 */ /* 0x000fea0003800200 */
.L_x_33311:
        /* <DEDUP_REMOVED lines=61> */
.L_x_33309:
[----:B------:R-:W-:Y:S05]  /*37400*/  BSYNC.RECONVERGENT B1 ;  /* 0x0000000000017941 */ /* 0x000fea0003800200 */
.L_x_33308:
        /* <DEDUP_REMOVED lines=24> */
.L_x_33315:
        /* <DEDUP_REMOVED lines=12> */
.L_x_33317:
[----:B------:R-:W-:Y:S05]  /*37650*/  BSYNC.RECONVERGENT B2 ;  /* 0x0000000000027941 */ /* 0x000fea0003800200 */
.L_x_33316:
        /* <DEDUP_REMOVED lines=61> */
.L_x_33314:
[----:B------:R-:W-:Y:S05]  /*37a30*/  BSYNC.RECONVERGENT B1 ;  /* 0x0000000000017941 */ /* 0x000fea0003800200 */
.L_x_33313:
        /* <DEDUP_REMOVED lines=18> */
.L_x_33320:
        /* <DEDUP_REMOVED lines=12> */
.L_x_33322:
[----:B------:R-:W-:Y:S05]  /*37c20*/  BSYNC.RECONVERGENT B2 ;  /* 0x0000000000027941 */ /* 0x000fea0003800200 */
.L_x_33321:
        /* <DEDUP_REMOVED lines=61> */
.L_x_33319:
[----:B------:R-:W-:Y:S05]  /*38000*/  BSYNC.RECONVERGENT B1 ;  /* 0x0000000000017941 */ /* 0x000fea0003800200 */
.L_x_33318:
        /* <DEDUP_REMOVED lines=24> */
.L_x_33325:
        /* <DEDUP_REMOVED lines=12> */
.L_x_33327:
[----:B------:R-:W-:Y:S05]  /*38250*/  BSYNC.RECONVERGENT B2 ;  /* 0x0000000000027941 */ /* 0x000fea0003800200 */
.L_x_33326:
        /* <DEDUP_REMOVED lines=61> */
.L_x_33324:
[----:B------:R-:W-:Y:S05]  /*38630*/  BSYNC.RECONVERGENT B1 ;  /* 0x0000000000017941 */ /* 0x000fea0003800200 */
.L_x_33323:
        /* <DEDUP_REMOVED lines=18> */
.L_x_33330:
        /* <DEDUP_REMOVED lines=12> */
.L_x_33332:
[----:B------:R-:W-:Y:S05]  /*38820*/  BSYNC.RECONVERGENT B2 ;  /* 0x0000000000027941 */ /* 0x000fea0003800200 */
.L_x_33331:
        /* <DEDUP_REMOVED lines=61> */
.L_x_33329:
[----:B------:R-:W-:Y:S05]  /*38c00*/  BSYNC.RECONVERGENT B1 ;  /* 0x0000000000017941 */ /* 0x000fea0003800200 */
.L_x_33328:
        /* <DEDUP_REMOVED lines=24> */
.L_x_33335:
        /* <DEDUP_REMOVED lines=12> */
.L_x_33337:
[----:B------:R-:W-:Y:S05]  /*38e50*/  BSYNC.RECONVERGENT B2 ;  /* 0x0000000000027941 */ /* 0x000fea0003800200 */
.L_x_33336:
        /* <DEDUP_REMOVED lines=61> */
.L_x_33334:
[----:B------:R-:W-:Y:S05]  /*39230*/  BSYNC.RECONVERGENT B1 ;  /* 0x0000000000017941 */ /* 0x000fea0003800200 */
.L_x_33333:
        /* <DEDUP_REMOVED lines=18> */
.L_x_33340:
        /* <DEDUP_REMOVED lines=15> */
.L_x_33342:
[----:B------:R-:W-:Y:S05]  /*39450*/  BSYNC.RECONVERGENT B2 ;  /* 0x0000000000027941 */ /* 0x000fea0003800200 */
.L_x_33341:
        /* <DEDUP_REMOVED lines=62> */
.L_x_33339:
[----:B------:R-:W-:Y:S05]  /*39840*/  BSYNC.RECONVERGENT B1 ;  /* 0x0000000000017941 */ /* 0x000fea0003800200 */
.L_x_33338:
        /* <DEDUP_REMOVED lines=12> */
.L_x_33262:
        /* <DEDUP_REMOVED lines=16> */
.L_x_33346:
        /* <DEDUP_REMOVED lines=12> */
.L_x_33348:
[----:B------:R-:W-:Y:S05]  /*39ad0*/  BSYNC.RECONVERGENT B2 ;  /* 0x0000000000027941 */ /* 0x000fea0003800200 */
.L_x_33347:
        /* <DEDUP_REMOVED lines=62> */
.L_x_33345:
[----:B------:R-:W-:Y:S05]  /*39ec0*/  BSYNC.RECONVERGENT B1 ;  /* 0x0000000000017941 */ /* 0x000fea0003800200 */
.L_x_33344:
[----:B------:R-:W0:Y:S01]  /*39ed0*/  LDC R183, c[0x0][0x404] ;  /* 0x00010100ffb77b82 */ /* 0x000e220000000800 */
[----:B------:R-:W-:Y:S01]  /*39ee0*/  HFMA2 R182, -RZ, RZ, 0.1171875, 0 ;  /* 0x2f800000ffb67431 */ /* 0x000fe200000001ff */
[----:B------:R-:W-:Y:S01]  /*39ef0*/  I2FP.F32.U32 R7, R22 ;  /* 0x0000001600077245 */ /* 0x000fe20000201000 */
[----:B------:R-:W-:Y:S01]  /*39f00*/  BSSY.RECONVERGENT B1, `(.L_x_33349) ;  /* 0x000005c000017945 */ /* 0x000fe20003800200 */
[----:B------:R-:W-:Y:S01]  /*39f10*/  LOP3.LUT R3, R3, 0xffffffef, RZ, 0xc0, !PT ;  /* 0xffffffef03037812 */ /* 0x000fe200078ec0ff */
[----:B-----5:R-:W-:Y:S02]  /*39f20*/  HADD2.F32 R143, -RZ, R144.H0_H0 ;  /* 0x20000090ff8f7230 */ /* 0x020fe40000004100 */
[----:B------:R-:W-:Y:S02]  /*39f30*/  IMAD.MOV.U32 R22, RZ, RZ, 0x2 ;  /* 0x00000002ff167424 */ /* 0x000fe400078e00ff */
[----:B------:R-:W-:-:S05]  /*39f40*/  FFMA.FTZ R7, R7, R182, 1.1641532182693481445e-10 ;  /* 0x2f00000007077423 */ /* 0x000fca00000100b6 */
        /* <DEDUP_REMOVED lines=13> */
.L_x_33351:
        /* <DEDUP_REMOVED lines=12> */
.L_x_33353:
[----:B------:R-:W-:Y:S05]  /*3a0e0*/  BSYNC.RECONVERGENT B2 ;  /* 0x0000000000027941 */ /* 0x000fea0003800200 */
.L_x_33352:
        /* <DEDUP_REMOVED lines=61> */
.L_x_33350:
[----:B------:R-:W-:Y:S05]  /*3a4c0*/  BSYNC.RECONVERGENT B1 ;  /* 0x0000000000017941 */ /* 0x000fea0003800200 */
.L_x_33349:
        /* <DEDUP_REMOVED lines=19> */
.L_x_33356:
        /* <DEDUP_REMOVED lines=12> */
.L_x_33358:
[----:B------:R-:W-:Y:S05]  /*3a6c0*/  BSYNC.RECONVERGENT B2 ;  /* 0x0000000000027941 */ /* 0x000fea0003800200 */
.L_x_33357:
        /* <DEDUP_REMOVED lines=62> */
.L_x_33355:
[----:B------:R-:W-:Y:S05]  /*3aab0*/  BSYNC.RECONVERGENT B1 ;  /* 0x0000000000017941 */ /* 0x000fea0003800200 */
.L_x_33354:
        /* <DEDUP_REMOVED lines=19> */
.L_x_33361:
        /* <DEDUP_REMOVED lines=12> */
.L_x_33363:
[----:B------:R-:W-:Y:S05]  /*3acb0*/  BSYNC.RECONVERGENT B2 ;  /* 0x0000000000027941 */ /* 0x000fea0003800200 */
.L_x_33362:
        /* <DEDUP_REMOVED lines=62> */
.L_x_33360:
[----:B------:R-:W-:Y:S05]  /*3b0a0*/  BSYNC.RECONVERGENT B1 ;  /* 0x0000000000017941 */ /* 0x000fea0003800200 */
.L_x_33359:
        /* <DEDUP_REMOVED lines=19> */
.L_x_33366:
        /* <DEDUP_REMOVED lines=12> */
.L_x_33368:
[----:B------:R-:W-:Y:S05]  /*3b2a0*/  BSYNC.RECONVERGENT B2 ;  /* 0x0000000000027941 */ /* 0x000fea0003800200 */
.L_x_33367:
        /* <DEDUP_REMOVED lines=62> */
.L_x_33365:
[----:B------:R-:W-:Y:S05]  /*3b690*/  BSYNC.RECONVERGENT B1 ;  /* 0x0000000000017941 */ /* 0x000fea0003800200 */
.L_x_33364:
        /* <DEDUP_REMOVED lines=17> */
.L_x_33371:
        /* <DEDUP_REMOVED lines=12> */
.L_x_33373:
[----:B------:R-:W-:Y:S05]  /*3b870*/  BSYNC.RECONVERGENT B2 ;  /* 0x0000000000027941 */ /* 0x000fea0003800200 */
.L_x_33372:
        /* <DEDUP_REMOVED lines=62> */
.L_x_33370:
[----:B------:R-:W-:Y:S05]  /*3bc60*/  BSYNC.RECONVERGENT B1 ;  /* 0x0000000000017941 */ /* 0x000fea0003800200 */
.L_x_33369:
        /* <DEDUP_REMOVED lines=17> */
.L_x_33376:
        /* <DEDUP_REMOVED lines=12> */
.L_x_33378:
[----:B------:R-:W-:Y:S05]  /*3be40*/  BSYNC.RECONVERGENT B2 ;  /* 0x0000000000027941 */ /* 0x000fea0003800200 */
.L_x_33377:
        /* <DEDUP_REMOVED lines=62> */
.L_x_33375:
[----:B------:R-:W-:Y:S05]  /*3c230*/  BSYNC.RECONVERGENT B1 ;  /* 0x0000000000017941 */ /* 0x000fea0003800200 */
.L_x_33374:
        /* <DEDUP_REMOVED lines=17> */
.L_x_33381:
        /* <DEDUP_REMOVED lines=12> */
.L_x_33383:
[----:B------:R-:W-:Y:S05]  /*3c410*/  BSYNC.RECONVERGENT B2 ;  /* 0x0000000000027941 */ /* 0x000fea0003800200 */
.L_x_33382:
        /* <DEDUP_REMOVED lines=62> */
.L_x_33380:
[----:B------:R-:W-:Y:S05]  /*3c800*/  BSYNC.RECONVERGENT B1 ;  /* 0x0000000000017941 */ /* 0x000fea0003800200 */
.L_x_33379:
        /* <DEDUP_REMOVED lines=42> */
.L_x_33343:
        /* <DEDUP_REMOVED lines=44> */
.L_x_33384:
[----:B------:R-:W-:Y:S01]  /*3cd70*/  MOV R11, R184 ;  /* 0x000000b8000b7202 */ /* 0x000fe20000000f00 */
[----:B------:R-:W-:-:S07]  /*3cd80*/  VIADD R21, R21, 0x20 ;  /* 0x0000002015157836 */ /* 0x000fce0000000000 */
.L_x_33261:
[----:B------:R-:W-:Y:S05]  /*3cd90*/  BSYNC.RECONVERGENT B0 ;  /* 0x0000000000007941 */ /* 0x000fea0003800200 */
.L_x_33260:
        /* <DEDUP_REMOVED lines=36> */
.L_x_33390:
        /* <DEDUP_REMOVED lines=12> */
.L_x_33392:
[----:B------:R-:W-:Y:S05]  /*3d0a0*/  BSYNC.RECONVERGENT B2 ;  /* 0x0000000000027941 */ /* 0x000fea0003800200 */
.L_x_33391:
        /* <DEDUP_REMOVED lines=62> */
.L_x_33389:
[----:B------:R-:W-:Y:S05]  /*3d490*/  BSYNC.RECONVERGENT B1 ;  /* 0x0000000000017941 */ /* 0x000fea0003800200 */
.L_x_33388:
        /* <DEDUP_REMOVED lines=9> */
[----:B------:R-:W-:Y:S02]  /*3d530*/  MOV R13, R10 ;  /* 0x0000000a000d7202 */ /* 0x000fe40000000f00 */
        /* <DEDUP_REMOVED lines=13> */
.L_x_33395:
        /* <DEDUP_REMOVED lines=12> */
.L_x_33397:
[----:B------:R-:W-:Y:S05]  /*3d6d0*/  BSYNC.RECONVERGENT B2 ;  /* 0x0000000000027941 */ /* 0x000fea0003800200 */
.L_x_33396:
        /* <DEDUP_REMOVED lines=61> */
.L_x_33394:
[----:B------:R-:W-:Y:S05]  /*3dab0*/  BSYNC.RECONVERGENT B1 ;  /* 0x0000000000017941 */ /* 0x000fea0003800200 */
.L_x_33393:
        /* <DEDUP_REMOVED lines=24> */
.L_x_33400:
        /* <DEDUP_REMOVED lines=12> */
.L_x_33402:
[----:B------:R-:W-:Y:S05]  /*3dd00*/  BSYNC.RECONVERGENT B2 ;  /* 0x0000000000027941 */ /* 0x000fea0003800200 */
.L_x_33401:
        /* <DEDUP_REMOVED lines=61> */
.L_x_33399:
[----:B------:R-:W-:Y:S05]  /*3e0e0*/  BSYNC.RECONVERGENT B1 ;  /* 0x0000000000017941 */ /* 0x000fea0003800200 */
.L_x_33398:
        /* <DEDUP_REMOVED lines=20> */
.L_x_33405:
        /* <DEDUP_REMOVED lines=12> */
.L_x_33407:
[----:B------:R-:W-:Y:S05]  /*3e2f0*/  BSYNC.RECONVERGENT B2 ;  /* 0x0000000000027941 */ /* 0x000fea0003800200 */
.L_x_33406:
        /* <DEDUP_REMOVED lines=61> */
.L_x_33404:
[----:B------:R-:W-:Y:S05]  /*3e6d0*/  BSYNC.RECONVERGENT B1 ;  /* 0x0000000000017941 */ /* 0x000fea0003800200 */
.L_x_33403:
        /* <DEDUP_REMOVED lines=24> */
.L_x_33410:
        /* <DEDUP_REMOVED lines=12> */
.L_x_33412:
[----:B------:R-:W-:Y:S05]  /*3e920*/  BSYNC.RECONVERGENT B2 ;  /* 0x0000000000027941 */ /* 0x000fea0003800200 */
.L_x_33411:
        /* <DEDUP_REMOVED lines=61> */
.L_x_33409:
[----:B------:R-:W-:Y:S05]  /*3ed00*/  BSYNC.RECONVERGENT B1 ;  /* 0x0000000000017941 */ /* 0x000fea0003800200 */
.L_x_33408:
        /* <DEDUP_REMOVED lines=20> */
.L_x_33415:
        /* <DEDUP_REMOVED lines=12> */
.L_x_33417:
[----:B------:R-:W-:Y:S05]  /*3ef10*/  BSYNC.RECONVERGENT B2 ;  /* 0x0000000000027941 */ /* 0x000fea0003800200 */
.L_x_33416:
        /* <DEDUP_REMOVED lines=61> */
.L_x_33414:
[----:B------:R-:W-:Y:S05]  /*3f2f0*/  BSYNC.RECONVERGENT B1 ;  /* 0x0000000000017941 */ /* 0x000fea0003800200 */
.L_x_33413:
        /* <DEDUP_REMOVED lines=24> */
.L_x_33420:
        /* <DEDUP_REMOVED lines=12> */
.L_x_33422:
[----:B------:R-:W-:Y:S05]  /*3f540*/  BSYNC.RECONVERGENT B2 ;  /* 0x0000000000027941 */ /* 0x000fea0003800200 */
.L_x_33421:
        /* <DEDUP_REMOVED lines=61> */
.L_x_33419:
[----:B------:R-:W-:Y:S05]  /*3f920*/  BSYNC.RECONVERGENT B1 ;  /* 0x0000000000017941 */ /* 0x000fea0003800200 */
.L_x_33418:
        /* <DEDUP_REMOVED lines=20> */
.L_x_33425:
        /* <DEDUP_REMOVED lines=12> */
.L_x_33427:
[----:B------:R-:W-:Y:S05]  /*3fb30*/  BSYNC.RECONVERGENT B2 ;  /* 0x0000000000027941 */ /* 0x000fea0003800200 */
.L_x_33426:
        /* <DEDUP_REMOVED lines=61> */
.L_x_33424:
[----:B------:R-:W-:Y:S05]  /*3ff10*/  BSYNC.RECONVERGENT B1 ;  /* 0x0000000000017941 */ /* 0x000fea0003800200 */
.L_x_33423:
        /* <DEDUP_REMOVED lines=24> */
.L_x_33430:
        /* <DEDUP_REMOVED lines=12> */
.L_x_33432:
[----:B------:R-:W-:Y:S05]  /*40160*/  BSYNC.RECONVERGENT B2 ;  /* 0x0000000000027941 */ /* 0x000fea0003800200 */
.L_x_33431:
        /* <DEDUP_REMOVED lines=61> */
.L_x_33429:
[----:B------:R-:W-:Y:S05]  /*40540*/  BSYNC.RECONVERGENT B1 ;  /* 0x0000000000017941 */ /* 0x000fea0003800200 */
.L_x_33428:
        /* <DEDUP_REMOVED lines=18> */
.L_x_33435:
        /* <DEDUP_REMOVED lines=12> */
.L_x_33437:
[----:B------:R-:W-:Y:S05]  /*40730*/  BSYNC.RECONVERGENT B2 ;  /* 0x0000000000027941 */ /* 0x000fea0003800200 */
.L_x_33436:
        /* <DEDUP_REMOVED lines=61> */
.L_x_33434:
[----:B------:R-:W-:Y:S05]  /*40b10*/  BSYNC.RECONVERGENT B1 ;  /* 0x0000000000017941 */ /* 0x000fea0003800200 */
.L_x_33433:
        /* <DEDUP_REMOVED lines=24> */
.L_x_33440:
        /* <DEDUP_REMOVED lines=12> */
.L_x_33442:
[----:B------:R-:W-:Y:S05]  /*40d60*/  BSYNC.RECONVERGENT B2 ;  /* 0x0000000000027941 */ /* 0x000fea0003800200 */
.L_x_33441:
        /* <DEDUP_REMOVED lines=61> */
.L_x_33439:
[----:B------:R-:W-:Y:S05]  /*41140*/  BSYNC.RECONVERGENT B1 ;  /* 0x0000000000017941 */ /* 0x000fea0003800200 */
.L_x_33438:
        /* <DEDUP_REMOVED lines=18> */
.L_x_33445:
        /* <DEDUP_REMOVED lines=12> */
.L_x_33447:
[----:B------:R-:W-:Y:S05]  /*41330*/  BSYNC.RECONVERGENT B2 ;  /* 0x0000000000027941 */ /* 0x000fea0003800200 */
.L_x_33446:
        /* <DEDUP_REMOVED lines=61> */
.L_x_33444:
[----:B------:R-:W-:Y:S05]  /*41710*/  BSYNC.RECONVERGENT B1 ;  /* 0x0000000000017941 */ /* 0x000fea0003800200 */
.L_x_33443:
        /* <DEDUP_REMOVED lines=24> */
.L_x_33450:
        /* <DEDUP_REMOVED lines=12> */
.L_x_33452:
[----:B------:R-:W-:Y:S05]  /*41960*/  BSYNC.RECONVERGENT B2 ;  /* 0x0000000000027941 */ /* 0x000fea0003800200 */
.L_x_33451:
        /* <DEDUP_REMOVED lines=61> */
.L_x_33449:
[----:B------:R-:W-:Y:S05]  /*41d40*/  BSYNC.RECONVERGENT B1 ;  /* 0x0000000000017941 */ /* 0x000fea0003800200 */
.L_x_33448:
        /* <DEDUP_REMOVED lines=18> */
.L_x_33455:
        /* <DEDUP_REMOVED lines=12> */
.L_x_33457:
[----:B------:R-:W-:Y:S05]  /*41f30*/  BSYNC.RECONVERGENT B2 ;  /* 0x0000000000027941 */ /* 0x000fea0003800200 */
.L_x_33456:
        /* <DEDUP_REMOVED lines=61> */
.L_x_33454:
[----:B------:R-:W-:Y:S05]  /*42310*/  BSYNC.RECONVERGENT B1 ;  /* 0x0000000000017941 */ /* 0x000fea0003800200 */
.L_x_33453:
        /* <DEDUP_REMOVED lines=24> */
.L_x_33460:
        /* <DEDUP_REMOVED lines=12> */
.L_x_33462:
[----:B------:R-:W-:Y:S05]  /*42560*/  BSYNC.RECONVERGENT B2 ;  /* 0x0000000000027941 */ /* 0x000fea0003800200 */
.L_x_33461:
        /* <DEDUP_REMOVED lines=61> */
.L_x_33459:
[----:B------:R-:W-:Y:S05]  /*42940*/  BSYNC.RECONVERGENT B1 ;  /* 0x0000000000017941 */ /* 0x000fea0003800200 */
.L_x_33458:
        /* <DEDUP_REMOVED lines=18> */
.L_x_33465:
        /* <DEDUP_REMOVED lines=15> */
.L_x_33467:
[----:B------:R-:W-:Y:S05]  /*42b60*/  BSYNC.RECONVERGENT B2 ;  /* 0x0000000000027941 */ /* 0x000fea0003800200 */
.L_x_33466:
        /* <DEDUP_REMOVED lines=62> */
.L_x_33464:
[----:B------:R-:W-:Y:S05]  /*42f50*/  BSYNC.RECONVERGENT B1 ;  /* 0x0000000000017941 */ /* 0x000fea0003800200 */
.L_x_33463:
        /* <DEDUP_REMOVED lines=12> */
.L_x_33387:
        /* <DEDUP_REMOVED lines=16> */
.L_x_33471:
        /* <DEDUP_REMOVED lines=12> */
.L_x_33473:
[----:B------:R-:W-:Y:S05]  /*431e0*/  BSYNC.RECONVERGENT B2 ;  /* 0x0000000000027941 */ /* 0x000fea0003800200 */
.L_x_33472:
        /* <DEDUP_REMOVED lines=62> */
.L_x_33470:
[----:B------:R-:W-:Y:S05]  /*435d0*/  BSYNC.RECONVERGENT B1 ;  /* 0x0000000000017941 */ /* 0x000fea0003800200 */
.L_x_33469:
        /* <DEDUP_REMOVED lines=21> */
.L_x_33476:
        /* <DEDUP_REMOVED lines=12> */
.L_x_33478:
[----:B------:R-:W-:Y:S05]  /*437f0*/  BSYNC.RECONVERGENT B2 ;  /* 0x0000000000027941 */ /* 0x000fea0003800200 */
.L_x_33477:
        /* <DEDUP_REMOVED lines=61> */
.L_x_33475:
[----:B------:R-:W-:Y:S05]  /*43bd0*/  BSYNC.RECONVERGENT B1 ;  /* 0x0000000000017941 */ /* 0x000fea0003800200 */
.L_x_33474:
        /* <DEDUP_REMOVED lines=19> */
.L_x_33481:
        /* <DEDUP_REMOVED lines=12> */
.L_x_33483:
[----:B------:R-:W-:Y:S05]  /*43dd0*/  BSYNC.RECONVERGENT B2 ;  /* 0x0000000000027941 */ /* 0x000fea0003800200 */
.L_x_33482:
        /* <DEDUP_REMOVED lines=62> */
.L_x_33480:
[----:B------:R-:W-:Y:S05]  /*441c0*/  BSYNC.RECONVERGENT B1 ;  /* 0x0000000000017941 */ /* 0x000fea0003800200 */
.L_x_33479:
        /* <DEDUP_REMOVED lines=19> */
.L_x_33486:
        /* <DEDUP_REMOVED lines=12> */
.L_x_33488:
[----:B------:R-:W-:Y:S05]  /*443c0*/  BSYNC.RECONVERGENT B2 ;  /* 0x0000000000027941 */ /* 0x000fea0003800200 */
.L_x_33487:
        /* <DEDUP_REMOVED lines=62> */
.L_x_33485:
[----:B------:R-:W-:Y:S05]  /*447b0*/  BSYNC.RECONVERGENT B1 ;  /* 0x0000000000017941 */ /* 0x000fea0003800200 */
.L_x_33484:
        /* <DEDUP_REMOVED lines=19> */
.L_x_33491:
        /* <DEDUP_REMOVED lines=12> */
.L_x_33493:
[----:B------:R-:W-:Y:S05]  /*449b0*/  BSYNC.RECONVERGENT B2 ;  /* 0x0000000000027941 */ /* 0x000fea0003800200 */
.L_x_33492:
        /* <DEDUP_REMOVED lines=62> */
.L_x_33490:
[----:B------:R-:W-:Y:S05]  /*44da0*/  BSYNC.RECONVERGENT B1 ;  /* 0x0000000000017941 */ /* 0x000fea0003800200 */
.L_x_33489:
        /* <DEDUP_REMOVED lines=17> */
.L_x_33496:
        /* <DEDUP_REMOVED lines=12> */
.L_x_33498:
[----:B------:R-:W-:Y:S05]  /*44f80*/  BSYNC.RECONVERGENT B2 ;  /* 0x0000000000027941 */ /* 0x000fea0003800200 */
.L_x_33497:
        /* <DEDUP_REMOVED lines=62> */
.L_x_33495:
[----:B------:R-:W-:Y:S05]  /*45370*/  BSYNC.RECONVERGENT B1 ;  /* 0x0000000000017941 */ /* 0x000fea0003800200 */
.L_x_33494:
        /* <DEDUP_REMOVED lines=17> */
.L_x_33501:
        /* <DEDUP_REMOVED lines=12> */
.L_x_33503:
[----:B------:R-:W-:Y:S05]  /*45550*/  BSYNC.RECONVERGENT B2 ;  /* 0x0000000000027941 */ /* 0x000fea0003800200 */
.L_x_33502:
        /* <DEDUP_REMOVED lines=62> */
.L_x_33500:
[----:B------:R-:W-:Y:S05]  /*45940*/  BSYNC.RECONVERGENT B1 ;  /* 0x0000000000017941 */ /* 0x000fea0003800200 */
.L_x_33499:
        /* <DEDUP_REMOVED lines=17> */
.L_x_33506:
        /* <DEDUP_REMOVED lines=12> */
.L_x_33508:
[----:B------:R-:W-:Y:S05]  /*45b20*/  BSYNC.RECONVERGENT B2 ;  /* 0x0000000000027941 */ /* 0x000fea0003800200 */
.L_x_33507:
        /* <DEDUP_REMOVED lines=62> */
.L_x_33505:
[----:B------:R-:W-:Y:S05]  /*45f10*/  BSYNC.RECONVERGENT B1 ;  /* 0x0000000000017941 */ /* 0x000fea0003800200 */
.L_x_33504:
        /* <DEDUP_REMOVED lines=42> */
.L_x_33468:
        /* <DEDUP_REMOVED lines=44> */
.L_x_33509:
[----:B------:R-:W-:Y:S01]  /*46480*/  IMAD.MOV.U32 R11, RZ, RZ, R184 ;  /* 0x000000ffff0b7224 */ /* 0x000fe200078e00b8 */
[----:B------:R-:W-:-:S07]  /*46490*/  IADD3 R21, PT, PT, R21, 0x20, RZ ;  /* 0x0000002015157810 */ /* 0x000fce0007ffe0ff */
.L_x_33386:
[----:B------:R-:W-:Y:S05]  /*464a0*/  BSYNC.RECONVERGENT B0 ;  /* 0x0000000000007941 */ /* 0x000fea0003800200 */
.L_x_33385:
        /* <DEDUP_REMOVED lines=36> */
.L_x_33515:
        /* <DEDUP_REMOVED lines=12> */
.L_x_33517:
[----:B------:R-:W-:Y:S05]  /*467b0*/  BSYNC.RECONVERGENT B2 ;  /* 0x0000000000027941 */ /* 0x000fea0003800200 */
.L_x_33516:
        /* <DEDUP_REMOVED lines=62> */
.L_x_33514:
[----:B------:R-:W-:Y:S05]  /*46ba0*/  BSYNC.RECONVERGENT B1 ;  /* 0x0000000000017941 */ /* 0x000fea0003800200 */
.L_x_33513:
        /* <DEDUP_REMOVED lines=23> */
.L_x_33520:
        /* <DEDUP_REMOVED lines=12> */
.L_x_33522:
[----:B------:R-:W-:Y:S05]  /*46de0*/  BSYNC.RECONVERGENT B2 ;  /* 0x0000000000027941 */ /* 0x000fea0003800200 */
.L_x_33521:
        /* <DEDUP_REMOVED lines=61> */
.L_x_33519:
[----:B------:R-:W-:Y:S05]  /*471c0*/  BSYNC.RECONVERGENT B1 ;  /* 0x0000000000017941 */ /* 0x000fea0003800200 */
.L_x_33518:
        /* <DEDUP_REMOVED lines=24> */
.L_x_33525:
        /* <DEDUP_REMOVED lines=12> */
.L_x_33527:
[----:B------:R-:W-:Y:S05]  /*47410*/  BSYNC.RECONVERGENT B2 ;  /* 0x0000000000027941 */ /* 0x000fea0003800200 */
.L_x_33526:
        /* <DEDUP_REMOVED lines=60> */
[----:B------:R-:W-:-:S07]  /*477e0*/  HFMA2 R14, -RZ, RZ, 0, 0 ;  /* 0x00000000ff0e7431 */ /* 0x000fce00000001ff */
.L_x_33524:
[----:B------:R-:W-:Y:S05]  /*477f0*/  BSYNC.RECONVERGENT B1 ;  /* 0x0000000000017941 */ /* 0x000fea0003800200 */
.L_x_33523:
        /* <DEDUP_REMOVED lines=20> */
.L_x_33530:
        /* <DEDUP_REMOVED lines=12> */
.L_x_33532:
[----:B------:R-:W-:Y:S05]  /*47a00*/  BSYNC.RECONVERGENT B2 ;  /* 0x0000000000027941 */ /* 0x000fea0003800200 */
.L_x_33531:
        /* <DEDUP_REMOVED lines=60> */
[----:B------:R-:W-:-:S07]  /*47dd0*/  HFMA2 R11, -RZ, RZ, 0, 0 ;  /* 0x00000000ff0b7431 */ /* 0x000fce00000001ff */
.L_x_33529:
[----:B------:R-:W-:Y:S05]  /*47de0*/  BSYNC.RECONVERGENT B1 ;  /* 0x0000000000017941 */ /* 0x000fea0003800200 */
.L_x_33528:
        /* <DEDUP_REMOVED lines=24> */
.L_x_33535:
        /* <DEDUP_REMOVED lines=12> */
.L_x_33537:
[----:B------:R-:W-:Y:S05]  /*48030*/  BSYNC.RECONVERGENT B2 ;  /* 0x0000000000027941 */ /* 0x000fea0003800200 */
.L_x_33536:
        /* <DEDUP_REMOVED lines=61> */
.L_x_33534:
[----:B------:R-:W-:Y:S05]  /*48410*/  BSYNC.RECONVERGENT B1 ;  /* 0x0000000000017941 */ /* 0x000fea0003800200 */
.L_x_33533:
        /* <DEDUP_REMOVED lines=20> */
.L_x_33540:
        /* <DEDUP_REMOVED lines=12> */
.L_x_33542:
[----:B------:R-:W-:Y:S05]  /*48620*/  BSYNC.RECONVERGENT B2 ;  /* 0x0000000000027941 */ /* 0x000fea0003800200 */
.L_x_33541:
        /* <DEDUP_REMOVED lines=61> */
.L_x_33539:
[----:B------:R-:W-:Y:S05]  /*48a00*/  BSYNC.RECONVERGENT B1 ;  /* 0x0000000000017941 */ /* 0x000fea0003800200 */
.L_x_33538:
        /* <DEDUP_REMOVED lines=24> */
.L_x_33545:
        /* <DEDUP_REMOVED lines=12> */
.L_x_33547:
[----:B------:R-:W-:Y:S05]  /*48c50*/  BSYNC.RECONVERGENT B2 ;  /* 0x0000000000027941 */ /* 0x000fea0003800200 */
.L_x_33546:
        /* <DEDUP_REMOVED lines=61> */
.L_x_33544:
[----:B------:R-:W-:Y:S05]  /*49030*/  BSYNC.RECONVERGENT B1 ;  /* 0x0000000000017941 */ /* 0x000fea0003800200 */
.L_x_33543:
        /* <DEDUP_REMOVED lines=20> */
.L_x_33550:
        /* <DEDUP_REMOVED lines=12> */
.L_x_33552:
[----:B------:R-:W-:Y:S05]  /*49240*/  BSYNC.RECONVERGENT B2 ;  /* 0x0000000000027941 */ /* 0x000fea0003800200 */
.L_x_33551:
        /* <DEDUP_REMOVED lines=61> */
.L_x_33549:
[----:B------:R-:W-:Y:S05]  /*49620*/  BSYNC.RECONVERGENT B1 ;  /* 0x0000000000017941 */ /* 0x000fea0003800200 */
.L_x_33548:
        /* <DEDUP_REMOVED lines=24> */
.L_x_33555:
        /* <DEDUP_REMOVED lines=12> */
.L_x_33557:
[----:B------:R-:W-:Y:S05]  /*49870*/  BSYNC.RECONVERGENT B2 ;  /* 0x0000000000027941 */ /* 0x000fea0003800200 */
.L_x_33556:
        /* <DEDUP_REMOVED lines=61> */
.L_x_33554:
[----:B------:R-:W-:Y:S05]  /*49c50*/  BSYNC.RECONVERGENT B1 ;  /* 0x0000000000017941 */ /* 0x000fea0003800200 */
.L_x_33553:
        /* <DEDUP_REMOVED lines=18> */
.L_x_33560:
        /* <DEDUP_REMOVED lines=12> */
.L_x_33562:
[----:B------:R-:W-:Y:S05]  /*49e40*/  BSYNC.RECONVERGENT B2 ;  /* 0x0000000000027941 */ /* 0x000fea0003800200 */
.L_x_33561:
        /* <DEDUP_REMOVED lines=61> */
.L_x_33559:
[----:B------:R-:W-:Y:S05]  /*4a220*/  BSYNC.RECONVERGENT B1 ;  /* 0x0000000000017941 */ /* 0x000fea0003800200 */
.L_x_33558:
        /* <DEDUP_REMOVED lines=24> */
.L_x_33565:
        /* <DEDUP_REMOVED lines=12> */
.L_x_33567:
[----:B------:R-:W-:Y:S05]  /*4a470*/  BSYNC.RECONVERGENT B2 ;  /* 0x0000000000027941 */ /* 0x000fea0003800200 */
.L_x_33566:
        /* <DEDUP_REMOVED lines=61> */
.L_x_33564:
[----:B------:R-:W-:Y:S05]  /*4a850*/  BSYNC.RECONVERGENT B1 ;  /* 0x0000000000017941 */ /* 0x000fea0003800200 */
.L_x_33563:
        /* <DEDUP_REMOVED lines=18> */
.L_x_33570:
        /* <DEDUP_REMOVED lines=12> */
.L_x_33572:
[----:B------:R-:W-:Y:S05]  /*4aa40*/  BSYNC.RECONVERGENT B2 ;  /* 0x0000000000027941 */ /* 0x000fea0003800200 */
.L_x_33571:
        /* <DEDUP_REMOVED lines=61> */
.L_x_33569:
[----:B------:R-:W-:Y:S05]  /*4ae20*/  BSYNC.RECONVERGENT B1 ;  /* 0x0000000000017941 */ /* 0x000fea0003800200 */
.L_x_33568:
        /* <DEDUP_REMOVED lines=24> */
.L_x_33575:
        /* <DEDUP_REMOVED lines=12> */
.L_x_33577:
[----:B------:R-:W-:Y:S05]  /*4b070*/  BSYNC.RECONVERGENT B2 ;  /* 0x0000000000027941 */ /* 0x000fea0003800200 */
.L_x_33576:
        /* <DEDUP_REMOVED lines=61> */
.L_x_33574:
[----:B------:R-:W-:Y:S05]  /*4b450*/  BSYNC.RECONVERGENT B1 ;  /* 0x0000000000017941 */ /* 0x000fea0003800200 */
.L_x_33573:
        /* <DEDUP_REMOVED lines=18> */
.L_x_33580:
        /* <DEDUP_REMOVED lines=12> */
.L_x_33582:
[----:B------:R-:W-:Y:S05]  /*4b640*/  BSYNC.RECONVERGENT B2 ;  /* 0x0000000000027941 */ /* 0x000fea0003800200 */
.L_x_33581:
        /* <DEDUP_REMOVED lines=61> */
.L_x_33579:
[----:B------:R-:W-:Y:S05]  /*4ba20*/  BSYNC.RECONVERGENT B1 ;  /* 0x0000000000017941 */ /* 0x000fea0003800200 */
.L_x_33578:
        /* <DEDUP_REMOVED lines=24> */
.L_x_33585:
        /* <DEDUP_REMOVED lines=12> */
.L_x_33587:
[----:B------:R-:W-:Y:S05]  /*4bc70*/  BSYNC.RECONVERGENT B2 ;  /* 0x0000000000027941 */ /* 0x000fea0003800200 */
.L_x_33586:
        /* <DEDUP_REMOVED lines=61> */
.L_x_33584:
[----:B------:R-:W-:Y:S05]  /*4c050*/  BSYNC.RECONVERGENT B1 ;  /* 0x0000000000017941 */ /* 0x000fea0003800200 */
.L_x_33583:
        /* <DEDUP_REMOVED lines=18> */
.L_x_33590:
        /* <DEDUP_REMOVED lines=15> */
.L_x_33592:
[----:B------:R-:W-:Y:S05]  /*4c270*/  BSYNC.RECONVERGENT B2 ;  /* 0x0000000000027941 */ /* 0x000fea0003800200 */
.L_x_33591:
        /* <DEDUP_REMOVED lines=62> */
.L_x_33589:
[----:B------:R-:W-:Y:S05]  /*4c660*/  BSYNC.RECONVERGENT B1 ;  /* 0x0000000000017941 */ /* 0x000fea0003800200 */
.L_x_33588:
        /* <DEDUP_REMOVED lines=12> */
.L_x_33512:
        /* <DEDUP_REMOVED lines=16> */
.L_x_33596:
        /* <DEDUP_REMOVED lines=12> */
.L_x_33598:
[----:B------:R-:W-:Y:S05]  /*4c8f0*/  BSYNC.RECONVERGENT B2 ;  /* 0x0000000000027941 */ /* 0x000fea0003800200 */
.L_x_33597:
        /* <DEDUP_REMOVED lines=60> */
[----:B------:R-:W-:Y:S01]  /*4ccc0*/  IMAD.MOV.U32 R23, RZ, RZ, RZ ;  /* 0x000000ffff177224 */ /* 0x000fe200078e00ff */
[----:B------:R-:W-:-:S07]  /*4ccd0*/  MOV R22, R11 ;  /* 0x0000000b00167202 */ /* 0x000fce0000000f00 */
.L_x_33595:
[----:B------:R-:W-:Y:S05]  /*4cce0*/  BSYNC.RECONVERGENT B1 ;  /* 0x0000000000017941 */ /* 0x000fea0003800200 */
.L_x_33594:
        /* <DEDUP_REMOVED lines=21> */
.L_x_33601:
        /* <DEDUP_REMOVED lines=12> */
.L_x_33603:
[----:B------:R-:W-:Y:S05]  /*4cf00*/  BSYNC.RECONVERGENT B2 ;  /* 0x0000000000027941 */ /* 0x000fea0003800200 */
.L_x_33602:
        /* <DEDUP_REMOVED lines=61> */
.L_x_33600:
[----:B------:R-:W-:Y:S05]  /*4d2e0*/  BSYNC.RECONVERGENT B1 ;  /* 0x0000000000017941 */ /* 0x000fea0003800200 */
.L_x_33599:
        /* <DEDUP_REMOVED lines=19> */
.L_x_33606:
        /* <DEDUP_REMOVED lines=12> */
.L_x_33608:
[----:B------:R-:W-:Y:S05]  /*4d4e0*/  BSYNC.RECONVERGENT B2 ;  /* 0x0000000000027941 */ /* 0x000fea0003800200 */
.L_x_33607:
        /* <DEDUP_REMOVED lines=60> */
[----:B------:R-:W-:Y:S01]  /*4d8b0*/  IMAD.MOV.U32 R23, RZ, RZ, RZ ;  /* 0x000000ffff177224 */ /* 0x000fe200078e00ff */
[----:B------:R-:W-:-:S07]  /*4d8c0*/  MOV R10, R22 ;  /* 0x00000016000a7202 */ /* 0x000fce0000000f00 */
.L_x_33605:
[----:B------:R-:W-:Y:S05]  /*4d8d0*/  BSYNC.RECONVERGENT B1 ;  /* 0x0000000000017941 */ /* 0x000fea0003800200 */
.L_x_33604:
        /* <DEDUP_REMOVED lines=19> */
.L_x_33611:
        /* <DEDUP_REMOVED lines=12> */
.L_x_33613:
[----:B------:R-:W-:Y:S05]  /*4dad0*/  BSYNC.RECONVERGENT B2 ;  /* 0x0000000000027941 */ /* 0x000fea0003800200 */
.L_x_33612:
        /* <DEDUP_REMOVED lines=59> */
[----:B------:R-:W-:Y:S02]  /*4de90*/  IMAD.MOV.U32 R10, RZ, RZ, R156 ;  /* 0x000000ffff0a7224 */ /* 0x000fe400078e009c */
[----:B------:R-:W-:Y:S01]  /*4dea0*/  HFMA2 R156, -RZ, RZ, 0, 0 ;  /* 0x00000000ff9c7431 */ /* 0x000fe200000001ff */
[----:B------:R-:W-:-:S07]  /*4deb0*/  LOP3.LUT R5, R180, UR16, R157, 0x96, !PT ;  /* 0x00000010b4057c12 */ /* 0x000fce000f8e969d */
.L_x_33610:
[----:B------:R-:W-:Y:S05]  /*4dec0*/  BSYNC.RECONVERGENT B1 ;  /* 0x0000000000017941 */ /* 0x000fea0003800200 */
.L_x_33609:
        /* <DEDUP_REMOVED lines=19> */
.L_x_33616:
        /* <DEDUP_REMOVED lines=12> */
.L_x_33618:
[----:B------:R-:W-:Y:S05]  /*4e0c0*/  BSYNC.RECONVERGENT B2 ;  /* 0x0000000000027941 */ /* 0x000fea0003800200 */
.L_x_33617:
        /* <DEDUP_REMOVED lines=62> */
.L_x_33615:
[----:B------:R-:W-:Y:S05]  /*4e4b0*/  BSYNC.RECONVERGENT B1 ;  /* 0x0000000000017941 */ /* 0x000fea0003800200 */
.L_x_33614:
        /* <DEDUP_REMOVED lines=17> */
.L_x_33621:
        /* <DEDUP_REMOVED lines=12> */
.L_x_33623:
[----:B------:R-:W-:Y:S05]  /*4e690*/  BSYNC.RECONVERGENT B2 ;  /* 0x0000000000027941 */ /* 0x000fea0003800200 */
.L_x_33622:
        /* <DEDUP_REMOVED lines=62> */
.L_x_33620:
[----:B------:R-:W-:Y:S05]  /*4ea80*/  BSYNC.RECONVERGENT B1 ;  /* 0x0000000000017941 */ /* 0x000fea0003800200 */
.L_x_33619:
        /* <DEDUP_REMOVED lines=17> */
.L_x_33626:
        /* <DEDUP_REMOVED lines=12> */
.L_x_33628:
[----:B------:R-:W-:Y:S05]  /*4ec60*/  BSYNC.RECONVERGENT B2 ;  /* 0x0000000000027941 */ /* 0x000fea0003800200 */
.L_x_33627:
        /* <DEDUP_REMOVED lines=62> */
.L_x_33625:
[----:B------:R-:W-:Y:S05]  /*4f050*/  BSYNC.RECONVERGENT B1 ;  /* 0x0000000000017941 */ /* 0x000fea0003800200 */
.L_x_33624:
        /* <DEDUP_REMOVED lines=17> */
.L_x_33631:
        /* <DEDUP_REMOVED lines=12> */
.L_x_33633:
[----:B------:R-:W-:Y:S05]  /*4f230*/  BSYNC.RECONVERGENT B2 ;  /* 0x0000000000027941 */ /* 0x000fea0003800200 */
.L_x_33632:
        /* <DEDUP_REMOVED lines=59> */
[----:B------:R-:W-:-:S04]  /*4f5f0*/  IMAD.WIDE.U32 R160, R5, -0x326172a9, RZ ;  /* 0xcd9e8d5705a07825 */ /* 0x000fc800078e00ff */
[----:B------:R-:W-:Y:S01]  /*4f600*/  IMAD.MOV.U32 R10, RZ, RZ, R160 ;  /* 0x000000ffff0a7224 */ /* 0x000fe200078e00a0 */
[----:B------:R-:W-:-:S07]  /*4f610*/  LOP3.LUT R5, R180, UR16, R161, 0x96, !PT ;  /* 0x00000010b4057c12 */ /* 0x000fce000f8e96a1 */
.L_x_33630:
[----:B------:R-:W-:Y:S05]  /*4f620*/  BSYNC.RECONVERGENT B1 ;  /* 0x0000000000017941 */ /* 0x000fea0003800200 */
.L_x_33629:
        /* <DEDUP_REMOVED lines=42> */
.L_x_33593:
        /* <DEDUP_REMOVED lines=44> */
.L_x_33634:
[----:B------:R-:W-:Y:S01]  /*4fb90*/  MOV R11, R184 ;  /* 0x000000b8000b7202 */ /* 0x000fe20000000f00 */
[----:B------:R-:W-:-:S07]  /*4fba0*/  VIADD R21, R21, 0x20 ;  /* 0x0000002015157836 */ /* 0x000fce0000000000 */
.L_x_33511:
[----:B------:R-:W-:Y:S05]  /*4fbb0*/  BSYNC.RECONVERGENT B0 ;  /* 0x0000000000007941 */ /* 0x000fea0003800200 */
.L_x_33510:
        /* <DEDUP_REMOVED lines=36> */
.L_x_33640:
        /* <DEDUP_REMOVED lines=12> */
.L_x_33642:
[----:B------:R-:W-:Y:S05]  /*4fec0*/  BSYNC.RECONVERGENT B2 ;  /* 0x0000000000027941 */ /* 0x000fea0003800200 */
.L_x_33641:
        /* <DEDUP_REMOVED lines=62> */
.L_x_33639:
[----:B------:R-:W-:Y:S05]  /*502b0*/  BSYNC.RECONVERGENT B1 ;  /* 0x0000000000017941 */ /* 0x000fea0003800200 */
.L_x_33638:
[----:B------:R-:W1:Y:S01]  /*502c0*/  LDC R183, c[0x0][0x404] ;  /* 0x00010100ffb77b82 */ /* 0x000e620000000800 */
[----:B------:R-:W-:Y:S01]  /*502d0*/  HFMA2 R185, -RZ, RZ, 0.1171875, 0 ;  /* 0x2f800000ffb97431 */ /* 0x000fe200000001ff */
[----:B------:R-:W-:Y:S01]  /*502e0*/  I2FP.F32.U32 R7, R13 ;  /* 0x0000000d00077245 */ /* 0x000fe20000201000 */
[----:B-----5:R-:W-:Y:S01]  /*502f0*/  HADD2.F32 R11, -RZ, R168.H0_H0 ;  /* 0x200000a8ff0b7230 */ /* 0x020fe20000004100 */
[----:B------:R-:W-:Y:S01]  /*50300*/  ISETP.NE.AND P2, PT, R14, 0x1, PT ;  /* 0x000000010e00780c */ /* 0x000fe20003f45270 */
[----:B------:R-:W-:Y:S01]  /*50310*/  BSSY.RECONVERGENT B1, `(.L_x_33643) ;  /* 0x000005c000017945 */ /* 0x000fe20003800200 */
[----:B------:R-:W-:Y:S02]  /*50320*/  LOP3.LUT R3, R3, 0xffffffef, RZ, 0xc0, !PT ;  /* 0xffffffef03037812 */ /* 0x000fe400078ec0ff */
[----:B------:R-:W2:Y:S01]  /*50330*/  LDC R182, c[0x0][0x408] ;  /* 0x00010200ffb67b82 */ /* 0x000ea20000000800 */
[----:B------:R-:W-:Y:S01]  /*50340*/  MOV R13, R10 ;  /* 0x0000000a000d7202 */ /* 0x000fe20000000f00 */
        /* <DEDUP_REMOVED lines=14> */
.L_x_33645:
        /* <DEDUP_REMOVED lines=12> */
.L_x_33647:
[----:B------:R-:W-:Y:S05]  /*504f0*/  BSYNC.RECONVERGENT B2 ;  /* 0x0000000000027941 */ /* 0x000fea0003800200 */
.L_x_33646:
        /* <DEDUP_REMOVED lines=61> */
.L_x_33644:
[----:B------:R-:W-:Y:S05]  /*508d0*/  BSYNC.RECONVERGENT B1 ;  /* 0x0000000000017941 */ /* 0x000fea0003800200 */
.L_x_33643:
        /* <DEDUP_REMOVED lines=24> */
.L_x_33650:
        /* <DEDUP_REMOVED lines=12> */
.L_x_33652:
[----:B------:R-:W-:Y:S05]  /*50b20*/  BSYNC.RECONVERGENT B2 ;  /* 0x0000000000027941 */ /* 0x000fea0003800200 */
.L_x_33651:
        /* <DEDUP_REMOVED lines=61> */
.L_x_33649:
[----:B------:R-:W-:Y:S05]  /*50f00*/  BSYNC.RECONVERGENT B1 ;  /* 0x0000000000017941 */ /* 0x000fea0003800200 */
.L_x_33648:
        /* <DEDUP_REMOVED lines=20> */
.L_x_33655:
        /* <DEDUP_REMOVED lines=12> */
.L_x_33657:
[----:B------:R-:W-:Y:S05]  /*51110*/  BSYNC.RECONVERGENT B2 ;  /* 0x0000000000027941 */ /* 0x000fea0003800200 */
.L_x_33656:
        /* <DEDUP_REMOVED lines=61> */
.L_x_33654:
[----:B------:R-:W-:Y:S05]  /*514f0*/  BSYNC.RECONVERGENT B1 ;  /* 0x0000000000017941 */ /* 0x000fea0003800200 */
.L_x_33653:
        /* <DEDUP_REMOVED lines=24> */
.L_x_33660:
        /* <DEDUP_REMOVED lines=12> */
.L_x_33662:
[----:B------:R-:W-:Y:S05]  /*51740*/  BSYNC.RECONVERGENT B2 ;  /* 0x0000000000027941 */ /* 0x000fea0003800200 */
.L_x_33661:
        /* <DEDUP_REMOVED lines=61> */
.L_x_33659:
[----:B------:R-:W-:Y:S05]  /*51b20*/  BSYNC.RECONVERGENT B1 ;  /* 0x0000000000017941 */ /* 0x000fea0003800200 */
.L_x_33658:
        /* <DEDUP_REMOVED lines=20> */
.L_x_33665:
        /* <DEDUP_REMOVED lines=12> */
.L_x_33667:
[----:B------:R-:W-:Y:S05]  /*51d30*/  BSYNC.RECONVERGENT B2 ;  /* 0x0000000000027941 */ /* 0x000fea0003800200 */
.L_x_33666:
        /* <DEDUP_REMOVED lines=61> */
.L_x_33664:
[----:B------:R-:W-:Y:S05]  /*52110*/  BSYNC.RECONVERGENT B1 ;  /* 0x0000000000017941 */ /* 0x000fea0003800200 */
.L_x_33663:
        /* <DEDUP_REMOVED lines=24> */
.L_x_33670:
        /* <DEDUP_REMOVED lines=12> */
.L_x_33672:
[----:B------:R-:W-:Y:S05]  /*52360*/  BSYNC.RECONVERGENT B2 ;  /* 0x0000000000027941 */ /* 0x000fea0003800200 */
.L_x_33671:
        /* <DEDUP_REMOVED lines=61> */
.L_x_33669:
[----:B------:R-:W-:Y:S05]  /*52740*/  BSYNC.RECONVERGENT B1 ;  /* 0x0000000000017941 */ /* 0x000fea0003800200 */
.L_x_33668:
        /* <DEDUP_REMOVED lines=20> */
.L_x_33675:
        /* <DEDUP_REMOVED lines=12> */
.L_x_33677:
[----:B------:R-:W-:Y:S05]  /*52950*/  BSYNC.RECONVERGENT B2 ;  /* 0x0000000000027941 */ /* 0x000fea0003800200 */
.L_x_33676:
        /* <DEDUP_REMOVED lines=61> */
.L_x_33674:
[----:B------:R-:W-:Y:S05]  /*52d30*/  BSYNC.RECONVERGENT B1 ;  /* 0x0000000000017941 */ /* 0x000fea0003800200 */
.L_x_33673:
        /* <DEDUP_REMOVED lines=24> */
.L_x_33680:
        /* <DEDUP_REMOVED lines=12> */
.L_x_33682:
[----:B------:R-:W-:Y:S05]  /*52f80*/  BSYNC.RECONVERGENT B2 ;  /* 0x0000000000027941 */ /* 0x000fea0003800200 */
.L_x_33681:
        /* <DEDUP_REMOVED lines=61> */
.L_x_33679:
[----:B------:R-:W-:Y:S05]  /*53360*/  BSYNC.RECONVERGENT B1 ;  /* 0x0000000000017941 */ /* 0x000fea0003800200 */
.L_x_33678:
        /* <DEDUP_REMOVED lines=18> */
.L_x_33685:
        /* <DEDUP_REMOVED lines=12> */
.L_x_33687:
[----:B------:R-:W-:Y:S05]  /*53550*/  BSYNC.RECONVERGENT B2 ;  /* 0x0000000000027941 */ /* 0x000fea0003800200 */
.L_x_33686:
        /* <DEDUP_REMOVED lines=61> */
.L_x_33684:
[----:B------:R-:W-:Y:S05]  /*53930*/  BSYNC.RECONVERGENT B1 ;  /* 0x0000000000017941 */ /* 0x000fea0003800200 */
.L_x_33683:
        /* <DEDUP_REMOVED lines=24> */
.L_x_33690:
        /* <DEDUP_REMOVED lines=12> */
.L_x_33692:
[----:B------:R-:W-:Y:S05]  /*53b80*/  BSYNC.RECONVERGENT B2 ;  /* 0x0000000000027941 */ /* 0x000fea0003800200 */
.L_x_33691:
        /* <DEDUP_REMOVED lines=61> */
.L_x_33689:
[----:B------:R-:W-:Y:S05]  /*53f60*/  BSYNC.RECONVERGENT B1 ;  /* 0x0000000000017941 */ /* 0x000fea0003800200 */
.L_x_33688:
        /* <DEDUP_REMOVED lines=18> */
.L_x_33695:
        /* <DEDUP_REMOVED lines=12> */
.L_x_33697:
[----:B------:R-:W-:Y:S05]  /*54150*/  BSYNC.RECONVERGENT B2 ;  /* 0x0000000000027941 */ /* 0x000fea0003800200 */
.L_x_33696:
        /* <DEDUP_REMOVED lines=61> */
.L_x_33694:
[----:B------:R-:W-:Y:S05]  /*54530*/  BSYNC.RECONVERGENT B1 ;  /* 0x0000000000017941 */ /* 0x000fea0003800200 */
.L_x_33693:
        /* <DEDUP_REMOVED lines=24> */
.L_x_33700:
        /* <DEDUP_REMOVED lines=12> */
.L_x_33702:
[----:B------:R-:W-:Y:S05]  /*54780*/  BSYNC.RECONVERGENT B2 ;  /* 0x0000000000027941 */ /* 0x000fea0003800200 */
.L_x_33701:
        /* <DEDUP_REMOVED lines=61> */
.L_x_33699:
[----:B------:R-:W-:Y:S05]  /*54b60*/  BSYNC.RECONVERGENT B1 ;  /* 0x0000000000017941 */ /* 0x000fea0003800200 */
.L_x_33698:
        /* <DEDUP_REMOVED lines=18> */
.L_x_33705:
        /* <DEDUP_REMOVED lines=12> */
.L_x_33707:
[----:B------:R-:W-:Y:S05]  /*54d50*/  BSYNC.RECONVERGENT B2 ;  /* 0x0000000000027941 */ /* 0x000fea0003800200 */
.L_x_33706:
        /* <DEDUP_REMOVED lines=61> */
.L_x_33704:
[----:B------:R-:W-:Y:S05]  /*55130*/  BSYNC.RECONVERGENT B1 ;  /* 0x0000000000017941 */ /* 0x000fea0003800200 */
.L_x_33703:
        /* <DEDUP_REMOVED lines=24> */
.L_x_33710:
        /* <DEDUP_REMOVED lines=12> */
.L_x_33712:
[----:B------:R-:W-:Y:S05]  /*55380*/  BSYNC.RECONVERGENT B2 ;  /* 0x0000000000027941 */ /* 0x000fea0003800200 */
.L_x_33711:
        /* <DEDUP_REMOVED lines=61> */
.L_x_33709:
[----:B------:R-:W-:Y:S05]  /*55760*/  BSYNC.RECONVERGENT B1 ;  /* 0x0000000000017941 */ /* 0x000fea0003800200 */
.L_x_33708:
        /* <DEDUP_REMOVED lines=18> */
.L_x_33715:
        /* <DEDUP_REMOVED lines=15> */
.L_x_33717:
[----:B------:R-:W-:Y:S05]  /*55980*/  BSYNC.RECONVERGENT B2 ;  /* 0x0000000000027941 */ /* 0x000fea0003800200 */
.L_x_33716:
        /* <DEDUP_REMOVED lines=62> */
.L_x_33714:
[----:B------:R-:W-:Y:S05]  /*55d70*/  BSYNC.RECONVERGENT B1 ;  /* 0x0000000000017941 */ /* 0x000fea0003800200 */
.L_x_33713:
        /* <DEDUP_REMOVED lines=12> */
.L_x_33637:
        /* <DEDUP_REMOVED lines=16> */
.L_x_33721:
        /* <DEDUP_REMOVED lines=12> */
.L_x_33723:
[----:B------:R-:W-:Y:S05]  /*56000*/  BSYNC.RECONVERGENT B2 ;  /* 0x0000000000027941 */ /* 0x000fea0003800200 */
.L_x_33722:
        /* <DEDUP_REMOVED lines=62> */
.L_x_33720:
[----:B------:R-:W-:Y:S05]  /*563f0*/  BSYNC.RECONVERGENT B1 ;  /* 0x0000000000017941 */ /* 0x000fea0003800200 */
.L_x_33719:
        /* <DEDUP_REMOVED lines=21> */
.L_x_33726:
        /* <DEDUP_REMOVED lines=12> */
.L_x_33728:
[----:B------:R-:W-:Y:S05]  /*56610*/  BSYNC.RECONVERGENT B2 ;  /* 0x0000000000027941 */ /* 0x000fea0003800200 */
.L_x_33727:
        /* <DEDUP_REMOVED lines=61> */
.L_x_33725:
[----:B------:R-:W-:Y:S05]  /*569f0*/  BSYNC.RECONVERGENT B1 ;  /* 0x0000000000017941 */ /* 0x000fea0003800200 */
.L_x_33724:
        /* <DEDUP_REMOVED lines=19> */
.L_x_33731:
        /* <DEDUP_REMOVED lines=12> */
.L_x_33733:
[----:B------:R-:W-:Y:S05]  /*56bf0*/  BSYNC.RECONVERGENT B2 ;  /* 0x0000000000027941 */ /* 0x000fea0003800200 */
.L_x_33732:
        /* <DEDUP_REMOVED lines=62> */
.L_x_33730:
[----:B------:R-:W-:Y:S05]  /*56fe0*/  BSYNC.RECONVERGENT B1 ;  /* 0x0000000000017941 */ /* 0x000fea0003800200 */
.L_x_33729:
        /* <DEDUP_REMOVED lines=19> */
.L_x_33736:
        /* <DEDUP_REMOVED lines=12> */
.L_x_33738:
[----:B------:R-:W-:Y:S05]  /*571e0*/  BSYNC.RECONVERGENT B2 ;  /* 0x0000000000027941 */ /* 0x000fea0003800200 */
.L_x_33737:
        /* <DEDUP_REMOVED lines=62> */
.L_x_33735:
[----:B------:R-:W-:Y:S05]  /*575d0*/  BSYNC.RECONVERGENT B1 ;  /* 0x0000000000017941 */ /* 0x000fea0003800200 */
.L_x_33734:
        /* <DEDUP_REMOVED lines=19> */
.L_x_33741:
        /* <DEDUP_REMOVED lines=12> */
.L_x_33743:
[----:B------:R-:W-:Y:S05]  /*577d0*/  BSYNC.RECONVERGENT B2 ;  /* 0x0000000000027941 */ /* 0x000fea0003800200 */
.L_x_33742:
        /* <DEDUP_REMOVED lines=62> */
.L_x_33740:
[----:B------:R-:W-:Y:S05]  /*57bc0*/  BSYNC.RECONVERGENT B1 ;  /* 0x0000000000017941 */ /* 0x000fea0003800200 */
.L_x_33739:
        /* <DEDUP_REMOVED lines=17> */
.L_x_33746:
        /* <DEDUP_REMOVED lines=12> */
.L_x_33748:
[----:B------:R-:W-:Y:S05]  /*57da0*/  BSYNC.RECONVERGENT B2 ;  /* 0x0000000000027941 */ /* 0x000fea0003800200 */
.L_x_33747:
        /* <DEDUP_REMOVED lines=62> */
.L_x_33745:
[----:B------:R-:W-:Y:S05]  /*58190*/  BSYNC.RECONVERGENT B1 ;  /* 0x0000000000017941 */ /* 0x000fea0003800200 */
.L_x_33744:
        /* <DEDUP_REMOVED lines=17> */
.L_x_33751:
        /* <DEDUP_REMOVED lines=12> */
.L_x_33753:
[----:B------:R-:W-:Y:S05]  /*58370*/  BSYNC.RECONVERGENT B2 ;  /* 0x0000000000027941 */ /* 0x000fea0003800200 */
.L_x_33752:
        /* <DEDUP_REMOVED lines=62> */
.L_x_33750:
[----:B------:R-:W-:Y:S05]  /*58760*/  BSYNC.RECONVERGENT B1 ;  /* 0x0000000000017941 */ /* 0x000fea0003800200 */
.L_x_33749:
        /* <DEDUP_REMOVED lines=17> */
.L_x_33756:
        /* <DEDUP_REMOVED lines=12> */
.L_x_33758:
[----:B------:R-:W-:Y:S05]  /*58940*/  BSYNC.RECONVERGENT B2 ;  /* 0x0000000000027941 */ /* 0x000fea0003800200 */
.L_x_33757:
        /* <DEDUP_REMOVED lines=62> */
.L_x_33755:
[----:B------:R-:W-:Y:S05]  /*58d30*/  BSYNC.RECONVERGENT B1 ;  /* 0x0000000000017941 */ /* 0x000fea0003800200 */
.L_x_33754:
        /* <DEDUP_REMOVED lines=42> */
.L_x_33718:
        /* <DEDUP_REMOVED lines=44> */
.L_x_33759:
[----:B------:R-:W-:Y:S01]  /*592a0*/  MOV R11, R184 ;  /* 0x000000b8000b7202 */ /* 0x000fe20000000f00 */
[----:B------:R-:W-:-:S07]  /*592b0*/  VIADD R21, R21, 0x20 ;  /* 0x0000002015157836 */ /* 0x000fce0000000000 */
.L_x_33636:
[----:B------:R-:W-:Y:S05]  /*592c0*/  BSYNC.RECONVERGENT B0 ;  /* 0x0000000000007941 */ /* 0x000fea0003800200 */
.L_x_33635:
        /* <DEDUP_REMOVED lines=24> */
[----:B0-----:R-:W-:-:S08]  /*59450*/  MOV R22, R11 ;  /* 0x0000000b00167202 */ /* 0x001fd00000000f00 */
        /* <DEDUP_REMOVED lines=11> */
.L_x_33765:
        /* <DEDUP_REMOVED lines=12> */
.L_x_33767:
[----:B------:R-:W-:Y:S05]  /*595d0*/  BSYNC.RECONVERGENT B2 ;  /* 0x0000000000027941 */ /* 0x000fea0003800200 */
.L_x_33766:
        /* <DEDUP_REMOVED lines=62> */
.L_x_33764:
[----:B------:R-:W-:Y:S05]  /*599c0*/  BSYNC.RECONVERGENT B1 ;  /* 0x0000000000017941 */ /* 0x000fea0003800200 */
.L_x_33763:
        /* <DEDUP_REMOVED lines=8> */
[----:B------:R-:W-:Y:S01]  /*59a50*/  MOV R13, R10 ;  /* 0x0000000a000d7202 */ /* 0x000fe20000000f00 */
[----:B------:R-:W-:-:S05]  /*59a60*/  FFMA.FTZ R7, R7, R186, 1.1641532182693481445e-10 ;  /* 0x2f00000007077423 */ /* 0x000fca00000100ba */
        /* <DEDUP_REMOVED lines=13> */
.L_x_33770:
        /* <DEDUP_REMOVED lines=12> */
.L_x_33772:
[----:B------:R-:W-:Y:S05]  /*59c00*/  BSYNC.RECONVERGENT B2 ;  /* 0x0000000000027941 */ /* 0x000fea0003800200 */
.L_x_33771:
        /* <DEDUP_REMOVED lines=61> */
.L_x_33769:
[----:B------:R-:W-:Y:S05]  /*59fe0*/  BSYNC.RECONVERGENT B1 ;  /* 0x0000000000017941 */ /* 0x000fea0003800200 */
.L_x_33768:
        /* <DEDUP_REMOVED lines=24> */
.L_x_33775:
        /* <DEDUP_REMOVED lines=12> */
.L_x_33777:
[----:B------:R-:W-:Y:S05]  /*5a230*/  BSYNC.RECONVERGENT B2 ;  /* 0x0000000000027941 */ /* 0x000fea0003800200 */
.L_x_33776:
        /* <DEDUP_REMOVED lines=61> */
.L_x_33774:
[----:B------:R-:W-:Y:S05]  /*5a610*/  BSYNC.RECONVERGENT B1 ;  /* 0x0000000000017941 */ /* 0x000fea0003800200 */
.L_x_33773:
        /* <DEDUP_REMOVED lines=20> */
.L_x_33780:
        /* <DEDUP_REMOVED lines=12> */
.L_x_33782:
[----:B------:R-:W-:Y:S05]  /*5a820*/  BSYNC.RECONVERGENT B2 ;  /* 0x0000000000027941 */ /* 0x000fea0003800200 */
.L_x_33781:
        /* <DEDUP_REMOVED lines=61> */
.L_x_33779:
[----:B------:R-:W-:Y:S05]  /*5ac00*/  BSYNC.RECONVERGENT B1 ;  /* 0x0000000000017941 */ /* 0x000fea0003800200 */
.L_x_33778:
        /* <DEDUP_REMOVED lines=24> */
.L_x_33785:
        /* <DEDUP_REMOVED lines=12> */
.L_x_33787:
[----:B------:R-:W-:Y:S05]  /*5ae50*/  BSYNC.RECONVERGENT B2 ;  /* 0x0000000000027941 */ /* 0x000fea0003800200 */
.L_x_33786:
        /* <DEDUP_REMOVED lines=61> */
.L_x_33784:
[----:B------:R-:W-:Y:S05]  /*5b230*/  BSYNC.RECONVERGENT B1 ;  /* 0x0000000000017941 */ /* 0x000fea0003800200 */
.L_x_33783:
        /* <DEDUP_REMOVED lines=20> */
.L_x_33790:
        /* <DEDUP_REMOVED lines=12> */
.L_x_33792:
[----:B------:R-:W-:Y:S05]  /*5b440*/  BSYNC.RECONVERGENT B2 ;  /* 0x0000000000027941 */ /* 0x000fea0003800200 */
.L_x_33791:
        /* <DEDUP_REMOVED lines=61> */
.L_x_33789:
[----:B------:R-:W-:Y:S05]  /*5b820*/  BSYNC.RECONVERGENT B1 ;  /* 0x0000000000017941 */ /* 0x000fea0003800200 */
.L_x_33788:
        /* <DEDUP_REMOVED lines=24> */
.L_x_33795:
        /* <DEDUP_REMOVED lines=12> */
.L_x_33797:
[----:B------:R-:W-:Y:S05]  /*5ba70*/  BSYNC.RECONVERGENT B2 ;  /* 0x0000000000027941 */ /* 0x000fea0003800200 */
.L_x_33796:
        /* <DEDUP_REMOVED lines=61> */
.L_x_33794:
[----:B------:R-:W-:Y:S05]  /*5be50*/  BSYNC.RECONVERGENT B1 ;  /* 0x0000000000017941 */ /* 0x000fea0003800200 */
.L_x_33793:
        /* <DEDUP_REMOVED lines=20> */
.L_x_33800:
        /* <DEDUP_REMOVED lines=12> */
.L_x_33802:
[----:B------:R-:W-:Y:S05]  /*5c060*/  BSYNC.RECONVERGENT B2 ;  /* 0x0000000000027941 */ /* 0x000fea0003800200 */
.L_x_33801:
        /* <DEDUP_REMOVED lines=61> */
.L_x_33799:
[----:B------:R-:W-:Y:S05]  /*5c440*/  BSYNC.RECONVERGENT B1 ;  /* 0x0000000000017941 */ /* 0x000fea0003800200 */
.L_x_33798:
        /* <DEDUP_REMOVED lines=24> */
.L_x_33805:
        /* <DEDUP_REMOVED lines=12> */
.L_x_33807:
[----:B------:R-:W-:Y:S05]  /*5c690*/  BSYNC.RECONVERGENT B2 ;  /* 0x0000000000027941 */ /* 0x000fea0003800200 */
.L_x_33806:
        /* <DEDUP_REMOVED lines=61> */
.L_x_33804:
[----:B------:R-:W-:Y:S05]  /*5ca70*/  BSYNC.RECONVERGENT B1 ;  /* 0x0000000000017941 */ /* 0x000fea0003800200 */
.L_x_33803:
        /* <DEDUP_REMOVED lines=18> */
.L_x_33810:
        /* <DEDUP_REMOVED lines=12> */
.L_x_33812:
[----:B------:R-:W-:Y:S05]  /*5cc60*/  BSYNC.RECONVERGENT B2 ;  /* 0x0000000000027941 */ /* 0x000fea0003800200 */
.L_x_33811:
        /* <DEDUP_REMOVED lines=61> */
.L_x_33809:
[----:B------:R-:W-:Y:S05]  /*5d040*/  BSYNC.RECONVERGENT B1 ;  /* 0x0000000000017941 */ /* 0x000fea0003800200 */
.L_x_33808:
        /* <DEDUP_REMOVED lines=24> */
.L_x_33815:
        /* <DEDUP_REMOVED lines=12> */
.L_x_33817:
[----:B------:R-:W-:Y:S05]  /*5d290*/  BSYNC.RECONVERGENT B2 ;  /* 0x0000000000027941 */ /* 0x000fea0003800200 */
.L_x_33816:
        /* <DEDUP_REMOVED lines=61> */
.L_x_33814:
[----:B------:R-:W-:Y:S05]  /*5d670*/  BSYNC.RECONVERGENT B1 ;  /* 0x0000000000017941 */ /* 0x000fea0003800200 */
.L_x_33813:
        /* <DEDUP_REMOVED lines=18> */
.L_x_33820:
        /* <DEDUP_REMOVED lines=12> */
.L_x_33822:
[----:B------:R-:W-:Y:S05]  /*5d860*/  BSYNC.RECONVERGENT B2 ;  /* 0x0000000000027941 */ /* 0x000fea0003800200 */
.L_x_33821:
        /* <DEDUP_REMOVED lines=61> */
.L_x_33819:
[----:B------:R-:W-:Y:S05]  /*5dc40*/  BSYNC.RECONVERGENT B1 ;  /* 0x0000000000017941 */ /* 0x000fea0003800200 */
.L_x_33818:
        /* <DEDUP_REMOVED lines=24> */
.L_x_33825:
        /* <DEDUP_REMOVED lines=12> */
.L_x_33827:
[----:B------:R-:W-:Y:S05]  /*5de90*/  BSYNC.RECONVERGENT B2 ;  /* 0x0000000000027941 */ /* 0x000fea0003800200 */
.L_x_33826:
        /* <DEDUP_REMOVED lines=61> */
.L_x_33824:
[----:B------:R-:W-:Y:S05]  /*5e270*/  BSYNC.RECONVERGENT B1 ;  /* 0x0000000000017941 */ /* 0x000fea0003800200 */
.L_x_33823:
        /* <DEDUP_REMOVED lines=18> */
.L_x_33830:
        /* <DEDUP_REMOVED lines=12> */
.L_x_33832:
[----:B------:R-:W-:Y:S05]  /*5e460*/  BSYNC.RECONVERGENT B2 ;  /* 0x0000000000027941 */ /* 0x000fea0003800200 */
.L_x_33831:
        /* <DEDUP_REMOVED lines=61> */
.L_x_33829:
[----:B------:R-:W-:Y:S05]  /*5e840*/  BSYNC.RECONVERGENT B1 ;  /* 0x0000000000017941 */ /* 0x000fea0003800200 */
.L_x_33828:
        /* <DEDUP_REMOVED lines=24> */
.L_x_33835:
        /* <DEDUP_REMOVED lines=12> */
.L_x_33837:
[----:B------:R-:W-:Y:S05]  /*5ea90*/  BSYNC.RECONVERGENT B2 ;  /* 0x0000000000027941 */ /* 0x000fea0003800200 */
.L_x_33836:
        /* <DEDUP_REMOVED lines=61> */
.L_x_33834:
[----:B------:R-:W-:Y:S05]  /*5ee70*/  BSYNC.RECONVERGENT B1 ;  /* 0x0000000000017941 */ /* 0x000fea0003800200 */
.L_x_33833:
        /* <DEDUP_REMOVED lines=18> */
.L_x_33840:
        /* <DEDUP_REMOVED lines=15> */
.L_x_33842:
[----:B------:R-:W-:Y:S05]  /*5f090*/  BSYNC.RECONVERGENT B2 ;  /* 0x0000000000027941 */ /* 0x000fea0003800200 */
.L_x_33841:
        /* <DEDUP_REMOVED lines=62> */
.L_x_33839:
[----:B------:R-:W-:Y:S05]  /*5f480*/  BSYNC.RECONVERGENT B1 ;  /* 0x0000000000017941 */ /* 0x000fea0003800200 */
.L_x_33838:
        /* <DEDUP_REMOVED lines=12> */
.L_x_33762:
[----:B------:R-:W-:Y:S01]  /*5f550*/  ISETP.NE.AND P2, PT, R7, 0x1, PT ;  /* 0x000000010700780c */ /* 0x000fe20003f45270 */
[----:B------:R-:W-:Y:S01]  /*5f560*/  BSSY.RECONVERGENT B1, `(.L_x_33844) ;  /* 0x0000059000017945 */ /* 0x000fe20003800200 */
[----:B------:R-:W-:Y:S02]  /*5f570*/  HFMA2 R172, -RZ, RZ, 0, 1.1920928955078125e-07 ;  /* 0x00000002ffac7431 */ /* 0x000fe400000001ff */
[----:B0-----:R-:W-:Y:S01]  /*5f580*/  IMAD.MOV.U32 R23, RZ, RZ, R10 ;  /* 0x000000ffff177224 */ /* 0x001fe200078e000a */
        /* <DEDUP_REMOVED lines=12> */
.L_x_33846:
        /* <DEDUP_REMOVED lines=12> */
.L_x_33848:
[----:B------:R-:W-:Y:S05]  /*5f710*/  BSYNC.RECONVERGENT B2 ;  /* 0x0000000000027941 */ /* 0x000fea0003800200 */
.L_x_33847:
        /* <DEDUP_REMOVED lines=44> */
[----:B------:R-:W-:-:S04]  /*5f9e0*/  IMAD.WIDE.U32 R22, R5, -0x326172a9, RZ ;  /* 0xcd9e8d5705167825 */ /* 0x000fc800078e00ff */
[----:B------:R-:W-:Y:S01]  /*5f9f0*/  IMAD.WIDE.U32 R174, R10, -0x326172a9, RZ ;  /* 0xcd9e8d570aae7825 */ /* 0x000fe200078e00ff */
[----:B------:R-:W-:Y:S01]  /*5fa00*/  LOP3.LUT R6, R6, UR16, R23, 0x96, !PT ;  /* 0x0000001006067c12 */ /* 0x000fe2000f8e9617 */
[----:B------:R-:W-:-:S04]  /*5fa10*/  UIADD3 UR16, UPT, UPT, UR5, -0x24c28bd8, URZ ;  /* 0xdb3d742805107890 */ /* 0x000fc8000fffe0ff */
[----:B------:R-:W-:-:S05]  /*5fa20*/  IMAD.WIDE.U32 R6, R6, -0x2daee0ad, RZ ;  /* 0xd2511f5306067825 */ /* 0x000fca00078e00ff */
[----:B------:R-:W-:Y:S01]  /*5fa30*/  LOP3.LUT R5, R172, UR16, R7, 0x96, !PT ;  /* 0x00000010ac057c12 */ /* 0x000fe2000f8e9607 */
[----:B------:R-:W-:-:S04]  /*5fa40*/  UIADD3 UR16, UPT, UPT, UR4, -0xe443238, URZ ;  /* 0xf1bbcdc804107890 */ /* 0x000fc8000fffe0ff */
[----:B------:R-:W-:Y:S02]  /*5fa50*/  IMAD.WIDE.U32 R172, R5, -0x326172a9, RZ ;  /* 0xcd9e8d5705ac7825 */ /* 0x000fe400078e00ff */
[----:B------:R-:W-:Y:S01]  /*5fa60*/  LOP3.LUT R7, R22, UR16, R175, 0x96, !PT ;  /* 0x0000001016077c12 */ /* 0x000fe2000f8e96af */
[----:B------:R-:W-:Y:S01]  /*5fa70*/  UIADD3 UR16, UPT, UPT, UR5, -0x695add53, URZ ;  /* 0x96a522ad05107890 */ /* 0x000fe2000fffe0ff */
[----:B------:R-:W-:Y:S01]  /*5fa80*/  MOV R10, R172 ;  /* 0x000000ac000a7202 */ /* 0x000fe20000000f00 */
[----:B------:R-:W-:Y:S02]  /*5fa90*/  HFMA2 R172, -RZ, RZ, 0, 0 ;  /* 0x00000000ffac7431 */ /* 0x000fe400000001ff */
[----:B------:R-:W-:-:S05]  /*5faa0*/  IMAD.WIDE.U32 R22, R7, -0x2daee0ad, RZ ;  /* 0xd2511f5307167825 */ /* 0x000fca00078e00ff */
[----:B------:R-:W-:Y:S01]  /*5fab0*/  LOP3.LUT R6, R6, UR16, R23, 0x96, !PT ;  /* 0x0000001006067c12 */ /* 0x000fe2000f8e9617 */
[----:B------:R-:W-:Y:S01]  /*5fac0*/  UIADD3 UR16, UPT, UPT, UR4, -0x700cb87f, URZ ;  /* 0x8ff3478104107890 */ /* 0x000fe2000fffe0ff */
[----:B------:R-:W-:-:S05]  /*5fad0*/  IMAD.MOV.U32 R23, RZ, RZ, R11 ;  /* 0x000000ffff177224 */ /* 0x000fca00078e000b */
[----:B------:R-:W-:-:S07]  /*5fae0*/  LOP3.LUT R5, R174, UR16, R173, 0x96, !PT ;  /* 0x00000010ae057c12 */ /* 0x000fce000f8e96ad */
.L_x_33845:
[----:B------:R-:W-:Y:S05]  /*5faf0*/  BSYNC.RECONVERGENT B1 ;  /* 0x0000000000017941 */ /* 0x000fea0003800200 */
.L_x_33844:
[----:B------:R-:W0:Y:S01]  /*5fb00*/  LDC R184, c[0x0][0x404] ;  /* 0x00010100ffb87b82 */ /* 0x000e220000000800 */
[----:B------:R-:W-:Y:S01]  /*5fb10*/  I2FP.F32.U32 R7, R23 ;  /* 0x0000001700077245 */ /* 0x000fe20000201000 */
[----:B------:R-:W-:Y:S01]  /*5fb20*/  IMAD.MOV.U32 R183, RZ, RZ, 0x2f800000 ;  /* 0x2f800000ffb77424 */ /* 0x000fe200078e00ff */
[----:B------:R-:W-:Y:S01]  /*5fb30*/  LOP3.LUT R3, R3, 0xffffffef, RZ, 0xc0, !PT ;  /* 0xffffffef03037812 */ /* 0x000fe200078ec0ff */
[----:B------:R-:W-:Y:S01]  /*5fb40*/  BSSY.RECONVERGENT B1, `(.L_x_33849) ;  /* 0x000005b000017945 */ /* 0x000fe20003800200 */
[----:B-----5:R-:W-:Y:S02]  /*5fb50*/  HADD2.F32 R182, -RZ, R176.H0_H0 ;  /* 0x200000b0ffb67230 */ /* 0x020fe40000004100 */
[----:B------:R-:W-:Y:S01]  /*5fb60*/  FFMA.FTZ R7, R7, R183, 1.1641532182693481445e-10 ;  /* 0x2f00000007077423 */ /* 0x000fe200000100b7 */
[----:B------:R-:W-:-:S04]  /*5fb70*/  MOV R23, 0x2 ;  /* 0x0000000200177802 */ /* 0x000fc80000000f00 */
        /* <DEDUP_REMOVED lines=13> */
.L_x_33851:
        /* <DEDUP_REMOVED lines=12> */
.L_x_33853:
[----:B------:R-:W-:Y:S05]  /*5fd10*/  BSYNC.RECONVERGENT B2 ;  /* 0x0000000000027941 */ /* 0x000fea0003800200 */
.L_x_33852:
        /* <DEDUP_REMOVED lines=61> */
.L_x_33850:
[----:B------:R-:W-:Y:S05]  /*600f0*/  BSYNC.RECONVERGENT B1 ;  /* 0x0000000000017941 */ /* 0x000fea0003800200 */
.L_x_33849:
        /* <DEDUP_REMOVED lines=19> */
.L_x_33856:
        /* <DEDUP_REMOVED lines=12> */
.L_x_33858:
[----:B------:R-:W-:Y:S05]  /*602f0*/  BSYNC.RECONVERGENT B2 ;  /* 0x0000000000027941 */ /* 0x000fea0003800200 */
.L_x_33857:
        /* <DEDUP_REMOVED lines=62> */
.L_x_33855:
[----:B------:R-:W-:Y:S05]  /*606e0*/  BSYNC.RECONVERGENT B1 ;  /* 0x0000000000017941 */ /* 0x000fea0003800200 */
.L_x_33854:
        /* <DEDUP_REMOVED lines=19> */
.L_x_33861:
        /* <DEDUP_REMOVED lines=12> */
.L_x_33863:
[----:B------:R-:W-:Y:S05]  /*608e0*/  BSYNC.RECONVERGENT B2 ;  /* 0x0000000000027941 */ /* 0x000fea0003800200 */
.L_x_33862:
        /* <DEDUP_REMOVED lines=62> */
.L_x_33860:
[----:B------:R-:W-:Y:S05]  /*60cd0*/  BSYNC.RECONVERGENT B1 ;  /* 0x0000000000017941 */ /* 0x000fea0003800200 */
.L_x_33859:
        /* <DEDUP_REMOVED lines=19> */
.L_x_33866:
        /* <DEDUP_REMOVED lines=12> */
.L_x_33868:
[----:B------:R-:W-:Y:S05]  /*60ed0*/  BSYNC.RECONVERGENT B2 ;  /* 0x0000000000027941 */ /* 0x000fea0003800200 */
.L_x_33867:
        /* <DEDUP_REMOVED lines=61> */
[----:B------:R-:W-:-:S07]  /*612b0*/  HFMA2 R175, -RZ, RZ, 0, 0 ;  /* 0x00000000ffaf7431 */ /* 0x000fce00000001ff */
.L_x_33865:
[----:B------:R-:W-:Y:S05]  /*612c0*/  BSYNC.RECONVERGENT B1 ;  /* 0x0000000000017941 */ /* 0x000fea0003800200 */
.L_x_33864:
        /* <DEDUP_REMOVED lines=17> */
.L_x_33871:
        /* <DEDUP_REMOVED lines=12> */
.L_x_33873:
[----:B------:R-:W-:Y:S05]  /*614a0*/  BSYNC.RECONVERGENT B2 ;  /* 0x0000000000027941 */ /* 0x000fea0003800200 */
.L_x_33872:
        /* <DEDUP_REMOVED lines=62> */
.L_x_33870:
[----:B------:R-:W-:Y:S05]  /*61890*/  BSYNC.RECONVERGENT B1 ;  /* 0x0000000000017941 */ /* 0x000fea0003800200 */
.L_x_33869:
        /* <DEDUP_REMOVED lines=17> */
.L_x_33876:
        /* <DEDUP_REMOVED lines=12> */
.L_x_33878:
[----:B------:R-:W-:Y:S05]  /*61a70*/  BSYNC.RECONVERGENT B2 ;  /* 0x0000000000027941 */ /* 0x000fea0003800200 */
.L_x_33877:
        /* <DEDUP_REMOVED lines=62> */
.L_x_33875:
[----:B------:R-:W-:Y:S05]  /*61e60*/  BSYNC.RECONVERGENT B1 ;  /* 0x0000000000017941 */ /* 0x000fea0003800200 */
.L_x_33874:
        /* <DEDUP_REMOVED lines=17> */
.L_x_33881:
        /* <DEDUP_REMOVED lines=12> */
.L_x_33883:
[----:B------:R-:W-:Y:S05]  /*62040*/  BSYNC.RECONVERGENT B2 ;  /* 0x0000000000027941 */ /* 0x000fea0003800200 */
.L_x_33882:
        /* <DEDUP_REMOVED lines=62> */
.L_x_33880:
[----:B------:R-:W-:Y:S05]  /*62430*/  BSYNC.RECONVERGENT B1 ;  /* 0x0000000000017941 */ /* 0x000fea0003800200 */
.L_x_33879:
        /* <DEDUP_REMOVED lines=42> */
.L_x_33843:
        /* <DEDUP_REMOVED lines=26> */
[----:B------:R-:W-:-:S04]  /*62880*/  LOP3.LUT R23, R20, 0xffff, RZ, 0xc0, !PT ;  /* 0x0000ffff14177812 */ /* 0x000fc800078ec0ff */
[----:B------:R-:W-:-:S04]  /*62890*/  LOP3.LUT R22, R22, 0xff0000, RZ, 0xc0, !PT ;  /* 0x00ff000016167812 */ /* 0x000fc800078ec0ff */
[----:B------:R-:W-:Y:S02]  /*628a0*/  PRMT R22, R22, 0x4210, R23 ;  /* 0x0000421016167816 */ /* 0x000fe40000000017 */
[----:B------:R-:W-:-:S04]  /*628b0*/  PRMT R23, R18, 0x7104, RZ ;  /* 0x0000710412177816 */ /* 0x000fc800000000ff */
[----:B--2---:R-:W-:Y:S02]  /*628c0*/  LOP3.LUT R180, R22, 0xff00, R23, 0xf8, !PT ;  /* 0x0000ff0016b47812 */ /* 0x004fe400078ef817 */
[----:B------:R-:W-:Y:S02]  /*628d0*/  LOP3.LUT R23, R16, 0xff, RZ, 0xc0, !PT ;  /* 0x000000ff10177812 */ /* 0x000fe400078ec0ff */
[----:B------:R-:W-:Y:S02]  /*628e0*/  LOP3.LUT R22, R15, 0xff, RZ, 0xc0, !PT ;  /* 0x000000ff0f167812 */ /* 0x000fe400078ec0ff */
[----:B------:R-:W-:Y:S01]  /*628f0*/  LOP3.LUT R184, R180, 0xff, R17, 0xf8, !PT ;  /* 0x000000ffb4b87812 */ /* 0x000fe200078ef811 */
[----:B------:R-:W-:Y:S01]  /*62900*/  IMAD.WIDE.U32 R182, R23, 0x1000000, RZ ;  /* 0x0100000017b67825 */ /* 0x000fe200078e00ff */
[----:B------:R-:W-:-:S03]  /*62910*/  LOP3.LUT R180, R14, 0xff, RZ, 0xc0, !PT ;  /* 0x000000ff0eb47812 */ /* 0x000fc600078ec0ff */
        /* <DEDUP_REMOVED lines=9> */
.L_x_33761:
[----:B------:R-:W-:Y:S05]  /*629b0*/  BSYNC.RECONVERGENT B0 ;  /* 0x0000000000007941 */ /* 0x000fea0003800200 */
.L_x_33760:
        /* <DEDUP_REMOVED lines=291> */
.L_x_33917:
        /* <DEDUP_REMOVED lines=14> */
[----:B--2---:R1:W-:Y:S02]  /*63cd0*/  @!P1 STG.E desc[UR6][R22.64], R21 ;  /* 0x0000001516009986 */ /* 0x0043e4000c101906 */
[----:B-1----:R-:W-:Y:S01]  /*63ce0*/  FSEL R22, R181, RZ, !P0 ;  /* 0x000000ffb5167208 */ /* 0x002fe20004000000 */
[----:B------:R-:W-:Y:S06]  /*63cf0*/  @!P5 BRA `(.L_x_33886) ;  /* 0x00000004005cd947 */ /* 0x000fec0003800000 */
[----:B------:R-:W2:Y:S04]  /*63d00*/  LDL R187, [R1+0x9c] ;  /* 0x00009c0001bb7983 */ /* 0x000ea80000100800 */
[----:B------:R-:W0:Y:S04]  /*63d10*/  LDL R185, [R1+0x8c] ;  /* 0x00008c0001b97983 */ /* 0x000e280000100800 */
[----:B------:R-:W3:Y:S04]  /*63d20*/  LDL R246, [R1+0x98] ;  /* 0x0000980001f67983 */ /* 0x000ee80000100800 */
[----:B------:R-:W4:Y:S04]  /*63d30*/  LDL R186, [R1+0x88] ;  /* 0x0000880001ba7983 */ /* 0x000f280000100800 */
[----:B------:R-:W4:Y:S04]  /*63d40*/  LDL R244, [R1+0x94] ;  /* 0x0000940001f47983 */ /* 0x000f280000100800 */
[----:B------:R-:W4:Y:S04]  /*63d50*/  LDL R245, [R1+0x84] ;  /* 0x0000840001f57983 */ /* 0x000f280000100800 */
[----:B------:R-:W4:Y:S04]  /*63d60*/  LDL R250, [R1+0x90] ;  /* 0x0000900001fa7983 */ /* 0x000f280000100800 */
[----:B------:R-:W4:Y:S01]  /*63d70*/  LDL R249, [R1+0x80] ;  /* 0x0000800001f97983 */ /* 0x000f220000100800 */
[----:B------:R-:W-:Y:S01]  /*63d80*/  FADD.FTZ R23, R106, -R22 ;  /* 0x800000166a177221 */ /* 0x000fe20000010000 */
[----:B-----5:R-:W-:-:S02]  /*63d90*/  HADD2.F32 R183, -RZ, R51.H0_H0 ;  /* 0x20000033ffb77230 */ /* 0x020fc40000004100 */
[----:B------:R-:W-:Y:S02]  /*63da0*/  HADD2.F32 R181, -RZ, R87.H0_H0 ;  /* 0x20000057ffb57230 */ /* 0x000fe40000004100 */
[----:B------:R-:W-:Y:S01]  /*63db0*/  FMUL.FTZ R23, R21, R23 ;  /* 0x0000001715177220 */ /* 0x000fe20000410000 */
[----:B--2---:R-:W-:Y:S02]  /*63dc0*/  HADD2.F32 R182, -RZ, R187.H0_H0 ;  /* 0x200000bbffb67230 */ /* 0x004fe40000004100 */
[----:B0-----:R-:W-:-:S03]  /*63dd0*/  HADD2.F32 R180, -RZ, R185.H0_H0 ;  /* 0x200000b9ffb47230 */ /* 0x001fc60000004100 */
        /* <DEDUP_REMOVED lines=12> */
[----:B---3--:R-:W-:Y:S02]  /*63ea0*/  HADD2.F32 R180, -RZ, R246.H0_H0 ;  /* 0x200000f6ffb47230 */ /* 0x008fe40000004100 */
[----:B----4-:R-:W-:Y:S02]  /*63eb0*/  HADD2.F32 R181, -RZ, R186.H0_H0 ;  /* 0x200000baffb57230 */ /* 0x010fe40000004100 */
        /* <DEDUP_REMOVED lines=18> */
[----:B------:R-:W-:Y:S01]  /*63fe0*/  F2FP.F16.F32.PACK_AB R182, R182, R180 ;  /* 0x000000b4b6b6723e */ /* 0x000fe200000000ff */
[----:B------:R-:W-:Y:S02]  /*63ff0*/  HADD2.F32 R180, -RZ, R250.H0_H0 ;  /* 0x200000faffb47230 */ /* 0x000fe40000004100 */
[----:B------:R-:W-:Y:S01]  /*64000*/  FMUL.FTZ R181, R21, R23 ;  /* 0x0000001715b57220 */ /* 0x000fe20000410000 */
[----:B------:R-:W-:Y:S01]  /*64010*/  HADD2.F32 R23, -RZ, R244.H0_H0 ;  /* 0x200000f4ff177230 */ /* 0x000fe20000004100 */
[----:B------:R-:W-:-:S04]  /*64020*/  F2FP.F16.F32.PACK_AB R186, R186, R247 ;  /* 0x000000f7baba723e */ /* 0x000fc800000000ff */
        /* <DEDUP_REMOVED lines=36> */
.L_x_33886:
[----:B------:R-:W-:Y:S05]  /*64270*/  BSYNC.RECONVERGENT B0 ;  /* 0x0000000000007941 */ /* 0x000fea0003800200 */
.L_x_33885:
[----:B------:R-:W-:Y:S01]  /*64280*/  LOP3.LUT P0, RZ, R3, 0x4000, RZ, 0xc0, !PT ;  /* 0x0000400003ff7812 */ /* 0x000fe2000780c0ff */
[----:B------:R-:W-:-:S12]  /*64290*/  BSSY.RECONVERGENT B0, `(.L_x_33887) ;  /* 0x0000059000007945 */ /* 0x000fd80003800200 */
[----:B------:R-:W-:Y:S05]  /*642a0*/  @!P0 BRA `(.L_x_33888) ;  /* 0x00000004005c8947 */ /* 0x000fea0003800000 */
[----:B-1----:R-:W2:Y:S04]  /*642b0*/  LDL R187, [R1+0x7c] ;  /* 0x00007c0001bb7983 */ /* 0x002ea80000100800 */
        /* <DEDUP_REMOVED lines=86> */
.L_x_33888:
[----:B------:R-:W-:Y:S05]  /*64820*/  BSYNC.RECONVERGENT B0 ;  /* 0x0000000000007941 */ /* 0x000fea0003800200 */
.L_x_33887:
[----:B------:R-:W-:Y:S01]  /*64830*/  LOP3.LUT P0, RZ, R3, 0x2000, RZ, 0xc0, !PT ;  /* 0x0000200003ff7812 */ /* 0x000fe2000780c0ff */
[----:B------:R-:W-:-:S12]  /*64840*/  BSSY.RECONVERGENT B0, `(.L_x_33889) ;  /* 0x0000059000007945 */ /* 0x000fd80003800200 */
[----:B------:R-:W-:Y:S05]  /*64850*/  @!P0 BRA `(.L_x_33890) ;  /* 0x00000004005c8947 */ /* 0x000fea0003800000 */
[----:B-12---:R-:W2:Y:S04]  /*64860*/  LDL R187, [R1+0x5c] ;  /* 0x00005c0001bb7983 */ /* 0x006ea80000100800 */
        /* <DEDUP_REMOVED lines=86> */
.L_x_33890:
[----:B------:R-:W-:Y:S05]  /*64dd0*/  BSYNC.RECONVERGENT B0 ;  /* 0x0000000000007941 */ /* 0x000fea0003800200 */
.L_x_33889:
[----:B------:R-:W-:Y:S01]  /*64de0*/  LOP3.LUT P0, RZ, R3, 0x800, RZ, 0xc0, !PT ;  /* 0x0000080003ff7812 */ /* 0x000fe2000780c0ff */
[----:B------:R-:W-:-:S12]  /*64df0*/  BSSY.RECONVERGENT B0, `(.L_x_33891) ;  /* 0x0000059000007945 */ /* 0x000fd80003800200 */
[----:B------:R-:W-:Y:S05]  /*64e00*/  @!P0 BRA `(.L_x_33892) ;  /* 0x00000004005c8947 */ /* 0x000fea0003800000 */
[----:B-123--:R-:W2:Y:S04]  /*64e10*/  LDL R187, [R1+0x3c] ;  /* 0x00003c0001bb7983 */ /* 0x00eea80000100800 */
        /* <DEDUP_REMOVED lines=86> */
.L_x_33892:
[----:B------:R-:W-:Y:S05]  /*65380*/  BSYNC.RECONVERGENT B0 ;  /* 0x0000000000007941 */ /* 0x000fea0003800200 */
.L_x_33891:
[----:B------:R-:W-:Y:S01]  /*65390*/  LOP3.LUT P0, RZ, R3, 0x400, RZ, 0xc0, !PT ;  /* 0x0000040003ff7812 */ /* 0x000fe2000780c0ff */
[----:B------:R-:W-:-:S12]  /*653a0*/  BSSY.RECONVERGENT B0, `(.L_x_33893) ;  /* 0x0000059000007945 */ /* 0x000fd80003800200 */
[----:B------:R-:W-:Y:S05]  /*653b0*/  @!P0 BRA `(.L_x_33894) ;  /* 0x00000004005c8947 */ /* 0x000fea0003800000 */
[----:B-1234-:R-:W2:Y:S04]  /*653c0*/  LDL R187, [R1+0x1c] ;  /* 0x00001c0001bb7983 */ /* 0x01eea80000100800 */
[----:B------:R-:W0:Y:S04]  /*653d0*/  LDL R185, [R1+0xc] ;  /* 0x00000c0001b97983 */ /* 0x000e280000100800 */
[----:B------:R-:W3:Y:S04]  /*653e0*/  LDL R246, [R1+0x18] ;  /* 0x0000180001f67983 */ /* 0x000ee80000100800 */
[----:B------:R-:W4:Y:S04]  /*653f0*/  LDL R186, [R1+0x8] ;  /* 0x0000080001ba7983 */ /* 0x000f280000100800 */
[----:B------:R-:W4:Y:S04]  /*65400*/  LDL R244, [R1+0x14] ;  /* 0x0000140001f47983 */ /* 0x000f280000100800 */
[----:B------:R-:W4:Y:S04]  /*65410*/  LDL R245, [R1+0x4] ;  /* 0x0000040001f57983 */ /* 0x000f280000100800 */
[----:B------:R-:W4:Y:S04]  /*65420*/  LDL R250, [R1+0x10] ;  /* 0x0000100001fa7983 */ /* 0x000f280000100800 */
[----:B------:R-:W4:Y:S01]  /*65430*/  LDL R249, [R1] ;  /* 0x0000000001f97983 */ /* 0x000f220000100800 */
        /* <DEDUP_REMOVED lines=79> */
.L_x_33894:
[----:B------:R-:W-:Y:S05]  /*65930*/  BSYNC.RECONVERGENT B0 ;  /* 0x0000000000007941 */ /* 0x000fea0003800200 */
.L_x_33893:
[----:B------:R-:W-:Y:S01]  /*65940*/  LOP3.LUT P0, RZ, R3, 0x200, RZ, 0xc0, !PT ;  /* 0x0000020003ff7812 */ /* 0x000fe2000780c0ff */
[----:B------:R-:W-:-:S12]  /*65950*/  BSSY.RECONVERGENT B0, `(.L_x_33895) ;  /* 0x0000051000007945 */ /* 0x000fd80003800200 */
[----:B------:R-:W-:Y:S05]  /*65960*/  @!P0 BRA `(.L_x_33896) ;  /* 0x00000004003c8947 */ /* 0x000fea0003800000 */
[----:B------:R-:W-:Y:S01]  /*65970*/  FADD.FTZ R23, R146, -R22 ;  /* 0x8000001692177221 */ /* 0x000fe20000010000 */
[----:B-----5:R-:W-:Y:S02]  /*65980*/  HADD2.F32 R182, -RZ, R243.H0_H0 ;  /* 0x200000f3ffb67230 */ /* 0x020fe40000004100 */
[----:B------:R-:W-:Y:S02]  /*65990*/  HADD2.F32 R183, -RZ, R31.H0_H0 ;  /* 0x2000001fffb77230 */ /* 0x000fe40000004100 */
[----:B------:R-:W-:Y:S01]  /*659a0*/  FMUL.FTZ R23, R21, R23 ;  /* 0x0000001715177220 */ /* 0x000fe20000410000 */
[----:B01234-:R-:W-:Y:S02]  /*659b0*/  HADD2.F32 R180, -RZ, R239.H0_H0 ;  /* 0x200000efffb47230 */ /* 0x01ffe40000004100 */
        /* <DEDUP_REMOVED lines=9> */
[----:B------:R-:W-:Y:S02]  /*65a50*/  HADD2.F32 R185, -RZ, R30.H0_H0 ;  /* 0x2000001effb97230 */ /* 0x000fe40000004100 */
        /* <DEDUP_REMOVED lines=24> */
[----:B------:R-:W-:Y:S01]  /*65be0*/  F2FP.F16.F32.PACK_AB R182, R182, R180 ;  /* 0x000000b4b6b6723e */ /* 0x000fe200000000ff */
[----:B------:R-:W-:Y:S01]  /*65bf0*/  FMUL.FTZ R181, R21, R23 ;  /* 0x0000001715b57220 */ /* 0x000fe20000410000 */
[----:B------:R-:W-:Y:S01]  /*65c00*/  HADD2.F32 R23, -RZ, R241.H0_H0 ;  /* 0x200000f1ff177230 */ /* 0x000fe20000004100 */
[----:B------:R-:W-:Y:S01]  /*65c10*/  F2FP.F16.F32.PACK_AB R186, R186, R247 ;  /* 0x000000f7baba723e */ /* 0x000fe200000000ff */
[----:B------:R-:W-:-:S02]  /*65c20*/  HADD2.F32 R180, -RZ, R240.H0_H0 ;  /* 0x200000f0ffb47230 */ /* 0x000fc40000004100 */
[----:B------:R-:W-:Y:S02]  /*65c30*/  HADD2.F32 R184, -RZ, R28.H0_H0 ;  /* 0x2000001cffb87230 */ /* 0x000fe40000004100 */
[----:B------:R-:W-:Y:S01]  /*65c40*/  FFMA.FTZ R23, R181, R23, R185 ;  /* 0x00000017b5177223 */ /* 0x000fe200000100b9 */
[----:B------:R-:W-:Y:S02]  /*65c50*/  HADD2.F32 R185, -RZ, R237.H0_H0 ;  /* 0x200000edffb97230 */ /* 0x000fe40000004100 */
        /* <DEDUP_REMOVED lines=32> */
.L_x_33896:
[----:B------:R-:W-:Y:S05]  /*65e60*/  BSYNC.RECONVERGENT B0 ;  /* 0x0000000000007941 */ /* 0x000fea0003800200 */
.L_x_33895:
        /* <DEDUP_REMOVED lines=82> */
.L_x_33898:
[----:B------:R-:W-:Y:S05]  /*66390*/  BSYNC.RECONVERGENT B0 ;  /* 0x0000000000007941 */ /* 0x000fea0003800200 */
.L_x_33897:
        /* <DEDUP_REMOVED lines=82> */
.L_x_33900:
[----:B------:R-:W-:Y:S05]  /*668c0*/  BSYNC.RECONVERGENT B0 ;  /* 0x0000000000007941 */ /* 0x000fea0003800200 */
.L_x_33899:
        /* <DEDUP_REMOVED lines=82> */
.L_x_33902:
[----:B------:R-:W-:Y:S05]  /*66df0*/  BSYNC.RECONVERGENT B0 ;  /* 0x0000000000007941 */ /* 0x000fea0003800200 */
.L_x_33901:
[----:B------:R-:W-:Y:S01]  /*66e00*/  LOP3.LUT P0, RZ, R3, 0x20, RZ, 0xc0, !PT ;  /* 0x0000002003ff7812 */ /* 0x000fe2000780c0ff */
[----:B------:R-:W-:-:S12]  /*66e10*/  BSSY.RECONVERGENT B0, `(.L_x_33903) ;  /* 0x0000050000007945 */ /* 0x000fd80003800200 */
[----:B------:R-:W-:Y:S05]  /*66e20*/  @!P0 BRA `(.L_x_33904) ;  /* 0x0000000400388947 */ /* 0x000fea0003800000 */
[----:B------:R-:W-:Y:S01]  /*66e30*/  FADD.FTZ R23, R172, -R22 ;  /* 0x80000016ac177221 */ /* 0x000fe20000010000 */
[----:B012345:R-:W-:Y:S02]  /*66e40*/  HADD2.F32 R180, -RZ, R208.H0_H0 ;  /* 0x200000d0ffb47230 */ /* 0x03ffe40000004100 */
        /* <DEDUP_REMOVED lines=10> */
[--C-:B------:R-:W-:Y:S02]  /*66ef0*/  HADD2.F32 R186, -RZ, R201.reuse.H0_H0 ;  /* 0x200000c9ffba7230 */ /* 0x100fe40000004100 */
[----:B------:R-:W-:Y:S01]  /*66f00*/  FMUL.FTZ R181, R21, R23 ;  /* 0x0000001715b57220 */ /* 0x000fe20000410000 */
[----:B------:R-:W-:Y:S02]  /*66f10*/  HADD2.F32 R23, -RZ, R208.H1_H1 ;  /* 0x300000d0ff177230 */ /* 0x000fe40000004100 */
[----:B------:R-:W-:-:S02]  /*66f20*/  HADD2.F32 R187, -RZ, R201.H1_H1 ;  /* 0x300000c9ffbb7230 */ /* 0x000fc40000004100 */
[C---:B------:R-:W-:Y:S01]  /*66f30*/  FFMA.FTZ R244, R181.reuse, R182, R183 ;  /* 0x000000b6b5f47223 */ /* 0x040fe200000100b7 */
[----:B------:R-:W-:Y:S02]  /*66f40*/  HADD2.F32 R182, -RZ, R205.H0_H0 ;  /* 0x200000cdffb67230 */ /* 0x000fe40000004100 */
[----:B------:R-:W-:Y:S01]  /*66f50*/  FFMA.FTZ R23, R181, R23, R185 ;  /* 0x00000017b5177223 */ /* 0x000fe200000100b9 */
[----:B------:R-:W-:Y:S01]  /*66f60*/  FADD.FTZ R181, R174, -R22 ;  /* 0x80000016aeb57221 */ /* 0x000fe20000010000 */
[----:B------:R-:W-:Y:S01]  /*66f70*/  HADD2.F32 R185, -RZ, R209.H0_H0 ;  /* 0x200000d1ffb97230 */ /* 0x000fe20000004100 */
[----:B------:R-:W-:Y:S01]  /*66f80*/  F2FP.F16.F32.PACK_AB R184, R244, R184 ;  /* 0x000000b8f4b8723e */ /* 0x000fe200000000ff */
[----:B------:R-:W-:Y:S02]  /*66f90*/  HADD2.F32 R183, -RZ, R197.H0_H0 ;  /* 0x200000c5ffb77230 */ /* 0x000fe40000004100 */
[----:B------:R-:W-:Y:S01]  /*66fa0*/  FMUL.FTZ R181, R21, R181 ;  /* 0x000000b515b57220 */ /* 0x000fe20000410000 */
[----:B------:R-:W-:Y:S01]  /*66fb0*/  HADD2.F32 R246, -RZ, R202.H0_H0 ;  /* 0x200000cafff67230 */ /* 0x000fe20000004100 */
[----:B------:R-:W-:Y:S01]  /*66fc0*/  F2FP.F16.F32.PACK_AB R180, R23, R180 ;  /* 0x000000b417b4723e */ /* 0x000fe200000000ff */
[----:B------:R-:W-:-:S02]  /*66fd0*/  HADD2.F32 R249, -RZ, R203.H0_H0 ;  /* 0x200000cbfff97230 */ /* 0x000fc40000004100 */
[C---:B------:R-:W-:Y:S01]  /*66fe0*/  FFMA.FTZ R247, R181.reuse, R185, R186 ;  /* 0x000000b9b5f77223 */ /* 0x040fe200000100ba */
[----:B------:R-:W-:Y:S01]  /*66ff0*/  FFMA.FTZ R185, R181, R182, R183 ;  /* 0x000000b6b5b97223 */ /* 0x000fe200000100b7 */
[----:B------:R-:W-:Y:S01]  /*67000*/  FADD.FTZ R182, R175, -R22 ;  /* 0x80000016afb67221 */ /* 0x000fe20000010000 */
[----:B------:R-:W-:Y:S02]  /*67010*/  HADD2.F32 R181, -RZ, R209.H1_H1 ;  /* 0x300000d1ffb57230 */ /* 0x000fe40000004100 */
[----:B------:R-:W-:Y:S02]  /*67020*/  HADD2.F32 R183, -RZ, R205.H1_H1 ;  /* 0x300000cdffb77230 */ /* 0x000fe40000004100 */
[----:B------:R-:W-:Y:S01]  /*67030*/  FMUL.FTZ R182, R21, R182 ;  /* 0x000000b615b67220 */ /* 0x000fe20000410000 */
[----:B------:R-:W-:Y:S02]  /*67040*/  HADD2.F32 R186, -RZ, R197.H1_H1 ;  /* 0x300000c5ffba7230 */ /* 0x000fe40000004100 */
[----:B------:R-:W-:-:S02]  /*67050*/  HADD2.F32 R250, -RZ, R199.H0_H0 ;  /* 0x200000c7fffa7230 */ /* 0x000fc40000004100 */
        /* <DEDUP_REMOVED lines=8> */
[----:B------:R-:W-:-:S03]  /*670e0*/  F2FP.F16.F32.PACK_AB R185, R245, R185 ;  /* 0x000000b9f5b9723e */ /* 0x000fc600000000ff */
        /* <DEDUP_REMOVED lines=31> */
[----:B0-----:R-:W0:Y:S02]  /*672e0*/  LDC.64 R22, c[0x0][0x430] ;  /* 0x00010c00ff167b82 */ /* 0x001e240000000a00 */
[----:B0-----:R-:W-:-:S05]  /*672f0*/  IMAD.WIDE.U32 R22, R12, 0x10, R22 ;  /* 0x000000100c167825 */ /* 0x001fca00078e0016 */
[----:B------:R0:W-:Y:S02]  /*67300*/  STG.E.128 desc[UR6][R22.64], R184 ;  /* 0x000000b816007986 */ /* 0x0001e4000c101d06 */
.L_x_33904:
[----:B------:R-:W-:Y:S05]  /*67310*/  BSYNC.RECONVERGENT B0 ;  /* 0x0000000000007941 */ /* 0x000fea0003800200 */
.L_x_33903:
[----:B0-----:R-:W0:Y:S02]  /*67320*/  LDC.64 R22, c[0x0][0x380] ;  /* 0x0000e000ff167b82 */ /* 0x001e240000000a00 */
[----:B0-----:R-:W-:-:S05]  /*67330*/  IMAD R251, R22, 0x4, R251 ;  /* 0x0000000416fb7824 */ /* 0x001fca00078e02fb */
[----:B------:R-:W-:-:S13]  /*67340*/  ISETP.GE.AND P0, PT, R251, R23, PT ;  /* 0x00000017fb00720c */ /* 0x000fda0003f06270 */
[----:B------:R-:W-:Y:S05]  /*67350*/  @!P0 BRA `(.L_x_33905) ;  /* 0xfffff9cc00e08947 */ /* 0x000fea000383ffff */
[----:B------:R-:W-:Y:S05]  /*67360*/  EXIT ;  /* 0x000000000000794d */ /* 0x000fea0003800000 */
.L_x_33884:
        /* <DEDUP_REMOVED lines=8> */
.L_x_33907:
[----:B------:R-:W-:Y:S05]  /*673f0*/  BSYNC B0 ;  /* 0x0000000000007941 */ /* 0x000fea0003800000 */
.L_x_33906:
        /* <DEDUP_REMOVED lines=9> */
.L_x_33908:
[----:B------:R-:W-:Y:S02]  /*67490*/  IMAD.MOV.U32 R23, RZ, RZ, 0x4 ;  /* 0x00000004ff177424 */ /* 0x000fe400078e00ff */
[----:B------:R-:W-:Y:S01]  /*674a0*/  FADD.FTZ R180, R180, R21 ;  /* 0x00000015b4b47221 */ /* 0x000fe20000010000 */
[----:B------:R-:W-:-:S04]  /*674b0*/  MOV R21, 0xffffffff ;  /* 0xffffffff00157802 */ /* 0x000fc80000000f00 */
[----:B------:R-:W-:-:S07]  /*674c0*/  MOV R182, R180 ;  /* 0x000000b400b67202 */ /* 0x000fce0000000f00 */
[----:B------:R-:W-:Y:S05]  /*674d0*/  WARPSYNC.COLLECTIVE R21, `(.L_x_33909) ;  /* 0x0000000015087348 */ /* 0x000fea0003c00000 */
[----:B------:R0:W1:Y:S02]  /*674e0*/  SHFL.BFLY P6, R21, R182, R23, R22 ;  /* 0x0c000017b6157389 */ /* 0x00006400000c0016 */
[----:B01----:R-:W-:Y:S05]  /*674f0*/  ENDCOLLECTIVE ;  /* 0x000000000000791b */ /* 0x003fea0003800000 */
.L_x_33909:
[----:B------:R-:W-:Y:S02]  /*67500*/  HFMA2 R23, -RZ, RZ, 0, 4.76837158203125e-07 ;  /* 0x00000008ff177431 */ /* 0x000fe400000001ff */
[----:B------:R-:W-:Y:S01]  /*67510*/  FADD.FTZ R180, R180, R21 ;  /* 0x00000015b4b47221 */ /* 0x000fe20000010000 */
[----:B------:R-:W-:-:S03]  /*67520*/  IMAD.MOV.U32 R21, RZ, RZ, -0x1 ;  /* 0xffffffffff157424 */ /* 0x000fc600078e00ff */
[----:B------:R-:W-:-:S07]  /*67530*/  IMAD.MOV.U32 R182, RZ, RZ, R180 ;  /* 0x000000ffffb67224 */ /* 0x000fce00078e00b4 */
[----:B------:R-:W-:Y:S05]  /*67540*/  WARPSYNC.COLLECTIVE R21, `(.L_x_33910) ;  /* 0x0000000015087348 */ /* 0x000fea0003c00000 */
[----:B------:R0:W1:Y:S02]  /*67550*/  SHFL.BFLY P6, R21, R182, R23, R22 ;  /* 0x0c000017b6157389 */ /* 0x00006400000c0016 */
[----:B01----:R-:W-:Y:S05]  /*67560*/  ENDCOLLECTIVE ;  /* 0x000000000000791b */ /* 0x003fea0003800000 */
.L_x_33910:
[----:B------:R-:W-:Y:S02]  /*67570*/  IMAD.MOV.U32 R23, RZ, RZ, 0x10 ;  /* 0x00000010ff177424 */ /* 0x000fe400078e00ff */
[----:B------:R-:W-:Y:S01]  /*67580*/  FADD.FTZ R180, R180, R21 ;  /* 0x00000015b4b47221 */ /* 0x000fe20000010000 */
[----:B------:R-:W-:-:S04]  /*67590*/  MOV R21, 0xffffffff ;  /* 0xffffffff00157802 */ /* 0x000fc80000000f00 */
[----:B------:R-:W-:-:S07]  /*675a0*/  MOV R182, R180 ;  /* 0x000000b400b67202 */ /* 0x000fce0000000f00 */
[----:B------:R-:W-:Y:S05]  /*675b0*/  WARPSYNC.COLLECTIVE R21, `(.L_x_33911) ;  /* 0x0000000015087348 */ /* 0x000fea0003c00000 */
[----:B------:R0:W1:Y:S02]  /*675c0*/  SHFL.BFLY P6, R21, R182, R23, R22 ;  /* 0x0c000017b6157389 */ /* 0x00006400000c0016 */
[----:B01----:R-:W-:Y:S05]  /*675d0*/  ENDCOLLECTIVE ;  /* 0x000000000000791b */ /* 0x003fea0003800000 */
.L_x_33911:
        /* <DEDUP_REMOVED lines=174> */
.L_x_33912:
[----:B------:R-:W-:Y:S02]  /*680c0*/  HFMA2 R23, -RZ, RZ, 0, 1.1920928955078125e-07 ;  /* 0x00000002ff177431 */ /* 0x000fe400000001ff */
[----:B------:R-:W-:Y:S01]  /*680d0*/  FADD.FTZ R180, R180, R21 ;  /* 0x00000015b4b47221 */ /* 0x000fe20000010000 */
[----:B------:R-:W-:-:S03]  /*680e0*/  IMAD.MOV.U32 R21, RZ, RZ, -0x1 ;  /* 0xffffffffff157424 */ /* 0x000fc600078e00ff */
[----:B------:R-:W-:-:S07]  /*680f0*/  IMAD.MOV.U32 R182, RZ, RZ, R180 ;  /* 0x000000ffffb67224 */ /* 0x000fce00078e00b4 */
[----:B------:R-:W-:Y:S05]  /*68100*/  WARPSYNC.COLLECTIVE R21, `(.L_x_33913) ;  /* 0x0000000015087348 */ /* 0x000fea0003c00000 */
[----:B------:R0:W1:Y:S02]  /*68110*/  SHFL.BFLY P6, R21, R182, R23, R22 ;  /* 0x0c000017b6157389 */ /* 0x00006400000c0016 */
[----:B01----:R-:W-:Y:S05]  /*68120*/  ENDCOLLECTIVE ;  /* 0x000000000000791b */ /* 0x003fea0003800000 */
.L_x_33913:
[----:B------:R-:W-:Y:S02]  /*68130*/  IMAD.MOV.U32 R23, RZ, RZ, 0x4 ;  /* 0x00000004ff177424 */ /* 0x000fe400078e00ff */
[----:B------:R-:W-:Y:S01]  /*68140*/  FADD.FTZ R180, R180, R21 ;  /* 0x00000015b4b47221 */ /* 0x000fe20000010000 */
[----:B------:R-:W-:-:S04]  /*68150*/  MOV R21, 0xffffffff ;  /* 0xffffffff00157802 */ /* 0x000fc80000000f00 */
[----:B------:R-:W-:-:S07]  /*68160*/  MOV R182, R180 ;  /* 0x000000b400b67202 */ /* 0x000fce0000000f00 */
[----:B------:R-:W-:Y:S05]  /*68170*/  WARPSYNC.COLLECTIVE R21, `(.L_x_33914) ;  /* 0x0000000015087348 */ /* 0x000fea0003c00000 */
[----:B------:R0:W1:Y:S02]  /*68180*/  SHFL.BFLY P6, R21, R182, R23, R22 ;  /* 0x0c000017b6157389 */ /* 0x00006400000c0016 */
[----:B01----:R-:W-:Y:S05]  /*68190*/  ENDCOLLECTIVE ;  /* 0x000000000000791b */ /* 0x003fea0003800000 */
.L_x_33914:
[----:B------:R-:W-:Y:S02]  /*681a0*/  HFMA2 R23, -RZ, RZ, 0, 4.76837158203125e-07 ;  /* 0x00000008ff177431 */ /* 0x000fe400000001ff */
[----:B------:R-:W-:Y:S01]  /*681b0*/  FADD.FTZ R180, R180, R21 ;  /* 0x00000015b4b47221 */ /* 0x000fe20000010000 */
[----:B------:R-:W-:-:S03]  /*681c0*/  IMAD.MOV.U32 R21, RZ, RZ, -0x1 ;  /* 0xffffffffff157424 */ /* 0x000fc600078e00ff */
[----:B------:R-:W-:-:S07]  /*681d0*/  IMAD.MOV.U32 R182, RZ, RZ, R180 ;  /* 0x000000ffffb67224 */ /* 0x000fce00078e00b4 */
[----:B------:R-:W-:Y:S05]  /*681e0*/  WARPSYNC.COLLECTIVE R21, `(.L_x_33915) ;  /* 0x0000000015087348 */ /* 0x000fea0003c00000 */
[----:B------:R0:W1:Y:S02]  /*681f0*/  SHFL.BFLY P6, R21, R182, R23, R22 ;  /* 0x0c000017b6157389 */ /* 0x00006400000c0016 */
[----:B01----:R-:W-:Y:S05]  /*68200*/  ENDCOLLECTIVE ;  /* 0x000000000000791b */ /* 0x003fea0003800000 */
.L_x_33915:
[----:B------:R-:W-:Y:S02]  /*68210*/  IMAD.MOV.U32 R23, RZ, RZ, 0x10 ;  /* 0x00000010ff177424 */ /* 0x000fe400078e00ff */
[----:B------:R-:W-:Y:S01]  /*68220*/  FADD.FTZ R180, R180, R21 ;  /* 0x00000015b4b47221 */ /* 0x000fe20000010000 */
[----:B------:R-:W-:-:S04]  /*68230*/  MOV R21, 0xffffffff ;  /* 0xffffffff00157802 */ /* 0x000fc80000000f00 */
[----:B------:R-:W-:-:S07]  /*68240*/  MOV R182, R180 ;  /* 0x000000b400b67202 */ /* 0x000fce0000000f00 */
[----:B------:R-:W-:Y:S05]  /*68250*/  WARPSYNC.COLLECTIVE R21, `(.L_x_33916) ;  /* 0x0000000015087348 */ /* 0x000fea0003c00000 */
[----:B------:R0:W1:Y:S02]  /*68260*/  SHFL.BFLY P6, R21, R182, R23, R22 ;  /* 0x0c000017b6157389 */ /* 0x00006400000c0016 */
[----:B01----:R-:W-:Y:S05]  /*68270*/  ENDCOLLECTIVE ;  /* 0x000000000000791b */ /* 0x003fea0003800000 */
.L_x_33916:
[----:B------:R-:W-:Y:S05]  /*68280*/  BRA `(.L_x_33917) ;  /* 0xffffffb800587947 */ /* 0x000fea000383ffff */
.L_x_33918:
        /* <DEDUP_REMOVED lines=15> */
.L_x_54480:


//--------------------- .text._ZN10layer_norm31ln_parallel_residual_fwd_kernelINS_13Kernel_traitsI6__halfS2_fS2_fjLj2560ELj1ELj4ELj1ELj16ENS_18Kernel_traits_baseILj2560ES2_S2_fS2_fjLj128EEEEELb1ELb0ELb1EEEvNS_9FwdParamsE --------------------------
	.section	.text._ZN10layer_norm31ln_parallel_residual_fwd_kernelINS_13Kernel_traitsI6__halfS2_fS2_fjLj2560ELj1ELj4ELj1ELj16ENS_18Kernel_traits_baseILj2560ES2_S2_fS2_fjLj128EEEEELb1ELb0ELb1EEEvNS_9FwdParamsE,"ax",@progbits
	.align	128
        .global         _ZN10layer_norm31ln_parallel_residual_fwd_kernelINS_13Kernel_traitsI6__halfS2_fS2_fjLj2560ELj1ELj4ELj1ELj16ENS_18Kernel_traits_baseILj2560ES2_S2_fS2_fjLj128EEEEELb1ELb0ELb1EEEvNS_9FwdParamsE
        .type           _ZN10layer_norm31ln_parallel_residual_fwd_kernelINS_13Kernel_traitsI6__halfS2_fS2_fjLj2560ELj1ELj4ELj1ELj16ENS_18Kernel_traits_baseILj2560ES2_S2_fS2_fjLj128EEEEELb1ELb0ELb1EEEvNS_9FwdParamsE,@function
        .size           _ZN10layer_norm31ln_parallel_residual_fwd_kernelINS_13Kernel_traitsI6__halfS2_fS2_fjLj2560ELj1ELj4ELj1ELj16ENS_18Kernel_traits_baseILj2560ES2_S2_fS2_fjLj128EEEEELb1ELb0ELb1EEEvNS_9FwdParamsE,(.L_x_54481 - _ZN10layer_norm31ln_parallel_residual_fwd_kernelINS_13Kernel_traitsI6__halfS2_fS2_fjLj2560ELj1ELj4ELj1ELj16ENS_18Kernel_traits_baseILj2560ES2_S2_fS2_fjLj128EEEEELb1ELb0ELb1EEEvNS_9FwdParamsE)
        .other          _ZN10layer_norm31ln_parallel_residual_fwd_kernelINS_13Kernel_traitsI6__halfS2_fS2_fjLj2560ELj1ELj4ELj1ELj16ENS_18Kernel_traits_baseILj2560ES2_S2_fS2_fjLj128EEEEELb1ELb0ELb1EEEvNS_9FwdParamsE,@"STO_CUDA_ENTRY STV_DEFAULT"
_ZN10layer_norm31ln_parallel_residual_fwd_kernelINS_13Kernel_traitsI6__halfS2_fS2_fjLj2560ELj1ELj4ELj1ELj16ENS_18Kernel_traits_baseILj2560ES2_S2_fS2_fjLj128EEEEELb1ELb0ELb1EEEvNS_9FwdParamsE:
.text._ZN10layer_norm31ln_parallel_residual_fwd_kernelINS_13Kernel_traitsI6__halfS2_fS2_fjLj2560ELj1ELj4ELj1ELj16ENS_18Kernel_traits_baseILj2560ES2_S2_fS2_fjLj128EEEEELb1ELb0ELb1EEEvNS_9FwdParamsE:
[----:B------:R-:W0:Y:S01]  /*0000*/  LDC R1, c[0x0][0x37c] ;  /* 0x0000df00ff017b82 */ /* 0x000e220000000800 */
[----:B------:R-:W1:Y:S07]  /*0010*/  LDCU.U8 UR8, c[0x0][0x464] ;  /* 0x00008c80ff0877ac */ /* 0x000e6e0008000000 */
[----:B------:R-:W2:Y:S01]  /*0020*/  LDC R222, c[0x0][0x458] ;  /* 0x00011600ffde7b82 */ /* 0x000ea20000000800 */
[----:B0-----:R-:W-:Y:S01]  /*0030*/  VIADD R1, R1, 0xffffff30 ;  /* 0xffffff3001017836 */ /* 0x001fe20000000000 */
[----:B------:R-:W0:Y:S01]  /*0040*/  LDCU.64 UR4, c[0x0][0x450] ;  /* 0x00008a00ff0477ac */ /* 0x000e220008000a00 */
[----:B------:R-:W3:Y:S05]  /*0050*/  LDCU.64 UR6, c[0x0][0x358] ;  /* 0x00006b00ff0677ac */ /* 0x000eea0008000a00 */
[----:B------:R-:W4:Y:S01]  /*0060*/  LDC R223, c[0x0][0x45c] ;  /* 0x00011700ffdf7b82 */ /* 0x000f220000000800 */
        /* <DEDUP_REMOVED lines=9> */
[----:B------:R-:W3:Y:S01]  /*0100*/  S2R R15, SR_TID.X ;  /* 0x00000000000f7919 */ /* 0x000ee20000002100 */
[----:B-1----:R-:W-:-:S04]  /*0110*/  UISETP.NE.U32.AND UP0, UPT, UR8, URZ, UPT ;  /* 0x000000ff0800728c */ /* 0x002fc8000bf05070 */
[----:B------:R-:W-:Y:S01]  /*0120*/  UISETP.NE.AND.EX UP0, UPT, UR9, URZ, UPT, UP0 ;  /* 0x000000ff0900728c */ /* 0x000fe2000bf05300 */
[----:B---3--:R-:W-:Y:S02]  /*0130*/  LOP3.LUT R0, R15, 0x1f, RZ, 0xc0, !PT ;  /* 0x0000001f0f007812 */ /* 0x008fe400078ec0ff */
[----:B--2---:R-:W-:Y:S02]  /*0140*/  @P0 R2UR UR4, R2 ;  /* 0x00000000020402ca */ /* 0x004fe400000e0000 */
[----:B0-----:R-:W-:-:S04]  /*0150*/  @P0 IADD3 R222, P1, PT, R4, R7, RZ ;  /* 0x0000000704de0210 */ /* 0x001fc80007f3e0ff */
[----:B------:R-:W-:Y:S02]  /*0160*/  @P0 IADD3.X R223, PT, PT, RZ, R5, RZ, P1, !PT ;  /* 0x00000005ffdf0210 */ /* 0x000fe40000ffe4ff */
[----:B------:R-:W-:Y:S02]  /*0170*/  @P0 R2UR UR5, R3 ;  /* 0x00000000030502ca */ /* 0x000fe400000e0000 */
[--C-:B------:R-:W-:Y:S02]  /*0180*/  SHF.R.U64 R7, R222, 0x2, R223.reuse ;  /* 0x00000002de077819 */ /* 0x100fe400000012df */
[----:B------:R-:W-:Y:S01]  /*0190*/  SHF.R.U32.HI R3, RZ, 0x2, R223 ;  /* 0x00000002ff037819 */ /* 0x000fe200000116df */
[----:B------:R-:W-:Y:S10]  /*01a0*/  BRA.U UP0, `(.L_x_33919) ;  /* 0x0000000900b87547 */ /* 0x000ff4000b800000 */
        /* <DEDUP_REMOVED lines=93> */
.L_x_33920:
        /* <DEDUP_REMOVED lines=81> */
.L_x_33919:
        /* <DEDUP_REMOVED lines=77> */
.L_x_33922:
        /* <DEDUP_REMOVED lines=80> */
.L_x_33921:
        /* <DEDUP_REMOVED lines=8> */
[C---:B01----:R-:W-:Y:S01]  /*16e0*/  IMAD.HI.U32 R4, R7.reuse, -0x2daee0ad, RZ ;  /* 0xd2511f5307047827 */ /* 0x043fe200078e00ff */
[----:B------:R-:W-:Y:S01]  /*16f0*/  UIADD3 UR8, UPT, UPT, UR4, -0x61c88647, URZ ;  /* 0x9e3779b904087890 */ /* 0x000fe2000fffe0ff */
[----:B------:R0:W-:Y:S01]  /*1700*/  STL [R1+0x14], R0 ;  /* 0x0000140001007387 */ /* 0x0001e20000100800 */
[----:B------:R-:W1:Y:S01]  /*1710*/  LDCU.64 UR10, c[0x0][0x398] ;  /* 0x00007300ff0a77ac */ /* 0x000e620008000a00 */
[----:B------:R-:W-:Y:S01]  /*1720*/  IMAD R10, R7, -0x2daee0ad, RZ ;  /* 0xd2511f53070a7824 */ /* 0x000fe200078e02ff */
[----:B------:R-:W-:Y:S01]  /*1730*/  LOP3.LUT R4, R4, UR5, RZ, 0x3c, !PT ;  /* 0x0000000504047c12 */ /* 0x000fe2000f8e3cff */
[----:B------:R-:W-:Y:S01]  /*1740*/  UIADD3 UR12, UPT, UPT, UR4, -0x4ab325aa, URZ ;  /* 0xb54cda56040c7890 */ /* 0x000fe2000fffe0ff */
[----:B------:R-:W-:Y:S01]  /*1750*/  LOP3.LUT R222, R222, 0x3, RZ, 0xc0, !PT ;  /* 0x00000003dede7812 */ /* 0x000fe200078ec0ff */
[----:B------:R-:W-:Y:S02]  /*1760*/  UIADD3 UR13, UPT, UPT, UR5, 0x1fd5c5a3, URZ ;  /* 0x1fd5c5a3050d7890 */ /* 0x000fe4000fffe0ff */
[----:B------:R-:W-:Y:S01]  /*1770*/  IMAD.HI.U32 R5, R4, -0x326172a9, RZ ;  /* 0xcd9e8d5704057827 */ /* 0x000fe200078e00ff */
[----:B------:R-:W-:-:S02]  /*1780*/  UIADD3 UR14, UPT, UPT, UR4, -0xe443238, URZ ;  /* 0xf1bbcdc8040e7890 */ /* 0x000fc4000fffe0ff */
[----:B------:R-:W-:Y:S01]  /*1790*/  UIADD3 UR16, UPT, UPT, UR4, -0x700cb87f, URZ ;  /* 0x8ff3478104107890 */ /* 0x000fe2000fffe0ff */
[----:B------:R-:W-:Y:S01]  /*17a0*/  IMAD R11, R4, -0x326172a9, RZ ;  /* 0xcd9e8d57040b7824 */ /* 0x000fe200078e02ff */
[----:B------:R-:W-:Y:S02]  /*17b0*/  UIADD3 UR15, UPT, UPT, UR5, -0x695add53, URZ ;  /* 0x96a522ad050f7890 */ /* 0x000fe4000fffe0ff */
[----:B-1----:R-:W-:Y:S01]  /*17c0*/  UISETP.NE.U32.AND UP0, UPT, UR10, URZ, UPT ;  /* 0x000000ff0a00728c */ /* 0x002fe2000bf05070 */
        /* <DEDUP_REMOVED lines=21> */
[----:B------:R-:W-:Y:S01]  /*1920*/  IMAD.HI.U32 R4, R8, -0x326172a9, RZ ;  /* 0xcd9e8d5708047827 */ /* 0x000fe200078e00ff */
[----:B------:R-:W-:-:S03]  /*1930*/  UIADD3 UR8, UPT, UPT, UR4, 0x78dde6e4, URZ ;  /* 0x78dde6e404087890 */ /* 0x000fc6000fffe0ff */
[----:B------:R-:W-:Y:S01]  /*1940*/  IMAD R10, R5, -0x2daee0ad, RZ ;  /* 0xd2511f53050a7824 */ /* 0x000fe200078e02ff */
[----:B------:R-:W-:Y:S01]  /*1950*/  LOP3.LUT R4, R9, UR10, R4, 0x96, !PT ;  /* 0x0000000a09047c12 */ /* 0x000fe2000f8e9604 */
[----:B------:R-:W-:Y:S01]  /*1960*/  IMAD.HI.U32 R5, R2, -0x2daee0ad, RZ ;  /* 0xd2511f5302057827 */ /* 0x000fe200078e00ff */
[----:B------:R-:W-:-:S03]  /*1970*/  UIADD3 UR10, UPT, UPT, UR4, 0x1715609d, URZ ;  /* 0x1715609d040a7890 */ /* 0x000fc6000fffe0ff */
        /* <DEDUP_REMOVED lines=14> */
[C---:B------:R-:W-:Y:S01]  /*1a60*/  IMAD.HI.U32 R4, R2.reuse, -0x2daee0ad, RZ ;  /* 0xd2511f5302047827 */ /* 0x040fe200078e00ff */
[----:B------:R-:W1:Y:S03]  /*1a70*/  LDCU UR10, c[0x0][0x404] ;  /* 0x00008080ff0a77ac */ /* 0x000e660008000800 */
[----:B------:R-:W-:Y:S01]  /*1a80*/  IMAD R11, R2, -0x2daee0ad, RZ ;  /* 0xd2511f53020b7824 */ /* 0x000fe200078e02ff */
[----:B------:R-:W-:Y:S01]  /*1a90*/  LOP3.LUT R4, R9, UR9, R4, 0x96, !PT ;  /* 0x0000000909047c12 */ /* 0x000fe2000f8e9604 */
[----:B------:R-:W-:Y:S01]  /*1aa0*/  IMAD.HI.U32 R8, R5, -0x2daee0ad, RZ ;  /* 0xd2511f5305087827 */ /* 0x000fe200078e00ff */
[----:B------:R-:W-:-:S03]  /*1ab0*/  UIADD3 UR9, UPT, UPT, UR5, -0x24c28bd8, URZ ;  /* 0xdb3d742805097890 */ /* 0x000fc6000fffe0ff */
[----:B------:R-:W-:Y:S01]  /*1ac0*/  IMAD R9, R10, -0x326172a9, RZ ;  /* 0xcd9e8d570a097824 */ /* 0x000fe200078e02ff */
[----:B------:R-:W-:Y:S01]  /*1ad0*/  LOP3.LUT R8, R11, UR11, R8, 0x96, !PT ;  /* 0x0000000b0b087c12 */ /* 0x000fe2000f8e9608 */
[C---:B------:R-:W-:Y:S01]  /*1ae0*/  IMAD.HI.U32 R2, R4.reuse, -0x326172a9, RZ ;  /* 0xcd9e8d5704027827 */ /* 0x040fe200078e00ff */
[----:B------:R-:W2:Y:S03]  /*1af0*/  LDCU UR11, c[0x0][0x408] ;  /* 0x00008100ff0b77ac */ /* 0x000ea60008000800 */
        /* <DEDUP_REMOVED lines=10> */
[----:B------:R-:W4:Y:S01]  /*1ba0*/  LDCU.U8 UR13, c[0x0][0x410] ;  /* 0x00008200ff0d77ac */ /* 0x000f220008000000 */
[----:B------:R-:W-:-:S04]  /*1bb0*/  IMAD.HI.U32 R8, R4, -0x2daee0ad, RZ ;  /* 0xd2511f5304087827 */ /* 0x000fc800078e00ff */
[----:B------:R-:W-:Y:S01]  /*1bc0*/  IMAD.HI.U32 R2, R9, -0x326172a9, RZ ;  /* 0xcd9e8d5709027827 */ /* 0x000fe200078e00ff */
[----:B------:R-:W-:Y:S01]  /*1bd0*/  LOP3.LUT R8, R11, UR9, R8, 0x96, !PT ;  /* 0x000000090b087c12 */ /* 0x000fe2000f8e9608 */
[----:B------:R-:W1:Y:S02]  /*1be0*/  LDCU.64 UR8, c[0x0][0x3a0] ;  /* 0x00007400ff0877ac */ /* 0x000e640008000a00 */
[----:B------:R-:W-:Y:S01]  /*1bf0*/  IMAD R11, R4, -0x2daee0ad, RZ ;  /* 0xd2511f53040b7824 */ /* 0x000fe200078e02ff */
[----:B------:R-:W-:Y:S01]  /*1c00*/  LOP3.LUT R221, R5, UR14, R2, 0x96, !PT ;  /* 0x0000000e05dd7c12 */ /* 0x000fe2000f8e9602 */
[----:B------:R-:W-:Y:S01]  /*1c10*/  IMAD R2, R9, -0x326172a9, RZ ;  /* 0xcd9e8d5709027824 */ /* 0x000fe200078e02ff */
[----:B------:R-:W1:Y:S01]  /*1c20*/  LDCU UR14, c[0x0][0x448] ;  /* 0x00008900ff0e77ac */ /* 0x000e620008000800 */
[----:B------:R-:W-:-:S04]  /*1c30*/  IMAD.HI.U32 R5, R8, -0x326172a9, RZ ;  /* 0xcd9e8d5708057827 */ /* 0x000fc800078e00ff */
[----:B------:R-:W-:Y:S01]  /*1c40*/  IMAD.HI.U32 R4, R221, -0x2daee0ad, RZ ;  /* 0xd2511f53dd047827 */ /* 0x000fe200078e00ff */
[----:B------:R-:W-:-:S03]  /*1c50*/  LOP3.LUT R5, R2, UR16, R5, 0x96, !PT ;  /* 0x0000001002057c12 */ /* 0x000fc6000f8e9605 */
[----:B------:R-:W-:Y:S01]  /*1c60*/  IMAD.MOV.U32 R2, RZ, RZ, RZ ;  /* 0x000000ffff027224 */ /* 0x000fe200078e00ff */
[----:B------:R-:W-:Y:S01]  /*1c70*/  LOP3.LUT R4, R11, UR15, R4, 0x96, !PT ;  /* 0x0000000f0b047c12 */ /* 0x000fe2000f8e9604 */
[----:B0-----:R-:W-:Y:S02]  /*1c80*/  IMAD R0, R8, -0x326172a9, RZ ;  /* 0xcd9e8d5708007824 */ /* 0x001fe400078e02ff */
[----:B--234-:R-:W-:-:S07]  /*1c90*/  IMAD R221, R221, -0x2daee0ad, RZ ;  /* 0xd2511f53dddd7824 */ /* 0x01cfce00078e02ff */
.L_x_35154:
[----:B0-----:R-:W2:Y:S01]  /*1ca0*/  LDL R12, [R1+0x14] ;  /* 0x00001400010c7983 */ /* 0x001ea20000100800 */
[----:B-1----:R-:W-:Y:S01]  /*1cb0*/  ISETP.NE.U32.AND P1, PT, RZ, UR8, PT ;  /* 0x00000008ff007c0c */ /* 0x002fe2000bf25070 */
[----:B------:R-:W0:Y:S01]  /*1cc0*/  LDC.64 R234, c[0x0][0x390] ;  /* 0x0000e400ffea7b82 */ /* 0x000e220000000a00 */
[----:B------:R-:W1:Y:S02]  /*1cd0*/  S2R R14, SR_TID.X ;  /* 0x00000000000e7919 */ /* 0x000e640000002100 */
[----:B------:R-:W-:-:S05]  /*1ce0*/  ISETP.NE.AND.EX P1, PT, RZ, UR9, PT, P1 ;  /* 0x00000009ff007c0c */ /* 0x000fca000bf25310 */
[----:B------:R-:W3:Y:S08]  /*1cf0*/  @P0 LDC.64 R18, c[0x0][0x398] ;  /* 0x0000e600ff120b82 */ /* 0x000ef00000000a00 */
[----:B------:R-:W4:Y:S08]  /*1d00*/  @P1 LDC.64 R20, c[0x0][0x3a0] ;  /* 0x0000e800ff141b82 */ /* 0x000f300000000a00 */
[----:B------:R-:W3:Y:S01]  /*1d10*/  LDC.64 R16, c[0x0][0x398] ;  /* 0x0000e600ff107b82 */ /* 0x000ee20000000a00 */
[----:B-1----:R-:W-:Y:S01]  /*1d20*/  LOP3.LUT R14, R14, 0x1f, RZ, 0xc0, !PT ;  /* 0x0000001f0e0e7812 */ /* 0x002fe200078ec0ff */
[----:B--2---:R-:W-:-:S05]  /*1d30*/  IMAD R12, R12, UR12, RZ ;  /* 0x0000000c0c0c7c24 */ /* 0x004fca000f8e02ff */
[----:B------:R-:W-:-:S04]  /*1d40*/  SHF.R.S32.HI R13, RZ, 0x1f, R12 ;  /* 0x0000001fff0d7819 */ /* 0x000fc8000001140c */
[----:B------:R-:W-:-:S04]  /*1d50*/  LEA.HI R13, R13, R12, RZ, 0x3 ;  /* 0x0000000c0d0d7211 */ /* 0x000fc800078f18ff */
[----:B------:R-:W-:-:S05]  /*1d60*/  LEA.HI.SX32 R228, R13, R14, 0x1d ;  /* 0x0000000e0de47211 */ /* 0x000fca00078feaff */
[----:B0-----:R-:W-:-:S04]  /*1d70*/  IMAD.WIDE.U32 R12, R228, 0x10, R234 ;  /* 0x00000010e40c7825 */ /* 0x001fc800078e00ea */
[C---:B----4-:R-:W-:Y:S02]  /*1d80*/  @P1 IMAD.WIDE.U32 R20, R228.reuse, 0x20, R20 ;  /* 0x00000020e4141825 */ /* 0x050fe400078e0014 */
[----:B-----5:R-:W5:Y:S02]  /*1d90*/  LDG.E.128 R12, desc[UR6][R12.64] ;  /* 0x000000060c0c7981 */ /* 0x020f64000c1e1d00 */
[----:B---3--:R-:W-:Y:S02]  /*1da0*/  @P0 IMAD.WIDE.U32 R18, R228, 0x10, R18 ;  /* 0x00000010e4120825 */ /* 0x008fe400078e0012 */
[----:B------:R0:W5:Y:S04]  /*1db0*/  @P1 LDG.E.128 R92, desc[UR6][R20.64] ;  /* 0x00000006145c1981 */ /* 0x000168000c1e1d00 */
[----:B------:R0:W5:Y:S04]  /*1dc0*/  @P1 LDG.E.128 R88, desc[UR6][R20.64+0x10] ;  /* 0x0000100614581981 */ /* 0x000168000c1e1d00 */
[----:B------:R0:W5:Y:S01]  /*1dd0*/  @P0 LDG.E.128 R96, desc[UR6][R18.64] ;  /* 0x0000000612600981 */ /* 0x000162000c1e1d00 */
[----:B------:R-:W-:-:S04]  /*1de0*/  ISETP.NE.U32.AND P0, PT, R16, RZ, PT ;  /* 0x000000ff1000720c */ /* 0x000fc80003f05070 */
[----:B------:R-:W-:Y:S01]  /*1df0*/  ISETP.NE.AND.EX P0, PT, R17, RZ, PT, P0 ;  /* 0x000000ff1100720c */ /* 0x000fe20003f05300 */
[----:B------:R-:W-:-:S12]  /*1e00*/  IMAD.MOV.U32 R240, RZ, RZ, 0x2f800000 ;  /* 0x2f800000fff07424 */ /* 0x000fd800078e00ff */
[----:B0-----:R-:W-:Y:S05]  /*1e10*/  @P0 BRA `(.L_x_33923) ;  /* 0x00000030003c0947 */ /* 0x001fea0003800000 */
        /* <DEDUP_REMOVED lines=16> */
.L_x_33926:
        /* <DEDUP_REMOVED lines=13> */
.L_x_33928:
[----:B------:R-:W-:Y:S05]  /*1ff0*/  BSYNC.RECONVERGENT B1 ;  /* 0x0000000000017941 */ /* 0x000fea0003800200 */
.L_x_33927:
        /* <DEDUP_REMOVED lines=53> */
[----:B------:R-:W-:Y:S01]  /*2350*/  IMAD.WIDE.U32 R22, R23, -0x326172a9, RZ ;  /* 0xcd9e8d5717167825 */ /* 0x000fe200078e00ff */
[----:B------:R-:W-:-:S03]  /*2360*/  MOV R19, R221 ;  /* 0x000000dd00137202 */ /* 0x000fc60000000f00 */
[----:B------:R-:W-:Y:S01]  /*2370*/  IMAD.WIDE.U32 R20, R20, -0x2daee0ad, RZ ;  /* 0xd2511f5314147825 */ /* 0x000fe200078e00ff */
[----:B------:R-:W-:-:S03]  /*2380*/  LOP3.LUT R5, R18, UR15, R23, 0x96, !PT ;  /* 0x0000000f12057c12 */ /* 0x000fc6000f8e9617 */
[----:B------:R-:W-:Y:S01]  /*2390*/  IMAD.MOV.U32 R0, RZ, RZ, R22 ;  /* 0x000000ffff007224 */ /* 0x000fe200078e0016 */
[----:B------:R-:W-:Y:S01]  /*23a0*/  LOP3.LUT R4, R4, UR16, R21, 0x96, !PT ;  /* 0x0000001004047c12 */ /* 0x000fe2000f8e9615 */
[----:B------:R-:W-:Y:S02]  /*23b0*/  IMAD.MOV.U32 R18, RZ, RZ, R20 ;  /* 0x000000ffff127224 */ /* 0x000fe400078e0014 */
[----:B------:R-:W-:-:S07]  /*23c0*/  IMAD.MOV.U32 R21, RZ, RZ, RZ ;  /* 0x000000ffff157224 */ /* 0x000fce00078e00ff */
.L_x_33925:
[----:B------:R-:W-:Y:S05]  /*23d0*/  BSYNC.RECONVERGENT B0 ;  /* 0x0000000000007941 */ /* 0x000fea0003800200 */
.L_x_33924:
[----:B------:R-:W-:Y:S01]  /*23e0*/  ISETP.NE.AND P0, PT, R21, 0x1, PT ;  /* 0x000000011500780c */ /* 0x000fe20003f05270 */
[----:B------:R-:W-:Y:S01]  /*23f0*/  IMAD.U32 R223, RZ, RZ, UR10 ;  /* 0x0000000affdf7e24 */ /* 0x000fe2000f8e00ff */
[----:B------:R-:W-:Y:S01]  /*2400*/  I2FP.F32.U32 R19, R19 ;  /* 0x0000001300137245 */ /* 0x000fe20000201000 */
[----:B------:R-:W-:Y:S01]  /*2410*/  BSSY.RECONVERGENT B0, `(.L_x_33929) ;  /* 0x000005b000007945 */ /* 0x000fe20003800200 */
[----:B------:R-:W-:-:S03]  /*2420*/  HFMA2 R23, -RZ, RZ, 0, 1.1920928955078125e-07 ;  /* 0x00000002ff177431 */ /* 0x000fc600000001ff */
[----:B------:R-:W-:Y:S01]  /*2430*/  FFMA.FTZ R20, R19, R240, 1.1641532182693481445e-10 ;  /* 0x2f00000013147423 */ /* 0x000fe200000100f0 */
[----:B-----5:R-:W-:-:S04]  /*2440*/  HADD2.F32 R19, -RZ, R12.H0_H0 ;  /* 0x2000000cff137230 */ /* 0x020fc80000004100 */
        /* <DEDUP_REMOVED lines=12> */
.L_x_33931:
        /* <DEDUP_REMOVED lines=13> */
.L_x_33933:
[----:B------:R-:W-:Y:S05]  /*25e0*/  BSYNC.RECONVERGENT B1 ;  /* 0x0000000000017941 */ /* 0x000fea0003800200 */
.L_x_33932:
        /* <DEDUP_REMOVED lines=61> */
.L_x_33930:
[----:B------:R-:W-:Y:S05]  /*29c0*/  BSYNC.RECONVERGENT B0 ;  /* 0x0000000000007941 */ /* 0x000fea0003800200 */
.L_x_33929:
[----:B------:R-:W-:Y:S01]  /*29d0*/  ISETP.NE.AND P0, PT, R23, 0x1, PT ;  /* 0x000000011700780c */ /* 0x000fe20003f05270 */
[----:B------:R-:W-:Y:S01]  /*29e0*/  BSSY.RECONVERGENT B0, `(.L_x_33934) ;  /* 0x000005c000007945 */ /* 0x000fe20003800200 */
[----:B------:R-:W-:Y:S01]  /*29f0*/  I2FP.F32.U32 R21, R20 ;  /* 0x0000001400157245 */ /* 0x000fe20000201000 */
[----:B------:R-:W-:-:S04]  /*2a00*/  IMAD.MOV.U32 R25, RZ, RZ, 0x2 ;  /* 0x00000002ff197424 */ /* 0x000fc800078e00ff */
[----:B------:R-:W-:Y:S01]  /*2a10*/  FFMA.FTZ R20, R21, R240, 1.1641532182693481445e-10 ;  /* 0x2f00000015147423 */ /* 0x000fe200000100f0 */
[----:B------:R-:W-:Y:S01]  /*2a20*/  HADD2.F32 R21, -RZ, R12.H1_H1 ;  /* 0x3000000cff157230 */ /* 0x000fe20000004100 */
[----:B------:R-:W-:-:S03]  /*2a30*/  MOV R12, R0 ;  /* 0x00000000000c7202 */ /* 0x000fc60000000f00 */
        /* <DEDUP_REMOVED lines=11> */
.L_x_33936:
        /* <DEDUP_REMOVED lines=13> */
.L_x_33938:
[----:B------:R-:W-:Y:S05]  /*2bc0*/  BSYNC.RECONVERGENT B1 ;  /* 0x0000000000017941 */ /* 0x000fea0003800200 */
.L_x_33937:
        /* <DEDUP_REMOVED lines=61> */
.L_x_33935:
[----:B------:R-:W-:Y:S05]  /*2fa0*/  BSYNC.RECONVERGENT B0 ;  /* 0x0000000000007941 */ /* 0x000fea0003800200 */
.L_x_33934:
[----:B------:R-:W-:Y:S01]  /*2fb0*/  ISETP.NE.AND P0, PT, R25, 0x1, PT ;  /* 0x000000011900780c */ /* 0x000fe20003f05270 */
[----:B------:R-:W-:Y:S01]  /*2fc0*/  BSSY.RECONVERGENT B0, `(.L_x_33939) ;  /* 0x000005c000007945 */ /* 0x000fe20003800200 */
[----:B------:R-:W-:Y:S01]  /*2fd0*/  I2FP.F32.U32 R23, R12 ;  /* 0x0000000c00177245 */ /* 0x000fe20000201000 */
[----:B------:R-:W-:-:S04]  /*2fe0*/  IMAD.MOV.U32 R26, RZ, RZ, 0x2 ;  /* 0x00000002ff1a7424 */ /* 0x000fc800078e00ff */
[----:B------:R-:W-:Y:S01]  /*2ff0*/  FFMA.FTZ R12, R23, R240, 1.1641532182693481445e-10 ;  /* 0x2f000000170c7423 */ /* 0x000fe200000100f0 */
[----:B------:R-:W-:-:S04]  /*3000*/  HADD2.F32 R23, -RZ, R13.H0_H0 ;  /* 0x2000000dff177230 */ /* 0x000fc80000004100 */
        /* <DEDUP_REMOVED lines=12> */
.L_x_33941:
        /* <DEDUP_REMOVED lines=13> */
.L_x_33943:
[----:B------:R-:W-:Y:S05]  /*31a0*/  BSYNC.RECONVERGENT B1 ;  /* 0x0000000000017941 */ /* 0x000fea0003800200 */
.L_x_33942:
        /* <DEDUP_REMOVED lines=61> */
.L_x_33940:
[----:B------:R-:W-:Y:S05]  /*3580*/  BSYNC.RECONVERGENT B0 ;  /* 0x0000000000007941 */ /* 0x000fea0003800200 */
.L_x_33939:
        /* <DEDUP_REMOVED lines=17> */
.L_x_33946:
        /* <DEDUP_REMOVED lines=13> */
.L_x_33948:
[----:B------:R-:W-:Y:S05]  /*3770*/  BSYNC.RECONVERGENT B1 ;  /* 0x0000000000017941 */ /* 0x000fea0003800200 */
.L_x_33947:
        /* <DEDUP_REMOVED lines=61> */
.L_x_33945:
[----:B------:R-:W-:Y:S05]  /*3b50*/  BSYNC.RECONVERGENT B0 ;  /* 0x0000000000007941 */ /* 0x000fea0003800200 */
.L_x_33944:
[----:B------:R-:W-:Y:S01]  /*3b60*/  ISETP.NE.AND P0, PT, R27, 0x1, PT ;  /* 0x000000011b00780c */ /* 0x000fe20003f05270 */
[----:B------:R-:W-:Y:S01]  /*3b70*/  BSSY.RECONVERGENT B0, `(.L_x_33949) ;  /* 0x000005b000007945 */ /* 0x000fe20003800200 */
[----:B------:R-:W-:Y:S01]  /*3b80*/  I2FP.F32.U32 R25, R12 ;  /* 0x0000000c00197245 */ /* 0x000fe20000201000 */
[----:B------:R-:W-:-:S04]  /*3b90*/  IMAD.MOV.U32 R26, RZ, RZ, 0x2 ;  /* 0x00000002ff1a7424 */ /* 0x000fc800078e00ff */
[----:B------:R-:W-:Y:S01]  /*3ba0*/  FFMA.FTZ R12, R25, R240, 1.1641532182693481445e-10 ;  /* 0x2f000000190c7423 */ /* 0x000fe200000100f0 */
[----:B------:R-:W-:-:S04]  /*3bb0*/  HADD2.F32 R25, -RZ, R14.H0_H0 ;  /* 0x2000000eff197230 */ /* 0x000fc80000004100 */
        /* <DEDUP_REMOVED lines=11> */
.L_x_33951:
        /* <DEDUP_REMOVED lines=13> */
.L_x_33953:
[----:B------:R-:W-:Y:S05]  /*3d40*/  BSYNC.RECONVERGENT B1 ;  /* 0x0000000000017941 */ /* 0x000fea0003800200 */
.L_x_33952:
        /* <DEDUP_REMOVED lines=57> */
[----:B------:R-:W-:Y:S01]  /*40e0*/  HFMA2 R26, -RZ, RZ, 0, 0 ;  /* 0x00000000ff1a7431 */ /* 0x000fe200000001ff */
[----:B------:R-:W-:Y:S01]  /*40f0*/  MOV R0, R30 ;  /* 0x0000001e00007202 */ /* 0x000fe20000000f00 */
[----:B------:R-:W-:Y:S01]  /*4100*/  IMAD.MOV.U32 R18, RZ, RZ, R28 ;  /* 0x000000ffff127224 */ /* 0x000fe200078e001c */
[----:B------:R-:W-:-:S07]  /*4110*/  LOP3.LUT R4, R4, UR16, R29, 0x96, !PT ;  /* 0x0000001004047c12 */ /* 0x000fce000f8e961d */
.L_x_33950:
[----:B------:R-:W-:Y:S05]  /*4120*/  BSYNC.RECONVERGENT B0 ;  /* 0x0000000000007941 */ /* 0x000fea0003800200 */
.L_x_33949:
[----:B------:R-:W-:Y:S01]  /*4130*/  ISETP.NE.AND P4, PT, R26, 0x1, PT ;  /* 0x000000011a00780c */ /* 0x000fe20003f85270 */
[----:B------:R-:W-:Y:S01]  /*4140*/  BSSY.RECONVERGENT B0, `(.L_x_33954) ;  /* 0x000005b000007945 */ /* 0x000fe20003800200 */
[----:B------:R-:W-:Y:S01]  /*4150*/  I2FP.F32.U32 R27, R12 ;  /* 0x0000000c001b7245 */ /* 0x000fe20000201000 */
[----:B------:R-:W-:-:S04]  /*4160*/  IMAD.MOV.U32 R30, RZ, RZ, 0x2 ;  /* 0x00000002ff1e7424 */ /* 0x000fc800078e00ff */
[----:B------:R-:W-:Y:S01]  /*4170*/  FFMA.FTZ R12, R27, R240, 1.1641532182693481445e-10 ;  /* 0x2f0000001b0c7423 */ /* 0x000fe200000100f0 */
[----:B------:R-:W-:-:S04]  /*4180*/  HADD2.F32 R27, -RZ, R14.H1_H1 ;  /* 0x3000000eff1b7230 */ /* 0x000fc80000004100 */
        /* <DEDUP_REMOVED lines=11> */
.L_x_33956:
        /* <DEDUP_REMOVED lines=13> */
.L_x_33958:
[----:B------:R-:W-:Y:S05]  /*4310*/  BSYNC.RECONVERGENT B1 ;  /* 0x0000000000017941 */ /* 0x000fea0003800200 */
.L_x_33957:
        /* <DEDUP_REMOVED lines=61> */
.L_x_33955:
[----:B------:R-:W-:Y:S05]  /*46f0*/  BSYNC.RECONVERGENT B0 ;  /* 0x0000000000007941 */ /* 0x000fea0003800200 */
.L_x_33954:
[----:B------:R-:W-:Y:S01]  /*4700*/  ISETP.NE.AND P5, PT, R30, 0x1, PT ;  /* 0x000000011e00780c */ /* 0x000fe20003fa5270 */
[----:B------:R-:W-:Y:S01]  /*4710*/  BSSY.RECONVERGENT B0, `(.L_x_33959) ;  /* 0x000005b000007945 */ /* 0x000fe20003800200 */
[----:B------:R-:W-:Y:S01]  /*4720*/  I2FP.F32.U32 R29, R12 ;  /* 0x0000000c001d7245 */ /* 0x000fe20000201000 */
[----:B------:R-:W-:Y:S02]  /*4730*/  HFMA2 R28, -RZ, RZ, 0, 1.1920928955078125e-07 ;  /* 0x00000002ff1c7431 */ /* 0x000fe400000001ff */
[----:B------:R-:W-:Y:S02]  /*4740*/  IMAD.MOV.U32 R14, RZ, RZ, R0 ;  /* 0x000000ffff0e7224 */ /* 0x000fe400078e0000 */
[----:B------:R-:W-:Y:S01]  /*4750*/  FFMA.FTZ R12, R29, R240, 1.1641532182693481445e-10 ;  /* 0x2f0000001d0c7423 */ /* 0x000fe200000100f0 */
[----:B------:R-:W-:-:S04]  /*4760*/  HADD2.F32 R29, -RZ, R15.H0_H0 ;  /* 0x2000000fff1d7230 */ /* 0x000fc80000004100 */
        /* <DEDUP_REMOVED lines=10> */
.L_x_33961:
        /* <DEDUP_REMOVED lines=13> */
.L_x_33963:
[----:B------:R-:W-:Y:S05]  /*48e0*/  BSYNC.RECONVERGENT B1 ;  /* 0x0000000000017941 */ /* 0x000fea0003800200 */
.L_x_33962:
        /* <DEDUP_REMOVED lines=61> */
.L_x_33960:
[----:B------:R-:W-:Y:S05]  /*4cc0*/  BSYNC.RECONVERGENT B0 ;  /* 0x0000000000007941 */ /* 0x000fea0003800200 */
.L_x_33959:
[----:B------:R-:W-:Y:S01]  /*4cd0*/  IMAD.U32 R224, RZ, RZ, UR11 ;  /* 0x0000000bffe07e24 */ /* 0x000fe2000f8e00ff */
[----:B------:R-:W-:Y:S01]  /*4ce0*/  P2R R26, PR, RZ, 0x2 ;  /* 0x00000002ff1a7803 */ /* 0x000fe20000000000 */
[----:B------:R-:W-:Y:S01]  /*4cf0*/  HADD2.F32 R15, -RZ, R15.H1_H1 ;  /* 0x3000000fff0f7230 */ /* 0x000fe20000004100 */
[----:B------:R-:W-:Y:S01]  /*4d00*/  I2FP.F32.U32 R31, R14 ;  /* 0x0000000e001f7245 */ /* 0x000fe20000201000 */
[-C--:B------:R-:W-:Y:S01]  /*4d10*/  FMUL.FTZ R23, R23, R224.reuse ;  /* 0x000000e017177220 */ /* 0x080fe20000410000 */
[----:B------:R-:W-:Y:S01]  /*4d20*/  ISETP.NE.AND P1, PT, R20, RZ, PT ;  /* 0x000000ff1400720c */ /* 0x000fe20003f25270 */
[----:B------:R-:W-:Y:S01]  /*4d30*/  FMUL.FTZ R19, R19, R224 ;  /* 0x000000e013137220 */ /* 0x000fe20000410000 */
        /* <DEDUP_REMOVED lines=29> */
.L_x_33923:
        /* <DEDUP_REMOVED lines=16> */
.L_x_33967:
        /* <DEDUP_REMOVED lines=13> */
.L_x_33969:
[----:B------:R-:W-:Y:S05]  /*50e0*/  BSYNC.RECONVERGENT B1 ;  /* 0x0000000000017941 */ /* 0x000fea0003800200 */
.L_x_33968:
        /* <DEDUP_REMOVED lines=58> */
[----:B------:R-:W-:Y:S01]  /*5490*/  LOP3.LUT R4, R4, UR16, R19, 0x96, !PT ;  /* 0x0000001004047c12 */ /* 0x000fe2000f8e9613 */
[----:B------:R-:W-:-:S07]  /*54a0*/  IMAD.MOV.U32 R8, RZ, RZ, R221 ;  /* 0x000000ffff087224 */ /* 0x000fce00078e00dd */
.L_x_33966:
[----:B------:R-:W-:Y:S05]  /*54b0*/  BSYNC.RECONVERGENT B0 ;  /* 0x0000000000007941 */ /* 0x000fea0003800200 */
.L_x_33965:
[----:B------:R-:W-:Y:S01]  /*54c0*/  ISETP.NE.AND P0, PT, R10, 0x1, PT ;  /* 0x000000010a00780c */ /* 0x000fe20003f05270 */
[----:B------:R-:W-:Y:S01]  /*54d0*/  IMAD.U32 R223, RZ, RZ, UR10 ;  /* 0x0000000affdf7e24 */ /* 0x000fe2000f8e00ff */
[----:B------:R-:W-:Y:S01]  /*54e0*/  I2FP.F32.U32 R9, R8 ;  /* 0x0000000800097245 */ /* 0x000fe20000201000 */
[----:B-----5:R-:W-:Y:S01]  /*54f0*/  HADD2.F32 R11, -RZ, R12.H0_H0 ;  /* 0x2000000cff0b7230 */ /* 0x020fe20000004100 */
[----:B------:R-:W-:Y:S01]  /*5500*/  BSSY.RECONVERGENT B0, `(.L_x_33970) ;  /* 0x000005c000007945 */ /* 0x000fe20003800200 */
[----:B------:R-:W-:Y:S01]  /*5510*/  IMAD.U32 R224, RZ, RZ, UR11 ;  /* 0x0000000bffe07e24 */ /* 0x000fe2000f8e00ff */
[----:B------:R-:W-:Y:S01]  /*5520*/  MOV R19, 0x2 ;  /* 0x0000000200137802 */ /* 0x000fe20000000f00 */
[----:B------:R-:W-:Y:S01]  /*5530*/  FFMA.FTZ R8, R9, R240, 1.1641532182693481445e-10 ;  /* 0x2f00000009087423 */ /* 0x000fe200000100f0 */
[----:B------:R-:W-:-:S04]  /*5540*/  IMAD.MOV.U32 R9, RZ, RZ, R0 ;  /* 0x000000ffff097224 */ /* 0x000fc800078e0000 */
[----:B------:R-:W-:Y:S01]  /*5550*/  FSETP.LE.FTZ.AND P3, PT, R8, R223, PT ;  /* 0x000000df0800720b */ /* 0x000fe20003f73000 */
[----:B------:R-:W-:-:S03]  /*5560*/  FMUL.FTZ R8, R224, R11 ;  /* 0x0000000be0087220 */ /* 0x000fc60000410000 */
        /* <DEDUP_REMOVED lines=10> */
.L_x_33972:
        /* <DEDUP_REMOVED lines=13> */
.L_x_33974:
[----:B------:R-:W-:Y:S05]  /*56e0*/  BSYNC.RECONVERGENT B1 ;  /* 0x0000000000017941 */ /* 0x000fea0003800200 */
.L_x_33973:
        /* <DEDUP_REMOVED lines=61> */
.L_x_33971:
[----:B------:R-:W-:Y:S05]  /*5ac0*/  BSYNC.RECONVERGENT B0 ;  /* 0x0000000000007941 */ /* 0x000fea0003800200 */
.L_x_33970:
[----:B------:R-:W-:Y:S01]  /*5ad0*/  I2FP.F32.U32 R9, R9 ;  /* 0x0000000900097245 */ /* 0x000fe20000201000 */
[----:B------:R-:W-:Y:S01]  /*5ae0*/  HADD2.F32 R11, -RZ, R96.H0_H0 ;  /* 0x20000060ff0b7230 */ /* 0x000fe20000004100 */
[----:B------:R-:W-:Y:S01]  /*5af0*/  ISETP.NE.AND P2, PT, R19, 0x1, PT ;  /* 0x000000011300780c */ /* 0x000fe20003f45270 */
[----:B------:R-:W-:Y:S01]  /*5b00*/  BSSY.RECONVERGENT B0, `(.L_x_33975) ;  /* 0x000005f000007945 */ /* 0x000fe20003800200 */
[----:B------:R-:W-:Y:S01]  /*5b10*/  FSEL R80, R8, RZ, P3 ;  /* 0x000000ff08507208 */ /* 0x000fe20001800000 */
[----:B------:R-:W-:Y:S01]  /*5b20*/  FFMA.FTZ R10, R9, R240, 1.1641532182693481445e-10 ;  /* 0x2f000000090a7423 */ /* 0x000fe200000100f0 */
[----:B------:R-:W-:Y:S01]  /*5b30*/  FMUL.FTZ R11, R11, R224 ;  /* 0x000000e00b0b7220 */ /* 0x000fe20000410000 */
[----:B------:R-:W-:-:S03]  /*5b40*/  MOV R9, R0 ;  /* 0x0000000000097202 */ /* 0x000fc60000000f00 */
[----:B------:R-:W-:-:S04]  /*5b50*/  FSETP.GTU.FTZ.AND P0, PT, R10, R223, PT ;  /* 0x000000df0a00720b */ /* 0x000fc80003f1c000 */
[----:B------:R-:W-:Y:S02]  /*5b60*/  FSEL R11, R11, RZ, !P0 ;  /* 0x000000ff0b0b7208 */ /* 0x000fe40004000000 */
[----:B------:R-:W-:-:S03]  /*5b70*/  SEL R8, RZ, 0x1, P0 ;  /* 0x00000001ff087807 */ /* 0x000fc60000000000 */
        /* <DEDUP_REMOVED lines=12> */
.L_x_33977:
        /* <DEDUP_REMOVED lines=13> */
.L_x_33979:
[----:B------:R-:W-:Y:S05]  /*5d10*/  BSYNC.RECONVERGENT B1 ;  /* 0x0000000000017941 */ /* 0x000fea0003800200 */
.L_x_33978:
        /* <DEDUP_REMOVED lines=57> */
[----:B------:R-:W-:Y:S02]  /*60b0*/  LOP3.LUT R5, R10, UR15, R23, 0x96, !PT ;  /* 0x0000000f0a057c12 */ /* 0x000fe4000f8e9617 */
[----:B------:R-:W-:Y:S01]  /*60c0*/  MOV R0, R22 ;  /* 0x0000001600007202 */ /* 0x000fe20000000f00 */
[----:B------:R-:W-:Y:S01]  /*60d0*/  IMAD.MOV.U32 R18, RZ, RZ, R20 ;  /* 0x000000ffff127224 */ /* 0x000fe200078e0014 */
[----:B------:R-:W-:-:S07]  /*60e0*/  LOP3.LUT R4, R4, UR16, R21, 0x96, !PT ;  /* 0x0000001004047c12 */ /* 0x000fce000f8e9615 */
.L_x_33976:
[----:B------:R-:W-:Y:S05]  /*60f0*/  BSYNC.RECONVERGENT B0 ;  /* 0x0000000000007941 */ /* 0x000fea0003800200 */
.L_x_33975:
[----:B------:R-:W-:Y:S01]  /*6100*/  ISETP.NE.AND P0, PT, R11, 0x1, PT ;  /* 0x000000010b00780c */ /* 0x000fe20003f05270 */
[----:B------:R-:W-:Y:S01]  /*6110*/  BSSY.RECONVERGENT B0, `(.L_x_33980) ;  /* 0x000005d000007945 */ /* 0x000fe20003800200 */
[----:B------:R-:W-:-:S05]  /*6120*/  I2FP.F32.U32 R9, R9 ;  /* 0x0000000900097245 */ /* 0x000fca0000201000 */
[----:B------:R-:W-:Y:S01]  /*6130*/  FFMA.FTZ R10, R9, R240, 1.1641532182693481445e-10 ;  /* 0x2f000000090a7423 */ /* 0x000fe200000100f0 */
[----:B------:R-:W-:Y:S02]  /*6140*/  HADD2.F32 R9, -RZ, R12.H1_H1 ;  /* 0x3000000cff097230 */ /* 0x000fe40000004100 */
[----:B------:R-:W-:Y:S02]  /*6150*/  IMAD.MOV.U32 R12, RZ, RZ, 0x2 ;  /* 0x00000002ff0c7424 */ /* 0x000fe400078e00ff */
[----:B------:R-:W-:Y:S01]  /*6160*/  FSETP.LE.FTZ.AND P3, PT, R10, R223, PT ;  /* 0x000000df0a00720b */ /* 0x000fe20003f73000 */
[----:B------:R-:W-:Y:S02]  /*6170*/  IMAD.MOV.U32 R10, RZ, RZ, R0 ;  /* 0x000000ffff0a7224 */ /* 0x000fe400078e0000 */
[----:B------:R-:W-:Y:S01]  /*6180*/  FMUL.FTZ R9, R224, R9 ;  /* 0x00000009e0097220 */ /* 0x000fe20000410000 */
        /* <DEDUP_REMOVED lines=10> */
.L_x_33982:
        /* <DEDUP_REMOVED lines=13> */
.L_x_33984:
[----:B------:R-:W-:Y:S05]  /*6300*/  BSYNC.RECONVERGENT B1 ;  /* 0x0000000000017941 */ /* 0x000fea0003800200 */
.L_x_33983:
        /* <DEDUP_REMOVED lines=61> */
.L_x_33981:
[----:B------:R-:W-:Y:S05]  /*66e0*/  BSYNC.RECONVERGENT B0 ;  /* 0x0000000000007941 */ /* 0x000fea0003800200 */
.L_x_33980:
[----:B------:R-:W-:Y:S01]  /*66f0*/  I2FP.F32.U32 R11, R10 ;  /* 0x0000000a000b7245 */ /* 0x000fe20000201000 */
[----:B------:R-:W-:Y:S01]  /*6700*/  HADD2.F32 R19, -RZ, R96.H1_H1 ;  /* 0x30000060ff137230 */ /* 0x000fe20000004100 */
[----:B------:R-:W-:Y:S01]  /*6710*/  ISETP.NE.AND P2, PT, R12, 0x1, PT ;  /* 0x000000010c00780c */ /* 0x000fe20003f45270 */
[----:B------:R-:W-:Y:S01]  /*6720*/  BSSY.RECONVERGENT B0, `(.L_x_33985) ;  /* 0x000005f000007945 */ /* 0x000fe20003800200 */
[----:B------:R-:W-:Y:S02]  /*6730*/  HFMA2 R21, -RZ, RZ, 0, 1.1920928955078125e-07 ;  /* 0x00000002ff157431 */ /* 0x000fe400000001ff */
[----:B------:R-:W-:Y:S01]  /*6740*/  FFMA.FTZ R10, R11, R240, 1.1641532182693481445e-10 ;  /* 0x2f0000000b0a7423 */ /* 0x000fe200000100f0 */
[----:B------:R-:W-:-:S04]  /*6750*/  FMUL.FTZ R19, R19, R224 ;  /* 0x000000e013137220 */ /* 0x000fc80000410000 */
[----:B------:R-:W-:Y:S02]  /*6760*/  FSETP.GTU.FTZ.AND P0, PT, R10, R223, PT ;  /* 0x000000df0a00720b */ /* 0x000fe40003f1c000 */
[----:B------:R-:W-:Y:S02]  /*6770*/  FSEL R10, R9, RZ, P3 ;  /* 0x000000ff090a7208 */ /* 0x000fe40001800000 */
        /* <DEDUP_REMOVED lines=14> */
.L_x_33987:
        /* <DEDUP_REMOVED lines=13> */
.L_x_33989:
[----:B------:R-:W-:Y:S05]  /*6930*/  BSYNC.RECONVERGENT B1 ;  /* 0x0000000000017941 */ /* 0x000fea0003800200 */
.L_x_33988:
        /* <DEDUP_REMOVED lines=61> */
.L_x_33986:
[----:B------:R-:W-:Y:S05]  /*6d10*/  BSYNC.RECONVERGENT B0 ;  /* 0x0000000000007941 */ /* 0x000fea0003800200 */
.L_x_33985:
[----:B------:R-:W-:Y:S01]  /*6d20*/  ISETP.NE.AND P0, PT, R21, 0x1, PT ;  /* 0x000000011500780c */ /* 0x000fe20003f05270 */
[----:B------:R-:W-:Y:S01]  /*6d30*/  HADD2.F32 R19, -RZ, R13.H0_H0 ;  /* 0x2000000dff137230 */ /* 0x000fe20000004100 */
[----:B------:R-:W-:Y:S01]  /*6d40*/  I2FP.F32.U32 R11, R10 ;  /* 0x0000000a000b7245 */ /* 0x000fe20000201000 */
[----:B------:R-:W-:Y:S01]  /*6d50*/  BSSY.RECONVERGENT B0, `(.L_x_33990) ;  /* 0x000005b000007945 */ /* 0x000fe20003800200 */
[----:B------:R-:W-:-:S03]  /*6d60*/  IMAD.MOV.U32 R23, RZ, RZ, 0x2 ;  /* 0x00000002ff177424 */ /* 0x000fc600078e00ff */
[----:B------:R-:W-:Y:S01]  /*6d70*/  FFMA.FTZ R10, R11, R240, 1.1641532182693481445e-10 ;  /* 0x2f0000000b0a7423 */ /* 0x000fe200000100f0 */
[----:B------:R-:W-:-:S04]  /*6d80*/  MOV R11, R0 ;  /* 0x00000000000b7202 */ /* 0x000fc80000000f00 */
        /* <DEDUP_REMOVED lines=12> */
.L_x_33992:
        /* <DEDUP_REMOVED lines=13> */
.L_x_33994:
[----:B------:R-:W-:Y:S05]  /*6f20*/  BSYNC.RECONVERGENT B1 ;  /* 0x0000000000017941 */ /* 0x000fea0003800200 */
.L_x_33993:
        /* <DEDUP_REMOVED lines=61> */
.L_x_33991:
[----:B------:R-:W-:Y:S05]  /*7300*/  BSYNC.RECONVERGENT B0 ;  /* 0x0000000000007941 */ /* 0x000fea0003800200 */
.L_x_33990:
[----:B------:R-:W-:Y:S01]  /*7310*/  I2FP.F32.U32 R11, R11 ;  /* 0x0000000b000b7245 */ /* 0x000fe20000201000 */
[----:B------:R-:W-:Y:S01]  /*7320*/  HADD2.F32 R19, -RZ, R97.H0_H0 ;  /* 0x20000061ff137230 */ /* 0x000fe20000004100 */
[----:B------:R-:W-:Y:S01]  /*7330*/  ISETP.NE.AND P2, PT, R23, 0x1, PT ;  /* 0x000000011700780c */ /* 0x000fe20003f45270 */
[----:B------:R-:W-:Y:S01]  /*7340*/  BSSY.RECONVERGENT B0, `(.L_x_33995) ;  /* 0x000005f000007945 */ /* 0x000fe20003800200 */
[----:B------:R-:W-:Y:S01]  /*7350*/  FSEL R82, R10, RZ, P3 ;  /* 0x000000ff0a527208 */ /* 0x000fe20001800000 */
[----:B------:R-:W-:Y:S01]  /*7360*/  FFMA.FTZ R12, R11, R240, 1.1641532182693481445e-10 ;  /* 0x2f0000000b0c7423 */ /* 0x000fe200000100f0 */
[----:B------:R-:W-:Y:S01]  /*7370*/  FMUL.FTZ R19, R19, R224 ;  /* 0x000000e013137220 */ /* 0x000fe20000410000 */
[----:B------:R-:W-:-:S03]  /*7380*/  IMAD.MOV.U32 R11, RZ, RZ, R0 ;  /* 0x000000ffff0b7224 */ /* 0x000fc600078e0000 */
        /* <DEDUP_REMOVED lines=15> */
.L_x_33997:
        /* <DEDUP_REMOVED lines=13> */
.L_x_33999:
[----:B------:R-:W-:Y:S05]  /*7550*/  BSYNC.RECONVERGENT B1 ;  /* 0x0000000000017941 */ /* 0x000fea0003800200 */
.L_x_33998:
        /* <DEDUP_REMOVED lines=61> */
.L_x_33996:
[----:B------:R-:W-:Y:S05]  /*7930*/  BSYNC.RECONVERGENT B0 ;  /* 0x0000000000007941 */ /* 0x000fea0003800200 */
.L_x_33995:
[----:B------:R-:W-:Y:S01]  /*7940*/  ISETP.NE.AND P0, PT, R19, 0x1, PT ;  /* 0x000000011300780c */ /* 0x000fe20003f05270 */
[----:B------:R-:W-:Y:S01]  /*7950*/  BSSY.RECONVERGENT B0, `(.L_x_34000) ;  /* 0x000005c000007945 */ /* 0x000fe20003800200 */
[----:B------:R-:W-:Y:S01]  /*7960*/  I2FP.F32.U32 R11, R11 ;  /* 0x0000000b000b7245 */ /* 0x000fe20000201000 */
[----:B------:R-:W-:-:S04]  /*7970*/  HFMA2 R21, -RZ, RZ, 0, 1.1920928955078125e-07 ;  /* 0x00000002ff157431 */ /* 0x000fc800000001ff */
[----:B------:R-:W-:Y:S01]  /*7980*/  FFMA.FTZ R12, R11, R240, 1.1641532182693481445e-10 ;  /* 0x2f0000000b0c7423 */ /* 0x000fe200000100f0 */
[----:B------:R-:W-:-:S04]  /*7990*/  HADD2.F32 R11, -RZ, R13.H1_H1 ;  /* 0x3000000dff0b7230 */ /* 0x000fc80000004100 */
[----:B------:R-:W-:Y:S01]  /*79a0*/  FSETP.LE.FTZ.AND P2, PT, R12, R223, PT ;  /* 0x000000df0c00720b */ /* 0x000fe20003f53000 */
[----:B------:R-:W-:Y:S02]  /*79b0*/  IMAD.MOV.U32 R12, RZ, RZ, R0 ;  /* 0x000000ffff0c7224 */ /* 0x000fe400078e0000 */
[----:B------:R-:W-:Y:S01]  /*79c0*/  FMUL.FTZ R11, R224, R11 ;  /* 0x0000000be00b7220 */ /* 0x000fe20000410000 */
        /* <DEDUP_REMOVED lines=9> */
.L_x_34002:
        /* <DEDUP_REMOVED lines=13> */
.L_x_34004:
[----:B------:R-:W-:Y:S05]  /*7b30*/  BSYNC.RECONVERGENT B1 ;  /* 0x0000000000017941 */ /* 0x000fea0003800200 */
.L_x_34003:
        /* <DEDUP_REMOVED lines=61> */
.L_x_34001:
[----:B------:R-:W-:Y:S05]  /*7f10*/  BSYNC.RECONVERGENT B0 ;  /* 0x0000000000007941 */ /* 0x000fea0003800200 */
.L_x_34000:
        /* <DEDUP_REMOVED lines=8> */
[----:B------:R-:W-:Y:S02]  /*7fa0*/  FSEL R12, R11, RZ, P2 ;  /* 0x000000ff0b0c7208 */ /* 0x000fe40001000000 */
        /* <DEDUP_REMOVED lines=14> */
.L_x_34007:
        /* <DEDUP_REMOVED lines=13> */
.L_x_34009:
[----:B------:R-:W-:Y:S05]  /*8160*/  BSYNC.RECONVERGENT B1 ;  /* 0x0000000000017941 */ /* 0x000fea0003800200 */
.L_x_34008:
        /* <DEDUP_REMOVED lines=61> */
.L_x_34006:
[----:B------:R-:W-:Y:S05]  /*8540*/  BSYNC.RECONVERGENT B0 ;  /* 0x0000000000007941 */ /* 0x000fea0003800200 */
.L_x_34005:
[----:B------:R-:W-:Y:S01]  /*8550*/  ISETP.NE.AND P0, PT, R23, 0x1, PT ;  /* 0x000000011700780c */ /* 0x000fe20003f05270 */
[----:B------:R-:W-:Y:S01]  /*8560*/  HADD2.F32 R19, -RZ, R14.H0_H0 ;  /* 0x2000000eff137230 */ /* 0x000fe20000004100 */
[----:B------:R-:W-:Y:S01]  /*8570*/  I2FP.F32.U32 R13, R12 ;  /* 0x0000000c000d7245 */ /* 0x000fe20000201000 */
[----:B------:R-:W-:Y:S01]  /*8580*/  BSSY.RECONVERGENT B0, `(.L_x_34010) ;  /* 0x000005a000007945 */ /* 0x000fe20003800200 */
[----:B------:R-:W-:-:S03]  /*8590*/  IMAD.MOV.U32 R21, RZ, RZ, 0x2 ;  /* 0x00000002ff157424 */ /* 0x000fc600078e00ff */
[----:B------:R-:W-:Y:S01]  /*85a0*/  FFMA.FTZ R12, R13, R240, 1.1641532182693481445e-10 ;  /* 0x2f0000000d0c7423 */ /* 0x000fe200000100f0 */
[----:B------:R-:W-:-:S04]  /*85b0*/  IMAD.MOV.U32 R13, RZ, RZ, R0 ;  /* 0x000000ffff0d7224 */ /* 0x000fc800078e0000 */
[----:B------:R-:W-:Y:S01]  /*85c0*/  FSETP.LE.FTZ.AND P3, PT, R12, R223, PT ;  /* 0x000000df0c00720b */ /* 0x000fe20003f73000 */
[----:B------:R-:W-:Y:S01]  /*85d0*/  FMUL.FTZ R12, R224, R19 ;  /* 0x00000013e00c7220 */ /* 0x000fe20000410000 */
        /* <DEDUP_REMOVED lines=9> */
.L_x_34012:
        /* <DEDUP_REMOVED lines=13> */
.L_x_34014:
[----:B------:R-:W-:Y:S05]  /*8740*/  BSYNC.RECONVERGENT B1 ;  /* 0x0000000000017941 */ /* 0x000fea0003800200 */
.L_x_34013:
        /* <DEDUP_REMOVED lines=61> */
.L_x_34011:
[----:B------:R-:W-:Y:S05]  /*8b20*/  BSYNC.RECONVERGENT B0 ;  /* 0x0000000000007941 */ /* 0x000fea0003800200 */
.L_x_34010:
[----:B------:R-:W-:Y:S01]  /*8b30*/  I2FP.F32.U32 R13, R13 ;  /* 0x0000000d000d7245 */ /* 0x000fe20000201000 */
[----:B------:R-:W-:Y:S01]  /*8b40*/  HADD2.F32 R19, -RZ, R98.H0_H0 ;  /* 0x20000062ff137230 */ /* 0x000fe20000004100 */
        /* <DEDUP_REMOVED lines=21> */
.L_x_34017:
        /* <DEDUP_REMOVED lines=13> */
.L_x_34019:
[----:B------:R-:W-:Y:S05]  /*8d70*/  BSYNC.RECONVERGENT B1 ;  /* 0x0000000000017941 */ /* 0x000fea0003800200 */
.L_x_34018:
        /* <DEDUP_REMOVED lines=61> */
.L_x_34016:
[----:B------:R-:W-:Y:S05]  /*9150*/  BSYNC.RECONVERGENT B0 ;  /* 0x0000000000007941 */ /* 0x000fea0003800200 */
.L_x_34015:
[----:B------:R-:W-:Y:S01]  /*9160*/  ISETP.NE.AND P4, PT, R23, 0x1, PT ;  /* 0x000000011700780c */ /* 0x000fe20003f85270 */
[----:B------:R-:W-:Y:S01]  /*9170*/  HADD2.F32 R19, -RZ, R14.H1_H1 ;  /* 0x3000000eff137230 */ /* 0x000fe20000004100 */
[----:B------:R-:W-:Y:S01]  /*9180*/  I2FP.F32.U32 R13, R12 ;  /* 0x0000000c000d7245 */ /* 0x000fe20000201000 */
[----:B------:R-:W-:Y:S01]  /*9190*/  BSSY.RECONVERGENT B0, `(.L_x_34020) ;  /* 0x000005a000007945 */ /* 0x000fe20003800200 */
[----:B------:R-:W-:-:S03]  /*91a0*/  IMAD.MOV.U32 R21, RZ, RZ, 0x2 ;  /* 0x00000002ff157424 */ /* 0x000fc600078e00ff */
[----:B------:R-:W-:Y:S01]  /*91b0*/  FFMA.FTZ R12, R13, R240, 1.1641532182693481445e-10 ;  /* 0x2f0000000d0c7423 */ /* 0x000fe200000100f0 */
[----:B------:R-:W-:-:S04]  /*91c0*/  MOV R13, R0 ;  /* 0x00000000000d7202 */ /* 0x000fc80000000f00 */
[----:B------:R-:W-:Y:S01]  /*91d0*/  FSETP.LE.FTZ.AND P0, PT, R12, R223, PT ;  /* 0x000000df0c00720b */ /* 0x000fe20003f13000 */
[----:B------:R-:W-:Y:S01]  /*91e0*/  FMUL.FTZ R12, R224, R19 ;  /* 0x00000013e00c7220 */ /* 0x000fe20000410000 */
        /* <DEDUP_REMOVED lines=9> */
.L_x_34022:
        /* <DEDUP_REMOVED lines=13> */
.L_x_34024:
[----:B------:R-:W-:Y:S05]  /*9350*/  BSYNC.RECONVERGENT B1 ;  /* 0x0000000000017941 */ /* 0x000fea0003800200 */
.L_x_34023:
        /* <DEDUP_REMOVED lines=61> */
.L_x_34021:
[----:B------:R-:W-:Y:S05]  /*9730*/  BSYNC.RECONVERGENT B0 ;  /* 0x0000000000007941 */ /* 0x000fea0003800200 */
.L_x_34020:
[----:B------:R-:W-:Y:S01]  /*9740*/  I2FP.F32.U32 R13, R13 ;  /* 0x0000000d000d7245 */ /* 0x000fe20000201000 */
[----:B------:R-:W-:Y:S01]  /*9750*/  HADD2.F32 R19, -RZ, R98.H1_H1 ;  /* 0x30000062ff137230 */ /* 0x000fe20000004100 */
        /* <DEDUP_REMOVED lines=21> */
.L_x_34027:
        /* <DEDUP_REMOVED lines=13> */
.L_x_34029:
[----:B------:R-:W-:Y:S05]  /*9980*/  BSYNC.RECONVERGENT B1 ;  /* 0x0000000000017941 */ /* 0x000fea0003800200 */
.L_x_34028:
        /* <DEDUP_REMOVED lines=61> */
.L_x_34026:
[----:B------:R-:W-:Y:S05]  /*9d60*/  BSYNC.RECONVERGENT B0 ;  /* 0x0000000000007941 */ /* 0x000fea0003800200 */
.L_x_34025:
[----:B------:R-:W-:Y:S01]  /*9d70*/  ISETP.NE.AND P5, PT, R23, 0x1, PT ;  /* 0x000000011700780c */ /* 0x000fe20003fa5270 */
[----:B------:R-:W-:Y:S01]  /*9d80*/  HADD2.F32 R19, -RZ, R15.H0_H0 ;  /* 0x2000000fff137230 */ /* 0x000fe20000004100 */
[----:B------:R-:W-:Y:S01]  /*9d90*/  I2FP.F32.U32 R13, R12 ;  /* 0x0000000c000d7245 */ /* 0x000fe20000201000 */
[----:B------:R-:W-:Y:S01]  /*9da0*/  BSSY.RECONVERGENT B0, `(.L_x_34030) ;  /* 0x000005a000007945 */ /* 0x000fe20003800200 */
[----:B------:R-:W-:Y:S02]  /*9db0*/  HFMA2 R21, -RZ, RZ, 0, 1.1920928955078125e-07 ;  /* 0x00000002ff157431 */ /* 0x000fe400000001ff */
        /* <DEDUP_REMOVED lines=13> */
.L_x_34032:
        /* <DEDUP_REMOVED lines=13> */
.L_x_34034:
[----:B------:R-:W-:Y:S05]  /*9f60*/  BSYNC.RECONVERGENT B1 ;  /* 0x0000000000017941 */ /* 0x000fea0003800200 */
.L_x_34033:
        /* <DEDUP_REMOVED lines=61> */
.L_x_34031:
[----:B------:R-:W-:Y:S05]  /*a340*/  BSYNC.RECONVERGENT B0 ;  /* 0x0000000000007941 */ /* 0x000fea0003800200 */
.L_x_34030:
[----:B------:R-:W-:Y:S01]  /*a350*/  I2FP.F32.U32 R13, R13 ;  /* 0x0000000d000d7245 */ /* 0x000fe20000201000 */
[----:B------:R-:W-:Y:S01]  /*a360*/  HADD2.F32 R19, -RZ, R99.H0_H0 ;  /* 0x20000063ff137230 */ /* 0x000fe20000004100 */
        /* <DEDUP_REMOVED lines=21> */
.L_x_34037:
        /* <DEDUP_REMOVED lines=13> */
.L_x_34039:
[----:B------:R-:W-:Y:S05]  /*a590*/  BSYNC.RECONVERGENT B1 ;  /* 0x0000000000017941 */ /* 0x000fea0003800200 */
.L_x_34038:
        /* <DEDUP_REMOVED lines=61> */
.L_x_34036:
[----:B------:R-:W-:Y:S05]  /*a970*/  BSYNC.RECONVERGENT B0 ;  /* 0x0000000000007941 */ /* 0x000fea0003800200 */
.L_x_34035:
[----:B------:R-:W-:Y:S01]  /*a980*/  ISETP.NE.AND P6, PT, R19, 0x1, PT ;  /* 0x000000011300780c */ /* 0x000fe20003fc5270 */
[----:B------:R-:W-:Y:S01]  /*a990*/  HADD2.F32 R15, -RZ, R15.H1_H1 ;  /* 0x3000000fff0f7230 */ /* 0x000fe20000004100 */
[----:B------:R-:W-:Y:S01]  /*a9a0*/  I2FP.F32.U32 R13, R12 ;  /* 0x0000000c000d7245 */ /* 0x000fe20000201000 */
[----:B------:R-:W-:Y:S01]  /*a9b0*/  BSSY.RECONVERGENT B0, `(.L_x_34040) ;  /* 0x000005c000007945 */ /* 0x000fe20003800200 */
[----:B------:R-:W-:Y:S02]  /*a9c0*/  IMAD.MOV.U32 R28, RZ, RZ, 0x2 ;  /* 0x00000002ff1c7424 */ /* 0x000fe400078e00ff */
        /* <DEDUP_REMOVED lines=13> */
.L_x_34042:
        /* <DEDUP_REMOVED lines=15> */
.L_x_34044:
[----:B------:R-:W-:Y:S05]  /*ab90*/  BSYNC.RECONVERGENT B1 ;  /* 0x0000000000017941 */ /* 0x000fea0003800200 */
.L_x_34043:
        /* <DEDUP_REMOVED lines=61> */
.L_x_34041:
[----:B------:R-:W-:Y:S05]  /*af70*/  BSYNC.RECONVERGENT B0 ;  /* 0x0000000000007941 */ /* 0x000fea0003800200 */
.L_x_34040:
[----:B------:R-:W-:Y:S01]  /*af80*/  I2FP.F32.U32 R13, R13 ;  /* 0x0000000d000d7245 */ /* 0x000fe20000201000 */
[----:B------:R-:W-:Y:S01]  /*af90*/  HADD2.F32 R15, -RZ, R99.H1_H1 ;  /* 0x30000063ff0f7230 */ /* 0x000fe20000004100 */
[----:B------:R-:W-:-:S03]  /*afa0*/  FSEL R12, R12, RZ, P5 ;  /* 0x000000ff0c0c7208 */ /* 0x000fc60002800000 */
[----:B------:R-:W-:Y:S01]  /*afb0*/  FFMA.FTZ R14, R13, R240, 1.1641532182693481445e-10 ;  /* 0x2f0000000d0e7423 */ /* 0x000fe200000100f0 */
[----:B------:R-:W-:-:S04]  /*afc0*/  FMUL.FTZ R15, R15, R224 ;  /* 0x000000e00f0f7220 */ /* 0x000fc80000410000 */
[----:B------:R-:W-:-:S04]  /*afd0*/  FSETP.GTU.FTZ.AND P6, PT, R14, R223, PT ;  /* 0x000000df0e00720b */ /* 0x000fc80003fdc000 */
[----:B------:R-:W-:Y:S02]  /*afe0*/  FSEL R15, R15, RZ, !P6 ;  /* 0x000000ff0f0f7208 */ /* 0x000fe40007000000 */
[----:B------:R-:W-:-:S03]  /*aff0*/  SEL R219, RZ, 0x1, P6 ;  /* 0x00000001ffdb7807 */ /* 0x000fc60003000000 */
[----:B------:R-:W-:-:S04]  /*b000*/  FADD.FTZ R87, R15, R12 ;  /* 0x0000000c0f577221 */ /* 0x000fc80000010000 */
[----:B------:R-:W-:-:S07]  /*b010*/  @P1 FADD.FTZ R87, R91, R87 ;  /* 0x000000575b571221 */ /* 0x000fce0000010000 */
.L_x_33964:
[----:B------:R-:W0:Y:S01]  /*b020*/  LDC.64 R242, c[0x0][0x3a8] ;  /* 0x0000ea00fff27b82 */ /* 0x000e220000000a00 */
[----:B------:R-:W-:Y:S02]  /*b030*/  SEL R19, RZ, 0x1000000, !P5 ;  /* 0x01000000ff137807 */ /* 0x000fe40006800000 */
[----:B------:R-:W-:Y:S02]  /*b040*/  SEL R15, RZ, 0x100, !P0 ;  /* 0x00000100ff0f7807 */ /* 0x000fe40004000000 */
[----:B------:R-:W-:Y:S02]  /*b050*/  ISETP.NE.AND P5, PT, R22, RZ, PT ;  /* 0x000000ff1600720c */ /* 0x000fe40003fa5270 */
[----:B------:R-:W-:Y:S01]  /*b060*/  ISETP.NE.U32.AND P0, PT, R16, RZ, PT ;  /* 0x000000ff1000720c */ /* 0x000fe20003f05070 */
[----:B------:R-:W1:Y:S01]  /*b070*/  LDC.64 R244, c[0x0][0x3b0] ;  /* 0x0000ec00fff47b82 */ /* 0x000e620000000a00 */
[----:B------:R-:W-:Y:S02]  /*b080*/  SEL R22, RZ, 0x10000, !P4 ;  /* 0x00010000ff167807 */ /* 0x000fe40006000000 */
[----:B------:R-:W-:-:S02]  /*b090*/  ISETP.NE.AND P4, PT, R20, RZ, PT ;  /* 0x000000ff1400720c */ /* 0x000fc40003f85270 */
[----:B------:R-:W-:Y:S02]  /*b0a0*/  ISETP.NE.AND.EX P0, PT, R17, RZ, PT, P0 ;  /* 0x000000ff1100720c */ /* 0x000fe40003f05300 */
[----:B------:R-:W-:Y:S01]  /*b0b0*/  SEL R14, RZ, 0x1000000, !P2 ;  /* 0x01000000ff0e7807 */ /* 0x000fe20005000000 */
[----:B------:R-:W2:Y:S01]  /*b0c0*/  @P1 LDC.64 R16, c[0x0][0x3a0] ;  /* 0x0000e800ff101b82 */ /* 0x000ea20000000a00 */
[----:B------:R-:W-:Y:S02]  /*b0d0*/  SEL R13, RZ, 0x10000, !P4 ;  /* 0x00010000ff0d7807 */ /* 0x000fe40006000000 */
[----:B------:R-:W-:Y:S02]  /*b0e0*/  SEL R12, RZ, 0x100, !P5 ;  /* 0x00000100ff0c7807 */ /* 0x000fe40006800000 */
[----:B------:R-:W-:Y:S02]  /*b0f0*/  ISETP.NE.AND P6, PT, R24, RZ, PT ;  /* 0x000000ff1800720c */ /* 0x000fe40003fc5270 */
[----:B------:R-:W-:-:S02]  /*b100*/  LOP3.LUT R12, R12, R14, R13, 0xfe, !PT ;  /* 0x0000000e0c0c7212 */ /* 0x000fc400078efe0d */
[----:B------:R-:W-:Y:S01]  /*b110*/  LOP3.LUT R15, R15, R19, R22, 0xfe, !PT ;  /* 0x000000130f0f7212 */ /* 0x000fe200078efe16 */
[C---:B0-----:R-:W-:Y:S01]  /*b120*/  IMAD.WIDE.U32 R22, R228.reuse, 0x20, R242 ;  /* 0x00000020e4167825 */ /* 0x041fe200078e00f2 */
[----:B------:R-:W-:Y:S01]  /*b130*/  SEL R14, RZ, 0x1, !P3 ;  /* 0x00000001ff0e7807 */ /* 0x000fe20005800000 */
[----:B------:R-:W0:Y:S01]  /*b140*/  @P0 LDC.64 R20, c[0x0][0x398] ;  /* 0x0000e600ff140b82 */ /* 0x000e220000000a00 */
[----:B------:R-:W-:Y:S02]  /*b150*/  SEL R13, RZ, 0x1, !P6 ;  /* 0x00000001ff0d7807 */ /* 0x000fe40007000000 */
[----:B------:R-:W-:Y:S01]  /*b160*/  LOP3.LUT R15, R15, R14, RZ, 0xfc, !PT ;  /* 0x0000000e0f0f7212 */ /* 0x000fe200078efcff */
[----:B-1----:R-:W-:Y:S01]  /*b170*/  IMAD.WIDE.U32 R24, R228, 0x8, R244 ;  /* 0x00000008e4187825 */ /* 0x002fe200078e00f4 */
[----:B------:R-:W-:Y:S01]  /*b180*/  LOP3.LUT R14, R12, R13, RZ, 0xfc, !PT ;  /* 0x0000000d0c0e7212 */ /* 0x000fe200078efcff */
[----:B------:R1:W-:Y:S01]  /*b190*/  STG.E.128 desc[UR6][R22.64], R80 ;  /* 0x0000005016007986 */ /* 0x0003e2000c101d06 */
[----:B------:R-:W-:-:S03]  /*b1a0*/  IADD3 R225, PT, PT, R228, 0x20, RZ ;  /* 0x00000020e4e17810 */ /* 0x000fc60007ffe0ff */
[----:B------:R1:W-:Y:S02]  /*b1b0*/  STG.E.128 desc[UR6][R22.64+0x10], R84 ;  /* 0x0000105416007986 */ /* 0x0003e4000c101d06 */
[C---:B------:R-:W-:Y:S02]  /*b1c0*/  IMAD.WIDE.U32 R12, R225.reuse, 0x10, R234 ;  /* 0x00000010e10c7825 */ /* 0x040fe400078e00ea */
[----:B------:R1:W-:Y:S02]  /*b1d0*/  STG.E.64 desc[UR6][R24.64], R14 ;  /* 0x0000000e18007986 */ /* 0x0003e4000c101b06 */
[----:B--2---:R-:W-:-:S04]  /*b1e0*/  @P1 IMAD.WIDE.U32 R16, R225, 0x20, R16 ;  /* 0x00000020e1101825 */ /* 0x004fc800078e0010 */
        /* <DEDUP_REMOVED lines=22> */
.L_x_34045:
[----:B------:R1:W5:Y:S04]  /*b350*/  @P0 LDG.E.128 R96, desc[UR6][R20.64] ;  /* 0x0000000614600981 */ /* 0x000368000c1e1d00 */
        /* <DEDUP_REMOVED lines=20> */
.L_x_34049:
        /* <DEDUP_REMOVED lines=13> */
.L_x_34051:
[----:B------:R-:W-:Y:S05]  /*b570*/  BSYNC.RECONVERGENT B1 ;  /* 0x0000000000017941 */ /* 0x000fea0003800200 */
.L_x_34050:
        /* <DEDUP_REMOVED lines=59> */
[----:B------:R-:W-:-:S07]  /*b930*/  IMAD.MOV.U32 R11, RZ, RZ, RZ ;  /* 0x000000ffff0b7224 */ /* 0x000fce00078e00ff */
.L_x_34048:
[----:B------:R-:W-:Y:S05]  /*b940*/  BSYNC.RECONVERGENT B0 ;  /* 0x0000000000007941 */ /* 0x000fea0003800200 */
.L_x_34047:
[----:B------:R-:W-:Y:S01]  /*b950*/  ISETP.NE.AND P2, PT, R11, 0x1, PT ;  /* 0x000000010b00780c */ /* 0x000fe20003f45270 */
[----:B------:R-:W-:Y:S01]  /*b960*/  BSSY.RECONVERGENT B0, `(.L_x_34052) ;  /* 0x000005d000007945 */ /* 0x000fe20003800200 */
[----:B------:R-:W-:Y:S01]  /*b970*/  I2FP.F32.U32 R9, R8 ;  /* 0x0000000800097245 */ /* 0x000fe20000201000 */
[----:B------:R-:W-:Y:S02]  /*b980*/  HFMA2 R18, -RZ, RZ, 0, 1.1920928955078125e-07 ;  /* 0x00000002ff127431 */ /* 0x000fe400000001ff */
[----:B------:R-:W-:Y:S02]  /*b990*/  IMAD.MOV.U32 R10, RZ, RZ, R0 ;  /* 0x000000ffff0a7224 */ /* 0x000fe400078e0000 */
[----:B------:R-:W-:Y:S01]  /*b9a0*/  FFMA.FTZ R8, R9, R240, 1.1641532182693481445e-10 ;  /* 0x2f00000009087423 */ /* 0x000fe200000100f0 */
[----:B-----5:R-:W-:-:S04]  /*b9b0*/  HADD2.F32 R9, -RZ, R12.H0_H0 ;  /* 0x2000000cff097230 */ /* 0x020fc80000004100 */
        /* <DEDUP_REMOVED lines=12> */
.L_x_34054:
        /* <DEDUP_REMOVED lines=13> */
.L_x_34056:
[----:B------:R-:W-:Y:S05]  /*bb50*/  BSYNC.RECONVERGENT B1 ;  /* 0x0000000000017941 */ /* 0x000fea0003800200 */
.L_x_34055:
        /* <DEDUP_REMOVED lines=57> */
[----:B------:R-:W-:Y:S01]  /*bef0*/  MOV R16, R18 ;  /* 0x0000001200107202 */ /* 0x000fe20000000f00 */
[----:B------:R-:W-:Y:S01]  /*bf00*/  IMAD.MOV.U32 R0, RZ, RZ, R20 ;  /* 0x000000ffff007224 */ /* 0x000fe200078e0014 */
[----:B------:R-:W-:Y:S01]  /*bf10*/  LOP3.LUT R4, R4, UR16, R19, 0x96, !PT ;  /* 0x0000001004047c12 */ /* 0x000fe2000f8e9613 */
[----:B------:R-:W-:-:S07]  /*bf20*/  IMAD.MOV.U32 R18, RZ, RZ, RZ ;  /* 0x000000ffff127224 */ /* 0x000fce00078e00ff */
.L_x_34053:
[----:B------:R-:W-:Y:S05]  /*bf30*/  BSYNC.RECONVERGENT B0 ;  /* 0x0000000000007941 */ /* 0x000fea0003800200 */
.L_x_34052:
[----:B------:R-:W-:Y:S01]  /*bf40*/  I2FP.F32.U32 R9, R10 ;  /* 0x0000000a00097245 */ /* 0x000fe20000201000 */
[----:B------:R-:W-:Y:S01]  /*bf50*/  HADD2.F32 R11, -RZ, R96.H0_H0 ;  /* 0x20000060ff0b7230 */ /* 0x000fe20000004100 */
[----:B------:R-:W-:Y:S01]  /*bf60*/  ISETP.NE.AND P3, PT, R18, 0x1, PT ;  /* 0x000000011200780c */ /* 0x000fe20003f65270 */
[----:B------:R-:W-:Y:S02]  /*bf70*/  BSSY.RECONVERGENT B0, `(.L_x_34057) ;  /* 0x000005f000007945 */ /* 0x000fe40003800200 */
[----:B------:R-:W-:Y:S01]  /*bf80*/  FFMA.FTZ R10, R9, R240, 1.1641532182693481445e-10 ;  /* 0x2f000000090a7423 */ /* 0x000fe200000100f0 */
[----:B------:R-:W-:Y:S01]  /*bf90*/  FMUL.FTZ R11, R11, R224 ;  /* 0x000000e00b0b7220 */ /* 0x000fe20000410000 */
[----:B------:R-:W-:-:S03]  /*bfa0*/  FSEL R9, R8, RZ, P4 ;  /* 0x000000ff08097208 */ /* 0x000fc60002000000 */
[----:B------:R-:W-:-:S04]  /*bfb0*/  FSETP.GTU.FTZ.AND P2, PT, R10, R223, PT ;  /* 0x000000df0a00720b */ /* 0x000fc80003f5c000 */
[----:B------:R-:W-:Y:S01]  /*bfc0*/  FSEL R76, R11, RZ, !P2 ;  /* 0x000000ff0b4c7208 */ /* 0x000fe20005000000 */
[----:B------:R-:W-:Y:S01]  /*bfd0*/  IMAD.MOV.U32 R11, RZ, RZ, 0x2 ;  /* 0x00000002ff0b7424 */ /* 0x000fe200078e00ff */
        /* <DEDUP_REMOVED lines=13> */
.L_x_34059:
        /* <DEDUP_REMOVED lines=13> */
.L_x_34061:
[----:B------:R-:W-:Y:S05]  /*c180*/  BSYNC.RECONVERGENT B1 ;  /* 0x0000000000017941 */ /* 0x000fea0003800200 */
.L_x_34060:
        /* <DEDUP_REMOVED lines=61> */
.L_x_34058:
[----:B------:R-:W-:Y:S05]  /*c560*/  BSYNC.RECONVERGENT B0 ;  /* 0x0000000000007941 */ /* 0x000fea0003800200 */
.L_x_34057:
        /* <DEDUP_REMOVED lines=19> */
.L_x_34064:
        /* <DEDUP_REMOVED lines=13> */
.L_x_34066:
[----:B------:R-:W-:Y:S05]  /*c770*/  BSYNC.RECONVERGENT B1 ;  /* 0x0000000000017941 */ /* 0x000fea0003800200 */
.L_x_34065:
        /* <DEDUP_REMOVED lines=61> */
.L_x_34063:
[----:B------:R-:W-:Y:S05]  /*cb50*/  BSYNC.RECONVERGENT B0 ;  /* 0x0000000000007941 */ /* 0x000fea0003800200 */
.L_x_34062:
        /* <DEDUP_REMOVED lines=23> */
.L_x_34069:
        /* <DEDUP_REMOVED lines=13> */
.L_x_34071:
[----:B------:R-:W-:Y:S05]  /*cda0*/  BSYNC.RECONVERGENT B1 ;  /* 0x0000000000017941 */ /* 0x000fea0003800200 */
.L_x_34070:
        /* <DEDUP_REMOVED lines=61> */
.L_x_34068:
[----:B------:R-:W-:Y:S05]  /*d180*/  BSYNC.RECONVERGENT B0 ;  /* 0x0000000000007941 */ /* 0x000fea0003800200 */
.L_x_34067:
[----:B------:R-:W-:Y:S01]  /*d190*/  ISETP.NE.AND P2, PT, R20, 0x1, PT ;  /* 0x000000011400780c */ /* 0x000fe20003f45270 */
[----:B------:R-:W-:Y:S01]  /*d1a0*/  BSSY.RECONVERGENT B0, `(.L_x_34072) ;  /* 0x000005d000007945 */ /* 0x000fe20003800200 */
[----:B------:R-:W-:Y:S01]  /*d1b0*/  I2FP.F32.U32 R11, R10 ;  /* 0x0000000a000b7245 */ /* 0x000fe20000201000 */
[----:B------:R-:W-:Y:S01]  /*d1c0*/  IMAD.MOV.U32 R21, RZ, RZ, 0x2 ;  /* 0x00000002ff157424 */ /* 0x000fe200078e00ff */
[----:B------:R-:W-:-:S03]  /*d1d0*/  MOV R19, R0 ;  /* 0x0000000000137202 */ /* 0x000fc60000000f00 */
[----:B------:R-:W-:Y:S01]  /*d1e0*/  FFMA.FTZ R10, R11, R240, 1.1641532182693481445e-10 ;  /* 0x2f0000000b0a7423 */ /* 0x000fe200000100f0 */
[----:B------:R-:W-:-:S04]  /*d1f0*/  HADD2.F32 R11, -RZ, R13.H0_H0 ;  /* 0x2000000dff0b7230 */ /* 0x000fc80000004100 */
        /* <DEDUP_REMOVED lines=12> */
.L_x_34074:
        /* <DEDUP_REMOVED lines=13> */
.L_x_34076:
[----:B------:R-:W-:Y:S05]  /*d390*/  BSYNC.RECONVERGENT B1 ;  /* 0x0000000000017941 */ /* 0x000fea0003800200 */
.L_x_34075:
        /* <DEDUP_REMOVED lines=61> */
.L_x_34073:
[----:B------:R-:W-:Y:S05]  /*d770*/  BSYNC.RECONVERGENT B0 ;  /* 0x0000000000007941 */ /* 0x000fea0003800200 */
.L_x_34072:
[----:B------:R-:W-:Y:S01]  /*d780*/  I2FP.F32.U32 R11, R19 ;  /* 0x00000013000b7245 */ /* 0x000fe20000201000 */
[----:B------:R-:W-:Y:S01]  /*d790*/  HADD2.F32 R19, -RZ, R97.H0_H0 ;  /* 0x20000061ff137230 */ /* 0x000fe20000004100 */
        /* <DEDUP_REMOVED lines=21> */
.L_x_34079:
        /* <DEDUP_REMOVED lines=13> */
.L_x_34081:
[----:B------:R-:W-:Y:S05]  /*d9c0*/  BSYNC.RECONVERGENT B1 ;  /* 0x0000000000017941 */ /* 0x000fea0003800200 */
.L_x_34080:
        /* <DEDUP_REMOVED lines=61> */
.L_x_34078:
[----:B------:R-:W-:Y:S05]  /*dda0*/  BSYNC.RECONVERGENT B0 ;  /* 0x0000000000007941 */ /* 0x000fea0003800200 */
.L_x_34077:
[----:B------:R-:W-:Y:S01]  /*ddb0*/  ISETP.NE.AND P2, PT, R22, 0x1, PT ;  /* 0x000000011600780c */ /* 0x000fe20003f45270 */
[----:B------:R-:W-:Y:S01]  /*ddc0*/  BSSY.RECONVERGENT B0, `(.L_x_34082) ;  /* 0x000005d000007945 */ /* 0x000fe20003800200 */
[----:B------:R-:W-:Y:S01]  /*ddd0*/  I2FP.F32.U32 R11, R11 ;  /* 0x0000000b000b7245 */ /* 0x000fe20000201000 */
[----:B------:R-:W-:Y:S02]  /*dde0*/  HFMA2 R23, -RZ, RZ, 0, 1.1920928955078125e-07 ;  /* 0x00000002ff177431 */ /* 0x000fe400000001ff */
[----:B------:R-:W-:Y:S02]  /*ddf0*/  IMAD.MOV.U32 R19, RZ, RZ, R0 ;  /* 0x000000ffff137224 */ /* 0x000fe400078e0000 */
[----:B------:R-:W-:Y:S01]  /*de00*/  FFMA.FTZ R20, R11, R240, 1.1641532182693481445e-10 ;  /* 0x2f0000000b147423 */ /* 0x000fe200000100f0 */
[----:B------:R-:W-:-:S04]  /*de10*/  HADD2.F32 R11, -RZ, R13.H1_H1 ;  /* 0x3000000dff0b7230 */ /* 0x000fc80000004100 */
        /* <DEDUP_REMOVED lines=12> */
.L_x_34084:
        /* <DEDUP_REMOVED lines=13> */
.L_x_34086:
[----:B------:R-:W-:Y:S05]  /*dfb0*/  BSYNC.RECONVERGENT B1 ;  /* 0x0000000000017941 */ /* 0x000fea0003800200 */
.L_x_34085:
        /* <DEDUP_REMOVED lines=61> */
.L_x_34083:
[----:B------:R-:W-:Y:S05]  /*e390*/  BSYNC.RECONVERGENT B0 ;  /* 0x0000000000007941 */ /* 0x000fea0003800200 */
.L_x_34082:
[----:B------:R-:W-:Y:S01]  /*e3a0*/  I2FP.F32.U32 R19, R19 ;  /* 0x0000001300137245 */ /* 0x000fe20000201000 */
[----:B------:R-:W-:Y:S01]  /*e3b0*/  HADD2.F32 R21, -RZ, R97.H1_H1 ;  /* 0x30000061ff157230 */ /* 0x000fe20000004100 */
[----:B------:R-:W-:Y:S01]  /*e3c0*/  BSSY.RECONVERGENT B0, `(.L_x_34087) ;  /* 0x0000060000007945 */ /* 0x000fe20003800200 */
[----:B------:R-:W-:Y:S02]  /*e3d0*/  IMAD.MOV.U32 R22, RZ, RZ, 0x2 ;  /* 0x00000002ff167424 */ /* 0x000fe400078e00ff */
[----:B------:R-:W-:Y:S01]  /*e3e0*/  FFMA.FTZ R20, R19, R240, 1.1641532182693481445e-10 ;  /* 0x2f00000013147423 */ /* 0x000fe200000100f0 */
[----:B------:R-:W-:Y:S01]  /*e3f0*/  FMUL.FTZ R21, R21, R224 ;  /* 0x000000e015157220 */ /* 0x000fe20000410000 */
[----:B------:R-:W-:-:S03]  /*e400*/  MOV R19, R0 ;  /* 0x0000000000137202 */ /* 0x000fc60000000f00 */
[----:B------:R-:W-:Y:S02]  /*e410*/  FSETP.GTU.FTZ.AND P2, PT, R20, R223, PT ;  /* 0x000000df1400720b */ /* 0x000fe40003f5c000 */
[----:B------:R-:W-:Y:S02]  /*e420*/  FSEL R20, R11, RZ, P4 ;  /* 0x000000ff0b147208 */ /* 0x000fe40002000000 */
        /* <DEDUP_REMOVED lines=14> */
.L_x_34089:
        /* <DEDUP_REMOVED lines=13> */
.L_x_34091:
[----:B------:R-:W-:Y:S05]  /*e5e0*/  BSYNC.RECONVERGENT B1 ;  /* 0x0000000000017941 */ /* 0x000fea0003800200 */
.L_x_34090:
        /* <DEDUP_REMOVED lines=61> */
.L_x_34088:
[----:B------:R-:W-:Y:S05]  /*e9c0*/  BSYNC.RECONVERGENT B0 ;  /* 0x0000000000007941 */ /* 0x000fea0003800200 */
.L_x_34087:
[----:B------:R-:W-:Y:S01]  /*e9d0*/  ISETP.NE.AND P3, PT, R22, 0x1, PT ;  /* 0x000000011600780c */ /* 0x000fe20003f65270 */
[----:B------:R-:W-:Y:S01]  /*e9e0*/  BSSY.RECONVERGENT B0, `(.L_x_34092) ;  /* 0x000005c000007945 */ /* 0x000fe20003800200 */
[----:B------:R-:W-:Y:S01]  /*e9f0*/  I2FP.F32.U32 R19, R19 ;  /* 0x0000001300137245 */ /* 0x000fe20000201000 */
[----:B------:R-:W-:Y:S02]  /*ea00*/  IMAD.MOV.U32 R24, RZ, RZ, 0x2 ;  /* 0x00000002ff187424 */ /* 0x000fe400078e00ff */
[----:B------:R-:W-:Y:S02]  /*ea10*/  IMAD.MOV.U32 R21, RZ, RZ, R0 ;  /* 0x000000ffff157224 */ /* 0x000fe400078e0000 */
[----:B------:R-:W-:Y:S01]  /*ea20*/  FFMA.FTZ R20, R19, R240, 1.1641532182693481445e-10 ;  /* 0x2f00000013147423 */ /* 0x000fe200000100f0 */
[----:B------:R-:W-:-:S04]  /*ea30*/  HADD2.F32 R19, -RZ, R14.H0_H0 ;  /* 0x2000000eff137230 */ /* 0x000fc80000004100 */
        /* <DEDUP_REMOVED lines=11> */
.L_x_34094:
        /* <DEDUP_REMOVED lines=13> */
.L_x_34096:
[----:B------:R-:W-:Y:S05]  /*ebc0*/  BSYNC.RECONVERGENT B1 ;  /* 0x0000000000017941 */ /* 0x000fea0003800200 */
.L_x_34095:
        /* <DEDUP_REMOVED lines=61> */
.L_x_34093:
[----:B------:R-:W-:Y:S05]  /*efa0*/  BSYNC.RECONVERGENT B0 ;  /* 0x0000000000007941 */ /* 0x000fea0003800200 */
.L_x_34092:
        /* <DEDUP_REMOVED lines=23> */
.L_x_34099:
        /* <DEDUP_REMOVED lines=13> */
.L_x_34101:
[----:B------:R-:W-:Y:S05]  /*f1f0*/  BSYNC.RECONVERGENT B1 ;  /* 0x0000000000017941 */ /* 0x000fea0003800200 */
.L_x_34100:
        /* <DEDUP_REMOVED lines=61> */
.L_x_34098:
[----:B------:R-:W-:Y:S05]  /*f5d0*/  BSYNC.RECONVERGENT B0 ;  /* 0x0000000000007941 */ /* 0x000fea0003800200 */
.L_x_34097:
[----:B------:R-:W-:Y:S01]  /*f5e0*/  ISETP.NE.AND P4, PT, R22, 0x1, PT ;  /* 0x000000011600780c */ /* 0x000fe20003f85270 */
[----:B------:R-:W-:Y:S01]  /*f5f0*/  HADD2.F32 R21, -RZ, R14.H1_H1 ;  /* 0x3000000eff157230 */ /* 0x000fe20000004100 */
[----:B------:R-:W-:Y:S01]  /*f600*/  I2FP.F32.U32 R19, R19 ;  /* 0x0000001300137245 */ /* 0x000fe20000201000 */
[----:B------:R-:W-:Y:S01]  /*f610*/  BSSY.RECONVERGENT B0, `(.L_x_34102) ;  /* 0x000005a000007945 */ /* 0x000fe20003800200 */
[----:B------:R-:W-:Y:S02]  /*f620*/  IMAD.MOV.U32 R23, RZ, RZ, 0x2 ;  /* 0x00000002ff177424 */ /* 0x000fe400078e00ff */
[----:B------:R-:W-:Y:S01]  /*f630*/  FMUL.FTZ R14, R21, R224 ;  /* 0x000000e0150e7220 */ /* 0x000fe20000410000 */
[----:B------:R-:W-:Y:S01]  /*f640*/  FFMA.FTZ R20, R19, R240, 1.1641532182693481445e-10 ;  /* 0x2f00000013147423 */ /* 0x000fe200000100f0 */
[----:B------:R-:W-:-:S04]  /*f650*/  MOV R19, R0 ;  /* 0x0000000000137202 */ /* 0x000fc80000000f00 */
        /* <DEDUP_REMOVED lines=10> */
.L_x_34104:
        /* <DEDUP_REMOVED lines=13> */
.L_x_34106:
[----:B------:R-:W-:Y:S05]  /*f7d0*/  BSYNC.RECONVERGENT B1 ;  /* 0x0000000000017941 */ /* 0x000fea0003800200 */
.L_x_34105:
        /* <DEDUP_REMOVED lines=61> */
.L_x_34103:
[----:B------:R-:W-:Y:S05]  /*fbb0*/  BSYNC.RECONVERGENT B0 ;  /* 0x0000000000007941 */ /* 0x000fea0003800200 */
.L_x_34102:
        /* <DEDUP_REMOVED lines=23> */
.L_x_34109:
        /* <DEDUP_REMOVED lines=13> */
.L_x_34111:
[----:B------:R-:W-:Y:S05]  /*fe00*/  BSYNC.RECONVERGENT B1 ;  /* 0x0000000000017941 */ /* 0x000fea0003800200 */
.L_x_34110:
        /* <DEDUP_REMOVED lines=61> */
.L_x_34108:
[----:B------:R-:W-:Y:S05]  /*101e0*/  BSYNC.RECONVERGENT B0 ;  /* 0x0000000000007941 */ /* 0x000fea0003800200 */
.L_x_34107:
        /* <DEDUP_REMOVED lines=18> */
.L_x_34114:
        /* <DEDUP_REMOVED lines=13> */
.L_x_34116:
[----:B------:R-:W-:Y:S05]  /*103e0*/  BSYNC.RECONVERGENT B1 ;  /* 0x0000000000017941 */ /* 0x000fea0003800200 */
.L_x_34115:
        /* <DEDUP_REMOVED lines=61> */
.L_x_34113:
[----:B------:R-:W-:Y:S05]  /*107c0*/  BSYNC.RECONVERGENT B0 ;  /* 0x0000000000007941 */ /* 0x000fea0003800200 */
.L_x_34112:
[----:B------:R-:W-:Y:S01]  /*107d0*/  I2FP.F32.U32 R19, R19 ;  /* 0x0000001300137245 */ /* 0x000fe20000201000 */
[----:B------:R-:W-:Y:S01]  /*107e0*/  HADD2.F32 R21, -RZ, R99.H0_H0 ;  /* 0x20000063ff157230 */ /* 0x000fe20000004100 */
[----:B------:R-:W-:Y:S03]  /*107f0*/  BSSY.RECONVERGENT B0, `(.L_x_34117) ;  /* 0x0000060000007945 */ /* 0x000fe60003800200 */
[----:B------:R-:W-:Y:S01]  /*10800*/  FFMA.FTZ R20, R19, R240, 1.1641532182693481445e-10 ;  /* 0x2f00000013147423 */ /* 0x000fe200000100f0 */
[----:B------:R-:W-:Y:S01]  /*10810*/  FMUL.FTZ R21, R21, R224 ;  /* 0x000000e015157220 */ /* 0x000fe20000410000 */
[----:B------:R-:W-:Y:S02]  /*10820*/  FSEL R19, R14, RZ, P4 ;  /* 0x000000ff0e137208 */ /* 0x000fe40002000000 */
[----:B------:R-:W-:Y:S02]  /*10830*/  MOV R14, R0 ;  /* 0x00000000000e7202 */ /* 0x000fe40000000f00 */
[----:B------:R-:W-:-:S04]  /*10840*/  FSETP.GTU.FTZ.AND P5, PT, R20, R223, PT ;  /* 0x000000df1400720b */ /* 0x000fc80003fbc000 */
[----:B------:R-:W-:Y:S01]  /*10850*/  FSEL R74, R21, RZ, !P5 ;  /* 0x000000ff154a7208 */ /* 0x000fe20006800000 */
[----:B------:R-:W-:Y:S01]  /*10860*/  IMAD.MOV.U32 R21, RZ, RZ, 0x2 ;  /* 0x00000002ff157424 */ /* 0x000fe200078e00ff */
        /* <DEDUP_REMOVED lines=13> */
.L_x_34119:
        /* <DEDUP_REMOVED lines=13> */
.L_x_34121:
[----:B------:R-:W-:Y:S05]  /*10a10*/  BSYNC.RECONVERGENT B1 ;  /* 0x0000000000017941 */ /* 0x000fea0003800200 */
.L_x_34120:
        /* <DEDUP_REMOVED lines=61> */
.L_x_34118:
[----:B------:R-:W-:Y:S05]  /*10df0*/  BSYNC.RECONVERGENT B0 ;  /* 0x0000000000007941 */ /* 0x000fea0003800200 */
.L_x_34117:
[----:B------:R-:W-:Y:S01]  /*10e00*/  ISETP.NE.AND P6, PT, R21, 0x1, PT ;  /* 0x000000011500780c */ /* 0x000fe20003fc5270 */
[----:B------:R-:W-:Y:S01]  /*10e10*/  HADD2.F32 R15, -RZ, R15.H1_H1 ;  /* 0x3000000fff0f7230 */ /* 0x000fe20000004100 */
[----:B------:R-:W-:Y:S01]  /*10e20*/  I2FP.F32.U32 R19, R14 ;  /* 0x0000000e00137245 */ /* 0x000fe20000201000 */
[----:B------:R-:W-:Y:S01]  /*10e30*/  BSSY.RECONVERGENT B0, `(.L_x_34122) ;  /* 0x000005c000007945 */ /* 0x000fe20003800200 */
[----:B------:R-:W-:Y:S02]  /*10e40*/  IMAD.MOV.U32 R28, RZ, RZ, 0x2 ;  /* 0x00000002ff1c7424 */ /* 0x000fe400078e00ff */
        /* <DEDUP_REMOVED lines=13> */
.L_x_34124:
        /* <DEDUP_REMOVED lines=15> */
.L_x_34126:
[----:B------:R-:W-:Y:S05]  /*11010*/  BSYNC.RECONVERGENT B1 ;  /* 0x0000000000017941 */ /* 0x000fea0003800200 */
.L_x_34125:
        /* <DEDUP_REMOVED lines=60> */
[----:B------:R-:W-:-:S07]  /*113e0*/  LOP3.LUT R4, R4, UR16, R15, 0x96, !PT ;  /* 0x0000001004047c12 */ /* 0x000fce000f8e960f */
.L_x_34123:
[----:B------:R-:W-:Y:S05]  /*113f0*/  BSYNC.RECONVERGENT B0 ;  /* 0x0000000000007941 */ /* 0x000fea0003800200 */
.L_x_34122:
[----:B------:R-:W-:Y:S01]  /*11400*/  I2FP.F32.U32 R15, R20 ;  /* 0x00000014000f7245 */ /* 0x000fe20000201000 */
[----:B------:R-:W-:-:S04]  /*11410*/  HADD2.F32 R21, -RZ, R99.H1_H1 ;  /* 0x30000063ff157230 */ /* 0x000fc80000004100 */
[----:B------:R-:W-:Y:S01]  /*11420*/  FFMA.FTZ R14, R15, R240, 1.1641532182693481445e-10 ;  /* 0x2f0000000f0e7423 */ /* 0x000fe200000100f0 */
[----:B------:R-:W-:-:S04]  /*11430*/  FMUL.FTZ R21, R21, R224 ;  /* 0x000000e015157220 */ /* 0x000fc80000410000 */
[----:B------:R-:W-:Y:S02]  /*11440*/  FSETP.GTU.FTZ.AND P6, PT, R14, R223, PT ;  /* 0x000000df0e00720b */ /* 0x000fe40003fdc000 */
[----:B------:R-:W-:Y:S02]  /*11450*/  FSEL R14, R19, RZ, P5 ;  /* 0x000000ff130e7208 */ /* 0x000fe40002800000 */
[----:B------:R-:W-:Y:S02]  /*11460*/  FSEL R75, R21, RZ, !P6 ;  /* 0x000000ff154b7208 */ /* 0x000fe40007000000 */
[----:B------:R-:W-:-:S03]  /*11470*/  SEL R219, RZ, 0x1, P6 ;  /* 0x00000001ffdb7807 */ /* 0x000fc60003000000 */
[----:B------:R-:W-:-:S04]  /*11480*/  FADD.FTZ R75, R75, R14 ;  /* 0x0000000e4b4b7221 */ /* 0x000fc80000010000 */
[----:B------:R-:W-:Y:S01]  /*11490*/  @P1 FADD.FTZ R75, R91, R75 ;  /* 0x0000004b5b4b1221 */ /* 0x000fe20000010000 */
[----:B------:R-:W-:Y:S06]  /*114a0*/  BRA `(.L_x_34127) ;  /* 0x0000003000407947 */ /* 0x000fec0003800000 */
.L_x_34046:
        /* <DEDUP_REMOVED lines=16> */
.L_x_34130:
        /* <DEDUP_REMOVED lines=13> */
.L_x_34132:
[----:B------:R-:W-:Y:S05]  /*11680*/  BSYNC.RECONVERGENT B1 ;  /* 0x0000000000017941 */ /* 0x000fea0003800200 */
.L_x_34131:
        /* <DEDUP_REMOVED lines=61> */
.L_x_34129:
[----:B------:R-:W-:Y:S05]  /*11a60*/  BSYNC.RECONVERGENT B0 ;  /* 0x0000000000007941 */ /* 0x000fea0003800200 */
.L_x_34128:
[----:B------:R-:W-:Y:S01]  /*11a70*/  ISETP.NE.AND P2, PT, R20, 0x1, PT ;  /* 0x000000011400780c */ /* 0x000fe20003f45270 */
[----:B------:R-:W-:Y:S01]  /*11a80*/  BSSY.RECONVERGENT B0, `(.L_x_34133) ;  /* 0x000005c000007945 */ /* 0x000fe20003800200 */
[----:B------:R-:W-:Y:S01]  /*11a90*/  I2FP.F32.U32 R17, R17 ;  /* 0x0000001100117245 */ /* 0x000fe20000201000 */
[----:B-----5:R-:W-:Y:S02]  /*11aa0*/  HADD2.F32 R19, -RZ, R12.H0_H0 ;  /* 0x2000000cff137230 */ /* 0x020fe40000004100 */
        /* <DEDUP_REMOVED lines=14> */
.L_x_34135:
        /* <DEDUP_REMOVED lines=13> */
.L_x_34137:
[----:B------:R-:W-:Y:S05]  /*11c60*/  BSYNC.RECONVERGENT B1 ;  /* 0x0000000000017941 */ /* 0x000fea0003800200 */
.L_x_34136:
        /* <DEDUP_REMOVED lines=61> */
.L_x_34134:
[----:B------:R-:W-:Y:S05]  /*12040*/  BSYNC.RECONVERGENT B0 ;  /* 0x0000000000007941 */ /* 0x000fea0003800200 */
.L_x_34133:
[----:B------:R-:W-:Y:S01]  /*12050*/  ISETP.NE.AND P2, PT, R22, 0x1, PT ;  /* 0x000000011600780c */ /* 0x000fe20003f45270 */
[----:B------:R-:W-:Y:S01]  /*12060*/  BSSY.RECONVERGENT B0, `(.L_x_34138) ;  /* 0x000005c000007945 */ /* 0x000fe20003800200 */
[----:B------:R-:W-:Y:S01]  /*12070*/  I2FP.F32.U32 R21, R18 ;  /* 0x0000001200157245 */ /* 0x000fe20000201000 */
[----:B------:R-:W-:-:S04]  /*12080*/  IMAD.MOV.U32 R24, RZ, RZ, 0x2 ;  /* 0x00000002ff187424 */ /* 0x000fc800078e00ff */
[----:B------:R-:W-:Y:S01]  /*12090*/  FFMA.FTZ R18, R21, R240, 1.1641532182693481445e-10 ;  /* 0x2f00000015127423 */ /* 0x000fe200000100f0 */
[----:B------:R-:W-:Y:S02]  /*120a0*/  HADD2.F32 R21, -RZ, R12.H1_H1 ;  /* 0x3000000cff157230 */ /* 0x000fe40000004100 */
[----:B------:R-:W-:Y:S02]  /*120b0*/  IMAD.MOV.U32 R12, RZ, RZ, R0 ;  /* 0x000000ffff0c7224 */ /* 0x000fe400078e0000 */
        /* <DEDUP_REMOVED lines=11> */
.L_x_34140:
        /* <DEDUP_REMOVED lines=13> */
.L_x_34142:
[----:B------:R-:W-:Y:S05]  /*12240*/  BSYNC.RECONVERGENT B1 ;  /* 0x0000000000017941 */ /* 0x000fea0003800200 */
.L_x_34141:
        /* <DEDUP_REMOVED lines=61> */
.L_x_34139:
[----:B------:R-:W-:Y:S05]  /*12620*/  BSYNC.RECONVERGENT B0 ;  /* 0x0000000000007941 */ /* 0x000fea0003800200 */
.L_x_34138:
[----:B------:R-:W-:Y:S01]  /*12630*/  ISETP.NE.AND P2, PT, R24, 0x1, PT ;  /* 0x000000011800780c */ /* 0x000fe20003f45270 */
[----:B------:R-:W-:Y:S01]  /*12640*/  BSSY.RECONVERGENT B0, `(.L_x_34143) ;  /* 0x000005c000007945 */ /* 0x000fe20003800200 */
[----:B------:R-:W-:Y:S01]  /*12650*/  I2FP.F32.U32 R23, R12 ;  /* 0x0000000c00177245 */ /* 0x000fe20000201000 */
[----:B------:R-:W-:Y:S02]  /*12660*/  HFMA2 R25, -RZ, RZ, 0, 1.1920928955078125e-07 ;  /* 0x00000002ff197431 */ /* 0x000fe400000001ff */
[----:B------:R-:W-:Y:S02]  /*12670*/  HADD2.F32 R20, -RZ, R13.H0_H0 ;  /* 0x2000000dff147230 */ /* 0x000fe40000004100 */
[----:B------:R-:W-:Y:S01]  /*12680*/  FFMA.FTZ R12, R23, R240, 1.1641532182693481445e-10 ;  /* 0x2f000000170c7423 */ /* 0x000fe200000100f0 */
[----:B------:R-:W-:-:S04]  /*12690*/  IMAD.MOV.U32 R23, RZ, RZ, R0 ;  /* 0x000000ffff177224 */ /* 0x000fc800078e0000 */
        /* <DEDUP_REMOVED lines=11> */
.L_x_34145:
        /* <DEDUP_REMOVED lines=13> */
.L_x_34147:
[----:B------:R-:W-:Y:S05]  /*12820*/  BSYNC.RECONVERGENT B1 ;  /* 0x0000000000017941 */ /* 0x000fea0003800200 */
.L_x_34146:
        /* <DEDUP_REMOVED lines=61> */
.L_x_34144:
[----:B------:R-:W-:Y:S05]  /*12c00*/  BSYNC.RECONVERGENT B0 ;  /* 0x0000000000007941 */ /* 0x000fea0003800200 */
.L_x_34143:
[----:B------:R-:W-:Y:S01]  /*12c10*/  ISETP.NE.AND P2, PT, R25, 0x1, PT ;  /* 0x000000011900780c */ /* 0x000fe20003f45270 */
[----:B------:R-:W-:Y:S01]  /*12c20*/  BSSY.RECONVERGENT B0, `(.L_x_34148) ;  /* 0x000005c000007945 */ /* 0x000fe20003800200 */
[----:B------:R-:W-:Y:S01]  /*12c30*/  I2FP.F32.U32 R23, R23 ;  /* 0x0000001700177245 */ /* 0x000fe20000201000 */
[----:B------:R-:W-:-:S04]  /*12c40*/  IMAD.MOV.U32 R26, RZ, RZ, 0x2 ;  /* 0x00000002ff1a7424 */ /* 0x000fc800078e00ff */
[----:B------:R-:W-:Y:S01]  /*12c50*/  FFMA.FTZ R22, R23, R240, 1.1641532182693481445e-10 ;  /* 0x2f00000017167423 */ /* 0x000fe200000100f0 */
[----:B------:R-:W-:-:S04]  /*12c60*/  HADD2.F32 R23, -RZ, R13.H1_H1 ;  /* 0x3000000dff177230 */ /* 0x000fc80000004100 */
        /* <DEDUP_REMOVED lines=12> */
.L_x_34150:
        /* <DEDUP_REMOVED lines=13> */
.L_x_34152:
[----:B------:R-:W-:Y:S05]  /*12e00*/  BSYNC.RECONVERGENT B1 ;  /* 0x0000000000017941 */ /* 0x000fea0003800200 */
.L_x_34151:
        /* <DEDUP_REMOVED lines=53> */
[----:B------:R-:W-:Y:S01]  /*13160*/  IMAD.WIDE.U32 R26, R26, -0x326172a9, RZ ;  /* 0xcd9e8d571a1a7825 */ /* 0x000fe200078e00ff */
[----:B------:R-:W-:-:S03]  /*13170*/  UIADD3 UR15, UPT, UPT, UR4, -0x700cb87f, URZ ;  /* 0x8ff34781040f7890 */ /* 0x000fc6000fffe0ff */
[----:B------:R-:W-:Y:S01]  /*13180*/  IMAD.WIDE.U32 R24, R24, -0x2daee0ad, RZ ;  /* 0xd2511f5318187825 */ /* 0x000fe200078e00ff */
[----:B------:R-:W-:-:S03]  /*13190*/  MOV R0, R26 ;  /* 0x0000001a00007202 */ /* 0x000fc60000000f00 */
[----:B------:R-:W-:Y:S01]  /*131a0*/  HFMA2 R26, -RZ, RZ, 0, 0 ;  /* 0x00000000ff1a7431 */ /* 0x000fe200000001ff */
[----:B------:R-:W-:Y:S01]  /*131b0*/  LOP3.LUT R5, R28, UR15, R27, 0x96, !PT ;  /* 0x0000000f1c057c12 */ /* 0x000fe2000f8e961b */
[----:B------:R-:W-:Y:S01]  /*131c0*/  IMAD.MOV.U32 R16, RZ, RZ, R24 ;  /* 0x000000ffff107224 */ /* 0x000fe200078e0018 */
[----:B------:R-:W-:-:S07]  /*131d0*/  LOP3.LUT R4, R4, UR16, R25, 0x96, !PT ;  /* 0x0000001004047c12 */ /* 0x000fce000f8e9619 */
.L_x_34149:
[----:B------:R-:W-:Y:S05]  /*131e0*/  BSYNC.RECONVERGENT B0 ;  /* 0x0000000000007941 */ /* 0x000fea0003800200 */
.L_x_34148:
[----:B------:R-:W-:Y:S01]  /*131f0*/  ISETP.NE.AND P3, PT, R26, 0x1, PT ;  /* 0x000000011a00780c */ /* 0x000fe20003f65270 */
[----:B------:R-:W-:Y:S01]  /*13200*/  BSSY.RECONVERGENT B0, `(.L_x_34153) ;  /* 0x000005b000007945 */ /* 0x000fe20003800200 */
[----:B------:R-:W-:Y:S01]  /*13210*/  I2FP.F32.U32 R25, R22 ;  /* 0x0000001600197245 */ /* 0x000fe20000201000 */
[----:B------:R-:W-:Y:S02]  /*13220*/  HADD2.F32 R22, -RZ, R14.H0_H0 ;  /* 0x2000000eff167230 */ /* 0x000fe40000004100 */
[----:B------:R-:W-:Y:S02]  /*13230*/  IMAD.MOV.U32 R27, RZ, RZ, 0x2 ;  /* 0x00000002ff1b7424 */ /* 0x000fe400078e00ff */
        /* <DEDUP_REMOVED lines=12> */
.L_x_34155:
        /* <DEDUP_REMOVED lines=13> */
.L_x_34157:
[----:B------:R-:W-:Y:S05]  /*133d0*/  BSYNC.RECONVERGENT B1 ;  /* 0x0000000000017941 */ /* 0x000fea0003800200 */
.L_x_34156:
        /* <DEDUP_REMOVED lines=61> */
.L_x_34154:
[----:B------:R-:W-:Y:S05]  /*137b0*/  BSYNC.RECONVERGENT B0 ;  /* 0x0000000000007941 */ /* 0x000fea0003800200 */
.L_x_34153:
[----:B------:R-:W-:Y:S01]  /*137c0*/  ISETP.NE.AND P4, PT, R27, 0x1, PT ;  /* 0x000000011b00780c */ /* 0x000fe20003f85270 */
[----:B------:R-:W-:Y:S01]  /*137d0*/  BSSY.RECONVERGENT B0, `(.L_x_34158) ;  /* 0x000005b000007945 */ /* 0x000fe20003800200 */
[----:B------:R-:W-:Y:S01]  /*137e0*/  I2FP.F32.U32 R25, R25 ;  /* 0x0000001900197245 */ /* 0x000fe20000201000 */
[----:B------:R-:W-:Y:S02]  /*137f0*/  HFMA2 R29, -RZ, RZ, 0, 1.1920928955078125e-07 ;  /* 0x00000002ff1d7431 */ /* 0x000fe400000001ff */
[----:B------:R-:W-:Y:S02]  /*13800*/  HADD2.F32 R14, -RZ, R14.H1_H1 ;  /* 0x3000000eff0e7230 */ /* 0x000fe40000004100 */
        /* <DEDUP_REMOVED lines=12> */
.L_x_34160:
        /* <DEDUP_REMOVED lines=13> */
.L_x_34162:
[----:B------:R-:W-:Y:S05]  /*139a0*/  BSYNC.RECONVERGENT B1 ;  /* 0x0000000000017941 */ /* 0x000fea0003800200 */
.L_x_34161:
        /* <DEDUP_REMOVED lines=61> */
.L_x_34159:
[----:B------:R-:W-:Y:S05]  /*13d80*/  BSYNC.RECONVERGENT B0 ;  /* 0x0000000000007941 */ /* 0x000fea0003800200 */
.L_x_34158:
[----:B------:R-:W-:Y:S01]  /*13d90*/  ISETP.NE.AND P5, PT, R29, 0x1, PT ;  /* 0x000000011d00780c */ /* 0x000fe20003fa5270 */
[----:B------:R-:W-:Y:S01]  /*13da0*/  BSSY.RECONVERGENT B0, `(.L_x_34163) ;  /* 0x000005b000007945 */ /* 0x000fe20003800200 */
[----:B------:R-:W-:Y:S01]  /*13db0*/  I2FP.F32.U32 R25, R25 ;  /* 0x0000001900197245 */ /* 0x000fe20000201000 */
[----:B------:R-:W-:Y:S02]  /*13dc0*/  HADD2.F32 R24, -RZ, R15.H0_H0 ;  /* 0x2000000fff187230 */ /* 0x000fe40000004100 */
[----:B------:R-:W-:Y:S02]  /*13dd0*/  IMAD.MOV.U32 R28, RZ, RZ, 0x2 ;  /* 0x00000002ff1c7424 */ /* 0x000fe400078e00ff */
        /* <DEDUP_REMOVED lines=12> */
.L_x_34165:
        /* <DEDUP_REMOVED lines=13> */
.L_x_34167:
[----:B------:R-:W-:Y:S05]  /*13f70*/  BSYNC.RECONVERGENT B1 ;  /* 0x0000000000017941 */ /* 0x000fea0003800200 */
.L_x_34166:
        /* <DEDUP_REMOVED lines=61> */
.L_x_34164:
[----:B------:R-:W-:Y:S05]  /*14350*/  BSYNC.RECONVERGENT B0 ;  /* 0x0000000000007941 */ /* 0x000fea0003800200 */
.L_x_34163:
[----:B------:R-:W-:Y:S01]  /*14360*/  HADD2.F32 R27, -RZ, R15.H1_H1 ;  /* 0x3000000fff1b7230 */ /* 0x000fe20000004100 */
[----:B------:R-:W-:Y:S01]  /*14370*/  P2R R29, PR, RZ, 0x2 ;  /* 0x00000002ff1d7803 */ /* 0x000fe20000000000 */
[-C--:B------:R-:W-:Y:S01]  /*14380*/  FMUL.FTZ R19, R19, R224.reuse ;  /* 0x000000e013137220 */ /* 0x080fe20000410000 */
        /* <DEDUP_REMOVED lines=34> */
.L_x_34127:
[----:B------:R-:W-:Y:S01]  /*145b0*/  SEL R24, RZ, 0x1000000, !P5 ;  /* 0x01000000ff187807 */ /* 0x000fe20006800000 */
[----:B------:R-:W0:Y:S01]  /*145c0*/  @P0 LDC.64 R14, c[0x0][0x398] ;  /* 0x0000e600ff0e0b82 */ /* 0x000e220000000a00 */
[----:B------:R-:W-:Y:S01]  /*145d0*/  SEL R23, RZ, 0x10000, !P4 ;  /* 0x00010000ff177807 */ /* 0x000fe20006000000 */
[----:B------:R-:W-:Y:S01]  /*145e0*/  VIADD R227, R228, 0x40 ;  /* 0x00000040e4e37836 */ /* 0x000fe20000000000 */
[----:B------:R-:W-:Y:S02]  /*145f0*/  SEL R22, RZ, 0x100, !P3 ;  /* 0x00000100ff167807 */ /* 0x000fe40005800000 */
[----:B------:R-:W-:Y:S02]  /*14600*/  ISETP.NE.AND P5, PT, R18, RZ, PT ;  /* 0x000000ff1200720c */ /* 0x000fe40003fa5270 */
[----:B------:R-:W-:Y:S01]  /*14610*/  ISETP.NE.AND P4, PT, R12, RZ, PT ;  /* 0x000000ff0c00720c */ /* 0x000fe20003f85270 */
[----:B------:R-:W1:Y:S01]  /*14620*/  @P1 LDC.64 R18, c[0x0][0x3a0] ;  /* 0x0000e800ff121b82 */ /* 0x000e620000000a00 */
[----:B------:R-:W-:Y:S01]  /*14630*/  ISETP.NE.AND P3, PT, R13, RZ, PT ;  /* 0x000000ff0d00720c */ /* 0x000fe20003f65270 */
[----:B------:R-:W-:Y:S01]  /*14640*/  IMAD.WIDE.U32 R12, R225, 0x20, R242 ;  /* 0x00000020e10c7825 */ /* 0x000fe200078e00f2 */
[----:B------:R-:W-:-:S02]  /*14650*/  ISETP.NE.AND P6, PT, R17, RZ, PT ;  /* 0x000000ff1100720c */ /* 0x000fc40003fc5270 */
[----:B------:R-:W-:Y:S02]  /*14660*/  SEL R21, RZ, 0x1000000, !P3 ;  /* 0x01000000ff157807 */ /* 0x000fe40005800000 */
[----:B------:R-:W-:Y:S01]  /*14670*/  SEL R20, RZ, 0x10000, !P4 ;  /* 0x00010000ff147807 */ /* 0x000fe20006000000 */
[----:B------:R-:W-:Y:S01]  /*14680*/  STG.E.128 desc[UR6][R12.64], R76 ;  /* 0x0000004c0c007986 */ /* 0x000fe2000c101d06 */
[----:B------:R-:W-:Y:S02]  /*14690*/  SEL R17, RZ, 0x100, !P5 ;  /* 0x00000100ff117807 */ /* 0x000fe40006800000 */
[----:B------:R-:W-:Y:S01]  /*146a0*/  LOP3.LUT R22, R22, R24, R23, 0xfe, !PT ;  /* 0x0000001816167212 */ /* 0x000fe200078efe17 */
[----:B------:R2:W-:Y:S01]  /*146b0*/  STG.E.128 desc[UR6][R12.64+0x10], R72 ;  /* 0x000010480c007986 */ /* 0x0005e2000c101d06 */
[----:B------:R-:W-:Y:S02]  /*146c0*/  LOP3.LUT R17, R17, R21, R20, 0xfe, !PT ;  /* 0x0000001511117212 */ /* 0x000fe400078efe14 */
[----:B------:R-:W-:Y:S01]  /*146d0*/  SEL R21, RZ, 0x1, !P2 ;  /* 0x00000001ff157807 */ /* 0x000fe20005000000 */
[----:B0-----:R-:W-:Y:S01]  /*146e0*/  @P0 IMAD.WIDE.U32 R14, R227, 0x10, R14 ;  /* 0x00000010e30e0825 */ /* 0x001fe200078e000e */
[----:B------:R-:W-:-:S02]  /*146f0*/  SEL R20, RZ, 0x1, !P6 ;  /* 0x00000001ff147807 */ /* 0x000fc40007000000 */
[----:B------:R-:W-:Y:S01]  /*14700*/  LOP3.LUT R21, R22, R21, RZ, 0xfc, !PT ;  /* 0x0000001516157212 */ /* 0x000fe200078efcff */
[----:B------:R-:W-:Y:S01]  /*14710*/  IMAD.WIDE.U32 R22, R225, 0x8, R244 ;  /* 0x00000008e1167825 */ /* 0x000fe200078e00f4 */
[----:B------:R-:W-:-:S03]  /*14720*/  LOP3.LUT R20, R17, R20, RZ, 0xfc, !PT ;  /* 0x0000001411147212 */ /* 0x000fc600078efcff */
[C---:B-1----:R-:W-:Y:S02]  /*14730*/  @P1 IMAD.WIDE.U32 R18, R227.reuse, 0x20, R18 ;  /* 0x00000020e3121825 */ /* 0x042fe400078e0012 */
[----:B------:R0:W-:Y:S02]  /*14740*/  STG.E.64 desc[UR6][R22.64], R20 ;  /* 0x0000001416007986 */ /* 0x0001e4000c101b06 */
[----:B--2---:R-:W-:Y:S01]  /*14750*/  IMAD.WIDE.U32 R12, R227, 0x10, R234 ;  /* 0x00000010e30c7825 */ /* 0x004fe200078e00ea */
[----:B------:R-:W-:Y:S06]  /*14760*/  @!P0 BRA `(.L_x_34168) ;  /* 0x0000000000508947 */ /* 0x000fec0003800000 */
[----:B0-----:R-:W-:Y:S01]  /*14770*/  IMAD.U32 R20, R218, 0x10000, RZ ;  /* 0x00010000da147824 */ /* 0x001fe200078e00ff */
[----:B------:R-:W-:Y:S02]  /*14780*/  LOP3.LUT R17, R219, 0xffff, RZ, 0xc0, !PT ;  /* 0x0000ffffdb117812 */ /* 0x000fe400078ec0ff */
[----:B------:R-:W-:Y:S02]  /*14790*/  PRMT R24, R217, 0x7104, RZ ;  /* 0x00007104d9187816 */ /* 0x000fe400000000ff */
[----:B------:R-:W-:Y:S02]  /*147a0*/  LOP3.LUT R22, R20, 0xff0000, RZ, 0xc0, !PT ;  /* 0x00ff000014167812 */ /* 0x000fe400078ec0ff */
[----:B------:R-:W0:Y:S01]  /*147b0*/  LDC.64 R20, c[0x0][0x3b8] ;  /* 0x0000ee00ff147b82 */ /* 0x000e220000000a00 */
        /* <DEDUP_REMOVED lines=11> */
[----:B0-----:R-:W-:-:S03]  /*14870*/  IMAD.WIDE.U32 R20, R225, 0x8, R20 ;  /* 0x00000008e1147825 */ /* 0x001fc600078e0014 */
[----:B------:R-:W-:Y:S02]  /*14880*/  LOP3.LUT R22, R23, 0xff, R8, 0xf8, !PT ;  /* 0x000000ff17167812 */ /* 0x000fe400078ef808 */
[----:B------:R-:W-:-:S05]  /*14890*/  LOP3.LUT R23, R17, R27, RZ, 0xfc, !PT ;  /* 0x0000001b11177212 */ /* 0x000fca00078efcff */
[----:B------:R1:W-:Y:S02]  /*148a0*/  STG.E.64 desc[UR6][R20.64], R22 ;  /* 0x0000001614007986 */ /* 0x0003e4000c101b06 */
.L_x_34168:
        /* <DEDUP_REMOVED lines=21> */
.L_x_34172:
        /* <DEDUP_REMOVED lines=13> */
.L_x_34174:
[----:B------:R-:W-:Y:S05]  /*14ad0*/  BSYNC.RECONVERGENT B1 ;  /* 0x0000000000017941 */ /* 0x000fea0003800200 */
.L_x_34173:
[----:B------:R-:W-:Y:S01]  /*14ae0*/  IMAD.WIDE.U32 R8, R6, -0x326172a9, RZ ;  /* 0xcd9e8d5706087825 */ /* 0x000fe200078e00ff */
[----:B--2---:R-:W-:Y:S01]  /*14af0*/  LOP3.LUT R18, R2, UR5, R5, 0x96, !PT ;  /* 0x0000000502127c12 */ /* 0x004fe2000f8e9605 */
        /* <DEDUP_REMOVED lines=57> */
[----:B------:R-:W-:Y:S02]  /*14e90*/  IMAD.MOV.U32 R17, RZ, RZ, R10 ;  /* 0x000000ffff117224 */ /* 0x000fe400078e000a */
[----:B------:R-:W-:-:S07]  /*14ea0*/  IMAD.MOV.U32 R11, RZ, RZ, RZ ;  /* 0x000000ffff0b7224 */ /* 0x000fce00078e00ff */
.L_x_34171:
[----:B------:R-:W-:Y:S05]  /*14eb0*/  BSYNC.RECONVERGENT B0 ;  /* 0x0000000000007941 */ /* 0x000fea0003800200 */
.L_x_34170:
[----:B------:R-:W-:Y:S01]  /*14ec0*/  ISETP.NE.AND P2, PT, R11, 0x1, PT ;  /* 0x000000010b00780c */ /* 0x000fe20003f45270 */
[----:B------:R-:W-:Y:S01]  /*14ed0*/  BSSY.RECONVERGENT B0, `(.L_x_34175) ;  /* 0x000005d000007945 */ /* 0x000fe20003800200 */
[----:B------:R-:W-:Y:S01]  /*14ee0*/  I2FP.F32.U32 R9, R8 ;  /* 0x0000000800097245 */ /* 0x000fe20000201000 */
[----:B--2---:R-:W-:Y:S01]  /*14ef0*/  IMAD.MOV.U32 R18, RZ, RZ, 0x2 ;  /* 0x00000002ff127424 */ /* 0x004fe200078e00ff */
[----:B------:R-:W-:-:S03]  /*14f00*/  MOV R10, R0 ;  /* 0x00000000000a7202 */ /* 0x000fc60000000f00 */
        /* <DEDUP_REMOVED lines=14> */
.L_x_34177:
        /* <DEDUP_REMOVED lines=13> */
.L_x_34179:
[----:B------:R-:W-:Y:S05]  /*150c0*/  BSYNC.RECONVERGENT B1 ;  /* 0x0000000000017941 */ /* 0x000fea0003800200 */
.L_x_34178:
[----:B------:R-:W-:Y:S01]  /*150d0*/  IMAD.WIDE.U32 R10, R6, -0x326172a9, RZ ;  /* 0xcd9e8d57060a7825 */ /* 0x000fe200078e00ff */
[----:B01----:R-:W-:Y:S01]  /*150e0*/  LOP3.LUT R20, R2, UR5, R5, 0x96, !PT ;  /* 0x0000000502147c12 */ /* 0x003fe2000f8e9605 */
        /* <DEDUP_REMOVED lines=58> */
[----:B------:R-:W-:-:S07]  /*15490*/  HFMA2 R18, -RZ, RZ, 0, 0 ;  /* 0x00000000ff127431 */ /* 0x000fce00000001ff */
.L_x_34176:
[----:B------:R-:W-:Y:S05]  /*154a0*/  BSYNC.RECONVERGENT B0 ;  /* 0x0000000000007941 */ /* 0x000fea0003800200 */
.L_x_34175:
        /* <DEDUP_REMOVED lines=23> */
.L_x_34182:
        /* <DEDUP_REMOVED lines=13> */
.L_x_34184:
[----:B------:R-:W-:Y:S05]  /*156f0*/  BSYNC.RECONVERGENT B1 ;  /* 0x0000000000017941 */ /* 0x000fea0003800200 */
.L_x_34183:
[----:B------:R-:W-:Y:S01]  /*15700*/  IMAD.WIDE.U32 R18, R6, -0x326172a9, RZ ;  /* 0xcd9e8d5706127825 */ /* 0x000fe200078e00ff */
[----:B------:R-:W-:Y:S01]  /*15710*/  LOP3.LUT R4, R2, UR5, R11, 0x96, !PT ;  /* 0x0000000502047c12 */ /* 0x000fe2000f8e960b */
[----:B------:R-:W-:Y:S01]  /*15720*/  UIADD3 UR15, UPT, UPT, UR4, -0x61c88647, URZ ;  /* 0x9e3779b9040f7890 */ /* 0x000fe2000fffe0ff */
[----:B------:R-:W-:Y:S01]  /*15730*/  MOV R9, R17 ;  /* 0x0000001100097202 */ /* 0x000fe20000000f00 */
[----:B------:R-:W-:Y:S01]  /*15740*/  UIADD3 UR16, UPT, UPT, UR5, -0x4498517b, URZ ;  /* 0xbb67ae8505107890 */ /* 0x000fe2000fffe0ff */
[----:B01----:R-:W-:Y:S01]  /*15750*/  LOP3.LUT R20, R3, UR4, R19, 0x96, !PT ;  /* 0x0000000403147c12 */ /* 0x003fe2000f8e9613 */
        /* <DEDUP_REMOVED lines=55> */
.L_x_34181:
[----:B------:R-:W-:Y:S05]  /*15ad0*/  BSYNC.RECONVERGENT B0 ;  /* 0x0000000000007941 */ /* 0x000fea0003800200 */
.L_x_34180:
[----:B------:R-:W-:Y:S01]  /*15ae0*/  ISETP.NE.AND P2, PT, R19, 0x1, PT ;  /* 0x000000011300780c */ /* 0x000fe20003f45270 */
[----:B------:R-:W-:Y:S01]  /*15af0*/  BSSY.RECONVERGENT B0, `(.L_x_34185) ;  /* 0x000005d000007945 */ /* 0x000fe20003800200 */
[----:B------:R-:W-:Y:S01]  /*15b00*/  I2FP.F32.U32 R9, R9 ;  /* 0x0000000900097245 */ /* 0x000fe20000201000 */
[----:B------:R-:W-:-:S04]  /*15b10*/  IMAD.MOV.U32 R11, RZ, RZ, R0 ;  /* 0x000000ffff0b7224 */ /* 0x000fc800078e0000 */
[----:B------:R-:W-:Y:S01]  /*15b20*/  FFMA.FTZ R10, R9, R240, 1.1641532182693481445e-10 ;  /* 0x2f000000090a7423 */ /* 0x000fe200000100f0 */
[----:B------:R-:W-:Y:S02]  /*15b30*/  HADD2.F32 R9, -RZ, R12.H1_H1 ;  /* 0x3000000cff097230 */ /* 0x000fe40000004100 */
[----:B------:R-:W-:Y:S02]  /*15b40*/  HFMA2 R12, -RZ, RZ, 0, 1.1920928955078125e-07 ;  /* 0x00000002ff0c7431 */ /* 0x000fe400000001ff */
        /* <DEDUP_REMOVED lines=12> */
.L_x_34187:
[----:B------:R-:W-:Y:S01]  /*15c10*/  IADD3 R7, PT, PT, R7, 0x1, RZ ;  /* 0x0000000107077810 */ /* 0x000fe20007ffe0ff */
[----:B------:R-:W-:Y:S03]  /*15c20*/  BSSY.RECONVERGENT B1, `(.L_x_34188) ;  /* 0x000000c000017945 */ /* 0x000fe60003800200 */
[C---:B------:R-:W-:Y:S01]  /*15c30*/  ISETP.NE.AND P2, PT, R7.reuse, RZ, PT ;  /* 0x000000ff0700720c */ /* 0x040fe20003f45270 */
[----:B01----:R-:W-:-:S12]  /*15c40*/  IMAD.WIDE.U32 R20, R7, -0x2daee0ad, RZ ;  /* 0xd2511f5307147825 */ /* 0x003fd800078e00ff */
        /* <DEDUP_REMOVED lines=9> */
.L_x_34189:
[----:B------:R-:W-:Y:S05]  /*15ce0*/  BSYNC.RECONVERGENT B1 ;  /* 0x0000000000017941 */ /* 0x000fea0003800200 */
.L_x_34188:
        /* <DEDUP_REMOVED lines=61> */
.L_x_34186:
[----:B------:R-:W-:Y:S05]  /*160c0*/  BSYNC.RECONVERGENT B0 ;  /* 0x0000000000007941 */ /* 0x000fea0003800200 */
.L_x_34185:
[----:B------:R-:W-:Y:S01]  /*160d0*/  I2FP.F32.U32 R11, R11 ;  /* 0x0000000b000b7245 */ /* 0x000fe20000201000 */
[----:B------:R-:W-:Y:S01]  /*160e0*/  HADD2.F32 R19, -RZ, R96.H1_H1 ;  /* 0x30000060ff137230 */ /* 0x000fe20000004100 */
[----:B------:R-:W-:Y:S01]  /*160f0*/  ISETP.NE.AND P3, PT, R12, 0x1, PT ;  /* 0x000000010c00780c */ /* 0x000fe20003f65270 */
[----:B------:R-:W-:Y:S01]  /*16100*/  BSSY.RECONVERGENT B0, `(.L_x_34190) ;  /* 0x000005f000007945 */ /* 0x000fe20003800200 */
[----:B01----:R-:W-:Y:S02]  /*16110*/  IMAD.MOV.U32 R20, RZ, RZ, 0x2 ;  /* 0x00000002ff147424 */ /* 0x003fe400078e00ff */
[----:B------:R-:W-:Y:S01]  /*16120*/  FFMA.FTZ R10, R11, R240, 1.1641532182693481445e-10 ;  /* 0x2f0000000b0a7423 */ /* 0x000fe200000100f0 */
[----:B------:R-:W-:Y:S01]  /*16130*/  FMUL.FTZ R19, R19, R224 ;  /* 0x000000e013137220 */ /* 0x000fe20000410000 */
[----:B------:R-:W-:-:S03]  /*16140*/  MOV R11, R0 ;  /* 0x00000000000b7202 */ /* 0x000fc60000000f00 */
[----:B------:R-:W-:Y:S02]  /*16150*/  FSETP.GTU.FTZ.AND P2, PT, R10, R223, PT ;  /* 0x000000df0a00720b */ /* 0x000fe40003f5c000 */
[----:B------:R-:W-:Y:S02]  /*16160*/  FSEL R10, R9, RZ, P4 ;  /* 0x000000ff090a7208 */ /* 0x000fe40002000000 */
        /* <DEDUP_REMOVED lines=13> */
.L_x_34192:
        /* <DEDUP_REMOVED lines=13> */
.L_x_34194:
[----:B------:R-:W-:Y:S05]  /*16310*/  BSYNC.RECONVERGENT B1 ;  /* 0x0000000000017941 */ /* 0x000fea0003800200 */
.L_x_34193:
        /* <DEDUP_REMOVED lines=57> */
[----:B------:R-:W-:Y:S02]  /*166b0*/  MOV R0, R22 ;  /* 0x0000001600007202 */ /* 0x000fe40000000f00 */
[----:B------:R-:W-:Y:S01]  /*166c0*/  LOP3.LUT R4, R4, UR16, R11, 0x96, !PT ;  /* 0x0000001004047c12 */ /* 0x000fe2000f8e960b */
[----:B------:R-:W-:Y:S02]  /*166d0*/  IMAD.MOV.U32 R11, RZ, RZ, R17 ;  /* 0x000000ffff0b7224 */ /* 0x000fe400078e0011 */
[----:B------:R-:W-:-:S07]  /*166e0*/  IMAD.MOV.U32 R17, RZ, RZ, R10 ;  /* 0x000000ffff117224 */ /* 0x000fce00078e000a */
.L_x_34191:
[----:B------:R-:W-:Y:S05]  /*166f0*/  BSYNC.RECONVERGENT B0 ;  /* 0x0000000000007941 */ /* 0x000fea0003800200 */
.L_x_34190:
[----:B------:R-:W-:Y:S01]  /*16700*/  ISETP.NE.AND P2, PT, R20, 0x1, PT ;  /* 0x000000011400780c */ /* 0x000fe20003f45270 */
[----:B------:R-:W-:Y:S01]  /*16710*/  HADD2.F32 R19, -RZ, R13.H0_H0 ;  /* 0x2000000dff137230 */ /* 0x000fe20000004100 */
[----:B------:R-:W-:Y:S01]  /*16720*/  I2FP.F32.U32 R11, R11 ;  /* 0x0000000b000b7245 */ /* 0x000fe20000201000 */
[----:B------:R-:W-:Y:S01]  /*16730*/  BSSY.RECONVERGENT B0, `(.L_x_34195) ;  /* 0x000005b000007945 */ /* 0x000fe20003800200 */
[----:B------:R-:W-:Y:S02]  /*16740*/  IMAD.MOV.U32 R22, RZ, RZ, 0x2 ;  /* 0x00000002ff167424 */ /* 0x000fe400078e00ff */
[----:B------:R-:W-:Y:S01]  /*16750*/  FMUL.FTZ R19, R19, R224 ;  /* 0x000000e013137220 */ /* 0x000fe20000410000 */
        /* <DEDUP_REMOVED lines=13> */
.L_x_34197:
        /* <DEDUP_REMOVED lines=13> */
.L_x_34199:
[----:B------:R-:W-:Y:S05]  /*16900*/  BSYNC.RECONVERGENT B1 ;  /* 0x0000000000017941 */ /* 0x000fea0003800200 */
.L_x_34198:
        /* <DEDUP_REMOVED lines=61> */
.L_x_34196:
[----:B------:R-:W-:Y:S05]  /*16ce0*/  BSYNC.RECONVERGENT B0 ;  /* 0x0000000000007941 */ /* 0x000fea0003800200 */
.L_x_34195:
        /* <DEDUP_REMOVED lines=9> */
[----:B------:R-:W-:Y:S01]  /*16d80*/  FSEL R70, R21, RZ, !P2 ;  /* 0x000000ff15467208 */ /* 0x000fe20005000000 */
[----:B------:R-:W-:Y:S01]  /*16d90*/  HFMA2 R21, -RZ, RZ, 0, 1.1920928955078125e-07 ;  /* 0x00000002ff157431 */ /* 0x000fe200000001ff */
        /* <DEDUP_REMOVED lines=12> */
.L_x_34202:
        /* <DEDUP_REMOVED lines=13> */
.L_x_34204:
[----:B------:R-:W-:Y:S05]  /*16f30*/  BSYNC.RECONVERGENT B1 ;  /* 0x0000000000017941 */ /* 0x000fea0003800200 */
.L_x_34203:
        /* <DEDUP_REMOVED lines=61> */
.L_x_34201:
[----:B------:R-:W-:Y:S05]  /*17310*/  BSYNC.RECONVERGENT B0 ;  /* 0x0000000000007941 */ /* 0x000fea0003800200 */
.L_x_34200:
[----:B------:R-:W-:Y:S01]  /*17320*/  ISETP.NE.AND P2, PT, R21, 0x1, PT ;  /* 0x000000011500780c */ /* 0x000fe20003f45270 */
[----:B------:R-:W-:Y:S01]  /*17330*/  BSSY.RECONVERGENT B0, `(.L_x_34205) ;  /* 0x000005d000007945 */ /* 0x000fe20003800200 */
[----:B------:R-:W-:Y:S01]  /*17340*/  I2FP.F32.U32 R11, R11 ;  /* 0x0000000b000b7245 */ /* 0x000fe20000201000 */
[----:B------:R-:W-:Y:S01]  /*17350*/  IMAD.MOV.U32 R22, RZ, RZ, 0x2 ;  /* 0x00000002ff167424 */ /* 0x000fe200078e00ff */
[----:B------:R-:W-:-:S03]  /*17360*/  MOV R19, R0 ;  /* 0x0000000000137202 */ /* 0x000fc60000000f00 */
        /* <DEDUP_REMOVED lines=14> */
.L_x_34207:
        /* <DEDUP_REMOVED lines=13> */
.L_x_34209:
[----:B------:R-:W-:Y:S05]  /*17520*/  BSYNC.RECONVERGENT B1 ;  /* 0x0000000000017941 */ /* 0x000fea0003800200 */
.L_x_34208:
        /* <DEDUP_REMOVED lines=61> */
.L_x_34206:
[----:B------:R-:W-:Y:S05]  /*17900*/  BSYNC.RECONVERGENT B0 ;  /* 0x0000000000007941 */ /* 0x000fea0003800200 */
.L_x_34205:
[----:B------:R-:W-:Y:S01]  /*17910*/  I2FP.F32.U32 R19, R19 ;  /* 0x0000001300137245 */ /* 0x000fe20000201000 */
[----:B------:R-:W-:Y:S01]  /*17920*/  HADD2.F32 R21, -RZ, R97.H1_H1 ;  /* 0x30000061ff157230 */ /* 0x000fe20000004100 */
[----:B------:R-:W-:Y:S01]  /*17930*/  BSSY.RECONVERGENT B0, `(.L_x_34210) ;  /* 0x0000060000007945 */ /* 0x000fe20003800200 */
[----:B------:R-:W-:Y:S02]  /*17940*/  IMAD.MOV.U32 R23, RZ, RZ, 0x2 ;  /* 0x00000002ff177424 */ /* 0x000fe400078e00ff */
[----:B------:R-:W-:Y:S01]  /*17950*/  FFMA.FTZ R20, R19, R240, 1.1641532182693481445e-10 ;  /* 0x2f00000013147423 */ /* 0x000fe200000100f0 */
[----:B------:R-:W-:Y:S01]  /*17960*/  FMUL.FTZ R21, R21, R224 ;  /* 0x000000e015157220 */ /* 0x000fe20000410000 */
[----:B------:R-:W-:-:S03]  /*17970*/  IMAD.MOV.U32 R19, RZ, RZ, R0 ;  /* 0x000000ffff137224 */ /* 0x000fc600078e0000 */
        /* <DEDUP_REMOVED lines=16> */
.L_x_34212:
        /* <DEDUP_REMOVED lines=13> */
.L_x_34214:
[----:B------:R-:W-:Y:S05]  /*17b50*/  BSYNC.RECONVERGENT B1 ;  /* 0x0000000000017941 */ /* 0x000fea0003800200 */
.L_x_34213:
        /* <DEDUP_REMOVED lines=61> */
.L_x_34211:
[----:B------:R-:W-:Y:S05]  /*17f30*/  BSYNC.RECONVERGENT B0 ;  /* 0x0000000000007941 */ /* 0x000fea0003800200 */
.L_x_34210:
        /* <DEDUP_REMOVED lines=18> */
.L_x_34217:
        /* <DEDUP_REMOVED lines=13> */
.L_x_34219:
[----:B------:R-:W-:Y:S05]  /*18130*/  BSYNC.RECONVERGENT B1 ;  /* 0x0000000000017941 */ /* 0x000fea0003800200 */
.L_x_34218:
        /* <DEDUP_REMOVED lines=61> */
.L_x_34216:
[----:B------:R-:W-:Y:S05]  /*18510*/  BSYNC.RECONVERGENT B0 ;  /* 0x0000000000007941 */ /* 0x000fea0003800200 */
.L_x_34215:
[----:B------:R-:W-:Y:S01]  /*18520*/  I2FP.F32.U32 R21, R21 ;  /* 0x0000001500157245 */ /* 0x000fe20000201000 */
[----:B------:R-:W-:Y:S01]  /*18530*/  HADD2.F32 R23, -RZ, R98.H0_H0 ;  /* 0x20000062ff177230 */ /* 0x000fe20000004100 */
[----:B------:R-:W-:Y:S01]  /*18540*/  FSEL R19, R19, RZ, P2 ;  /* 0x000000ff13137208 */ /* 0x000fe20001000000 */
[----:B------:R-:W-:Y:S02]  /*18550*/  BSSY.RECONVERGENT B0, `(.L_x_34220) ;  /* 0x000005f000007945 */ /* 0x000fe40003800200 */
[----:B------:R-:W-:Y:S01]  /*18560*/  FFMA.FTZ R20, R21, R240, 1.1641532182693481445e-10 ;  /* 0x2f00000015147423 */ /* 0x000fe200000100f0 */
[----:B------:R-:W-:-:S04]  /*18570*/  FMUL.FTZ R23, R23, R224 ;  /* 0x000000e017177220 */ /* 0x000fc80000410000 */
[----:B------:R-:W-:-:S04]  /*18580*/  FSETP.GTU.FTZ.AND P3, PT, R20, R223, PT ;  /* 0x000000df1400720b */ /* 0x000fc80003f7c000 */
[----:B------:R-:W-:Y:S01]  /*18590*/  FSEL R64, R23, RZ, !P3 ;  /* 0x000000ff17407208 */ /* 0x000fe20005800000 */
[----:B------:R-:W-:Y:S01]  /*185a0*/  IMAD.MOV.U32 R23, RZ, RZ, 0x2 ;  /* 0x00000002ff177424 */ /* 0x000fe200078e00ff */
        /* <DEDUP_REMOVED lines=14> */
.L_x_34222:
        /* <DEDUP_REMOVED lines=13> */
.L_x_34224:
[----:B------:R-:W-:Y:S05]  /*18760*/  BSYNC.RECONVERGENT B1 ;  /* 0x0000000000017941 */ /* 0x000fea0003800200 */
.L_x_34223:
        /* <DEDUP_REMOVED lines=61> */
.L_x_34221:
[----:B------:R-:W-:Y:S05]  /*18b40*/  BSYNC.RECONVERGENT B0 ;  /* 0x0000000000007941 */ /* 0x000fea0003800200 */
.L_x_34220:
        /* <DEDUP_REMOVED lines=18> */
.L_x_34227:
        /* <DEDUP_REMOVED lines=13> */
.L_x_34229:
[----:B------:R-:W-:Y:S05]  /*18d40*/  BSYNC.RECONVERGENT B1 ;  /* 0x0000000000017941 */ /* 0x000fea0003800200 */
.L_x_34228:
        /* <DEDUP_REMOVED lines=61> */
.L_x_34226:
[----:B------:R-:W-:Y:S05]  /*19120*/  BSYNC.RECONVERGENT B0 ;  /* 0x0000000000007941 */ /* 0x000fea0003800200 */
.L_x_34225:
[----:B------:R-:W-:Y:S01]  /*19130*/  I2FP.F32.U32 R19, R19 ;  /* 0x0000001300137245 */ /* 0x000fe20000201000 */
[----:B------:R-:W-:Y:S01]  /*19140*/  HADD2.F32 R21, -RZ, R98.H1_H1 ;  /* 0x30000062ff157230 */ /* 0x000fe20000004100 */
        /* <DEDUP_REMOVED lines=21> */
.L_x_34232:
        /* <DEDUP_REMOVED lines=13> */
.L_x_34234:
[----:B------:R-:W-:Y:S05]  /*19370*/  BSYNC.RECONVERGENT B1 ;  /* 0x0000000000017941 */ /* 0x000fea0003800200 */
.L_x_34233:
        /* <DEDUP_REMOVED lines=61> */
.L_x_34231:
[----:B------:R-:W-:Y:S05]  /*19750*/  BSYNC.RECONVERGENT B0 ;  /* 0x0000000000007941 */ /* 0x000fea0003800200 */
.L_x_34230:
[----:B------:R-:W-:Y:S01]  /*19760*/  ISETP.NE.AND P5, PT, R23, 0x1, PT ;  /* 0x000000011700780c */ /* 0x000fe20003fa5270 */
[----:B------:R-:W-:Y:S01]  /*19770*/  HADD2.F32 R21, -RZ, R15.H0_H0 ;  /* 0x2000000fff157230 */ /* 0x000fe20000004100 */
        /* <DEDUP_REMOVED lines=16> */
.L_x_34237:
        /* <DEDUP_REMOVED lines=13> */
.L_x_34239:
[----:B------:R-:W-:Y:S05]  /*19950*/  BSYNC.RECONVERGENT B1 ;  /* 0x0000000000017941 */ /* 0x000fea0003800200 */
.L_x_34238:
        /* <DEDUP_REMOVED lines=61> */
.L_x_34236:
[----:B------:R-:W-:Y:S05]  /*19d30*/  BSYNC.RECONVERGENT B0 ;  /* 0x0000000000007941 */ /* 0x000fea0003800200 */
.L_x_34235:
[----:B------:R-:W-:Y:S01]  /*19d40*/  I2FP.F32.U32 R19, R19 ;  /* 0x0000001300137245 */ /* 0x000fe20000201000 */
[----:B------:R-:W-:Y:S01]  /*19d50*/  HADD2.F32 R21, -RZ, R99.H0_H0 ;  /* 0x20000063ff157230 */ /* 0x000fe20000004100 */
[----:B------:R-:W-:Y:S03]  /*19d60*/  BSSY.RECONVERGENT B0, `(.L_x_34240) ;  /* 0x0000060000007945 */ /* 0x000fe60003800200 */
[----:B------:R-:W-:Y:S01]  /*19d70*/  FFMA.FTZ R20, R19, R240, 1.1641532182693481445e-10 ;  /* 0x2f00000013147423 */ /* 0x000fe200000100f0 */
[----:B------:R-:W-:Y:S01]  /*19d80*/  FMUL.FTZ R21, R21, R224 ;  /* 0x000000e015157220 */ /* 0x000fe20000410000 */
[----:B------:R-:W-:Y:S01]  /*19d90*/  FSEL R19, R14, RZ, P4 ;  /* 0x000000ff0e137208 */ /* 0x000fe20002000000 */
[----:B------:R-:W-:Y:S02]  /*19da0*/  IMAD.MOV.U32 R14, RZ, RZ, R0 ;  /* 0x000000ffff0e7224 */ /* 0x000fe400078e0000 */
        /* <DEDUP_REMOVED lines=16> */
.L_x_34242:
        /* <DEDUP_REMOVED lines=13> */
.L_x_34244:
[----:B------:R-:W-:Y:S05]  /*19f80*/  BSYNC.RECONVERGENT B1 ;  /* 0x0000000000017941 */ /* 0x000fea0003800200 */
.L_x_34243:
        /* <DEDUP_REMOVED lines=61> */
.L_x_34241:
[----:B------:R-:W-:Y:S05]  /*1a360*/  BSYNC.RECONVERGENT B0 ;  /* 0x0000000000007941 */ /* 0x000fea0003800200 */
.L_x_34240:
[----:B------:R-:W-:Y:S01]  /*1a370*/  ISETP.NE.AND P6, PT, R21, 0x1, PT ;  /* 0x000000011500780c */ /* 0x000fe20003fc5270 */
[----:B------:R-:W-:Y:S01]  /*1a380*/  HADD2.F32 R15, -RZ, R15.H1_H1 ;  /* 0x3000000fff0f7230 */ /* 0x000fe20000004100 */
        /* <DEDUP_REMOVED lines=16> */
.L_x_34247:
        /* <DEDUP_REMOVED lines=15> */
.L_x_34249:
[----:B------:R-:W-:Y:S05]  /*1a580*/  BSYNC.RECONVERGENT B1 ;  /* 0x0000000000017941 */ /* 0x000fea0003800200 */
.L_x_34248:
        /* <DEDUP_REMOVED lines=61> */
.L_x_34246:
[----:B------:R-:W-:Y:S05]  /*1a960*/  BSYNC.RECONVERGENT B0 ;  /* 0x0000000000007941 */ /* 0x000fea0003800200 */
.L_x_34245:
        /* <DEDUP_REMOVED lines=9> */
[----:B------:R-:W-:Y:S01]  /*1aa00*/  @P1 FADD.FTZ R67, R91, R67 ;  /* 0x000000435b431221 */ /* 0x000fe20000010000 */
[----:B------:R-:W-:Y:S06]  /*1aa10*/  BRA `(.L_x_34250) ;  /* 0x0000003000407947 */ /* 0x000fec0003800000 */
.L_x_34169:
        /* <DEDUP_REMOVED lines=16> */
.L_x_34253:
        /* <DEDUP_REMOVED lines=13> */
.L_x_34255:
[----:B------:R-:W-:Y:S05]  /*1abf0*/  BSYNC.RECONVERGENT B1 ;  /* 0x0000000000017941 */ /* 0x000fea0003800200 */
.L_x_34254:
        /* <DEDUP_REMOVED lines=59> */
[----:B------:R-:W-:Y:S01]  /*1afb0*/  LOP3.LUT R4, R4, UR16, R19, 0x96, !PT ;  /* 0x0000001004047c12 */ /* 0x000fe2000f8e9613 */
[----:B------:R-:W-:-:S07]  /*1afc0*/  IMAD.MOV.U32 R18, RZ, RZ, R16 ;  /* 0x000000ffff127224 */ /* 0x000fce00078e0010 */
.L_x_34252:
[----:B------:R-:W-:Y:S05]  /*1afd0*/  BSYNC.RECONVERGENT B0 ;  /* 0x0000000000007941 */ /* 0x000fea0003800200 */
.L_x_34251:
[----:B------:R-:W-:Y:S01]  /*1afe0*/  ISETP.NE.AND P2, PT, R20, 0x1, PT ;  /* 0x000000011400780c */ /* 0x000fe20003f45270 */
[----:B------:R-:W-:Y:S01]  /*1aff0*/  BSSY.RECONVERGENT B0, `(.L_x_34256) ;  /* 0x000005c000007945 */ /* 0x000fe20003800200 */
[----:B------:R-:W-:Y:S01]  /*1b000*/  I2FP.F32.U32 R19, R18 ;  /* 0x0000001200137245 */ /* 0x000fe20000201000 */
[----:B------:R-:W-:Y:S02]  /*1b010*/  IMAD.MOV.U32 R22, RZ, RZ, 0x2 ;  /* 0x00000002ff167424 */ /* 0x000fe400078e00ff */
[----:B------:R-:W-:Y:S02]  /*1b020*/  IMAD.MOV.U32 R18, RZ, RZ, R0 ;  /* 0x000000ffff127224 */ /* 0x000fe400078e0000 */
[----:B------:R-:W-:Y:S01]  /*1b030*/  FFMA.FTZ R16, R19, R240, 1.1641532182693481445e-10 ;  /* 0x2f00000013107423 */ /* 0x000fe200000100f0 */
[----:B-----5:R-:W-:-:S04]  /*1b040*/  HADD2.F32 R19, -RZ, R12.H0_H0 ;  /* 0x2000000cff137230 */ /* 0x020fc80000004100 */
        /* <DEDUP_REMOVED lines=11> */
.L_x_34258:
        /* <DEDUP_REMOVED lines=13> */
.L_x_34260:
[----:B------:R-:W-:Y:S05]  /*1b1d0*/  BSYNC.RECONVERGENT B1 ;  /* 0x0000000000017941 */ /* 0x000fea0003800200 */
.L_x_34259:
        /* <DEDUP_REMOVED lines=61> */
.L_x_34257:
[----:B------:R-:W-:Y:S05]  /*1b5b0*/  BSYNC.RECONVERGENT B0 ;  /* 0x0000000000007941 */ /* 0x000fea0003800200 */
.L_x_34256:
[----:B------:R-:W-:Y:S01]  /*1b5c0*/  ISETP.NE.AND P2, PT, R22, 0x1, PT ;  /* 0x000000011600780c */ /* 0x000fe20003f45270 */
[----:B------:R-:W-:Y:S01]  /*1b5d0*/  BSSY.RECONVERGENT B0, `(.L_x_34261) ;  /* 0x000005c000007945 */ /* 0x000fe20003800200 */
[----:B------:R-:W-:Y:S01]  /*1b5e0*/  I2FP.F32.U32 R21, R18 ;  /* 0x0000001200157245 */ /* 0x000fe20000201000 */
[----:B------:R-:W-:Y:S02]  /*1b5f0*/  HFMA2 R24, -RZ, RZ, 0, 1.1920928955078125e-07 ;  /* 0x00000002ff187431 */ /* 0x000fe400000001ff */
[----:B------:R-:W-:Y:S02]  /*1b600*/  HADD2.F32 R20, -RZ, R12.H1_H1 ;  /* 0x3000000cff147230 */ /* 0x000fe40000004100 */
        /* <DEDUP_REMOVED lines=13> */
.L_x_34263:
        /* <DEDUP_REMOVED lines=13> */
.L_x_34265:
[----:B------:R-:W-:Y:S05]  /*1b7b0*/  BSYNC.RECONVERGENT B1 ;  /* 0x0000000000017941 */ /* 0x000fea0003800200 */
.L_x_34264:
        /* <DEDUP_REMOVED lines=61> */
.L_x_34262:
[----:B------:R-:W-:Y:S05]  /*1bb90*/  BSYNC.RECONVERGENT B0 ;  /* 0x0000000000007941 */ /* 0x000fea0003800200 */
.L_x_34261:
[----:B------:R-:W-:Y:S01]  /*1bba0*/  ISETP.NE.AND P2, PT, R24, 0x1, PT ;  /* 0x000000011800780c */ /* 0x000fe20003f45270 */
[----:B------:R-:W-:Y:S01]  /*1bbb0*/  BSSY.RECONVERGENT B0, `(.L_x_34266) ;  /* 0x000005c000007945 */ /* 0x000fe20003800200 */
[----:B------:R-:W-:Y:S01]  /*1bbc0*/  I2FP.F32.U32 R21, R12 ;  /* 0x0000000c00157245 */ /* 0x000fe20000201000 */
[----:B------:R-:W-:Y:S01]  /*1bbd0*/  IMAD.MOV.U32 R25, RZ, RZ, 0x2 ;  /* 0x00000002ff197424 */ /* 0x000fe200078e00ff */
[----:B------:R-:W-:-:S03]  /*1bbe0*/  MOV R23, R0 ;  /* 0x0000000000177202 */ /* 0x000fc60000000f00 */
[----:B------:R-:W-:Y:S01]  /*1bbf0*/  FFMA.FTZ R12, R21, R240, 1.1641532182693481445e-10 ;  /* 0x2f000000150c7423 */ /* 0x000fe200000100f0 */
[----:B------:R-:W-:-:S04]  /*1bc00*/  HADD2.F32 R21, -RZ, R13.H0_H0 ;  /* 0x2000000dff157230 */ /* 0x000fc80000004100 */
        /* <DEDUP_REMOVED lines=11> */
.L_x_34268:
        /* <DEDUP_REMOVED lines=13> */
.L_x_34270:
[----:B------:R-:W-:Y:S05]  /*1bd90*/  BSYNC.RECONVERGENT B1 ;  /* 0x0000000000017941 */ /* 0x000fea0003800200 */
.L_x_34269:
        /* <DEDUP_REMOVED lines=61> */
.L_x_34267:
[----:B------:R-:W-:Y:S05]  /*1c170*/  BSYNC.RECONVERGENT B0 ;  /* 0x0000000000007941 */ /* 0x000fea0003800200 */
.L_x_34266:
[----:B------:R-:W-:Y:S01]  /*1c180*/  ISETP.NE.AND P2, PT, R25, 0x1, PT ;  /* 0x000000011900780c */ /* 0x000fe20003f45270 */
[----:B------:R-:W-:Y:S01]  /*1c190*/  BSSY.RECONVERGENT B0, `(.L_x_34271) ;  /* 0x000005c000007945 */ /* 0x000fe20003800200 */
[----:B------:R-:W-:Y:S01]  /*1c1a0*/  I2FP.F32.U32 R23, R23 ;  /* 0x0000001700177245 */ /* 0x000fe20000201000 */
[----:B------:R-:W-:-:S04]  /*1c1b0*/  IMAD.MOV.U32 R26, RZ, RZ, 0x2 ;  /* 0x00000002ff1a7424 */ /* 0x000fc800078e00ff */
[----:B------:R-:W-:Y:S01]  /*1c1c0*/  FFMA.FTZ R22, R23, R240, 1.1641532182693481445e-10 ;  /* 0x2f00000017167423 */ /* 0x000fe200000100f0 */
[----:B------:R-:W-:-:S04]  /*1c1d0*/  IMAD.MOV.U32 R23, RZ, RZ, R0 ;  /* 0x000000ffff177224 */ /* 0x000fc800078e0000 */
[----:B------:R-:W-:Y:S01]  /*1c1e0*/  FSETP.LE.FTZ.AND P3, PT, R22, R223, PT ;  /* 0x000000df1600720b */ /* 0x000fe20003f73000 */
[----:B------:R-:W-:-:S03]  /*1c1f0*/  HADD2.F32 R22, -RZ, R13.H1_H1 ;  /* 0x3000000dff167230 */ /* 0x000fc60000004100 */
        /* <DEDUP_REMOVED lines=10> */
.L_x_34273:
        /* <DEDUP_REMOVED lines=13> */
.L_x_34275:
[----:B------:R-:W-:Y:S05]  /*1c370*/  BSYNC.RECONVERGENT B1 ;  /* 0x0000000000017941 */ /* 0x000fea0003800200 */
.L_x_34274:
        /* <DEDUP_REMOVED lines=61> */
.L_x_34272:
[----:B------:R-:W-:Y:S05]  /*1c750*/  BSYNC.RECONVERGENT B0 ;  /* 0x0000000000007941 */ /* 0x000fea0003800200 */
.L_x_34271:
        /* <DEDUP_REMOVED lines=17> */
.L_x_34278:
        /* <DEDUP_REMOVED lines=13> */
.L_x_34280:
[----:B------:R-:W-:Y:S05]  /*1c940*/  BSYNC.RECONVERGENT B1 ;  /* 0x0000000000017941 */ /* 0x000fea0003800200 */
.L_x_34279:
        /* <DEDUP_REMOVED lines=61> */
.L_x_34277:
[----:B------:R-:W-:Y:S05]  /*1cd20*/  BSYNC.RECONVERGENT B0 ;  /* 0x0000000000007941 */ /* 0x000fea0003800200 */
.L_x_34276:
[----:B------:R-:W-:Y:S01]  /*1cd30*/  ISETP.NE.AND P4, PT, R27, 0x1, PT ;  /* 0x000000011b00780c */ /* 0x000fe20003f85270 */
[----:B------:R-:W-:Y:S01]  /*1cd40*/  BSSY.RECONVERGENT B0, `(.L_x_34281) ;  /* 0x000005b000007945 */ /* 0x000fe20003800200 */
[----:B------:R-:W-:Y:S01]  /*1cd50*/  I2FP.F32.U32 R25, R25 ;  /* 0x0000001900197245 */ /* 0x000fe20000201000 */
[----:B------:R-:W-:Y:S02]  /*1cd60*/  HADD2.F32 R14, -RZ, R14.H1_H1 ;  /* 0x3000000eff0e7230 */ /* 0x000fe40000004100 */
        /* <DEDUP_REMOVED lines=13> */
.L_x_34283:
        /* <DEDUP_REMOVED lines=13> */
.L_x_34285:
[----:B------:R-:W-:Y:S05]  /*1cf10*/  BSYNC.RECONVERGENT B1 ;  /* 0x0000000000017941 */ /* 0x000fea0003800200 */
.L_x_34284:
        /* <DEDUP_REMOVED lines=57> */
[----:B------:R-:W-:Y:S02]  /*1d2b0*/  MOV R0, R26 ;  /* 0x0000001a00007202 */ /* 0x000fe40000000f00 */
[----:B------:R-:W-:Y:S01]  /*1d2c0*/  LOP3.LUT R4, R4, UR16, R25, 0x96, !PT ;  /* 0x0000001004047c12 */ /* 0x000fe2000f8e9619 */
[----:B------:R-:W-:Y:S02]  /*1d2d0*/  IMAD.MOV.U32 R25, RZ, RZ, R17 ;  /* 0x000000ffff197224 */ /* 0x000fe400078e0011 */
[----:B------:R-:W-:-:S07]  /*1d2e0*/  IMAD.MOV.U32 R17, RZ, RZ, R24 ;  /* 0x000000ffff117224 */ /* 0x000fce00078e0018 */
.L_x_34282:
[----:B------:R-:W-:Y:S05]  /*1d2f0*/  BSYNC.RECONVERGENT B0 ;  /* 0x0000000000007941 */ /* 0x000fea0003800200 */
.L_x_34281:
        /* <DEDUP_REMOVED lines=17> */
.L_x_34288:
        /* <DEDUP_REMOVED lines=13> */
.L_x_34290:
[----:B------:R-:W-:Y:S05]  /*1d4e0*/  BSYNC.RECONVERGENT B1 ;  /* 0x0000000000017941 */ /* 0x000fea0003800200 */
.L_x_34289:
        /* <DEDUP_REMOVED lines=61> */
.L_x_34287:
[----:B------:R-:W-:Y:S05]  /*1d8c0*/  BSYNC.RECONVERGENT B0 ;  /* 0x0000000000007941 */ /* 0x000fea0003800200 */
.L_x_34286:
        /* <DEDUP_REMOVED lines=37> */
.L_x_34250:
[----:B------:R-:W-:Y:S02]  /*1db20*/  SEL R14, RZ, 0x10000, !P4 ;  /* 0x00010000ff0e7807 */ /* 0x000fe40006000000 */
[----:B------:R-:W-:Y:S02]  /*1db30*/  SEL R23, RZ, 0x100, !P3 ;  /* 0x00000100ff177807 */ /* 0x000fe40005800000 */
[----:B------:R-:W-:Y:S02]  /*1db40*/  ISETP.NE.AND P4, PT, R12, RZ, PT ;  /* 0x000000ff0c00720c */ /* 0x000fe40003f85270 */
[----:B------:R-:W-:Y:S01]  /*1db50*/  ISETP.NE.AND P3, PT, R13, RZ, PT ;  /* 0x000000ff0d00720c */ /* 0x000fe20003f65270 */
[----:B------:R-:W-:Y:S01]  /*1db60*/  IMAD.WIDE.U32 R12, R227, 0x20, R242 ;  /* 0x00000020e30c7825 */ /* 0x000fe200078e00f2 */
[----:B------:R-:W-:Y:S02]  /*1db70*/  SEL R15, RZ, 0x1000000, !P5 ;  /* 0x01000000ff0f7807 */ /* 0x000fe40006800000 */
[----:B------:R-:W-:-:S02]  /*1db80*/  ISETP.NE.AND P5, PT, R18, RZ, PT ;  /* 0x000000ff1200720c */ /* 0x000fc40003fa5270 */
[----:B------:R-:W-:Y:S01]  /*1db90*/  STG.E.128 desc[UR6][R12.64], R68 ;  /* 0x000000440c007986 */ /* 0x000fe2000c101d06 */
[----:B------:R-:W-:Y:S02]  /*1dba0*/  LOP3.LUT R23, R23, R15, R14, 0xfe, !PT ;  /* 0x0000000f17177212 */ /* 0x000fe400078efe0e */
[----:B------:R-:W0:Y:S01]  /*1dbb0*/  @P1 LDC.64 R14, c[0x0][0x3a0] ;  /* 0x0000e800ff0e1b82 */ /* 0x000e220000000a00 */
[----:B------:R1:W-:Y:S01]  /*1dbc0*/  STG.E.128 desc[UR6][R12.64+0x10], R64 ;  /* 0x000010400c007986 */ /* 0x0003e2000c101d06 */
[----:B------:R-:W-:Y:S02]  /*1dbd0*/  ISETP.NE.AND P6, PT, R16, RZ, PT ;  /* 0x000000ff1000720c */ /* 0x000fe40003fc5270 */
[----:B------:R-:W-:Y:S02]  /*1dbe0*/  SEL R18, RZ, 0x1000000, !P3 ;  /* 0x01000000ff127807 */ /* 0x000fe40005800000 */
[----:B------:R-:W-:Y:S02]  /*1dbf0*/  SEL R19, RZ, 0x10000, !P4 ;  /* 0x00010000ff137807 */ /* 0x000fe40006000000 */
[----:B------:R-:W-:-:S02]  /*1dc00*/  SEL R16, RZ, 0x100, !P5 ;  /* 0x00000100ff107807 */ /* 0x000fc40006800000 */
[----:B------:R-:W-:Y:S02]  /*1dc10*/  SEL R21, RZ, 0x1, !P6 ;  /* 0x00000001ff157807 */ /* 0x000fe40007000000 */
[----:B------:R-:W-:Y:S02]  /*1dc20*/  LOP3.LUT R16, R16, R18, R19, 0xfe, !PT ;  /* 0x0000001210107212 */ /* 0x000fe400078efe13 */
[----:B------:R-:W-:Y:S02]  /*1dc30*/  SEL R18, RZ, 0x1, !P2 ;  /* 0x00000001ff127807 */ /* 0x000fe40005000000 */
[----:B------:R-:W-:Y:S02]  /*1dc40*/  IADD3 R239, PT, PT, R228, 0x60, RZ ;  /* 0x00000060e4ef7810 */ /* 0x000fe40007ffe0ff */
[----:B------:R-:W-:Y:S01]  /*1dc50*/  LOP3.LUT R19, R23, R18, RZ, 0xfc, !PT ;  /* 0x0000001217137212 */ /* 0x000fe200078efcff */
[----:B-1----:R-:W1:Y:S01]  /*1dc60*/  @P0 LDC.64 R12, c[0x0][0x398] ;  /* 0x0000e600ff0c0b82 */ /* 0x002e620000000a00 */
[----:B------:R-:W-:Y:S01]  /*1dc70*/  LOP3.LUT R18, R16, R21, RZ, 0xfc, !PT ;  /* 0x0000001510127212 */ /* 0x000fe200078efcff */
[----:B------:R-:W-:-:S04]  /*1dc80*/  IMAD.WIDE.U32 R20, R227, 0x8, R244 ;  /* 0x00000008e3147825 */ /* 0x000fc800078e00f4 */
[C---:B0-----:R-:W-:Y:S01]  /*1dc90*/  @P1 IMAD.WIDE.U32 R14, R239.reuse, 0x20, R14 ;  /* 0x00000020ef0e1825 */ /* 0x041fe200078e000e */
[----:B------:R0:W-:Y:S03]  /*1dca0*/  STG.E.64 desc[UR6][R20.64], R18 ;  /* 0x0000001214007986 */ /* 0x0001e6000c101b06 */
[----:B0-----:R-:W-:-:S04]  /*1dcb0*/  IMAD.WIDE.U32 R18, R239, 0x10, R234 ;  /* 0x00000010ef127825 */ /* 0x001fc800078e00ea */
        /* <DEDUP_REMOVED lines=17> */
[----:B------:R-:W-:Y:S02]  /*1ddd0*/  LOP3.LUT R23, R24, R20, R22, 0xfe, !PT ;  /* 0x0000001418177212 */ /* 0x000fe400078efe16 */
[----:B------:R-:W-:Y:S02]  /*1dde0*/  LOP3.LUT R21, R27, R25, RZ, 0xfc, !PT ;  /* 0x000000191b157212 */ /* 0x000fe400078efcff */
[----:B------:R-:W-:Y:S01]  /*1ddf0*/  LOP3.LUT R20, R23, 0xff, R8, 0xf8, !PT ;  /* 0x000000ff17147812 */ /* 0x000fe200078ef808 */
[----:B0-----:R-:W-:-:S05]  /*1de00*/  IMAD.WIDE.U32 R22, R227, 0x8, R28 ;  /* 0x00000008e3167825 */ /* 0x001fca00078e001c */
[----:B------:R0:W-:Y:S02]  /*1de10*/  STG.E.64 desc[UR6][R22.64], R20 ;  /* 0x0000001416007986 */ /* 0x0001e4000c101b06 */
.L_x_34291:
        /* <DEDUP_REMOVED lines=21> */
.L_x_34295:
        /* <DEDUP_REMOVED lines=13> */
.L_x_34297:
[----:B------:R-:W-:Y:S05]  /*1e040*/  BSYNC.RECONVERGENT B1 ;  /* 0x0000000000017941 */ /* 0x000fea0003800200 */
.L_x_34296:
        /* <DEDUP_REMOVED lines=39> */
[----:B0-----:R-:W-:Y:S01]  /*1e2c0*/  LOP3.LUT R20, R4, UR15, R19, 0x96, !PT ;  /* 0x0000000f04147c12 */ /* 0x001fe2000f8e9613 */
        /* <DEDUP_REMOVED lines=19> */
[----:B------:R-:W-:Y:S01]  /*1e400*/  LOP3.LUT R4, R4, UR16, R9, 0x96, !PT ;  /* 0x0000001004047c12 */ /* 0x000fe2000f8e9609 */
[----:B------:R-:W-:-:S07]  /*1e410*/  IMAD.MOV.U32 R8, RZ, RZ, R17 ;  /* 0x000000ffff087224 */ /* 0x000fce00078e0011 */
.L_x_34294:
[----:B------:R-:W-:Y:S05]  /*1e420*/  BSYNC.RECONVERGENT B0 ;  /* 0x0000000000007941 */ /* 0x000fea0003800200 */
.L_x_34293:
[----:B------:R-:W-:Y:S01]  /*1e430*/  I2FP.F32.U32 R9, R8 ;  /* 0x0000000800097245 */ /* 0x000fe20000201000 */
[----:B------:R-:W-:Y:S01]  /*1e440*/  BSSY.RECONVERGENT B0, `(.L_x_34298) ;  /* 0x000005e000007945 */ /* 0x000fe20003800200 */
[----:B------:R-:W-:Y:S01]  /*1e450*/  ISETP.NE.AND P2, PT, R10, 0x1, PT ;  /* 0x000000010a00780c */ /* 0x000fe20003f45270 */
[----:B------:R-:W-:Y:S01]  /*1e460*/  IMAD.MOV.U32 R17, RZ, RZ, 0x2 ;  /* 0x00000002ff117424 */ /* 0x000fe200078e00ff */
[----:B------:R-:W-:Y:S01]  /*1e470*/  LOP3.LUT R220, R220, 0xffffffef, RZ, 0xc0, !PT ;  /* 0xffffffefdcdc7812 */ /* 0x000fe200078ec0ff */
[----:B------:R-:W-:Y:S01]  /*1e480*/  FFMA.FTZ R8, R9, R240, 1.1641532182693481445e-10 ;  /* 0x2f00000009087423 */ /* 0x000fe200000100f0 */
[----:B-----5:R-:W-:Y:S02]  /*1e490*/  HADD2.F32 R9, -RZ, R12.H0_H0 ;  /* 0x2000000cff097230 */ /* 0x020fe40000004100 */
[----:B------:R-:W-:Y:S02]  /*1e4a0*/  IMAD.MOV.U32 R11, RZ, RZ, R0 ;  /* 0x000000ffff0b7224 */ /* 0x000fe400078e0000 */
[----:B------:R-:W-:Y:S01]  /*1e4b0*/  FSETP.LE.FTZ.AND P4, PT, R8, R223, PT ;  /* 0x000000df0800720b */ /* 0x000fe20003f93000 */
[----:B------:R-:W-:-:S12]  /*1e4c0*/  FMUL.FTZ R8, R9, R224 ;  /* 0x000000e009087220 */ /* 0x000fd80000410000 */
        /* <DEDUP_REMOVED lines=10> */
.L_x_34300:
        /* <DEDUP_REMOVED lines=13> */
.L_x_34302:
[----:B------:R-:W-:Y:S05]  /*1e640*/  BSYNC.RECONVERGENT B1 ;  /* 0x0000000000017941 */ /* 0x000fea0003800200 */
.L_x_34301:
[----:B0-----:R-:W-:Y:S01]  /*1e650*/  IMAD.WIDE.U32 R20, R6, -0x326172a9, RZ ;  /* 0xcd9e8d5706147825 */ /* 0x001fe200078e00ff */
        /* <DEDUP_REMOVED lines=60> */
.L_x_34299:
[----:B------:R-:W-:Y:S05]  /*1ea20*/  BSYNC.RECONVERGENT B0 ;  /* 0x0000000000007941 */ /* 0x000fea0003800200 */
.L_x_34298:
[----:B------:R-:W-:Y:S01]  /*1ea30*/  I2FP.F32.U32 R9, R11 ;  /* 0x0000000b00097245 */ /* 0x000fe20000201000 */
[----:B------:R-:W-:Y:S01]  /*1ea40*/  HADD2.F32 R11, -RZ, R96.H0_H0 ;  /* 0x20000060ff0b7230 */ /* 0x000fe20000004100 */
[----:B------:R-:W-:Y:S01]  /*1ea50*/  ISETP.NE.AND P3, PT, R17, 0x1, PT ;  /* 0x000000011100780c */ /* 0x000fe20003f65270 */
[----:B------:R-:W-:Y:S01]  /*1ea60*/  BSSY.RECONVERGENT B0, `(.L_x_34303) ;  /* 0x000005f000007945 */ /* 0x000fe20003800200 */
[----:B-1----:R-:W-:Y:S02]  /*1ea70*/  HFMA2 R18, -RZ, RZ, 0, 1.1920928955078125e-07 ;  /* 0x00000002ff127431 */ /* 0x002fe400000001ff */
        /* <DEDUP_REMOVED lines=18> */
.L_x_34305:
        /* <DEDUP_REMOVED lines=13> */
.L_x_34307:
[----:B------:R-:W-:Y:S05]  /*1ec70*/  BSYNC.RECONVERGENT B1 ;  /* 0x0000000000017941 */ /* 0x000fea0003800200 */
.L_x_34306:
[----:B------:R-:W-:Y:S01]  /*1ec80*/  IMAD.WIDE.U32 R10, R6, -0x326172a9, RZ ;  /* 0xcd9e8d57060a7825 */ /* 0x000fe200078e00ff */
[----:B------:R-:W-:Y:S01]  /*1ec90*/  LOP3.LUT R18, R2, UR5, R5, 0x96, !PT ;  /* 0x0000000502127c12 */ /* 0x000fe2000f8e9605 */
[----:B------:R-:W-:Y:S02]  /*1eca0*/  UIADD3 UR15, UPT, UPT, UR4, -0x61c88647, URZ ;  /* 0x9e3779b9040f7890 */ /* 0x000fe4000fffe0ff */
[----:B------:R-:W-:Y:S01]  /*1ecb0*/  UIADD3 UR16, UPT, UPT, UR5, -0x4498517b, URZ ;  /* 0xbb67ae8505107890 */ /* 0x000fe2000fffe0ff */
[----:B0-----:R-:W-:Y:S01]  /*1ecc0*/  LOP3.LUT R20, R3, UR4, R11, 0x96, !PT ;  /* 0x0000000403147c12 */ /* 0x001fe2000f8e960b */
        /* <DEDUP_REMOVED lines=56> */
.L_x_34304:
[----:B------:R-:W-:Y:S05]  /*1f050*/  BSYNC.RECONVERGENT B0 ;  /* 0x0000000000007941 */ /* 0x000fea0003800200 */
.L_x_34303:
[----:B------:R-:W-:Y:S01]  /*1f060*/  ISETP.NE.AND P2, PT, R18, 0x1, PT ;  /* 0x000000011200780c */ /* 0x000fe20003f45270 */
[----:B------:R-:W-:Y:S01]  /*1f070*/  BSSY.RECONVERGENT B0, `(.L_x_34308) ;  /* 0x000005d000007945 */ /* 0x000fe20003800200 */
[----:B------:R-:W-:Y:S02]  /*1f080*/  I2FP.F32.U32 R9, R9 ;  /* 0x0000000900097245 */ /* 0x000fe40000201000 */
[----:B------:R-:W-:-:S03]  /*1f090*/  MOV R11, R0 ;  /* 0x00000000000b7202 */ /* 0x000fc60000000f00 */
[----:B------:R-:W-:Y:S01]  /*1f0a0*/  FFMA.FTZ R10, R9, R240, 1.1641532182693481445e-10 ;  /* 0x2f000000090a7423 */ /* 0x000fe200000100f0 */
[----:B------:R-:W-:Y:S02]  /*1f0b0*/  HADD2.F32 R9, -RZ, R12.H1_H1 ;  /* 0x3000000cff097230 */ /* 0x000fe40000004100 */
[----:B------:R-:W-:Y:S02]  /*1f0c0*/  IMAD.MOV.U32 R12, RZ, RZ, 0x2 ;  /* 0x00000002ff0c7424 */ /* 0x000fe400078e00ff */
        /* <DEDUP_REMOVED lines=12> */
.L_x_34310:
        /* <DEDUP_REMOVED lines=13> */
.L_x_34312:
[----:B------:R-:W-:Y:S05]  /*1f260*/  BSYNC.RECONVERGENT B1 ;  /* 0x0000000000017941 */ /* 0x000fea0003800200 */
.L_x_34311:
[----:B0-----:R-:W-:Y:S01]  /*1f270*/  IMAD.WIDE.U32 R20, R6, -0x326172a9, RZ ;  /* 0xcd9e8d5706147825 */ /* 0x001fe200078e00ff */
        /* <DEDUP_REMOVED lines=60> */
.L_x_34309:
[----:B------:R-:W-:Y:S05]  /*1f640*/  BSYNC.RECONVERGENT B0 ;  /* 0x0000000000007941 */ /* 0x000fea0003800200 */
.L_x_34308:
        /* <DEDUP_REMOVED lines=23> */
.L_x_34315:
        /* <DEDUP_REMOVED lines=13> */
.L_x_34317:
[----:B------:R-:W-:Y:S05]  /*1f890*/  BSYNC.RECONVERGENT B1 ;  /* 0x0000000000017941 */ /* 0x000fea0003800200 */
.L_x_34316:
        /* <DEDUP_REMOVED lines=61> */
.L_x_34314:
[----:B------:R-:W-:Y:S05]  /*1fc70*/  BSYNC.RECONVERGENT B0 ;  /* 0x0000000000007941 */ /* 0x000fea0003800200 */
.L_x_34313:
[----:B------:R-:W-:Y:S01]  /*1fc80*/  ISETP.NE.AND P2, PT, R18, 0x1, PT ;  /* 0x000000011200780c */ /* 0x000fe20003f45270 */
[----:B------:R-:W-:Y:S01]  /*1fc90*/  BSSY.RECONVERGENT B0, `(.L_x_34318) ;  /* 0x000005d000007945 */ /* 0x000fe20003800200 */
[----:B------:R-:W-:Y:S01]  /*1fca0*/  I2FP.F32.U32 R11, R11 ;  /* 0x0000000b000b7245 */ /* 0x000fe20000201000 */
[----:B0-----:R-:W-:Y:S02]  /*1fcb0*/  HFMA2 R20, -RZ, RZ, 0, 1.1920928955078125e-07 ;  /* 0x00000002ff147431 */ /* 0x001fe400000001ff */
[----:B------:R-:W-:Y:S02]  /*1fcc0*/  IMAD.MOV.U32 R19, RZ, RZ, R0 ;  /* 0x000000ffff137224 */ /* 0x000fe400078e0000 */
        /* <DEDUP_REMOVED lines=14> */
.L_x_34320:
        /* <DEDUP_REMOVED lines=13> */
.L_x_34322:
[----:B------:R-:W-:Y:S05]  /*1fe80*/  BSYNC.RECONVERGENT B1 ;  /* 0x0000000000017941 */ /* 0x000fea0003800200 */
.L_x_34321:
        /* <DEDUP_REMOVED lines=61> */
.L_x_34319:
[----:B------:R-:W-:Y:S05]  /*20260*/  BSYNC.RECONVERGENT B0 ;  /* 0x0000000000007941 */ /* 0x000fea0003800200 */
.L_x_34318:
        /* <DEDUP_REMOVED lines=23> */
.L_x_34325:
        /* <DEDUP_REMOVED lines=13> */
.L_x_34327:
[----:B------:R-:W-:Y:S05]  /*204b0*/  BSYNC.RECONVERGENT B1 ;  /* 0x0000000000017941 */ /* 0x000fea0003800200 */
.L_x_34326:
        /* <DEDUP_REMOVED lines=61> */
.L_x_34324:
[----:B------:R-:W-:Y:S05]  /*20890*/  BSYNC.RECONVERGENT B0 ;  /* 0x0000000000007941 */ /* 0x000fea0003800200 */
.L_x_34323:
[----:B------:R-:W-:Y:S01]  /*208a0*/  ISETP.NE.AND P2, PT, R21, 0x1, PT ;  /* 0x000000011500780c */ /* 0x000fe20003f45270 */
[----:B------:R-:W-:Y:S01]  /*208b0*/  BSSY.RECONVERGENT B0, `(.L_x_34328) ;  /* 0x000005d000007945 */ /* 0x000fe20003800200 */
[----:B------:R-:W-:Y:S01]  /*208c0*/  I2FP.F32.U32 R11, R11 ;  /* 0x0000000b000b7245 */ /* 0x000fe20000201000 */
[----:B------:R-:W-:Y:S02]  /*208d0*/  IMAD.MOV.U32 R20, RZ, RZ, 0x2 ;  /* 0x00000002ff147424 */ /* 0x000fe400078e00ff */
        /* <DEDUP_REMOVED lines=15> */
.L_x_34330:
        /* <DEDUP_REMOVED lines=13> */
.L_x_34332:
[----:B------:R-:W-:Y:S05]  /*20aa0*/  BSYNC.RECONVERGENT B1 ;  /* 0x0000000000017941 */ /* 0x000fea0003800200 */
.L_x_34331:
        /* <DEDUP_REMOVED lines=61> */
.L_x_34329:
[----:B------:R-:W-:Y:S05]  /*20e80*/  BSYNC.RECONVERGENT B0 ;  /* 0x0000000000007941 */ /* 0x000fea0003800200 */
.L_x_34328:
[----:B------:R-:W-:Y:S01]  /*20e90*/  I2FP.F32.U32 R19, R19 ;  /* 0x0000001300137245 */ /* 0x000fe20000201000 */
[----:B------:R-:W-:Y:S01]  /*20ea0*/  HADD2.F32 R21, -RZ, R97.H1_H1 ;  /* 0x30000061ff157230 */ /* 0x000fe20000004100 */
[----:B------:R-:W-:Y:S01]  /*20eb0*/  BSSY.RECONVERGENT B0, `(.L_x_34333) ;  /* 0x0000060000007945 */ /* 0x000fe20003800200 */
[----:B------:R-:W-:Y:S02]  /*20ec0*/  HFMA2 R22, -RZ, RZ, 0, 1.1920928955078125e-07 ;  /* 0x00000002ff167431 */ /* 0x000fe400000001ff */
        /* <DEDUP_REMOVED lines=19> */
.L_x_34335:
        /* <DEDUP_REMOVED lines=13> */
.L_x_34337:
[----:B------:R-:W-:Y:S05]  /*210d0*/  BSYNC.RECONVERGENT B1 ;  /* 0x0000000000017941 */ /* 0x000fea0003800200 */
.L_x_34336:
        /* <DEDUP_REMOVED lines=61> */
.L_x_34334:
[----:B------:R-:W-:Y:S05]  /*214b0*/  BSYNC.RECONVERGENT B0 ;  /* 0x0000000000007941 */ /* 0x000fea0003800200 */
.L_x_34333:
        /* <DEDUP_REMOVED lines=18> */
.L_x_34340:
        /* <DEDUP_REMOVED lines=13> */
.L_x_34342:
[----:B------:R-:W-:Y:S05]  /*216b0*/  BSYNC.RECONVERGENT B1 ;  /* 0x0000000000017941 */ /* 0x000fea0003800200 */
.L_x_34341:
        /* <DEDUP_REMOVED lines=61> */
.L_x_34339:
[----:B------:R-:W-:Y:S05]  /*21a90*/  BSYNC.RECONVERGENT B0 ;  /* 0x0000000000007941 */ /* 0x000fea0003800200 */
.L_x_34338:
[----:B------:R-:W-:Y:S01]  /*21aa0*/  I2FP.F32.U32 R19, R21 ;  /* 0x0000001500137245 */ /* 0x000fe20000201000 */
[----:B------:R-:W-:Y:S01]  /*21ab0*/  HADD2.F32 R21, -RZ, R98.H0_H0 ;  /* 0x20000062ff157230 */ /* 0x000fe20000004100 */
[----:B------:R-:W-:Y:S03]  /*21ac0*/  BSSY.RECONVERGENT B0, `(.L_x_34343) ;  /* 0x0000060000007945 */ /* 0x000fe60003800200 */
[----:B------:R-:W-:Y:S01]  /*21ad0*/  FFMA.FTZ R20, R19, R240, 1.1641532182693481445e-10 ;  /* 0x2f00000013147423 */ /* 0x000fe200000100f0 */
[----:B------:R-:W-:Y:S01]  /*21ae0*/  FMUL.FTZ R21, R21, R224 ;  /* 0x000000e015157220 */ /* 0x000fe20000410000 */
[----:B------:R-:W-:-:S03]  /*21af0*/  FSEL R19, R18, RZ, P2 ;  /* 0x000000ff12137208 */ /* 0x000fc60001000000 */
[----:B------:R-:W-:Y:S01]  /*21b00*/  FSETP.GTU.FTZ.AND P3, PT, R20, R223, PT ;  /* 0x000000df1400720b */ /* 0x000fe20003f7c000 */
[----:B------:R-:W-:-:S03]  /*21b10*/  IMAD.MOV.U32 R20, RZ, RZ, 0x2 ;  /* 0x00000002ff147424 */ /* 0x000fc600078e00ff */
        /* <DEDUP_REMOVED lines=15> */
.L_x_34345:
        /* <DEDUP_REMOVED lines=13> */
.L_x_34347:
[----:B------:R-:W-:Y:S05]  /*21ce0*/  BSYNC.RECONVERGENT B1 ;  /* 0x0000000000017941 */ /* 0x000fea0003800200 */
.L_x_34346:
        /* <DEDUP_REMOVED lines=58> */
[----:B------:R-:W-:Y:S02]  /*22090*/  LOP3.LUT R4, R4, UR15, R19, 0x96, !PT ;  /* 0x0000000f04047c12 */ /* 0x000fe4000f8e9613 */
[----:B------:R-:W-:Y:S01]  /*220a0*/  MOV R19, R16 ;  /* 0x0000001000137202 */ /* 0x000fe20000000f00 */
[----:B------:R-:W-:-:S07]  /*220b0*/  IMAD.MOV.U32 R16, RZ, RZ, R18 ;  /* 0x000000ffff107224 */ /* 0x000fce00078e0012 */
.L_x_34344:
[----:B------:R-:W-:Y:S05]  /*220c0*/  BSYNC.RECONVERGENT B0 ;  /* 0x0000000000007941 */ /* 0x000fea0003800200 */
.L_x_34343:
        /* <DEDUP_REMOVED lines=18> */
.L_x_34350:
        /* <DEDUP_REMOVED lines=13> */
.L_x_34352:
[----:B------:R-:W-:Y:S05]  /*222c0*/  BSYNC.RECONVERGENT B1 ;  /* 0x0000000000017941 */ /* 0x000fea0003800200 */
.L_x_34351:
        /* <DEDUP_REMOVED lines=61> */
.L_x_34349:
[----:B------:R-:W-:Y:S05]  /*226a0*/  BSYNC.RECONVERGENT B0 ;  /* 0x0000000000007941 */ /* 0x000fea0003800200 */
.L_x_34348:
        /* <DEDUP_REMOVED lines=23> */
.L_x_34355:
        /* <DEDUP_REMOVED lines=13> */
.L_x_34357:
[----:B------:R-:W-:Y:S05]  /*228f0*/  BSYNC.RECONVERGENT B1 ;  /* 0x0000000000017941 */ /* 0x000fea0003800200 */
.L_x_34356:
        /* <DEDUP_REMOVED lines=57> */
[----:B------:R-:W-:Y:S02]  /*22c90*/  HFMA2 R20, -RZ, RZ, 0, 0 ;  /* 0x00000000ff147431 */ /* 0x000fe400000001ff */
[----:B------:R-:W-:Y:S01]  /*22ca0*/  IMAD.MOV.U32 R14, RZ, RZ, R16 ;  /* 0x000000ffff0e7224 */ /* 0x000fe200078e0010 */
[----:B------:R-:W-:Y:S01]  /*22cb0*/  LOP3.LUT R4, R4, UR15, R19, 0x96, !PT ;  /* 0x0000000f04047c12 */ /* 0x000fe2000f8e9613 */
[----:B------:R-:W-:-:S07]  /*22cc0*/  IMAD.MOV.U32 R16, RZ, RZ, R18 ;  /* 0x000000ffff107224 */ /* 0x000fce00078e0012 */
.L_x_34354:
[----:B------:R-:W-:Y:S05]  /*22cd0*/  BSYNC.RECONVERGENT B0 ;  /* 0x0000000000007941 */ /* 0x000fea0003800200 */
.L_x_34353:
[----:B------:R-:W-:Y:S01]  /*22ce0*/  ISETP.NE.AND P5, PT, R20, 0x1, PT ;  /* 0x000000011400780c */ /* 0x000fe20003fa5270 */
[----:B------:R-:W-:Y:S01]  /*22cf0*/  HADD2.F32 R21, -RZ, R15.H0_H0 ;  /* 0x2000000fff157230 */ /* 0x000fe20000004100 */
[----:B------:R-:W-:Y:S01]  /*22d00*/  I2FP.F32.U32 R19, R14 ;  /* 0x0000000e00137245 */ /* 0x000fe20000201000 */
[----:B------:R-:W-:Y:S03]  /*22d10*/  BSSY.RECONVERGENT B0, `(.L_x_34358) ;  /* 0x000005a000007945 */ /* 0x000fe60003800200 */
[----:B------:R-:W-:Y:S01]  /*22d20*/  FMUL.FTZ R14, R21, R224 ;  /* 0x000000e0150e7220 */ /* 0x000fe20000410000 */
[----:B------:R-:W-:Y:S01]  /*22d30*/  FFMA.FTZ R18, R19, R240, 1.1641532182693481445e-10 ;  /* 0x2f00000013127423 */ /* 0x000fe200000100f0 */
[----:B------:R-:W-:Y:S02]  /*22d40*/  IMAD.MOV.U32 R21, RZ, RZ, 0x2 ;  /* 0x00000002ff157424 */ /* 0x000fe400078e00ff */
[----:B------:R-:W-:-:S02]  /*22d50*/  IMAD.MOV.U32 R19, RZ, RZ, R0 ;  /* 0x000000ffff137224 */ /* 0x000fc400078e0000 */
        /* <DEDUP_REMOVED lines=10> */
.L_x_34360:
        /* <DEDUP_REMOVED lines=13> */
.L_x_34362:
[----:B------:R-:W-:Y:S05]  /*22ed0*/  BSYNC.RECONVERGENT B1 ;  /* 0x0000000000017941 */ /* 0x000fea0003800200 */
.L_x_34361:
        /* <DEDUP_REMOVED lines=61> */
.L_x_34359:
[----:B------:R-:W-:Y:S05]  /*232b0*/  BSYNC.RECONVERGENT B0 ;  /* 0x0000000000007941 */ /* 0x000fea0003800200 */
.L_x_34358:
[----:B------:R-:W-:Y:S01]  /*232c0*/  I2FP.F32.U32 R19, R19 ;  /* 0x0000001300137245 */ /* 0x000fe20000201000 */
[----:B------:R-:W-:Y:S01]  /*232d0*/  BSSY.RECONVERGENT B0, `(.L_x_34363) ;  /* 0x0000061000007945 */ /* 0x000fe20003800200 */
[----:B------:R-:W-:-:S03]  /*232e0*/  HFMA2 R20, -RZ, RZ, 0, 1.1920928955078125e-07 ;  /* 0x00000002ff147431 */ /* 0x000fc600000001ff */
[----:B------:R-:W-:Y:S01]  /*232f0*/  FFMA.FTZ R18, R19, R240, 1.1641532182693481445e-10 ;  /* 0x2f00000013127423 */ /* 0x000fe200000100f0 */
[----:B------:R-:W-:-:S04]  /*23300*/  HADD2.F32 R19, -RZ, R99.H0_H0 ;  /* 0x20000063ff137230 */ /* 0x000fc80000004100 */
[----:B------:R-:W-:Y:S01]  /*23310*/  FSETP.GTU.FTZ.AND P5, PT, R18, R223, PT ;  /* 0x000000df1200720b */ /* 0x000fe20003fbc000 */
[----:B------:R-:W-:-:S03]  /*23320*/  FMUL.FTZ R19, R19, R224 ;  /* 0x000000e013137220 */ /* 0x000fc60000410000 */
[----:B------:R-:W-:Y:S02]  /*23330*/  SEL R218, RZ, 0x1, P5 ;  /* 0x00000001ffda7807 */ /* 0x000fe40002800000 */
[----:B------:R-:W-:Y:S02]  /*23340*/  FSEL R58, R19, RZ, !P5 ;  /* 0x000000ff133a7208 */ /* 0x000fe40006800000 */
[----:B------:R-:W-:Y:S02]  /*23350*/  ISETP.NE.AND P5, PT, R21, 0x1, PT ;  /* 0x000000011500780c */ /* 0x000fe40003fa5270 */
[----:B------:R-:W-:Y:S01]  /*23360*/  FSEL R19, R14, RZ, P4 ;  /* 0x000000ff0e137208 */ /* 0x000fe20002000000 */
[----:B------:R-:W-:-:S04]  /*23370*/  IMAD.MOV.U32 R14, RZ, RZ, R0 ;  /* 0x000000ffff0e7224 */ /* 0x000fc800078e0000 */
[----:B------:R-:W-:-:S04]  /*23380*/  FADD.FTZ R58, R58, R19 ;  /* 0x000000133a3a7221 */ /* 0x000fc80000010000 */
[----:B------:R-:W-:Y:S02]  /*23390*/  @P1 FADD.FTZ R58, R90, R58 ;  /* 0x0000003a5a3a1221 */ /* 0x000fe40000010000 */
        /* <DEDUP_REMOVED lines=9> */
.L_x_34365:
        /* <DEDUP_REMOVED lines=13> */
.L_x_34367:
[----:B------:R-:W-:Y:S05]  /*23500*/  BSYNC.RECONVERGENT B1 ;  /* 0x0000000000017941 */ /* 0x000fea0003800200 */
.L_x_34366:
        /* <DEDUP_REMOVED lines=61> */
.L_x_34364:
[----:B------:R-:W-:Y:S05]  /*238e0*/  BSYNC.RECONVERGENT B0 ;  /* 0x0000000000007941 */ /* 0x000fea0003800200 */
.L_x_34363:
        /* <DEDUP_REMOVED lines=18> */
.L_x_34370:
        /* <DEDUP_REMOVED lines=15> */
.L_x_34372:
[----:B------:R-:W-:Y:S05]  /*23b00*/  BSYNC.RECONVERGENT B1 ;  /* 0x0000000000017941 */ /* 0x000fea0003800200 */
.L_x_34371:
        /* <DEDUP_REMOVED lines=61> */
.L_x_34369:
[----:B------:R-:W-:Y:S05]  /*23ee0*/  BSYNC.RECONVERGENT B0 ;  /* 0x0000000000007941 */ /* 0x000fea0003800200 */
.L_x_34368:
[----:B------:R-:W-:Y:S02]  /*23ef0*/  I2FP.F32.U32 R15, R15 ;  /* 0x0000000f000f7245 */ /* 0x000fe40000201000 */
[----:B------:R-:W-:-:S03]  /*23f00*/  FSEL R18, R18, RZ, P5 ;  /* 0x000000ff12127208 */ /* 0x000fc60002800000 */
[----:B------:R-:W-:Y:S01]  /*23f10*/  FFMA.FTZ R14, R15, R240, 1.1641532182693481445e-10 ;  /* 0x2f0000000f0e7423 */ /* 0x000fe200000100f0 */
[----:B------:R-:W-:-:S04]  /*23f20*/  HADD2.F32 R15, -RZ, R99.H1_H1 ;  /* 0x30000063ff0f7230 */ /* 0x000fc80000004100 */
[----:B------:R-:W-:Y:S01]  /*23f30*/  FSETP.GTU.FTZ.AND P6, PT, R14, R223, PT ;  /* 0x000000df0e00720b */ /* 0x000fe20003fdc000 */
[----:B------:R-:W-:-:S03]  /*23f40*/  FMUL.FTZ R15, R15, R224 ;  /* 0x000000e00f0f7220 */ /* 0x000fc60000410000 */
[----:B------:R-:W-:Y:S02]  /*23f50*/  SEL R219, RZ, 0x1, P6 ;  /* 0x00000001ffdb7807 */ /* 0x000fe40003000000 */
[----:B------:R-:W-:-:S05]  /*23f60*/  FSEL R59, R15, RZ, !P6 ;  /* 0x000000ff0f3b7208 */ /* 0x000fca0007000000 */
[----:B------:R-:W-:-:S04]  /*23f70*/  FADD.FTZ R59, R59, R18 ;  /* 0x000000123b3b7221 */ /* 0x000fc80000010000 */
[----:B------:R-:W-:Y:S01]  /*23f80*/  @P1 FADD.FTZ R59, R91, R59 ;  /* 0x0000003b5b3b1221 */ /* 0x000fe20000010000 */
[----:B------:R-:W-:Y:S06]  /*23f90*/  BRA `(.L_x_34373) ;  /* 0x0000003000447947 */ /* 0x000fec0003800000 */
.L_x_34292:
        /* <DEDUP_REMOVED lines=16> */
.L_x_34376:
        /* <DEDUP_REMOVED lines=13> */
.L_x_34378:
[----:B------:R-:W-:Y:S05]  /*24170*/  BSYNC.RECONVERGENT B1 ;  /* 0x0000000000017941 */ /* 0x000fea0003800200 */
.L_x_34377:
[----:B0-----:R-:W-:Y:S01]  /*24180*/  LOP3.LUT R20, R2, UR5, R5, 0x96, !PT ;  /* 0x0000000502147c12 */ /* 0x001fe2000f8e9605 */
        /* <DEDUP_REMOVED lines=60> */
.L_x_34375:
[----:B------:R-:W-:Y:S05]  /*24550*/  BSYNC.RECONVERGENT B0 ;  /* 0x0000000000007941 */ /* 0x000fea0003800200 */
.L_x_34374:
[----:B------:R-:W-:Y:S01]  /*24560*/  I2FP.F32.U32 R17, R18 ;  /* 0x0000001200117245 */ /* 0x000fe20000201000 */
[----:B------:R-:W-:Y:S01]  /*24570*/  BSSY.RECONVERGENT B0, `(.L_x_34379) ;  /* 0x000005d000007945 */ /* 0x000fe20003800200 */
[----:B------:R-:W-:Y:S01]  /*24580*/  ISETP.NE.AND P2, PT, R19, 0x1, PT ;  /* 0x000000011300780c */ /* 0x000fe20003f45270 */
[----:B0-----:R-:W-:Y:S01]  /*24590*/  HFMA2 R21, -RZ, RZ, 0, 1.1920928955078125e-07 ;  /* 0x00000002ff157431 */ /* 0x001fe200000001ff */
[----:B------:R-:W-:Y:S01]  /*245a0*/  LOP3.LUT R220, R220, 0xffffffef, RZ, 0xc0, !PT ;  /* 0xffffffefdcdc7812 */ /* 0x000fe200078ec0ff */
[----:B------:R-:W-:Y:S01]  /*245b0*/  FFMA.FTZ R18, R17, R240, 1.1641532182693481445e-10 ;  /* 0x2f00000011127423 */ /* 0x000fe200000100f0 */
[----:B------:R-:W-:-:S04]  /*245c0*/  IMAD.MOV.U32 R17, RZ, RZ, R0 ;  /* 0x000000ffff117224 */ /* 0x000fc800078e0000 */
[----:B------:R-:W-:Y:S01]  /*245d0*/  FSETP.LE.FTZ.AND P3, PT, R18, R223, PT ;  /* 0x000000df1200720b */ /* 0x000fe20003f73000 */
[----:B-----5:R-:W-:-:S12]  /*245e0*/  HADD2.F32 R18, -RZ, R12.H0_H0 ;  /* 0x2000000cff127230 */ /* 0x020fd80000004100 */
        /* <DEDUP_REMOVED lines=10> */
.L_x_34381:
        /* <DEDUP_REMOVED lines=13> */
.L_x_34383:
[----:B------:R-:W-:Y:S05]  /*24760*/  BSYNC.RECONVERGENT B1 ;  /* 0x0000000000017941 */ /* 0x000fea0003800200 */
.L_x_34382:
        /* <DEDUP_REMOVED lines=61> */
.L_x_34380:
[----:B------:R-:W-:Y:S05]  /*24b40*/  BSYNC.RECONVERGENT B0 ;  /* 0x0000000000007941 */ /* 0x000fea0003800200 */
.L_x_34379:
[----:B------:R-:W-:Y:S01]  /*24b50*/  ISETP.NE.AND P2, PT, R21, 0x1, PT ;  /* 0x000000011500780c */ /* 0x000fe20003f45270 */
[----:B------:R-:W-:Y:S01]  /*24b60*/  BSSY.RECONVERGENT B0, `(.L_x_34384) ;  /* 0x000005c000007945 */ /* 0x000fe20003800200 */
[----:B------:R-:W-:Y:S01]  /*24b70*/  I2FP.F32.U32 R17, R17 ;  /* 0x0000001100117245 */ /* 0x000fe20000201000 */
[----:B------:R-:W-:Y:S01]  /*24b80*/  HADD2.F32 R19, -RZ, R12.H1_H1 ;  /* 0x3000000cff137230 */ /* 0x000fe20000004100 */
        /* <DEDUP_REMOVED lines=14> */
.L_x_34386:
        /* <DEDUP_REMOVED lines=13> */
.L_x_34388:
[----:B------:R-:W-:Y:S05]  /*24d40*/  BSYNC.RECONVERGENT B1 ;  /* 0x0000000000017941 */ /* 0x000fea0003800200 */
.L_x_34387:
        /* <DEDUP_REMOVED lines=61> */
.L_x_34385:
[----:B------:R-:W-:Y:S05]  /*25120*/  BSYNC.RECONVERGENT B0 ;  /* 0x0000000000007941 */ /* 0x000fea0003800200 */
.L_x_34384:
[----:B------:R-:W-:Y:S01]  /*25130*/  ISETP.NE.AND P2, PT, R22, 0x1, PT ;  /* 0x000000011600780c */ /* 0x000fe20003f45270 */
[----:B------:R-:W-:Y:S01]  /*25140*/  BSSY.RECONVERGENT B0, `(.L_x_34389) ;  /* 0x000005c000007945 */ /* 0x000fe20003800200 */
[----:B------:R-:W-:Y:S01]  /*25150*/  I2FP.F32.U32 R21, R12 ;  /* 0x0000000c00157245 */ /* 0x000fe20000201000 */
[----:B------:R-:W-:Y:S02]  /*25160*/  HADD2.F32 R20, -RZ, R13.H0_H0 ;  /* 0x2000000dff147230 */ /* 0x000fe40000004100 */
[----:B------:R-:W-:Y:S02]  /*25170*/  IMAD.MOV.U32 R24, RZ, RZ, 0x2 ;  /* 0x00000002ff187424 */ /* 0x000fe400078e00ff */
        /* <DEDUP_REMOVED lines=13> */
.L_x_34391:
        /* <DEDUP_REMOVED lines=13> */
.L_x_34393:
[----:B------:R-:W-:Y:S05]  /*25320*/  BSYNC.RECONVERGENT B1 ;  /* 0x0000000000017941 */ /* 0x000fea0003800200 */
.L_x_34392:
        /* <DEDUP_REMOVED lines=61> */
.L_x_34390:
[----:B------:R-:W-:Y:S05]  /*25700*/  BSYNC.RECONVERGENT B0 ;  /* 0x0000000000007941 */ /* 0x000fea0003800200 */
.L_x_34389:
[----:B------:R-:W-:Y:S01]  /*25710*/  ISETP.NE.AND P2, PT, R24, 0x1, PT ;  /* 0x000000011800780c */ /* 0x000fe20003f45270 */
[----:B------:R-:W-:Y:S01]  /*25720*/  BSSY.RECONVERGENT B0, `(.L_x_34394) ;  /* 0x000005c000007945 */ /* 0x000fe20003800200 */
[----:B------:R-:W-:Y:S01]  /*25730*/  I2FP.F32.U32 R21, R21 ;  /* 0x0000001500157245 */ /* 0x000fe20000201000 */
[----:B------:R-:W-:Y:S02]  /*25740*/  HFMA2 R25, -RZ, RZ, 0, 1.1920928955078125e-07 ;  /* 0x00000002ff197431 */ /* 0x000fe400000001ff */
[----:B------:R-:W-:Y:S02]  /*25750*/  IMAD.MOV.U32 R23, RZ, RZ, R0 ;  /* 0x000000ffff177224 */ /* 0x000fe400078e0000 */
[----:B------:R-:W-:Y:S01]  /*25760*/  FFMA.FTZ R22, R21, R240, 1.1641532182693481445e-10 ;  /* 0x2f00000015167423 */ /* 0x000fe200000100f0 */
[----:B------:R-:W-:-:S04]  /*25770*/  HADD2.F32 R21, -RZ, R13.H1_H1 ;  /* 0x3000000dff157230 */ /* 0x000fc80000004100 */
        /* <DEDUP_REMOVED lines=11> */
.L_x_34396:
        /* <DEDUP_REMOVED lines=13> */
.L_x_34398:
[----:B------:R-:W-:Y:S05]  /*25900*/  BSYNC.RECONVERGENT B1 ;  /* 0x0000000000017941 */ /* 0x000fea0003800200 */
.L_x_34397:
        /* <DEDUP_REMOVED lines=61> */
.L_x_34395:
[----:B------:R-:W-:Y:S05]  /*25ce0*/  BSYNC.RECONVERGENT B0 ;  /* 0x0000000000007941 */ /* 0x000fea0003800200 */
.L_x_34394:
[----:B------:R-:W-:Y:S01]  /*25cf0*/  ISETP.NE.AND P3, PT, R25, 0x1, PT ;  /* 0x000000011900780c */ /* 0x000fe20003f65270 */
[----:B------:R-:W-:Y:S01]  /*25d00*/  BSSY.RECONVERGENT B0, `(.L_x_34399) ;  /* 0x000005b000007945 */ /* 0x000fe20003800200 */
[----:B------:R-:W-:Y:S01]  /*25d10*/  I2FP.F32.U32 R23, R23 ;  /* 0x0000001700177245 */ /* 0x000fe20000201000 */
[----:B------:R-:W-:-:S04]  /*25d20*/  IMAD.MOV.U32 R26, RZ, RZ, 0x2 ;  /* 0x00000002ff1a7424 */ /* 0x000fc800078e00ff */
[----:B------:R-:W-:Y:S01]  /*25d30*/  FFMA.FTZ R22, R23, R240, 1.1641532182693481445e-10 ;  /* 0x2f00000017167423 */ /* 0x000fe200000100f0 */
[----:B------:R-:W-:-:S04]  /*25d40*/  MOV R23, R0 ;  /* 0x0000000000177202 */ /* 0x000fc80000000f00 */
[----:B------:R-:W-:Y:S01]  /*25d50*/  FSETP.LE.FTZ.AND P2, PT, R22, R223, PT ;  /* 0x000000df1600720b */ /* 0x000fe20003f53000 */
[----:B------:R-:W-:Y:S01]  /*25d60*/  HADD2.F32 R22, -RZ, R14.H0_H0 ;  /* 0x2000000eff167230 */ /* 0x000fe20000004100 */
        /* <DEDUP_REMOVED lines=9> */
.L_x_34401:
        /* <DEDUP_REMOVED lines=13> */
.L_x_34403:
[----:B------:R-:W-:Y:S05]  /*25ed0*/  BSYNC.RECONVERGENT B1 ;  /* 0x0000000000017941 */ /* 0x000fea0003800200 */
.L_x_34402:
        /* <DEDUP_REMOVED lines=61> */
.L_x_34400:
[----:B------:R-:W-:Y:S05]  /*262b0*/  BSYNC.RECONVERGENT B0 ;  /* 0x0000000000007941 */ /* 0x000fea0003800200 */
.L_x_34399:
[----:B------:R-:W-:Y:S01]  /*262c0*/  ISETP.NE.AND P4, PT, R26, 0x1, PT ;  /* 0x000000011a00780c */ /* 0x000fe20003f85270 */
[----:B------:R-:W-:Y:S01]  /*262d0*/  BSSY.RECONVERGENT B0, `(.L_x_34404) ;  /* 0x000005b000007945 */ /* 0x000fe20003800200 */
[----:B------:R-:W-:Y:S01]  /*262e0*/  I2FP.F32.U32 R23, R23 ;  /* 0x0000001700177245 */ /* 0x000fe20000201000 */
[----:B------:R-:W-:Y:S02]  /*262f0*/  HADD2.F32 R14, -RZ, R14.H1_H1 ;  /* 0x3000000eff0e7230 */ /* 0x000fe40000004100 */
        /* <DEDUP_REMOVED lines=13> */
.L_x_34406:
        /* <DEDUP_REMOVED lines=13> */
.L_x_34408:
[----:B------:R-:W-:Y:S05]  /*264a0*/  BSYNC.RECONVERGENT B1 ;  /* 0x0000000000017941 */ /* 0x000fea0003800200 */
.L_x_34407:
        /* <DEDUP_REMOVED lines=61> */
.L_x_34405:
[----:B------:R-:W-:Y:S05]  /*26880*/  BSYNC.RECONVERGENT B0 ;  /* 0x0000000000007941 */ /* 0x000fea0003800200 */
.L_x_34404:
        /* <DEDUP_REMOVED lines=17> */
.L_x_34411:
        /* <DEDUP_REMOVED lines=13> */
.L_x_34413:
[----:B------:R-:W-:Y:S05]  /*26a70*/  BSYNC.RECONVERGENT B1 ;  /* 0x0000000000017941 */ /* 0x000fea0003800200 */
.L_x_34412:
        /* <DEDUP_REMOVED lines=61> */
.L_x_34410:
[----:B------:R-:W-:Y:S05]  /*26e50*/  BSYNC.RECONVERGENT B0 ;  /* 0x0000000000007941 */ /* 0x000fea0003800200 */
.L_x_34409:
[----:B------:R-:W-:Y:S01]  /*26e60*/  HADD2.F32 R29, -RZ, R15.H1_H1 ;  /* 0x3000000fff1d7230 */ /* 0x000fe20000004100 */
[----:B------:R-:W-:Y:S01]  /*26e70*/  P2R R27, PR, RZ, 0x2 ;  /* 0x00000002ff1b7803 */ /* 0x000fe20000000000 */
[-C--:B------:R-:W-:Y:S01]  /*26e80*/  FMUL.FTZ R18, R18, R224.reuse ;  /* 0x000000e012127220 */ /* 0x080fe20000410000 */
[----:B------:R-:W-:Y:S01]  /*26e90*/  I2FP.F32.U32 R15, R25 ;  /* 0x00000019000f7245 */ /* 0x000fe20000201000 */
[-C--:B------:R-:W-:Y:S01]  /*26ea0*/  FMUL.FTZ R20, R20, R224.reuse ;  /* 0x000000e014147220 */ /* 0x080fe20000410000 */
[----:B------:R-:W-:Y:S01]  /*26eb0*/  LOP3.LUT P1, RZ, R220, 0x10, RZ, 0xc0, !PT ;  /* 0x00000010dcff7812 */ /* 0x000fe2000782c0ff */
        /* <DEDUP_REMOVED lines=31> */
.L_x_34373:
[----:B------:R-:W-:Y:S01]  /*270b0*/  SEL R15, RZ, 0x1000000, !P5 ;  /* 0x01000000ff0f7807 */ /* 0x000fe20006800000 */
[----:B------:R-:W-:Y:S01]  /*270c0*/  IMAD.WIDE.U32 R20, R239, 0x8, R244 ;  /* 0x00000008ef147825 */ /* 0x000fe200078e00f4 */
[----:B------:R-:W-:Y:S02]  /*270d0*/  SEL R14, RZ, 0x10000, !P4 ;  /* 0x00010000ff0e7807 */ /* 0x000fe40006000000 */
[----:B------:R-:W-:Y:S02]  /*270e0*/  SEL R19, RZ, 0x100, !P3 ;  /* 0x00000100ff137807 */ /* 0x000fe40005800000 */
[----:B------:R-:W-:Y:S02]  /*270f0*/  ISETP.NE.AND P5, PT, R17, RZ, PT ;  /* 0x000000ff1100720c */ /* 0x000fe40003fa5270 */
[----:B------:R-:W-:Y:S02]  /*27100*/  ISETP.NE.AND P4, PT, R12, RZ, PT ;  /* 0x000000ff0c00720c */ /* 0x000fe40003f85270 */
[----:B------:R-:W-:Y:S01]  /*27110*/  ISETP.NE.AND P3, PT, R13, RZ, PT ;  /* 0x000000ff0d00720c */ /* 0x000fe20003f65270 */
[----:B------:R-:W-:Y:S01]  /*27120*/  IMAD.WIDE.U32 R12, R239, 0x20, R242 ;  /* 0x00000020ef0c7825 */ /* 0x000fe200078e00f2 */
[----:B------:R-:W-:-:S02]  /*27130*/  LOP3.LUT R19, R19, R15, R14, 0xfe, !PT ;  /* 0x0000000f13137212 */ /* 0x000fc400078efe0e */
[----:B------:R-:W-:Y:S02]  /*27140*/  SEL R18, RZ, 0x1, !P2 ;  /* 0x00000001ff127807 */ /* 0x000fe40005000000 */
[----:B------:R-:W-:Y:S01]  /*27150*/  LOP3.LUT P6, RZ, R220, 0x10, RZ, 0xc0, !PT ;  /* 0x00000010dcff7812 */ /* 0x000fe200078cc0ff */
[----:B------:R-:W-:Y:S01]  /*27160*/  STG.E.128 desc[UR6][R12.64], R60 ;  /* 0x0000003c0c007986 */ /* 0x000fe2000c101d06 */
[----:B------:R-:W-:Y:S02]  /*27170*/  SEL R15, RZ, 0x1000000, !P3 ;  /* 0x01000000ff0f7807 */ /* 0x000fe40005800000 */
[----:B------:R-:W-:Y:S01]  /*27180*/  SEL R14, RZ, 0x10000, !P4 ;  /* 0x00010000ff0e7807 */ /* 0x000fe20006000000 */
[----:B------:R0:W-:Y:S01]  /*27190*/  STG.E.128 desc[UR6][R12.64+0x10], R56 ;  /* 0x000010380c007986 */ /* 0x0001e2000c101d06 */
[----:B------:R-:W-:Y:S02]  /*271a0*/  SEL R17, RZ, 0x100, !P5 ;  /* 0x00000100ff117807 */ /* 0x000fe40006800000 */
[----:B------:R-:W-:-:S02]  /*271b0*/  LOP3.LUT R19, R19, R18, RZ, 0xfc, !PT ;  /* 0x0000001213137212 */ /* 0x000fc400078efcff */
[----:B------:R-:W-:Y:S02]  /*271c0*/  LOP3.LUT R17, R17, R15, R14, 0xfe, !PT ;  /* 0x0000000f11117212 */ /* 0x000fe400078efe0e */
[----:B------:R-:W-:Y:S01]  /*271d0*/  SEL R18, RZ, 0x1, !P6 ;  /* 0x00000001ff127807 */ /* 0x000fe20007000000 */
[----:B------:R-:W1:Y:S03]  /*271e0*/  @P1 LDC.64 R14, c[0x0][0x3a0] ;  /* 0x0000e800ff0e1b82 */ /* 0x000e660000000a00 */
[----:B------:R-:W-:-:S05]  /*271f0*/  LOP3.LUT R18, R17, R18, RZ, 0xfc, !PT ;  /* 0x0000001211127212 */ /* 0x000fca00078efcff */
[----:B------:R2:W-:Y:S01]  /*27200*/  STG.E.64 desc[UR6][R20.64], R18 ;  /* 0x0000001214007986 */ /* 0x0005e2000c101b06 */
[----:B0-----:R-:W0:Y:S01]  /*27210*/  @P0 LDC.64 R12, c[0x0][0x398] ;  /* 0x0000e600ff0c0b82 */ /* 0x001e220000000a00 */
[----:B------:R-:W-:Y:S05]  /*27220*/  @!P0 BRA `(.L_x_34414) ;  /* 0x0000000000508947 */ /* 0x000fea0003800000 */
[----:B------:R-:W-:Y:S01]  /*27230*/  IMAD.U32 R17, R218, 0x10000, RZ ;  /* 0x00010000da117824 */ /* 0x000fe200078e00ff */
[----:B------:R-:W3:Y:S01]  /*27240*/  LDC.64 R26, c[0x0][0x3b8] ;  /* 0x0000ee00ff1a7b82 */ /* 0x000ee20000000a00 */
[----:B--2---:R-:W-:Y:S02]  /*27250*/  LOP3.LUT R20, R10, 0xff, RZ, 0xc0, !PT ;  /* 0x000000ff0a147812 */ /* 0x004fe400078ec0ff */
        /* <DEDUP_REMOVED lines=15> */
[----:B---3--:R-:W-:-:S05]  /*27350*/  IMAD.WIDE.U32 R20, R239, 0x8, R26 ;  /* 0x00000008ef147825 */ /* 0x008fca00078e001a */
[----:B------:R3:W-:Y:S02]  /*27360*/  STG.E.64 desc[UR6][R20.64], R18 ;  /* 0x0000001214007986 */ /* 0x0007e4000c101b06 */
.L_x_34414:
        /* <DEDUP_REMOVED lines=25> */
.L_x_34418:
        /* <DEDUP_REMOVED lines=13> */
.L_x_34420:
[----:B------:R-:W-:Y:S05]  /*275d0*/  BSYNC.RECONVERGENT B1 ;  /* 0x0000000000017941 */ /* 0x000fea0003800200 */
.L_x_34419:
        /* <DEDUP_REMOVED lines=58> */
[----:B------:R-:W-:Y:S01]  /*27980*/  MOV R17, R8 ;  /* 0x0000000800117202 */ /* 0x000fe20000000f00 */
[----:B------:R-:W-:Y:S01]  /*27990*/  IMAD.MOV.U32 R8, RZ, RZ, R16 ;  /* 0x000000ffff087224 */ /* 0x000fe200078e0010 */
[----:B------:R-:W-:-:S07]  /*279a0*/  LOP3.LUT R4, R4, UR15, R9, 0x96, !PT ;  /* 0x0000000f04047c12 */ /* 0x000fce000f8e9609 */
.L_x_34417:
[----:B------:R-:W-:Y:S05]  /*279b0*/  BSYNC.RECONVERGENT B0 ;  /* 0x0000000000007941 */ /* 0x000fea0003800200 */
.L_x_34416:
[----:B------:R-:W-:Y:S01]  /*279c0*/  I2FP.F32.U32 R9, R8 ;  /* 0x0000000800097245 */ /* 0x000fe20000201000 */
[----:B------:R-:W-:Y:S01]  /*279d0*/  BSSY.RECONVERGENT B0, `(.L_x_34421) ;  /* 0x000005e000007945 */ /* 0x000fe20003800200 */
[----:B------:R-:W-:Y:S01]  /*279e0*/  ISETP.NE.AND P2, PT, R11, 0x1, PT ;  /* 0x000000010b00780c */ /* 0x000fe20003f45270 */
[----:B------:R-:W-:Y:S01]  /*279f0*/  HFMA2 R16, -RZ, RZ, 0, 1.1920928955078125e-07 ;  /* 0x00000002ff107431 */ /* 0x000fe200000001ff */
[----:B------:R-:W-:Y:S01]  /*27a00*/  LOP3.LUT R220, R220, 0xffffffef, RZ, 0xc0, !PT ;  /* 0xffffffefdcdc7812 */ /* 0x000fe200078ec0ff */
[----:B------:R-:W-:Y:S01]  /*27a10*/  FFMA.FTZ R8, R9, R240, 1.1641532182693481445e-10 ;  /* 0x2f00000009087423 */ /* 0x000fe200000100f0 */
[----:B-----5:R-:W-:-:S04]  /*27a20*/  HADD2.F32 R9, -RZ, R12.H0_H0 ;  /* 0x2000000cff097230 */ /* 0x020fc80000004100 */
[----:B------:R-:W-:Y:S01]  /*27a30*/  FSETP.LE.FTZ.AND P4, PT, R8, R223, PT ;  /* 0x000000df0800720b */ /* 0x000fe20003f93000 */
[----:B------:R-:W-:Y:S01]  /*27a40*/  FMUL.FTZ R10, R9, R224 ;  /* 0x000000e0090a7220 */ /* 0x000fe20000410000 */
[----:B------:R-:W-:-:S11]  /*27a50*/  IMAD.MOV.U32 R9, RZ, RZ, R0 ;  /* 0x000000ffff097224 */ /* 0x000fd600078e0000 */
        /* <DEDUP_REMOVED lines=10> */
.L_x_34423:
        /* <DEDUP_REMOVED lines=13> */
.L_x_34425:
[----:B------:R-:W-:Y:S05]  /*27bd0*/  BSYNC.RECONVERGENT B1 ;  /* 0x0000000000017941 */ /* 0x000fea0003800200 */
.L_x_34424:
[----:B------:R-:W-:Y:S01]  /*27be0*/  LOP3.LUT R8, R2, UR5, R5, 0x96, !PT ;  /* 0x0000000502087c12 */ /* 0x000fe2000f8e9605 */
[----:B--23--:R-:W-:Y:S01]  /*27bf0*/  IMAD.WIDE.U32 R18, R6, -0x326172a9, RZ ;  /* 0xcd9e8d5706127825 */ /* 0x00cfe200078e00ff */
        /* <DEDUP_REMOVED lines=59> */
.L_x_34422:
[----:B------:R-:W-:Y:S05]  /*27fb0*/  BSYNC.RECONVERGENT B0 ;  /* 0x0000000000007941 */ /* 0x000fea0003800200 */
.L_x_34421:
[----:B------:R-:W-:Y:S01]  /*27fc0*/  I2FP.F32.U32 R9, R9 ;  /* 0x0000000900097245 */ /* 0x000fe20000201000 */
[----:B------:R-:W-:Y:S01]  /*27fd0*/  BSSY.RECONVERGENT B0, `(.L_x_34426) ;  /* 0x0000061000007945 */ /* 0x000fe20003800200 */
[----:B------:R-:W-:Y:S01]  /*27fe0*/  ISETP.NE.AND P3, PT, R16, 0x1, PT ;  /* 0x000000011000780c */ /* 0x000fe20003f65270 */
[----:B--23--:R-:W-:Y:S02]  /*27ff0*/  IMAD.MOV.U32 R18, RZ, RZ, 0x2 ;  /* 0x00000002ff127424 */ /* 0x00cfe400078e00ff */
[----:B------:R-:W-:Y:S01]  /*28000*/  FFMA.FTZ R8, R9, R240, 1.1641532182693481445e-10 ;  /* 0x2f00000009087423 */ /* 0x000fe200000100f0 */
[----:B------:R-:W-:-:S04]  /*28010*/  HADD2.F32 R9, -RZ, R96.H0_H0 ;  /* 0x20000060ff097230 */ /* 0x000fc80000004100 */
[----:B------:R-:W-:Y:S01]  /*28020*/  FSETP.GTU.FTZ.AND P2, PT, R8, R223, PT ;  /* 0x000000df0800720b */ /* 0x000fe20003f5c000 */
[----:B------:R-:W-:Y:S01]  /*28030*/  FMUL.FTZ R52, R9, R224 ;  /* 0x000000e009347220 */ /* 0x000fe20000410000 */
[----:B------:R-:W-:Y:S02]  /*28040*/  FSEL R9, R10, RZ, P4 ;  /* 0x000000ff0a097208 */ /* 0x000fe40002000000 */
        /* <DEDUP_REMOVED lines=14> */
.L_x_34428:
        /* <DEDUP_REMOVED lines=13> */
.L_x_34430:
[----:B------:R-:W-:Y:S05]  /*28200*/  BSYNC.RECONVERGENT B1 ;  /* 0x0000000000017941 */ /* 0x000fea0003800200 */
.L_x_34429:
        /* <DEDUP_REMOVED lines=61> */
.L_x_34427:
[----:B------:R-:W-:Y:S05]  /*285e0*/  BSYNC.RECONVERGENT B0 ;  /* 0x0000000000007941 */ /* 0x000fea0003800200 */
.L_x_34426:
[----:B------:R-:W-:Y:S01]  /*285f0*/  I2FP.F32.U32 R9, R9 ;  /* 0x0000000900097245 */ /* 0x000fe20000201000 */
[----:B------:R-:W-:Y:S01]  /*28600*/  BSSY.RECONVERGENT B0, `(.L_x_34431) ;  /* 0x000005e000007945 */ /* 0x000fe20003800200 */
[----:B------:R-:W-:Y:S01]  /*28610*/  ISETP.NE.AND P2, PT, R18, 0x1, PT ;  /* 0x000000011200780c */ /* 0x000fe20003f45270 */
[----:B------:R-:W-:Y:S01]  /*28620*/  IMAD.MOV.U32 R11, RZ, RZ, R0 ;  /* 0x000000ffff0b7224 */ /* 0x000fe200078e0000 */
[----:B------:R-:W-:Y:S01]  /*28630*/  LOP3.LUT R220, R220, 0xfffffff7, RZ, 0xc0, !PT ;  /* 0xfffffff7dcdc7812 */ /* 0x000fe200078ec0ff */
[----:B------:R-:W-:Y:S01]  /*28640*/  FFMA.FTZ R10, R9, R240, 1.1641532182693481445e-10 ;  /* 0x2f000000090a7423 */ /* 0x000fe200000100f0 */
[----:B------:R-:W-:Y:S02]  /*28650*/  HADD2.F32 R9, -RZ, R12.H1_H1 ;  /* 0x3000000cff097230 */ /* 0x000fe40000004100 */
[----:B------:R-:W-:Y:S02]  /*28660*/  IMAD.MOV.U32 R12, RZ, RZ, 0x2 ;  /* 0x00000002ff0c7424 */ /* 0x000fe400078e00ff */
        /* <DEDUP_REMOVED lines=12> */
.L_x_34433:
        /* <DEDUP_REMOVED lines=13> */
.L_x_34435:
[----:B------:R-:W-:Y:S05]  /*28800*/  BSYNC.RECONVERGENT B1 ;  /* 0x0000000000017941 */ /* 0x000fea0003800200 */
.L_x_34434:
        /* <DEDUP_REMOVED lines=61> */
.L_x_34432:
[----:B------:R-:W-:Y:S05]  /*28be0*/  BSYNC.RECONVERGENT B0 ;  /* 0x0000000000007941 */ /* 0x000fea0003800200 */
.L_x_34431:
[----:B------:R-:W-:Y:S01]  /*28bf0*/  I2FP.F32.U32 R11, R11 ;  /* 0x0000000b000b7245 */ /* 0x000fe20000201000 */
[----:B------:R-:W-:Y:S01]  /*28c00*/  BSSY.RECONVERGENT B0, `(.L_x_34436) ;  /* 0x0000061000007945 */ /* 0x000fe20003800200 */
[----:B------:R-:W-:Y:S01]  /*28c10*/  ISETP.NE.AND P3, PT, R12, 0x1, PT ;  /* 0x000000010c00780c */ /* 0x000fe20003f65270 */
[----:B------:R-:W-:Y:S02]  /*28c20*/  HFMA2 R16, -RZ, RZ, 0, 1.1920928955078125e-07 ;  /* 0x00000002ff107431 */ /* 0x000fe400000001ff */
[----:B------:R-:W-:Y:S01]  /*28c30*/  FFMA.FTZ R10, R11, R240, 1.1641532182693481445e-10 ;  /* 0x2f0000000b0a7423 */ /* 0x000fe200000100f0 */
[----:B------:R-:W-:-:S04]  /*28c40*/  HADD2.F32 R11, -RZ, R96.H1_H1 ;  /* 0x30000060ff0b7230 */ /* 0x000fc80000004100 */
[----:B------:R-:W-:Y:S01]  /*28c50*/  FSETP.GTU.FTZ.AND P2, PT, R10, R223, PT ;  /* 0x000000df0a00720b */ /* 0x000fe20003f5c000 */
[----:B------:R-:W-:Y:S01]  /*28c60*/  FMUL.FTZ R11, R11, R224 ;  /* 0x000000e00b0b7220 */ /* 0x000fe20000410000 */
[----:B------:R-:W-:Y:S02]  /*28c70*/  FSEL R10, R9, RZ, P4 ;  /* 0x000000ff090a7208 */ /* 0x000fe40002000000 */
[----:B------:R-:W-:Y:S02]  /*28c80*/  SEL R9, RZ, 0x1, P2 ;  /* 0x00000001ff097807 */ /* 0x000fe40001000000 */
[----:B------:R-:W-:Y:S01]  /*28c90*/  FSEL R53, R11, RZ, !P2 ;  /* 0x000000ff0b357208 */ /* 0x000fe20005000000 */
[----:B------:R-:W-:-:S04]  /*28ca0*/  IMAD.MOV.U32 R11, RZ, RZ, R0 ;  /* 0x000000ffff0b7224 */ /* 0x000fc800078e0000 */
        /* <DEDUP_REMOVED lines=11> */
.L_x_34438:
        /* <DEDUP_REMOVED lines=13> */
.L_x_34440:
[----:B------:R-:W-:Y:S05]  /*28e30*/  BSYNC.RECONVERGENT B1 ;  /* 0x0000000000017941 */ /* 0x000fea0003800200 */
.L_x_34439:
        /* <DEDUP_REMOVED lines=61> */
.L_x_34437:
[----:B------:R-:W-:Y:S05]  /*29210*/  BSYNC.RECONVERGENT B0 ;  /* 0x0000000000007941 */ /* 0x000fea0003800200 */
.L_x_34436:
[----:B------:R-:W-:Y:S01]  /*29220*/  I2FP.F32.U32 R11, R11 ;  /* 0x0000000b000b7245 */ /* 0x000fe20000201000 */
[----:B------:R-:W-:Y:S01]  /*29230*/  BSSY.RECONVERGENT B0, `(.L_x_34441) ;  /* 0x000005e000007945 */ /* 0x000fe20003800200 */
[----:B------:R-:W-:Y:S01]  /*29240*/  ISETP.NE.AND P2, PT, R16, 0x1, PT ;  /* 0x000000011000780c */ /* 0x000fe20003f45270 */
[----:B------:R-:W-:Y:S01]  /*29250*/  IMAD.MOV.U32 R18, RZ, RZ, 0x2 ;  /* 0x00000002ff127424 */ /* 0x000fe200078e00ff */
[----:B------:R-:W-:Y:S01]  /*29260*/  LOP3.LUT R220, R220, 0xfffffffb, RZ, 0xc0, !PT ;  /* 0xfffffffbdcdc7812 */ /* 0x000fe200078ec0ff */
[----:B------:R-:W-:Y:S01]  /*29270*/  FFMA.FTZ R10, R11, R240, 1.1641532182693481445e-10 ;  /* 0x2f0000000b0a7423 */ /* 0x000fe200000100f0 */
[----:B------:R-:W-:-:S04]  /*29280*/  HADD2.F32 R11, -RZ, R13.H0_H0 ;  /* 0x2000000dff0b7230 */ /* 0x000fc80000004100 */
[----:B------:R-:W-:Y:S01]  /*29290*/  FSETP.LE.FTZ.AND P4, PT, R10, R223, PT ;  /* 0x000000df0a00720b */ /* 0x000fe20003f93000 */
[----:B------:R-:W-:Y:S01]  /*292a0*/  FMUL.FTZ R12, R11, R224 ;  /* 0x000000e00b0c7220 */ /* 0x000fe20000410000 */
        /* <DEDUP_REMOVED lines=11> */
.L_x_34443:
        /* <DEDUP_REMOVED lines=13> */
.L_x_34445:
[----:B------:R-:W-:Y:S05]  /*29430*/  BSYNC.RECONVERGENT B1 ;  /* 0x0000000000017941 */ /* 0x000fea0003800200 */
.L_x_34444:
        /* <DEDUP_REMOVED lines=57> */
[----:B------:R-:W-:Y:S01]  /*297d0*/  HFMA2 R18, -RZ, RZ, 0, 0 ;  /* 0x00000000ff127431 */ /* 0x000fe200000001ff */
[----:B------:R-:W-:Y:S01]  /*297e0*/  LOP3.LUT R4, R4, UR15, R11, 0x96, !PT ;  /* 0x0000000f04047c12 */ /* 0x000fe2000f8e960b */
[----:B------:R-:W-:Y:S02]  /*297f0*/  IMAD.MOV.U32 R11, RZ, RZ, R17 ;  /* 0x000000ffff0b7224 */ /* 0x000fe400078e0011 */
[----:B------:R-:W-:-:S07]  /*29800*/  IMAD.MOV.U32 R17, RZ, RZ, R10 ;  /* 0x000000ffff117224 */ /* 0x000fce00078e000a */
.L_x_34442:
[----:B------:R-:W-:Y:S05]  /*29810*/  BSYNC.RECONVERGENT B0 ;  /* 0x0000000000007941 */ /* 0x000fea0003800200 */
.L_x_34441:
[----:B------:R-:W-:Y:S01]  /*29820*/  I2FP.F32.U32 R11, R11 ;  /* 0x0000000b000b7245 */ /* 0x000fe20000201000 */
[----:B------:R-:W-:Y:S01]  /*29830*/  BSSY.RECONVERGENT B0, `(.L_x_34446) ;  /* 0x0000061000007945 */ /* 0x000fe20003800200 */
[----:B------:R-:W-:Y:S01]  /*29840*/  ISETP.NE.AND P3, PT, R18, 0x1, PT ;  /* 0x000000011200780c */ /* 0x000fe20003f65270 */
[----:B------:R-:W-:Y:S02]  /*29850*/  IMAD.MOV.U32 R16, RZ, RZ, 0x2 ;  /* 0x00000002ff107424 */ /* 0x000fe400078e00ff */
        /* <DEDUP_REMOVED lines=19> */
.L_x_34448:
        /* <DEDUP_REMOVED lines=12> */
.L_x_34450:
[----:B------:R-:W-:Y:S05]  /*29a50*/  BSYNC.RECONVERGENT B1 ;  /* 0x0000000000017941 */ /* 0x000fea0003800200 */
.L_x_34449:
        /* <DEDUP_REMOVED lines=62> */
.L_x_34447:
[----:B------:R-:W-:Y:S05]  /*29e40*/  BSYNC.RECONVERGENT B0 ;  /* 0x0000000000007941 */ /* 0x000fea0003800200 */
.L_x_34446:
[----:B------:R-:W-:Y:S01]  /*29e50*/  I2FP.F32.U32 R11, R11 ;  /* 0x0000000b000b7245 */ /* 0x000fe20000201000 */
[----:B------:R-:W-:Y:S01]  /*29e60*/  BSSY.RECONVERGENT B0, `(.L_x_34451) ;  /* 0x000005e000007945 */ /* 0x000fe20003800200 */
[----:B------:R-:W-:Y:S01]  /*29e70*/  ISETP.NE.AND P2, PT, R16, 0x1, PT ;  /* 0x000000011000780c */ /* 0x000fe20003f45270 */
[----:B------:R-:W-:Y:S01]  /*29e80*/  HFMA2 R18, -RZ, RZ, 0, 1.1920928955078125e-07 ;  /* 0x00000002ff127431 */ /* 0x000fe200000001ff */
[----:B------:R-:W-:Y:S01]  /*29e90*/  LOP3.LUT R220, R220, 0xfffffffd, RZ, 0xc0, !PT ;  /* 0xfffffffddcdc7812 */ /* 0x000fe200078ec0ff */
[----:B------:R-:W-:Y:S01]  /*29ea0*/  FFMA.FTZ R12, R11, R240, 1.1641532182693481445e-10 ;  /* 0x2f0000000b0c7423 */ /* 0x000fe200000100f0 */
[----:B------:R-:W-:Y:S02]  /*29eb0*/  HADD2.F32 R11, -RZ, R13.H1_H1 ;  /* 0x3000000dff0b7230 */ /* 0x000fe40000004100 */
        /* <DEDUP_REMOVED lines=13> */
.L_x_34453:
        /* <DEDUP_REMOVED lines=12> */
.L_x_34455:
[----:B------:R-:W-:Y:S05]  /*2a050*/  BSYNC.RECONVERGENT B1 ;  /* 0x0000000000017941 */ /* 0x000fea0003800200 */
.L_x_34454:
        /* <DEDUP_REMOVED lines=62> */
.L_x_34452:
[----:B------:R-:W-:Y:S05]  /*2a440*/  BSYNC.RECONVERGENT B0 ;  /* 0x0000000000007941 */ /* 0x000fea0003800200 */
.L_x_34451:
[----:B------:R-:W-:Y:S01]  /*2a450*/  I2FP.F32.U32 R13, R13 ;  /* 0x0000000d000d7245 */ /* 0x000fe20000201000 */
[----:B------:R-:W-:Y:S01]  /*2a460*/  BSSY.RECONVERGENT B0, `(.L_x_34456) ;  /* 0x0000061000007945 */ /* 0x000fe20003800200 */
[----:B------:R-:W-:-:S03]  /*2a470*/  IMAD.MOV.U32 R19, RZ, RZ, 0x2 ;  /* 0x00000002ff137424 */ /* 0x000fc600078e00ff */
[----:B------:R-:W-:Y:S01]  /*2a480*/  FFMA.FTZ R12, R13, R240, 1.1641532182693481445e-10 ;  /* 0x2f0000000d0c7423 */ /* 0x000fe200000100f0 */
[----:B------:R-:W-:-:S04]  /*2a490*/  HADD2.F32 R13, -RZ, R97.H1_H1 ;  /* 0x30000061ff0d7230 */ /* 0x000fc80000004100 */
[----:B------:R-:W-:Y:S01]  /*2a4a0*/  FSETP.GTU.FTZ.AND P2, PT, R12, R223, PT ;  /* 0x000000df0c00720b */ /* 0x000fe20003f5c000 */
[----:B------:R-:W-:Y:S01]  /*2a4b0*/  FMUL.FTZ R13, R13, R224 ;  /* 0x000000e00d0d7220 */ /* 0x000fe20000410000 */
[----:B------:R-:W-:Y:S02]  /*2a4c0*/  FSEL R12, R11, RZ, P4 ;  /* 0x000000ff0b0c7208 */ /* 0x000fe40002000000 */
[----:B------:R-:W-:Y:S02]  /*2a4d0*/  SEL R11, RZ, 0x1, P2 ;  /* 0x00000001ff0b7807 */ /* 0x000fe40001000000 */
[----:B------:R-:W-:Y:S02]  /*2a4e0*/  FSEL R55, R13, RZ, !P2 ;  /* 0x000000ff0d377208 */ /* 0x000fe40005000000 */
[----:B------:R-:W-:Y:S02]  /*2a4f0*/  ISETP.NE.AND P2, PT, R18, 0x1, PT ;  /* 0x000000011200780c */ /* 0x000fe40003f45270 */
[----:B------:R-:W-:Y:S01]  /*2a500*/  MOV R13, R0 ;  /* 0x00000000000d7202 */ /* 0x000fe20000000f00 */
        /* <DEDUP_REMOVED lines=11> */
.L_x_34458:
        /* <DEDUP_REMOVED lines=12> */
.L_x_34460:
[----:B------:R-:W-:Y:S05]  /*2a680*/  BSYNC.RECONVERGENT B1 ;  /* 0x0000000000017941 */ /* 0x000fea0003800200 */
.L_x_34459:
        /* <DEDUP_REMOVED lines=57> */
[----:B------:R-:W-:Y:S01]  /*2aa20*/  MOV R0, R12 ;  /* 0x0000000c00007202 */ /* 0x000fe20000000f00 */
[----:B------:R-:W-:-:S05]  /*2aa30*/  IMAD.WIDE.U32 R12, R16, -0x2daee0ad, RZ ;  /* 0xd2511f53100c7825 */ /* 0x000fca00078e00ff */
[----:B------:R-:W-:Y:S01]  /*2aa40*/  LOP3.LUT R4, R4, UR15, R13, 0x96, !PT ;  /* 0x0000000f04047c12 */ /* 0x000fe2000f8e960d */
[----:B------:R-:W-:Y:S02]  /*2aa50*/  IMAD.MOV.U32 R13, RZ, RZ, R17 ;  /* 0x000000ffff0d7224 */ /* 0x000fe400078e0011 */
[----:B------:R-:W-:-:S07]  /*2aa60*/  IMAD.MOV.U32 R17, RZ, RZ, R12 ;  /* 0x000000ffff117224 */ /* 0x000fce00078e000c */
.L_x_34457:
[----:B------:R-:W-:Y:S05]  /*2aa70*/  BSYNC.RECONVERGENT B0 ;  /* 0x0000000000007941 */ /* 0x000fea0003800200 */
.L_x_34456:
[----:B------:R-:W-:Y:S01]  /*2aa80*/  ISETP.NE.AND P3, PT, R19, 0x1, PT ;  /* 0x000000011300780c */ /* 0x000fe20003f65270 */
[----:B------:R-:W-:Y:S01]  /*2aa90*/  BSSY.RECONVERGENT B0, `(.L_x_34461) ;  /* 0x000005c000007945 */ /* 0x000fe20003800200 */
[----:B------:R-:W-:Y:S01]  /*2aaa0*/  I2FP.F32.U32 R13, R13 ;  /* 0x0000000d000d7245 */ /* 0x000fe20000201000 */
[----:B------:R-:W-:-:S04]  /*2aab0*/  IMAD.MOV.U32 R18, RZ, RZ, 0x2 ;  /* 0x00000002ff127424 */ /* 0x000fc800078e00ff */
[----:B------:R-:W-:Y:S01]  /*2aac0*/  FFMA.FTZ R12, R13, R240, 1.1641532182693481445e-10 ;  /* 0x2f0000000d0c7423 */ /* 0x000fe200000100f0 */
[----:B------:R-:W-:-:S04]  /*2aad0*/  HADD2.F32 R13, -RZ, R14.H0_H0 ;  /* 0x2000000eff0d7230 */ /* 0x000fc80000004100 */
        /* <DEDUP_REMOVED lines=12> */
.L_x_34463:
        /* <DEDUP_REMOVED lines=12> */
.L_x_34465:
[----:B------:R-:W-:Y:S05]  /*2ac60*/  BSYNC.RECONVERGENT B1 ;  /* 0x0000000000017941 */ /* 0x000fea0003800200 */
.L_x_34464:
        /* <DEDUP_REMOVED lines=62> */
.L_x_34462:
[----:B------:R-:W-:Y:S05]  /*2b050*/  BSYNC.RECONVERGENT B0 ;  /* 0x0000000000007941 */ /* 0x000fea0003800200 */
.L_x_34461:
        /* <DEDUP_REMOVED lines=10> */
[----:B------:R-:W-:-:S05]  /*2b100*/  FSEL R13, R16, RZ, P2 ;  /* 0x000000ff100d7208 */ /* 0x000fca0001000000 */
[----:B------:R-:W-:Y:S01]  /*2b110*/  FADD.FTZ R48, R48, R13 ;  /* 0x0000000d30307221 */ /* 0x000fe20000010000 */
[----:B------:R-:W-:-:S03]  /*2b120*/  IMAD.MOV.U32 R13, RZ, RZ, R0 ;  /* 0x000000ffff0d7224 */ /* 0x000fc600078e0000 */
        /* <DEDUP_REMOVED lines=10> */
.L_x_34468:
        /* <DEDUP_REMOVED lines=12> */
.L_x_34470:
[----:B------:R-:W-:Y:S05]  /*2b290*/  BSYNC.RECONVERGENT B1 ;  /* 0x0000000000017941 */ /* 0x000fea0003800200 */
.L_x_34469:
        /* <DEDUP_REMOVED lines=62> */
.L_x_34467:
[----:B------:R-:W-:Y:S05]  /*2b680*/  BSYNC.RECONVERGENT B0 ;  /* 0x0000000000007941 */ /* 0x000fea0003800200 */
.L_x_34466:
[----:B------:R-:W-:Y:S01]  /*2b690*/  ISETP.NE.AND P4, PT, R20, 0x1, PT ;  /* 0x000000011400780c */ /* 0x000fe20003f85270 */
[----:B------:R-:W-:Y:S01]  /*2b6a0*/  HADD2.F32 R19, -RZ, R14.H1_H1 ;  /* 0x3000000eff137230 */ /* 0x000fe20000004100 */
[----:B------:R-:W-:Y:S01]  /*2b6b0*/  I2FP.F32.U32 R13, R13 ;  /* 0x0000000d000d7245 */ /* 0x000fe20000201000 */
[----:B------:R-:W-:Y:S01]  /*2b6c0*/  BSSY.RECONVERGENT B0, `(.L_x_34471) ;  /* 0x000005a000007945 */ /* 0x000fe20003800200 */
[----:B------:R-:W-:Y:S02]  /*2b6d0*/  IMAD.MOV.U32 R16, RZ, RZ, 0x2 ;  /* 0x00000002ff107424 */ /* 0x000fe400078e00ff */
[----:B-1----:R-:W-:Y:S01]  /*2b6e0*/  FMUL.FTZ R14, R19, R224 ;  /* 0x000000e0130e7220 */ /* 0x002fe20000410000 */
        /* <DEDUP_REMOVED lines=12> */
.L_x_34473:
        /* <DEDUP_REMOVED lines=12> */
.L_x_34475:
[----:B------:R-:W-:Y:S05]  /*2b870*/  BSYNC.RECONVERGENT B1 ;  /* 0x0000000000017941 */ /* 0x000fea0003800200 */
.L_x_34474:
        /* <DEDUP_REMOVED lines=62> */
.L_x_34472:
[----:B------:R-:W-:Y:S05]  /*2bc60*/  BSYNC.RECONVERGENT B0 ;  /* 0x0000000000007941 */ /* 0x000fea0003800200 */
.L_x_34471:
[----:B------:R-:W-:Y:S01]  /*2bc70*/  I2FP.F32.U32 R13, R13 ;  /* 0x0000000d000d7245 */ /* 0x000fe20000201000 */
[----:B------:R-:W-:Y:S01]  /*2bc80*/  BSSY.RECONVERGENT B0, `(.L_x_34476) ;  /* 0x0000061000007945 */ /* 0x000fe20003800200 */
[----:B------:R-:W-:Y:S01]  /*2bc90*/  FSEL R14, R14, RZ, P3 ;  /* 0x000000ff0e0e7208 */ /* 0x000fe20001800000 */
[----:B------:R-:W-:Y:S02]  /*2bca0*/  IMAD.MOV.U32 R18, RZ, RZ, 0x2 ;  /* 0x00000002ff127424 */ /* 0x000fe400078e00ff */
[----:B------:R-:W-:Y:S01]  /*2bcb0*/  FFMA.FTZ R12, R13, R240, 1.1641532182693481445e-10 ;  /* 0x2f0000000d0c7423 */ /* 0x000fe200000100f0 */
[----:B------:R-:W-:-:S04]  /*2bcc0*/  HADD2.F32 R13, -RZ, R98.H1_H1 ;  /* 0x30000062ff0d7230 */ /* 0x000fc80000004100 */
[----:B------:R-:W-:Y:S01]  /*2bcd0*/  FSETP.GTU.FTZ.AND P4, PT, R12, R223, PT ;  /* 0x000000df0c00720b */ /* 0x000fe20003f9c000 */
[----:B------:R-:W-:-:S03]  /*2bce0*/  FMUL.FTZ R13, R13, R224 ;  /* 0x000000e00d0d7220 */ /* 0x000fc60000410000 */
[----:B------:R-:W-:Y:S02]  /*2bcf0*/  SEL R217, RZ, 0x1, P4 ;  /* 0x00000001ffd97807 */ /* 0x000fe40002000000 */
[----:B------:R-:W-:Y:S01]  /*2bd00*/  FSEL R49, R13, RZ, !P4 ;  /* 0x000000ff0d317208 */ /* 0x000fe20006000000 */
[----:B------:R-:W-:Y:S01]  /*2bd10*/  IMAD.MOV.U32 R13, RZ, RZ, R0 ;  /* 0x000000ffff0d7224 */ /* 0x000fe200078e0000 */
[----:B------:R-:W-:-:S03]  /*2bd20*/  ISETP.NE.AND P4, PT, R16, 0x1, PT ;  /* 0x000000011000780c */ /* 0x000fc60003f85270 */
[----:B------:R-:W-:-:S04]  /*2bd30*/  FADD.FTZ R49, R49, R14 ;  /* 0x0000000e31317221 */ /* 0x000fc80000010000 */
        /* <DEDUP_REMOVED lines=10> */
.L_x_34478:
        /* <DEDUP_REMOVED lines=12> */
.L_x_34480:
[----:B------:R-:W-:Y:S05]  /*2bea0*/  BSYNC.RECONVERGENT B1 ;  /* 0x0000000000017941 */ /* 0x000fea0003800200 */
.L_x_34479:
        /* <DEDUP_REMOVED lines=62> */
.L_x_34477:
[----:B------:R-:W-:Y:S05]  /*2c290*/  BSYNC.RECONVERGENT B0 ;  /* 0x0000000000007941 */ /* 0x000fea0003800200 */
.L_x_34476:
        /* <DEDUP_REMOVED lines=18> */
.L_x_34483:
        /* <DEDUP_REMOVED lines=12> */
.L_x_34485:
[----:B------:R-:W-:Y:S05]  /*2c480*/  BSYNC.RECONVERGENT B1 ;  /* 0x0000000000017941 */ /* 0x000fea0003800200 */
.L_x_34484:
        /* <DEDUP_REMOVED lines=62> */
.L_x_34482:
[----:B------:R-:W-:Y:S05]  /*2c870*/  BSYNC.RECONVERGENT B0 ;  /* 0x0000000000007941 */ /* 0x000fea0003800200 */
.L_x_34481:
[----:B------:R-:W-:Y:S01]  /*2c880*/  I2FP.F32.U32 R13, R13 ;  /* 0x0000000d000d7245 */ /* 0x000fe20000201000 */
[----:B------:R-:W-:Y:S01]  /*2c890*/  BSSY.RECONVERGENT B0, `(.L_x_34486) ;  /* 0x0000061000007945 */ /* 0x000fe20003800200 */
[----:B------:R-:W-:-:S03]  /*2c8a0*/  IMAD.MOV.U32 R19, RZ, RZ, 0x2 ;  /* 0x00000002ff137424 */ /* 0x000fc600078e00ff */
        /* <DEDUP_REMOVED lines=9> */
[----:B------:R-:W-:-:S03]  /*2c940*/  MOV R13, R0 ;  /* 0x00000000000d7202 */ /* 0x000fc60000000f00 */
[----:B------:R-:W-:Y:S02]  /*2c950*/  @P1 FADD.FTZ R50, R90, R50 ;  /* 0x000000325a321221 */ /* 0x000fe40000010000 */
        /* <DEDUP_REMOVED lines=9> */
.L_x_34488:
        /* <DEDUP_REMOVED lines=12> */
.L_x_34490:
[----:B------:R-:W-:Y:S05]  /*2cab0*/  BSYNC.RECONVERGENT B1 ;  /* 0x0000000000017941 */ /* 0x000fea0003800200 */
.L_x_34489:
        /* <DEDUP_REMOVED lines=62> */
.L_x_34487:
[----:B------:R-:W-:Y:S05]  /*2cea0*/  BSYNC.RECONVERGENT B0 ;  /* 0x0000000000007941 */ /* 0x000fea0003800200 */
.L_x_34486:
        /* <DEDUP_REMOVED lines=18> */
.L_x_34493:
        /* <DEDUP_REMOVED lines=14> */
.L_x_34495:
[----:B------:R-:W-:Y:S05]  /*2d0b0*/  BSYNC.RECONVERGENT B1 ;  /* 0x0000000000017941 */ /* 0x000fea0003800200 */
.L_x_34494:
        /* <DEDUP_REMOVED lines=62> */
.L_x_34492:
[----:B------:R-:W-:Y:S05]  /*2d4a0*/  BSYNC.RECONVERGENT B0 ;  /* 0x0000000000007941 */ /* 0x000fea0003800200 */
.L_x_34491:
        /* <DEDUP_REMOVED lines=11> */
.L_x_34415:
[----:B------:R-:W-:Y:S01]  /*2d560*/  ISETP.NE.AND P2, PT, R24, 0x1, PT ;  /* 0x000000011800780c */ /* 0x000fe20003f45270 */
[----:B------:R-:W-:Y:S01]  /*2d570*/  BSSY.RECONVERGENT B0, `(.L_x_34497) ;  /* 0x000005a000007945 */ /* 0x000fe20003800200 */
[----:B--23--:R-:W-:Y:S02]  /*2d580*/  HFMA2 R20, -RZ, RZ, 0, 1.1920928955078125e-07 ;  /* 0x00000002ff147431 */ /* 0x00cfe400000001ff */
        /* <DEDUP_REMOVED lines=13> */
.L_x_34499:
        /* <DEDUP_REMOVED lines=12> */
.L_x_34501:
[----:B------:R-:W-:Y:S05]  /*2d720*/  BSYNC.RECONVERGENT B1 ;  /* 0x0000000000017941 */ /* 0x000fea0003800200 */
.L_x_34500:
        /* <DEDUP_REMOVED lines=62> */
.L_x_34498:
[----:B------:R-:W-:Y:S05]  /*2db10*/  BSYNC.RECONVERGENT B0 ;  /* 0x0000000000007941 */ /* 0x000fea0003800200 */
.L_x_34497:
        /* <DEDUP_REMOVED lines=19> */
.L_x_34504:
        /* <DEDUP_REMOVED lines=12> */
.L_x_34506:
[----:B------:R-:W-:Y:S05]  /*2dd10*/  BSYNC.RECONVERGENT B1 ;  /* 0x0000000000017941 */ /* 0x000fea0003800200 */
.L_x_34505:
        /* <DEDUP_REMOVED lines=62> */
.L_x_34503:
[----:B------:R-:W-:Y:S05]  /*2e100*/  BSYNC.RECONVERGENT B0 ;  /* 0x0000000000007941 */ /* 0x000fea0003800200 */
.L_x_34502:
[----:B------:R-:W-:Y:S01]  /*2e110*/  I2FP.F32.U32 R19, R19 ;  /* 0x0000001300137245 */ /* 0x000fe20000201000 */
[----:B------:R-:W-:Y:S01]  /*2e120*/  BSSY.RECONVERGENT B0, `(.L_x_34507) ;  /* 0x000005d000007945 */ /* 0x000fe20003800200 */
[----:B------:R-:W-:Y:S01]  /*2e130*/  ISETP.NE.AND P2, PT, R21, 0x1, PT ;  /* 0x000000011500780c */ /* 0x000fe20003f45270 */
[----:B------:R-:W-:Y:S01]  /*2e140*/  HADD2.F32 R12, -RZ, R12.H1_H1 ;  /* 0x3000000cff0c7230 */ /* 0x000fe20000004100 */
[----:B------:R-:W-:Y:S01]  /*2e150*/  LOP3.LUT R220, R220, 0xfffffff7, RZ, 0xc0, !PT ;  /* 0xfffffff7dcdc7812 */ /* 0x000fe200078ec0ff */
[----:B------:R-:W-:Y:S01]  /*2e160*/  FFMA.FTZ R18, R19, R240, 1.1641532182693481445e-10 ;  /* 0x2f00000013127423 */ /* 0x000fe200000100f0 */
[----:B------:R-:W-:Y:S02]  /*2e170*/  IMAD.MOV.U32 R20, RZ, RZ, 0x2 ;  /* 0x00000002ff147424 */ /* 0x000fe400078e00ff */
[----:B------:R-:W-:Y:S02]  /*2e180*/  IMAD.MOV.U32 R19, RZ, RZ, R0 ;  /* 0x000000ffff137224 */ /* 0x000fe400078e0000 */
        /* <DEDUP_REMOVED lines=11> */
.L_x_34509:
        /* <DEDUP_REMOVED lines=12> */
.L_x_34511:
[----:B------:R-:W-:Y:S05]  /*2e300*/  BSYNC.RECONVERGENT B1 ;  /* 0x0000000000017941 */ /* 0x000fea0003800200 */
.L_x_34510:
        /* <DEDUP_REMOVED lines=62> */
.L_x_34508:
[----:B------:R-:W-:Y:S05]  /*2e6f0*/  BSYNC.RECONVERGENT B0 ;  /* 0x0000000000007941 */ /* 0x000fea0003800200 */
.L_x_34507:
[----:B------:R-:W-:Y:S01]  /*2e700*/  I2FP.F32.U32 R19, R19 ;  /* 0x0000001300137245 */ /* 0x000fe20000201000 */
[----:B------:R-:W-:Y:S01]  /*2e710*/  BSSY.RECONVERGENT B0, `(.L_x_34512) ;  /* 0x000005d000007945 */ /* 0x000fe20003800200 */
[----:B------:R-:W-:Y:S01]  /*2e720*/  ISETP.NE.AND P2, PT, R20, 0x1, PT ;  /* 0x000000011400780c */ /* 0x000fe20003f45270 */
[----:B------:R-:W-:Y:S01]  /*2e730*/  HFMA2 R22, -RZ, RZ, 0, 1.1920928955078125e-07 ;  /* 0x00000002ff167431 */ /* 0x000fe200000001ff */
[----:B------:R-:W-:Y:S01]  /*2e740*/  LOP3.LUT R220, R220, 0xfffffffb, RZ, 0xc0, !PT ;  /* 0xfffffffbdcdc7812 */ /* 0x000fe200078ec0ff */
[----:B------:R-:W-:Y:S01]  /*2e750*/  FFMA.FTZ R18, R19, R240, 1.1641532182693481445e-10 ;  /* 0x2f00000013127423 */ /* 0x000fe200000100f0 */
[----:B------:R-:W-:-:S04]  /*2e760*/  HADD2.F32 R19, -RZ, R13.H0_H0 ;  /* 0x2000000dff137230 */ /* 0x000fc80000004100 */
        /* <DEDUP_REMOVED lines=12> */
.L_x_34514:
        /* <DEDUP_REMOVED lines=12> */
.L_x_34516:
[----:B------:R-:W-:Y:S05]  /*2e8f0*/  BSYNC.RECONVERGENT B1 ;  /* 0x0000000000017941 */ /* 0x000fea0003800200 */
.L_x_34515:
        /* <DEDUP_REMOVED lines=62> */
.L_x_34513:
[----:B------:R-:W-:Y:S05]  /*2ece0*/  BSYNC.RECONVERGENT B0 ;  /* 0x0000000000007941 */ /* 0x000fea0003800200 */
.L_x_34512:
[----:B------:R-:W-:Y:S01]  /*2ecf0*/  I2FP.F32.U32 R21, R18 ;  /* 0x0000001200157245 */ /* 0x000fe20000201000 */
[----:B------:R-:W-:Y:S01]  /*2ed00*/  BSSY.RECONVERGENT B0, `(.L_x_34517) ;  /* 0x000005d000007945 */ /* 0x000fe20003800200 */
[----:B------:R-:W-:Y:S01]  /*2ed10*/  ISETP.NE.AND P2, PT, R22, 0x1, PT ;  /* 0x000000011600780c */ /* 0x000fe20003f45270 */
[----:B------:R-:W-:Y:S01]  /*2ed20*/  HADD2.F32 R13, -RZ, R13.H1_H1 ;  /* 0x3000000dff0d7230 */ /* 0x000fe20000004100 */
        /* <DEDUP_REMOVED lines=15> */
.L_x_34519:
        /* <DEDUP_REMOVED lines=12> */
.L_x_34521:
[----:B------:R-:W-:Y:S05]  /*2eee0*/  BSYNC.RECONVERGENT B1 ;  /* 0x0000000000017941 */ /* 0x000fea0003800200 */
.L_x_34520:
        /* <DEDUP_REMOVED lines=58> */
[----:B------:R-:W-:-:S04]  /*2f290*/  IMAD.WIDE.U32 R20, R18, -0x2daee0ad, RZ ;  /* 0xd2511f5312147825 */ /* 0x000fc800078e00ff */
[----:B------:R-:W-:Y:S01]  /*2f2a0*/  IMAD.MOV.U32 R18, RZ, RZ, R17 ;  /* 0x000000ffff127224 */ /* 0x000fe200078e0011 */
[----:B------:R-:W-:Y:S01]  /*2f2b0*/  LOP3.LUT R4, R4, UR15, R21, 0x96, !PT ;  /* 0x0000000f04047c12 */ /* 0x000fe2000f8e9615 */
[----:B------:R-:W-:-:S07]  /*2f2c0*/  IMAD.MOV.U32 R17, RZ, RZ, R20 ;  /* 0x000000ffff117224 */ /* 0x000fce00078e0014 */
.L_x_34518:
[----:B------:R-:W-:Y:S05]  /*2f2d0*/  BSYNC.RECONVERGENT B0 ;  /* 0x0000000000007941 */ /* 0x000fea0003800200 */
.L_x_34517:
        /* <DEDUP_REMOVED lines=17> */
.L_x_34524:
        /* <DEDUP_REMOVED lines=12> */
.L_x_34526:
[----:B------:R-:W-:Y:S05]  /*2f4b0*/  BSYNC.RECONVERGENT B1 ;  /* 0x0000000000017941 */ /* 0x000fea0003800200 */
.L_x_34525:
        /* <DEDUP_REMOVED lines=62> */
.L_x_34523:
[----:B------:R-:W-:Y:S05]  /*2f8a0*/  BSYNC.RECONVERGENT B0 ;  /* 0x0000000000007941 */ /* 0x000fea0003800200 */
.L_x_34522:
[----:B------:R-:W-:Y:S01]  /*2f8b0*/  ISETP.NE.AND P4, PT, R22, 0x1, PT ;  /* 0x000000011600780c */ /* 0x000fe20003f85270 */
[----:B------:R-:W-:Y:S01]  /*2f8c0*/  BSSY.RECONVERGENT B0, `(.L_x_34527) ;  /* 0x000005b000007945 */ /* 0x000fe20003800200 */
[----:B------:R-:W-:Y:S01]  /*2f8d0*/  I2FP.F32.U32 R21, R18 ;  /* 0x0000001200157245 */ /* 0x000fe20000201000 */
[----:B------:R-:W-:-:S04]  /*2f8e0*/  HFMA2 R25, -RZ, RZ, 0, 1.1920928955078125e-07 ;  /* 0x00000002ff197431 */ /* 0x000fc800000001ff */
[----:B------:R-:W-:Y:S01]  /*2f8f0*/  FFMA.FTZ R18, R21, R240, 1.1641532182693481445e-10 ;  /* 0x2f00000015127423 */ /* 0x000fe200000100f0 */
[----:B------:R-:W-:Y:S02]  /*2f900*/  HADD2.F32 R21, -RZ, R14.H1_H1 ;  /* 0x3000000eff157230 */ /* 0x000fe40000004100 */
[----:B-1----:R-:W-:Y:S02]  /*2f910*/  IMAD.MOV.U32 R14, RZ, RZ, R0 ;  /* 0x000000ffff0e7224 */ /* 0x002fe400078e0000 */
        /* <DEDUP_REMOVED lines=10> */
.L_x_34529:
        /* <DEDUP_REMOVED lines=12> */
.L_x_34531:
[----:B------:R-:W-:Y:S05]  /*2fa80*/  BSYNC.RECONVERGENT B1 ;  /* 0x0000000000017941 */ /* 0x000fea0003800200 */
.L_x_34530:
        /* <DEDUP_REMOVED lines=62> */
.L_x_34528:
[----:B------:R-:W-:Y:S05]  /*2fe70*/  BSYNC.RECONVERGENT B0 ;  /* 0x0000000000007941 */ /* 0x000fea0003800200 */
.L_x_34527:
[----:B------:R-:W-:Y:S01]  /*2fe80*/  ISETP.NE.AND P5, PT, R25, 0x1, PT ;  /* 0x000000011900780c */ /* 0x000fe20003fa5270 */
[----:B------:R-:W-:Y:S01]  /*2fe90*/  BSSY.RECONVERGENT B0, `(.L_x_34532) ;  /* 0x000005b000007945 */ /* 0x000fe20003800200 */
[----:B------:R-:W-:Y:S01]  /*2fea0*/  I2FP.F32.U32 R23, R14 ;  /* 0x0000000e00177245 */ /* 0x000fe20000201000 */
[----:B------:R-:W-:Y:S01]  /*2feb0*/  HADD2.F32 R14, -RZ, R15.H0_H0 ;  /* 0x2000000fff0e7230 */ /* 0x000fe20000004100 */
        /* <DEDUP_REMOVED lines=13> */
.L_x_34534:
        /* <DEDUP_REMOVED lines=12> */
.L_x_34536:
[----:B------:R-:W-:Y:S05]  /*30050*/  BSYNC.RECONVERGENT B1 ;  /* 0x0000000000017941 */ /* 0x000fea0003800200 */
.L_x_34535:
        /* <DEDUP_REMOVED lines=62> */
.L_x_34533:
[----:B------:R-:W-:Y:S05]  /*30440*/  BSYNC.RECONVERGENT B0 ;  /* 0x0000000000007941 */ /* 0x000fea0003800200 */
.L_x_34532:
[-C--:B------:R-:W-:Y:S01]  /*30450*/  FMUL.FTZ R50, R14, R224.reuse ;  /* 0x000000e00e327220 */ /* 0x080fe20000410000 */
[----:B------:R-:W-:Y:S01]  /*30460*/  P2R R23, PR, RZ, 0x2 ;  /* 0x00000002ff177803 */ /* 0x000fe20000000000 */
[----:B------:R-:W-:Y:S01]  /*30470*/  FMUL.FTZ R16, R16, R224 ;  /* 0x000000e010107220 */ /* 0x000fe20000410000 */
[----:B------:R-:W-:Y:S01]  /*30480*/  I2FP.F32.U32 R14, R24 ;  /* 0x00000018000e7245 */ /* 0x000fe20000201000 */
[----:B------:R-:W-:Y:S01]  /*30490*/  HADD2.F32 R15, -RZ, R15.H1_H1 ;  /* 0x3000000fff0f7230 */ /* 0x000fe20000004100 */
[C---:B------:R-:W-:Y:S01]  /*304a0*/  LOP3.LUT P1, RZ, R220.reuse, 0x10, RZ, 0xc0, !PT ;  /* 0x00000010dcff7812 */ /* 0x040fe2000782c0ff */
[----:B------:R-:W-:Y:S01]  /*304b0*/  FMUL.FTZ R19, R19, R224 ;  /* 0x000000e013137220 */ /* 0x000fe20000410000 */
        /* <DEDUP_REMOVED lines=30> */
.L_x_34496:
        /* <DEDUP_REMOVED lines=42> */
.L_x_34537:
[----:B01----:R-:W0:Y:S01]  /*30940*/  @P1 LDC.64 R12, c[0x0][0x3a0] ;  /* 0x0000e800ff0c1b82 */ /* 0x003e220000000a00 */
[----:B------:R-:W-:-:S05]  /*30950*/  VIADD R26, R228, 0xa0 ;  /* 0x000000a0e41a7836 */ /* 0x000fca0000000000 */
[----:B------:R1:W-:Y:S02]  /*30960*/  STL [R1+0x10], R26 ;  /* 0x0000101a01007387 */ /* 0x0003e40000100800 */
[----:B------:R-:W2:Y:S01]  /*30970*/  @P0 LDC.64 R14, c[0x0][0x398] ;  /* 0x0000e600ff0e0b82 */ /* 0x000ea20000000a00 */
        /* <DEDUP_REMOVED lines=24> */
.L_x_34541:
        /* <DEDUP_REMOVED lines=12> */
.L_x_34543:
[----:B------:R-:W-:Y:S05]  /*30bc0*/  BSYNC.RECONVERGENT B1 ;  /* 0x0000000000017941 */ /* 0x000fea0003800200 */
.L_x_34542:
        /* <DEDUP_REMOVED lines=62> */
.L_x_34540:
[----:B------:R-:W-:Y:S05]  /*30fb0*/  BSYNC.RECONVERGENT B0 ;  /* 0x0000000000007941 */ /* 0x000fea0003800200 */
.L_x_34539:
[----:B------:R-:W-:Y:S01]  /*30fc0*/  I2FP.F32.U32 R9, R8 ;  /* 0x0000000800097245 */ /* 0x000fe20000201000 */
[----:B------:R-:W-:Y:S01]  /*30fd0*/  BSSY.RECONVERGENT B0, `(.L_x_34544) ;  /* 0x000005e000007945 */ /* 0x000fe20003800200 */
[----:B------:R-:W-:Y:S01]  /*30fe0*/  ISETP.NE.AND P2, PT, R19, 0x1, PT ;  /* 0x000000011300780c */ /* 0x000fe20003f45270 */
[----:B------:R-:W-:Y:S01]  /*30ff0*/  IMAD.MOV.U32 R11, RZ, RZ, 0x2 ;  /* 0x00000002ff0b7424 */ /* 0x000fe200078e00ff */
[----:B------:R-:W-:Y:S01]  /*31000*/  LOP3.LUT R220, R220, 0xffffffef, RZ, 0xc0, !PT ;  /* 0xffffffefdcdc7812 */ /* 0x000fe200078ec0ff */
[----:B------:R-:W-:Y:S01]  /*31010*/  FFMA.FTZ R8, R9, R240, 1.1641532182693481445e-10 ;  /* 0x2f00000009087423 */ /* 0x000fe200000100f0 */
[----:B-----5:R-:W-:-:S04]  /*31020*/  HADD2.F32 R9, -RZ, R12.H0_H0 ;  /* 0x2000000cff097230 */ /* 0x020fc80000004100 */
        /* <DEDUP_REMOVED lines=13> */
.L_x_34546:
        /* <DEDUP_REMOVED lines=12> */
.L_x_34548:
[----:B------:R-:W-:Y:S05]  /*311c0*/  BSYNC.RECONVERGENT B1 ;  /* 0x0000000000017941 */ /* 0x000fea0003800200 */
.L_x_34547:
        /* <DEDUP_REMOVED lines=62> */
.L_x_34545:
[----:B------:R-:W-:Y:S05]  /*315b0*/  BSYNC.RECONVERGENT B0 ;  /* 0x0000000000007941 */ /* 0x000fea0003800200 */
.L_x_34544:
        /* <DEDUP_REMOVED lines=23> */
.L_x_34551:
        /* <DEDUP_REMOVED lines=12> */
.L_x_34553:
[----:B------:R-:W-:Y:S05]  /*317f0*/  BSYNC.RECONVERGENT B1 ;  /* 0x0000000000017941 */ /* 0x000fea0003800200 */
.L_x_34552:
        /* <DEDUP_REMOVED lines=62> */
.L_x_34550:
[----:B------:R-:W-:Y:S05]  /*31be0*/  BSYNC.RECONVERGENT B0 ;  /* 0x0000000000007941 */ /* 0x000fea0003800200 */
.L_x_34549:
[----:B------:R-:W-:Y:S01]  /*31bf0*/  I2FP.F32.U32 R9, R9 ;  /* 0x0000000900097245 */ /* 0x000fe20000201000 */
[----:B------:R-:W-:Y:S01]  /*31c00*/  BSSY.RECONVERGENT B0, `(.L_x_34554) ;  /* 0x000005e000007945 */ /* 0x000fe20003800200 */
[----:B------:R-:W-:Y:S01]  /*31c10*/  ISETP.NE.AND P2, PT, R17, 0x1, PT ;  /* 0x000000011100780c */ /* 0x000fe20003f45270 */
[----:B------:R-:W-:Y:S01]  /*31c20*/  IMAD.MOV.U32 R11, RZ, RZ, R0 ;  /* 0x000000ffff0b7224 */ /* 0x000fe200078e0000 */
[----:B------:R-:W-:Y:S01]  /*31c30*/  LOP3.LUT R220, R220, 0xfffffff7, RZ, 0xc0, !PT ;  /* 0xfffffff7dcdc7812 */ /* 0x000fe200078ec0ff */
[----:B------:R-:W-:Y:S01]  /*31c40*/  FFMA.FTZ R10, R9, R240, 1.1641532182693481445e-10 ;  /* 0x2f000000090a7423 */ /* 0x000fe200000100f0 */
[----:B------:R-:W-:Y:S02]  /*31c50*/  HADD2.F32 R9, -RZ, R12.H1_H1 ;  /* 0x3000000cff097230 */ /* 0x000fe40000004100 */
[----:B------:R-:W-:Y:S02]  /*31c60*/  HFMA2 R12, -RZ, RZ, 0, 1.1920928955078125e-07 ;  /* 0x00000002ff0c7431 */ /* 0x000fe400000001ff */
        /* <DEDUP_REMOVED lines=12> */
.L_x_34556:
        /* <DEDUP_REMOVED lines=12> */
.L_x_34558:
[----:B------:R-:W-:Y:S05]  /*31df0*/  BSYNC.RECONVERGENT B1 ;  /* 0x0000000000017941 */ /* 0x000fea0003800200 */
.L_x_34557:
        /* <DEDUP_REMOVED lines=62> */
.L_x_34555:
[----:B------:R-:W-:Y:S05]  /*321e0*/  BSYNC.RECONVERGENT B0 ;  /* 0x0000000000007941 */ /* 0x000fea0003800200 */
.L_x_34554:
[----:B------:R-:W-:Y:S01]  /*321f0*/  I2FP.F32.U32 R11, R11 ;  /* 0x0000000b000b7245 */ /* 0x000fe20000201000 */
[----:B------:R-:W-:Y:S01]  /*32200*/  BSSY.RECONVERGENT B0, `(.L_x_34559) ;  /* 0x0000061000007945 */ /* 0x000fe20003800200 */
[----:B------:R-:W-:Y:S01]  /*32210*/  ISETP.NE.AND P3, PT, R12, 0x1, PT ;  /* 0x000000010c00780c */ /* 0x000fe20003f65270 */
[----:B------:R-:W-:Y:S02]  /*32220*/  IMAD.MOV.U32 R17, RZ, RZ, 0x2 ;  /* 0x00000002ff117424 */ /* 0x000fe400078e00ff */
[----:B------:R-:W-:Y:S01]  /*32230*/  FFMA.FTZ R10, R11, R240, 1.1641532182693481445e-10 ;  /* 0x2f0000000b0a7423 */ /* 0x000fe200000100f0 */
[----:B------:R-:W-:-:S04]  /*32240*/  HADD2.F32 R11, -RZ, R96.H1_H1 ;  /* 0x30000060ff0b7230 */ /* 0x000fc80000004100 */
[----:B------:R-:W-:Y:S01]  /*32250*/  FSETP.GTU.FTZ.AND P2, PT, R10, R223, PT ;  /* 0x000000df0a00720b */ /* 0x000fe20003f5c000 */
[----:B------:R-:W-:Y:S01]  /*32260*/  FMUL.FTZ R11, R11, R224 ;  /* 0x000000e00b0b7220 */ /* 0x000fe20000410000 */
[----:B------:R-:W-:Y:S02]  /*32270*/  FSEL R10, R9, RZ, P4 ;  /* 0x000000ff090a7208 */ /* 0x000fe40002000000 */
[----:B------:R-:W-:Y:S02]  /*32280*/  SEL R9, RZ, 0x1, P2 ;  /* 0x00000001ff097807 */ /* 0x000fe40001000000 */
[----:B------:R-:W-:Y:S02]  /*32290*/  FSEL R45, R11, RZ, !P2 ;  /* 0x000000ff0b2d7208 */ /* 0x000fe40005000000 */
[----:B------:R-:W-:-:S03]  /*322a0*/  MOV R11, R0 ;  /* 0x00000000000b7202 */ /* 0x000fc60000000f00 */
        /* <DEDUP_REMOVED lines=11> */
.L_x_34561:
        /* <DEDUP_REMOVED lines=12> */
.L_x_34563:
[----:B------:R-:W-:Y:S05]  /*32420*/  BSYNC.RECONVERGENT B1 ;  /* 0x0000000000017941 */ /* 0x000fea0003800200 */
.L_x_34562:
        /* <DEDUP_REMOVED lines=62> */
.L_x_34560:
[----:B------:R-:W-:Y:S05]  /*32810*/  BSYNC.RECONVERGENT B0 ;  /* 0x0000000000007941 */ /* 0x000fea0003800200 */
.L_x_34559:
        /* <DEDUP_REMOVED lines=20> */
.L_x_34566:
        /* <DEDUP_REMOVED lines=12> */
.L_x_34568:
[----:B------:R-:W-:Y:S05]  /*32a20*/  BSYNC.RECONVERGENT B1 ;  /* 0x0000000000017941 */ /* 0x000fea0003800200 */
.L_x_34567:
        /* <DEDUP_REMOVED lines=56> */
[----:B------:R-:W-:-:S03]  /*32db0*/  IMAD.MOV.U32 R0, RZ, RZ, R20 ;  /* 0x000000ffff007224 */ /* 0x000fc600078e0014 */
[----:B------:R-:W-:-:S04]  /*32dc0*/  IMAD.WIDE.U32 R18, R18, -0x2daee0ad, RZ ;  /* 0xd2511f5312127825 */ /* 0x000fc800078e00ff */
[----:B------:R-:W-:Y:S01]  /*32dd0*/  IMAD.MOV.U32 R16, RZ, RZ, R18 ;  /* 0x000000ffff107224 */ /* 0x000fe200078e0012 */
[----:B------:R-:W-:Y:S01]  /*32de0*/  LOP3.LUT R4, R4, UR15, R19, 0x96, !PT ;  /* 0x0000000f04047c12 */ /* 0x000fe2000f8e9613 */
[----:B------:R-:W-:-:S06]  /*32df0*/  UIADD3 UR15, UPT, UPT, UR4, -0x700cb87f, URZ ;  /* 0x8ff34781040f7890 */ /* 0x000fcc000fffe0ff */
[----:B------:R-:W-:-:S07]  /*32e00*/  LOP3.LUT R5, R22, UR15, R21, 0x96, !PT ;  /* 0x0000000f16057c12 */ /* 0x000fce000f8e9615 */
.L_x_34565:
[----:B------:R-:W-:Y:S05]  /*32e10*/  BSYNC.RECONVERGENT B0 ;  /* 0x0000000000007941 */ /* 0x000fea0003800200 */
.L_x_34564:
[----:B------:R-:W-:Y:S01]  /*32e20*/  I2FP.F32.U32 R11, R11 ;  /* 0x0000000b000b7245 */ /* 0x000fe20000201000 */
[----:B------:R-:W-:Y:S01]  /*32e30*/  BSSY.RECONVERGENT B0, `(.L_x_34569) ;  /* 0x0000061000007945 */ /* 0x000fe20003800200 */
[----:B------:R-:W-:-:S03]  /*32e40*/  ISETP.NE.AND P3, PT, R12, 0x1, PT ;  /* 0x000000010c00780c */ /* 0x000fc60003f65270 */
[----:B------:R-:W-:Y:S01]  /*32e50*/  FFMA.FTZ R18, R11, R240, 1.1641532182693481445e-10 ;  /* 0x2f0000000b127423 */ /* 0x000fe200000100f0 */
[----:B------:R-:W-:-:S04]  /*32e60*/  HADD2.F32 R11, -RZ, R97.H0_H0 ;  /* 0x20000061ff0b7230 */ /* 0x000fc80000004100 */
[----:B------:R-:W-:Y:S01]  /*32e70*/  FSETP.GTU.FTZ.AND P2, PT, R18, R223, PT ;  /* 0x000000df1200720b */ /* 0x000fe20003f5c000 */
[----:B------:R-:W-:Y:S01]  /*32e80*/  FMUL.FTZ R46, R11, R224 ;  /* 0x000000e00b2e7220 */ /* 0x000fe20000410000 */
[----:B------:R-:W-:Y:S01]  /*32e90*/  FSEL R11, R10, RZ, P4 ;  /* 0x000000ff0a0b7208 */ /* 0x000fe20002000000 */
[----:B------:R-:W-:Y:S01]  /*32ea0*/  HFMA2 R18, -RZ, RZ, 0, 1.1920928955078125e-07 ;  /* 0x00000002ff127431 */ /* 0x000fe200000001ff */
        /* <DEDUP_REMOVED lines=14> */
.L_x_34571:
        /* <DEDUP_REMOVED lines=12> */
.L_x_34573:
[----:B------:R-:W-:Y:S05]  /*33050*/  BSYNC.RECONVERGENT B1 ;  /* 0x0000000000017941 */ /* 0x000fea0003800200 */
.L_x_34572:
        /* <DEDUP_REMOVED lines=62> */
.L_x_34570:
[----:B------:R-:W-:Y:S05]  /*33440*/  BSYNC.RECONVERGENT B0 ;  /* 0x0000000000007941 */ /* 0x000fea0003800200 */
.L_x_34569:
[----:B------:R-:W-:Y:S01]  /*33450*/  I2FP.F32.U32 R11, R11 ;  /* 0x0000000b000b7245 */ /* 0x000fe20000201000 */
[----:B------:R-:W-:Y:S01]  /*33460*/  BSSY.RECONVERGENT B0, `(.L_x_34574) ;  /* 0x000005e000007945 */ /* 0x000fe20003800200 */
[----:B------:R-:W-:Y:S02]  /*33470*/  ISETP.NE.AND P2, PT, R18, 0x1, PT ;  /* 0x000000011200780c */ /* 0x000fe40003f45270 */
[----:B------:R-:W-:Y:S01]  /*33480*/  LOP3.LUT R220, R220, 0xfffffffd, RZ, 0xc0, !PT ;  /* 0xfffffffddcdc7812 */ /* 0x000fe200078ec0ff */
[----:B------:R-:W-:Y:S01]  /*33490*/  FFMA.FTZ R12, R11, R240, 1.1641532182693481445e-10 ;  /* 0x2f0000000b0c7423 */ /* 0x000fe200000100f0 */
[----:B------:R-:W-:Y:S01]  /*334a0*/  HADD2.F32 R11, -RZ, R13.H1_H1 ;  /* 0x3000000dff0b7230 */ /* 0x000fe20000004100 */
[----:B------:R-:W-:-:S03]  /*334b0*/  MOV R17, R0 ;  /* 0x0000000000117202 */ /* 0x000fc60000000f00 */
[----:B------:R-:W-:Y:S01]  /*334c0*/  FSETP.LE.FTZ.AND P4, PT, R12, R223, PT ;  /* 0x000000df0c00720b */ /* 0x000fe20003f93000 */
[----:B------:R-:W-:Y:S01]  /*334d0*/  FMUL.FTZ R11, R11, R224 ;  /* 0x000000e00b0b7220 */ /* 0x000fe20000410000 */
        /* <DEDUP_REMOVED lines=11> */
.L_x_34576:
        /* <DEDUP_REMOVED lines=12> */
.L_x_34578:
[----:B------:R-:W-:Y:S05]  /*33650*/  BSYNC.RECONVERGENT B1 ;  /* 0x0000000000017941 */ /* 0x000fea0003800200 */
.L_x_34577:
        /* <DEDUP_REMOVED lines=62> */
.L_x_34575:
[----:B------:R-:W-:Y:S05]  /*33a40*/  BSYNC.RECONVERGENT B0 ;  /* 0x0000000000007941 */ /* 0x000fea0003800200 */
.L_x_34574:
[----:B------:R-:W-:Y:S01]  /*33a50*/  I2FP.F32.U32 R13, R17 ;  /* 0x00000011000d7245 */ /* 0x000fe20000201000 */
[----:B------:R-:W-:Y:S01]  /*33a60*/  BSSY.RECONVERGENT B0, `(.L_x_34579) ;  /* 0x0000061000007945 */ /* 0x000fe20003800200 */
[----:B------:R-:W-:Y:S02]  /*33a70*/  IMAD.MOV.U32 R19, RZ, RZ, 0x2 ;  /* 0x00000002ff137424 */ /* 0x000fe400078e00ff */
[----:B------:R-:W-:Y:S02]  /*33a80*/  IMAD.MOV.U32 R17, RZ, RZ, R0 ;  /* 0x000000ffff117224 */ /* 0x000fe400078e0000 */
[----:B------:R-:W-:Y:S01]  /*33a90*/  FFMA.FTZ R18, R13, R240, 1.1641532182693481445e-10 ;  /* 0x2f0000000d127423 */ /* 0x000fe200000100f0 */
[----:B------:R-:W-:-:S04]  /*33aa0*/  HADD2.F32 R13, -RZ, R97.H1_H1 ;  /* 0x30000061ff0d7230 */ /* 0x000fc80000004100 */
[----:B------:R-:W-:Y:S01]  /*33ab0*/  FSETP.GTU.FTZ.AND P2, PT, R18, R223, PT ;  /* 0x000000df1200720b */ /* 0x000fe20003f5c000 */
[----:B------:R-:W-:Y:S01]  /*33ac0*/  FMUL.FTZ R13, R13, R224 ;  /* 0x000000e00d0d7220 */ /* 0x000fe20000410000 */
[----:B------:R-:W-:Y:S02]  /*33ad0*/  FSEL R18, R11, RZ, P4 ;  /* 0x000000ff0b127208 */ /* 0x000fe40002000000 */
        /* <DEDUP_REMOVED lines=14> */
.L_x_34581:
        /* <DEDUP_REMOVED lines=12> */
.L_x_34583:
[----:B------:R-:W-:Y:S05]  /*33c80*/  BSYNC.RECONVERGENT B1 ;  /* 0x0000000000017941 */ /* 0x000fea0003800200 */
.L_x_34582:
        /* <DEDUP_REMOVED lines=62> */
.L_x_34580:
[----:B------:R-:W-:Y:S05]  /*34070*/  BSYNC.RECONVERGENT B0 ;  /* 0x0000000000007941 */ /* 0x000fea0003800200 */
.L_x_34579:
[----:B------:R-:W-:Y:S01]  /*34080*/  ISETP.NE.AND P3, PT, R19, 0x1, PT ;  /* 0x000000011300780c */ /* 0x000fe20003f65270 */
[----:B------:R-:W-:Y:S01]  /*34090*/  BSSY.RECONVERGENT B0, `(.L_x_34584) ;  /* 0x000005c000007945 */ /* 0x000fe20003800200 */
[----:B------:R-:W-:Y:S01]  /*340a0*/  I2FP.F32.U32 R13, R17 ;  /* 0x00000011000d7245 */ /* 0x000fe20000201000 */
[----:B------:R-:W-:-:S04]  /*340b0*/  HFMA2 R18, -RZ, RZ, 0, 1.1920928955078125e-07 ;  /* 0x00000002ff127431 */ /* 0x000fc800000001ff */
        /* <DEDUP_REMOVED lines=14> */
.L_x_34586:
        /* <DEDUP_REMOVED lines=12> */
.L_x_34588:
[----:B------:R-:W-:Y:S05]  /*34260*/  BSYNC.RECONVERGENT B1 ;  /* 0x0000000000017941 */ /* 0x000fea0003800200 */
.L_x_34587:
        /* <DEDUP_REMOVED lines=62> */
.L_x_34585:
[----:B------:R-:W-:Y:S05]  /*34650*/  BSYNC.RECONVERGENT B0 ;  /* 0x0000000000007941 */ /* 0x000fea0003800200 */
.L_x_34584:
[----:B------:R-:W-:Y:S01]  /*34660*/  I2FP.F32.U32 R13, R13 ;  /* 0x0000000d000d7245 */ /* 0x000fe20000201000 */
[----:B------:R-:W-:Y:S01]  /*34670*/  BSSY.RECONVERGENT B0, `(.L_x_34589) ;  /* 0x0000061000007945 */ /* 0x000fe20003800200 */
[----:B------:R-:W-:Y:S01]  /*34680*/  IMAD.MOV.U32 R19, RZ, RZ, 0x2 ;  /* 0x00000002ff137424 */ /* 0x000fe200078e00ff */
[----:B------:R-:W-:Y:S02]  /*34690*/  MOV R17, R0 ;  /* 0x0000000000117202 */ /* 0x000fe40000000f00 */
[----:B------:R-:W-:Y:S01]  /*346a0*/  FFMA.FTZ R20, R13, R240, 1.1641532182693481445e-10 ;  /* 0x2f0000000d147423 */ /* 0x000fe200000100f0 */
[----:B------:R-:W-:-:S04]  /*346b0*/  HADD2.F32 R13, -RZ, R98.H0_H0 ;  /* 0x20000062ff0d7230 */ /* 0x000fc80000004100 */
        /* <DEDUP_REMOVED lines=17> */
.L_x_34591:
        /* <DEDUP_REMOVED lines=12> */
.L_x_34593:
[----:B------:R-:W-:Y:S05]  /*34890*/  BSYNC.RECONVERGENT B1 ;  /* 0x0000000000017941 */ /* 0x000fea0003800200 */
.L_x_34592:
        /* <DEDUP_REMOVED lines=62> */
.L_x_34590:
[----:B------:R-:W-:Y:S05]  /*34c80*/  BSYNC.RECONVERGENT B0 ;  /* 0x0000000000007941 */ /* 0x000fea0003800200 */
.L_x_34589:
[----:B------:R-:W-:Y:S01]  /*34c90*/  ISETP.NE.AND P4, PT, R19, 0x1, PT ;  /* 0x000000011300780c */ /* 0x000fe20003f85270 */
[----:B------:R-:W-:Y:S01]  /*34ca0*/  BSSY.RECONVERGENT B0, `(.L_x_34594) ;  /* 0x000005c000007945 */ /* 0x000fe20003800200 */
[----:B------:R-:W-:Y:S01]  /*34cb0*/  I2FP.F32.U32 R13, R17 ;  /* 0x00000011000d7245 */ /* 0x000fe20000201000 */
[----:B------:R-:W-:-:S04]  /*34cc0*/  IMAD.MOV.U32 R18, RZ, RZ, 0x2 ;  /* 0x00000002ff127424 */ /* 0x000fc800078e00ff */
[----:B------:R-:W-:Y:S01]  /*34cd0*/  FFMA.FTZ R12, R13, R240, 1.1641532182693481445e-10 ;  /* 0x2f0000000d0c7423 */ /* 0x000fe200000100f0 */
[----:B------:R-:W-:-:S04]  /*34ce0*/  HADD2.F32 R13, -RZ, R14.H1_H1 ;  /* 0x3000000eff0d7230 */ /* 0x000fc80000004100 */
        /* <DEDUP_REMOVED lines=12> */
.L_x_34596:
        /* <DEDUP_REMOVED lines=12> */
.L_x_34598:
[----:B------:R-:W-:Y:S05]  /*34e70*/  BSYNC.RECONVERGENT B1 ;  /* 0x0000000000017941 */ /* 0x000fea0003800200 */
.L_x_34597:
        /* <DEDUP_REMOVED lines=62> */
.L_x_34595:
[----:B------:R-:W-:Y:S05]  /*35260*/  BSYNC.RECONVERGENT B0 ;  /* 0x0000000000007941 */ /* 0x000fea0003800200 */
.L_x_34594:
[----:B------:R-:W-:Y:S01]  /*35270*/  I2FP.F32.U32 R13, R13 ;  /* 0x0000000d000d7245 */ /* 0x000fe20000201000 */
[----:B------:R-:W-:Y:S01]  /*35280*/  BSSY.RECONVERGENT B0, `(.L_x_34599) ;  /* 0x0000061000007945 */ /* 0x000fe20003800200 */
[----:B------:R-:W-:Y:S01]  /*35290*/  FSEL R12, R12, RZ, P3 ;  /* 0x000000ff0c0c7208 */ /* 0x000fe20001800000 */
[----:B------:R-:W-:Y:S02]  /*352a0*/  HFMA2 R17, -RZ, RZ, 0, 1.1920928955078125e-07 ;  /* 0x00000002ff117431 */ /* 0x000fe400000001ff */
[----:B------:R-:W-:Y:S01]  /*352b0*/  FFMA.FTZ R14, R13, R240, 1.1641532182693481445e-10 ;  /* 0x2f0000000d0e7423 */ /* 0x000fe200000100f0 */
[----:B------:R-:W-:-:S04]  /*352c0*/  HADD2.F32 R13, -RZ, R98.H1_H1 ;  /* 0x30000062ff0d7230 */ /* 0x000fc80000004100 */
[----:B------:R-:W-:Y:S01]  /*352d0*/  FSETP.GTU.FTZ.AND P4, PT, R14, R223, PT ;  /* 0x000000df0e00720b */ /* 0x000fe20003f9c000 */
[----:B------:R-:W-:Y:S01]  /*352e0*/  FMUL.FTZ R13, R13, R224 ;  /* 0x000000e00d0d7220 */ /* 0x000fe20000410000 */
[----:B------:R-:W-:Y:S02]  /*352f0*/  IMAD.MOV.U32 R14, RZ, RZ, R0 ;  /* 0x000000ffff0e7224 */ /* 0x000fe400078e0000 */
        /* <DEDUP_REMOVED lines=14> */
.L_x_34601:
        /* <DEDUP_REMOVED lines=12> */
.L_x_34603:
[----:B------:R-:W-:Y:S05]  /*354a0*/  BSYNC.RECONVERGENT B1 ;  /* 0x0000000000017941 */ /* 0x000fea0003800200 */
.L_x_34602:
        /* <DEDUP_REMOVED lines=62> */
.L_x_34600:
[----:B------:R-:W-:Y:S05]  /*35890*/  BSYNC.RECONVERGENT B0 ;  /* 0x0000000000007941 */ /* 0x000fea0003800200 */
.L_x_34599:
        /* <DEDUP_REMOVED lines=18> */
.L_x_34606:
        /* <DEDUP_REMOVED lines=12> */
.L_x_34608:
[----:B------:R-:W-:Y:S05]  /*35a80*/  BSYNC.RECONVERGENT B1 ;  /* 0x0000000000017941 */ /* 0x000fea0003800200 */
.L_x_34607:
        /* <DEDUP_REMOVED lines=62> */
.L_x_34605:
[----:B------:R-:W-:Y:S05]  /*35e70*/  BSYNC.RECONVERGENT B0 ;  /* 0x0000000000007941 */ /* 0x000fea0003800200 */
.L_x_34604:
[----:B------:R-:W-:Y:S01]  /*35e80*/  I2FP.F32.U32 R13, R13 ;  /* 0x0000000d000d7245 */ /* 0x000fe20000201000 */
[----:B------:R-:W-:Y:S01]  /*35e90*/  BSSY.RECONVERGENT B0, `(.L_x_34609) ;  /* 0x0000061000007945 */ /* 0x000fe20003800200 */
[----:B------:R-:W-:Y:S01]  /*35ea0*/  FSEL R12, R12, RZ, P4 ;  /* 0x000000ff0c0c7208 */ /* 0x000fe20002000000 */
[----:B------:R-:W-:Y:S02]  /*35eb0*/  IMAD.MOV.U32 R17, RZ, RZ, 0x2 ;  /* 0x00000002ff117424 */ /* 0x000fe400078e00ff */
[----:B------:R-:W-:Y:S01]  /*35ec0*/  FFMA.FTZ R13, R13, R240, 1.1641532182693481445e-10 ;  /* 0x2f0000000d0d7423 */ /* 0x000fe200000100f0 */
[----:B------:R-:W-:-:S04]  /*35ed0*/  IMAD.MOV.U32 R14, RZ, RZ, R0 ;  /* 0x000000ffff0e7224 */ /* 0x000fc800078e0000 */
[----:B------:R-:W-:Y:S01]  /*35ee0*/  FSETP.GTU.FTZ.AND P5, PT, R13, R223, PT ;  /* 0x000000df0d00720b */ /* 0x000fe20003fbc000 */
[----:B------:R-:W-:-:S03]  /*35ef0*/  HADD2.F32 R13, -RZ, R99.H0_H0 ;  /* 0x20000063ff0d7230 */ /* 0x000fc60000004100 */
[----:B------:R-:W-:Y:S02]  /*35f00*/  SEL R218, RZ, 0x1, P5 ;  /* 0x00000001ffda7807 */ /* 0x000fe40002800000 */
[----:B------:R-:W-:-:S05]  /*35f10*/  FMUL.FTZ R13, R13, R224 ;  /* 0x000000e00d0d7220 */ /* 0x000fca0000410000 */
        /* <DEDUP_REMOVED lines=13> */
.L_x_34611:
        /* <DEDUP_REMOVED lines=12> */
.L_x_34613:
[----:B------:R-:W-:Y:S05]  /*360b0*/  BSYNC.RECONVERGENT B1 ;  /* 0x0000000000017941 */ /* 0x000fea0003800200 */
.L_x_34612:
        /* <DEDUP_REMOVED lines=62> */
.L_x_34610:
[----:B------:R-:W-:Y:S05]  /*364a0*/  BSYNC.RECONVERGENT B0 ;  /* 0x0000000000007941 */ /* 0x000fea0003800200 */
.L_x_34609:
        /* <DEDUP_REMOVED lines=18> */
.L_x_34616:
        /* <DEDUP_REMOVED lines=15> */
.L_x_34618:
[----:B------:R-:W-:Y:S05]  /*366c0*/  BSYNC.RECONVERGENT B1 ;  /* 0x0000000000017941 */ /* 0x000fea0003800200 */
.L_x_34617:
        /* <DEDUP_REMOVED lines=62> */
.L_x_34615:
[----:B------:R-:W-:Y:S05]  /*36ab0*/  BSYNC.RECONVERGENT B0 ;  /* 0x0000000000007941 */ /* 0x000fea0003800200 */
.L_x_34614:
[----:B------:R-:W-:Y:S02]  /*36ac0*/  I2FP.F32.U32 R13, R13 ;  /* 0x0000000d000d7245 */ /* 0x000fe40000201000 */
[----:B------:R-:W-:-:S03]  /*36ad0*/  FSEL R12, R12, RZ, P5 ;  /* 0x000000ff0c0c7208 */ /* 0x000fc60002800000 */
[----:B------:R-:W-:-:S05]  /*36ae0*/  FFMA.FTZ R13, R13, R240, 1.1641532182693481445e-10 ;  /* 0x2f0000000d0d7423 */ /* 0x000fca00000100f0 */
[----:B------:R-:W-:Y:S01]  /*36af0*/  FSETP.GTU.FTZ.AND P6, PT, R13, R223, PT ;  /* 0x000000df0d00720b */ /* 0x000fe20003fdc000 */
[----:B------:R-:W-:-:S03]  /*36b00*/  HADD2.F32 R13, -RZ, R99.H1_H1 ;  /* 0x30000063ff0d7230 */ /* 0x000fc60000004100 */
[----:B------:R-:W-:Y:S02]  /*36b10*/  SEL R219, RZ, 0x1, P6 ;  /* 0x00000001ffdb7807 */ /* 0x000fe40003000000 */
[----:B------:R-:W-:-:S05]  /*36b20*/  FMUL.FTZ R13, R13, R224 ;  /* 0x000000e00d0d7220 */ /* 0x000fca0000410000 */
[----:B------:R-:W-:-:S05]  /*36b30*/  FSEL R13, R13, RZ, !P6 ;  /* 0x000000ff0d0d7208 */ /* 0x000fca0007000000 */
[----:B------:R-:W-:-:S04]  /*36b40*/  FADD.FTZ R43, R13, R12 ;  /* 0x0000000c0d2b7221 */ /* 0x000fc80000010000 */
[----:B------:R-:W-:Y:S01]  /*36b50*/  @P1 FADD.FTZ R43, R91, R43 ;  /* 0x0000002b5b2b1221 */ /* 0x000fe20000010000 */
[----:B------:R-:W-:Y:S06]  /*36b60*/  BRA `(.L_x_34619) ;  /* 0x0000003000647947 */ /* 0x000fec0003800000 */
.L_x_34538:
        /* <DEDUP_REMOVED lines=16> */
.L_x_34622:
        /* <DEDUP_REMOVED lines=12> */
.L_x_34624:
[----:B------:R-:W-:Y:S05]  /*36d30*/  BSYNC.RECONVERGENT B1 ;  /* 0x0000000000017941 */ /* 0x000fea0003800200 */
.L_x_34623:
        /* <DEDUP_REMOVED lines=62> */
.L_x_34621:
[----:B------:R-:W-:Y:S05]  /*37120*/  BSYNC.RECONVERGENT B0 ;  /* 0x0000000000007941 */ /* 0x000fea0003800200 */
.L_x_34620:
[----:B------:R-:W-:Y:S01]  /*37130*/  I2FP.F32.U32 R17, R20 ;  /* 0x0000001400117245 */ /* 0x000fe20000201000 */
[----:B------:R-:W-:Y:S01]  /*37140*/  BSSY.RECONVERGENT B0, `(.L_x_34625) ;  /* 0x000005d000007945 */ /* 0x000fe20003800200 */
[----:B------:R-:W-:Y:S01]  /*37150*/  ISETP.NE.AND P2, PT, R19, 0x1, PT ;  /* 0x000000011300780c */ /* 0x000fe20003f45270 */
[----:B------:R-:W-:Y:S01]  /*37160*/  IMAD.MOV.U32 R21, RZ, RZ, R0 ;  /* 0x000000ffff157224 */ /* 0x000fe200078e0000 */
[----:B------:R-:W-:Y:S01]  /*37170*/  LOP3.LUT R220, R220, 0xffffffef, RZ, 0xc0, !PT ;  /* 0xffffffefdcdc7812 */ /* 0x000fe200078ec0ff */
[----:B------:R-:W-:Y:S01]  /*37180*/  FFMA.FTZ R18, R17, R240, 1.1641532182693481445e-10 ;  /* 0x2f00000011127423 */ /* 0x000fe200000100f0 */
[----:B-----5:R-:W-:-:S04]  /*37190*/  HADD2.F32 R17, -RZ, R12.H0_H0 ;  /* 0x2000000cff117230 */ /* 0x020fc80000004100 */
        /* <DEDUP_REMOVED lines=12> */
.L_x_34627:
        /* <DEDUP_REMOVED lines=12> */
.L_x_34629:
[----:B------:R-:W-:Y:S05]  /*37320*/  BSYNC.RECONVERGENT B1 ;  /* 0x0000000000017941 */ /* 0x000fea0003800200 */
.L_x_34628:
        /* <DEDUP_REMOVED lines=62> */
.L_x_34626:
[----:B------:R-:W-:Y:S05]  /*37710*/  BSYNC.RECONVERGENT B0 ;  /* 0x0000000000007941 */ /* 0x000fea0003800200 */
.L_x_34625:
        /* <DEDUP_REMOVED lines=19> */
.L_x_34632:
        /* <DEDUP_REMOVED lines=12> */
.L_x_34634:
[----:B------:R-:W-:Y:S05]  /*37910*/  BSYNC.RECONVERGENT B1 ;  /* 0x0000000000017941 */ /* 0x000fea0003800200 */
.L_x_34633:
        /* <DEDUP_REMOVED lines=62> */
.L_x_34631:
[----:B------:R-:W-:Y:S05]  /*37d00*/  BSYNC.RECONVERGENT B0 ;  /* 0x0000000000007941 */ /* 0x000fea0003800200 */
.L_x_34630:
        /* <DEDUP_REMOVED lines=8> */
[----:B------:R-:W-:-:S12]  /*37d90*/  HADD2.F32 R18, -RZ, R13.H0_H0 ;  /* 0x2000000dff127230 */ /* 0x000fd80000004100 */
        /* <DEDUP_REMOVED lines=10> */
.L_x_34637:
        /* <DEDUP_REMOVED lines=12> */
.L_x_34639:
[----:B------:R-:W-:Y:S05]  /*37f00*/  BSYNC.RECONVERGENT B1 ;  /* 0x0000000000017941 */ /* 0x000fea0003800200 */
.L_x_34638:
        /* <DEDUP_REMOVED lines=62> */
.L_x_34636:
[----:B------:R-:W-:Y:S05]  /*382f0*/  BSYNC.RECONVERGENT B0 ;  /* 0x0000000000007941 */ /* 0x000fea0003800200 */
.L_x_34635:
[----:B------:R-:W-:Y:S01]  /*38300*/  I2FP.F32.U32 R19, R19 ;  /* 0x0000001300137245 */ /* 0x000fe20000201000 */
[----:B------:R-:W-:Y:S01]  /*38310*/  BSSY.RECONVERGENT B0, `(.L_x_34640) ;  /* 0x000005d000007945 */ /* 0x000fe20003800200 */
[----:B------:R-:W-:Y:S01]  /*38320*/  ISETP.NE.AND P2, PT, R20, 0x1, PT ;  /* 0x000000011400780c */ /* 0x000fe20003f45270 */
[----:B------:R-:W-:Y:S01]  /*38330*/  IMAD.MOV.U32 R21, RZ, RZ, 0x2 ;  /* 0x00000002ff157424 */ /* 0x000fe200078e00ff */
[----:B------:R-:W-:Y:S01]  /*38340*/  LOP3.LUT R220, R220, 0xfffffffd, RZ, 0xc0, !PT ;  /* 0xfffffffddcdc7812 */ /* 0x000fe200078ec0ff */
[----:B------:R-:W-:-:S05]  /*38350*/  FFMA.FTZ R19, R19, R240, 1.1641532182693481445e-10 ;  /* 0x2f00000013137423 */ /* 0x000fca00000100f0 */
[----:B------:R-:W-:Y:S01]  /*38360*/  FSETP.LE.FTZ.AND P3, PT, R19, R223, PT ;  /* 0x000000df1300720b */ /* 0x000fe20003f73000 */
[----:B------:R-:W-:Y:S02]  /*38370*/  HADD2.F32 R19, -RZ, R13.H1_H1 ;  /* 0x3000000dff137230 */ /* 0x000fe40000004100 */
        /* <DEDUP_REMOVED lines=11> */
.L_x_34642:
        /* <DEDUP_REMOVED lines=12> */
.L_x_34644:
[----:B------:R-:W-:Y:S05]  /*384f0*/  BSYNC.RECONVERGENT B1 ;  /* 0x0000000000017941 */ /* 0x000fea0003800200 */
.L_x_34643:
        /* <DEDUP_REMOVED lines=62> */
.L_x_34641:
[----:B------:R-:W-:Y:S05]  /*388e0*/  BSYNC.RECONVERGENT B0 ;  /* 0x0000000000007941 */ /* 0x000fea0003800200 */
.L_x_34640:
[----:B------:R-:W-:Y:S01]  /*388f0*/  ISETP.NE.AND P3, PT, R21, 0x1, PT ;  /* 0x000000011500780c */ /* 0x000fe20003f65270 */
[----:B------:R-:W-:Y:S01]  /*38900*/  BSSY.RECONVERGENT B0, `(.L_x_34645) ;  /* 0x000005b000007945 */ /* 0x000fe20003800200 */
[----:B------:R-:W-:Y:S01]  /*38910*/  I2FP.F32.U32 R13, R13 ;  /* 0x0000000d000d7245 */ /* 0x000fe20000201000 */
[----:B------:R-:W-:Y:S02]  /*38920*/  HFMA2 R20, -RZ, RZ, 0, 1.1920928955078125e-07 ;  /* 0x00000002ff147431 */ /* 0x000fe400000001ff */
[----:B------:R-:W-:Y:S02]  /*38930*/  IMAD.MOV.U32 R23, RZ, RZ, R0 ;  /* 0x000000ffff177224 */ /* 0x000fe400078e0000 */
[----:B------:R-:W-:-:S05]  /*38940*/  FFMA.FTZ R13, R13, R240, 1.1641532182693481445e-10 ;  /* 0x2f0000000d0d7423 */ /* 0x000fca00000100f0 */
[----:B------:R-:W-:Y:S01]  /*38950*/  FSETP.LE.FTZ.AND P2, PT, R13, R223, PT ;  /* 0x000000df0d00720b */ /* 0x000fe20003f53000 */
[----:B------:R-:W-:Y:S01]  /*38960*/  HADD2.F32 R13, -RZ, R14.H0_H0 ;  /* 0x2000000eff0d7230 */ /* 0x000fe20000004100 */
        /* <DEDUP_REMOVED lines=9> */
.L_x_34647:
        /* <DEDUP_REMOVED lines=12> */
.L_x_34649:
[----:B------:R-:W-:Y:S05]  /*38ac0*/  BSYNC.RECONVERGENT B1 ;  /* 0x0000000000017941 */ /* 0x000fea0003800200 */
.L_x_34648:
        /* <DEDUP_REMOVED lines=62> */
.L_x_34646:
[----:B------:R-:W-:Y:S05]  /*38eb0*/  BSYNC.RECONVERGENT B0 ;  /* 0x0000000000007941 */ /* 0x000fea0003800200 */
.L_x_34645:
[----:B------:R-:W-:Y:S01]  /*38ec0*/  ISETP.NE.AND P4, PT, R20, 0x1, PT ;  /* 0x000000011400780c */ /* 0x000fe20003f85270 */
[----:B------:R-:W-:Y:S01]  /*38ed0*/  BSSY.RECONVERGENT B0, `(.L_x_34650) ;  /* 0x000005b000007945 */ /* 0x000fe20003800200 */
[----:B------:R-:W-:Y:S01]  /*38ee0*/  I2FP.F32.U32 R21, R23 ;  /* 0x0000001700157245 */ /* 0x000fe20000201000 */
[----:B------:R-:W-:Y:S01]  /*38ef0*/  HADD2.F32 R14, -RZ, R14.H1_H1 ;  /* 0x3000000eff0e7230 */ /* 0x000fe20000004100 */
        /* <DEDUP_REMOVED lines=13> */
.L_x_34652:
        /* <DEDUP_REMOVED lines=12> */
.L_x_34654:
[----:B------:R-:W-:Y:S05]  /*39090*/  BSYNC.RECONVERGENT B1 ;  /* 0x0000000000017941 */ /* 0x000fea0003800200 */
.L_x_34653:
        /* <DEDUP_REMOVED lines=62> */
.L_x_34651:
[----:B------:R-:W-:Y:S05]  /*39480*/  BSYNC.RECONVERGENT B0 ;  /* 0x0000000000007941 */ /* 0x000fea0003800200 */
.L_x_34650:
        /* <DEDUP_REMOVED lines=17> */
.L_x_34657:
        /* <DEDUP_REMOVED lines=12> */
.L_x_34659:
[----:B------:R-:W-:Y:S05]  /*39660*/  BSYNC.RECONVERGENT B1 ;  /* 0x0000000000017941 */ /* 0x000fea0003800200 */
.L_x_34658:
        /* <DEDUP_REMOVED lines=62> */
.L_x_34656:
[----:B------:R-:W-:Y:S05]  /*39a50*/  BSYNC.RECONVERGENT B0 ;  /* 0x0000000000007941 */ /* 0x000fea0003800200 */
.L_x_34655:
[----:B------:R-:W-:Y:S01]  /*39a60*/  LOP3.LUT R220, R220, 0xffffff7f, RZ, 0xc0, !PT ;  /* 0xffffff7fdcdc7812 */ /* 0x000fe200078ec0ff */
[-C--:B------:R-:W-:Y:S01]  /*39a70*/  FMUL.FTZ R12, R12, R224.reuse ;  /* 0x000000e00c0c7220 */ /* 0x080fe20000410000 */
[----:B------:R-:W-:Y:S01]  /*39a80*/  I2FP.F32.U32 R22, R25 ;  /* 0x0000001900167245 */ /* 0x000fe20000201000 */
[----:B------:R-:W-:Y:S01]  /*39a90*/  HADD2.F32 R15, -RZ, R15.H1_H1 ;  /* 0x3000000fff0f7230 */ /* 0x000fe20000004100 */
[----:B------:R-:W-:Y:S01]  /*39aa0*/  @P2 LOP3.LUT R220, R220, 0x80, RZ, 0xfc, !PT ;  /* 0x00000080dcdc2812 */ /* 0x000fe200078efcff */
[-C--:B------:R-:W-:Y:S01]  /*39ab0*/  FMUL.FTZ R17, R17, R224.reuse ;  /* 0x000000e011117220 */ /* 0x080fe20000410000 */
[----:B------:R-:W-:Y:S01]  /*39ac0*/  FMUL.FTZ R20, R20, R224 ;  /* 0x000000e014147220 */ /* 0x000fe20000410000 */
        /* <DEDUP_REMOVED lines=35> */
.L_x_34619:
        /* <DEDUP_REMOVED lines=42> */
.L_x_34660:
        /* <DEDUP_REMOVED lines=27> */
.L_x_34664:
        /* <DEDUP_REMOVED lines=12> */
.L_x_34666:
[----:B------:R-:W-:Y:S05]  /*3a210*/  BSYNC.RECONVERGENT B1 ;  /* 0x0000000000017941 */ /* 0x000fea0003800200 */
.L_x_34665:
        /* <DEDUP_REMOVED lines=62> */
.L_x_34663:
[----:B------:R-:W-:Y:S05]  /*3a600*/  BSYNC.RECONVERGENT B0 ;  /* 0x0000000000007941 */ /* 0x000fea0003800200 */
.L_x_34662:
        /* <DEDUP_REMOVED lines=8> */
[----:B-----5:R-:W-:-:S05]  /*3a690*/  HADD2.F32 R8, -RZ, R12.H0_H0 ;  /* 0x2000000cff087230 */ /* 0x020fca0000004100 */
        /* <DEDUP_REMOVED lines=11> */
.L_x_34669:
        /* <DEDUP_REMOVED lines=12> */
.L_x_34671:
[----:B------:R-:W-:Y:S05]  /*3a810*/  BSYNC.RECONVERGENT B1 ;  /* 0x0000000000017941 */ /* 0x000fea0003800200 */
.L_x_34670:
        /* <DEDUP_REMOVED lines=62> */
.L_x_34668:
[----:B------:R-:W-:Y:S05]  /*3ac00*/  BSYNC.RECONVERGENT B0 ;  /* 0x0000000000007941 */ /* 0x000fea0003800200 */
.L_x_34667:
[----:B------:R-:W-:Y:S01]  /*3ac10*/  I2FP.F32.U32 R9, R9 ;  /* 0x0000000900097245 */ /* 0x000fe20000201000 */
[----:B------:R-:W-:Y:S01]  /*3ac20*/  BSSY.RECONVERGENT B0, `(.L_x_34672) ;  /* 0x0000061000007945 */ /* 0x000fe20003800200 */
[----:B------:R-:W-:Y:S01]  /*3ac30*/  ISETP.NE.AND P3, PT, R10, 0x1, PT ;  /* 0x000000010a00780c */ /* 0x000fe20003f65270 */
[----:B------:R-:W-:Y:S01]  /*3ac40*/  HFMA2 R11, -RZ, RZ, 0, 1.1920928955078125e-07 ;  /* 0x00000002ff0b7431 */ /* 0x000fe200000001ff */
[----:B------:R-:W-:Y:S01]  /*3ac50*/  FSEL R8, R8, RZ, P4 ;  /* 0x000000ff08087208 */ /* 0x000fe20002000000 */
[----:B------:R-:W-:-:S05]  /*3ac60*/  FFMA.FTZ R9, R9, R240, 1.1641532182693481445e-10 ;  /* 0x2f00000009097423 */ /* 0x000fca00000100f0 */
[----:B------:R-:W-:Y:S01]  /*3ac70*/  FSETP.GTU.FTZ.AND P2, PT, R9, R223, PT ;  /* 0x000000df0900720b */ /* 0x000fe20003f5c000 */
[----:B------:R-:W-:-:S05]  /*3ac80*/  HADD2.F32 R9, -RZ, R96.H0_H0 ;  /* 0x20000060ff097230 */ /* 0x000fca0000004100 */
        /* <DEDUP_REMOVED lines=15> */
.L_x_34674:
        /* <DEDUP_REMOVED lines=12> */
.L_x_34676:
[----:B------:R-:W-:Y:S05]  /*3ae40*/  BSYNC.RECONVERGENT B1 ;  /* 0x0000000000017941 */ /* 0x000fea0003800200 */
.L_x_34675:
        /* <DEDUP_REMOVED lines=62> */
.L_x_34673:
[----:B------:R-:W-:Y:S05]  /*3b230*/  BSYNC.RECONVERGENT B0 ;  /* 0x0000000000007941 */ /* 0x000fea0003800200 */
.L_x_34672:
[----:B------:R-:W-:Y:S01]  /*3b240*/  I2FP.F32.U32 R9, R9 ;  /* 0x0000000900097245 */ /* 0x000fe20000201000 */
[----:B------:R-:W-:Y:S01]  /*3b250*/  BSSY.RECONVERGENT B0, `(.L_x_34677) ;  /* 0x000005e000007945 */ /* 0x000fe20003800200 */
[----:B------:R-:W-:Y:S01]  /*3b260*/  ISETP.NE.AND P2, PT, R11, 0x1, PT ;  /* 0x000000010b00780c */ /* 0x000fe20003f45270 */
[----:B------:R-:W-:Y:S01]  /*3b270*/  IMAD.MOV.U32 R10, RZ, RZ, 0x2 ;  /* 0x00000002ff0a7424 */ /* 0x000fe200078e00ff */
[----:B------:R-:W-:Y:S01]  /*3b280*/  LOP3.LUT R220, R220, 0xfffffff7, RZ, 0xc0, !PT ;  /* 0xfffffff7dcdc7812 */ /* 0x000fe200078ec0ff */
[----:B------:R-:W-:-:S05]  /*3b290*/  FFMA.FTZ R9, R9, R240, 1.1641532182693481445e-10 ;  /* 0x2f00000009097423 */ /* 0x000fca00000100f0 */
[----:B------:R-:W-:Y:S01]  /*3b2a0*/  FSETP.LE.FTZ.AND P4, PT, R9, R223, PT ;  /* 0x000000df0900720b */ /* 0x000fe20003f93000 */
[----:B------:R-:W-:Y:S01]  /*3b2b0*/  HADD2.F32 R9, -RZ, R12.H1_H1 ;  /* 0x3000000cff097230 */ /* 0x000fe20000004100 */
[----:B------:R-:W-:-:S04]  /*3b2c0*/  MOV R12, R0 ;  /* 0x00000000000c7202 */ /* 0x000fc80000000f00 */
        /* <DEDUP_REMOVED lines=11> */
.L_x_34679:
        /* <DEDUP_REMOVED lines=12> */
.L_x_34681:
[----:B------:R-:W-:Y:S05]  /*3b440*/  BSYNC.RECONVERGENT B1 ;  /* 0x0000000000017941 */ /* 0x000fea0003800200 */
.L_x_34680:
        /* <DEDUP_REMOVED lines=62> */
.L_x_34678:
[----:B------:R-:W-:Y:S05]  /*3b830*/  BSYNC.RECONVERGENT B0 ;  /* 0x0000000000007941 */ /* 0x000fea0003800200 */
.L_x_34677:
[----:B------:R-:W-:Y:S01]  /*3b840*/  I2FP.F32.U32 R11, R12 ;  /* 0x0000000c000b7245 */ /* 0x000fe20000201000 */
[----:B------:R-:W-:Y:S01]  /*3b850*/  BSSY.RECONVERGENT B0, `(.L_x_34682) ;  /* 0x0000061000007945 */ /* 0x000fe20003800200 */
[----:B------:R-:W-:Y:S01]  /*3b860*/  ISETP.NE.AND P3, PT, R10, 0x1, PT ;  /* 0x000000010a00780c */ /* 0x000fe20003f65270 */
[----:B------:R-:W-:Y:S01]  /*3b870*/  HFMA2 R16, -RZ, RZ, 0, 1.1920928955078125e-07 ;  /* 0x00000002ff107431 */ /* 0x000fe200000001ff */
[----:B------:R-:W-:Y:S01]  /*3b880*/  FSEL R9, R9, RZ, P4 ;  /* 0x000000ff09097208 */ /* 0x000fe20002000000 */
[----:B------:R-:W-:Y:S01]  /*3b890*/  FFMA.FTZ R11, R11, R240, 1.1641532182693481445e-10 ;  /* 0x2f0000000b0b7423 */ /* 0x000fe200000100f0 */
[----:B------:R-:W-:-:S04]  /*3b8a0*/  IMAD.MOV.U32 R12, RZ, RZ, R0 ;  /* 0x000000ffff0c7224 */ /* 0x000fc800078e0000 */
[----:B------:R-:W-:Y:S01]  /*3b8b0*/  FSETP.GTU.FTZ.AND P2, PT, R11, R223, PT ;  /* 0x000000df0b00720b */ /* 0x000fe20003f5c000 */
[----:B------:R-:W-:-:S05]  /*3b8c0*/  HADD2.F32 R11, -RZ, R96.H1_H1 ;  /* 0x30000060ff0b7230 */ /* 0x000fca0000004100 */
        /* <DEDUP_REMOVED lines=14> */
.L_x_34684:
        /* <DEDUP_REMOVED lines=12> */
.L_x_34686:
[----:B------:R-:W-:Y:S05]  /*3ba70*/  BSYNC.RECONVERGENT B1 ;  /* 0x0000000000017941 */ /* 0x000fea0003800200 */
.L_x_34685:
        /* <DEDUP_REMOVED lines=62> */
.L_x_34683:
[----:B------:R-:W-:Y:S05]  /*3be60*/  BSYNC.RECONVERGENT B0 ;  /* 0x0000000000007941 */ /* 0x000fea0003800200 */
.L_x_34682:
        /* <DEDUP_REMOVED lines=20> */
.L_x_34689:
        /* <DEDUP_REMOVED lines=12> */
.L_x_34691:
[----:B------:R-:W-:Y:S05]  /*3c070*/  BSYNC.RECONVERGENT B1 ;  /* 0x0000000000017941 */ /* 0x000fea0003800200 */
.L_x_34690:
        /* <DEDUP_REMOVED lines=62> */
.L_x_34688:
[----:B------:R-:W-:Y:S05]  /*3c460*/  BSYNC.RECONVERGENT B0 ;  /* 0x0000000000007941 */ /* 0x000fea0003800200 */
.L_x_34687:
        /* <DEDUP_REMOVED lines=23> */
.L_x_34694:
        /* <DEDUP_REMOVED lines=12> */
.L_x_34696:
[----:B------:R-:W-:Y:S05]  /*3c6a0*/  BSYNC.RECONVERGENT B1 ;  /* 0x0000000000017941 */ /* 0x000fea0003800200 */
.L_x_34695:
        /* <DEDUP_REMOVED lines=62> */
.L_x_34693:
[----:B------:R-:W-:Y:S05]  /*3ca90*/  BSYNC.RECONVERGENT B0 ;  /* 0x0000000000007941 */ /* 0x000fea0003800200 */
.L_x_34692:
        /* <DEDUP_REMOVED lines=20> */
.L_x_34699:
        /* <DEDUP_REMOVED lines=12> */
.L_x_34701:
[----:B------:R-:W-:Y:S05]  /*3cca0*/  BSYNC.RECONVERGENT B1 ;  /* 0x0000000000017941 */ /* 0x000fea0003800200 */
.L_x_34700:
        /* <DEDUP_REMOVED lines=62> */
.L_x_34698:
[----:B------:R-:W-:Y:S05]  /*3d090*/  BSYNC.RECONVERGENT B0 ;  /* 0x0000000000007941 */ /* 0x000fea0003800200 */
.L_x_34697:
[----:B------:R-:W-:Y:S01]  /*3d0a0*/  I2FP.F32.U32 R13, R16 ;  /* 0x00000010000d7245 */ /* 0x000fe20000201000 */
[----:B------:R-:W-:Y:S01]  /*3d0b0*/  BSSY.RECONVERGENT B0, `(.L_x_34702) ;  /* 0x0000061000007945 */ /* 0x000fe20003800200 */
[----:B------:R-:W-:Y:S01]  /*3d0c0*/  FSEL R11, R11, RZ, P4 ;  /* 0x000000ff0b0b7208 */ /* 0x000fe20002000000 */
        /* <DEDUP_REMOVED lines=20> */
.L_x_34704:
        /* <DEDUP_REMOVED lines=12> */
.L_x_34706:
[----:B------:R-:W-:Y:S05]  /*3d2d0*/  BSYNC.RECONVERGENT B1 ;  /* 0x0000000000017941 */ /* 0x000fea0003800200 */
.L_x_34705:
        /* <DEDUP_REMOVED lines=62> */
.L_x_34703:
[----:B------:R-:W-:Y:S05]  /*3d6c0*/  BSYNC.RECONVERGENT B0 ;  /* 0x0000000000007941 */ /* 0x000fea0003800200 */
.L_x_34702:
        /* <DEDUP_REMOVED lines=18> */
.L_x_34709:
        /* <DEDUP_REMOVED lines=12> */
.L_x_34711:
[----:B------:R-:W-:Y:S05]  /*3d8b0*/  BSYNC.RECONVERGENT B1 ;  /* 0x0000000000017941 */ /* 0x000fea0003800200 */
.L_x_34710:
        /* <DEDUP_REMOVED lines=62> */
.L_x_34708:
[----:B------:R-:W-:Y:S05]  /*3dca0*/  BSYNC.RECONVERGENT B0 ;  /* 0x0000000000007941 */ /* 0x000fea0003800200 */
.L_x_34707:
[----:B------:R-:W-:Y:S01]  /*3dcb0*/  I2FP.F32.U32 R13, R13 ;  /* 0x0000000d000d7245 */ /* 0x000fe20000201000 */
[----:B------:R-:W-:Y:S01]  /*3dcc0*/  BSSY.RECONVERGENT B0, `(.L_x_34712) ;  /* 0x0000061000007945 */ /* 0x000fe20003800200 */
[----:B------:R-:W-:Y:S01]  /*3dcd0*/  FSEL R12, R12, RZ, P2 ;  /* 0x000000ff0c0c7208 */ /* 0x000fe20001000000 */
[----:B------:R-:W-:Y:S02]  /*3dce0*/  HFMA2 R19, -RZ, RZ, 0, 1.1920928955078125e-07 ;  /* 0x00000002ff137431 */ /* 0x000fe400000001ff */
[----:B------:R-:W-:Y:S02]  /*3dcf0*/  IMAD.MOV.U32 R16, RZ, RZ, R0 ;  /* 0x000000ffff107224 */ /* 0x000fe400078e0000 */
[----:B------:R-:W-:-:S05]  /*3dd00*/  FFMA.FTZ R13, R13, R240, 1.1641532182693481445e-10 ;  /* 0x2f0000000d0d7423 */ /* 0x000fca00000100f0 */
        /* <DEDUP_REMOVED lines=17> */
.L_x_34714:
        /* <DEDUP_REMOVED lines=12> */
.L_x_34716:
[----:B------:R-:W-:Y:S05]  /*3dee0*/  BSYNC.RECONVERGENT B1 ;  /* 0x0000000000017941 */ /* 0x000fea0003800200 */
.L_x_34715:
        /* <DEDUP_REMOVED lines=62> */
.L_x_34713:
[----:B------:R-:W-:Y:S05]  /*3e2d0*/  BSYNC.RECONVERGENT B0 ;  /* 0x0000000000007941 */ /* 0x000fea0003800200 */
.L_x_34712:
        /* <DEDUP_REMOVED lines=18> */
.L_x_34719:
        /* <DEDUP_REMOVED lines=12> */
.L_x_34721:
[----:B------:R-:W-:Y:S05]  /*3e4c0*/  BSYNC.RECONVERGENT B1 ;  /* 0x0000000000017941 */ /* 0x000fea0003800200 */
.L_x_34720:
        /* <DEDUP_REMOVED lines=62> */
.L_x_34718:
[----:B------:R-:W-:Y:S05]  /*3e8b0*/  BSYNC.RECONVERGENT B0 ;  /* 0x0000000000007941 */ /* 0x000fea0003800200 */
.L_x_34717:
        /* <DEDUP_REMOVED lines=24> */
.L_x_34724:
        /* <DEDUP_REMOVED lines=12> */
.L_x_34726:
[----:B------:R-:W-:Y:S05]  /*3eb00*/  BSYNC.RECONVERGENT B1 ;  /* 0x0000000000017941 */ /* 0x000fea0003800200 */
.L_x_34725:
        /* <DEDUP_REMOVED lines=62> */
.L_x_34723:
[----:B------:R-:W-:Y:S05]  /*3eef0*/  BSYNC.RECONVERGENT B0 ;  /* 0x0000000000007941 */ /* 0x000fea0003800200 */
.L_x_34722:
        /* <DEDUP_REMOVED lines=18> */
.L_x_34729:
        /* <DEDUP_REMOVED lines=12> */
.L_x_34731:
[----:B------:R-:W-:Y:S05]  /*3f0e0*/  BSYNC.RECONVERGENT B1 ;  /* 0x0000000000017941 */ /* 0x000fea0003800200 */
.L_x_34730:
        /* <DEDUP_REMOVED lines=62> */
.L_x_34728:
[----:B------:R-:W-:Y:S05]  /*3f4d0*/  BSYNC.RECONVERGENT B0 ;  /* 0x0000000000007941 */ /* 0x000fea0003800200 */
.L_x_34727:
[----:B------:R-:W-:Y:S01]  /*3f4e0*/  I2FP.F32.U32 R13, R13 ;  /* 0x0000000d000d7245 */ /* 0x000fe20000201000 */
[----:B------:R-:W-:Y:S01]  /*3f4f0*/  BSSY.RECONVERGENT B0, `(.L_x_34732) ;  /* 0x0000062000007945 */ /* 0x000fe20003800200 */
[----:B------:R-:W-:Y:S01]  /*3f500*/  FSEL R12, R12, RZ, P4 ;  /* 0x000000ff0c0c7208 */ /* 0x000fe20002000000 */
        /* <DEDUP_REMOVED lines=21> */
.L_x_34734:
        /* <DEDUP_REMOVED lines=12> */
.L_x_34736:
[----:B------:R-:W-:Y:S05]  /*3f720*/  BSYNC.RECONVERGENT B1 ;  /* 0x0000000000017941 */ /* 0x000fea0003800200 */
.L_x_34735:
        /* <DEDUP_REMOVED lines=62> */
.L_x_34733:
[----:B------:R-:W-:Y:S05]  /*3fb10*/  BSYNC.RECONVERGENT B0 ;  /* 0x0000000000007941 */ /* 0x000fea0003800200 */
.L_x_34732:
        /* <DEDUP_REMOVED lines=18> */
.L_x_34739:
        /* <DEDUP_REMOVED lines=15> */
.L_x_34741:
[----:B------:R-:W-:Y:S05]  /*3fd30*/  BSYNC.RECONVERGENT B1 ;  /* 0x0000000000017941 */ /* 0x000fea0003800200 */
.L_x_34740:
        /* <DEDUP_REMOVED lines=62> */
.L_x_34738:
[----:B------:R-:W-:Y:S05]  /*40120*/  BSYNC.RECONVERGENT B0 ;  /* 0x0000000000007941 */ /* 0x000fea0003800200 */
.L_x_34737:
        /* <DEDUP_REMOVED lines=12> */
.L_x_34661:
        /* <DEDUP_REMOVED lines=16> */
.L_x_34745:
        /* <DEDUP_REMOVED lines=12> */
.L_x_34747:
[----:B------:R-:W-:Y:S05]  /*403b0*/  BSYNC.RECONVERGENT B1 ;  /* 0x0000000000017941 */ /* 0x000fea0003800200 */
.L_x_34746:
        /* <DEDUP_REMOVED lines=62> */
.L_x_34744:
[----:B------:R-:W-:Y:S05]  /*407a0*/  BSYNC.RECONVERGENT B0 ;  /* 0x0000000000007941 */ /* 0x000fea0003800200 */
.L_x_34743:
        /* <DEDUP_REMOVED lines=19> */
.L_x_34750:
        /* <DEDUP_REMOVED lines=12> */
.L_x_34752:
[----:B------:R-:W-:Y:S05]  /*409a0*/  BSYNC.RECONVERGENT B1 ;  /* 0x0000000000017941 */ /* 0x000fea0003800200 */
.L_x_34751:
        /* <DEDUP_REMOVED lines=62> */
.L_x_34749:
[----:B------:R-:W-:Y:S05]  /*40d90*/  BSYNC.RECONVERGENT B0 ;  /* 0x0000000000007941 */ /* 0x000fea0003800200 */
.L_x_34748:
[----:B------:R-:W-:Y:S01]  /*40da0*/  I2FP.F32.U32 R19, R21 ;  /* 0x0000001500137245 */ /* 0x000fe20000201000 */
[----:B------:R-:W-:Y:S01]  /*40db0*/  BSSY.RECONVERGENT B0, `(.L_x_34753) ;  /* 0x000005d000007945 */ /* 0x000fe20003800200 */
[----:B------:R-:W-:Y:S01]  /*40dc0*/  ISETP.NE.AND P2, PT, R18, 0x1, PT ;  /* 0x000000011200780c */ /* 0x000fe20003f45270 */
[----:B------:R-:W-:Y:S01]  /*40dd0*/  HADD2.F32 R12, -RZ, R12.H1_H1 ;  /* 0x3000000cff0c7230 */ /* 0x000fe20000004100 */
        /* <DEDUP_REMOVED lines=15> */
.L_x_34755:
        /* <DEDUP_REMOVED lines=12> */
.L_x_34757:
[----:B------:R-:W-:Y:S05]  /*40f90*/  BSYNC.RECONVERGENT B1 ;  /* 0x0000000000017941 */ /* 0x000fea0003800200 */
.L_x_34756:
        /* <DEDUP_REMOVED lines=62> */
.L_x_34754:
[----:B------:R-:W-:Y:S05]  /*41380*/  BSYNC.RECONVERGENT B0 ;  /* 0x0000000000007941 */ /* 0x000fea0003800200 */
.L_x_34753:
        /* <DEDUP_REMOVED lines=8> */
[----:B------:R-:W-:-:S12]  /*41410*/  HADD2.F32 R18, -RZ, R13.H0_H0 ;  /* 0x2000000dff127230 */ /* 0x000fd80000004100 */
        /* <DEDUP_REMOVED lines=10> */
.L_x_34760:
        /* <DEDUP_REMOVED lines=12> */
.L_x_34762:
[----:B------:R-:W-:Y:S05]  /*41580*/  BSYNC.RECONVERGENT B1 ;  /* 0x0000000000017941 */ /* 0x000fea0003800200 */
.L_x_34761:
        /* <DEDUP_REMOVED lines=62> */
.L_x_34759:
[----:B------:R-:W-:Y:S05]  /*41970*/  BSYNC.RECONVERGENT B0 ;  /* 0x0000000000007941 */ /* 0x000fea0003800200 */
.L_x_34758:
        /* <DEDUP_REMOVED lines=19> */
.L_x_34765:
        /* <DEDUP_REMOVED lines=12> */
.L_x_34767:
[----:B------:R-:W-:Y:S05]  /*41b70*/  BSYNC.RECONVERGENT B1 ;  /* 0x0000000000017941 */ /* 0x000fea0003800200 */
.L_x_34766:
        /* <DEDUP_REMOVED lines=62> */
.L_x_34764:
[----:B------:R-:W-:Y:S05]  /*41f60*/  BSYNC.RECONVERGENT B0 ;  /* 0x0000000000007941 */ /* 0x000fea0003800200 */
.L_x_34763:
        /* <DEDUP_REMOVED lines=17> */
.L_x_34770:
        /* <DEDUP_REMOVED lines=12> */
.L_x_34772:
[----:B------:R-:W-:Y:S05]  /*42140*/  BSYNC.RECONVERGENT B1 ;  /* 0x0000000000017941 */ /* 0x000fea0003800200 */
.L_x_34771:
        /* <DEDUP_REMOVED lines=62> */
.L_x_34769:
[----:B------:R-:W-:Y:S05]  /*42530*/  BSYNC.RECONVERGENT B0 ;  /* 0x0000000000007941 */ /* 0x000fea0003800200 */
.L_x_34768:
        /* <DEDUP_REMOVED lines=17> */
.L_x_34775:
        /* <DEDUP_REMOVED lines=12> */
.L_x_34777:
[----:B------:R-:W-:Y:S05]  /*42710*/  BSYNC.RECONVERGENT B1 ;  /* 0x0000000000017941 */ /* 0x000fea0003800200 */
.L_x_34776:
        /* <DEDUP_REMOVED lines=62> */
.L_x_34774:
[----:B------:R-:W-:Y:S05]  /*42b00*/  BSYNC.RECONVERGENT B0 ;  /* 0x0000000000007941 */ /* 0x000fea0003800200 */
.L_x_34773:
        /* <DEDUP_REMOVED lines=17> */
.L_x_34780:
        /* <DEDUP_REMOVED lines=12> */
.L_x_34782:
[----:B------:R-:W-:Y:S05]  /*42ce0*/  BSYNC.RECONVERGENT B1 ;  /* 0x0000000000017941 */ /* 0x000fea0003800200 */
.L_x_34781:
        /* <DEDUP_REMOVED lines=62> */
.L_x_34779:
[----:B------:R-:W-:Y:S05]  /*430d0*/  BSYNC.RECONVERGENT B0 ;  /* 0x0000000000007941 */ /* 0x000fea0003800200 */
.L_x_34778:
[----:B------:R-:W-:Y:S01]  /*430e0*/  LOP3.LUT R220, R220, 0xffffff7f, RZ, 0xc0, !PT ;  /* 0xffffff7fdcdc7812 */ /* 0x000fe200078ec0ff */
[-C--:B------:R-:W-:Y:S01]  /*430f0*/  FMUL.FTZ R16, R16, R224.reuse ;  /* 0x000000e010107220 */ /* 0x080fe20000410000 */
[----:B------:R-:W-:Y:S01]  /*43100*/  I2FP.F32.U32 R22, R25 ;  /* 0x0000001900167245 */ /* 0x000fe20000201000 */
[-C--:B------:R-:W-:Y:S01]  /*43110*/  FMUL.FTZ R23, R14, R224.reuse ;  /* 0x000000e00e177220 */ /* 0x080fe20000410000 */
[----:B------:R-:W-:Y:S01]  /*43120*/  @P2 LOP3.LUT R220, R220, 0x80, RZ, 0xfc, !PT ;  /* 0x00000080dcdc2812 */ /* 0x000fe200078efcff */
[-C--:B------:R-:W-:Y:S01]  /*43130*/  FMUL.FTZ R20, R20, R224.reuse ;  /* 0x000000e014147220 */ /* 0x080fe20000410000 */
[----:B------:R-:W-:Y:S01]  /*43140*/  FMUL.FTZ R13, R13, R224 ;  /* 0x000000e00d0d7220 */ /* 0x000fe20000410000 */
[----:B------:R-:W-:Y:S01]  /*43150*/  FFMA.FTZ R22, R22, R240, 1.1641532182693481445e-10 ;  /* 0x2f00000016167423 */ /* 0x000fe200000100f0 */
[C---:B------:R-:W-:Y:S01]  /*43160*/  LOP3.LUT P2, RZ, R220.reuse, 0x10, RZ, 0xc0, !PT ;  /* 0x00000010dcff7812 */ /* 0x040fe2000784c0ff */
[----:B------:R-:W-:Y:S01]  /*43170*/  FMUL.FTZ R14, R19, R224 ;  /* 0x000000e0130e7220 */ /* 0x000fe20000410000 */
[----:B------:R-:W-:-:S02]  /*43180*/  LOP3.LUT R220, R220, 0xffffffbf, RZ, 0xc0, !PT ;  /* 0xffffffbfdcdc7812 */ /* 0x000fc400078ec0ff */
[----:B------:R-:W-:Y:S01]  /*43190*/  FSETP.GTU.FTZ.AND P5, PT, R22, R223, PT ;  /* 0x000000df1600720b */ /* 0x000fe20003fbc000 */
[----:B------:R-:W-:Y:S01]  /*431a0*/  HADD2.F32 R22, -RZ, R15.H1_H1 ;  /* 0x3000000fff167230 */ /* 0x000fe20000004100 */
[----:B------:R-:W-:Y:S01]  /*431b0*/  @P1 LOP3.LUT R220, R220, 0x40, RZ, 0xfc, !PT ;  /* 0x00000040dcdc1812 */ /* 0x000fe200078efcff */
[-C--:B------:R-:W-:Y:S01]  /*431c0*/  FMUL.FTZ R15, R18, R224.reuse ;  /* 0x000000e0120f7220 */ /* 0x080fe20000410000 */
[-C--:B------:R-:W-:Y:S01]  /*431d0*/  FMUL.FTZ R18, R12, R224.reuse ;  /* 0x000000e00c127220 */ /* 0x080fe20000410000 */
[----:B------:R-:W-:Y:S01]  /*431e0*/  FSEL R36, R16, RZ, P2 ;  /* 0x000000ff10247208 */ /* 0x000fe20001000000 */
[----:B------:R-:W-:Y:S01]  /*431f0*/  FMUL.FTZ R12, R22, R224 ;  /* 0x000000e0160c7220 */ /* 0x000fe20000410000 */
        /* <DEDUP_REMOVED lines=24> */
.L_x_34742:
        /* <DEDUP_REMOVED lines=42> */
.L_x_34783:
        /* <DEDUP_REMOVED lines=27> */
.L_x_34787:
        /* <DEDUP_REMOVED lines=12> */
.L_x_34789:
[----:B------:R-:W-:Y:S05]  /*43890*/  BSYNC.RECONVERGENT B1 ;  /* 0x0000000000017941 */ /* 0x000fea0003800200 */
.L_x_34788:
        /* <DEDUP_REMOVED lines=62> */
.L_x_34786:
[----:B------:R-:W-:Y:S05]  /*43c80*/  BSYNC.RECONVERGENT B0 ;  /* 0x0000000000007941 */ /* 0x000fea0003800200 */
.L_x_34785:
        /* <DEDUP_REMOVED lines=20> */
.L_x_34792:
        /* <DEDUP_REMOVED lines=12> */
.L_x_34794:
[----:B------:R-:W-:Y:S05]  /*43e90*/  BSYNC.RECONVERGENT B1 ;  /* 0x0000000000017941 */ /* 0x000fea0003800200 */
.L_x_34793:
        /* <DEDUP_REMOVED lines=62> */
.L_x_34791:
[----:B------:R-:W-:Y:S05]  /*44280*/  BSYNC.RECONVERGENT B0 ;  /* 0x0000000000007941 */ /* 0x000fea0003800200 */
.L_x_34790:
        /* <DEDUP_REMOVED lines=23> */
.L_x_34797:
        /* <DEDUP_REMOVED lines=12> */
.L_x_34799:
[----:B------:R-:W-:Y:S05]  /*444c0*/  BSYNC.RECONVERGENT B1 ;  /* 0x0000000000017941 */ /* 0x000fea0003800200 */
.L_x_34798:
        /* <DEDUP_REMOVED lines=62> */
.L_x_34796:
[----:B------:R-:W-:Y:S05]  /*448b0*/  BSYNC.RECONVERGENT B0 ;  /* 0x0000000000007941 */ /* 0x000fea0003800200 */
.L_x_34795:
        /* <DEDUP_REMOVED lines=20> */
.L_x_34802:
        /* <DEDUP_REMOVED lines=12> */
.L_x_34804:
[----:B------:R-:W-:Y:S05]  /*44ac0*/  BSYNC.RECONVERGENT B1 ;  /* 0x0000000000017941 */ /* 0x000fea0003800200 */
.L_x_34803:
        /* <DEDUP_REMOVED lines=62> */
.L_x_34801:
[----:B------:R-:W-:Y:S05]  /*44eb0*/  BSYNC.RECONVERGENT B0 ;  /* 0x0000000000007941 */ /* 0x000fea0003800200 */
.L_x_34800:
        /* <DEDUP_REMOVED lines=23> */
.L_x_34807:
        /* <DEDUP_REMOVED lines=12> */
.L_x_34809:
[----:B------:R-:W-:Y:S05]  /*450f0*/  BSYNC.RECONVERGENT B1 ;  /* 0x0000000000017941 */ /* 0x000fea0003800200 */
.L_x_34808:
        /* <DEDUP_REMOVED lines=62> */
.L_x_34806:
[----:B------:R-:W-:Y:S05]  /*454e0*/  BSYNC.RECONVERGENT B0 ;  /* 0x0000000000007941 */ /* 0x000fea0003800200 */
.L_x_34805:
        /* <DEDUP_REMOVED lines=20> */
.L_x_34812:
        /* <DEDUP_REMOVED lines=12> */
.L_x_34814:
[----:B------:R-:W-:Y:S05]  /*456f0*/  BSYNC.RECONVERGENT B1 ;  /* 0x0000000000017941 */ /* 0x000fea0003800200 */
.L_x_34813:
        /* <DEDUP_REMOVED lines=62> */
.L_x_34811:
[----:B------:R-:W-:Y:S05]  /*45ae0*/  BSYNC.RECONVERGENT B0 ;  /* 0x0000000000007941 */ /* 0x000fea0003800200 */
.L_x_34810:
        /* <DEDUP_REMOVED lines=23> */
.L_x_34817:
        /* <DEDUP_REMOVED lines=12> */
.L_x_34819:
[----:B------:R-:W-:Y:S05]  /*45d20*/  BSYNC.RECONVERGENT B1 ;  /* 0x0000000000017941 */ /* 0x000fea0003800200 */
.L_x_34818:
        /* <DEDUP_REMOVED lines=62> */
.L_x_34816:
[----:B------:R-:W-:Y:S05]  /*46110*/  BSYNC.RECONVERGENT B0 ;  /* 0x0000000000007941 */ /* 0x000fea0003800200 */
.L_x_34815:
        /* <DEDUP_REMOVED lines=20> */
.L_x_34822:
        /* <DEDUP_REMOVED lines=12> */
.L_x_34824:
[----:B------:R-:W-:Y:S05]  /*46320*/  BSYNC.RECONVERGENT B1 ;  /* 0x0000000000017941 */ /* 0x000fea0003800200 */
.L_x_34823:
        /* <DEDUP_REMOVED lines=62> */
.L_x_34821:
[----:B------:R-:W-:Y:S05]  /*46710*/  BSYNC.RECONVERGENT B0 ;  /* 0x0000000000007941 */ /* 0x000fea0003800200 */
.L_x_34820:
        /* <DEDUP_REMOVED lines=23> */
.L_x_34827:
        /* <DEDUP_REMOVED lines=12> */
.L_x_34829:
[----:B------:R-:W-:Y:S05]  /*46950*/  BSYNC.RECONVERGENT B1 ;  /* 0x0000000000017941 */ /* 0x000fea0003800200 */
.L_x_34828:
        /* <DEDUP_REMOVED lines=62> */
.L_x_34826:
[----:B------:R-:W-:Y:S05]  /*46d40*/  BSYNC.RECONVERGENT B0 ;  /* 0x0000000000007941 */ /* 0x000fea0003800200 */
.L_x_34825:
        /* <DEDUP_REMOVED lines=18> */
.L_x_34832:
        /* <DEDUP_REMOVED lines=12> */
.L_x_34834:
[----:B------:R-:W-:Y:S05]  /*46f30*/  BSYNC.RECONVERGENT B1 ;  /* 0x0000000000017941 */ /* 0x000fea0003800200 */
.L_x_34833:
        /* <DEDUP_REMOVED lines=62> */
.L_x_34831:
[----:B------:R-:W-:Y:S05]  /*47320*/  BSYNC.RECONVERGENT B0 ;  /* 0x0000000000007941 */ /* 0x000fea0003800200 */
.L_x_34830:
        /* <DEDUP_REMOVED lines=24> */
.L_x_34837:
        /* <DEDUP_REMOVED lines=12> */
.L_x_34839:
[----:B------:R-:W-:Y:S05]  /*47570*/  BSYNC.RECONVERGENT B1 ;  /* 0x0000000000017941 */ /* 0x000fea0003800200 */
.L_x_34838:
        /* <DEDUP_REMOVED lines=62> */
.L_x_34836:
[----:B------:R-:W-:Y:S05]  /*47960*/  BSYNC.RECONVERGENT B0 ;  /* 0x0000000000007941 */ /* 0x000fea0003800200 */
.L_x_34835:
        /* <DEDUP_REMOVED lines=18> */
.L_x_34842:
        /* <DEDUP_REMOVED lines=12> */
.L_x_34844:
[----:B------:R-:W-:Y:S05]  /*47b50*/  BSYNC.RECONVERGENT B1 ;  /* 0x0000000000017941 */ /* 0x000fea0003800200 */
.L_x_34843:
        /* <DEDUP_REMOVED lines=62> */
.L_x_34841:
[----:B------:R-:W-:Y:S05]  /*47f40*/  BSYNC.RECONVERGENT B0 ;  /* 0x0000000000007941 */ /* 0x000fea0003800200 */
.L_x_34840:
        /* <DEDUP_REMOVED lines=24> */
.L_x_34847:
        /* <DEDUP_REMOVED lines=12> */
.L_x_34849:
[----:B------:R-:W-:Y:S05]  /*48190*/  BSYNC.RECONVERGENT B1 ;  /* 0x0000000000017941 */ /* 0x000fea0003800200 */
.L_x_34848:
        /* <DEDUP_REMOVED lines=62> */
.L_x_34846:
[----:B------:R-:W-:Y:S05]  /*48580*/  BSYNC.RECONVERGENT B0 ;  /* 0x0000000000007941 */ /* 0x000fea0003800200 */
.L_x_34845:
        /* <DEDUP_REMOVED lines=18> */
.L_x_34852:
        /* <DEDUP_REMOVED lines=12> */
.L_x_34854:
[----:B------:R-:W-:Y:S05]  /*48770*/  BSYNC.RECONVERGENT B1 ;  /* 0x0000000000017941 */ /* 0x000fea0003800200 */
.L_x_34853:
        /* <DEDUP_REMOVED lines=62> */
.L_x_34851:
[----:B------:R-:W-:Y:S05]  /*48b60*/  BSYNC.RECONVERGENT B0 ;  /* 0x0000000000007941 */ /* 0x000fea0003800200 */
.L_x_34850:
        /* <DEDUP_REMOVED lines=24> */
.L_x_34857:
        /* <DEDUP_REMOVED lines=12> */
.L_x_34859:
[----:B------:R-:W-:Y:S05]  /*48db0*/  BSYNC.RECONVERGENT B1 ;  /* 0x0000000000017941 */ /* 0x000fea0003800200 */
.L_x_34858:
        /* <DEDUP_REMOVED lines=62> */
.L_x_34856:
[----:B------:R-:W-:Y:S05]  /*491a0*/  BSYNC.RECONVERGENT B0 ;  /* 0x0000000000007941 */ /* 0x000fea0003800200 */
.L_x_34855:
        /* <DEDUP_REMOVED lines=18> */
.L_x_34862:
        /* <DEDUP_REMOVED lines=15> */
.L_x_34864:
[----:B------:R-:W-:Y:S05]  /*493c0*/  BSYNC.RECONVERGENT B1 ;  /* 0x0000000000017941 */ /* 0x000fea0003800200 */
.L_x_34863:
        /* <DEDUP_REMOVED lines=62> */
.L_x_34861:
[----:B------:R-:W-:Y:S05]  /*497b0*/  BSYNC.RECONVERGENT B0 ;  /* 0x0000000000007941 */ /* 0x000fea0003800200 */
.L_x_34860:
        /* <DEDUP_REMOVED lines=12> */
.L_x_34784:
        /* <DEDUP_REMOVED lines=16> */
.L_x_34868:
        /* <DEDUP_REMOVED lines=12> */
.L_x_34870:
[----:B------:R-:W-:Y:S05]  /*49a40*/  BSYNC.RECONVERGENT B1 ;  /* 0x0000000000017941 */ /* 0x000fea0003800200 */
.L_x_34869:
        /* <DEDUP_REMOVED lines=62> */
.L_x_34867:
[----:B------:R-:W-:Y:S05]  /*49e30*/  BSYNC.RECONVERGENT B0 ;  /* 0x0000000000007941 */ /* 0x000fea0003800200 */
.L_x_34866:
        /* <DEDUP_REMOVED lines=19> */
.L_x_34873:
        /* <DEDUP_REMOVED lines=12> */
.L_x_34875:
[----:B------:R-:W-:Y:S05]  /*4a030*/  BSYNC.RECONVERGENT B1 ;  /* 0x0000000000017941 */ /* 0x000fea0003800200 */
.L_x_34874:
        /* <DEDUP_REMOVED lines=62> */
.L_x_34872:
[----:B------:R-:W-:Y:S05]  /*4a420*/  BSYNC.RECONVERGENT B0 ;  /* 0x0000000000007941 */ /* 0x000fea0003800200 */
.L_x_34871:
        /* <DEDUP_REMOVED lines=19> */
.L_x_34878:
        /* <DEDUP_REMOVED lines=12> */
.L_x_34880:
[----:B------:R-:W-:Y:S05]  /*4a620*/  BSYNC.RECONVERGENT B1 ;  /* 0x0000000000017941 */ /* 0x000fea0003800200 */
.L_x_34879:
        /* <DEDUP_REMOVED lines=62> */
.L_x_34877:
[----:B------:R-:W-:Y:S05]  /*4aa10*/  BSYNC.RECONVERGENT B0 ;  /* 0x0000000000007941 */ /* 0x000fea0003800200 */
.L_x_34876:
        /* <DEDUP_REMOVED lines=19> */
.L_x_34883:
        /* <DEDUP_REMOVED lines=12> */
.L_x_34885:
[----:B------:R-:W-:Y:S05]  /*4ac10*/  BSYNC.RECONVERGENT B1 ;  /* 0x0000000000017941 */ /* 0x000fea0003800200 */
.L_x_34884:
        /* <DEDUP_REMOVED lines=62> */
.L_x_34882:
[----:B------:R-:W-:Y:S05]  /*4b000*/  BSYNC.RECONVERGENT B0 ;  /* 0x0000000000007941 */ /* 0x000fea0003800200 */
.L_x_34881:
        /* <DEDUP_REMOVED lines=19> */
.L_x_34888:
        /* <DEDUP_REMOVED lines=12> */
.L_x_34890:
[----:B------:R-:W-:Y:S05]  /*4b200*/  BSYNC.RECONVERGENT B1 ;  /* 0x0000000000017941 */ /* 0x000fea0003800200 */
.L_x_34889:
        /* <DEDUP_REMOVED lines=62> */
.L_x_34887:
[----:B------:R-:W-:Y:S05]  /*4b5f0*/  BSYNC.RECONVERGENT B0 ;  /* 0x0000000000007941 */ /* 0x000fea0003800200 */
.L_x_34886:
        /* <DEDUP_REMOVED lines=17> */
.L_x_34893:
        /* <DEDUP_REMOVED lines=12> */
.L_x_34895:
[----:B------:R-:W-:Y:S05]  /*4b7d0*/  BSYNC.RECONVERGENT B1 ;  /* 0x0000000000017941 */ /* 0x000fea0003800200 */
.L_x_34894:
        /* <DEDUP_REMOVED lines=62> */
.L_x_34892:
[----:B------:R-:W-:Y:S05]  /*4bbc0*/  BSYNC.RECONVERGENT B0 ;  /* 0x0000000000007941 */ /* 0x000fea0003800200 */
.L_x_34891:
        /* <DEDUP_REMOVED lines=17> */
.L_x_34898:
        /* <DEDUP_REMOVED lines=12> */
.L_x_34900:
[----:B------:R-:W-:Y:S05]  /*4bda0*/  BSYNC.RECONVERGENT B1 ;  /* 0x0000000000017941 */ /* 0x000fea0003800200 */
.L_x_34899:
        /* <DEDUP_REMOVED lines=62> */
.L_x_34897:
[----:B------:R-:W-:Y:S05]  /*4c190*/  BSYNC.RECONVERGENT B0 ;  /* 0x0000000000007941 */ /* 0x000fea0003800200 */
.L_x_34896:
        /* <DEDUP_REMOVED lines=17> */
.L_x_34903:
        /* <DEDUP_REMOVED lines=12> */
.L_x_34905:
[----:B------:R-:W-:Y:S05]  /*4c370*/  BSYNC.RECONVERGENT B1 ;  /* 0x0000000000017941 */ /* 0x000fea0003800200 */
.L_x_34904:
        /* <DEDUP_REMOVED lines=62> */
.L_x_34902:
[----:B------:R-:W-:Y:S05]  /*4c760*/  BSYNC.RECONVERGENT B0 ;  /* 0x0000000000007941 */ /* 0x000fea0003800200 */
.L_x_34901:
        /* <DEDUP_REMOVED lines=12> */
[----:B------:R-:W-:Y:S01]  /*4c830*/  FSETP.GTU.FTZ.AND P5, PT, R22, R223, PT ;  /* 0x000000df1600720b */ /* 0x000fe20003fbc000 */
[----:B------:R-:W-:Y:S01]  /*4c840*/  HADD2.F32 R22, -RZ, R15.H1_H1 ;  /* 0x3000000fff167230 */ /* 0x000fe20000004100 */
[----:B------:R-:W-:Y:S01]  /*4c850*/  @P1 LOP3.LUT R220, R220, 0x40, RZ, 0xfc, !PT ;  /* 0x00000040dcdc1812 */ /* 0x000fe200078efcff */
[----:B------:R-:W-:Y:S01]  /*4c860*/  FMUL.FTZ R15, R19, R224 ;  /* 0x000000e0130f7220 */ /* 0x000fe20000410000 */
[----:B------:R-:W-:-:S02]  /*4c870*/  FSEL R28, R17, RZ, P2 ;  /* 0x000000ff111c7208 */ /* 0x000fc40001000000 */
[----:B------:R-:W-:Y:S01]  /*4c880*/  LOP3.LUT P1, RZ, R220, 0x8, RZ, 0xc0, !PT ;  /* 0x00000008dcff7812 */ /* 0x000fe2000782c0ff */
[----:B------:R-:W-:Y:S01]  /*4c890*/  FMUL.FTZ R12, R22, R224 ;  /* 0x000000e0160c7220 */ /* 0x000fe20000410000 */
        /* <DEDUP_REMOVED lines=23> */
.L_x_34865:
        /* <DEDUP_REMOVED lines=42> */
.L_x_34906:
        /* <DEDUP_REMOVED lines=27> */
.L_x_34910:
        /* <DEDUP_REMOVED lines=12> */
.L_x_34912:
[----:B------:R-:W-:Y:S05]  /*4cf20*/  BSYNC.RECONVERGENT B1 ;  /* 0x0000000000017941 */ /* 0x000fea0003800200 */
.L_x_34911:
        /* <DEDUP_REMOVED lines=62> */
.L_x_34909:
[----:B------:R-:W-:Y:S05]  /*4d310*/  BSYNC.RECONVERGENT B0 ;  /* 0x0000000000007941 */ /* 0x000fea0003800200 */
.L_x_34908:
        /* <DEDUP_REMOVED lines=20> */
.L_x_34915:
        /* <DEDUP_REMOVED lines=12> */
.L_x_34917:
[----:B------:R-:W-:Y:S05]  /*4d520*/  BSYNC.RECONVERGENT B1 ;  /* 0x0000000000017941 */ /* 0x000fea0003800200 */
.L_x_34916:
        /* <DEDUP_REMOVED lines=62> */
.L_x_34914:
[----:B------:R-:W-:Y:S05]  /*4d910*/  BSYNC.RECONVERGENT B0 ;  /* 0x0000000000007941 */ /* 0x000fea0003800200 */
.L_x_34913:
        /* <DEDUP_REMOVED lines=23> */
.L_x_34920:
        /* <DEDUP_REMOVED lines=12> */
.L_x_34922:
[----:B------:R-:W-:Y:S05]  /*4db50*/  BSYNC.RECONVERGENT B1 ;  /* 0x0000000000017941 */ /* 0x000fea0003800200 */
.L_x_34921:
        /* <DEDUP_REMOVED lines=62> */
.L_x_34919:
[----:B------:R-:W-:Y:S05]  /*4df40*/  BSYNC.RECONVERGENT B0 ;  /* 0x0000000000007941 */ /* 0x000fea0003800200 */
.L_x_34918:
        /* <DEDUP_REMOVED lines=20> */
.L_x_34925:
        /* <DEDUP_REMOVED lines=12> */
.L_x_34927:
[----:B------:R-:W-:Y:S05]  /*4e150*/  BSYNC.RECONVERGENT B1 ;  /* 0x0000000000017941 */ /* 0x000fea0003800200 */
.L_x_34926:
        /* <DEDUP_REMOVED lines=62> */
.L_x_34924:
[----:B------:R-:W-:Y:S05]  /*4e540*/  BSYNC.RECONVERGENT B0 ;  /* 0x0000000000007941 */ /* 0x000fea0003800200 */
.L_x_34923:
        /* <DEDUP_REMOVED lines=23> */
.L_x_34930:
        /* <DEDUP_REMOVED lines=12> */
.L_x_34932:
[----:B------:R-:W-:Y:S05]  /*4e780*/  BSYNC.RECONVERGENT B1 ;  /* 0x0000000000017941 */ /* 0x000fea0003800200 */
.L_x_34931:
        /* <DEDUP_REMOVED lines=62> */
.L_x_34929:
[----:B------:R-:W-:Y:S05]  /*4eb70*/  BSYNC.RECONVERGENT B0 ;  /* 0x0000000000007941 */ /* 0x000fea0003800200 */
.L_x_34928:
        /* <DEDUP_REMOVED lines=20> */
.L_x_34935:
        /* <DEDUP_REMOVED lines=12> */
.L_x_34937:
[----:B------:R-:W-:Y:S05]  /*4ed80*/  BSYNC.RECONVERGENT B1 ;  /* 0x0000000000017941 */ /* 0x000fea0003800200 */
.L_x_34936:
        /* <DEDUP_REMOVED lines=62> */
.L_x_34934:
[----:B------:R-:W-:Y:S05]  /*4f170*/  BSYNC.RECONVERGENT B0 ;  /* 0x0000000000007941 */ /* 0x000fea0003800200 */
.L_x_34933:
        /* <DEDUP_REMOVED lines=23> */
.L_x_34940:
        /* <DEDUP_REMOVED lines=12> */
.L_x_34942:
[----:B------:R-:W-:Y:S05]  /*4f3b0*/  BSYNC.RECONVERGENT B1 ;  /* 0x0000000000017941 */ /* 0x000fea0003800200 */
.L_x_34941:
        /* <DEDUP_REMOVED lines=62> */
.L_x_34939:
[----:B------:R-:W-:Y:S05]  /*4f7a0*/  BSYNC.RECONVERGENT B0 ;  /* 0x0000000000007941 */ /* 0x000fea0003800200 */
.L_x_34938:
        /* <DEDUP_REMOVED lines=20> */
.L_x_34945:
        /* <DEDUP_REMOVED lines=12> */
.L_x_34947:
[----:B------:R-:W-:Y:S05]  /*4f9b0*/  BSYNC.RECONVERGENT B1 ;  /* 0x0000000000017941 */ /* 0x000fea0003800200 */
.L_x_34946:
        /* <DEDUP_REMOVED lines=62> */
.L_x_34944:
[----:B------:R-:W-:Y:S05]  /*4fda0*/  BSYNC.RECONVERGENT B0 ;  /* 0x0000000000007941 */ /* 0x000fea0003800200 */
.L_x_34943:
        /* <DEDUP_REMOVED lines=23> */
.L_x_34950:
        /* <DEDUP_REMOVED lines=12> */
.L_x_34952:
[----:B------:R-:W-:Y:S05]  /*4ffe0*/  BSYNC.RECONVERGENT B1 ;  /* 0x0000000000017941 */ /* 0x000fea0003800200 */
.L_x_34951:
        /* <DEDUP_REMOVED lines=62> */
.L_x_34949:
[----:B------:R-:W-:Y:S05]  /*503d0*/  BSYNC.RECONVERGENT B0 ;  /* 0x0000000000007941 */ /* 0x000fea0003800200 */
.L_x_34948:
        /* <DEDUP_REMOVED lines=18> */
.L_x_34955:
        /* <DEDUP_REMOVED lines=12> */
.L_x_34957:
[----:B------:R-:W-:Y:S05]  /*505c0*/  BSYNC.RECONVERGENT B1 ;  /* 0x0000000000017941 */ /* 0x000fea0003800200 */
.L_x_34956:
        /* <DEDUP_REMOVED lines=62> */
.L_x_34954:
[----:B------:R-:W-:Y:S05]  /*509b0*/  BSYNC.RECONVERGENT B0 ;  /* 0x0000000000007941 */ /* 0x000fea0003800200 */
.L_x_34953:
        /* <DEDUP_REMOVED lines=24> */
.L_x_34960:
        /* <DEDUP_REMOVED lines=12> */
.L_x_34962:
[----:B------:R-:W-:Y:S05]  /*50c00*/  BSYNC.RECONVERGENT B1 ;  /* 0x0000000000017941 */ /* 0x000fea0003800200 */
.L_x_34961:
        /* <DEDUP_REMOVED lines=62> */
.L_x_34959:
[----:B------:R-:W-:Y:S05]  /*50ff0*/  BSYNC.RECONVERGENT B0 ;  /* 0x0000000000007941 */ /* 0x000fea0003800200 */
.L_x_34958:
        /* <DEDUP_REMOVED lines=18> */
.L_x_34965:
        /* <DEDUP_REMOVED lines=12> */
.L_x_34967:
[----:B------:R-:W-:Y:S05]  /*511e0*/  BSYNC.RECONVERGENT B1 ;  /* 0x0000000000017941 */ /* 0x000fea0003800200 */
.L_x_34966:
        /* <DEDUP_REMOVED lines=62> */
.L_x_34964:
[----:B------:R-:W-:Y:S05]  /*515d0*/  BSYNC.RECONVERGENT B0 ;  /* 0x0000000000007941 */ /* 0x000fea0003800200 */
.L_x_34963:
        /* <DEDUP_REMOVED lines=24> */
.L_x_34970:
        /* <DEDUP_REMOVED lines=12> */
.L_x_34972:
[----:B------:R-:W-:Y:S05]  /*51820*/  BSYNC.RECONVERGENT B1 ;  /* 0x0000000000017941 */ /* 0x000fea0003800200 */
.L_x_34971:
        /* <DEDUP_REMOVED lines=62> */
.L_x_34969:
[----:B------:R-:W-:Y:S05]  /*51c10*/  BSYNC.RECONVERGENT B0 ;  /* 0x0000000000007941 */ /* 0x000fea0003800200 */
.L_x_34968:
        /* <DEDUP_REMOVED lines=18> */
.L_x_34975:
        /* <DEDUP_REMOVED lines=12> */
.L_x_34977:
[----:B------:R-:W-:Y:S05]  /*51e00*/  BSYNC.RECONVERGENT B1 ;  /* 0x0000000000017941 */ /* 0x000fea0003800200 */
.L_x_34976:
        /* <DEDUP_REMOVED lines=62> */
.L_x_34974:
[----:B------:R-:W-:Y:S05]  /*521f0*/  BSYNC.RECONVERGENT B0 ;  /* 0x0000000000007941 */ /* 0x000fea0003800200 */
.L_x_34973:
        /* <DEDUP_REMOVED lines=24> */
.L_x_34980:
        /* <DEDUP_REMOVED lines=12> */
.L_x_34982:
[----:B------:R-:W-:Y:S05]  /*52440*/  BSYNC.RECONVERGENT B1 ;  /* 0x0000000000017941 */ /* 0x000fea0003800200 */
.L_x_34981:
        /* <DEDUP_REMOVED lines=62> */
.L_x_34979:
[----:B------:R-:W-:Y:S05]  /*52830*/  BSYNC.RECONVERGENT B0 ;  /* 0x0000000000007941 */ /* 0x000fea0003800200 */
.L_x_34978:
        /* <DEDUP_REMOVED lines=18> */
.L_x_34985:
        /* <DEDUP_REMOVED lines=15> */
.L_x_34987:
[----:B------:R-:W-:Y:S05]  /*52a50*/  BSYNC.RECONVERGENT B1 ;  /* 0x0000000000017941 */ /* 0x000fea0003800200 */
.L_x_34986:
        /* <DEDUP_REMOVED lines=62> */
.L_x_34984:
[----:B------:R-:W-:Y:S05]  /*52e40*/  BSYNC.RECONVERGENT B0 ;  /* 0x0000000000007941 */ /* 0x000fea0003800200 */
.L_x_34983:
        /* <DEDUP_REMOVED lines=12> */
.L_x_34907:
        /* <DEDUP_REMOVED lines=16> */
.L_x_34991:
        /* <DEDUP_REMOVED lines=12> */
.L_x_34993:
[----:B------:R-:W-:Y:S05]  /*530d0*/  BSYNC.RECONVERGENT B1 ;  /* 0x0000000000017941 */ /* 0x000fea0003800200 */
.L_x_34992:
        /* <DEDUP_REMOVED lines=62> */
.L_x_34990:
[----:B------:R-:W-:Y:S05]  /*534c0*/  BSYNC.RECONVERGENT B0 ;  /* 0x0000000000007941 */ /* 0x000fea0003800200 */
.L_x_34989:
[----:B------:R-:W-:Y:S01]  /*534d0*/  I2FP.F32.U32 R16, R17 ;  /* 0x0000001100107245 */ /* 0x000fe20000201000 */
[----:B------:R-:W-:Y:S01]  /*534e0*/  BSSY.RECONVERGENT B0, `(.L_x_34994) ;  /* 0x000005d000007945 */ /* 0x000fe20003800200 */
[----:B------:R-:W-:Y:S01]  /*534f0*/  ISETP.NE.AND P2, PT, R18, 0x1, PT ;  /* 0x000000011200780c */ /* 0x000fe20003f45270 */
[----:B------:R-:W-:Y:S01]  /*53500*/  HFMA2 R17, -RZ, RZ, 0, 1.1920928955078125e-07 ;  /* 0x00000002ff117431 */ /* 0x000fe200000001ff */
[----:B------:R-:W-:Y:S01]  /*53510*/  LOP3.LUT R220, R220, 0xffffffef, RZ, 0xc0, !PT ;  /* 0xffffffefdcdc7812 */ /* 0x000fe200078ec0ff */
[----:B------:R-:W-:Y:S01]  /*53520*/  FFMA.FTZ R16, R16, R240, 1.1641532182693481445e-10 ;  /* 0x2f00000010107423 */ /* 0x000fe200000100f0 */
[----:B-----5:R-:W-:Y:S02]  /*53530*/  HADD2.F32 R23, -RZ, R12.H0_H0 ;  /* 0x2000000cff177230 */ /* 0x020fe40000004100 */
        /* <DEDUP_REMOVED lines=12> */
.L_x_34996:
        /* <DEDUP_REMOVED lines=12> */
.L_x_34998:
[----:B------:R-:W-:Y:S05]  /*536c0*/  BSYNC.RECONVERGENT B1 ;  /* 0x0000000000017941 */ /* 0x000fea0003800200 */
.L_x_34997:
        /* <DEDUP_REMOVED lines=62> */
.L_x_34995:
[----:B------:R-:W-:Y:S05]  /*53ab0*/  BSYNC.RECONVERGENT B0 ;  /* 0x0000000000007941 */ /* 0x000fea0003800200 */
.L_x_34994:
[----:B------:R-:W-:Y:S01]  /*53ac0*/  I2FP.F32.U32 R16, R19 ;  /* 0x0000001300107245 */ /* 0x000fe20000201000 */
[----:B------:R-:W-:Y:S01]  /*53ad0*/  BSSY.RECONVERGENT B0, `(.L_x_34999) ;  /* 0x000005d000007945 */ /* 0x000fe20003800200 */
[----:B------:R-:W-:Y:S01]  /*53ae0*/  ISETP.NE.AND P2, PT, R17, 0x1, PT ;  /* 0x000000011100780c */ /* 0x000fe20003f45270 */
[----:B------:R-:W-:Y:S01]  /*53af0*/  HADD2.F32 R22, -RZ, R12.H1_H1 ;  /* 0x3000000cff167230 */ /* 0x000fe20000004100 */
        /* <DEDUP_REMOVED lines=15> */
.L_x_35001:
        /* <DEDUP_REMOVED lines=12> */
.L_x_35003:
[----:B------:R-:W-:Y:S05]  /*53cb0*/  BSYNC.RECONVERGENT B1 ;  /* 0x0000000000017941 */ /* 0x000fea0003800200 */
.L_x_35002:
        /* <DEDUP_REMOVED lines=62> */
.L_x_35000:
[----:B------:R-:W-:Y:S05]  /*540a0*/  BSYNC.RECONVERGENT B0 ;  /* 0x0000000000007941 */ /* 0x000fea0003800200 */
.L_x_34999:
        /* <DEDUP_REMOVED lines=19> */
.L_x_35006:
        /* <DEDUP_REMOVED lines=12> */
.L_x_35008:
[----:B------:R-:W-:Y:S05]  /*542a0*/  BSYNC.RECONVERGENT B1 ;  /* 0x0000000000017941 */ /* 0x000fea0003800200 */
.L_x_35007:
        /* <DEDUP_REMOVED lines=62> */
.L_x_35005:
[----:B------:R-:W-:Y:S05]  /*54690*/  BSYNC.RECONVERGENT B0 ;  /* 0x0000000000007941 */ /* 0x000fea0003800200 */
.L_x_35004:
        /* <DEDUP_REMOVED lines=19> */
.L_x_35011:
        /* <DEDUP_REMOVED lines=12> */
.L_x_35013:
[----:B------:R-:W-:Y:S05]  /*54890*/  BSYNC.RECONVERGENT B1 ;  /* 0x0000000000017941 */ /* 0x000fea0003800200 */
.L_x_35012:
        /* <DEDUP_REMOVED lines=62> */
.L_x_35010:
[----:B------:R-:W-:Y:S05]  /*54c80*/  BSYNC.RECONVERGENT B0 ;  /* 0x0000000000007941 */ /* 0x000fea0003800200 */
.L_x_35009:
        /* <DEDUP_REMOVED lines=17> */
.L_x_35016:
        /* <DEDUP_REMOVED lines=12> */
.L_x_35018:
[----:B------:R-:W-:Y:S05]  /*54e60*/  BSYNC.RECONVERGENT B1 ;  /* 0x0000000000017941 */ /* 0x000fea0003800200 */
.L_x_35017:
        /* <DEDUP_REMOVED lines=62> */
.L_x_35015:
[----:B------:R-:W-:Y:S05]  /*55250*/  BSYNC.RECONVERGENT B0 ;  /* 0x0000000000007941 */ /* 0x000fea0003800200 */
.L_x_35014:
        /* <DEDUP_REMOVED lines=17> */
.L_x_35021:
        /* <DEDUP_REMOVED lines=12> */
.L_x_35023:
[----:B------:R-:W-:Y:S05]  /*55430*/  BSYNC.RECONVERGENT B1 ;  /* 0x0000000000017941 */ /* 0x000fea0003800200 */
.L_x_35022:
        /* <DEDUP_REMOVED lines=62> */
.L_x_35020:
[----:B------:R-:W-:Y:S05]  /*55820*/  BSYNC.RECONVERGENT B0 ;  /* 0x0000000000007941 */ /* 0x000fea0003800200 */
.L_x_35019:
        /* <DEDUP_REMOVED lines=17> */
.L_x_35026:
        /* <DEDUP_REMOVED lines=12> */
.L_x_35028:
[----:B------:R-:W-:Y:S05]  /*55a00*/  BSYNC.RECONVERGENT B1 ;  /* 0x0000000000017941 */ /* 0x000fea0003800200 */
.L_x_35027:
        /* <DEDUP_REMOVED lines=62> */
.L_x_35025:
[----:B------:R-:W-:Y:S05]  /*55df0*/  BSYNC.RECONVERGENT B0 ;  /* 0x0000000000007941 */ /* 0x000fea0003800200 */
.L_x_35024:
[----:B------:R-:W-:Y:S01]  /*55e00*/  LOP3.LUT R220, R220, 0xffffff7f, RZ, 0xc0, !PT ;  /* 0xffffff7fdcdc7812 */ /* 0x000fe200078ec0ff */
[-C--:B------:R-:W-:Y:S01]  /*55e10*/  FMUL.FTZ R18, R13, R224.reuse ;  /* 0x000000e00d127220 */ /* 0x080fe20000410000 */
[----:B------:R-:W-:Y:S01]  /*55e20*/  I2FP.F32.U32 R16, R19 ;  /* 0x0000001300107245 */ /* 0x000fe20000201000 */
[-C--:B------:R-:W-:Y:S01]  /*55e30*/  FMUL.FTZ R19, R22, R224.reuse ;  /* 0x000000e016137220 */ /* 0x080fe20000410000 */
[----:B------:R-:W-:Y:S01]  /*55e40*/  @P2 LOP3.LUT R220, R220, 0x80, RZ, 0xfc, !PT ;  /* 0x00000080dcdc2812 */ /* 0x000fe200078efcff */
[----:B------:R-:W-:Y:S02]  /*55e50*/  HADD2.F32 R15, -RZ, R15.H1_H1 ;  /* 0x3000000fff0f7230 */ /* 0x000fe40000004100 */
[----:B------:R-:W-:Y:S01]  /*55e60*/  FMUL.FTZ R13, R21, R224 ;  /* 0x000000e0150d7220 */ /* 0x000fe20000410000 */
        /* <DEDUP_REMOVED lines=35> */
.L_x_34988:
        /* <DEDUP_REMOVED lines=42> */
.L_x_35029:
[----:B01----:R-:W0:Y:S01]  /*56340*/  @P0 LDC.64 R12, c[0x0][0x398] ;  /* 0x0000e600ff0c0b82 */ /* 0x003e220000000a00 */
[----:B------:R-:W-:-:S07]  /*56350*/  IADD3 R229, PT, PT, R228, 0x120, RZ ;  /* 0x00000120e4e57810 */ /* 0x000fce0007ffe0ff */
[----:B------:R-:W1:Y:S01]  /*56360*/  @P1 LDC.64 R14, c[0x0][0x3a0] ;  /* 0x0000e800ff0e1b82 */ /* 0x000e620000000a00 */
[----:B0-----:R-:W-:-:S05]  /*56370*/  @P0 IMAD.WIDE.U32 R12, R229, 0x10, R12 ;  /* 0x00000010e50c0825 */ /* 0x001fca00078e000c */
[----:B------:R1:W5:Y:S02]  /*56380*/  @P0 LDG.E.128 R96, desc[UR6][R12.64] ;  /* 0x000000060c600981 */ /* 0x000364000c1e1d00 */
[----:B-1----:R-:W-:-:S05]  /*56390*/  @P1 IMAD.WIDE.U32 R12, R229, 0x20, R14 ;  /* 0x00000020e50c1825 */ /* 0x002fca00078e000e */
[----:B------:R-:W5:Y:S04]  /*563a0*/  @P1 LDG.E.128 R92, desc[UR6][R12.64] ;  /* 0x000000060c5c1981 */ /* 0x000f68000c1e1d00 */
        /* <DEDUP_REMOVED lines=20> */
.L_x_35033:
        /* <DEDUP_REMOVED lines=12> */
.L_x_35035:
[----:B------:R-:W-:Y:S05]  /*565b0*/  BSYNC.RECONVERGENT B1 ;  /* 0x0000000000017941 */ /* 0x000fea0003800200 */
.L_x_35034:
        /* <DEDUP_REMOVED lines=62> */
.L_x_35032:
[----:B------:R-:W-:Y:S05]  /*569a0*/  BSYNC.RECONVERGENT B0 ;  /* 0x0000000000007941 */ /* 0x000fea0003800200 */
.L_x_35031:
        /* <DEDUP_REMOVED lines=20> */
.L_x_35038:
        /* <DEDUP_REMOVED lines=12> */
.L_x_35040:
[----:B------:R-:W-:Y:S05]  /*56bb0*/  BSYNC.RECONVERGENT B1 ;  /* 0x0000000000017941 */ /* 0x000fea0003800200 */
.L_x_35039:
[----:B------:R-:W-:Y:S01]  /*56bc0*/  IMAD.WIDE.U32 R4, R7, -0x2daee0ad, RZ ;  /* 0xd2511f5307047825 */ /* 0x000fe200078e00ff */
[----:B------:R-:W-:-:S03]  /*56bd0*/  UIADD3 UR15, UPT, UPT, UR4, -0x61c88647, URZ ;  /* 0x9e3779b9040f7890 */ /* 0x000fc6000fffe0ff */
        /* <DEDUP_REMOVED lines=60> */
.L_x_35037:
[----:B------:R-:W-:Y:S05]  /*56fa0*/  BSYNC.RECONVERGENT B0 ;  /* 0x0000000000007941 */ /* 0x000fea0003800200 */
.L_x_35036:
        /* <DEDUP_REMOVED lines=10> */
[----:B0-----:R-:W-:Y:S01]  /*57050*/  FADD.FTZ R12, R9, R8 ;  /* 0x00000008090c7221 */ /* 0x001fe20000010000 */
        /* <DEDUP_REMOVED lines=12> */
.L_x_35043:
        /* <DEDUP_REMOVED lines=12> */
.L_x_35045:
[----:B------:R-:W-:Y:S05]  /*571e0*/  BSYNC.RECONVERGENT B1 ;  /* 0x0000000000017941 */ /* 0x000fea0003800200 */
.L_x_35044:
        /* <DEDUP_REMOVED lines=62> */
.L_x_35042:
[----:B------:R-:W-:Y:S05]  /*575d0*/  BSYNC.RECONVERGENT B0 ;  /* 0x0000000000007941 */ /* 0x000fea0003800200 */
.L_x_35041:
        /* <DEDUP_REMOVED lines=20> */
.L_x_35048:
        /* <DEDUP_REMOVED lines=12> */
.L_x_35050:
[----:B------:R-:W-:Y:S05]  /*577e0*/  BSYNC.RECONVERGENT B1 ;  /* 0x0000000000017941 */ /* 0x000fea0003800200 */
.L_x_35049:
        /* <DEDUP_REMOVED lines=62> */
.L_x_35047:
[----:B------:R-:W-:Y:S05]  /*57bd0*/  BSYNC.RECONVERGENT B0 ;  /* 0x0000000000007941 */ /* 0x000fea0003800200 */
.L_x_35046:
        /* <DEDUP_REMOVED lines=23> */
.L_x_35053:
        /* <DEDUP_REMOVED lines=12> */
.L_x_35055:
[----:B------:R-:W-:Y:S05]  /*57e10*/  BSYNC.RECONVERGENT B1 ;  /* 0x0000000000017941 */ /* 0x000fea0003800200 */
.L_x_35054:
        /* <DEDUP_REMOVED lines=62> */
.L_x_35052:
[----:B------:R-:W-:Y:S05]  /*58200*/  BSYNC.RECONVERGENT B0 ;  /* 0x0000000000007941 */ /* 0x000fea0003800200 */
.L_x_35051:
        /* <DEDUP_REMOVED lines=20> */
.L_x_35058:
        /* <DEDUP_REMOVED lines=12> */
.L_x_35060:
[----:B------:R-:W-:Y:S05]  /*58410*/  BSYNC.RECONVERGENT B1 ;  /* 0x0000000000017941 */ /* 0x000fea0003800200 */
.L_x_35059:
        /* <DEDUP_REMOVED lines=62> */
.L_x_35057:
[----:B------:R-:W-:Y:S05]  /*58800*/  BSYNC.RECONVERGENT B0 ;  /* 0x0000000000007941 */ /* 0x000fea0003800200 */
.L_x_35056:
        /* <DEDUP_REMOVED lines=23> */
.L_x_35063:
        /* <DEDUP_REMOVED lines=12> */
.L_x_35065:
[----:B------:R-:W-:Y:S05]  /*58a40*/  BSYNC.RECONVERGENT B1 ;  /* 0x0000000000017941 */ /* 0x000fea0003800200 */
.L_x_35064:
        /* <DEDUP_REMOVED lines=62> */
.L_x_35062:
[----:B------:R-:W-:Y:S05]  /*58e30*/  BSYNC.RECONVERGENT B0 ;  /* 0x0000000000007941 */ /* 0x000fea0003800200 */
.L_x_35061:
[----:B------:R-:W-:Y:S01]  /*58e40*/  I2FP.F32.U32 R11, R11 ;  /* 0x0000000b000b7245 */ /* 0x000fe20000201000 */
[----:B------:R-:W-:Y:S01]  /*58e50*/  BSSY.RECONVERGENT B0, `(.L_x_35066) ;  /* 0x000005e000007945 */ /* 0x000fe20003800200 */
[----:B------:R-:W-:Y:S02]  /*58e60*/  ISETP.NE.AND P2, PT, R212, 0x1, PT ;  /* 0x00000001d400780c */ /* 0x000fe40003f45270 */
[----:B------:R-:W-:Y:S01]  /*58e70*/  LOP3.LUT R220, R220, 0xfffffffd, RZ, 0xc0, !PT ;  /* 0xfffffffddcdc7812 */ /* 0x000fe200078ec0ff */
[----:B------:R-:W-:Y:S01]  /*58e80*/  FFMA.FTZ R11, R11, R240, 1.1641532182693481445e-10 ;  /* 0x2f0000000b0b7423 */ /* 0x000fe200000100f0 */
[----:B------:R-:W-:-:S04]  /*58e90*/  MOV R15, R0 ;  /* 0x00000000000f7202 */ /* 0x000fc80000000f00 */
[----:B------:R-:W-:Y:S01]  /*58ea0*/  FSETP.LE.FTZ.AND P4, PT, R11, R223, PT ;  /* 0x000000df0b00720b */ /* 0x000fe20003f93000 */
[----:B------:R-:W-:Y:S02]  /*58eb0*/  HADD2.F32 R11, -RZ, R213.H1_H1 ;  /* 0x300000d5ff0b7230 */ /* 0x000fe40000004100 */
[----:B------:R-:W-:-:S03]  /*58ec0*/  IMAD.MOV.U32 R213, RZ, RZ, 0x2 ;  /* 0x00000002ffd57424 */ /* 0x000fc600078e00ff */
        /* <DEDUP_REMOVED lines=11> */
.L_x_35068:
        /* <DEDUP_REMOVED lines=12> */
.L_x_35070:
[----:B------:R-:W-:Y:S05]  /*59040*/  BSYNC.RECONVERGENT B1 ;  /* 0x0000000000017941 */ /* 0x000fea0003800200 */
.L_x_35069:
        /* <DEDUP_REMOVED lines=62> */
.L_x_35067:
[----:B------:R-:W-:Y:S05]  /*59430*/  BSYNC.RECONVERGENT B0 ;  /* 0x0000000000007941 */ /* 0x000fea0003800200 */
.L_x_35066:
        /* <DEDUP_REMOVED lines=23> */
.L_x_35073:
        /* <DEDUP_REMOVED lines=12> */
.L_x_35075:
[----:B------:R-:W-:Y:S05]  /*59670*/  BSYNC.RECONVERGENT B1 ;  /* 0x0000000000017941 */ /* 0x000fea0003800200 */
.L_x_35074:
        /* <DEDUP_REMOVED lines=62> */
.L_x_35072:
[----:B------:R-:W-:Y:S05]  /*59a60*/  BSYNC.RECONVERGENT B0 ;  /* 0x0000000000007941 */ /* 0x000fea0003800200 */
.L_x_35071:
        /* <DEDUP_REMOVED lines=18> */
.L_x_35078:
        /* <DEDUP_REMOVED lines=12> */
.L_x_35080:
[----:B------:R-:W-:Y:S05]  /*59c50*/  BSYNC.RECONVERGENT B1 ;  /* 0x0000000000017941 */ /* 0x000fea0003800200 */
.L_x_35079:
        /* <DEDUP_REMOVED lines=62> */
.L_x_35077:
[----:B------:R-:W-:Y:S05]  /*5a040*/  BSYNC.RECONVERGENT B0 ;  /* 0x0000000000007941 */ /* 0x000fea0003800200 */
.L_x_35076:
        /* <DEDUP_REMOVED lines=24> */
.L_x_35083:
        /* <DEDUP_REMOVED lines=12> */
.L_x_35085:
[----:B------:R-:W-:Y:S05]  /*5a290*/  BSYNC.RECONVERGENT B1 ;  /* 0x0000000000017941 */ /* 0x000fea0003800200 */
.L_x_35084:
        /* <DEDUP_REMOVED lines=62> */
.L_x_35082:
[----:B------:R-:W-:Y:S05]  /*5a680*/  BSYNC.RECONVERGENT B0 ;  /* 0x0000000000007941 */ /* 0x000fea0003800200 */
.L_x_35081:
[----:B------:R-:W-:Y:S01]  /*5a690*/  I2FP.F32.U32 R213, R213 ;  /* 0x000000d500d57245 */ /* 0x000fe20000201000 */
[----:B------:R-:W-:Y:S01]  /*5a6a0*/  BSSY.RECONVERGENT B0, `(.L_x_35086) ;  /* 0x000005c000007945 */ /* 0x000fe20003800200 */
[----:B------:R-:W-:Y:S01]  /*5a6b0*/  ISETP.NE.AND P4, PT, R217, 0x1, PT ;  /* 0x00000001d900780c */ /* 0x000fe20003f85270 */
[----:B------:R-:W-:Y:S02]  /*5a6c0*/  IMAD.MOV.U32 R219, RZ, RZ, 0x2 ;  /* 0x00000002ffdb7424 */ /* 0x000fe400078e00ff */
[----:B------:R-:W-:-:S05]  /*5a6d0*/  FFMA.FTZ R213, R213, R240, 1.1641532182693481445e-10 ;  /* 0x2f000000d5d57423 */ /* 0x000fca00000100f0 */
[----:B------:R-:W-:Y:S01]  /*5a6e0*/  FSETP.LE.FTZ.AND P3, PT, R213, R223, PT ;  /* 0x000000dfd500720b */ /* 0x000fe20003f73000 */
[----:B------:R-:W-:Y:S01]  /*5a6f0*/  HADD2.F32 R213, -RZ, R214.H1_H1 ;  /* 0x300000d6ffd57230 */ /* 0x000fe20000004100 */
[----:B------:R-:W-:-:S04]  /*5a700*/  MOV R214, R0 ;  /* 0x0000000000d67202 */ /* 0x000fc80000000f00 */
        /* <DEDUP_REMOVED lines=10> */
.L_x_35088:
        /* <DEDUP_REMOVED lines=12> */
.L_x_35090:
[----:B------:R-:W-:Y:S05]  /*5a870*/  BSYNC.RECONVERGENT B1 ;  /* 0x0000000000017941 */ /* 0x000fea0003800200 */
.L_x_35089:
        /* <DEDUP_REMOVED lines=62> */
.L_x_35087:
[----:B------:R-:W-:Y:S05]  /*5ac60*/  BSYNC.RECONVERGENT B0 ;  /* 0x0000000000007941 */ /* 0x000fea0003800200 */
.L_x_35086:
        /* <DEDUP_REMOVED lines=24> */
.L_x_35093:
        /* <DEDUP_REMOVED lines=12> */
.L_x_35095:
[----:B------:R-:W-:Y:S05]  /*5aeb0*/  BSYNC.RECONVERGENT B1 ;  /* 0x0000000000017941 */ /* 0x000fea0003800200 */
.L_x_35094:
        /* <DEDUP_REMOVED lines=62> */
.L_x_35092:
[----:B------:R-:W-:Y:S05]  /*5b2a0*/  BSYNC.RECONVERGENT B0 ;  /* 0x0000000000007941 */ /* 0x000fea0003800200 */
.L_x_35091:
        /* <DEDUP_REMOVED lines=18> */
.L_x_35098:
        /* <DEDUP_REMOVED lines=12> */
.L_x_35100:
[----:B------:R-:W-:Y:S05]  /*5b490*/  BSYNC.RECONVERGENT B1 ;  /* 0x0000000000017941 */ /* 0x000fea0003800200 */
.L_x_35099:
        /* <DEDUP_REMOVED lines=62> */
.L_x_35097:
[----:B------:R-:W-:Y:S05]  /*5b880*/  BSYNC.RECONVERGENT B0 ;  /* 0x0000000000007941 */ /* 0x000fea0003800200 */
.L_x_35096:
        /* <DEDUP_REMOVED lines=23> */
.L_x_35103:
        /* <DEDUP_REMOVED lines=12> */
.L_x_35105:
[----:B------:R-:W-:Y:S05]  /*5bac0*/  BSYNC.RECONVERGENT B1 ;  /* 0x0000000000017941 */ /* 0x000fea0003800200 */
.L_x_35104:
        /* <DEDUP_REMOVED lines=29> */
[----:B------:R-:W-:-:S04]  /*5bca0*/  IMAD.WIDE.U32 R232, R4, -0x2daee0ad, RZ ;  /* 0xd2511f5304e87825 */ /* 0x000fc800078e00ff */
[----:B------:R-:W-:Y:S01]  /*5bcb0*/  IMAD.WIDE.U32 R4, R0, -0x326172a9, RZ ;  /* 0xcd9e8d5700047825 */ /* 0x000fe200078e00ff */
[----:B------:R-:W-:Y:S01]  /*5bcc0*/  LOP3.LUT R219, R234, UR15, R233, 0x96, !PT ;  /* 0x0000000feadb7c12 */ /* 0x000fe2000f8e96e9 */
[----:B------:R-:W-:-:S04]  /*5bcd0*/  UIADD3 UR15, UPT, UPT, UR4, 0x1715609d, URZ ;  /* 0x1715609d040f7890 */ /* 0x000fc8000fffe0ff */
[----:B------:R-:W-:Y:S02]  /*5bce0*/  IMAD.WIDE.U32 R234, R219, -0x326172a9, RZ ;  /* 0xcd9e8d57dbea7825 */ /* 0x000fe400078e00ff */
[----:B------:R-:W-:Y:S01]  /*5bcf0*/  LOP3.LUT R0, R236, UR15, R5, 0x96, !PT ;  /* 0x0000000fec007c12 */ /* 0x000fe2000f8e9605 */
[----:B------:R-:W-:-:S04]  /*5bd00*/  UIADD3 UR15, UPT, UPT, UR5, 0x646e171e, URZ ;  /* 0x646e171e050f7890 */ /* 0x000fc8000fffe0ff */
[----:B------:R-:W-:-:S05]  /*5bd10*/  IMAD.WIDE.U32 R236, R0, -0x2daee0ad, RZ ;  /* 0xd2511f5300ec7825 */ /* 0x000fca00078e00ff */
[----:B------:R-:W-:Y:S01]  /*5bd20*/  LOP3.LUT R0, R232, UR15, R237, 0x96, !PT ;  /* 0x0000000fe8007c12 */ /* 0x000fe2000f8e96ed */
[----:B------:R-:W-:-:S06]  /*5bd30*/  UIADD3 UR15, UPT, UPT, UR4, -0x4ab325aa, URZ ;  /* 0xb54cda56040f7890 */ /* 0x000fcc000fffe0ff */
[----:B------:R-:W-:Y:S01]  /*5bd40*/  LOP3.LUT R4, R4, UR15, R235, 0x96, !PT ;  /* 0x0000000f04047c12 */ /* 0x000fe2000f8e96eb */
[----:B------:R-:W-:-:S04]  /*5bd50*/  UIADD3 UR15, UPT, UPT, UR5, 0x1fd5c5a3, URZ ;  /* 0x1fd5c5a3050f7890 */ /* 0x000fc8000fffe0ff */
[----:B------:R-:W-:-:S04]  /*5bd60*/  IMAD.WIDE.U32 R232, R4, -0x2daee0ad, RZ ;  /* 0xd2511f5304e87825 */ /* 0x000fc800078e00ff */
[----:B------:R-:W-:Y:S01]  /*5bd70*/  IMAD.WIDE.U32 R4, R0, -0x326172a9, RZ ;  /* 0xcd9e8d5700047825 */ /* 0x000fe200078e00ff */
[----:B------:R-:W-:Y:S01]  /*5bd80*/  LOP3.LUT R219, R236, UR15, R233, 0x96, !PT ;  /* 0x0000000fecdb7c12 */ /* 0x000fe2000f8e96e9 */
[----:B------:R-:W-:-:S04]  /*5bd90*/  UIADD3 UR15, UPT, UPT, UR4, 0x5384540f, URZ ;  /* 0x5384540f040f7890 */ /* 0x000fc8000fffe0ff */
[----:B------:R-:W-:Y:S02]  /*5bda0*/  IMAD.WIDE.U32 R236, R219, -0x326172a9, RZ ;  /* 0xcd9e8d57dbec7825 */ /* 0x000fe400078e00ff */
[----:B------:R-:W-:Y:S01]  /*5bdb0*/  LOP3.LUT R0, R234, UR15, R5, 0x96, !PT ;  /* 0x0000000fea007c12 */ /* 0x000fe2000f8e9605 */
[----:B------:R-:W-:Y:S01]  /*5bdc0*/  UIADD3 UR15, UPT, UPT, UR5, -0x24c28bd8, URZ ;  /* 0xdb3d7428050f7890 */ /* 0x000fe2000fffe0ff */
[----:B------:R-:W-:-:S03]  /*5bdd0*/  IMAD.MOV.U32 R219, RZ, RZ, R221 ;  /* 0x000000ffffdb7224 */ /* 0x000fc600078e00dd */
[----:B------:R-:W-:-:S05]  /*5bde0*/  IMAD.WIDE.U32 R234, R0, -0x2daee0ad, RZ ;  /* 0xd2511f5300ea7825 */ /* 0x000fca00078e00ff */
[----:B------:R-:W-:Y:S01]  /*5bdf0*/  LOP3.LUT R0, R232, UR15, R235, 0x96, !PT ;  /* 0x0000000fe8007c12 */ /* 0x000fe2000f8e96eb */
[----:B------:R-:W-:-:S06]  /*5be00*/  UIADD3 UR15, UPT, UPT, UR4, -0xe443238, URZ ;  /* 0xf1bbcdc8040f7890 */ /* 0x000fcc000fffe0ff */
        /* <DEDUP_REMOVED lines=10> */
.L_x_35102:
[----:B------:R-:W-:Y:S05]  /*5beb0*/  BSYNC.RECONVERGENT B0 ;  /* 0x0000000000007941 */ /* 0x000fea0003800200 */
.L_x_35101:
[----:B------:R-:W-:Y:S01]  /*5bec0*/  ISETP.NE.AND P6, PT, R232, 0x1, PT ;  /* 0x00000001e800780c */ /* 0x000fe20003fc5270 */
[----:B------:R-:W-:Y:S01]  /*5bed0*/  HADD2.F32 R215, -RZ, R215.H1_H1 ;  /* 0x300000d7ffd77230 */ /* 0x000fe20000004100 */
        /* <DEDUP_REMOVED lines=16> */
.L_x_35108:
        /* <DEDUP_REMOVED lines=15> */
.L_x_35110:
[----:B------:R-:W-:Y:S05]  /*5c0d0*/  BSYNC.RECONVERGENT B1 ;  /* 0x0000000000017941 */ /* 0x000fea0003800200 */
.L_x_35109:
        /* <DEDUP_REMOVED lines=41> */
[----:B------:R-:W-:Y:S01]  /*5c370*/  UIADD3 UR15, UPT, UPT, UR5, 0x1fd5c5a3, URZ ;  /* 0x1fd5c5a3050f7890 */ /* 0x000fe2000fffe0ff */
[----:B------:R-:W-:-:S04]  /*5c380*/  IMAD.WIDE.U32 R232, R0, -0x326172a9, RZ ;  /* 0xcd9e8d5700e87825 */ /* 0x000fc800078e00ff */
[----:B------:R-:W-:-:S05]  /*5c390*/  IMAD.WIDE.U32 R234, R5, -0x2daee0ad, RZ ;  /* 0xd2511f5305ea7825 */ /* 0x000fca00078e00ff */
[----:B------:R-:W-:Y:S01]  /*5c3a0*/  LOP3.LUT R219, R236, UR15, R235, 0x96, !PT ;  /* 0x0000000fecdb7c12 */ /* 0x000fe2000f8e96eb */
[----:B------:R-:W-:-:S06]  /*5c3b0*/  UIADD3 UR15, UPT, UPT, UR4, 0x5384540f, URZ ;  /* 0x5384540f040f7890 */ /* 0x000fcc000fffe0ff */
        /* <DEDUP_REMOVED lines=16> */
.L_x_35107:
[----:B------:R-:W-:Y:S05]  /*5c4c0*/  BSYNC.RECONVERGENT B0 ;  /* 0x0000000000007941 */ /* 0x000fea0003800200 */
.L_x_35106:
        /* <DEDUP_REMOVED lines=10> */
[----:B------:R-:W-:Y:S06]  /*5c570*/  BRA `(.L_x_35111) ;  /* 0x0000003000647947 */ /* 0x000fec0003800000 */
.L_x_35030:
        /* <DEDUP_REMOVED lines=16> */
.L_x_35114:
        /* <DEDUP_REMOVED lines=12> */
.L_x_35116:
[----:B------:R-:W-:Y:S05]  /*5c740*/  BSYNC.RECONVERGENT B1 ;  /* 0x0000000000017941 */ /* 0x000fea0003800200 */
.L_x_35115:
        /* <DEDUP_REMOVED lines=62> */
.L_x_35113:
[----:B------:R-:W-:Y:S05]  /*5cb30*/  BSYNC.RECONVERGENT B0 ;  /* 0x0000000000007941 */ /* 0x000fea0003800200 */
.L_x_35112:
[----:B------:R-:W-:Y:S01]  /*5cb40*/  I2FP.F32.U32 R13, R13 ;  /* 0x0000000d000d7245 */ /* 0x000fe20000201000 */
[----:B------:R-:W-:Y:S01]  /*5cb50*/  BSSY.RECONVERGENT B0, `(.L_x_35117) ;  /* 0x000005d000007945 */ /* 0x000fe20003800200 */
[----:B------:R-:W-:Y:S01]  /*5cb60*/  ISETP.NE.AND P2, PT, R12, 0x1, PT ;  /* 0x000000010c00780c */ /* 0x000fe20003f45270 */
[----:B-----5:R-:W-:Y:S01]  /*5cb70*/  HADD2.F32 R235, -RZ, R212.H0_H0 ;  /* 0x200000d4ffeb7230 */ /* 0x020fe20000004100 */
        /* <DEDUP_REMOVED lines=15> */
.L_x_35119:
        /* <DEDUP_REMOVED lines=12> */
.L_x_35121:
[----:B------:R-:W-:Y:S05]  /*5cd30*/  BSYNC.RECONVERGENT B1 ;  /* 0x0000000000017941 */ /* 0x000fea0003800200 */
.L_x_35120:
        /* <DEDUP_REMOVED lines=62> */
.L_x_35118:
[----:B------:R-:W-:Y:S05]  /*5d120*/  BSYNC.RECONVERGENT B0 ;  /* 0x0000000000007941 */ /* 0x000fea0003800200 */
.L_x_35117:
        /* <DEDUP_REMOVED lines=19> */
.L_x_35124:
        /* <DEDUP_REMOVED lines=12> */
.L_x_35126:
[----:B------:R-:W-:Y:S05]  /*5d320*/  BSYNC.RECONVERGENT B1 ;  /* 0x0000000000017941 */ /* 0x000fea0003800200 */
.L_x_35125:
        /* <DEDUP_REMOVED lines=62> */
.L_x_35123:
[----:B------:R-:W-:Y:S05]  /*5d710*/  BSYNC.RECONVERGENT B0 ;  /* 0x0000000000007941 */ /* 0x000fea0003800200 */
.L_x_35122:
[----:B------:R-:W-:Y:S01]  /*5d720*/  I2FP.F32.U32 R13, R15 ;  /* 0x0000000f000d7245 */ /* 0x000fe20000201000 */
[----:B------:R-:W-:Y:S01]  /*5d730*/  BSSY.RECONVERGENT B0, `(.L_x_35127) ;  /* 0x000005d000007945 */ /* 0x000fe20003800200 */
[----:B------:R-:W-:Y:S01]  /*5d740*/  ISETP.NE.AND P2, PT, R12, 0x1, PT ;  /* 0x000000010c00780c */ /* 0x000fe20003f45270 */
[----:B------:R-:W-:Y:S01]  /*5d750*/  HADD2.F32 R233, -RZ, R213.H0_H0 ;  /* 0x200000d5ffe97230 */ /* 0x000fe20000004100 */
        /* <DEDUP_REMOVED lines=15> */
.L_x_35129:
        /* <DEDUP_REMOVED lines=12> */
.L_x_35131:
[----:B------:R-:W-:Y:S05]  /*5d910*/  BSYNC.RECONVERGENT B1 ;  /* 0x0000000000017941 */ /* 0x000fea0003800200 */
.L_x_35130:
        /* <DEDUP_REMOVED lines=62> */
.L_x_35128:
[----:B------:R-:W-:Y:S05]  /*5dd00*/  BSYNC.RECONVERGENT B0 ;  /* 0x0000000000007941 */ /* 0x000fea0003800200 */
.L_x_35127:
        /* <DEDUP_REMOVED lines=19> */
.L_x_35134:
        /* <DEDUP_REMOVED lines=12> */
.L_x_35136:
[----:B------:R-:W-:Y:S05]  /*5df00*/  BSYNC.RECONVERGENT B1 ;  /* 0x0000000000017941 */ /* 0x000fea0003800200 */
.L_x_35135:
        /* <DEDUP_REMOVED lines=62> */
.L_x_35133:
[----:B------:R-:W-:Y:S05]  /*5e2f0*/  BSYNC.RECONVERGENT B0 ;  /* 0x0000000000007941 */ /* 0x000fea0003800200 */
.L_x_35132:
        /* <DEDUP_REMOVED lines=17> */
.L_x_35139:
        /* <DEDUP_REMOVED lines=12> */
.L_x_35141:
[----:B------:R-:W-:Y:S05]  /*5e4d0*/  BSYNC.RECONVERGENT B1 ;  /* 0x0000000000017941 */ /* 0x000fea0003800200 */
.L_x_35140:
        /* <DEDUP_REMOVED lines=62> */
.L_x_35138:
[----:B------:R-:W-:Y:S05]  /*5e8c0*/  BSYNC.RECONVERGENT B0 ;  /* 0x0000000000007941 */ /* 0x000fea0003800200 */
.L_x_35137:
[----:B------:R-:W-:Y:S01]  /*5e8d0*/  ISETP.NE.AND P4, PT, R13, 0x1, PT ;  /* 0x000000010d00780c */ /* 0x000fe20003f85270 */
[----:B------:R-:W-:Y:S01]  /*5e8e0*/  BSSY.RECONVERGENT B0, `(.L_x_35142) ;  /* 0x000005b000007945 */ /* 0x000fe20003800200 */
[----:B------:R-:W-:Y:S01]  /*5e8f0*/  I2FP.F32.U32 R12, R15 ;  /* 0x0000000f000c7245 */ /* 0x000fe20000201000 */
[----:B------:R-:W-:Y:S01]  /*5e900*/  HADD2.F32 R214, -RZ, R214.H1_H1 ;  /* 0x300000d6ffd67230 */ /* 0x000fe20000004100 */
        /* <DEDUP_REMOVED lines=13> */
.L_x_35144:
        /* <DEDUP_REMOVED lines=12> */
.L_x_35146:
[----:B------:R-:W-:Y:S05]  /*5eaa0*/  BSYNC.RECONVERGENT B1 ;  /* 0x0000000000017941 */ /* 0x000fea0003800200 */
.L_x_35145:
        /* <DEDUP_REMOVED lines=62> */
.L_x_35143:
[----:B------:R-:W-:Y:S05]  /*5ee90*/  BSYNC.RECONVERGENT B0 ;  /* 0x0000000000007941 */ /* 0x000fea0003800200 */
.L_x_35142:
[----:B------:R-:W-:Y:S01]  /*5eea0*/  ISETP.NE.AND P5, PT, R12, 0x1, PT ;  /* 0x000000010c00780c */ /* 0x000fe20003fa5270 */
[----:B------:R-:W-:Y:S01]  /*5eeb0*/  BSSY.RECONVERGENT B0, `(.L_x_35147) ;  /* 0x000005b000007945 */ /* 0x000fe20003800200 */
[----:B------:R-:W-:Y:S01]  /*5eec0*/  I2FP.F32.U32 R13, R15 ;  /* 0x0000000f000d7245 */ /* 0x000fe20000201000 */
[----:B------:R-:W-:Y:S02]  /*5eed0*/  HFMA2 R222, -RZ, RZ, 0, 1.1920928955078125e-07 ;  /* 0x00000002ffde7431 */ /* 0x000fe400000001ff */
[----:B------:R-:W-:Y:S02]  /*5eee0*/  HADD2.F32 R212, -RZ, R215.H0_H0 ;  /* 0x200000d7ffd47230 */ /* 0x000fe40000004100 */
        /* <DEDUP_REMOVED lines=12> */
.L_x_35149:
        /* <DEDUP_REMOVED lines=12> */
.L_x_35151:
[----:B------:R-:W-:Y:S05]  /*5f070*/  BSYNC.RECONVERGENT B1 ;  /* 0x0000000000017941 */ /* 0x000fea0003800200 */
.L_x_35150:
        /* <DEDUP_REMOVED lines=62> */
.L_x_35148:
[----:B------:R-:W-:Y:S05]  /*5f460*/  BSYNC.RECONVERGENT B0 ;  /* 0x0000000000007941 */ /* 0x000fea0003800200 */
.L_x_35147:
        /* <DEDUP_REMOVED lines=42> */
.L_x_35111:
[C---:B------:R-:W-:Y:S01]  /*5f710*/  IMAD.WIDE.U32 R232, R229.reuse, 0x20, R242 ;  /* 0x00000020e5e87825 */ /* 0x040fe200078e00f2 */
[----:B------:R-:W-:Y:S02]  /*5f720*/  SEL R223, RZ, 0x1000000, !P5 ;  /* 0x01000000ffdf7807 */ /* 0x000fe40006800000 */
[----:B------:R-:W-:Y:S01]  /*5f730*/  SEL R224, RZ, 0x10000, !P4 ;  /* 0x00010000ffe07807 */ /* 0x000fe20006000000 */
[----:B------:R-:W-:Y:S01]  /*5f740*/  IMAD.WIDE.U32 R234, R229, 0x8, R244 ;  /* 0x00000008e5ea7825 */ /* 0x000fe200078e00f4 */
[----:B------:R-:W-:Y:S01]  /*5f750*/  STG.E.128 desc[UR6][R232.64], R12 ;  /* 0x0000000ce8007986 */ /* 0x000fe2000c101d06 */
[C---:B------:R-:W-:Y:S02]  /*5f760*/  LOP3.LUT P6, RZ, R220.reuse, 0x8, RZ, 0xc0, !PT ;  /* 0x00000008dcff7812 */ /* 0x040fe400078cc0ff */
[C---:B------:R-:W-:Y:S01]  /*5f770*/  LOP3.LUT P5, RZ, R220.reuse, 0x4, RZ, 0xc0, !PT ;  /* 0x00000004dcff7812 */ /* 0x040fe200078ac0ff */
[----:B------:R0:W-:Y:S01]  /*5f780*/  STG.E.128 desc[UR6][R232.64+0x10], R212 ;  /* 0x000010d4e8007986 */ /* 0x0001e2000c101d06 */
[----:B------:R-:W-:-:S02]  /*5f790*/  LOP3.LUT P4, RZ, R220, 0x2, RZ, 0xc0, !PT ;  /* 0x00000002dcff7812 */ /* 0x000fc4000788c0ff */
[----:B------:R-:W-:Y:S02]  /*5f7a0*/  LOP3.LUT P1, RZ, R220, 0x10, RZ, 0xc0, !PT ;  /* 0x00000010dcff7812 */ /* 0x000fe4000782c0ff */
        /* <DEDUP_REMOVED lines=32> */
.L_x_35152:
        /* <DEDUP_REMOVED lines=265> */
.L_x_35166:
        /* <DEDUP_REMOVED lines=8> */
[----:B------:R-:W-:Y:S01]  /*60ac0*/  FMUL.FTZ R224, R245, R245 ;  /* 0x000000f5f5e07220 */ /* 0x000fe20000410000 */
[----:B------:R-:W-:Y:S01]  /*60ad0*/  ISETP.NE.AND P2, PT, RZ, UR13, PT ;  /* 0x0000000dff007c0c */ /* 0x000fe2000bf45270 */
[----:B-1----:R-:W-:Y:S01]  /*60ae0*/  FADD.FTZ R223, R233, R223 ;  /* 0x000000dfe9df7221 */ /* 0x002fe20000010000 */
[----:B------:R1:W-:Y:S01]  /*60af0*/  STL [R1+0xc8], R0 ;  /* 0x0000c80001007387 */ /* 0x0003e20000100800 */
[----:B------:R-:W-:Y:S01]  /*60b00*/  HADD2.F32 R235, -RZ, R140.H0_H0 ;  /* 0x2000008cffeb7230 */ /* 0x000fe20000004100 */
[----:B------:R-:W4:Y:S02]  /*60b10*/  LDC.64 R250, c[0x0][0x430] ;  /* 0x00010c00fffa7b82 */ /* 0x000f240000000a00 */
[----:B-1----:R-:W4:Y:S01]  /*60b20*/  LDL.LU R0, [R1+0x14] ;  /* 0x0000140001007983 */ /* 0x002f220000300800 */
[----:B------:R-:W-:Y:S01]  /*60b30*/  FSEL R224, R224, RZ, P2 ;  /* 0x000000ffe0e07208 */ /* 0x000fe20001000000 */
[----:B------:R-:W-:Y:S01]  /*60b40*/  FFMA.FTZ R223, R223, R234, UR14 ;  /* 0x0000000edfdf7e23 */ /* 0x000fe200080100ea */
[----:B0-----:R-:W-:Y:S01]  /*60b50*/  HADD2.F32 R233, -RZ, R100.H0_H0 ;  /* 0x20000064ffe97230 */ /* 0x001fe20000004100 */
[----:B------:R-:W4:Y:S02]  /*60b60*/  LDL R252, [R1+0xa4] ;  /* 0x0000a40001fc7983 */ /* 0x000f240000100800 */
[----:B------:R-:W-:Y:S01]  /*60b70*/  FADD.FTZ R223, R223, R224 ;  /* 0x000000e0dfdf7221 */ /* 0x000fe20000010000 */
[----:B------:R-:W-:Y:S01]  /*60b80*/  FSEL R224, R245, RZ, !P2 ;  /* 0x000000fff5e07208 */ /* 0x000fe20005000000 */
[----:B------:R-:W4:Y:S04]  /*60b90*/  LDL R249, [R1+0x94] ;  /* 0x0000940001f97983 */ /* 0x000f280000100800 */
[----:B------:R-:W0:Y:S01]  /*60ba0*/  MUFU.RSQ R223, R223 ;  /* 0x000000df00df7308 */ /* 0x000e220000001400 */
[----:B------:R-:W-:Y:S01]  /*60bb0*/  FADD.FTZ R80, -R224, R80 ;  /* 0x00000050e0507221 */ /* 0x000fe20000010100 */
[----:B------:R-:W4:Y:S03]  /*60bc0*/  LDL R248, [R1+0x78] ;  /* 0x0000780001f87983 */ /* 0x000f260000100800 */
[----:B0-----:R-:W-:Y:S01]  /*60bd0*/  FMUL.FTZ R80, R223, R80 ;  /* 0x00000050df507220 */ /* 0x001fe20000410000 */
[----:B--2---:R-:W-:-:S02]  /*60be0*/  HADD2.F32 R234, -RZ, R242.H0_H0 ;  /* 0x200000f2ffea7230 */ /* 0x004fc40000004100 */
[----:B---3--:R-:W-:-:S03]  /*60bf0*/  HADD2.F32 R232, -RZ, R240.H0_H0 ;  /* 0x200000f0ffe87230 */ /* 0x008fc60000004100 */
[C---:B------:R-:W-:Y:S01]  /*60c00*/  FFMA.FTZ R237, R80.reuse, R234, R235 ;  /* 0x000000ea50ed7223 */ /* 0x040fe200000100eb */
[----:B------:R-:W-:Y:S02]  /*60c10*/  HADD2.F32 R234, -RZ, R242.H1_H1 ;  /* 0x300000f2ffea7230 */ /* 0x000fe40000004100 */
[----:B------:R-:W-:Y:S02]  /*60c20*/  HADD2.F32 R235, -RZ, R140.H1_H1 ;  /* 0x3000008cffeb7230 */ /* 0x000fe40000004100 */
[----:B------:R-:W-:Y:S01]  /*60c30*/  FFMA.FTZ R232, R80, R232, R233 ;  /* 0x000000e850e87223 */ /* 0x000fe200000100e9 */
[----:B------:R-:W-:Y:S01]  /*60c40*/  FADD.FTZ R80, -R224, R81 ;  /* 0x00000051e0507221 */ /* 0x000fe20000010100 */
[----:B------:R-:W-:Y:S02]  /*60c50*/  HADD2.F32 R81, -RZ, R240.H1_H1 ;  /* 0x300000f0ff517230 */ /* 0x000fe40000004100 */
[----:B------:R-:W-:Y:S02]  /*60c60*/  HADD2.F32 R233, -RZ, R100.H1_H1 ;  /* 0x30000064ffe97230 */ /* 0x000fe40000004100 */
[----:B------:R-:W-:-:S04]  /*60c70*/  FMUL.FTZ R80, R223, R80 ;  /* 0x00000050df507220 */ /* 0x000fc80000410000 */
[C---:B------:R-:W-:Y:S01]  /*60c80*/  FFMA.FTZ R240, R80.reuse, R234, R235 ;  /* 0x000000ea50f07223 */ /* 0x040fe200000100eb */
[----:B------:R-:W-:Y:S01]  /*60c90*/  FFMA.FTZ R233, R80, R81, R233 ;  /* 0x0000005150e97223 */ /* 0x000fe200000100e9 */
[----:B------:R-:W-:Y:S01]  /*60ca0*/  FADD.FTZ R80, -R224, R82 ;  /* 0x00000052e0507221 */ /* 0x000fe20000010100 */
[----:B----4-:R-:W-:Y:S02]  /*60cb0*/  HADD2.F32 R234, -RZ, R243.H0_H0 ;  /* 0x200000f3ffea7230 */ /* 0x010fe40000004100 */
[----:B------:R-:W-:Y:S02]  /*60cc0*/  HADD2.F32 R235, -RZ, R141.H0_H0 ;  /* 0x2000008dffeb7230 */ /* 0x000fe40000004100 */
[----:B------:R-:W-:Y:S01]  /*60cd0*/  FMUL.FTZ R80, R223, R80 ;  /* 0x00000050df507220 */ /* 0x000fe20000410000 */
[----:B------:R-:W-:Y:S02]  /*60ce0*/  HADD2.F32 R81, -RZ, R236.H0_H0 ;  /* 0x200000ecff517230 */ /* 0x000fe40000004100 */
[----:B------:R-:W-:-:S02]  /*60cf0*/  HADD2.F32 R82, -RZ, R101.H0_H0 ;  /* 0x20000065ff527230 */ /* 0x000fc40000004100 */
[C---:B------:R-:W-:Y:S01]  /*60d00*/  FFMA.FTZ R242, R80.reuse, R234, R235 ;  /* 0x000000ea50f27223 */ /* 0x040fe200000100eb */
[----:B------:R-:W-:Y:S02]  /*60d10*/  HADD2.F32 R235, -RZ, R141.H1_H1 ;  /* 0x3000008dffeb7230 */ /* 0x000fe40000004100 */
[----:B------:R-:W-:Y:S01]  /*60d20*/  FFMA.FTZ R234, R80, R81, R82 ;  /* 0x0000005150ea7223 */ /* 0x000fe20000010052 */
[----:B------:R-:W-:Y:S01]  /*60d30*/  FADD.FTZ R80, -R224, R83 ;  /* 0x00000053e0507221 */ /* 0x000fe20000010100 */
[----:B------:R-:W-:Y:S02]  /*60d40*/  HADD2.F32 R83, -RZ, R243.H1_H1 ;  /* 0x300000f3ff537230 */ /* 0x000fe40000004100 */
[----:B------:R-:W-:Y:S02]  /*60d50*/  HADD2.F32 R81, -RZ, R236.H1_H1 ;  /* 0x300000ecff517230 */ /* 0x000fe40000004100 */
[----:B------:R-:W-:Y:S01]  /*60d60*/  FMUL.FTZ R80, R223, R80 ;  /* 0x00000050df507220 */ /* 0x000fe20000410000 */
[----:B------:R-:W-:-:S03]  /*60d70*/  HADD2.F32 R82, -RZ, R101.H1_H1 ;  /* 0x30000065ff527230 */ /* 0x000fc60000004100 */
[C---:B------:R-:W-:Y:S01]  /*60d80*/  FFMA.FTZ R243, R80.reuse, R83, R235 ;  /* 0x0000005350f37223 */ /* 0x040fe200000100eb */
[----:B------:R-:W-:Y:S02]  /*60d90*/  HADD2.F32 R83, -RZ, R102.H0_H0 ;  /* 0x20000066ff537230 */ /* 0x000fe40000004100 */
[----:B------:R-:W-:Y:S01]  /*60da0*/  FFMA.FTZ R235, R80, R81, R82 ;  /* 0x0000005150eb7223 */ /* 0x000fe20000010052 */
[----:B------:R-:W-:Y:S01]  /*60db0*/  FADD.FTZ R80, -R224, R84 ;  /* 0x00000054e0507221 */ /* 0x000fe20000010100 */
[----:B------:R-:W-:Y:S02]  /*60dc0*/  HADD2.F32 R82, -RZ, R247.H0_H0 ;  /* 0x200000f7ff527230 */ /* 0x000fe40000004100 */
[----:B------:R-:W-:Y:S02]  /*60dd0*/  HADD2.F32 R81, -RZ, R142.H0_H0 ;  /* 0x2000008eff517230 */ /* 0x000fe40000004100 */
[----:B------:R-:W-:-:S04]  /*60de0*/  FMUL.FTZ R80, R223, R80 ;  /* 0x00000050df507220 */ /* 0x000fc80000410000 */
[----:B------:R-:W-:Y:S01]  /*60df0*/  FFMA.FTZ R82, R80, R82, R81 ;  /* 0x0000005250527223 */ /* 0x000fe20000010051 */
        /* <DEDUP_REMOVED lines=22> */
[----:B------:R-:W-:Y:S01]  /*60f60*/  FMUL.FTZ R80, R223, R80 ;  /* 0x00000050df507220 */ /* 0x000fe20000410000 */
[----:B------:R-:W0:Y:S03]  /*60f70*/  LDC.64 R246, c[0x0][0x428] ;  /* 0x00010a00fff67b82 */ /* 0x000e260000000a00 */
[----:B------:R-:W-:Y:S01]  /*60f80*/  FFMA.FTZ R85, R80, R81, R85 ;  /* 0x0000005150557223 */ /* 0x000fe20000010055 */
[----:B------:R-:W-:Y:S01]  /*60f90*/  HADD2.F32 R81, -RZ, R244.H1_H1 ;  /* 0x300000f4ff517230 */ /* 0x000fe20000004100 */
[----:B------:R-:W-:Y:S01]  /*60fa0*/  F2FP.F16.F32.PACK_AB R82, R84, R82 ;  /* 0x000000525452723e */ /* 0x000fe200000000ff */
[C---:B------:R-:W-:Y:S01]  /*60fb0*/  FADD.FTZ R76, -R224.reuse, R76 ;  /* 0x0000004ce04c7221 */ /* 0x040fe20000010100 */
[----:B------:R-:W-:Y:S01]  /*60fc0*/  FADD.FTZ R77, -R224, R77 ;  /* 0x0000004de04d7221 */ /* 0x000fe20000010100 */
[----:B------:R-:W-:Y:S01]  /*60fd0*/  F2FP.F16.F32.PACK_AB R83, R85, R83 ;  /* 0x000000535553723e */ /* 0x000fe200000000ff */
[----:B------:R-:W-:Y:S01]  /*60fe0*/  FFMA.FTZ R87, R80, R81, R87 ;  /* 0x0000005150577223 */ /* 0x000fe20000010057 */
[C---:B------:R-:W-:Y:S01]  /*60ff0*/  FADD.FTZ R78, -R224.reuse, R78 ;  /* 0x0000004ee04e7221 */ /* 0x040fe20000010100 */
[----:B------:R-:W1:Y:S01]  /*61000*/  @!P1 LDC.64 R80, c[0x0][0x3c0] ;  /* 0x0000f000ff509b82 */ /* 0x000e620000000a00 */
[C---:B------:R-:W-:Y:S01]  /*61010*/  FADD.FTZ R72, -R224.reuse, R72 ;  /* 0x00000048e0487221 */ /* 0x040fe20000010100 */
[C---:B------:R-:W-:Y:S01]  /*61020*/  FADD.FTZ R73, -R224.reuse, R73 ;  /* 0x00000049e0497221 */ /* 0x040fe20000010100 */
[----:B------:R-:W-:Y:S01]  /*61030*/  FADD.FTZ R74, -R224, R74 ;  /* 0x0000004ae04a7221 */ /* 0x000fe20000010100 */
[----:B------:R-:W2:Y:S01]  /*61040*/  LDL R244, [R1+0x7c] ;  /* 0x00007c0001f47983 */ /* 0x000ea20000100800 */
[----:B-1----:R-:W-:-:S05]  /*61050*/  @!P1 IMAD.WIDE R80, R0, 0x4, R80 ;  /* 0x0000000400509825 */ /* 0x002fca00078e0250 */
[----:B------:R1:W-:Y:S02]  /*61060*/  @!P1 STG.E desc[UR6][R80.64], R245 ;  /* 0x000000f550009986 */ /* 0x0003e4000c101906 */
[----:B-1----:R-:W1:Y:S01]  /*61070*/  @!P1 LDC.64 R80, c[0x0][0x3c8] ;  /* 0x0000f200ff509b82 */ /* 0x002e620000000a00 */
[----:B------:R-:W-:Y:S01]  /*61080*/  F2FP.F16.F32.PACK_AB R87, R87, R86 ;  /* 0x000000565757723e */ /* 0x000fe200000000ff */
[----:B------:R-:W3:Y:S01]  /*61090*/  LDL R245, [R1+0x90] ;  /* 0x0000900001f57983 */ /* 0x000ee20000100800 */
[----:B------:R-:W-:-:S03]  /*610a0*/  F2FP.F16.F32.PACK_AB R86, R241, R236 ;  /* 0x000000ecf156723e */ /* 0x000fc600000000ff */
[----:B------:R-:W4:Y:S01]  /*610b0*/  LDL R241, [R1+0x98] ;  /* 0x0000980001f17983 */ /* 0x000f220000100800 */
[----:B-1----:R-:W-:-:S05]  /*610c0*/  @!P1 IMAD.WIDE R80, R0, 0x4, R80 ;  /* 0x0000000400509825 */ /* 0x002fca00078e0250 */
[----:B------:R1:W-:Y:S02]  /*610d0*/  @!P1 STG.E desc[UR6][R80.64], R223 ;  /* 0x000000df50009986 */ /* 0x0003e4000c101906 */
[----:B-1----:R-:W-:Y:S02]  /*610e0*/  F2FP.F16.F32.PACK_AB R80, R240, R237 ;  /* 0x000000edf050723e */ /* 0x002fe400000000ff */
[----:B------:R-:W2:Y:S01]  /*610f0*/  LDL R237, [R1+0x88] ;  /* 0x0000880001ed7983 */ /* 0x000ea20000100800 */
[----:B------:R-:W-:-:S03]  /*61100*/  F2FP.F16.F32.PACK_AB R81, R243, R242 ;  /* 0x000000f2f351723e */ /* 0x000fc600000000ff */
[----:B------:R-:W3:Y:S04]  /*61110*/  LDL R242, [R1+0x8c] ;  /* 0x00008c0001f27983 */ /* 0x000ee80000100800 */
[----:B------:R-:W3:Y:S04]  /*61120*/  LDL R240, [R1+0x9c] ;  /* 0x00009c0001f07983 */ /* 0x000ee80000100800 */
[----:B------:R-:W3:Y:S01]  /*61130*/  LDL R243, [R1+0xa0] ;  /* 0x0000a00001f37983 */ /* 0x000ee20000100800 */
[----:B0-----:R-:W-:-:S05]  /*61140*/  IMAD.WIDE.U32 R84, R228, 0x10, R246 ;  /* 0x00000010e4547825 */ /* 0x001fca00078e00f6 */
[----:B------:R0:W-:Y:S02]  /*61150*/  STG.E.128 desc[UR6][R84.64], R80 ;  /* 0x0000005054007986 */ /* 0x0001e4000c101d06 */
[----:B0-----:R-:W-:Y:S01]  /*61160*/  F2FP.F16.F32.PACK_AB R85, R235, R234 ;  /* 0x000000eaeb55723e */ /* 0x001fe200000000ff */
[----:B------:R-:W-:Y:S01]  /*61170*/  IMAD.WIDE.U32 R80, R228, 0x10, R250 ;  /* 0x00000010e4507825 */ /* 0x000fe200078e00fa */
[----:B------:R-:W-:-:S03]  /*61180*/  F2FP.F16.F32.PACK_AB R84, R233, R232 ;  /* 0x000000e8e954723e */ /* 0x000fc600000000ff */
[----:B------:R-:W-:Y:S01]  /*61190*/  FMUL.FTZ R78, R223, R78 ;  /* 0x0000004edf4e7220 */ /* 0x000fe20000410000 */
[----:B------:R-:W-:Y:S01]  /*611a0*/  FADD.FTZ R75, -R224, R75 ;  /* 0x0000004be04b7221 */ /* 0x000fe20000010100 */
[----:B------:R-:W-:Y:S01]  /*611b0*/  HADD2.F32 R83, -RZ, R144.H0_H0 ;  /* 0x20000090ff537230 */ /* 0x000fe20000004100 */
[----:B------:R-:W3:Y:S01]  /*611c0*/  LDL R233, [R1+0x80] ;  /* 0x0000800001e97983 */ /* 0x000ee20000100800 */
[----:B------:R-:W-:-:S03]  /*611d0*/  HADD2.F32 R82, -RZ, R104.H0_H0 ;  /* 0x20000068ff527230 */ /* 0x000fc60000004100 */
[----:B------:R0:W-:Y:S02]  /*611e0*/  STG.E.128 desc[UR6][R80.64], R84 ;  /* 0x0000005450007986 */ /* 0x0001e4000c101d06 */
[----:B0-----:R-:W-:Y:S01]  /*611f0*/  FMUL.FTZ R80, R223, R76 ;  /* 0x0000004cdf507220 */ /* 0x001fe20000410000 */
[----:B------:R-:W-:Y:S02]  /*61200*/  HADD2.F32 R84, -RZ, R144.H1_H1 ;  /* 0x30000090ff547230 */ /* 0x000fe40000004100 */
[--C-:B------:R-:W-:Y:S02]  /*61210*/  HADD2.F32 R87, -RZ, R146.reuse.H0_H0 ;  /* 0x20000092ff577230 */ /* 0x100fe40000004100 */
[----:B------:R-:W-:Y:S02]  /*61220*/  HADD2.F32 R228, -RZ, R146.H1_H1 ;  /* 0x30000092ffe47230 */ /* 0x000fe40000004100 */
[----:B------:R-:W-:Y:S02]  /*61230*/  HADD2.F32 R232, -RZ, R147.H0_H0 ;  /* 0x20000093ffe87230 */ /* 0x000fe40000004100 */
[----:B----4-:R-:W-:-:S05]  /*61240*/  HADD2.F32 R76, -RZ, R241.H0_H0 ;  /* 0x200000f1ff4c7230 */ /* 0x010fca0000004100 */
[----:B------:R-:W-:Y:S01]  /*61250*/  FFMA.FTZ R76, R80, R76, R83 ;  /* 0x0000004c504c7223 */ /* 0x000fe20000010053 */
[----:B------:R-:W-:Y:S02]  /*61260*/  HADD2.F32 R83, -RZ, R104.H1_H1 ;  /* 0x30000068ff537230 */ /* 0x000fe40000004100 */
[----:B--2---:R-:W-:-:S05]  /*61270*/  HADD2.F32 R81, -RZ, R237.H0_H0 ;  /* 0x200000edff517230 */ /* 0x004fca0000004100 */
[----:B------:R-:W-:Y:S01]  /*61280*/  FFMA.FTZ R80, R80, R81, R82 ;  /* 0x0000005150507223 */ /* 0x000fe20000010052 */
[----:B------:R-:W-:Y:S01]  /*61290*/  FMUL.FTZ R81, R223, R77 ;  /* 0x0000004ddf517220 */ /* 0x000fe20000410000 */
[----:B------:R-:W-:Y:S02]  /*612a0*/  HADD2.F32 R77, -RZ, R241.H1_H1 ;  /* 0x300000f1ff4d7230 */ /* 0x000fe40000004100 */
[----:B------:R-:W-:-:S03]  /*612b0*/  HADD2.F32 R82, -RZ, R237.H1_H1 ;  /* 0x300000edff527230 */ /* 0x000fc60000004100 */
[C---:B------:R-:W-:Y:S01]  /*612c0*/  FFMA.FTZ R77, R81.reuse, R77, R84 ;  /* 0x0000004d514d7223 */ /* 0x040fe20000010054 */
[----:B---3--:R-:W-:Y:S02]  /*612d0*/  HADD2.F32 R85, -RZ, R240.H0_H0 ;  /* 0x200000f0ff557230 */ /* 0x008fe40000004100 */
[----:B------:R-:W-:Y:S01]  /*612e0*/  FFMA.FTZ R81, R81, R82, R83 ;  /* 0x0000005251517223 */ /* 0x000fe20000010053 */
[----:B------:R-:W-:Y:S02]  /*612f0*/  HADD2.F32 R84, -RZ, R145.H0_H0 ;  /* 0x20000091ff547230 */ /* 0x000fe40000004100 */
        /* <DEDUP_REMOVED lines=11> */
[----:B------:R-:W-:-:S02]  /*613b0*/  HADD2.F32 R84, -RZ, R106.H0_H0 ;  /* 0x2000006aff547230 */ /* 0x000fc40000004100 */
[----:B------:R-:W-:Y:S01]  /*613c0*/  FFMA.FTZ R83, R78, R79, R83 ;  /* 0x0000004f4e537223 */ /* 0x000fe20000010053 */
[----:B------:R-:W-:Y:S01]  /*613d0*/  FMUL.FTZ R78, R223, R72 ;  /* 0x00000048df4e7220 */ /* 0x000fe20000410000 */
[----:B------:R-:W-:Y:S02]  /*613e0*/  HADD2.F32 R72, -RZ, R243.H0_H0 ;  /* 0x200000f3ff487230 */ /* 0x000fe40000004100 */
[----:B------:R-:W-:-:S03]  /*613f0*/  HADD2.F32 R79, -RZ, R245.H0_H0 ;  /* 0x200000f5ff4f7230 */ /* 0x000fc60000004100 */
[C---:B------:R-:W-:Y:S02]  /*61400*/  FFMA.FTZ R72, R78.reuse, R72, R87 ;  /* 0x000000484e487223 */ /* 0x040fe40000010057 */
[----:B------:R-:W-:Y:S01]  /*61410*/  FFMA.FTZ R78, R78, R79, R84 ;  /* 0x0000004f4e4e7223 */ /* 0x000fe20000010054 */
[----:B------:R-:W-:Y:S01]  /*61420*/  FMUL.FTZ R79, R223, R73 ;  /* 0x00000049df4f7220 */ /* 0x000fe20000410000 */
[----:B------:R-:W-:Y:S02]  /*61430*/  HADD2.F32 R73, -RZ, R243.H1_H1 ;  /* 0x300000f3ff497230 */ /* 0x000fe40000004100 */
        /* <DEDUP_REMOVED lines=11> */
[----:B------:R-:W-:Y:S01]  /*614f0*/  HADD2.F32 R75, -RZ, R252.H1_H1 ;  /* 0x300000fcff4b7230 */ /* 0x000fe20000004100 */
[----:B------:R-:W2:Y:S01]  /*61500*/  LDL R232, [R1+0x68] ;  /* 0x0000680001e87983 */ /* 0x000ea20000100800 */
[----:B------:R-:W-:-:S05]  /*61510*/  HADD2.F32 R228, -RZ, R147.H1_H1 ;  /* 0x30000093ffe47230 */ /* 0x000fca0000004100 */
[----:B------:R-:W-:Y:S02]  /*61520*/  FFMA.FTZ R75, R87, R75, R228 ;  /* 0x0000004b574b7223 */ /* 0x000fe400000100e4 */
[----:B------:R-:W3:Y:S03]  /*61530*/  LDL R228, [R1+0x84] ;  /* 0x0000840001e47983 */ /* 0x000ee60000100800 */
[----:B------:R-:W-:Y:S02]  /*61540*/  F2FP.F16.F32.PACK_AB R75, R75, R74 ;  /* 0x0000004a4b4b723e */ /* 0x000fe400000000ff */
[----:B------:R-:W-:Y:S02]  /*61550*/  F2FP.F16.F32.PACK_AB R74, R73, R72 ;  /* 0x00000048494a723e */ /* 0x000fe400000000ff */
[----:B------:R-:W-:Y:S02]  /*61560*/  F2FP.F16.F32.PACK_AB R73, R86, R85 ;  /* 0x000000555649723e */ /* 0x000fe400000000ff */
[----:B------:R-:W4:Y:S01]  /*61570*/  LDL R86, [R1+0x6c] ;  /* 0x00006c0001567983 */ /* 0x000f220000100800 */
[----:B------:R-:W-:Y:S01]  /*61580*/  F2FP.F16.F32.PACK_AB R72, R77, R76 ;  /* 0x0000004c4d48723e */ /* 0x000fe200000000ff */
[----:B------:R-:W-:-:S02]  /*61590*/  IMAD.WIDE.U32 R76, R225, 0x10, R246 ;  /* 0x00000010e14c7825 */ /* 0x000fc400078e00f6 */
[----:B------:R-:W4:Y:S04]  /*615a0*/  LDL R85, [R1+0x70] ;  /* 0x0000700001557983 */ /* 0x000f280000100800 */
[----:B------:R0:W-:Y:S02]  /*615b0*/  STG.E.128 desc[UR6][R76.64], R72 ;  /* 0x000000484c007986 */ /* 0x0001e4000c101d06 */
[----:B0-----:R-:W-:Y:S02]  /*615c0*/  F2FP.F16.F32.PACK_AB R77, R83, R82 ;  /* 0x00000052534d723e */ /* 0x001fe400000000ff */
[----:B------:R-:W4:Y:S01]  /*615d0*/  LDL R82, [R1+0x74] ;  /* 0x0000740001527983 */ /* 0x000f220000100800 */
[----:B------:R-:W-:Y:S02]  /*615e0*/  HADD2.F32 R72, -RZ, R249.H1_H1 ;  /* 0x300000f9ff487230 */ /* 0x000fe40000004100 */
[----:B------:R-:W-:Y:S01]  /*615f0*/  HADD2.F32 R73, -RZ, R107.H1_H1 ;  /* 0x3000006bff497230 */ /* 0x000fe20000004100 */
[----:B------:R-:W-:Y:S01]  /*61600*/  F2FP.F16.F32.PACK_AB R78, R84, R78 ;  /* 0x0000004e544e723e */ /* 0x000fe200000000ff */
[----:B------:R-:W-:Y:S01]  /*61610*/  FADD.FTZ R70, -R224, R70 ;  /* 0x00000046e0467221 */ /* 0x000fe20000010100 */
[----:B------:R-:W-:Y:S01]  /*61620*/  F2FP.F16.F32.PACK_AB R76, R81, R80 ;  /* 0x00000050514c723e */ /* 0x000fe200000000ff */
[----:B------:R-:W-:-:S02]  /*61630*/  HADD2.F32 R74, -RZ, R244.H0_H0 ;  /* 0x200000f4ff4a7230 */ /* 0x000fc40000004100 */
[----:B------:R-:W-:Y:S01]  /*61640*/  FFMA.FTZ R72, R87, R72, R73 ;  /* 0x0000004857487223 */ /* 0x000fe20000010049 */
[--C-:B------:R-:W-:Y:S02]  /*61650*/  HADD2.F32 R75, -RZ, R149.reuse.H0_H0 ;  /* 0x20000095ff4b7230 */ /* 0x100fe40000004100 */
[----:B------:R-:W-:Y:S01]  /*61660*/  FMUL.FTZ R70, R223, R70 ;  /* 0x00000046df467220 */ /* 0x000fe20000410000 */
[C---:B------:R-:W-:Y:S01]  /*61670*/  FADD.FTZ R65, -R224.reuse, R65 ;  /* 0x00000041e0417221 */ /* 0x040fe20000010100 */
[----:B------:R-:W-:Y:S01]  /*61680*/  FADD.FTZ R69, -R224, R69 ;  /* 0x00000045e0457221 */ /* 0x000fe20000010100 */
[----:B------:R-:W-:Y:S01]  /*61690*/  F2FP.F16.F32.PACK_AB R79, R72, R79 ;  /* 0x0000004f484f723e */ /* 0x000fe200000000ff */
[----:B------:R-:W-:Y:S01]  /*616a0*/  IMAD.WIDE.U32 R72, R225, 0x10, R250 ;  /* 0x00000010e1487825 */ /* 0x000fe200078e00fa */
[----:B------:R-:W4:Y:S04]  /*616b0*/  LDL R87, [R1+0x5c] ;  /* 0x00005c0001577983 */ /* 0x000f280000100800 */
[----:B------:R0:W-:Y:S01]  /*616c0*/  STG.E.128 desc[UR6][R72.64], R76 ;  /* 0x0000004c48007986 */ /* 0x0001e2000c101d06 */
[----:B------:R-:W-:-:S02]  /*616d0*/  HADD2.F32 R81, -RZ, R149.H1_H1 ;  /* 0x30000095ff517230 */ /* 0x000fc40000004100 */
[----:B------:R-:W-:Y:S01]  /*616e0*/  HADD2.F32 R80, -RZ, R148.H1_H1 ;  /* 0x30000094ff507230 */ /* 0x000fe20000004100 */
[----:B------:R-:W4:Y:S04]  /*616f0*/  LDL R225, [R1+0x48] ;  /* 0x0000480001e17983 */ /* 0x000f280000100800 */
[----:B------:R-:W4:Y:S04]  /*61700*/  LDL R84, [R1+0x4c] ;  /* 0x00004c0001547983 */ /* 0x000f280000100800 */
[----:B------:R-:W4:Y:S01]  /*61710*/  LDL R83, [R1+0x60] ;  /* 0x0000600001537983 */ /* 0x000f220000100800 */
[----:B0-----:R-:W-:Y:S01]  /*61720*/  FADD.FTZ R73, -R224, R68 ;  /* 0x00000044e0497221 */ /* 0x001fe20000010100 */
[----:B------:R-:W-:-:S02]  /*61730*/  HADD2.F32 R72, -RZ, R248.H0_H0 ;  /* 0x200000f8ff487230 */ /* 0x000fc40000004100 */
[----:B------:R-:W-:Y:S02]  /*61740*/  HADD2.F32 R68, -RZ, R148.H0_H0 ;  /* 0x20000094ff447230 */ /* 0x000fe40000004100 */
[----:B------:R-:W-:-:S04]  /*61750*/  FMUL.FTZ R73, R223, R73 ;  /* 0x00000049df497220 */ /* 0x000fc80000410000 */
[----:B------:R-:W-:Y:S01]  /*61760*/  FFMA.FTZ R68, R73, R72, R68 ;  /* 0x0000004849447223 */ /* 0x000fe20000010044 */
[----:B------:R-:W-:Y:S01]  /*61770*/  FADD.FTZ R72, -R224, R64 ;  /* 0x00000040e0487221 */ /* 0x000fe20000010100 */
[----:B------:R-:W-:Y:S01]  /*61780*/  FFMA.FTZ R64, R70, R74, R75 ;  /* 0x0000004a46407223 */ /* 0x000fe2000001004b */
[--C-:B------:R-:W-:Y:S02]  /*61790*/  HADD2.F32 R74, -RZ, R233.reuse.H0_H0 ;  /* 0x200000e9ff4a7230 */ /* 0x100fe40000004100 */
[--C-:B------:R-:W-:Y:S02]  /*617a0*/  HADD2.F32 R75, -RZ, R150.reuse.H0_H0 ;  /* 0x20000096ff4b7230 */ /* 0x100fe40000004100 */
[C---:B------:R-:W-:Y:S01]  /*617b0*/  FMUL.FTZ R72, R223.reuse, R72 ;  /* 0x00000048df487220 */ /* 0x040fe20000410000 */
[----:B------:R-:W-:Y:S01]  /*617c0*/  FADD.FTZ R76, -R224, R66 ;  /* 0x00000042e04c7221 */ /* 0x000fe20000010100 */
[----:B------:R-:W-:Y:S02]  /*617d0*/  HADD2.F32 R79, -RZ, R150.H1_H1 ;  /* 0x30000096ff4f7230 */ /* 0x000fe40000004100 */
[----:B------:R-:W-:Y:S01]  /*617e0*/  FFMA.FTZ R66, R72, R74, R75 ;  /* 0x0000004a48427223 */ /* 0x000fe2000001004b */
[C---:B------:R-:W-:Y:S01]  /*617f0*/  FMUL.FTZ R74, R223.reuse, R65 ;  /* 0x00000041df4a7220 */ /* 0x040fe20000410000 */
[----:B------:R-:W-:Y:S01]  /*61800*/  FMUL.FTZ R75, R223, R76 ;  /* 0x0000004cdf4b7220 */ /* 0x000fe20000410000 */
[----:B------:R-:W-:-:S02]  /*61810*/  HADD2.F32 R65, -RZ, R233.H1_H1 ;  /* 0x300000e9ff417230 */ /* 0x000fc40000004100 */
[----:B------:R-:W-:Y:S02]  /*61820*/  HADD2.F32 R77, -RZ, R151.H0_H0 ;  /* 0x20000097ff4d7230 */ /* 0x000fe40000004100 */
[----:B------:R-:W-:Y:S01]  /*61830*/  FADD.FTZ R78, -R224, R67 ;  /* 0x00000043e04e7221 */ /* 0x000fe20000010100 */
[----:B------:R-:W-:-:S05]  /*61840*/  FFMA.FTZ R65, R74, R65, R79 ;  /* 0x000000414a417223 */ /* 0x000fca000001004f */
[----:B------:R-:W-:Y:S01]  /*61850*/  F2FP.F16.F32.PACK_AB R66, R65, R66 ;  /* 0x000000424142723e */ /* 0x000fe200000000ff */
[--C-:B---3--:R-:W-:Y:S02]  /*61860*/  HADD2.F32 R76, -RZ, R228.reuse.H0_H0 ;  /* 0x200000e4ff4c7230 */ /* 0x108fe40000004100 */
[----:B------:R-:W-:Y:S02]  /*61870*/  HADD2.F32 R79, -RZ, R228.H1_H1 ;  /* 0x300000e4ff4f7230 */ /* 0x000fe40000004100 */
[----:B------:R-:W3:Y:S01]  /*61880*/  LDL R228, [R1+0x58] ;  /* 0x0000580001e47983 */ /* 0x000ee20000100800 */
[----:B------:R-:W-:Y:S01]  /*61890*/  FFMA.FTZ R67, R75, R76, R77 ;  /* 0x0000004c4b437223 */ /* 0x000fe2000001004d */
[----:B------:R-:W-:Y:S02]  /*618a0*/  HADD2.F32 R77, -RZ, R151.H1_H1 ;  /* 0x30000097ff4d7230 */ /* 0x000fe40000004100 */
[C---:B------:R-:W-:Y:S01]  /*618b0*/  FMUL.FTZ R76, R223.reuse, R78 ;  /* 0x0000004edf4c7220 */ /* 0x040fe20000410000 */
[----:B------:R-:W-:Y:S01]  /*618c0*/  FADD.FTZ R78, -R224, R71 ;  /* 0x00000047e04e7221 */ /* 0x000fe20000010100 */
[----:B------:R-:W-:-:S02]  /*618d0*/  FMUL.FTZ R71, R223, R69 ;  /* 0x00000045df477220 */ /* 0x000fc40000410000 */
[----:B------:R-:W-:Y:S01]  /*618e0*/  FFMA.FTZ R79, R76, R79, R77 ;  /* 0x0000004f4c4f7223 */ /* 0x000fe2000001004d */
[----:B------:R-:W-:Y:S01]  /*618f0*/  FMUL.FTZ R77, R223, R78 ;  /* 0x0000004edf4d7220 */ /* 0x000fe20000410000 */
[----:B------:R-:W-:Y:S02]  /*61900*/  HADD2.F32 R78, -RZ, R244.H1_H1 ;  /* 0x300000f4ff4e7230 */ /* 0x000fe40000004100 */
[----:B------:R-:W-:-:S03]  /*61910*/  HADD2.F32 R69, -RZ, R248.H1_H1 ;  /* 0x300000f8ff457230 */ /* 0x000fc60000004100 */
[----:B------:R-:W-:Y:S02]  /*61920*/  FFMA.FTZ R78, R77, R78, R81 ;  /* 0x0000004e4d4e7223 */ /* 0x000fe40000010051 */
[----:B------:R-:W-:Y:S01]  /*61930*/  FFMA.FTZ R69, R71, R69, R80 ;  /* 0x0000004547457223 */ /* 0x000fe20000010050 */
[----:B------:R-:W-:Y:S01]  /*61940*/  F2FP.F16.F32.PACK_AB R67, R79, R67 ;  /* 0x000000434f43723e */ /* 0x000fe200000000ff */
[----:B------:R-:W-:Y:S01]  /*61950*/  FADD.FTZ R61, -R224, R61 ;  /* 0x0000003de03d7221 */ /* 0x000fe20000010100 */
[----:B------:R-:W-:Y:S01]  /*61960*/  F2FP.F16.F32.PACK_AB R65, R78, R64 ;  /* 0x000000404e41723e */ /* 0x000fe200000000ff */
[----:B------:R-:W3:Y:S01]  /*61970*/  LDL R79, [R1+0x54] ;  /* 0x00005400014f7983 */ /* 0x000ee20000100800 */
[----:B------:R-:W-:Y:S01]  /*61980*/  F2FP.F16.F32.PACK_AB R64, R69, R68 ;  /* 0x000000444540723e */ /* 0x000fe200000000ff */
[----:B------:R-:W-:-:S04]  /*61990*/  IMAD.WIDE.U32 R68, R227, 0x10, R246 ;  /* 0x00000010e3447825 */ /* 0x000fc800078e00f6 */
[C---:B------:R-:W-:Y:S01]  /*619a0*/  FADD.FTZ R62, -R224.reuse, R62 ;  /* 0x0000003ee03e7221 */ /* 0x040fe20000010100 */
[----:B------:R-:W-:Y:S01]  /*619b0*/  FADD.FTZ R63, -R224, R63 ;  /* 0x0000003fe03f7221 */ /* 0x000fe20000010100 */
[----:B------:R-:W3:Y:S04]  /*619c0*/  LDL R81, [R1+0x64] ;  /* 0x0000640001517983 */ /* 0x000ee80000100800 */
[----:B------:R2:W-:Y:S04]  /*619d0*/  STG.E.128 desc[UR6][R68.64], R64 ;  /* 0x0000004044007986 */ /* 0x0005e8000c101d06 */
[----:B------:R-:W3:Y:S01]  /*619e0*/  LDL R80, [R1+0x3c] ;  /* 0x00003c0001507983 */ /* 0x000ee20000100800 */
[----:B--2---:R-:W-:-:S02]  /*619f0*/  HADD2.F32 R64, -RZ, R232.H0_H0 ;  /* 0x200000e8ff407230 */ /* 0x004fc40000004100 */
[----:B------:R-:W-:Y:S02]  /*61a00*/  HADD2.F32 R66, -RZ, R108.H0_H0 ;  /* 0x2000006cff427230 */ /* 0x000fe40000004100 */
[----:B------:R-:W-:Y:S02]  /*61a10*/  HADD2.F32 R65, -RZ, R232.H1_H1 ;  /* 0x300000e8ff417230 */ /* 0x000fe40000004100 */
[----:B------:R-:W-:Y:S02]  /*61a20*/  HADD2.F32 R68, -RZ, R108.H1_H1 ;  /* 0x3000006cff447230 */ /* 0x000fe40000004100 */
[----:B------:R-:W-:Y:S01]  /*61a30*/  FFMA.FTZ R64, R73, R64, R66 ;  /* 0x0000004049407223 */ /* 0x000fe20000010042 */
[--C-:B----4-:R-:W-:Y:S02]  /*61a40*/  HADD2.F32 R66, -RZ, R86.reuse.H0_H0 ;  /* 0x20000056ff427230 */ /* 0x110fe40000004100 */
[----:B------:R-:W-:Y:S02]  /*61a50*/  HADD2.F32 R67, -RZ, R109.H0_H0 ;  /* 0x2000006dff437230 */ /* 0x000fe40000004100 */
[----:B------:R-:W-:Y:S01]  /*61a60*/  FFMA.FTZ R65, R71, R65, R68 ;  /* 0x0000004147417223 */ /* 0x000fe20000010044 */
[----:B------:R-:W-:-:S02]  /*61a70*/  HADD2.F32 R68, -RZ, R86.H1_H1 ;  /* 0x30000056ff447230 */ /* 0x000fc40000004100 */
[----:B------:R-:W-:Y:S02]  /*61a80*/  HADD2.F32 R69, -RZ, R109.H1_H1 ;  /* 0x3000006dff457230 */ /* 0x000fe40000004100 */
[----:B------:R-:W-:Y:S01]  /*61a90*/  FFMA.FTZ R71, R70, R66, R67 ;  /* 0x0000004246477223 */ /* 0x000fe20000010043 */
[--C-:B------:R-:W-:Y:S02]  /*61aa0*/  HADD2.F32 R66, -RZ, R85.reuse.H0_H0 ;  /* 0x20000055ff427230 */ /* 0x100fe40000004100 */
[----:B------:R-:W-:Y:S01]  /*61ab0*/  FMUL.FTZ R61, R223, R61 ;  /* 0x0000003ddf3d7220 */ /* 0x000fe20000410000 */
[--C-:B------:R-:W-:Y:S02]  /*61ac0*/  HADD2.F32 R67, -RZ, R110.reuse.H0_H0 ;  /* 0x2000006eff437230 */ /* 0x100fe40000004100 */
[----:B------:R-:W-:Y:S01]  /*61ad0*/  FFMA.FTZ R73, R77, R68, R69 ;  /* 0x000000444d497223 */ /* 0x000fe20000010045 */
[----:B------:R-:W-:Y:S02]  /*61ae0*/  HADD2.F32 R68, -RZ, R85.H1_H1 ;  /* 0x30000055ff447230 */ /* 0x000fe40000004100 */
[----:B------:R-:W-:Y:S01]  /*61af0*/  FMUL.FTZ R63, R223, R63 ;  /* 0x0000003fdf3f7220 */ /* 0x000fe20000410000 */
[----:B------:R-:W-:-:S02]  /*61b00*/  HADD2.F32 R69, -RZ, R110.H1_H1 ;  /* 0x3000006eff457230 */ /* 0x000fc40000004100 */
[----:B------:R-:W-:Y:S01]  /*61b10*/  FFMA.FTZ R72, R72, R66, R67 ;  /* 0x0000004248487223 */ /* 0x000fe20000010043 */
[--C-:B------:R-:W-:Y:S01]  /*61b20*/  HADD2.F32 R66, -RZ, R82.reuse.H0_H0 ;  /* 0x20000052ff427230 */ /* 0x100fe20000004100 */
[----:B------:R-:W2:Y:S01]  /*61b30*/  LDL R86, [R1+0x38] ;  /* 0x0000380001567983 */ /* 0x000ea20000100800 */
[----:B------:R-:W-:Y:S01]  /*61b40*/  FFMA.FTZ R74, R74, R68, R69 ;  /* 0x000000444a4a7223 */ /* 0x000fe20000010045 */
[----:B------:R-:W-:Y:S02]  /*61b50*/  HADD2.F32 R69, -RZ, R82.H1_H1 ;  /* 0x30000052ff457230 */ /* 0x000fe40000004100 */
[----:B------:R-:W4:Y:S04]  /*61b60*/  LDL R85, [R1+0x28] ;  /* 0x0000280001557983 */ /* 0x000f280000100800 */
[----:B------:R-:W2:Y:S01]  /*61b70*/  LDL R82, [R1+0x50] ;  /* 0x0000500001527983 */ /* 0x000ea20000100800 */
[----:B------:R-:W-:-:S05]  /*61b80*/  HADD2.F32 R67, -RZ, R111.H0_H0 ;  /* 0x2000006fff437230 */ /* 0x000fca0000004100 */
[----:B------:R-:W-:Y:S01]  /*61b90*/  FFMA.FTZ R78, R75, R66, R67 ;  /* 0x000000424b4e7223 */ /* 0x000fe20000010043 */
[----:B------:R-:W-:Y:S01]  /*61ba0*/  FADD.FTZ R67, -R224, R60 ;  /* 0x0000003ce0437221 */ /* 0x000fe20000010100 */
[----:B------:R-:W-:Y:S02]  /*61bb0*/  HADD2.F32 R60, -RZ, R111.H1_H1 ;  /* 0x3000006fff3c7230 */ /* 0x000fe40000004100 */
[----:B------:R-:W-:Y:S02]  /*61bc0*/  HADD2.F32 R68, -RZ, R152.H0_H0 ;  /* 0x20000098ff447230 */ /* 0x000fe40000004100 */
[----:B------:R-:W-:Y:S01]  /*61bd0*/  FMUL.FTZ R67, R223, R67 ;  /* 0x00000043df437220 */ /* 0x000fe20000410000 */
[----:B------:R-:W-:Y:S02]  /*61be0*/  HADD2.F32 R70, -RZ, R225.H0_H0 ;  /* 0x200000e1ff467230 */ /* 0x000fe40000004100 */
[----:B------:R-:W-:Y:S01]  /*61bf0*/  FFMA.FTZ R60, R76, R69, R60 ;  /* 0x000000454c3c7223 */ /* 0x000fe2000001003c */
[----:B------:R-:W-:-:S02]  /*61c00*/  HADD2.F32 R75, -RZ, R112.H0_H0 ;  /* 0x20000070ff4b7230 */ /* 0x000fc40000004100 */
[----:B------:R-:W-:Y:S02]  /*61c10*/  HADD2.F32 R69, -RZ, R152.H1_H1 ;  /* 0x30000098ff457230 */ /* 0x000fe40000004100 */
[--C-:B------:R-:W-:Y:S02]  /*61c20*/  HADD2.F32 R76, -RZ, R153.reuse.H0_H0 ;  /* 0x20000099ff4c7230 */ /* 0x100fe40000004100 */
[----:B------:R-:W-:Y:S02]  /*61c30*/  HADD2.F32 R77, -RZ, R153.H1_H1 ;  /* 0x30000099ff4d7230 */ /* 0x000fe40000004100 */
[----:B---3--:R-:W-:-:S05]  /*61c40*/  HADD2.F32 R66, -RZ, R228.H0_H0 ;  /* 0x200000e4ff427230 */ /* 0x008fca0000004100 */
[C---:B------:R-:W-:Y:S01]  /*61c50*/  FFMA.FTZ R66, R67.reuse, R66, R68 ;  /* 0x0000004243427223 */ /* 0x040fe20000010044 */
[----:B------:R-:W-:Y:S02]  /*61c60*/  HADD2.F32 R68, -RZ, R228.H1_H1 ;  /* 0x300000e4ff447230 */ /* 0x000fe40000004100 */
[----:B------:R-:W-:-:S03]  /*61c70*/  FFMA.FTZ R67, R67, R70, R75 ;  /* 0x0000004643437223 */ /* 0x000fc6000001004b */
[----:B------:R-:W-:Y:S01]  /*61c80*/  FFMA.FTZ R75, R61, R68, R69 ;  /* 0x000000443d4b7223 */ /* 0x000fe20000010045 */
[----:B------:R-:W-:Y:S02]  /*61c90*/  HADD2.F32 R68, -RZ, R225.H1_H1 ;  /* 0x300000e1ff447230 */ /* 0x000fe40000004100 */
[----:B------:R-:W-:Y:S02]  /*61ca0*/  HADD2.F32 R69, -RZ, R112.H1_H1 ;  /* 0x30000070ff457230 */ /* 0x000fe40000004100 */
[----:B------:R-:W-:-:S03]  /*61cb0*/  HADD2.F32 R70, -RZ, R87.H0_H0 ;  /* 0x20000057ff467230 */ /* 0x000fc60000004100 */
[----:B------:R-:W-:Y:S01]  /*61cc0*/  FFMA.FTZ R68, R61, R68, R69 ;  /* 0x000000443d447223 */ /* 0x000fe20000010045 */
[----:B------:R-:W-:Y:S01]  /*61cd0*/  FMUL.FTZ R61, R223, R62 ;  /* 0x0000003edf3d7220 */ /* 0x000fe20000410000 */
[--C-:B------:R-:W-:Y:S02]  /*61ce0*/  HADD2.F32 R62, -RZ, R84.reuse.H0_H0 ;  /* 0x20000054ff3e7230 */ /* 0x100fe40000004100 */
[----:B------:R-:W-:Y:S02]  /*61cf0*/  HADD2.F32 R69, -RZ, R113.H0_H0 ;  /* 0x20000071ff457230 */ /* 0x000fe40000004100 */
[C---:B------:R-:W-:Y:S01]  /*61d00*/  FFMA.FTZ R76, R61.reuse, R70, R76 ;  /* 0x000000463d4c7223 */ /* 0x040fe2000001004c */
[----:B------:R-:W-:Y:S02]  /*61d10*/  HADD2.F32 R70, -RZ, R87.H1_H1 ;  /* 0x30000057ff467230 */ /* 0x000fe40000004100 */
[C---:B------:R-:W-:Y:S01]  /*61d20*/  FADD.FTZ R59, -R224.reuse, R59 ;  /* 0x0000003be03b7221 */ /* 0x040fe20000010100 */
[----:B------:R-:W-:Y:S01]  /*61d30*/  FADD.FTZ R52, -R224, R52 ;  /* 0x00000034e0347221 */ /* 0x000fe20000010100 */
[----:B------:R-:W-:Y:S01]  /*61d40*/  FFMA.FTZ R69, R61, R62, R69 ;  /* 0x0000003e3d457223 */ /* 0x000fe20000010045 */
[----:B------:R-:W-:Y:S01]  /*61d50*/  HADD2.F32 R61, -RZ, R84.H1_H1 ;  /* 0x30000054ff3d7230 */ /* 0x000fe20000004100 */
[----:B------:R-:W3:Y:S01]  /*61d60*/  LDL R87, [R1+0x1c] ;  /* 0x00001c0001577983 */ /* 0x000ee20000100800 */
[----:B------:R-:W-:-:S02]  /*61d70*/  HADD2.F32 R62, -RZ, R113.H1_H1 ;  /* 0x30000071ff3e7230 */ /* 0x000fc40000004100 */
[C---:B------:R-:W-:Y:S01]  /*61d80*/  FFMA.FTZ R77, R63.reuse, R70, R77 ;  /* 0x000000463f4d7223 */ /* 0x040fe2000001004d */
[----:B------:R-:W3:Y:S02]  /*61d90*/  LDL R84, [R1+0x40] ;  /* 0x0000400001547983 */ /* 0x000ee40000100800 */
[----:B------:R-:W-:Y:S01]  /*61da0*/  FFMA.FTZ R70, R63, R61, R62 ;  /* 0x0000003d3f467223 */ /* 0x000fe2000001003e */
[----:B------:R-:W-:Y:S02]  /*61db0*/  F2FP.F16.F32.PACK_AB R63, R60, R78 ;  /* 0x0000004e3c3f723e */ /* 0x000fe400000000ff */
[----:B------:R-:W-:Y:S01]  /*61dc0*/  F2FP.F16.F32.PACK_AB R60, R65, R64 ;  /* 0x00000040413c723e */ /* 0x000fe200000000ff */
[----:B------:R-:W-:Y:S01]  /*61dd0*/  FADD.FTZ R64, -R224, R56 ;  /* 0x00000038e0407221 */ /* 0x000fe20000010100 */
[----:B------:R-:W-:Y:S02]  /*61de0*/  F2FP.F16.F32.PACK_AB R61, R73, R71 ;  /* 0x00000047493d723e */ /* 0x000fe400000000ff */
[----:B------:R-:W-:Y:S01]  /*61df0*/  F2FP.F16.F32.PACK_AB R62, R74, R72 ;  /* 0x000000484a3e723e */ /* 0x000fe200000000ff */
[----:B------:R-:W-:Y:S01]  /*61e00*/  FMUL.FTZ R71, R223, R64 ;  /* 0x00000040df477220 */ /* 0x000fe20000410000 */
[----:B------:R-:W-:-:S04]  /*61e10*/  IMAD.WIDE.U32 R64, R227, 0x10, R250 ;  /* 0x00000010e3407825 */ /* 0x000fc800078e00fa */
[----:B------:R-:W-:Y:S02]  /*61e20*/  HADD2.F32 R73, -RZ, R83.H0_H0 ;  /* 0x20000053ff497230 */ /* 0x000fe40000004100 */
[----:B------:R-:W-:Y:S01]  /*61e30*/  HADD2.F32 R74, -RZ, R154.H0_H0 ;  /* 0x2000009aff4a7230 */ /* 0x000fe20000004100 */
[----:B------:R0:W-:Y:S01]  /*61e40*/  STG.E.128 desc[UR6][R64.64], R60 ;  /* 0x0000003c40007986 */ /* 0x0001e2000c101d06 */
[----:B------:R-:W-:-:S03]  /*61e50*/  HADD2.F32 R72, -RZ, R114.H0_H0 ;  /* 0x20000072ff487230 */ /* 0x000fc60000004100 */
[C---:B------:R-:W-:Y:S01]  /*61e60*/  FFMA.FTZ R78, R71.reuse, R73, R74 ;  /* 0x00000049474e7223 */ /* 0x040fe2000001004a */
[C---:B0-----:R-:W-:Y:S01]  /*61e70*/  FADD.FTZ R62, -R224.reuse, R57 ;  /* 0x00000039e03e7221 */ /* 0x041fe20000010100 */
[----:B------:R-:W-:Y:S02]  /*61e80*/  HADD2.F32 R64, -RZ, R83.H1_H1 ;  /* 0x30000053ff407230 */ /* 0x000fe40000004100 */
[----:B------:R-:W-:Y:S02]  /*61e90*/  HADD2.F32 R65, -RZ, R154.H1_H1 ;  /* 0x3000009aff417230 */ /* 0x000fe40000004100 */
[----:B--2---:R-:W-:Y:S02]  /*61ea0*/  HADD2.F32 R56, -RZ, R82.H0_H0 ;  /* 0x20000052ff387230 */ /* 0x004fe40000004100 */
[----:B------:R-:W-:Y:S02]  /*61eb0*/  HADD2.F32 R60, -RZ, R114.H1_H1 ;  /* 0x30000072ff3c7230 */ /* 0x000fe40000004100 */
[----:B------:R-:W-:Y:S01]  /*61ec0*/  FADD.FTZ R61, -R224, R58 ;  /* 0x0000003ae03d7221 */ /* 0x000fe20000010100 */
[----:B------:R-:W2:Y:S01]  /*61ed0*/  LDL R83, [R1+0x30] ;  /* 0x0000300001537983 */ /* 0x000ea20000100800 */
[----:B------:R-:W-:Y:S01]  /*61ee0*/  FFMA.FTZ R71, R71, R56, R72 ;  /* 0x0000003847477223 */ /* 0x000fe20000010048 */
[----:B------:R-:W-:-:S02]  /*61ef0*/  HADD2.F32 R56, -RZ, R82.H1_H1 ;  /* 0x30000052ff387230 */ /* 0x000fc40000004100 */
[C---:B------:R-:W-:Y:S01]  /*61f00*/  FMUL.FTZ R72, R223.reuse, R62 ;  /* 0x0000003edf487220 */ /* 0x040fe20000410000 */
[--C-:B------:R-:W-:Y:S01]  /*61f10*/  HADD2.F32 R58, -RZ, R79.reuse.H0_H0 ;  /* 0x2000004fff3a7230 */ /* 0x100fe20000004100 */
[----:B------:R-:W2:Y:S02]  /*61f20*/  LDL R82, [R1+0x44] ;  /* 0x0000440001527983 */ /* 0x000ea40000100800 */
[C---:B------:R-:W-:Y:S01]  /*61f30*/  FFMA.FTZ R64, R72.reuse, R64, R65 ;  /* 0x0000004048407223 */ /* 0x040fe20000010041 */
[----:B------:R-:W-:Y:S01]  /*61f40*/  FFMA.FTZ R72, R72, R56, R60 ;  /* 0x0000003848487223 */ /* 0x000fe2000001003c */
[----:B------:R-:W-:Y:S02]  /*61f50*/  HADD2.F32 R56, -RZ, R79.H1_H1 ;  /* 0x3000004fff387230 */ /* 0x000fe40000004100 */
[----:B------:R-:W3:Y:S01]  /*61f60*/  LDL R79, [R1+0x2c] ;  /* 0x00002c00014f7983 */ /* 0x000ee20000100800 */
[----:B------:R-:W-:Y:S02]  /*61f70*/  HADD2.F32 R57, -RZ, R81.H0_H0 ;  /* 0x20000051ff397230 */ /* 0x000fe40000004100 */
[----:B------:R-:W-:Y:S01]  /*61f80*/  FMUL.FTZ R61, R223, R61 ;  /* 0x0000003ddf3d7220 */ /* 0x000fe20000410000 */
[----:B------:R-:W-:-:S02]  /*61f90*/  HADD2.F32 R63, -RZ, R155.H0_H0 ;  /* 0x2000009bff3f7230 */ /* 0x000fc40000004100 */
[----:B------:R-:W-:-:S03]  /*61fa0*/  HADD2.F32 R62, -RZ, R115.H0_H0 ;  /* 0x20000073ff3e7230 */ /* 0x000fc60000004100 */
[C---:B------:R-:W-:Y:S01]  /*61fb0*/  FFMA.FTZ R65, R61.reuse, R57, R63 ;  /* 0x000000393d417223 */ /* 0x040fe2000001003f */
[----:B------:R-:W-:Y:S02]  /*61fc0*/  HADD2.F32 R57, -RZ, R115.H1_H1 ;  /* 0x30000073ff397230 */ /* 0x000fe40000004100 */
[----:B------:R-:W-:Y:S01]  /*61fd0*/  FFMA.FTZ R73, R61, R58, R62 ;  /* 0x0000003a3d497223 */ /* 0x000fe2000001003e */
        /* <DEDUP_REMOVED lines=8> */
[----:B------:R-:W-:Y:S01]  /*62060*/  FADD.FTZ R58, -R224, R53 ;  /* 0x00000035e03a7221 */ /* 0x000fe20000010100 */
[----:B----4-:R-:W-:Y:S01]  /*62070*/  HADD2.F32 R56, -RZ, R85.H0_H0 ;  /* 0x20000055ff387230 */ /* 0x010fe20000004100 */
[----:B------:R-:W4:Y:S01]  /*62080*/  LDL R81, [R1+0x34] ;  /* 0x0000340001517983 */ /* 0x000f220000100800 */
[----:B------:R-:W-:Y:S02]  /*62090*/  HADD2.F32 R53, -RZ, R116.H0_H0 ;  /* 0x20000074ff357230 */ /* 0x000fe40000004100 */
[----:B------:R-:W-:Y:S01]  /*620a0*/  FFMA.FTZ R52, R63, R60, R61 ;  /* 0x0000003c3f347223 */ /* 0x000fe2000001003d */
[----:B------:R-:W-:-:S02]  /*620b0*/  HADD2.F32 R61, -RZ, R86.H1_H1 ;  /* 0x30000056ff3d7230 */ /* 0x000fc40000004100 */
[----:B------:R-:W-:Y:S01]  /*620c0*/  FMUL.FTZ R58, R223, R58 ;  /* 0x0000003adf3a7220 */ /* 0x000fe20000410000 */
[----:B------:R-:W-:Y:S02]  /*620d0*/  HADD2.F32 R60, -RZ, R156.H1_H1 ;  /* 0x3000009cff3c7230 */ /* 0x000fe40000004100 */
[----:B------:R-:W-:Y:S01]  /*620e0*/  FFMA.FTZ R56, R59, R56, R53 ;  /* 0x000000383b387223 */ /* 0x000fe20000010035 */
[----:B------:R-:W-:Y:S01]  /*620f0*/  FADD.FTZ R53, -R224, R54 ;  /* 0x00000036e0357221 */ /* 0x000fe20000010100 */
[----:B------:R-:W-:Y:S01]  /*62100*/  HADD2.F32 R62, -RZ, R116.H1_H1 ;  /* 0x30000074ff3e7230 */ /* 0x000fe20000004100 */
[----:B------:R-:W4:Y:S01]  /*62110*/  LDL R86, [R1+0x4] ;  /* 0x0000040001567983 */ /* 0x000f220000100800 */
[----:B------:R-:W-:Y:S01]  /*62120*/  FFMA.FTZ R61, R58, R61, R60 ;  /* 0x0000003d3a3d7223 */ /* 0x000fe2000001003c */
[----:B------:R-:W-:Y:S02]  /*62130*/  HADD2.F32 R60, -RZ, R85.H1_H1 ;  /* 0x30000055ff3c7230 */ /* 0x000fe40000004100 */
[----:B------:R-:W-:Y:S01]  /*62140*/  FMUL.FTZ R53, R223, R53 ;  /* 0x00000035df357220 */ /* 0x000fe20000410000 */
[----:B------:R-:W-:Y:S01]  /*62150*/  HADD2.F32 R54, -RZ, R80.H0_H0 ;  /* 0x20000050ff367230 */ /* 0x000fe20000004100 */
[----:B------:R-:W4:Y:S01]  /*62160*/  LDL R85, [R1+0x20] ;  /* 0x0000200001557983 */ /* 0x000f220000100800 */
[----:B------:R-:W-:-:S02]  /*62170*/  HADD2.F32 R59, -RZ, R157.H0_H0 ;  /* 0x2000009dff3b7230 */ /* 0x000fc40000004100 */
[----:B------:R-:W-:-:S03]  /*62180*/  FFMA.FTZ R58, R58, R60, R62 ;  /* 0x0000003c3a3a7223 */ /* 0x000fc6000001003e */
[----:B------:R-:W-:Y:S01]  /*62190*/  FFMA.FTZ R62, R53, R54, R59 ;  /* 0x00000036353e7223 */ /* 0x000fe2000001003b */
[----:B------:R-:W-:Y:S02]  /*621a0*/  HADD2.F32 R59, -RZ, R117.H0_H0 ;  /* 0x20000075ff3b7230 */ /* 0x000fe40000004100 */
[C---:B------:R-:W-:Y:S01]  /*621b0*/  FADD.FTZ R55, -R224.reuse, R55 ;  /* 0x00000037e0377221 */ /* 0x040fe20000010100 */
[----:B------:R-:W-:Y:S02]  /*621c0*/  HADD2.F32 R63, -RZ, R157.H1_H1 ;  /* 0x3000009dff3f7230 */ /* 0x000fe40000004100 */
[----:B------:R-:W-:-:S04]  /*621d0*/  FADD.FTZ R49, -R224, R49 ;  /* 0x00000031e0317221 */ /* 0x000fc80000010100 */
[----:B------:R-:W-:Y:S01]  /*621e0*/  FMUL.FTZ R49, R223, R49 ;  /* 0x00000031df317220 */ /* 0x000fe20000410000 */
[----:B---3--:R-:W-:-:S05]  /*621f0*/  HADD2.F32 R54, -RZ, R79.H0_H0 ;  /* 0x2000004fff367230 */ /* 0x008fca0000004100 */
[----:B------:R-:W-:Y:S01]  /*62200*/  FFMA.FTZ R60, R53, R54, R59 ;  /* 0x00000036353c7223 */ /* 0x000fe2000001003b */
[----:B------:R-:W-:Y:S02]  /*62210*/  HADD2.F32 R54, -RZ, R79.H1_H1 ;  /* 0x3000004fff367230 */ /* 0x000fe40000004100 */
[----:B------:R-:W3:Y:S01]  /*62220*/  LDL R79, [R1+0x18] ;  /* 0x00001800014f7983 */ /* 0x000ee20000100800 */
[----:B------:R-:W-:-:S03]  /*62230*/  HADD2.F32 R59, -RZ, R80.H1_H1 ;  /* 0x30000050ff3b7230 */ /* 0x000fc60000004100 */
[----:B------:R-:W3:Y:S01]  /*62240*/  LDL R80, [R1] ;  /* 0x0000000001507983 */ /* 0x000ee20000100800 */
[----:B------:R-:W-:Y:S01]  /*62250*/  FMUL.FTZ R53, R223, R55 ;  /* 0x00000037df357220 */ /* 0x000fe20000410000 */
[----:B------:R-:W-:-:S03]  /*62260*/  HADD2.F32 R55, -RZ, R117.H1_H1 ;  /* 0x30000075ff377230 */ /* 0x000fc60000004100 */
[C---:B------:R-:W-:Y:S02]  /*62270*/  FFMA.FTZ R63, R53.reuse, R59, R63 ;  /* 0x0000003b353f7223 */ /* 0x040fe4000001003f */
[----:B------:R-:W-:Y:S01]  /*62280*/  FFMA.FTZ R59, R53, R54, R55 ;  /* 0x00000036353b7223 */ /* 0x000fe20000010037 */
[----:B------:R-:W-:Y:S01]  /*62290*/  F2FP.F16.F32.PACK_AB R54, R64, R78 ;  /* 0x0000004e4036723e */ /* 0x000fe200000000ff */
[----:B------:R-:W-:Y:S01]  /*622a0*/  FADD.FTZ R64, -R224, R48 ;  /* 0x00000030e0407221 */ /* 0x000fe20000010100 */
[----:B------:R-:W-:Y:S02]  /*622b0*/  F2FP.F16.F32.PACK_AB R53, R77, R76 ;  /* 0x0000004c4d35723e */ /* 0x000fe400000000ff */
[----:B------:R-:W-:Y:S01]  /*622c0*/  F2FP.F16.F32.PACK_AB R55, R52, R65 ;  /* 0x000000413437723e */ /* 0x000fe200000000ff */
[----:B------:R-:W-:Y:S01]  /*622d0*/  FMUL.FTZ R76, R223, R64 ;  /* 0x00000040df4c7220 */ /* 0x000fe20000410000 */
[----:B------:R-:W-:Y:S01]  /*622e0*/  F2FP.F16.F32.PACK_AB R52, R75, R66 ;  /* 0x000000424b34723e */ /* 0x000fe200000000ff */
[----:B------:R-:W-:-:S04]  /*622f0*/  IMAD.WIDE.U32 R64, R239, 0x10, R246 ;  /* 0x00000010ef407825 */ /* 0x000fc800078e00f6 */
[----:B------:R-:W-:Y:S01]  /*62300*/  HADD2.F32 R66, -RZ, R84.H0_H0 ;  /* 0x20000054ff427230 */ /* 0x000fe20000004100 */
[----:B------:R0:W-:Y:S01]  /*62310*/  STG.E.128 desc[UR6][R64.64], R52 ;  /* 0x0000003440007986 */ /* 0x0001e2000c101d06 */
[----:B------:R-:W-:Y:S02]  /*62320*/  HADD2.F32 R77, -RZ, R158.H0_H0 ;  /* 0x2000009eff4d7230 */ /* 0x000fe40000004100 */
[----:B--2---:R-:W-:Y:S02]  /*62330*/  HADD2.F32 R48, -RZ, R83.H0_H0 ;  /* 0x20000053ff307230 */ /* 0x004fe40000004100 */
[----:B------:R-:W-:Y:S02]  /*62340*/  HADD2.F32 R75, -RZ, R118.H0_H0 ;  /* 0x20000076ff4b7230 */ /* 0x000fe40000004100 */
[C---:B------:R-:W-:Y:S01]  /*62350*/  FFMA.FTZ R66, R76.reuse, R66, R77 ;  /* 0x000000424c427223 */ /* 0x040fe2000001004d */
[----:B0-----:R-:W-:Y:S02]  /*62360*/  HADD2.F32 R52, -RZ, R84.H1_H1 ;  /* 0x30000054ff347230 */ /* 0x001fe40000004100 */
[----:B------:R-:W2:Y:S01]  /*62370*/  LDL R84, [R1+0x8] ;  /* 0x0000080001547983 */ /* 0x000ea20000100800 */
[----:B------:R-:W-:Y:S01]  /*62380*/  FFMA.FTZ R48, R76, R48, R75 ;  /* 0x000000304c307223 */ /* 0x000fe2000001004b */
[----:B------:R-:W-:-:S02]  /*62390*/  HADD2.F32 R76, -RZ, R158.H1_H1 ;  /* 0x3000009eff4c7230 */ /* 0x000fc40000004100 */
[----:B------:R-:W-:Y:S02]  /*623a0*/  HADD2.F32 R53, -RZ, R83.H1_H1 ;  /* 0x30000053ff357230 */ /* 0x000fe40000004100 */
[----:B------:R-:W-:Y:S02]  /*623b0*/  HADD2.F32 R54, -RZ, R118.H1_H1 ;  /* 0x30000076ff367230 */ /* 0x000fe40000004100 */
[C---:B------:R-:W-:Y:S01]  /*623c0*/  FFMA.FTZ R52, R49.reuse, R52, R76 ;  /* 0x0000003431347223 */ /* 0x040fe2000001004c */
[--C-:B------:R-:W-:Y:S01]  /*623d0*/  HADD2.F32 R55, -RZ, R82.reuse.H0_H0 ;  /* 0x20000052ff377230 */ /* 0x100fe20000004100 */
[----:B------:R-:W2:Y:S01]  /*623e0*/  LDL R83, [R1+0x24] ;  /* 0x0000240001537983 */ /* 0x000ea20000100800 */
[----:B------:R-:W-:Y:S01]  /*623f0*/  FFMA.FTZ R49, R49, R53, R54 ;  /* 0x0000003531317223 */ /* 0x000fe20000010036 */
[----:B------:R-:W-:Y:S02]  /*62400*/  HADD2.F32 R54, -RZ, R82.H1_H1 ;  /* 0x30000052ff367230 */ /* 0x000fe40000004100 */
[----:B------:R-:W2:Y:S01]  /*62410*/  LDL R82, [R1+0xc] ;  /* 0x00000c0001527983 */ /* 0x000ea20000100800 */
[----:B------:R-:W-:Y:S01]  /*62420*/  FADD.FTZ R64, -R224, R50 ;  /* 0x00000032e0407221 */ /* 0x000fe20000010100 */
[----:B----4-:R-:W-:-:S02]  /*62430*/  HADD2.F32 R50, -RZ, R81.H0_H0 ;  /* 0x20000051ff327230 */ /* 0x010fc40000004100 */
[----:B------:R-:W-:Y:S02]  /*62440*/  HADD2.F32 R65, -RZ, R119.H0_H0 ;  /* 0x20000077ff417230 */ /* 0x000fe40000004100 */
[C---:B------:R-:W-:Y:S01]  /*62450*/  FMUL.FTZ R64, R223.reuse, R64 ;  /* 0x00000040df407220 */ /* 0x040fe20000410000 */
[--C-:B------:R-:W-:Y:S02]  /*62460*/  HADD2.F32 R75, -RZ, R159.reuse.H0_H0 ;  /* 0x2000009fff4b7230 */ /* 0x100fe40000004100 */
[----:B------:R-:W-:Y:S01]  /*62470*/  FADD.FTZ R51, -R224, R51 ;  /* 0x00000033e0337221 */ /* 0x000fe20000010100 */
[----:B------:R-:W-:Y:S01]  /*62480*/  FFMA.FTZ R50, R64, R50, R65 ;  /* 0x0000003240327223 */ /* 0x000fe20000010041 */
[----:B------:R-:W-:Y:S01]  /*62490*/  FADD.FTZ R65, -R224, R44 ;  /* 0x0000002ce0417221 */ /* 0x000fe20000010100 */
[----:B------:R-:W-:Y:S01]  /*624a0*/  FFMA.FTZ R53, R64, R55, R75 ;  /* 0x0000003740357223 */ /* 0x000fe2000001004b */
[----:B------:R-:W-:Y:S02]  /*624b0*/  HADD2.F32 R75, -RZ, R159.H1_H1 ;  /* 0x3000009fff4b7230 */ /* 0x000fe40000004100 */
[----:B------:R-:W-:Y:S01]  /*624c0*/  FMUL.FTZ R51, R223, R51 ;  /* 0x00000033df337220 */ /* 0x000fe20000410000 */
[----:B------:R-:W-:-:S02]  /*624d0*/  HADD2.F32 R76, -RZ, R160.H0_H0 ;  /* 0x200000a0ff4c7230 */ /* 0x000fc40000004100 */
[----:B------:R-:W-:Y:S01]  /*624e0*/  FMUL.FTZ R65, R223, R65 ;  /* 0x00000041df417220 */ /* 0x000fe20000410000 */
[----:B------:R-:W-:Y:S02]  /*624f0*/  HADD2.F32 R55, -RZ, R81.H1_H1 ;  /* 0x30000051ff377230 */ /* 0x000fe40000004100 */
[----:B------:R-:W-:Y:S02]  /*62500*/  HADD2.F32 R64, -RZ, R119.H1_H1 ;  /* 0x30000077ff407230 */ /* 0x000fe40000004100 */
[C---:B------:R-:W-:Y:S01]  /*62510*/  FFMA.FTZ R54, R51.reuse, R54, R75 ;  /* 0x0000003633367223 */ /* 0x040fe2000001004b */
[----:B------:R-:W-:Y:S01]  /*62520*/  FADD.FTZ R45, -R224, R45 ;  /* 0x0000002de02d7221 */ /* 0x000fe20000010100 */
[----:B------:R-:W-:Y:S02]  /*62530*/  HADD2.F32 R75, -RZ, R120.H0_H0 ;  /* 0x20000078ff4b7230 */ /* 0x000fe40000004100 */
[----:B------:R-:W-:Y:S01]  /*62540*/  FFMA.FTZ R51, R51, R55, R64 ;  /* 0x0000003733337223 */ /* 0x000fe20000010040 */
[----:B------:R-:W-:-:S02]  /*62550*/  HADD2.F32 R64, -RZ, R160.H1_H1 ;  /* 0x300000a0ff407230 */ /* 0x000fc40000004100 */
[----:B------:R-:W-:Y:S01]  /*62560*/  FMUL.FTZ R45, R223, R45 ;  /* 0x0000002ddf2d7220 */ /* 0x000fe20000410000 */
[----:B------:R-:W-:-:S04]  /*62570*/  FADD.FTZ R40, -R224, R40 ;  /* 0x00000028e0287221 */ /* 0x000fc80000010100 */
[----:B------:R-:W-:Y:S01]  /*62580*/  FMUL.FTZ R40, R223, R40 ;  /* 0x00000028df287220 */ /* 0x000fe20000410000 */
[C---:B------:R-:W-:Y:S01]  /*62590*/  FADD.FTZ R43, -R224.reuse, R43 ;  /* 0x0000002be02b7221 */ /* 0x040fe20000010100 */
[----:B------:R-:W-:-:S03]  /*625a0*/  FADD.FTZ R42, -R224, R42 ;  /* 0x0000002ae02a7221 */ /* 0x000fc60000010100 */
[C---:B------:R-:W-:Y:S01]  /*625b0*/  FMUL.FTZ R43, R223.reuse, R43 ;  /* 0x0000002bdf2b7220 */ /* 0x040fe20000410000 */
[----:B------:R-:W-:Y:S01]  /*625c0*/  FMUL.FTZ R42, R223, R42 ;  /* 0x0000002adf2a7220 */ /* 0x000fe20000410000 */
[C---:B------:R-:W-:Y:S01]  /*625d0*/  FADD.FTZ R34, -R224.reuse, R34 ;  /* 0x00000022e0227221 */ /* 0x040fe20000010100 */
[----:B------:R-:W-:-:S04]  /*625e0*/  FADD.FTZ R35, -R224, R35 ;  /* 0x00000023e0237221 */ /* 0x000fc80000010100 */
[----:B------:R-:W-:Y:S01]  /*625f0*/  FMUL.FTZ R35, R223, R35 ;  /* 0x00000023df237220 */ /* 0x000fe20000410000 */
[----:B---3--:R-:W-:-:S05]  /*62600*/  HADD2.F32 R44, -RZ, R79.H0_H0 ;  /* 0x2000004fff2c7230 */ /* 0x008fca0000004100 */
[----:B------:R-:W-:Y:S01]  /*62610*/  FFMA.FTZ R78, R65, R44, R76 ;  /* 0x0000002c414e7223 */ /* 0x000fe2000001004c */
[----:B------:R-:W-:Y:S02]  /*62620*/  HADD2.F32 R44, -RZ, R80.H0_H0 ;  /* 0x20000050ff2c7230 */ /* 0x000fe40000004100 */
[----:B------:R-:W-:-:S03]  /*62630*/  HADD2.F32 R55, -RZ, R79.H1_H1 ;  /* 0x3000004fff377230 */ /* 0x000fc60000004100 */
[----:B------:R-:W-:Y:S01]  /*62640*/  FFMA.FTZ R79, R65, R44, R75 ;  /* 0x0000002c414f7223 */ /* 0x000fe2000001004b */
[----:B------:R-:W-:Y:S01]  /*62650*/  FADD.FTZ R44, -R224, R46 ;  /* 0x0000002ee02c7221 */ /* 0x000fe20000010100 */
[----:B------:R-:W-:Y:S01]  /*62660*/  FFMA.FTZ R77, R45, R55, R64 ;  /* 0x000000372d4d7223 */ /* 0x000fe20000010040 */
[----:B------:R-:W-:Y:S02]  /*62670*/  HADD2.F32 R46, -RZ, R87.H0_H0 ;  /* 0x20000057ff2e7230 */ /* 0x000fe40000004100 */
[----:B------:R-:W-:Y:S02]  /*62680*/  HADD2.F32 R55, -RZ, R161.H0_H0 ;  /* 0x200000a1ff377230 */ /* 0x000fe40000004100 */
[----:B------:R-:W-:Y:S01]  /*62690*/  FMUL.FTZ R44, R223, R44 ;  /* 0x0000002cdf2c7220 */ /* 0x000fe20000410000 */
[----:B------:R-:W-:Y:S02]  /*626a0*/  HADD2.F32 R64, -RZ, R80.H1_H1 ;  /* 0x30000050ff407230 */ /* 0x000fe40000004100 */
[----:B------:R-:W-:-:S02]  /*626b0*/  HADD2.F32 R65, -RZ, R120.H1_H1 ;  /* 0x30000078ff417230 */ /* 0x000fc40000004100 */
[----:B------:R-:W-:Y:S01]  /*626c0*/  FFMA.FTZ R252, R44, R46, R55 ;  /* 0x0000002e2cfc7223 */ /* 0x000fe20000010037 */
        /* <DEDUP_REMOVED lines=10> */
[C---:B------:R-:W-:Y:S01]  /*62770*/  FFMA.FTZ R249, R44.reuse, R47, R55 ;  /* 0x0000002f2cf97223 */ /* 0x040fe20000010037 */
[----:B------:R-:W-:Y:S02]  /*62780*/  HADD2.F32 R47, -RZ, R162.H0_H0 ;  /* 0x200000a2ff2f7230 */ /* 0x000fe40000004100 */
[----:B------:R-:W-:Y:S01]  /*62790*/  FFMA.FTZ R76, R44, R45, R46 ;  /* 0x0000002d2c4c7223 */ /* 0x000fe2000001002e */
[----:B------:R-:W-:-:S05]  /*627a0*/  HADD2.F32 R46, -RZ, R85.H0_H0 ;  /* 0x20000055ff2e7230 */ /* 0x000fca0000004100 */
[----:B------:R-:W-:Y:S01]  /*627b0*/  FFMA.FTZ R247, R40, R46, R47 ;  /* 0x0000002e28f77223 */ /* 0x000fe2000001002f */
[----:B------:R-:W-:Y:S02]  /*627c0*/  F2FP.F16.F32.PACK_AB R46, R72, R71 ;  /* 0x00000047482e723e */ /* 0x000fe400000000ff */
[----:B------:R-:W3:Y:S01]  /*627d0*/  LDL.LU R71, [R1+0x10] ;  /* 0x0000100001477983 */ /* 0x000ee20000300800 */
[----:B--2---:R-:W-:Y:S02]  /*627e0*/  HADD2.F32 R44, -RZ, R84.H0_H0 ;  /* 0x20000054ff2c7230 */ /* 0x004fe40000004100 */
[----:B------:R-:W-:Y:S02]  /*627f0*/  HADD2.F32 R45, -RZ, R122.H0_H0 ;  /* 0x2000007aff2d7230 */ /* 0x000fe40000004100 */
[----:B------:R-:W-:Y:S01]  /*62800*/  FADD.FTZ R55, -R224, R41 ;  /* 0x00000029e0377221 */ /* 0x000fe20000010100 */
[----:B------:R-:W-:Y:S02]  /*62810*/  HADD2.F32 R41, -RZ, R162.H1_H1 ;  /* 0x300000a2ff297230 */ /* 0x000fe40000004100 */
[----:B------:R-:W-:Y:S01]  /*62820*/  FFMA.FTZ R86, R40, R44, R45 ;  /* 0x0000002c28567223 */ /* 0x000fe2000001002d */
[----:B------:R-:W-:-:S02]  /*62830*/  HADD2.F32 R40, -RZ, R85.H1_H1 ;  /* 0x30000055ff287230 */ /* 0x000fc40000004100 */
[----:B------:R-:W-:Y:S01]  /*62840*/  FMUL.FTZ R55, R223, R55 ;  /* 0x00000037df377220 */ /* 0x000fe20000410000 */
[----:B------:R-:W-:Y:S01]  /*62850*/  F2FP.F16.F32.PACK_AB R47, R74, R73 ;  /* 0x000000494a2f723e */ /* 0x000fe200000000ff */
[----:B------:R-:W-:Y:S01]  /*62860*/  HADD2.F32 R64, -RZ, R84.H1_H1 ;  /* 0x30000054ff407230 */ /* 0x000fe20000004100 */
[----:B------:R-:W-:Y:S01]  /*62870*/  F2FP.F16.F32.PACK_AB R45, R70, R69 ;  /* 0x00000045462d723e */ /* 0x000fe200000000ff */
[----:B------:R-:W-:Y:S01]  /*62880*/  FFMA.FTZ R242, R55, R40, R41 ;  /* 0x0000002837f27223 */ /* 0x000fe20000010029 */
[----:B------:R-:W-:Y:S01]  /*62890*/  F2FP.F16.F32.PACK_AB R44, R68, R67 ;  /* 0x00000043442c723e */ /* 0x000fe200000000ff */
[----:B------:R-:W-:Y:S01]  /*628a0*/  HADD2.F32 R65, -RZ, R122.H1_H1 ;  /* 0x3000007aff417230 */ /* 0x000fe20000004100 */
[----:B------:R-:W0:Y:S01]  /*628b0*/  LDC.64 R68, c[0x0][0x428] ;  /* 0x00010a00ff447b82 */ /* 0x000e220000000a00 */
[----:B------:R-:W-:-:S04]  /*628c0*/  IMAD.WIDE.U32 R40, R239, 0x10, R250 ;  /* 0x00000010ef287825 */ /* 0x000fc800078e00fa */
[----:B------:R-:W-:Y:S01]  /*628d0*/  FFMA.FTZ R250, R55, R64, R65 ;  /* 0x0000004037fa7223 */ /* 0x000fe20000010041 */
[----:B------:R-:W-:Y:S01]  /*628e0*/  HADD2.F32 R55, -RZ, R123.H1_H1 ;  /* 0x3000007bff377230 */ /* 0x000fe20000004100 */
[----:B------:R1:W-:Y:S01]  /*628f0*/  STG.E.128 desc[UR6][R40.64], R44 ;  /* 0x0000002c28007986 */ /* 0x0003e2000c101d06 */
[----:B------:R-:W-:Y:S02]  /*62900*/  HADD2.F32 R64, -RZ, R163.H0_H0 ;  /* 0x200000a3ff407230 */ /* 0x000fe40000004100 */
[--C-:B-1----:R-:W-:Y:S02]  /*62910*/  HADD2.F32 R41, -RZ, R82.reuse.H1_H1 ;  /* 0x30000052ff297230 */ /* 0x102fe40000004100 */
[----:B------:R-:W-:Y:S02]  /*62920*/  HADD2.F32 R44, -RZ, R83.H0_H0 ;  /* 0x20000053ff2c7230 */ /* 0x000fe40000004100 */
[----:B------:R-:W-:Y:S02]  /*62930*/  HADD2.F32 R40, -RZ, R82.H0_H0 ;  /* 0x20000052ff287230 */ /* 0x000fe40000004100 */
[----:B------:R-:W-:Y:S01]  /*62940*/  FFMA.FTZ R41, R43, R41, R55 ;  /* 0x000000292b297223 */ /* 0x000fe20000010037 */
[----:B------:R-:W-:-:S02]  /*62950*/  HADD2.F32 R47, -RZ, R123.H0_H0 ;  /* 0x2000007bff2f7230 */ /* 0x000fc40000004100 */
[C---:B------:R-:W-:Y:S01]  /*62960*/  FADD.FTZ R55, -R224.reuse, R36 ;  /* 0x00000024e0377221 */ /* 0x040fe20000010100 */
[----:B------:R-:W-:Y:S02]  /*62970*/  HADD2.F32 R45, -RZ, R83.H1_H1 ;  /* 0x30000053ff2d7230 */ /* 0x000fe40000004100 */
[----:B------:R-:W-:Y:S02]  /*62980*/  HADD2.F32 R46, -RZ, R163.H1_H1 ;  /* 0x300000a3ff2e7230 */ /* 0x000fe40000004100 */
[----:B------:R-:W-:Y:S01]  /*62990*/  FADD.FTZ R36, -R224, R37 ;  /* 0x00000025e0247221 */ /* 0x000fe20000010100 */
[C---:B------:R-:W-:Y:S01]  /*629a0*/  FFMA.FTZ R44, R42.reuse, R44, R64 ;  /* 0x0000002c2a2c7223 */ /* 0x040fe20000010040 */
[----:B------:R-:W-:Y:S01]  /*629b0*/  FFMA.FTZ R40, R42, R40, R47 ;  /* 0x000000282a287223 */ /* 0x000fe2000001002f */
[----:B------:R-:W-:Y:S01]  /*629c0*/  FMUL.FTZ R64, R223, R55 ;  /* 0x00000037df407220 */ /* 0x000fe20000410000 */
[----:B------:R-:W-:Y:S01]  /*629d0*/  FFMA.FTZ R42, R43, R45, R46 ;  /* 0x0000002d2b2a7223 */ /* 0x000fe2000001002e */
[----:B------:R-:W-:-:S02]  /*629e0*/  HADD2.F32 R45, -RZ, R208.H0_H0 ;  /* 0x200000d0ff2d7230 */ /* 0x000fc40000004100 */
[----:B------:R-:W-:Y:S01]  /*629f0*/  FMUL.FTZ R36, R223, R36 ;  /* 0x00000024df247220 */ /* 0x000fe20000410000 */
[----:B------:R-:W-:Y:S02]  /*62a00*/  HADD2.F32 R46, -RZ, R164.H0_H0 ;  /* 0x200000a4ff2e7230 */ /* 0x000fe40000004100 */
[----:B------:R-:W-:Y:S02]  /*62a10*/  HADD2.F32 R37, -RZ, R208.H1_H1 ;  /* 0x300000d0ff257230 */ /* 0x000fe40000004100 */
[----:B------:R-:W-:Y:S02]  /*62a20*/  HADD2.F32 R55, -RZ, R164.H1_H1 ;  /* 0x300000a4ff377230 */ /* 0x000fe40000004100 */
[----:B------:R-:W-:Y:S02]  /*62a30*/  HADD2.F32 R43, -RZ, R192.H0_H0 ;  /* 0x200000c0ff2b7230 */ /* 0x000fe40000004100 */
[----:B------:R-:W-:Y:S02]  /*62a40*/  HADD2.F32 R47, -RZ, R124.H0_H0 ;  /* 0x2000007cff2f7230 */ /* 0x000fe40000004100 */
[----:B------:R-:W-:Y:S01]  /*62a50*/  FFMA.FTZ R246, R64, R45, R46 ;  /* 0x0000002d40f67223 */ /* 0x000fe2000001002e */
[----:B------:R-:W-:Y:S01]  /*62a60*/  FFMA.FTZ R245, R36, R37, R55 ;  /* 0x0000002524f57223 */ /* 0x000fe20000010037 */
[----:B------:R-:W-:-:S02]  /*62a70*/  HADD2.F32 R45, -RZ, R192.H1_H1 ;  /* 0x300000c0ff2d7230 */ /* 0x000fc40000004100 */
[----:B------:R-:W-:Y:S01]  /*62a80*/  FADD.FTZ R37, -R224, R38 ;  /* 0x00000026e0257221 */ /* 0x000fe20000010100 */
[----:B------:R-:W-:Y:S02]  /*62a90*/  HADD2.F32 R46, -RZ, R124.H1_H1 ;  /* 0x3000007cff2e7230 */ /* 0x000fe40000004100 */
[----:B------:R-:W-:Y:S01]  /*62aa0*/  FFMA.FTZ R65, R64, R43, R47 ;  /* 0x0000002b40417223 */ /* 0x000fe2000001002f */
[----:B------:R-:W-:Y:S02]  /*62ab0*/  HADD2.F32 R38, -RZ, R209.H0_H0 ;  /* 0x200000d1ff267230 */ /* 0x000fe40000004100 */
[----:B------:R-:W-:Y:S01]  /*62ac0*/  FMUL.FTZ R37, R223, R37 ;  /* 0x00000025df257220 */ /* 0x000fe20000410000 */
[--C-:B------:R-:W-:Y:S02]  /*62ad0*/  HADD2.F32 R43, -RZ, R165.reuse.H0_H0 ;  /* 0x200000a5ff2b7230 */ /* 0x100fe40000004100 */
[----:B------:R-:W-:Y:S01]  /*62ae0*/  FFMA.FTZ R251, R36, R45, R46 ;  /* 0x0000002d24fb7223 */ /* 0x000fe2000001002e */
[----:B------:R-:W-:Y:S01]  /*62af0*/  FADD.FTZ R36, -R224, R39 ;  /* 0x00000027e0247221 */ /* 0x000fe20000010100 */
[----:B------:R-:W-:-:S02]  /*62b00*/  HADD2.F32 R39, -RZ, R165.H1_H1 ;  /* 0x300000a5ff277230 */ /* 0x000fc40000004100 */
[----:B------:R-:W-:Y:S01]  /*62b10*/  FFMA.FTZ R237, R37, R38, R43 ;  /* 0x0000002625ed7223 */ /* 0x000fe2000001002b */
[----:B------:R-:W-:Y:S02]  /*62b20*/  HADD2.F32 R38, -RZ, R209.H1_H1 ;  /* 0x300000d1ff267230 */ /* 0x000fe40000004100 */
[----:B------:R-:W-:Y:S01]  /*62b30*/  FMUL.FTZ R36, R223, R36 ;  /* 0x00000024df247220 */ /* 0x000fe20000410000 */
[----:B------:R-:W-:Y:S02]  /*62b40*/  HADD2.F32 R43, -RZ, R193.H0_H0 ;  /* 0x200000c1ff2b7230 */ /* 0x000fe40000004100 */
[----:B------:R-:W-:Y:S02]  /*62b50*/  HADD2.F32 R45, -RZ, R125.H0_H0 ;  /* 0x2000007dff2d7230 */ /* 0x000fe40000004100 */
[----:B------:R-:W-:Y:S01]  /*62b60*/  FFMA.FTZ R236, R36, R38, R39 ;  /* 0x0000002624ec7223 */ /* 0x000fe20000010027 */
[----:B------:R-:W-:Y:S02]  /*62b70*/  HADD2.F32 R38, -RZ, R193.H1_H1 ;  /* 0x300000c1ff267230 */ /* 0x000fe40000004100 */
[----:B------:R-:W-:-:S02]  /*62b80*/  HADD2.F32 R39, -RZ, R125.H1_H1 ;  /* 0x3000007dff277230 */ /* 0x000fc40000004100 */
[----:B------:R-:W-:Y:S01]  /*62b90*/  FFMA.FTZ R248, R37, R43, R45 ;  /* 0x0000002b25f87223 */ /* 0x000fe2000001002d */
[----:B------:R-:W-:Y:S02]  /*62ba0*/  FADD.FTZ R37, -R224, R32 ;  /* 0x00000020e0257221 */ /* 0x000fe40000010100 */
[----:B------:R-:W-:Y:S02]  /*62bb0*/  FFMA.FTZ R244, R36, R38, R39 ;  /* 0x0000002624f47223 */ /* 0x000fe40000010027 */
[----:B------:R-:W-:Y:S01]  /*62bc0*/  FMUL.FTZ R36, R223, R37 ;  /* 0x00000025df247220 */ /* 0x000fe20000410000 */
[----:B------:R-:W-:Y:S02]  /*62bd0*/  HADD2.F32 R37, -RZ, R194.H0_H0 ;  /* 0x200000c2ff257230 */ /* 0x000fe40000004100 */
[----:B------:R-:W-:Y:S02]  /*62be0*/  HADD2.F32 R38, -RZ, R126.H0_H0 ;  /* 0x2000007eff267230 */ /* 0x000fe40000004100 */
        /* <DEDUP_REMOVED lines=8> */
[----:B------:R-:W-:Y:S01]  /*62c70*/  F2FP.F16.F32.PACK_AB R38, R52, R66 ;  /* 0x000000423426723e */ /* 0x000fe200000000ff */
[----:B------:R-:W-:Y:S01]  /*62c80*/  HADD2.F32 R45, -RZ, R194.H1_H1 ;  /* 0x300000c2ff2d7230 */ /* 0x000fe20000004100 */
[----:B------:R-:W-:Y:S01]  /*62c90*/  F2FP.F16.F32.PACK_AB R39, R54, R53 ;  /* 0x000000353627723e */ /* 0x000fe200000000ff */
[----:B------:R-:W-:Y:S01]  /*62ca0*/  FFMA.FTZ R33, R43, R33, R36 ;  /* 0x000000212b217223 */ /* 0x000fe20000010024 */
[----:B------:R-:W-:Y:S01]  /*62cb0*/  F2FP.F16.F32.PACK_AB R37, R63, R62 ;  /* 0x0000003e3f25723e */ /* 0x000fe200000000ff */
[----:B------:R-:W-:Y:S01]  /*62cc0*/  HADD2.F32 R52, -RZ, R126.H1_H1 ;  /* 0x3000007eff347230 */ /* 0x000fe20000004100 */
[----:B------:R-:W-:Y:S01]  /*62cd0*/  F2FP.F16.F32.PACK_AB R36, R61, R57 ;  /* 0x000000393d24723e */ /* 0x000fe200000000ff */
[----:B0-----:R-:W-:Y:S01]  /*62ce0*/  IMAD.WIDE.U32 R46, R238, 0x10, R68 ;  /* 0x00000010ee2e7825 */ /* 0x001fe200078e0044 */
[----:B------:R-:W0:Y:S03]  /*62cf0*/  LDC.64 R62, c[0x0][0x430] ;  /* 0x00010c00ff3e7b82 */ /* 0x000e260000000a00 */
[----:B------:R-:W-:Y:S01]  /*62d00*/  FFMA.FTZ R239, R43, R45, R52 ;  /* 0x0000002d2bef7223 */ /* 0x000fe20000010034 */
[----:B------:R-:W-:Y:S01]  /*62d10*/  HADD2.F32 R45, -RZ, R211.H0_H0 ;  /* 0x200000d3ff2d7230 */ /* 0x000fe20000004100 */
[----:B------:R1:W-:Y:S01]  /*62d20*/  STG.E.128 desc[UR6][R46.64], R36 ;  /* 0x000000242e007986 */ /* 0x0003e2000c101d06 */
[----:B------:R-:W-:-:S02]  /*62d30*/  HADD2.F32 R43, -RZ, R127.H0_H0 ;  /* 0x2000007fff2b7230 */ /* 0x000fc40000004100 */
[----:B-1----:R-:W-:Y:S02]  /*62d40*/  HADD2.F32 R46, -RZ, R167.H0_H0 ;  /* 0x200000a7ff2e7230 */ /* 0x002fe40000004100 */
[----:B------:R-:W-:Y:S01]  /*62d50*/  FMUL.FTZ R47, R223, R34 ;  /* 0x00000022df2f7220 */ /* 0x000fe20000410000 */
[----:B------:R-:W-:Y:S02]  /*62d60*/  HADD2.F32 R39, -RZ, R195.H0_H0 ;  /* 0x200000c3ff277230 */ /* 0x000fe40000004100 */
[----:B------:R-:W-:Y:S02]  /*62d70*/  HADD2.F32 R37, -RZ, R211.H1_H1 ;  /* 0x300000d3ff257230 */ /* 0x000fe40000004100 */
[----:B------:R-:W-:Y:S01]  /*62d80*/  FFMA.FTZ R82, R47, R45, R46 ;  /* 0x0000002d2f527223 */ /* 0x000fe2000001002e */
[----:B------:R-:W-:Y:S02]  /*62d90*/  HADD2.F32 R38, -RZ, R167.H1_H1 ;  /* 0x300000a7ff267230 */ /* 0x000fe40000004100 */
[----:B------:R-:W-:-:S02]  /*62da0*/  HADD2.F32 R36, -RZ, R195.H1_H1 ;  /* 0x300000c3ff247230 */ /* 0x000fc40000004100 */
[----:B------:R-:W-:Y:S02]  /*62db0*/  HADD2.F32 R34, -RZ, R127.H1_H1 ;  /* 0x3000007fff227230 */ /* 0x000fe40000004100 */
[----:B------:R-:W-:Y:S01]  /*62dc0*/  FFMA.FTZ R45, R47, R39, R43 ;  /* 0x000000272f2d7223 */ /* 0x000fe2000001002b */
[C---:B------:R-:W-:Y:S01]  /*62dd0*/  FADD.FTZ R39, -R224.reuse, R28 ;  /* 0x0000001ce0277221 */ /* 0x040fe20000010100 */
[----:B------:R-:W-:Y:S01]  /*62de0*/  FADD.FTZ R28, -R224, R29 ;  /* 0x0000001de01c7221 */ /* 0x000fe20000010100 */
[C---:B------:R-:W-:Y:S01]  /*62df0*/  FFMA.FTZ R83, R35.reuse, R37, R38 ;  /* 0x0000002523537223 */ /* 0x040fe20000010026 */
[----:B------:R-:W-:Y:S01]  /*62e00*/  FFMA.FTZ R43, R35, R36, R34 ;  /* 0x00000024232b7223 */ /* 0x000fe20000010022 */
[----:B------:R-:W-:Y:S02]  /*62e10*/  HADD2.F32 R34, -RZ, R188.H0_H0 ;  /* 0x200000bcff227230 */ /* 0x000fe40000004100 */
[----:B------:R-:W-:Y:S01]  /*62e20*/  FMUL.FTZ R39, R223, R39 ;  /* 0x00000027df277220 */ /* 0x000fe20000410000 */
[----:B------:R-:W-:-:S02]  /*62e30*/  HADD2.F32 R37, -RZ, R128.H0_H0 ;  /* 0x20000080ff257230 */ /* 0x000fc40000004100 */
[----:B------:R-:W-:Y:S01]  /*62e40*/  FMUL.FTZ R28, R223, R28 ;  /* 0x0000001cdf1c7220 */ /* 0x000fe20000410000 */
[----:B------:R-:W-:Y:S02]  /*62e50*/  HADD2.F32 R29, -RZ, R204.H1_H1 ;  /* 0x300000ccff1d7230 */ /* 0x000fe40000004100 */
[----:B------:R-:W-:Y:S02]  /*62e60*/  HADD2.F32 R38, -RZ, R168.H1_H1 ;  /* 0x300000a8ff267230 */ /* 0x000fe40000004100 */
[----:B------:R-:W-:Y:S02]  /*62e70*/  HADD2.F32 R35, -RZ, R204.H0_H0 ;  /* 0x200000ccff237230 */ /* 0x000fe40000004100 */
[----:B------:R-:W-:Y:S02]  /*62e80*/  HADD2.F32 R36, -RZ, R168.H0_H0 ;  /* 0x200000a8ff247230 */ /* 0x000fe40000004100 */
[----:B------:R-:W-:Y:S01]  /*62e90*/  FFMA.FTZ R243, R39, R34, R37 ;  /* 0x0000002227f37223 */ /* 0x000fe20000010025 */
        /* <DEDUP_REMOVED lines=9> */
[----:B------:R-:W-:Y:S01]  /*62f30*/  FADD.FTZ R28, -R224, R31 ;  /* 0x0000001fe01c7221 */ /* 0x000fe20000010100 */
[----:B------:R-:W-:-:S02]  /*62f40*/  HADD2.F32 R37, -RZ, R129.H0_H0 ;  /* 0x20000081ff257230 */ /* 0x000fc40000004100 */
[----:B------:R-:W-:Y:S01]  /*62f50*/  FFMA.FTZ R36, R29, R30, R35 ;  /* 0x0000001e1d247223 */ /* 0x000fe20000010023 */
[----:B------:R-:W-:Y:S02]  /*62f60*/  HADD2.F32 R35, -RZ, R189.H0_H0 ;  /* 0x200000bdff237230 */ /* 0x000fe40000004100 */
[----:B------:R-:W-:Y:S01]  /*62f70*/  FMUL.FTZ R28, R223, R28 ;  /* 0x0000001cdf1c7220 */ /* 0x000fe20000410000 */
[----:B------:R-:W-:Y:S02]  /*62f80*/  HADD2.F32 R30, -RZ, R205.H1_H1 ;  /* 0x300000cdff1e7230 */ /* 0x000fe40000004100 */
[----:B------:R-:W-:Y:S02]  /*62f90*/  HADD2.F32 R31, -RZ, R169.H1_H1 ;  /* 0x300000a9ff1f7230 */ /* 0x000fe40000004100 */
[----:B------:R-:W-:Y:S01]  /*62fa0*/  FFMA.FTZ R235, R29, R35, R37 ;  /* 0x000000231deb7223 */ /* 0x000fe20000010025 */
[----:B------:R-:W-:Y:S02]  /*62fb0*/  FADD.FTZ R29, -R224, R24 ;  /* 0x00000018e01d7221 */ /* 0x000fe40000010100 */
[----:B------:R-:W-:Y:S01]  /*62fc0*/  FFMA.FTZ R35, R28, R30, R31 ;  /* 0x0000001e1c237223 */ /* 0x000fe2000001001f */
[----:B------:R-:W-:-:S02]  /*62fd0*/  HADD2.F32 R30, -RZ, R189.H1_H1 ;  /* 0x300000bdff1e7230 */ /* 0x000fc40000004100 */
[----:B------:R-:W-:Y:S02]  /*62fe0*/  HADD2.F32 R31, -RZ, R129.H1_H1 ;  /* 0x30000081ff1f7230 */ /* 0x000fe40000004100 */
[----:B------:R-:W-:-:S03]  /*62ff0*/  HADD2.F32 R37, -RZ, R170.H0_H0 ;  /* 0x200000aaff257230 */ /* 0x000fc60000004100 */
[----:B------:R-:W-:Y:S01]  /*63000*/  FFMA.FTZ R24, R28, R30, R31 ;  /* 0x0000001e1c187223 */ /* 0x000fe2000001001f */
[----:B------:R-:W-:Y:S02]  /*63010*/  HADD2.F32 R31, -RZ, R206.H0_H0 ;  /* 0x200000ceff1f7230 */ /* 0x000fe40000004100 */
[----:B------:R-:W-:Y:S01]  /*63020*/  FMUL.FTZ R28, R223, R29 ;  /* 0x0000001ddf1c7220 */ /* 0x000fe20000410000 */
[----:B------:R-:W-:Y:S02]  /*63030*/  HADD2.F32 R29, -RZ, R190.H0_H0 ;  /* 0x200000beff1d7230 */ /* 0x000fe40000004100 */
[----:B------:R-:W-:Y:S02]  /*63040*/  HADD2.F32 R30, -RZ, R130.H0_H0 ;  /* 0x20000082ff1e7230 */ /* 0x000fe40000004100 */
[----:B------:R-:W-:Y:S01]  /*63050*/  FADD.FTZ R25, -R224, R25 ;  /* 0x00000019e0197221 */ /* 0x000fe20000010100 */
[----:B------:R-:W-:Y:S01]  /*63060*/  FFMA.FTZ R57, R28, R31, R37 ;  /* 0x0000001f1c397223 */ /* 0x000fe20000010025 */
[----:B------:R-:W-:Y:S01]  /*63070*/  FADD.FTZ R26, -R224, R26 ;  /* 0x0000001ae01a7221 */ /* 0x000fe20000010100 */
[----:B------:R-:W-:-:S02]  /*63080*/  HADD2.F32 R31, -RZ, R170.H1_H1 ;  /* 0x300000aaff1f7230 */ /* 0x000fc40000004100 */
[----:B------:R-:W-:Y:S01]  /*63090*/  FFMA.FTZ R37, R28, R29, R30 ;  /* 0x0000001d1c257223 */ /* 0x000fe2000001001e */
[----:B------:R-:W-:Y:S02]  /*630a0*/  HADD2.F32 R30, -RZ, R206.H1_H1 ;  /* 0x300000ceff1e7230 */ /* 0x000fe40000004100 */
[C---:B------:R-:W-:Y:S01]  /*630b0*/  FMUL.FTZ R25, R223.reuse, R25 ;  /* 0x00000019df197220 */ /* 0x040fe20000410000 */
[----:B------:R-:W-:Y:S02]  /*630c0*/  HADD2.F32 R28, -RZ, R190.H1_H1 ;  /* 0x300000beff1c7230 */ /* 0x000fe40000004100 */
[----:B------:R-:W-:Y:S01]  /*630d0*/  FMUL.FTZ R26, R223, R26 ;  /* 0x0000001adf1a7220 */ /* 0x000fe20000410000 */
[----:B------:R-:W-:Y:S02]  /*630e0*/  HADD2.F32 R29, -RZ, R130.H1_H1 ;  /* 0x30000082ff1d7230 */ /* 0x000fe40000004100 */
[----:B------:R-:W-:Y:S02]  /*630f0*/  HADD2.F32 R38, -RZ, R207.H0_H0 ;  /* 0x200000cfff267230 */ /* 0x000fe40000004100 */
[----:B------:R-:W-:-:S02]  /*63100*/  HADD2.F32 R39, -RZ, R171.H0_H0 ;  /* 0x200000abff277230 */ /* 0x000fc40000004100 */
[C---:B------:R-:W-:Y:S01]  /*63110*/  FFMA.FTZ R46, R25.reuse, R30, R31 ;  /* 0x0000001e192e7223 */ /* 0x040fe2000001001f */
[----:B------:R-:W-:Y:S01]  /*63120*/  FFMA.FTZ R25, R25, R28, R29 ;  /* 0x0000001c19197223 */ /* 0x000fe2000001001d */
[----:B------:R-:W-:Y:S01]  /*63130*/  F2FP.F16.F32.PACK_AB R31, R51, R50 ;  /* 0x00000032331f723e */ /* 0x000fe200000000ff */
[----:B------:R-:W-:Y:S01]  /*63140*/  FFMA.FTZ R47, R26, R38, R39 ;  /* 0x000000261a2f7223 */ /* 0x000fe20000010027 */
[----:B------:R-:W-:Y:S01]  /*63150*/  F2FP.F16.F32.PACK_AB R30, R49, R48 ;  /* 0x00000030311e723e */ /* 0x000fe200000000ff */
[----:B0-----:R-:W-:Y:S01]  /*63160*/  IMAD.WIDE.U32 R38, R238, 0x10, R62 ;  /* 0x00000010ee267825 */ /* 0x001fe200078e003e */
[----:B------:R-:W-:Y:S02]  /*63170*/  F2FP.F16.F32.PACK_AB R29, R59, R60 ;  /* 0x0000003c3b1d723e */ /* 0x000fe400000000ff */
[----:B------:R-:W-:Y:S01]  /*63180*/  F2FP.F16.F32.PACK_AB R28, R58, R56 ;  /* 0x000000383a1c723e */ /* 0x000fe200000000ff */
[----:B------:R-:W-:Y:S02]  /*63190*/  HADD2.F32 R48, -RZ, R191.H0_H0 ;  /* 0x200000bfff307230 */ /* 0x000fe40000004100 */
[----:B------:R-:W-:-:S02]  /*631a0*/  HADD2.F32 R49, -RZ, R131.H0_H0 ;  /* 0x20000083ff317230 */ /* 0x000fc40000004100 */
[----:B------:R-:W-:Y:S01]  /*631b0*/  FADD.FTZ R27, -R224, R27 ;  /* 0x0000001be01b7221 */ /* 0x000fe20000010100 */
[----:B------:R0:W-:Y:S02]  /*631c0*/  STG.E.128 desc[UR6][R38.64], R28 ;  /* 0x0000001c26007986 */ /* 0x0001e4000c101d06 */
[----:B------:R-:W-:Y:S01]  /*631d0*/  FFMA.FTZ R56, R26, R48, R49 ;  /* 0x000000301a387223 */ /* 0x000fe20000010031 */
[----:B------:R-:W-:Y:S01]  /*631e0*/  FMUL.FTZ R48, R223, R27 ;  /* 0x0000001bdf307220 */ /* 0x000fe20000410000 */
[----:B------:R-:W-:Y:S02]  /*631f0*/  HADD2.F32 R26, -RZ, R200.H0_H0 ;  /* 0x200000c8ff1a7230 */ /* 0x000fe40000004100 */
[C---:B------:R-:W-:Y:S01]  /*63200*/  FADD.FTZ R22, -R224.reuse, R22 ;  /* 0x00000016e0167221 */ /* 0x040fe20000010100 */
[----:B0-----:R-:W-:Y:S02]  /*63210*/  HADD2.F32 R28, -RZ, R191.H1_H1 ;  /* 0x300000bfff1c7230 */ /* 0x001fe40000004100 */
[----:B------:R-:W-:Y:S01]  /*63220*/  FADD.FTZ R31, -R224, R20 ;  /* 0x00000014e01f7221 */ /* 0x000fe20000010100 */
[----:B------:R-:W-:-:S02]  /*63230*/  HADD2.F32 R29, -RZ, R131.H1_H1 ;  /* 0x30000083ff1d7230 */ /* 0x000fc40000004100 */
[----:B------:R-:W-:Y:S02]  /*63240*/  HADD2.F32 R38, -RZ, R207.H1_H1 ;  /* 0x300000cfff267230 */ /* 0x000fe40000004100 */
[----:B------:R-:W-:Y:S01]  /*63250*/  FMUL.FTZ R27, R223, R31 ;  /* 0x0000001fdf1b7220 */ /* 0x000fe20000410000 */
[----:B------:R-:W-:Y:S02]  /*63260*/  HADD2.F32 R39, -RZ, R171.H1_H1 ;  /* 0x300000abff277230 */ /* 0x000fe40000004100 */
[----:B------:R-:W-:Y:S01]  /*63270*/  FFMA.FTZ R225, R48, R28, R29 ;  /* 0x0000001c30e17223 */ /* 0x000fe2000001001d */
[----:B------:R-:W-:Y:S02]  /*63280*/  HADD2.F32 R30, -RZ, R172.H0_H0 ;  /* 0x200000acff1e7230 */ /* 0x000fe40000004100 */
[----:B------:R-:W-:Y:S01]  /*63290*/  FADD.FTZ R28, -R224, R21 ;  /* 0x00000015e01c7221 */ /* 0x000fe20000010100 */
[----:B------:R-:W-:Y:S02]  /*632a0*/  HADD2.F32 R20, -RZ, R184.H0_H0 ;  /* 0x200000b8ff147230 */ /* 0x000fe40000004100 */
[----:B------:R-:W-:-:S02]  /*632b0*/  HADD2.F32 R31, -RZ, R132.H0_H0 ;  /* 0x20000084ff1f7230 */ /* 0x000fc40000004100 */
[----:B------:R-:W-:Y:S01]  /*632c0*/  FFMA.FTZ R233, R48, R38, R39 ;  /* 0x0000002630e97223 */ /* 0x000fe20000010027 */
[----:B------:R-:W-:Y:S01]  /*632d0*/  FFMA.FTZ R26, R27, R26, R30 ;  /* 0x0000001a1b1a7223 */ /* 0x000fe2000001001e */
[----:B------:R-:W-:Y:S01]  /*632e0*/  FMUL.FTZ R38, R223, R28 ;  /* 0x0000001cdf267220 */ /* 0x000fe20000410000 */
[----:B------:R-:W-:Y:S02]  /*632f0*/  HADD2.F32 R30, -RZ, R200.H1_H1 ;  /* 0x300000c8ff1e7230 */ /* 0x000fe40000004100 */
[----:B------:R-:W-:Y:S01]  /*63300*/  FFMA.FTZ R20, R27, R20, R31 ;  /* 0x000000141b147223 */ /* 0x000fe2000001001f */
[----:B------:R-:W-:Y:S02]  /*63310*/  HADD2.F32 R31, -RZ, R172.H1_H1 ;  /* 0x300000acff1f7230 */ /* 0x000fe40000004100 */
[----:B------:R-:W-:Y:S01]  /*63320*/  FMUL.FTZ R22, R223, R22 ;  /* 0x00000016df167220 */ /* 0x000fe20000410000 */
[----:B------:R-:W-:Y:S02]  /*63330*/  HADD2.F32 R21, -RZ, R184.H1_H1 ;  /* 0x300000b8ff157230 */ /* 0x000fe40000004100 */
[----:B------:R-:W-:-:S02]  /*63340*/  HADD2.F32 R27, -RZ, R132.H1_H1 ;  /* 0x30000084ff1b7230 */ /* 0x000fc40000004100 */
[----:B------:R-:W-:Y:S02]  /*63350*/  HADD2.F32 R28, -RZ, R201.H0_H0 ;  /* 0x200000c9ff1c7230 */ /* 0x000fe40000004100 */
[----:B------:R-:W-:Y:S02]  /*63360*/  HADD2.F32 R29, -RZ, R173.H0_H0 ;  /* 0x200000adff1d7230 */ /* 0x000fe40000004100 */
[----:B------:R-:W-:Y:S01]  /*63370*/  FADD.FTZ R23, -R224, R23 ;  /* 0x00000017e0177221 */ /* 0x000fe20000010100 */
[----:B------:R-:W-:Y:S01]  /*63380*/  MOV R72, R80 ;  /* 0x0000005000487202 */ /* 0x000fe20000000f00 */
[C---:B------:R-:W-:Y:S01]  /*63390*/  FFMA.FTZ R73, R38.reuse, R30, R31 ;  /* 0x0000001e26497223 */ /* 0x040fe2000001001f */
[----:B------:R-:W-:Y:S01]  /*633a0*/  FFMA.FTZ R21, R38, R21, R27 ;  /* 0x0000001526157223 */ /* 0x000fe2000001001b */
[----:B------:R-:W-:Y:S01]  /*633b0*/  FFMA.FTZ R80, R22, R28, R29 ;  /* 0x0000001c16507223 */ /* 0x000fe2000001001d */
[----:B------:R-:W-:Y:S02]  /*633c0*/  HADD2.F32 R29, -RZ, R185.H0_H0 ;  /* 0x200000b9ff1d7230 */ /* 0x000fe40000004100 */
[----:B------:R-:W-:Y:S01]  /*633d0*/  FMUL.FTZ R23, R223, R23 ;  /* 0x00000017df177220 */ /* 0x000fe20000410000 */
[----:B------:R-:W-:-:S02]  /*633e0*/  HADD2.F32 R30, -RZ, R133.H0_H0 ;  /* 0x20000085ff1e7230 */ /* 0x000fc40000004100 */
[----:B------:R-:W-:Y:S02]  /*633f0*/  HADD2.F32 R27, -RZ, R201.H1_H1 ;  /* 0x300000c9ff1b7230 */ /* 0x000fe40000004100 */
[----:B------:R-:W-:Y:S02]  /*63400*/  HADD2.F32 R28, -RZ, R173.H1_H1 ;  /* 0x300000adff1c7230 */ /* 0x000fe40000004100 */
[----:B------:R-:W-:Y:S01]  /*63410*/  FADD.FTZ R16, -R224, R16 ;  /* 0x00000010e0107221 */ /* 0x000fe20000010100 */
[----:B------:R-:W-:Y:S02]  /*63420*/  IMAD.MOV.U32 R74, RZ, RZ, R81 ;  /* 0x000000ffff4a7224 */ /* 0x000fe400078e0051 */
        /* <DEDUP_REMOVED lines=20> */
[----:B------:R-:W-:-:S02]  /*63570*/  IMAD.MOV.U32 R28, RZ, RZ, R79 ;  /* 0x000000ffff1c7224 */ /* 0x000fc400078e004f */
[----:B------:R-:W-:Y:S01]  /*63580*/  FFMA.FTZ R79, R16, R17, R23 ;  /* 0x00000011104f7223 */ /* 0x000fe20000010017 */
[----:B------:R-:W-:Y:S02]  /*63590*/  HADD2.F32 R16, -RZ, R187.H0_H0 ;  /* 0x200000bbff107230 */ /* 0x000fe40000004100 */
[----:B------:R-:W-:Y:S01]  /*635a0*/  FMUL.FTZ R18, R223, R18 ;  /* 0x00000012df127220 */ /* 0x000fe20000410000 */
[----:B------:R-:W-:Y:S02]  /*635b0*/  HADD2.F32 R17, -RZ, R135.H0_H0 ;  /* 0x20000087ff117230 */ /* 0x000fe40000004100 */
        /* <DEDUP_REMOVED lines=27> */
[----:B------:R-:W-:-:S03]  /*63770*/  FFMA.FTZ R72, R12, R17, R18 ;  /* 0x000000110c487223 */ /* 0x000fc60000010012 */
[----:B------:R-:W-:Y:S01]  /*63780*/  FFMA.FTZ R38, R12, R13, R16 ;  /* 0x0000000d0c267223 */ /* 0x000fe20000010010 */
[----:B------:R-:W-:Y:S01]  /*63790*/  FADD.FTZ R12, -R224, R14 ;  /* 0x0000000ee00c7221 */ /* 0x000fe20000010100 */
[----:B------:R-:W-:Y:S02]  /*637a0*/  HADD2.F32 R16, -RZ, R197.H0_H0 ;  /* 0x200000c5ff107230 */ /* 0x000fe40000004100 */
        /* <DEDUP_REMOVED lines=22> */
[----:B------:R-:W-:-:S02]  /*63910*/  IMAD.MOV.U32 R29, RZ, RZ, R74 ;  /* 0x000000ffff1d7224 */ /* 0x000fc400078e004a */
[----:B------:R-:W-:Y:S02]  /*63920*/  IMAD.MOV.U32 R30, RZ, RZ, R86 ;  /* 0x000000ffff1e7224 */ /* 0x000fe400078e0056 */
[C---:B------:R-:W-:Y:S01]  /*63930*/  FFMA.FTZ R86, R12.reuse, R15, R16 ;  /* 0x0000000f0c567223 */ /* 0x040fe20000010010 */
[----:B------:R-:W-:Y:S01]  /*63940*/  FFMA.FTZ R74, R12, R13, R14 ;  /* 0x0000000d0c4a7223 */ /* 0x000fe2000001000e */
[----:B------:R-:W-:Y:S01]  /*63950*/  FADD.FTZ R12, -R224, R213 ;  /* 0x000000d5e00c7221 */ /* 0x000fe20000010100 */
[----:B------:R-:W-:Y:S02]  /*63960*/  HADD2.F32 R13, -RZ, R182.H1_H1 ;  /* 0x300000b6ff0d7230 */ /* 0x000fe40000004100 */
[----:B------:R-:W-:Y:S02]  /*63970*/  HADD2.F32 R14, -RZ, R138.H1_H1 ;  /* 0x3000008aff0e7230 */ /* 0x000fe40000004100 */
[----:B------:R-:W-:Y:S01]  /*63980*/  FMUL.FTZ R12, R223, R12 ;  /* 0x0000000cdf0c7220 */ /* 0x000fe20000410000 */
[----:B------:R-:W-:-:S02]  /*63990*/  HADD2.F32 R15, -RZ, R198.H1_H1 ;  /* 0x300000c6ff0f7230 */ /* 0x000fc40000004100 */
[----:B------:R-:W-:Y:S02]  /*639a0*/  HADD2.F32 R16, -RZ, R178.H1_H1 ;  /* 0x300000b2ff107230 */ /* 0x000fe40000004100 */
[----:B------:R-:W-:Y:S02]  /*639b0*/  IMAD.MOV.U32 R70, RZ, RZ, R77 ;  /* 0x000000ffff467224 */ /* 0x000fe400078e004d */
[----:B------:R-:W-:Y:S01]  /*639c0*/  FFMA.FTZ R77, R12, R13, R14 ;  /* 0x0000000d0c4d7223 */ /* 0x000fe2000001000e */
[----:B------:R-:W-:Y:S01]  /*639d0*/  FADD.FTZ R13, -R224, R214 ;  /* 0x000000d6e00d7221 */ /* 0x000fe20000010100 */
[----:B------:R-:W-:Y:S01]  /*639e0*/  FFMA.FTZ R212, R12, R15, R16 ;  /* 0x0000000f0cd47223 */ /* 0x000fe20000010010 */
[----:B------:R-:W-:Y:S02]  /*639f0*/  HADD2.F32 R16, -RZ, R199.H0_H0 ;  /* 0x200000c7ff107230 */ /* 0x000fe40000004100 */
[----:B------:R-:W-:Y:S02]  /*63a00*/  HADD2.F32 R17, -RZ, R179.H0_H0 ;  /* 0x200000b3ff117230 */ /* 0x000fe40000004100 */
[----:B------:R-:W-:Y:S01]  /*63a10*/  FMUL.FTZ R13, R223, R13 ;  /* 0x0000000ddf0d7220 */ /* 0x000fe20000410000 */
[----:B------:R-:W-:-:S02]  /*63a20*/  HADD2.F32 R14, -RZ, R183.H0_H0 ;  /* 0x200000b7ff0e7230 */ /* 0x000fc40000004100 */
[----:B------:R-:W-:Y:S02]  /*63a30*/  HADD2.F32 R15, -RZ, R139.H0_H0 ;  /* 0x2000008bff0f7230 */ /* 0x000fe40000004100 */
[----:B------:R-:W-:Y:S01]  /*63a40*/  FADD.FTZ R12, -R224, R215 ;  /* 0x000000d7e00c7221 */ /* 0x000fe20000010100 */
[C---:B------:R-:W-:Y:S01]  /*63a50*/  FFMA.FTZ R215, R13.reuse, R16, R17 ;  /* 0x000000100dd77223 */ /* 0x040fe20000010011 */
[----:B------:R-:W-:Y:S02]  /*63a60*/  HADD2.F32 R16, -RZ, R179.H1_H1 ;  /* 0x300000b3ff107230 */ /* 0x000fe40000004100 */
[----:B------:R-:W-:Y:S01]  /*63a70*/  FFMA.FTZ R213, R13, R14, R15 ;  /* 0x0000000e0dd57223 */ /* 0x000fe2000001000f */
[----:B------:R-:W-:Y:S02]  /*63a80*/  HADD2.F32 R15, -RZ, R199.H1_H1 ;  /* 0x300000c7ff0f7230 */ /* 0x000fe40000004100 */
[----:B------:R-:W-:Y:S01]  /*63a90*/  FMUL.FTZ R12, R223, R12 ;  /* 0x0000000cdf0c7220 */ /* 0x000fe20000410000 */
[----:B------:R-:W-:-:S02]  /*63aa0*/  HADD2.F32 R13, -RZ, R183.H1_H1 ;  /* 0x300000b7ff0d7230 */ /* 0x000fc40000004100 */
[----:B------:R-:W-:Y:S01]  /*63ab0*/  HADD2.F32 R14, -RZ, R139.H1_H1 ;  /* 0x3000008bff0e7230 */ /* 0x000fe20000004100 */
[----:B------:R-:W-:Y:S01]  /*63ac0*/  MOV R224, R70 ;  /* 0x0000004600e07202 */ /* 0x000fe20000000f00 */
[----:B------:R-:W-:Y:S01]  /*63ad0*/  FFMA.FTZ R223, R12, R15, R16 ;  /* 0x0000000f0cdf7223 */ /* 0x000fe20000010010 */
[----:B------:R-:W-:Y:S01]  /*63ae0*/  MOV R238, R65 ;  /* 0x0000004100ee7202 */ /* 0x000fe20000000f00 */
[----:B---3--:R-:W-:-:S04]  /*63af0*/  IMAD.WIDE.U32 R58, R71, 0x10, R68 ;  /* 0x00000010473a7825 */ /* 0x008fc800078e0044 */
[----:B------:R-:W-:Y:S01]  /*63b00*/  FFMA.FTZ R214, R12, R13, R14 ;  /* 0x0000000d0cd67223 */ /* 0x000fe2000001000e */
        /* <DEDUP_REMOVED lines=11> */
[----:B------:R-:W-:-:S03]  /*63bc0*/  F2FP.F16.F32.PACK_AB R28, R19, R28 ;  /* 0x0000001c131c723e */ /* 0x000fc600000000ff */
[----:B------:R-:W-:Y:S01]  /*63bd0*/  IMAD.WIDE.U32 R68, R71, 0x10, R62 ;  /* 0x0000001047447825 */ /* 0x000fe200078e003e */
[----:B------:R-:W-:Y:S04]  /*63be0*/  STG.E.128 desc[UR6][R58.64], R12 ;  /* 0x0000000c3a007986 */ /* 0x000fe8000c101d06 */
[----:B------:R0:W-:Y:S02]  /*63bf0*/  STG.E.128 desc[UR6][R68.64], R28 ;  /* 0x0000001c44007986 */ /* 0x0001e4000c101d06 */
[----:B0-----:R-:W0:Y:S02]  /*63c00*/  LDC.64 R28, c[0x0][0x380] ;  /* 0x0000e000ff1c7b82 */ /* 0x001e240000000a00 */
[----:B0-----:R-:W-:-:S05]  /*63c10*/  IMAD R0, R28, 0x4, R0 ;  /* 0x000000041c007824 */ /* 0x001fca00078e0200 */
[----:B------:R0:W-:Y:S01]  /*63c20*/  STL [R1+0x14], R0 ;  /* 0x0000140001007387 */ /* 0x0001e20000100800 */
[----:B------:R-:W-:-:S03]  /*63c30*/  ISETP.GE.AND P1, PT, R0, R29, PT ;  /* 0x0000001d0000720c */ /* 0x000fc60003f26270 */
[----:B0-----:R0:W5:Y:S01]  /*63c40*/  LDL.LU R0, [R1+0xc8] ;  /* 0x0000c80001007983 */ /* 0x0011620000300800 */
[----:B------:R-:W-:Y:S01]  /*63c50*/  F2FP.F16.F32.PACK_AB R19, R83, R82 ;  /* 0x000000525313723e */ /* 0x000fe200000000ff */
[----:B------:R-:W-:Y:S01]  /*63c60*/  IMAD.WIDE.U32 R70, R231, 0x10, R62 ;  /* 0x00000010e7467825 */ /* 0x000fe200078e003e */
[----:B------:R-:W-:Y:S02]  /*63c70*/  F2FP.F16.F32.PACK_AB R18, R33, R32 ;  /* 0x000000202112723e */ /* 0x000fe400000000ff */
[----:B------:R-:W-:Y:S02]  /*63c80*/  F2FP.F16.F32.PACK_AB R17, R236, R237 ;  /* 0x000000edec11723e */ /* 0x000fe400000000ff */
[----:B------:R-:W-:Y:S02]  /*63c90*/  F2FP.F16.F32.PACK_AB R16, R245, R246 ;  /* 0x000000f6f510723e */ /* 0x000fe400000000ff */
[----:B------:R-:W-:Y:S02]  /*63ca0*/  F2FP.F16.F32.PACK_AB R43, R43, R45 ;  /* 0x0000002d2b2b723e */ /* 0x000fe400000000ff */
[----:B------:R-:W-:-:S02]  /*63cb0*/  F2FP.F16.F32.PACK_AB R42, R239, R241 ;  /* 0x000000f1ef2a723e */ /* 0x000fc400000000ff */
[----:B------:R-:W-:Y:S02]  /*63cc0*/  F2FP.F16.F32.PACK_AB R41, R244, R248 ;  /* 0x000000f8f429723e */ /* 0x000fe400000000ff */
[----:B------:R-:W-:Y:S01]  /*63cd0*/  F2FP.F16.F32.PACK_AB R40, R251, R238 ;  /* 0x000000eefb28723e */ /* 0x000fe200000000ff */
[----:B------:R-:W-:Y:S01]  /*63ce0*/  IMAD.WIDE.U32 R54, R230, 0x10, R62 ;  /* 0x00000010e6367825 */ /* 0x000fe200078e003e */
[----:B------:R-:W-:Y:S02]  /*63cf0*/  F2FP.F16.F32.PACK_AB R47, R233, R47 ;  /* 0x0000002fe92f723e */ /* 0x000fe400000000ff */
[----:B------:R-:W-:Y:S02]  /*63d00*/  F2FP.F16.F32.PACK_AB R46, R46, R57 ;  /* 0x000000392e2e723e */ /* 0x000fe400000000ff */
[----:B------:R-:W-:Y:S02]  /*63d10*/  F2FP.F16.F32.PACK_AB R45, R35, R36 ;  /* 0x00000024232d723e */ /* 0x000fe400000000ff */
[----:B------:R-:W-:-:S02]  /*63d20*/  F2FP.F16.F32.PACK_AB R44, R34, R234 ;  /* 0x000000ea222c723e */ /* 0x000fc400000000ff */
        /* <DEDUP_REMOVED lines=15> */
[----:B------:R-:W-:Y:S01]  /*63e20*/  IMAD.WIDE.U32 R62, R229, 0x10, R62 ;  /* 0x00000010e53e7825 */ /* 0x000fe200078e003e */
[----:B------:R0:W-:Y:S01]  /*63e30*/  STG.E.128 desc[UR6][R64.64], R44 ;  /* 0x0000002c40007986 */ /* 0x0001e2000c101d06 */
[----:B------:R-:W-:-:S02]  /*63e40*/  F2FP.F16.F32.PACK_AB R26, R77, R74 ;  /* 0x0000004a4d1a723e */ /* 0x000fc400000000ff */
[----:B-1----:R-:W-:Y:S02]  /*63e50*/  F2FP.F16.F32.PACK_AB R19, R223, R215 ;  /* 0x000000d7df13723e */ /* 0x002fe400000000ff */
        /* <DEDUP_REMOVED lines=13> */
.L_x_35153:
        /* <DEDUP_REMOVED lines=8> */
.L_x_35156:
[----:B------:R-:W-:Y:S05]  /*63fb0*/  BSYNC B0 ;  /* 0x0000000000007941 */ /* 0x000fea0003800000 */
.L_x_35155:
        /* <DEDUP_REMOVED lines=9> */
.L_x_35157:
[----:B------:R-:W-:Y:S02]  /*64050*/  IMAD.MOV.U32 R232, RZ, RZ, 0x4 ;  /* 0x00000004ffe87424 */ /* 0x000fe400078e00ff */
[----:B------:R-:W-:Y:S01]  /*64060*/  FADD.FTZ R233, R233, R223 ;  /* 0x000000dfe9e97221 */ /* 0x000fe20000010000 */
[----:B------:R-:W-:-:S04]  /*64070*/  MOV R223, 0xffffffff ;  /* 0xffffffff00df7802 */ /* 0x000fc80000000f00 */
[----:B------:R-:W-:-:S07]  /*64080*/  MOV R235, R233 ;  /* 0x000000e900eb7202 */ /* 0x000fce0000000f00 */
[----:B------:R-:W-:Y:S05]  /*64090*/  WARPSYNC.COLLECTIVE R223, `(.L_x_35158) ;  /* 0x00000000df087348 */ /* 0x000fea0003c00000 */
[----:B------:R0:W1:Y:S02]  /*640a0*/  SHFL.BFLY P2, R223, R235, R232, R224 ;  /* 0x0c0000e8ebdf7389 */ /* 0x00006400000400e0 */
[----:B01----:R-:W-:Y:S05]  /*640b0*/  ENDCOLLECTIVE ;  /* 0x000000000000791b */ /* 0x003fea0003800000 */
.L_x_35158:
[----:B------:R-:W-:Y:S02]  /*640c0*/  HFMA2 R232, -RZ, RZ, 0, 4.76837158203125e-07 ;  /* 0x00000008ffe87431 */ /* 0x000fe400000001ff */
[----:B------:R-:W-:Y:S01]  /*640d0*/  FADD.FTZ R233, R233, R223 ;  /* 0x000000dfe9e97221 */ /* 0x000fe20000010000 */
[----:B------:R-:W-:-:S03]  /*640e0*/  IMAD.MOV.U32 R223, RZ, RZ, -0x1 ;  /* 0xffffffffffdf7424 */ /* 0x000fc600078e00ff */
[----:B------:R-:W-:-:S07]  /*640f0*/  IMAD.MOV.U32 R235, RZ, RZ, R233 ;  /* 0x000000ffffeb7224 */ /* 0x000fce00078e00e9 */
[----:B------:R-:W-:Y:S05]  /*64100*/  WARPSYNC.COLLECTIVE R223, `(.L_x_35159) ;  /* 0x00000000df087348 */ /* 0x000fea0003c00000 */
[----:B------:R0:W1:Y:S02]  /*64110*/  SHFL.BFLY P2, R223, R235, R232, R224 ;  /* 0x0c0000e8ebdf7389 */ /* 0x00006400000400e0 */
[----:B01----:R-:W-:Y:S05]  /*64120*/  ENDCOLLECTIVE ;  /* 0x000000000000791b */ /* 0x003fea0003800000 */
.L_x_35159:
[----:B------:R-:W-:Y:S02]  /*64130*/  IMAD.MOV.U32 R232, RZ, RZ, 0x10 ;  /* 0x00000010ffe87424 */ /* 0x000fe400078e00ff */
[----:B------:R-:W-:Y:S01]  /*64140*/  FADD.FTZ R233, R233, R223 ;  /* 0x000000dfe9e97221 */ /* 0x000fe20000010000 */
[----:B------:R-:W-:-:S04]  /*64150*/  MOV R223, 0xffffffff ;  /* 0xffffffff00df7802 */ /* 0x000fc80000000f00 */
[----:B------:R-:W-:-:S07]  /*64160*/  MOV R235, R233 ;  /* 0x000000e900eb7202 */ /* 0x000fce0000000f00 */
[----:B------:R-:W-:Y:S05]  /*64170*/  WARPSYNC.COLLECTIVE R223, `(.L_x_35160) ;  /* 0x00000000df087348 */ /* 0x000fea0003c00000 */
[----:B------:R0:W1:Y:S02]  /*64180*/  SHFL.BFLY P2, R223, R235, R232, R224 ;  /* 0x0c0000e8ebdf7389 */ /* 0x00006400000400e0 */
[----:B01----:R-:W-:Y:S05]  /*64190*/  ENDCOLLECTIVE ;  /* 0x000000000000791b */ /* 0x003fea0003800000 */
.L_x_35160:
        /* <DEDUP_REMOVED lines=163> */
[----:B------:R-:W-:Y:S01]  /*64bd0*/  MOV R223, 0xffffffff ;  /* 0xffffffff00df7802 */ /* 0x000fe20000000f00 */
[----:B------:R-:W-:Y:S02]  /*64be0*/  IMAD.MOV.U32 R224, RZ, RZ, 0x1f ;  /* 0x0000001fffe07424 */ /* 0x000fe400078e00ff */
[----:B------:R-:W-:-:S07]  /*64bf0*/  IMAD.MOV.U32 R235, RZ, RZ, R233 ;  /* 0x000000ffffeb7224 */ /* 0x000fce00078e00e9 */
[----:B------:R-:W-:Y:S05]  /*64c00*/  WARPSYNC.COLLECTIVE R223, `(.L_x_35161) ;  /* 0x00000000df087348 */ /* 0x000fea0003c00000 */
[----:B------:R0:W1:Y:S02]  /*64c10*/  SHFL.BFLY P2, R223, R235, R232, R224 ;  /* 0x0c0000e8ebdf7389 */ /* 0x00006400000400e0 */
[----:B01----:R-:W-:Y:S05]  /*64c20*/  ENDCOLLECTIVE ;  /* 0x000000000000791b */ /* 0x003fea0003800000 */
.L_x_35161:
[----:B------:R-:W-:Y:S02]  /*64c30*/  HFMA2 R232, -RZ, RZ, 0, 1.1920928955078125e-07 ;  /* 0x00000002ffe87431 */ /* 0x000fe400000001ff */
[----:B------:R-:W-:Y:S01]  /*64c40*/  FADD.FTZ R233, R233, R223 ;  /* 0x000000dfe9e97221 */ /* 0x000fe20000010000 */
[----:B------:R-:W-:-:S03]  /*64c50*/  IMAD.MOV.U32 R223, RZ, RZ, -0x1 ;  /* 0xffffffffffdf7424 */ /* 0x000fc600078e00ff */
[----:B------:R-:W-:-:S07]  /*64c60*/  IMAD.MOV.U32 R235, RZ, RZ, R233 ;  /* 0x000000ffffeb7224 */ /* 0x000fce00078e00e9 */
[----:B------:R-:W-:Y:S05]  /*64c70*/  WARPSYNC.COLLECTIVE R223, `(.L_x_35162) ;  /* 0x00000000df087348 */ /* 0x000fea0003c00000 */
[----:B------:R0:W1:Y:S02]  /*64c80*/  SHFL.BFLY P2, R223, R235, R232, R224 ;  /* 0x0c0000e8ebdf7389 */ /* 0x00006400000400e0 */
[----:B01----:R-:W-:Y:S05]  /*64c90*/  ENDCOLLECTIVE ;  /* 0x000000000000791b */ /* 0x003fea0003800000 */
.L_x_35162:
[----:B------:R-:W-:Y:S02]  /*64ca0*/  IMAD.MOV.U32 R232, RZ, RZ, 0x4 ;  /* 0x00000004ffe87424 */ /* 0x000fe400078e00ff */
[----:B------:R-:W-:Y:S01]  /*64cb0*/  FADD.FTZ R233, R233, R223 ;  /* 0x000000dfe9e97221 */ /* 0x000fe20000010000 */
[----:B------:R-:W-:-:S04]  /*64cc0*/  MOV R223, 0xffffffff ;  /* 0xffffffff00df7802 */ /* 0x000fc80000000f00 */
[----:B------:R-:W-:-:S07]  /*64cd0*/  MOV R235, R233 ;  /* 0x000000e900eb7202 */ /* 0x000fce0000000f00 */
[----:B------:R-:W-:Y:S05]  /*64ce0*/  WARPSYNC.COLLECTIVE R223, `(.L_x_35163) ;  /* 0x00000000df087348 */ /* 0x000fea0003c00000 */
[----:B------:R0:W1:Y:S02]  /*64cf0*/  SHFL.BFLY P2, R223, R235, R232, R224 ;  /* 0x0c0000e8ebdf7389 */ /* 0x00006400000400e0 */
[----:B01----:R-:W-:Y:S05]  /*64d00*/  ENDCOLLECTIVE ;  /* 0x000000000000791b */ /* 0x003fea0003800000 */
.L_x_35163:
[----:B------:R-:W-:Y:S02]  /*64d10*/  HFMA2 R232, -RZ, RZ, 0, 4.76837158203125e-07 ;  /* 0x00000008ffe87431 */ /* 0x000fe400000001ff */
[----:B------:R-:W-:Y:S01]  /*64d20*/  FADD.FTZ R233, R233, R223 ;  /* 0x000000dfe9e97221 */ /* 0x000fe20000010000 */
[----:B------:R-:W-:-:S03]  /*64d30*/  IMAD.MOV.U32 R223, RZ, RZ, -0x1 ;  /* 0xffffffffffdf7424 */ /* 0x000fc600078e00ff */
[----:B------:R-:W-:-:S07]  /*64d40*/  IMAD.MOV.U32 R235, RZ, RZ, R233 ;  /* 0x000000ffffeb7224 */ /* 0x000fce00078e00e9 */
[----:B------:R-:W-:Y:S05]  /*64d50*/  WARPSYNC.COLLECTIVE R223, `(.L_x_35164) ;  /* 0x00000000df087348 */ /* 0x000fea0003c00000 */
[----:B------:R0:W1:Y:S02]  /*64d60*/  SHFL.BFLY P2, R223, R235, R232, R224 ;  /* 0x0c0000e8ebdf7389 */ /* 0x00006400000400e0 */
[----:B01----:R-:W-:Y:S05]  /*64d70*/  ENDCOLLECTIVE ;  /* 0x000000000000791b */ /* 0x003fea0003800000 */
.L_x_35164:
[----:B------:R-:W-:Y:S02]  /*64d80*/  IMAD.MOV.U32 R232, RZ, RZ, 0x10 ;  /* 0x00000010ffe87424 */ /* 0x000fe400078e00ff */
[----:B------:R-:W-:Y:S01]  /*64d90*/  FADD.FTZ R233, R233, R223 ;  /* 0x000000dfe9e97221 */ /* 0x000fe20000010000 */
[----:B------:R-:W-:-:S04]  /*64da0*/  MOV R223, 0xffffffff ;  /* 0xffffffff00df7802 */ /* 0x000fc80000000f00 */
[----:B------:R-:W-:-:S07]  /*64db0*/  MOV R235, R233 ;  /* 0x000000e900eb7202 */ /* 0x000fce0000000f00 */
[----:B------:R-:W-:Y:S05]  /*64dc0*/  WARPSYNC.COLLECTIVE R223, `(.L_x_35165) ;  /* 0x00000000df087348 */ /* 0x000fea0003c00000 */
[----:B------:R0:W1:Y:S02]  /*64dd0*/  SHFL.BFLY P2, R223, R235, R232, R224 ;  /* 0x0c0000e8ebdf7389 */ /* 0x00006400000400e0 */
[----:B01----:R-:W-:Y:S05]  /*64de0*/  ENDCOLLECTIVE ;  /* 0x000000000000791b */ /* 0x003fea0003800000 */
.L_x_35165:
[----:B------:R-:W-:Y:S05]  /*64df0*/  BRA `(.L_x_35166) ;  /* 0xffffffbc00107947 */ /* 0x000fea000383ffff */
.L_x_35167:
        /* <DEDUP_REMOVED lines=16> */
.L_x_54481:


//--------------------- .text._ZN10layer_norm31ln_parallel_residual_fwd_kernelINS_13Kernel_traitsI6__halfS2_fS2_fjLj2560ELj1ELj4ELj1ELj16ENS_18Kernel_traits_baseILj2560ES2_S2_fS2_fjLj128EEEEELb1ELb1ELb0EEEvNS_9FwdParamsE --------------------------
	.section	.text._ZN10layer_norm31ln_parallel_residual_fwd_kernelINS_13Kernel_traitsI6__halfS2_fS2_fjLj2560ELj1ELj4ELj1ELj16ENS_18Kernel_traits_baseILj2560ES2_S2_fS2_fjLj128EEEEELb1ELb1ELb0EEEvNS_9FwdParamsE,"ax",@progbits
	.align	128
        .global         _ZN10layer_norm31ln_parallel_residual_fwd_kernelINS_13Kernel_traitsI6__halfS2_fS2_fjLj2560ELj1ELj4ELj1ELj16ENS_18Kernel_traits_baseILj2560ES2_S2_fS2_fjLj128EEEEELb1ELb1ELb0EEEvNS_9FwdParamsE
        .type           _ZN10layer_norm31ln_parallel_residual_fwd_kernelINS_13Kernel_traitsI6__halfS2_fS2_fjLj2560ELj1ELj4ELj1ELj16ENS_18Kernel_traits_baseILj2560ES2_S2_fS2_fjLj128EEEEELb1ELb1ELb0EEEvNS_9FwdParamsE,@function
        .size           _ZN10layer_norm31ln_parallel_residual_fwd_kernelINS_13Kernel_traitsI6__halfS2_fS2_fjLj2560ELj1ELj4ELj1ELj16ENS_18Kernel_traits_baseILj2560ES2_S2_fS2_fjLj128EEEEELb1ELb1ELb0EEEvNS_9FwdParamsE,(.L_x_54482 - _ZN10layer_norm31ln_parallel_residual_fwd_kernelINS_13Kernel_traitsI6__halfS2_fS2_fjLj2560ELj1ELj4ELj1ELj16ENS_18Kernel_traits_baseILj2560ES2_S2_fS2_fjLj128EEEEELb1ELb1ELb0EEEvNS_9FwdParamsE)
        .other          _ZN10layer_norm31ln_parallel_residual_fwd_kernelINS_13Kernel_traitsI6__halfS2_fS2_fjLj2560ELj1ELj4ELj1ELj16ENS_18Kernel_traits_baseILj2560ES2_S2_fS2_fjLj128EEEEELb1ELb1ELb0EEEvNS_9FwdParamsE,@"STO_CUDA_ENTRY STV_DEFAULT"
_ZN10layer_norm31ln_parallel_residual_fwd_kernelINS_13Kernel_traitsI6__halfS2_fS2_fjLj2560ELj1ELj4ELj1ELj16ENS_18Kernel_traits_baseILj2560ES2_S2_fS2_fjLj128EEEEELb1ELb1ELb0EEEvNS_9FwdParamsE:
.text._ZN10layer_norm31ln_parallel_residual_fwd_kernelINS_13Kernel_traitsI6__halfS2_fS2_fjLj2560ELj1ELj4ELj1ELj16ENS_18Kernel_traits_baseILj2560ES2_S2_fS2_fjLj128EEEEELb1ELb1ELb0EEEvNS_9FwdParamsE:
[----:B------:R-:W-:Y:S01]  /*0000*/  LDC R1, c[0x0][0x37c] ;  /* 0x0000df00ff017b82 */ /* 0x000fe20000000800 */
[----:B------:R-:W0:Y:S07]  /*0010*/  LDCU.U8 UR4, c[0x0][0x464] ;  /* 0x00008c80ff0477ac */ /* 0x000e2e0008000000 */
[----:B------:R-:W1:Y:S01]  /*0020*/  LDC R0, c[0x0][0x458] ;  /* 0x00011600ff007b82 */ /* 0x000e620000000800 */
[----:B------:R-:W2:Y:S07]  /*0030*/  LDCU.64 UR6, c[0x0][0x358] ;  /* 0x00006b00ff0677ac */ /* 0x000eae0008000a00 */
[----:B------:R-:W3:Y:S01]  /*0040*/  LDC R21, c[0x0][0x45c] ;  /* 0x00011700ff157b82 */ /* 0x000ee20000000800 */
[----:B------:R-:W4:Y:S01]  /*0050*/  S2R R17, SR_TID.X ;  /* 0x0000000000117919 */ /* 0x000f220000002100 */
[----:B------:R-:W5:Y:S06]  /*0060*/  LDCU.64 UR8, c[0x0][0x438] ;  /* 0x00008700ff0877ac */ /* 0x000f6c0008000a00 */
[----:B------:R-:W5:Y:S01]  /*0070*/  LDC R7, c[0x0][0x388] ;  /* 0x0000e200ff077b82 */ /* 0x000f620000000800 */
[----:B0-----:R-:W-:Y:S01]  /*0080*/  ISETP.NE.AND P0, PT, RZ, UR4, PT ;  /* 0x00000004ff007c0c */ /* 0x001fe2000bf05270 */
[----:B------:R-:W0:-:S12]  /*0090*/  LDCU.64 UR4, c[0x0][0x450] ;  /* 0x00008a00ff0477ac */ /* 0x000e180008000a00 */
[----:B-1----:R-:W-:Y:S01]  /*00a0*/  @P0 IMAD.MOV.U32 R2, RZ, RZ, R0 ;  /* 0x000000ffff020224 */ /* 0x002fe200078e0000 */
[----:B------:R-:W1:Y:S01]  /*00b0*/  @P0 LDC R5, c[0x0][0x460] ;  /* 0x00011800ff050b82 */ /* 0x000e620000000800 */
[----:B---3--:R-:W-:Y:S01]  /*00c0*/  @P0 IMAD.MOV.U32 R3, RZ, RZ, R21 ;  /* 0x000000ffff030224 */ /* 0x008fe200078e0015 */
[----:B0-----:R-:W-:-:S05]  /*00d0*/  MOV R200, UR4 ;  /* 0x0000000400c87c02 */ /* 0x001fca0008000f00 */
[----:B--2---:R-:W1:Y:S01]  /*00e0*/  @P0 LDG.E.64 R2, desc[UR6][R2.64] ;  /* 0x0000000602020981 */ /* 0x004e62000c1e1b00 */
[----:B------:R-:W-:-:S06]  /*00f0*/  IMAD.U32 R201, RZ, RZ, UR5 ;  /* 0x00000005ffc97e24 */ /* 0x000fcc000f8e00ff */
[----:B------:R-:W2:Y:S01]  /*0100*/  @P0 LDG.E.64 R200, desc[UR6][R200.64] ;  /* 0x00000006c8c80981 */ /* 0x000ea2000c1e1b00 */
[----:B------:R-:W0:Y:S01]  /*0110*/  S2UR UR5, SR_CTAID.X ;  /* 0x00000000000579c3 */ /* 0x000e220000002500 */
[----:B----4-:R-:W-:Y:S01]  /*0120*/  LOP3.LUT R196, R17, 0x1f, RZ, 0xc0, !PT ;  /* 0x0000001f11c47812 */ /* 0x010fe200078ec0ff */
[----:B-----5:R-:W-:Y:S01]  /*0130*/  UISETP.NE.U32.AND UP0, UPT, UR8, URZ, UPT ;  /* 0x000000ff0800728c */ /* 0x020fe2000bf05070 */
[----:B------:R-:W-:Y:S01]  /*0140*/  SHF.R.S32.HI R4, RZ, 0x1f, R7 ;  /* 0x0000001fff047819 */ /* 0x000fe20000011407 */
        /* <DEDUP_REMOVED lines=10> */
[----:B------:R-:W-:Y:S02]  /*01f0*/  LOP3.LUT R5, R13, 0x1f, RZ, 0x3c, !PT ;  /* 0x0000001f0d057812 */ /* 0x000fe400078e3cff */
[----:B------:R-:W-:Y:S02]  /*0200*/  @P0 IADD3.X R21, PT, PT, RZ, R3, RZ, P1, !PT ;  /* 0x00000003ff150210 */ /* 0x000fe40000ffe4ff */
[----:B------:R-:W-:Y:S01]  /*0210*/  LEA.HI.SX32 R18, R4, R5, 0x1d ;  /* 0x0000000504127211 */ /* 0x000fe200078feaff */
[C---:B--2---:R-:W-:Y:S01]  /*0220*/  VIADD R120, R200.reuse, 0x9e3779b9 ;  /* 0x9e3779b9c8787836 */ /* 0x044fe20000000000 */
        /* <DEDUP_REMOVED lines=8> */
[----:B------:R-:W-:Y:S01]  /*02b0*/  IADD3 R5, PT, PT, R200, -0xe443238, RZ ;  /* 0xf1bbcdc8c8057810 */ /* 0x000fe20007ffe0ff */
[C---:B------:R-:W-:Y:S01]  /*02c0*/  VIADD R10, R201.reuse, 0xed9eba14 ;  /* 0xed9eba14c90a7836 */ /* 0x040fe20000000000 */
[C---:B------:R-:W-:Y:S01]  /*02d0*/  IADD3 R15, PT, PT, R201.reuse, -0x695add53, RZ ;  /* 0x96a522adc90f7810 */ /* 0x040fe20007ffe0ff */
[----:B------:R-:W-:Y:S01]  /*02e0*/  VIADD R3, R201, 0xa9066899 ;  /* 0xa9066899c9037836 */ /* 0x000fe20000000000 */
[--C-:B------:R-:W-:Y:S01]  /*02f0*/  SHF.R.U64 R16, R0, 0x2, R21.reuse ;  /* 0x0000000200107819 */ /* 0x100fe20000001215 */
[C---:B------:R-:W-:Y:S01]  /*0300*/  VIADD R8, R200.reuse, 0xb54cda56 ;  /* 0xb54cda56c8087836 */ /* 0x040fe20000000000 */
[----:B------:R-:W-:Y:S01]  /*0310*/  SHF.R.U32.HI R12, RZ, 0x2, R21 ;  /* 0x00000002ff0c7819 */ /* 0x000fe20000011615 */
[----:B------:R-:W-:-:S02]  /*0320*/  VIADD R6, R200, 0x5384540f ;  /* 0x5384540fc8067836 */ /* 0x000fc40000000000 */
        /* <DEDUP_REMOVED lines=74> */
[C---:B0-----:R-:W-:Y:S01]  /*07d0*/  @P5 IMAD.WIDE.U32 R102, R13.reuse, 0x10, R102 ;  /* 0x000000100d665825 */ /* 0x041fe200078e0066 */
        /* <DEDUP_REMOVED lines=12> */
.L_x_35169:
        /* <DEDUP_REMOVED lines=25> */
[C---:B--2---:R-:W-:Y:S01]  /*0a30*/  @P5 IMAD.WIDE.U32 R40, R13.reuse, 0x10, R40 ;  /* 0x000000100d285825 */ /* 0x044fe200078e0028 */
[C---:B------:R-:W-:Y:S01]  /*0a40*/  ISETP.GE.U32.AND P1, PT, R18.reuse, 0x100, PT ;  /* 0x000001001200780c */ /* 0x040fe20003f26070 */
        /* <DEDUP_REMOVED lines=72> */
.L_x_35170:
[----:B------:R-:W-:Y:S05]  /*0ed0*/  BSYNC.RECONVERGENT B0 ;  /* 0x0000000000007941 */ /* 0x000fea0003800200 */
.L_x_35168:
[----:B------:R-:W0:Y:S02]  /*0ee0*/  LDCU UR4, c[0x0][0x384] ;  /* 0x00007080ff0477ac */ /* 0x000e240008000800 */
[----:B0-----:R-:W-:-:S13]  /*0ef0*/  ISETP.GE.AND P0, PT, R17, UR4, PT ;  /* 0x0000000411007c0c */ /* 0x001fda000bf06270 */
[----:B------:R-:W-:Y:S05]  /*0f00*/  @P0 EXIT ;  /* 0x000000000000094d */ /* 0x000fea0003800000 */
[----:B------:R-:W-:Y:S01]  /*0f10*/  IMAD.HI.U32 R13, R19, -0x326172a9, RZ ;  /* 0xcd9e8d57130d7827 */ /* 0x000fe200078e00ff */
[----:B------:R-:W0:Y:S03]  /*0f20*/  LDCU UR10, c[0x0][0x408] ;  /* 0x00008100ff0a77ac */ /* 0x000e260008000800 */
[----:B------:R-:W-:Y:S01]  /*0f30*/  IMAD.HI.U32 R101, R16, -0x2daee0ad, RZ ;  /* 0xd2511f5310657827 */ /* 0x000fe200078e00ff */
[----:B------:R-:W-:Y:S01]  /*0f40*/  LOP3.LUT R13, R12, R13, R200, 0x96, !PT ;  /* 0x0000000d0c0d7212 */ /* 0x000fe200078e96c8 */
[----:B------:R-:W1:Y:S02]  /*0f50*/  LDCU UR13, c[0x0][0x388] ;  /* 0x00007100ff0d77ac */ /* 0x000e640008000800 */
[----:B------:R-:W-:Y:S01]  /*0f60*/  IMAD R105, R16, -0x2daee0ad, RZ ;  /* 0xd2511f5310697824 */ /* 0x000fe200078e02ff */
        /* <DEDUP_REMOVED lines=41> */
[----:B------:R-:W-:Y:S01]  /*1200*/  IMAD R11, R9, -0x2daee0ad, RZ ;  /* 0xd2511f53090b7824 */ /* 0x000fe200078e02ff */
[----:B------:R-:W-:Y:S01]  /*1210*/  LOP3.LUT R13, R0, 0x3, RZ, 0xc0, !PT ;  /* 0x00000003000d7812 */ /* 0x000fe200078ec0ff */
        /* <DEDUP_REMOVED lines=19> */
.L_x_36441:
        /* <DEDUP_REMOVED lines=41> */
.L_x_35176:
        /* <DEDUP_REMOVED lines=13> */
.L_x_35178:
[----:B------:R-:W-:Y:S05]  /*16b0*/  BSYNC.RECONVERGENT B2 ;  /* 0x0000000000027941 */ /* 0x000fea0003800200 */
.L_x_35177:
        /* <DEDUP_REMOVED lines=8> */
[----:B------:R-:W-:Y:S01]  /*1740*/  VIADD R193, R201, 0x76cf5d0a ;  /* 0x76cf5d0ac9c17836 */ /* 0x000fe20000000000 */
        /* <DEDUP_REMOVED lines=25> */
[----:B------:R-:W-:-:S04]  /*18e0*/  IMAD.WIDE.U32 R14, R15, -0x2daee0ad, RZ ;  /* 0xd2511f530f0e7825 */ /* 0x000fc800078e00ff */
        /* <DEDUP_REMOVED lines=23> */
[----:B------:R-:W-:Y:S02]  /*1a60*/  LOP3.LUT R15, R15, R112, R193, 0x96, !PT ;  /* 0x000000700f0f7212 */ /* 0x000fe400078e96c1 */
[----:B------:R-:W-:-:S07]  /*1a70*/  MOV R112, R9 ;  /* 0x0000000900707202 */ /* 0x000fce0000000f00 */
.L_x_35175:
[----:B------:R-:W-:Y:S05]  /*1a80*/  BSYNC.RECONVERGENT B1 ;  /* 0x0000000000017941 */ /* 0x000fea0003800200 */
.L_x_35174:
[----:B------:R-:W0:Y:S01]  /*1a90*/  LDC R9, c[0x0][0x404] ;  /* 0x00010100ff097b82 */ /* 0x000e220000000800 */
[----:B------:R-:W-:Y:S01]  /*1aa0*/  I2FP.F32.U32 R13, R112 ;  /* 0x00000070000d7245 */ /* 0x000fe20000201000 */
[----:B------:R-:W-:Y:S01]  /*1ab0*/  IMAD.MOV.U32 R112, RZ, RZ, 0x2f800000 ;  /* 0x2f800000ff707424 */ /* 0x000fe200078e00ff */
[----:B------:R-:W-:Y:S01]  /*1ac0*/  ISETP.NE.AND P2, PT, R115, 0x1, PT ;  /* 0x000000017300780c */ /* 0x000fe20003f45270 */
[----:B------:R-:W-:Y:S01]  /*1ad0*/  BSSY.RECONVERGENT B1, `(.L_x_35179) ;  /* 0x000005c000017945 */ /* 0x000fe20003800200 */
[----:B------:R-:W-:Y:S01]  /*1ae0*/  LOP3.LUT R197, R197, 0xffffffef, RZ, 0xc0, !PT ;  /* 0xffffffefc5c57812 */ /* 0x000fe200078ec0ff */
[----:B------:R-:W-:Y:S01]  /*1af0*/  FFMA.FTZ R114, R13, R112, 1.1641532182693481445e-10 ;  /* 0x2f0000000d727423 */ /* 0x000fe20000010070 */
[----:B------:R-:W-:Y:S02]  /*1b00*/  HFMA2 R193, -RZ, RZ, 0, 1.1920928955078125e-07 ;  /* 0x00000002ffc17431 */ /* 0x000fe400000001ff */
[----:B-----5:R-:W-:Y:S02]  /*1b10*/  HADD2.F32 R113, -RZ, R116.H0_H0 ;  /* 0x20000074ff717230 */ /* 0x020fe40000004100 */
[----:B------:R-:W-:Y:S01]  /*1b20*/  IMAD.MOV.U32 R13, RZ, RZ, R10 ;  /* 0x000000ffff0d7224 */ /* 0x000fe200078e000a */
        /* <DEDUP_REMOVED lines=11> */
.L_x_35181:
        /* <DEDUP_REMOVED lines=13> */
.L_x_35183:
[----:B------:R-:W-:Y:S05]  /*1cb0*/  BSYNC.RECONVERGENT B2 ;  /* 0x0000000000027941 */ /* 0x000fea0003800200 */
.L_x_35182:
[----:B------:R-:W-:Y:S01]  /*1cc0*/  IMAD.WIDE.U32 R114, R19, -0x326172a9, RZ ;  /* 0xcd9e8d5713727825 */ /* 0x000fe200078e00ff */
[----:B------:R-:W-:Y:S02]  /*1cd0*/  LOP3.LUT R202, R11, R15, R201, 0x96, !PT ;  /* 0x0000000f0bca7212 */ /* 0x000fe400078e96c9 */
[----:B------:R-:W-:Y:S01]  /*1ce0*/  IADD3 R193, PT, PT, R201, 0x76cf5d0a, RZ ;  /* 0x76cf5d0ac9c17810 */ /* 0x000fe20007ffe0ff */
[----:B------:R-:W-:Y:S01]  /*1cf0*/  VIADD R13, R200, 0x9e3779b9 ;  /* 0x9e3779b9c80d7836 */ /* 0x000fe20000000000 */
        /* <DEDUP_REMOVED lines=12> */
[----:B------:R-:W-:-:S04]  /*1dc0*/  IMAD.WIDE.U32 R202, R193, -0x326172a9, RZ ;  /* 0xcd9e8d57c1ca7825 */ /* 0x000fc800078e00ff */
[----:B------:R-:W-:Y:S01]  /*1dd0*/  IMAD.WIDE.U32 R194, R13, -0x2daee0ad, RZ ;  /* 0xd2511f530dc27825 */ /* 0x000fe200078e00ff */
[----:B------:R-:W-:Y:S02]  /*1de0*/  IADD3 R13, PT, PT, R201, 0x32370b8f, RZ ;  /* 0x32370b8fc90d7810 */ /* 0x000fe40007ffe0ff */
[----:B------:R-:W-:Y:S01]  /*1df0*/  LOP3.LUT R15, R15, R114, R203, 0x96, !PT ;  /* 0x000000720f0f7212 */ /* 0x000fe200078e96cb */
[----:B------:R-:W-:Y:S01]  /*1e00*/  VIADD R193, R201, 0xed9eba14 ;  /* 0xed9eba14c9c17836 */ /* 0x000fe20000000000 */
[----:B------:R-:W-:-:S03]  /*1e10*/  LOP3.LUT R13, R13, R14, R195, 0x96, !PT ;  /* 0x0000000e0d0d7212 */ /* 0x000fc600078e96c3 */
        /* <DEDUP_REMOVED lines=14> */
[C---:B------:R-:W-:Y:S02]  /*1f00*/  IADD3 R13, PT, PT, R200.reuse, -0x4ab325aa, RZ ;  /* 0xb54cda56c80d7810 */ /* 0x040fe40007ffe0ff */
[----:B------:R-:W-:Y:S01]  /*1f10*/  LOP3.LUT R193, R193, R194, R15, 0x96, !PT ;  /* 0x000000c2c1c17212 */ /* 0x000fe200078e960f */
[----:B------:R-:W-:Y:S01]  /*1f20*/  VIADD R15, R200, 0x5384540f ;  /* 0x5384540fc80f7836 */ /* 0x000fe20000000000 */
[----:B------:R-:W-:-:S03]  /*1f30*/  LOP3.LUT R13, R13, R202, R115, 0x96, !PT ;  /* 0x000000ca0d0d7212 */ /* 0x000fc600078e9673 */
[----:B------:R-:W-:Y:S01]  /*1f40*/  IMAD.WIDE.U32 R202, R193, -0x326172a9, RZ ;  /* 0xcd9e8d57c1ca7825 */ /* 0x000fe200078e00ff */
[----:B------:R-:W-:-:S03]  /*1f50*/  IADD3 R193, PT, PT, R201, -0x24c28bd8, RZ ;  /* 0xdb3d7428c9c17810 */ /* 0x000fc60007ffe0ff */
[----:B------:R-:W-:Y:S01]  /*1f60*/  IMAD.WIDE.U32 R194, R13, -0x2daee0ad, RZ ;  /* 0xd2511f530dc27825 */ /* 0x000fe200078e00ff */
[----:B------:R-:W-:-:S03]  /*1f70*/  LOP3.LUT R114, R15, R114, R203, 0x96, !PT ;  /* 0x000000720f727212 */ /* 0x000fc600078e96cb */
[----:B------:R-:W-:Y:S02]  /*1f80*/  VIADD R13, R201, 0x1fd5c5a3 ;  /* 0x1fd5c5a3c90d7836 */ /* 0x000fe40000000000 */
[----:B------:R-:W-:-:S03]  /*1f90*/  IMAD.WIDE.U32 R114, R114, -0x2daee0ad, RZ ;  /* 0xd2511f5372727825 */ /* 0x000fc600078e00ff */
[----:B------:R-:W-:Y:S01]  /*1fa0*/  LOP3.LUT R14, R13, R14, R195, 0x96, !PT ;  /* 0x0000000e0d0e7212 */ /* 0x000fe200078e96c3 */
[----:B------:R-:W-:Y:S01]  /*1fb0*/  VIADD R13, R200, 0xf1bbcdc8 ;  /* 0xf1bbcdc8c80d7836 */ /* 0x000fe20000000000 */
[----:B------:R-:W-:-:S03]  /*1fc0*/  LOP3.LUT R193, R193, R194, R115, 0x96, !PT ;  /* 0x000000c2c1c17212 */ /* 0x000fc600078e9673 */
[----:B------:R-:W-:-:S05]  /*1fd0*/  IMAD.WIDE.U32 R14, R14, -0x326172a9, RZ ;  /* 0xcd9e8d570e0e7825 */ /* 0x000fca00078e00ff */
        /* <DEDUP_REMOVED lines=8> */
[----:B------:R-:W-:Y:S01]  /*2060*/  IMAD.MOV.U32 R13, RZ, RZ, R192 ;  /* 0x000000ffff0d7224 */ /* 0x000fe200078e00c0 */
[----:B------:R-:W-:Y:S01]  /*2070*/  MOV R192, R194 ;  /* 0x000000c200c07202 */ /* 0x000fe20000000f00 */
[----:B------:R-:W-:-:S07]  /*2080*/  IMAD.MOV.U32 R193, RZ, RZ, RZ ;  /* 0x000000ffffc17224 */ /* 0x000fce00078e00ff */
.L_x_35180:
[----:B------:R-:W-:Y:S05]  /*2090*/  BSYNC.RECONVERGENT B1 ;  /* 0x0000000000017941 */ /* 0x000fea0003800200 */
.L_x_35179:
        /* <DEDUP_REMOVED lines=19> */
.L_x_35186:
        /* <DEDUP_REMOVED lines=13> */
.L_x_35188:
[----:B------:R-:W-:Y:S05]  /*22a0*/  BSYNC.RECONVERGENT B2 ;  /* 0x0000000000027941 */ /* 0x000fea0003800200 */
.L_x_35187:
        /* <DEDUP_REMOVED lines=30> */
[----:B------:R-:W-:Y:S02]  /*2490*/  IADD3 R13, PT, PT, R201, -0x56f99767, RZ ;  /* 0xa9066899c90d7810 */ /* 0x000fe40007ffe0ff */
        /* <DEDUP_REMOVED lines=19> */
[----:B------:R-:W-:Y:S01]  /*25d0*/  HFMA2 R115, -RZ, RZ, 0, 0 ;  /* 0x00000000ff737431 */ /* 0x000fe200000001ff */
[----:B------:R-:W-:Y:S01]  /*25e0*/  LOP3.LUT R13, R13, R202, R15, 0x96, !PT ;  /* 0x000000ca0d0d7212 */ /* 0x000fe200078e960f */
[----:B------:R-:W-:-:S04]  /*25f0*/  IMAD.WIDE.U32 R202, R193, -0x326172a9, RZ ;  /* 0xcd9e8d57c1ca7825 */ /* 0x000fc800078e00ff */
[----:B------:R-:W-:Y:S01]  /*2600*/  VIADD R15, R200, 0x8ff34781 ;  /* 0x8ff34781c80f7836 */ /* 0x000fe20000000000 */
[----:B------:R-:W-:Y:S01]  /*2610*/  MOV R10, R202 ;  /* 0x000000ca000a7202 */ /* 0x000fe20000000f00 */
[----:B------:R-:W-:-:S03]  /*2620*/  IMAD.WIDE.U32 R194, R13, -0x2daee0ad, RZ ;  /* 0xd2511f530dc27825 */ /* 0x000fc600078e00ff */
[----:B------:R-:W-:Y:S01]  /*2630*/  LOP3.LUT R14, R15, R14, R203, 0x96, !PT ;  /* 0x0000000e0f0e7212 */ /* 0x000fe200078e96cb */
[----:B------:R-:W-:-:S05]  /*2640*/  VIADD R13, R201, 0x96a522ad ;  /* 0x96a522adc90d7836 */ /* 0x000fca0000000000 */
[----:B------:R-:W-:Y:S01]  /*2650*/  LOP3.LUT R15, R13, R114, R195, 0x96, !PT ;  /* 0x000000720d0f7212 */ /* 0x000fe200078e96c3 */
[----:B------:R-:W-:Y:S02]  /*2660*/  IMAD.MOV.U32 R13, RZ, RZ, R192 ;  /* 0x000000ffff0d7224 */ /* 0x000fe400078e00c0 */
[----:B------:R-:W-:-:S07]  /*2670*/  IMAD.MOV.U32 R192, RZ, RZ, R194 ;  /* 0x000000ffffc07224 */ /* 0x000fce00078e00c2 */
.L_x_35185:
[----:B------:R-:W-:Y:S05]  /*2680*/  BSYNC.RECONVERGENT B1 ;  /* 0x0000000000017941 */ /* 0x000fea0003800200 */
.L_x_35184:
        /* <DEDUP_REMOVED lines=19> */
.L_x_35191:
        /* <DEDUP_REMOVED lines=13> */
.L_x_35193:
[----:B------:R-:W-:Y:S05]  /*2890*/  BSYNC.RECONVERGENT B2 ;  /* 0x0000000000027941 */ /* 0x000fea0003800200 */
.L_x_35192:
        /* <DEDUP_REMOVED lines=14> */
[----:B------:R-:W-:Y:S02]  /*2980*/  VIADD R13, R200, 0x3c6ef372 ;  /* 0x3c6ef372c80d7836 */ /* 0x000fe40000000000 */
[----:B------:R-:W-:-:S03]  /*2990*/  IMAD.MOV.U32 R193, RZ, RZ, RZ ;  /* 0x000000ffffc17224 */ /* 0x000fc600078e00ff */
        /* <DEDUP_REMOVED lines=9> */
[C---:B------:R-:W-:Y:S02]  /*2a30*/  IADD3 R13, PT, PT, R200.reuse, 0x78dde6e4, RZ ;  /* 0x78dde6e4c80d7810 */ /* 0x040fe40007ffe0ff */
[----:B------:R-:W-:Y:S01]  /*2a40*/  LOP3.LUT R115, R115, R202, R15, 0x96, !PT ;  /* 0x000000ca73737212 */ /* 0x000fe200078e960f */
[----:B------:R-:W-:Y:S01]  /*2a50*/  VIADD R15, R200, 0x1715609d ;  /* 0x1715609dc80f7836 */ /* 0x000fe20000000000 */
[----:B------:R-:W-:-:S03]  /*2a60*/  LOP3.LUT R13, R13, R204, R195, 0x96, !PT ;  /* 0x000000cc0d0d7212 */ /* 0x000fc600078e96c3 */
[----:B------:R-:W-:Y:S01]  /*2a70*/  IMAD.WIDE.U32 R204, R115, -0x326172a9, RZ ;  /* 0xcd9e8d5773cc7825 */ /* 0x000fe200078e00ff */
[----:B------:R-:W-:-:S03]  /*2a80*/  IADD3 R115, PT, PT, R201, 0x646e171e, RZ ;  /* 0x646e171ec9737810 */ /* 0x000fc60007ffe0ff */
        /* <DEDUP_REMOVED lines=30> */
.L_x_35190:
[----:B------:R-:W-:Y:S05]  /*2c70*/  BSYNC.RECONVERGENT B1 ;  /* 0x0000000000017941 */ /* 0x000fea0003800200 */
.L_x_35189:
        /* <DEDUP_REMOVED lines=19> */
.L_x_35196:
        /* <DEDUP_REMOVED lines=13> */
.L_x_35198:
[----:B------:R-:W-:Y:S05]  /*2e80*/  BSYNC.RECONVERGENT B2 ;  /* 0x0000000000027941 */ /* 0x000fea0003800200 */
.L_x_35197:
        /* <DEDUP_REMOVED lines=48> */
[----:B------:R-:W-:Y:S01]  /*3190*/  LOP3.LUT R115, R115, R202, R195, 0x96, !PT ;  /* 0x000000ca73737212 */ /* 0x000fe200078e96c3 */
[----:B------:R-:W-:Y:S02]  /*31a0*/  IMAD.MOV.U32 R195, RZ, RZ, RZ ;  /* 0x000000ffffc37224 */ /* 0x000fe400078e00ff */
        /* <DEDUP_REMOVED lines=10> */
[----:B------:R-:W-:-:S07]  /*3250*/  MOV R192, R202 ;  /* 0x000000ca00c07202 */ /* 0x000fce0000000f00 */
.L_x_35195:
[----:B------:R-:W-:Y:S05]  /*3260*/  BSYNC.RECONVERGENT B1 ;  /* 0x0000000000017941 */ /* 0x000fea0003800200 */
.L_x_35194:
        /* <DEDUP_REMOVED lines=17> */
.L_x_35201:
        /* <DEDUP_REMOVED lines=13> */
.L_x_35203:
[----:B------:R-:W-:Y:S05]  /*3450*/  BSYNC.RECONVERGENT B2 ;  /* 0x0000000000027941 */ /* 0x000fea0003800200 */
.L_x_35202:
        /* <DEDUP_REMOVED lines=49> */
[----:B------:R-:W-:-:S04]  /*3770*/  LOP3.LUT R193, R193, R202, R195, 0x96, !PT ;  /* 0x000000cac1c17212 */ /* 0x000fc800078e96c3 */
[----:B------:R-:W-:Y:S01]  /*3780*/  LOP3.LUT R13, R13, R204, R15, 0x96, !PT ;  /* 0x000000cc0d0d7212 */ /* 0x000fe200078e960f */
[----:B------:R-:W-:-:S04]  /*3790*/  IMAD.WIDE.U32 R204, R193, -0x326172a9, RZ ;  /* 0xcd9e8d57c1cc7825 */ /* 0x000fc800078e00ff */
[----:B------:R-:W-:Y:S02]  /*37a0*/  HFMA2 R193, -RZ, RZ, 0, 0 ;  /* 0x00000000ffc17431 */ /* 0x000fe400000001ff */
        /* <DEDUP_REMOVED lines=8> */
.L_x_35200:
[----:B------:R-:W-:Y:S05]  /*3830*/  BSYNC.RECONVERGENT B1 ;  /* 0x0000000000017941 */ /* 0x000fea0003800200 */
.L_x_35199:
        /* <DEDUP_REMOVED lines=17> */
.L_x_35206:
        /* <DEDUP_REMOVED lines=13> */
.L_x_35208:
[----:B------:R-:W-:Y:S05]  /*3a20*/  BSYNC.RECONVERGENT B2 ;  /* 0x0000000000027941 */ /* 0x000fea0003800200 */
.L_x_35207:
        /* <DEDUP_REMOVED lines=61> */
.L_x_35205:
[----:B------:R-:W-:Y:S05]  /*3e00*/  BSYNC.RECONVERGENT B1 ;  /* 0x0000000000017941 */ /* 0x000fea0003800200 */
.L_x_35204:
[----:B------:R-:W-:Y:S01]  /*3e10*/  ISETP.NE.AND P5, PT, R199, 0x1, PT ;  /* 0x00000001c700780c */ /* 0x000fe20003fa5270 */
[----:B------:R-:W-:Y:S01]  /*3e20*/  BSSY.RECONVERGENT B1, `(.L_x_35209) ;  /* 0x000005b000017945 */ /* 0x000fe20003800200 */
[----:B------:R-:W-:Y:S01]  /*3e30*/  I2FP.F32.U32 R13, R13 ;  /* 0x0000000d000d7245 */ /* 0x000fe20000201000 */
[----:B------:R-:W-:Y:S02]  /*3e40*/  HADD2.F32 R193, -RZ, R119.H0_H0 ;  /* 0x20000077ffc17230 */ /* 0x000fe40000004100 */
[----:B------:R-:W-:Y:S02]  /*3e50*/  IMAD.MOV.U32 R195, RZ, RZ, R10 ;  /* 0x000000ffffc37224 */ /* 0x000fe400078e000a */
[----:B------:R-:W-:Y:S01]  /*3e60*/  FFMA.FTZ R194, R13, R112, 1.1641532182693481445e-10 ;  /* 0x2f0000000dc27423 */ /* 0x000fe20000010070 */
[----:B------:R-:W-:-:S04]  /*3e70*/  HFMA2 R13, -RZ, RZ, 0, 1.1920928955078125e-07 ;  /* 0x00000002ff0d7431 */ /* 0x000fc800000001ff */
        /* <DEDUP_REMOVED lines=10> */
.L_x_35211:
        /* <DEDUP_REMOVED lines=13> */
.L_x_35213:
[----:B------:R-:W-:Y:S05]  /*3ff0*/  BSYNC.RECONVERGENT B2 ;  /* 0x0000000000027941 */ /* 0x000fea0003800200 */
.L_x_35212:
        /* <DEDUP_REMOVED lines=49> */
[----:B------:R-:W-:Y:S02]  /*4310*/  IMAD.MOV.U32 R195, RZ, RZ, R192 ;  /* 0x000000ffffc37224 */ /* 0x000fe400078e00c0 */
        /* <DEDUP_REMOVED lines=10> */
[----:B------:R-:W-:-:S07]  /*43c0*/  MOV R192, R202 ;  /* 0x000000ca00c07202 */ /* 0x000fce0000000f00 */
.L_x_35210:
[----:B------:R-:W-:Y:S05]  /*43d0*/  BSYNC.RECONVERGENT B1 ;  /* 0x0000000000017941 */ /* 0x000fea0003800200 */
.L_x_35209:
[----:B------:R-:W-:Y:S01]  /*43e0*/  I2FP.F32.U32 R195, R195 ;  /* 0x000000c300c37245 */ /* 0x000fe20000201000 */
[----:B------:R-:W-:Y:S01]  /*43f0*/  FMUL.FTZ R113, R113, UR10 ;  /* 0x0000000a71717c20 */ /* 0x000fe20008410000 */
[----:B------:R-:W-:Y:S01]  /*4400*/  P2R R202, PR, RZ, 0x2 ;  /* 0x00000002ffca7803 */ /* 0x000fe20000000000 */
[----:B------:R-:W-:Y:S01]  /*4410*/  HADD2.F32 R199, -RZ, R119.H1_H1 ;  /* 0x30000077ffc77230 */ /* 0x000fe20000004100 */
[----:B------:R-:W-:Y:S01]  /*4420*/  LOP3.LUT P1, RZ, R197, 0x10, RZ, 0xc0, !PT ;  /* 0x00000010c5ff7812 */ /* 0x000fe2000782c0ff */
[----:B------:R-:W-:Y:S01]  /*4430*/  FFMA.FTZ R194, R195, R112, 1.1641532182693481445e-10 ;  /* 0x2f000000c3c27423 */ /* 0x000fe20000010070 */
[----:B------:R-:W-:Y:S01]  /*4440*/  FMUL.FTZ R112, R118, UR10 ;  /* 0x0000000a76707c20 */ /* 0x000fe20008410000 */
[----:B------:R-:W-:Y:S01]  /*4450*/  P2R R203, PR, RZ, 0x1 ;  /* 0x00000001ffcb7803 */ /* 0x000fe20000000000 */
[----:B------:R-:W-:Y:S01]  /*4460*/  FMUL.FTZ R116, R116, UR10 ;  /* 0x0000000a74747c20 */ /* 0x000fe20008410000 */
[----:B------:R-:W-:Y:S01]  /*4470*/  LOP3.LUT P0, RZ, R197, 0x8, RZ, 0xc0, !PT ;  /* 0x00000008c5ff7812 */ /* 0x000fe2000780c0ff */
[----:B------:R-:W-:Y:S01]  /*4480*/  FMUL.FTZ R115, R115, UR10 ;  /* 0x0000000a73737c20 */ /* 0x000fe20008410000 */
[----:B------:R-:W-:Y:S01]  /*4490*/  FMUL.FTZ R119, R117, UR10 ;  /* 0x0000000a75777c20 */ /* 0x000fe20008410000 */
[----:B------:R-:W-:Y:S01]  /*44a0*/  FSEL R117, R112, RZ, P3 ;  /* 0x000000ff70757208 */ /* 0x000fe20001800000 */
[----:B------:R-:W-:Y:S01]  /*44b0*/  FMUL.FTZ R193, R193, UR10 ;  /* 0x0000000ac1c17c20 */ /* 0x000fe20008410000 */
[----:B------:R-:W-:Y:S01]  /*44c0*/  LOP3.LUT P5, RZ, R197, 0x2, RZ, 0xc0, !PT ;  /* 0x00000002c5ff7812 */ /* 0x000fe200078ac0ff */
[----:B------:R-:W-:Y:S01]  /*44d0*/  FMUL.FTZ R114, R114, UR10 ;  /* 0x0000000a72727c20 */ /* 0x000fe20008410000 */
[----:B------:R-:W-:Y:S01]  /*44e0*/  FSEL R112, R113, RZ, P1 ;  /* 0x000000ff71707208 */ /* 0x000fe20000800000 */
[----:B------:R-:W-:Y:S01]  /*44f0*/  FMUL.FTZ R199, R199, UR10 ;  /* 0x0000000ac7c77c20 */ /* 0x000fe20008410000 */
[----:B------:R-:W-:-:S02]  /*4500*/  ISETP.NE.AND P1, PT, R202, RZ, PT ;  /* 0x000000ffca00720c */ /* 0x000fc40003f25270 */
[----:B------:R-:W-:Y:S02]  /*4510*/  FSEL R113, R116, RZ, P0 ;  /* 0x000000ff74717208 */ /* 0x000fe40000000000 */
[----:B------:R-:W-:Y:S02]  /*4520*/  FSEL R116, R115, RZ, P2 ;  /* 0x000000ff73747208 */ /* 0x000fe40001000000 */
[----:B------:R-:W-:Y:S02]  /*4530*/  FSEL R115, R119, RZ, P5 ;  /* 0x000000ff77737208 */ /* 0x000fe40002800000 */
[----:B------:R-:W-:Y:S02]  /*4540*/  LOP3.LUT P6, RZ, R197, 0x4, RZ, 0xc0, !PT ;  /* 0x00000004c5ff7812 */ /* 0x000fe400078cc0ff */
[----:B------:R-:W-:Y:S02]  /*4550*/  FSETP.GTU.FTZ.AND P5, PT, R194, R9, PT ;  /* 0x00000009c200720b */ /* 0x000fe40003fbc000 */
        /* <DEDUP_REMOVED lines=8> */
[----:B------:R-:W-:Y:S01]  /*45e0*/  @P1 FADD.FTZ R116, R108, R116 ;  /* 0x000000746c741221 */ /* 0x000fe20000010000 */
[----:B------:R-:W-:Y:S01]  /*45f0*/  @P1 FADD.FTZ R117, R109, R117 ;  /* 0x000000756d751221 */ /* 0x000fe20000010000 */
[----:B------:R-:W-:Y:S01]  /*4600*/  @P1 FADD.FTZ R118, R110, R118 ;  /* 0x000000766e761221 */ /* 0x000fe20000010000 */
[----:B------:R-:W-:Y:S01]  /*4610*/  @P1 FADD.FTZ R119, R111, R119 ;  /* 0x000000776f771221 */ /* 0x000fe20000010000 */
[----:B------:R-:W-:Y:S01]  /*4620*/  PLOP3.LUT P5, PT, P5, PT, PT, 0x8, 0x80 ;  /* 0x000000000080781c */ /* 0x000fe20002fae170 */
[----:B------:R-:W-:-:S12]  /*4630*/  BRA `(.L_x_35214) ;  /* 0x0000006000607947 */ /* 0x000fd80003800000 */
.L_x_35173:
        /* <DEDUP_REMOVED lines=16> */
.L_x_35217:
        /* <DEDUP_REMOVED lines=13> */
.L_x_35219:
[----:B------:R-:W-:Y:S05]  /*4810*/  BSYNC.RECONVERGENT B2 ;  /* 0x0000000000027941 */ /* 0x000fea0003800200 */
.L_x_35218:
        /* <DEDUP_REMOVED lines=44> */
[C---:B------:R-:W-:Y:S02]  /*4ae0*/  VIADD R13, R201.reuse, 0xdb3d7428 ;  /* 0xdb3d7428c90d7836 */ /* 0x040fe40000000000 */
        /* <DEDUP_REMOVED lines=14> */
[----:B------:R-:W-:-:S07]  /*4bd0*/  IMAD.MOV.U32 R2, RZ, RZ, R9 ;  /* 0x000000ffff027224 */ /* 0x000fce00078e0009 */
.L_x_35216:
[----:B------:R-:W-:Y:S05]  /*4be0*/  BSYNC.RECONVERGENT B1 ;  /* 0x0000000000017941 */ /* 0x000fea0003800200 */
.L_x_35215:
        /* <DEDUP_REMOVED lines=8> */
[----:B------:R-:W-:Y:S01]  /*4c70*/  FFMA.FTZ R3, R2, R193, 1.1641532182693481445e-10 ;  /* 0x2f00000002037423 */ /* 0x000fe200000100c1 */
[----:B-----5:R-:W-:-:S04]  /*4c80*/  HADD2.F32 R2, -RZ, R116.H0_H0 ;  /* 0x20000074ff027230 */ /* 0x020fc80000004100 */
        /* <DEDUP_REMOVED lines=13> */
.L_x_35222:
        /* <DEDUP_REMOVED lines=13> */
.L_x_35224:
[----:B------:R-:W-:Y:S05]  /*4e30*/  BSYNC.RECONVERGENT B2 ;  /* 0x0000000000027941 */ /* 0x000fea0003800200 */
.L_x_35223:
        /* <DEDUP_REMOVED lines=53> */
[----:B------:R-:W-:Y:S01]  /*5190*/  IMAD.MOV.U32 R10, RZ, RZ, R114 ;  /* 0x000000ffff0a7224 */ /* 0x000fe200078e0072 */
[----:B------:R-:W-:Y:S01]  /*51a0*/  IADD3 R3, PT, PT, R200, -0x700cb87f, RZ ;  /* 0x8ff34781c8037810 */ /* 0x000fe20007ffe0ff */
[----:B------:R-:W-:Y:S02]  /*51b0*/  IMAD.MOV.U32 R5, RZ, RZ, RZ ;  /* 0x000000ffff057224 */ /* 0x000fe400078e00ff */
[----:B------:R-:W-:Y:S01]  /*51c0*/  IMAD.WIDE.U32 R112, R112, -0x2daee0ad, RZ ;  /* 0xd2511f5370707825 */ /* 0x000fe200078e00ff */
[----:B------:R-:W-:Y:S02]  /*51d0*/  LOP3.LUT R14, R3, R6, R115, 0x96, !PT ;  /* 0x00000006030e7212 */ /* 0x000fe400078e9673 */
[----:B------:R-:W-:Y:S01]  /*51e0*/  MOV R3, R192 ;  /* 0x000000c000037202 */ /* 0x000fe20000000f00 */
[----:B------:R-:W-:Y:S01]  /*51f0*/  IMAD.MOV.U32 R192, RZ, RZ, R112 ;  /* 0x000000ffffc07224 */ /* 0x000fe200078e0070 */
[----:B------:R-:W-:-:S07]  /*5200*/  LOP3.LUT R15, R15, R4, R113, 0x96, !PT ;  /* 0x000000040f0f7212 */ /* 0x000fce00078e9671 */
.L_x_35221:
[----:B------:R-:W-:Y:S05]  /*5210*/  BSYNC.RECONVERGENT B1 ;  /* 0x0000000000017941 */ /* 0x000fea0003800200 */
.L_x_35220:
[----:B------:R-:W-:Y:S01]  /*5220*/  I2FP.F32.U32 R4, R3 ;  /* 0x0000000300047245 */ /* 0x000fe20000201000 */
[----:B------:R-:W-:Y:S01]  /*5230*/  HADD2.F32 R6, -RZ, R100.H0_H0 ;  /* 0x20000064ff067230 */ /* 0x000fe20000004100 */
[----:B------:R-:W-:Y:S01]  /*5240*/  ISETP.NE.AND P3, PT, R5, 0x1, PT ;  /* 0x000000010500780c */ /* 0x000fe20003f65270 */
[----:B------:R-:W-:Y:S02]  /*5250*/  BSSY.RECONVERGENT B1, `(.L_x_35225) ;  /* 0x000005f000017945 */ /* 0x000fe40003800200 */
[----:B------:R-:W-:Y:S01]  /*5260*/  FFMA.FTZ R3, R4, R193, 1.1641532182693481445e-10 ;  /* 0x2f00000004037423 */ /* 0x000fe200000100c1 */
[----:B------:R-:W-:Y:S01]  /*5270*/  FMUL.FTZ R6, R6, R9 ;  /* 0x0000000906067220 */ /* 0x000fe20000410000 */
[----:B------:R-:W-:-:S03]  /*5280*/  HFMA2 R4, -RZ, RZ, 0, 1.1920928955078125e-07 ;  /* 0x00000002ff047431 */ /* 0x000fc600000001ff */
[----:B------:R-:W-:Y:S02]  /*5290*/  FSETP.GTU.FTZ.AND P2, PT, R3, R0, PT ;  /* 0x000000000300720b */ /* 0x000fe40003f5c000 */
[----:B------:R-:W-:Y:S01]  /*52a0*/  FSEL R3, R2, RZ, P4 ;  /* 0x000000ff02037208 */ /* 0x000fe20002000000 */
[----:B------:R-:W-:Y:S01]  /*52b0*/  IMAD.MOV.U32 R2, RZ, RZ, R10 ;  /* 0x000000ffff027224 */ /* 0x000fe200078e000a */
        /* <DEDUP_REMOVED lines=13> */
.L_x_35227:
        /* <DEDUP_REMOVED lines=13> */
.L_x_35229:
[----:B------:R-:W-:Y:S05]  /*5460*/  BSYNC.RECONVERGENT B2 ;  /* 0x0000000000027941 */ /* 0x000fea0003800200 */
.L_x_35228:
[----:B------:R-:W-:Y:S01]  /*5470*/  IMAD.WIDE.U32 R4, R19, -0x326172a9, RZ ;  /* 0xcd9e8d5713047825 */ /* 0x000fe200078e00ff */
[----:B------:R-:W-:Y:S02]  /*5480*/  LOP3.LUT R14, R11, R3, R201, 0x96, !PT ;  /* 0x000000030b0e7212 */ /* 0x000fe400078e96c9 */
[C---:B------:R-:W-:Y:S01]  /*5490*/  IADD3 R13, PT, PT, R201.reuse, 0x76cf5d0a, RZ ;  /* 0x76cf5d0ac90d7810 */ /* 0x040fe20007ffe0ff */
[----:B------:R-:W-:Y:S01]  /*54a0*/  VIADD R3, R200, 0x9e3779b9 ;  /* 0x9e3779b9c8037836 */ /* 0x000fe20000000000 */
[----:B------:R-:W-:Y:S01]  /*54b0*/  LOP3.LUT R6, R12, R5, R200, 0x96, !PT ;  /* 0x000000050c067212 */ /* 0x000fe200078e96c8 */
[----:B------:R-:W-:Y:S02]  /*54c0*/  VIADD R5, R201, 0xbb67ae85 ;  /* 0xbb67ae85c9057836 */ /* 0x000fe40000000000 */
[----:B------:R-:W-:-:S04]  /*54d0*/  IMAD.WIDE.U32 R14, R14, -0x326172a9, RZ ;  /* 0xcd9e8d570e0e7825 */ /* 0x000fc800078e00ff */
[----:B------:R-:W-:Y:S01]  /*54e0*/  IMAD.WIDE.U32 R6, R6, -0x2daee0ad, RZ ;  /* 0xd2511f5306067825 */ /* 0x000fe200078e00ff */
[----:B------:R-:W-:-:S04]  /*54f0*/  LOP3.LUT R3, R3, R4, R15, 0x96, !PT ;  /* 0x0000000403037212 */ /* 0x000fc800078e960f */
        /* <DEDUP_REMOVED lines=17> */
[----:B------:R-:W-:Y:S02]  /*5610*/  IADD3 R3, PT, PT, R200, 0x1715609d, RZ ;  /* 0x1715609dc8037810 */ /* 0x000fe40007ffe0ff */
        /* <DEDUP_REMOVED lines=13> */
[----:B------:R-:W-:Y:S02]  /*56f0*/  VIADD R5, R201, 0x1fd5c5a3 ;  /* 0x1fd5c5a3c9057836 */ /* 0x000fe40000000000 */
        /* <DEDUP_REMOVED lines=20> */
.L_x_35226:
[----:B------:R-:W-:Y:S05]  /*5840*/  BSYNC.RECONVERGENT B1 ;  /* 0x0000000000017941 */ /* 0x000fea0003800200 */
.L_x_35225:
[----:B------:R-:W-:Y:S01]  /*5850*/  I2FP.F32.U32 R2, R2 ;  /* 0x0000000200027245 */ /* 0x000fe20000201000 */
[----:B------:R-:W-:Y:S01]  /*5860*/  BSSY.RECONVERGENT B1, `(.L_x_35230) ;  /* 0x000005e000017945 */ /* 0x000fe20003800200 */
[----:B------:R-:W-:Y:S01]  /*5870*/  ISETP.NE.AND P2, PT, R4, 0x1, PT ;  /* 0x000000010400780c */ /* 0x000fe20003f45270 */
[----:B------:R-:W-:Y:S01]  /*5880*/  IMAD.MOV.U32 R5, RZ, RZ, 0x2 ;  /* 0x00000002ff057424 */ /* 0x000fe200078e00ff */
[----:B------:R-:W-:Y:S01]  /*5890*/  LOP3.LUT R197, R197, 0xfffffff7, RZ, 0xc0, !PT ;  /* 0xfffffff7c5c57812 */ /* 0x000fe200078ec0ff */
[----:B------:R-:W-:Y:S01]  /*58a0*/  FFMA.FTZ R3, R2, R193, 1.1641532182693481445e-10 ;  /* 0x2f00000002037423 */ /* 0x000fe200000100c1 */
[----:B------:R-:W-:-:S04]  /*58b0*/  HADD2.F32 R2, -RZ, R116.H1_H1 ;  /* 0x30000074ff027230 */ /* 0x000fc80000004100 */
        /* <DEDUP_REMOVED lines=13> */
.L_x_35232:
        /* <DEDUP_REMOVED lines=13> */
.L_x_35234:
[----:B------:R-:W-:Y:S05]  /*5a60*/  BSYNC.RECONVERGENT B2 ;  /* 0x0000000000027941 */ /* 0x000fea0003800200 */
.L_x_35233:
        /* <DEDUP_REMOVED lines=51> */
[----:B------:R-:W-:Y:S01]  /*5da0*/  LOP3.LUT R114, R3, R114, R7, 0x96, !PT ;  /* 0x0000007203727212 */ /* 0x000fe200078e9607 */
[----:B------:R-:W-:Y:S02]  /*5db0*/  VIADD R3, R200, 0x8ff34781 ;  /* 0x8ff34781c8037836 */ /* 0x000fe40000000000 */
[----:B------:R-:W-:Y:S02]  /*5dc0*/  HFMA2 R5, -RZ, RZ, 0, 0 ;  /* 0x00000000ff057431 */ /* 0x000fe400000001ff */
[----:B------:R-:W-:-:S04]  /*5dd0*/  IMAD.WIDE.U32 R194, R13, -0x326172a9, RZ ;  /* 0xcd9e8d570dc27825 */ /* 0x000fc800078e00ff */
[----:B------:R-:W-:Y:S01]  /*5de0*/  IMAD.WIDE.U32 R114, R114, -0x2daee0ad, RZ ;  /* 0xd2511f5372727825 */ /* 0x000fe200078e00ff */
[----:B------:R-:W-:Y:S02]  /*5df0*/  LOP3.LUT R14, R3, R6, R195, 0x96, !PT ;  /* 0x00000006030e7212 */ /* 0x000fe400078e96c3 */
[----:B------:R-:W-:Y:S01]  /*5e00*/  MOV R10, R194 ;  /* 0x000000c2000a7202 */ /* 0x000fe20000000f00 */
[----:B------:R-:W-:Y:S01]  /*5e10*/  IMAD.MOV.U32 R3, RZ, RZ, R192 ;  /* 0x000000ffff037224 */ /* 0x000fe200078e00c0 */
[----:B------:R-:W-:Y:S01]  /*5e20*/  LOP3.LUT R15, R15, R4, R115, 0x96, !PT ;  /* 0x000000040f0f7212 */ /* 0x000fe200078e9673 */
[----:B------:R-:W-:-:S07]  /*5e30*/  IMAD.MOV.U32 R192, RZ, RZ, R114 ;  /* 0x000000ffffc07224 */ /* 0x000fce00078e0072 */
.L_x_35231:
[----:B------:R-:W-:Y:S05]  /*5e40*/  BSYNC.RECONVERGENT B1 ;  /* 0x0000000000017941 */ /* 0x000fea0003800200 */
.L_x_35230:
[----:B------:R-:W-:Y:S01]  /*5e50*/  I2FP.F32.U32 R4, R3 ;  /* 0x0000000300047245 */ /* 0x000fe20000201000 */
[----:B------:R-:W-:Y:S01]  /*5e60*/  HADD2.F32 R6, -RZ, R100.H1_H1 ;  /* 0x30000064ff067230 */ /* 0x000fe20000004100 */
[----:B------:R-:W-:Y:S01]  /*5e70*/  ISETP.NE.AND P3, PT, R5, 0x1, PT ;  /* 0x000000010500780c */ /* 0x000fe20003f65270 */
[----:B------:R-:W-:Y:S01]  /*5e80*/  BSSY.RECONVERGENT B1, `(.L_x_35235) ;  /* 0x000005f000017945 */ /* 0x000fe20003800200 */
[----:B------:R-:W-:Y:S01]  /*5e90*/  FSEL R113, R2, RZ, P4 ;  /* 0x000000ff02717208 */ /* 0x000fe20002000000 */
[----:B------:R-:W-:Y:S01]  /*5ea0*/  FFMA.FTZ R3, R4, R193, 1.1641532182693481445e-10 ;  /* 0x2f00000004037423 */ /* 0x000fe200000100c1 */
[----:B------:R-:W-:Y:S01]  /*5eb0*/  FMUL.FTZ R6, R6, R9 ;  /* 0x0000000906067220 */ /* 0x000fe20000410000 */
[----:B------:R-:W-:Y:S02]  /*5ec0*/  IMAD.MOV.U32 R4, RZ, RZ, 0x2 ;  /* 0x00000002ff047424 */ /* 0x000fe400078e00ff */
[----:B------:R-:W-:Y:S01]  /*5ed0*/  IMAD.MOV.U32 R2, RZ, RZ, R10 ;  /* 0x000000ffff027224 */ /* 0x000fe200078e000a */
        /* <DEDUP_REMOVED lines=14> */
.L_x_35237:
        /* <DEDUP_REMOVED lines=13> */
.L_x_35239:
[----:B------:R-:W-:Y:S05]  /*6090*/  BSYNC.RECONVERGENT B2 ;  /* 0x0000000000027941 */ /* 0x000fea0003800200 */
.L_x_35238:
        /* <DEDUP_REMOVED lines=54> */
[----:B------:R-:W-:-:S03]  /*6400*/  LOP3.LUT R14, R3, R4, R195, 0x96, !PT ;  /* 0x00000004030e7212 */ /* 0x000fc600078e96c3 */
[----:B------:R-:W-:Y:S02]  /*6410*/  VIADD R15, R201, 0x96a522ad ;  /* 0x96a522adc90f7836 */ /* 0x000fe40000000000 */
[----:B------:R-:W-:Y:S02]  /*6420*/  IMAD.MOV.U32 R10, RZ, RZ, R194 ;  /* 0x000000ffff0a7224 */ /* 0x000fe400078e00c2 */
[----:B------:R-:W-:Y:S01]  /*6430*/  IMAD.MOV.U32 R4, RZ, RZ, RZ ;  /* 0x000000ffff047224 */ /* 0x000fe200078e00ff */
[----:B------:R-:W-:Y:S02]  /*6440*/  LOP3.LUT R15, R15, R2, R115, 0x96, !PT ;  /* 0x000000020f0f7212 */ /* 0x000fe400078e9673 */
[----:B------:R-:W-:Y:S01]  /*6450*/  MOV R2, R192 ;  /* 0x000000c000027202 */ /* 0x000fe20000000f00 */
[----:B------:R-:W-:-:S07]  /*6460*/  IMAD.MOV.U32 R192, RZ, RZ, R114 ;  /* 0x000000ffffc07224 */ /* 0x000fce00078e0072 */
.L_x_35236:
[----:B------:R-:W-:Y:S05]  /*6470*/  BSYNC.RECONVERGENT B1 ;  /* 0x0000000000017941 */ /* 0x000fea0003800200 */
.L_x_35235:
        /* <DEDUP_REMOVED lines=8> */
[----:B------:R-:W-:Y:S02]  /*6500*/  IMAD.MOV.U32 R3, RZ, RZ, R10 ;  /* 0x000000ffff037224 */ /* 0x000fe400078e000a */
[----:B------:R-:W-:-:S10]  /*6510*/  FMUL.FTZ R2, R9, R2 ;  /* 0x0000000209027220 */ /* 0x000fd40000410000 */
        /* <DEDUP_REMOVED lines=10> */
.L_x_35242:
        /* <DEDUP_REMOVED lines=13> */
.L_x_35244:
[----:B------:R-:W-:Y:S05]  /*6690*/  BSYNC.RECONVERGENT B2 ;  /* 0x0000000000027941 */ /* 0x000fea0003800200 */
.L_x_35243:
        /* <DEDUP_REMOVED lines=61> */
.L_x_35241:
[----:B------:R-:W-:Y:S05]  /*6a70*/  BSYNC.RECONVERGENT B1 ;  /* 0x0000000000017941 */ /* 0x000fea0003800200 */
.L_x_35240:
[----:B------:R-:W-:Y:S01]  /*6a80*/  I2FP.F32.U32 R4, R3 ;  /* 0x0000000300047245 */ /* 0x000fe20000201000 */
[----:B------:R-:W-:Y:S01]  /*6a90*/  HADD2.F32 R6, -RZ, R101.H0_H0 ;  /* 0x20000065ff067230 */ /* 0x000fe20000004100 */
[----:B------:R-:W-:Y:S03]  /*6aa0*/  BSSY.RECONVERGENT B1, `(.L_x_35245) ;  /* 0x0000060000017945 */ /* 0x000fe60003800200 */
[----:B------:R-:W-:Y:S01]  /*6ab0*/  FFMA.FTZ R3, R4, R193, 1.1641532182693481445e-10 ;  /* 0x2f00000004037423 */ /* 0x000fe200000100c1 */
[----:B------:R-:W-:Y:S01]  /*6ac0*/  FMUL.FTZ R6, R6, R9 ;  /* 0x0000000906067220 */ /* 0x000fe20000410000 */
[----:B------:R-:W-:-:S03]  /*6ad0*/  IMAD.MOV.U32 R4, RZ, RZ, 0x2 ;  /* 0x00000002ff047424 */ /* 0x000fc600078e00ff */
[----:B------:R-:W-:Y:S02]  /*6ae0*/  FSETP.GTU.FTZ.AND P2, PT, R3, R0, PT ;  /* 0x000000000300720b */ /* 0x000fe40003f5c000 */
[----:B------:R-:W-:Y:S02]  /*6af0*/  FSEL R3, R2, RZ, P4 ;  /* 0x000000ff02037208 */ /* 0x000fe40002000000 */
        /* <DEDUP_REMOVED lines=15> */
.L_x_35247:
        /* <DEDUP_REMOVED lines=13> */
.L_x_35249:
[----:B------:R-:W-:Y:S05]  /*6cc0*/  BSYNC.RECONVERGENT B2 ;  /* 0x0000000000027941 */ /* 0x000fea0003800200 */
.L_x_35248:
[----:B------:R-:W-:Y:S01]  /*6cd0*/  IMAD.WIDE.U32 R4, R19, -0x326172a9, RZ ;  /* 0xcd9e8d5713047825 */ /* 0x000fe200078e00ff */
[----:B------:R-:W-:Y:S02]  /*6ce0*/  LOP3.LUT R194, R11, R3, R201, 0x96, !PT ;  /* 0x000000030bc27212 */ /* 0x000fe400078e96c9 */
[----:B------:R-:W-:Y:S02]  /*6cf0*/  IADD3 R3, PT, PT, R200, -0x61c88647, RZ ;  /* 0x9e3779b9c8037810 */ /* 0x000fe40007ffe0ff */
[----:B------:R-:W-:Y:S01]  /*6d00*/  LOP3.LUT R14, R12, R5, R200, 0x96, !PT ;  /* 0x000000050c0e7212 */ /* 0x000fe200078e96c8 */
[----:B------:R-:W-:Y:S01]  /*6d10*/  IMAD.WIDE.U32 R194, R194, -0x326172a9, RZ ;  /* 0xcd9e8d57c2c27825 */ /* 0x000fe200078e00ff */
[----:B------:R-:W-:-:S03]  /*6d20*/  IADD3 R13, PT, PT, R200, 0x3c6ef372, RZ ;  /* 0x3c6ef372c80d7810 */ /* 0x000fc60007ffe0ff */
[----:B------:R-:W-:Y:S01]  /*6d30*/  IMAD.WIDE.U32 R14, R14, -0x2daee0ad, RZ ;  /* 0xd2511f530e0e7825 */ /* 0x000fe200078e00ff */
[----:B------:R-:W-:-:S03]  /*6d40*/  LOP3.LUT R3, R3, R4, R195, 0x96, !PT ;  /* 0x0000000403037212 */ /* 0x000fc600078e96c3 */
        /* <DEDUP_REMOVED lines=43> */
[----:B------:R-:W-:-:S03]  /*7000*/  LOP3.LUT R194, R13, R194, R5, 0x96, !PT ;  /* 0x000000c20dc27212 */ /* 0x000fc600078e9605 */
[----:B------:R-:W-:-:S04]  /*7010*/  IMAD.WIDE.U32 R202, R15, -0x326172a9, RZ ;  /* 0xcd9e8d570fca7825 */ /* 0x000fc800078e00ff */
[----:B------:R-:W-:Y:S01]  /*7020*/  IMAD.WIDE.U32 R194, R194, -0x2daee0ad, RZ ;  /* 0xd2511f53c2c27825 */ /* 0x000fe200078e00ff */
[----:B------:R-:W-:-:S03]  /*7030*/  LOP3.LUT R14, R3, R4, R203, 0x96, !PT ;  /* 0x00000004030e7212 */ /* 0x000fc600078e96cb */
[----:B------:R-:W-:Y:S01]  /*7040*/  HFMA2 R4, -RZ, RZ, 0, 0 ;  /* 0x00000000ff047431 */ /* 0x000fe200000001ff */
[----:B------:R-:W-:Y:S01]  /*7050*/  MOV R10, R202 ;  /* 0x000000ca000a7202 */ /* 0x000fe20000000f00 */
[----:B------:R-:W-:-:S05]  /*7060*/  VIADD R15, R201, 0x96a522ad ;  /* 0x96a522adc90f7836 */ /* 0x000fca0000000000 */
[----:B------:R-:W-:Y:S01]  /*7070*/  LOP3.LUT R15, R15, R2, R195, 0x96, !PT ;  /* 0x000000020f0f7212 */ /* 0x000fe200078e96c3 */
[----:B------:R-:W-:Y:S02]  /*7080*/  IMAD.MOV.U32 R2, RZ, RZ, R192 ;  /* 0x000000ffff027224 */ /* 0x000fe400078e00c0 */
[----:B------:R-:W-:-:S07]  /*7090*/  IMAD.MOV.U32 R192, RZ, RZ, R194 ;  /* 0x000000ffffc07224 */ /* 0x000fce00078e00c2 */
.L_x_35246:
[----:B------:R-:W-:Y:S05]  /*70a0*/  BSYNC.RECONVERGENT B1 ;  /* 0x0000000000017941 */ /* 0x000fea0003800200 */
.L_x_35245:
        /* <DEDUP_REMOVED lines=20> */
.L_x_35252:
        /* <DEDUP_REMOVED lines=13> */
.L_x_35254:
[----:B------:R-:W-:Y:S05]  /*72c0*/  BSYNC.RECONVERGENT B2 ;  /* 0x0000000000027941 */ /* 0x000fea0003800200 */
.L_x_35253:
        /* <DEDUP_REMOVED lines=54> */
[----:B------:R-:W-:Y:S02]  /*7630*/  MOV R3, R192 ;  /* 0x000000c000037202 */ /* 0x000fe40000000f00 */
[----:B------:R-:W-:Y:S01]  /*7640*/  LOP3.LUT R14, R5, R14, R195, 0x96, !PT ;  /* 0x0000000e050e7212 */ /* 0x000fe200078e96c3 */
[----:B------:R-:W-:Y:S02]  /*7650*/  VIADD R15, R201, 0x96a522ad ;  /* 0x96a522adc90f7836 */ /* 0x000fe40000000000 */
[----:B------:R-:W-:Y:S02]  /*7660*/  IMAD.MOV.U32 R10, RZ, RZ, R194 ;  /* 0x000000ffff0a7224 */ /* 0x000fe400078e00c2 */
[----:B------:R-:W-:Y:S01]  /*7670*/  IMAD.MOV.U32 R192, RZ, RZ, R116 ;  /* 0x000000ffffc07224 */ /* 0x000fe200078e0074 */
[----:B------:R-:W-:Y:S01]  /*7680*/  LOP3.LUT R15, R15, R4, R117, 0x96, !PT ;  /* 0x000000040f0f7212 */ /* 0x000fe200078e9675 */
[----:B------:R-:W-:-:S07]  /*7690*/  IMAD.MOV.U32 R13, RZ, RZ, RZ ;  /* 0x000000ffff0d7224 */ /* 0x000fce00078e00ff */
.L_x_35251:
[----:B------:R-:W-:Y:S05]  /*76a0*/  BSYNC.RECONVERGENT B1 ;  /* 0x0000000000017941 */ /* 0x000fea0003800200 */
.L_x_35250:
[----:B------:R-:W-:Y:S01]  /*76b0*/  I2FP.F32.U32 R4, R3 ;  /* 0x0000000300047245 */ /* 0x000fe20000201000 */
[----:B------:R-:W-:Y:S01]  /*76c0*/  HADD2.F32 R116, -RZ, R101.H1_H1 ;  /* 0x30000065ff747230 */ /* 0x000fe20000004100 */
        /* <DEDUP_REMOVED lines=21> */
.L_x_35257:
        /* <DEDUP_REMOVED lines=13> */
.L_x_35259:
[----:B------:R-:W-:Y:S05]  /*78f0*/  BSYNC.RECONVERGENT B2 ;  /* 0x0000000000027941 */ /* 0x000fea0003800200 */
.L_x_35258:
[----:B------:R-:W-:Y:S01]  /*7900*/  IMAD.WIDE.U32 R14, R19, -0x326172a9, RZ ;  /* 0xcd9e8d57130e7825 */ /* 0x000fe200078e00ff */
[----:B------:R-:W-:-:S03]  /*7910*/  LOP3.LUT R194, R11, R3, R201, 0x96, !PT ;  /* 0x000000030bc27212 */ /* 0x000fc600078e96c9 */
        /* <DEDUP_REMOVED lines=17> */
[----:B------:R-:W-:Y:S02]  /*7a30*/  LOP3.LUT R3, R3, R14, R195, 0x96, !PT ;  /* 0x0000000e03037212 */ /* 0x000fe400078e96c3 */
[----:B------:R-:W-:Y:S01]  /*7a40*/  LOP3.LUT R13, R13, R2, R117, 0x96, !PT ;  /* 0x000000020d0d7212 */ /* 0x000fe200078e9675 */
[----:B------:R-:W-:Y:S02]  /*7a50*/  VIADD R117, R201, 0xed9eba14 ;  /* 0xed9eba14c9757836 */ /* 0x000fe40000000000 */
        /* <DEDUP_REMOVED lines=12> */
[----:B------:R-:W-:Y:S02]  /*7b20*/  VIADD R117, R201, 0x646e171e ;  /* 0x646e171ec9757836 */ /* 0x000fe40000000000 */
[----:B------:R-:W-:Y:S01]  /*7b30*/  IMAD.WIDE.U32 R14, R13, -0x326172a9, RZ ;  /* 0xcd9e8d570d0e7825 */ /* 0x000fe200078e00ff */
[C---:B------:R-:W-:Y:S02]  /*7b40*/  IADD3 R13, PT, PT, R200.reuse, -0x4ab325aa, RZ ;  /* 0xb54cda56c80d7810 */ /* 0x040fe40007ffe0ff */
[----:B------:R-:W-:Y:S01]  /*7b50*/  LOP3.LUT R117, R117, R116, R3, 0x96, !PT ;  /* 0x0000007475757212 */ /* 0x000fe200078e9603 */
[----:B------:R-:W-:Y:S01]  /*7b60*/  VIADD R3, R200, 0x5384540f ;  /* 0x5384540fc8037836 */ /* 0x000fe20000000000 */
[----:B------:R-:W-:-:S03]  /*7b70*/  LOP3.LUT R13, R13, R194, R15, 0x96, !PT ;  /* 0x000000c20d0d7212 */ /* 0x000fc600078e960f */
        /* <DEDUP_REMOVED lines=21> */
.L_x_35256:
[----:B------:R-:W-:Y:S05]  /*7cd0*/  BSYNC.RECONVERGENT B1 ;  /* 0x0000000000017941 */ /* 0x000fea0003800200 */
.L_x_35255:
[----:B------:R-:W-:Y:S01]  /*7ce0*/  ISETP.NE.AND P3, PT, R117, 0x1, PT ;  /* 0x000000017500780c */ /* 0x000fe20003f65270 */
[----:B------:R-:W-:Y:S01]  /*7cf0*/  HADD2.F32 R116, -RZ, R118.H0_H0 ;  /* 0x20000076ff747230 */ /* 0x000fe20000004100 */
[----:B------:R-:W-:Y:S01]  /*7d00*/  I2FP.F32.U32 R2, R2 ;  /* 0x0000000200027245 */ /* 0x000fe20000201000 */
[----:B------:R-:W-:Y:S01]  /*7d10*/  BSSY.RECONVERGENT B1, `(.L_x_35260) ;  /* 0x000005a000017945 */ /* 0x000fe20003800200 */
[----:B------:R-:W-:Y:S01]  /*7d20*/  IMAD.MOV.U32 R13, RZ, RZ, 0x2 ;  /* 0x00000002ff0d7424 */ /* 0x000fe200078e00ff */
[----:B------:R-:W-:Y:S02]  /*7d30*/  MOV R4, R10 ;  /* 0x0000000a00047202 */ /* 0x000fe40000000f00 */
        /* <DEDUP_REMOVED lines=12> */
.L_x_35262:
        /* <DEDUP_REMOVED lines=13> */
.L_x_35264:
[----:B------:R-:W-:Y:S05]  /*7ed0*/  BSYNC.RECONVERGENT B2 ;  /* 0x0000000000027941 */ /* 0x000fea0003800200 */
.L_x_35263:
        /* <DEDUP_REMOVED lines=10> */
[----:B------:R-:W-:Y:S01]  /*7f80*/  IMAD.WIDE.U32 R14, R3, -0x2daee0ad, RZ ;  /* 0xd2511f53030e7825 */ /* 0x000fe200078e00ff */
[----:B------:R-:W-:-:S03]  /*7f90*/  IADD3 R3, PT, PT, R200, 0x3c6ef372, RZ ;  /* 0x3c6ef372c8037810 */ /* 0x000fc60007ffe0ff */
        /* <DEDUP_REMOVED lines=17> */
[----:B------:R-:W-:Y:S02]  /*80b0*/  VIADD R13, R200, 0x1715609d ;  /* 0x1715609dc80d7836 */ /* 0x000fe40000000000 */
[----:B------:R-:W-:Y:S01]  /*80c0*/  IMAD.WIDE.U32 R194, R3, -0x2daee0ad, RZ ;  /* 0xd2511f5303c27825 */ /* 0x000fe200078e00ff */
[----:B------:R-:W-:Y:S02]  /*80d0*/  IADD3 R3, PT, PT, R201, -0x56f99767, RZ ;  /* 0xa9066899c9037810 */ /* 0x000fe40007ffe0ff */
[----:B------:R-:W-:Y:S02]  /*80e0*/  LOP3.LUT R13, R13, R116, R203, 0x96, !PT ;  /* 0x000000740d0d7212 */ /* 0x000fe400078e96cb */
[----:B------:R-:W-:-:S03]  /*80f0*/  LOP3.LUT R3, R3, R14, R195, 0x96, !PT ;  /* 0x0000000e03037212 */ /* 0x000fc600078e96c3 */
[----:B------:R-:W-:-:S04]  /*8100*/  IMAD.WIDE.U32 R14, R13, -0x2daee0ad, RZ ;  /* 0xd2511f530d0e7825 */ /* 0x000fc800078e00ff */
[----:B------:R-:W-:Y:S02]  /*8110*/  VIADD R13, R201, 0x646e171e ;  /* 0x646e171ec90d7836 */ /* 0x000fe40000000000 */
[----:B------:R-:W-:-:S03]  /*8120*/  IMAD.WIDE.U32 R116, R3, -0x326172a9, RZ ;  /* 0xcd9e8d5703747825 */ /* 0x000fc600078e00ff */
[----:B------:R-:W-:Y:S01]  /*8130*/  LOP3.LUT R13, R13, R194, R15, 0x96, !PT ;  /* 0x000000c20d0d7212 */ /* 0x000fe200078e960f */
[----:B------:R-:W-:-:S05]  /*8140*/  VIADD R3, R200, 0xb54cda56 ;  /* 0xb54cda56c8037836 */ /* 0x000fca0000000000 */
        /* <DEDUP_REMOVED lines=14> */
[----:B------:R-:W-:Y:S01]  /*8230*/  VIADD R13, R200, 0x8ff34781 ;  /* 0x8ff34781c80d7836 */ /* 0x000fe20000000000 */
[----:B------:R-:W-:Y:S01]  /*8240*/  MOV R10, R202 ;  /* 0x000000ca000a7202 */ /* 0x000fe20000000f00 */
[----:B------:R-:W-:-:S03]  /*8250*/  IMAD.WIDE.U32 R194, R3, -0x2daee0ad, RZ ;  /* 0xd2511f5303c27825 */ /* 0x000fc600078e00ff */
[----:B------:R-:W-:Y:S01]  /*8260*/  LOP3.LUT R14, R13, R14, R203, 0x96, !PT ;  /* 0x0000000e0d0e7212 */ /* 0x000fe200078e96cb */
[----:B------:R-:W-:Y:S02]  /*8270*/  VIADD R15, R201, 0x96a522ad ;  /* 0x96a522adc90f7836 */ /* 0x000fe40000000000 */
[----:B------:R-:W-:Y:S02]  /*8280*/  HFMA2 R13, -RZ, RZ, 0, 0 ;  /* 0x00000000ff0d7431 */ /* 0x000fe400000001ff */
[----:B------:R-:W-:Y:S01]  /*8290*/  IMAD.MOV.U32 R192, RZ, RZ, R194 ;  /* 0x000000ffffc07224 */ /* 0x000fe200078e00c2 */
[----:B------:R-:W-:-:S07]  /*82a0*/  LOP3.LUT R15, R15, R116, R195, 0x96, !PT ;  /* 0x000000740f0f7212 */ /* 0x000fce00078e96c3 */
.L_x_35261:
[----:B------:R-:W-:Y:S05]  /*82b0*/  BSYNC.RECONVERGENT B1 ;  /* 0x0000000000017941 */ /* 0x000fea0003800200 */
.L_x_35260:
[----:B------:R-:W-:Y:S01]  /*82c0*/  I2FP.F32.U32 R4, R4 ;  /* 0x0000000400047245 */ /* 0x000fe20000201000 */
[----:B------:R-:W-:Y:S01]  /*82d0*/  HADD2.F32 R116, -RZ, R102.H0_H0 ;  /* 0x20000066ff747230 */ /* 0x000fe20000004100 */
[----:B------:R-:W-:Y:S01]  /*82e0*/  BSSY.RECONVERGENT B1, `(.L_x_35265) ;  /* 0x0000060000017945 */ /* 0x000fe20003800200 */
[----:B------:R-:W-:Y:S02]  /*82f0*/  IMAD.MOV.U32 R117, RZ, RZ, 0x2 ;  /* 0x00000002ff757424 */ /* 0x000fe400078e00ff */
[----:B------:R-:W-:Y:S01]  /*8300*/  FFMA.FTZ R3, R4, R193, 1.1641532182693481445e-10 ;  /* 0x2f00000004037423 */ /* 0x000fe200000100c1 */
[----:B------:R-:W-:-:S04]  /*8310*/  FMUL.FTZ R116, R116, R9 ;  /* 0x0000000974747220 */ /* 0x000fc80000410000 */
[----:B------:R-:W-:Y:S02]  /*8320*/  FSETP.GTU.FTZ.AND P3, PT, R3, R0, PT ;  /* 0x000000000300720b */ /* 0x000fe40003f7c000 */
[----:B------:R-:W-:Y:S01]  /*8330*/  FSEL R3, R2, RZ, P2 ;  /* 0x000000ff02037208 */ /* 0x000fe20001000000 */
[----:B------:R-:W-:Y:S01]  /*8340*/  IMAD.MOV.U32 R2, RZ, RZ, R10 ;  /* 0x000000ffff027224 */ /* 0x000fe200078e000a */
        /* <DEDUP_REMOVED lines=14> */
.L_x_35267:
        /* <DEDUP_REMOVED lines=13> */
.L_x_35269:
[----:B------:R-:W-:Y:S05]  /*8500*/  BSYNC.RECONVERGENT B2 ;  /* 0x0000000000027941 */ /* 0x000fea0003800200 */
.L_x_35268:
        /* <DEDUP_REMOVED lines=52> */
[----:B------:R-:W-:Y:S02]  /*8850*/  VIADD R15, R201, 0x96a522ad ;  /* 0x96a522adc90f7836 */ /* 0x000fe40000000000 */
        /* <DEDUP_REMOVED lines=8> */
.L_x_35266:
[----:B------:R-:W-:Y:S05]  /*88e0*/  BSYNC.RECONVERGENT B1 ;  /* 0x0000000000017941 */ /* 0x000fea0003800200 */
.L_x_35265:
[----:B------:R-:W-:Y:S01]  /*88f0*/  ISETP.NE.AND P4, PT, R117, 0x1, PT ;  /* 0x000000017500780c */ /* 0x000fe20003f85270 */
[----:B------:R-:W-:Y:S01]  /*8900*/  HADD2.F32 R118, -RZ, R118.H1_H1 ;  /* 0x30000076ff767230 */ /* 0x000fe20000004100 */
[----:B------:R-:W-:Y:S01]  /*8910*/  I2FP.F32.U32 R2, R2 ;  /* 0x0000000200027245 */ /* 0x000fe20000201000 */
[----:B------:R-:W-:Y:S01]  /*8920*/  BSSY.RECONVERGENT B1, `(.L_x_35270) ;  /* 0x000005a000017945 */ /* 0x000fe20003800200 */
        /* <DEDUP_REMOVED lines=14> */
.L_x_35272:
        /* <DEDUP_REMOVED lines=13> */
.L_x_35274:
[----:B------:R-:W-:Y:S05]  /*8ae0*/  BSYNC.RECONVERGENT B2 ;  /* 0x0000000000027941 */ /* 0x000fea0003800200 */
.L_x_35273:
        /* <DEDUP_REMOVED lines=53> */
[----:B------:R-:W-:-:S03]  /*8e40*/  IADD3 R15, PT, PT, R201, -0x695add53, RZ ;  /* 0x96a522adc90f7810 */ /* 0x000fc60007ffe0ff */
[----:B------:R-:W-:Y:S02]  /*8e50*/  VIADD R13, R200, 0x8ff34781 ;  /* 0x8ff34781c80d7836 */ /* 0x000fe40000000000 */
[----:B------:R-:W-:-:S03]  /*8e60*/  IMAD.WIDE.U32 R202, R3, -0x2daee0ad, RZ ;  /* 0xd2511f5303ca7825 */ /* 0x000fc600078e00ff */
[----:B------:R-:W-:Y:S01]  /*8e70*/  LOP3.LUT R14, R13, R14, R205, 0x96, !PT ;  /* 0x0000000e0d0e7212 */ /* 0x000fe200078e96cd */
[----:B------:R-:W-:Y:S01]  /*8e80*/  IMAD.MOV.U32 R13, RZ, RZ, R192 ;  /* 0x000000ffff0d7224 */ /* 0x000fe200078e00c0 */
[----:B------:R-:W-:Y:S01]  /*8e90*/  LOP3.LUT R15, R15, R194, R203, 0x96, !PT ;  /* 0x000000c20f0f7212 */ /* 0x000fe200078e96cb */
[----:B------:R-:W-:Y:S01]  /*8ea0*/  IMAD.MOV.U32 R10, RZ, RZ, R204 ;  /* 0x000000ffff0a7224 */ /* 0x000fe200078e00cc */
[----:B------:R-:W-:-:S07]  /*8eb0*/  MOV R192, R202 ;  /* 0x000000ca00c07202 */ /* 0x000fce0000000f00 */
.L_x_35271:
[----:B------:R-:W-:Y:S05]  /*8ec0*/  BSYNC.RECONVERGENT B1 ;  /* 0x0000000000017941 */ /* 0x000fea0003800200 */
.L_x_35270:
[----:B------:R-:W-:Y:S01]  /*8ed0*/  I2FP.F32.U32 R118, R13 ;  /* 0x0000000d00767245 */ /* 0x000fe20000201000 */
[----:B------:R-:W-:Y:S01]  /*8ee0*/  HADD2.F32 R194, -RZ, R102.H1_H1 ;  /* 0x30000066ffc27230 */ /* 0x000fe20000004100 */
[----:B------:R-:W-:Y:S01]  /*8ef0*/  FSEL R117, R2, RZ, P3 ;  /* 0x000000ff02757208 */ /* 0x000fe20001800000 */
[----:B------:R-:W-:Y:S01]  /*8f00*/  BSSY.RECONVERGENT B1, `(.L_x_35275) ;  /* 0x000005f000017945 */ /* 0x000fe20003800200 */
[----:B------:R-:W-:Y:S02]  /*8f10*/  IMAD.MOV.U32 R199, RZ, RZ, 0x2 ;  /* 0x00000002ffc77424 */ /* 0x000fe400078e00ff */
        /* <DEDUP_REMOVED lines=18> */
.L_x_35277:
        /* <DEDUP_REMOVED lines=13> */
.L_x_35279:
[----:B------:R-:W-:Y:S05]  /*9110*/  BSYNC.RECONVERGENT B2 ;  /* 0x0000000000027941 */ /* 0x000fea0003800200 */
.L_x_35278:
        /* <DEDUP_REMOVED lines=58> */
[----:B------:R-:W-:Y:S02]  /*94c0*/  VIADD R13, R201, 0x96a522ad ;  /* 0x96a522adc90d7836 */ /* 0x000fe40000000000 */
[----:B------:R-:W-:-:S03]  /*94d0*/  IMAD.MOV.U32 R192, RZ, RZ, R202 ;  /* 0x000000ffffc07224 */ /* 0x000fc600078e00ca */
[----:B------:R-:W-:-:S07]  /*94e0*/  LOP3.LUT R15, R13, R194, R203, 0x96, !PT ;  /* 0x000000c20d0f7212 */ /* 0x000fce00078e96cb */
.L_x_35276:
[----:B------:R-:W-:Y:S05]  /*94f0*/  BSYNC.RECONVERGENT B1 ;  /* 0x0000000000017941 */ /* 0x000fea0003800200 */
.L_x_35275:
[----:B------:R-:W-:Y:S01]  /*9500*/  ISETP.NE.AND P5, PT, R199, 0x1, PT ;  /* 0x00000001c700780c */ /* 0x000fe20003fa5270 */
[----:B------:R-:W-:Y:S01]  /*9510*/  HADD2.F32 R194, -RZ, R119.H0_H0 ;  /* 0x20000077ffc27230 */ /* 0x000fe20000004100 */
        /* <DEDUP_REMOVED lines=16> */
.L_x_35282:
        /* <DEDUP_REMOVED lines=13> */
.L_x_35284:
[----:B------:R-:W-:Y:S05]  /*96f0*/  BSYNC.RECONVERGENT B2 ;  /* 0x0000000000027941 */ /* 0x000fea0003800200 */
.L_x_35283:
[----:B------:R-:W-:Y:S01]  /*9700*/  IMAD.WIDE.U32 R194, R19, -0x326172a9, RZ ;  /* 0xcd9e8d5713c27825 */ /* 0x000fe200078e00ff */
[----:B------:R-:W-:Y:S02]  /*9710*/  LOP3.LUT R204, R11, R15, R201, 0x96, !PT ;  /* 0x0000000f0bcc7212 */ /* 0x000fe400078e96c9 */
[----:B------:R-:W-:Y:S01]  /*9720*/  IADD3 R15, PT, PT, R201, -0x4498517b, RZ ;  /* 0xbb67ae85c90f7810 */ /* 0x000fe20007ffe0ff */
[----:B------:R-:W-:Y:S01]  /*9730*/  VIADD R13, R200, 0x9e3779b9 ;  /* 0x9e3779b9c80d7836 */ /* 0x000fe20000000000 */
[----:B------:R-:W-:Y:S01]  /*9740*/  LOP3.LUT R202, R12, R195, R200, 0x96, !PT ;  /* 0x000000c30cca7212 */ /* 0x000fe200078e96c8 */
[----:B------:R-:W-:Y:S01]  /*9750*/  IMAD.WIDE.U32 R204, R204, -0x326172a9, RZ ;  /* 0xcd9e8d57cccc7825 */ /* 0x000fe200078e00ff */
[----:B------:R-:W-:-:S03]  /*9760*/  MOV R118, R192 ;  /* 0x000000c000767202 */ /* 0x000fc60000000f00 */
        /* <DEDUP_REMOVED lines=54> */
.L_x_35281:
[----:B------:R-:W-:Y:S05]  /*9ad0*/  BSYNC.RECONVERGENT B1 ;  /* 0x0000000000017941 */ /* 0x000fea0003800200 */
.L_x_35280:
        /* <DEDUP_REMOVED lines=24> */
.L_x_35287:
        /* <DEDUP_REMOVED lines=13> */
.L_x_35289:
[----:B------:R-:W-:Y:S05]  /*9d30*/  BSYNC.RECONVERGENT B2 ;  /* 0x0000000000027941 */ /* 0x000fea0003800200 */
.L_x_35288:
        /* <DEDUP_REMOVED lines=61> */
.L_x_35286:
[----:B------:R-:W-:Y:S05]  /*a110*/  BSYNC.RECONVERGENT B1 ;  /* 0x0000000000017941 */ /* 0x000fea0003800200 */
.L_x_35285:
        /* <DEDUP_REMOVED lines=18> */
.L_x_35292:
        /* <DEDUP_REMOVED lines=15> */
.L_x_35294:
[----:B------:R-:W-:Y:S05]  /*a330*/  BSYNC.RECONVERGENT B2 ;  /* 0x0000000000027941 */ /* 0x000fea0003800200 */
.L_x_35293:
        /* <DEDUP_REMOVED lines=58> */
[----:B------:R-:W-:Y:S02]  /*a6e0*/  HFMA2 R13, -RZ, RZ, 0, 0 ;  /* 0x00000000ff0d7431 */ /* 0x000fe400000001ff */
[----:B------:R-:W-:Y:S02]  /*a6f0*/  IMAD.MOV.U32 R194, RZ, RZ, R192 ;  /* 0x000000ffffc27224 */ /* 0x000fe400078e00c0 */
[----:B------:R-:W-:-:S07]  /*a700*/  IMAD.MOV.U32 R192, RZ, RZ, R202 ;  /* 0x000000ffffc07224 */ /* 0x000fce00078e00ca */
.L_x_35291:
[----:B------:R-:W-:Y:S05]  /*a710*/  BSYNC.RECONVERGENT B1 ;  /* 0x0000000000017941 */ /* 0x000fea0003800200 */
.L_x_35290:
        /* <DEDUP_REMOVED lines=10> */
.L_x_35214:
        /* <DEDUP_REMOVED lines=20> */
[----:B-1----:R-:W-:Y:S02]  /*a900*/  IMAD.WIDE.U32 R202, R198, 0x8, R202 ;  /* 0x00000008c6ca7825 */ /* 0x002fe400078e00ca */
[----:B------:R0:W-:Y:S04]  /*a910*/  STG.E.128 desc[UR6][R194.64+0x10], R116 ;  /* 0x00001074c2007986 */ /* 0x0001e8000c101d06 */
[----:B------:R0:W-:Y:S01]  /*a920*/  STG.E.64 desc[UR6][R202.64], R204 ;  /* 0x000000ccca007986 */ /* 0x0001e2000c101b06 */
[----:B------:R-:W-:Y:S05]  /*a930*/  @!P0 BRA `(.L_x_35295) ;  /* 0x0000000000508947 */ /* 0x000fea0003800000 */
[----:B------:R-:W-:Y:S01]  /*a940*/  IMAD.U32 R193, R2, 0x10000, RZ ;  /* 0x0001000002c17824 */ /* 0x000fe200078e00ff */
[----:B0-----:R-:W0:Y:S01]  /*a950*/  LDC.64 R194, c[0x0][0x3b8] ;  /* 0x0000ee00ffc27b82 */ /* 0x001e220000000a00 */
        /* <DEDUP_REMOVED lines=18> */
.L_x_35295:
[----:B------:R-:W-:Y:S01]  /*aa80*/  IMAD.MOV.U32 R9, RZ, RZ, R192 ;  /* 0x000000ffff097224 */ /* 0x000fe200078e00c0 */
[----:B------:R-:W-:-:S07]  /*aa90*/  IADD3 R192, PT, PT, R198, 0x20, RZ ;  /* 0x00000020c6c07810 */ /* 0x000fce0007ffe0ff */
.L_x_35172:
[----:B------:R-:W-:Y:S05]  /*aaa0*/  BSYNC.RECONVERGENT B0 ;  /* 0x0000000000007941 */ /* 0x000fea0003800200 */
.L_x_35171:
        /* <DEDUP_REMOVED lines=11> */
[----:B------:R-:W4:Y:S01]  /*ab60*/  @P1 LDC.64 R122, c[0x0][0x3a0] ;  /* 0x0000e800ff7a1b82 */ /* 0x000f220000000a00 */
[----:B--2---:R-:W-:-:S06]  /*ab70*/  IMAD.WIDE.U32 R124, R192, 0x10, R124 ;  /* 0x00000010c07c7825 */ /* 0x004fcc00078e007c */
[----:B------:R-:W5:Y:S01]  /*ab80*/  LDG.E.128 R124, desc[UR6][R124.64] ;  /* 0x000000067c7c7981 */ /* 0x000f62000c1e1d00 */
[----:B---3--:R-:W-:-:S05]  /*ab90*/  @P0 IMAD.WIDE.U32 R120, R192, 0x10, R120 ;  /* 0x00000010c0780825 */ /* 0x008fca00078e0078 */
[----:B------:R2:W5:Y:S01]  /*aba0*/  @P0 LDG.E.128 R100, desc[UR6][R120.64] ;  /* 0x0000000678640981 */ /* 0x000562000c1e1d00 */
[----:B----4-:R-:W-:-:S05]  /*abb0*/  @P1 IMAD.WIDE.U32 R122, R192, 0x20, R122 ;  /* 0x00000020c07a1825 */ /* 0x010fca00078e007a */
[----:B------:R2:W5:Y:S04]  /*abc0*/  @P1 LDG.E.128 R104, desc[UR6][R122.64] ;  /* 0x000000067a681981 */ /* 0x000568000c1e1d00 */
[----:B------:R2:W5:Y:S01]  /*abd0*/  @P1 LDG.E.128 R108, desc[UR6][R122.64+0x10] ;  /* 0x000010067a6c1981 */ /* 0x000562000c1e1d00 */
        /* <DEDUP_REMOVED lines=17> */
.L_x_35301:
        /* <DEDUP_REMOVED lines=13> */
.L_x_35303:
[----:B------:R-:W-:Y:S05]  /*adc0*/  BSYNC.RECONVERGENT B2 ;  /* 0x0000000000027941 */ /* 0x000fea0003800200 */
.L_x_35302:
        /* <DEDUP_REMOVED lines=51> */
[----:B------:R-:W-:-:S03]  /*b100*/  VIADD R15, R201, 0x96a522ad ;  /* 0x96a522adc90f7836 */ /* 0x000fc60000000000 */
        /* <DEDUP_REMOVED lines=8> */
.L_x_35300:
[----:B------:R-:W-:Y:S05]  /*b190*/  BSYNC.RECONVERGENT B1 ;  /* 0x0000000000017941 */ /* 0x000fea0003800200 */
.L_x_35299:
[----:B------:R-:W0:Y:S01]  /*b1a0*/  LDC R0, c[0x0][0x404] ;  /* 0x00010100ff007b82 */ /* 0x000e220000000800 */
[----:B------:R-:W-:Y:S01]  /*b1b0*/  I2FP.F32.U32 R2, R2 ;  /* 0x0000000200027245 */ /* 0x000fe20000201000 */
[----:B------:R-:W-:Y:S01]  /*b1c0*/  IMAD.MOV.U32 R193, RZ, RZ, 0x2f800000 ;  /* 0x2f800000ffc17424 */ /* 0x000fe200078e00ff */
[----:B------:R-:W-:Y:S01]  /*b1d0*/  ISETP.NE.AND P2, PT, R4, 0x1, PT ;  /* 0x000000010400780c */ /* 0x000fe20003f45270 */
[----:B------:R-:W-:Y:S01]  /*b1e0*/  BSSY.RECONVERGENT B1, `(.L_x_35304) ;  /* 0x000005e000017945 */ /* 0x000fe20003800200 */
[----:B------:R-:W-:Y:S01]  /*b1f0*/  LOP3.LUT R197, R197, 0xffffffef, RZ, 0xc0, !PT ;  /* 0xffffffefc5c57812 */ /* 0x000fe200078ec0ff */
[----:B------:R-:W-:Y:S01]  /*b200*/  FFMA.FTZ R3, R2, R193, 1.1641532182693481445e-10 ;  /* 0x2f00000002037423 */ /* 0x000fe200000100c1 */
[----:B-----5:R-:W-:Y:S01]  /*b210*/  HADD2.F32 R2, -RZ, R124.H0_H0 ;  /* 0x2000007cff027230 */ /* 0x020fe20000004100 */
[----:B------:R-:W1:Y:S01]  /*b220*/  LDC R9, c[0x0][0x408] ;  /* 0x00010200ff097b82 */ /* 0x000e620000000800 */
[----:B------:R-:W-:Y:S02]  /*b230*/  HFMA2 R5, -RZ, RZ, 0, 1.1920928955078125e-07 ;  /* 0x00000002ff057431 */ /* 0x000fe400000001ff */
        /* <DEDUP_REMOVED lines=13> */
.L_x_35306:
        /* <DEDUP_REMOVED lines=13> */
.L_x_35308:
[----:B------:R-:W-:Y:S05]  /*b3e0*/  BSYNC.RECONVERGENT B2 ;  /* 0x0000000000027941 */ /* 0x000fea0003800200 */
.L_x_35307:
[----:B------:R-:W-:Y:S01]  /*b3f0*/  IMAD.WIDE.U32 R6, R19, -0x326172a9, RZ ;  /* 0xcd9e8d5713067825 */ /* 0x000fe200078e00ff */
[----:B--2---:R-:W-:Y:S02]  /*b400*/  LOP3.LUT R120, R11, R5, R201, 0x96, !PT ;  /* 0x000000050b787212 */ /* 0x004fe400078e96c9 */
        /* <DEDUP_REMOVED lines=48> */
[----:B------:R-:W-:Y:S02]  /*b710*/  VIADD R3, R200, 0xf1bbcdc8 ;  /* 0xf1bbcdc8c8037836 */ /* 0x000fe40000000000 */
[----:B------:R-:W-:-:S03]  /*b720*/  IMAD.WIDE.U32 R122, R13, -0x326172a9, RZ ;  /* 0xcd9e8d570d7a7825 */ /* 0x000fc600078e00ff */
[----:B------:R-:W-:Y:S01]  /*b730*/  LOP3.LUT R120, R3, R120, R7, 0x96, !PT ;  /* 0x0000007803787212 */ /* 0x000fe200078e9607 */
[----:B------:R-:W-:Y:S02]  /*b740*/  VIADD R3, R200, 0x8ff34781 ;  /* 0x8ff34781c8037836 */ /* 0x000fe40000000000 */
[----:B------:R-:W-:Y:S02]  /*b750*/  IMAD.MOV.U32 R10, RZ, RZ, R122 ;  /* 0x000000ffff0a7224 */ /* 0x000fe400078e007a */
[----:B------:R-:W-:Y:S01]  /*b760*/  IMAD.WIDE.U32 R120, R120, -0x2daee0ad, RZ ;  /* 0xd2511f5378787825 */ /* 0x000fe200078e00ff */
[----:B------:R-:W-:-:S03]  /*b770*/  LOP3.LUT R14, R3, R6, R123, 0x96, !PT ;  /* 0x00000006030e7212 */ /* 0x000fc600078e967b */
[----:B------:R-:W-:Y:S01]  /*b780*/  IMAD.MOV.U32 R3, RZ, RZ, R194 ;  /* 0x000000ffff037224 */ /* 0x000fe200078e00c2 */
[----:B------:R-:W-:Y:S01]  /*b790*/  LOP3.LUT R15, R15, R4, R121, 0x96, !PT ;  /* 0x000000040f0f7212 */ /* 0x000fe200078e9679 */
[----:B------:R-:W-:Y:S01]  /*b7a0*/  IMAD.MOV.U32 R5, RZ, RZ, RZ ;  /* 0x000000ffff057224 */ /* 0x000fe200078e00ff */
[----:B------:R-:W-:-:S07]  /*b7b0*/  MOV R194, R120 ;  /* 0x0000007800c27202 */ /* 0x000fce0000000f00 */
.L_x_35305:
[----:B------:R-:W-:Y:S05]  /*b7c0*/  BSYNC.RECONVERGENT B1 ;  /* 0x0000000000017941 */ /* 0x000fea0003800200 */
.L_x_35304:
[----:B------:R-:W-:Y:S01]  /*b7d0*/  I2FP.F32.U32 R4, R3 ;  /* 0x0000000300047245 */ /* 0x000fe20000201000 */
[----:B------:R-:W-:Y:S01]  /*b7e0*/  HADD2.F32 R6, -RZ, R100.H0_H0 ;  /* 0x20000064ff067230 */ /* 0x000fe20000004100 */
[----:B------:R-:W-:Y:S01]  /*b7f0*/  ISETP.NE.AND P3, PT, R5, 0x1, PT ;  /* 0x000000010500780c */ /* 0x000fe20003f65270 */
[----:B------:R-:W-:Y:S02]  /*b800*/  BSSY.RECONVERGENT B1, `(.L_x_35309) ;  /* 0x000005f000017945 */ /* 0x000fe40003800200 */
[----:B------:R-:W-:Y:S01]  /*b810*/  FFMA.FTZ R3, R4, R193, 1.1641532182693481445e-10 ;  /* 0x2f00000004037423 */ /* 0x000fe200000100c1 */
[----:B------:R-:W-:Y:S01]  /*b820*/  FMUL.FTZ R6, R6, R9 ;  /* 0x0000000906067220 */ /* 0x000fe20000410000 */
[----:B------:R-:W-:-:S03]  /*b830*/  IMAD.MOV.U32 R4, RZ, RZ, 0x2 ;  /* 0x00000002ff047424 */ /* 0x000fc600078e00ff */
[----:B------:R-:W-:Y:S02]  /*b840*/  FSETP.GTU.FTZ.AND P2, PT, R3, R0, PT ;  /* 0x000000000300720b */ /* 0x000fe40003f5c000 */
[----:B------:R-:W-:Y:S02]  /*b850*/  FSEL R3, R2, RZ, P4 ;  /* 0x000000ff02037208 */ /* 0x000fe40002000000 */
[----:B--2---:R-:W-:Y:S02]  /*b860*/  FSEL R120, R6, RZ, !P2 ;  /* 0x000000ff06787208 */ /* 0x004fe40005000000 */
[----:B------:R-:W-:Y:S02]  /*b870*/  SEL R8, RZ, 0x1, P2 ;  /* 0x00000001ff087807 */ /* 0x000fe40001000000 */
[----:B------:R-:W-:Y:S01]  /*b880*/  MOV R2, R10 ;  /* 0x0000000a00027202 */ /* 0x000fe20000000f00 */
        /* <DEDUP_REMOVED lines=11> */
.L_x_35311:
        /* <DEDUP_REMOVED lines=13> */
.L_x_35313:
[----:B------:R-:W-:Y:S05]  /*ba10*/  BSYNC.RECONVERGENT B2 ;  /* 0x0000000000027941 */ /* 0x000fea0003800200 */
.L_x_35312:
        /* <DEDUP_REMOVED lines=61> */
.L_x_35310:
[----:B------:R-:W-:Y:S05]  /*bdf0*/  BSYNC.RECONVERGENT B1 ;  /* 0x0000000000017941 */ /* 0x000fea0003800200 */
.L_x_35309:
        /* <DEDUP_REMOVED lines=20> */
.L_x_35316:
        /* <DEDUP_REMOVED lines=13> */
.L_x_35318:
[----:B------:R-:W-:Y:S05]  /*c010*/  BSYNC.RECONVERGENT B2 ;  /* 0x0000000000027941 */ /* 0x000fea0003800200 */
.L_x_35317:
        /* <DEDUP_REMOVED lines=61> */
.L_x_35315:
[----:B------:R-:W-:Y:S05]  /*c3f0*/  BSYNC.RECONVERGENT B1 ;  /* 0x0000000000017941 */ /* 0x000fea0003800200 */
.L_x_35314:
[----:B------:R-:W-:Y:S01]  /*c400*/  I2FP.F32.U32 R4, R3 ;  /* 0x0000000300047245 */ /* 0x000fe20000201000 */
[----:B------:R-:W-:Y:S01]  /*c410*/  HADD2.F32 R6, -RZ, R100.H1_H1 ;  /* 0x30000064ff067230 */ /* 0x000fe20000004100 */
[----:B------:R-:W-:Y:S01]  /*c420*/  FSEL R2, R2, RZ, P4 ;  /* 0x000000ff02027208 */ /* 0x000fe20002000000 */
[----:B------:R-:W-:Y:S02]  /*c430*/  BSSY.RECONVERGENT B1, `(.L_x_35319) ;  /* 0x000005f000017945 */ /* 0x000fe40003800200 */
[----:B------:R-:W-:Y:S01]  /*c440*/  FFMA.FTZ R3, R4, R193, 1.1641532182693481445e-10 ;  /* 0x2f00000004037423 */ /* 0x000fe200000100c1 */
[----:B------:R-:W-:Y:S01]  /*c450*/  FMUL.FTZ R6, R6, R9 ;  /* 0x0000000906067220 */ /* 0x000fe20000410000 */
[----:B------:R-:W-:-:S03]  /*c460*/  HFMA2 R4, -RZ, RZ, 0, 1.1920928955078125e-07 ;  /* 0x00000002ff047431 */ /* 0x000fc600000001ff */
        /* <DEDUP_REMOVED lines=16> */
.L_x_35321:
        /* <DEDUP_REMOVED lines=13> */
.L_x_35323:
[----:B------:R-:W-:Y:S05]  /*c640*/  BSYNC.RECONVERGENT B2 ;  /* 0x0000000000027941 */ /* 0x000fea0003800200 */
.L_x_35322:
[----:B------:R-:W-:Y:S01]  /*c650*/  IMAD.WIDE.U32 R4, R19, -0x326172a9, RZ ;  /* 0xcd9e8d5713047825 */ /* 0x000fe200078e00ff */
[----:B------:R-:W-:-:S03]  /*c660*/  LOP3.LUT R122, R11, R3, R201, 0x96, !PT ;  /* 0x000000030b7a7212 */ /* 0x000fc600078e96c9 */
[----:B------:R-:W-:Y:S01]  /*c670*/  VIADD R3, R200, 0x9e3779b9 ;  /* 0x9e3779b9c8037836 */ /* 0x000fe20000000000 */
[----:B------:R-:W-:Y:S01]  /*c680*/  LOP3.LUT R14, R12, R5, R200, 0x96, !PT ;  /* 0x000000050c0e7212 */ /* 0x000fe200078e96c8 */
        /* <DEDUP_REMOVED lines=57> */
.L_x_35320:
[----:B------:R-:W-:Y:S05]  /*ca20*/  BSYNC.RECONVERGENT B1 ;  /* 0x0000000000017941 */ /* 0x000fea0003800200 */
.L_x_35319:
        /* <DEDUP_REMOVED lines=20> */
.L_x_35326:
        /* <DEDUP_REMOVED lines=13> */
.L_x_35328:
[----:B------:R-:W-:Y:S05]  /*cc40*/  BSYNC.RECONVERGENT B2 ;  /* 0x0000000000027941 */ /* 0x000fea0003800200 */
.L_x_35327:
        /* <DEDUP_REMOVED lines=57> */
[----:B------:R-:W-:Y:S01]  /*cfe0*/  MOV R10, R202 ;  /* 0x000000ca000a7202 */ /* 0x000fe20000000f00 */
[----:B------:R-:W-:Y:S01]  /*cff0*/  IMAD.MOV.U32 R3, RZ, RZ, R194 ;  /* 0x000000ffff037224 */ /* 0x000fe200078e00c2 */
[----:B------:R-:W-:Y:S01]  /*d000*/  LOP3.LUT R15, R15, R4, R123, 0x96, !PT ;  /* 0x000000040f0f7212 */ /* 0x000fe200078e967b */
[----:B------:R-:W-:-:S07]  /*d010*/  IMAD.MOV.U32 R194, RZ, RZ, R122 ;  /* 0x000000ffffc27224 */ /* 0x000fce00078e007a */
.L_x_35325:
[----:B------:R-:W-:Y:S05]  /*d020*/  BSYNC.RECONVERGENT B1 ;  /* 0x0000000000017941 */ /* 0x000fea0003800200 */
.L_x_35324:
        /* <DEDUP_REMOVED lines=23> */
.L_x_35331:
        /* <DEDUP_REMOVED lines=13> */
.L_x_35333:
[----:B------:R-:W-:Y:S05]  /*d270*/  BSYNC.RECONVERGENT B2 ;  /* 0x0000000000027941 */ /* 0x000fea0003800200 */
.L_x_35332:
        /* <DEDUP_REMOVED lines=51> */
[----:B------:R-:W-:Y:S01]  /*d5b0*/  IMAD.MOV.U32 R13, RZ, RZ, RZ ;  /* 0x000000ffff0d7224 */ /* 0x000fe200078e00ff */
[----:B------:R-:W-:Y:S01]  /*d5c0*/  IADD3 R3, PT, PT, R200, -0x700cb87f, RZ ;  /* 0x8ff34781c8037810 */ /* 0x000fe20007ffe0ff */
[----:B------:R-:W-:-:S04]  /*d5d0*/  IMAD.WIDE.U32 R204, R15, -0x326172a9, RZ ;  /* 0xcd9e8d570fcc7825 */ /* 0x000fc800078e00ff */
[----:B------:R-:W-:Y:S01]  /*d5e0*/  IMAD.WIDE.U32 R202, R202, -0x2daee0ad, RZ ;  /* 0xd2511f53caca7825 */ /* 0x000fe200078e00ff */
[----:B------:R-:W-:-:S03]  /*d5f0*/  LOP3.LUT R14, R3, R4, R205, 0x96, !PT ;  /* 0x00000004030e7212 */ /* 0x000fc600078e96cd */
[----:B------:R-:W-:Y:S02]  /*d600*/  VIADD R15, R201, 0x96a522ad ;  /* 0x96a522adc90f7836 */ /* 0x000fe40000000000 */
[----:B------:R-:W-:-:S03]  /*d610*/  IMAD.MOV.U32 R10, RZ, RZ, R204 ;  /* 0x000000ffff0a7224 */ /* 0x000fc600078e00cc */
[----:B------:R-:W-:Y:S02]  /*d620*/  LOP3.LUT R15, R15, R2, R203, 0x96, !PT ;  /* 0x000000020f0f7212 */ /* 0x000fe400078e96cb */
[----:B------:R-:W-:Y:S01]  /*d630*/  MOV R2, R194 ;  /* 0x000000c200027202 */ /* 0x000fe20000000f00 */
[----:B------:R-:W-:-:S07]  /*d640*/  IMAD.MOV.U32 R194, RZ, RZ, R202 ;  /* 0x000000ffffc27224 */ /* 0x000fce00078e00ca */
.L_x_35330:
[----:B------:R-:W-:Y:S05]  /*d650*/  BSYNC.RECONVERGENT B1 ;  /* 0x0000000000017941 */ /* 0x000fea0003800200 */
.L_x_35329:
        /* <DEDUP_REMOVED lines=20> */
.L_x_35336:
        /* <DEDUP_REMOVED lines=13> */
.L_x_35338:
[----:B------:R-:W-:Y:S05]  /*d870*/  BSYNC.RECONVERGENT B2 ;  /* 0x0000000000027941 */ /* 0x000fea0003800200 */
.L_x_35337:
        /* <DEDUP_REMOVED lines=61> */
.L_x_35335:
[----:B------:R-:W-:Y:S05]  /*dc50*/  BSYNC.RECONVERGENT B1 ;  /* 0x0000000000017941 */ /* 0x000fea0003800200 */
.L_x_35334:
[----:B------:R-:W-:Y:S01]  /*dc60*/  I2FP.F32.U32 R4, R5 ;  /* 0x0000000500047245 */ /* 0x000fe20000201000 */
[----:B------:R-:W-:Y:S01]  /*dc70*/  HADD2.F32 R124, -RZ, R101.H1_H1 ;  /* 0x30000065ff7c7230 */ /* 0x000fe20000004100 */
[----:B------:R-:W-:Y:S01]  /*dc80*/  FSEL R2, R2, RZ, P4 ;  /* 0x000000ff02027208 */ /* 0x000fe20002000000 */
[----:B------:R-:W-:Y:S02]  /*dc90*/  BSSY.RECONVERGENT B1, `(.L_x_35339) ;  /* 0x000005f000017945 */ /* 0x000fe40003800200 */
        /* <DEDUP_REMOVED lines=19> */
.L_x_35341:
        /* <DEDUP_REMOVED lines=13> */
.L_x_35343:
[----:B------:R-:W-:Y:S05]  /*dea0*/  BSYNC.RECONVERGENT B2 ;  /* 0x0000000000027941 */ /* 0x000fea0003800200 */
.L_x_35342:
[----:B------:R-:W-:Y:S01]  /*deb0*/  IMAD.WIDE.U32 R14, R19, -0x326172a9, RZ ;  /* 0xcd9e8d57130e7825 */ /* 0x000fe200078e00ff */
[----:B------:R-:W-:Y:S02]  /*dec0*/  LOP3.LUT R202, R11, R3, R201, 0x96, !PT ;  /* 0x000000030bca7212 */ /* 0x000fe400078e96c9 */
[----:B------:R-:W-:Y:S01]  /*ded0*/  IADD3 R3, PT, PT, R200, -0x61c88647, RZ ;  /* 0x9e3779b9c8037810 */ /* 0x000fe20007ffe0ff */
[----:B------:R-:W-:Y:S01]  /*dee0*/  VIADD R13, R201, 0xbb67ae85 ;  /* 0xbb67ae85c90d7836 */ /* 0x000fe20000000000 */
[----:B------:R-:W-:Y:S01]  /*def0*/  LOP3.LUT R124, R12, R15, R200, 0x96, !PT ;  /* 0x0000000f0c7c7212 */ /* 0x000fe200078e96c8 */
[----:B------:R-:W-:-:S04]  /*df00*/  IMAD.WIDE.U32 R202, R202, -0x326172a9, RZ ;  /* 0xcd9e8d57caca7825 */ /* 0x000fc800078e00ff */
[----:B------:R-:W-:Y:S01]  /*df10*/  IMAD.WIDE.U32 R124, R124, -0x2daee0ad, RZ ;  /* 0xd2511f537c7c7825 */ /* 0x000fe200078e00ff */
[----:B------:R-:W-:-:S04]  /*df20*/  LOP3.LUT R3, R3, R14, R203, 0x96, !PT ;  /* 0x0000000e03037212 */ /* 0x000fc800078e96cb */
[----:B------:R-:W-:Y:S01]  /*df30*/  LOP3.LUT R13, R13, R2, R125, 0x96, !PT ;  /* 0x000000020d0d7212 */ /* 0x000fe200078e967d */
[----:B------:R-:W-:-:S04]  /*df40*/  IMAD.WIDE.U32 R2, R3, -0x2daee0ad, RZ ;  /* 0xd2511f5303027825 */ /* 0x000fc800078e00ff */
[----:B------:R-:W-:Y:S02]  /*df50*/  VIADD R125, R201, 0x76cf5d0a ;  /* 0x76cf5d0ac97d7836 */ /* 0x000fe40000000000 */
[----:B------:R-:W-:Y:S01]  /*df60*/  IMAD.WIDE.U32 R14, R13, -0x326172a9, RZ ;  /* 0xcd9e8d570d0e7825 */ /* 0x000fe200078e00ff */
[C---:B------:R-:W-:Y:S02]  /*df70*/  IADD3 R13, PT, PT, R200.reuse, 0x3c6ef372, RZ ;  /* 0x3c6ef372c80d7810 */ /* 0x040fe40007ffe0ff */
        /* <DEDUP_REMOVED lines=48> */
.L_x_35340:
[----:B------:R-:W-:Y:S05]  /*e280*/  BSYNC.RECONVERGENT B1 ;  /* 0x0000000000017941 */ /* 0x000fea0003800200 */
.L_x_35339:
        /* <DEDUP_REMOVED lines=18> */
.L_x_35346:
        /* <DEDUP_REMOVED lines=13> */
.L_x_35348:
[----:B------:R-:W-:Y:S05]  /*e480*/  BSYNC.RECONVERGENT B2 ;  /* 0x0000000000027941 */ /* 0x000fea0003800200 */
.L_x_35347:
        /* <DEDUP_REMOVED lines=50> */
[----:B------:R-:W-:Y:S01]  /*e7b0*/  IMAD.MOV.U32 R125, RZ, RZ, RZ ;  /* 0x000000ffff7d7224 */ /* 0x000fe200078e00ff */
        /* <DEDUP_REMOVED lines=10> */
.L_x_35345:
[----:B------:R-:W-:Y:S05]  /*e860*/  BSYNC.RECONVERGENT B1 ;  /* 0x0000000000017941 */ /* 0x000fea0003800200 */
.L_x_35344:
[----:B------:R-:W-:Y:S01]  /*e870*/  I2FP.F32.U32 R4, R13 ;  /* 0x0000000d00047245 */ /* 0x000fe20000201000 */
[----:B------:R-:W-:Y:S01]  /*e880*/  HADD2.F32 R124, -RZ, R102.H0_H0 ;  /* 0x20000066ff7c7230 */ /* 0x000fe20000004100 */
[----:B------:R-:W-:Y:S01]  /*e890*/  BSSY.RECONVERGENT B1, `(.L_x_35349) ;  /* 0x0000060000017945 */ /* 0x000fe20003800200 */
[----:B------:R-:W-:Y:S02]  /*e8a0*/  HFMA2 R195, -RZ, RZ, 0, 1.1920928955078125e-07 ;  /* 0x00000002ffc37431 */ /* 0x000fe400000001ff */
        /* <DEDUP_REMOVED lines=19> */
.L_x_35351:
        /* <DEDUP_REMOVED lines=13> */
.L_x_35353:
[----:B------:R-:W-:Y:S05]  /*eab0*/  BSYNC.RECONVERGENT B2 ;  /* 0x0000000000027941 */ /* 0x000fea0003800200 */
.L_x_35352:
[----:B------:R-:W-:Y:S01]  /*eac0*/  IMAD.WIDE.U32 R14, R19, -0x326172a9, RZ ;  /* 0xcd9e8d57130e7825 */ /* 0x000fe200078e00ff */
[----:B------:R-:W-:Y:S02]  /*ead0*/  LOP3.LUT R204, R11, R3, R201, 0x96, !PT ;  /* 0x000000030bcc7212 */ /* 0x000fe400078e96c9 */
[C---:B------:R-:W-:Y:S01]  /*eae0*/  IADD3 R125, PT, PT, R201.reuse, 0x76cf5d0a, RZ ;  /* 0x76cf5d0ac97d7810 */ /* 0x040fe20007ffe0ff */
[----:B------:R-:W-:Y:S01]  /*eaf0*/  VIADD R13, R201, 0xbb67ae85 ;  /* 0xbb67ae85c90d7836 */ /* 0x000fe20000000000 */
[----:B------:R-:W-:Y:S01]  /*eb00*/  LOP3.LUT R202, R12, R15, R200, 0x96, !PT ;  /* 0x0000000f0cca7212 */ /* 0x000fe200078e96c8 */
[----:B------:R-:W-:-:S04]  /*eb10*/  IMAD.WIDE.U32 R204, R204, -0x326172a9, RZ ;  /* 0xcd9e8d57cccc7825 */ /* 0x000fc800078e00ff */
[----:B------:R-:W-:-:S04]  /*eb20*/  IMAD.WIDE.U32 R202, R202, -0x2daee0ad, RZ ;  /* 0xd2511f53caca7825 */ /* 0x000fc800078e00ff */
[----:B------:R-:W-:Y:S01]  /*eb30*/  VIADD R3, R200, 0x9e3779b9 ;  /* 0x9e3779b9c8037836 */ /* 0x000fe20000000000 */
[----:B------:R-:W-:Y:S01]  /*eb40*/  LOP3.LUT R13, R13, R2, R203, 0x96, !PT ;  /* 0x000000020d0d7212 */ /* 0x000fe200078e96cb */
[----:B------:R-:W-:-:S03]  /*eb50*/  IMAD.MOV.U32 R195, RZ, RZ, RZ ;  /* 0x000000ffffc37224 */ /* 0x000fc600078e00ff */
[----:B------:R-:W-:Y:S01]  /*eb60*/  LOP3.LUT R3, R3, R14, R205, 0x96, !PT ;  /* 0x0000000e03037212 */ /* 0x000fe200078e96cd */
[----:B------:R-:W-:-:S04]  /*eb70*/  IMAD.WIDE.U32 R14, R13, -0x326172a9, RZ ;  /* 0xcd9e8d570d0e7825 */ /* 0x000fc800078e00ff */
[----:B------:R-:W-:Y:S02]  /*eb80*/  VIADD R13, R200, 0x3c6ef372 ;  /* 0x3c6ef372c80d7836 */ /* 0x000fe40000000000 */
[----:B------:R-:W-:-:S03]  /*eb90*/  IMAD.WIDE.U32 R2, R3, -0x2daee0ad, RZ ;  /* 0xd2511f5303027825 */ /* 0x000fc600078e00ff */
[----:B------:R-:W-:Y:S02]  /*eba0*/  LOP3.LUT R13, R13, R204, R15, 0x96, !PT ;  /* 0x000000cc0d0d7212 */ /* 0x000fe400078e960f */
[----:B------:R-:W-:Y:S01]  /*ebb0*/  LOP3.LUT R125, R125, R202, R3, 0x96, !PT ;  /* 0x000000ca7d7d7212 */ /* 0x000fe200078e9603 */
[----:B------:R-:W-:Y:S02]  /*ebc0*/  VIADD R3, R200, 0xdaa66d2b ;  /* 0xdaa66d2bc8037836 */ /* 0x000fe40000000000 */
        /* <DEDUP_REMOVED lines=13> */
[----:B------:R-:W-:Y:S02]  /*eca0*/  VIADD R13, R201, 0xa9066899 ;  /* 0xa9066899c90d7836 */ /* 0x000fe40000000000 */
[----:B------:R-:W-:-:S03]  /*ecb0*/  IMAD.WIDE.U32 R204, R125, -0x326172a9, RZ ;  /* 0xcd9e8d577dcc7825 */ /* 0x000fc600078e00ff */
[----:B------:R-:W-:Y:S01]  /*ecc0*/  LOP3.LUT R13, R13, R2, R203, 0x96, !PT ;  /* 0x000000020d0d7212 */ /* 0x000fe200078e96cb */
[----:B------:R-:W-:Y:S01]  /*ecd0*/  VIADD R125, R201, 0x646e171e ;  /* 0x646e171ec97d7836 */ /* 0x000fe20000000000 */
[----:B------:R-:W-:-:S03]  /*ece0*/  LOP3.LUT R3, R3, R14, R205, 0x96, !PT ;  /* 0x0000000e03037212 */ /* 0x000fc600078e96cd */
[----:B------:R-:W-:Y:S01]  /*ecf0*/  IMAD.WIDE.U32 R14, R13, -0x326172a9, RZ ;  /* 0xcd9e8d570d0e7825 */ /* 0x000fe200078e00ff */
[----:B------:R-:W-:-:S03]  /*ed00*/  IADD3 R13, PT, PT, R200, -0x4ab325aa, RZ ;  /* 0xb54cda56c80d7810 */ /* 0x000fc60007ffe0ff */
[----:B------:R-:W-:Y:S01]  /*ed10*/  IMAD.WIDE.U32 R2, R3, -0x2daee0ad, RZ ;  /* 0xd2511f5303027825 */ /* 0x000fe200078e00ff */
[----:B------:R-:W-:-:S04]  /*ed20*/  LOP3.LUT R13, R13, R204, R15, 0x96, !PT ;  /* 0x000000cc0d0d7212 */ /* 0x000fc800078e960f */
[----:B------:R-:W-:Y:S01]  /*ed30*/  LOP3.LUT R125, R125, R202, R3, 0x96, !PT ;  /* 0x000000ca7d7d7212 */ /* 0x000fe200078e9603 */
[----:B------:R-:W-:-:S04]  /*ed40*/  IMAD.WIDE.U32 R202, R13, -0x2daee0ad, RZ ;  /* 0xd2511f530dca7825 */ /* 0x000fc800078e00ff */
[----:B------:R-:W-:Y:S02]  /*ed50*/  VIADD R13, R201, 0x1fd5c5a3 ;  /* 0x1fd5c5a3c90d7836 */ /* 0x000fe40000000000 */
[----:B------:R-:W-:Y:S01]  /*ed60*/  IMAD.WIDE.U32 R204, R125, -0x326172a9, RZ ;  /* 0xcd9e8d577dcc7825 */ /* 0x000fe200078e00ff */
[----:B------:R-:W-:Y:S02]  /*ed70*/  IADD3 R125, PT, PT, R201, -0x24c28bd8, RZ ;  /* 0xdb3d7428c97d7810 */ /* 0x000fe40007ffe0ff */
[----:B------:R-:W-:Y:S01]  /*ed80*/  LOP3.LUT R13, R13, R2, R203, 0x96, !PT ;  /* 0x000000020d0d7212 */ /* 0x000fe200078e96cb */
[----:B------:R-:W-:-:S05]  /*ed90*/  VIADD R3, R200, 0x5384540f ;  /* 0x5384540fc8037836 */ /* 0x000fca0000000000 */
        /* <DEDUP_REMOVED lines=11> */
[----:B------:R-:W-:Y:S01]  /*ee50*/  IMAD.MOV.U32 R2, RZ, RZ, R194 ;  /* 0x000000ffff027224 */ /* 0x000fe200078e00c2 */
[----:B------:R-:W-:Y:S01]  /*ee60*/  LOP3.LUT R14, R3, R14, R205, 0x96, !PT ;  /* 0x0000000e030e7212 */ /* 0x000fe200078e96cd */
[----:B------:R-:W-:Y:S01]  /*ee70*/  IMAD.MOV.U32 R10, RZ, RZ, R204 ;  /* 0x000000ffff0a7224 */ /* 0x000fe200078e00cc */
[----:B------:R-:W-:-:S07]  /*ee80*/  MOV R194, R202 ;  /* 0x000000ca00c27202 */ /* 0x000fce0000000f00 */
.L_x_35350:
[----:B------:R-:W-:Y:S05]  /*ee90*/  BSYNC.RECONVERGENT B1 ;  /* 0x0000000000017941 */ /* 0x000fea0003800200 */
.L_x_35349:
[----:B------:R-:W-:Y:S01]  /*eea0*/  ISETP.NE.AND P4, PT, R195, 0x1, PT ;  /* 0x00000001c300780c */ /* 0x000fe20003f85270 */
[----:B------:R-:W-:Y:S01]  /*eeb0*/  HADD2.F32 R126, -RZ, R126.H1_H1 ;  /* 0x3000007eff7e7230 */ /* 0x000fe20000004100 */
        /* <DEDUP_REMOVED lines=16> */
.L_x_35356:
        /* <DEDUP_REMOVED lines=13> */
.L_x_35358:
[----:B------:R-:W-:Y:S05]  /*f090*/  BSYNC.RECONVERGENT B2 ;  /* 0x0000000000027941 */ /* 0x000fea0003800200 */
.L_x_35357:
[----:B------:R-:W-:Y:S01]  /*f0a0*/  IMAD.WIDE.U32 R202, R19, -0x326172a9, RZ ;  /* 0xcd9e8d5713ca7825 */ /* 0x000fe200078e00ff */
[----:B------:R-:W-:-:S03]  /*f0b0*/  LOP3.LUT R206, R11, R15, R201, 0x96, !PT ;  /* 0x0000000f0bce7212 */ /* 0x000fc600078e96c9 */
[----:B------:R-:W-:Y:S01]  /*f0c0*/  HFMA2 R199, -RZ, RZ, 0, 0 ;  /* 0x00000000ffc77431 */ /* 0x000fe200000001ff */
        /* <DEDUP_REMOVED lines=55> */
[----:B------:R-:W-:Y:S02]  /*f440*/  IMAD.MOV.U32 R13, RZ, RZ, R194 ;  /* 0x000000ffff0d7224 */ /* 0x000fe400078e00c2 */
[----:B------:R-:W-:Y:S01]  /*f450*/  IMAD.MOV.U32 R194, RZ, RZ, R204 ;  /* 0x000000ffffc27224 */ /* 0x000fe200078e00cc */
[----:B------:R-:W-:-:S07]  /*f460*/  LOP3.LUT R15, R15, R202, R205, 0x96, !PT ;  /* 0x000000ca0f0f7212 */ /* 0x000fce00078e96cd */
.L_x_35355:
[----:B------:R-:W-:Y:S05]  /*f470*/  BSYNC.RECONVERGENT B1 ;  /* 0x0000000000017941 */ /* 0x000fea0003800200 */
.L_x_35354:
        /* <DEDUP_REMOVED lines=23> */
.L_x_35361:
        /* <DEDUP_REMOVED lines=13> */
.L_x_35363:
[----:B------:R-:W-:Y:S05]  /*f6c0*/  BSYNC.RECONVERGENT B2 ;  /* 0x0000000000027941 */ /* 0x000fea0003800200 */
.L_x_35362:
        /* <DEDUP_REMOVED lines=61> */
.L_x_35360:
[----:B------:R-:W-:Y:S05]  /*faa0*/  BSYNC.RECONVERGENT B1 ;  /* 0x0000000000017941 */ /* 0x000fea0003800200 */
.L_x_35359:
[----:B------:R-:W-:Y:S01]  /*fab0*/  ISETP.NE.AND P5, PT, R202, 0x1, PT ;  /* 0x00000001ca00780c */ /* 0x000fe20003fa5270 */
[----:B------:R-:W-:Y:S01]  /*fac0*/  HADD2.F32 R126, -RZ, R127.H0_H0 ;  /* 0x2000007fff7e7230 */ /* 0x000fe20000004100 */
        /* <DEDUP_REMOVED lines=16> */
.L_x_35366:
        /* <DEDUP_REMOVED lines=13> */
.L_x_35368:
[----:B------:R-:W-:Y:S05]  /*fca0*/  BSYNC.RECONVERGENT B2 ;  /* 0x0000000000027941 */ /* 0x000fea0003800200 */
.L_x_35367:
        /* <DEDUP_REMOVED lines=61> */
.L_x_35365:
[----:B------:R-:W-:Y:S05]  /*10080*/  BSYNC.RECONVERGENT B1 ;  /* 0x0000000000017941 */ /* 0x000fea0003800200 */
.L_x_35364:
[----:B------:R-:W-:Y:S01]  /*10090*/  I2FP.F32.U32 R126, R195 ;  /* 0x000000c3007e7245 */ /* 0x000fe20000201000 */
[----:B------:R-:W-:Y:S01]  /*100a0*/  HADD2.F32 R202, -RZ, R103.H0_H0 ;  /* 0x20000067ffca7230 */ /* 0x000fe20000004100 */
        /* <DEDUP_REMOVED lines=22> */
.L_x_35371:
        /* <DEDUP_REMOVED lines=13> */
.L_x_35373:
[----:B------:R-:W-:Y:S05]  /*102e0*/  BSYNC.RECONVERGENT B2 ;  /* 0x0000000000027941 */ /* 0x000fea0003800200 */
.L_x_35372:
        /* <DEDUP_REMOVED lines=61> */
.L_x_35370:
[----:B------:R-:W-:Y:S05]  /*106c0*/  BSYNC.RECONVERGENT B1 ;  /* 0x0000000000017941 */ /* 0x000fea0003800200 */
.L_x_35369:
        /* <DEDUP_REMOVED lines=18> */
.L_x_35376:
        /* <DEDUP_REMOVED lines=15> */
.L_x_35378:
[----:B------:R-:W-:Y:S05]  /*108e0*/  BSYNC.RECONVERGENT B2 ;  /* 0x0000000000027941 */ /* 0x000fea0003800200 */
.L_x_35377:
        /* <DEDUP_REMOVED lines=61> */
.L_x_35375:
[----:B------:R-:W-:Y:S05]  /*10cc0*/  BSYNC.RECONVERGENT B1 ;  /* 0x0000000000017941 */ /* 0x000fea0003800200 */
.L_x_35374:
[----:B------:R-:W-:Y:S01]  /*10cd0*/  I2FP.F32.U32 R202, R199 ;  /* 0x000000c700ca7245 */ /* 0x000fe20000201000 */
[----:B------:R-:W-:-:S04]  /*10ce0*/  HADD2.F32 R204, -RZ, R103.H1_H1 ;  /* 0x30000067ffcc7230 */ /* 0x000fc80000004100 */
[----:B------:R-:W-:Y:S01]  /*10cf0*/  FFMA.FTZ R193, R202, R193, 1.1641532182693481445e-10 ;  /* 0x2f000000cac17423 */ /* 0x000fe200000100c1 */
[----:B------:R-:W-:Y:S01]  /*10d00*/  FMUL.FTZ R9, R204, R9 ;  /* 0x00000009cc097220 */ /* 0x000fe20000410000 */
[----:B------:R-:W-:-:S03]  /*10d10*/  FSEL R202, R127, RZ, P5 ;  /* 0x000000ff7fca7208 */ /* 0x000fc60002800000 */
[----:B------:R-:W-:-:S04]  /*10d20*/  FSETP.GTU.FTZ.AND P6, PT, R193, R0, PT ;  /* 0x00000000c100720b */ /* 0x000fc80003fdc000 */
[----:B------:R-:W-:Y:S02]  /*10d30*/  FSEL R9, R9, RZ, !P6 ;  /* 0x000000ff09097208 */ /* 0x000fe40007000000 */
[----:B------:R-:W-:-:S03]  /*10d40*/  SEL R0, RZ, 0x1, P6 ;  /* 0x00000001ff007807 */ /* 0x000fc60003000000 */
[----:B------:R-:W-:-:S04]  /*10d50*/  FADD.FTZ R127, R9, R202 ;  /* 0x000000ca097f7221 */ /* 0x000fc80000010000 */
[----:B------:R-:W-:Y:S01]  /*10d60*/  @P1 FADD.FTZ R127, R111, R127 ;  /* 0x0000007f6f7f1221 */ /* 0x000fe20000010000 */
[----:B------:R-:W-:Y:S06]  /*10d70*/  BRA `(.L_x_35379) ;  /* 0x0000003000547947 */ /* 0x000fec0003800000 */
.L_x_35298:
        /* <DEDUP_REMOVED lines=16> */
.L_x_35382:
        /* <DEDUP_REMOVED lines=13> */
.L_x_35384:
[----:B------:R-:W-:Y:S05]  /*10f50*/  BSYNC.RECONVERGENT B2 ;  /* 0x0000000000027941 */ /* 0x000fea0003800200 */
.L_x_35383:
        /* <DEDUP_REMOVED lines=56> */
[----:B------:R-:W-:Y:S01]  /*112e0*/  HFMA2 R123, -RZ, RZ, 0, 0 ;  /* 0x00000000ff7b7431 */ /* 0x000fe200000001ff */
[----:B------:R-:W-:Y:S01]  /*112f0*/  LOP3.LUT R15, R15, R120, R195, 0x96, !PT ;  /* 0x000000780f0f7212 */ /* 0x000fe200078e96c3 */
[----:B------:R-:W-:Y:S02]  /*11300*/  IMAD.MOV.U32 R10, RZ, RZ, R122 ;  /* 0x000000ffff0a7224 */ /* 0x000fe400078e007a */
[----:B------:R-:W-:-:S07]  /*11310*/  IMAD.MOV.U32 R120, RZ, RZ, R9 ;  /* 0x000000ffff787224 */ /* 0x000fce00078e0009 */
.L_x_35381:
[----:B------:R-:W-:Y:S05]  /*11320*/  BSYNC.RECONVERGENT B1 ;  /* 0x0000000000017941 */ /* 0x000fea0003800200 */
.L_x_35380:
        /* <DEDUP_REMOVED lines=8> */
[----:B------:R-:W-:Y:S01]  /*113b0*/  MOV R13, R10 ;  /* 0x0000000a000d7202 */ /* 0x000fe20000000f00 */
[----:B------:R-:W-:Y:S02]  /*113c0*/  IMAD.MOV.U32 R193, RZ, RZ, 0x2 ;  /* 0x00000002ffc17424 */ /* 0x000fe400078e00ff */
        /* <DEDUP_REMOVED lines=11> */
.L_x_35387:
        /* <DEDUP_REMOVED lines=13> */
.L_x_35389:
[----:B------:R-:W-:Y:S05]  /*11550*/  BSYNC.RECONVERGENT B2 ;  /* 0x0000000000027941 */ /* 0x000fea0003800200 */
.L_x_35388:
        /* <DEDUP_REMOVED lines=61> */
.L_x_35386:
[----:B------:R-:W-:Y:S05]  /*11930*/  BSYNC.RECONVERGENT B1 ;  /* 0x0000000000017941 */ /* 0x000fea0003800200 */
.L_x_35385:
        /* <DEDUP_REMOVED lines=19> */
.L_x_35392:
        /* <DEDUP_REMOVED lines=13> */
.L_x_35394:
[----:B------:R-:W-:Y:S05]  /*11b40*/  BSYNC.RECONVERGENT B2 ;  /* 0x0000000000027941 */ /* 0x000fea0003800200 */
.L_x_35393:
        /* <DEDUP_REMOVED lines=61> */
.L_x_35391:
[----:B------:R-:W-:Y:S05]  /*11f20*/  BSYNC.RECONVERGENT B1 ;  /* 0x0000000000017941 */ /* 0x000fea0003800200 */
.L_x_35390:
[----:B------:R-:W-:Y:S01]  /*11f30*/  I2FP.F32.U32 R13, R13 ;  /* 0x0000000d000d7245 */ /* 0x000fe20000201000 */
[----:B------:R-:W-:Y:S01]  /*11f40*/  BSSY.RECONVERGENT B1, `(.L_x_35395) ;  /* 0x000005d000017945 */ /* 0x000fe20003800200 */
[----:B------:R-:W-:Y:S01]  /*11f50*/  ISETP.NE.AND P2, PT, R123, 0x1, PT ;  /* 0x000000017b00780c */ /* 0x000fe20003f45270 */
[----:B------:R-:W-:Y:S01]  /*11f60*/  HFMA2 R193, -RZ, RZ, 0, 1.1920928955078125e-07 ;  /* 0x00000002ffc17431 */ /* 0x000fe200000001ff */
[----:B------:R-:W-:Y:S01]  /*11f70*/  LOP3.LUT R197, R197, 0xfffffffb, RZ, 0xc0, !PT ;  /* 0xfffffffbc5c57812 */ /* 0x000fe200078ec0ff */
[----:B------:R-:W-:Y:S01]  /*11f80*/  FFMA.FTZ R202, R13, R120, 1.1641532182693481445e-10 ;  /* 0x2f0000000dca7423 */ /* 0x000fe20000010078 */
[----:B------:R-:W-:Y:S02]  /*11f90*/  HADD2.F32 R122, -RZ, R125.H0_H0 ;  /* 0x2000007dff7a7230 */ /* 0x000fe40000004100 */
        /* <DEDUP_REMOVED lines=12> */
.L_x_35397:
        /* <DEDUP_REMOVED lines=13> */
.L_x_35399:
[----:B------:R-:W-:Y:S05]  /*12130*/  BSYNC.RECONVERGENT B2 ;  /* 0x0000000000027941 */ /* 0x000fea0003800200 */
.L_x_35398:
        /* <DEDUP_REMOVED lines=61> */
.L_x_35396:
[----:B------:R-:W-:Y:S05]  /*12510*/  BSYNC.RECONVERGENT B1 ;  /* 0x0000000000017941 */ /* 0x000fea0003800200 */
.L_x_35395:
        /* <DEDUP_REMOVED lines=19> */
.L_x_35402:
        /* <DEDUP_REMOVED lines=13> */
.L_x_35404:
[----:B------:R-:W-:Y:S05]  /*12720*/  BSYNC.RECONVERGENT B2 ;  /* 0x0000000000027941 */ /* 0x000fea0003800200 */
.L_x_35403:
        /* <DEDUP_REMOVED lines=61> */
.L_x_35401:
[----:B------:R-:W-:Y:S05]  /*12b00*/  BSYNC.RECONVERGENT B1 ;  /* 0x0000000000017941 */ /* 0x000fea0003800200 */
.L_x_35400:
        /* <DEDUP_REMOVED lines=17> */
.L_x_35407:
        /* <DEDUP_REMOVED lines=13> */
.L_x_35409:
[----:B------:R-:W-:Y:S05]  /*12cf0*/  BSYNC.RECONVERGENT B2 ;  /* 0x0000000000027941 */ /* 0x000fea0003800200 */
.L_x_35408:
        /* <DEDUP_REMOVED lines=61> */
.L_x_35406:
[----:B------:R-:W-:Y:S05]  /*130d0*/  BSYNC.RECONVERGENT B1 ;  /* 0x0000000000017941 */ /* 0x000fea0003800200 */
.L_x_35405:
        /* <DEDUP_REMOVED lines=17> */
.L_x_35412:
        /* <DEDUP_REMOVED lines=13> */
.L_x_35414:
[----:B------:R-:W-:Y:S05]  /*132c0*/  BSYNC.RECONVERGENT B2 ;  /* 0x0000000000027941 */ /* 0x000fea0003800200 */
.L_x_35413:
        /* <DEDUP_REMOVED lines=61> */
.L_x_35411:
[----:B------:R-:W-:Y:S05]  /*136a0*/  BSYNC.RECONVERGENT B1 ;  /* 0x0000000000017941 */ /* 0x000fea0003800200 */
.L_x_35410:
[----:B------:R-:W-:Y:S01]  /*136b0*/  ISETP.NE.AND P5, PT, R199, 0x1, PT ;  /* 0x00000001c700780c */ /* 0x000fe20003fa5270 */
[----:B------:R-:W-:Y:S01]  /*136c0*/  BSSY.RECONVERGENT B1, `(.L_x_35415) ;  /* 0x000005b000017945 */ /* 0x000fe20003800200 */
[----:B------:R-:W-:Y:S01]  /*136d0*/  I2FP.F32.U32 R13, R13 ;  /* 0x0000000d000d7245 */ /* 0x000fe20000201000 */
[----:B------:R-:W-:Y:S01]  /*136e0*/  HADD2.F32 R193, -RZ, R127.H0_H0 ;  /* 0x2000007fffc17230 */ /* 0x000fe20000004100 */
[----:B------:R-:W-:-:S03]  /*136f0*/  MOV R195, R10 ;  /* 0x0000000a00c37202 */ /* 0x000fc60000000f00 */
        /* <DEDUP_REMOVED lines=12> */
.L_x_35417:
        /* <DEDUP_REMOVED lines=13> */
.L_x_35419:
[----:B------:R-:W-:Y:S05]  /*13890*/  BSYNC.RECONVERGENT B2 ;  /* 0x0000000000027941 */ /* 0x000fea0003800200 */
.L_x_35418:
        /* <DEDUP_REMOVED lines=50> */
[----:B------:R-:W-:Y:S01]  /*13bc0*/  IMAD.MOV.U32 R195, RZ, RZ, R194 ;  /* 0x000000ffffc37224 */ /* 0x000fe200078e00c2 */
[----:B------:R-:W-:-:S03]  /*13bd0*/  LOP3.LUT R13, R13, R14, R205, 0x96, !PT ;  /* 0x0000000e0d0d7212 */ /* 0x000fc600078e96cd */
[----:B------:R-:W-:-:S04]  /*13be0*/  IMAD.WIDE.U32 R208, R15, -0x326172a9, RZ ;  /* 0xcd9e8d570fd07825 */ /* 0x000fc800078e00ff */
[----:B------:R-:W-:Y:S01]  /*13bf0*/  VIADD R15, R200, 0x8ff34781 ;  /* 0x8ff34781c80f7836 */ /* 0x000fe20000000000 */
[----:B------:R-:W-:Y:S01]  /*13c00*/  MOV R10, R208 ;  /* 0x000000d0000a7202 */ /* 0x000fe20000000f00 */
[----:B------:R-:W-:-:S03]  /*13c10*/  IMAD.WIDE.U32 R206, R13, -0x2daee0ad, RZ ;  /* 0xd2511f530dce7825 */ /* 0x000fc600078e00ff */
[----:B------:R-:W-:Y:S01]  /*13c20*/  LOP3.LUT R14, R15, R204, R209, 0x96, !PT ;  /* 0x000000cc0f0e7212 */ /* 0x000fe200078e96d1 */
[----:B------:R-:W-:Y:S02]  /*13c30*/  VIADD R13, R201, 0x96a522ad ;  /* 0x96a522adc90d7836 */ /* 0x000fe40000000000 */
[----:B------:R-:W-:-:S03]  /*13c40*/  IMAD.MOV.U32 R194, RZ, RZ, R206 ;  /* 0x000000ffffc27224 */ /* 0x000fc600078e00ce */
[----:B------:R-:W-:Y:S01]  /*13c50*/  LOP3.LUT R15, R13, R202, R207, 0x96, !PT ;  /* 0x000000ca0d0f7212 */ /* 0x000fe200078e96cf */
[----:B------:R-:W-:-:S07]  /*13c60*/  HFMA2 R13, -RZ, RZ, 0, 0 ;  /* 0x00000000ff0d7431 */ /* 0x000fce00000001ff */
.L_x_35416:
[----:B------:R-:W-:Y:S05]  /*13c70*/  BSYNC.RECONVERGENT B1 ;  /* 0x0000000000017941 */ /* 0x000fea0003800200 */
.L_x_35415:
        /* <DEDUP_REMOVED lines=36> */
[----:B------:R-:W-:-:S13]  /*13ec0*/  PLOP3.LUT P5, PT, P5, PT, PT, 0x8, 0x80 ;  /* 0x000000000080781c */ /* 0x000fda0002fae170 */
.L_x_35379:
        /* <DEDUP_REMOVED lines=44> */
.L_x_35420:
[----:B------:R-:W-:Y:S01]  /*14190*/  IMAD.MOV.U32 R9, RZ, RZ, R194 ;  /* 0x000000ffff097224 */ /* 0x000fe200078e00c2 */
[----:B------:R-:W-:-:S07]  /*141a0*/  IADD3 R192, PT, PT, R192, 0x20, RZ ;  /* 0x00000020c0c07810 */ /* 0x000fce0007ffe0ff */
.L_x_35297:
[----:B------:R-:W-:Y:S05]  /*141b0*/  BSYNC.RECONVERGENT B0 ;  /* 0x0000000000007941 */ /* 0x000fea0003800200 */
.L_x_35296:
        /* <DEDUP_REMOVED lines=20> */
[----:B------:R-:W-:Y:S01]  /*14300*/  ISETP.NE.AND P2, PT, R13, 0x1, PT ;  /* 0x000000010d00780c */ /* 0x000fe20003f45270 */
[----:B------:R-:W-:Y:S01]  /*14310*/  BSSY.RECONVERGENT B1, `(.L_x_35424) ;  /* 0x0000059000017945 */ /* 0x000fe20003800200 */
[----:B------:R-:W-:Y:S01]  /*14320*/  IMAD.MOV.U32 R4, RZ, RZ, 0x2 ;  /* 0x00000002ff047424 */ /* 0x000fe200078e00ff */
[----:B--2---:R-:W-:Y:S01]  /*14330*/  MOV R194, R9 ;  /* 0x0000000900c27202 */ /* 0x004fe20000000f00 */
        /* <DEDUP_REMOVED lines=12> */
.L_x_35426:
        /* <DEDUP_REMOVED lines=13> */
.L_x_35428:
[----:B------:R-:W-:Y:S05]  /*144d0*/  BSYNC.RECONVERGENT B2 ;  /* 0x0000000000027941 */ /* 0x000fea0003800200 */
.L_x_35427:
        /* <DEDUP_REMOVED lines=60> */
.L_x_35425:
[----:B------:R-:W-:Y:S05]  /*148a0*/  BSYNC.RECONVERGENT B1 ;  /* 0x0000000000017941 */ /* 0x000fea0003800200 */
.L_x_35424:
        /* <DEDUP_REMOVED lines=23> */
.L_x_35431:
        /* <DEDUP_REMOVED lines=13> */
.L_x_35433:
[----:B------:R-:W-:Y:S05]  /*14af0*/  BSYNC.RECONVERGENT B2 ;  /* 0x0000000000027941 */ /* 0x000fea0003800200 */
.L_x_35432:
        /* <DEDUP_REMOVED lines=61> */
.L_x_35430:
[----:B------:R-:W-:Y:S05]  /*14ed0*/  BSYNC.RECONVERGENT B1 ;  /* 0x0000000000017941 */ /* 0x000fea0003800200 */
.L_x_35429:
        /* <DEDUP_REMOVED lines=23> */
.L_x_35436:
        /* <DEDUP_REMOVED lines=13> */
.L_x_35438:
[----:B------:R-:W-:Y:S05]  /*15120*/  BSYNC.RECONVERGENT B2 ;  /* 0x0000000000027941 */ /* 0x000fea0003800200 */
.L_x_35437:
        /* <DEDUP_REMOVED lines=61> */
.L_x_35435:
[----:B------:R-:W-:Y:S05]  /*15500*/  BSYNC.RECONVERGENT B1 ;  /* 0x0000000000017941 */ /* 0x000fea0003800200 */
.L_x_35434:
        /* <DEDUP_REMOVED lines=20> */
.L_x_35441:
        /* <DEDUP_REMOVED lines=13> */
.L_x_35443:
[----:B------:R-:W-:Y:S05]  /*15720*/  BSYNC.RECONVERGENT B2 ;  /* 0x0000000000027941 */ /* 0x000fea0003800200 */
.L_x_35442:
        /* <DEDUP_REMOVED lines=61> */
.L_x_35440:
[----:B------:R-:W-:Y:S05]  /*15b00*/  BSYNC.RECONVERGENT B1 ;  /* 0x0000000000017941 */ /* 0x000fea0003800200 */
.L_x_35439:
[----:B------:R-:W-:Y:S01]  /*15b10*/  I2FP.F32.U32 R4, R3 ;  /* 0x0000000300047245 */ /* 0x000fe20000201000 */
[----:B------:R-:W-:Y:S01]  /*15b20*/  HADD2.F32 R6, -RZ, R100.H1_H1 ;  /* 0x30000064ff067230 */ /* 0x000fe20000004100 */
[----:B------:R-:W-:Y:S01]  /*15b30*/  FSEL R2, R2, RZ, P4 ;  /* 0x000000ff02027208 */ /* 0x000fe20002000000 */
[----:B------:R-:W-:Y:S02]  /*15b40*/  BSSY.RECONVERGENT B1, `(.L_x_35444) ;  /* 0x000005f000017945 */ /* 0x000fe40003800200 */
[----:B------:R-:W-:Y:S01]  /*15b50*/  FFMA.FTZ R3, R4, R193, 1.1641532182693481445e-10 ;  /* 0x2f00000004037423 */ /* 0x000fe200000100c1 */
[----:B------:R-:W-:-:S04]  /*15b60*/  FMUL.FTZ R6, R6, R9 ;  /* 0x0000000906067220 */ /* 0x000fc80000410000 */
[----:B------:R-:W-:-:S04]  /*15b70*/  FSETP.GTU.FTZ.AND P2, PT, R3, R0, PT ;  /* 0x000000000300720b */ /* 0x000fc80003f5c000 */
[----:B------:R-:W-:Y:S01]  /*15b80*/  FSEL R129, R6, RZ, !P2 ;  /* 0x000000ff06817208 */ /* 0x000fe20005000000 */
[----:B------:R-:W-:Y:S01]  /*15b90*/  HFMA2 R6, -RZ, RZ, 0, 1.1920928955078125e-07 ;  /* 0x00000002ff067431 */ /* 0x000fe200000001ff */
        /* <DEDUP_REMOVED lines=14> */
.L_x_35446:
        /* <DEDUP_REMOVED lines=13> */
.L_x_35448:
[----:B------:R-:W-:Y:S05]  /*15d50*/  BSYNC.RECONVERGENT B2 ;  /* 0x0000000000027941 */ /* 0x000fea0003800200 */
.L_x_35447:
        /* <DEDUP_REMOVED lines=8> */
[----:B------:R-:W-:Y:S02]  /*15de0*/  VIADD R13, R200, 0x3c6ef372 ;  /* 0x3c6ef372c80d7836 */ /* 0x000fe40000000000 */
[----:B------:R-:W-:Y:S01]  /*15df0*/  IMAD.MOV.U32 R6, RZ, RZ, RZ ;  /* 0x000000ffff067224 */ /* 0x000fe200078e00ff */
        /* <DEDUP_REMOVED lines=51> */
.L_x_35445:
[----:B------:R-:W-:Y:S05]  /*16130*/  BSYNC.RECONVERGENT B1 ;  /* 0x0000000000017941 */ /* 0x000fea0003800200 */
.L_x_35444:
[----:B------:R-:W-:Y:S01]  /*16140*/  I2FP.F32.U32 R2, R2 ;  /* 0x0000000200027245 */ /* 0x000fe20000201000 */
[----:B------:R-:W-:Y:S01]  /*16150*/  HADD2.F32 R4, -RZ, R133.H0_H0 ;  /* 0x20000085ff047230 */ /* 0x000fe20000004100 */
[----:B------:R-:W-:Y:S01]  /*16160*/  ISETP.NE.AND P2, PT, R6, 0x1, PT ;  /* 0x000000010600780c */ /* 0x000fe20003f45270 */
[----:B------:R-:W-:Y:S01]  /*16170*/  BSSY.RECONVERGENT B1, `(.L_x_35449) ;  /* 0x000005c000017945 */ /* 0x000fe20003800200 */
[----:B------:R-:W-:Y:S01]  /*16180*/  LOP3.LUT R197, R197, 0xfffffffb, RZ, 0xc0, !PT ;  /* 0xfffffffbc5c57812 */ /* 0x000fe200078ec0ff */
[----:B------:R-:W-:Y:S01]  /*16190*/  FFMA.FTZ R3, R2, R193, 1.1641532182693481445e-10 ;  /* 0x2f00000002037423 */ /* 0x000fe200000100c1 */
[----:B------:R-:W-:Y:S01]  /*161a0*/  IMAD.MOV.U32 R13, RZ, RZ, 0x2 ;  /* 0x00000002ff0d7424 */ /* 0x000fe200078e00ff */
[----:B------:R-:W-:Y:S01]  /*161b0*/  MOV R5, R10 ;  /* 0x0000000a00057202 */ /* 0x000fe20000000f00 */
[----:B------:R-:W-:Y:S02]  /*161c0*/  FMUL.FTZ R2, R4, R9 ;  /* 0x0000000904027220 */ /* 0x000fe40000410000 */
        /* <DEDUP_REMOVED lines=11> */
.L_x_35451:
        /* <DEDUP_REMOVED lines=13> */
.L_x_35453:
[----:B------:R-:W-:Y:S05]  /*16350*/  BSYNC.RECONVERGENT B2 ;  /* 0x0000000000027941 */ /* 0x000fea0003800200 */
.L_x_35452:
        /* <DEDUP_REMOVED lines=54> */
[----:B------:R-:W-:Y:S02]  /*166c0*/  HFMA2 R13, -RZ, RZ, 0, 0 ;  /* 0x00000000ff0d7431 */ /* 0x000fe400000001ff */
[----:B------:R-:W-:Y:S01]  /*166d0*/  IMAD.WIDE.U32 R130, R3, -0x2daee0ad, RZ ;  /* 0xd2511f5303827825 */ /* 0x000fe200078e00ff */
[----:B------:R-:W-:Y:S02]  /*166e0*/  LOP3.LUT R14, R5, R14, R203, 0x96, !PT ;  /* 0x0000000e050e7212 */ /* 0x000fe400078e96cb */
[----:B------:R-:W-:Y:S01]  /*166f0*/  MOV R10, R202 ;  /* 0x000000ca000a7202 */ /* 0x000fe20000000f00 */
[----:B------:R-:W-:Y:S01]  /*16700*/  IMAD.MOV.U32 R5, RZ, RZ, R194 ;  /* 0x000000ffff057224 */ /* 0x000fe200078e00c2 */
[----:B------:R-:W-:Y:S01]  /*16710*/  LOP3.LUT R15, R15, R4, R131, 0x96, !PT ;  /* 0x000000040f0f7212 */ /* 0x000fe200078e9683 */
[----:B------:R-:W-:-:S07]  /*16720*/  IMAD.MOV.U32 R194, RZ, RZ, R130 ;  /* 0x000000ffffc27224 */ /* 0x000fce00078e0082 */
.L_x_35450:
[----:B------:R-:W-:Y:S05]  /*16730*/  BSYNC.RECONVERGENT B1 ;  /* 0x0000000000017941 */ /* 0x000fea0003800200 */
.L_x_35449:
        /* <DEDUP_REMOVED lines=23> */
.L_x_35456:
        /* <DEDUP_REMOVED lines=13> */
.L_x_35458:
[----:B------:R-:W-:Y:S05]  /*16980*/  BSYNC.RECONVERGENT B2 ;  /* 0x0000000000027941 */ /* 0x000fea0003800200 */
.L_x_35457:
        /* <DEDUP_REMOVED lines=61> */
.L_x_35455:
[----:B------:R-:W-:Y:S05]  /*16d60*/  BSYNC.RECONVERGENT B1 ;  /* 0x0000000000017941 */ /* 0x000fea0003800200 */
.L_x_35454:
        /* <DEDUP_REMOVED lines=20> */
.L_x_35461:
        /* <DEDUP_REMOVED lines=13> */
.L_x_35463:
[----:B------:R-:W-:Y:S05]  /*16f80*/  BSYNC.RECONVERGENT B2 ;  /* 0x0000000000027941 */ /* 0x000fea0003800200 */
.L_x_35462:
        /* <DEDUP_REMOVED lines=61> */
.L_x_35460:
[----:B------:R-:W-:Y:S05]  /*17360*/  BSYNC.RECONVERGENT B1 ;  /* 0x0000000000017941 */ /* 0x000fea0003800200 */
.L_x_35459:
        /* <DEDUP_REMOVED lines=23> */
.L_x_35466:
        /* <DEDUP_REMOVED lines=13> */
.L_x_35468:
[----:B------:R-:W-:Y:S05]  /*175b0*/  BSYNC.RECONVERGENT B2 ;  /* 0x0000000000027941 */ /* 0x000fea0003800200 */
.L_x_35467:
        /* <DEDUP_REMOVED lines=61> */
.L_x_35465:
[----:B------:R-:W-:Y:S05]  /*17990*/  BSYNC.RECONVERGENT B1 ;  /* 0x0000000000017941 */ /* 0x000fea0003800200 */
.L_x_35464:
        /* <DEDUP_REMOVED lines=18> */
.L_x_35471:
        /* <DEDUP_REMOVED lines=13> */
.L_x_35473:
[----:B------:R-:W-:Y:S05]  /*17b90*/  BSYNC.RECONVERGENT B2 ;  /* 0x0000000000027941 */ /* 0x000fea0003800200 */
.L_x_35472:
        /* <DEDUP_REMOVED lines=61> */
.L_x_35470:
[----:B------:R-:W-:Y:S05]  /*17f70*/  BSYNC.RECONVERGENT B1 ;  /* 0x0000000000017941 */ /* 0x000fea0003800200 */
.L_x_35469:
        /* <DEDUP_REMOVED lines=23> */
.L_x_35476:
        /* <DEDUP_REMOVED lines=13> */
.L_x_35478:
[----:B------:R-:W-:Y:S05]  /*181c0*/  BSYNC.RECONVERGENT B2 ;  /* 0x0000000000027941 */ /* 0x000fea0003800200 */
.L_x_35477:
        /* <DEDUP_REMOVED lines=61> */
.L_x_35475:
[----:B------:R-:W-:Y:S05]  /*185a0*/  BSYNC.RECONVERGENT B1 ;  /* 0x0000000000017941 */ /* 0x000fea0003800200 */
.L_x_35474:
        /* <DEDUP_REMOVED lines=18> */
.L_x_35481:
        /* <DEDUP_REMOVED lines=13> */
.L_x_35483:
[----:B------:R-:W-:Y:S05]  /*187a0*/  BSYNC.RECONVERGENT B2 ;  /* 0x0000000000027941 */ /* 0x000fea0003800200 */
.L_x_35482:
        /* <DEDUP_REMOVED lines=61> */
.L_x_35480:
[----:B------:R-:W-:Y:S05]  /*18b80*/  BSYNC.RECONVERGENT B1 ;  /* 0x0000000000017941 */ /* 0x000fea0003800200 */
.L_x_35479:
        /* <DEDUP_REMOVED lines=23> */
.L_x_35486:
        /* <DEDUP_REMOVED lines=13> */
.L_x_35488:
[----:B------:R-:W-:Y:S05]  /*18dd0*/  BSYNC.RECONVERGENT B2 ;  /* 0x0000000000027941 */ /* 0x000fea0003800200 */
.L_x_35487:
        /* <DEDUP_REMOVED lines=61> */
.L_x_35485:
[----:B------:R-:W-:Y:S05]  /*191b0*/  BSYNC.RECONVERGENT B1 ;  /* 0x0000000000017941 */ /* 0x000fea0003800200 */
.L_x_35484:
        /* <DEDUP_REMOVED lines=18> */
.L_x_35491:
        /* <DEDUP_REMOVED lines=13> */
.L_x_35493:
[----:B------:R-:W-:Y:S05]  /*193b0*/  BSYNC.RECONVERGENT B2 ;  /* 0x0000000000027941 */ /* 0x000fea0003800200 */
.L_x_35492:
        /* <DEDUP_REMOVED lines=61> */
.L_x_35490:
[----:B------:R-:W-:Y:S05]  /*19790*/  BSYNC.RECONVERGENT B1 ;  /* 0x0000000000017941 */ /* 0x000fea0003800200 */
.L_x_35489:
        /* <DEDUP_REMOVED lines=24> */
.L_x_35496:
        /* <DEDUP_REMOVED lines=13> */
.L_x_35498:
[----:B------:R-:W-:Y:S05]  /*199f0*/  BSYNC.RECONVERGENT B2 ;  /* 0x0000000000027941 */ /* 0x000fea0003800200 */
.L_x_35497:
        /* <DEDUP_REMOVED lines=61> */
.L_x_35495:
[----:B------:R-:W-:Y:S05]  /*19dd0*/  BSYNC.RECONVERGENT B1 ;  /* 0x0000000000017941 */ /* 0x000fea0003800200 */
.L_x_35494:
        /* <DEDUP_REMOVED lines=18> */
.L_x_35501:
        /* <DEDUP_REMOVED lines=15> */
.L_x_35503:
[----:B------:R-:W-:Y:S05]  /*19ff0*/  BSYNC.RECONVERGENT B2 ;  /* 0x0000000000027941 */ /* 0x000fea0003800200 */
.L_x_35502:
        /* <DEDUP_REMOVED lines=61> */
.L_x_35500:
[----:B------:R-:W-:Y:S05]  /*1a3d0*/  BSYNC.RECONVERGENT B1 ;  /* 0x0000000000017941 */ /* 0x000fea0003800200 */
.L_x_35499:
        /* <DEDUP_REMOVED lines=11> */
.L_x_35423:
[----:B------:R-:W-:Y:S01]  /*1a490*/  ISETP.NE.AND P2, PT, R13, 0x1, PT ;  /* 0x000000010d00780c */ /* 0x000fe20003f45270 */
[----:B------:R-:W-:Y:S01]  /*1a4a0*/  BSSY.RECONVERGENT B1, `(.L_x_35505) ;  /* 0x0000059000017945 */ /* 0x000fe20003800200 */
[----:B--2---:R-:W-:Y:S02]  /*1a4b0*/  HFMA2 R131, -RZ, RZ, 0, 1.1920928955078125e-07 ;  /* 0x00000002ff837431 */ /* 0x004fe400000001ff */
        /* <DEDUP_REMOVED lines=13> */
.L_x_35507:
        /* <DEDUP_REMOVED lines=13> */
.L_x_35509:
[----:B------:R-:W-:Y:S05]  /*1a660*/  BSYNC.RECONVERGENT B2 ;  /* 0x0000000000027941 */ /* 0x000fea0003800200 */
.L_x_35508:
        /* <DEDUP_REMOVED lines=60> */
.L_x_35506:
[----:B------:R-:W-:Y:S05]  /*1aa30*/  BSYNC.RECONVERGENT B1 ;  /* 0x0000000000017941 */ /* 0x000fea0003800200 */
.L_x_35505:
        /* <DEDUP_REMOVED lines=21> */
.L_x_35512:
        /* <DEDUP_REMOVED lines=13> */
.L_x_35514:
[----:B------:R-:W-:Y:S05]  /*1ac60*/  BSYNC.RECONVERGENT B2 ;  /* 0x0000000000027941 */ /* 0x000fea0003800200 */
.L_x_35513:
        /* <DEDUP_REMOVED lines=61> */
.L_x_35511:
[----:B------:R-:W-:Y:S05]  /*1b040*/  BSYNC.RECONVERGENT B1 ;  /* 0x0000000000017941 */ /* 0x000fea0003800200 */
.L_x_35510:
        /* <DEDUP_REMOVED lines=19> */
.L_x_35517:
        /* <DEDUP_REMOVED lines=13> */
.L_x_35519:
[----:B------:R-:W-:Y:S05]  /*1b250*/  BSYNC.RECONVERGENT B2 ;  /* 0x0000000000027941 */ /* 0x000fea0003800200 */
.L_x_35518:
        /* <DEDUP_REMOVED lines=61> */
.L_x_35516:
[----:B------:R-:W-:Y:S05]  /*1b630*/  BSYNC.RECONVERGENT B1 ;  /* 0x0000000000017941 */ /* 0x000fea0003800200 */
.L_x_35515:
        /* <DEDUP_REMOVED lines=19> */
.L_x_35522:
        /* <DEDUP_REMOVED lines=13> */
.L_x_35524:
[----:B------:R-:W-:Y:S05]  /*1b840*/  BSYNC.RECONVERGENT B2 ;  /* 0x0000000000027941 */ /* 0x000fea0003800200 */
.L_x_35523:
        /* <DEDUP_REMOVED lines=61> */
.L_x_35521:
[----:B------:R-:W-:Y:S05]  /*1bc20*/  BSYNC.RECONVERGENT B1 ;  /* 0x0000000000017941 */ /* 0x000fea0003800200 */
.L_x_35520:
        /* <DEDUP_REMOVED lines=19> */
.L_x_35527:
        /* <DEDUP_REMOVED lines=13> */
.L_x_35529:
[----:B------:R-:W-:Y:S05]  /*1be30*/  BSYNC.RECONVERGENT B2 ;  /* 0x0000000000027941 */ /* 0x000fea0003800200 */
.L_x_35528:
        /* <DEDUP_REMOVED lines=61> */
.L_x_35526:
[----:B------:R-:W-:Y:S05]  /*1c210*/  BSYNC.RECONVERGENT B1 ;  /* 0x0000000000017941 */ /* 0x000fea0003800200 */
.L_x_35525:
        /* <DEDUP_REMOVED lines=17> */
.L_x_35532:
        /* <DEDUP_REMOVED lines=13> */
.L_x_35534:
[----:B------:R-:W-:Y:S05]  /*1c400*/  BSYNC.RECONVERGENT B2 ;  /* 0x0000000000027941 */ /* 0x000fea0003800200 */
.L_x_35533:
        /* <DEDUP_REMOVED lines=61> */
.L_x_35531:
[----:B------:R-:W-:Y:S05]  /*1c7e0*/  BSYNC.RECONVERGENT B1 ;  /* 0x0000000000017941 */ /* 0x000fea0003800200 */
.L_x_35530:
        /* <DEDUP_REMOVED lines=17> */
.L_x_35537:
        /* <DEDUP_REMOVED lines=13> */
.L_x_35539:
[----:B------:R-:W-:Y:S05]  /*1c9d0*/  BSYNC.RECONVERGENT B2 ;  /* 0x0000000000027941 */ /* 0x000fea0003800200 */
.L_x_35538:
        /* <DEDUP_REMOVED lines=61> */
.L_x_35536:
[----:B------:R-:W-:Y:S05]  /*1cdb0*/  BSYNC.RECONVERGENT B1 ;  /* 0x0000000000017941 */ /* 0x000fea0003800200 */
.L_x_35535:
        /* <DEDUP_REMOVED lines=17> */
.L_x_35542:
        /* <DEDUP_REMOVED lines=13> */
.L_x_35544:
[----:B------:R-:W-:Y:S05]  /*1cfa0*/  BSYNC.RECONVERGENT B2 ;  /* 0x0000000000027941 */ /* 0x000fea0003800200 */
.L_x_35543:
        /* <DEDUP_REMOVED lines=61> */
.L_x_35541:
[----:B------:R-:W-:Y:S05]  /*1d380*/  BSYNC.RECONVERGENT B1 ;  /* 0x0000000000017941 */ /* 0x000fea0003800200 */
.L_x_35540:
        /* <DEDUP_REMOVED lines=37> */
.L_x_35504:
        /* <DEDUP_REMOVED lines=44> */
.L_x_35545:
[----:B------:R-:W-:Y:S01]  /*1d8a0*/  IMAD.MOV.U32 R9, RZ, RZ, R194 ;  /* 0x000000ffff097224 */ /* 0x000fe200078e00c2 */
[----:B------:R-:W-:-:S07]  /*1d8b0*/  IADD3 R192, PT, PT, R192, 0x20, RZ ;  /* 0x00000020c0c07810 */ /* 0x000fce0007ffe0ff */
.L_x_35422:
[----:B------:R-:W-:Y:S05]  /*1d8c0*/  BSYNC.RECONVERGENT B0 ;  /* 0x0000000000007941 */ /* 0x000fea0003800200 */
.L_x_35421:
        /* <DEDUP_REMOVED lines=36> */
.L_x_35551:
        /* <DEDUP_REMOVED lines=13> */
.L_x_35553:
[----:B------:R-:W-:Y:S05]  /*1dbe0*/  BSYNC.RECONVERGENT B2 ;  /* 0x0000000000027941 */ /* 0x000fea0003800200 */
.L_x_35552:
        /* <DEDUP_REMOVED lines=60> */
.L_x_35550:
[----:B------:R-:W-:Y:S05]  /*1dfb0*/  BSYNC.RECONVERGENT B1 ;  /* 0x0000000000017941 */ /* 0x000fea0003800200 */
.L_x_35549:
        /* <DEDUP_REMOVED lines=23> */
.L_x_35556:
        /* <DEDUP_REMOVED lines=13> */
.L_x_35558:
[----:B------:R-:W-:Y:S05]  /*1e200*/  BSYNC.RECONVERGENT B2 ;  /* 0x0000000000027941 */ /* 0x000fea0003800200 */
.L_x_35557:
        /* <DEDUP_REMOVED lines=61> */
.L_x_35555:
[----:B------:R-:W-:Y:S05]  /*1e5e0*/  BSYNC.RECONVERGENT B1 ;  /* 0x0000000000017941 */ /* 0x000fea0003800200 */
.L_x_35554:
[----:B------:R-:W-:Y:S01]  /*1e5f0*/  I2FP.F32.U32 R4, R3 ;  /* 0x0000000300047245 */ /* 0x000fe20000201000 */
[----:B------:R-:W-:Y:S01]  /*1e600*/  HADD2.F32 R6, -RZ, R100.H0_H0 ;  /* 0x20000064ff067230 */ /* 0x000fe20000004100 */
[----:B------:R-:W-:Y:S03]  /*1e610*/  BSSY.RECONVERGENT B1, `(.L_x_35559) ;  /* 0x0000060000017945 */ /* 0x000fe60003800200 */
[----:B------:R-:W-:Y:S01]  /*1e620*/  FFMA.FTZ R3, R4, R193, 1.1641532182693481445e-10 ;  /* 0x2f00000004037423 */ /* 0x000fe200000100c1 */
[----:B------:R-:W-:-:S04]  /*1e630*/  FMUL.FTZ R6, R6, R9 ;  /* 0x0000000906067220 */ /* 0x000fc80000410000 */
[----:B------:R-:W-:Y:S02]  /*1e640*/  FSETP.GTU.FTZ.AND P2, PT, R3, R0, PT ;  /* 0x000000000300720b */ /* 0x000fe40003f5c000 */
[----:B------:R-:W-:Y:S02]  /*1e650*/  FSEL R3, R2, RZ, P4 ;  /* 0x000000ff02037208 */ /* 0x000fe40002000000 */
        /* <DEDUP_REMOVED lines=16> */
.L_x_35561:
        /* <DEDUP_REMOVED lines=13> */
.L_x_35563:
[----:B------:R-:W-:Y:S05]  /*1e830*/  BSYNC.RECONVERGENT B2 ;  /* 0x0000000000027941 */ /* 0x000fea0003800200 */
.L_x_35562:
[----:B------:R-:W-:Y:S01]  /*1e840*/  IMAD.WIDE.U32 R4, R19, -0x326172a9, RZ ;  /* 0xcd9e8d5713047825 */ /* 0x000fe200078e00ff */
[----:B------:R-:W-:Y:S02]  /*1e850*/  LOP3.LUT R14, R11, R3, R201, 0x96, !PT ;  /* 0x000000030b0e7212 */ /* 0x000fe400078e96c9 */
[----:B------:R-:W-:Y:S01]  /*1e860*/  IADD3 R3, PT, PT, R200, -0x61c88647, RZ ;  /* 0x9e3779b9c8037810 */ /* 0x000fe20007ffe0ff */
[C---:B------:R-:W-:Y:S01]  /*1e870*/  VIADD R13, R201.reuse, 0x76cf5d0a ;  /* 0x76cf5d0ac90d7836 */ /* 0x040fe20000000000 */
        /* <DEDUP_REMOVED lines=57> */
.L_x_35560:
[----:B------:R-:W-:Y:S05]  /*1ec10*/  BSYNC.RECONVERGENT B1 ;  /* 0x0000000000017941 */ /* 0x000fea0003800200 */
.L_x_35559:
[----:B------:R-:W-:Y:S01]  /*1ec20*/  I2FP.F32.U32 R2, R2 ;  /* 0x0000000200027245 */ /* 0x000fe20000201000 */
[----:B------:R-:W-:Y:S01]  /*1ec30*/  HADD2.F32 R140, -RZ, R140.H1_H1 ;  /* 0x3000008cff8c7230 */ /* 0x000fe20000004100 */
[----:B------:R-:W-:Y:S01]  /*1ec40*/  ISETP.NE.AND P2, PT, R6, 0x1, PT ;  /* 0x000000010600780c */ /* 0x000fe20003f45270 */
[----:B------:R-:W-:Y:S01]  /*1ec50*/  BSSY.RECONVERGENT B1, `(.L_x_35564) ;  /* 0x000005c000017945 */ /* 0x000fe20003800200 */
[----:B------:R-:W-:Y:S01]  /*1ec60*/  LOP3.LUT R197, R197, 0xfffffff7, RZ, 0xc0, !PT ;  /* 0xfffffff7c5c57812 */ /* 0x000fe200078ec0ff */
[----:B------:R-:W-:Y:S01]  /*1ec70*/  FFMA.FTZ R3, R2, R193, 1.1641532182693481445e-10 ;  /* 0x2f00000002037423 */ /* 0x000fe200000100c1 */
[----:B------:R-:W-:Y:S02]  /*1ec80*/  IMAD.MOV.U32 R5, RZ, RZ, 0x2 ;  /* 0x00000002ff057424 */ /* 0x000fe400078e00ff */
        /* <DEDUP_REMOVED lines=13> */
.L_x_35566:
        /* <DEDUP_REMOVED lines=13> */
.L_x_35568:
[----:B------:R-:W-:Y:S05]  /*1ee30*/  BSYNC.RECONVERGENT B2 ;  /* 0x0000000000027941 */ /* 0x000fea0003800200 */
.L_x_35567:
        /* <DEDUP_REMOVED lines=57> */
[----:B------:R-:W-:-:S04]  /*1f1d0*/  LOP3.LUT R14, R3, R6, R203, 0x96, !PT ;  /* 0x00000006030e7212 */ /* 0x000fc800078e96cb */
[----:B------:R-:W-:Y:S02]  /*1f1e0*/  LOP3.LUT R15, R15, R4, R139, 0x96, !PT ;  /* 0x000000040f0f7212 */ /* 0x000fe400078e968b */
[----:B------:R-:W-:Y:S01]  /*1f1f0*/  MOV R4, R194 ;  /* 0x000000c200047202 */ /* 0x000fe20000000f00 */
[----:B------:R-:W-:-:S07]  /*1f200*/  IMAD.MOV.U32 R194, RZ, RZ, R138 ;  /* 0x000000ffffc27224 */ /* 0x000fce00078e008a */
.L_x_35565:
[----:B------:R-:W-:Y:S05]  /*1f210*/  BSYNC.RECONVERGENT B1 ;  /* 0x0000000000017941 */ /* 0x000fea0003800200 */
.L_x_35564:
        /* <DEDUP_REMOVED lines=23> */
.L_x_35571:
        /* <DEDUP_REMOVED lines=13> */
.L_x_35573:
[----:B------:R-:W-:Y:S05]  /*1f460*/  BSYNC.RECONVERGENT B2 ;  /* 0x0000000000027941 */ /* 0x000fea0003800200 */
.L_x_35572:
        /* <DEDUP_REMOVED lines=61> */
.L_x_35570:
[----:B------:R-:W-:Y:S05]  /*1f840*/  BSYNC.RECONVERGENT B1 ;  /* 0x0000000000017941 */ /* 0x000fea0003800200 */
.L_x_35569:
        /* <DEDUP_REMOVED lines=20> */
.L_x_35576:
        /* <DEDUP_REMOVED lines=13> */
.L_x_35578:
[----:B------:R-:W-:Y:S05]  /*1fa60*/  BSYNC.RECONVERGENT B2 ;  /* 0x0000000000027941 */ /* 0x000fea0003800200 */
.L_x_35577:
        /* <DEDUP_REMOVED lines=61> */
.L_x_35575:
[----:B------:R-:W-:Y:S05]  /*1fe40*/  BSYNC.RECONVERGENT B1 ;  /* 0x0000000000017941 */ /* 0x000fea0003800200 */
.L_x_35574:
        /* <DEDUP_REMOVED lines=23> */
.L_x_35581:
        /* <DEDUP_REMOVED lines=13> */
.L_x_35583:
[----:B------:R-:W-:Y:S05]  /*20090*/  BSYNC.RECONVERGENT B2 ;  /* 0x0000000000027941 */ /* 0x000fea0003800200 */
.L_x_35582:
        /* <DEDUP_REMOVED lines=61> */
.L_x_35580:
[----:B------:R-:W-:Y:S05]  /*20470*/  BSYNC.RECONVERGENT B1 ;  /* 0x0000000000017941 */ /* 0x000fea0003800200 */
.L_x_35579:
        /* <DEDUP_REMOVED lines=20> */
.L_x_35586:
        /* <DEDUP_REMOVED lines=13> */
.L_x_35588:
[----:B------:R-:W-:Y:S05]  /*20690*/  BSYNC.RECONVERGENT B2 ;  /* 0x0000000000027941 */ /* 0x000fea0003800200 */
.L_x_35587:
        /* <DEDUP_REMOVED lines=61> */
.L_x_35585:
[----:B------:R-:W-:Y:S05]  /*20a70*/  BSYNC.RECONVERGENT B1 ;  /* 0x0000000000017941 */ /* 0x000fea0003800200 */
.L_x_35584:
        /* <DEDUP_REMOVED lines=23> */
.L_x_35591:
        /* <DEDUP_REMOVED lines=13> */
.L_x_35593:
[----:B------:R-:W-:Y:S05]  /*20cc0*/  BSYNC.RECONVERGENT B2 ;  /* 0x0000000000027941 */ /* 0x000fea0003800200 */
.L_x_35592:
        /* <DEDUP_REMOVED lines=61> */
.L_x_35590:
[----:B------:R-:W-:Y:S05]  /*210a0*/  BSYNC.RECONVERGENT B1 ;  /* 0x0000000000017941 */ /* 0x000fea0003800200 */
.L_x_35589:
        /* <DEDUP_REMOVED lines=18> */
.L_x_35596:
        /* <DEDUP_REMOVED lines=13> */
.L_x_35598:
[----:B------:R-:W-:Y:S05]  /*212a0*/  BSYNC.RECONVERGENT B2 ;  /* 0x0000000000027941 */ /* 0x000fea0003800200 */
.L_x_35597:
        /* <DEDUP_REMOVED lines=61> */
.L_x_35595:
[----:B------:R-:W-:Y:S05]  /*21680*/  BSYNC.RECONVERGENT B1 ;  /* 0x0000000000017941 */ /* 0x000fea0003800200 */
.L_x_35594:
        /* <DEDUP_REMOVED lines=23> */
.L_x_35601:
        /* <DEDUP_REMOVED lines=13> */
.L_x_35603:
[----:B------:R-:W-:Y:S05]  /*218d0*/  BSYNC.RECONVERGENT B2 ;  /* 0x0000000000027941 */ /* 0x000fea0003800200 */
.L_x_35602:
        /* <DEDUP_REMOVED lines=61> */
.L_x_35600:
[----:B------:R-:W-:Y:S05]  /*21cb0*/  BSYNC.RECONVERGENT B1 ;  /* 0x0000000000017941 */ /* 0x000fea0003800200 */
.L_x_35599:
        /* <DEDUP_REMOVED lines=18> */
.L_x_35606:
        /* <DEDUP_REMOVED lines=13> */
.L_x_35608:
[----:B------:R-:W-:Y:S05]  /*21eb0*/  BSYNC.RECONVERGENT B2 ;  /* 0x0000000000027941 */ /* 0x000fea0003800200 */
.L_x_35607:
        /* <DEDUP_REMOVED lines=61> */
.L_x_35605:
[----:B------:R-:W-:Y:S05]  /*22290*/  BSYNC.RECONVERGENT B1 ;  /* 0x0000000000017941 */ /* 0x000fea0003800200 */
.L_x_35604:
        /* <DEDUP_REMOVED lines=23> */
.L_x_35611:
        /* <DEDUP_REMOVED lines=13> */
.L_x_35613:
[----:B------:R-:W-:Y:S05]  /*224e0*/  BSYNC.RECONVERGENT B2 ;  /* 0x0000000000027941 */ /* 0x000fea0003800200 */
.L_x_35612:
        /* <DEDUP_REMOVED lines=61> */
.L_x_35610:
[----:B------:R-:W-:Y:S05]  /*228c0*/  BSYNC.RECONVERGENT B1 ;  /* 0x0000000000017941 */ /* 0x000fea0003800200 */
.L_x_35609:
        /* <DEDUP_REMOVED lines=18> */
.L_x_35616:
        /* <DEDUP_REMOVED lines=13> */
.L_x_35618:
[----:B------:R-:W-:Y:S05]  /*22ac0*/  BSYNC.RECONVERGENT B2 ;  /* 0x0000000000027941 */ /* 0x000fea0003800200 */
.L_x_35617:
        /* <DEDUP_REMOVED lines=61> */
.L_x_35615:
[----:B------:R-:W-:Y:S05]  /*22ea0*/  BSYNC.RECONVERGENT B1 ;  /* 0x0000000000017941 */ /* 0x000fea0003800200 */
.L_x_35614:
        /* <DEDUP_REMOVED lines=24> */
.L_x_35621:
        /* <DEDUP_REMOVED lines=13> */
.L_x_35623:
[----:B------:R-:W-:Y:S05]  /*23100*/  BSYNC.RECONVERGENT B2 ;  /* 0x0000000000027941 */ /* 0x000fea0003800200 */
.L_x_35622:
        /* <DEDUP_REMOVED lines=61> */
.L_x_35620:
[----:B------:R-:W-:Y:S05]  /*234e0*/  BSYNC.RECONVERGENT B1 ;  /* 0x0000000000017941 */ /* 0x000fea0003800200 */
.L_x_35619:
        /* <DEDUP_REMOVED lines=18> */
.L_x_35626:
        /* <DEDUP_REMOVED lines=15> */
.L_x_35628:
[----:B------:R-:W-:Y:S05]  /*23700*/  BSYNC.RECONVERGENT B2 ;  /* 0x0000000000027941 */ /* 0x000fea0003800200 */
.L_x_35627:
        /* <DEDUP_REMOVED lines=61> */
.L_x_35625:
[----:B------:R-:W-:Y:S05]  /*23ae0*/  BSYNC.RECONVERGENT B1 ;  /* 0x0000000000017941 */ /* 0x000fea0003800200 */
.L_x_35624:
        /* <DEDUP_REMOVED lines=11> */
.L_x_35548:
        /* <DEDUP_REMOVED lines=16> */
.L_x_35632:
        /* <DEDUP_REMOVED lines=13> */
.L_x_35634:
[----:B------:R-:W-:Y:S05]  /*23d70*/  BSYNC.RECONVERGENT B2 ;  /* 0x0000000000027941 */ /* 0x000fea0003800200 */
.L_x_35633:
        /* <DEDUP_REMOVED lines=60> */
.L_x_35631:
[----:B------:R-:W-:Y:S05]  /*24140*/  BSYNC.RECONVERGENT B1 ;  /* 0x0000000000017941 */ /* 0x000fea0003800200 */
.L_x_35630:
        /* <DEDUP_REMOVED lines=21> */
.L_x_35637:
        /* <DEDUP_REMOVED lines=13> */
.L_x_35639:
[----:B------:R-:W-:Y:S05]  /*24370*/  BSYNC.RECONVERGENT B2 ;  /* 0x0000000000027941 */ /* 0x000fea0003800200 */
.L_x_35638:
        /* <DEDUP_REMOVED lines=61> */
.L_x_35636:
[----:B------:R-:W-:Y:S05]  /*24750*/  BSYNC.RECONVERGENT B1 ;  /* 0x0000000000017941 */ /* 0x000fea0003800200 */
.L_x_35635:
        /* <DEDUP_REMOVED lines=19> */
.L_x_35642:
        /* <DEDUP_REMOVED lines=13> */
.L_x_35644:
[----:B------:R-:W-:Y:S05]  /*24960*/  BSYNC.RECONVERGENT B2 ;  /* 0x0000000000027941 */ /* 0x000fea0003800200 */
.L_x_35643:
[----:B------:R-:W-:Y:S01]  /*24970*/  IMAD.WIDE.U32 R138, R19, -0x326172a9, RZ ;  /* 0xcd9e8d57138a7825 */ /* 0x000fe200078e00ff */
[----:B------:R-:W-:Y:S02]  /*24980*/  LOP3.LUT R204, R11, R15, R201, 0x96, !PT ;  /* 0x0000000f0bcc7212 */ /* 0x000fe400078e96c9 */
[----:B------:R-:W-:Y:S01]  /*24990*/  IADD3 R13, PT, PT, R200, -0x61c88647, RZ ;  /* 0x9e3779b9c80d7810 */ /* 0x000fe20007ffe0ff */
[C---:B------:R-:W-:Y:S01]  /*249a0*/  VIADD R15, R201.reuse, 0xbb67ae85 ;  /* 0xbb67ae85c90f7836 */ /* 0x040fe20000000000 */
[----:B------:R-:W-:Y:S01]  /*249b0*/  LOP3.LUT R202, R12, R139, R200, 0x96, !PT ;  /* 0x0000008b0cca7212 */ /* 0x000fe200078e96c8 */
[----:B------:R-:W-:Y:S01]  /*249c0*/  IMAD.WIDE.U32 R204, R204, -0x326172a9, RZ ;  /* 0xcd9e8d57cccc7825 */ /* 0x000fe200078e00ff */
[----:B------:R-:W-:-:S03]  /*249d0*/  IADD3 R193, PT, PT, R201, 0x76cf5d0a, RZ ;  /* 0x76cf5d0ac9c17810 */ /* 0x000fc60007ffe0ff */
[----:B------:R-:W-:Y:S01]  /*249e0*/  IMAD.WIDE.U32 R202, R202, -0x2daee0ad, RZ ;  /* 0xd2511f53caca7825 */ /* 0x000fe200078e00ff */
[----:B------:R-:W-:-:S04]  /*249f0*/  LOP3.LUT R13, R13, R138, R205, 0x96, !PT ;  /* 0x0000008a0d0d7212 */ /* 0x000fc800078e96cd */
[----:B------:R-:W-:Y:S01]  /*24a00*/  LOP3.LUT R138, R15, R14, R203, 0x96, !PT ;  /* 0x0000000e0f8a7212 */ /* 0x000fe200078e96cb */
[----:B------:R-:W-:-:S04]  /*24a10*/  IMAD.WIDE.U32 R14, R13, -0x2daee0ad, RZ ;  /* 0xd2511f530d0e7825 */ /* 0x000fc800078e00ff */
[----:B------:R-:W-:Y:S01]  /*24a20*/  IMAD.WIDE.U32 R138, R138, -0x326172a9, RZ ;  /* 0xcd9e8d578a8a7825 */ /* 0x000fe200078e00ff */
[----:B------:R-:W-:Y:S02]  /*24a30*/  LOP3.LUT R193, R193, R202, R15, 0x96, !PT ;  /* 0x000000cac1c17212 */ /* 0x000fe400078e960f */
[C---:B------:R-:W-:Y:S01]  /*24a40*/  IADD3 R15, PT, PT, R200.reuse, -0x255992d5, RZ ;  /* 0xdaa66d2bc80f7810 */ /* 0x040fe20007ffe0ff */
        /* <DEDUP_REMOVED lines=38> */
[----:B------:R-:W-:Y:S01]  /*24cb0*/  IMAD.WIDE.U32 R204, R193, -0x326172a9, RZ ;  /* 0xcd9e8d57c1cc7825 */ /* 0x000fe200078e00ff */
[----:B------:R-:W-:-:S03]  /*24cc0*/  IADD3 R15, PT, PT, R200, -0x700cb87f, RZ ;  /* 0x8ff34781c80f7810 */ /* 0x000fc60007ffe0ff */
[----:B------:R-:W-:Y:S01]  /*24cd0*/  IMAD.WIDE.U32 R202, R13, -0x2daee0ad, RZ ;  /* 0xd2511f530dca7825 */ /* 0x000fe200078e00ff */
[----:B------:R-:W-:Y:S02]  /*24ce0*/  LOP3.LUT R14, R15, R14, R205, 0x96, !PT ;  /* 0x0000000e0f0e7212 */ /* 0x000fe400078e96cd */
[----:B------:R-:W-:Y:S01]  /*24cf0*/  MOV R10, R204 ;  /* 0x000000cc000a7202 */ /* 0x000fe20000000f00 */
[----:B------:R-:W-:-:S05]  /*24d00*/  VIADD R13, R201, 0x96a522ad ;  /* 0x96a522adc90d7836 */ /* 0x000fca0000000000 */
[----:B------:R-:W-:Y:S01]  /*24d10*/  LOP3.LUT R15, R13, R138, R203, 0x96, !PT ;  /* 0x0000008a0d0f7212 */ /* 0x000fe200078e96cb */
[----:B------:R-:W-:Y:S01]  /*24d20*/  IMAD.MOV.U32 R13, RZ, RZ, R194 ;  /* 0x000000ffff0d7224 */ /* 0x000fe200078e00c2 */
[----:B------:R-:W-:-:S07]  /*24d30*/  MOV R194, R202 ;  /* 0x000000ca00c27202 */ /* 0x000fce0000000f00 */
.L_x_35641:
[----:B------:R-:W-:Y:S05]  /*24d40*/  BSYNC.RECONVERGENT B1 ;  /* 0x0000000000017941 */ /* 0x000fea0003800200 */
.L_x_35640:
        /* <DEDUP_REMOVED lines=19> */
.L_x_35647:
        /* <DEDUP_REMOVED lines=13> */
.L_x_35649:
[----:B------:R-:W-:Y:S05]  /*24f50*/  BSYNC.RECONVERGENT B2 ;  /* 0x0000000000027941 */ /* 0x000fea0003800200 */
.L_x_35648:
        /* <DEDUP_REMOVED lines=25> */
[C---:B------:R-:W-:Y:S02]  /*250f0*/  IADD3 R13, PT, PT, R200.reuse, 0x78dde6e4, RZ ;  /* 0x78dde6e4c80d7810 */ /* 0x040fe40007ffe0ff */
[----:B------:R-:W-:Y:S01]  /*25100*/  LOP3.LUT R139, R139, R204, R15, 0x96, !PT ;  /* 0x000000cc8b8b7212 */ /* 0x000fe200078e960f */
[----:B------:R-:W-:Y:S01]  /*25110*/  VIADD R15, R200, 0x1715609d ;  /* 0x1715609dc80f7836 */ /* 0x000fe20000000000 */
[----:B------:R-:W-:-:S03]  /*25120*/  LOP3.LUT R13, R13, R206, R203, 0x96, !PT ;  /* 0x000000ce0d0d7212 */ /* 0x000fc600078e96cb */
        /* <DEDUP_REMOVED lines=8> */
[C---:B------:R-:W-:Y:S02]  /*251b0*/  IADD3 R13, PT, PT, R200.reuse, -0x4ab325aa, RZ ;  /* 0xb54cda56c80d7810 */ /* 0x040fe40007ffe0ff */
[----:B------:R-:W-:Y:S01]  /*251c0*/  LOP3.LUT R139, R139, R204, R15, 0x96, !PT ;  /* 0x000000cc8b8b7212 */ /* 0x000fe200078e960f */
[----:B------:R-:W-:Y:S01]  /*251d0*/  VIADD R15, R200, 0x5384540f ;  /* 0x5384540fc80f7836 */ /* 0x000fe20000000000 */
[----:B------:R-:W-:-:S03]  /*251e0*/  LOP3.LUT R13, R13, R206, R203, 0x96, !PT ;  /* 0x000000ce0d0d7212 */ /* 0x000fc600078e96cb */
[----:B------:R-:W-:-:S04]  /*251f0*/  IMAD.WIDE.U32 R206, R139, -0x326172a9, RZ ;  /* 0xcd9e8d578bce7825 */ /* 0x000fc800078e00ff */
        /* <DEDUP_REMOVED lines=17> */
[----:B------:R-:W-:Y:S01]  /*25310*/  MOV R13, R194 ;  /* 0x000000c2000d7202 */ /* 0x000fe20000000f00 */
[----:B------:R-:W-:-:S07]  /*25320*/  IMAD.MOV.U32 R194, RZ, RZ, R204 ;  /* 0x000000ffffc27224 */ /* 0x000fce00078e00cc */
.L_x_35646:
[----:B------:R-:W-:Y:S05]  /*25330*/  BSYNC.RECONVERGENT B1 ;  /* 0x0000000000017941 */ /* 0x000fea0003800200 */
.L_x_35645:
        /* <DEDUP_REMOVED lines=19> */
.L_x_35652:
        /* <DEDUP_REMOVED lines=13> */
.L_x_35654:
[----:B------:R-:W-:Y:S05]  /*25540*/  BSYNC.RECONVERGENT B2 ;  /* 0x0000000000027941 */ /* 0x000fea0003800200 */
.L_x_35653:
        /* <DEDUP_REMOVED lines=8> */
[----:B------:R-:W-:-:S03]  /*255d0*/  LOP3.LUT R13, R13, R202, R207, 0x96, !PT ;  /* 0x000000ca0d0d7212 */ /* 0x000fc600078e96cf */
[----:B------:R-:W-:Y:S01]  /*255e0*/  IMAD.MOV.U32 R195, RZ, RZ, RZ ;  /* 0x000000ffffc37224 */ /* 0x000fe200078e00ff */
        /* <DEDUP_REMOVED lines=51> */
.L_x_35651:
[----:B------:R-:W-:Y:S05]  /*25920*/  BSYNC.RECONVERGENT B1 ;  /* 0x0000000000017941 */ /* 0x000fea0003800200 */
.L_x_35650:
[----:B------:R-:W-:Y:S01]  /*25930*/  ISETP.NE.AND P3, PT, R195, 0x1, PT ;  /* 0x00000001c300780c */ /* 0x000fe20003f65270 */
[----:B------:R-:W-:Y:S01]  /*25940*/  BSSY.RECONVERGENT B1, `(.L_x_35655) ;  /* 0x000005b000017945 */ /* 0x000fe20003800200 */
[----:B------:R-:W-:Y:S01]  /*25950*/  I2FP.F32.U32 R13, R13 ;  /* 0x0000000d000d7245 */ /* 0x000fe20000201000 */
[----:B------:R-:W-:Y:S02]  /*25960*/  HFMA2 R193, -RZ, RZ, 0, 1.1920928955078125e-07 ;  /* 0x00000002ffc17431 */ /* 0x000fe400000001ff */
[----:B------:R-:W-:Y:S02]  /*25970*/  HADD2.F32 R139, -RZ, R142.H0_H0 ;  /* 0x2000008eff8b7230 */ /* 0x000fe40000004100 */
        /* <DEDUP_REMOVED lines=12> */
.L_x_35657:
        /* <DEDUP_REMOVED lines=13> */
.L_x_35659:
[----:B------:R-:W-:Y:S05]  /*25b10*/  BSYNC.RECONVERGENT B2 ;  /* 0x0000000000027941 */ /* 0x000fea0003800200 */
.L_x_35658:
        /* <DEDUP_REMOVED lines=52> */
[----:B------:R-:W-:Y:S02]  /*25e60*/  HFMA2 R193, -RZ, RZ, 0, 0 ;  /* 0x00000000ffc17431 */ /* 0x000fe400000001ff */
        /* <DEDUP_REMOVED lines=8> */
.L_x_35656:
[----:B------:R-:W-:Y:S05]  /*25ef0*/  BSYNC.RECONVERGENT B1 ;  /* 0x0000000000017941 */ /* 0x000fea0003800200 */
.L_x_35655:
        /* <DEDUP_REMOVED lines=17> */
.L_x_35662:
        /* <DEDUP_REMOVED lines=13> */
.L_x_35664:
[----:B------:R-:W-:Y:S05]  /*260e0*/  BSYNC.RECONVERGENT B2 ;  /* 0x0000000000027941 */ /* 0x000fea0003800200 */
.L_x_35663:
        /* <DEDUP_REMOVED lines=61> */
.L_x_35661:
[----:B------:R-:W-:Y:S05]  /*264c0*/  BSYNC.RECONVERGENT B1 ;  /* 0x0000000000017941 */ /* 0x000fea0003800200 */
.L_x_35660:
        /* <DEDUP_REMOVED lines=17> */
.L_x_35667:
        /* <DEDUP_REMOVED lines=13> */
.L_x_35669:
[----:B------:R-:W-:Y:S05]  /*266b0*/  BSYNC.RECONVERGENT B2 ;  /* 0x0000000000027941 */ /* 0x000fea0003800200 */
.L_x_35668:
        /* <DEDUP_REMOVED lines=45> */
[----:B------:R-:W-:-:S03]  /*26990*/  LOP3.LUT R13, R13, R202, R207, 0x96, !PT ;  /* 0x000000ca0d0d7212 */ /* 0x000fc600078e96cf */
[----:B------:R-:W-:Y:S01]  /*269a0*/  IMAD.WIDE.U32 R202, R195, -0x2daee0ad, RZ ;  /* 0xd2511f53c3ca7825 */ /* 0x000fe200078e00ff */
[----:B------:R-:W-:-:S03]  /*269b0*/  MOV R195, R194 ;  /* 0x000000c200c37202 */ /* 0x000fc60000000f00 */
[----:B------:R-:W-:Y:S01]  /*269c0*/  IMAD.WIDE.U32 R204, R13, -0x326172a9, RZ ;  /* 0xcd9e8d570dcc7825 */ /* 0x000fe200078e00ff */
[----:B------:R-:W-:Y:S02]  /*269d0*/  IADD3 R13, PT, PT, R200, -0xe443238, RZ ;  /* 0xf1bbcdc8c80d7810 */ /* 0x000fe40007ffe0ff */
[----:B------:R-:W-:Y:S02]  /*269e0*/  LOP3.LUT R15, R15, R206, R203, 0x96, !PT ;  /* 0x000000ce0f0f7212 */ /* 0x000fe400078e96cb */
[----:B------:R-:W-:-:S03]  /*269f0*/  LOP3.LUT R13, R13, R14, R205, 0x96, !PT ;  /* 0x0000000e0d0d7212 */ /* 0x000fc600078e96cd */
[----:B------:R-:W-:-:S04]  /*26a00*/  IMAD.WIDE.U32 R208, R15, -0x326172a9, RZ ;  /* 0xcd9e8d570fd07825 */ /* 0x000fc800078e00ff */
[----:B------:R-:W-:Y:S02]  /*26a10*/  VIADD R15, R200, 0x8ff34781 ;  /* 0x8ff34781c80f7836 */ /* 0x000fe40000000000 */
[----:B------:R-:W-:Y:S01]  /*26a20*/  IMAD.WIDE.U32 R206, R13, -0x2daee0ad, RZ ;  /* 0xd2511f530dce7825 */ /* 0x000fe200078e00ff */
[----:B------:R-:W-:Y:S02]  /*26a30*/  IADD3 R13, PT, PT, R201, -0x695add53, RZ ;  /* 0x96a522adc90d7810 */ /* 0x000fe40007ffe0ff */
[----:B------:R-:W-:Y:S01]  /*26a40*/  LOP3.LUT R14, R15, R204, R209, 0x96, !PT ;  /* 0x000000cc0f0e7212 */ /* 0x000fe200078e96d1 */
[----:B------:R-:W-:Y:S01]  /*26a50*/  IMAD.MOV.U32 R10, RZ, RZ, R208 ;  /* 0x000000ffff0a7224 */ /* 0x000fe200078e00d0 */
[----:B------:R-:W-:Y:S01]  /*26a60*/  LOP3.LUT R15, R13, R202, R207, 0x96, !PT ;  /* 0x000000ca0d0f7212 */ /* 0x000fe200078e96cf */
[----:B------:R-:W-:Y:S02]  /*26a70*/  HFMA2 R13, -RZ, RZ, 0, 0 ;  /* 0x00000000ff0d7431 */ /* 0x000fe400000001ff */
[----:B------:R-:W-:-:S07]  /*26a80*/  IMAD.MOV.U32 R194, RZ, RZ, R206 ;  /* 0x000000ffffc27224 */ /* 0x000fce00078e00ce */
.L_x_35666:
[----:B------:R-:W-:Y:S05]  /*26a90*/  BSYNC.RECONVERGENT B1 ;  /* 0x0000000000017941 */ /* 0x000fea0003800200 */
.L_x_35665:
        /* <DEDUP_REMOVED lines=37> */
.L_x_35629:
        /* <DEDUP_REMOVED lines=44> */
.L_x_35670:
[----:B------:R-:W-:Y:S01]  /*26fb0*/  MOV R9, R194 ;  /* 0x000000c200097202 */ /* 0x000fe20000000f00 */
[----:B------:R-:W-:-:S07]  /*26fc0*/  VIADD R192, R192, 0x20 ;  /* 0x00000020c0c07836 */ /* 0x000fce0000000000 */
.L_x_35547:
[----:B------:R-:W-:Y:S05]  /*26fd0*/  BSYNC.RECONVERGENT B0 ;  /* 0x0000000000007941 */ /* 0x000fea0003800200 */
.L_x_35546:
        /* <DEDUP_REMOVED lines=22> */
[----:B------:R-:W-:Y:S02]  /*27140*/  HFMA2 R6, -RZ, RZ, 0, 1.1920928955078125e-07 ;  /* 0x00000002ff067431 */ /* 0x000fe400000001ff */
[----:B------:R-:W-:Y:S01]  /*27150*/  IMAD.MOV.U32 R2, RZ, RZ, R10 ;  /* 0x000000ffff027224 */ /* 0x000fe200078e000a */
[----:B--2---:R-:W-:-:S08]  /*27160*/  MOV R194, R9 ;  /* 0x0000000900c27202 */ /* 0x004fd00000000f00 */
        /* <DEDUP_REMOVED lines=11> */
.L_x_35676:
        /* <DEDUP_REMOVED lines=13> */
.L_x_35678:
[----:B------:R-:W-:Y:S05]  /*272f0*/  BSYNC.RECONVERGENT B2 ;  /* 0x0000000000027941 */ /* 0x000fea0003800200 */
.L_x_35677:
        /* <DEDUP_REMOVED lines=55> */
[----:B------:R-:W-:-:S03]  /*27670*/  MOV R10, R6 ;  /* 0x00000006000a7202 */ /* 0x000fc60000000f00 */
[----:B------:R-:W-:Y:S01]  /*27680*/  HFMA2 R6, -RZ, RZ, 0, 0 ;  /* 0x00000000ff067431 */ /* 0x000fe200000001ff */
[----:B------:R-:W-:Y:S02]  /*27690*/  LOP3.LUT R14, R3, R4, R7, 0x96, !PT ;  /* 0x00000004030e7212 */ /* 0x000fe400078e9607 */
[----:B------:R-:W-:Y:S01]  /*276a0*/  LOP3.LUT R15, R15, R2, R195, 0x96, !PT ;  /* 0x000000020f0f7212 */ /* 0x000fe200078e96c3 */
[----:B------:R-:W-:-:S07]  /*276b0*/  IMAD.MOV.U32 R2, RZ, RZ, R9 ;  /* 0x000000ffff027224 */ /* 0x000fce00078e0009 */
.L_x_35675:
[----:B------:R-:W-:Y:S05]  /*276c0*/  BSYNC.RECONVERGENT B1 ;  /* 0x0000000000017941 */ /* 0x000fea0003800200 */
.L_x_35674:
        /* <DEDUP_REMOVED lines=9> */
[----:B------:R-:W-:Y:S01]  /*27760*/  MOV R7, 0x2 ;  /* 0x0000000200077802 */ /* 0x000fe20000000f00 */
[----:B------:R-:W-:Y:S01]  /*27770*/  IMAD.MOV.U32 R5, RZ, RZ, R10 ;  /* 0x000000ffff057224 */ /* 0x000fe200078e000a */
[----:B0-----:R-:W-:Y:S01]  /*27780*/  FSETP.LE.FTZ.AND P4, PT, R4, R9, PT ;  /* 0x000000090400720b */ /* 0x001fe20003f93000 */
[----:B-1----:R-:W-:-:S12]  /*27790*/  FMUL.FTZ R2, R3, R0 ;  /* 0x0000000003027220 */ /* 0x002fd80000410000 */
        /* <DEDUP_REMOVED lines=10> */
.L_x_35681:
        /* <DEDUP_REMOVED lines=13> */
.L_x_35683:
[----:B------:R-:W-:Y:S05]  /*27910*/  BSYNC.RECONVERGENT B2 ;  /* 0x0000000000027941 */ /* 0x000fea0003800200 */
.L_x_35682:
        /* <DEDUP_REMOVED lines=49> */
[C---:B------:R-:W-:Y:S02]  /*27c30*/  IADD3 R3, PT, PT, R200.reuse, -0xe443238, RZ ;  /* 0xf1bbcdc8c8037810 */ /* 0x040fe40007ffe0ff */
[----:B------:R-:W-:Y:S02]  /*27c40*/  LOP3.LUT R13, R13, R14, R5, 0x96, !PT ;  /* 0x0000000e0d0d7212 */ /* 0x000fe400078e9605 */
[----:B------:R-:W-:Y:S01]  /*27c50*/  LOP3.LUT R144, R3, R144, R7, 0x96, !PT ;  /* 0x0000009003907212 */ /* 0x000fe200078e9607 */
[----:B------:R-:W-:Y:S02]  /*27c60*/  VIADD R3, R200, 0x8ff34781 ;  /* 0x8ff34781c8037836 */ /* 0x000fe40000000000 */
[----:B------:R-:W-:Y:S02]  /*27c70*/  HFMA2 R7, -RZ, RZ, 0, 0 ;  /* 0x00000000ff077431 */ /* 0x000fe400000001ff */
[----:B------:R-:W-:Y:S01]  /*27c80*/  IMAD.WIDE.U32 R146, R13, -0x326172a9, RZ ;  /* 0xcd9e8d570d927825 */ /* 0x000fe200078e00ff */
[----:B------:R-:W-:-:S03]  /*27c90*/  MOV R5, R194 ;  /* 0x000000c200057202 */ /* 0x000fc60000000f00 */
[----:B------:R-:W-:Y:S01]  /*27ca0*/  IMAD.WIDE.U32 R144, R144, -0x2daee0ad, RZ ;  /* 0xd2511f5390907825 */ /* 0x000fe200078e00ff */
[----:B------:R-:W-:-:S03]  /*27cb0*/  LOP3.LUT R14, R3, R6, R147, 0x96, !PT ;  /* 0x00000006030e7212 */ /* 0x000fc600078e9693 */
[----:B------:R-:W-:Y:S01]  /*27cc0*/  IMAD.MOV.U32 R10, RZ, RZ, R146 ;  /* 0x000000ffff0a7224 */ /* 0x000fe200078e0092 */
[----:B------:R-:W-:Y:S01]  /*27cd0*/  LOP3.LUT R15, R15, R4, R145, 0x96, !PT ;  /* 0x000000040f0f7212 */ /* 0x000fe200078e9691 */
[----:B------:R-:W-:-:S07]  /*27ce0*/  IMAD.MOV.U32 R194, RZ, RZ, R144 ;  /* 0x000000ffffc27224 */ /* 0x000fce00078e0090 */
.L_x_35680:
[----:B------:R-:W-:Y:S05]  /*27cf0*/  BSYNC.RECONVERGENT B1 ;  /* 0x0000000000017941 */ /* 0x000fea0003800200 */
.L_x_35679:
        /* <DEDUP_REMOVED lines=9> */
[----:B------:R-:W-:Y:S02]  /*27d90*/  ISETP.NE.AND P2, PT, R7, 0x1, PT ;  /* 0x000000010700780c */ /* 0x000fe40003f45270 */
[----:B------:R-:W-:Y:S02]  /*27da0*/  FSEL R3, R2, RZ, P4 ;  /* 0x000000ff02037208 */ /* 0x000fe40002000000 */
[----:B------:R-:W-:-:S03]  /*27db0*/  MOV R2, R10 ;  /* 0x0000000a00027202 */ /* 0x000fc60000000f00 */
[----:B------:R-:W-:-:S04]  /*27dc0*/  FADD.FTZ R144, R144, R3 ;  /* 0x0000000390907221 */ /* 0x000fc80000010000 */
[----:B------:R-:W-:Y:S02]  /*27dd0*/  @P1 FADD.FTZ R144, R104, R144 ;  /* 0x0000009068901221 */ /* 0x000fe40000010000 */
        /* <DEDUP_REMOVED lines=9> */
.L_x_35686:
        /* <DEDUP_REMOVED lines=13> */
.L_x_35688:
[----:B------:R-:W-:Y:S05]  /*27f40*/  BSYNC.RECONVERGENT B2 ;  /* 0x0000000000027941 */ /* 0x000fea0003800200 */
.L_x_35687:
[----:B------:R-:W-:Y:S01]  /*27f50*/  IMAD.WIDE.U32 R4, R19, -0x326172a9, RZ ;  /* 0xcd9e8d5713047825 */ /* 0x000fe200078e00ff */
[----:B------:R-:W-:Y:S02]  /*27f60*/  LOP3.LUT R14, R11, R3, R201, 0x96, !PT ;  /* 0x000000030b0e7212 */ /* 0x000fe400078e96c9 */
[----:B------:R-:W-:Y:S02]  /*27f70*/  IADD3 R3, PT, PT, R200, -0x61c88647, RZ ;  /* 0x9e3779b9c8037810 */ /* 0x000fe40007ffe0ff */
[----:B------:R-:W-:Y:S01]  /*27f80*/  LOP3.LUT R6, R12, R5, R200, 0x96, !PT ;  /* 0x000000050c067212 */ /* 0x000fe200078e96c8 */
[C---:B------:R-:W-:Y:S01]  /*27f90*/  VIADD R5, R201.reuse, 0xbb67ae85 ;  /* 0xbb67ae85c9057836 */ /* 0x040fe20000000000 */
[----:B------:R-:W-:Y:S01]  /*27fa0*/  IADD3 R13, PT, PT, R201, 0x76cf5d0a, RZ ;  /* 0x76cf5d0ac90d7810 */ /* 0x000fe20007ffe0ff */
[----:B------:R-:W-:-:S04]  /*27fb0*/  IMAD.WIDE.U32 R14, R14, -0x326172a9, RZ ;  /* 0xcd9e8d570e0e7825 */ /* 0x000fc800078e00ff */
[----:B------:R-:W-:Y:S01]  /*27fc0*/  IMAD.WIDE.U32 R6, R6, -0x2daee0ad, RZ ;  /* 0xd2511f5306067825 */ /* 0x000fe200078e00ff */
[----:B------:R-:W-:-:S04]  /*27fd0*/  LOP3.LUT R3, R3, R4, R15, 0x96, !PT ;  /* 0x0000000403037212 */ /* 0x000fc800078e960f */
[----:B------:R-:W-:Y:S01]  /*27fe0*/  LOP3.LUT R5, R5, R2, R7, 0x96, !PT ;  /* 0x0000000205057212 */ /* 0x000fe200078e9607 */
[----:B------:R-:W-:Y:S02]  /*27ff0*/  VIADD R7, R200, 0x3c6ef372 ;  /* 0x3c6ef372c8077836 */ /* 0x000fe40000000000 */
[----:B------:R-:W-:-:S04]  /*28000*/  IMAD.WIDE.U32 R2, R3, -0x2daee0ad, RZ ;  /* 0xd2511f5303027825 */ /* 0x000fc800078e00ff */
[----:B------:R-:W-:Y:S01]  /*28010*/  IMAD.WIDE.U32 R4, R5, -0x326172a9, RZ ;  /* 0xcd9e8d5705047825 */ /* 0x000fe200078e00ff */
[----:B------:R-:W-:Y:S02]  /*28020*/  LOP3.LUT R13, R13, R6, R3, 0x96, !PT ;  /* 0x000000060d0d7212 */ /* 0x000fe400078e9603 */
[----:B------:R-:W-:Y:S02]  /*28030*/  IADD3 R3, PT, PT, R200, -0x255992d5, RZ ;  /* 0xdaa66d2bc8037810 */ /* 0x000fe40007ffe0ff */
        /* <DEDUP_REMOVED lines=14> */
[----:B------:R-:W-:Y:S01]  /*28120*/  IMAD.WIDE.U32 R14, R13, -0x326172a9, RZ ;  /* 0xcd9e8d570d0e7825 */ /* 0x000fe200078e00ff */
[----:B------:R-:W-:-:S03]  /*28130*/  IADD3 R13, PT, PT, R201, 0x646e171e, RZ ;  /* 0x646e171ec90d7810 */ /* 0x000fc60007ffe0ff */
        /* <DEDUP_REMOVED lines=30> */
.L_x_35685:
[----:B------:R-:W-:Y:S05]  /*28320*/  BSYNC.RECONVERGENT B1 ;  /* 0x0000000000017941 */ /* 0x000fea0003800200 */
.L_x_35684:
        /* <DEDUP_REMOVED lines=20> */
.L_x_35691:
        /* <DEDUP_REMOVED lines=13> */
.L_x_35693:
[----:B------:R-:W-:Y:S05]  /*28540*/  BSYNC.RECONVERGENT B2 ;  /* 0x0000000000027941 */ /* 0x000fea0003800200 */
.L_x_35692:
        /* <DEDUP_REMOVED lines=52> */
[----:B------:R-:W-:Y:S01]  /*28890*/  VIADD R3, R200, 0x8ff34781 ;  /* 0x8ff34781c8037836 */ /* 0x000fe20000000000 */
[----:B------:R-:W-:Y:S01]  /*288a0*/  MOV R5, R194 ;  /* 0x000000c200057202 */ /* 0x000fe20000000f00 */
[----:B------:R-:W-:-:S04]  /*288b0*/  IMAD.WIDE.U32 R202, R13, -0x326172a9, RZ ;  /* 0xcd9e8d570dca7825 */ /* 0x000fc800078e00ff */
[----:B------:R-:W-:Y:S02]  /*288c0*/  HFMA2 R13, -RZ, RZ, 0, 0 ;  /* 0x00000000ff0d7431 */ /* 0x000fe400000001ff */
[----:B------:R-:W-:Y:S01]  /*288d0*/  IMAD.WIDE.U32 R146, R146, -0x2daee0ad, RZ ;  /* 0xd2511f5392927825 */ /* 0x000fe200078e00ff */
[----:B------:R-:W-:-:S03]  /*288e0*/  LOP3.LUT R14, R3, R6, R203, 0x96, !PT ;  /* 0x00000006030e7212 */ /* 0x000fc600078e96cb */
[----:B------:R-:W-:Y:S01]  /*288f0*/  IMAD.MOV.U32 R10, RZ, RZ, R202 ;  /* 0x000000ffff0a7224 */ /* 0x000fe200078e00ca */
[----:B------:R-:W-:Y:S01]  /*28900*/  LOP3.LUT R15, R15, R4, R147, 0x96, !PT ;  /* 0x000000040f0f7212 */ /* 0x000fe200078e9693 */
[----:B------:R-:W-:-:S07]  /*28910*/  IMAD.MOV.U32 R194, RZ, RZ, R146 ;  /* 0x000000ffffc27224 */ /* 0x000fce00078e0092 */
.L_x_35690:
[----:B------:R-:W-:Y:S05]  /*28920*/  BSYNC.RECONVERGENT B1 ;  /* 0x0000000000017941 */ /* 0x000fea0003800200 */
.L_x_35689:
        /* <DEDUP_REMOVED lines=23> */
.L_x_35696:
        /* <DEDUP_REMOVED lines=13> */
.L_x_35698:
[----:B------:R-:W-:Y:S05]  /*28b70*/  BSYNC.RECONVERGENT B2 ;  /* 0x0000000000027941 */ /* 0x000fea0003800200 */
.L_x_35697:
[----:B------:R-:W-:Y:S01]  /*28b80*/  IMAD.WIDE.U32 R4, R19, -0x326172a9, RZ ;  /* 0xcd9e8d5713047825 */ /* 0x000fe200078e00ff */
[----:B------:R-:W-:Y:S02]  /*28b90*/  LOP3.LUT R146, R11, R3, R201, 0x96, !PT ;  /* 0x000000030b927212 */ /* 0x000fe400078e96c9 */
[C---:B------:R-:W-:Y:S01]  /*28ba0*/  IADD3 R3, PT, PT, R200.reuse, -0x61c88647, RZ ;  /* 0x9e3779b9c8037810 */ /* 0x040fe20007ffe0ff */
        /* <DEDUP_REMOVED lines=54> */
[----:B------:R-:W-:-:S05]  /*28f10*/  VIADD R15, R201, 0x96a522ad ;  /* 0x96a522adc90f7836 */ /* 0x000fca0000000000 */
[----:B------:R-:W-:Y:S01]  /*28f20*/  LOP3.LUT R15, R15, R2, R147, 0x96, !PT ;  /* 0x000000020f0f7212 */ /* 0x000fe200078e9693 */
[----:B------:R-:W-:Y:S01]  /*28f30*/  IMAD.MOV.U32 R2, RZ, RZ, R194 ;  /* 0x000000ffff027224 */ /* 0x000fe200078e00c2 */
[----:B------:R-:W-:-:S07]  /*28f40*/  MOV R194, R146 ;  /* 0x0000009200c27202 */ /* 0x000fce0000000f00 */
.L_x_35695:
[----:B------:R-:W-:Y:S05]  /*28f50*/  BSYNC.RECONVERGENT B1 ;  /* 0x0000000000017941 */ /* 0x000fea0003800200 */
.L_x_35694:
        /* <DEDUP_REMOVED lines=20> */
.L_x_35701:
        /* <DEDUP_REMOVED lines=13> */
.L_x_35703:
[----:B------:R-:W-:Y:S05]  /*29170*/  BSYNC.RECONVERGENT B2 ;  /* 0x0000000000027941 */ /* 0x000fea0003800200 */
.L_x_35702:
        /* <DEDUP_REMOVED lines=51> */
[----:B------:R-:W-:Y:S02]  /*294b0*/  LOP3.LUT R3, R3, R202, R15, 0x96, !PT ;  /* 0x000000ca03037212 */ /* 0x000fe400078e960f */
[----:B------:R-:W-:Y:S01]  /*294c0*/  IADD3 R15, PT, PT, R201, -0x695add53, RZ ;  /* 0x96a522adc90f7810 */ /* 0x000fe20007ffe0ff */
        /* <DEDUP_REMOVED lines=8> */
.L_x_35700:
[----:B------:R-:W-:Y:S05]  /*29550*/  BSYNC.RECONVERGENT B1 ;  /* 0x0000000000017941 */ /* 0x000fea0003800200 */
.L_x_35699:
        /* <DEDUP_REMOVED lines=23> */
.L_x_35706:
        /* <DEDUP_REMOVED lines=13> */
.L_x_35708:
[----:B------:R-:W-:Y:S05]  /*297a0*/  BSYNC.RECONVERGENT B2 ;  /* 0x0000000000027941 */ /* 0x000fea0003800200 */
.L_x_35707:
        /* <DEDUP_REMOVED lines=59> */
[----:B------:R-:W-:Y:S01]  /*29b60*/  IMAD.MOV.U32 R2, RZ, RZ, R194 ;  /* 0x000000ffff027224 */ /* 0x000fe200078e00c2 */
[----:B------:R-:W-:-:S07]  /*29b70*/  MOV R194, R202 ;  /* 0x000000ca00c27202 */ /* 0x000fce0000000f00 */
.L_x_35705:
[----:B------:R-:W-:Y:S05]  /*29b80*/  BSYNC.RECONVERGENT B1 ;  /* 0x0000000000017941 */ /* 0x000fea0003800200 */
.L_x_35704:
        /* <DEDUP_REMOVED lines=20> */
.L_x_35711:
        /* <DEDUP_REMOVED lines=13> */
.L_x_35713:
[----:B------:R-:W-:Y:S05]  /*29da0*/  BSYNC.RECONVERGENT B2 ;  /* 0x0000000000027941 */ /* 0x000fea0003800200 */
.L_x_35712:
        /* <DEDUP_REMOVED lines=56> */
[----:B------:R-:W-:Y:S02]  /*2a130*/  MOV R3, R194 ;  /* 0x000000c200037202 */ /* 0x000fe40000000f00 */
[----:B------:R-:W-:Y:S01]  /*2a140*/  LOP3.LUT R14, R5, R14, R203, 0x96, !PT ;  /* 0x0000000e050e7212 */ /* 0x000fe200078e96cb */
[----:B------:R-:W-:Y:S01]  /*2a150*/  IMAD.MOV.U32 R10, RZ, RZ, R202 ;  /* 0x000000ffff0a7224 */ /* 0x000fe200078e00ca */
[----:B------:R-:W-:Y:S01]  /*2a160*/  LOP3.LUT R15, R15, R4, R149, 0x96, !PT ;  /* 0x000000040f0f7212 */ /* 0x000fe200078e9695 */
[----:B------:R-:W-:-:S07]  /*2a170*/  IMAD.MOV.U32 R194, RZ, RZ, R148 ;  /* 0x000000ffffc27224 */ /* 0x000fce00078e0094 */
.L_x_35710:
[----:B------:R-:W-:Y:S05]  /*2a180*/  BSYNC.RECONVERGENT B1 ;  /* 0x0000000000017941 */ /* 0x000fea0003800200 */
.L_x_35709:
        /* <DEDUP_REMOVED lines=23> */
.L_x_35716:
        /* <DEDUP_REMOVED lines=13> */
.L_x_35718:
[----:B------:R-:W-:Y:S05]  /*2a3d0*/  BSYNC.RECONVERGENT B2 ;  /* 0x0000000000027941 */ /* 0x000fea0003800200 */
.L_x_35717:
        /* <DEDUP_REMOVED lines=59> */
[----:B------:R-:W-:Y:S01]  /*2a790*/  MOV R194, R148 ;  /* 0x0000009400c27202 */ /* 0x000fe20000000f00 */
[----:B------:R-:W-:-:S07]  /*2a7a0*/  IMAD.MOV.U32 R148, RZ, RZ, RZ ;  /* 0x000000ffff947224 */ /* 0x000fce00078e00ff */
.L_x_35715:
[----:B------:R-:W-:Y:S05]  /*2a7b0*/  BSYNC.RECONVERGENT B1 ;  /* 0x0000000000017941 */ /* 0x000fea0003800200 */
.L_x_35714:
        /* <DEDUP_REMOVED lines=18> */
.L_x_35721:
        /* <DEDUP_REMOVED lines=13> */
.L_x_35723:
[----:B------:R-:W-:Y:S05]  /*2a9b0*/  BSYNC.RECONVERGENT B2 ;  /* 0x0000000000027941 */ /* 0x000fea0003800200 */
.L_x_35722:
        /* <DEDUP_REMOVED lines=50> */
[----:B------:R-:W-:Y:S01]  /*2ace0*/  HFMA2 R149, -RZ, RZ, 0, 0 ;  /* 0x00000000ff957431 */ /* 0x000fe200000001ff */
[----:B------:R-:W-:Y:S01]  /*2acf0*/  LOP3.LUT R3, R3, R204, R15, 0x96, !PT ;  /* 0x000000cc03037212 */ /* 0x000fe200078e960f */
[----:B------:R-:W-:Y:S01]  /*2ad00*/  IMAD.WIDE.U32 R204, R13, -0x326172a9, RZ ;  /* 0xcd9e8d570dcc7825 */ /* 0x000fe200078e00ff */
[----:B------:R-:W-:-:S03]  /*2ad10*/  IADD3 R15, PT, PT, R201, -0x695add53, RZ ;  /* 0x96a522adc90f7810 */ /* 0x000fc60007ffe0ff */
[----:B------:R-:W-:Y:S02]  /*2ad20*/  VIADD R13, R200, 0x8ff34781 ;  /* 0x8ff34781c80d7836 */ /* 0x000fe40000000000 */
[----:B------:R-:W-:-:S03]  /*2ad30*/  IMAD.WIDE.U32 R202, R3, -0x2daee0ad, RZ ;  /* 0xd2511f5303ca7825 */ /* 0x000fc600078e00ff */
[----:B------:R-:W-:Y:S01]  /*2ad40*/  LOP3.LUT R14, R13, R14, R205, 0x96, !PT ;  /* 0x0000000e0d0e7212 */ /* 0x000fe200078e96cd */
[----:B------:R-:W-:Y:S01]  /*2ad50*/  IMAD.MOV.U32 R10, RZ, RZ, R204 ;  /* 0x000000ffff0a7224 */ /* 0x000fe200078e00cc */
[----:B------:R-:W-:Y:S01]  /*2ad60*/  MOV R13, R194 ;  /* 0x000000c2000d7202 */ /* 0x000fe20000000f00 */
[----:B------:R-:W-:Y:S01]  /*2ad70*/  IMAD.MOV.U32 R194, RZ, RZ, R202 ;  /* 0x000000ffffc27224 */ /* 0x000fe200078e00ca */
[----:B------:R-:W-:-:S07]  /*2ad80*/  LOP3.LUT R15, R15, R148, R203, 0x96, !PT ;  /* 0x000000940f0f7212 */ /* 0x000fce00078e96cb */
.L_x_35720:
[----:B------:R-:W-:Y:S05]  /*2ad90*/  BSYNC.RECONVERGENT B1 ;  /* 0x0000000000017941 */ /* 0x000fea0003800200 */
.L_x_35719:
        /* <DEDUP_REMOVED lines=23> */
.L_x_35726:
        /* <DEDUP_REMOVED lines=13> */
.L_x_35728:
[----:B------:R-:W-:Y:S05]  /*2afe0*/  BSYNC.RECONVERGENT B2 ;  /* 0x0000000000027941 */ /* 0x000fea0003800200 */
.L_x_35727:
        /* <DEDUP_REMOVED lines=60> */
[----:B------:R-:W-:-:S07]  /*2b3b0*/  MOV R194, R202 ;  /* 0x000000ca00c27202 */ /* 0x000fce0000000f00 */
.L_x_35725:
[----:B------:R-:W-:Y:S05]  /*2b3c0*/  BSYNC.RECONVERGENT B1 ;  /* 0x0000000000017941 */ /* 0x000fea0003800200 */
.L_x_35724:
        /* <DEDUP_REMOVED lines=18> */
.L_x_35731:
        /* <DEDUP_REMOVED lines=13> */
.L_x_35733:
[----:B------:R-:W-:Y:S05]  /*2b5c0*/  BSYNC.RECONVERGENT B2 ;  /* 0x0000000000027941 */ /* 0x000fea0003800200 */
.L_x_35732:
        /* <DEDUP_REMOVED lines=61> */
.L_x_35730:
[----:B------:R-:W-:Y:S05]  /*2b9a0*/  BSYNC.RECONVERGENT B1 ;  /* 0x0000000000017941 */ /* 0x000fea0003800200 */
.L_x_35729:
        /* <DEDUP_REMOVED lines=23> */
.L_x_35736:
        /* <DEDUP_REMOVED lines=13> */
.L_x_35738:
[----:B------:R-:W-:Y:S05]  /*2bbf0*/  BSYNC.RECONVERGENT B2 ;  /* 0x0000000000027941 */ /* 0x000fea0003800200 */
.L_x_35737:
        /* <DEDUP_REMOVED lines=9> */
[----:B------:R-:W-:Y:S01]  /*2bc90*/  IMAD.MOV.U32 R2, RZ, RZ, R194 ;  /* 0x000000ffff027224 */ /* 0x000fe200078e00c2 */
        /* <DEDUP_REMOVED lines=47> */
[----:B------:R-:W-:Y:S01]  /*2bf90*/  VIADD R13, R201, 0x96a522ad ;  /* 0x96a522adc90d7836 */ /* 0x000fe20000000000 */
[----:B------:R-:W-:-:S04]  /*2bfa0*/  MOV R194, R204 ;  /* 0x000000cc00c27202 */ /* 0x000fc80000000f00 */
[----:B------:R-:W-:Y:S01]  /*2bfb0*/  LOP3.LUT R15, R13, R202, R205, 0x96, !PT ;  /* 0x000000ca0d0f7212 */ /* 0x000fe200078e96cd */
[----:B------:R-:W-:-:S07]  /*2bfc0*/  IMAD.MOV.U32 R202, RZ, RZ, RZ ;  /* 0x000000ffffca7224 */ /* 0x000fce00078e00ff */
.L_x_35735:
[----:B------:R-:W-:Y:S05]  /*2bfd0*/  BSYNC.RECONVERGENT B1 ;  /* 0x0000000000017941 */ /* 0x000fea0003800200 */
.L_x_35734:
        /* <DEDUP_REMOVED lines=18> */
.L_x_35741:
        /* <DEDUP_REMOVED lines=13> */
.L_x_35743:
[----:B------:R-:W-:Y:S05]  /*2c1d0*/  BSYNC.RECONVERGENT B2 ;  /* 0x0000000000027941 */ /* 0x000fea0003800200 */
.L_x_35742:
        /* <DEDUP_REMOVED lines=53> */
[----:B------:R-:W-:-:S03]  /*2c530*/  MOV R195, R194 ;  /* 0x000000c200c37202 */ /* 0x000fc60000000f00 */
[----:B------:R-:W-:Y:S02]  /*2c540*/  VIADD R15, R200, 0x8ff34781 ;  /* 0x8ff34781c80f7836 */ /* 0x000fe40000000000 */
[----:B------:R-:W-:Y:S01]  /*2c550*/  IMAD.WIDE.U32 R204, R13, -0x2daee0ad, RZ ;  /* 0xd2511f530dcc7825 */ /* 0x000fe200078e00ff */
[----:B------:R-:W-:Y:S02]  /*2c560*/  IADD3 R13, PT, PT, R201, -0x695add53, RZ ;  /* 0x96a522adc90d7810 */ /* 0x000fe40007ffe0ff */
[----:B------:R-:W-:Y:S01]  /*2c570*/  LOP3.LUT R14, R15, R14, R207, 0x96, !PT ;  /* 0x0000000e0f0e7212 */ /* 0x000fe200078e96cf */
[----:B------:R-:W-:Y:S01]  /*2c580*/  IMAD.MOV.U32 R10, RZ, RZ, R206 ;  /* 0x000000ffff0a7224 */ /* 0x000fe200078e00ce */
[----:B------:R-:W-:Y:S01]  /*2c590*/  LOP3.LUT R15, R13, R202, R205, 0x96, !PT ;  /* 0x000000ca0d0f7212 */ /* 0x000fe200078e96cd */
[----:B------:R-:W-:-:S07]  /*2c5a0*/  IMAD.MOV.U32 R194, RZ, RZ, R204 ;  /* 0x000000ffffc27224 */ /* 0x000fce00078e00cc */
.L_x_35740:
[----:B------:R-:W-:Y:S05]  /*2c5b0*/  BSYNC.RECONVERGENT B1 ;  /* 0x0000000000017941 */ /* 0x000fea0003800200 */
.L_x_35739:
        /* <DEDUP_REMOVED lines=24> */
.L_x_35746:
        /* <DEDUP_REMOVED lines=13> */
.L_x_35748:
[----:B------:R-:W-:Y:S05]  /*2c810*/  BSYNC.RECONVERGENT B2 ;  /* 0x0000000000027941 */ /* 0x000fea0003800200 */
.L_x_35747:
        /* <DEDUP_REMOVED lines=57> */
[----:B------:R-:W-:Y:S02]  /*2cbb0*/  VIADD R13, R201, 0x96a522ad ;  /* 0x96a522adc90d7836 */ /* 0x000fe40000000000 */
[----:B------:R-:W-:Y:S01]  /*2cbc0*/  IMAD.MOV.U32 R195, RZ, RZ, R194 ;  /* 0x000000ffffc37224 */ /* 0x000fe200078e00c2 */
[----:B------:R-:W-:Y:S02]  /*2cbd0*/  MOV R194, R204 ;  /* 0x000000cc00c27202 */ /* 0x000fe40000000f00 */
[----:B------:R-:W-:-:S07]  /*2cbe0*/  LOP3.LUT R15, R13, R202, R205, 0x96, !PT ;  /* 0x000000ca0d0f7212 */ /* 0x000fce00078e96cd */
.L_x_35745:
[----:B------:R-:W-:Y:S05]  /*2cbf0*/  BSYNC.RECONVERGENT B1 ;  /* 0x0000000000017941 */ /* 0x000fea0003800200 */
.L_x_35744:
        /* <DEDUP_REMOVED lines=18> */
.L_x_35751:
        /* <DEDUP_REMOVED lines=15> */
.L_x_35753:
[----:B------:R-:W-:Y:S05]  /*2ce10*/  BSYNC.RECONVERGENT B2 ;  /* 0x0000000000027941 */ /* 0x000fea0003800200 */
.L_x_35752:
        /* <DEDUP_REMOVED lines=61> */
.L_x_35750:
[----:B------:R-:W-:Y:S05]  /*2d1f0*/  BSYNC.RECONVERGENT B1 ;  /* 0x0000000000017941 */ /* 0x000fea0003800200 */
.L_x_35749:
        /* <DEDUP_REMOVED lines=11> */
.L_x_35673:
        /* <DEDUP_REMOVED lines=16> */
.L_x_35757:
        /* <DEDUP_REMOVED lines=13> */
.L_x_35759:
[----:B------:R-:W-:Y:S05]  /*2d480*/  BSYNC.RECONVERGENT B2 ;  /* 0x0000000000027941 */ /* 0x000fea0003800200 */
.L_x_35758:
        /* <DEDUP_REMOVED lines=58> */
[----:B------:R-:W-:Y:S01]  /*2d830*/  IMAD.MOV.U32 R147, RZ, RZ, RZ ;  /* 0x000000ffff937224 */ /* 0x000fe200078e00ff */
[----:B------:R-:W-:-:S07]  /*2d840*/  MOV R144, R9 ;  /* 0x0000000900907202 */ /* 0x000fce0000000f00 */
.L_x_35756:
[----:B------:R-:W-:Y:S05]  /*2d850*/  BSYNC.RECONVERGENT B1 ;  /* 0x0000000000017941 */ /* 0x000fea0003800200 */
.L_x_35755:
[----:B------:R-:W0:Y:S01]  /*2d860*/  LDC R9, c[0x0][0x404] ;  /* 0x00010100ff097b82 */ /* 0x000e220000000800 */
[----:B------:R-:W-:Y:S01]  /*2d870*/  I2FP.F32.U32 R13, R144 ;  /* 0x00000090000d7245 */ /* 0x000fe20000201000 */
[----:B------:R-:W-:Y:S01]  /*2d880*/  HFMA2 R144, -RZ, RZ, 0.1171875, 0 ;  /* 0x2f800000ff907431 */ /* 0x000fe200000001ff */
[----:B------:R-:W-:Y:S01]  /*2d890*/  ISETP.NE.AND P2, PT, R147, 0x1, PT ;  /* 0x000000019300780c */ /* 0x000fe20003f45270 */
[----:B------:R-:W-:Y:S01]  /*2d8a0*/  BSSY.RECONVERGENT B1, `(.L_x_35760) ;  /* 0x000005c000017945 */ /* 0x000fe20003800200 */
[----:B------:R-:W-:Y:S01]  /*2d8b0*/  LOP3.LUT R197, R197, 0xffffffef, RZ, 0xc0, !PT ;  /* 0xffffffefc5c57812 */ /* 0x000fe200078ec0ff */
[----:B-----5:R-:W-:Y:S02]  /*2d8c0*/  HADD2.F32 R145, -RZ, R148.H0_H0 ;  /* 0x20000094ff917230 */ /* 0x020fe40000004100 */
[----:B------:R-:W-:Y:S02]  /*2d8d0*/  IMAD.MOV.U32 R193, RZ, RZ, 0x2 ;  /* 0x00000002ffc17424 */ /* 0x000fe400078e00ff */
[----:B------:R-:W-:Y:S01]  /*2d8e0*/  FFMA.FTZ R146, R13, R144, 1.1641532182693481445e-10 ;  /* 0x2f0000000d927423 */ /* 0x000fe20000010090 */
[----:B------:R-:W-:-:S04]  /*2d8f0*/  MOV R13, R10 ;  /* 0x0000000a000d7202 */ /* 0x000fc80000000f00 */
        /* <DEDUP_REMOVED lines=11> */
.L_x_35762:
        /* <DEDUP_REMOVED lines=13> */
.L_x_35764:
[----:B------:R-:W-:Y:S05]  /*2da80*/  BSYNC.RECONVERGENT B2 ;  /* 0x0000000000027941 */ /* 0x000fea0003800200 */
.L_x_35763:
        /* <DEDUP_REMOVED lines=61> */
.L_x_35761:
[----:B------:R-:W-:Y:S05]  /*2de60*/  BSYNC.RECONVERGENT B1 ;  /* 0x0000000000017941 */ /* 0x000fea0003800200 */
.L_x_35760:
        /* <DEDUP_REMOVED lines=19> */
.L_x_35767:
        /* <DEDUP_REMOVED lines=13> */
.L_x_35769:
[----:B------:R-:W-:Y:S05]  /*2e070*/  BSYNC.RECONVERGENT B2 ;  /* 0x0000000000027941 */ /* 0x000fea0003800200 */
.L_x_35768:
        /* <DEDUP_REMOVED lines=61> */
.L_x_35766:
[----:B------:R-:W-:Y:S05]  /*2e450*/  BSYNC.RECONVERGENT B1 ;  /* 0x0000000000017941 */ /* 0x000fea0003800200 */
.L_x_35765:
[----:B------:R-:W-:Y:S01]  /*2e460*/  I2FP.F32.U32 R13, R13 ;  /* 0x0000000d000d7245 */ /* 0x000fe20000201000 */
[----:B------:R-:W-:Y:S01]  /*2e470*/  BSSY.RECONVERGENT B1, `(.L_x_35770) ;  /* 0x000005d000017945 */ /* 0x000fe20003800200 */
[----:B------:R-:W-:Y:S01]  /*2e480*/  ISETP.NE.AND P2, PT, R147, 0x1, PT ;  /* 0x000000019300780c */ /* 0x000fe20003f45270 */
[----:B------:R-:W-:Y:S01]  /*2e490*/  HADD2.F32 R146, -RZ, R149.H0_H0 ;  /* 0x20000095ff927230 */ /* 0x000fe20000004100 */
        /* <DEDUP_REMOVED lines=15> */
.L_x_35772:
        /* <DEDUP_REMOVED lines=13> */
.L_x_35774:
[----:B------:R-:W-:Y:S05]  /*2e660*/  BSYNC.RECONVERGENT B2 ;  /* 0x0000000000027941 */ /* 0x000fea0003800200 */
.L_x_35773:
        /* <DEDUP_REMOVED lines=61> */
.L_x_35771:
[----:B------:R-:W-:Y:S05]  /*2ea40*/  BSYNC.RECONVERGENT B1 ;  /* 0x0000000000017941 */ /* 0x000fea0003800200 */
.L_x_35770:
        /* <DEDUP_REMOVED lines=19> */
.L_x_35777:
        /* <DEDUP_REMOVED lines=13> */
.L_x_35779:
[----:B------:R-:W-:Y:S05]  /*2ec50*/  BSYNC.RECONVERGENT B2 ;  /* 0x0000000000027941 */ /* 0x000fea0003800200 */
.L_x_35778:
        /* <DEDUP_REMOVED lines=61> */
.L_x_35776:
[----:B------:R-:W-:Y:S05]  /*2f030*/  BSYNC.RECONVERGENT B1 ;  /* 0x0000000000017941 */ /* 0x000fea0003800200 */
.L_x_35775:
        /* <DEDUP_REMOVED lines=17> */
.L_x_35782:
        /* <DEDUP_REMOVED lines=13> */
.L_x_35784:
[----:B------:R-:W-:Y:S05]  /*2f220*/  BSYNC.RECONVERGENT B2 ;  /* 0x0000000000027941 */ /* 0x000fea0003800200 */
.L_x_35783:
        /* <DEDUP_REMOVED lines=61> */
.L_x_35781:
[----:B------:R-:W-:Y:S05]  /*2f600*/  BSYNC.RECONVERGENT B1 ;  /* 0x0000000000017941 */ /* 0x000fea0003800200 */
.L_x_35780:
        /* <DEDUP_REMOVED lines=17> */
.L_x_35787:
        /* <DEDUP_REMOVED lines=13> */
.L_x_35789:
[----:B------:R-:W-:Y:S05]  /*2f7f0*/  BSYNC.RECONVERGENT B2 ;  /* 0x0000000000027941 */ /* 0x000fea0003800200 */
.L_x_35788:
        /* <DEDUP_REMOVED lines=61> */
.L_x_35786:
[----:B------:R-:W-:Y:S05]  /*2fbd0*/  BSYNC.RECONVERGENT B1 ;  /* 0x0000000000017941 */ /* 0x000fea0003800200 */
.L_x_35785:
        /* <DEDUP_REMOVED lines=17> */
.L_x_35792:
        /* <DEDUP_REMOVED lines=13> */
.L_x_35794:
[----:B------:R-:W-:Y:S05]  /*2fdc0*/  BSYNC.RECONVERGENT B2 ;  /* 0x0000000000027941 */ /* 0x000fea0003800200 */
.L_x_35793:
        /* <DEDUP_REMOVED lines=8> */
[----:B------:R-:W-:Y:S02]  /*2fe50*/  IADD3 R15, PT, PT, R201, 0x76cf5d0a, RZ ;  /* 0x76cf5d0ac90f7810 */ /* 0x000fe40007ffe0ff */
        /* <DEDUP_REMOVED lines=41> */
[----:B------:R-:W-:Y:S01]  /*300f0*/  IMAD.WIDE.U32 R208, R15, -0x326172a9, RZ ;  /* 0xcd9e8d570fd07825 */ /* 0x000fe200078e00ff */
[----:B------:R-:W-:Y:S02]  /*30100*/  IADD3 R15, PT, PT, R200, -0x700cb87f, RZ ;  /* 0x8ff34781c80f7810 */ /* 0x000fe40007ffe0ff */
[----:B------:R-:W-:Y:S01]  /*30110*/  LOP3.LUT R13, R13, R14, R205, 0x96, !PT ;  /* 0x0000000e0d0d7212 */ /* 0x000fe200078e96cd */
[----:B------:R-:W-:Y:S01]  /*30120*/  IMAD.MOV.U32 R195, RZ, RZ, R194 ;  /* 0x000000ffffc37224 */ /* 0x000fe200078e00c2 */
[----:B------:R-:W-:Y:S02]  /*30130*/  LOP3.LUT R14, R15, R204, R209, 0x96, !PT ;  /* 0x000000cc0f0e7212 */ /* 0x000fe400078e96d1 */
[----:B------:R-:W-:Y:S01]  /*30140*/  MOV R10, R208 ;  /* 0x000000d0000a7202 */ /* 0x000fe20000000f00 */
[----:B------:R-:W-:-:S04]  /*30150*/  IMAD.WIDE.U32 R206, R13, -0x2daee0ad, RZ ;  /* 0xd2511f530dce7825 */ /* 0x000fc800078e00ff */
[----:B------:R-:W-:Y:S01]  /*30160*/  VIADD R13, R201, 0x96a522ad ;  /* 0x96a522adc90d7836 */ /* 0x000fe20000000000 */
[----:B------:R-:W-:-:S04]  /*30170*/  MOV R194, R206 ;  /* 0x000000ce00c27202 */ /* 0x000fc80000000f00 */
[----:B------:R-:W-:Y:S01]  /*30180*/  LOP3.LUT R15, R13, R202, R207, 0x96, !PT ;  /* 0x000000ca0d0f7212 */ /* 0x000fe200078e96cf */
[----:B------:R-:W-:-:S07]  /*30190*/  IMAD.MOV.U32 R13, RZ, RZ, RZ ;  /* 0x000000ffff0d7224 */ /* 0x000fce00078e00ff */
.L_x_35791:
[----:B------:R-:W-:Y:S05]  /*301a0*/  BSYNC.RECONVERGENT B1 ;  /* 0x0000000000017941 */ /* 0x000fea0003800200 */
.L_x_35790:
        /* <DEDUP_REMOVED lines=37> */
.L_x_35754:
        /* <DEDUP_REMOVED lines=13> */
[----:B------:R-:W-:-:S02]  /*304d0*/  LOP3.LUT R210, R210, R205, R199, 0xfe, !PT ;  /* 0x000000cdd2d27212 */ /* 0x000fc400078efec7 */
[----:B------:R-:W-:Y:S01]  /*304e0*/  LOP3.LUT R9, R9, R193, R204, 0xfe, !PT ;  /* 0x000000c109097212 */ /* 0x000fe200078efecc */
[----:B0-----:R-:W-:Y:S01]  /*304f0*/  IMAD.WIDE.U32 R204, R192, 0x20, R202 ;  /* 0x00000020c0cc7825 */ /* 0x001fe200078e00ca */
[----:B------:R-:W-:Y:S02]  /*30500*/  SEL R208, RZ, 0x1, !P1 ;  /* 0x00000001ffd07807 */ /* 0x000fe40004800000 */
[----:B------:R-:W-:Y:S02]  /*30510*/  LOP3.LUT R203, R210, R195, RZ, 0xfc, !PT ;  /* 0x000000c3d2cb7212 */ /* 0x000fe400078efcff */
[----:B------:R-:W-:Y:S01]  /*30520*/  LOP3.LUT R202, R9, R208, RZ, 0xfc, !PT ;  /* 0x000000d009ca7212 */ /* 0x000fe200078efcff */
[----:B-1----:R-:W-:Y:S01]  /*30530*/  IMAD.WIDE.U32 R206, R192, 0x8, R206 ;  /* 0x00000008c0ce7825 */ /* 0x002fe200078e00ce */
[----:B------:R0:W-:Y:S04]  /*30540*/  STG.E.128 desc[UR6][R204.64], R144 ;  /* 0x00000090cc007986 */ /* 0x0001e8000c101d06 */
[----:B------:R0:W-:Y:S04]  /*30550*/  STG.E.128 desc[UR6][R204.64+0x10], R148 ;  /* 0x00001094cc007986 */ /* 0x0001e8000c101d06 */
[----:B------:R0:W-:Y:S01]  /*30560*/  STG.E.64 desc[UR6][R206.64], R202 ;  /* 0x000000cace007986 */ /* 0x0001e2000c101b06 */
[----:B------:R-:W-:Y:S05]  /*30570*/  @!P0 BRA `(.L_x_35795) ;  /* 0x0000000000508947 */ /* 0x000fea0003800000 */
        /* <DEDUP_REMOVED lines=20> */
.L_x_35795:
[----:B------:R-:W-:Y:S01]  /*306c0*/  IMAD.MOV.U32 R9, RZ, RZ, R194 ;  /* 0x000000ffff097224 */ /* 0x000fe200078e00c2 */
[----:B------:R-:W-:-:S07]  /*306d0*/  IADD3 R192, PT, PT, R192, 0x20, RZ ;  /* 0x00000020c0c07810 */ /* 0x000fce0007ffe0ff */
.L_x_35672:
[----:B------:R-:W-:Y:S05]  /*306e0*/  BSYNC.RECONVERGENT B0 ;  /* 0x0000000000007941 */ /* 0x000fea0003800200 */
.L_x_35671:
        /* <DEDUP_REMOVED lines=36> */
.L_x_35801:
        /* <DEDUP_REMOVED lines=13> */
.L_x_35803:
[----:B------:R-:W-:Y:S05]  /*30a00*/  BSYNC.RECONVERGENT B2 ;  /* 0x0000000000027941 */ /* 0x000fea0003800200 */
.L_x_35802:
        /* <DEDUP_REMOVED lines=44> */
[C---:B------:R-:W-:Y:S01]  /*30cd0*/  IADD3 R15, PT, PT, R201.reuse, -0x695add53, RZ ;  /* 0x96a522adc90f7810 */ /* 0x040fe20007ffe0ff */
        /* <DEDUP_REMOVED lines=15> */
.L_x_35800:
[----:B------:R-:W-:Y:S05]  /*30dd0*/  BSYNC.RECONVERGENT B1 ;  /* 0x0000000000017941 */ /* 0x000fea0003800200 */
.L_x_35799:
        /* <DEDUP_REMOVED lines=9> */
[----:B------:R-:W-:Y:S01]  /*30e70*/  MOV R5, R10 ;  /* 0x0000000a00057202 */ /* 0x000fe20000000f00 */
[----:B------:R-:W-:-:S05]  /*30e80*/  FFMA.FTZ R4, R2, R193, 1.1641532182693481445e-10 ;  /* 0x2f00000002047423 */ /* 0x000fca00000100c1 */
[----:B0-----:R-:W-:Y:S01]  /*30e90*/  FSETP.LE.FTZ.AND P4, PT, R4, R9, PT ;  /* 0x000000090400720b */ /* 0x001fe20003f93000 */
[----:B-1----:R-:W-:-:S12]  /*30ea0*/  FMUL.FTZ R2, R3, R0 ;  /* 0x0000000003027220 */ /* 0x002fd80000410000 */
        /* <DEDUP_REMOVED lines=10> */
.L_x_35806:
        /* <DEDUP_REMOVED lines=13> */
.L_x_35808:
[----:B------:R-:W-:Y:S05]  /*31020*/  BSYNC.RECONVERGENT B2 ;  /* 0x0000000000027941 */ /* 0x000fea0003800200 */
.L_x_35807:
        /* <DEDUP_REMOVED lines=53> */
[----:B------:R-:W-:Y:S01]  /*31380*/  IADD3 R3, PT, PT, R200, -0x700cb87f, RZ ;  /* 0x8ff34781c8037810 */ /* 0x000fe20007ffe0ff */
[----:B------:R-:W-:Y:S01]  /*31390*/  IMAD.MOV.U32 R5, RZ, RZ, R194 ;  /* 0x000000ffff057224 */ /* 0x000fe200078e00c2 */
[----:B------:R-:W-:Y:S01]  /*313a0*/  MOV R10, R154 ;  /* 0x0000009a000a7202 */ /* 0x000fe20000000f00 */
[----:B------:R-:W-:Y:S01]  /*313b0*/  IMAD.WIDE.U32 R152, R152, -0x2daee0ad, RZ ;  /* 0xd2511f5398987825 */ /* 0x000fe200078e00ff */
[----:B------:R-:W-:-:S03]  /*313c0*/  LOP3.LUT R14, R3, R6, R155, 0x96, !PT ;  /* 0x00000006030e7212 */ /* 0x000fc600078e969b */
[----:B------:R-:W-:Y:S01]  /*313d0*/  IMAD.MOV.U32 R7, RZ, RZ, RZ ;  /* 0x000000ffff077224 */ /* 0x000fe200078e00ff */
[----:B------:R-:W-:Y:S02]  /*313e0*/  LOP3.LUT R15, R15, R4, R153, 0x96, !PT ;  /* 0x000000040f0f7212 */ /* 0x000fe400078e9699 */
[----:B------:R-:W-:-:S07]  /*313f0*/  MOV R194, R152 ;  /* 0x0000009800c27202 */ /* 0x000fce0000000f00 */
.L_x_35805:
[----:B------:R-:W-:Y:S05]  /*31400*/  BSYNC.RECONVERGENT B1 ;  /* 0x0000000000017941 */ /* 0x000fea0003800200 */
.L_x_35804:
        /* <DEDUP_REMOVED lines=23> */
.L_x_35811:
        /* <DEDUP_REMOVED lines=13> */
.L_x_35813:
[----:B------:R-:W-:Y:S05]  /*31650*/  BSYNC.RECONVERGENT B2 ;  /* 0x0000000000027941 */ /* 0x000fea0003800200 */
.L_x_35812:
        /* <DEDUP_REMOVED lines=60> */
[----:B------:R-:W-:-:S07]  /*31a20*/  HFMA2 R6, -RZ, RZ, 0, 0 ;  /* 0x00000000ff067431 */ /* 0x000fce00000001ff */
.L_x_35810:
[----:B------:R-:W-:Y:S05]  /*31a30*/  BSYNC.RECONVERGENT B1 ;  /* 0x0000000000017941 */ /* 0x000fea0003800200 */
.L_x_35809:
[----:B------:R-:W-:Y:S01]  /*31a40*/  I2FP.F32.U32 R2, R2 ;  /* 0x0000000200027245 */ /* 0x000fe20000201000 */
[----:B------:R-:W-:Y:S01]  /*31a50*/  HADD2.F32 R3, -RZ, R156.H1_H1 ;  /* 0x3000009cff037230 */ /* 0x000fe20000004100 */
        /* <DEDUP_REMOVED lines=18> */
.L_x_35816:
        /* <DEDUP_REMOVED lines=13> */
.L_x_35818:
[----:B------:R-:W-:Y:S05]  /*31c50*/  BSYNC.RECONVERGENT B2 ;  /* 0x0000000000027941 */ /* 0x000fea0003800200 */
.L_x_35817:
        /* <DEDUP_REMOVED lines=61> */
.L_x_35815:
[----:B------:R-:W-:Y:S05]  /*32030*/  BSYNC.RECONVERGENT B1 ;  /* 0x0000000000017941 */ /* 0x000fea0003800200 */
.L_x_35814:
        /* <DEDUP_REMOVED lines=23> */
.L_x_35821:
        /* <DEDUP_REMOVED lines=13> */
.L_x_35823:
[----:B------:R-:W-:Y:S05]  /*32280*/  BSYNC.RECONVERGENT B2 ;  /* 0x0000000000027941 */ /* 0x000fea0003800200 */
.L_x_35822:
        /* <DEDUP_REMOVED lines=56> */
[----:B------:R-:W-:-:S03]  /*32610*/  LOP3.LUT R14, R3, R4, R203, 0x96, !PT ;  /* 0x00000004030e7212 */ /* 0x000fc600078e96cb */
[----:B------:R-:W-:Y:S01]  /*32620*/  IMAD.MOV.U32 R10, RZ, RZ, R202 ;  /* 0x000000ffff0a7224 */ /* 0x000fe200078e00ca */
[----:B------:R-:W-:Y:S02]  /*32630*/  LOP3.LUT R15, R15, R2, R155, 0x96, !PT ;  /* 0x000000020f0f7212 */ /* 0x000fe400078e969b */
[----:B------:R-:W-:Y:S01]  /*32640*/  MOV R2, R194 ;  /* 0x000000c200027202 */ /* 0x000fe20000000f00 */
[----:B------:R-:W-:-:S07]  /*32650*/  IMAD.MOV.U32 R194, RZ, RZ, R154 ;  /* 0x000000ffffc27224 */ /* 0x000fce00078e009a */
.L_x_35820:
[----:B------:R-:W-:Y:S05]  /*32660*/  BSYNC.RECONVERGENT B1 ;  /* 0x0000000000017941 */ /* 0x000fea0003800200 */
.L_x_35819:
        /* <DEDUP_REMOVED lines=20> */
.L_x_35826:
        /* <DEDUP_REMOVED lines=13> */
.L_x_35828:
[----:B------:R-:W-:Y:S05]  /*32880*/  BSYNC.RECONVERGENT B2 ;  /* 0x0000000000027941 */ /* 0x000fea0003800200 */
.L_x_35827:
        /* <DEDUP_REMOVED lines=57> */
[----:B------:R-:W-:Y:S01]  /*32c20*/  IMAD.MOV.U32 R5, RZ, RZ, R194 ;  /* 0x000000ffff057224 */ /* 0x000fe200078e00c2 */
[----:B------:R-:W-:Y:S01]  /*32c30*/  MOV R194, R154 ;  /* 0x0000009a00c27202 */ /* 0x000fe20000000f00 */
[----:B------:R-:W-:Y:S01]  /*32c40*/  IMAD.MOV.U32 R13, RZ, RZ, RZ ;  /* 0x000000ffff0d7224 */ /* 0x000fe200078e00ff */
[----:B------:R-:W-:-:S07]  /*32c50*/  LOP3.LUT R15, R15, R4, R155, 0x96, !PT ;  /* 0x000000040f0f7212 */ /* 0x000fce00078e969b */
.L_x_35825:
[----:B------:R-:W-:Y:S05]  /*32c60*/  BSYNC.RECONVERGENT B1 ;  /* 0x0000000000017941 */ /* 0x000fea0003800200 */
.L_x_35824:
        /* <DEDUP_REMOVED lines=23> */
.L_x_35831:
        /* <DEDUP_REMOVED lines=13> */
.L_x_35833:
[----:B------:R-:W-:Y:S05]  /*32eb0*/  BSYNC.RECONVERGENT B2 ;  /* 0x0000000000027941 */ /* 0x000fea0003800200 */
.L_x_35832:
        /* <DEDUP_REMOVED lines=52> */
[----:B------:R-:W-:Y:S02]  /*33200*/  HFMA2 R5, -RZ, RZ, 0, 0 ;  /* 0x00000000ff057431 */ /* 0x000fe400000001ff */
        /* <DEDUP_REMOVED lines=8> */
.L_x_35830:
[----:B------:R-:W-:Y:S05]  /*33290*/  BSYNC.RECONVERGENT B1 ;  /* 0x0000000000017941 */ /* 0x000fea0003800200 */
.L_x_35829:
        /* <DEDUP_REMOVED lines=20> */
.L_x_35836:
        /* <DEDUP_REMOVED lines=13> */
.L_x_35838:
[----:B------:R-:W-:Y:S05]  /*334b0*/  BSYNC.RECONVERGENT B2 ;  /* 0x0000000000027941 */ /* 0x000fea0003800200 */
.L_x_35837:
        /* <DEDUP_REMOVED lines=61> */
.L_x_35835:
[----:B------:R-:W-:Y:S05]  /*33890*/  BSYNC.RECONVERGENT B1 ;  /* 0x0000000000017941 */ /* 0x000fea0003800200 */
.L_x_35834:
        /* <DEDUP_REMOVED lines=23> */
.L_x_35841:
        /* <DEDUP_REMOVED lines=13> */
.L_x_35843:
[----:B------:R-:W-:Y:S05]  /*33ae0*/  BSYNC.RECONVERGENT B2 ;  /* 0x0000000000027941 */ /* 0x000fea0003800200 */
.L_x_35842:
        /* <DEDUP_REMOVED lines=61> */
.L_x_35840:
[----:B------:R-:W-:Y:S05]  /*33ec0*/  BSYNC.RECONVERGENT B1 ;  /* 0x0000000000017941 */ /* 0x000fea0003800200 */
.L_x_35839:
        /* <DEDUP_REMOVED lines=18> */
.L_x_35846:
        /* <DEDUP_REMOVED lines=13> */
.L_x_35848:
[----:B------:R-:W-:Y:S05]  /*340c0*/  BSYNC.RECONVERGENT B2 ;  /* 0x0000000000027941 */ /* 0x000fea0003800200 */
.L_x_35847:
        /* <DEDUP_REMOVED lines=61> */
.L_x_35845:
[----:B------:R-:W-:Y:S05]  /*344a0*/  BSYNC.RECONVERGENT B1 ;  /* 0x0000000000017941 */ /* 0x000fea0003800200 */
.L_x_35844:
        /* <DEDUP_REMOVED lines=23> */
.L_x_35851:
        /* <DEDUP_REMOVED lines=13> */
.L_x_35853:
[----:B------:R-:W-:Y:S05]  /*346f0*/  BSYNC.RECONVERGENT B2 ;  /* 0x0000000000027941 */ /* 0x000fea0003800200 */
.L_x_35852:
        /* <DEDUP_REMOVED lines=60> */
[----:B------:R-:W-:-:S07]  /*34ac0*/  IMAD.MOV.U32 R194, RZ, RZ, R202 ;  /* 0x000000ffffc27224 */ /* 0x000fce00078e00ca */
.L_x_35850:
[----:B------:R-:W-:Y:S05]  /*34ad0*/  BSYNC.RECONVERGENT B1 ;  /* 0x0000000000017941 */ /* 0x000fea0003800200 */
.L_x_35849:
        /* <DEDUP_REMOVED lines=18> */
.L_x_35856:
        /* <DEDUP_REMOVED lines=13> */
.L_x_35858:
[----:B------:R-:W-:Y:S05]  /*34cd0*/  BSYNC.RECONVERGENT B2 ;  /* 0x0000000000027941 */ /* 0x000fea0003800200 */
.L_x_35857:
        /* <DEDUP_REMOVED lines=61> */
.L_x_35855:
[----:B------:R-:W-:Y:S05]  /*350b0*/  BSYNC.RECONVERGENT B1 ;  /* 0x0000000000017941 */ /* 0x000fea0003800200 */
.L_x_35854:
        /* <DEDUP_REMOVED lines=23> */
.L_x_35861:
        /* <DEDUP_REMOVED lines=13> */
.L_x_35863:
[----:B------:R-:W-:Y:S05]  /*35300*/  BSYNC.RECONVERGENT B2 ;  /* 0x0000000000027941 */ /* 0x000fea0003800200 */
.L_x_35862:
        /* <DEDUP_REMOVED lines=61> */
.L_x_35860:
[----:B------:R-:W-:Y:S05]  /*356e0*/  BSYNC.RECONVERGENT B1 ;  /* 0x0000000000017941 */ /* 0x000fea0003800200 */
.L_x_35859:
        /* <DEDUP_REMOVED lines=18> */
.L_x_35866:
        /* <DEDUP_REMOVED lines=13> */
.L_x_35868:
[----:B------:R-:W-:Y:S05]  /*358e0*/  BSYNC.RECONVERGENT B2 ;  /* 0x0000000000027941 */ /* 0x000fea0003800200 */
.L_x_35867:
        /* <DEDUP_REMOVED lines=61> */
.L_x_35865:
[----:B------:R-:W-:Y:S05]  /*35cc0*/  BSYNC.RECONVERGENT B1 ;  /* 0x0000000000017941 */ /* 0x000fea0003800200 */
.L_x_35864:
        /* <DEDUP_REMOVED lines=24> */
.L_x_35871:
        /* <DEDUP_REMOVED lines=13> */
.L_x_35873:
[----:B------:R-:W-:Y:S05]  /*35f20*/  BSYNC.RECONVERGENT B2 ;  /* 0x0000000000027941 */ /* 0x000fea0003800200 */
.L_x_35872:
        /* <DEDUP_REMOVED lines=61> */
.L_x_35870:
[----:B------:R-:W-:Y:S05]  /*36300*/  BSYNC.RECONVERGENT B1 ;  /* 0x0000000000017941 */ /* 0x000fea0003800200 */
.L_x_35869:
[----:B------:R-:W-:Y:S01]  /*36310*/  ISETP.NE.AND P6, PT, R203, 0x1, PT ;  /* 0x00000001cb00780c */ /* 0x000fe20003fc5270 */
[----:B------:R-:W-:Y:S01]  /*36320*/  HADD2.F32 R159, -RZ, R159.H1_H1 ;  /* 0x3000009fff9f7230 */ /* 0x000fe20000004100 */
        /* <DEDUP_REMOVED lines=16> */
.L_x_35876:
        /* <DEDUP_REMOVED lines=15> */
.L_x_35878:
[----:B------:R-:W-:Y:S05]  /*36520*/  BSYNC.RECONVERGENT B2 ;  /* 0x0000000000027941 */ /* 0x000fea0003800200 */
.L_x_35877:
        /* <DEDUP_REMOVED lines=59> */
[----:B------:R-:W-:Y:S01]  /*368e0*/  LOP3.LUT R15, R13, R202, R205, 0x96, !PT ;  /* 0x000000ca0d0f7212 */ /* 0x000fe200078e96cd */
[----:B------:R-:W-:-:S07]  /*368f0*/  IMAD.MOV.U32 R13, RZ, RZ, RZ ;  /* 0x000000ffff0d7224 */ /* 0x000fce00078e00ff */
.L_x_35875:
[----:B------:R-:W-:Y:S05]  /*36900*/  BSYNC.RECONVERGENT B1 ;  /* 0x0000000000017941 */ /* 0x000fea0003800200 */
.L_x_35874:
        /* <DEDUP_REMOVED lines=11> */
.L_x_35798:
[----:B------:R-:W-:Y:S01]  /*369c0*/  ISETP.NE.AND P2, PT, R13, 0x1, PT ;  /* 0x000000010d00780c */ /* 0x000fe20003f45270 */
[----:B------:R-:W-:Y:S01]  /*369d0*/  BSSY.RECONVERGENT B1, `(.L_x_35880) ;  /* 0x0000059000017945 */ /* 0x000fe20003800200 */
[----:B--2---:R-:W-:Y:S02]  /*369e0*/  HFMA2 R155, -RZ, RZ, 0, 1.1920928955078125e-07 ;  /* 0x00000002ff9b7431 */ /* 0x004fe400000001ff */
        /* <DEDUP_REMOVED lines=13> */
.L_x_35882:
        /* <DEDUP_REMOVED lines=13> */
.L_x_35884:
[----:B------:R-:W-:Y:S05]  /*36b90*/  BSYNC.RECONVERGENT B2 ;  /* 0x0000000000027941 */ /* 0x000fea0003800200 */
.L_x_35883:
        /* <DEDUP_REMOVED lines=57> */
[----:B------:R-:W-:-:S05]  /*36f30*/  VIADD R15, R201, 0x96a522ad ;  /* 0x96a522adc90f7836 */ /* 0x000fca0000000000 */
[----:B------:R-:W-:Y:S01]  /*36f40*/  LOP3.LUT R15, R15, R152, R195, 0x96, !PT ;  /* 0x000000980f0f7212 */ /* 0x000fe200078e96c3 */
[----:B------:R-:W-:-:S07]  /*36f50*/  IMAD.MOV.U32 R152, RZ, RZ, R9 ;  /* 0x000000ffff987224 */ /* 0x000fce00078e0009 */
.L_x_35881:
[----:B------:R-:W-:Y:S05]  /*36f60*/  BSYNC.RECONVERGENT B1 ;  /* 0x0000000000017941 */ /* 0x000fea0003800200 */
.L_x_35880:
        /* <DEDUP_REMOVED lines=8> */
[----:B------:R-:W-:Y:S01]  /*36ff0*/  MOV R193, 0x2 ;  /* 0x0000000200c17802 */ /* 0x000fe20000000f00 */
[----:B------:R-:W-:Y:S02]  /*37000*/  IMAD.MOV.U32 R13, RZ, RZ, R10 ;  /* 0x000000ffff0d7224 */ /* 0x000fe400078e000a */
[----:B0-----:R-:W-:-:S13]  /*37010*/  FSETP.LE.FTZ.AND P3, PT, R154, R9, PT ;  /* 0x000000099a00720b */ /* 0x001fda0003f73000 */
        /* <DEDUP_REMOVED lines=10> */
.L_x_35887:
        /* <DEDUP_REMOVED lines=13> */
.L_x_35889:
[----:B------:R-:W-:Y:S05]  /*37190*/  BSYNC.RECONVERGENT B2 ;  /* 0x0000000000027941 */ /* 0x000fea0003800200 */
.L_x_35888:
        /* <DEDUP_REMOVED lines=61> */
.L_x_35886:
[----:B------:R-:W-:Y:S05]  /*37570*/  BSYNC.RECONVERGENT B1 ;  /* 0x0000000000017941 */ /* 0x000fea0003800200 */
.L_x_35885:
        /* <DEDUP_REMOVED lines=19> */
.L_x_35892:
        /* <DEDUP_REMOVED lines=13> */
.L_x_35894:
[----:B------:R-:W-:Y:S05]  /*37780*/  BSYNC.RECONVERGENT B2 ;  /* 0x0000000000027941 */ /* 0x000fea0003800200 */
.L_x_35893:
        /* <DEDUP_REMOVED lines=61> */
.L_x_35891:
[----:B------:R-:W-:Y:S05]  /*37b60*/  BSYNC.RECONVERGENT B1 ;  /* 0x0000000000017941 */ /* 0x000fea0003800200 */
.L_x_35890:
        /* <DEDUP_REMOVED lines=19> */
.L_x_35897:
        /* <DEDUP_REMOVED lines=13> */
.L_x_35899:
[----:B------:R-:W-:Y:S05]  /*37d70*/  BSYNC.RECONVERGENT B2 ;  /* 0x0000000000027941 */ /* 0x000fea0003800200 */
.L_x_35898:
        /* <DEDUP_REMOVED lines=61> */
.L_x_35896:
[----:B------:R-:W-:Y:S05]  /*38150*/  BSYNC.RECONVERGENT B1 ;  /* 0x0000000000017941 */ /* 0x000fea0003800200 */
.L_x_35895:
        /* <DEDUP_REMOVED lines=19> */
.L_x_35902:
        /* <DEDUP_REMOVED lines=13> */
.L_x_35904:
[----:B------:R-:W-:Y:S05]  /*38360*/  BSYNC.RECONVERGENT B2 ;  /* 0x0000000000027941 */ /* 0x000fea0003800200 */
.L_x_35903:
        /* <DEDUP_REMOVED lines=61> */
.L_x_35901:
[----:B------:R-:W-:Y:S05]  /*38740*/  BSYNC.RECONVERGENT B1 ;  /* 0x0000000000017941 */ /* 0x000fea0003800200 */
.L_x_35900:
        /* <DEDUP_REMOVED lines=17> */
.L_x_35907:
        /* <DEDUP_REMOVED lines=13> */
.L_x_35909:
[----:B------:R-:W-:Y:S05]  /*38930*/  BSYNC.RECONVERGENT B2 ;  /* 0x0000000000027941 */ /* 0x000fea0003800200 */
.L_x_35908:
        /* <DEDUP_REMOVED lines=61> */
.L_x_35906:
[----:B------:R-:W-:Y:S05]  /*38d10*/  BSYNC.RECONVERGENT B1 ;  /* 0x0000000000017941 */ /* 0x000fea0003800200 */
.L_x_35905:
        /* <DEDUP_REMOVED lines=17> */
.L_x_35912:
        /* <DEDUP_REMOVED lines=13> */
.L_x_35914:
[----:B------:R-:W-:Y:S05]  /*38f00*/  BSYNC.RECONVERGENT B2 ;  /* 0x0000000000027941 */ /* 0x000fea0003800200 */
.L_x_35913:
        /* <DEDUP_REMOVED lines=61> */
.L_x_35911:
[----:B------:R-:W-:Y:S05]  /*392e0*/  BSYNC.RECONVERGENT B1 ;  /* 0x0000000000017941 */ /* 0x000fea0003800200 */
.L_x_35910:
        /* <DEDUP_REMOVED lines=17> */
.L_x_35917:
        /* <DEDUP_REMOVED lines=13> */
.L_x_35919:
[----:B------:R-:W-:Y:S05]  /*394d0*/  BSYNC.RECONVERGENT B2 ;  /* 0x0000000000027941 */ /* 0x000fea0003800200 */
.L_x_35918:
        /* <DEDUP_REMOVED lines=61> */
.L_x_35916:
[----:B------:R-:W-:Y:S05]  /*398b0*/  BSYNC.RECONVERGENT B1 ;  /* 0x0000000000017941 */ /* 0x000fea0003800200 */
.L_x_35915:
        /* <DEDUP_REMOVED lines=37> */
.L_x_35879:
        /* <DEDUP_REMOVED lines=13> */
[----:B------:R-:W-:-:S02]  /*39be0*/  SEL R208, RZ, 0x1, !P1 ;  /* 0x00000001ffd07807 */ /* 0x000fc40004800000 */
[----:B------:R-:W-:Y:S02]  /*39bf0*/  LOP3.LUT R210, R210, R205, R199, 0xfe, !PT ;  /* 0x000000cdd2d27212 */ /* 0x000fe400078efec7 */
[----:B------:R-:W-:Y:S01]  /*39c00*/  LOP3.LUT R9, R9, R193, R204, 0xfe, !PT ;  /* 0x000000c109097212 */ /* 0x000fe200078efecc */
[----:B0-----:R-:W-:Y:S01]  /*39c10*/  IMAD.WIDE.U32 R204, R192, 0x20, R202 ;  /* 0x00000020c0cc7825 */ /* 0x001fe200078e00ca */
[----:B------:R-:W-:Y:S02]  /*39c20*/  LOP3.LUT R203, R210, R195, RZ, 0xfc, !PT ;  /* 0x000000c3d2cb7212 */ /* 0x000fe400078efcff */
[----:B------:R-:W-:Y:S01]  /*39c30*/  LOP3.LUT R202, R9, R208, RZ, 0xfc, !PT ;  /* 0x000000d009ca7212 */ /* 0x000fe200078efcff */
[----:B-1----:R-:W-:Y:S01]  /*39c40*/  IMAD.WIDE.U32 R206, R192, 0x8, R206 ;  /* 0x00000008c0ce7825 */ /* 0x002fe200078e00ce */
[----:B------:R0:W-:Y:S04]  /*39c50*/  STG.E.128 desc[UR6][R204.64], R152 ;  /* 0x00000098cc007986 */ /* 0x0001e8000c101d06 */
        /* <DEDUP_REMOVED lines=23> */
.L_x_35920:
[----:B------:R-:W-:Y:S01]  /*39dd0*/  MOV R9, R194 ;  /* 0x000000c200097202 */ /* 0x000fe20000000f00 */
[----:B------:R-:W-:-:S07]  /*39de0*/  VIADD R192, R192, 0x20 ;  /* 0x00000020c0c07836 */ /* 0x000fce0000000000 */
.L_x_35797:
[----:B------:R-:W-:Y:S05]  /*39df0*/  BSYNC.RECONVERGENT B0 ;  /* 0x0000000000007941 */ /* 0x000fea0003800200 */
.L_x_35796:
        /* <DEDUP_REMOVED lines=36> */
.L_x_35926:
        /* <DEDUP_REMOVED lines=13> */
.L_x_35928:
[----:B------:R-:W-:Y:S05]  /*3a110*/  BSYNC.RECONVERGENT B2 ;  /* 0x0000000000027941 */ /* 0x000fea0003800200 */
.L_x_35927:
        /* <DEDUP_REMOVED lines=60> */
.L_x_35925:
[----:B------:R-:W-:Y:S05]  /*3a4e0*/  BSYNC.RECONVERGENT B1 ;  /* 0x0000000000017941 */ /* 0x000fea0003800200 */
.L_x_35924:
        /* <DEDUP_REMOVED lines=23> */
.L_x_35931:
        /* <DEDUP_REMOVED lines=13> */
.L_x_35933:
[----:B------:R-:W-:Y:S05]  /*3a730*/  BSYNC.RECONVERGENT B2 ;  /* 0x0000000000027941 */ /* 0x000fea0003800200 */
.L_x_35932:
        /* <DEDUP_REMOVED lines=61> */
.L_x_35930:
[----:B------:R-:W-:Y:S05]  /*3ab10*/  BSYNC.RECONVERGENT B1 ;  /* 0x0000000000017941 */ /* 0x000fea0003800200 */
.L_x_35929:
        /* <DEDUP_REMOVED lines=23> */
.L_x_35936:
        /* <DEDUP_REMOVED lines=13> */
.L_x_35938:
[----:B------:R-:W-:Y:S05]  /*3ad60*/  BSYNC.RECONVERGENT B2 ;  /* 0x0000000000027941 */ /* 0x000fea0003800200 */
.L_x_35937:
        /* <DEDUP_REMOVED lines=61> */
.L_x_35935:
[----:B------:R-:W-:Y:S05]  /*3b140*/  BSYNC.RECONVERGENT B1 ;  /* 0x0000000000017941 */ /* 0x000fea0003800200 */
.L_x_35934:
        /* <DEDUP_REMOVED lines=20> */
.L_x_35941:
        /* <DEDUP_REMOVED lines=13> */
.L_x_35943:
[----:B------:R-:W-:Y:S05]  /*3b360*/  BSYNC.RECONVERGENT B2 ;  /* 0x0000000000027941 */ /* 0x000fea0003800200 */
.L_x_35942:
        /* <DEDUP_REMOVED lines=61> */
.L_x_35940:
[----:B------:R-:W-:Y:S05]  /*3b740*/  BSYNC.RECONVERGENT B1 ;  /* 0x0000000000017941 */ /* 0x000fea0003800200 */
.L_x_35939:
        /* <DEDUP_REMOVED lines=23> */
.L_x_35946:
        /* <DEDUP_REMOVED lines=13> */
.L_x_35948:
[----:B------:R-:W-:Y:S05]  /*3b990*/  BSYNC.RECONVERGENT B2 ;  /* 0x0000000000027941 */ /* 0x000fea0003800200 */
.L_x_35947:
        /* <DEDUP_REMOVED lines=61> */
.L_x_35945:
[----:B------:R-:W-:Y:S05]  /*3bd70*/  BSYNC.RECONVERGENT B1 ;  /* 0x0000000000017941 */ /* 0x000fea0003800200 */
.L_x_35944:
        /* <DEDUP_REMOVED lines=20> */
.L_x_35951:
        /* <DEDUP_REMOVED lines=13> */
.L_x_35953:
[----:B------:R-:W-:Y:S05]  /*3bf90*/  BSYNC.RECONVERGENT B2 ;  /* 0x0000000000027941 */ /* 0x000fea0003800200 */
.L_x_35952:
        /* <DEDUP_REMOVED lines=61> */
.L_x_35950:
[----:B------:R-:W-:Y:S05]  /*3c370*/  BSYNC.RECONVERGENT B1 ;  /* 0x0000000000017941 */ /* 0x000fea0003800200 */
.L_x_35949:
        /* <DEDUP_REMOVED lines=23> */
.L_x_35956:
        /* <DEDUP_REMOVED lines=13> */
.L_x_35958:
[----:B------:R-:W-:Y:S05]  /*3c5c0*/  BSYNC.RECONVERGENT B2 ;  /* 0x0000000000027941 */ /* 0x000fea0003800200 */
.L_x_35957:
        /* <DEDUP_REMOVED lines=61> */
.L_x_35955:
[----:B------:R-:W-:Y:S05]  /*3c9a0*/  BSYNC.RECONVERGENT B1 ;  /* 0x0000000000017941 */ /* 0x000fea0003800200 */
.L_x_35954:
        /* <DEDUP_REMOVED lines=20> */
.L_x_35961:
        /* <DEDUP_REMOVED lines=13> */
.L_x_35963:
[----:B------:R-:W-:Y:S05]  /*3cbc0*/  BSYNC.RECONVERGENT B2 ;  /* 0x0000000000027941 */ /* 0x000fea0003800200 */
.L_x_35962:
        /* <DEDUP_REMOVED lines=61> */
.L_x_35960:
[----:B------:R-:W-:Y:S05]  /*3cfa0*/  BSYNC.RECONVERGENT B1 ;  /* 0x0000000000017941 */ /* 0x000fea0003800200 */
.L_x_35959:
        /* <DEDUP_REMOVED lines=23> */
.L_x_35966:
        /* <DEDUP_REMOVED lines=13> */
.L_x_35968:
[----:B------:R-:W-:Y:S05]  /*3d1f0*/  BSYNC.RECONVERGENT B2 ;  /* 0x0000000000027941 */ /* 0x000fea0003800200 */
.L_x_35967:
        /* <DEDUP_REMOVED lines=61> */
.L_x_35965:
[----:B------:R-:W-:Y:S05]  /*3d5d0*/  BSYNC.RECONVERGENT B1 ;  /* 0x0000000000017941 */ /* 0x000fea0003800200 */
.L_x_35964:
        /* <DEDUP_REMOVED lines=18> */
.L_x_35971:
        /* <DEDUP_REMOVED lines=13> */
.L_x_35973:
[----:B------:R-:W-:Y:S05]  /*3d7d0*/  BSYNC.RECONVERGENT B2 ;  /* 0x0000000000027941 */ /* 0x000fea0003800200 */
.L_x_35972:
        /* <DEDUP_REMOVED lines=61> */
.L_x_35970:
[----:B------:R-:W-:Y:S05]  /*3dbb0*/  BSYNC.RECONVERGENT B1 ;  /* 0x0000000000017941 */ /* 0x000fea0003800200 */
.L_x_35969:
        /* <DEDUP_REMOVED lines=23> */
.L_x_35976:
        /* <DEDUP_REMOVED lines=13> */
.L_x_35978:
[----:B------:R-:W-:Y:S05]  /*3de00*/  BSYNC.RECONVERGENT B2 ;  /* 0x0000000000027941 */ /* 0x000fea0003800200 */
.L_x_35977:
        /* <DEDUP_REMOVED lines=61> */
.L_x_35975:
[----:B------:R-:W-:Y:S05]  /*3e1e0*/  BSYNC.RECONVERGENT B1 ;  /* 0x0000000000017941 */ /* 0x000fea0003800200 */
.L_x_35974:
        /* <DEDUP_REMOVED lines=18> */
.L_x_35981:
        /* <DEDUP_REMOVED lines=13> */
.L_x_35983:
[----:B------:R-:W-:Y:S05]  /*3e3e0*/  BSYNC.RECONVERGENT B2 ;  /* 0x0000000000027941 */ /* 0x000fea0003800200 */
.L_x_35982:
        /* <DEDUP_REMOVED lines=61> */
.L_x_35980:
[----:B------:R-:W-:Y:S05]  /*3e7c0*/  BSYNC.RECONVERGENT B1 ;  /* 0x0000000000017941 */ /* 0x000fea0003800200 */
.L_x_35979:
        /* <DEDUP_REMOVED lines=23> */
.L_x_35986:
        /* <DEDUP_REMOVED lines=13> */
.L_x_35988:
[----:B------:R-:W-:Y:S05]  /*3ea10*/  BSYNC.RECONVERGENT B2 ;  /* 0x0000000000027941 */ /* 0x000fea0003800200 */
.L_x_35987:
        /* <DEDUP_REMOVED lines=61> */
.L_x_35985:
[----:B------:R-:W-:Y:S05]  /*3edf0*/  BSYNC.RECONVERGENT B1 ;  /* 0x0000000000017941 */ /* 0x000fea0003800200 */
.L_x_35984:
        /* <DEDUP_REMOVED lines=18> */
.L_x_35991:
        /* <DEDUP_REMOVED lines=13> */
.L_x_35993:
[----:B------:R-:W-:Y:S05]  /*3eff0*/  BSYNC.RECONVERGENT B2 ;  /* 0x0000000000027941 */ /* 0x000fea0003800200 */
.L_x_35992:
        /* <DEDUP_REMOVED lines=61> */
.L_x_35990:
[----:B------:R-:W-:Y:S05]  /*3f3d0*/  BSYNC.RECONVERGENT B1 ;  /* 0x0000000000017941 */ /* 0x000fea0003800200 */
.L_x_35989:
        /* <DEDUP_REMOVED lines=24> */
.L_x_35996:
        /* <DEDUP_REMOVED lines=13> */
.L_x_35998:
[----:B------:R-:W-:Y:S05]  /*3f630*/  BSYNC.RECONVERGENT B2 ;  /* 0x0000000000027941 */ /* 0x000fea0003800200 */
.L_x_35997:
        /* <DEDUP_REMOVED lines=61> */
.L_x_35995:
[----:B------:R-:W-:Y:S05]  /*3fa10*/  BSYNC.RECONVERGENT B1 ;  /* 0x0000000000017941 */ /* 0x000fea0003800200 */
.L_x_35994:
        /* <DEDUP_REMOVED lines=18> */
.L_x_36001:
        /* <DEDUP_REMOVED lines=15> */
.L_x_36003:
[----:B------:R-:W-:Y:S05]  /*3fc30*/  BSYNC.RECONVERGENT B2 ;  /* 0x0000000000027941 */ /* 0x000fea0003800200 */
.L_x_36002:
        /* <DEDUP_REMOVED lines=61> */
.L_x_36000:
[----:B------:R-:W-:Y:S05]  /*40010*/  BSYNC.RECONVERGENT B1 ;  /* 0x0000000000017941 */ /* 0x000fea0003800200 */
.L_x_35999:
        /* <DEDUP_REMOVED lines=11> */
.L_x_35923:
        /* <DEDUP_REMOVED lines=16> */
.L_x_36007:
        /* <DEDUP_REMOVED lines=13> */
.L_x_36009:
[----:B------:R-:W-:Y:S05]  /*402a0*/  BSYNC.RECONVERGENT B2 ;  /* 0x0000000000027941 */ /* 0x000fea0003800200 */
.L_x_36008:
        /* <DEDUP_REMOVED lines=60> */
.L_x_36006:
[----:B------:R-:W-:Y:S05]  /*40670*/  BSYNC.RECONVERGENT B1 ;  /* 0x0000000000017941 */ /* 0x000fea0003800200 */
.L_x_36005:
        /* <DEDUP_REMOVED lines=21> */
.L_x_36012:
        /* <DEDUP_REMOVED lines=13> */
.L_x_36014:
[----:B------:R-:W-:Y:S05]  /*408a0*/  BSYNC.RECONVERGENT B2 ;  /* 0x0000000000027941 */ /* 0x000fea0003800200 */
.L_x_36013:
        /* <DEDUP_REMOVED lines=61> */
.L_x_36011:
[----:B------:R-:W-:Y:S05]  /*40c80*/  BSYNC.RECONVERGENT B1 ;  /* 0x0000000000017941 */ /* 0x000fea0003800200 */
.L_x_36010:
        /* <DEDUP_REMOVED lines=19> */
.L_x_36017:
        /* <DEDUP_REMOVED lines=13> */
.L_x_36019:
[----:B------:R-:W-:Y:S05]  /*40e90*/  BSYNC.RECONVERGENT B2 ;  /* 0x0000000000027941 */ /* 0x000fea0003800200 */
.L_x_36018:
        /* <DEDUP_REMOVED lines=61> */
.L_x_36016:
[----:B------:R-:W-:Y:S05]  /*41270*/  BSYNC.RECONVERGENT B1 ;  /* 0x0000000000017941 */ /* 0x000fea0003800200 */
.L_x_36015:
        /* <DEDUP_REMOVED lines=19> */
.L_x_36022:
        /* <DEDUP_REMOVED lines=13> */
.L_x_36024:
[----:B------:R-:W-:Y:S05]  /*41480*/  BSYNC.RECONVERGENT B2 ;  /* 0x0000000000027941 */ /* 0x000fea0003800200 */
.L_x_36023:
        /* <DEDUP_REMOVED lines=61> */
.L_x_36021:
[----:B------:R-:W-:Y:S05]  /*41860*/  BSYNC.RECONVERGENT B1 ;  /* 0x0000000000017941 */ /* 0x000fea0003800200 */
.L_x_36020:
        /* <DEDUP_REMOVED lines=19> */
.L_x_36027:
        /* <DEDUP_REMOVED lines=13> */
.L_x_36029:
[----:B------:R-:W-:Y:S05]  /*41a70*/  BSYNC.RECONVERGENT B2 ;  /* 0x0000000000027941 */ /* 0x000fea0003800200 */
.L_x_36028:
        /* <DEDUP_REMOVED lines=61> */
.L_x_36026:
[----:B------:R-:W-:Y:S05]  /*41e50*/  BSYNC.RECONVERGENT B1 ;  /* 0x0000000000017941 */ /* 0x000fea0003800200 */
.L_x_36025:
        /* <DEDUP_REMOVED lines=17> */
.L_x_36032:
        /* <DEDUP_REMOVED lines=13> */
.L_x_36034:
[----:B------:R-:W-:Y:S05]  /*42040*/  BSYNC.RECONVERGENT B2 ;  /* 0x0000000000027941 */ /* 0x000fea0003800200 */
.L_x_36033:
        /* <DEDUP_REMOVED lines=61> */
.L_x_36031:
[----:B------:R-:W-:Y:S05]  /*42420*/  BSYNC.RECONVERGENT B1 ;  /* 0x0000000000017941 */ /* 0x000fea0003800200 */
.L_x_36030:
        /* <DEDUP_REMOVED lines=17> */
.L_x_36037:
        /* <DEDUP_REMOVED lines=13> */
.L_x_36039:
[----:B------:R-:W-:Y:S05]  /*42610*/  BSYNC.RECONVERGENT B2 ;  /* 0x0000000000027941 */ /* 0x000fea0003800200 */
.L_x_36038:
        /* <DEDUP_REMOVED lines=61> */
.L_x_36036:
[----:B------:R-:W-:Y:S05]  /*429f0*/  BSYNC.RECONVERGENT B1 ;  /* 0x0000000000017941 */ /* 0x000fea0003800200 */
.L_x_36035:
        /* <DEDUP_REMOVED lines=17> */
.L_x_36042:
        /* <DEDUP_REMOVED lines=13> */
.L_x_36044:
[----:B------:R-:W-:Y:S05]  /*42be0*/  BSYNC.RECONVERGENT B2 ;  /* 0x0000000000027941 */ /* 0x000fea0003800200 */
.L_x_36043:
        /* <DEDUP_REMOVED lines=61> */
.L_x_36041:
[----:B------:R-:W-:Y:S05]  /*42fc0*/  BSYNC.RECONVERGENT B1 ;  /* 0x0000000000017941 */ /* 0x000fea0003800200 */
.L_x_36040:
        /* <DEDUP_REMOVED lines=37> */
.L_x_36004:
        /* <DEDUP_REMOVED lines=44> */
.L_x_36045:
[----:B------:R-:W-:Y:S01]  /*434e0*/  IMAD.MOV.U32 R9, RZ, RZ, R194 ;  /* 0x000000ffff097224 */ /* 0x000fe200078e00c2 */
[----:B------:R-:W-:-:S07]  /*434f0*/  IADD3 R192, PT, PT, R192, 0x20, RZ ;  /* 0x00000020c0c07810 */ /* 0x000fce0007ffe0ff */
.L_x_35922:
[----:B------:R-:W-:Y:S05]  /*43500*/  BSYNC.RECONVERGENT B0 ;  /* 0x0000000000007941 */ /* 0x000fea0003800200 */
.L_x_35921:
        /* <DEDUP_REMOVED lines=36> */
.L_x_36051:
        /* <DEDUP_REMOVED lines=13> */
.L_x_36053:
[----:B------:R-:W-:Y:S05]  /*43820*/  BSYNC.RECONVERGENT B2 ;  /* 0x0000000000027941 */ /* 0x000fea0003800200 */
.L_x_36052:
        /* <DEDUP_REMOVED lines=60> */
.L_x_36050:
[----:B------:R-:W-:Y:S05]  /*43bf0*/  BSYNC.RECONVERGENT B1 ;  /* 0x0000000000017941 */ /* 0x000fea0003800200 */
.L_x_36049:
        /* <DEDUP_REMOVED lines=23> */
.L_x_36056:
        /* <DEDUP_REMOVED lines=13> */
.L_x_36058:
[----:B------:R-:W-:Y:S05]  /*43e40*/  BSYNC.RECONVERGENT B2 ;  /* 0x0000000000027941 */ /* 0x000fea0003800200 */
.L_x_36057:
        /* <DEDUP_REMOVED lines=61> */
.L_x_36055:
[----:B------:R-:W-:Y:S05]  /*44220*/  BSYNC.RECONVERGENT B1 ;  /* 0x0000000000017941 */ /* 0x000fea0003800200 */
.L_x_36054:
        /* <DEDUP_REMOVED lines=23> */
.L_x_36061:
        /* <DEDUP_REMOVED lines=13> */
.L_x_36063:
[----:B------:R-:W-:Y:S05]  /*44470*/  BSYNC.RECONVERGENT B2 ;  /* 0x0000000000027941 */ /* 0x000fea0003800200 */
.L_x_36062:
        /* <DEDUP_REMOVED lines=61> */
.L_x_36060:
[----:B------:R-:W-:Y:S05]  /*44850*/  BSYNC.RECONVERGENT B1 ;  /* 0x0000000000017941 */ /* 0x000fea0003800200 */
.L_x_36059:
        /* <DEDUP_REMOVED lines=20> */
.L_x_36066:
        /* <DEDUP_REMOVED lines=13> */
.L_x_36068:
[----:B------:R-:W-:Y:S05]  /*44a70*/  BSYNC.RECONVERGENT B2 ;  /* 0x0000000000027941 */ /* 0x000fea0003800200 */
.L_x_36067:
        /* <DEDUP_REMOVED lines=61> */
.L_x_36065:
[----:B------:R-:W-:Y:S05]  /*44e50*/  BSYNC.RECONVERGENT B1 ;  /* 0x0000000000017941 */ /* 0x000fea0003800200 */
.L_x_36064:
        /* <DEDUP_REMOVED lines=23> */
.L_x_36071:
        /* <DEDUP_REMOVED lines=13> */
.L_x_36073:
[----:B------:R-:W-:Y:S05]  /*450a0*/  BSYNC.RECONVERGENT B2 ;  /* 0x0000000000027941 */ /* 0x000fea0003800200 */
.L_x_36072:
        /* <DEDUP_REMOVED lines=61> */
.L_x_36070:
[----:B------:R-:W-:Y:S05]  /*45480*/  BSYNC.RECONVERGENT B1 ;  /* 0x0000000000017941 */ /* 0x000fea0003800200 */
.L_x_36069:
        /* <DEDUP_REMOVED lines=20> */
.L_x_36076:
        /* <DEDUP_REMOVED lines=13> */
.L_x_36078:
[----:B------:R-:W-:Y:S05]  /*456a0*/  BSYNC.RECONVERGENT B2 ;  /* 0x0000000000027941 */ /* 0x000fea0003800200 */
.L_x_36077:
        /* <DEDUP_REMOVED lines=61> */
.L_x_36075:
[----:B------:R-:W-:Y:S05]  /*45a80*/  BSYNC.RECONVERGENT B1 ;  /* 0x0000000000017941 */ /* 0x000fea0003800200 */
.L_x_36074:
        /* <DEDUP_REMOVED lines=23> */
.L_x_36081:
        /* <DEDUP_REMOVED lines=13> */
.L_x_36083:
[----:B------:R-:W-:Y:S05]  /*45cd0*/  BSYNC.RECONVERGENT B2 ;  /* 0x0000000000027941 */ /* 0x000fea0003800200 */
.L_x_36082:
        /* <DEDUP_REMOVED lines=61> */
.L_x_36080:
[----:B------:R-:W-:Y:S05]  /*460b0*/  BSYNC.RECONVERGENT B1 ;  /* 0x0000000000017941 */ /* 0x000fea0003800200 */
.L_x_36079:
        /* <DEDUP_REMOVED lines=20> */
.L_x_36086:
        /* <DEDUP_REMOVED lines=13> */
.L_x_36088:
[----:B------:R-:W-:Y:S05]  /*462d0*/  BSYNC.RECONVERGENT B2 ;  /* 0x0000000000027941 */ /* 0x000fea0003800200 */
.L_x_36087:
        /* <DEDUP_REMOVED lines=61> */
.L_x_36085:
[----:B------:R-:W-:Y:S05]  /*466b0*/  BSYNC.RECONVERGENT B1 ;  /* 0x0000000000017941 */ /* 0x000fea0003800200 */
.L_x_36084:
        /* <DEDUP_REMOVED lines=23> */
.L_x_36091:
        /* <DEDUP_REMOVED lines=13> */
.L_x_36093:
[----:B------:R-:W-:Y:S05]  /*46900*/  BSYNC.RECONVERGENT B2 ;  /* 0x0000000000027941 */ /* 0x000fea0003800200 */
.L_x_36092:
        /* <DEDUP_REMOVED lines=61> */
.L_x_36090:
[----:B------:R-:W-:Y:S05]  /*46ce0*/  BSYNC.RECONVERGENT B1 ;  /* 0x0000000000017941 */ /* 0x000fea0003800200 */
.L_x_36089:
        /* <DEDUP_REMOVED lines=18> */
.L_x_36096:
        /* <DEDUP_REMOVED lines=13> */
.L_x_36098:
[----:B------:R-:W-:Y:S05]  /*46ee0*/  BSYNC.RECONVERGENT B2 ;  /* 0x0000000000027941 */ /* 0x000fea0003800200 */
.L_x_36097:
        /* <DEDUP_REMOVED lines=61> */
.L_x_36095:
[----:B------:R-:W-:Y:S05]  /*472c0*/  BSYNC.RECONVERGENT B1 ;  /* 0x0000000000017941 */ /* 0x000fea0003800200 */
.L_x_36094:
        /* <DEDUP_REMOVED lines=23> */
.L_x_36101:
        /* <DEDUP_REMOVED lines=13> */
.L_x_36103:
[----:B------:R-:W-:Y:S05]  /*47510*/  BSYNC.RECONVERGENT B2 ;  /* 0x0000000000027941 */ /* 0x000fea0003800200 */
.L_x_36102:
        /* <DEDUP_REMOVED lines=61> */
.L_x_36100:
[----:B------:R-:W-:Y:S05]  /*478f0*/  BSYNC.RECONVERGENT B1 ;  /* 0x0000000000017941 */ /* 0x000fea0003800200 */
.L_x_36099:
        /* <DEDUP_REMOVED lines=18> */
.L_x_36106:
        /* <DEDUP_REMOVED lines=13> */
.L_x_36108:
[----:B------:R-:W-:Y:S05]  /*47af0*/  BSYNC.RECONVERGENT B2 ;  /* 0x0000000000027941 */ /* 0x000fea0003800200 */
.L_x_36107:
        /* <DEDUP_REMOVED lines=61> */
.L_x_36105:
[----:B------:R-:W-:Y:S05]  /*47ed0*/  BSYNC.RECONVERGENT B1 ;  /* 0x0000000000017941 */ /* 0x000fea0003800200 */
.L_x_36104:
        /* <DEDUP_REMOVED lines=23> */
.L_x_36111:
        /* <DEDUP_REMOVED lines=13> */
.L_x_36113:
[----:B------:R-:W-:Y:S05]  /*48120*/  BSYNC.RECONVERGENT B2 ;  /* 0x0000000000027941 */ /* 0x000fea0003800200 */
.L_x_36112:
        /* <DEDUP_REMOVED lines=61> */
.L_x_36110:
[----:B------:R-:W-:Y:S05]  /*48500*/  BSYNC.RECONVERGENT B1 ;  /* 0x0000000000017941 */ /* 0x000fea0003800200 */
.L_x_36109:
        /* <DEDUP_REMOVED lines=18> */
.L_x_36116:
        /* <DEDUP_REMOVED lines=13> */
.L_x_36118:
[----:B------:R-:W-:Y:S05]  /*48700*/  BSYNC.RECONVERGENT B2 ;  /* 0x0000000000027941 */ /* 0x000fea0003800200 */
.L_x_36117:
        /* <DEDUP_REMOVED lines=61> */
.L_x_36115:
[----:B------:R-:W-:Y:S05]  /*48ae0*/  BSYNC.RECONVERGENT B1 ;  /* 0x0000000000017941 */ /* 0x000fea0003800200 */
.L_x_36114:
        /* <DEDUP_REMOVED lines=24> */
.L_x_36121:
        /* <DEDUP_REMOVED lines=13> */
.L_x_36123:
[----:B------:R-:W-:Y:S05]  /*48d40*/  BSYNC.RECONVERGENT B2 ;  /* 0x0000000000027941 */ /* 0x000fea0003800200 */
.L_x_36122:
        /* <DEDUP_REMOVED lines=61> */
.L_x_36120:
[----:B------:R-:W-:Y:S05]  /*49120*/  BSYNC.RECONVERGENT B1 ;  /* 0x0000000000017941 */ /* 0x000fea0003800200 */
.L_x_36119:
        /* <DEDUP_REMOVED lines=18> */
.L_x_36126:
        /* <DEDUP_REMOVED lines=15> */
.L_x_36128:
[----:B------:R-:W-:Y:S05]  /*49340*/  BSYNC.RECONVERGENT B2 ;  /* 0x0000000000027941 */ /* 0x000fea0003800200 */
.L_x_36127:
        /* <DEDUP_REMOVED lines=61> */
.L_x_36125:
[----:B------:R-:W-:Y:S05]  /*49720*/  BSYNC.RECONVERGENT B1 ;  /* 0x0000000000017941 */ /* 0x000fea0003800200 */
.L_x_36124:
        /* <DEDUP_REMOVED lines=11> */
.L_x_36048:
        /* <DEDUP_REMOVED lines=16> */
.L_x_36132:
        /* <DEDUP_REMOVED lines=13> */
.L_x_36134:
[----:B------:R-:W-:Y:S05]  /*499b0*/  BSYNC.RECONVERGENT B2 ;  /* 0x0000000000027941 */ /* 0x000fea0003800200 */
.L_x_36133:
        /* <DEDUP_REMOVED lines=60> */
.L_x_36131:
[----:B------:R-:W-:Y:S05]  /*49d80*/  BSYNC.RECONVERGENT B1 ;  /* 0x0000000000017941 */ /* 0x000fea0003800200 */
.L_x_36130:
        /* <DEDUP_REMOVED lines=21> */
.L_x_36137:
        /* <DEDUP_REMOVED lines=13> */
.L_x_36139:
[----:B------:R-:W-:Y:S05]  /*49fb0*/  BSYNC.RECONVERGENT B2 ;  /* 0x0000000000027941 */ /* 0x000fea0003800200 */
.L_x_36138:
        /* <DEDUP_REMOVED lines=61> */
.L_x_36136:
[----:B------:R-:W-:Y:S05]  /*4a390*/  BSYNC.RECONVERGENT B1 ;  /* 0x0000000000017941 */ /* 0x000fea0003800200 */
.L_x_36135:
        /* <DEDUP_REMOVED lines=19> */
.L_x_36142:
        /* <DEDUP_REMOVED lines=13> */
.L_x_36144:
[----:B------:R-:W-:Y:S05]  /*4a5a0*/  BSYNC.RECONVERGENT B2 ;  /* 0x0000000000027941 */ /* 0x000fea0003800200 */
.L_x_36143:
        /* <DEDUP_REMOVED lines=61> */
.L_x_36141:
[----:B------:R-:W-:Y:S05]  /*4a980*/  BSYNC.RECONVERGENT B1 ;  /* 0x0000000000017941 */ /* 0x000fea0003800200 */
.L_x_36140:
        /* <DEDUP_REMOVED lines=19> */
.L_x_36147:
        /* <DEDUP_REMOVED lines=13> */
.L_x_36149:
[----:B------:R-:W-:Y:S05]  /*4ab90*/  BSYNC.RECONVERGENT B2 ;  /* 0x0000000000027941 */ /* 0x000fea0003800200 */
.L_x_36148:
        /* <DEDUP_REMOVED lines=61> */
.L_x_36146:
[----:B------:R-:W-:Y:S05]  /*4af70*/  BSYNC.RECONVERGENT B1 ;  /* 0x0000000000017941 */ /* 0x000fea0003800200 */
.L_x_36145:
        /* <DEDUP_REMOVED lines=19> */
.L_x_36152:
        /* <DEDUP_REMOVED lines=13> */
.L_x_36154:
[----:B------:R-:W-:Y:S05]  /*4b180*/  BSYNC.RECONVERGENT B2 ;  /* 0x0000000000027941 */ /* 0x000fea0003800200 */
.L_x_36153:
        /* <DEDUP_REMOVED lines=61> */
.L_x_36151:
[----:B------:R-:W-:Y:S05]  /*4b560*/  BSYNC.RECONVERGENT B1 ;  /* 0x0000000000017941 */ /* 0x000fea0003800200 */
.L_x_36150:
        /* <DEDUP_REMOVED lines=17> */
.L_x_36157:
        /* <DEDUP_REMOVED lines=13> */
.L_x_36159:
[----:B------:R-:W-:Y:S05]  /*4b750*/  BSYNC.RECONVERGENT B2 ;  /* 0x0000000000027941 */ /* 0x000fea0003800200 */
.L_x_36158:
        /* <DEDUP_REMOVED lines=61> */
.L_x_36156:
[----:B------:R-:W-:Y:S05]  /*4bb30*/  BSYNC.RECONVERGENT B1 ;  /* 0x0000000000017941 */ /* 0x000fea0003800200 */
.L_x_36155:
        /* <DEDUP_REMOVED lines=17> */
.L_x_36162:
        /* <DEDUP_REMOVED lines=13> */
.L_x_36164:
[----:B------:R-:W-:Y:S05]  /*4bd20*/  BSYNC.RECONVERGENT B2 ;  /* 0x0000000000027941 */ /* 0x000fea0003800200 */
.L_x_36163:
        /* <DEDUP_REMOVED lines=61> */
.L_x_36161:
[----:B------:R-:W-:Y:S05]  /*4c100*/  BSYNC.RECONVERGENT B1 ;  /* 0x0000000000017941 */ /* 0x000fea0003800200 */
.L_x_36160:
        /* <DEDUP_REMOVED lines=17> */
.L_x_36167:
        /* <DEDUP_REMOVED lines=13> */
.L_x_36169:
[----:B------:R-:W-:Y:S05]  /*4c2f0*/  BSYNC.RECONVERGENT B2 ;  /* 0x0000000000027941 */ /* 0x000fea0003800200 */
.L_x_36168:
        /* <DEDUP_REMOVED lines=61> */
.L_x_36166:
[----:B------:R-:W-:Y:S05]  /*4c6d0*/  BSYNC.RECONVERGENT B1 ;  /* 0x0000000000017941 */ /* 0x000fea0003800200 */
.L_x_36165:
        /* <DEDUP_REMOVED lines=37> */
.L_x_36129:
        /* <DEDUP_REMOVED lines=44> */
.L_x_36170:
[----:B------:R-:W-:Y:S01]  /*4cbf0*/  MOV R9, R194 ;  /* 0x000000c200097202 */ /* 0x000fe20000000f00 */
[----:B------:R-:W-:-:S07]  /*4cc00*/  VIADD R192, R192, 0x20 ;  /* 0x00000020c0c07836 */ /* 0x000fce0000000000 */
.L_x_36047:
[----:B------:R-:W-:Y:S05]  /*4cc10*/  BSYNC.RECONVERGENT B0 ;  /* 0x0000000000007941 */ /* 0x000fea0003800200 */
.L_x_36046:
        /* <DEDUP_REMOVED lines=36> */
.L_x_36176:
        /* <DEDUP_REMOVED lines=13> */
.L_x_36178:
[----:B------:R-:W-:Y:S05]  /*4cf30*/  BSYNC.RECONVERGENT B2 ;  /* 0x0000000000027941 */ /* 0x000fea0003800200 */
.L_x_36177:
        /* <DEDUP_REMOVED lines=60> */
.L_x_36175:
[----:B------:R-:W-:Y:S05]  /*4d300*/  BSYNC.RECONVERGENT B1 ;  /* 0x0000000000017941 */ /* 0x000fea0003800200 */
.L_x_36174:
        /* <DEDUP_REMOVED lines=23> */
.L_x_36181:
        /* <DEDUP_REMOVED lines=13> */
.L_x_36183:
[----:B------:R-:W-:Y:S05]  /*4d550*/  BSYNC.RECONVERGENT B2 ;  /* 0x0000000000027941 */ /* 0x000fea0003800200 */
.L_x_36182:
        /* <DEDUP_REMOVED lines=61> */
.L_x_36180:
[----:B------:R-:W-:Y:S05]  /*4d930*/  BSYNC.RECONVERGENT B1 ;  /* 0x0000000000017941 */ /* 0x000fea0003800200 */
.L_x_36179:
        /* <DEDUP_REMOVED lines=23> */
.L_x_36186:
        /* <DEDUP_REMOVED lines=13> */
.L_x_36188:
[----:B------:R-:W-:Y:S05]  /*4db80*/  BSYNC.RECONVERGENT B2 ;  /* 0x0000000000027941 */ /* 0x000fea0003800200 */
.L_x_36187:
        /* <DEDUP_REMOVED lines=61> */
.L_x_36185:
[----:B------:R-:W-:Y:S05]  /*4df60*/  BSYNC.RECONVERGENT B1 ;  /* 0x0000000000017941 */ /* 0x000fea0003800200 */
.L_x_36184:
        /* <DEDUP_REMOVED lines=20> */
.L_x_36191:
        /* <DEDUP_REMOVED lines=13> */
.L_x_36193:
[----:B------:R-:W-:Y:S05]  /*4e180*/  BSYNC.RECONVERGENT B2 ;  /* 0x0000000000027941 */ /* 0x000fea0003800200 */
.L_x_36192:
        /* <DEDUP_REMOVED lines=61> */
.L_x_36190:
[----:B------:R-:W-:Y:S05]  /*4e560*/  BSYNC.RECONVERGENT B1 ;  /* 0x0000000000017941 */ /* 0x000fea0003800200 */
.L_x_36189:
        /* <DEDUP_REMOVED lines=23> */
.L_x_36196:
        /* <DEDUP_REMOVED lines=13> */
.L_x_36198:
[----:B------:R-:W-:Y:S05]  /*4e7b0*/  BSYNC.RECONVERGENT B2 ;  /* 0x0000000000027941 */ /* 0x000fea0003800200 */
.L_x_36197:
        /* <DEDUP_REMOVED lines=61> */
.L_x_36195:
[----:B------:R-:W-:Y:S05]  /*4eb90*/  BSYNC.RECONVERGENT B1 ;  /* 0x0000000000017941 */ /* 0x000fea0003800200 */
.L_x_36194:
        /* <DEDUP_REMOVED lines=20> */
.L_x_36201:
        /* <DEDUP_REMOVED lines=13> */
.L_x_36203:
[----:B------:R-:W-:Y:S05]  /*4edb0*/  BSYNC.RECONVERGENT B2 ;  /* 0x0000000000027941 */ /* 0x000fea0003800200 */
.L_x_36202:
        /* <DEDUP_REMOVED lines=61> */
.L_x_36200:
[----:B------:R-:W-:Y:S05]  /*4f190*/  BSYNC.RECONVERGENT B1 ;  /* 0x0000000000017941 */ /* 0x000fea0003800200 */
.L_x_36199:
        /* <DEDUP_REMOVED lines=23> */
.L_x_36206:
        /* <DEDUP_REMOVED lines=13> */
.L_x_36208:
[----:B------:R-:W-:Y:S05]  /*4f3e0*/  BSYNC.RECONVERGENT B2 ;  /* 0x0000000000027941 */ /* 0x000fea0003800200 */
.L_x_36207:
        /* <DEDUP_REMOVED lines=61> */
.L_x_36205:
[----:B------:R-:W-:Y:S05]  /*4f7c0*/  BSYNC.RECONVERGENT B1 ;  /* 0x0000000000017941 */ /* 0x000fea0003800200 */
.L_x_36204:
        /* <DEDUP_REMOVED lines=20> */
.L_x_36211:
        /* <DEDUP_REMOVED lines=13> */
.L_x_36213:
[----:B------:R-:W-:Y:S05]  /*4f9e0*/  BSYNC.RECONVERGENT B2 ;  /* 0x0000000000027941 */ /* 0x000fea0003800200 */
.L_x_36212:
        /* <DEDUP_REMOVED lines=61> */
.L_x_36210:
[----:B------:R-:W-:Y:S05]  /*4fdc0*/  BSYNC.RECONVERGENT B1 ;  /* 0x0000000000017941 */ /* 0x000fea0003800200 */
.L_x_36209:
        /* <DEDUP_REMOVED lines=23> */
.L_x_36216:
        /* <DEDUP_REMOVED lines=13> */
.L_x_36218:
[----:B------:R-:W-:Y:S05]  /*50010*/  BSYNC.RECONVERGENT B2 ;  /* 0x0000000000027941 */ /* 0x000fea0003800200 */
.L_x_36217:
        /* <DEDUP_REMOVED lines=61> */
.L_x_36215:
[----:B------:R-:W-:Y:S05]  /*503f0*/  BSYNC.RECONVERGENT B1 ;  /* 0x0000000000017941 */ /* 0x000fea0003800200 */
.L_x_36214:
        /* <DEDUP_REMOVED lines=18> */
.L_x_36221:
        /* <DEDUP_REMOVED lines=13> */
.L_x_36223:
[----:B------:R-:W-:Y:S05]  /*505f0*/  BSYNC.RECONVERGENT B2 ;  /* 0x0000000000027941 */ /* 0x000fea0003800200 */
.L_x_36222:
        /* <DEDUP_REMOVED lines=61> */
.L_x_36220:
[----:B------:R-:W-:Y:S05]  /*509d0*/  BSYNC.RECONVERGENT B1 ;  /* 0x0000000000017941 */ /* 0x000fea0003800200 */
.L_x_36219:
        /* <DEDUP_REMOVED lines=23> */
.L_x_36226:
        /* <DEDUP_REMOVED lines=13> */
.L_x_36228:
[----:B------:R-:W-:Y:S05]  /*50c20*/  BSYNC.RECONVERGENT B2 ;  /* 0x0000000000027941 */ /* 0x000fea0003800200 */
.L_x_36227:
        /* <DEDUP_REMOVED lines=61> */
.L_x_36225:
[----:B------:R-:W-:Y:S05]  /*51000*/  BSYNC.RECONVERGENT B1 ;  /* 0x0000000000017941 */ /* 0x000fea0003800200 */
.L_x_36224:
        /* <DEDUP_REMOVED lines=18> */
.L_x_36231:
        /* <DEDUP_REMOVED lines=13> */
.L_x_36233:
[----:B------:R-:W-:Y:S05]  /*51200*/  BSYNC.RECONVERGENT B2 ;  /* 0x0000000000027941 */ /* 0x000fea0003800200 */
.L_x_36232:
        /* <DEDUP_REMOVED lines=61> */
.L_x_36230:
[----:B------:R-:W-:Y:S05]  /*515e0*/  BSYNC.RECONVERGENT B1 ;  /* 0x0000000000017941 */ /* 0x000fea0003800200 */
.L_x_36229:
        /* <DEDUP_REMOVED lines=23> */
.L_x_36236:
        /* <DEDUP_REMOVED lines=13> */
.L_x_36238:
[----:B------:R-:W-:Y:S05]  /*51830*/  BSYNC.RECONVERGENT B2 ;  /* 0x0000000000027941 */ /* 0x000fea0003800200 */
.L_x_36237:
        /* <DEDUP_REMOVED lines=61> */
.L_x_36235:
[----:B------:R-:W-:Y:S05]  /*51c10*/  BSYNC.RECONVERGENT B1 ;  /* 0x0000000000017941 */ /* 0x000fea0003800200 */
.L_x_36234:
        /* <DEDUP_REMOVED lines=18> */
.L_x_36241:
        /* <DEDUP_REMOVED lines=13> */
.L_x_36243:
[----:B------:R-:W-:Y:S05]  /*51e10*/  BSYNC.RECONVERGENT B2 ;  /* 0x0000000000027941 */ /* 0x000fea0003800200 */
.L_x_36242:
        /* <DEDUP_REMOVED lines=61> */
.L_x_36240:
[----:B------:R-:W-:Y:S05]  /*521f0*/  BSYNC.RECONVERGENT B1 ;  /* 0x0000000000017941 */ /* 0x000fea0003800200 */
.L_x_36239:
        /* <DEDUP_REMOVED lines=24> */
.L_x_36246:
        /* <DEDUP_REMOVED lines=13> */
.L_x_36248:
[----:B------:R-:W-:Y:S05]  /*52450*/  BSYNC.RECONVERGENT B2 ;  /* 0x0000000000027941 */ /* 0x000fea0003800200 */
.L_x_36247:
        /* <DEDUP_REMOVED lines=61> */
.L_x_36245:
[----:B------:R-:W-:Y:S05]  /*52830*/  BSYNC.RECONVERGENT B1 ;  /* 0x0000000000017941 */ /* 0x000fea0003800200 */
.L_x_36244:
        /* <DEDUP_REMOVED lines=18> */
.L_x_36251:
        /* <DEDUP_REMOVED lines=15> */
.L_x_36253:
[----:B------:R-:W-:Y:S05]  /*52a50*/  BSYNC.RECONVERGENT B2 ;  /* 0x0000000000027941 */ /* 0x000fea0003800200 */
.L_x_36252:
        /* <DEDUP_REMOVED lines=61> */
.L_x_36250:
[----:B------:R-:W-:Y:S05]  /*52e30*/  BSYNC.RECONVERGENT B1 ;  /* 0x0000000000017941 */ /* 0x000fea0003800200 */
.L_x_36249:
        /* <DEDUP_REMOVED lines=11> */
.L_x_36173:
        /* <DEDUP_REMOVED lines=16> */
.L_x_36257:
        /* <DEDUP_REMOVED lines=13> */
.L_x_36259:
[----:B------:R-:W-:Y:S05]  /*530c0*/  BSYNC.RECONVERGENT B2 ;  /* 0x0000000000027941 */ /* 0x000fea0003800200 */
.L_x_36258:
        /* <DEDUP_REMOVED lines=60> */
.L_x_36256:
[----:B------:R-:W-:Y:S05]  /*53490*/  BSYNC.RECONVERGENT B1 ;  /* 0x0000000000017941 */ /* 0x000fea0003800200 */
.L_x_36255:
        /* <DEDUP_REMOVED lines=21> */
.L_x_36262:
        /* <DEDUP_REMOVED lines=13> */
.L_x_36264:
[----:B------:R-:W-:Y:S05]  /*536c0*/  BSYNC.RECONVERGENT B2 ;  /* 0x0000000000027941 */ /* 0x000fea0003800200 */
.L_x_36263:
        /* <DEDUP_REMOVED lines=61> */
.L_x_36261:
[----:B------:R-:W-:Y:S05]  /*53aa0*/  BSYNC.RECONVERGENT B1 ;  /* 0x0000000000017941 */ /* 0x000fea0003800200 */
.L_x_36260:
        /* <DEDUP_REMOVED lines=19> */
.L_x_36267:
        /* <DEDUP_REMOVED lines=13> */
.L_x_36269:
[----:B------:R-:W-:Y:S05]  /*53cb0*/  BSYNC.RECONVERGENT B2 ;  /* 0x0000000000027941 */ /* 0x000fea0003800200 */
.L_x_36268:
        /* <DEDUP_REMOVED lines=61> */
.L_x_36266:
[----:B------:R-:W-:Y:S05]  /*54090*/  BSYNC.RECONVERGENT B1 ;  /* 0x0000000000017941 */ /* 0x000fea0003800200 */
.L_x_36265:
        /* <DEDUP_REMOVED lines=19> */
.L_x_36272:
        /* <DEDUP_REMOVED lines=13> */
.L_x_36274:
[----:B------:R-:W-:Y:S05]  /*542a0*/  BSYNC.RECONVERGENT B2 ;  /* 0x0000000000027941 */ /* 0x000fea0003800200 */
.L_x_36273:
        /* <DEDUP_REMOVED lines=61> */
.L_x_36271:
[----:B------:R-:W-:Y:S05]  /*54680*/  BSYNC.RECONVERGENT B1 ;  /* 0x0000000000017941 */ /* 0x000fea0003800200 */
.L_x_36270:
        /* <DEDUP_REMOVED lines=19> */
.L_x_36277:
        /* <DEDUP_REMOVED lines=13> */
.L_x_36279:
[----:B------:R-:W-:Y:S05]  /*54890*/  BSYNC.RECONVERGENT B2 ;  /* 0x0000000000027941 */ /* 0x000fea0003800200 */
.L_x_36278:
        /* <DEDUP_REMOVED lines=61> */
.L_x_36276:
[----:B------:R-:W-:Y:S05]  /*54c70*/  BSYNC.RECONVERGENT B1 ;  /* 0x0000000000017941 */ /* 0x000fea0003800200 */
.L_x_36275:
        /* <DEDUP_REMOVED lines=17> */
.L_x_36282:
        /* <DEDUP_REMOVED lines=13> */
.L_x_36284:
[----:B------:R-:W-:Y:S05]  /*54e60*/  BSYNC.RECONVERGENT B2 ;  /* 0x0000000000027941 */ /* 0x000fea0003800200 */
.L_x_36283:
        /* <DEDUP_REMOVED lines=61> */
.L_x_36281:
[----:B------:R-:W-:Y:S05]  /*55240*/  BSYNC.RECONVERGENT B1 ;  /* 0x0000000000017941 */ /* 0x000fea0003800200 */
.L_x_36280:
        /* <DEDUP_REMOVED lines=17> */
.L_x_36287:
        /* <DEDUP_REMOVED lines=13> */
.L_x_36289:
[----:B------:R-:W-:Y:S05]  /*55430*/  BSYNC.RECONVERGENT B2 ;  /* 0x0000000000027941 */ /* 0x000fea0003800200 */
.L_x_36288:
        /* <DEDUP_REMOVED lines=61> */
.L_x_36286:
[----:B------:R-:W-:Y:S05]  /*55810*/  BSYNC.RECONVERGENT B1 ;  /* 0x0000000000017941 */ /* 0x000fea0003800200 */
.L_x_36285:
        /* <DEDUP_REMOVED lines=17> */
.L_x_36292:
        /* <DEDUP_REMOVED lines=13> */
.L_x_36294:
[----:B------:R-:W-:Y:S05]  /*55a00*/  BSYNC.RECONVERGENT B2 ;  /* 0x0000000000027941 */ /* 0x000fea0003800200 */
.L_x_36293:
        /* <DEDUP_REMOVED lines=61> */
.L_x_36291:
[----:B------:R-:W-:Y:S05]  /*55de0*/  BSYNC.RECONVERGENT B1 ;  /* 0x0000000000017941 */ /* 0x000fea0003800200 */
.L_x_36290:
        /* <DEDUP_REMOVED lines=37> */
.L_x_36254:
        /* <DEDUP_REMOVED lines=44> */
.L_x_36295:
[----:B------:R-:W-:Y:S01]  /*56300*/  IMAD.MOV.U32 R9, RZ, RZ, R194 ;  /* 0x000000ffff097224 */ /* 0x000fe200078e00c2 */
[----:B------:R-:W-:-:S07]  /*56310*/  IADD3 R192, PT, PT, R192, 0x20, RZ ;  /* 0x00000020c0c07810 */ /* 0x000fce0007ffe0ff */
.L_x_36172:
[----:B------:R-:W-:Y:S05]  /*56320*/  BSYNC.RECONVERGENT B0 ;  /* 0x0000000000007941 */ /* 0x000fea0003800200 */
.L_x_36171:
        /* <DEDUP_REMOVED lines=36> */
.L_x_36301:
        /* <DEDUP_REMOVED lines=13> */
.L_x_36303:
[----:B------:R-:W-:Y:S05]  /*56640*/  BSYNC.RECONVERGENT B2 ;  /* 0x0000000000027941 */ /* 0x000fea0003800200 */
.L_x_36302:
        /* <DEDUP_REMOVED lines=60> */
.L_x_36300:
[----:B------:R-:W-:Y:S05]  /*56a10*/  BSYNC.RECONVERGENT B1 ;  /* 0x0000000000017941 */ /* 0x000fea0003800200 */
.L_x_36299:
        /* <DEDUP_REMOVED lines=23> */
.L_x_36306:
        /* <DEDUP_REMOVED lines=13> */
.L_x_36308:
[----:B------:R-:W-:Y:S05]  /*56c60*/  BSYNC.RECONVERGENT B2 ;  /* 0x0000000000027941 */ /* 0x000fea0003800200 */
.L_x_36307:
[----:B------:R-:W-:Y:S01]  /*56c70*/  IMAD.WIDE.U32 R6, R19, -0x326172a9, RZ ;  /* 0xcd9e8d5713067825 */ /* 0x000fe200078e00ff */
[----:B--2---:R-:W-:Y:S02]  /*56c80*/  LOP3.LUT R184, R11, R5, R201, 0x96, !PT ;  /* 0x000000050bb87212 */ /* 0x004fe400078e96c9 */
        /* <DEDUP_REMOVED lines=59> */
.L_x_36305:
[----:B------:R-:W-:Y:S05]  /*57040*/  BSYNC.RECONVERGENT B1 ;  /* 0x0000000000017941 */ /* 0x000fea0003800200 */
.L_x_36304:
[----:B------:R-:W-:Y:S01]  /*57050*/  I2FP.F32.U32 R4, R5 ;  /* 0x0000000500047245 */ /* 0x000fe20000201000 */
[----:B------:R-:W-:Y:S01]  /*57060*/  HADD2.F32 R3, -RZ, R100.H0_H0 ;  /* 0x20000064ff037230 */ /* 0x000fe20000004100 */
[----:B------:R-:W-:Y:S01]  /*57070*/  BSSY.RECONVERGENT B1, `(.L_x_36309) ;  /* 0x0000060000017945 */ /* 0x000fe20003800200 */
[----:B------:R-:W-:Y:S02]  /*57080*/  HFMA2 R6, -RZ, RZ, 0, 1.1920928955078125e-07 ;  /* 0x00000002ff067431 */ /* 0x000fe400000001ff */
[----:B------:R-:W-:Y:S01]  /*57090*/  FFMA.FTZ R4, R4, R193, 1.1641532182693481445e-10 ;  /* 0x2f00000004047423 */ /* 0x000fe200000100c1 */
[----:B------:R-:W-:-:S04]  /*570a0*/  FMUL.FTZ R3, R3, R0 ;  /* 0x0000000003037220 */ /* 0x000fc80000410000 */
[----:B------:R-:W-:-:S04]  /*570b0*/  FSETP.GTU.FTZ.AND P2, PT, R4, R9, PT ;  /* 0x000000090400720b */ /* 0x000fc80003f5c000 */
[----:B--2---:R-:W-:Y:S02]  /*570c0*/  FSEL R184, R3, RZ, !P2 ;  /* 0x000000ff03b87208 */ /* 0x004fe40005000000 */
        /* <DEDUP_REMOVED lines=15> */
.L_x_36311:
        /* <DEDUP_REMOVED lines=13> */
.L_x_36313:
[----:B------:R-:W-:Y:S05]  /*57290*/  BSYNC.RECONVERGENT B2 ;  /* 0x0000000000027941 */ /* 0x000fea0003800200 */
.L_x_36312:
        /* <DEDUP_REMOVED lines=61> */
.L_x_36310:
[----:B------:R-:W-:Y:S05]  /*57670*/  BSYNC.RECONVERGENT B1 ;  /* 0x0000000000017941 */ /* 0x000fea0003800200 */
.L_x_36309:
        /* <DEDUP_REMOVED lines=20> */
.L_x_36316:
        /* <DEDUP_REMOVED lines=13> */
.L_x_36318:
[----:B------:R-:W-:Y:S05]  /*57890*/  BSYNC.RECONVERGENT B2 ;  /* 0x0000000000027941 */ /* 0x000fea0003800200 */
.L_x_36317:
        /* <DEDUP_REMOVED lines=61> */
.L_x_36315:
[----:B------:R-:W-:Y:S05]  /*57c70*/  BSYNC.RECONVERGENT B1 ;  /* 0x0000000000017941 */ /* 0x000fea0003800200 */
.L_x_36314:
        /* <DEDUP_REMOVED lines=23> */
.L_x_36321:
        /* <DEDUP_REMOVED lines=13> */
.L_x_36323:
[----:B------:R-:W-:Y:S05]  /*57ec0*/  BSYNC.RECONVERGENT B2 ;  /* 0x0000000000027941 */ /* 0x000fea0003800200 */
.L_x_36322:
        /* <DEDUP_REMOVED lines=61> */
.L_x_36320:
[----:B------:R-:W-:Y:S05]  /*582a0*/  BSYNC.RECONVERGENT B1 ;  /* 0x0000000000017941 */ /* 0x000fea0003800200 */
.L_x_36319:
        /* <DEDUP_REMOVED lines=20> */
.L_x_36326:
        /* <DEDUP_REMOVED lines=13> */
.L_x_36328:
[----:B------:R-:W-:Y:S05]  /*584c0*/  BSYNC.RECONVERGENT B2 ;  /* 0x0000000000027941 */ /* 0x000fea0003800200 */
.L_x_36327:
        /* <DEDUP_REMOVED lines=61> */
.L_x_36325:
[----:B------:R-:W-:Y:S05]  /*588a0*/  BSYNC.RECONVERGENT B1 ;  /* 0x0000000000017941 */ /* 0x000fea0003800200 */
.L_x_36324:
        /* <DEDUP_REMOVED lines=23> */
.L_x_36331:
        /* <DEDUP_REMOVED lines=13> */
.L_x_36333:
[----:B------:R-:W-:Y:S05]  /*58af0*/  BSYNC.RECONVERGENT B2 ;  /* 0x0000000000027941 */ /* 0x000fea0003800200 */
.L_x_36332:
        /* <DEDUP_REMOVED lines=61> */
.L_x_36330:
[----:B------:R-:W-:Y:S05]  /*58ed0*/  BSYNC.RECONVERGENT B1 ;  /* 0x0000000000017941 */ /* 0x000fea0003800200 */
.L_x_36329:
        /* <DEDUP_REMOVED lines=20> */
.L_x_36336:
        /* <DEDUP_REMOVED lines=13> */
.L_x_36338:
[----:B------:R-:W-:Y:S05]  /*590f0*/  BSYNC.RECONVERGENT B2 ;  /* 0x0000000000027941 */ /* 0x000fea0003800200 */
.L_x_36337:
        /* <DEDUP_REMOVED lines=61> */
.L_x_36335:
[----:B------:R-:W-:Y:S05]  /*594d0*/  BSYNC.RECONVERGENT B1 ;  /* 0x0000000000017941 */ /* 0x000fea0003800200 */
.L_x_36334:
        /* <DEDUP_REMOVED lines=23> */
.L_x_36341:
        /* <DEDUP_REMOVED lines=13> */
.L_x_36343:
[----:B------:R-:W-:Y:S05]  /*59720*/  BSYNC.RECONVERGENT B2 ;  /* 0x0000000000027941 */ /* 0x000fea0003800200 */
.L_x_36342:
        /* <DEDUP_REMOVED lines=61> */
.L_x_36340:
[----:B------:R-:W-:Y:S05]  /*59b00*/  BSYNC.RECONVERGENT B1 ;  /* 0x0000000000017941 */ /* 0x000fea0003800200 */
.L_x_36339:
        /* <DEDUP_REMOVED lines=18> */
.L_x_36346:
        /* <DEDUP_REMOVED lines=13> */
.L_x_36348:
[----:B------:R-:W-:Y:S05]  /*59d00*/  BSYNC.RECONVERGENT B2 ;  /* 0x0000000000027941 */ /* 0x000fea0003800200 */
.L_x_36347:
        /* <DEDUP_REMOVED lines=61> */
.L_x_36345:
[----:B------:R-:W-:Y:S05]  /*5a0e0*/  BSYNC.RECONVERGENT B1 ;  /* 0x0000000000017941 */ /* 0x000fea0003800200 */
.L_x_36344:
        /* <DEDUP_REMOVED lines=23> */
.L_x_36351:
        /* <DEDUP_REMOVED lines=13> */
.L_x_36353:
[----:B------:R-:W-:Y:S05]  /*5a330*/  BSYNC.RECONVERGENT B2 ;  /* 0x0000000000027941 */ /* 0x000fea0003800200 */
.L_x_36352:
        /* <DEDUP_REMOVED lines=61> */
.L_x_36350:
[----:B------:R-:W-:Y:S05]  /*5a710*/  BSYNC.RECONVERGENT B1 ;  /* 0x0000000000017941 */ /* 0x000fea0003800200 */
.L_x_36349:
        /* <DEDUP_REMOVED lines=18> */
.L_x_36356:
        /* <DEDUP_REMOVED lines=13> */
.L_x_36358:
[----:B------:R-:W-:Y:S05]  /*5a910*/  BSYNC.RECONVERGENT B2 ;  /* 0x0000000000027941 */ /* 0x000fea0003800200 */
.L_x_36357:
        /* <DEDUP_REMOVED lines=61> */
.L_x_36355:
[----:B------:R-:W-:Y:S05]  /*5acf0*/  BSYNC.RECONVERGENT B1 ;  /* 0x0000000000017941 */ /* 0x000fea0003800200 */
.L_x_36354:
        /* <DEDUP_REMOVED lines=23> */
.L_x_36361:
        /* <DEDUP_REMOVED lines=13> */
.L_x_36363:
[----:B------:R-:W-:Y:S05]  /*5af40*/  BSYNC.RECONVERGENT B2 ;  /* 0x0000000000027941 */ /* 0x000fea0003800200 */
.L_x_36362:
        /* <DEDUP_REMOVED lines=61> */
.L_x_36360:
[----:B------:R-:W-:Y:S05]  /*5b320*/  BSYNC.RECONVERGENT B1 ;  /* 0x0000000000017941 */ /* 0x000fea0003800200 */
.L_x_36359:
        /* <DEDUP_REMOVED lines=18> */
.L_x_36366:
        /* <DEDUP_REMOVED lines=13> */
.L_x_36368:
[----:B------:R-:W-:Y:S05]  /*5b520*/  BSYNC.RECONVERGENT B2 ;  /* 0x0000000000027941 */ /* 0x000fea0003800200 */
.L_x_36367:
        /* <DEDUP_REMOVED lines=61> */
.L_x_36365:
[----:B------:R-:W-:Y:S05]  /*5b900*/  BSYNC.RECONVERGENT B1 ;  /* 0x0000000000017941 */ /* 0x000fea0003800200 */
.L_x_36364:
        /* <DEDUP_REMOVED lines=24> */
.L_x_36371:
        /* <DEDUP_REMOVED lines=13> */
.L_x_36373:
[----:B------:R-:W-:Y:S05]  /*5bb60*/  BSYNC.RECONVERGENT B2 ;  /* 0x0000000000027941 */ /* 0x000fea0003800200 */
.L_x_36372:
        /* <DEDUP_REMOVED lines=61> */
.L_x_36370:
[----:B------:R-:W-:Y:S05]  /*5bf40*/  BSYNC.RECONVERGENT B1 ;  /* 0x0000000000017941 */ /* 0x000fea0003800200 */
.L_x_36369:
        /* <DEDUP_REMOVED lines=18> */
.L_x_36376:
        /* <DEDUP_REMOVED lines=15> */
.L_x_36378:
[----:B------:R-:W-:Y:S05]  /*5c160*/  BSYNC.RECONVERGENT B2 ;  /* 0x0000000000027941 */ /* 0x000fea0003800200 */
.L_x_36377:
        /* <DEDUP_REMOVED lines=61> */
.L_x_36375:
[----:B------:R-:W-:Y:S05]  /*5c540*/  BSYNC.RECONVERGENT B1 ;  /* 0x0000000000017941 */ /* 0x000fea0003800200 */
.L_x_36374:
        /* <DEDUP_REMOVED lines=11> */
.L_x_36298:
[----:B------:R-:W-:Y:S01]  /*5c600*/  ISETP.NE.AND P2, PT, R13, 0x1, PT ;  /* 0x000000010d00780c */ /* 0x000fe20003f45270 */
[----:B------:R-:W-:Y:S01]  /*5c610*/  BSSY.RECONVERGENT B1, `(.L_x_36380) ;  /* 0x0000059000017945 */ /* 0x000fe20003800200 */
[----:B--2---:R-:W-:Y:S02]  /*5c620*/  HFMA2 R187, -RZ, RZ, 0, 1.1920928955078125e-07 ;  /* 0x00000002ffbb7431 */ /* 0x004fe400000001ff */
[----:B------:R-:W-:Y:S01]  /*5c630*/  IMAD.MOV.U32 R184, RZ, RZ, R10 ;  /* 0x000000ffffb87224 */ /* 0x000fe200078e000a */
[----:B01----:R-:W-:-:S08]  /*5c640*/  MOV R194, R9 ;  /* 0x0000000900c27202 */ /* 0x003fd00000000f00 */
        /* <DEDUP_REMOVED lines=11> */
.L_x_36382:
        /* <DEDUP_REMOVED lines=13> */
.L_x_36384:
[----:B------:R-:W-:Y:S05]  /*5c7d0*/  BSYNC.RECONVERGENT B2 ;  /* 0x0000000000027941 */ /* 0x000fea0003800200 */
.L_x_36383:
        /* <DEDUP_REMOVED lines=60> */
.L_x_36381:
[----:B------:R-:W-:Y:S05]  /*5cba0*/  BSYNC.RECONVERGENT B1 ;  /* 0x0000000000017941 */ /* 0x000fea0003800200 */
.L_x_36380:
        /* <DEDUP_REMOVED lines=21> */
.L_x_36387:
        /* <DEDUP_REMOVED lines=13> */
.L_x_36389:
[----:B------:R-:W-:Y:S05]  /*5cdd0*/  BSYNC.RECONVERGENT B2 ;  /* 0x0000000000027941 */ /* 0x000fea0003800200 */
.L_x_36388:
        /* <DEDUP_REMOVED lines=61> */
.L_x_36386:
[----:B------:R-:W-:Y:S05]  /*5d1b0*/  BSYNC.RECONVERGENT B1 ;  /* 0x0000000000017941 */ /* 0x000fea0003800200 */
.L_x_36385:
        /* <DEDUP_REMOVED lines=19> */
.L_x_36392:
        /* <DEDUP_REMOVED lines=13> */
.L_x_36394:
[----:B------:R-:W-:Y:S05]  /*5d3c0*/  BSYNC.RECONVERGENT B2 ;  /* 0x0000000000027941 */ /* 0x000fea0003800200 */
.L_x_36393:
        /* <DEDUP_REMOVED lines=61> */
.L_x_36391:
[----:B------:R-:W-:Y:S05]  /*5d7a0*/  BSYNC.RECONVERGENT B1 ;  /* 0x0000000000017941 */ /* 0x000fea0003800200 */
.L_x_36390:
        /* <DEDUP_REMOVED lines=19> */
.L_x_36397:
        /* <DEDUP_REMOVED lines=13> */
.L_x_36399:
[----:B------:R-:W-:Y:S05]  /*5d9b0*/  BSYNC.RECONVERGENT B2 ;  /* 0x0000000000027941 */ /* 0x000fea0003800200 */
.L_x_36398:
        /* <DEDUP_REMOVED lines=61> */
.L_x_36396:
[----:B------:R-:W-:Y:S05]  /*5dd90*/  BSYNC.RECONVERGENT B1 ;  /* 0x0000000000017941 */ /* 0x000fea0003800200 */
.L_x_36395:
        /* <DEDUP_REMOVED lines=19> */
.L_x_36402:
        /* <DEDUP_REMOVED lines=13> */
.L_x_36404:
[----:B------:R-:W-:Y:S05]  /*5dfa0*/  BSYNC.RECONVERGENT B2 ;  /* 0x0000000000027941 */ /* 0x000fea0003800200 */
.L_x_36403:
        /* <DEDUP_REMOVED lines=61> */
.L_x_36401:
[----:B------:R-:W-:Y:S05]  /*5e380*/  BSYNC.RECONVERGENT B1 ;  /* 0x0000000000017941 */ /* 0x000fea0003800200 */
.L_x_36400:
        /* <DEDUP_REMOVED lines=17> */
.L_x_36407:
        /* <DEDUP_REMOVED lines=13> */
.L_x_36409:
[----:B------:R-:W-:Y:S05]  /*5e570*/  BSYNC.RECONVERGENT B2 ;  /* 0x0000000000027941 */ /* 0x000fea0003800200 */
.L_x_36408:
        /* <DEDUP_REMOVED lines=61> */
.L_x_36406:
[----:B------:R-:W-:Y:S05]  /*5e950*/  BSYNC.RECONVERGENT B1 ;  /* 0x0000000000017941 */ /* 0x000fea0003800200 */
.L_x_36405:
        /* <DEDUP_REMOVED lines=17> */
.L_x_36412:
        /* <DEDUP_REMOVED lines=13> */
.L_x_36414:
[----:B------:R-:W-:Y:S05]  /*5eb40*/  BSYNC.RECONVERGENT B2 ;  /* 0x0000000000027941 */ /* 0x000fea0003800200 */
.L_x_36413:
        /* <DEDUP_REMOVED lines=61> */
.L_x_36411:
[----:B------:R-:W-:Y:S05]  /*5ef20*/  BSYNC.RECONVERGENT B1 ;  /* 0x0000000000017941 */ /* 0x000fea0003800200 */
.L_x_36410:
        /* <DEDUP_REMOVED lines=17> */
.L_x_36417:
        /* <DEDUP_REMOVED lines=13> */
.L_x_36419:
[----:B------:R-:W-:Y:S05]  /*5f110*/  BSYNC.RECONVERGENT B2 ;  /* 0x0000000000027941 */ /* 0x000fea0003800200 */
.L_x_36418:
        /* <DEDUP_REMOVED lines=61> */
.L_x_36416:
[----:B------:R-:W-:Y:S05]  /*5f4f0*/  BSYNC.RECONVERGENT B1 ;  /* 0x0000000000017941 */ /* 0x000fea0003800200 */
.L_x_36415:
        /* <DEDUP_REMOVED lines=37> */
.L_x_36379:
        /* <DEDUP_REMOVED lines=20> */
[----:B-1----:R-:W-:Y:S02]  /*5f890*/  IMAD.WIDE.U32 R204, R192, 0x8, R204 ;  /* 0x00000008c0cc7825 */ /* 0x002fe400078e00cc */
[----:B------:R2:W-:Y:S02]  /*5f8a0*/  STG.E.128 desc[UR6][R202.64+0x10], R188 ;  /* 0x000010bcca007986 */ /* 0x0005e4000c101d06 */
[----:B------:R-:W-:Y:S02]  /*5f8b0*/  IMAD.MOV.U32 R9, RZ, RZ, R194 ;  /* 0x000000ffff097224 */ /* 0x000fe400078e00c2 */
[----:B------:R2:W-:Y:S01]  /*5f8c0*/  STG.E.64 desc[UR6][R204.64], R206 ;  /* 0x000000cecc007986 */ /* 0x0005e2000c101b06 */
[----:B------:R-:W-:Y:S05]  /*5f8d0*/  @!P0 BRA `(.L_x_36297) ;  /* 0x0000000000508947 */ /* 0x000fea0003800000 */
[----:B------:R-:W-:Y:S01]  /*5f8e0*/  SHF.L.U32 R199, R2, 0x10, RZ ;  /* 0x0000001002c77819 */ /* 0x000fe200000006ff */
[----:B------:R-:W0:Y:S01]  /*5f8f0*/  LDC.64 R194, c[0x0][0x3b8] ;  /* 0x0000ee00ffc27b82 */ /* 0x000e220000000a00 */
[----:B------:R-:W-:Y:S02]  /*5f900*/  LOP3.LUT R193, R0, 0xffff, RZ, 0xc0, !PT ;  /* 0x0000ffff00c17812 */ /* 0x000fe400078ec0ff */
[----:B--2---:R-:W-:Y:S02]  /*5f910*/  LOP3.LUT R202, R199, 0xff0000, RZ, 0xc0, !PT ;  /* 0x00ff0000c7ca7812 */ /* 0x004fe400078ec0ff */
        /* <DEDUP_REMOVED lines=16> */
.L_x_36297:
[----:B------:R-:W-:Y:S05]  /*5fa20*/  BSYNC.RECONVERGENT B0 ;  /* 0x0000000000007941 */ /* 0x000fea0003800200 */
.L_x_36296:
[----:B------:R-:W-:Y:S01]  /*5fa30*/  FADD.FTZ R192, RZ, R112 ;  /* 0x00000070ffc07221 */ /* 0x000fe20000010000 */
[C---:B------:R-:W-:Y:S01]  /*5fa40*/  ISETP.GE.U32.AND P5, PT, R18.reuse, 0x20, PT ;  /* 0x000000201200780c */ /* 0x040fe20003fa6070 */
[----:B0-2---:R-:W0:Y:S01]  /*5fa50*/  S2R R206, SR_TID.X ;  /* 0x0000000000ce7919 */ /* 0x005e220000002100 */
        /* <DEDUP_REMOVED lines=19> */
[----:B-1-3--:R-:W-:-:S04]  /*5fb90*/  FADD.FTZ R195, R121, R192 ;  /* 0x000000c079c37221 */ /* 0x00afc80000010000 */
        /* <DEDUP_REMOVED lines=268> */
.L_x_36453:
        /* <DEDUP_REMOVED lines=9> */
[----:B0-----:R-:W0:Y:S04]  /*60cf0*/  @!P1 LDC.64 R204, c[0x0][0x3c0] ;  /* 0x0000f000ffcc9b82 */ /* 0x001e280000000a00 */
[----:B------:R-:W1:Y:S04]  /*60d00*/  MUFU.RSQ R199, R199 ;  /* 0x000000c700c77308 */ /* 0x000e680000001400 */
[----:B------:R-:W2:Y:S01]  /*60d10*/  @!P1 LDC.64 R206, c[0x0][0x3c8] ;  /* 0x0000f200ffce9b82 */ /* 0x000ea20000000a00 */
[----:B0-----:R-:W-:-:S05]  /*60d20*/  @!P1 IMAD.WIDE R194, R17, 0x4, R204 ;  /* 0x0000000411c29825 */ /* 0x001fca00078e02cc */
[----:B------:R0:W-:Y:S01]  /*60d30*/  @!P1 STG.E desc[UR6][R194.64], R193 ;  /* 0x000000c1c2009986 */ /* 0x0001e2000c101906 */
[----:B--2---:R-:W-:-:S05]  /*60d40*/  @!P1 IMAD.WIDE R204, R17, 0x4, R206 ;  /* 0x0000000411cc9825 */ /* 0x004fca00078e02ce */
[----:B-1----:R0:W-:Y:S01]  /*60d50*/  @!P1 STG.E desc[UR6][R204.64], R199 ;  /* 0x000000c7cc009986 */ /* 0x0021e2000c101906 */
[----:B------:R-:W-:Y:S05]  /*60d60*/  @!P5 BRA `(.L_x_36422) ;  /* 0x0000000000c0d947 */ /* 0x000fea0003800000 */
[--C-:B0-----:R-:W-:Y:S01]  /*60d70*/  FADD.FTZ R204, R116, -R202.reuse ;  /* 0x800000ca74cc7221 */ /* 0x101fe20000010000 */
        /* <DEDUP_REMOVED lines=47> */
.L_x_36422:
[----:B------:R-:W-:Y:S05]  /*61070*/  BSYNC.RECONVERGENT B0 ;  /* 0x0000000000007941 */ /* 0x000fea0003800200 */
.L_x_36421:
[----:B------:R-:W-:Y:S01]  /*61080*/  LOP3.LUT P0, RZ, R197, 0x2000, RZ, 0xc0, !PT ;  /* 0x00002000c5ff7812 */ /* 0x000fe2000780c0ff */
        /* <DEDUP_REMOVED lines=50> */
.L_x_36424:
[----:B------:R-:W-:Y:S05]  /*613b0*/  BSYNC.RECONVERGENT B0 ;  /* 0x0000000000007941 */ /* 0x000fea0003800200 */
.L_x_36423:
[----:B------:R-:W-:Y:S01]  /*613c0*/  LOP3.LUT P0, RZ, R197, 0x1000, RZ, 0xc0, !PT ;  /* 0x00001000c5ff7812 */ /* 0x000fe2000780c0ff */
        /* <DEDUP_REMOVED lines=50> */
.L_x_36426:
[----:B------:R-:W-:Y:S05]  /*616f0*/  BSYNC.RECONVERGENT B0 ;  /* 0x0000000000007941 */ /* 0x000fea0003800200 */
.L_x_36425:
[----:B------:R-:W-:Y:S01]  /*61700*/  LOP3.LUT P0, RZ, R197, 0x800, RZ, 0xc0, !PT ;  /* 0x00000800c5ff7812 */ /* 0x000fe2000780c0ff */
        /* <DEDUP_REMOVED lines=50> */
.L_x_36428:
[----:B------:R-:W-:Y:S05]  /*61a30*/  BSYNC.RECONVERGENT B0 ;  /* 0x0000000000007941 */ /* 0x000fea0003800200 */
.L_x_36427:
        /* <DEDUP_REMOVED lines=51> */
.L_x_36430:
[----:B------:R-:W-:Y:S05]  /*61d70*/  BSYNC.RECONVERGENT B0 ;  /* 0x0000000000007941 */ /* 0x000fea0003800200 */
.L_x_36429:
        /* <DEDUP_REMOVED lines=51> */
.L_x_36432:
[----:B------:R-:W-:Y:S05]  /*620b0*/  BSYNC.RECONVERGENT B0 ;  /* 0x0000000000007941 */ /* 0x000fea0003800200 */
.L_x_36431:
        /* <DEDUP_REMOVED lines=51> */
.L_x_36434:
[----:B------:R-:W-:Y:S05]  /*623f0*/  BSYNC.RECONVERGENT B0 ;  /* 0x0000000000007941 */ /* 0x000fea0003800200 */
.L_x_36433:
        /* <DEDUP_REMOVED lines=51> */
.L_x_36436:
[----:B------:R-:W-:Y:S05]  /*62730*/  BSYNC.RECONVERGENT B0 ;  /* 0x0000000000007941 */ /* 0x000fea0003800200 */
.L_x_36435:
        /* <DEDUP_REMOVED lines=51> */
.L_x_36438:
[----:B------:R-:W-:Y:S05]  /*62a70*/  BSYNC.RECONVERGENT B0 ;  /* 0x0000000000007941 */ /* 0x000fea0003800200 */
.L_x_36437:
[----:B------:R-:W-:Y:S01]  /*62a80*/  LOP3.LUT P0, RZ, R197, 0x20, RZ, 0xc0, !PT ;  /* 0x00000020c5ff7812 */ /* 0x000fe2000780c0ff */
        /* <DEDUP_REMOVED lines=9> */
[--C-:B------:R-:W-:Y:S01]  /*62b20*/  FADD.FTZ R208, R187, -R202.reuse ;  /* 0x800000cabbd07221 */ /* 0x100fe20000010000 */
[--C-:B------:R-:W-:Y:S01]  /*62b30*/  FADD.FTZ R212, R189, -R202.reuse ;  /* 0x800000cabdd47221 */ /* 0x100fe20000010000 */
[----:B------:R-:W-:Y:S01]  /*62b40*/  FADD.FTZ R214, R190, -R202 ;  /* 0x800000cabed67221 */ /* 0x000fe20000010000 */
[----:B------:R-:W-:-:S02]  /*62b50*/  HADD2.F32 R205, -RZ, R93.H0_H0 ;  /* 0x2000005dffcd7230 */ /* 0x000fc40000004100 */
[----:B------:R-:W-:Y:S01]  /*62b60*/  FMUL.FTZ R194, R199, R194 ;  /* 0x000000c2c7c27220 */ /* 0x000fe20000410000 */
[----:B------:R-:W-:Y:S02]  /*62b70*/  HADD2.F32 R207, -RZ, R97.H0_H0 ;  /* 0x20000061ffcf7230 */ /* 0x000fe40000004100 */
[----:B------:R-:W-:Y:S01]  /*62b80*/  FADD.FTZ R202, R191, -R202 ;  /* 0x800000cabfca7221 */ /* 0x000fe20000010000 */
[----:B------:R-:W-:Y:S02]  /*62b90*/  HADD2.F32 R209, -RZ, R94.H0_H0 ;  /* 0x2000005effd17230 */ /* 0x000fe40000004100 */
[C---:B------:R-:W-:Y:S01]  /*62ba0*/  FMUL.FTZ R206, R199.reuse, R206 ;  /* 0x000000cec7ce7220 */ /* 0x040fe20000410000 */
[----:B------:R-:W-:Y:S02]  /*62bb0*/  HADD2.F32 R211, -RZ, R98.H0_H0 ;  /* 0x20000062ffd37230 */ /* 0x000fe40000004100 */
        /* <DEDUP_REMOVED lines=9> */
[----:B------:R-:W-:-:S02]  /*62c50*/  HADD2.F32 R195, -RZ, R92.H1_H1 ;  /* 0x3000005cffc37230 */ /* 0x000fc40000004100 */
[----:B------:R-:W-:Y:S02]  /*62c60*/  HADD2.F32 R207, -RZ, R93.H1_H1 ;  /* 0x3000005dffcf7230 */ /* 0x000fe40000004100 */
[----:B------:R-:W-:Y:S02]  /*62c70*/  HADD2.F32 R211, -RZ, R94.H1_H1 ;  /* 0x3000005effd37230 */ /* 0x000fe40000004100 */
[----:B------:R-:W-:Y:S02]  /*62c80*/  HADD2.F32 R215, -RZ, R95.H0_H0 ;  /* 0x2000005fffd77230 */ /* 0x000fe40000004100 */
[----:B------:R-:W-:Y:S02]  /*62c90*/  HADD2.F32 R217, -RZ, R99.H0_H0 ;  /* 0x20000063ffd97230 */ /* 0x000fe40000004100 */
[----:B------:R-:W-:Y:S02]  /*62ca0*/  HADD2.F32 R219, -RZ, R95.H1_H1 ;  /* 0x3000005fffdb7230 */ /* 0x000fe40000004100 */
[----:B------:R-:W-:-:S02]  /*62cb0*/  HADD2.F32 R221, -RZ, R99.H1_H1 ;  /* 0x30000063ffdd7230 */ /* 0x000fc40000004100 */
[----:B------:R-:W-:Y:S01]  /*62cc0*/  FFMA.FTZ R214, R214, R215, R217 ;  /* 0x000000d7d6d67223 */ /* 0x000fe200000100d9 */
[----:B------:R-:W-:Y:S02]  /*62cd0*/  HADD2.F32 R213, -RZ, R98.H1_H1 ;  /* 0x30000062ffd57230 */ /* 0x000fe40000004100 */
[----:B------:R-:W-:Y:S02]  /*62ce0*/  HADD2.F32 R209, -RZ, R97.H1_H1 ;  /* 0x30000061ffd17230 */ /* 0x000fe40000004100 */
[----:B------:R-:W-:Y:S01]  /*62cf0*/  FFMA.FTZ R219, R202, R219, R221 ;  /* 0x000000dbcadb7223 */ /* 0x000fe200000100dd */
[----:B------:R-:W-:Y:S02]  /*62d00*/  HADD2.F32 R199, -RZ, R96.H1_H1 ;  /* 0x30000060ffc77230 */ /* 0x000fe40000004100 */
[----:B------:R-:W-:Y:S01]  /*62d10*/  FFMA.FTZ R211, R212, R211, R213 ;  /* 0x000000d3d4d37223 */ /* 0x000fe200000100d5 */
[----:B------:R-:W-:Y:S02]  /*62d20*/  FFMA.FTZ R208, R208, R207, R209 ;  /* 0x000000cfd0d07223 */ /* 0x000fe400000100d1 */
[----:B------:R-:W-:Y:S01]  /*62d30*/  FFMA.FTZ R204, R204, R195, R199 ;  /* 0x000000c3cccc7223 */ /* 0x000fe200000100c7 */
[----:B0-----:R-:W-:Y:S01]  /*62d40*/  IMAD.WIDE.U32 R198, R198, 0x10, R192 ;  /* 0x00000010c6c67825 */ /* 0x001fe200078e00c0 */
[----:B------:R-:W-:-:S02]  /*62d50*/  F2FP.F16.F32.PACK_AB R195, R219, R214 ;  /* 0x000000d6dbc3723e */ /* 0x000fc400000000ff */
[----:B------:R-:W-:Y:S02]  /*62d60*/  F2FP.F16.F32.PACK_AB R194, R211, R194 ;  /* 0x000000c2d3c2723e */ /* 0x000fe400000000ff */
[----:B------:R-:W-:Y:S02]  /*62d70*/  F2FP.F16.F32.PACK_AB R193, R208, R205 ;  /* 0x000000cdd0c1723e */ /* 0x000fe400000000ff */
[----:B------:R-:W-:-:S05]  /*62d80*/  F2FP.F16.F32.PACK_AB R192, R204, R203 ;  /* 0x000000cbccc0723e */ /* 0x000fca00000000ff */
[----:B------:R0:W-:Y:S02]  /*62d90*/  STG.E.128 desc[UR6][R198.64], R192 ;  /* 0x000000c0c6007986 */ /* 0x0001e4000c101d06 */
.L_x_36440:
[----:B------:R-:W-:Y:S05]  /*62da0*/  BSYNC.RECONVERGENT B0 ;  /* 0x0000000000007941 */ /* 0x000fea0003800200 */
.L_x_36439:
[----:B01234-:R-:W0:Y:S02]  /*62db0*/  LDC.64 R192, c[0x0][0x380] ;  /* 0x0000e000ffc07b82 */ /* 0x01fe240000000a00 */
[----:B0-----:R-:W-:-:S04]  /*62dc0*/  LEA R17, R192, R17, 0x2 ;  /* 0x00000011c0117211 */ /* 0x001fc800078e10ff */
[----:B------:R-:W-:-:S13]  /*62dd0*/  ISETP.GE.AND P0, PT, R17, R193, PT ;  /* 0x000000c11100720c */ /* 0x000fda0003f06270 */
[----:B------:R-:W-:Y:S05]  /*62de0*/  @!P0 BRA `(.L_x_36441) ;  /* 0xfffff9e400588947 */ /* 0x000fea000383ffff */
[----:B------:R-:W-:Y:S05]  /*62df0*/  EXIT ;  /* 0x000000000000794d */ /* 0x000fea0003800000 */
.L_x_36420:
[----:B------:R-:W-:Y:S01]  /*62e00*/  HFMA2 R209, -RZ, RZ, 0, 5.9604644775390625e-08 ;  /* 0x00000001ffd17431 */ /* 0x000fe200000001ff */
[----:B------:R-:W-:Y:S01]  /*62e10*/  BSSY B0, `(.L_x_36442) ;  /* 0x0000007000007945 */ /* 0x000fe20003800000 */
[----:B------:R-:W-:Y:S01]  /*62e20*/  IMAD.MOV.U32 R208, RZ, RZ, R193 ;  /* 0x000000ffffd07224 */ /* 0x000fe200078e00c1 */
[----:B------:R-:W-:Y:S01]  /*62e30*/  MOV R205, 0xffffffff ;  /* 0xffffffff00cd7802 */ /* 0x000fe20000000f00 */
[----:B------:R-:W-:-:S07]  /*62e40*/  IMAD.MOV.U32 R210, RZ, RZ, 0x1f ;  /* 0x0000001fffd27424 */ /* 0x000fce00078e00ff */
[----:B-----5:R-:W-:Y:S05]  /*62e50*/  WARPSYNC.COLLECTIVE R205, `(.L_x_36443) ;  /* 0x00000000cd087348 */ /* 0x020fea0003c00000 */
[----:B------:R0:W1:Y:S02]  /*62e60*/  SHFL.BFLY P6, R207, R208, R209, R210 ;  /* 0x0c0000d1d0cf7389 */ /* 0x00006400000c00d2 */
[----:B01---5:R-:W-:Y:S05]  /*62e70*/  ENDCOLLECTIVE ;  /* 0x000000000000791b */ /* 0x023fea0003800000 */
.L_x_36443:
[----:B------:R-:W-:Y:S05]  /*62e80*/  BSYNC B0 ;  /* 0x0000000000007941 */ /* 0x000fea0003800000 */
.L_x_36442:
[----:B------:R-:W-:Y:S02]  /*62e90*/  IMAD.MOV.U32 R192, RZ, RZ, R207 ;  /* 0x000000ffffc07224 */ /* 0x000fe400078e00cf */
[----:B------:R-:W-:Y:S02]  /*62ea0*/  HFMA2 R210, -RZ, RZ, 0, 1.847743988037109375e-06 ;  /* 0x0000001fffd27431 */ /* 0x000fe400000001ff */
[----:B------:R-:W-:Y:S01]  /*62eb0*/  IMAD.MOV.U32 R209, RZ, RZ, 0x2 ;  /* 0x00000002ffd17424 */ /* 0x000fe200078e00ff */
[----:B------:R-:W0:Y:S01]  /*62ec0*/  LDC R194, c[0x0][0x400] ;  /* 0x00010000ffc27b82 */ /* 0x000e220000000800 */
[----:B------:R-:W-:Y:S01]  /*62ed0*/  FADD.FTZ R195, R193, R192 ;  /* 0x000000c0c1c37221 */ /* 0x000fe20000010000 */
[----:B------:R-:W-:-:S04]  /*62ee0*/  IMAD.MOV.U32 R205, RZ, RZ, -0x1 ;  /* 0xffffffffffcd7424 */ /* 0x000fc800078e00ff */
[----:B------:R-:W-:-:S07]  /*62ef0*/  MOV R208, R195 ;  /* 0x000000c300d07202 */ /* 0x000fce0000000f00 */
[----:B0-----:R-:W-:Y:S05]  /*62f00*/  WARPSYNC.COLLECTIVE R205, `(.L_x_36444) ;  /* 0x00000000cd087348 */ /* 0x001fea0003c00000 */
[----:B------:R1:W2:Y:S02]  /*62f10*/  SHFL.BFLY P6, R207, R208, R209, R210 ;  /* 0x0c0000d1d0cf7389 */ /* 0x0002a400000c00d2 */
[----:B012---:R-:W-:Y:S05]  /*62f20*/  ENDCOLLECTIVE ;  /* 0x000000000000791b */ /* 0x007fea0003800000 */
.L_x_36444:
[----:B------:R-:W-:Y:S01]  /*62f30*/  HFMA2 R209, -RZ, RZ, 0, 2.384185791015625e-07 ;  /* 0x00000004ffd17431 */ /* 0x000fe200000001ff */
[----:B------:R-:W-:-:S05]  /*62f40*/  MOV R192, R207 ;  /* 0x000000cf00c07202 */ /* 0x000fca0000000f00 */
[----:B------:R-:W-:-:S04]  /*62f50*/  FADD.FTZ R199, R195, R192 ;  /* 0x000000c0c3c77221 */ /* 0x000fc80000010000 */
[----:B------:R-:W-:-:S07]  /*62f60*/  IMAD.MOV.U32 R208, RZ, RZ, R199 ;  /* 0x000000ffffd07224 */ /* 0x000fce00078e00c7 */
[----:B------:R-:W-:Y:S05]  /*62f70*/  WARPSYNC.COLLECTIVE R205, `(.L_x_36445) ;  /* 0x00000000cd087348 */ /* 0x000fea0003c00000 */
[----:B------:R0:W1:Y:S02]  /*62f80*/  SHFL.BFLY P6, R207, R208, R209, R210 ;  /* 0x0c0000d1d0cf7389 */ /* 0x00006400000c00d2 */
[----:B01----:R-:W-:Y:S05]  /*62f90*/  ENDCOLLECTIVE ;  /* 0x000000000000791b */ /* 0x003fea0003800000 */
.L_x_36445:
[----:B------:R-:W-:Y:S02]  /*62fa0*/  IMAD.MOV.U32 R209, RZ, RZ, 0x8 ;  /* 0x00000008ffd17424 */ /* 0x000fe400078e00ff */
[----:B------:R-:W-:-:S04]  /*62fb0*/  IMAD.MOV.U32 R192, RZ, RZ, R207 ;  /* 0x000000ffffc07224 */ /* 0x000fc800078e00cf */
[----:B------:R-:W-:-:S05]  /*62fc0*/  FADD.FTZ R202, R199, R192 ;  /* 0x000000c0c7ca7221 */ /* 0x000fca0000010000 */
[----:B------:R-:W-:-:S07]  /*62fd0*/  MOV R208, R202 ;  /* 0x000000ca00d07202 */ /* 0x000fce0000000f00 */
[----:B------:R-:W-:Y:S05]  /*62fe0*/  WARPSYNC.COLLECTIVE R205, `(.L_x_36446) ;  /* 0x00000000cd087348 */ /* 0x000fea0003c00000 */
[----:B------:R0:W1:Y:S02]  /*62ff0*/  SHFL.BFLY P6, R207, R208, R209, R210 ;  /* 0x0c0000d1d0cf7389 */ /* 0x00006400000c00d2 */
[----:B01----:R-:W-:Y:S05]  /*63000*/  ENDCOLLECTIVE ;  /* 0x000000000000791b */ /* 0x003fea0003800000 */
.L_x_36446:
[----:B------:R-:W-:Y:S01]  /*63010*/  HFMA2 R209, -RZ, RZ, 0, 9.5367431640625e-07 ;  /* 0x00000010ffd17431 */ /* 0x000fe200000001ff */
[----:B------:R-:W-:-:S05]  /*63020*/  MOV R203, R207 ;  /* 0x000000cf00cb7202 */ /* 0x000fca0000000f00 */
[----:B------:R-:W-:-:S04]  /*63030*/  FADD.FTZ R203, R202, R203 ;  /* 0x000000cbcacb7221 */ /* 0x000fc80000010000 */
[----:B------:R-:W-:-:S07]  /*63040*/  IMAD.MOV.U32 R208, RZ, RZ, R203 ;  /* 0x000000ffffd07224 */ /* 0x000fce00078e00cb */
[----:B------:R-:W-:Y:S05]  /*63050*/  WARPSYNC.COLLECTIVE R205, `(.L_x_36447) ;  /* 0x00000000cd087348 */ /* 0x000fea0003c00000 */
[----:B------:R0:W1:Y:S02]  /*63060*/  SHFL.BFLY P6, R207, R208, R209, R210 ;  /* 0x0c0000d1d0cf7389 */ /* 0x00006400000c00d2 */
[----:B01----:R-:W-:Y:S05]  /*63070*/  ENDCOLLECTIVE ;  /* 0x000000000000791b */ /* 0x003fea0003800000 */
.L_x_36447:
[----:B------:R-:W-:Y:S02]  /*63080*/  IMAD.MOV.U32 R209, RZ, RZ, 0x1 ;  /* 0x00000001ffd17424 */ /* 0x000fe400078e00ff */
[----:B------:R-:W-:Y:S01]  /*63090*/  IMAD.MOV.U32 R192, RZ, RZ, R207 ;  /* 0x000000ffffc07224 */ /* 0x000fe200078e00cf */
[----:B------:R-:W-:-:S03]  /*630a0*/  LOP3.LUT P6, RZ, R197, 0x2, RZ, 0xc0, !PT ;  /* 0x00000002c5ff7812 */ /* 0x000fc600078cc0ff */
[----:B------:R-:W-:-:S04]  /*630b0*/  FADD.FTZ R193, R203, R192 ;  /* 0x000000c0cbc17221 */ /* 0x000fc80000010000 */
[----:B------:R-:W-:-:S04]  /*630c0*/  FMUL.FTZ R193, R193, R194 ;  /* 0x000000c2c1c17220 */ /* 0x000fc80000410000 */
[--C-:B------:R-:W-:Y:S01]  /*630d0*/  FADD.FTZ R192, R112, -R193.reuse ;  /* 0x800000c170c07221 */ /* 0x100fe20000010000 */
[--C-:B------:R-:W-:Y:S01]  /*630e0*/  FADD.FTZ R195, R113, -R193.reuse ;  /* 0x800000c171c37221 */ /* 0x100fe20000010000 */
[----:B------:R-:W-:Y:S02]  /*630f0*/  FADD.FTZ R202, R121, -R193 ;  /* 0x800000c179ca7221 */ /* 0x000fe40000010000 */
        /* <DEDUP_REMOVED lines=15> */
[----:B------:R-:W-:-:S05]  /*631f0*/  FSEL R192, R192, RZ, P5 ;  /* 0x000000ffc0c07208 */ /* 0x000fca0002800000 */
        /* <DEDUP_REMOVED lines=145> */
[----:B------:R-:W-:-:S07]  /*63b10*/  MOV R208, R192 ;  /* 0x000000c000d07202 */ /* 0x000fce0000000f00 */
[----:B------:R-:W-:Y:S05]  /*63b20*/  WARPSYNC.COLLECTIVE R205, `(.L_x_36448) ;  /* 0x00000000cd087348 */ /* 0x000fea0003c00000 */
[----:B------:R0:W1:Y:S02]  /*63b30*/  SHFL.BFLY P6, R207, R208, R209, R210 ;  /* 0x0c0000d1d0cf7389 */ /* 0x00006400000c00d2 */
[----:B01----:R-:W-:Y:S05]  /*63b40*/  ENDCOLLECTIVE ;  /* 0x000000000000791b */ /* 0x003fea0003800000 */
.L_x_36448:
[----:B------:R-:W-:Y:S01]  /*63b50*/  HFMA2 R209, -RZ, RZ, 0, 1.1920928955078125e-07 ;  /* 0x00000002ffd17431 */ /* 0x000fe200000001ff */
[----:B------:R-:W-:-:S05]  /*63b60*/  MOV R195, R207 ;  /* 0x000000cf00c37202 */ /* 0x000fca0000000f00 */
[----:B------:R-:W-:-:S04]  /*63b70*/  FADD.FTZ R195, R192, R195 ;  /* 0x000000c3c0c37221 */ /* 0x000fc80000010000 */
[----:B------:R-:W-:-:S07]  /*63b80*/  IMAD.MOV.U32 R208, RZ, RZ, R195 ;  /* 0x000000ffffd07224 */ /* 0x000fce00078e00c3 */
[----:B------:R-:W-:Y:S05]  /*63b90*/  WARPSYNC.COLLECTIVE R205, `(.L_x_36449) ;  /* 0x00000000cd087348 */ /* 0x000fea0003c00000 */
[----:B------:R0:W1:Y:S02]  /*63ba0*/  SHFL.BFLY P6, R207, R208, R209, R210 ;  /* 0x0c0000d1d0cf7389 */ /* 0x00006400000c00d2 */
[----:B01----:R-:W-:Y:S05]  /*63bb0*/  ENDCOLLECTIVE ;  /* 0x000000000000791b */ /* 0x003fea0003800000 */
.L_x_36449:
[----:B------:R-:W-:Y:S02]  /*63bc0*/  IMAD.MOV.U32 R209, RZ, RZ, 0x4 ;  /* 0x00000004ffd17424 */ /* 0x000fe400078e00ff */
[----:B------:R-:W-:-:S04]  /*63bd0*/  IMAD.MOV.U32 R202, RZ, RZ, R207 ;  /* 0x000000ffffca7224 */ /* 0x000fc800078e00cf */
[----:B------:R-:W-:-:S05]  /*63be0*/  FADD.FTZ R202, R195, R202 ;  /* 0x000000cac3ca7221 */ /* 0x000fca0000010000 */
[----:B------:R-:W-:-:S07]  /*63bf0*/  MOV R208, R202 ;  /* 0x000000ca00d07202 */ /* 0x000fce0000000f00 */
[----:B------:R-:W-:Y:S05]  /*63c00*/  WARPSYNC.COLLECTIVE R205, `(.L_x_36450) ;  /* 0x00000000cd087348 */ /* 0x000fea0003c00000 */
[----:B------:R0:W1:Y:S02]  /*63c10*/  SHFL.BFLY P6, R207, R208, R209, R210 ;  /* 0x0c0000d1d0cf7389 */ /* 0x00006400000c00d2 */
[----:B01----:R-:W-:Y:S05]  /*63c20*/  ENDCOLLECTIVE ;  /* 0x000000000000791b */ /* 0x003fea0003800000 */
.L_x_36450:
[----:B------:R-:W-:Y:S01]  /*63c30*/  HFMA2 R209, -RZ, RZ, 0, 4.76837158203125e-07 ;  /* 0x00000008ffd17431 */ /* 0x000fe200000001ff */
[----:B------:R-:W-:-:S05]  /*63c40*/  MOV R199, R207 ;  /* 0x000000cf00c77202 */ /* 0x000fca0000000f00 */
[----:B------:R-:W-:-:S04]  /*63c50*/  FADD.FTZ R199, R202, R199 ;  /* 0x000000c7cac77221 */ /* 0x000fc80000010000 */
[----:B------:R-:W-:-:S07]  /*63c60*/  IMAD.MOV.U32 R208, RZ, RZ, R199 ;  /* 0x000000ffffd07224 */ /* 0x000fce00078e00c7 */
[----:B------:R-:W-:Y:S05]  /*63c70*/  WARPSYNC.COLLECTIVE R205, `(.L_x_36451) ;  /* 0x00000000cd087348 */ /* 0x000fea0003c00000 */
[----:B------:R0:W1:Y:S02]  /*63c80*/  SHFL.BFLY P6, R207, R208, R209, R210 ;  /* 0x0c0000d1d0cf7389 */ /* 0x00006400000c00d2 */
[----:B01----:R-:W-:Y:S05]  /*63c90*/  ENDCOLLECTIVE ;  /* 0x000000000000791b */ /* 0x003fea0003800000 */
.L_x_36451:
[----:B------:R-:W-:Y:S02]  /*63ca0*/  IMAD.MOV.U32 R209, RZ, RZ, 0x10 ;  /* 0x00000010ffd17424 */ /* 0x000fe400078e00ff */
[----:B------:R-:W-:-:S04]  /*63cb0*/  IMAD.MOV.U32 R204, RZ, RZ, R207 ;  /* 0x000000ffffcc7224 */ /* 0x000fc800078e00cf */
[----:B------:R-:W-:-:S05]  /*63cc0*/  FADD.FTZ R204, R199, R204 ;  /* 0x000000ccc7cc7221 */ /* 0x000fca0000010000 */
[----:B------:R-:W-:-:S07]  /*63cd0*/  MOV R208, R204 ;  /* 0x000000cc00d07202 */ /* 0x000fce0000000f00 */
[----:B------:R-:W-:Y:S05]  /*63ce0*/  WARPSYNC.COLLECTIVE R205, `(.L_x_36452) ;  /* 0x00000000cd087348 */ /* 0x000fea0003c00000 */
[----:B------:R0:W1:Y:S02]  /*63cf0*/  SHFL.BFLY P6, R207, R208, R209, R210 ;  /* 0x0c0000d1d0cf7389 */ /* 0x00006400000c00d2 */
[----:B01----:R-:W-:Y:S05]  /*63d00*/  ENDCOLLECTIVE ;  /* 0x000000000000791b */ /* 0x003fea0003800000 */
.L_x_36452:
[----:B------:R-:W-:Y:S01]  /*63d10*/  MOV R203, R207 ;  /* 0x000000cf00cb7202 */ /* 0x000fe20000000f00 */
[----:B------:R-:W-:Y:S06]  /*63d20*/  BRA `(.L_x_36453) ;  /* 0xffffffcc00cc7947 */ /* 0x000fec000383ffff */
.L_x_36454:
        /* <DEDUP_REMOVED lines=13> */
.L_x_54482:


//--------------------- .text._ZN10layer_norm31ln_parallel_residual_fwd_kernelINS_13Kernel_traitsI6__halfS2_fS2_fjLj2560ELj1ELj4ELj1ELj16ENS_18Kernel_traits_baseILj2560ES2_S2_fS2_fjLj128EEEEELb1ELb1ELb1EEEvNS_9FwdParamsE --------------------------
	.section	.text._ZN10layer_norm31ln_parallel_residual_fwd_kernelINS_13Kernel_traitsI6__halfS2_fS2_fjLj2560ELj1ELj4ELj1ELj16ENS_18Kernel_traits_baseILj2560ES2_S2_fS2_fjLj128EEEEELb1ELb1ELb1EEEvNS_9FwdParamsE,"ax",@progbits
	.align	128
        .global         _ZN10layer_norm31ln_parallel_residual_fwd_kernelINS_13Kernel_traitsI6__halfS2_fS2_fjLj2560ELj1ELj4ELj1ELj16ENS_18Kernel_traits_baseILj2560ES2_S2_fS2_fjLj128EEEEELb1ELb1ELb1EEEvNS_9FwdParamsE
        .type           _ZN10layer_norm31ln_parallel_residual_fwd_kernelINS_13Kernel_traitsI6__halfS2_fS2_fjLj2560ELj1ELj4ELj1ELj16ENS_18Kernel_traits_baseILj2560ES2_S2_fS2_fjLj128EEEEELb1ELb1ELb1EEEvNS_9FwdParamsE,@function
        .size           _ZN10layer_norm31ln_parallel_residual_fwd_kernelINS_13Kernel_traitsI6__halfS2_fS2_fjLj2560ELj1ELj4ELj1ELj16ENS_18Kernel_traits_baseILj2560ES2_S2_fS2_fjLj128EEEEELb1ELb1ELb1EEEvNS_9FwdParamsE,(.L_x_54483 - _ZN10layer_norm31ln_parallel_residual_fwd_kernelINS_13Kernel_traitsI6__halfS2_fS2_fjLj2560ELj1ELj4ELj1ELj16ENS_18Kernel_traits_baseILj2560ES2_S2_fS2_fjLj128EEEEELb1ELb1ELb1EEEvNS_9FwdParamsE)
        .other          _ZN10layer_norm31ln_parallel_residual_fwd_kernelINS_13Kernel_traitsI6__halfS2_fS2_fjLj2560ELj1ELj4ELj1ELj16ENS_18Kernel_traits_baseILj2560ES2_S2_fS2_fjLj128EEEEELb1ELb1ELb1EEEvNS_9FwdParamsE,@"STO_CUDA_ENTRY STV_DEFAULT"
_ZN10layer_norm31ln_parallel_residual_fwd_kernelINS_13Kernel_traitsI6__halfS2_fS2_fjLj2560ELj1ELj4ELj1ELj16ENS_18Kernel_traits_baseILj2560ES2_S2_fS2_fjLj128EEEEELb1ELb1ELb1EEEvNS_9FwdParamsE:
.text._ZN10layer_norm31ln_parallel_residual_fwd_kernelINS_13Kernel_traitsI6__halfS2_fS2_fjLj2560ELj1ELj4ELj1ELj16ENS_18Kernel_traits_baseILj2560ES2_S2_fS2_fjLj128EEEEELb1ELb1ELb1EEEvNS_9FwdParamsE:
        /* <DEDUP_REMOVED lines=17> */
[----:B-----5:R-:W-:-:S04]  /*0110*/  UISETP.NE.U32.AND UP0, UPT, UR8, URZ, UPT ;  /* 0x000000ff0800728c */ /* 0x020fc8000bf05070 */
[----:B------:R-:W-:-:S03]  /*0120*/  UISETP.NE.AND.EX UP0, UPT, UR9, URZ, UPT, UP0 ;  /* 0x000000ff0900728c */ /* 0x000fc6000bf05300 */
[----:B------:R-:W4:Y:S01]  /*0130*/  LDC R5, c[0x0][0x360] ;  /* 0x0000d800ff057b82 */ /* 0x000f220000000800 */
[----:B0-----:R-:W-:Y:S02]  /*0140*/  USHF.L.U32 UR4, UR5, 0x2, URZ ;  /* 0x0000000205047899 */ /* 0x001fe400080006ff */
[----:B----4-:R-:W-:Y:S01]  /*0150*/  IMAD R0, R5, UR5, R4 ;  /* 0x0000000505007c24 */ /* 0x010fe2000f8e0204 */
[----:B-1----:R-:W-:Y:S02]  /*0160*/  @P0 IADD3 R224, P1, PT, R2, R7, RZ ;  /* 0x0000000702e00210 */ /* 0x002fe40007f3e0ff */
[----:B------:R-:W-:-:S03]  /*0170*/  LOP3.LUT R2, R4, 0x1f, RZ, 0xc0, !PT ;  /* 0x0000001f04027812 */ /* 0x000fc600078ec0ff */
[----:B------:R-:W-:Y:S01]  /*0180*/  @P0 IMAD.X R225, RZ, RZ, R3, P1 ;  /* 0x000000ffffe10224 */ /* 0x000fe200008e0603 */
[----:B------:R-:W-:Y:S02]  /*0190*/  SHF.R.U32.HI R3, RZ, 0x5, R4 ;  /* 0x00000005ff037819 */ /* 0x000fe40000011604 */
[----:B--2---:R-:W-:Y:S01]  /*01a0*/  IADD3 R10, PT, PT, R214, -0x61c88647, RZ ;  /* 0x9e3779b9d60a7810 */ /* 0x004fe20007ffe0ff */
[----:B------:R-:W-:Y:S01]  /*01b0*/  VIADD R12, R215, 0xbb67ae85 ;  /* 0xbb67ae85d70c7836 */ /* 0x000fe20000000000 */
[--C-:B------:R-:W-:Y:S01]  /*01c0*/  SHF.R.U64 R4, R224, 0x2, R225.reuse ;  /* 0x00000002e0047819 */ /* 0x100fe200000012e1 */
[C---:B------:R-:W-:Y:S01]  /*01d0*/  VIADD R13, R214.reuse, 0x3c6ef372 ;  /* 0x3c6ef372d60d7836 */ /* 0x040fe20000000000 */
[----:B------:R-:W-:Y:S01]  /*01e0*/  LOP3.LUT R3, R3, UR4, RZ, 0xfc, !PT ;  /* 0x0000000403037c12 */ /* 0x000fe2000f8efcff */
        /* <DEDUP_REMOVED lines=8> */
[----:B------:R-:W-:Y:S01]  /*0270*/  VIADD R21, R214, 0xb54cda56 ;  /* 0xb54cda56d6157836 */ /* 0x000fe20000000000 */
[C---:B------:R-:W-:Y:S01]  /*0280*/  IADD3 R25, PT, PT, R215.reuse, -0x24c28bd8, RZ ;  /* 0xdb3d7428d7197810 */ /* 0x040fe20007ffe0ff */
[C---:B------:R-:W-:Y:S01]  /*0290*/  VIADD R22, R215.reuse, 0x646e171e ;  /* 0x646e171ed7167836 */ /* 0x040fe20000000000 */
[----:B------:R-:W-:Y:S01]  /*02a0*/  SHF.R.U32.HI R225, RZ, 0x2, R225 ;  /* 0x00000002ffe17819 */ /* 0x000fe200000116e1 */
[----:B------:R-:W-:-:S02]  /*02b0*/  VIADD R24, R215, 0x1fd5c5a3 ;  /* 0x1fd5c5a3d7187836 */ /* 0x000fc40000000000 */
        /* <DEDUP_REMOVED lines=29> */
.L_x_36455:
        /* <DEDUP_REMOVED lines=32> */
.L_x_36456:
[----:B------:R-:W1:Y:S02]  /*0690*/  LDCU UR4, c[0x0][0x384] ;  /* 0x00007080ff0477ac */ /* 0x000e640008000800 */
[----:B-1----:R-:W-:-:S13]  /*06a0*/  ISETP.GE.AND P0, PT, R3, UR4, PT ;  /* 0x0000000403007c0c */ /* 0x002fda000bf06270 */
[----:B------:R-:W-:Y:S05]  /*06b0*/  @P0 EXIT ;  /* 0x000000000000094d */ /* 0x000fea0003800000 */
[----:B------:R-:W-:Y:S01]  /*06c0*/  IMAD.HI.U32 R5, R0, -0x326172a9, RZ ;  /* 0xcd9e8d5700057827 */ /* 0x000fe200078e00ff */
[----:B------:R-:W1:Y:S01]  /*06d0*/  LDCU.64 UR4, c[0x0][0x398] ;  /* 0x00007300ff0477ac */ /* 0x000e620008000a00 */
[----:B------:R-:W-:Y:S02]  /*06e0*/  LOP3.LUT R224, R224, 0x3, RZ, 0xc0, !PT ;  /* 0x00000003e0e07812 */ /* 0x000fe400078ec0ff */
[C---:B0-----:R-:W-:Y:S01]  /*06f0*/  IMAD.HI.U32 R7, R4.reuse, -0x2daee0ad, RZ ;  /* 0xd2511f5304077827 */ /* 0x041fe200078e00ff */
[----:B------:R-:W-:Y:S01]  /*0700*/  LOP3.LUT R5, R225, R5, R214, 0x96, !PT ;  /* 0x00000005e1057212 */ /* 0x000fe200078e96d6 */
[----:B------:R-:W0:Y:S02]  /*0710*/  LDCU UR11, c[0x0][0x404] ;  /* 0x00008080ff0b77ac */ /* 0x000e240008000800 */
[----:B------:R-:W-:Y:S01]  /*0720*/  IMAD R11, R4, -0x2daee0ad, RZ ;  /* 0xd2511f53040b7824 */ /* 0x000fe200078e02ff */
[----:B------:R-:W-:Y:S01]  /*0730*/  LOP3.LUT R7, R7, R215, RZ, 0x3c, !PT ;  /* 0x000000d707077212 */ /* 0x000fe200078e3cff */
[----:B------:R-:W-:Y:S01]  /*0740*/  IMAD.HI.U32 R8, R5, -0x2daee0ad, RZ ;  /* 0xd2511f5305087827 */ /* 0x000fe200078e00ff */
[----:B------:R-:W2:Y:S03]  /*0750*/  LDCU UR12, c[0x0][0x408] ;  /* 0x00008100ff0c77ac */ /* 0x000ea60008000800 */
[----:B------:R-:W-:Y:S01]  /*0760*/  IMAD R9, R0, -0x326172a9, RZ ;  /* 0xcd9e8d5700097824 */ /* 0x000fe200078e02ff */
[----:B------:R-:W-:Y:S01]  /*0770*/  LOP3.LUT R8, R12, R11, R8, 0x96, !PT ;  /* 0x0000000b0c087212 */ /* 0x000fe200078e9608 */
[----:B------:R-:W-:Y:S01]  /*0780*/  IMAD.HI.U32 R6, R7, -0x326172a9, RZ ;  /* 0xcd9e8d5707067827 */ /* 0x000fe200078e00ff */
[----:B------:R-:W3:Y:S03]  /*0790*/  LDCU UR10, c[0x0][0x448] ;  /* 0x00008900ff0a77ac */ /* 0x000ee60008000800 */
[----:B------:R-:W-:Y:S01]  /*07a0*/  IMAD R12, R5, -0x2daee0ad, RZ ;  /* 0xd2511f53050c7824 */ /* 0x000fe200078e02ff */
[----:B------:R-:W-:Y:S01]  /*07b0*/  LOP3.LUT R6, R10, R9, R6, 0x96, !PT ;  /* 0x000000090a067212 */ /* 0x000fe200078e9606 */
[----:B------:R-:W-:Y:S01]  /*07c0*/  IMAD R10, R7, -0x326172a9, RZ ;  /* 0xcd9e8d57070a7824 */ /* 0x000fe200078e02ff */
[----:B-1----:R-:W-:Y:S01]  /*07d0*/  UISETP.NE.U32.AND UP0, UPT, UR4, URZ, UPT ;  /* 0x000000ff0400728c */ /* 0x002fe2000bf05070 */
[----:B------:R-:W-:Y:S01]  /*07e0*/  IMAD.HI.U32 R7, R8, -0x326172a9, RZ ;  /* 0xcd9e8d5708077827 */ /* 0x000fe200078e00ff */
[----:B------:R-:W1:Y:S03]  /*07f0*/  LDCU UR4, c[0x0][0x388] ;  /* 0x00007100ff0477ac */ /* 0x000e660008000800 */
[----:B------:R-:W-:Y:S01]  /*0800*/  IMAD.HI.U32 R5, R6, -0x2daee0ad, RZ ;  /* 0xd2511f5306057827 */ /* 0x000fe200078e00ff */
[----:B------:R-:W-:Y:S01]  /*0810*/  LOP3.LUT R7, R13, R10, R7, 0x96, !PT ;  /* 0x0000000a0d077212 */ /* 0x000fe200078e9607 */
[----:B------:R-:W-:-:S02]  /*0820*/  UISETP.NE.AND.EX UP0, UPT, UR5, URZ, UPT, UP0 ;  /* 0x000000ff0500728c */ /* 0x000fc4000bf05300 */
[----:B------:R-:W-:Y:S01]  /*0830*/  IMAD R11, R6, -0x2daee0ad, RZ ;  /* 0xd2511f53060b7824 */ /* 0x000fe200078e02ff */
[----:B------:R-:W-:Y:S01]  /*0840*/  LOP3.LUT R5, R14, R12, R5, 0x96, !PT ;  /* 0x0000000c0e057212 */ /* 0x000fe200078e9605 */
[----:B------:R-:W-:Y:S01]  /*0850*/  IMAD.HI.U32 R10, R7, -0x2daee0ad, RZ ;  /* 0xd2511f53070a7827 */ /* 0x000fe200078e00ff */
[----:B------:R-:W4:Y:S01]  /*0860*/  LDCU.U8 UR5, c[0x0][0x410] ;  /* 0x00008200ff0577ac */ /* 0x000f220008000000 */
[----:B------:R-:W-:Y:S02]  /*0870*/  PLOP3.LUT P0, PT, PT, PT, UP0, 0x80, 0x8 ;  /* 0x000000000008781c */ /* 0x000fe40003f0f008 */
[----:B------:R-:W-:Y:S01]  /*0880*/  IMAD R9, R8, -0x326172a9, RZ ;  /* 0xcd9e8d5708097824 */ /* 0x000fe200078e02ff */
[----:B------:R-:W-:Y:S01]  /*0890*/  LOP3.LUT R10, R16, R11, R10, 0x96, !PT ;  /* 0x0000000b100a7212 */ /* 0x000fe200078e960a */
[C---:B------:R-:W-:Y:S01]  /*08a0*/  IMAD.HI.U32 R6, R5.reuse, -0x326172a9, RZ ;  /* 0xcd9e8d5705067827 */ /* 0x040fe200078e00ff */
[----:B------:R-:W0:Y:S03]  /*08b0*/  LDCU.64 UR8, c[0x0][0x3a0] ;  /* 0x00007400ff0877ac */ /* 0x000e260008000a00 */
        /* <DEDUP_REMOVED lines=36> */
[----:B------:R-:W-:Y:S01]  /*0b00*/  IMAD.MOV.U32 R8, RZ, RZ, RZ ;  /* 0x000000ffff087224 */ /* 0x000fe200078e00ff */
[----:B------:R-:W-:Y:S01]  /*0b10*/  LOP3.LUT R6, R26, R10, R7, 0x96, !PT ;  /* 0x0000000a1a067212 */ /* 0x000fe200078e9607 */
[----:B------:R-:W-:Y:S01]  /*0b20*/  IMAD R10, R12, -0x326172a9, RZ ;  /* 0xcd9e8d570c0a7824 */ /* 0x000fe200078e02ff */
[----:B------:R-:W-:Y:S01]  /*0b30*/  MOV R7, R225 ;  /* 0x000000e100077202 */ /* 0x000fe20000000f00 */
[----:B01234-:R-:W-:-:S07]  /*0b40*/  IMAD R222, R222, -0x2daee0ad, RZ ;  /* 0xd2511f53dede7824 */ /* 0x01ffce00078e02ff */
.L_x_37688:
[----:B------:R-:W-:Y:S01]  /*0b50*/  ISETP.NE.U32.AND P1, PT, RZ, UR8, PT ;  /* 0x00000008ff007c0c */ /* 0x000fe2000bf25070 */
[----:B--2---:R-:W0:Y:S01]  /*0b60*/  LDC.64 R188, c[0x0][0x390] ;  /* 0x0000e400ffbc7b82 */ /* 0x004e220000000a00 */
[----:B------:R-:W-:Y:S02]  /*0b70*/  IMAD R9, R3, UR4, RZ ;  /* 0x0000000403097c24 */ /* 0x000fe4000f8e02ff */
[----:B------:R-:W-:-:S03]  /*0b80*/  ISETP.NE.AND.EX P1, PT, RZ, UR9, PT, P1 ;  /* 0x00000009ff007c0c */ /* 0x000fc6000bf25310 */
[----:B------:R-:W-:Y:S02]  /*0b90*/  SHF.R.S32.HI R20, RZ, 0x1f, R9 ;  /* 0x0000001fff147819 */ /* 0x000fe40000011409 */
        /* <DEDUP_REMOVED lines=10> */
[----:B------:R1:W5:Y:S04]  /*0c40*/  @P1 LDG.E.128 R100, desc[UR6][R28.64] ;  /* 0x000000061c641981 */ /* 0x000368000c1e1d00 */
[----:B------:R1:W5:Y:S01]  /*0c50*/  @P1 LDG.E.128 R96, desc[UR6][R28.64+0x10] ;  /* 0x000010061c601981 */ /* 0x000362000c1e1d00 */
[----:B0-----:R-:W-:-:S04]  /*0c60*/  ISETP.NE.U32.AND P0, PT, R24, RZ, PT ;  /* 0x000000ff1800720c */ /* 0x001fc80003f05070 */
[----:B------:R-:W-:Y:S01]  /*0c70*/  ISETP.NE.AND.EX P0, PT, R25, RZ, PT, P0 ;  /* 0x000000ff1900720c */ /* 0x000fe20003f05300 */
[C---:B------:R-:W-:Y:S01]  /*0c80*/  VIADD R192, R215.reuse, 0x96a522ad ;  /* 0x96a522add7c07836 */ /* 0x040fe20000000000 */
[C---:B------:R-:W-:Y:S01]  /*0c90*/  IADD3 R193, PT, PT, R215.reuse, 0x32370b8f, RZ ;  /* 0x32370b8fd7c17810 */ /* 0x040fe20007ffe0ff */
[C---:B------:R-:W-:Y:S01]  /*0ca0*/  VIADD R194, R214.reuse, 0xb54cda56 ;  /* 0xb54cda56d6c27836 */ /* 0x040fe20000000000 */
[C---:B------:R-:W-:Y:S01]  /*0cb0*/  IADD3 R196, PT, PT, R214.reuse, -0x255992d5, RZ ;  /* 0xdaa66d2bd6c47810 */ /* 0x040fe20007ffe0ff */
[C---:B------:R-:W-:Y:S01]  /*0cc0*/  VIADD R195, R214.reuse, 0x78dde6e4 ;  /* 0x78dde6e4d6c37836 */ /* 0x040fe20000000000 */
[C---:B------:R-:W-:Y:S01]  /*0cd0*/  IADD3 R199, PT, PT, R214.reuse, -0xe443238, RZ ;  /* 0xf1bbcdc8d6c77810 */ /* 0x040fe20007ffe0ff */
[C---:B------:R-:W-:Y:S01]  /*0ce0*/  VIADD R197, R215.reuse, 0xbb67ae85 ;  /* 0xbb67ae85d7c57836 */ /* 0x040fe20000000000 */
[C---:B------:R-:W-:Y:S01]  /*0cf0*/  IADD3 R202, PT, PT, R215.reuse, 0x646e171e, RZ ;  /* 0x646e171ed7ca7810 */ /* 0x040fe20007ffe0ff */
[C---:B------:R-:W-:Y:S01]  /*0d00*/  VIADD R198, R214.reuse, 0x1715609d ;  /* 0x1715609dd6c67836 */ /* 0x040fe20000000000 */
[C---:B------:R-:W-:Y:S01]  /*0d10*/  IADD3 R205, PT, PT, R214.reuse, 0x3c6ef372, RZ ;  /* 0x3c6ef372d6cd7810 */ /* 0x040fe20007ffe0ff */
[C---:B------:R-:W-:Y:S01]  /*0d20*/  VIADD R200, R215.reuse, 0x1fd5c5a3 ;  /* 0x1fd5c5a3d7c87836 */ /* 0x040fe20000000000 */
[----:B------:R-:W-:Y:S01]  /*0d30*/  IADD3 R208, PT, PT, R214, -0x700cb87f, RZ ;  /* 0x8ff34781d6d07810 */ /* 0x000fe20007ffe0ff */
[----:B------:R-:W-:-:S02]  /*0d40*/  VIADD R201, R215, 0xed9eba14 ;  /* 0xed9eba14d7c97836 */ /* 0x000fc40000000000 */
[C---:B------:R-:W-:Y:S02]  /*0d50*/  VIADD R203, R215.reuse, 0xa9066899 ;  /* 0xa9066899d7cb7836 */ /* 0x040fe40000000000 */
[C---:B------:R-:W-:Y:S02]  /*0d60*/  VIADD R204, R215.reuse, 0xdb3d7428 ;  /* 0xdb3d7428d7cc7836 */ /* 0x040fe40000000000 */
[C---:B------:R-:W-:Y:S02]  /*0d70*/  VIADD R206, R214.reuse, 0x9e3779b9 ;  /* 0x9e3779b9d6ce7836 */ /* 0x040fe40000000000 */
[----:B------:R-:W-:Y:S02]  /*0d80*/  VIADD R207, R215, 0x76cf5d0a ;  /* 0x76cf5d0ad7cf7836 */ /* 0x000fe40000000000 */
[----:B------:R-:W-:Y:S02]  /*0d90*/  VIADD R209, R214, 0x5384540f ;  /* 0x5384540fd6d17836 */ /* 0x000fe40000000000 */
[----:B------:R-:W-:Y:S01]  /*0da0*/  IMAD.MOV.U32 R210, RZ, RZ, 0x2f800000 ;  /* 0x2f800000ffd27424 */ /* 0x000fe200078e00ff */
[----:B-1----:R-:W-:Y:S06]  /*0db0*/  @P0 BRA `(.L_x_36457) ;  /* 0x0000002400fc0947 */ /* 0x002fec0003800000 */
        /* <DEDUP_REMOVED lines=16> */
.L_x_36460:
        /* <DEDUP_REMOVED lines=13> */
.L_x_36462:
[----:B------:R-:W-:Y:S05]  /*0f90*/  BSYNC.RECONVERGENT B1 ;  /* 0x0000000000017941 */ /* 0x000fea0003800200 */
.L_x_36461:
        /* <DEDUP_REMOVED lines=43> */
.L_x_36459:
[----:B------:R-:W-:Y:S05]  /*1250*/  BSYNC.RECONVERGENT B0 ;  /* 0x0000000000007941 */ /* 0x000fea0003800200 */
.L_x_36458:
        /* <DEDUP_REMOVED lines=19> */
.L_x_36465:
        /* <DEDUP_REMOVED lines=13> */
.L_x_36467:
[----:B------:R-:W-:Y:S05]  /*1460*/  BSYNC.RECONVERGENT B1 ;  /* 0x0000000000017941 */ /* 0x000fea0003800200 */
.L_x_36466:
        /* <DEDUP_REMOVED lines=43> */
.L_x_36464:
[----:B------:R-:W-:Y:S05]  /*1720*/  BSYNC.RECONVERGENT B0 ;  /* 0x0000000000007941 */ /* 0x000fea0003800200 */
.L_x_36463:
        /* <DEDUP_REMOVED lines=18> */
.L_x_36470:
        /* <DEDUP_REMOVED lines=13> */
.L_x_36472:
[----:B------:R-:W-:Y:S05]  /*1920*/  BSYNC.RECONVERGENT B1 ;  /* 0x0000000000017941 */ /* 0x000fea0003800200 */
.L_x_36471:
        /* <DEDUP_REMOVED lines=43> */
.L_x_36469:
[----:B------:R-:W-:Y:S05]  /*1be0*/  BSYNC.RECONVERGENT B0 ;  /* 0x0000000000007941 */ /* 0x000fea0003800200 */
.L_x_36468:
[----:B------:R-:W-:Y:S01]  /*1bf0*/  ISETP.NE.AND P0, PT, R32, 0x1, PT ;  /* 0x000000012000780c */ /* 0x000fe20003f05270 */
[----:B------:R-:W-:Y:S01]  /*1c00*/  BSSY.RECONVERGENT B0, `(.L_x_36473) ;  /* 0x000004a000007945 */ /* 0x000fe20003800200 */
[----:B------:R-:W-:Y:S01]  /*1c10*/  I2FP.F32.U32 R31, R28 ;  /* 0x0000001c001f7245 */ /* 0x000fe20000201000 */
[----:B------:R-:W-:Y:S02]  /*1c20*/  IMAD.MOV.U32 R34, RZ, RZ, 0x2 ;  /* 0x00000002ff227424 */ /* 0x000fe400078e00ff */
[----:B------:R-:W-:Y:S02]  /*1c30*/  IMAD.MOV.U32 R30, RZ, RZ, R10 ;  /* 0x000000ffff1e7224 */ /* 0x000fe400078e000a */
        /* <DEDUP_REMOVED lines=13> */
.L_x_36475:
        /* <DEDUP_REMOVED lines=13> */
.L_x_36477:
[----:B------:R-:W-:Y:S05]  /*1de0*/  BSYNC.RECONVERGENT B1 ;  /* 0x0000000000017941 */ /* 0x000fea0003800200 */
.L_x_36476:
        /* <DEDUP_REMOVED lines=43> */
.L_x_36474:
[----:B------:R-:W-:Y:S05]  /*20a0*/  BSYNC.RECONVERGENT B0 ;  /* 0x0000000000007941 */ /* 0x000fea0003800200 */
.L_x_36473:
        /* <DEDUP_REMOVED lines=17> */
.L_x_36480:
        /* <DEDUP_REMOVED lines=13> */
.L_x_36482:
[----:B------:R-:W-:Y:S05]  /*2290*/  BSYNC.RECONVERGENT B1 ;  /* 0x0000000000017941 */ /* 0x000fea0003800200 */
.L_x_36481:
        /* <DEDUP_REMOVED lines=43> */
.L_x_36479:
[----:B------:R-:W-:Y:S05]  /*2550*/  BSYNC.RECONVERGENT B0 ;  /* 0x0000000000007941 */ /* 0x000fea0003800200 */
.L_x_36478:
        /* <DEDUP_REMOVED lines=17> */
.L_x_36485:
        /* <DEDUP_REMOVED lines=13> */
.L_x_36487:
[----:B------:R-:W-:Y:S05]  /*2740*/  BSYNC.RECONVERGENT B1 ;  /* 0x0000000000017941 */ /* 0x000fea0003800200 */
.L_x_36486:
        /* <DEDUP_REMOVED lines=43> */
.L_x_36484:
[----:B------:R-:W-:Y:S05]  /*2a00*/  BSYNC.RECONVERGENT B0 ;  /* 0x0000000000007941 */ /* 0x000fea0003800200 */
.L_x_36483:
[----:B------:R-:W-:Y:S01]  /*2a10*/  ISETP.NE.AND P4, PT, R34, 0x1, PT ;  /* 0x000000012200780c */ /* 0x000fe20003f85270 */
[----:B------:R-:W-:Y:S01]  /*2a20*/  BSSY.RECONVERGENT B0, `(.L_x_36488) ;  /* 0x0000049000007945 */ /* 0x000fe20003800200 */
[----:B------:R-:W-:Y:S01]  /*2a30*/  I2FP.F32.U32 R35, R30 ;  /* 0x0000001e00237245 */ /* 0x000fe20000201000 */
[----:B------:R-:W-:-:S04]  /*2a40*/  IMAD.MOV.U32 R32, RZ, RZ, 0x2 ;  /* 0x00000002ff207424 */ /* 0x000fc800078e00ff */
[----:B------:R-:W-:Y:S01]  /*2a50*/  FFMA.FTZ R30, R35, R210, 1.1641532182693481445e-10 ;  /* 0x2f000000231e7423 */ /* 0x000fe200000100d2 */
[----:B------:R-:W-:Y:S02]  /*2a60*/  HADD2.F32 R35, -RZ, R22.H1_H1 ;  /* 0x30000016ff237230 */ /* 0x000fe40000004100 */
[----:B------:R-:W-:Y:S02]  /*2a70*/  IMAD.MOV.U32 R22, RZ, RZ, R10 ;  /* 0x000000ffff167224 */ /* 0x000fe400078e000a */
        /* <DEDUP_REMOVED lines=10> */
.L_x_36490:
        /* <DEDUP_REMOVED lines=13> */
.L_x_36492:
[----:B------:R-:W-:Y:S05]  /*2bf0*/  BSYNC.RECONVERGENT B1 ;  /* 0x0000000000017941 */ /* 0x000fea0003800200 */
.L_x_36491:
[----:B------:R-:W-:Y:S01]  /*2c00*/  IMAD.WIDE.U32 R38, R0, -0x326172a9, RZ ;  /* 0xcd9e8d5700267825 */ /* 0x000fe200078e00ff */
[----:B------:R-:W-:Y:S02]  /*2c10*/  LOP3.LUT R44, R8, R37, R215, 0x96, !PT ;  /* 0x00000025082c7212 */ /* 0x000fe400078e96d7 */
[----:B------:R-:W-:Y:S01]  /*2c20*/  MOV R22, R26 ;  /* 0x0000001a00167202 */ /* 0x000fe20000000f00 */
        /* <DEDUP_REMOVED lines=40> */
.L_x_36489:
[----:B------:R-:W-:Y:S05]  /*2eb0*/  BSYNC.RECONVERGENT B0 ;  /* 0x0000000000007941 */ /* 0x000fea0003800200 */
.L_x_36488:
        /* <DEDUP_REMOVED lines=17> */
.L_x_36495:
        /* <DEDUP_REMOVED lines=13> */
.L_x_36497:
[----:B------:R-:W-:Y:S05]  /*30a0*/  BSYNC.RECONVERGENT B1 ;  /* 0x0000000000017941 */ /* 0x000fea0003800200 */
.L_x_36496:
        /* <DEDUP_REMOVED lines=43> */
.L_x_36494:
[----:B------:R-:W-:Y:S05]  /*3360*/  BSYNC.RECONVERGENT B0 ;  /* 0x0000000000007941 */ /* 0x000fea0003800200 */
.L_x_36493:
        /* <DEDUP_REMOVED lines=36> */
.L_x_36457:
        /* <DEDUP_REMOVED lines=16> */
.L_x_36501:
        /* <DEDUP_REMOVED lines=13> */
.L_x_36503:
[----:B------:R-:W-:Y:S05]  /*3780*/  BSYNC.RECONVERGENT B1 ;  /* 0x0000000000017941 */ /* 0x000fea0003800200 */
.L_x_36502:
        /* <DEDUP_REMOVED lines=42> */
.L_x_36500:
[----:B------:R-:W-:Y:S05]  /*3a30*/  BSYNC.RECONVERGENT B0 ;  /* 0x0000000000007941 */ /* 0x000fea0003800200 */
.L_x_36499:
        /* <DEDUP_REMOVED lines=8> */
[----:B------:R-:W-:Y:S02]  /*3ac0*/  IMAD.MOV.U32 R11, RZ, RZ, R10 ;  /* 0x000000ffff0b7224 */ /* 0x000fe400078e000a */
[----:B------:R-:W-:-:S02]  /*3ad0*/  FMUL.FTZ R88, R212, R13 ;  /* 0x0000000dd4587220 */ /* 0x000fc40000410000 */
        /* <DEDUP_REMOVED lines=11> */
.L_x_36506:
        /* <DEDUP_REMOVED lines=13> */
.L_x_36508:
[----:B------:R-:W-:Y:S05]  /*3c60*/  BSYNC.RECONVERGENT B1 ;  /* 0x0000000000017941 */ /* 0x000fea0003800200 */
.L_x_36507:
        /* <DEDUP_REMOVED lines=43> */
.L_x_36505:
[----:B------:R-:W-:Y:S05]  /*3f20*/  BSYNC.RECONVERGENT B0 ;  /* 0x0000000000007941 */ /* 0x000fea0003800200 */
.L_x_36504:
[----:B------:R-:W-:Y:S01]  /*3f30*/  I2FP.F32.U32 R11, R11 ;  /* 0x0000000b000b7245 */ /* 0x000fe20000201000 */
[----:B------:R-:W-:Y:S01]  /*3f40*/  HADD2.F32 R13, -RZ, R104.H0_H0 ;  /* 0x20000068ff0d7230 */ /* 0x000fe20000004100 */
[----:B------:R-:W-:Y:S01]  /*3f50*/  ISETP.NE.AND P2, PT, R15, 0x1, PT ;  /* 0x000000010f00780c */ /* 0x000fe20003f45270 */
[----:B------:R-:W-:Y:S01]  /*3f60*/  BSSY.RECONVERGENT B0, `(.L_x_36509) ;  /* 0x000004d000007945 */ /* 0x000fe20003800200 */
[----:B------:R-:W-:Y:S01]  /*3f70*/  FSEL R88, R88, RZ, P3 ;  /* 0x000000ff58587208 */ /* 0x000fe20001800000 */
[----:B------:R-:W-:Y:S01]  /*3f80*/  FFMA.FTZ R12, R11, R210, 1.1641532182693481445e-10 ;  /* 0x2f0000000b0c7423 */ /* 0x000fe200000100d2 */
[----:B------:R-:W-:Y:S01]  /*3f90*/  FMUL.FTZ R13, R13, R212 ;  /* 0x000000d40d0d7220 */ /* 0x000fe20000410000 */
[----:B------:R-:W-:-:S03]  /*3fa0*/  IMAD.MOV.U32 R14, RZ, RZ, 0x2 ;  /* 0x00000002ff0e7424 */ /* 0x000fc600078e00ff */
[----:B------:R-:W-:Y:S02]  /*3fb0*/  FSETP.GTU.FTZ.AND P0, PT, R12, R211, PT ;  /* 0x000000d30c00720b */ /* 0x000fe40003f1c000 */
[----:B------:R-:W-:Y:S02]  /*3fc0*/  MOV R12, R10 ;  /* 0x0000000a000c7202 */ /* 0x000fe40000000f00 */
        /* <DEDUP_REMOVED lines=13> */
.L_x_36511:
        /* <DEDUP_REMOVED lines=13> */
.L_x_36513:
[----:B------:R-:W-:Y:S05]  /*4170*/  BSYNC.RECONVERGENT B1 ;  /* 0x0000000000017941 */ /* 0x000fea0003800200 */
.L_x_36512:
        /* <DEDUP_REMOVED lines=43> */
.L_x_36510:
[----:B------:R-:W-:Y:S05]  /*4430*/  BSYNC.RECONVERGENT B0 ;  /* 0x0000000000007941 */ /* 0x000fea0003800200 */
.L_x_36509:
[----:B------:R-:W-:Y:S01]  /*4440*/  ISETP.NE.AND P0, PT, R14, 0x1, PT ;  /* 0x000000010e00780c */ /* 0x000fe20003f05270 */
[----:B------:R-:W-:Y:S01]  /*4450*/  BSSY.RECONVERGENT B0, `(.L_x_36514) ;  /* 0x000004b000007945 */ /* 0x000fe20003800200 */
[----:B------:R-:W-:Y:S01]  /*4460*/  I2FP.F32.U32 R13, R12 ;  /* 0x0000000c000d7245 */ /* 0x000fe20000201000 */
[----:B------:R-:W-:-:S04]  /*4470*/  IMAD.MOV.U32 R16, RZ, RZ, 0x2 ;  /* 0x00000002ff107424 */ /* 0x000fc800078e00ff */
[----:B------:R-:W-:Y:S01]  /*4480*/  FFMA.FTZ R12, R13, R210, 1.1641532182693481445e-10 ;  /* 0x2f0000000d0c7423 */ /* 0x000fe200000100d2 */
[----:B------:R-:W-:-:S04]  /*4490*/  HADD2.F32 R13, -RZ, R20.H1_H1 ;  /* 0x30000014ff0d7230 */ /* 0x000fc80000004100 */
        /* <DEDUP_REMOVED lines=13> */
.L_x_36516:
        /* <DEDUP_REMOVED lines=13> */
.L_x_36518:
[----:B------:R-:W-:Y:S05]  /*4640*/  BSYNC.RECONVERGENT B1 ;  /* 0x0000000000017941 */ /* 0x000fea0003800200 */
.L_x_36517:
        /* <DEDUP_REMOVED lines=43> */
.L_x_36515:
[----:B------:R-:W-:Y:S05]  /*4900*/  BSYNC.RECONVERGENT B0 ;  /* 0x0000000000007941 */ /* 0x000fea0003800200 */
.L_x_36514:
[----:B------:R-:W-:Y:S01]  /*4910*/  I2FP.F32.U32 R13, R12 ;  /* 0x0000000c000d7245 */ /* 0x000fe20000201000 */
[----:B------:R-:W-:Y:S01]  /*4920*/  HADD2.F32 R15, -RZ, R104.H1_H1 ;  /* 0x30000068ff0f7230 */ /* 0x000fe20000004100 */
[----:B------:R-:W-:Y:S01]  /*4930*/  ISETP.NE.AND P2, PT, R16, 0x1, PT ;  /* 0x000000011000780c */ /* 0x000fe20003f45270 */
[----:B------:R-:W-:Y:S01]  /*4940*/  BSSY.RECONVERGENT B0, `(.L_x_36519) ;  /* 0x000004d000007945 */ /* 0x000fe20003800200 */
[----:B------:R-:W-:Y:S01]  /*4950*/  FSEL R14, R18, RZ, P3 ;  /* 0x000000ff120e7208 */ /* 0x000fe20001800000 */
[----:B------:R-:W-:Y:S01]  /*4960*/  FFMA.FTZ R12, R13, R210, 1.1641532182693481445e-10 ;  /* 0x2f0000000d0c7423 */ /* 0x000fe200000100d2 */
[----:B------:R-:W-:Y:S01]  /*4970*/  FMUL.FTZ R15, R15, R212 ;  /* 0x000000d40f0f7220 */ /* 0x000fe20000410000 */
[----:B------:R-:W-:Y:S02]  /*4980*/  HFMA2 R17, -RZ, RZ, 0, 1.1920928955078125e-07 ;  /* 0x00000002ff117431 */ /* 0x000fe400000001ff */
        /* <DEDUP_REMOVED lines=15> */
.L_x_36521:
        /* <DEDUP_REMOVED lines=13> */
.L_x_36523:
[----:B------:R-:W-:Y:S05]  /*4b50*/  BSYNC.RECONVERGENT B1 ;  /* 0x0000000000017941 */ /* 0x000fea0003800200 */
.L_x_36522:
        /* <DEDUP_REMOVED lines=43> */
.L_x_36520:
[----:B------:R-:W-:Y:S05]  /*4e10*/  BSYNC.RECONVERGENT B0 ;  /* 0x0000000000007941 */ /* 0x000fea0003800200 */
.L_x_36519:
        /* <DEDUP_REMOVED lines=19> */
.L_x_36526:
        /* <DEDUP_REMOVED lines=13> */
.L_x_36528:
[----:B------:R-:W-:Y:S05]  /*5020*/  BSYNC.RECONVERGENT B1 ;  /* 0x0000000000017941 */ /* 0x000fea0003800200 */
.L_x_36527:
        /* <DEDUP_REMOVED lines=43> */
.L_x_36525:
[----:B------:R-:W-:Y:S05]  /*52e0*/  BSYNC.RECONVERGENT B0 ;  /* 0x0000000000007941 */ /* 0x000fea0003800200 */
.L_x_36524:
        /* <DEDUP_REMOVED lines=23> */
.L_x_36531:
        /* <DEDUP_REMOVED lines=13> */
.L_x_36533:
[----:B------:R-:W-:Y:S05]  /*5530*/  BSYNC.RECONVERGENT B1 ;  /* 0x0000000000017941 */ /* 0x000fea0003800200 */
.L_x_36532:
        /* <DEDUP_REMOVED lines=43> */
.L_x_36530:
[----:B------:R-:W-:Y:S05]  /*57f0*/  BSYNC.RECONVERGENT B0 ;  /* 0x0000000000007941 */ /* 0x000fea0003800200 */
.L_x_36529:
[----:B------:R-:W-:Y:S01]  /*5800*/  ISETP.NE.AND P0, PT, R17, 0x1, PT ;  /* 0x000000011100780c */ /* 0x000fe20003f05270 */
[----:B------:R-:W-:Y:S01]  /*5810*/  HADD2.F32 R21, -RZ, R21.H1_H1 ;  /* 0x30000015ff157230 */ /* 0x000fe20000004100 */
        /* <DEDUP_REMOVED lines=16> */
.L_x_36536:
        /* <DEDUP_REMOVED lines=13> */
.L_x_36538:
[----:B------:R-:W-:Y:S05]  /*59f0*/  BSYNC.RECONVERGENT B1 ;  /* 0x0000000000017941 */ /* 0x000fea0003800200 */
.L_x_36537:
        /* <DEDUP_REMOVED lines=43> */
.L_x_36535:
[----:B------:R-:W-:Y:S05]  /*5cb0*/  BSYNC.RECONVERGENT B0 ;  /* 0x0000000000007941 */ /* 0x000fea0003800200 */
.L_x_36534:
[----:B------:R-:W-:Y:S01]  /*5cc0*/  I2FP.F32.U32 R15, R14 ;  /* 0x0000000e000f7245 */ /* 0x000fe20000201000 */
[----:B------:R-:W-:Y:S01]  /*5cd0*/  HADD2.F32 R17, -RZ, R105.H1_H1 ;  /* 0x30000069ff117230 */ /* 0x000fe20000004100 */
[----:B------:R-:W-:Y:S01]  /*5ce0*/  ISETP.NE.AND P3, PT, R27, 0x1, PT ;  /* 0x000000011b00780c */ /* 0x000fe20003f65270 */
[----:B------:R-:W-:Y:S01]  /*5cf0*/  BSSY.RECONVERGENT B0, `(.L_x_36539) ;  /* 0x000004d000007945 */ /* 0x000fe20003800200 */
[----:B------:R-:W-:Y:S01]  /*5d00*/  FSEL R16, R18, RZ, P2 ;  /* 0x000000ff12107208 */ /* 0x000fe20001000000 */
[----:B------:R-:W-:Y:S01]  /*5d10*/  FFMA.FTZ R14, R15, R210, 1.1641532182693481445e-10 ;  /* 0x2f0000000f0e7423 */ /* 0x000fe200000100d2 */
[----:B------:R-:W-:Y:S01]  /*5d20*/  FMUL.FTZ R17, R17, R212 ;  /* 0x000000d411117220 */ /* 0x000fe20000410000 */
[----:B------:R-:W-:Y:S01]  /*5d30*/  IMAD.MOV.U32 R18, RZ, RZ, 0x2 ;  /* 0x00000002ff127424 */ /* 0x000fe200078e00ff */
[----:B------:R-:W-:Y:S02]  /*5d40*/  MOV R15, R10 ;  /* 0x0000000a000f7202 */ /* 0x000fe40000000f00 */
        /* <DEDUP_REMOVED lines=14> */
.L_x_36541:
        /* <DEDUP_REMOVED lines=13> */
.L_x_36543:
[----:B------:R-:W-:Y:S05]  /*5f00*/  BSYNC.RECONVERGENT B1 ;  /* 0x0000000000017941 */ /* 0x000fea0003800200 */
.L_x_36542:
        /* <DEDUP_REMOVED lines=43> */
.L_x_36540:
[----:B------:R-:W-:Y:S05]  /*61c0*/  BSYNC.RECONVERGENT B0 ;  /* 0x0000000000007941 */ /* 0x000fea0003800200 */
.L_x_36539:
        /* <DEDUP_REMOVED lines=18> */
.L_x_36546:
        /* <DEDUP_REMOVED lines=13> */
.L_x_36548:
[----:B------:R-:W-:Y:S05]  /*63c0*/  BSYNC.RECONVERGENT B1 ;  /* 0x0000000000017941 */ /* 0x000fea0003800200 */
.L_x_36547:
        /* <DEDUP_REMOVED lines=43> */
.L_x_36545:
[----:B------:R-:W-:Y:S05]  /*6680*/  BSYNC.RECONVERGENT B0 ;  /* 0x0000000000007941 */ /* 0x000fea0003800200 */
.L_x_36544:
[----:B------:R-:W-:Y:S01]  /*6690*/  I2FP.F32.U32 R15, R15 ;  /* 0x0000000f000f7245 */ /* 0x000fe20000201000 */
[----:B------:R-:W-:Y:S01]  /*66a0*/  HADD2.F32 R17, -RZ, R106.H0_H0 ;  /* 0x2000006aff117230 */ /* 0x000fe20000004100 */
[----:B------:R-:W-:Y:S01]  /*66b0*/  FSEL R92, R92, RZ, P3 ;  /* 0x000000ff5c5c7208 */ /* 0x000fe20001800000 */
[----:B------:R-:W-:Y:S01]  /*66c0*/  BSSY.RECONVERGENT B0, `(.L_x_36549) ;  /* 0x000004d000007945 */ /* 0x000fe20003800200 */
        /* <DEDUP_REMOVED lines=19> */
.L_x_36551:
        /* <DEDUP_REMOVED lines=13> */
.L_x_36553:
[----:B------:R-:W-:Y:S05]  /*68d0*/  BSYNC.RECONVERGENT B1 ;  /* 0x0000000000017941 */ /* 0x000fea0003800200 */
.L_x_36552:
        /* <DEDUP_REMOVED lines=43> */
.L_x_36550:
[----:B------:R-:W-:Y:S05]  /*6b90*/  BSYNC.RECONVERGENT B0 ;  /* 0x0000000000007941 */ /* 0x000fea0003800200 */
.L_x_36549:
[----:B------:R-:W-:Y:S01]  /*6ba0*/  ISETP.NE.AND P4, PT, R27, 0x1, PT ;  /* 0x000000011b00780c */ /* 0x000fe20003f85270 */
[----:B------:R-:W-:Y:S01]  /*6bb0*/  BSSY.RECONVERGENT B0, `(.L_x_36554) ;  /* 0x000004a000007945 */ /* 0x000fe20003800200 */
[----:B------:R-:W-:-:S05]  /*6bc0*/  I2FP.F32.U32 R17, R16 ;  /* 0x0000001000117245 */ /* 0x000fca0000201000 */
[----:B------:R-:W-:Y:S01]  /*6bd0*/  FFMA.FTZ R16, R17, R210, 1.1641532182693481445e-10 ;  /* 0x2f00000011107423 */ /* 0x000fe200000100d2 */
[----:B------:R-:W-:Y:S02]  /*6be0*/  HADD2.F32 R17, -RZ, R22.H1_H1 ;  /* 0x30000016ff117230 */ /* 0x000fe40000004100 */
[----:B------:R-:W-:Y:S02]  /*6bf0*/  IMAD.MOV.U32 R22, RZ, RZ, 0x2 ;  /* 0x00000002ff167424 */ /* 0x000fe400078e00ff */
        /* <DEDUP_REMOVED lines=12> */
.L_x_36556:
        /* <DEDUP_REMOVED lines=13> */
.L_x_36558:
[----:B------:R-:W-:Y:S05]  /*6d90*/  BSYNC.RECONVERGENT B1 ;  /* 0x0000000000017941 */ /* 0x000fea0003800200 */
.L_x_36557:
        /* <DEDUP_REMOVED lines=43> */
.L_x_36555:
[----:B------:R-:W-:Y:S05]  /*7050*/  BSYNC.RECONVERGENT B0 ;  /* 0x0000000000007941 */ /* 0x000fea0003800200 */
.L_x_36554:
[----:B------:R-:W-:Y:S01]  /*7060*/  I2FP.F32.U32 R17, R16 ;  /* 0x0000001000117245 */ /* 0x000fe20000201000 */
[----:B------:R-:W-:Y:S01]  /*7070*/  HADD2.F32 R21, -RZ, R106.H1_H1 ;  /* 0x3000006aff157230 */ /* 0x000fe20000004100 */
[----:B------:R-:W-:Y:S01]  /*7080*/  FSEL R18, R18, RZ, P0 ;  /* 0x000000ff12127208 */ /* 0x000fe20000000000 */
        /* <DEDUP_REMOVED lines=20> */
.L_x_36561:
        /* <DEDUP_REMOVED lines=13> */
.L_x_36563:
[----:B------:R-:W-:Y:S05]  /*72a0*/  BSYNC.RECONVERGENT B1 ;  /* 0x0000000000017941 */ /* 0x000fea0003800200 */
.L_x_36562:
        /* <DEDUP_REMOVED lines=43> */
.L_x_36560:
[----:B------:R-:W-:Y:S05]  /*7560*/  BSYNC.RECONVERGENT B0 ;  /* 0x0000000000007941 */ /* 0x000fea0003800200 */
.L_x_36559:
        /* <DEDUP_REMOVED lines=18> */
.L_x_36566:
        /* <DEDUP_REMOVED lines=13> */
.L_x_36568:
[----:B------:R-:W-:Y:S05]  /*7760*/  BSYNC.RECONVERGENT B1 ;  /* 0x0000000000017941 */ /* 0x000fea0003800200 */
.L_x_36567:
        /* <DEDUP_REMOVED lines=43> */
.L_x_36565:
[----:B------:R-:W-:Y:S05]  /*7a20*/  BSYNC.RECONVERGENT B0 ;  /* 0x0000000000007941 */ /* 0x000fea0003800200 */
.L_x_36564:
[----:B------:R-:W-:Y:S01]  /*7a30*/  I2FP.F32.U32 R17, R17 ;  /* 0x0000001100117245 */ /* 0x000fe20000201000 */
[----:B------:R-:W-:Y:S01]  /*7a40*/  HADD2.F32 R21, -RZ, R107.H0_H0 ;  /* 0x2000006bff157230 */ /* 0x000fe20000004100 */
[----:B------:R-:W-:Y:S01]  /*7a50*/  FSEL R94, R94, RZ, P4 ;  /* 0x000000ff5e5e7208 */ /* 0x000fe20002000000 */
[----:B------:R-:W-:Y:S01]  /*7a60*/  BSSY.RECONVERGENT B0, `(.L_x_36569) ;  /* 0x000004d000007945 */ /* 0x000fe20003800200 */
[----:B------:R-:W-:Y:S02]  /*7a70*/  IMAD.MOV.U32 R29, RZ, RZ, 0x2 ;  /* 0x00000002ff1d7424 */ /* 0x000fe400078e00ff */
        /* <DEDUP_REMOVED lines=18> */
.L_x_36571:
        /* <DEDUP_REMOVED lines=13> */
.L_x_36573:
[----:B------:R-:W-:Y:S05]  /*7c70*/  BSYNC.RECONVERGENT B1 ;  /* 0x0000000000017941 */ /* 0x000fea0003800200 */
.L_x_36572:
        /* <DEDUP_REMOVED lines=43> */
.L_x_36570:
[----:B------:R-:W-:Y:S05]  /*7f30*/  BSYNC.RECONVERGENT B0 ;  /* 0x0000000000007941 */ /* 0x000fea0003800200 */
.L_x_36569:
        /* <DEDUP_REMOVED lines=18> */
.L_x_36576:
        /* <DEDUP_REMOVED lines=15> */
.L_x_36578:
[----:B------:R-:W-:Y:S05]  /*8150*/  BSYNC.RECONVERGENT B1 ;  /* 0x0000000000017941 */ /* 0x000fea0003800200 */
.L_x_36577:
        /* <DEDUP_REMOVED lines=43> */
.L_x_36575:
[----:B------:R-:W-:Y:S05]  /*8410*/  BSYNC.RECONVERGENT B0 ;  /* 0x0000000000007941 */ /* 0x000fea0003800200 */
.L_x_36574:
        /* <DEDUP_REMOVED lines=10> */
.L_x_36498:
        /* <DEDUP_REMOVED lines=14> */
[----:B------:R-:W-:-:S02]  /*85a0*/  LOP3.LUT R25, R23, R27, R34, 0xfe, !PT ;  /* 0x0000001b17197212 */ /* 0x000fc400078efe22 */
[----:B------:R-:W-:Y:S01]  /*85b0*/  SEL R24, RZ, 0x1, !P3 ;  /* 0x00000001ff187807 */ /* 0x000fe20005800000 */
[----:B------:R-:W3:Y:S01]  /*85c0*/  @P0 LDC.64 R30, c[0x0][0x398] ;  /* 0x0000e600ff1e0b82 */ /* 0x000ee20000000a00 */
[----:B------:R-:W-:Y:S01]  /*85d0*/  LOP3.LUT R22, R22, R20, R21, 0xfe, !PT ;  /* 0x0000001416167212 */ /* 0x000fe200078efe15 */
[----:B0-----:R-:W-:Y:S01]  /*85e0*/  IMAD.WIDE.U32 R20, R9, 0x20, R228 ;  /* 0x0000002009147825 */ /* 0x001fe200078e00e4 */
[----:B------:R-:W-:Y:S02]  /*85f0*/  SEL R23, RZ, 0x1, !P6 ;  /* 0x00000001ff177807 */ /* 0x000fe40007000000 */
[----:B------:R-:W-:Y:S02]  /*8600*/  LOP3.LUT R25, R25, R24, RZ, 0xfc, !PT ;  /* 0x0000001819197212 */ /* 0x000fe400078efcff */
[----:B------:R-:W-:Y:S01]  /*8610*/  LOP3.LUT R24, R22, R23, RZ, 0xfc, !PT ;  /* 0x0000001716187212 */ /* 0x000fe200078efcff */
[C---:B-1----:R-:W-:Y:S01]  /*8620*/  IMAD.WIDE.U32 R22, R9.reuse, 0x8, R226 ;  /* 0x0000000809167825 */ /* 0x042fe200078e00e2 */
[----:B------:R0:W-:Y:S01]  /*8630*/  STG.E.128 desc[UR6][R20.64], R88 ;  /* 0x0000005814007986 */ /* 0x0001e2000c101d06 */
[----:B------:R-:W-:-:S03]  /*8640*/  IADD3 R213, PT, PT, R9, 0x20, RZ ;  /* 0x0000002009d57810 */ /* 0x000fc60007ffe0ff */
[----:B------:R0:W-:Y:S02]  /*8650*/  STG.E.128 desc[UR6][R20.64+0x10], R92 ;  /* 0x0000105c14007986 */ /* 0x0001e4000c101d06 */
[C---:B------:R-:W-:Y:S02]  /*8660*/  IMAD.WIDE.U32 R28, R213.reuse, 0x10, R188 ;  /* 0x00000010d51c7825 */ /* 0x040fe400078e00bc */
[----:B------:R0:W-:Y:S02]  /*8670*/  STG.E.64 desc[UR6][R22.64], R24 ;  /* 0x0000001816007986 */ /* 0x0001e4000c101b06 */
        /* <DEDUP_REMOVED lines=23> */
.L_x_36579:
[----:B------:R2:W5:Y:S04]  /*87f0*/  @P0 LDG.E.128 R104, desc[UR6][R30.64] ;  /* 0x000000061e680981 */ /* 0x000568000c1e1d00 */
        /* <DEDUP_REMOVED lines=20> */
.L_x_36583:
        /* <DEDUP_REMOVED lines=13> */
.L_x_36585:
[----:B------:R-:W-:Y:S05]  /*8a10*/  BSYNC.RECONVERGENT B1 ;  /* 0x0000000000017941 */ /* 0x000fea0003800200 */
.L_x_36584:
        /* <DEDUP_REMOVED lines=42> */
.L_x_36582:
[----:B------:R-:W-:Y:S05]  /*8cc0*/  BSYNC.RECONVERGENT B0 ;  /* 0x0000000000007941 */ /* 0x000fea0003800200 */
.L_x_36581:
[----:B------:R-:W-:Y:S01]  /*8cd0*/  ISETP.NE.AND P2, PT, R13, 0x1, PT ;  /* 0x000000010d00780c */ /* 0x000fe20003f45270 */
[----:B------:R-:W-:Y:S01]  /*8ce0*/  BSSY.RECONVERGENT B0, `(.L_x_36586) ;  /* 0x000004b000007945 */ /* 0x000fe20003800200 */
[----:B------:R-:W-:Y:S01]  /*8cf0*/  I2FP.F32.U32 R11, R11 ;  /* 0x0000000b000b7245 */ /* 0x000fe20000201000 */
[----:B------:R-:W-:-:S04]  /*8d00*/  HFMA2 R14, -RZ, RZ, 0, 1.1920928955078125e-07 ;  /* 0x00000002ff0e7431 */ /* 0x000fc800000001ff */
[----:B------:R-:W-:Y:S01]  /*8d10*/  FFMA.FTZ R12, R11, R210, 1.1641532182693481445e-10 ;  /* 0x2f0000000b0c7423 */ /* 0x000fe200000100d2 */
[----:B-----5:R-:W-:-:S04]  /*8d20*/  HADD2.F32 R11, -RZ, R20.H0_H0 ;  /* 0x20000014ff0b7230 */ /* 0x020fc80000004100 */
[----:B------:R-:W-:Y:S01]  /*8d30*/  FSETP.LE.FTZ.AND P4, PT, R12, R211, PT ;  /* 0x000000d30c00720b */ /* 0x000fe20003f93000 */
[----:B------:R-:W-:Y:S02]  /*8d40*/  IMAD.MOV.U32 R12, RZ, RZ, R10 ;  /* 0x000000ffff0c7224 */ /* 0x000fe400078e000a */
[----:B------:R-:W-:Y:S01]  /*8d50*/  FMUL.FTZ R18, R11, R212 ;  /* 0x000000d40b127220 */ /* 0x000fe20000410000 */
[----:B--2---:R-:W-:Y:S01]  /*8d60*/  P2R R32, PR, RZ, 0x10 ;  /* 0x00000010ff207803 */ /* 0x004fe20000000000 */
        /* <DEDUP_REMOVED lines=9> */
.L_x_36588:
        /* <DEDUP_REMOVED lines=13> */
.L_x_36590:
[----:B------:R-:W-:Y:S05]  /*8ed0*/  BSYNC.RECONVERGENT B1 ;  /* 0x0000000000017941 */ /* 0x000fea0003800200 */
.L_x_36589:
        /* <DEDUP_REMOVED lines=43> */
.L_x_36587:
[----:B------:R-:W-:Y:S05]  /*9190*/  BSYNC.RECONVERGENT B0 ;  /* 0x0000000000007941 */ /* 0x000fea0003800200 */
.L_x_36586:
        /* <DEDUP_REMOVED lines=23> */
.L_x_36593:
        /* <DEDUP_REMOVED lines=13> */
.L_x_36595:
[----:B------:R-:W-:Y:S05]  /*93e0*/  BSYNC.RECONVERGENT B1 ;  /* 0x0000000000017941 */ /* 0x000fea0003800200 */
.L_x_36594:
        /* <DEDUP_REMOVED lines=43> */
.L_x_36592:
[----:B------:R-:W-:Y:S05]  /*96a0*/  BSYNC.RECONVERGENT B0 ;  /* 0x0000000000007941 */ /* 0x000fea0003800200 */
.L_x_36591:
        /* <DEDUP_REMOVED lines=19> */
.L_x_36598:
        /* <DEDUP_REMOVED lines=13> */
.L_x_36600:
[----:B------:R-:W-:Y:S05]  /*98b0*/  BSYNC.RECONVERGENT B1 ;  /* 0x0000000000017941 */ /* 0x000fea0003800200 */
.L_x_36599:
        /* <DEDUP_REMOVED lines=43> */
.L_x_36597:
[----:B------:R-:W-:Y:S05]  /*9b70*/  BSYNC.RECONVERGENT B0 ;  /* 0x0000000000007941 */ /* 0x000fea0003800200 */
.L_x_36596:
[----:B------:R-:W-:Y:S01]  /*9b80*/  I2FP.F32.U32 R13, R12 ;  /* 0x0000000c000d7245 */ /* 0x000fe20000201000 */
[----:B------:R-:W-:Y:S01]  /*9b90*/  HADD2.F32 R15, -RZ, R104.H1_H1 ;  /* 0x30000068ff0f7230 */ /* 0x000fe20000004100 */
        /* <DEDUP_REMOVED lines=21> */
.L_x_36603:
        /* <DEDUP_REMOVED lines=13> */
.L_x_36605:
[----:B------:R-:W-:Y:S05]  /*9dc0*/  BSYNC.RECONVERGENT B1 ;  /* 0x0000000000017941 */ /* 0x000fea0003800200 */
.L_x_36604:
        /* <DEDUP_REMOVED lines=43> */
.L_x_36602:
[----:B------:R-:W-:Y:S05]  /*a080*/  BSYNC.RECONVERGENT B0 ;  /* 0x0000000000007941 */ /* 0x000fea0003800200 */
.L_x_36601:
        /* <DEDUP_REMOVED lines=19> */
.L_x_36608:
        /* <DEDUP_REMOVED lines=13> */
.L_x_36610:
[----:B------:R-:W-:Y:S05]  /*a290*/  BSYNC.RECONVERGENT B1 ;  /* 0x0000000000017941 */ /* 0x000fea0003800200 */
.L_x_36609:
        /* <DEDUP_REMOVED lines=43> */
.L_x_36607:
[----:B------:R-:W-:Y:S05]  /*a550*/  BSYNC.RECONVERGENT B0 ;  /* 0x0000000000007941 */ /* 0x000fea0003800200 */
.L_x_36606:
        /* <DEDUP_REMOVED lines=23> */
.L_x_36613:
        /* <DEDUP_REMOVED lines=13> */
.L_x_36615:
[----:B------:R-:W-:Y:S05]  /*a7a0*/  BSYNC.RECONVERGENT B1 ;  /* 0x0000000000017941 */ /* 0x000fea0003800200 */
.L_x_36614:
        /* <DEDUP_REMOVED lines=43> */
.L_x_36612:
[----:B------:R-:W-:Y:S05]  /*aa60*/  BSYNC.RECONVERGENT B0 ;  /* 0x0000000000007941 */ /* 0x000fea0003800200 */
.L_x_36611:
        /* <DEDUP_REMOVED lines=19> */
.L_x_36618:
        /* <DEDUP_REMOVED lines=13> */
.L_x_36620:
[----:B------:R-:W-:Y:S05]  /*ac70*/  BSYNC.RECONVERGENT B1 ;  /* 0x0000000000017941 */ /* 0x000fea0003800200 */
.L_x_36619:
        /* <DEDUP_REMOVED lines=43> */
.L_x_36617:
[----:B------:R-:W-:Y:S05]  /*af30*/  BSYNC.RECONVERGENT B0 ;  /* 0x0000000000007941 */ /* 0x000fea0003800200 */
.L_x_36616:
[----:B------:R-:W-:Y:S01]  /*af40*/  I2FP.F32.U32 R15, R14 ;  /* 0x0000000e000f7245 */ /* 0x000fe20000201000 */
[----:B------:R-:W-:Y:S01]  /*af50*/  HADD2.F32 R17, -RZ, R105.H1_H1 ;  /* 0x30000069ff117230 */ /* 0x000fe20000004100 */
[----:B------:R-:W-:Y:S01]  /*af60*/  FSEL R16, R18, RZ, P4 ;  /* 0x000000ff12107208 */ /* 0x000fe20002000000 */
[----:B------:R-:W-:Y:S02]  /*af70*/  BSSY.RECONVERGENT B0, `(.L_x_36621) ;  /* 0x000004d000007945 */ /* 0x000fe40003800200 */
[----:B------:R-:W-:Y:S01]  /*af80*/  FFMA.FTZ R14, R15, R210, 1.1641532182693481445e-10 ;  /* 0x2f0000000f0e7423 */ /* 0x000fe200000100d2 */
[----:B------:R-:W-:Y:S01]  /*af90*/  FMUL.FTZ R17, R17, R212 ;  /* 0x000000d411117220 */ /* 0x000fe20000410000 */
[----:B------:R-:W-:-:S03]  /*afa0*/  MOV R15, R10 ;  /* 0x0000000a000f7202 */ /* 0x000fc60000000f00 */
        /* <DEDUP_REMOVED lines=16> */
.L_x_36623:
        /* <DEDUP_REMOVED lines=13> */
.L_x_36625:
[----:B------:R-:W-:Y:S05]  /*b180*/  BSYNC.RECONVERGENT B1 ;  /* 0x0000000000017941 */ /* 0x000fea0003800200 */
.L_x_36624:
        /* <DEDUP_REMOVED lines=43> */
.L_x_36622:
[----:B------:R-:W-:Y:S05]  /*b440*/  BSYNC.RECONVERGENT B0 ;  /* 0x0000000000007941 */ /* 0x000fea0003800200 */
.L_x_36621:
[----:B------:R-:W-:Y:S01]  /*b450*/  ISETP.NE.AND P3, PT, R17, 0x1, PT ;  /* 0x000000011100780c */ /* 0x000fe20003f65270 */
[----:B------:R-:W-:Y:S01]  /*b460*/  BSSY.RECONVERGENT B0, `(.L_x_36626) ;  /* 0x000004a000007945 */ /* 0x000fe20003800200 */
[----:B------:R-:W-:Y:S01]  /*b470*/  I2FP.F32.U32 R15, R15 ;  /* 0x0000000f000f7245 */ /* 0x000fe20000201000 */
[----:B------:R-:W-:-:S04]  /*b480*/  IMAD.MOV.U32 R20, RZ, RZ, 0x2 ;  /* 0x00000002ff147424 */ /* 0x000fc800078e00ff */
[----:B------:R-:W-:Y:S01]  /*b490*/  FFMA.FTZ R16, R15, R210, 1.1641532182693481445e-10 ;  /* 0x2f0000000f107423 */ /* 0x000fe200000100d2 */
[----:B------:R-:W-:-:S04]  /*b4a0*/  HADD2.F32 R15, -RZ, R22.H0_H0 ;  /* 0x20000016ff0f7230 */ /* 0x000fc80000004100 */
[----:B------:R-:W-:Y:S01]  /*b4b0*/  FSETP.LE.FTZ.AND P2, PT, R16, R211, PT ;  /* 0x000000d31000720b */ /* 0x000fe20003f53000 */
[----:B------:R-:W-:Y:S02]  /*b4c0*/  IMAD.MOV.U32 R16, RZ, RZ, R10 ;  /* 0x000000ffff107224 */ /* 0x000fe400078e000a */
[----:B------:R-:W-:Y:S01]  /*b4d0*/  FMUL.FTZ R18, R15, R212 ;  /* 0x000000d40f127220 */ /* 0x000fe20000410000 */
        /* <DEDUP_REMOVED lines=9> */
.L_x_36628:
        /* <DEDUP_REMOVED lines=13> */
.L_x_36630:
[----:B------:R-:W-:Y:S05]  /*b640*/  BSYNC.RECONVERGENT B1 ;  /* 0x0000000000017941 */ /* 0x000fea0003800200 */
.L_x_36629:
        /* <DEDUP_REMOVED lines=43> */
.L_x_36627:
[----:B------:R-:W-:Y:S05]  /*b900*/  BSYNC.RECONVERGENT B0 ;  /* 0x0000000000007941 */ /* 0x000fea0003800200 */
.L_x_36626:
[----:B------:R-:W-:Y:S01]  /*b910*/  I2FP.F32.U32 R15, R16 ;  /* 0x00000010000f7245 */ /* 0x000fe20000201000 */
[----:B------:R-:W-:Y:S01]  /*b920*/  HADD2.F32 R17, -RZ, R106.H0_H0 ;  /* 0x2000006aff117230 */ /* 0x000fe20000004100 */
        /* <DEDUP_REMOVED lines=8> */
[----:B------:R-:W-:Y:S02]  /*b9b0*/  ISETP.NE.AND P3, PT, R20, 0x1, PT ;  /* 0x000000011400780c */ /* 0x000fe40003f65270 */
[----:B------:R-:W-:-:S05]  /*b9c0*/  FSEL R17, R18, RZ, P2 ;  /* 0x000000ff12117208 */ /* 0x000fca0001000000 */
        /* <DEDUP_REMOVED lines=11> */
.L_x_36633:
        /* <DEDUP_REMOVED lines=13> */
.L_x_36635:
[----:B------:R-:W-:Y:S05]  /*bb50*/  BSYNC.RECONVERGENT B1 ;  /* 0x0000000000017941 */ /* 0x000fea0003800200 */
.L_x_36634:
        /* <DEDUP_REMOVED lines=43> */
.L_x_36632:
[----:B------:R-:W-:Y:S05]  /*be10*/  BSYNC.RECONVERGENT B0 ;  /* 0x0000000000007941 */ /* 0x000fea0003800200 */
.L_x_36631:
        /* <DEDUP_REMOVED lines=18> */
.L_x_36638:
        /* <DEDUP_REMOVED lines=13> */
.L_x_36640:
[----:B------:R-:W-:Y:S05]  /*c010*/  BSYNC.RECONVERGENT B1 ;  /* 0x0000000000017941 */ /* 0x000fea0003800200 */
.L_x_36639:
        /* <DEDUP_REMOVED lines=43> */
.L_x_36637:
[----:B------:R-:W-:Y:S05]  /*c2d0*/  BSYNC.RECONVERGENT B0 ;  /* 0x0000000000007941 */ /* 0x000fea0003800200 */
.L_x_36636:
        /* <DEDUP_REMOVED lines=23> */
.L_x_36643:
        /* <DEDUP_REMOVED lines=13> */
.L_x_36645:
[----:B------:R-:W-:Y:S05]  /*c520*/  BSYNC.RECONVERGENT B1 ;  /* 0x0000000000017941 */ /* 0x000fea0003800200 */
.L_x_36644:
        /* <DEDUP_REMOVED lines=43> */
.L_x_36642:
[----:B------:R-:W-:Y:S05]  /*c7e0*/  BSYNC.RECONVERGENT B0 ;  /* 0x0000000000007941 */ /* 0x000fea0003800200 */
.L_x_36641:
        /* <DEDUP_REMOVED lines=18> */
.L_x_36648:
        /* <DEDUP_REMOVED lines=13> */
.L_x_36650:
[----:B------:R-:W-:Y:S05]  /*c9e0*/  BSYNC.RECONVERGENT B1 ;  /* 0x0000000000017941 */ /* 0x000fea0003800200 */
.L_x_36649:
        /* <DEDUP_REMOVED lines=43> */
.L_x_36647:
[----:B------:R-:W-:Y:S05]  /*cca0*/  BSYNC.RECONVERGENT B0 ;  /* 0x0000000000007941 */ /* 0x000fea0003800200 */
.L_x_36646:
[----:B------:R-:W-:Y:S01]  /*ccb0*/  I2FP.F32.U32 R17, R17 ;  /* 0x0000001100117245 */ /* 0x000fe20000201000 */
[----:B------:R-:W-:Y:S01]  /*ccc0*/  HADD2.F32 R21, -RZ, R107.H0_H0 ;  /* 0x2000006bff157230 */ /* 0x000fe20000004100 */
[----:B------:R-:W-:Y:S03]  /*ccd0*/  BSSY.RECONVERGENT B0, `(.L_x_36651) ;  /* 0x000004e000007945 */ /* 0x000fe60003800200 */
[----:B------:R-:W-:Y:S01]  /*cce0*/  FFMA.FTZ R18, R17, R210, 1.1641532182693481445e-10 ;  /* 0x2f00000011127423 */ /* 0x000fe200000100d2 */
[----:B------:R-:W-:-:S04]  /*ccf0*/  FMUL.FTZ R21, R21, R212 ;  /* 0x000000d415157220 */ /* 0x000fc80000410000 */
[----:B------:R-:W-:Y:S02]  /*cd00*/  FSETP.GTU.FTZ.AND P5, PT, R18, R211, PT ;  /* 0x000000d31200720b */ /* 0x000fe40003fbc000 */
[----:B------:R-:W-:Y:S02]  /*cd10*/  MOV R18, R10 ;  /* 0x0000000a00127202 */ /* 0x000fe40000000f00 */
[----:B------:R-:W-:Y:S02]  /*cd20*/  FSEL R82, R21, RZ, !P5 ;  /* 0x000000ff15527208 */ /* 0x000fe40006800000 */
[----:B------:R-:W-:Y:S02]  /*cd30*/  SEL R17, RZ, 0x1, P5 ;  /* 0x00000001ff117807 */ /* 0x000fe40002800000 */
[----:B------:R-:W-:Y:S02]  /*cd40*/  ISETP.NE.AND P5, PT, R20, 0x1, PT ;  /* 0x000000011400780c */ /* 0x000fe40003fa5270 */
[----:B------:R-:W-:Y:S01]  /*cd50*/  FSEL R21, R22, RZ, P4 ;  /* 0x000000ff16157208 */ /* 0x000fe20002000000 */
[----:B------:R-:W-:-:S04]  /*cd60*/  IMAD.MOV.U32 R22, RZ, RZ, 0x2 ;  /* 0x00000002ff167424 */ /* 0x000fc800078e00ff */
        /* <DEDUP_REMOVED lines=11> */
.L_x_36653:
        /* <DEDUP_REMOVED lines=13> */
.L_x_36655:
[----:B------:R-:W-:Y:S05]  /*cef0*/  BSYNC.RECONVERGENT B1 ;  /* 0x0000000000017941 */ /* 0x000fea0003800200 */
.L_x_36654:
        /* <DEDUP_REMOVED lines=43> */
.L_x_36652:
[----:B------:R-:W-:Y:S05]  /*d1b0*/  BSYNC.RECONVERGENT B0 ;  /* 0x0000000000007941 */ /* 0x000fea0003800200 */
.L_x_36651:
        /* <DEDUP_REMOVED lines=18> */
.L_x_36658:
        /* <DEDUP_REMOVED lines=15> */
.L_x_36660:
[----:B------:R-:W-:Y:S05]  /*d3d0*/  BSYNC.RECONVERGENT B1 ;  /* 0x0000000000017941 */ /* 0x000fea0003800200 */
.L_x_36659:
        /* <DEDUP_REMOVED lines=43> */
.L_x_36657:
[----:B------:R-:W-:Y:S05]  /*d690*/  BSYNC.RECONVERGENT B0 ;  /* 0x0000000000007941 */ /* 0x000fea0003800200 */
.L_x_36656:
        /* <DEDUP_REMOVED lines=11> */
.L_x_36580:
        /* <DEDUP_REMOVED lines=16> */
.L_x_36664:
        /* <DEDUP_REMOVED lines=13> */
.L_x_36666:
[----:B------:R-:W-:Y:S05]  /*d920*/  BSYNC.RECONVERGENT B1 ;  /* 0x0000000000017941 */ /* 0x000fea0003800200 */
.L_x_36665:
[----:B--2---:R-:W-:Y:S01]  /*d930*/  IMAD.WIDE.U32 R28, R0, -0x326172a9, RZ ;  /* 0xcd9e8d57001c7825 */ /* 0x004fe200078e00ff */
        /* <DEDUP_REMOVED lines=42> */
.L_x_36663:
[----:B------:R-:W-:Y:S05]  /*dbe0*/  BSYNC.RECONVERGENT B0 ;  /* 0x0000000000007941 */ /* 0x000fea0003800200 */
.L_x_36662:
[----:B------:R-:W-:Y:S01]  /*dbf0*/  ISETP.NE.AND P2, PT, R27, 0x1, PT ;  /* 0x000000011b00780c */ /* 0x000fe20003f45270 */
[----:B------:R-:W-:Y:S01]  /*dc00*/  BSSY.RECONVERGENT B0, `(.L_x_36667) ;  /* 0x000004a000007945 */ /* 0x000fe20003800200 */
[----:B------:R-:W-:Y:S01]  /*dc10*/  I2FP.F32.U32 R25, R25 ;  /* 0x0000001900197245 */ /* 0x000fe20000201000 */
[----:B--2---:R-:W-:-:S04]  /*dc20*/  IMAD.MOV.U32 R28, RZ, RZ, 0x2 ;  /* 0x00000002ff1c7424 */ /* 0x004fc800078e00ff */
[----:B------:R-:W-:Y:S01]  /*dc30*/  FFMA.FTZ R26, R25, R210, 1.1641532182693481445e-10 ;  /* 0x2f000000191a7423 */ /* 0x000fe200000100d2 */
[----:B-----5:R-:W-:-:S04]  /*dc40*/  HADD2.F32 R25, -RZ, R20.H0_H0 ;  /* 0x20000014ff197230 */ /* 0x020fc80000004100 */
        /* <DEDUP_REMOVED lines=12> */
.L_x_36669:
        /* <DEDUP_REMOVED lines=13> */
.L_x_36671:
[----:B------:R-:W-:Y:S05]  /*dde0*/  BSYNC.RECONVERGENT B1 ;  /* 0x0000000000017941 */ /* 0x000fea0003800200 */
.L_x_36670:
        /* <DEDUP_REMOVED lines=43> */
.L_x_36668:
[----:B------:R-:W-:Y:S05]  /*e0a0*/  BSYNC.RECONVERGENT B0 ;  /* 0x0000000000007941 */ /* 0x000fea0003800200 */
.L_x_36667:
[----:B------:R-:W-:Y:S01]  /*e0b0*/  ISETP.NE.AND P2, PT, R28, 0x1, PT ;  /* 0x000000011c00780c */ /* 0x000fe20003f45270 */
[----:B------:R-:W-:Y:S01]  /*e0c0*/  BSSY.RECONVERGENT B0, `(.L_x_36672) ;  /* 0x000004a000007945 */ /* 0x000fe20003800200 */
[----:B------:R-:W-:-:S05]  /*e0d0*/  I2FP.F32.U32 R27, R26 ;  /* 0x0000001a001b7245 */ /* 0x000fca0000201000 */
[----:B------:R-:W-:Y:S01]  /*e0e0*/  FFMA.FTZ R26, R27, R210, 1.1641532182693481445e-10 ;  /* 0x2f0000001b1a7423 */ /* 0x000fe200000100d2 */
[----:B------:R-:W-:Y:S02]  /*e0f0*/  HADD2.F32 R27, -RZ, R20.H1_H1 ;  /* 0x30000014ff1b7230 */ /* 0x000fe40000004100 */
[----:B------:R-:W-:Y:S02]  /*e100*/  IMAD.MOV.U32 R20, RZ, RZ, R10 ;  /* 0x000000ffff147224 */ /* 0x000fe400078e000a */
[----:B------:R-:W-:Y:S01]  /*e110*/  FSETP.LE.FTZ.AND P3, PT, R26, R211, PT ;  /* 0x000000d31a00720b */ /* 0x000fe20003f73000 */
[----:B------:R-:W-:-:S03]  /*e120*/  IMAD.MOV.U32 R26, RZ, RZ, 0x2 ;  /* 0x00000002ff1a7424 */ /* 0x000fc600078e00ff */
        /* <DEDUP_REMOVED lines=10> */
.L_x_36674:
        /* <DEDUP_REMOVED lines=13> */
.L_x_36676:
[----:B------:R-:W-:Y:S05]  /*e2a0*/  BSYNC.RECONVERGENT B1 ;  /* 0x0000000000017941 */ /* 0x000fea0003800200 */
.L_x_36675:
        /* <DEDUP_REMOVED lines=43> */
.L_x_36673:
[----:B------:R-:W-:Y:S05]  /*e560*/  BSYNC.RECONVERGENT B0 ;  /* 0x0000000000007941 */ /* 0x000fea0003800200 */
.L_x_36672:
[----:B------:R-:W-:Y:S01]  /*e570*/  ISETP.NE.AND P2, PT, R26, 0x1, PT ;  /* 0x000000011a00780c */ /* 0x000fe20003f45270 */
[----:B------:R-:W-:Y:S01]  /*e580*/  BSSY.RECONVERGENT B0, `(.L_x_36677) ;  /* 0x000004a000007945 */ /* 0x000fe20003800200 */
[----:B------:R-:W-:Y:S01]  /*e590*/  I2FP.F32.U32 R29, R20 ;  /* 0x00000014001d7245 */ /* 0x000fe20000201000 */
[----:B------:R-:W-:-:S04]  /*e5a0*/  HFMA2 R28, -RZ, RZ, 0, 1.1920928955078125e-07 ;  /* 0x00000002ff1c7431 */ /* 0x000fc800000001ff */
        /* <DEDUP_REMOVED lines=14> */
.L_x_36679:
        /* <DEDUP_REMOVED lines=13> */
.L_x_36681:
[----:B------:R-:W-:Y:S05]  /*e760*/  BSYNC.RECONVERGENT B1 ;  /* 0x0000000000017941 */ /* 0x000fea0003800200 */
.L_x_36680:
        /* <DEDUP_REMOVED lines=43> */
.L_x_36678:
[----:B------:R-:W-:Y:S05]  /*ea20*/  BSYNC.RECONVERGENT B0 ;  /* 0x0000000000007941 */ /* 0x000fea0003800200 */
.L_x_36677:
[----:B------:R-:W-:Y:S01]  /*ea30*/  ISETP.NE.AND P2, PT, R28, 0x1, PT ;  /* 0x000000011c00780c */ /* 0x000fe20003f45270 */
[----:B------:R-:W-:Y:S01]  /*ea40*/  BSSY.RECONVERGENT B0, `(.L_x_36682) ;  /* 0x000004a000007945 */ /* 0x000fe20003800200 */
[----:B------:R-:W-:Y:S01]  /*ea50*/  I2FP.F32.U32 R31, R20 ;  /* 0x00000014001f7245 */ /* 0x000fe20000201000 */
[----:B------:R-:W-:Y:S02]  /*ea60*/  HADD2.F32 R21, -RZ, R21.H1_H1 ;  /* 0x30000015ff157230 */ /* 0x000fe40000004100 */
        /* <DEDUP_REMOVED lines=14> */
.L_x_36684:
        /* <DEDUP_REMOVED lines=13> */
.L_x_36686:
[----:B------:R-:W-:Y:S05]  /*ec20*/  BSYNC.RECONVERGENT B1 ;  /* 0x0000000000017941 */ /* 0x000fea0003800200 */
.L_x_36685:
        /* <DEDUP_REMOVED lines=43> */
.L_x_36683:
[----:B------:R-:W-:Y:S05]  /*eee0*/  BSYNC.RECONVERGENT B0 ;  /* 0x0000000000007941 */ /* 0x000fea0003800200 */
.L_x_36682:
[----:B------:R-:W-:Y:S01]  /*eef0*/  ISETP.NE.AND P3, PT, R26, 0x1, PT ;  /* 0x000000011a00780c */ /* 0x000fe20003f65270 */
[----:B------:R-:W-:Y:S01]  /*ef00*/  BSSY.RECONVERGENT B0, `(.L_x_36687) ;  /* 0x0000049000007945 */ /* 0x000fe20003800200 */
[----:B------:R-:W-:Y:S01]  /*ef10*/  I2FP.F32.U32 R31, R20 ;  /* 0x00000014001f7245 */ /* 0x000fe20000201000 */
[----:B------:R-:W-:-:S04]  /*ef20*/  IMAD.MOV.U32 R28, RZ, RZ, 0x2 ;  /* 0x00000002ff1c7424 */ /* 0x000fc800078e00ff */
[----:B------:R-:W-:Y:S01]  /*ef30*/  FFMA.FTZ R20, R31, R210, 1.1641532182693481445e-10 ;  /* 0x2f0000001f147423 */ /* 0x000fe200000100d2 */
[----:B------:R-:W-:-:S04]  /*ef40*/  HADD2.F32 R31, -RZ, R22.H0_H0 ;  /* 0x20000016ff1f7230 */ /* 0x000fc80000004100 */
        /* <DEDUP_REMOVED lines=11> */
.L_x_36689:
        /* <DEDUP_REMOVED lines=13> */
.L_x_36691:
[----:B------:R-:W-:Y:S05]  /*f0d0*/  BSYNC.RECONVERGENT B1 ;  /* 0x0000000000017941 */ /* 0x000fea0003800200 */
.L_x_36690:
        /* <DEDUP_REMOVED lines=43> */
.L_x_36688:
[----:B------:R-:W-:Y:S05]  /*f390*/  BSYNC.RECONVERGENT B0 ;  /* 0x0000000000007941 */ /* 0x000fea0003800200 */
.L_x_36687:
[----:B------:R-:W-:Y:S01]  /*f3a0*/  ISETP.NE.AND P4, PT, R28, 0x1, PT ;  /* 0x000000011c00780c */ /* 0x000fe20003f85270 */
[----:B------:R-:W-:Y:S01]  /*f3b0*/  BSSY.RECONVERGENT B0, `(.L_x_36692) ;  /* 0x0000049000007945 */ /* 0x000fe20003800200 */
[----:B------:R-:W-:Y:S01]  /*f3c0*/  I2FP.F32.U32 R33, R20 ;  /* 0x0000001400217245 */ /* 0x000fe20000201000 */
[----:B------:R-:W-:-:S04]  /*f3d0*/  HFMA2 R26, -RZ, RZ, 0, 1.1920928955078125e-07 ;  /* 0x00000002ff1a7431 */ /* 0x000fc800000001ff */
        /* <DEDUP_REMOVED lines=13> */
.L_x_36694:
        /* <DEDUP_REMOVED lines=13> */
.L_x_36696:
[----:B------:R-:W-:Y:S05]  /*f580*/  BSYNC.RECONVERGENT B1 ;  /* 0x0000000000017941 */ /* 0x000fea0003800200 */
.L_x_36695:
        /* <DEDUP_REMOVED lines=43> */
.L_x_36693:
[----:B------:R-:W-:Y:S05]  /*f840*/  BSYNC.RECONVERGENT B0 ;  /* 0x0000000000007941 */ /* 0x000fea0003800200 */
.L_x_36692:
        /* <DEDUP_REMOVED lines=17> */
.L_x_36699:
        /* <DEDUP_REMOVED lines=13> */
.L_x_36701:
[----:B------:R-:W-:Y:S05]  /*fa30*/  BSYNC.RECONVERGENT B1 ;  /* 0x0000000000017941 */ /* 0x000fea0003800200 */
.L_x_36700:
        /* <DEDUP_REMOVED lines=43> */
.L_x_36698:
[----:B------:R-:W-:Y:S05]  /*fcf0*/  BSYNC.RECONVERGENT B0 ;  /* 0x0000000000007941 */ /* 0x000fea0003800200 */
.L_x_36697:
[----:B------:R-:W-:Y:S01]  /*fd00*/  HADD2.F32 R35, -RZ, R23.H1_H1 ;  /* 0x30000017ff237230 */ /* 0x000fe20000004100 */
[----:B------:R-:W-:Y:S01]  /*fd10*/  P2R R26, PR, RZ, 0x2 ;  /* 0x00000002ff1a7803 */ /* 0x000fe20000000000 */
[----:B------:R-:W-:Y:S01]  /*fd20*/  FMUL.FTZ R25, R25, R212 ;  /* 0x000000d419197220 */ /* 0x000fe20000410000 */
        /* <DEDUP_REMOVED lines=34> */
.L_x_36661:
[----:B------:R-:W-:Y:S01]  /*ff50*/  SEL R23, RZ, 0x1000000, !P5 ;  /* 0x01000000ff177807 */ /* 0x000fe20006800000 */
[----:B------:R-:W-:Y:S01]  /*ff60*/  IMAD.WIDE.U32 R28, R213, 0x8, R226 ;  /* 0x00000008d51c7825 */ /* 0x000fe200078e00e2 */
[----:B------:R-:W-:Y:S01]  /*ff70*/  SEL R22, RZ, 0x10000, !P4 ;  /* 0x00010000ff167807 */ /* 0x000fe20006000000 */
[----:B------:R-:W0:Y:S01]  /*ff80*/  @P0 LDC.64 R26, c[0x0][0x398] ;  /* 0x0000e600ff1a0b82 */ /* 0x000e220000000a00 */
[----:B------:R-:W-:Y:S01]  /*ff90*/  SEL R33, RZ, 0x100, !P3 ;  /* 0x00000100ff217807 */ /* 0x000fe20005800000 */
[----:B------:R-:W-:Y:S01]  /*ffa0*/  VIADD R216, R9, 0x40 ;  /* 0x0000004009d87836 */ /* 0x000fe20000000000 */
[----:B------:R-:W-:Y:S02]  /*ffb0*/  ISETP.NE.AND P5, PT, R42, RZ, PT ;  /* 0x000000ff2a00720c */ /* 0x000fe40003fa5270 */
[----:B------:R-:W-:Y:S02]  /*ffc0*/  ISETP.NE.AND P4, PT, R43, RZ, PT ;  /* 0x000000ff2b00720c */ /* 0x000fe40003f85270 */
[----:B------:R-:W-:Y:S01]  /*ffd0*/  ISETP.NE.AND P3, PT, R44, RZ, PT ;  /* 0x000000ff2c00720c */ /* 0x000fe20003f65270 */
[----:B------:R-:W1:Y:S01]  /*ffe0*/  @P1 LDC.64 R30, c[0x0][0x3a0] ;  /* 0x0000e800ff1e1b82 */ /* 0x000e620000000a00 */
[----:B------:R-:W-:-:S02]  /*fff0*/  SEL R21, RZ, 0x10000, !P4 ;  /* 0x00010000ff157807 */ /* 0x000fc40006000000 */
[----:B------:R-:W-:Y:S02]  /*10000*/  SEL R25, RZ, 0x1000000, !P3 ;  /* 0x01000000ff197807 */ /* 0x000fe40005800000 */
[----:B------:R-:W-:Y:S02]  /*10010*/  SEL R20, RZ, 0x100, !P5 ;  /* 0x00000100ff147807 */ /* 0x000fe40006800000 */
[----:B------:R-:W-:Y:S02]  /*10020*/  ISETP.NE.AND P6, PT, R32, RZ, PT ;  /* 0x000000ff2000720c */ /* 0x000fe40003fc5270 */
[----:B------:R-:W-:Y:S01]  /*10030*/  LOP3.LUT R33, R33, R23, R22, 0xfe, !PT ;  /* 0x0000001721217212 */ /* 0x000fe200078efe16 */
[----:B------:R-:W-:Y:S01]  /*10040*/  IMAD.WIDE.U32 R22, R213, 0x20, R228 ;  /* 0x00000020d5167825 */ /* 0x000fe200078e00e4 */
[----:B------:R-:W-:Y:S02]  /*10050*/  LOP3.LUT R20, R20, R25, R21, 0xfe, !PT ;  /* 0x0000001914147212 */ /* 0x000fe400078efe15 */
[----:B------:R-:W-:-:S02]  /*10060*/  SEL R32, RZ, 0x1, !P2 ;  /* 0x00000001ff207807 */ /* 0x000fc40005000000 */
[----:B------:R-:W-:Y:S01]  /*10070*/  SEL R21, RZ, 0x1, !P6 ;  /* 0x00000001ff157807 */ /* 0x000fe20007000000 */
[----:B------:R2:W-:Y:S01]  /*10080*/  STG.E.128 desc[UR6][R22.64], R84 ;  /* 0x0000005416007986 */ /* 0x0005e2000c101d06 */
[----:B------:R-:W-:Y:S01]  /*10090*/  LOP3.LUT R33, R33, R32, RZ, 0xfc, !PT ;  /* 0x0000002021217212 */ /* 0x000fe200078efcff */
[----:B0-----:R-:W-:Y:S01]  /*100a0*/  @P0 IMAD.WIDE.U32 R26, R216, 0x10, R26 ;  /* 0x00000010d81a0825 */ /* 0x001fe200078e001a */
[----:B------:R-:W-:Y:S01]  /*100b0*/  LOP3.LUT R32, R20, R21, RZ, 0xfc, !PT ;  /* 0x0000001514207212 */ /* 0x000fe200078efcff */
[----:B------:R2:W-:Y:S02]  /*100c0*/  STG.E.128 desc[UR6][R22.64+0x10], R80 ;  /* 0x0000105016007986 */ /* 0x0005e4000c101d06 */
[C---:B------:R-:W-:Y:S02]  /*100d0*/  IMAD.WIDE.U32 R20, R216.reuse, 0x10, R188 ;  /* 0x00000010d8147825 */ /* 0x040fe400078e00bc */
[----:B------:R2:W-:Y:S02]  /*100e0*/  STG.E.64 desc[UR6][R28.64], R32 ;  /* 0x000000201c007986 */ /* 0x0005e4000c101b06 */
[----:B-1----:R-:W-:Y:S01]  /*100f0*/  @P1 IMAD.WIDE.U32 R30, R216, 0x20, R30 ;  /* 0x00000020d81e1825 */ /* 0x002fe200078e001e */
[----:B------:R-:W-:Y:S06]  /*10100*/  @!P0 BRA `(.L_x_36702) ;  /* 0x0000000000508947 */ /* 0x000fec0003800000 */
        /* <DEDUP_REMOVED lines=20> */
.L_x_36702:
[----:B------:R1:W5:Y:S04]  /*10250*/  @P0 LDG.E.128 R104, desc[UR6][R26.64] ;  /* 0x000000061a680981 */ /* 0x000368000c1e1d00 */
[----:B------:R1:W5:Y:S04]  /*10260*/  @P1 LDG.E.128 R100, desc[UR6][R30.64] ;  /* 0x000000061e641981 */ /* 0x000368000c1e1d00 */
[----:B------:R1:W5:Y:S04]  /*10270*/  @P1 LDG.E.128 R96, desc[UR6][R30.64+0x10] ;  /* 0x000010061e601981 */ /* 0x000368000c1e1d00 */
[----:B0-2---:R-:W5:Y:S01]  /*10280*/  LDG.E.128 R20, desc[UR6][R20.64] ;  /* 0x0000000614147981 */ /* 0x005f62000c1e1d00 */
        /* <DEDUP_REMOVED lines=17> */
.L_x_36706:
        /* <DEDUP_REMOVED lines=13> */
.L_x_36708:
[----:B------:R-:W-:Y:S05]  /*10470*/  BSYNC.RECONVERGENT B1 ;  /* 0x0000000000017941 */ /* 0x000fea0003800200 */
.L_x_36707:
        /* <DEDUP_REMOVED lines=42> */
.L_x_36705:
[----:B------:R-:W-:Y:S05]  /*10720*/  BSYNC.RECONVERGENT B0 ;  /* 0x0000000000007941 */ /* 0x000fea0003800200 */
.L_x_36704:
[----:B------:R-:W-:Y:S01]  /*10730*/  ISETP.NE.AND P2, PT, R13, 0x1, PT ;  /* 0x000000010d00780c */ /* 0x000fe20003f45270 */
[----:B------:R-:W-:Y:S01]  /*10740*/  BSSY.RECONVERGENT B0, `(.L_x_36709) ;  /* 0x000004b000007945 */ /* 0x000fe20003800200 */
[----:B------:R-:W-:Y:S01]  /*10750*/  I2FP.F32.U32 R11, R11 ;  /* 0x0000000b000b7245 */ /* 0x000fe20000201000 */
[----:B------:R-:W-:-:S04]  /*10760*/  IMAD.MOV.U32 R14, RZ, RZ, 0x2 ;  /* 0x00000002ff0e7424 */ /* 0x000fc800078e00ff */
[----:B------:R-:W-:Y:S01]  /*10770*/  FFMA.FTZ R12, R11, R210, 1.1641532182693481445e-10 ;  /* 0x2f0000000b0c7423 */ /* 0x000fe200000100d2 */
[----:B-----5:R-:W-:-:S04]  /*10780*/  HADD2.F32 R11, -RZ, R20.H0_H0 ;  /* 0x20000014ff0b7230 */ /* 0x020fc80000004100 */
        /* <DEDUP_REMOVED lines=13> */
.L_x_36711:
        /* <DEDUP_REMOVED lines=13> */
.L_x_36713:
[----:B------:R-:W-:Y:S05]  /*10930*/  BSYNC.RECONVERGENT B1 ;  /* 0x0000000000017941 */ /* 0x000fea0003800200 */
.L_x_36712:
        /* <DEDUP_REMOVED lines=43> */
.L_x_36710:
[----:B------:R-:W-:Y:S05]  /*10bf0*/  BSYNC.RECONVERGENT B0 ;  /* 0x0000000000007941 */ /* 0x000fea0003800200 */
.L_x_36709:
[----:B------:R-:W-:Y:S01]  /*10c00*/  I2FP.F32.U32 R11, R12 ;  /* 0x0000000c000b7245 */ /* 0x000fe20000201000 */
[----:B------:R-:W-:Y:S01]  /*10c10*/  HADD2.F32 R13, -RZ, R104.H0_H0 ;  /* 0x20000068ff0d7230 */ /* 0x000fe20000004100 */
[----:B------:R-:W-:Y:S01]  /*10c20*/  ISETP.NE.AND P3, PT, R14, 0x1, PT ;  /* 0x000000010e00780c */ /* 0x000fe20003f65270 */
[----:B------:R-:W-:Y:S01]  /*10c30*/  BSSY.RECONVERGENT B0, `(.L_x_36714) ;  /* 0x000004d000007945 */ /* 0x000fe20003800200 */
[----:B------:R-:W-:Y:S02]  /*10c40*/  HFMA2 R15, -RZ, RZ, 0, 1.1920928955078125e-07 ;  /* 0x00000002ff0f7431 */ /* 0x000fe400000001ff */
        /* <DEDUP_REMOVED lines=18> */
.L_x_36716:
        /* <DEDUP_REMOVED lines=13> */
.L_x_36718:
[----:B------:R-:W-:Y:S05]  /*10e40*/  BSYNC.RECONVERGENT B1 ;  /* 0x0000000000017941 */ /* 0x000fea0003800200 */
.L_x_36717:
        /* <DEDUP_REMOVED lines=43> */
.L_x_36715:
[----:B------:R-:W-:Y:S05]  /*11100*/  BSYNC.RECONVERGENT B0 ;  /* 0x0000000000007941 */ /* 0x000fea0003800200 */
.L_x_36714:
        /* <DEDUP_REMOVED lines=19> */
.L_x_36721:
        /* <DEDUP_REMOVED lines=13> */
.L_x_36723:
[----:B------:R-:W-:Y:S05]  /*11310*/  BSYNC.RECONVERGENT B1 ;  /* 0x0000000000017941 */ /* 0x000fea0003800200 */
.L_x_36722:
        /* <DEDUP_REMOVED lines=43> */
.L_x_36720:
[----:B------:R-:W-:Y:S05]  /*115d0*/  BSYNC.RECONVERGENT B0 ;  /* 0x0000000000007941 */ /* 0x000fea0003800200 */
.L_x_36719:
        /* <DEDUP_REMOVED lines=10> */
[----:B------:R-:W-:Y:S01]  /*11680*/  IMAD.MOV.U32 R15, RZ, RZ, 0x2 ;  /* 0x00000002ff0f7424 */ /* 0x000fe200078e00ff */
        /* <DEDUP_REMOVED lines=12> */
.L_x_36726:
        /* <DEDUP_REMOVED lines=13> */
.L_x_36728:
[----:B------:R-:W-:Y:S05]  /*11820*/  BSYNC.RECONVERGENT B1 ;  /* 0x0000000000017941 */ /* 0x000fea0003800200 */
.L_x_36727:
        /* <DEDUP_REMOVED lines=43> */
.L_x_36725:
[----:B------:R-:W-:Y:S05]  /*11ae0*/  BSYNC.RECONVERGENT B0 ;  /* 0x0000000000007941 */ /* 0x000fea0003800200 */
.L_x_36724:
[----:B------:R-:W-:Y:S01]  /*11af0*/  ISETP.NE.AND P2, PT, R15, 0x1, PT ;  /* 0x000000010f00780c */ /* 0x000fe20003f45270 */
[----:B------:R-:W-:Y:S01]  /*11b00*/  BSSY.RECONVERGENT B0, `(.L_x_36729) ;  /* 0x000004b000007945 */ /* 0x000fe20003800200 */
[----:B------:R-:W-:Y:S01]  /*11b10*/  I2FP.F32.U32 R13, R13 ;  /* 0x0000000d000d7245 */ /* 0x000fe20000201000 */
[----:B------:R-:W-:-:S04]  /*11b20*/  HFMA2 R16, -RZ, RZ, 0, 1.1920928955078125e-07 ;  /* 0x00000002ff107431 */ /* 0x000fc800000001ff */
[----:B------:R-:W-:Y:S01]  /*11b30*/  FFMA.FTZ R14, R13, R210, 1.1641532182693481445e-10 ;  /* 0x2f0000000d0e7423 */ /* 0x000fe200000100d2 */
[----:B------:R-:W-:-:S04]  /*11b40*/  HADD2.F32 R13, -RZ, R21.H0_H0 ;  /* 0x20000015ff0d7230 */ /* 0x000fc80000004100 */
        /* <DEDUP_REMOVED lines=13> */
.L_x_36731:
        /* <DEDUP_REMOVED lines=13> */
.L_x_36733:
[----:B------:R-:W-:Y:S05]  /*11cf0*/  BSYNC.RECONVERGENT B1 ;  /* 0x0000000000017941 */ /* 0x000fea0003800200 */
.L_x_36732:
        /* <DEDUP_REMOVED lines=43> */
.L_x_36730:
[----:B------:R-:W-:Y:S05]  /*11fb0*/  BSYNC.RECONVERGENT B0 ;  /* 0x0000000000007941 */ /* 0x000fea0003800200 */
.L_x_36729:
        /* <DEDUP_REMOVED lines=23> */
.L_x_36736:
        /* <DEDUP_REMOVED lines=13> */
.L_x_36738:
[----:B------:R-:W-:Y:S05]  /*12200*/  BSYNC.RECONVERGENT B1 ;  /* 0x0000000000017941 */ /* 0x000fea0003800200 */
.L_x_36737:
        /* <DEDUP_REMOVED lines=43> */
.L_x_36735:
[----:B------:R-:W-:Y:S05]  /*124c0*/  BSYNC.RECONVERGENT B0 ;  /* 0x0000000000007941 */ /* 0x000fea0003800200 */
.L_x_36734:
[----:B------:R-:W-:Y:S01]  /*124d0*/  ISETP.NE.AND P2, PT, R17, 0x1, PT ;  /* 0x000000011100780c */ /* 0x000fe20003f45270 */
[----:B------:R-:W-:Y:S01]  /*124e0*/  HADD2.F32 R21, -RZ, R21.H1_H1 ;  /* 0x30000015ff157230 */ /* 0x000fe20000004100 */
[----:B------:R-:W-:Y:S01]  /*124f0*/  I2FP.F32.U32 R15, R14 ;  /* 0x0000000e000f7245 */ /* 0x000fe20000201000 */
[----:B------:R-:W-:Y:S01]  /*12500*/  BSSY.RECONVERGENT B0, `(.L_x_36739) ;  /* 0x0000049000007945 */ /* 0x000fe20003800200 */
[----:B------:R-:W-:Y:S02]  /*12510*/  IMAD.MOV.U32 R20, RZ, RZ, 0x2 ;  /* 0x00000002ff147424 */ /* 0x000fe400078e00ff */
        /* <DEDUP_REMOVED lines=14> */
.L_x_36741:
        /* <DEDUP_REMOVED lines=13> */
.L_x_36743:
[----:B------:R-:W-:Y:S05]  /*126d0*/  BSYNC.RECONVERGENT B1 ;  /* 0x0000000000017941 */ /* 0x000fea0003800200 */
.L_x_36742:
        /* <DEDUP_REMOVED lines=43> */
.L_x_36740:
[----:B------:R-:W-:Y:S05]  /*12990*/  BSYNC.RECONVERGENT B0 ;  /* 0x0000000000007941 */ /* 0x000fea0003800200 */
.L_x_36739:
[----:B------:R-:W-:Y:S01]  /*129a0*/  I2FP.F32.U32 R15, R14 ;  /* 0x0000000e000f7245 */ /* 0x000fe20000201000 */
[----:B------:R-:W-:Y:S01]  /*129b0*/  HADD2.F32 R17, -RZ, R105.H1_H1 ;  /* 0x30000069ff117230 */ /* 0x000fe20000004100 */
[----:B------:R-:W-:Y:S01]  /*129c0*/  FSEL R16, R18, RZ, P4 ;  /* 0x000000ff12107208 */ /* 0x000fe20002000000 */
[----:B------:R-:W-:Y:S02]  /*129d0*/  BSSY.RECONVERGENT B0, `(.L_x_36744) ;  /* 0x000004d000007945 */ /* 0x000fe40003800200 */
[----:B------:R-:W-:Y:S01]  /*129e0*/  FFMA.FTZ R14, R15, R210, 1.1641532182693481445e-10 ;  /* 0x2f0000000f0e7423 */ /* 0x000fe200000100d2 */
[----:B------:R-:W-:Y:S01]  /*129f0*/  FMUL.FTZ R17, R17, R212 ;  /* 0x000000d411117220 */ /* 0x000fe20000410000 */
[----:B------:R-:W-:-:S03]  /*12a00*/  IMAD.MOV.U32 R15, RZ, RZ, R10 ;  /* 0x000000ffff0f7224 */ /* 0x000fc600078e000a */
        /* <DEDUP_REMOVED lines=16> */
.L_x_36746:
        /* <DEDUP_REMOVED lines=13> */
.L_x_36748:
[----:B------:R-:W-:Y:S05]  /*12be0*/  BSYNC.RECONVERGENT B1 ;  /* 0x0000000000017941 */ /* 0x000fea0003800200 */
.L_x_36747:
        /* <DEDUP_REMOVED lines=43> */
.L_x_36745:
[----:B------:R-:W-:Y:S05]  /*12ea0*/  BSYNC.RECONVERGENT B0 ;  /* 0x0000000000007941 */ /* 0x000fea0003800200 */
.L_x_36744:
        /* <DEDUP_REMOVED lines=18> */
.L_x_36751:
        /* <DEDUP_REMOVED lines=13> */
.L_x_36753:
[----:B------:R-:W-:Y:S05]  /*130a0*/  BSYNC.RECONVERGENT B1 ;  /* 0x0000000000017941 */ /* 0x000fea0003800200 */
.L_x_36752:
        /* <DEDUP_REMOVED lines=43> */
.L_x_36750:
[----:B------:R-:W-:Y:S05]  /*13360*/  BSYNC.RECONVERGENT B0 ;  /* 0x0000000000007941 */ /* 0x000fea0003800200 */
.L_x_36749:
[----:B------:R-:W-:Y:S01]  /*13370*/  I2FP.F32.U32 R15, R16 ;  /* 0x00000010000f7245 */ /* 0x000fe20000201000 */
[----:B------:R-:W-:Y:S01]  /*13380*/  HADD2.F32 R17, -RZ, R106.H0_H0 ;  /* 0x2000006aff117230 */ /* 0x000fe20000004100 */
[----:B------:R-:W-:Y:S01]  /*13390*/  BSSY.RECONVERGENT B0, `(.L_x_36754) ;  /* 0x000004e000007945 */ /* 0x000fe20003800200 */
[----:B------:R-:W-:Y:S02]  /*133a0*/  IMAD.MOV.U32 R24, RZ, RZ, 0x2 ;  /* 0x00000002ff187424 */ /* 0x000fe400078e00ff */
        /* <DEDUP_REMOVED lines=19> */
.L_x_36756:
        /* <DEDUP_REMOVED lines=13> */
.L_x_36758:
[----:B------:R-:W-:Y:S05]  /*135b0*/  BSYNC.RECONVERGENT B1 ;  /* 0x0000000000017941 */ /* 0x000fea0003800200 */
.L_x_36757:
        /* <DEDUP_REMOVED lines=43> */
.L_x_36755:
[----:B------:R-:W-:Y:S05]  /*13870*/  BSYNC.RECONVERGENT B0 ;  /* 0x0000000000007941 */ /* 0x000fea0003800200 */
.L_x_36754:
        /* <DEDUP_REMOVED lines=18> */
.L_x_36761:
        /* <DEDUP_REMOVED lines=13> */
.L_x_36763:
[----:B------:R-:W-:Y:S05]  /*13a70*/  BSYNC.RECONVERGENT B1 ;  /* 0x0000000000017941 */ /* 0x000fea0003800200 */
.L_x_36762:
        /* <DEDUP_REMOVED lines=43> */
.L_x_36760:
[----:B------:R-:W-:Y:S05]  /*13d30*/  BSYNC.RECONVERGENT B0 ;  /* 0x0000000000007941 */ /* 0x000fea0003800200 */
.L_x_36759:
        /* <DEDUP_REMOVED lines=23> */
.L_x_36766:
        /* <DEDUP_REMOVED lines=13> */
.L_x_36768:
[----:B------:R-:W-:Y:S05]  /*13f80*/  BSYNC.RECONVERGENT B1 ;  /* 0x0000000000017941 */ /* 0x000fea0003800200 */
.L_x_36767:
        /* <DEDUP_REMOVED lines=43> */
.L_x_36765:
[----:B------:R-:W-:Y:S05]  /*14240*/  BSYNC.RECONVERGENT B0 ;  /* 0x0000000000007941 */ /* 0x000fea0003800200 */
.L_x_36764:
        /* <DEDUP_REMOVED lines=18> */
.L_x_36771:
        /* <DEDUP_REMOVED lines=13> */
.L_x_36773:
[----:B------:R-:W-:Y:S05]  /*14440*/  BSYNC.RECONVERGENT B1 ;  /* 0x0000000000017941 */ /* 0x000fea0003800200 */
.L_x_36772:
        /* <DEDUP_REMOVED lines=43> */
.L_x_36770:
[----:B------:R-:W-:Y:S05]  /*14700*/  BSYNC.RECONVERGENT B0 ;  /* 0x0000000000007941 */ /* 0x000fea0003800200 */
.L_x_36769:
        /* <DEDUP_REMOVED lines=9> */
[----:B------:R-:W-:Y:S02]  /*147a0*/  ISETP.NE.AND P5, PT, R20, 0x1, PT ;  /* 0x000000011400780c */ /* 0x000fe40003fa5270 */
[----:B------:R-:W-:Y:S01]  /*147b0*/  FSEL R21, R22, RZ, P4 ;  /* 0x000000ff16157208 */ /* 0x000fe20002000000 */
[----:B------:R-:W-:-:S04]  /*147c0*/  HFMA2 R22, -RZ, RZ, 0, 1.1920928955078125e-07 ;  /* 0x00000002ff167431 */ /* 0x000fc800000001ff */
        /* <DEDUP_REMOVED lines=11> */
.L_x_36776:
        /* <DEDUP_REMOVED lines=13> */
.L_x_36778:
[----:B------:R-:W-:Y:S05]  /*14950*/  BSYNC.RECONVERGENT B1 ;  /* 0x0000000000017941 */ /* 0x000fea0003800200 */
.L_x_36777:
        /* <DEDUP_REMOVED lines=43> */
.L_x_36775:
[----:B------:R-:W-:Y:S05]  /*14c10*/  BSYNC.RECONVERGENT B0 ;  /* 0x0000000000007941 */ /* 0x000fea0003800200 */
.L_x_36774:
        /* <DEDUP_REMOVED lines=18> */
.L_x_36781:
        /* <DEDUP_REMOVED lines=15> */
.L_x_36783:
[----:B------:R-:W-:Y:S05]  /*14e30*/  BSYNC.RECONVERGENT B1 ;  /* 0x0000000000017941 */ /* 0x000fea0003800200 */
.L_x_36782:
        /* <DEDUP_REMOVED lines=43> */
.L_x_36780:
[----:B------:R-:W-:Y:S05]  /*150f0*/  BSYNC.RECONVERGENT B0 ;  /* 0x0000000000007941 */ /* 0x000fea0003800200 */
.L_x_36779:
        /* <DEDUP_REMOVED lines=11> */
.L_x_36703:
        /* <DEDUP_REMOVED lines=16> */
.L_x_36787:
        /* <DEDUP_REMOVED lines=13> */
.L_x_36789:
[----:B------:R-:W-:Y:S05]  /*15380*/  BSYNC.RECONVERGENT B1 ;  /* 0x0000000000017941 */ /* 0x000fea0003800200 */
.L_x_36788:
        /* <DEDUP_REMOVED lines=42> */
.L_x_36786:
[----:B------:R-:W-:Y:S05]  /*15630*/  BSYNC.RECONVERGENT B0 ;  /* 0x0000000000007941 */ /* 0x000fea0003800200 */
.L_x_36785:
[----:B------:R-:W-:Y:S01]  /*15640*/  ISETP.NE.AND P2, PT, R27, 0x1, PT ;  /* 0x000000011b00780c */ /* 0x000fe20003f45270 */
[----:B------:R-:W-:Y:S01]  /*15650*/  BSSY.RECONVERGENT B0, `(.L_x_36790) ;  /* 0x000004a000007945 */ /* 0x000fe20003800200 */
[----:B------:R-:W-:Y:S01]  /*15660*/  I2FP.F32.U32 R25, R25 ;  /* 0x0000001900197245 */ /* 0x000fe20000201000 */
[----:B------:R-:W-:-:S04]  /*15670*/  IMAD.MOV.U32 R28, RZ, RZ, 0x2 ;  /* 0x00000002ff1c7424 */ /* 0x000fc800078e00ff */
        /* <DEDUP_REMOVED lines=14> */
.L_x_36792:
        /* <DEDUP_REMOVED lines=13> */
.L_x_36794:
[----:B------:R-:W-:Y:S05]  /*15830*/  BSYNC.RECONVERGENT B1 ;  /* 0x0000000000017941 */ /* 0x000fea0003800200 */
.L_x_36793:
        /* <DEDUP_REMOVED lines=43> */
.L_x_36791:
[----:B------:R-:W-:Y:S05]  /*15af0*/  BSYNC.RECONVERGENT B0 ;  /* 0x0000000000007941 */ /* 0x000fea0003800200 */
.L_x_36790:
        /* <DEDUP_REMOVED lines=18> */
.L_x_36797:
        /* <DEDUP_REMOVED lines=13> */
.L_x_36799:
[----:B------:R-:W-:Y:S05]  /*15cf0*/  BSYNC.RECONVERGENT B1 ;  /* 0x0000000000017941 */ /* 0x000fea0003800200 */
.L_x_36798:
        /* <DEDUP_REMOVED lines=43> */
.L_x_36796:
[----:B------:R-:W-:Y:S05]  /*15fb0*/  BSYNC.RECONVERGENT B0 ;  /* 0x0000000000007941 */ /* 0x000fea0003800200 */
.L_x_36795:
        /* <DEDUP_REMOVED lines=18> */
.L_x_36802:
        /* <DEDUP_REMOVED lines=13> */
.L_x_36804:
[----:B------:R-:W-:Y:S05]  /*161b0*/  BSYNC.RECONVERGENT B1 ;  /* 0x0000000000017941 */ /* 0x000fea0003800200 */
.L_x_36803:
        /* <DEDUP_REMOVED lines=43> */
.L_x_36801:
[----:B------:R-:W-:Y:S05]  /*16470*/  BSYNC.RECONVERGENT B0 ;  /* 0x0000000000007941 */ /* 0x000fea0003800200 */
.L_x_36800:
        /* <DEDUP_REMOVED lines=18> */
.L_x_36807:
        /* <DEDUP_REMOVED lines=13> */
.L_x_36809:
[----:B------:R-:W-:Y:S05]  /*16670*/  BSYNC.RECONVERGENT B1 ;  /* 0x0000000000017941 */ /* 0x000fea0003800200 */
.L_x_36808:
        /* <DEDUP_REMOVED lines=43> */
.L_x_36806:
[----:B------:R-:W-:Y:S05]  /*16930*/  BSYNC.RECONVERGENT B0 ;  /* 0x0000000000007941 */ /* 0x000fea0003800200 */
.L_x_36805:
        /* <DEDUP_REMOVED lines=17> */
.L_x_36812:
        /* <DEDUP_REMOVED lines=13> */
.L_x_36814:
[----:B------:R-:W-:Y:S05]  /*16b20*/  BSYNC.RECONVERGENT B1 ;  /* 0x0000000000017941 */ /* 0x000fea0003800200 */
.L_x_36813:
        /* <DEDUP_REMOVED lines=43> */
.L_x_36811:
[----:B------:R-:W-:Y:S05]  /*16de0*/  BSYNC.RECONVERGENT B0 ;  /* 0x0000000000007941 */ /* 0x000fea0003800200 */
.L_x_36810:
        /* <DEDUP_REMOVED lines=17> */
.L_x_36817:
        /* <DEDUP_REMOVED lines=13> */
.L_x_36819:
[----:B------:R-:W-:Y:S05]  /*16fd0*/  BSYNC.RECONVERGENT B1 ;  /* 0x0000000000017941 */ /* 0x000fea0003800200 */
.L_x_36818:
        /* <DEDUP_REMOVED lines=43> */
.L_x_36816:
[----:B------:R-:W-:Y:S05]  /*17290*/  BSYNC.RECONVERGENT B0 ;  /* 0x0000000000007941 */ /* 0x000fea0003800200 */
.L_x_36815:
        /* <DEDUP_REMOVED lines=17> */
.L_x_36822:
        /* <DEDUP_REMOVED lines=13> */
.L_x_36824:
[----:B------:R-:W-:Y:S05]  /*17480*/  BSYNC.RECONVERGENT B1 ;  /* 0x0000000000017941 */ /* 0x000fea0003800200 */
.L_x_36823:
        /* <DEDUP_REMOVED lines=43> */
.L_x_36821:
[----:B------:R-:W-:Y:S05]  /*17740*/  BSYNC.RECONVERGENT B0 ;  /* 0x0000000000007941 */ /* 0x000fea0003800200 */
.L_x_36820:
        /* <DEDUP_REMOVED lines=37> */
.L_x_36784:
        /* <DEDUP_REMOVED lines=21> */
[C---:B0-----:R-:W-:Y:S01]  /*17af0*/  @P0 IMAD.WIDE.U32 R24, R217.reuse, 0x10, R24 ;  /* 0x00000010d9180825 */ /* 0x041fe200078e0018 */
        /* <DEDUP_REMOVED lines=26> */
.L_x_36825:
        /* <DEDUP_REMOVED lines=21> */
.L_x_36829:
        /* <DEDUP_REMOVED lines=13> */
.L_x_36831:
[----:B------:R-:W-:Y:S05]  /*17ec0*/  BSYNC.RECONVERGENT B1 ;  /* 0x0000000000017941 */ /* 0x000fea0003800200 */
.L_x_36830:
        /* <DEDUP_REMOVED lines=40> */
[----:B------:R-:W-:Y:S01]  /*18150*/  LOP3.LUT R5, R192, R14, R25, 0x96, !PT ;  /* 0x0000000ec0057212 */ /* 0x000fe200078e9619 */
[----:B------:R-:W-:-:S07]  /*18160*/  IMAD.MOV.U32 R11, RZ, RZ, R26 ;  /* 0x000000ffff0b7224 */ /* 0x000fce00078e001a */
.L_x_36828:
[----:B------:R-:W-:Y:S05]  /*18170*/  BSYNC.RECONVERGENT B0 ;  /* 0x0000000000007941 */ /* 0x000fea0003800200 */
.L_x_36827:
        /* <DEDUP_REMOVED lines=19> */
.L_x_36834:
        /* <DEDUP_REMOVED lines=13> */
.L_x_36836:
[----:B------:R-:W-:Y:S05]  /*18380*/  BSYNC.RECONVERGENT B1 ;  /* 0x0000000000017941 */ /* 0x000fea0003800200 */
.L_x_36835:
        /* <DEDUP_REMOVED lines=43> */
.L_x_36833:
[----:B------:R-:W-:Y:S05]  /*18640*/  BSYNC.RECONVERGENT B0 ;  /* 0x0000000000007941 */ /* 0x000fea0003800200 */
.L_x_36832:
        /* <DEDUP_REMOVED lines=23> */
.L_x_36839:
        /* <DEDUP_REMOVED lines=13> */
.L_x_36841:
[----:B------:R-:W-:Y:S05]  /*18890*/  BSYNC.RECONVERGENT B1 ;  /* 0x0000000000017941 */ /* 0x000fea0003800200 */
.L_x_36840:
        /* <DEDUP_REMOVED lines=43> */
.L_x_36838:
[----:B------:R-:W-:Y:S05]  /*18b50*/  BSYNC.RECONVERGENT B0 ;  /* 0x0000000000007941 */ /* 0x000fea0003800200 */
.L_x_36837:
        /* <DEDUP_REMOVED lines=19> */
.L_x_36844:
        /* <DEDUP_REMOVED lines=13> */
.L_x_36846:
[----:B------:R-:W-:Y:S05]  /*18d60*/  BSYNC.RECONVERGENT B1 ;  /* 0x0000000000017941 */ /* 0x000fea0003800200 */
.L_x_36845:
        /* <DEDUP_REMOVED lines=43> */
.L_x_36843:
[----:B------:R-:W-:Y:S05]  /*19020*/  BSYNC.RECONVERGENT B0 ;  /* 0x0000000000007941 */ /* 0x000fea0003800200 */
.L_x_36842:
        /* <DEDUP_REMOVED lines=23> */
.L_x_36849:
        /* <DEDUP_REMOVED lines=13> */
.L_x_36851:
[----:B------:R-:W-:Y:S05]  /*19270*/  BSYNC.RECONVERGENT B1 ;  /* 0x0000000000017941 */ /* 0x000fea0003800200 */
.L_x_36850:
        /* <DEDUP_REMOVED lines=43> */
.L_x_36848:
[----:B------:R-:W-:Y:S05]  /*19530*/  BSYNC.RECONVERGENT B0 ;  /* 0x0000000000007941 */ /* 0x000fea0003800200 */
.L_x_36847:
        /* <DEDUP_REMOVED lines=19> */
.L_x_36854:
        /* <DEDUP_REMOVED lines=13> */
.L_x_36856:
[----:B------:R-:W-:Y:S05]  /*19740*/  BSYNC.RECONVERGENT B1 ;  /* 0x0000000000017941 */ /* 0x000fea0003800200 */
.L_x_36855:
        /* <DEDUP_REMOVED lines=43> */
.L_x_36853:
[----:B------:R-:W-:Y:S05]  /*19a00*/  BSYNC.RECONVERGENT B0 ;  /* 0x0000000000007941 */ /* 0x000fea0003800200 */
.L_x_36852:
        /* <DEDUP_REMOVED lines=23> */
.L_x_36859:
        /* <DEDUP_REMOVED lines=13> */
.L_x_36861:
[----:B------:R-:W-:Y:S05]  /*19c50*/  BSYNC.RECONVERGENT B1 ;  /* 0x0000000000017941 */ /* 0x000fea0003800200 */
.L_x_36860:
        /* <DEDUP_REMOVED lines=43> */
.L_x_36858:
[----:B------:R-:W-:Y:S05]  /*19f10*/  BSYNC.RECONVERGENT B0 ;  /* 0x0000000000007941 */ /* 0x000fea0003800200 */
.L_x_36857:
        /* <DEDUP_REMOVED lines=19> */
.L_x_36864:
        /* <DEDUP_REMOVED lines=13> */
.L_x_36866:
[----:B------:R-:W-:Y:S05]  /*1a120*/  BSYNC.RECONVERGENT B1 ;  /* 0x0000000000017941 */ /* 0x000fea0003800200 */
.L_x_36865:
        /* <DEDUP_REMOVED lines=43> */
.L_x_36863:
[----:B------:R-:W-:Y:S05]  /*1a3e0*/  BSYNC.RECONVERGENT B0 ;  /* 0x0000000000007941 */ /* 0x000fea0003800200 */
.L_x_36862:
        /* <DEDUP_REMOVED lines=23> */
.L_x_36869:
        /* <DEDUP_REMOVED lines=13> */
.L_x_36871:
[----:B------:R-:W-:Y:S05]  /*1a630*/  BSYNC.RECONVERGENT B1 ;  /* 0x0000000000017941 */ /* 0x000fea0003800200 */
.L_x_36870:
        /* <DEDUP_REMOVED lines=43> */
.L_x_36868:
[----:B------:R-:W-:Y:S05]  /*1a8f0*/  BSYNC.RECONVERGENT B0 ;  /* 0x0000000000007941 */ /* 0x000fea0003800200 */
.L_x_36867:
        /* <DEDUP_REMOVED lines=18> */
.L_x_36874:
        /* <DEDUP_REMOVED lines=13> */
.L_x_36876:
[----:B------:R-:W-:Y:S05]  /*1aaf0*/  BSYNC.RECONVERGENT B1 ;  /* 0x0000000000017941 */ /* 0x000fea0003800200 */
.L_x_36875:
        /* <DEDUP_REMOVED lines=43> */
.L_x_36873:
[----:B------:R-:W-:Y:S05]  /*1adb0*/  BSYNC.RECONVERGENT B0 ;  /* 0x0000000000007941 */ /* 0x000fea0003800200 */
.L_x_36872:
        /* <DEDUP_REMOVED lines=23> */
.L_x_36879:
        /* <DEDUP_REMOVED lines=13> */
.L_x_36881:
[----:B------:R-:W-:Y:S05]  /*1b000*/  BSYNC.RECONVERGENT B1 ;  /* 0x0000000000017941 */ /* 0x000fea0003800200 */
.L_x_36880:
        /* <DEDUP_REMOVED lines=43> */
.L_x_36878:
[----:B------:R-:W-:Y:S05]  /*1b2c0*/  BSYNC.RECONVERGENT B0 ;  /* 0x0000000000007941 */ /* 0x000fea0003800200 */
.L_x_36877:
        /* <DEDUP_REMOVED lines=18> */
.L_x_36884:
        /* <DEDUP_REMOVED lines=13> */
.L_x_36886:
[----:B------:R-:W-:Y:S05]  /*1b4c0*/  BSYNC.RECONVERGENT B1 ;  /* 0x0000000000017941 */ /* 0x000fea0003800200 */
.L_x_36885:
        /* <DEDUP_REMOVED lines=43> */
.L_x_36883:
[----:B------:R-:W-:Y:S05]  /*1b780*/  BSYNC.RECONVERGENT B0 ;  /* 0x0000000000007941 */ /* 0x000fea0003800200 */
.L_x_36882:
        /* <DEDUP_REMOVED lines=23> */
.L_x_36889:
        /* <DEDUP_REMOVED lines=13> */
.L_x_36891:
[----:B------:R-:W-:Y:S05]  /*1b9d0*/  BSYNC.RECONVERGENT B1 ;  /* 0x0000000000017941 */ /* 0x000fea0003800200 */
.L_x_36890:
        /* <DEDUP_REMOVED lines=43> */
.L_x_36888:
[----:B------:R-:W-:Y:S05]  /*1bc90*/  BSYNC.RECONVERGENT B0 ;  /* 0x0000000000007941 */ /* 0x000fea0003800200 */
.L_x_36887:
        /* <DEDUP_REMOVED lines=18> */
.L_x_36894:
        /* <DEDUP_REMOVED lines=13> */
.L_x_36896:
[----:B------:R-:W-:Y:S05]  /*1be90*/  BSYNC.RECONVERGENT B1 ;  /* 0x0000000000017941 */ /* 0x000fea0003800200 */
.L_x_36895:
        /* <DEDUP_REMOVED lines=43> */
.L_x_36893:
[----:B------:R-:W-:Y:S05]  /*1c150*/  BSYNC.RECONVERGENT B0 ;  /* 0x0000000000007941 */ /* 0x000fea0003800200 */
.L_x_36892:
        /* <DEDUP_REMOVED lines=23> */
.L_x_36899:
        /* <DEDUP_REMOVED lines=13> */
.L_x_36901:
[----:B------:R-:W-:Y:S05]  /*1c3a0*/  BSYNC.RECONVERGENT B1 ;  /* 0x0000000000017941 */ /* 0x000fea0003800200 */
.L_x_36900:
        /* <DEDUP_REMOVED lines=43> */
.L_x_36898:
[----:B------:R-:W-:Y:S05]  /*1c660*/  BSYNC.RECONVERGENT B0 ;  /* 0x0000000000007941 */ /* 0x000fea0003800200 */
.L_x_36897:
        /* <DEDUP_REMOVED lines=18> */
.L_x_36904:
        /* <DEDUP_REMOVED lines=15> */
.L_x_36906:
[----:B------:R-:W-:Y:S05]  /*1c880*/  BSYNC.RECONVERGENT B1 ;  /* 0x0000000000017941 */ /* 0x000fea0003800200 */
.L_x_36905:
        /* <DEDUP_REMOVED lines=43> */
.L_x_36903:
[----:B------:R-:W-:Y:S05]  /*1cb40*/  BSYNC.RECONVERGENT B0 ;  /* 0x0000000000007941 */ /* 0x000fea0003800200 */
.L_x_36902:
        /* <DEDUP_REMOVED lines=11> */
.L_x_36826:
        /* <DEDUP_REMOVED lines=16> */
.L_x_36910:
        /* <DEDUP_REMOVED lines=13> */
.L_x_36912:
[----:B------:R-:W-:Y:S05]  /*1cdd0*/  BSYNC.RECONVERGENT B1 ;  /* 0x0000000000017941 */ /* 0x000fea0003800200 */
.L_x_36911:
        /* <DEDUP_REMOVED lines=41> */
[----:B------:R-:W-:Y:S02]  /*1d070*/  LOP3.LUT R5, R192, R24, R29, 0x96, !PT ;  /* 0x00000018c0057212 */ /* 0x000fe400078e961d */
[----:B------:R-:W-:-:S07]  /*1d080*/  MOV R24, R28 ;  /* 0x0000001c00187202 */ /* 0x000fce0000000f00 */
.L_x_36909:
[----:B------:R-:W-:Y:S05]  /*1d090*/  BSYNC.RECONVERGENT B0 ;  /* 0x0000000000007941 */ /* 0x000fea0003800200 */
.L_x_36908:
[----:B------:R-:W-:Y:S01]  /*1d0a0*/  ISETP.NE.AND P2, PT, R27, 0x1, PT ;  /* 0x000000011b00780c */ /* 0x000fe20003f45270 */
[----:B------:R-:W-:Y:S01]  /*1d0b0*/  BSSY.RECONVERGENT B0, `(.L_x_36913) ;  /* 0x000004a000007945 */ /* 0x000fe20003800200 */
[----:B------:R-:W-:Y:S01]  /*1d0c0*/  I2FP.F32.U32 R25, R25 ;  /* 0x0000001900197245 */ /* 0x000fe20000201000 */
[----:B------:R-:W-:-:S04]  /*1d0d0*/  HFMA2 R28, -RZ, RZ, 0, 1.1920928955078125e-07 ;  /* 0x00000002ff1c7431 */ /* 0x000fc800000001ff */
        /* <DEDUP_REMOVED lines=14> */
.L_x_36915:
        /* <DEDUP_REMOVED lines=13> */
.L_x_36917:
[----:B------:R-:W-:Y:S05]  /*1d290*/  BSYNC.RECONVERGENT B1 ;  /* 0x0000000000017941 */ /* 0x000fea0003800200 */
.L_x_36916:
        /* <DEDUP_REMOVED lines=43> */
.L_x_36914:
[----:B------:R-:W-:Y:S05]  /*1d550*/  BSYNC.RECONVERGENT B0 ;  /* 0x0000000000007941 */ /* 0x000fea0003800200 */
.L_x_36913:
[----:B------:R-:W-:Y:S01]  /*1d560*/  ISETP.NE.AND P2, PT, R28, 0x1, PT ;  /* 0x000000011c00780c */ /* 0x000fe20003f45270 */
[----:B------:R-:W-:Y:S01]  /*1d570*/  BSSY.RECONVERGENT B0, `(.L_x_36918) ;  /* 0x000004a000007945 */ /* 0x000fe20003800200 */
[----:B------:R-:W-:-:S05]  /*1d580*/  I2FP.F32.U32 R27, R26 ;  /* 0x0000001a001b7245 */ /* 0x000fca0000201000 */
[----:B------:R-:W-:Y:S01]  /*1d590*/  FFMA.FTZ R26, R27, R210, 1.1641532182693481445e-10 ;  /* 0x2f0000001b1a7423 */ /* 0x000fe200000100d2 */
[----:B------:R-:W-:Y:S01]  /*1d5a0*/  HADD2.F32 R27, -RZ, R20.H1_H1 ;  /* 0x30000014ff1b7230 */ /* 0x000fe20000004100 */
[----:B------:R-:W-:-:S03]  /*1d5b0*/  MOV R20, R10 ;  /* 0x0000000a00147202 */ /* 0x000fc60000000f00 */
[----:B------:R-:W-:Y:S01]  /*1d5c0*/  FSETP.LE.FTZ.AND P3, PT, R26, R211, PT ;  /* 0x000000d31a00720b */ /* 0x000fe20003f73000 */
[----:B------:R-:W-:-:S03]  /*1d5d0*/  IMAD.MOV.U32 R26, RZ, RZ, 0x2 ;  /* 0x00000002ff1a7424 */ /* 0x000fc600078e00ff */
        /* <DEDUP_REMOVED lines=10> */
.L_x_36920:
        /* <DEDUP_REMOVED lines=13> */
.L_x_36922:
[----:B------:R-:W-:Y:S05]  /*1d750*/  BSYNC.RECONVERGENT B1 ;  /* 0x0000000000017941 */ /* 0x000fea0003800200 */
.L_x_36921:
        /* <DEDUP_REMOVED lines=43> */
.L_x_36919:
[----:B------:R-:W-:Y:S05]  /*1da10*/  BSYNC.RECONVERGENT B0 ;  /* 0x0000000000007941 */ /* 0x000fea0003800200 */
.L_x_36918:
        /* <DEDUP_REMOVED lines=18> */
.L_x_36925:
        /* <DEDUP_REMOVED lines=13> */
.L_x_36927:
[----:B------:R-:W-:Y:S05]  /*1dc10*/  BSYNC.RECONVERGENT B1 ;  /* 0x0000000000017941 */ /* 0x000fea0003800200 */
.L_x_36926:
        /* <DEDUP_REMOVED lines=43> */
.L_x_36924:
[----:B------:R-:W-:Y:S05]  /*1ded0*/  BSYNC.RECONVERGENT B0 ;  /* 0x0000000000007941 */ /* 0x000fea0003800200 */
.L_x_36923:
[----:B------:R-:W-:Y:S01]  /*1dee0*/  ISETP.NE.AND P2, PT, R28, 0x1, PT ;  /* 0x000000011c00780c */ /* 0x000fe20003f45270 */
[----:B------:R-:W-:Y:S01]  /*1def0*/  BSSY.RECONVERGENT B0, `(.L_x_36928) ;  /* 0x000004a000007945 */ /* 0x000fe20003800200 */
[----:B------:R-:W-:Y:S01]  /*1df00*/  I2FP.F32.U32 R31, R20 ;  /* 0x00000014001f7245 */ /* 0x000fe20000201000 */
[----:B------:R-:W-:Y:S02]  /*1df10*/  HFMA2 R26, -RZ, RZ, 0, 1.1920928955078125e-07 ;  /* 0x00000002ff1a7431 */ /* 0x000fe400000001ff */
[----:B------:R-:W-:Y:S02]  /*1df20*/  HADD2.F32 R21, -RZ, R21.H1_H1 ;  /* 0x30000015ff157230 */ /* 0x000fe40000004100 */
        /* <DEDUP_REMOVED lines=13> */
.L_x_36930:
        /* <DEDUP_REMOVED lines=13> */
.L_x_36932:
[----:B------:R-:W-:Y:S05]  /*1e0d0*/  BSYNC.RECONVERGENT B1 ;  /* 0x0000000000017941 */ /* 0x000fea0003800200 */
.L_x_36931:
        /* <DEDUP_REMOVED lines=43> */
.L_x_36929:
[----:B------:R-:W-:Y:S05]  /*1e390*/  BSYNC.RECONVERGENT B0 ;  /* 0x0000000000007941 */ /* 0x000fea0003800200 */
.L_x_36928:
        /* <DEDUP_REMOVED lines=17> */
.L_x_36935:
        /* <DEDUP_REMOVED lines=13> */
.L_x_36937:
[----:B------:R-:W-:Y:S05]  /*1e580*/  BSYNC.RECONVERGENT B1 ;  /* 0x0000000000017941 */ /* 0x000fea0003800200 */
.L_x_36936:
        /* <DEDUP_REMOVED lines=43> */
.L_x_36934:
[----:B------:R-:W-:Y:S05]  /*1e840*/  BSYNC.RECONVERGENT B0 ;  /* 0x0000000000007941 */ /* 0x000fea0003800200 */
.L_x_36933:
        /* <DEDUP_REMOVED lines=17> */
.L_x_36940:
        /* <DEDUP_REMOVED lines=13> */
.L_x_36942:
[----:B------:R-:W-:Y:S05]  /*1ea30*/  BSYNC.RECONVERGENT B1 ;  /* 0x0000000000017941 */ /* 0x000fea0003800200 */
.L_x_36941:
        /* <DEDUP_REMOVED lines=43> */
.L_x_36939:
[----:B------:R-:W-:Y:S05]  /*1ecf0*/  BSYNC.RECONVERGENT B0 ;  /* 0x0000000000007941 */ /* 0x000fea0003800200 */
.L_x_36938:
        /* <DEDUP_REMOVED lines=17> */
.L_x_36945:
        /* <DEDUP_REMOVED lines=13> */
.L_x_36947:
[----:B------:R-:W-:Y:S05]  /*1eee0*/  BSYNC.RECONVERGENT B1 ;  /* 0x0000000000017941 */ /* 0x000fea0003800200 */
.L_x_36946:
        /* <DEDUP_REMOVED lines=43> */
.L_x_36944:
[----:B------:R-:W-:Y:S05]  /*1f1a0*/  BSYNC.RECONVERGENT B0 ;  /* 0x0000000000007941 */ /* 0x000fea0003800200 */
.L_x_36943:
        /* <DEDUP_REMOVED lines=37> */
.L_x_36907:
[----:B------:R-:W-:Y:S01]  /*1f400*/  SEL R28, RZ, 0x10000, !P4 ;  /* 0x00010000ff1c7807 */ /* 0x000fe20006000000 */
[----:B------:R-:W-:Y:S01]  /*1f410*/  IMAD.WIDE.U32 R34, R217, 0x8, R226 ;  /* 0x00000008d9227825 */ /* 0x000fe200078e00e2 */
[----:B------:R-:W-:Y:S01]  /*1f420*/  ISETP.NE.AND P4, PT, R37, RZ, PT ;  /* 0x000000ff2500720c */ /* 0x000fe20003f85270 */
[----:B------:R-:W0:Y:S01]  /*1f430*/  @P0 LDC.64 R22, c[0x0][0x398] ;  /* 0x0000e600ff160b82 */ /* 0x000e220000000a00 */
[----:B------:R-:W-:Y:S01]  /*1f440*/  SEL R29, RZ, 0x1000000, !P5 ;  /* 0x01000000ff1d7807 */ /* 0x000fe20006800000 */
[----:B------:R-:W-:Y:S01]  /*1f450*/  VIADD R218, R9, 0x80 ;  /* 0x0000008009da7836 */ /* 0x000fe20000000000 */
[----:B------:R-:W-:Y:S02]  /*1f460*/  SEL R37, RZ, 0x100, !P3 ;  /* 0x00000100ff257807 */ /* 0x000fe40005800000 */
[----:B------:R-:W-:Y:S02]  /*1f470*/  ISETP.NE.AND P5, PT, R36, RZ, PT ;  /* 0x000000ff2400720c */ /* 0x000fe40003fa5270 */
[----:B------:R-:W-:Y:S01]  /*1f480*/  ISETP.NE.AND P3, PT, R38, RZ, PT ;  /* 0x000000ff2600720c */ /* 0x000fe20003f65270 */
[----:B------:R-:W1:Y:S01]  /*1f490*/  @P1 LDC.64 R20, c[0x0][0x3a0] ;  /* 0x0000e800ff141b82 */ /* 0x000e620000000a00 */
[----:B------:R-:W-:-:S02]  /*1f4a0*/  SEL R26, RZ, 0x10000, !P4 ;  /* 0x00010000ff1a7807 */ /* 0x000fc40006000000 */
[----:B------:R-:W-:Y:S02]  /*1f4b0*/  SEL R27, RZ, 0x1000000, !P3 ;  /* 0x01000000ff1b7807 */ /* 0x000fe40005800000 */
[----:B------:R-:W-:Y:S02]  /*1f4c0*/  SEL R25, RZ, 0x100, !P5 ;  /* 0x00000100ff197807 */ /* 0x000fe40006800000 */
[----:B------:R-:W-:Y:S01]  /*1f4d0*/  ISETP.NE.AND P6, PT, R32, RZ, PT ;  /* 0x000000ff2000720c */ /* 0x000fe20003fc5270 */
[----:B------:R-:W-:Y:S01]  /*1f4e0*/  IMAD.WIDE.U32 R32, R217, 0x20, R228 ;  /* 0x00000020d9207825 */ /* 0x000fe200078e00e4 */
[----:B------:R-:W-:Y:S02]  /*1f4f0*/  LOP3.LUT R37, R37, R29, R28, 0xfe, !PT ;  /* 0x0000001d25257212 */ /* 0x000fe400078efe1c */
[----:B------:R-:W-:Y:S02]  /*1f500*/  LOP3.LUT R25, R25, R27, R26, 0xfe, !PT ;  /* 0x0000001b19197212 */ /* 0x000fe400078efe1a */
[----:B------:R-:W-:Y:S01]  /*1f510*/  SEL R36, RZ, 0x1, !P2 ;  /* 0x00000001ff247807 */ /* 0x000fe20005000000 */
[----:B------:R2:W-:Y:S01]  /*1f520*/  STG.E.128 desc[UR6][R32.64], R68 ;  /* 0x0000004420007986 */ /* 0x0005e2000c101d06 */
[----:B------:R-:W-:Y:S01]  /*1f530*/  SEL R26, RZ, 0x1, !P6 ;  /* 0x00000001ff1a7807 */ /* 0x000fe20007000000 */
[C---:B0-----:R-:W-:Y:S01]  /*1f540*/  @P0 IMAD.WIDE.U32 R28, R218.reuse, 0x10, R22 ;  /* 0x00000010da1c0825 */ /* 0x041fe200078e0016 */
[----:B------:R-:W-:Y:S01]  /*1f550*/  LOP3.LUT R37, R37, R36, RZ, 0xfc, !PT ;  /* 0x0000002425257212 */ /* 0x000fe200078efcff */
[----:B------:R2:W-:Y:S01]  /*1f560*/  STG.E.128 desc[UR6][R32.64+0x10], R64 ;  /* 0x0000104020007986 */ /* 0x0005e2000c101d06 */
[----:B------:R-:W-:Y:S01]  /*1f570*/  LOP3.LUT R36, R25, R26, RZ, 0xfc, !PT ;  /* 0x0000001a19247212 */ /* 0x000fe200078efcff */
[----:B------:R-:W-:-:S04]  /*1f580*/  IMAD.WIDE.U32 R26, R218, 0x10, R188 ;  /* 0x00000010da1a7825 */ /* 0x000fc800078e00bc */
[----:B------:R2:W-:Y:S01]  /*1f590*/  STG.E.64 desc[UR6][R34.64], R36 ;  /* 0x0000002422007986 */ /* 0x0005e2000c101b06 */
[----:B-1----:R-:W-:Y:S01]  /*1f5a0*/  @P1 IMAD.WIDE.U32 R30, R218, 0x20, R20 ;  /* 0x00000020da1e1825 */ /* 0x002fe200078e0014 */
[----:B------:R-:W-:Y:S06]  /*1f5b0*/  @!P0 BRA `(.L_x_36948) ;  /* 0x0000000000508947 */ /* 0x000fec0003800000 */
[----:B------:R-:W-:Y:S01]  /*1f5c0*/  SHF.L.U32 R23, R17, 0x10, RZ ;  /* 0x0000001011177819 */ /* 0x000fe200000006ff */
[----:B------:R-:W0:Y:S01]  /*1f5d0*/  LDC.64 R20, c[0x0][0x3b8] ;  /* 0x0000ee00ff147b82 */ /* 0x000e220000000a00 */
[----:B------:R-:W-:Y:S02]  /*1f5e0*/  LOP3.LUT R22, R18, 0xffff, RZ, 0xc0, !PT ;  /* 0x0000ffff12167812 */ /* 0x000fe400078ec0ff */
[----:B------:R-:W-:Y:S02]  /*1f5f0*/  LOP3.LUT R23, R23, 0xff0000, RZ, 0xc0, !PT ;  /* 0x00ff000017177812 */ /* 0x000fe400078ec0ff */
[----:B------:R-:W-:Y:S02]  /*1f600*/  PRMT R25, R16, 0x7104, RZ ;  /* 0x0000710410197816 */ /* 0x000fe400000000ff */
[----:B------:R-:W-:Y:S02]  /*1f610*/  PRMT R22, R23, 0x4210, R22 ;  /* 0x0000421017167816 */ /* 0x000fe40000000016 */
[----:B------:R-:W-:-:S02]  /*1f620*/  LOP3.LUT R23, R14, 0xff, RZ, 0xc0, !PT ;  /* 0x000000ff0e177812 */ /* 0x000fc400078ec0ff */
[----:B--2---:R-:W-:Y:S02]  /*1f630*/  LOP3.LUT R32, R13, 0xff, RZ, 0xc0, !PT ;  /* 0x000000ff0d207812 */ /* 0x004fe400078ec0ff */
        /* <DEDUP_REMOVED lines=12> */
.L_x_36948:
[----:B------:R1:W5:Y:S04]  /*1f700*/  @P0 LDG.E.128 R104, desc[UR6][R28.64] ;  /* 0x000000061c680981 */ /* 0x000368000c1e1d00 */
[----:B------:R1:W5:Y:S04]  /*1f710*/  @P1 LDG.E.128 R100, desc[UR6][R30.64] ;  /* 0x000000061e641981 */ /* 0x000368000c1e1d00 */
[----:B------:R1:W5:Y:S04]  /*1f720*/  @P1 LDG.E.128 R96, desc[UR6][R30.64+0x10] ;  /* 0x000010061e601981 */ /* 0x000368000c1e1d00 */
[----:B0-----:R1:W5:Y:S01]  /*1f730*/  LDG.E.128 R20, desc[UR6][R26.64] ;  /* 0x000000061a147981 */ /* 0x001362000c1e1d00 */
        /* <DEDUP_REMOVED lines=17> */
.L_x_36952:
        /* <DEDUP_REMOVED lines=13> */
.L_x_36954:
[----:B------:R-:W-:Y:S05]  /*1f920*/  BSYNC.RECONVERGENT B1 ;  /* 0x0000000000017941 */ /* 0x000fea0003800200 */
.L_x_36953:
        /* <DEDUP_REMOVED lines=36> */
[----:B------:R-:W-:Y:S01]  /*1fb70*/  IMAD.WIDE.U32 R14, R14, -0x326172a9, RZ ;  /* 0xcd9e8d570e0e7825 */ /* 0x000fe200078e00ff */
[----:B------:R-:W-:-:S03]  /*1fb80*/  MOV R11, R24 ;  /* 0x00000018000b7202 */ /* 0x000fc60000000f00 */
[----:B------:R-:W-:Y:S01]  /*1fb90*/  IMAD.WIDE.U32 R26, R26, -0x2daee0ad, RZ ;  /* 0xd2511f531a1a7825 */ /* 0x000fe200078e00ff */
[----:B------:R-:W-:-:S03]  /*1fba0*/  LOP3.LUT R6, R208, R10, R15, 0x96, !PT ;  /* 0x0000000ad0067212 */ /* 0x000fc600078e960f */
[----:B------:R-:W-:Y:S01]  /*1fbb0*/  IMAD.MOV.U32 R10, RZ, RZ, R14 ;  /* 0x000000ffff0a7224 */ /* 0x000fe200078e000e */
[----:B------:R-:W-:-:S07]  /*1fbc0*/  LOP3.LUT R5, R192, R12, R27, 0x96, !PT ;  /* 0x0000000cc0057212 */ /* 0x000fce00078e961b */
.L_x_36951:
[----:B------:R-:W-:Y:S05]  /*1fbd0*/  BSYNC.RECONVERGENT B0 ;  /* 0x0000000000007941 */ /* 0x000fea0003800200 */
.L_x_36950:
[----:B------:R-:W-:Y:S01]  /*1fbe0*/  ISETP.NE.AND P2, PT, R13, 0x1, PT ;  /* 0x000000010d00780c */ /* 0x000fe20003f45270 */
[----:B------:R-:W-:Y:S01]  /*1fbf0*/  BSSY.RECONVERGENT B0, `(.L_x_36955) ;  /* 0x000004b000007945 */ /* 0x000fe20003800200 */
[----:B------:R-:W-:Y:S01]  /*1fc00*/  I2FP.F32.U32 R11, R11 ;  /* 0x0000000b000b7245 */ /* 0x000fe20000201000 */
[----:B------:R-:W-:-:S04]  /*1fc10*/  IMAD.MOV.U32 R14, RZ, RZ, 0x2 ;  /* 0x00000002ff0e7424 */ /* 0x000fc800078e00ff */
[----:B------:R-:W-:Y:S01]  /*1fc20*/  FFMA.FTZ R12, R11, R210, 1.1641532182693481445e-10 ;  /* 0x2f0000000b0c7423 */ /* 0x000fe200000100d2 */
[----:B-----5:R-:W-:-:S04]  /*1fc30*/  HADD2.F32 R11, -RZ, R20.H0_H0 ;  /* 0x20000014ff0b7230 */ /* 0x020fc80000004100 */
        /* <DEDUP_REMOVED lines=13> */
.L_x_36957:
        /* <DEDUP_REMOVED lines=13> */
.L_x_36959:
[----:B------:R-:W-:Y:S05]  /*1fde0*/  BSYNC.RECONVERGENT B1 ;  /* 0x0000000000017941 */ /* 0x000fea0003800200 */
.L_x_36958:
        /* <DEDUP_REMOVED lines=43> */
.L_x_36956:
[----:B------:R-:W-:Y:S05]  /*200a0*/  BSYNC.RECONVERGENT B0 ;  /* 0x0000000000007941 */ /* 0x000fea0003800200 */
.L_x_36955:
        /* <DEDUP_REMOVED lines=23> */
.L_x_36962:
        /* <DEDUP_REMOVED lines=13> */
.L_x_36964:
[----:B------:R-:W-:Y:S05]  /*202f0*/  BSYNC.RECONVERGENT B1 ;  /* 0x0000000000017941 */ /* 0x000fea0003800200 */
.L_x_36963:
        /* <DEDUP_REMOVED lines=43> */
.L_x_36961:
[----:B------:R-:W-:Y:S05]  /*205b0*/  BSYNC.RECONVERGENT B0 ;  /* 0x0000000000007941 */ /* 0x000fea0003800200 */
.L_x_36960:
        /* <DEDUP_REMOVED lines=19> */
.L_x_36967:
        /* <DEDUP_REMOVED lines=13> */
.L_x_36969:
[----:B------:R-:W-:Y:S05]  /*207c0*/  BSYNC.RECONVERGENT B1 ;  /* 0x0000000000017941 */ /* 0x000fea0003800200 */
.L_x_36968:
        /* <DEDUP_REMOVED lines=43> */
.L_x_36966:
[----:B------:R-:W-:Y:S05]  /*20a80*/  BSYNC.RECONVERGENT B0 ;  /* 0x0000000000007941 */ /* 0x000fea0003800200 */
.L_x_36965:
[----:B------:R-:W-:Y:S01]  /*20a90*/  I2FP.F32.U32 R13, R12 ;  /* 0x0000000c000d7245 */ /* 0x000fe20000201000 */
[----:B------:R-:W-:Y:S01]  /*20aa0*/  HADD2.F32 R15, -RZ, R104.H1_H1 ;  /* 0x30000068ff0f7230 */ /* 0x000fe20000004100 */
[----:B------:R-:W-:Y:S01]  /*20ab0*/  ISETP.NE.AND P3, PT, R16, 0x1, PT ;  /* 0x000000011000780c */ /* 0x000fe20003f65270 */
[----:B------:R-:W-:Y:S01]  /*20ac0*/  BSSY.RECONVERGENT B0, `(.L_x_36970) ;  /* 0x000004d000007945 */ /* 0x000fe20003800200 */
[----:B------:R-:W-:Y:S01]  /*20ad0*/  FSEL R14, R18, RZ, P4 ;  /* 0x000000ff120e7208 */ /* 0x000fe20002000000 */
[----:B------:R-:W-:Y:S01]  /*20ae0*/  FFMA.FTZ R12, R13, R210, 1.1641532182693481445e-10 ;  /* 0x2f0000000d0c7423 */ /* 0x000fe200000100d2 */
[----:B------:R-:W-:Y:S01]  /*20af0*/  FMUL.FTZ R15, R15, R212 ;  /* 0x000000d40f0f7220 */ /* 0x000fe20000410000 */
[----:B------:R-:W-:-:S03]  /*20b00*/  MOV R13, R10 ;  /* 0x0000000a000d7202 */ /* 0x000fc60000000f00 */
        /* <DEDUP_REMOVED lines=15> */
.L_x_36972:
        /* <DEDUP_REMOVED lines=13> */
.L_x_36974:
[----:B------:R-:W-:Y:S05]  /*20cd0*/  BSYNC.RECONVERGENT B1 ;  /* 0x0000000000017941 */ /* 0x000fea0003800200 */
.L_x_36973:
[----:B------:R-:W-:Y:S01]  /*20ce0*/  IMAD.WIDE.U32 R16, R0, -0x326172a9, RZ ;  /* 0xcd9e8d5700107825 */ /* 0x000fe200078e00ff */
[----:B--2---:R-:W-:-:S03]  /*20cf0*/  LOP3.LUT R32, R8, R15, R215, 0x96, !PT ;  /* 0x0000000f08207212 */ /* 0x004fc600078e96d7 */
        /* <DEDUP_REMOVED lines=41> */
.L_x_36971:
[----:B------:R-:W-:Y:S05]  /*20f90*/  BSYNC.RECONVERGENT B0 ;  /* 0x0000000000007941 */ /* 0x000fea0003800200 */
.L_x_36970:
        /* <DEDUP_REMOVED lines=19> */
.L_x_36977:
        /* <DEDUP_REMOVED lines=13> */
.L_x_36979:
[----:B------:R-:W-:Y:S05]  /*211a0*/  BSYNC.RECONVERGENT B1 ;  /* 0x0000000000017941 */ /* 0x000fea0003800200 */
.L_x_36978:
        /* <DEDUP_REMOVED lines=43> */
.L_x_36976:
[----:B------:R-:W-:Y:S05]  /*21460*/  BSYNC.RECONVERGENT B0 ;  /* 0x0000000000007941 */ /* 0x000fea0003800200 */
.L_x_36975:
        /* <DEDUP_REMOVED lines=23> */
.L_x_36982:
        /* <DEDUP_REMOVED lines=13> */
.L_x_36984:
[----:B------:R-:W-:Y:S05]  /*216b0*/  BSYNC.RECONVERGENT B1 ;  /* 0x0000000000017941 */ /* 0x000fea0003800200 */
.L_x_36983:
        /* <DEDUP_REMOVED lines=43> */
.L_x_36981:
[----:B------:R-:W-:Y:S05]  /*21970*/  BSYNC.RECONVERGENT B0 ;  /* 0x0000000000007941 */ /* 0x000fea0003800200 */
.L_x_36980:
        /* <DEDUP_REMOVED lines=19> */
.L_x_36987:
        /* <DEDUP_REMOVED lines=13> */
.L_x_36989:
[----:B------:R-:W-:Y:S05]  /*21b80*/  BSYNC.RECONVERGENT B1 ;  /* 0x0000000000017941 */ /* 0x000fea0003800200 */
.L_x_36988:
        /* <DEDUP_REMOVED lines=43> */
.L_x_36986:
[----:B------:R-:W-:Y:S05]  /*21e40*/  BSYNC.RECONVERGENT B0 ;  /* 0x0000000000007941 */ /* 0x000fea0003800200 */
.L_x_36985:
        /* <DEDUP_REMOVED lines=23> */
.L_x_36992:
        /* <DEDUP_REMOVED lines=13> */
.L_x_36994:
[----:B------:R-:W-:Y:S05]  /*22090*/  BSYNC.RECONVERGENT B1 ;  /* 0x0000000000017941 */ /* 0x000fea0003800200 */
.L_x_36993:
        /* <DEDUP_REMOVED lines=43> */
.L_x_36991:
[----:B------:R-:W-:Y:S05]  /*22350*/  BSYNC.RECONVERGENT B0 ;  /* 0x0000000000007941 */ /* 0x000fea0003800200 */
.L_x_36990:
        /* <DEDUP_REMOVED lines=18> */
.L_x_36997:
        /* <DEDUP_REMOVED lines=13> */
.L_x_36999:
[----:B------:R-:W-:Y:S05]  /*22550*/  BSYNC.RECONVERGENT B1 ;  /* 0x0000000000017941 */ /* 0x000fea0003800200 */
.L_x_36998:
        /* <DEDUP_REMOVED lines=43> */
.L_x_36996:
[----:B------:R-:W-:Y:S05]  /*22810*/  BSYNC.RECONVERGENT B0 ;  /* 0x0000000000007941 */ /* 0x000fea0003800200 */
.L_x_36995:
[----:B------:R-:W-:Y:S01]  /*22820*/  I2FP.F32.U32 R15, R16 ;  /* 0x00000010000f7245 */ /* 0x000fe20000201000 */
[----:B------:R-:W-:Y:S01]  /*22830*/  HADD2.F32 R17, -RZ, R106.H0_H0 ;  /* 0x2000006aff117230 */ /* 0x000fe20000004100 */
        /* <DEDUP_REMOVED lines=21> */
.L_x_37002:
        /* <DEDUP_REMOVED lines=13> */
.L_x_37004:
[----:B------:R-:W-:Y:S05]  /*22a60*/  BSYNC.RECONVERGENT B1 ;  /* 0x0000000000017941 */ /* 0x000fea0003800200 */
.L_x_37003:
        /* <DEDUP_REMOVED lines=43> */
.L_x_37001:
[----:B------:R-:W-:Y:S05]  /*22d20*/  BSYNC.RECONVERGENT B0 ;  /* 0x0000000000007941 */ /* 0x000fea0003800200 */
.L_x_37000:
        /* <DEDUP_REMOVED lines=18> */
.L_x_37007:
        /* <DEDUP_REMOVED lines=13> */
.L_x_37009:
[----:B------:R-:W-:Y:S05]  /*22f20*/  BSYNC.RECONVERGENT B1 ;  /* 0x0000000000017941 */ /* 0x000fea0003800200 */
.L_x_37008:
        /* <DEDUP_REMOVED lines=43> */
.L_x_37006:
[----:B------:R-:W-:Y:S05]  /*231e0*/  BSYNC.RECONVERGENT B0 ;  /* 0x0000000000007941 */ /* 0x000fea0003800200 */
.L_x_37005:
[----:B------:R-:W-:Y:S01]  /*231f0*/  I2FP.F32.U32 R17, R17 ;  /* 0x0000001100117245 */ /* 0x000fe20000201000 */
[----:B------:R-:W-:Y:S01]  /*23200*/  HADD2.F32 R21, -RZ, R106.H1_H1 ;  /* 0x3000006aff157230 */ /* 0x000fe20000004100 */
        /* <DEDUP_REMOVED lines=22> */
.L_x_37012:
        /* <DEDUP_REMOVED lines=13> */
.L_x_37014:
[----:B------:R-:W-:Y:S05]  /*23440*/  BSYNC.RECONVERGENT B1 ;  /* 0x0000000000017941 */ /* 0x000fea0003800200 */
.L_x_37013:
        /* <DEDUP_REMOVED lines=43> */
.L_x_37011:
[----:B------:R-:W-:Y:S05]  /*23700*/  BSYNC.RECONVERGENT B0 ;  /* 0x0000000000007941 */ /* 0x000fea0003800200 */
.L_x_37010:
        /* <DEDUP_REMOVED lines=18> */
.L_x_37017:
        /* <DEDUP_REMOVED lines=13> */
.L_x_37019:
[----:B------:R-:W-:Y:S05]  /*23900*/  BSYNC.RECONVERGENT B1 ;  /* 0x0000000000017941 */ /* 0x000fea0003800200 */
.L_x_37018:
        /* <DEDUP_REMOVED lines=43> */
.L_x_37016:
[----:B------:R-:W-:Y:S05]  /*23bc0*/  BSYNC.RECONVERGENT B0 ;  /* 0x0000000000007941 */ /* 0x000fea0003800200 */
.L_x_37015:
[----:B------:R-:W-:Y:S01]  /*23bd0*/  I2FP.F32.U32 R21, R20 ;  /* 0x0000001400157245 */ /* 0x000fe20000201000 */
[----:B------:R-:W-:Y:S01]  /*23be0*/  HADD2.F32 R25, -RZ, R107.H0_H0 ;  /* 0x2000006bff197230 */ /* 0x000fe20000004100 */
        /* <DEDUP_REMOVED lines=22> */
.L_x_37022:
        /* <DEDUP_REMOVED lines=13> */
.L_x_37024:
[----:B------:R-:W-:Y:S05]  /*23e20*/  BSYNC.RECONVERGENT B1 ;  /* 0x0000000000017941 */ /* 0x000fea0003800200 */
.L_x_37023:
        /* <DEDUP_REMOVED lines=43> */
.L_x_37021:
[----:B------:R-:W-:Y:S05]  /*240e0*/  BSYNC.RECONVERGENT B0 ;  /* 0x0000000000007941 */ /* 0x000fea0003800200 */
.L_x_37020:
        /* <DEDUP_REMOVED lines=18> */
.L_x_37027:
        /* <DEDUP_REMOVED lines=15> */
.L_x_37029:
[----:B------:R-:W-:Y:S05]  /*24300*/  BSYNC.RECONVERGENT B1 ;  /* 0x0000000000017941 */ /* 0x000fea0003800200 */
.L_x_37028:
        /* <DEDUP_REMOVED lines=43> */
.L_x_37026:
[----:B------:R-:W-:Y:S05]  /*245c0*/  BSYNC.RECONVERGENT B0 ;  /* 0x0000000000007941 */ /* 0x000fea0003800200 */
.L_x_37025:
        /* <DEDUP_REMOVED lines=8> */
[--C-:B------:R-:W-:Y:S01]  /*24650*/  FADD.FTZ R59, R59, R18.reuse ;  /* 0x000000123b3b7221 */ /* 0x100fe20000010000 */
[----:B------:R-:W-:-:S03]  /*24660*/  PRMT R18, R20, 0x7610, R18 ;  /* 0x0000761014127816 */ /* 0x000fc60000000012 */
[----:B------:R-:W-:Y:S01]  /*24670*/  @P1 FADD.FTZ R59, R99, R59 ;  /* 0x0000003b633b1221 */ /* 0x000fe20000010000 */
[----:B------:R-:W-:Y:S06]  /*24680*/  BRA `(.L_x_37030) ;  /* 0x0000002800007947 */ /* 0x000fec0003800000 */
.L_x_36949:
        /* <DEDUP_REMOVED lines=16> */
.L_x_37033:
        /* <DEDUP_REMOVED lines=13> */
.L_x_37035:
[----:B------:R-:W-:Y:S05]  /*24860*/  BSYNC.RECONVERGENT B1 ;  /* 0x0000000000017941 */ /* 0x000fea0003800200 */
.L_x_37034:
        /* <DEDUP_REMOVED lines=42> */
[----:B------:R-:W-:-:S07]  /*24b10*/  IMAD.MOV.U32 R26, RZ, RZ, R30 ;  /* 0x000000ffff1a7224 */ /* 0x000fce00078e001e */
.L_x_37032:
[----:B------:R-:W-:Y:S05]  /*24b20*/  BSYNC.RECONVERGENT B0 ;  /* 0x0000000000007941 */ /* 0x000fea0003800200 */
.L_x_37031:
[----:B------:R-:W-:Y:S01]  /*24b30*/  ISETP.NE.AND P2, PT, R27, 0x1, PT ;  /* 0x000000011b00780c */ /* 0x000fe20003f45270 */
[----:B------:R-:W-:Y:S01]  /*24b40*/  BSSY.RECONVERGENT B0, `(.L_x_37036) ;  /* 0x000004a000007945 */ /* 0x000fe20003800200 */
[----:B------:R-:W-:Y:S01]  /*24b50*/  I2FP.F32.U32 R25, R25 ;  /* 0x0000001900197245 */ /* 0x000fe20000201000 */
[----:B------:R-:W-:-:S04]  /*24b60*/  IMAD.MOV.U32 R29, RZ, RZ, 0x2 ;  /* 0x00000002ff1d7424 */ /* 0x000fc800078e00ff */
        /* <DEDUP_REMOVED lines=14> */
.L_x_37038:
        /* <DEDUP_REMOVED lines=13> */
.L_x_37040:
[----:B------:R-:W-:Y:S05]  /*24d20*/  BSYNC.RECONVERGENT B1 ;  /* 0x0000000000017941 */ /* 0x000fea0003800200 */
.L_x_37039:
[----:B--2---:R-:W-:Y:S01]  /*24d30*/  IMAD.WIDE.U32 R32, R0, -0x326172a9, RZ ;  /* 0xcd9e8d5700207825 */ /* 0x004fe200078e00ff */
        /* <DEDUP_REMOVED lines=42> */
.L_x_37037:
[----:B------:R-:W-:Y:S05]  /*24fe0*/  BSYNC.RECONVERGENT B0 ;  /* 0x0000000000007941 */ /* 0x000fea0003800200 */
.L_x_37036:
[----:B------:R-:W-:Y:S01]  /*24ff0*/  ISETP.NE.AND P2, PT, R29, 0x1, PT ;  /* 0x000000011d00780c */ /* 0x000fe20003f45270 */
[----:B------:R-:W-:Y:S01]  /*25000*/  BSSY.RECONVERGENT B0, `(.L_x_37041) ;  /* 0x000004a000007945 */ /* 0x000fe20003800200 */
[----:B------:R-:W-:-:S05]  /*25010*/  I2FP.F32.U32 R27, R24 ;  /* 0x00000018001b7245 */ /* 0x000fca0000201000 */
[----:B------:R-:W-:Y:S01]  /*25020*/  FFMA.FTZ R24, R27, R210, 1.1641532182693481445e-10 ;  /* 0x2f0000001b187423 */ /* 0x000fe200000100d2 */
[----:B------:R-:W-:Y:S02]  /*25030*/  HADD2.F32 R27, -RZ, R20.H1_H1 ;  /* 0x30000014ff1b7230 */ /* 0x000fe40000004100 */
[----:B------:R-:W-:Y:S02]  /*25040*/  IMAD.MOV.U32 R20, RZ, RZ, R10 ;  /* 0x000000ffff147224 */ /* 0x000fe400078e000a */
[----:B------:R-:W-:Y:S01]  /*25050*/  FSETP.LE.FTZ.AND P3, PT, R24, R211, PT ;  /* 0x000000d31800720b */ /* 0x000fe20003f73000 */
[----:B------:R-:W-:-:S03]  /*25060*/  HFMA2 R24, -RZ, RZ, 0, 1.1920928955078125e-07 ;  /* 0x00000002ff187431 */ /* 0x000fc600000001ff */
        /* <DEDUP_REMOVED lines=10> */
.L_x_37043:
        /* <DEDUP_REMOVED lines=13> */
.L_x_37045:
[----:B------:R-:W-:Y:S05]  /*251e0*/  BSYNC.RECONVERGENT B1 ;  /* 0x0000000000017941 */ /* 0x000fea0003800200 */
.L_x_37044:
        /* <DEDUP_REMOVED lines=43> */
.L_x_37042:
[----:B------:R-:W-:Y:S05]  /*254a0*/  BSYNC.RECONVERGENT B0 ;  /* 0x0000000000007941 */ /* 0x000fea0003800200 */
.L_x_37041:
[----:B------:R-:W-:Y:S01]  /*254b0*/  ISETP.NE.AND P2, PT, R24, 0x1, PT ;  /* 0x000000011800780c */ /* 0x000fe20003f45270 */
[----:B------:R-:W-:Y:S01]  /*254c0*/  BSSY.RECONVERGENT B0, `(.L_x_37046) ;  /* 0x000004a000007945 */ /* 0x000fe20003800200 */
[----:B------:R-:W-:Y:S01]  /*254d0*/  I2FP.F32.U32 R29, R20 ;  /* 0x00000014001d7245 */ /* 0x000fe20000201000 */
[----:B--2---:R-:W-:-:S04]  /*254e0*/  IMAD.MOV.U32 R33, RZ, RZ, 0x2 ;  /* 0x00000002ff217424 */ /* 0x004fc800078e00ff */
[----:B------:R-:W-:Y:S01]  /*254f0*/  FFMA.FTZ R20, R29, R210, 1.1641532182693481445e-10 ;  /* 0x2f0000001d147423 */ /* 0x000fe200000100d2 */
[----:B------:R-:W-:-:S04]  /*25500*/  HADD2.F32 R29, -RZ, R21.H0_H0 ;  /* 0x20000015ff1d7230 */ /* 0x000fc80000004100 */
        /* <DEDUP_REMOVED lines=12> */
.L_x_37048:
        /* <DEDUP_REMOVED lines=13> */
.L_x_37050:
[----:B------:R-:W-:Y:S05]  /*256a0*/  BSYNC.RECONVERGENT B1 ;  /* 0x0000000000017941 */ /* 0x000fea0003800200 */
.L_x_37049:
        /* <DEDUP_REMOVED lines=43> */
.L_x_37047:
[----:B------:R-:W-:Y:S05]  /*25960*/  BSYNC.RECONVERGENT B0 ;  /* 0x0000000000007941 */ /* 0x000fea0003800200 */
.L_x_37046:
        /* <DEDUP_REMOVED lines=18> */
.L_x_37053:
        /* <DEDUP_REMOVED lines=13> */
.L_x_37055:
[----:B------:R-:W-:Y:S05]  /*25b60*/  BSYNC.RECONVERGENT B1 ;  /* 0x0000000000017941 */ /* 0x000fea0003800200 */
.L_x_37054:
        /* <DEDUP_REMOVED lines=43> */
.L_x_37052:
[----:B------:R-:W-:Y:S05]  /*25e20*/  BSYNC.RECONVERGENT B0 ;  /* 0x0000000000007941 */ /* 0x000fea0003800200 */
.L_x_37051:
        /* <DEDUP_REMOVED lines=17> */
.L_x_37058:
        /* <DEDUP_REMOVED lines=13> */
.L_x_37060:
[----:B------:R-:W-:Y:S05]  /*26010*/  BSYNC.RECONVERGENT B1 ;  /* 0x0000000000017941 */ /* 0x000fea0003800200 */
.L_x_37059:
        /* <DEDUP_REMOVED lines=43> */
.L_x_37057:
[----:B------:R-:W-:Y:S05]  /*262d0*/  BSYNC.RECONVERGENT B0 ;  /* 0x0000000000007941 */ /* 0x000fea0003800200 */
.L_x_37056:
        /* <DEDUP_REMOVED lines=17> */
.L_x_37063:
        /* <DEDUP_REMOVED lines=13> */
.L_x_37065:
[----:B------:R-:W-:Y:S05]  /*264c0*/  BSYNC.RECONVERGENT B1 ;  /* 0x0000000000017941 */ /* 0x000fea0003800200 */
.L_x_37064:
        /* <DEDUP_REMOVED lines=43> */
.L_x_37062:
[----:B------:R-:W-:Y:S05]  /*26780*/  BSYNC.RECONVERGENT B0 ;  /* 0x0000000000007941 */ /* 0x000fea0003800200 */
.L_x_37061:
        /* <DEDUP_REMOVED lines=17> */
.L_x_37068:
        /* <DEDUP_REMOVED lines=13> */
.L_x_37070:
[----:B------:R-:W-:Y:S05]  /*26970*/  BSYNC.RECONVERGENT B1 ;  /* 0x0000000000017941 */ /* 0x000fea0003800200 */
.L_x_37069:
        /* <DEDUP_REMOVED lines=43> */
.L_x_37067:
[----:B------:R-:W-:Y:S05]  /*26c30*/  BSYNC.RECONVERGENT B0 ;  /* 0x0000000000007941 */ /* 0x000fea0003800200 */
.L_x_37066:
[----:B------:R-:W-:Y:S01]  /*26c40*/  P2R R22, PR, RZ, 0x2 ;  /* 0x00000002ff167803 */ /* 0x000fe20000000000 */
[-C--:B------:R-:W-:Y:S01]  /*26c50*/  FMUL.FTZ R25, R25, R212.reuse ;  /* 0x000000d419197220 */ /* 0x080fe20000410000 */
[----:B------:R-:W-:Y:S01]  /*26c60*/  I2FP.F32.U32 R21, R21 ;  /* 0x0000001500157245 */ /* 0x000fe20000201000 */
[----:B------:R-:W-:Y:S01]  /*26c70*/  HADD2.F32 R23, -RZ, R23.H1_H1 ;  /* 0x30000017ff177230 */ /* 0x000fe20000004100 */
        /* <DEDUP_REMOVED lines=33> */
.L_x_37030:
[----:B------:R-:W-:Y:S01]  /*26e90*/  SEL R27, RZ, 0x1000000, !P5 ;  /* 0x01000000ff1b7807 */ /* 0x000fe20006800000 */
[----:B------:R-:W0:Y:S01]  /*26ea0*/  @P0 LDC.64 R24, c[0x0][0x398] ;  /* 0x0000e600ff180b82 */ /* 0x000e220000000a00 */
[----:B------:R-:W-:Y:S02]  /*26eb0*/  ISETP.NE.AND P5, PT, R30, RZ, PT ;  /* 0x000000ff1e00720c */ /* 0x000fe40003fa5270 */
[----:B------:R-:W-:Y:S02]  /*26ec0*/  SEL R30, RZ, 0x10000, !P4 ;  /* 0x00010000ff1e7807 */ /* 0x000fe40006000000 */
[----:B------:R-:W-:Y:S02]  /*26ed0*/  SEL R23, RZ, 0x100, !P3 ;  /* 0x00000100ff177807 */ /* 0x000fe40005800000 */
[----:B------:R-:W-:Y:S01]  /*26ee0*/  ISETP.NE.AND P4, PT, R32, RZ, PT ;  /* 0x000000ff2000720c */ /* 0x000fe20003f85270 */
[----:B------:R-:W-:Y:S01]  /*26ef0*/  IMAD.WIDE.U32 R32, R218, 0x8, R226 ;  /* 0x00000008da207825 */ /* 0x000fe200078e00e2 */
[----:B------:R-:W-:-:S02]  /*26f00*/  ISETP.NE.AND P3, PT, R44, RZ, PT ;  /* 0x000000ff2c00720c */ /* 0x000fc40003f65270 */
[----:B------:R-:W-:Y:S02]  /*26f10*/  SEL R21, RZ, 0x10000, !P4 ;  /* 0x00010000ff157807 */ /* 0x000fe40006000000 */
[----:B------:R-:W-:Y:S02]  /*26f20*/  SEL R22, RZ, 0x1000000, !P3 ;  /* 0x01000000ff167807 */ /* 0x000fe40005800000 */
[----:B------:R-:W-:Y:S02]  /*26f30*/  SEL R20, RZ, 0x100, !P5 ;  /* 0x00000100ff147807 */ /* 0x000fe40006800000 */
[----:B------:R-:W-:Y:S02]  /*26f40*/  ISETP.NE.AND P6, PT, R28, RZ, PT ;  /* 0x000000ff1c00720c */ /* 0x000fe40003fc5270 */
[----:B------:R-:W-:Y:S01]  /*26f50*/  LOP3.LUT R20, R20, R22, R21, 0xfe, !PT ;  /* 0x0000001614147212 */ /* 0x000fe200078efe15 */
[----:B------:R-:W1:Y:S01]  /*26f60*/  @P1 LDC.64 R28, c[0x0][0x3a0] ;  /* 0x0000e800ff1c1b82 */ /* 0x000e620000000a00 */
[----:B------:R-:W-:Y:S01]  /*26f70*/  LOP3.LUT R23, R23, R27, R30, 0xfe, !PT ;  /* 0x0000001b17177212 */ /* 0x000fe200078efe1e */
[----:B------:R-:W-:Y:S01]  /*26f80*/  IMAD.WIDE.U32 R30, R218, 0x20, R228 ;  /* 0x00000020da1e7825 */ /* 0x000fe200078e00e4 */
[----:B------:R-:W-:-:S02]  /*26f90*/  SEL R22, RZ, 0x1, !P2 ;  /* 0x00000001ff167807 */ /* 0x000fc40005000000 */
[----:B------:R-:W-:Y:S02]  /*26fa0*/  SEL R21, RZ, 0x1, !P6 ;  /* 0x00000001ff157807 */ /* 0x000fe40007000000 */
[----:B------:R-:W-:Y:S01]  /*26fb0*/  LOP3.LUT R23, R23, R22, RZ, 0xfc, !PT ;  /* 0x0000001617177212 */ /* 0x000fe200078efcff */
[----:B------:R2:W-:Y:S01]  /*26fc0*/  STG.E.128 desc[UR6][R30.64], R60 ;  /* 0x0000003c1e007986 */ /* 0x0005e2000c101d06 */
[----:B------:R-:W-:Y:S02]  /*26fd0*/  LOP3.LUT R22, R20, R21, RZ, 0xfc, !PT ;  /* 0x0000001514167212 */ /* 0x000fe400078efcff */
[----:B------:R-:W-:Y:S01]  /*26fe0*/  IADD3 R219, PT, PT, R9, 0xa0, RZ ;  /* 0x000000a009db7810 */ /* 0x000fe20007ffe0ff */
[----:B------:R2:W-:Y:S04]  /*26ff0*/  STG.E.128 desc[UR6][R30.64+0x10], R56 ;  /* 0x000010381e007986 */ /* 0x0005e8000c101d06 */
[----:B------:R2:W-:Y:S01]  /*27000*/  STG.E.64 desc[UR6][R32.64], R22 ;  /* 0x0000001620007986 */ /* 0x0005e2000c101b06 */
[----:B------:R-:W-:-:S04]  /*27010*/  IMAD.WIDE.U32 R20, R219, 0x10, R188 ;  /* 0x00000010db147825 */ /* 0x000fc800078e00bc */
        /* <DEDUP_REMOVED lines=23> */
.L_x_37071:
        /* <DEDUP_REMOVED lines=21> */
.L_x_37075:
        /* <DEDUP_REMOVED lines=13> */
.L_x_37077:
[----:B------:R-:W-:Y:S05]  /*273b0*/  BSYNC.RECONVERGENT B1 ;  /* 0x0000000000017941 */ /* 0x000fea0003800200 */
.L_x_37076:
        /* <DEDUP_REMOVED lines=42> */
.L_x_37074:
[----:B------:R-:W-:Y:S05]  /*27660*/  BSYNC.RECONVERGENT B0 ;  /* 0x0000000000007941 */ /* 0x000fea0003800200 */
.L_x_37073:
        /* <DEDUP_REMOVED lines=19> */
.L_x_37080:
        /* <DEDUP_REMOVED lines=13> */
.L_x_37082:
[----:B------:R-:W-:Y:S05]  /*27870*/  BSYNC.RECONVERGENT B1 ;  /* 0x0000000000017941 */ /* 0x000fea0003800200 */
.L_x_37081:
        /* <DEDUP_REMOVED lines=43> */
.L_x_37079:
[----:B------:R-:W-:Y:S05]  /*27b30*/  BSYNC.RECONVERGENT B0 ;  /* 0x0000000000007941 */ /* 0x000fea0003800200 */
.L_x_37078:
        /* <DEDUP_REMOVED lines=23> */
.L_x_37085:
        /* <DEDUP_REMOVED lines=13> */
.L_x_37087:
[----:B------:R-:W-:Y:S05]  /*27d80*/  BSYNC.RECONVERGENT B1 ;  /* 0x0000000000017941 */ /* 0x000fea0003800200 */
.L_x_37086:
        /* <DEDUP_REMOVED lines=43> */
.L_x_37084:
[----:B------:R-:W-:Y:S05]  /*28040*/  BSYNC.RECONVERGENT B0 ;  /* 0x0000000000007941 */ /* 0x000fea0003800200 */
.L_x_37083:
        /* <DEDUP_REMOVED lines=19> */
.L_x_37090:
        /* <DEDUP_REMOVED lines=13> */
.L_x_37092:
[----:B------:R-:W-:Y:S05]  /*28250*/  BSYNC.RECONVERGENT B1 ;  /* 0x0000000000017941 */ /* 0x000fea0003800200 */
.L_x_37091:
        /* <DEDUP_REMOVED lines=43> */
.L_x_37089:
[----:B------:R-:W-:Y:S05]  /*28510*/  BSYNC.RECONVERGENT B0 ;  /* 0x0000000000007941 */ /* 0x000fea0003800200 */
.L_x_37088:
        /* <DEDUP_REMOVED lines=23> */
.L_x_37095:
        /* <DEDUP_REMOVED lines=13> */
.L_x_37097:
[----:B------:R-:W-:Y:S05]  /*28760*/  BSYNC.RECONVERGENT B1 ;  /* 0x0000000000017941 */ /* 0x000fea0003800200 */
.L_x_37096:
        /* <DEDUP_REMOVED lines=43> */
.L_x_37094:
[----:B------:R-:W-:Y:S05]  /*28a20*/  BSYNC.RECONVERGENT B0 ;  /* 0x0000000000007941 */ /* 0x000fea0003800200 */
.L_x_37093:
        /* <DEDUP_REMOVED lines=19> */
.L_x_37100:
        /* <DEDUP_REMOVED lines=13> */
.L_x_37102:
[----:B------:R-:W-:Y:S05]  /*28c30*/  BSYNC.RECONVERGENT B1 ;  /* 0x0000000000017941 */ /* 0x000fea0003800200 */
.L_x_37101:
        /* <DEDUP_REMOVED lines=43> */
.L_x_37099:
[----:B------:R-:W-:Y:S05]  /*28ef0*/  BSYNC.RECONVERGENT B0 ;  /* 0x0000000000007941 */ /* 0x000fea0003800200 */
.L_x_37098:
[----:B------:R-:W-:Y:S01]  /*28f00*/  I2FP.F32.U32 R15, R14 ;  /* 0x0000000e000f7245 */ /* 0x000fe20000201000 */
[----:B------:R-:W-:Y:S01]  /*28f10*/  HADD2.F32 R17, -RZ, R105.H0_H0 ;  /* 0x20000069ff117230 */ /* 0x000fe20000004100 */
[----:B------:R-:W-:Y:S01]  /*28f20*/  ISETP.NE.AND P3, PT, R16, 0x1, PT ;  /* 0x000000011000780c */ /* 0x000fe20003f65270 */
[----:B------:R-:W-:Y:S02]  /*28f30*/  BSSY.RECONVERGENT B0, `(.L_x_37103) ;  /* 0x000004d000007945 */ /* 0x000fe40003800200 */
[----:B------:R-:W-:Y:S01]  /*28f40*/  FFMA.FTZ R14, R15, R210, 1.1641532182693481445e-10 ;  /* 0x2f0000000f0e7423 */ /* 0x000fe200000100d2 */
[----:B------:R-:W-:Y:S01]  /*28f50*/  FMUL.FTZ R17, R17, R212 ;  /* 0x000000d411117220 */ /* 0x000fe20000410000 */
[----:B------:R-:W-:-:S03]  /*28f60*/  FSEL R15, R13, RZ, P4 ;  /* 0x000000ff0d0f7208 */ /* 0x000fc60002000000 */
[----:B------:R-:W-:Y:S01]  /*28f70*/  FSETP.GTU.FTZ.AND P2, PT, R14, R211, PT ;  /* 0x000000d30e00720b */ /* 0x000fe20003f5c000 */
[----:B------:R-:W-:-:S03]  /*28f80*/  IMAD.MOV.U32 R14, RZ, RZ, R10 ;  /* 0x000000ffff0e7224 */ /* 0x000fc600078e000a */
        /* <DEDUP_REMOVED lines=14> */
.L_x_37105:
        /* <DEDUP_REMOVED lines=13> */
.L_x_37107:
[----:B------:R-:W-:Y:S05]  /*29140*/  BSYNC.RECONVERGENT B1 ;  /* 0x0000000000017941 */ /* 0x000fea0003800200 */
.L_x_37106:
        /* <DEDUP_REMOVED lines=43> */
.L_x_37104:
[----:B------:R-:W-:Y:S05]  /*29400*/  BSYNC.RECONVERGENT B0 ;  /* 0x0000000000007941 */ /* 0x000fea0003800200 */
.L_x_37103:
        /* <DEDUP_REMOVED lines=19> */
.L_x_37110:
        /* <DEDUP_REMOVED lines=13> */
.L_x_37112:
[----:B------:R-:W-:Y:S05]  /*29610*/  BSYNC.RECONVERGENT B1 ;  /* 0x0000000000017941 */ /* 0x000fea0003800200 */
.L_x_37111:
        /* <DEDUP_REMOVED lines=43> */
.L_x_37109:
[----:B------:R-:W-:Y:S05]  /*298d0*/  BSYNC.RECONVERGENT B0 ;  /* 0x0000000000007941 */ /* 0x000fea0003800200 */
.L_x_37108:
        /* <DEDUP_REMOVED lines=23> */
.L_x_37115:
        /* <DEDUP_REMOVED lines=13> */
.L_x_37117:
[----:B------:R-:W-:Y:S05]  /*29b20*/  BSYNC.RECONVERGENT B1 ;  /* 0x0000000000017941 */ /* 0x000fea0003800200 */
.L_x_37116:
        /* <DEDUP_REMOVED lines=43> */
.L_x_37114:
[----:B------:R-:W-:Y:S05]  /*29de0*/  BSYNC.RECONVERGENT B0 ;  /* 0x0000000000007941 */ /* 0x000fea0003800200 */
.L_x_37113:
        /* <DEDUP_REMOVED lines=18> */
.L_x_37120:
        /* <DEDUP_REMOVED lines=13> */
.L_x_37122:
[----:B------:R-:W-:Y:S05]  /*29fe0*/  BSYNC.RECONVERGENT B1 ;  /* 0x0000000000017941 */ /* 0x000fea0003800200 */
.L_x_37121:
        /* <DEDUP_REMOVED lines=43> */
.L_x_37119:
[----:B------:R-:W-:Y:S05]  /*2a2a0*/  BSYNC.RECONVERGENT B0 ;  /* 0x0000000000007941 */ /* 0x000fea0003800200 */
.L_x_37118:
[----:B------:R-:W-:Y:S01]  /*2a2b0*/  I2FP.F32.U32 R17, R17 ;  /* 0x0000001100117245 */ /* 0x000fe20000201000 */
[----:B------:R-:W-:Y:S01]  /*2a2c0*/  HADD2.F32 R27, -RZ, R106.H0_H0 ;  /* 0x2000006aff1b7230 */ /* 0x000fe20000004100 */
        /* <DEDUP_REMOVED lines=22> */
.L_x_37125:
        /* <DEDUP_REMOVED lines=13> */
.L_x_37127:
[----:B------:R-:W-:Y:S05]  /*2a500*/  BSYNC.RECONVERGENT B1 ;  /* 0x0000000000017941 */ /* 0x000fea0003800200 */
.L_x_37126:
        /* <DEDUP_REMOVED lines=43> */
.L_x_37124:
[----:B------:R-:W-:Y:S05]  /*2a7c0*/  BSYNC.RECONVERGENT B0 ;  /* 0x0000000000007941 */ /* 0x000fea0003800200 */
.L_x_37123:
        /* <DEDUP_REMOVED lines=18> */
.L_x_37130:
        /* <DEDUP_REMOVED lines=13> */
.L_x_37132:
[----:B------:R-:W-:Y:S05]  /*2a9c0*/  BSYNC.RECONVERGENT B1 ;  /* 0x0000000000017941 */ /* 0x000fea0003800200 */
.L_x_37131:
        /* <DEDUP_REMOVED lines=43> */
.L_x_37129:
[----:B------:R-:W-:Y:S05]  /*2ac80*/  BSYNC.RECONVERGENT B0 ;  /* 0x0000000000007941 */ /* 0x000fea0003800200 */
.L_x_37128:
        /* <DEDUP_REMOVED lines=23> */
.L_x_37135:
        /* <DEDUP_REMOVED lines=13> */
.L_x_37137:
[----:B------:R-:W-:Y:S05]  /*2aed0*/  BSYNC.RECONVERGENT B1 ;  /* 0x0000000000017941 */ /* 0x000fea0003800200 */
.L_x_37136:
        /* <DEDUP_REMOVED lines=43> */
.L_x_37134:
[----:B------:R-:W-:Y:S05]  /*2b190*/  BSYNC.RECONVERGENT B0 ;  /* 0x0000000000007941 */ /* 0x000fea0003800200 */
.L_x_37133:
        /* <DEDUP_REMOVED lines=18> */
.L_x_37140:
        /* <DEDUP_REMOVED lines=13> */
.L_x_37142:
[----:B------:R-:W-:Y:S05]  /*2b390*/  BSYNC.RECONVERGENT B1 ;  /* 0x0000000000017941 */ /* 0x000fea0003800200 */
.L_x_37141:
        /* <DEDUP_REMOVED lines=43> */
.L_x_37139:
[----:B------:R-:W-:Y:S05]  /*2b650*/  BSYNC.RECONVERGENT B0 ;  /* 0x0000000000007941 */ /* 0x000fea0003800200 */
.L_x_37138:
[----:B------:R-:W-:Y:S01]  /*2b660*/  I2FP.F32.U32 R27, R22 ;  /* 0x00000016001b7245 */ /* 0x000fe20000201000 */
[----:B------:R-:W-:Y:S01]  /*2b670*/  HADD2.F32 R29, -RZ, R107.H0_H0 ;  /* 0x2000006bff1d7230 */ /* 0x000fe20000004100 */
        /* <DEDUP_REMOVED lines=22> */
.L_x_37145:
        /* <DEDUP_REMOVED lines=13> */
.L_x_37147:
[----:B------:R-:W-:Y:S05]  /*2b8b0*/  BSYNC.RECONVERGENT B1 ;  /* 0x0000000000017941 */ /* 0x000fea0003800200 */
.L_x_37146:
        /* <DEDUP_REMOVED lines=43> */
.L_x_37144:
[----:B------:R-:W-:Y:S05]  /*2bb70*/  BSYNC.RECONVERGENT B0 ;  /* 0x0000000000007941 */ /* 0x000fea0003800200 */
.L_x_37143:
        /* <DEDUP_REMOVED lines=18> */
.L_x_37150:
        /* <DEDUP_REMOVED lines=15> */
.L_x_37152:
[----:B------:R-:W-:Y:S05]  /*2bd90*/  BSYNC.RECONVERGENT B1 ;  /* 0x0000000000017941 */ /* 0x000fea0003800200 */
.L_x_37151:
        /* <DEDUP_REMOVED lines=43> */
.L_x_37149:
[----:B------:R-:W-:Y:S05]  /*2c050*/  BSYNC.RECONVERGENT B0 ;  /* 0x0000000000007941 */ /* 0x000fea0003800200 */
.L_x_37148:
        /* <DEDUP_REMOVED lines=12> */
.L_x_37072:
        /* <DEDUP_REMOVED lines=16> */
.L_x_37156:
        /* <DEDUP_REMOVED lines=13> */
.L_x_37158:
[----:B------:R-:W-:Y:S05]  /*2c2f0*/  BSYNC.RECONVERGENT B1 ;  /* 0x0000000000017941 */ /* 0x000fea0003800200 */
.L_x_37157:
        /* <DEDUP_REMOVED lines=43> */
.L_x_37155:
[----:B------:R-:W-:Y:S05]  /*2c5b0*/  BSYNC.RECONVERGENT B0 ;  /* 0x0000000000007941 */ /* 0x000fea0003800200 */
.L_x_37154:
        /* <DEDUP_REMOVED lines=18> */
.L_x_37161:
        /* <DEDUP_REMOVED lines=13> */
.L_x_37163:
[----:B------:R-:W-:Y:S05]  /*2c7b0*/  BSYNC.RECONVERGENT B1 ;  /* 0x0000000000017941 */ /* 0x000fea0003800200 */
.L_x_37162:
        /* <DEDUP_REMOVED lines=43> */
.L_x_37160:
[----:B------:R-:W-:Y:S05]  /*2ca70*/  BSYNC.RECONVERGENT B0 ;  /* 0x0000000000007941 */ /* 0x000fea0003800200 */
.L_x_37159:
[----:B------:R-:W-:Y:S01]  /*2ca80*/  ISETP.NE.AND P2, PT, R30, 0x1, PT ;  /* 0x000000011e00780c */ /* 0x000fe20003f45270 */
[----:B------:R-:W-:Y:S01]  /*2ca90*/  BSSY.RECONVERGENT B0, `(.L_x_37164) ;  /* 0x000004a000007945 */ /* 0x000fe20003800200 */
[----:B------:R-:W-:Y:S01]  /*2caa0*/  I2FP.F32.U32 R29, R26 ;  /* 0x0000001a001d7245 */ /* 0x000fe20000201000 */
[----:B------:R-:W-:Y:S02]  /*2cab0*/  HADD2.F32 R31, -RZ, R20.H1_H1 ;  /* 0x30000014ff1f7230 */ /* 0x000fe40000004100 */
[----:B------:R-:W-:Y:S02]  /*2cac0*/  IMAD.MOV.U32 R32, RZ, RZ, 0x2 ;  /* 0x00000002ff207424 */ /* 0x000fe400078e00ff */
        /* <DEDUP_REMOVED lines=13> */
.L_x_37166:
        /* <DEDUP_REMOVED lines=13> */
.L_x_37168:
[----:B------:R-:W-:Y:S05]  /*2cc70*/  BSYNC.RECONVERGENT B1 ;  /* 0x0000000000017941 */ /* 0x000fea0003800200 */
.L_x_37167:
        /* <DEDUP_REMOVED lines=43> */
.L_x_37165:
[----:B------:R-:W-:Y:S05]  /*2cf30*/  BSYNC.RECONVERGENT B0 ;  /* 0x0000000000007941 */ /* 0x000fea0003800200 */
.L_x_37164:
[----:B------:R-:W-:Y:S01]  /*2cf40*/  ISETP.NE.AND P2, PT, R32, 0x1, PT ;  /* 0x000000012000780c */ /* 0x000fe20003f45270 */
[----:B------:R-:W-:Y:S01]  /*2cf50*/  BSSY.RECONVERGENT B0, `(.L_x_37169) ;  /* 0x000004a000007945 */ /* 0x000fe20003800200 */
[----:B------:R-:W-:Y:S01]  /*2cf60*/  I2FP.F32.U32 R29, R26 ;  /* 0x0000001a001d7245 */ /* 0x000fe20000201000 */
[----:B------:R-:W-:Y:S02]  /*2cf70*/  HFMA2 R30, -RZ, RZ, 0, 1.1920928955078125e-07 ;  /* 0x00000002ff1e7431 */ /* 0x000fe400000001ff */
        /* <DEDUP_REMOVED lines=14> */
.L_x_37171:
        /* <DEDUP_REMOVED lines=13> */
.L_x_37173:
[----:B------:R-:W-:Y:S05]  /*2d130*/  BSYNC.RECONVERGENT B1 ;  /* 0x0000000000017941 */ /* 0x000fea0003800200 */
.L_x_37172:
        /* <DEDUP_REMOVED lines=43> */
.L_x_37170:
[----:B------:R-:W-:Y:S05]  /*2d3f0*/  BSYNC.RECONVERGENT B0 ;  /* 0x0000000000007941 */ /* 0x000fea0003800200 */
.L_x_37169:
        /* <DEDUP_REMOVED lines=18> */
.L_x_37176:
        /* <DEDUP_REMOVED lines=13> */
.L_x_37178:
[----:B------:R-:W-:Y:S05]  /*2d5f0*/  BSYNC.RECONVERGENT B1 ;  /* 0x0000000000017941 */ /* 0x000fea0003800200 */
.L_x_37177:
        /* <DEDUP_REMOVED lines=43> */
.L_x_37175:
[----:B------:R-:W-:Y:S05]  /*2d8b0*/  BSYNC.RECONVERGENT B0 ;  /* 0x0000000000007941 */ /* 0x000fea0003800200 */
.L_x_37174:
        /* <DEDUP_REMOVED lines=17> */
.L_x_37181:
        /* <DEDUP_REMOVED lines=13> */
.L_x_37183:
[----:B------:R-:W-:Y:S05]  /*2daa0*/  BSYNC.RECONVERGENT B1 ;  /* 0x0000000000017941 */ /* 0x000fea0003800200 */
.L_x_37182:
        /* <DEDUP_REMOVED lines=43> */
.L_x_37180:
[----:B------:R-:W-:Y:S05]  /*2dd60*/  BSYNC.RECONVERGENT B0 ;  /* 0x0000000000007941 */ /* 0x000fea0003800200 */
.L_x_37179:
[----:B------:R-:W-:Y:S01]  /*2dd70*/  ISETP.NE.AND P4, PT, R30, 0x1, PT ;  /* 0x000000011e00780c */ /* 0x000fe20003f85270 */
[----:B------:R-:W-:Y:S01]  /*2dd80*/  BSSY.RECONVERGENT B0, `(.L_x_37184) ;  /* 0x0000049000007945 */ /* 0x000fe20003800200 */
[----:B------:R-:W-:Y:S01]  /*2dd90*/  I2FP.F32.U32 R33, R28 ;  /* 0x0000001c00217245 */ /* 0x000fe20000201000 */
[----:B------:R-:W-:Y:S02]  /*2dda0*/  HFMA2 R32, -RZ, RZ, 0, 1.1920928955078125e-07 ;  /* 0x00000002ff207431 */ /* 0x000fe400000001ff */
[----:B------:R-:W-:Y:S02]  /*2ddb0*/  HADD2.F32 R45, -RZ, R22.H1_H1 ;  /* 0x30000016ff2d7230 */ /* 0x000fe40000004100 */
        /* <DEDUP_REMOVED lines=12> */
.L_x_37186:
        /* <DEDUP_REMOVED lines=13> */
.L_x_37188:
[----:B------:R-:W-:Y:S05]  /*2df50*/  BSYNC.RECONVERGENT B1 ;  /* 0x0000000000017941 */ /* 0x000fea0003800200 */
.L_x_37187:
        /* <DEDUP_REMOVED lines=43> */
.L_x_37185:
[----:B------:R-:W-:Y:S05]  /*2e210*/  BSYNC.RECONVERGENT B0 ;  /* 0x0000000000007941 */ /* 0x000fea0003800200 */
.L_x_37184:
        /* <DEDUP_REMOVED lines=17> */
.L_x_37191:
        /* <DEDUP_REMOVED lines=13> */
.L_x_37193:
[----:B------:R-:W-:Y:S05]  /*2e400*/  BSYNC.RECONVERGENT B1 ;  /* 0x0000000000017941 */ /* 0x000fea0003800200 */
.L_x_37192:
        /* <DEDUP_REMOVED lines=43> */
.L_x_37190:
[----:B------:R-:W-:Y:S05]  /*2e6c0*/  BSYNC.RECONVERGENT B0 ;  /* 0x0000000000007941 */ /* 0x000fea0003800200 */
.L_x_37189:
        /* <DEDUP_REMOVED lines=37> */
.L_x_37153:
[----:B------:R-:W-:Y:S01]  /*2e920*/  ISETP.NE.AND P6, PT, R25, RZ, PT ;  /* 0x000000ff1900720c */ /* 0x000fe20003fc5270 */
[----:B------:R-:W0:Y:S01]  /*2e930*/  @P0 LDC.64 R32, c[0x0][0x398] ;  /* 0x0000e600ff200b82 */ /* 0x000e220000000a00 */
[----:B------:R-:W-:Y:S01]  /*2e940*/  SEL R25, RZ, 0x1000000, !P5 ;  /* 0x01000000ff197807 */ /* 0x000fe20006800000 */
[----:B------:R-:W-:Y:S01]  /*2e950*/  VIADD R220, R9, 0xc0 ;  /* 0x000000c009dc7836 */ /* 0x000fe20000000000 */
[----:B------:R-:W-:Y:S02]  /*2e960*/  SEL R23, RZ, 0x10000, !P4 ;  /* 0x00010000ff177807 */ /* 0x000fe40006000000 */
[----:B------:R-:W-:Y:S01]  /*2e970*/  SEL R28, RZ, 0x100, !P3 ;  /* 0x00000100ff1c7807 */ /* 0x000fe20005800000 */
[----:B------:R-:W-:Y:S01]  /*2e980*/  IMAD.WIDE.U32 R34, R220, 0x10, R188 ;  /* 0x00000010dc227825 */ /* 0x000fe200078e00bc */
[----:B------:R-:W-:Y:S01]  /*2e990*/  ISETP.NE.AND P5, PT, R20, RZ, PT ;  /* 0x000000ff1400720c */ /* 0x000fe20003fa5270 */
[----:B------:R-:W1:Y:S01]  /*2e9a0*/  @P1 LDC.64 R30, c[0x0][0x3a0] ;  /* 0x0000e800ff1e1b82 */ /* 0x000e620000000a00 */
[----:B------:R-:W-:Y:S01]  /*2e9b0*/  ISETP.NE.AND P4, PT, R26, RZ, PT ;  /* 0x000000ff1a00720c */ /* 0x000fe20003f85270 */
[----:B------:R-:W-:Y:S01]  /*2e9c0*/  IMAD.WIDE.U32 R26, R219, 0x20, R228 ;  /* 0x00000020db1a7825 */ /* 0x000fe200078e00e4 */
[----:B------:R-:W-:-:S02]  /*2e9d0*/  ISETP.NE.AND P3, PT, R21, RZ, PT ;  /* 0x000000ff1500720c */ /* 0x000fc40003f65270 */
[----:B------:R-:W-:Y:S02]  /*2e9e0*/  SEL R21, RZ, 0x10000, !P4 ;  /* 0x00010000ff157807 */ /* 0x000fe40006000000 */
[----:B------:R-:W-:Y:S01]  /*2e9f0*/  SEL R22, RZ, 0x1000000, !P3 ;  /* 0x01000000ff167807 */ /* 0x000fe20005800000 */
[----:B------:R2:W-:Y:S01]  /*2ea00*/  STG.E.128 desc[UR6][R26.64], R52 ;  /* 0x000000341a007986 */ /* 0x0005e2000c101d06 */
        /* <DEDUP_REMOVED lines=10> */
[----:B-1----:R-:W-:Y:S02]  /*2eab0*/  @P1 IMAD.WIDE.U32 R30, R220, 0x20, R30 ;  /* 0x00000020dc1e1825 */ /* 0x002fe400078e001e */
        /* <DEDUP_REMOVED lines=22> */
.L_x_37194:
[----:B------:R1:W5:Y:S04]  /*2ec20*/  @P0 LDG.E.128 R104, desc[UR6][R32.64] ;  /* 0x0000000620680981 */ /* 0x000368000c1e1d00 */
[----:B------:R1:W5:Y:S04]  /*2ec30*/  @P1 LDG.E.128 R100, desc[UR6][R30.64] ;  /* 0x000000061e641981 */ /* 0x000368000c1e1d00 */
[----:B------:R1:W5:Y:S04]  /*2ec40*/  @P1 LDG.E.128 R96, desc[UR6][R30.64+0x10] ;  /* 0x000010061e601981 */ /* 0x000368000c1e1d00 */
[----:B0-2---:R1:W5:Y:S01]  /*2ec50*/  LDG.E.128 R20, desc[UR6][R34.64] ;  /* 0x0000000622147981 */ /* 0x005362000c1e1d00 */
        /* <DEDUP_REMOVED lines=17> */
.L_x_37198:
        /* <DEDUP_REMOVED lines=13> */
.L_x_37200:
[----:B------:R-:W-:Y:S05]  /*2ee40*/  BSYNC.RECONVERGENT B1 ;  /* 0x0000000000017941 */ /* 0x000fea0003800200 */
.L_x_37199:
        /* <DEDUP_REMOVED lines=42> */
.L_x_37197:
[----:B------:R-:W-:Y:S05]  /*2f0f0*/  BSYNC.RECONVERGENT B0 ;  /* 0x0000000000007941 */ /* 0x000fea0003800200 */
.L_x_37196:
        /* <DEDUP_REMOVED lines=20> */
.L_x_37203:
        /* <DEDUP_REMOVED lines=13> */
.L_x_37205:
[----:B------:R-:W-:Y:S05]  /*2f310*/  BSYNC.RECONVERGENT B1 ;  /* 0x0000000000017941 */ /* 0x000fea0003800200 */
.L_x_37204:
        /* <DEDUP_REMOVED lines=43> */
.L_x_37202:
[----:B------:R-:W-:Y:S05]  /*2f5d0*/  BSYNC.RECONVERGENT B0 ;  /* 0x0000000000007941 */ /* 0x000fea0003800200 */
.L_x_37201:
        /* <DEDUP_REMOVED lines=23> */
.L_x_37208:
        /* <DEDUP_REMOVED lines=13> */
.L_x_37210:
[----:B------:R-:W-:Y:S05]  /*2f820*/  BSYNC.RECONVERGENT B1 ;  /* 0x0000000000017941 */ /* 0x000fea0003800200 */
.L_x_37209:
        /* <DEDUP_REMOVED lines=43> */
.L_x_37207:
[----:B------:R-:W-:Y:S05]  /*2fae0*/  BSYNC.RECONVERGENT B0 ;  /* 0x0000000000007941 */ /* 0x000fea0003800200 */
.L_x_37206:
[----:B------:R-:W-:Y:S01]  /*2faf0*/  I2FP.F32.U32 R13, R12 ;  /* 0x0000000c000d7245 */ /* 0x000fe20000201000 */
[----:B------:R-:W-:Y:S01]  /*2fb00*/  BSSY.RECONVERGENT B0, `(.L_x_37211) ;  /* 0x000004c000007945 */ /* 0x000fe20003800200 */
[----:B------:R-:W-:Y:S01]  /*2fb10*/  ISETP.NE.AND P2, PT, R15, 0x1, PT ;  /* 0x000000010f00780c */ /* 0x000fe20003f45270 */
[----:B------:R-:W-:Y:S01]  /*2fb20*/  IMAD.MOV.U32 R16, RZ, RZ, 0x2 ;  /* 0x00000002ff107424 */ /* 0x000fe200078e00ff */
[----:B------:R-:W-:Y:S01]  /*2fb30*/  LOP3.LUT R19, R19, 0xfffffff7, RZ, 0xc0, !PT ;  /* 0xfffffff713137812 */ /* 0x000fe200078ec0ff */
[----:B------:R-:W-:Y:S01]  /*2fb40*/  FFMA.FTZ R12, R13, R210, 1.1641532182693481445e-10 ;  /* 0x2f0000000d0c7423 */ /* 0x000fe200000100d2 */
[----:B------:R-:W-:Y:S01]  /*2fb50*/  HADD2.F32 R13, -RZ, R20.H1_H1 ;  /* 0x30000014ff0d7230 */ /* 0x000fe20000004100 */
[----:B------:R-:W-:-:S03]  /*2fb60*/  MOV R14, R10 ;  /* 0x0000000a000e7202 */ /* 0x000fc60000000f00 */
        /* <DEDUP_REMOVED lines=12> */
.L_x_37213:
        /* <DEDUP_REMOVED lines=13> */
.L_x_37215:
[----:B------:R-:W-:Y:S05]  /*2fd00*/  BSYNC.RECONVERGENT B1 ;  /* 0x0000000000017941 */ /* 0x000fea0003800200 */
.L_x_37214:
        /* <DEDUP_REMOVED lines=43> */
.L_x_37212:
[----:B------:R-:W-:Y:S05]  /*2ffc0*/  BSYNC.RECONVERGENT B0 ;  /* 0x0000000000007941 */ /* 0x000fea0003800200 */
.L_x_37211:
[----:B------:R-:W-:Y:S01]  /*2ffd0*/  I2FP.F32.U32 R13, R14 ;  /* 0x0000000e000d7245 */ /* 0x000fe20000201000 */
[----:B------:R-:W-:Y:S01]  /*2ffe0*/  HADD2.F32 R15, -RZ, R104.H1_H1 ;  /* 0x30000068ff0f7230 */ /* 0x000fe20000004100 */
[----:B------:R-:W-:Y:S01]  /*2fff0*/  ISETP.NE.AND P3, PT, R16, 0x1, PT ;  /* 0x000000011000780c */ /* 0x000fe20003f65270 */
[----:B------:R-:W-:Y:S02]  /*30000*/  BSSY.RECONVERGENT B0, `(.L_x_37216) ;  /* 0x000004d000007945 */ /* 0x000fe40003800200 */
[----:B------:R-:W-:Y:S01]  /*30010*/  FFMA.FTZ R14, R13, R210, 1.1641532182693481445e-10 ;  /* 0x2f0000000d0e7423 */ /* 0x000fe200000100d2 */
[----:B------:R-:W-:Y:S01]  /*30020*/  FMUL.FTZ R15, R15, R212 ;  /* 0x000000d40f0f7220 */ /* 0x000fe20000410000 */
[----:B------:R-:W-:-:S03]  /*30030*/  IMAD.MOV.U32 R13, RZ, RZ, R10 ;  /* 0x000000ffff0d7224 */ /* 0x000fc600078e000a */
[----:B------:R-:W-:Y:S02]  /*30040*/  FSETP.GTU.FTZ.AND P2, PT, R14, R211, PT ;  /* 0x000000d30e00720b */ /* 0x000fe40003f5c000 */
[----:B------:R-:W-:Y:S02]  /*30050*/  FSEL R14, R12, RZ, P4 ;  /* 0x000000ff0c0e7208 */ /* 0x000fe40002000000 */
        /* <DEDUP_REMOVED lines=14> */
.L_x_37218:
        /* <DEDUP_REMOVED lines=13> */
.L_x_37220:
[----:B------:R-:W-:Y:S05]  /*30210*/  BSYNC.RECONVERGENT B1 ;  /* 0x0000000000017941 */ /* 0x000fea0003800200 */
.L_x_37219:
        /* <DEDUP_REMOVED lines=43> */
.L_x_37217:
[----:B------:R-:W-:Y:S05]  /*304d0*/  BSYNC.RECONVERGENT B0 ;  /* 0x0000000000007941 */ /* 0x000fea0003800200 */
.L_x_37216:
        /* <DEDUP_REMOVED lines=20> */
.L_x_37223:
        /* <DEDUP_REMOVED lines=13> */
.L_x_37225:
[----:B------:R-:W-:Y:S05]  /*306f0*/  BSYNC.RECONVERGENT B1 ;  /* 0x0000000000017941 */ /* 0x000fea0003800200 */
.L_x_37224:
        /* <DEDUP_REMOVED lines=43> */
.L_x_37222:
[----:B------:R-:W-:Y:S05]  /*309b0*/  BSYNC.RECONVERGENT B0 ;  /* 0x0000000000007941 */ /* 0x000fea0003800200 */
.L_x_37221:
        /* <DEDUP_REMOVED lines=23> */
.L_x_37228:
        /* <DEDUP_REMOVED lines=13> */
.L_x_37230:
[----:B------:R-:W-:Y:S05]  /*30c00*/  BSYNC.RECONVERGENT B1 ;  /* 0x0000000000017941 */ /* 0x000fea0003800200 */
.L_x_37229:
        /* <DEDUP_REMOVED lines=43> */
.L_x_37227:
[----:B------:R-:W-:Y:S05]  /*30ec0*/  BSYNC.RECONVERGENT B0 ;  /* 0x0000000000007941 */ /* 0x000fea0003800200 */
.L_x_37226:
        /* <DEDUP_REMOVED lines=20> */
.L_x_37233:
        /* <DEDUP_REMOVED lines=13> */
.L_x_37235:
[----:B------:R-:W-:Y:S05]  /*310e0*/  BSYNC.RECONVERGENT B1 ;  /* 0x0000000000017941 */ /* 0x000fea0003800200 */
.L_x_37234:
        /* <DEDUP_REMOVED lines=43> */
.L_x_37232:
[----:B------:R-:W-:Y:S05]  /*313a0*/  BSYNC.RECONVERGENT B0 ;  /* 0x0000000000007941 */ /* 0x000fea0003800200 */
.L_x_37231:
        /* <DEDUP_REMOVED lines=23> */
.L_x_37238:
        /* <DEDUP_REMOVED lines=13> */
.L_x_37240:
[----:B------:R-:W-:Y:S05]  /*315f0*/  BSYNC.RECONVERGENT B1 ;  /* 0x0000000000017941 */ /* 0x000fea0003800200 */
.L_x_37239:
        /* <DEDUP_REMOVED lines=43> */
.L_x_37237:
[----:B------:R-:W-:Y:S05]  /*318b0*/  BSYNC.RECONVERGENT B0 ;  /* 0x0000000000007941 */ /* 0x000fea0003800200 */
.L_x_37236:
        /* <DEDUP_REMOVED lines=18> */
.L_x_37243:
        /* <DEDUP_REMOVED lines=13> */
.L_x_37245:
[----:B------:R-:W-:Y:S05]  /*31ab0*/  BSYNC.RECONVERGENT B1 ;  /* 0x0000000000017941 */ /* 0x000fea0003800200 */
.L_x_37244:
        /* <DEDUP_REMOVED lines=43> */
.L_x_37242:
[----:B------:R-:W-:Y:S05]  /*31d70*/  BSYNC.RECONVERGENT B0 ;  /* 0x0000000000007941 */ /* 0x000fea0003800200 */
.L_x_37241:
        /* <DEDUP_REMOVED lines=24> */
.L_x_37248:
        /* <DEDUP_REMOVED lines=13> */
.L_x_37250:
[----:B------:R-:W-:Y:S05]  /*31fd0*/  BSYNC.RECONVERGENT B1 ;  /* 0x0000000000017941 */ /* 0x000fea0003800200 */
.L_x_37249:
        /* <DEDUP_REMOVED lines=43> */
.L_x_37247:
[----:B------:R-:W-:Y:S05]  /*32290*/  BSYNC.RECONVERGENT B0 ;  /* 0x0000000000007941 */ /* 0x000fea0003800200 */
.L_x_37246:
        /* <DEDUP_REMOVED lines=18> */
.L_x_37253:
        /* <DEDUP_REMOVED lines=13> */
.L_x_37255:
[----:B------:R-:W-:Y:S05]  /*32490*/  BSYNC.RECONVERGENT B1 ;  /* 0x0000000000017941 */ /* 0x000fea0003800200 */
.L_x_37254:
        /* <DEDUP_REMOVED lines=43> */
.L_x_37252:
[----:B------:R-:W-:Y:S05]  /*32750*/  BSYNC.RECONVERGENT B0 ;  /* 0x0000000000007941 */ /* 0x000fea0003800200 */
.L_x_37251:
        /* <DEDUP_REMOVED lines=23> */
.L_x_37258:
        /* <DEDUP_REMOVED lines=13> */
.L_x_37260:
[----:B------:R-:W-:Y:S05]  /*329a0*/  BSYNC.RECONVERGENT B1 ;  /* 0x0000000000017941 */ /* 0x000fea0003800200 */
.L_x_37259:
        /* <DEDUP_REMOVED lines=43> */
.L_x_37257:
[----:B------:R-:W-:Y:S05]  /*32c60*/  BSYNC.RECONVERGENT B0 ;  /* 0x0000000000007941 */ /* 0x000fea0003800200 */
.L_x_37256:
        /* <DEDUP_REMOVED lines=18> */
.L_x_37263:
        /* <DEDUP_REMOVED lines=13> */
.L_x_37265:
[----:B------:R-:W-:Y:S05]  /*32e60*/  BSYNC.RECONVERGENT B1 ;  /* 0x0000000000017941 */ /* 0x000fea0003800200 */
.L_x_37264:
        /* <DEDUP_REMOVED lines=43> */
.L_x_37262:
[----:B------:R-:W-:Y:S05]  /*33120*/  BSYNC.RECONVERGENT B0 ;  /* 0x0000000000007941 */ /* 0x000fea0003800200 */
.L_x_37261:
        /* <DEDUP_REMOVED lines=24> */
.L_x_37268:
        /* <DEDUP_REMOVED lines=13> */
.L_x_37270:
[----:B------:R-:W-:Y:S05]  /*33380*/  BSYNC.RECONVERGENT B1 ;  /* 0x0000000000017941 */ /* 0x000fea0003800200 */
.L_x_37269:
        /* <DEDUP_REMOVED lines=43> */
.L_x_37267:
[----:B------:R-:W-:Y:S05]  /*33640*/  BSYNC.RECONVERGENT B0 ;  /* 0x0000000000007941 */ /* 0x000fea0003800200 */
.L_x_37266:
        /* <DEDUP_REMOVED lines=18> */
.L_x_37273:
        /* <DEDUP_REMOVED lines=15> */
.L_x_37275:
[----:B------:R-:W-:Y:S05]  /*33860*/  BSYNC.RECONVERGENT B1 ;  /* 0x0000000000017941 */ /* 0x000fea0003800200 */
.L_x_37274:
        /* <DEDUP_REMOVED lines=43> */
.L_x_37272:
[----:B------:R-:W-:Y:S05]  /*33b20*/  BSYNC.RECONVERGENT B0 ;  /* 0x0000000000007941 */ /* 0x000fea0003800200 */
.L_x_37271:
        /* <DEDUP_REMOVED lines=12> */
.L_x_37195:
[----:B------:R-:W-:Y:S01]  /*33bf0*/  ISETP.NE.AND P2, PT, R36, 0x1, PT ;  /* 0x000000012400780c */ /* 0x000fe20003f45270 */
[----:B------:R-:W-:Y:S01]  /*33c00*/  BSSY.RECONVERGENT B0, `(.L_x_37277) ;  /* 0x0000047000007945 */ /* 0x000fe20003800200 */
[----:B------:R-:W-:Y:S02]  /*33c10*/  HFMA2 R26, -RZ, RZ, 0, 1.1920928955078125e-07 ;  /* 0x00000002ff1a7431 */ /* 0x000fe400000001ff */
[----:B------:R-:W-:Y:S01]  /*33c20*/  IMAD.MOV.U32 R25, RZ, RZ, R10 ;  /* 0x000000ffff197224 */ /* 0x000fe200078e000a */
[----:B-1----:R-:W-:-:S08]  /*33c30*/  MOV R34, R24 ;  /* 0x0000001800227202 */ /* 0x002fd00000000f00 */
        /* <DEDUP_REMOVED lines=11> */
.L_x_37279:
        /* <DEDUP_REMOVED lines=13> */
.L_x_37281:
[----:B------:R-:W-:Y:S05]  /*33dc0*/  BSYNC.RECONVERGENT B1 ;  /* 0x0000000000017941 */ /* 0x000fea0003800200 */
.L_x_37280:
        /* <DEDUP_REMOVED lines=41> */
[----:B------:R-:W-:-:S07]  /*34060*/  HFMA2 R26, -RZ, RZ, 0, 0 ;  /* 0x00000000ff1a7431 */ /* 0x000fce00000001ff */
.L_x_37278:
[----:B------:R-:W-:Y:S05]  /*34070*/  BSYNC.RECONVERGENT B0 ;  /* 0x0000000000007941 */ /* 0x000fea0003800200 */
.L_x_37277:
[----:B------:R-:W-:Y:S01]  /*34080*/  I2FP.F32.U32 R25, R25 ;  /* 0x0000001900197245 */ /* 0x000fe20000201000 */
[----:B------:R-:W-:Y:S01]  /*34090*/  BSSY.RECONVERGENT B0, `(.L_x_37282) ;  /* 0x000004b000007945 */ /* 0x000fe20003800200 */
[----:B------:R-:W-:Y:S01]  /*340a0*/  ISETP.NE.AND P2, PT, R26, 0x1, PT ;  /* 0x000000011a00780c */ /* 0x000fe20003f45270 */
[----:B------:R-:W-:Y:S01]  /*340b0*/  IMAD.MOV.U32 R28, RZ, RZ, 0x2 ;  /* 0x00000002ff1c7424 */ /* 0x000fe200078e00ff */
[----:B------:R-:W-:Y:S01]  /*340c0*/  LOP3.LUT R19, R19, 0xffffffef, RZ, 0xc0, !PT ;  /* 0xffffffef13137812 */ /* 0x000fe200078ec0ff */
[----:B------:R-:W-:Y:S01]  /*340d0*/  FFMA.FTZ R24, R25, R210, 1.1641532182693481445e-10 ;  /* 0x2f00000019187423 */ /* 0x000fe200000100d2 */
[----:B-----5:R-:W-:-:S04]  /*340e0*/  HADD2.F32 R25, -RZ, R20.H0_H0 ;  /* 0x20000014ff197230 */ /* 0x020fc80000004100 */
        /* <DEDUP_REMOVED lines=12> */
.L_x_37284:
        /* <DEDUP_REMOVED lines=13> */
.L_x_37286:
[----:B------:R-:W-:Y:S05]  /*34280*/  BSYNC.RECONVERGENT B1 ;  /* 0x0000000000017941 */ /* 0x000fea0003800200 */
.L_x_37285:
        /* <DEDUP_REMOVED lines=41> */
[----:B------:R-:W-:Y:S01]  /*34520*/  IMAD.MOV.U32 R28, RZ, RZ, RZ ;  /* 0x000000ffff1c7224 */ /* 0x000fe200078e00ff */
[----:B------:R-:W-:-:S07]  /*34530*/  MOV R34, R26 ;  /* 0x0000001a00227202 */ /* 0x000fce0000000f00 */
.L_x_37283:
[----:B------:R-:W-:Y:S05]  /*34540*/  BSYNC.RECONVERGENT B0 ;  /* 0x0000000000007941 */ /* 0x000fea0003800200 */
.L_x_37282:
[----:B------:R-:W-:Y:S01]  /*34550*/  I2FP.F32.U32 R27, R24 ;  /* 0x00000018001b7245 */ /* 0x000fe20000201000 */
[----:B------:R-:W-:Y:S01]  /*34560*/  BSSY.RECONVERGENT B0, `(.L_x_37287) ;  /* 0x000004b000007945 */ /* 0x000fe20003800200 */
[----:B------:R-:W-:Y:S01]  /*34570*/  ISETP.NE.AND P2, PT, R28, 0x1, PT ;  /* 0x000000011c00780c */ /* 0x000fe20003f45270 */
[----:B------:R-:W-:Y:S01]  /*34580*/  HADD2.F32 R35, -RZ, R20.H1_H1 ;  /* 0x30000014ff237230 */ /* 0x000fe20000004100 */
        /* <DEDUP_REMOVED lines=15> */
.L_x_37289:
        /* <DEDUP_REMOVED lines=13> */
.L_x_37291:
[----:B------:R-:W-:Y:S05]  /*34750*/  BSYNC.RECONVERGENT B1 ;  /* 0x0000000000017941 */ /* 0x000fea0003800200 */
.L_x_37290:
[----:B------:R-:W-:Y:S01]  /*34760*/  IMAD.WIDE.U32 R28, R0, -0x326172a9, RZ ;  /* 0xcd9e8d57001c7825 */ /* 0x000fe200078e00ff */
[----:B------:R-:W-:-:S03]  /*34770*/  LOP3.LUT R26, R8, R33, R215, 0x96, !PT ;  /* 0x00000021081a7212 */ /* 0x000fc600078e96d7 */
[----:B------:R-:W-:Y:S01]  /*34780*/  HFMA2 R24, -RZ, RZ, 0, 0 ;  /* 0x00000000ff187431 */ /* 0x000fe200000001ff */
        /* <DEDUP_REMOVED lines=40> */
.L_x_37288:
[----:B------:R-:W-:Y:S05]  /*34a10*/  BSYNC.RECONVERGENT B0 ;  /* 0x0000000000007941 */ /* 0x000fea0003800200 */
.L_x_37287:
[----:B------:R-:W-:Y:S01]  /*34a20*/  I2FP.F32.U32 R27, R20 ;  /* 0x00000014001b7245 */ /* 0x000fe20000201000 */
[----:B------:R-:W-:Y:S01]  /*34a30*/  BSSY.RECONVERGENT B0, `(.L_x_37292) ;  /* 0x000004b000007945 */ /* 0x000fe20003800200 */
[----:B------:R-:W-:Y:S01]  /*34a40*/  ISETP.NE.AND P2, PT, R24, 0x1, PT ;  /* 0x000000011800780c */ /* 0x000fe20003f45270 */
[----:B------:R-:W-:Y:S01]  /*34a50*/  IMAD.MOV.U32 R26, RZ, RZ, 0x2 ;  /* 0x00000002ff1a7424 */ /* 0x000fe200078e00ff */
[----:B------:R-:W-:Y:S01]  /*34a60*/  LOP3.LUT R19, R19, 0xfffffffb, RZ, 0xc0, !PT ;  /* 0xfffffffb13137812 */ /* 0x000fe200078ec0ff */
[----:B------:R-:W-:Y:S01]  /*34a70*/  FFMA.FTZ R20, R27, R210, 1.1641532182693481445e-10 ;  /* 0x2f0000001b147423 */ /* 0x000fe200000100d2 */
[----:B------:R-:W-:-:S04]  /*34a80*/  HADD2.F32 R27, -RZ, R21.H0_H0 ;  /* 0x20000015ff1b7230 */ /* 0x000fc80000004100 */
        /* <DEDUP_REMOVED lines=12> */
.L_x_37294:
        /* <DEDUP_REMOVED lines=13> */
.L_x_37296:
[----:B------:R-:W-:Y:S05]  /*34c20*/  BSYNC.RECONVERGENT B1 ;  /* 0x0000000000017941 */ /* 0x000fea0003800200 */
.L_x_37295:
        /* <DEDUP_REMOVED lines=41> */
[----:B------:R-:W-:Y:S02]  /*34ec0*/  LOP3.LUT R5, R192, R30, R29, 0x96, !PT ;  /* 0x0000001ec0057212 */ /* 0x000fe400078e961d */
[----:B------:R-:W-:-:S07]  /*34ed0*/  MOV R34, R28 ;  /* 0x0000001c00227202 */ /* 0x000fce0000000f00 */
.L_x_37293:
[----:B------:R-:W-:Y:S05]  /*34ee0*/  BSYNC.RECONVERGENT B0 ;  /* 0x0000000000007941 */ /* 0x000fea0003800200 */
.L_x_37292:
        /* <DEDUP_REMOVED lines=19> */
.L_x_37299:
        /* <DEDUP_REMOVED lines=13> */
.L_x_37301:
[----:B------:R-:W-:Y:S05]  /*350f0*/  BSYNC.RECONVERGENT B1 ;  /* 0x0000000000017941 */ /* 0x000fea0003800200 */
.L_x_37300:
        /* <DEDUP_REMOVED lines=43> */
.L_x_37298:
[----:B------:R-:W-:Y:S05]  /*353b0*/  BSYNC.RECONVERGENT B0 ;  /* 0x0000000000007941 */ /* 0x000fea0003800200 */
.L_x_37297:
        /* <DEDUP_REMOVED lines=17> */
.L_x_37304:
        /* <DEDUP_REMOVED lines=13> */
.L_x_37306:
[----:B------:R-:W-:Y:S05]  /*355a0*/  BSYNC.RECONVERGENT B1 ;  /* 0x0000000000017941 */ /* 0x000fea0003800200 */
.L_x_37305:
        /* <DEDUP_REMOVED lines=43> */
.L_x_37303:
[----:B------:R-:W-:Y:S05]  /*35860*/  BSYNC.RECONVERGENT B0 ;  /* 0x0000000000007941 */ /* 0x000fea0003800200 */
.L_x_37302:
[----:B------:R-:W-:Y:S01]  /*35870*/  ISETP.NE.AND P4, PT, R26, 0x1, PT ;  /* 0x000000011a00780c */ /* 0x000fe20003f85270 */
[----:B------:R-:W-:Y:S01]  /*35880*/  HADD2.F32 R41, -RZ, R22.H1_H1 ;  /* 0x30000016ff297230 */ /* 0x000fe20000004100 */
[----:B------:R-:W-:Y:S01]  /*35890*/  I2FP.F32.U32 R21, R21 ;  /* 0x0000001500157245 */ /* 0x000fe20000201000 */
[----:B------:R-:W-:Y:S01]  /*358a0*/  BSSY.RECONVERGENT B0, `(.L_x_37307) ;  /* 0x0000047000007945 */ /* 0x000fe20003800200 */
[----:B------:R-:W-:-:S03]  /*358b0*/  HFMA2 R22, -RZ, RZ, 0, 1.1920928955078125e-07 ;  /* 0x00000002ff167431 */ /* 0x000fc600000001ff */
        /* <DEDUP_REMOVED lines=12> */
.L_x_37309:
        /* <DEDUP_REMOVED lines=13> */
.L_x_37311:
[----:B------:R-:W-:Y:S05]  /*35a50*/  BSYNC.RECONVERGENT B1 ;  /* 0x0000000000017941 */ /* 0x000fea0003800200 */
.L_x_37310:
        /* <DEDUP_REMOVED lines=43> */
.L_x_37308:
[----:B------:R-:W-:Y:S05]  /*35d10*/  BSYNC.RECONVERGENT B0 ;  /* 0x0000000000007941 */ /* 0x000fea0003800200 */
.L_x_37307:
        /* <DEDUP_REMOVED lines=17> */
.L_x_37314:
        /* <DEDUP_REMOVED lines=13> */
.L_x_37316:
[----:B------:R-:W-:Y:S05]  /*35f00*/  BSYNC.RECONVERGENT B1 ;  /* 0x0000000000017941 */ /* 0x000fea0003800200 */
.L_x_37315:
        /* <DEDUP_REMOVED lines=43> */
.L_x_37313:
[----:B------:R-:W-:Y:S05]  /*361c0*/  BSYNC.RECONVERGENT B0 ;  /* 0x0000000000007941 */ /* 0x000fea0003800200 */
.L_x_37312:
[----:B------:R-:W-:Y:S01]  /*361d0*/  P2R R22, PR, RZ, 0x2 ;  /* 0x00000002ff167803 */ /* 0x000fe20000000000 */
[-C--:B------:R-:W-:Y:S01]  /*361e0*/  FMUL.FTZ R25, R25, R212.reuse ;  /* 0x000000d419197220 */ /* 0x080fe20000410000 */
[----:B------:R-:W-:Y:S01]  /*361f0*/  I2FP.F32.U32 R21, R21 ;  /* 0x0000001500157245 */ /* 0x000fe20000201000 */
[----:B------:R-:W-:Y:S01]  /*36200*/  HADD2.F32 R23, -RZ, R23.H1_H1 ;  /* 0x30000017ff177230 */ /* 0x000fe20000004100 */
[----:B------:R-:W-:Y:S01]  /*36210*/  LOP3.LUT P1, RZ, R19, 0x10, RZ, 0xc0, !PT ;  /* 0x0000001013ff7812 */ /* 0x000fe2000782c0ff */
        /* <DEDUP_REMOVED lines=32> */
.L_x_37276:
        /* <DEDUP_REMOVED lines=8> */
[----:B------:R-:W-:Y:S02]  /*364a0*/  LOP3.LUT P6, RZ, R19, 0x10, RZ, 0xc0, !PT ;  /* 0x0000001013ff7812 */ /* 0x000fe400078cc0ff */
        /* <DEDUP_REMOVED lines=8> */
[----:B------:R2:W-:Y:S01]  /*36530*/  STG.E.128 desc[UR6][R24.64], R44 ;  /* 0x0000002c18007986 */ /* 0x0005e2000c101d06 */
[----:B------:R-:W-:Y:S01]  /*36540*/  LOP3.LUT R20, R20, R23, RZ, 0xfc, !PT ;  /* 0x0000001714147212 */ /* 0x000fe200078efcff */
[----:B------:R-:W-:Y:S01]  /*36550*/  IMAD.WIDE.U32 R22, R220, 0x8, R226 ;  /* 0x00000008dc167825 */ /* 0x000fe200078e00e2 */
[----:B------:R-:W-:Y:S01]  /*36560*/  LOP3.LUT R21, R26, R21, RZ, 0xfc, !PT ;  /* 0x000000151a157212 */ /* 0x000fe200078efcff */
[----:B------:R2:W-:Y:S01]  /*36570*/  STG.E.128 desc[UR6][R24.64+0x10], R40 ;  /* 0x0000102818007986 */ /* 0x0005e2000c101d06 */
[----:B------:R-:W-:-:S03]  /*36580*/  IADD3 R221, PT, PT, R9, 0xe0, RZ ;  /* 0x000000e009dd7810 */ /* 0x000fc60007ffe0ff */
[----:B------:R2:W-:Y:S02]  /*36590*/  STG.E.64 desc[UR6][R22.64], R20 ;  /* 0x0000001416007986 */ /* 0x0005e4000c101b06 */
        /* <DEDUP_REMOVED lines=24> */
.L_x_37317:
[----:B------:R1:W5:Y:S04]  /*36720*/  @P0 LDG.E.128 R104, desc[UR6][R30.64] ;  /* 0x000000061e680981 */ /* 0x000368000c1e1d00 */
[----:B------:R1:W5:Y:S04]  /*36730*/  @P1 LDG.E.128 R100, desc[UR6][R28.64] ;  /* 0x000000061c641981 */ /* 0x000368000c1e1d00 */
[----:B------:R1:W5:Y:S04]  /*36740*/  @P1 LDG.E.128 R96, desc[UR6][R28.64+0x10] ;  /* 0x000010061c601981 */ /* 0x000368000c1e1d00 */
[----:B0-----:R1:W5:Y:S01]  /*36750*/  LDG.E.128 R20, desc[UR6][R32.64] ;  /* 0x0000000620147981 */ /* 0x001362000c1e1d00 */
        /* <DEDUP_REMOVED lines=17> */
.L_x_37321:
        /* <DEDUP_REMOVED lines=13> */
.L_x_37323:
[----:B------:R-:W-:Y:S05]  /*36940*/  BSYNC.RECONVERGENT B1 ;  /* 0x0000000000017941 */ /* 0x000fea0003800200 */
.L_x_37322:
        /* <DEDUP_REMOVED lines=40> */
[----:B------:R-:W-:-:S07]  /*36bd0*/  LOP3.LUT R5, R192, R12, R223, 0x96, !PT ;  /* 0x0000000cc0057212 */ /* 0x000fce00078e96df */
.L_x_37320:
[----:B------:R-:W-:Y:S05]  /*36be0*/  BSYNC.RECONVERGENT B0 ;  /* 0x0000000000007941 */ /* 0x000fea0003800200 */
.L_x_37319:
        /* <DEDUP_REMOVED lines=20> */
.L_x_37326:
        /* <DEDUP_REMOVED lines=13> */
.L_x_37328:
[----:B------:R-:W-:Y:S05]  /*36e00*/  BSYNC.RECONVERGENT B1 ;  /* 0x0000000000017941 */ /* 0x000fea0003800200 */
.L_x_37327:
        /* <DEDUP_REMOVED lines=42> */
.L_x_37325:
[----:B------:R-:W-:Y:S05]  /*370b0*/  BSYNC.RECONVERGENT B0 ;  /* 0x0000000000007941 */ /* 0x000fea0003800200 */
.L_x_37324:
        /* <DEDUP_REMOVED lines=23> */
.L_x_37331:
        /* <DEDUP_REMOVED lines=13> */
.L_x_37333:
[----:B------:R-:W-:Y:S05]  /*37300*/  BSYNC.RECONVERGENT B1 ;  /* 0x0000000000017941 */ /* 0x000fea0003800200 */
.L_x_37332:
        /* <DEDUP_REMOVED lines=43> */
.L_x_37330:
[----:B------:R-:W-:Y:S05]  /*375c0*/  BSYNC.RECONVERGENT B0 ;  /* 0x0000000000007941 */ /* 0x000fea0003800200 */
.L_x_37329:
        /* <DEDUP_REMOVED lines=20> */
.L_x_37336:
        /* <DEDUP_REMOVED lines=13> */
.L_x_37338:
[----:B------:R-:W-:Y:S05]  /*377e0*/  BSYNC.RECONVERGENT B1 ;  /* 0x0000000000017941 */ /* 0x000fea0003800200 */
.L_x_37337:
        /* <DEDUP_REMOVED lines=43> */
.L_x_37335:
[----:B------:R-:W-:Y:S05]  /*37aa0*/  BSYNC.RECONVERGENT B0 ;  /* 0x0000000000007941 */ /* 0x000fea0003800200 */
.L_x_37334:
        /* <DEDUP_REMOVED lines=23> */
.L_x_37341:
        /* <DEDUP_REMOVED lines=13> */
.L_x_37343:
[----:B------:R-:W-:Y:S05]  /*37cf0*/  BSYNC.RECONVERGENT B1 ;  /* 0x0000000000017941 */ /* 0x000fea0003800200 */
.L_x_37342:
        /* <DEDUP_REMOVED lines=31> */
[----:B-1----:R-:W-:Y:S01]  /*37ef0*/  LOP3.LUT R28, R200, R14, R27, 0x96, !PT ;  /* 0x0000000ec81c7212 */ /* 0x002fe200078e961b */
        /* <DEDUP_REMOVED lines=11> */
.L_x_37340:
[----:B------:R-:W-:Y:S05]  /*37fb0*/  BSYNC.RECONVERGENT B0 ;  /* 0x0000000000007941 */ /* 0x000fea0003800200 */
.L_x_37339:
        /* <DEDUP_REMOVED lines=20> */
.L_x_37346:
        /* <DEDUP_REMOVED lines=13> */
.L_x_37348:
[----:B------:R-:W-:Y:S05]  /*381d0*/  BSYNC.RECONVERGENT B1 ;  /* 0x0000000000017941 */ /* 0x000fea0003800200 */
.L_x_37347:
        /* <DEDUP_REMOVED lines=43> */
.L_x_37345:
[----:B------:R-:W-:Y:S05]  /*38490*/  BSYNC.RECONVERGENT B0 ;  /* 0x0000000000007941 */ /* 0x000fea0003800200 */
.L_x_37344:
        /* <DEDUP_REMOVED lines=9> */
[----:B------:R-:W-:Y:S01]  /*38530*/  HFMA2 R17, -RZ, RZ, 0, 1.1920928955078125e-07 ;  /* 0x00000002ff117431 */ /* 0x000fe200000001ff */
        /* <DEDUP_REMOVED lines=13> */
.L_x_37351:
        /* <DEDUP_REMOVED lines=13> */
.L_x_37353:
[----:B------:R-:W-:Y:S05]  /*386e0*/  BSYNC.RECONVERGENT B1 ;  /* 0x0000000000017941 */ /* 0x000fea0003800200 */
.L_x_37352:
        /* <DEDUP_REMOVED lines=43> */
.L_x_37350:
[----:B------:R-:W-:Y:S05]  /*389a0*/  BSYNC.RECONVERGENT B0 ;  /* 0x0000000000007941 */ /* 0x000fea0003800200 */
.L_x_37349:
        /* <DEDUP_REMOVED lines=20> */
.L_x_37356:
        /* <DEDUP_REMOVED lines=13> */
.L_x_37358:
[----:B------:R-:W-:Y:S05]  /*38bc0*/  BSYNC.RECONVERGENT B1 ;  /* 0x0000000000017941 */ /* 0x000fea0003800200 */
.L_x_37357:
        /* <DEDUP_REMOVED lines=43> */
.L_x_37355:
[----:B------:R-:W-:Y:S05]  /*38e80*/  BSYNC.RECONVERGENT B0 ;  /* 0x0000000000007941 */ /* 0x000fea0003800200 */
.L_x_37354:
        /* <DEDUP_REMOVED lines=23> */
.L_x_37361:
        /* <DEDUP_REMOVED lines=13> */
.L_x_37363:
[----:B------:R-:W-:Y:S05]  /*390d0*/  BSYNC.RECONVERGENT B1 ;  /* 0x0000000000017941 */ /* 0x000fea0003800200 */
.L_x_37362:
        /* <DEDUP_REMOVED lines=43> */
.L_x_37360:
[----:B------:R-:W-:Y:S05]  /*39390*/  BSYNC.RECONVERGENT B0 ;  /* 0x0000000000007941 */ /* 0x000fea0003800200 */
.L_x_37359:
        /* <DEDUP_REMOVED lines=18> */
.L_x_37366:
        /* <DEDUP_REMOVED lines=13> */
.L_x_37368:
[----:B------:R-:W-:Y:S05]  /*39590*/  BSYNC.RECONVERGENT B1 ;  /* 0x0000000000017941 */ /* 0x000fea0003800200 */
.L_x_37367:
        /* <DEDUP_REMOVED lines=43> */
.L_x_37365:
[----:B------:R-:W-:Y:S05]  /*39850*/  BSYNC.RECONVERGENT B0 ;  /* 0x0000000000007941 */ /* 0x000fea0003800200 */
.L_x_37364:
        /* <DEDUP_REMOVED lines=9> */
[----:B-1----:R-:W-:Y:S02]  /*398f0*/  FSEL R32, R21, RZ, !P3 ;  /* 0x000000ff15207208 */ /* 0x002fe40005800000 */
        /* <DEDUP_REMOVED lines=14> */
.L_x_37371:
        /* <DEDUP_REMOVED lines=13> */
.L_x_37373:
[----:B------:R-:W-:Y:S05]  /*39ab0*/  BSYNC.RECONVERGENT B1 ;  /* 0x0000000000017941 */ /* 0x000fea0003800200 */
.L_x_37372:
        /* <DEDUP_REMOVED lines=43> */
.L_x_37370:
[----:B------:R-:W-:Y:S05]  /*39d70*/  BSYNC.RECONVERGENT B0 ;  /* 0x0000000000007941 */ /* 0x000fea0003800200 */
.L_x_37369:
        /* <DEDUP_REMOVED lines=18> */
.L_x_37376:
        /* <DEDUP_REMOVED lines=13> */
.L_x_37378:
[----:B------:R-:W-:Y:S05]  /*39f70*/  BSYNC.RECONVERGENT B1 ;  /* 0x0000000000017941 */ /* 0x000fea0003800200 */
.L_x_37377:
        /* <DEDUP_REMOVED lines=43> */
.L_x_37375:
[----:B------:R-:W-:Y:S05]  /*3a230*/  BSYNC.RECONVERGENT B0 ;  /* 0x0000000000007941 */ /* 0x000fea0003800200 */
.L_x_37374:
        /* <DEDUP_REMOVED lines=23> */
.L_x_37381:
        /* <DEDUP_REMOVED lines=13> */
.L_x_37383:
[----:B------:R-:W-:Y:S05]  /*3a480*/  BSYNC.RECONVERGENT B1 ;  /* 0x0000000000017941 */ /* 0x000fea0003800200 */
.L_x_37382:
        /* <DEDUP_REMOVED lines=43> */
.L_x_37380:
[----:B------:R-:W-:Y:S05]  /*3a740*/  BSYNC.RECONVERGENT B0 ;  /* 0x0000000000007941 */ /* 0x000fea0003800200 */
.L_x_37379:
        /* <DEDUP_REMOVED lines=18> */
.L_x_37386:
        /* <DEDUP_REMOVED lines=13> */
.L_x_37388:
[----:B------:R-:W-:Y:S05]  /*3a940*/  BSYNC.RECONVERGENT B1 ;  /* 0x0000000000017941 */ /* 0x000fea0003800200 */
.L_x_37387:
        /* <DEDUP_REMOVED lines=43> */
.L_x_37385:
[----:B------:R-:W-:Y:S05]  /*3ac00*/  BSYNC.RECONVERGENT B0 ;  /* 0x0000000000007941 */ /* 0x000fea0003800200 */
.L_x_37384:
        /* <DEDUP_REMOVED lines=24> */
.L_x_37391:
        /* <DEDUP_REMOVED lines=13> */
.L_x_37393:
[----:B------:R-:W-:Y:S05]  /*3ae60*/  BSYNC.RECONVERGENT B1 ;  /* 0x0000000000017941 */ /* 0x000fea0003800200 */
.L_x_37392:
        /* <DEDUP_REMOVED lines=43> */
.L_x_37390:
[----:B------:R-:W-:Y:S05]  /*3b120*/  BSYNC.RECONVERGENT B0 ;  /* 0x0000000000007941 */ /* 0x000fea0003800200 */
.L_x_37389:
        /* <DEDUP_REMOVED lines=18> */
.L_x_37396:
        /* <DEDUP_REMOVED lines=15> */
.L_x_37398:
[----:B------:R-:W-:Y:S05]  /*3b340*/  BSYNC.RECONVERGENT B1 ;  /* 0x0000000000017941 */ /* 0x000fea0003800200 */
.L_x_37397:
        /* <DEDUP_REMOVED lines=43> */
.L_x_37395:
[----:B------:R-:W-:Y:S05]  /*3b600*/  BSYNC.RECONVERGENT B0 ;  /* 0x0000000000007941 */ /* 0x000fea0003800200 */
.L_x_37394:
        /* <DEDUP_REMOVED lines=12> */
.L_x_37318:
        /* <DEDUP_REMOVED lines=16> */
.L_x_37402:
        /* <DEDUP_REMOVED lines=13> */
.L_x_37404:
[----:B------:R-:W-:Y:S05]  /*3b8a0*/  BSYNC.RECONVERGENT B1 ;  /* 0x0000000000017941 */ /* 0x000fea0003800200 */
.L_x_37403:
        /* <DEDUP_REMOVED lines=42> */
.L_x_37401:
[----:B------:R-:W-:Y:S05]  /*3bb50*/  BSYNC.RECONVERGENT B0 ;  /* 0x0000000000007941 */ /* 0x000fea0003800200 */
.L_x_37400:
[----:B------:R-:W-:Y:S01]  /*3bb60*/  I2FP.F32.U32 R25, R24 ;  /* 0x0000001800197245 */ /* 0x000fe20000201000 */
[----:B------:R-:W-:Y:S01]  /*3bb70*/  BSSY.RECONVERGENT B0, `(.L_x_37405) ;  /* 0x000004b000007945 */ /* 0x000fe20003800200 */
[----:B------:R-:W-:Y:S01]  /*3bb80*/  ISETP.NE.AND P2, PT, R26, 0x1, PT ;  /* 0x000000011a00780c */ /* 0x000fe20003f45270 */
[----:B-1---5:R-:W-:Y:S01]  /*3bb90*/  HADD2.F32 R31, -RZ, R20.H0_H0 ;  /* 0x20000014ff1f7230 */ /* 0x022fe20000004100 */
        /* <DEDUP_REMOVED lines=15> */
.L_x_37407:
        /* <DEDUP_REMOVED lines=13> */
.L_x_37409:
[----:B------:R-:W-:Y:S05]  /*3bd60*/  BSYNC.RECONVERGENT B1 ;  /* 0x0000000000017941 */ /* 0x000fea0003800200 */
.L_x_37408:
        /* <DEDUP_REMOVED lines=43> */
.L_x_37406:
[----:B------:R-:W-:Y:S05]  /*3c020*/  BSYNC.RECONVERGENT B0 ;  /* 0x0000000000007941 */ /* 0x000fea0003800200 */
.L_x_37405:
        /* <DEDUP_REMOVED lines=19> */
.L_x_37412:
        /* <DEDUP_REMOVED lines=13> */
.L_x_37414:
[----:B------:R-:W-:Y:S05]  /*3c230*/  BSYNC.RECONVERGENT B1 ;  /* 0x0000000000017941 */ /* 0x000fea0003800200 */
.L_x_37413:
        /* <DEDUP_REMOVED lines=43> */
.L_x_37411:
[----:B------:R-:W-:Y:S05]  /*3c4f0*/  BSYNC.RECONVERGENT B0 ;  /* 0x0000000000007941 */ /* 0x000fea0003800200 */
.L_x_37410:
        /* <DEDUP_REMOVED lines=19> */
.L_x_37417:
        /* <DEDUP_REMOVED lines=13> */
.L_x_37419:
[----:B------:R-:W-:Y:S05]  /*3c700*/  BSYNC.RECONVERGENT B1 ;  /* 0x0000000000017941 */ /* 0x000fea0003800200 */
.L_x_37418:
        /* <DEDUP_REMOVED lines=43> */
.L_x_37416:
[----:B------:R-:W-:Y:S05]  /*3c9c0*/  BSYNC.RECONVERGENT B0 ;  /* 0x0000000000007941 */ /* 0x000fea0003800200 */
.L_x_37415:
        /* <DEDUP_REMOVED lines=19> */
.L_x_37422:
        /* <DEDUP_REMOVED lines=13> */
.L_x_37424:
[----:B------:R-:W-:Y:S05]  /*3cbd0*/  BSYNC.RECONVERGENT B1 ;  /* 0x0000000000017941 */ /* 0x000fea0003800200 */
.L_x_37423:
        /* <DEDUP_REMOVED lines=43> */
.L_x_37421:
[----:B------:R-:W-:Y:S05]  /*3ce90*/  BSYNC.RECONVERGENT B0 ;  /* 0x0000000000007941 */ /* 0x000fea0003800200 */
.L_x_37420:
        /* <DEDUP_REMOVED lines=17> */
.L_x_37427:
        /* <DEDUP_REMOVED lines=13> */
.L_x_37429:
[----:B------:R-:W-:Y:S05]  /*3d080*/  BSYNC.RECONVERGENT B1 ;  /* 0x0000000000017941 */ /* 0x000fea0003800200 */
.L_x_37428:
        /* <DEDUP_REMOVED lines=43> */
.L_x_37426:
[----:B------:R-:W-:Y:S05]  /*3d340*/  BSYNC.RECONVERGENT B0 ;  /* 0x0000000000007941 */ /* 0x000fea0003800200 */
.L_x_37425:
        /* <DEDUP_REMOVED lines=17> */
.L_x_37432:
        /* <DEDUP_REMOVED lines=13> */
.L_x_37434:
[----:B------:R-:W-:Y:S05]  /*3d530*/  BSYNC.RECONVERGENT B1 ;  /* 0x0000000000017941 */ /* 0x000fea0003800200 */
.L_x_37433:
        /* <DEDUP_REMOVED lines=43> */
.L_x_37431:
[----:B------:R-:W-:Y:S05]  /*3d7f0*/  BSYNC.RECONVERGENT B0 ;  /* 0x0000000000007941 */ /* 0x000fea0003800200 */
.L_x_37430:
        /* <DEDUP_REMOVED lines=17> */
.L_x_37437:
        /* <DEDUP_REMOVED lines=13> */
.L_x_37439:
[----:B------:R-:W-:Y:S05]  /*3d9e0*/  BSYNC.RECONVERGENT B1 ;  /* 0x0000000000017941 */ /* 0x000fea0003800200 */
.L_x_37438:
        /* <DEDUP_REMOVED lines=43> */
.L_x_37436:
[----:B------:R-:W-:Y:S05]  /*3dca0*/  BSYNC.RECONVERGENT B0 ;  /* 0x0000000000007941 */ /* 0x000fea0003800200 */
.L_x_37435:
        /* <DEDUP_REMOVED lines=14> */
[----:B------:R-:W-:Y:S01]  /*3dd90*/  LOP3.LUT P0, RZ, R19, 0x8, RZ, 0xc0, !PT ;  /* 0x0000000813ff7812 */ /* 0x000fe2000780c0ff */
[-C--:B------:R-:W-:Y:S01]  /*3dda0*/  FMUL.FTZ R32, R37, R212.reuse ;  /* 0x000000d425207220 */ /* 0x080fe20000410000 */
[-C--:B------:R-:W-:Y:S01]  /*3ddb0*/  FMUL.FTZ R39, R39, R212.reuse ;  /* 0x000000d427277220 */ /* 0x080fe20000410000 */
[----:B------:R-:W-:Y:S01]  /*3ddc0*/  FMUL.FTZ R23, R23, R212 ;  /* 0x000000d417177220 */ /* 0x000fe20000410000 */
[----:B------:R-:W-:-:S02]  /*3ddd0*/  FSEL R38, R38, RZ, P5 ;  /* 0x000000ff26267208 */ /* 0x000fc40002800000 */
        /* <DEDUP_REMOVED lines=18> */
.L_x_37399:
        /* <DEDUP_REMOVED lines=48> */
.L_x_37440:
        /* <DEDUP_REMOVED lines=21> */
.L_x_37444:
        /* <DEDUP_REMOVED lines=13> */
.L_x_37446:
[----:B------:R-:W-:Y:S05]  /*3e420*/  BSYNC.RECONVERGENT B1 ;  /* 0x0000000000017941 */ /* 0x000fea0003800200 */
.L_x_37445:
        /* <DEDUP_REMOVED lines=41> */
.L_x_37443:
[----:B------:R-:W-:Y:S05]  /*3e6c0*/  BSYNC.RECONVERGENT B0 ;  /* 0x0000000000007941 */ /* 0x000fea0003800200 */
.L_x_37442:
        /* <DEDUP_REMOVED lines=20> */
.L_x_37449:
        /* <DEDUP_REMOVED lines=13> */
.L_x_37451:
[----:B------:R-:W-:Y:S05]  /*3e8e0*/  BSYNC.RECONVERGENT B1 ;  /* 0x0000000000017941 */ /* 0x000fea0003800200 */
.L_x_37450:
        /* <DEDUP_REMOVED lines=42> */
.L_x_37448:
[----:B------:R-:W-:Y:S05]  /*3eb90*/  BSYNC.RECONVERGENT B0 ;  /* 0x0000000000007941 */ /* 0x000fea0003800200 */
.L_x_37447:
[----:B------:R-:W-:Y:S01]  /*3eba0*/  I2FP.F32.U32 R11, R13 ;  /* 0x0000000d000b7245 */ /* 0x000fe20000201000 */
[----:B------:R-:W-:Y:S01]  /*3ebb0*/  HADD2.F32 R13, -RZ, R104.H0_H0 ;  /* 0x20000068ff0d7230 */ /* 0x000fe20000004100 */
[----:B------:R-:W-:Y:S01]  /*3ebc0*/  ISETP.NE.AND P3, PT, R15, 0x1, PT ;  /* 0x000000010f00780c */ /* 0x000fe20003f65270 */
[----:B------:R-:W-:Y:S01]  /*3ebd0*/  BSSY.RECONVERGENT B0, `(.L_x_37452) ;  /* 0x000004d000007945 */ /* 0x000fe20003800200 */
[----:B------:R-:W-:Y:S02]  /*3ebe0*/  HFMA2 R16, -RZ, RZ, 0, 1.1920928955078125e-07 ;  /* 0x00000002ff107431 */ /* 0x000fe400000001ff */
[----:B------:R-:W-:Y:S01]  /*3ebf0*/  FFMA.FTZ R12, R11, R210, 1.1641532182693481445e-10 ;  /* 0x2f0000000b0c7423 */ /* 0x000fe200000100d2 */
[----:B-1----:R-:W-:Y:S01]  /*3ec00*/  FMUL.FTZ R28, R13, R212 ;  /* 0x000000d40d1c7220 */ /* 0x002fe20000410000 */
        /* <DEDUP_REMOVED lines=16> */
.L_x_37454:
        /* <DEDUP_REMOVED lines=13> */
.L_x_37456:
[----:B------:R-:W-:Y:S05]  /*3ede0*/  BSYNC.RECONVERGENT B1 ;  /* 0x0000000000017941 */ /* 0x000fea0003800200 */
.L_x_37455:
        /* <DEDUP_REMOVED lines=43> */
.L_x_37453:
[----:B------:R-:W-:Y:S05]  /*3f0a0*/  BSYNC.RECONVERGENT B0 ;  /* 0x0000000000007941 */ /* 0x000fea0003800200 */
.L_x_37452:
        /* <DEDUP_REMOVED lines=20> */
.L_x_37459:
        /* <DEDUP_REMOVED lines=13> */
.L_x_37461:
[----:B------:R-:W-:Y:S05]  /*3f2c0*/  BSYNC.RECONVERGENT B1 ;  /* 0x0000000000017941 */ /* 0x000fea0003800200 */
.L_x_37460:
        /* <DEDUP_REMOVED lines=43> */
.L_x_37458:
[----:B------:R-:W-:Y:S05]  /*3f580*/  BSYNC.RECONVERGENT B0 ;  /* 0x0000000000007941 */ /* 0x000fea0003800200 */
.L_x_37457:
        /* <DEDUP_REMOVED lines=23> */
.L_x_37464:
        /* <DEDUP_REMOVED lines=13> */
.L_x_37466:
[----:B------:R-:W-:Y:S05]  /*3f7d0*/  BSYNC.RECONVERGENT B1 ;  /* 0x0000000000017941 */ /* 0x000fea0003800200 */
.L_x_37465:
        /* <DEDUP_REMOVED lines=43> */
.L_x_37463:
[----:B------:R-:W-:Y:S05]  /*3fa90*/  BSYNC.RECONVERGENT B0 ;  /* 0x0000000000007941 */ /* 0x000fea0003800200 */
.L_x_37462:
[----:B------:R-:W-:Y:S01]  /*3faa0*/  I2FP.F32.U32 R13, R13 ;  /* 0x0000000d000d7245 */ /* 0x000fe20000201000 */
[----:B------:R-:W-:Y:S01]  /*3fab0*/  BSSY.RECONVERGENT B0, `(.L_x_37467) ;  /* 0x000004c000007945 */ /* 0x000fe20003800200 */
[----:B------:R-:W-:Y:S01]  /*3fac0*/  ISETP.NE.AND P2, PT, R16, 0x1, PT ;  /* 0x000000011000780c */ /* 0x000fe20003f45270 */
[----:B------:R-:W-:Y:S01]  /*3fad0*/  IMAD.MOV.U32 R18, RZ, RZ, 0x2 ;  /* 0x00000002ff127424 */ /* 0x000fe200078e00ff */
[----:B------:R-:W-:Y:S01]  /*3fae0*/  LOP3.LUT R19, R19, 0xfffffffb, RZ, 0xc0, !PT ;  /* 0xfffffffb13137812 */ /* 0x000fe200078ec0ff */
[----:B------:R-:W-:Y:S01]  /*3faf0*/  FFMA.FTZ R14, R13, R210, 1.1641532182693481445e-10 ;  /* 0x2f0000000d0e7423 */ /* 0x000fe200000100d2 */
[----:B------:R-:W-:Y:S01]  /*3fb00*/  HADD2.F32 R13, -RZ, R21.H0_H0 ;  /* 0x20000015ff0d7230 */ /* 0x000fe20000004100 */
        /* <DEDUP_REMOVED lines=13> */
.L_x_37469:
        /* <DEDUP_REMOVED lines=13> */
.L_x_37471:
[----:B------:R-:W-:Y:S05]  /*3fcb0*/  BSYNC.RECONVERGENT B1 ;  /* 0x0000000000017941 */ /* 0x000fea0003800200 */
.L_x_37470:
        /* <DEDUP_REMOVED lines=43> */
.L_x_37468:
[----:B------:R-:W-:Y:S05]  /*3ff70*/  BSYNC.RECONVERGENT B0 ;  /* 0x0000000000007941 */ /* 0x000fea0003800200 */
.L_x_37467:
        /* <DEDUP_REMOVED lines=23> */
.L_x_37474:
        /* <DEDUP_REMOVED lines=13> */
.L_x_37476:
[----:B------:R-:W-:Y:S05]  /*401c0*/  BSYNC.RECONVERGENT B1 ;  /* 0x0000000000017941 */ /* 0x000fea0003800200 */
.L_x_37475:
        /* <DEDUP_REMOVED lines=43> */
.L_x_37473:
[----:B------:R-:W-:Y:S05]  /*40480*/  BSYNC.RECONVERGENT B0 ;  /* 0x0000000000007941 */ /* 0x000fea0003800200 */
.L_x_37472:
        /* <DEDUP_REMOVED lines=20> */
.L_x_37479:
        /* <DEDUP_REMOVED lines=13> */
.L_x_37481:
[----:B------:R-:W-:Y:S05]  /*406a0*/  BSYNC.RECONVERGENT B1 ;  /* 0x0000000000017941 */ /* 0x000fea0003800200 */
.L_x_37480:
        /* <DEDUP_REMOVED lines=43> */
.L_x_37478:
[----:B------:R-:W-:Y:S05]  /*40960*/  BSYNC.RECONVERGENT B0 ;  /* 0x0000000000007941 */ /* 0x000fea0003800200 */
.L_x_37477:
        /* <DEDUP_REMOVED lines=23> */
.L_x_37484:
        /* <DEDUP_REMOVED lines=13> */
.L_x_37486:
[----:B------:R-:W-:Y:S05]  /*40bb0*/  BSYNC.RECONVERGENT B1 ;  /* 0x0000000000017941 */ /* 0x000fea0003800200 */
.L_x_37485:
        /* <DEDUP_REMOVED lines=43> */
.L_x_37483:
[----:B------:R-:W-:Y:S05]  /*40e70*/  BSYNC.RECONVERGENT B0 ;  /* 0x0000000000007941 */ /* 0x000fea0003800200 */
.L_x_37482:
        /* <DEDUP_REMOVED lines=18> */
.L_x_37489:
        /* <DEDUP_REMOVED lines=13> */
.L_x_37491:
[----:B------:R-:W-:Y:S05]  /*41070*/  BSYNC.RECONVERGENT B1 ;  /* 0x0000000000017941 */ /* 0x000fea0003800200 */
.L_x_37490:
        /* <DEDUP_REMOVED lines=43> */
.L_x_37488:
[----:B------:R-:W-:Y:S05]  /*41330*/  BSYNC.RECONVERGENT B0 ;  /* 0x0000000000007941 */ /* 0x000fea0003800200 */
.L_x_37487:
        /* <DEDUP_REMOVED lines=24> */
.L_x_37494:
        /* <DEDUP_REMOVED lines=13> */
.L_x_37496:
[----:B------:R-:W-:Y:S05]  /*41590*/  BSYNC.RECONVERGENT B1 ;  /* 0x0000000000017941 */ /* 0x000fea0003800200 */
.L_x_37495:
        /* <DEDUP_REMOVED lines=43> */
.L_x_37493:
[----:B------:R-:W-:Y:S05]  /*41850*/  BSYNC.RECONVERGENT B0 ;  /* 0x0000000000007941 */ /* 0x000fea0003800200 */
.L_x_37492:
        /* <DEDUP_REMOVED lines=18> */
.L_x_37499:
        /* <DEDUP_REMOVED lines=13> */
.L_x_37501:
[----:B------:R-:W-:Y:S05]  /*41a50*/  BSYNC.RECONVERGENT B1 ;  /* 0x0000000000017941 */ /* 0x000fea0003800200 */
.L_x_37500:
        /* <DEDUP_REMOVED lines=43> */
.L_x_37498:
[----:B------:R-:W-:Y:S05]  /*41d10*/  BSYNC.RECONVERGENT B0 ;  /* 0x0000000000007941 */ /* 0x000fea0003800200 */
.L_x_37497:
        /* <DEDUP_REMOVED lines=23> */
.L_x_37504:
        /* <DEDUP_REMOVED lines=13> */
.L_x_37506:
[----:B------:R-:W-:Y:S05]  /*41f60*/  BSYNC.RECONVERGENT B1 ;  /* 0x0000000000017941 */ /* 0x000fea0003800200 */
.L_x_37505:
        /* <DEDUP_REMOVED lines=43> */
.L_x_37503:
[----:B------:R-:W-:Y:S05]  /*42220*/  BSYNC.RECONVERGENT B0 ;  /* 0x0000000000007941 */ /* 0x000fea0003800200 */
.L_x_37502:
        /* <DEDUP_REMOVED lines=18> */
.L_x_37509:
        /* <DEDUP_REMOVED lines=13> */
.L_x_37511:
[----:B------:R-:W-:Y:S05]  /*42420*/  BSYNC.RECONVERGENT B1 ;  /* 0x0000000000017941 */ /* 0x000fea0003800200 */
.L_x_37510:
        /* <DEDUP_REMOVED lines=43> */
.L_x_37508:
[----:B------:R-:W-:Y:S05]  /*426e0*/  BSYNC.RECONVERGENT B0 ;  /* 0x0000000000007941 */ /* 0x000fea0003800200 */
.L_x_37507:
        /* <DEDUP_REMOVED lines=24> */
.L_x_37514:
        /* <DEDUP_REMOVED lines=13> */
.L_x_37516:
[----:B------:R-:W-:Y:S05]  /*42940*/  BSYNC.RECONVERGENT B1 ;  /* 0x0000000000017941 */ /* 0x000fea0003800200 */
.L_x_37515:
        /* <DEDUP_REMOVED lines=43> */
.L_x_37513:
[----:B------:R-:W-:Y:S05]  /*42c00*/  BSYNC.RECONVERGENT B0 ;  /* 0x0000000000007941 */ /* 0x000fea0003800200 */
.L_x_37512:
        /* <DEDUP_REMOVED lines=18> */
.L_x_37519:
        /* <DEDUP_REMOVED lines=15> */
.L_x_37521:
[----:B------:R-:W-:Y:S05]  /*42e20*/  BSYNC.RECONVERGENT B1 ;  /* 0x0000000000017941 */ /* 0x000fea0003800200 */
.L_x_37520:
        /* <DEDUP_REMOVED lines=43> */
.L_x_37518:
[----:B------:R-:W-:Y:S05]  /*430e0*/  BSYNC.RECONVERGENT B0 ;  /* 0x0000000000007941 */ /* 0x000fea0003800200 */
.L_x_37517:
        /* <DEDUP_REMOVED lines=12> */
.L_x_37441:
        /* <DEDUP_REMOVED lines=16> */
.L_x_37525:
        /* <DEDUP_REMOVED lines=13> */
.L_x_37527:
[----:B------:R-:W-:Y:S05]  /*43380*/  BSYNC.RECONVERGENT B1 ;  /* 0x0000000000017941 */ /* 0x000fea0003800200 */
.L_x_37526:
        /* <DEDUP_REMOVED lines=42> */
.L_x_37524:
[----:B------:R-:W-:Y:S05]  /*43630*/  BSYNC.RECONVERGENT B0 ;  /* 0x0000000000007941 */ /* 0x000fea0003800200 */
.L_x_37523:
        /* <DEDUP_REMOVED lines=19> */
.L_x_37530:
        /* <DEDUP_REMOVED lines=13> */
.L_x_37532:
[----:B------:R-:W-:Y:S05]  /*43840*/  BSYNC.RECONVERGENT B1 ;  /* 0x0000000000017941 */ /* 0x000fea0003800200 */
.L_x_37531:
        /* <DEDUP_REMOVED lines=43> */
.L_x_37529:
[----:B------:R-:W-:Y:S05]  /*43b00*/  BSYNC.RECONVERGENT B0 ;  /* 0x0000000000007941 */ /* 0x000fea0003800200 */
.L_x_37528:
        /* <DEDUP_REMOVED lines=19> */
.L_x_37535:
        /* <DEDUP_REMOVED lines=13> */
.L_x_37537:
[----:B------:R-:W-:Y:S05]  /*43d10*/  BSYNC.RECONVERGENT B1 ;  /* 0x0000000000017941 */ /* 0x000fea0003800200 */
.L_x_37536:
        /* <DEDUP_REMOVED lines=43> */
.L_x_37534:
[----:B------:R-:W-:Y:S05]  /*43fd0*/  BSYNC.RECONVERGENT B0 ;  /* 0x0000000000007941 */ /* 0x000fea0003800200 */
.L_x_37533:
        /* <DEDUP_REMOVED lines=19> */
.L_x_37540:
        /* <DEDUP_REMOVED lines=13> */
.L_x_37542:
[----:B------:R-:W-:Y:S05]  /*441e0*/  BSYNC.RECONVERGENT B1 ;  /* 0x0000000000017941 */ /* 0x000fea0003800200 */
.L_x_37541:
        /* <DEDUP_REMOVED lines=43> */
.L_x_37539:
[----:B------:R-:W-:Y:S05]  /*444a0*/  BSYNC.RECONVERGENT B0 ;  /* 0x0000000000007941 */ /* 0x000fea0003800200 */
.L_x_37538:
        /* <DEDUP_REMOVED lines=19> */
.L_x_37545:
        /* <DEDUP_REMOVED lines=13> */
.L_x_37547:
[----:B------:R-:W-:Y:S05]  /*446b0*/  BSYNC.RECONVERGENT B1 ;  /* 0x0000000000017941 */ /* 0x000fea0003800200 */
.L_x_37546:
        /* <DEDUP_REMOVED lines=43> */
.L_x_37544:
[----:B------:R-:W-:Y:S05]  /*44970*/  BSYNC.RECONVERGENT B0 ;  /* 0x0000000000007941 */ /* 0x000fea0003800200 */
.L_x_37543:
        /* <DEDUP_REMOVED lines=17> */
.L_x_37550:
        /* <DEDUP_REMOVED lines=13> */
.L_x_37552:
[----:B------:R-:W-:Y:S05]  /*44b60*/  BSYNC.RECONVERGENT B1 ;  /* 0x0000000000017941 */ /* 0x000fea0003800200 */
.L_x_37551:
        /* <DEDUP_REMOVED lines=43> */
.L_x_37549:
[----:B------:R-:W-:Y:S05]  /*44e20*/  BSYNC.RECONVERGENT B0 ;  /* 0x0000000000007941 */ /* 0x000fea0003800200 */
.L_x_37548:
        /* <DEDUP_REMOVED lines=17> */
.L_x_37555:
        /* <DEDUP_REMOVED lines=13> */
.L_x_37557:
[----:B------:R-:W-:Y:S05]  /*45010*/  BSYNC.RECONVERGENT B1 ;  /* 0x0000000000017941 */ /* 0x000fea0003800200 */
.L_x_37556:
        /* <DEDUP_REMOVED lines=43> */
.L_x_37554:
[----:B------:R-:W-:Y:S05]  /*452d0*/  BSYNC.RECONVERGENT B0 ;  /* 0x0000000000007941 */ /* 0x000fea0003800200 */
.L_x_37553:
        /* <DEDUP_REMOVED lines=17> */
.L_x_37560:
        /* <DEDUP_REMOVED lines=13> */
.L_x_37562:
[----:B------:R-:W-:Y:S05]  /*454c0*/  BSYNC.RECONVERGENT B1 ;  /* 0x0000000000017941 */ /* 0x000fea0003800200 */
.L_x_37561:
        /* <DEDUP_REMOVED lines=43> */
.L_x_37559:
[----:B------:R-:W-:Y:S05]  /*45780*/  BSYNC.RECONVERGENT B0 ;  /* 0x0000000000007941 */ /* 0x000fea0003800200 */
.L_x_37558:
        /* <DEDUP_REMOVED lines=24> */
[----:B------:R-:W-:Y:S02]  /*45910*/  ISETP.NE.AND P0, PT, R24, RZ, PT ;  /* 0x000000ff1800720c */ /* 0x000fe40003f05270 */
[----:B------:R-:W-:Y:S01]  /*45920*/  FSEL R26, R235, RZ, P4 ;  /* 0x000000ffeb1a7208 */ /* 0x000fe20002000000 */
[----:B------:R-:W-:Y:S01]  /*45930*/  @P1 FADD.FTZ R29, R101, R29 ;  /* 0x0000001d651d1221 */ /* 0x000fe20000010000 */
[----:B------:R-:W-:-:S02]  /*45940*/  FSEL R25, R237, RZ, P3 ;  /* 0x000000ffed197208 */ /* 0x000fc40001800000 */
[----:B------:R-:W-:Y:S01]  /*45950*/  FSEL R24, R231, RZ, P2 ;  /* 0x000000ffe7187208 */ /* 0x000fe20001000000 */
[----:B------:R-:W-:Y:S01]  /*45960*/  @P1 FADD.FTZ R26, R98, R26 ;  /* 0x0000001a621a1221 */ /* 0x000fe20000010000 */
[----:B------:R-:W-:Y:S01]  /*45970*/  FSEL R31, R233, RZ, P6 ;  /* 0x000000ffe91f7208 */ /* 0x000fe20003000000 */
[----:B------:R-:W-:Y:S01]  /*45980*/  @P1 FADD.FTZ R25, R97, R25 ;  /* 0x0000001961191221 */ /* 0x000fe20000010000 */
[----:B------:R-:W-:Y:S01]  /*45990*/  FSEL R27, R23, RZ, !P5 ;  /* 0x000000ff171b7208 */ /* 0x000fe20006800000 */
[----:B------:R-:W-:Y:S01]  /*459a0*/  @P1 FADD.FTZ R24, R96, R24 ;  /* 0x0000001860181221 */ /* 0x000fe20000010000 */
[----:B------:R-:W-:Y:S01]  /*459b0*/  PLOP3.LUT P5, PT, P5, PT, PT, 0x8, 0x80 ;  /* 0x000000000080781c */ /* 0x000fe20002fae170 */
[----:B------:R-:W-:Y:S02]  /*459c0*/  @P1 FADD.FTZ R31, R103, R31 ;  /* 0x0000001f671f1221 */ /* 0x000fe40000010000 */
[----:B------:R-:W-:-:S10]  /*459d0*/  @P1 FADD.FTZ R27, R99, R27 ;  /* 0x0000001b631b1221 */ /* 0x000fd40000010000 */
.L_x_37522:
        /* <DEDUP_REMOVED lines=29> */
[----:B------:R-:W-:Y:S02]  /*45bb0*/  LOP3.LUT R22, R18, 0xffff, RZ, 0xc0, !PT ;  /* 0x0000ffff12167812 */ /* 0x000fe400078ec0ff */
[----:B------:R-:W-:Y:S02]  /*45bc0*/  PRMT R189, R16, 0x7104, RZ ;  /* 0x0000710410bd7816 */ /* 0x000fe400000000ff */
[----:B------:R-:W-:Y:S02]  /*45bd0*/  LOP3.LUT R23, R20, 0xff0000, RZ, 0xc0, !PT ;  /* 0x00ff000014177812 */ /* 0x000fe400078ec0ff */
[----:B------:R-:W0:Y:S01]  /*45be0*/  LDC.64 R20, c[0x0][0x3b8] ;  /* 0x0000ee00ff147b82 */ /* 0x000e220000000a00 */
[----:B------:R-:W-:Y:S02]  /*45bf0*/  LOP3.LUT R190, R14, 0xff, RZ, 0xc0, !PT ;  /* 0x000000ff0ebe7812 */ /* 0x000fe400078ec0ff */
[----:B------:R-:W-:-:S02]  /*45c00*/  PRMT R22, R23, 0x4210, R22 ;  /* 0x0000421017167816 */ /* 0x000fc40000000016 */
[----:B------:R-:W-:Y:S01]  /*45c10*/  LOP3.LUT R188, R13, 0xff, RZ, 0xc0, !PT ;  /* 0x000000ff0dbc7812 */ /* 0x000fe200078ec0ff */
[----:B------:R-:W-:Y:S01]  /*45c20*/  IMAD.WIDE.U32 R190, R190, 0x1000000, RZ ;  /* 0x01000000bebe7825 */ /* 0x000fe200078e00ff */
[----:B------:R-:W-:Y:S02]  /*45c30*/  LOP3.LUT R22, R22, 0xff00, R189, 0xf8, !PT ;  /* 0x0000ff0016167812 */ /* 0x000fe400078ef8bd */
[----:B------:R-:W-:Y:S01]  /*45c40*/  LOP3.LUT R23, R12, 0xff, RZ, 0xc0, !PT ;  /* 0x000000ff0c177812 */ /* 0x000fe200078ec0ff */
[----:B------:R-:W-:Y:S01]  /*45c50*/  IMAD.WIDE.U32 R188, R188, 0x10000, RZ ;  /* 0x00010000bcbc7825 */ /* 0x000fe200078e00ff */
[----:B------:R-:W-:-:S03]  /*45c60*/  LOP3.LUT R237, R22, 0xff, R15, 0xf8, !PT ;  /* 0x000000ff16ed7812 */ /* 0x000fc600078ef80f */
[----:B------:R-:W-:Y:S01]  /*45c70*/  IMAD.WIDE.U32 R22, R23, 0x100, RZ ;  /* 0x0000010017167825 */ /* 0x000fe200078e00ff */
[----:B------:R-:W-:Y:S02]  /*45c80*/  LOP3.LUT R237, R189, R237, R191, 0xfe, !PT ;  /* 0x000000edbded7212 */ /* 0x000fe400078efebf */
[----:B------:R-:W-:Y:S02]  /*45c90*/  LOP3.LUT R22, R22, R190, R188, 0xfe, !PT ;  /* 0x000000be16167212 */ /* 0x000fe400078efebc */
[----:B------:R-:W-:Y:S02]  /*45ca0*/  LOP3.LUT R23, R237, R23, RZ, 0xfc, !PT ;  /* 0x00000017ed177212 */ /* 0x000fe400078efcff */
[----:B------:R-:W-:Y:S01]  /*45cb0*/  LOP3.LUT R22, R22, 0xff, R11, 0xf8, !PT ;  /* 0x000000ff16167812 */ /* 0x000fe200078ef80b */
[----:B0-----:R-:W-:-:S05]  /*45cc0*/  IMAD.WIDE.U32 R20, R223, 0x8, R20 ;  /* 0x00000008df147825 */ /* 0x001fca00078e0014 */
[----:B------:R0:W-:Y:S02]  /*45cd0*/  STG.E.64 desc[UR6][R20.64], R22 ;  /* 0x0000001614007986 */ /* 0x0001e4000c101b06 */
.L_x_37563:
[----:B------:R1:W5:Y:S04]  /*45ce0*/  @P0 LDG.E.128 R104, desc[UR6][R232.64] ;  /* 0x00000006e8680981 */ /* 0x000368000c1e1d00 */
[----:B------:R1:W5:Y:S04]  /*45cf0*/  @P1 LDG.E.128 R100, desc[UR6][R230.64] ;  /* 0x00000006e6641981 */ /* 0x000368000c1e1d00 */
[----:B------:R1:W5:Y:S04]  /*45d00*/  @P1 LDG.E.128 R96, desc[UR6][R230.64+0x10] ;  /* 0x00001006e6601981 */ /* 0x000368000c1e1d00 */
        /* <DEDUP_REMOVED lines=18> */
.L_x_37567:
        /* <DEDUP_REMOVED lines=13> */
.L_x_37569:
[----:B------:R-:W-:Y:S05]  /*45f00*/  BSYNC.RECONVERGENT B1 ;  /* 0x0000000000017941 */ /* 0x000fea0003800200 */
.L_x_37568:
        /* <DEDUP_REMOVED lines=41> */
[----:B------:R-:W-:-:S07]  /*461a0*/  MOV R222, R12 ;  /* 0x0000000c00de7202 */ /* 0x000fce0000000f00 */
.L_x_37566:
[----:B------:R-:W-:Y:S05]  /*461b0*/  BSYNC.RECONVERGENT B0 ;  /* 0x0000000000007941 */ /* 0x000fea0003800200 */
.L_x_37565:
[----:B------:R-:W-:Y:S01]  /*461c0*/  I2FP.F32.U32 R11, R11 ;  /* 0x0000000b000b7245 */ /* 0x000fe20000201000 */
[----:B------:R-:W-:Y:S01]  /*461d0*/  BSSY.RECONVERGENT B0, `(.L_x_37570) ;  /* 0x000004b000007945 */ /* 0x000fe20003800200 */
[----:B------:R-:W-:Y:S01]  /*461e0*/  ISETP.NE.AND P2, PT, R14, 0x1, PT ;  /* 0x000000010e00780c */ /* 0x000fe20003f45270 */
[----:B------:R-:W-:Y:S01]  /*461f0*/  IMAD.MOV.U32 R15, RZ, RZ, 0x2 ;  /* 0x00000002ff0f7424 */ /* 0x000fe200078e00ff */
[----:B------:R-:W-:Y:S01]  /*46200*/  LOP3.LUT R19, R19, 0xffffffef, RZ, 0xc0, !PT ;  /* 0xffffffef13137812 */ /* 0x000fe200078ec0ff */
[----:B------:R-:W-:Y:S01]  /*46210*/  FFMA.FTZ R12, R11, R210, 1.1641532182693481445e-10 ;  /* 0x2f0000000b0c7423 */ /* 0x000fe200000100d2 */
[----:B-----5:R-:W-:Y:S01]  /*46220*/  HADD2.F32 R11, -RZ, R188.H0_H0 ;  /* 0x200000bcff0b7230 */ /* 0x020fe20000004100 */
        /* <DEDUP_REMOVED lines=13> */
.L_x_37572:
        /* <DEDUP_REMOVED lines=13> */
.L_x_37574:
[----:B------:R-:W-:Y:S05]  /*463d0*/  BSYNC.RECONVERGENT B1 ;  /* 0x0000000000017941 */ /* 0x000fea0003800200 */
.L_x_37573:
        /* <DEDUP_REMOVED lines=39> */
[----:B------:R-:W-:Y:S02]  /*46650*/  LOP3.LUT R5, R192, R14, R13, 0x96, !PT ;  /* 0x0000000ec0057212 */ /* 0x000fe400078e960d */
[----:B------:R-:W-:Y:S01]  /*46660*/  MOV R13, R222 ;  /* 0x000000de000d7202 */ /* 0x000fe20000000f00 */
[----:B------:R-:W-:-:S07]  /*46670*/  IMAD.MOV.U32 R222, RZ, RZ, R12 ;  /* 0x000000ffffde7224 */ /* 0x000fce00078e000c */
.L_x_37571:
[----:B------:R-:W-:Y:S05]  /*46680*/  BSYNC.RECONVERGENT B0 ;  /* 0x0000000000007941 */ /* 0x000fea0003800200 */
.L_x_37570:
[----:B------:R-:W-:Y:S01]  /*46690*/  I2FP.F32.U32 R11, R13 ;  /* 0x0000000d000b7245 */ /* 0x000fe20000201000 */
[----:B------:R-:W-:Y:S01]  /*466a0*/  HADD2.F32 R13, -RZ, R104.H0_H0 ;  /* 0x20000068ff0d7230 */ /* 0x000fe20000004100 */
[----:B------:R-:W-:Y:S01]  /*466b0*/  ISETP.NE.AND P3, PT, R15, 0x1, PT ;  /* 0x000000010f00780c */ /* 0x000fe20003f65270 */
[----:B------:R-:W-:Y:S01]  /*466c0*/  BSSY.RECONVERGENT B0, `(.L_x_37575) ;  /* 0x000004d000007945 */ /* 0x000fe20003800200 */
[----:B------:R-:W-:Y:S02]  /*466d0*/  IMAD.MOV.U32 R16, RZ, RZ, 0x2 ;  /* 0x00000002ff107424 */ /* 0x000fe400078e00ff */
[----:B------:R-:W-:Y:S01]  /*466e0*/  FFMA.FTZ R12, R11, R210, 1.1641532182693481445e-10 ;  /* 0x2f0000000b0c7423 */ /* 0x000fe200000100d2 */
[----:B0-----:R-:W-:Y:S01]  /*466f0*/  FMUL.FTZ R20, R13, R212 ;  /* 0x000000d40d147220 */ /* 0x001fe20000410000 */
        /* <DEDUP_REMOVED lines=16> */
.L_x_37577:
        /* <DEDUP_REMOVED lines=13> */
.L_x_37579:
[----:B------:R-:W-:Y:S05]  /*468d0*/  BSYNC.RECONVERGENT B1 ;  /* 0x0000000000017941 */ /* 0x000fea0003800200 */
.L_x_37578:
        /* <DEDUP_REMOVED lines=43> */
.L_x_37576:
[----:B------:R-:W-:Y:S05]  /*46b90*/  BSYNC.RECONVERGENT B0 ;  /* 0x0000000000007941 */ /* 0x000fea0003800200 */
.L_x_37575:
        /* <DEDUP_REMOVED lines=20> */
.L_x_37582:
        /* <DEDUP_REMOVED lines=13> */
.L_x_37584:
[----:B------:R-:W-:Y:S05]  /*46db0*/  BSYNC.RECONVERGENT B1 ;  /* 0x0000000000017941 */ /* 0x000fea0003800200 */
.L_x_37583:
        /* <DEDUP_REMOVED lines=43> */
.L_x_37581:
[----:B------:R-:W-:Y:S05]  /*47070*/  BSYNC.RECONVERGENT B0 ;  /* 0x0000000000007941 */ /* 0x000fea0003800200 */
.L_x_37580:
        /* <DEDUP_REMOVED lines=23> */
.L_x_37587:
        /* <DEDUP_REMOVED lines=13> */
.L_x_37589:
[----:B------:R-:W-:Y:S05]  /*472c0*/  BSYNC.RECONVERGENT B1 ;  /* 0x0000000000017941 */ /* 0x000fea0003800200 */
.L_x_37588:
        /* <DEDUP_REMOVED lines=43> */
.L_x_37586:
[----:B------:R-:W-:Y:S05]  /*47580*/  BSYNC.RECONVERGENT B0 ;  /* 0x0000000000007941 */ /* 0x000fea0003800200 */
.L_x_37585:
        /* <DEDUP_REMOVED lines=20> */
.L_x_37592:
        /* <DEDUP_REMOVED lines=13> */
.L_x_37594:
[----:B------:R-:W-:Y:S05]  /*477a0*/  BSYNC.RECONVERGENT B1 ;  /* 0x0000000000017941 */ /* 0x000fea0003800200 */
.L_x_37593:
        /* <DEDUP_REMOVED lines=43> */
.L_x_37591:
[----:B------:R-:W-:Y:S05]  /*47a60*/  BSYNC.RECONVERGENT B0 ;  /* 0x0000000000007941 */ /* 0x000fea0003800200 */
.L_x_37590:
        /* <DEDUP_REMOVED lines=23> */
.L_x_37597:
        /* <DEDUP_REMOVED lines=13> */
.L_x_37599:
[----:B------:R-:W-:Y:S05]  /*47cb0*/  BSYNC.RECONVERGENT B1 ;  /* 0x0000000000017941 */ /* 0x000fea0003800200 */
.L_x_37598:
        /* <DEDUP_REMOVED lines=43> */
.L_x_37596:
[----:B------:R-:W-:Y:S05]  /*47f70*/  BSYNC.RECONVERGENT B0 ;  /* 0x0000000000007941 */ /* 0x000fea0003800200 */
.L_x_37595:
        /* <DEDUP_REMOVED lines=20> */
.L_x_37602:
        /* <DEDUP_REMOVED lines=13> */
.L_x_37604:
[----:B------:R-:W-:Y:S05]  /*48190*/  BSYNC.RECONVERGENT B1 ;  /* 0x0000000000017941 */ /* 0x000fea0003800200 */
.L_x_37603:
        /* <DEDUP_REMOVED lines=43> */
.L_x_37601:
[----:B------:R-:W-:Y:S05]  /*48450*/  BSYNC.RECONVERGENT B0 ;  /* 0x0000000000007941 */ /* 0x000fea0003800200 */
.L_x_37600:
        /* <DEDUP_REMOVED lines=23> */
.L_x_37607:
        /* <DEDUP_REMOVED lines=13> */
.L_x_37609:
[----:B------:R-:W-:Y:S05]  /*486a0*/  BSYNC.RECONVERGENT B1 ;  /* 0x0000000000017941 */ /* 0x000fea0003800200 */
.L_x_37608:
        /* <DEDUP_REMOVED lines=43> */
.L_x_37606:
[----:B------:R-:W-:Y:S05]  /*48960*/  BSYNC.RECONVERGENT B0 ;  /* 0x0000000000007941 */ /* 0x000fea0003800200 */
.L_x_37605:
        /* <DEDUP_REMOVED lines=18> */
.L_x_37612:
        /* <DEDUP_REMOVED lines=13> */
.L_x_37614:
[----:B------:R-:W-:Y:S05]  /*48b60*/  BSYNC.RECONVERGENT B1 ;  /* 0x0000000000017941 */ /* 0x000fea0003800200 */
.L_x_37613:
        /* <DEDUP_REMOVED lines=43> */
.L_x_37611:
[----:B------:R-:W-:Y:S05]  /*48e20*/  BSYNC.RECONVERGENT B0 ;  /* 0x0000000000007941 */ /* 0x000fea0003800200 */
.L_x_37610:
[----:B------:R-:W-:Y:S01]  /*48e30*/  I2FP.F32.U32 R17, R17 ;  /* 0x0000001100117245 */ /* 0x000fe20000201000 */
[----:B------:R-:W-:Y:S01]  /*48e40*/  HADD2.F32 R189, -RZ, R106.H0_H0 ;  /* 0x2000006affbd7230 */ /* 0x000fe20000004100 */
[----:B------:R-:W-:Y:S01]  /*48e50*/  FSEL R15, R15, RZ, P2 ;  /* 0x000000ff0f0f7208 */ /* 0x000fe20001000000 */
[----:B------:R-:W-:Y:S01]  /*48e60*/  BSSY.RECONVERGENT B0, `(.L_x_37615) ;  /* 0x000004e000007945 */ /* 0x000fe20003800200 */
[----:B-1----:R-:W-:Y:S02]  /*48e70*/  IMAD.MOV.U32 R230, RZ, RZ, 0x2 ;  /* 0x00000002ffe67424 */ /* 0x002fe400078e00ff */
        /* <DEDUP_REMOVED lines=19> */
.L_x_37617:
        /* <DEDUP_REMOVED lines=13> */
.L_x_37619:
[----:B------:R-:W-:Y:S05]  /*49080*/  BSYNC.RECONVERGENT B1 ;  /* 0x0000000000017941 */ /* 0x000fea0003800200 */
.L_x_37618:
        /* <DEDUP_REMOVED lines=43> */
.L_x_37616:
[----:B------:R-:W-:Y:S05]  /*49340*/  BSYNC.RECONVERGENT B0 ;  /* 0x0000000000007941 */ /* 0x000fea0003800200 */
.L_x_37615:
        /* <DEDUP_REMOVED lines=18> */
.L_x_37622:
        /* <DEDUP_REMOVED lines=13> */
.L_x_37624:
[----:B------:R-:W-:Y:S05]  /*49540*/  BSYNC.RECONVERGENT B1 ;  /* 0x0000000000017941 */ /* 0x000fea0003800200 */
.L_x_37623:
        /* <DEDUP_REMOVED lines=43> */
.L_x_37621:
[----:B------:R-:W-:Y:S05]  /*49800*/  BSYNC.RECONVERGENT B0 ;  /* 0x0000000000007941 */ /* 0x000fea0003800200 */
.L_x_37620:
        /* <DEDUP_REMOVED lines=23> */
.L_x_37627:
        /* <DEDUP_REMOVED lines=13> */
.L_x_37629:
[----:B------:R-:W-:Y:S05]  /*49a50*/  BSYNC.RECONVERGENT B1 ;  /* 0x0000000000017941 */ /* 0x000fea0003800200 */
.L_x_37628:
        /* <DEDUP_REMOVED lines=43> */
.L_x_37626:
[----:B------:R-:W-:Y:S05]  /*49d10*/  BSYNC.RECONVERGENT B0 ;  /* 0x0000000000007941 */ /* 0x000fea0003800200 */
.L_x_37625:
        /* <DEDUP_REMOVED lines=18> */
.L_x_37632:
        /* <DEDUP_REMOVED lines=13> */
.L_x_37634:
[----:B------:R-:W-:Y:S05]  /*49f10*/  BSYNC.RECONVERGENT B1 ;  /* 0x0000000000017941 */ /* 0x000fea0003800200 */
.L_x_37633:
        /* <DEDUP_REMOVED lines=43> */
.L_x_37631:
[----:B------:R-:W-:Y:S05]  /*4a1d0*/  BSYNC.RECONVERGENT B0 ;  /* 0x0000000000007941 */ /* 0x000fea0003800200 */
.L_x_37630:
        /* <DEDUP_REMOVED lines=24> */
.L_x_37637:
        /* <DEDUP_REMOVED lines=13> */
.L_x_37639:
[----:B------:R-:W-:Y:S05]  /*4a430*/  BSYNC.RECONVERGENT B1 ;  /* 0x0000000000017941 */ /* 0x000fea0003800200 */
.L_x_37638:
        /* <DEDUP_REMOVED lines=43> */
.L_x_37636:
[----:B------:R-:W-:Y:S05]  /*4a6f0*/  BSYNC.RECONVERGENT B0 ;  /* 0x0000000000007941 */ /* 0x000fea0003800200 */
.L_x_37635:
        /* <DEDUP_REMOVED lines=18> */
.L_x_37642:
        /* <DEDUP_REMOVED lines=15> */
.L_x_37644:
[----:B------:R-:W-:Y:S05]  /*4a910*/  BSYNC.RECONVERGENT B1 ;  /* 0x0000000000017941 */ /* 0x000fea0003800200 */
.L_x_37643:
        /* <DEDUP_REMOVED lines=25> */
[----:B------:R-:W-:-:S03]  /*4aab0*/  MOV R231, R222 ;  /* 0x000000de00e77202 */ /* 0x000fc60000000f00 */
        /* <DEDUP_REMOVED lines=17> */
.L_x_37641:
[----:B------:R-:W-:Y:S05]  /*4abd0*/  BSYNC.RECONVERGENT B0 ;  /* 0x0000000000007941 */ /* 0x000fea0003800200 */
.L_x_37640:
        /* <DEDUP_REMOVED lines=12> */
.L_x_37564:
        /* <DEDUP_REMOVED lines=16> */
.L_x_37648:
        /* <DEDUP_REMOVED lines=13> */
.L_x_37650:
[----:B------:R-:W-:Y:S05]  /*4ae70*/  BSYNC.RECONVERGENT B1 ;  /* 0x0000000000017941 */ /* 0x000fea0003800200 */
.L_x_37649:
        /* <DEDUP_REMOVED lines=43> */
.L_x_37647:
[----:B------:R-:W-:Y:S05]  /*4b130*/  BSYNC.RECONVERGENT B0 ;  /* 0x0000000000007941 */ /* 0x000fea0003800200 */
.L_x_37646:
        /* <DEDUP_REMOVED lines=19> */
.L_x_37653:
        /* <DEDUP_REMOVED lines=13> */
.L_x_37655:
[----:B------:R-:W-:Y:S05]  /*4b340*/  BSYNC.RECONVERGENT B1 ;  /* 0x0000000000017941 */ /* 0x000fea0003800200 */
.L_x_37654:
        /* <DEDUP_REMOVED lines=43> */
.L_x_37652:
[----:B------:R-:W-:Y:S05]  /*4b600*/  BSYNC.RECONVERGENT B0 ;  /* 0x0000000000007941 */ /* 0x000fea0003800200 */
.L_x_37651:
        /* <DEDUP_REMOVED lines=19> */
.L_x_37658:
        /* <DEDUP_REMOVED lines=13> */
.L_x_37660:
[----:B------:R-:W-:Y:S05]  /*4b810*/  BSYNC.RECONVERGENT B1 ;  /* 0x0000000000017941 */ /* 0x000fea0003800200 */
.L_x_37659:
        /* <DEDUP_REMOVED lines=43> */
.L_x_37657:
[----:B------:R-:W-:Y:S05]  /*4bad0*/  BSYNC.RECONVERGENT B0 ;  /* 0x0000000000007941 */ /* 0x000fea0003800200 */
.L_x_37656:
        /* <DEDUP_REMOVED lines=19> */
.L_x_37663:
        /* <DEDUP_REMOVED lines=13> */
.L_x_37665:
[----:B------:R-:W-:Y:S05]  /*4bce0*/  BSYNC.RECONVERGENT B1 ;  /* 0x0000000000017941 */ /* 0x000fea0003800200 */
.L_x_37664:
        /* <DEDUP_REMOVED lines=43> */
.L_x_37662:
[----:B------:R-:W-:Y:S05]  /*4bfa0*/  BSYNC.RECONVERGENT B0 ;  /* 0x0000000000007941 */ /* 0x000fea0003800200 */
.L_x_37661:
        /* <DEDUP_REMOVED lines=19> */
.L_x_37668:
        /* <DEDUP_REMOVED lines=13> */
.L_x_37670:
[----:B------:R-:W-:Y:S05]  /*4c1b0*/  BSYNC.RECONVERGENT B1 ;  /* 0x0000000000017941 */ /* 0x000fea0003800200 */
.L_x_37669:
        /* <DEDUP_REMOVED lines=43> */
.L_x_37667:
[----:B------:R-:W-:Y:S05]  /*4c470*/  BSYNC.RECONVERGENT B0 ;  /* 0x0000000000007941 */ /* 0x000fea0003800200 */
.L_x_37666:
        /* <DEDUP_REMOVED lines=17> */
.L_x_37673:
        /* <DEDUP_REMOVED lines=13> */
.L_x_37675:
[----:B------:R-:W-:Y:S05]  /*4c660*/  BSYNC.RECONVERGENT B1 ;  /* 0x0000000000017941 */ /* 0x000fea0003800200 */
.L_x_37674:
        /* <DEDUP_REMOVED lines=43> */
.L_x_37672:
[----:B------:R-:W-:Y:S05]  /*4c920*/  BSYNC.RECONVERGENT B0 ;  /* 0x0000000000007941 */ /* 0x000fea0003800200 */
.L_x_37671:
        /* <DEDUP_REMOVED lines=17> */
.L_x_37678:
        /* <DEDUP_REMOVED lines=13> */
.L_x_37680:
[----:B------:R-:W-:Y:S05]  /*4cb10*/  BSYNC.RECONVERGENT B1 ;  /* 0x0000000000017941 */ /* 0x000fea0003800200 */
.L_x_37679:
        /* <DEDUP_REMOVED lines=43> */
.L_x_37677:
[----:B------:R-:W-:Y:S05]  /*4cdd0*/  BSYNC.RECONVERGENT B0 ;  /* 0x0000000000007941 */ /* 0x000fea0003800200 */
.L_x_37676:
        /* <DEDUP_REMOVED lines=17> */
.L_x_37683:
        /* <DEDUP_REMOVED lines=13> */
.L_x_37685:
[----:B------:R-:W-:Y:S05]  /*4cfc0*/  BSYNC.RECONVERGENT B1 ;  /* 0x0000000000017941 */ /* 0x000fea0003800200 */
.L_x_37684:
        /* <DEDUP_REMOVED lines=43> */
.L_x_37682:
[----:B------:R-:W-:Y:S05]  /*4d280*/  BSYNC.RECONVERGENT B0 ;  /* 0x0000000000007941 */ /* 0x000fea0003800200 */
.L_x_37681:
[----:B------:R-:W-:Y:S01]  /*4d290*/  P2R R22, PR, RZ, 0x2 ;  /* 0x00000002ff167803 */ /* 0x000fe20000000000 */
[-C--:B------:R-:W-:Y:S01]  /*4d2a0*/  FMUL.FTZ R233, R233, R212.reuse ;  /* 0x000000d4e9e97220 */ /* 0x080fe20000410000 */
[----:B------:R-:W-:Y:S01]  /*4d2b0*/  I2FP.F32.U32 R21, R21 ;  /* 0x0000001500157245 */ /* 0x000fe20000201000 */
[-C--:B------:R-:W-:Y:S01]  /*4d2c0*/  FMUL.FTZ R237, R237, R212.reuse ;  /* 0x000000d4eded7220 */ /* 0x080fe20000410000 */
[----:B------:R-:W-:Y:S01]  /*4d2d0*/  LOP3.LUT P1, RZ, R19, 0x10, RZ, 0xc0, !PT ;  /* 0x0000001013ff7812 */ /* 0x000fe2000782c0ff */
[----:B------:R-:W-:Y:S01]  /*4d2e0*/  HADD2.F32 R191, -RZ, R191.H1_H1 ;  /* 0x300000bfffbf7230 */ /* 0x000fe20000004100 */
[----:B------:R-:W-:Y:S01]  /*4d2f0*/  P2R R23, PR, RZ, 0x1 ;  /* 0x00000001ff177803 */ /* 0x000fe20000000000 */
[----:B------:R-:W-:Y:S01]  /*4d300*/  FMUL.FTZ R241, R241, R212 ;  /* 0x000000d4f1f17220 */ /* 0x000fe20000410000 */
[----:B------:R-:W-:Y:S01]  /*4d310*/  LOP3.LUT P0, RZ, R19, 0x8, RZ, 0xc0, !PT ;  /* 0x0000000813ff7812 */ /* 0x000fe2000780c0ff */
[----:B------:R-:W-:Y:S01]  /*4d320*/  FFMA.FTZ R210, R21, R210, 1.1641532182693481445e-10 ;  /* 0x2f00000015d27423 */ /* 0x000fe200000100d2 */
[----:B------:R-:W-:Y:S01]  /*4d330*/  LOP3.LUT P5, RZ, R19, 0x2, RZ, 0xc0, !PT ;  /* 0x0000000213ff7812 */ /* 0x000fe200078ac0ff */
[-C--:B------:R-:W-:Y:S01]  /*4d340*/  FMUL.FTZ R245, R245, R212.reuse ;  /* 0x000000d4f5f57220 */ /* 0x080fe20000410000 */
[----:B------:R-:W-:Y:S01]  /*4d350*/  FSEL R20, R233, RZ, P1 ;  /* 0x000000ffe9147208 */ /* 0x000fe20000800000 */
[-C--:B------:R-:W-:Y:S01]  /*4d360*/  FMUL.FTZ R243, R243, R212.reuse ;  /* 0x000000d4f3f37220 */ /* 0x080fe20000410000 */
[----:B------:R-:W-:Y:S01]  /*4d370*/  ISETP.NE.AND P1, PT, R22, RZ, PT ;  /* 0x000000ff1600720c */ /* 0x000fe20003f25270 */
[-C--:B------:R-:W-:Y:S01]  /*4d380*/  FMUL.FTZ R239, R239, R212.reuse ;  /* 0x000000d4efef7220 */ /* 0x080fe20000410000 */
[----:B------:R-:W-:Y:S01]  /*4d390*/  FSEL R21, R237, RZ, P0 ;  /* 0x000000ffed157208 */ /* 0x000fe20000000000 */
[-C--:B------:R-:W-:Y:S01]  /*4d3a0*/  FMUL.FTZ R235, R235, R212.reuse ;  /* 0x000000d4ebeb7220 */ /* 0x080fe20000410000 */
[----:B------:R-:W-:Y:S01]  /*4d3b0*/  ISETP.NE.AND P0, PT, R23, RZ, PT ;  /* 0x000000ff1700720c */ /* 0x000fe20003f05270 */
[----:B------:R-:W-:Y:S01]  /*4d3c0*/  FMUL.FTZ R191, R191, R212 ;  /* 0x000000d4bfbf7220 */ /* 0x000fe20000410000 */
[----:B------:R-:W-:-:S02]  /*4d3d0*/  FSEL R23, R241, RZ, P5 ;  /* 0x000000fff1177208 */ /* 0x000fc40002800000 */
        /* <DEDUP_REMOVED lines=12> */
[----:B------:R-:W-:Y:S01]  /*4d4a0*/  @P1 FADD.FTZ R190, R98, R190 ;  /* 0x000000be62be1221 */ /* 0x000fe20000010000 */
[----:B------:R-:W-:Y:S01]  /*4d4b0*/  @P1 FADD.FTZ R188, R96, R188 ;  /* 0x000000bc60bc1221 */ /* 0x000fe20000010000 */
[----:B------:R-:W-:Y:S01]  /*4d4c0*/  PLOP3.LUT P5, PT, P5, PT, PT, 0x8, 0x80 ;  /* 0x000000000080781c */ /* 0x000fe20002fae170 */
[----:B------:R-:W-:-:S12]  /*4d4d0*/  @P1 FADD.FTZ R191, R99, R191 ;  /* 0x000000bf63bf1221 */ /* 0x000fd80000010000 */
.L_x_37645:
[----:B------:R-:W-:Y:S01]  /*4d4e0*/  FADD.FTZ R194, RZ, R88 ;  /* 0x00000058ffc27221 */ /* 0x000fe20000010000 */
[----:B------:R-:W-:Y:S01]  /*4d4f0*/  SEL R193, RZ, 0x1000000, !P5 ;  /* 0x01000000ffc17807 */ /* 0x000fe20006800000 */
[----:B------:R-:W0:Y:S01]  /*4d500*/  S2R R199, SR_TID.X ;  /* 0x0000000000c77919 */ /* 0x000e220000002100 */
[----:B------:R-:W-:Y:S01]  /*4d510*/  SEL R192, RZ, 0x10000, !P4 ;  /* 0x00010000ffc07807 */ /* 0x000fe20006000000 */
[----:B------:R-:W-:Y:S01]  /*4d520*/  FADD.FTZ R195, R194, R89 ;  /* 0x00000059c2c37221 */ /* 0x000fe20000010000 */
[----:B------:R-:W-:Y:S01]  /*4d530*/  LOP3.LUT P6, RZ, R19, 0x8, RZ, 0xc0, !PT ;  /* 0x0000000813ff7812 */ /* 0x000fe200078cc0ff */
        /* <DEDUP_REMOVED lines=11> */
[----:B------:R-:W-:Y:S01]  /*4d5f0*/  SEL R196, RZ, 0x100, !P6 ;  /* 0x00000100ffc47807 */ /* 0x000fe20007000000 */
[----:B------:R1:W-:Y:S01]  /*4d600*/  STG.E.128 desc[UR6][R228.64+0x10], R188 ;  /* 0x000010bce4007986 */ /* 0x0003e2000c101d06 */
[----:B------:R-:W-:Y:S01]  /*4d610*/  LOP3.LUT P1, RZ, R19, 0x10, RZ, 0xc0, !PT ;  /* 0x0000001013ff7812 */ /* 0x000fe2000782c0ff */
[----:B------:R-:W-:Y:S01]  /*4d620*/  FADD.FTZ R195, R194, R93 ;  /* 0x0000005dc2c37221 */ /* 0x000fe20000010000 */
[----:B------:R-:W-:Y:S02]  /*4d630*/  LOP3.LUT R200, R200, R193, R192, 0xfe, !PT ;  /* 0x000000c1c8c87212 */ /* 0x000fe400078efec0 */
[----:B------:R-:W-:Y:S01]  /*4d640*/  LOP3.LUT R192, R196, R198, R197, 0xfe, !PT ;  /* 0x000000c6c4c07212 */ /* 0x000fe200078efec5 */
[----:B------:R-:W-:Y:S01]  /*4d650*/  FADD.FTZ R194, R195, R94 ;  /* 0x0000005ec3c27221 */ /* 0x000fe20000010000 */
[----:B------:R-:W-:-:S02]  /*4d660*/  SEL R193, RZ, 0x1, !P2 ;  /* 0x00000001ffc17807 */ /* 0x000fc40005000000 */
[----:B------:R-:W-:Y:S01]  /*4d670*/  SEL R197, RZ, 0x1, !P1 ;  /* 0x00000001ffc57807 */ /* 0x000fe20004800000 */
[----:B------:R-:W-:Y:S01]  /*4d680*/  FADD.FTZ R195, R194, R95 ;  /* 0x0000005fc2c37221 */ /* 0x000fe20000010000 */
[----:B------:R-:W-:Y:S02]  /*4d690*/  LOP3.LUT R193, R200, R193, RZ, 0xfc, !PT ;  /* 0x000000c1c8c17212 */ /* 0x000fe400078efcff */
[----:B------:R-:W-:Y:S01]  /*4d6a0*/  LOP3.LUT R192, R192, R197, RZ, 0xfc, !PT ;  /* 0x000000c5c0c07212 */ /* 0x000fe200078efcff */
[----:B------:R-:W-:Y:S01]  /*4d6b0*/  FADD.FTZ R194, R195, R84 ;  /* 0x00000054c3c27221 */ /* 0x000fe20000010000 */
[----:B0-----:R-:W-:-:S03]  /*4d6c0*/  LOP3.LUT P1, RZ, R199, 0x1f, RZ, 0xc0, !PT ;  /* 0x0000001fc7ff7812 */ /* 0x001fc6000782c0ff */
[----:B------:R-:W-:Y:S01]  /*4d6d0*/  FADD.FTZ R195, R194, R85 ;  /* 0x00000055c2c37221 */ /* 0x000fe20000010000 */
[----:B------:R1:W-:Y:S03]  /*4d6e0*/  STG.E.64 desc[UR6][R226.64], R192 ;  /* 0x000000c0e2007986 */ /* 0x0003e6000c101b06 */
        /* <DEDUP_REMOVED lines=90> */
.L_x_37686:
[----:B------:R-:W-:Y:S01]  /*4dc90*/  UMOV UR13, 0xffffffff ;  /* 0xffffffff000d7882 */ /* 0x000fe20000000000 */
[----:B------:R-:W-:Y:S02]  /*4dca0*/  FADD.FTZ R200, R200, R191 ;  /* 0x000000bfc8c87221 */ /* 0x000fe40000010000 */
[----:B------:R-:W-:Y:S05]  /*4dcb0*/  BRA.DIV UR13, `(.L_x_37687) ;  /* 0x0000002a0d547947 */ /* 0x000fea000b800000 */
[----:B0-----:R-:W0:Y:S02]  /*4dcc0*/  SHFL.BFLY PT, R193, R200, 0x1, 0x1f ;  /* 0x0c201f00c8c17f89 */ /* 0x001e2400000e0000 */
        /* <DEDUP_REMOVED lines=180> */
.L_x_37700:
[----:B------:R-:W-:Y:S01]  /*4e810*/  FMUL.FTZ R195, R194, R194 ;  /* 0x000000c2c2c37220 */ /* 0x000fe20000410000 */
[----:B------:R-:W-:Y:S01]  /*4e820*/  ISETP.NE.AND P2, PT, RZ, UR5, PT ;  /* 0x00000005ff007c0c */ /* 0x000fe2000bf45270 */
[----:B-1----:R-:W-:Y:S01]  /*4e830*/  FADD.FTZ R192, R198, R199 ;  /* 0x000000c7c6c07221 */ /* 0x002fe20000010000 */
[----:B------:R-:W-:Y:S02]  /*4e840*/  HADD2.F32 R210, -RZ, R184.H0_H0 ;  /* 0x200000b8ffd27230 */ /* 0x000fe40000004100 */
        /* <DEDUP_REMOVED lines=8> */
[----:B------:R1:W2:Y:S01]  /*4e8d0*/  MUFU.RSQ R195, R192 ;  /* 0x000000c000c37308 */ /* 0x0002a20000001400 */
[C---:B------:R-:W-:Y:S01]  /*4e8e0*/  FADD.FTZ R89, -R193.reuse, R89 ;  /* 0x00000059c1597221 */ /* 0x040fe20000010100 */
[C---:B------:R-:W-:Y:S01]  /*4e8f0*/  FADD.FTZ R91, -R193.reuse, R91 ;  /* 0x0000005bc15b7221 */ /* 0x040fe20000010100 */
[C---:B------:R-:W-:Y:S01]  /*4e900*/  FADD.FTZ R92, -R193.reuse, R92 ;  /* 0x0000005cc15c7221 */ /* 0x040fe20000010100 */
[C---:B------:R-:W-:Y:S01]  /*4e910*/  FADD.FTZ R206, -R193.reuse, R23 ;  /* 0x00000017c1ce7221 */ /* 0x040fe20000010100 */
[----:B------:R-:W-:Y:S02]  /*4e920*/  HADD2.F32 R228, -RZ, R145.H0_H0 ;  /* 0x20000091ffe47230 */ /* 0x000fe40000004100 */
[----:B------:R-:W-:Y:S01]  /*4e930*/  FADD.FTZ R94, -R193, R94 ;  /* 0x0000005ec15e7221 */ /* 0x000fe20000010100 */
[----:B------:R-:W-:-:S02]  /*4e940*/  HADD2.F32 R230, -RZ, R185.H1_H1 ;  /* 0x300000b9ffe67230 */ /* 0x000fc40000004100 */
[C---:B------:R-:W-:Y:S01]  /*4e950*/  FADD.FTZ R202, -R193.reuse, R25 ;  /* 0x00000019c1ca7221 */ /* 0x040fe20000010100 */
[C---:B-1----:R-:W-:Y:S01]  /*4e960*/  FADD.FTZ R192, -R193.reuse, R21 ;  /* 0x00000015c1c07221 */ /* 0x042fe20000010100 */
[----:B------:R-:W-:Y:S02]  /*4e970*/  HADD2.F32 R232, -RZ, R145.H1_H1 ;  /* 0x30000091ffe87230 */ /* 0x000fe40000004100 */
[C---:B------:R-:W-:Y:S01]  /*4e980*/  FADD.FTZ R93, -R193.reuse, R93 ;  /* 0x0000005dc15d7221 */ /* 0x040fe20000010100 */
[C---:B------:R-:W-:Y:S01]  /*4e990*/  FADD.FTZ R84, -R193.reuse, R84 ;  /* 0x00000054c1547221 */ /* 0x040fe20000010100 */
[C---:B------:R-:W-:Y:S01]  /*4e9a0*/  FADD.FTZ R95, -R193.reuse, R95 ;  /* 0x0000005fc15f7221 */ /* 0x040fe20000010100 */
[C---:B0-----:R-:W-:Y:S01]  /*4e9b0*/  FADD.FTZ R198, -R193.reuse, R29 ;  /* 0x0000001dc1c67221 */ /* 0x041fe20000010100 */
[----:B------:R-:W-:Y:S01]  /*4e9c0*/  FADD.FTZ R204, -R193, R27 ;  /* 0x0000001bc1cc7221 */ /* 0x000fe20000010100 */
[----:B------:R-:W-:Y:S02]  /*4e9d0*/  HADD2.F32 R27, -RZ, R187.H0_H0 ;  /* 0x200000bbff1b7230 */ /* 0x000fe40000004100 */
[C---:B--2---:R-:W-:Y:S01]  /*4e9e0*/  FMUL.FTZ R21, R195.reuse, R88 ;  /* 0x00000058c3157220 */ /* 0x044fe20000410000 */
[C---:B------:R-:W-:Y:S01]  /*4e9f0*/  FMUL.FTZ R23, R195.reuse, R90 ;  /* 0x0000005ac3177220 */ /* 0x040fe20000410000 */
[C---:B------:R-:W-:Y:S01]  /*4ea00*/  FMUL.FTZ R89, R195.reuse, R89 ;  /* 0x00000059c3597220 */ /* 0x040fe20000410000 */
[----:B------:R-:W-:Y:S01]  /*4ea10*/  FMUL.FTZ R91, R195, R91 ;  /* 0x0000005bc35b7220 */ /* 0x000fe20000410000 */
[----:B------:R-:W-:Y:S01]  /*4ea20*/  FFMA.FTZ R21, R21, R210, R212 ;  /* 0x000000d215157223 */ /* 0x000fe200000100d4 */
[----:B------:R-:W-:-:S02]  /*4ea30*/  HADD2.F32 R210, -RZ, R184.H1_H1 ;  /* 0x300000b8ffd27230 */ /* 0x000fc40000004100 */
[----:B------:R-:W-:Y:S01]  /*4ea40*/  FMUL.FTZ R25, R195, R92 ;  /* 0x0000005cc3197220 */ /* 0x000fe20000410000 */
[----:B------:R-:W-:Y:S02]  /*4ea50*/  HADD2.F32 R212, -RZ, R144.H1_H1 ;  /* 0x30000090ffd47230 */ /* 0x000fe40000004100 */
[----:B------:R-:W-:Y:S01]  /*4ea60*/  FFMA.FTZ R92, R23, R226, R228 ;  /* 0x000000e2175c7223 */ /* 0x000fe200000100e4 */
[----:B------:R-:W-:Y:S01]  /*4ea70*/  FFMA.FTZ R23, R91, R230, R232 ;  /* 0x000000e65b177223 */ /* 0x000fe200000100e8 */
[----:B------:R-:W-:Y:S02]  /*4ea80*/  HADD2.F32 R29, -RZ, R147.H0_H0 ;  /* 0x20000093ff1d7230 */ /* 0x000fe40000004100 */
[----:B------:R-:W-:Y:S01]  /*4ea90*/  FADD.FTZ R200, -R193, R31 ;  /* 0x0000001fc1c87221 */ /* 0x000fe20000010100 */
[----:B------:R-:W-:Y:S01]  /*4eaa0*/  FFMA.FTZ R90, R89, R210, R212 ;  /* 0x000000d2595a7223 */ /* 0x000fe200000100d4 */
[----:B------:R-:W-:Y:S02]  /*4eab0*/  HADD2.F32 R210, -RZ, R186.H1_H1 ;  /* 0x300000baffd27230 */ /* 0x000fe40000004100 */
[----:B------:R-:W-:Y:S01]  /*4eac0*/  FMUL.FTZ R94, R195, R94 ;  /* 0x0000005ec35e7220 */ /* 0x000fe20000410000 */
[----:B------:R-:W-:-:S02]  /*4ead0*/  HADD2.F32 R212, -RZ, R146.H1_H1 ;  /* 0x30000092ffd47230 */ /* 0x000fc40000004100 */
[C---:B------:R-:W-:Y:S01]  /*4eae0*/  FMUL.FTZ R93, R195.reuse, R93 ;  /* 0x0000005dc35d7220 */ /* 0x040fe20000410000 */
[----:B------:R-:W-:Y:S02]  /*4eaf0*/  HADD2.F32 R230, -RZ, R180.H0_H0 ;  /* 0x200000b4ffe67230 */ /* 0x000fe40000004100 */
[C---:B------:R-:W-:Y:S01]  /*4eb00*/  FMUL.FTZ R31, R195.reuse, R84 ;  /* 0x00000054c31f7220 */ /* 0x040fe20000410000 */
[----:B------:R-:W-:Y:S02]  /*4eb10*/  HADD2.F32 R232, -RZ, R140.H0_H0 ;  /* 0x2000008cffe87230 */ /* 0x000fe40000004100 */
[----:B------:R-:W-:Y:S01]  /*4eb20*/  FMUL.FTZ R95, R195, R95 ;  /* 0x0000005fc35f7220 */ /* 0x000fe20000410000 */
[----:B------:R-:W-:Y:S02]  /*4eb30*/  HADD2.F32 R226, -RZ, R187.H1_H1 ;  /* 0x300000bbffe27230 */ /* 0x000fe40000004100 */
[----:B------:R-:W-:Y:S01]  /*4eb40*/  FADD.FTZ R85, -R193, R85 ;  /* 0x00000055c1557221 */ /* 0x000fe20000010100 */
[----:B------:R-:W-:-:S02]  /*4eb50*/  HADD2.F32 R228, -RZ, R147.H1_H1 ;  /* 0x30000093ffe47230 */ /* 0x000fc40000004100 */
[C---:B------:R-:W-:Y:S01]  /*4eb60*/  FADD.FTZ R86, -R193.reuse, R86 ;  /* 0x00000056c1567221 */ /* 0x040fe20000010100 */
[C---:B------:R-:W-:Y:S01]  /*4eb70*/  FADD.FTZ R87, -R193.reuse, R87 ;  /* 0x00000057c1577221 */ /* 0x040fe20000010100 */
[C---:B------:R-:W-:Y:S01]  /*4eb80*/  FADD.FTZ R80, -R193.reuse, R80 ;  /* 0x00000050c1507221 */ /* 0x040fe20000010100 */
[----:B------:R-:W-:Y:S01]  /*4eb90*/  FFMA.FTZ R94, R94, R27, R29 ;  /* 0x0000001b5e5e7223 */ /* 0x000fe2000001001d */
[----:B------:R-:W-:Y:S01]  /*4eba0*/  FADD.FTZ R196, -R193, R35 ;  /* 0x00000023c1c47221 */ /* 0x000fe20000010100 */
[----:B------:R-:W-:Y:S01]  /*4ebb0*/  FFMA.FTZ R84, R93, R210, R212 ;  /* 0x000000d25d547223 */ /* 0x000fe200000100d4 */
[----:B------:R-:W-:Y:S01]  /*4ebc0*/  FFMA.FTZ R27, R31, R230, R232 ;  /* 0x000000e61f1b7223 */ /* 0x000fe200000100e8 */
        /* <DEDUP_REMOVED lines=13> */
[----:B------:R-:W-:Y:S02]  /*4eca0*/  HADD2.F32 R230, -RZ, R182.H0_H0 ;  /* 0x200000b6ffe67230 */ /* 0x000fe40000004100 */
[----:B------:R-:W-:Y:S01]  /*4ecb0*/  FADD.FTZ R83, -R193, R83 ;  /* 0x00000053c1537221 */ /* 0x000fe20000010100 */
[----:B------:R-:W-:Y:S02]  /*4ecc0*/  HADD2.F32 R232, -RZ, R142.H0_H0 ;  /* 0x2000008effe87230 */ /* 0x000fe40000004100 */
[----:B------:R-:W-:Y:S01]  /*4ecd0*/  FFMA.FTZ R80, R85, R210, R212 ;  /* 0x000000d255507223 */ /* 0x000fe200000100d4 */
[----:B------:R-:W-:Y:S01]  /*4ece0*/  FFMA.FTZ R86, R86, R31, R35 ;  /* 0x0000001f56567223 */ /* 0x000fe20000010023 */
        /* <DEDUP_REMOVED lines=8> */
[----:B------:R-:W-:Y:S01]  /*4ed70*/  FMUL.FTZ R83, R195, R83 ;  /* 0x00000053c3537220 */ /* 0x000fe20000410000 */
[----:B------:R-:W-:Y:S02]  /*4ed80*/  HADD2.F32 R228, -RZ, R143.H0_H0 ;  /* 0x2000008fffe47230 */ /* 0x000fe40000004100 */
[----:B------:R-:W-:Y:S01]  /*4ed90*/  FADD.FTZ R78, -R193, R78 ;  /* 0x0000004ec14e7221 */ /* 0x000fe20000010100 */
        /* <DEDUP_REMOVED lines=12> */
[----:B------:R-:W-:Y:S02]  /*4ee60*/  HADD2.F32 R83, -RZ, R177.H0_H0 ;  /* 0x200000b1ff537230 */ /* 0x000fe40000004100 */
[----:B------:R-:W-:Y:S01]  /*4ee70*/  FADD.FTZ R72, -R193, R72 ;  /* 0x00000048c1487221 */ /* 0x000fe20000010100 */
[----:B------:R-:W-:Y:S02]  /*4ee80*/  HADD2.F32 R85, -RZ, R137.H0_H0 ;  /* 0x20000089ff557230 */ /* 0x000fe40000004100 */
[----:B------:R-:W-:Y:S01]  /*4ee90*/  FFMA.FTZ R76, R76, R87, R89 ;  /* 0x000000574c4c7223 */ /* 0x000fe20000010059 */
[----:B------:R-:W-:-:S02]  /*4eea0*/  HADD2.F32 R212, -RZ, R176.H1_H1 ;  /* 0x300000b0ffd47230 */ /* 0x000fc40000004100 */
[C---:B------:R-:W-:Y:S01]  /*4eeb0*/  FMUL.FTZ R78, R195.reuse, R78 ;  /* 0x0000004ec34e7220 */ /* 0x040fe20000410000 */
[----:B------:R-:W-:Y:S02]  /*4eec0*/  HADD2.F32 R226, -RZ, R136.H1_H1 ;  /* 0x30000088ffe27230 */ /* 0x000fe40000004100 */
[C---:B------:R-:W-:Y:S01]  /*4eed0*/  FMUL.FTZ R77, R195.reuse, R77 ;  /* 0x0000004dc34d7220 */ /* 0x040fe20000410000 */
[----:B------:R-:W-:Y:S02]  /*4eee0*/  HADD2.F32 R228, -RZ, R177.H1_H1 ;  /* 0x300000b1ffe47230 */ /* 0x000fe40000004100 */
[----:B------:R-:W-:Y:S01]  /*4eef0*/  FMUL.FTZ R87, R195, R79 ;  /* 0x0000004fc3577220 */ /* 0x000fe20000410000 */
[----:B------:R-:W-:Y:S02]  /*4ef00*/  HADD2.F32 R230, -RZ, R137.H1_H1 ;  /* 0x30000089ffe67230 */ /* 0x000fe40000004100 */
[C---:B------:R-:W-:Y:S01]  /*4ef10*/  FADD.FTZ R74, -R193.reuse, R74 ;  /* 0x0000004ac14a7221 */ /* 0x040fe20000010100 */
[C---:B------:R-:W-:Y:S01]  /*4ef20*/  FADD.FTZ R73, -R193.reuse, R73 ;  /* 0x00000049c1497221 */ /* 0x040fe20000010100 */
[----:B------:R-:W-:Y:S01]  /*4ef30*/  FADD.FTZ R75, -R193, R75 ;  /* 0x0000004bc14b7221 */ /* 0x000fe20000010100 */
[----:B------:R-:W-:Y:S01]  /*4ef40*/  FFMA.FTZ R25, R25, R234, R236 ;  /* 0x000000ea19197223 */ /* 0x000fe200000100ec */
[----:B------:R-:W-:-:S02]  /*4ef50*/  HADD2.F32 R232, -RZ, R178.H0_H0 ;  /* 0x200000b2ffe87230 */ /* 0x000fc40000004100 */
[----:B------:R-:W-:Y:S01]  /*4ef60*/  FMUL.FTZ R89, R195, R72 ;  /* 0x00000048c3597220 */ /* 0x000fe20000410000 */
[----:B------:R-:W-:Y:S02]  /*4ef70*/  HADD2.F32 R234, -RZ, R138.H0_H0 ;  /* 0x2000008affea7230 */ /* 0x000fe40000004100 */
[----:B------:R-:W-:Y:S01]  /*4ef80*/  FFMA.FTZ R79, R78, R83, R85 ;  /* 0x000000534e4f7223 */ /* 0x000fe20000010055 */
[----:B------:R-:W-:Y:S01]  /*4ef90*/  FFMA.FTZ R77, R77, R212, R226 ;  /* 0x000000d44d4d7223 */ /* 0x000fe200000100e2 */
[----:B------:R-:W-:Y:S01]  /*4efa0*/  FFMA.FTZ R72, R87, R228, R230 ;  /* 0x000000e457487223 */ /* 0x000fe200000100e6 */
[----:B------:R-:W-:Y:S02]  /*4efb0*/  HADD2.F32 R83, -RZ, R179.H0_H0 ;  /* 0x200000b3ff537230 */ /* 0x000fe40000004100 */
[----:B------:R-:W-:Y:S01]  /*4efc0*/  FMUL.FTZ R74, R195, R74 ;  /* 0x0000004ac34a7220 */ /* 0x000fe20000410000 */
[----:B------:R-:W-:Y:S02]  /*4efd0*/  HADD2.F32 R85, -RZ, R139.H0_H0 ;  /* 0x2000008bff557230 */ /* 0x000fe40000004100 */
[----:B------:R-:W-:Y:S01]  /*4efe0*/  FADD.FTZ R68, -R193, R68 ;  /* 0x00000044c1447221 */ /* 0x000fe20000010100 */
[----:B------:R-:W-:-:S02]  /*4eff0*/  HADD2.F32 R212, -RZ, R178.H1_H1 ;  /* 0x300000b2ffd47230 */ /* 0x000fc40000004100 */
[C---:B------:R-:W-:Y:S01]  /*4f000*/  FMUL.FTZ R73, R195.reuse, R73 ;  /* 0x00000049c3497220 */ /* 0x040fe20000410000 */
[----:B------:R-:W-:Y:S02]  /*4f010*/  HADD2.F32 R226, -RZ, R138.H1_H1 ;  /* 0x3000008affe27230 */ /* 0x000fe40000004100 */
[----:B------:R-:W-:Y:S01]  /*4f020*/  FMUL.FTZ R87, R195, R75 ;  /* 0x0000004bc3577220 */ /* 0x000fe20000410000 */
[----:B------:R-:W-:Y:S02]  /*4f030*/  HADD2.F32 R228, -RZ, R179.H1_H1 ;  /* 0x300000b3ffe47230 */ /* 0x000fe40000004100 */
[C---:B------:R-:W-:Y:S01]  /*4f040*/  FADD.FTZ R70, -R193.reuse, R70 ;  /* 0x00000046c1467221 */ /* 0x040fe20000010100 */
[----:B------:R-:W-:Y:S02]  /*4f050*/  HADD2.F32 R230, -RZ, R139.H1_H1 ;  /* 0x3000008bffe67230 */ /* 0x000fe40000004100 */
[C---:B------:R-:W-:Y:S01]  /*4f060*/  FADD.FTZ R69, -R193.reuse, R69 ;  /* 0x00000045c1457221 */ /* 0x040fe20000010100 */
[----:B------:R-:W-:Y:S01]  /*4f070*/  FADD.FTZ R71, -R193, R71 ;  /* 0x00000047c1477221 */ /* 0x000fe20000010100 */
[----:B------:R-:W-:Y:S01]  /*4f080*/  FFMA.FTZ R78, R89, R232, R234 ;  /* 0x000000e8594e7223 */ /* 0x000fe200000100ea */
[----:B------:R-:W-:-:S02]  /*4f090*/  HADD2.F32 R89, -RZ, R172.H0_H0 ;  /* 0x200000acff597230 */ /* 0x000fc40000004100 */
[----:B------:R-:W-:Y:S01]  /*4f0a0*/  FFMA.FTZ R75, R74, R83, R85 ;  /* 0x000000534a4b7223 */ /* 0x000fe20000010055 */
[----:B------:R-:W-:Y:S02]  /*4f0b0*/  HADD2.F32 R91, -RZ, R132.H0_H0 ;  /* 0x20000084ff5b7230 */ /* 0x000fe40000004100 */
[----:B------:R-:W-:Y:S01]  /*4f0c0*/  FMUL.FTZ R68, R195, R68 ;  /* 0x00000044c3447220 */ /* 0x000fe20000410000 */
[----:B------:R-:W-:Y:S01]  /*4f0d0*/  FFMA.FTZ R73, R73, R212, R226 ;  /* 0x000000d449497223 */ /* 0x000fe200000100e2 */
[----:B------:R-:W-:Y:S01]  /*4f0e0*/  FFMA.FTZ R74, R87, R228, R230 ;  /* 0x000000e4574a7223 */ /* 0x000fe200000100e6 */
[----:B------:R-:W-:Y:S02]  /*4f0f0*/  HADD2.F32 R83, -RZ, R173.H0_H0 ;  /* 0x200000adff537230 */ /* 0x000fe40000004100 */
[----:B------:R-:W-:Y:S01]  /*4f100*/  FADD.FTZ R64, -R193, R64 ;  /* 0x00000040c1407221 */ /* 0x000fe20000010100 */
[----:B------:R-:W-:Y:S02]  /*4f110*/  HADD2.F32 R85, -RZ, R133.H0_H0 ;  /* 0x20000085ff557230 */ /* 0x000fe40000004100 */
[----:B------:R-:W-:Y:S01]  /*4f120*/  FMUL.FTZ R70, R195, R70 ;  /* 0x00000046c3467220 */ /* 0x000fe20000410000 */
        /* <DEDUP_REMOVED lines=25> */
[----:B------:R-:W-:Y:S01]  /*4f2c0*/  FADD.FTZ R62, -R193, R62 ;  /* 0x0000003ec13e7221 */ /* 0x000fe20000010100 */
[----:B------:R-:W-:Y:S02]  /*4f2d0*/  HADD2.F32 R230, -RZ, R135.H1_H1 ;  /* 0x30000087ffe67230 */ /* 0x000fe40000004100 */
[----:B------:R-:W-:Y:S01]  /*4f2e0*/  FFMA.FTZ R70, R89, R232, R234 ;  /* 0x000000e859467223 */ /* 0x000fe200000100ea */
[C---:B------:R-:W-:Y:S01]  /*4f2f0*/  FADD.FTZ R61, -R193.reuse, R61 ;  /* 0x0000003dc13d7221 */ /* 0x040fe20000010100 */
[----:B------:R-:W-:Y:S01]  /*4f300*/  FADD.FTZ R63, -R193, R63 ;  /* 0x0000003fc13f7221 */ /* 0x000fe20000010100 */
[----:B------:R-:W-:-:S02]  /*4f310*/  HADD2.F32 R89, -RZ, R168.H0_H0 ;  /* 0x200000a8ff597230 */ /* 0x000fc40000004100 */
[----:B------:R-:W-:Y:S01]  /*4f320*/  FMUL.FTZ R60, R195, R60 ;  /* 0x0000003cc33c7220 */ /* 0x000fe20000410000 */
[----:B------:R-:W-:Y:S02]  /*4f330*/  HADD2.F32 R91, -RZ, R128.H0_H0 ;  /* 0x20000080ff5b7230 */ /* 0x000fe40000004100 */
[----:B------:R-:W-:Y:S01]  /*4f340*/  FFMA.FTZ R67, R66, R83, R85 ;  /* 0x0000005342437223 */ /* 0x000fe20000010055 */
[----:B------:R-:W-:Y:S01]  /*4f350*/  FADD.FTZ R56, -R193, R56 ;  /* 0x00000038c1387221 */ /* 0x000fe20000010100 */
[----:B------:R-:W-:Y:S01]  /*4f360*/  FFMA.FTZ R65, R65, R212, R226 ;  /* 0x000000d441417223 */ /* 0x000fe200000100e2 */
[----:B------:R-:W-:Y:S01]  /*4f370*/  FFMA.FTZ R66, R87, R228, R230 ;  /* 0x000000e457427223 */ /* 0x000fe200000100e6 */
[----:B------:R-:W-:Y:S02]  /*4f380*/  HADD2.F32 R83, -RZ, R169.H0_H0 ;  /* 0x200000a9ff537230 */ /* 0x000fe40000004100 */
[----:B------:R-:W-:Y:S01]  /*4f390*/  FMUL.FTZ R62, R195, R62 ;  /* 0x0000003ec33e7220 */ /* 0x000fe20000410000 */
[----:B------:R-:W-:-:S02]  /*4f3a0*/  HADD2.F32 R85, -RZ, R129.H0_H0 ;  /* 0x20000081ff557230 */ /* 0x000fc40000004100 */
[C---:B------:R-:W-:Y:S01]  /*4f3b0*/  FMUL.FTZ R61, R195.reuse, R61 ;  /* 0x0000003dc33d7220 */ /* 0x040fe20000410000 */
[----:B------:R-:W-:Y:S02]  /*4f3c0*/  HADD2.F32 R212, -RZ, R168.H1_H1 ;  /* 0x300000a8ffd47230 */ /* 0x000fe40000004100 */
[----:B------:R-:W-:Y:S01]  /*4f3d0*/  FMUL.FTZ R87, R195, R63 ;  /* 0x0000003fc3577220 */ /* 0x000fe20000410000 */
[----:B------:R-:W-:Y:S02]  /*4f3e0*/  HADD2.F32 R226, -RZ, R128.H1_H1 ;  /* 0x30000080ffe27230 */ /* 0x000fe40000004100 */
[----:B------:R-:W-:Y:S01]  /*4f3f0*/  FADD.FTZ R58, -R193, R58 ;  /* 0x0000003ac13a7221 */ /* 0x000fe20000010100 */
[----:B------:R-:W-:Y:S02]  /*4f400*/  HADD2.F32 R228, -RZ, R169.H1_H1 ;  /* 0x300000a9ffe47230 */ /* 0x000fe40000004100 */
[----:B------:R-:W-:Y:S01]  /*4f410*/  FFMA.FTZ R60, R60, R89, R91 ;  /* 0x000000593c3c7223 */ /* 0x000fe2000001005b */
[----:B------:R-:W-:-:S02]  /*4f420*/  HADD2.F32 R230, -RZ, R129.H1_H1 ;  /* 0x30000081ffe67230 */ /* 0x000fc40000004100 */
[C---:B------:R-:W-:Y:S01]  /*4f430*/  FADD.FTZ R57, -R193.reuse, R57 ;  /* 0x00000039c1397221 */ /* 0x040fe20000010100 */
[----:B------:R-:W-:Y:S02]  /*4f440*/  HADD2.F32 R232, -RZ, R170.H0_H0 ;  /* 0x200000aaffe87230 */ /* 0x000fe40000004100 */
[----:B------:R-:W-:Y:S01]  /*4f450*/  FADD.FTZ R59, -R193, R59 ;  /* 0x0000003bc13b7221 */ /* 0x000fe20000010100 */
[----:B------:R-:W-:Y:S02]  /*4f460*/  HADD2.F32 R234, -RZ, R130.H0_H0 ;  /* 0x20000082ffea7230 */ /* 0x000fe40000004100 */
[----:B------:R-:W-:Y:S01]  /*4f470*/  FMUL.FTZ R89, R195, R56 ;  /* 0x00000038c3597220 */ /* 0x000fe20000410000 */
[----:B------:R-:W-:Y:S01]  /*4f480*/  FFMA.FTZ R63, R62, R83, R85 ;  /* 0x000000533e3f7223 */ /* 0x000fe20000010055 */
[----:B------:R-:W-:Y:S01]  /*4f490*/  FADD.FTZ R52, -R193, R52 ;  /* 0x00000034c1347221 */ /* 0x000fe20000010100 */
[----:B------:R-:W-:Y:S01]  /*4f4a0*/  FFMA.FTZ R61, R61, R212, R226 ;  /* 0x000000d43d3d7223 */ /* 0x000fe200000100e2 */
        /* <DEDUP_REMOVED lines=16> */
[----:B------:R-:W-:Y:S01]  /*4f5b0*/  FMUL.FTZ R52, R195, R52 ;  /* 0x00000034c3347220 */ /* 0x000fe20000410000 */
[----:B------:R-:W-:Y:S01]  /*4f5c0*/  FADD.FTZ R48, -R193, R48 ;  /* 0x00000030c1307221 */ /* 0x000fe20000010100 */
[----:B------:R-:W-:Y:S01]  /*4f5d0*/  FFMA.FTZ R59, R58, R83, R85 ;  /* 0x000000533a3b7223 */ /* 0x000fe20000010055 */
[----:B------:R-:W-:Y:S01]  /*4f5e0*/  FFMA.FTZ R57, R57, R212, R226 ;  /* 0x000000d439397223 */ /* 0x000fe200000100e2 */
[----:B------:R-:W-:Y:S01]  /*4f5f0*/  FFMA.FTZ R58, R87, R228, R230 ;  /* 0x000000e4573a7223 */ /* 0x000fe200000100e6 */
[----:B------:R-:W-:-:S02]  /*4f600*/  HADD2.F32 R83, -RZ, R165.H0_H0 ;  /* 0x200000a5ff537230 */ /* 0x000fc40000004100 */
[C---:B------:R-:W-:Y:S01]  /*4f610*/  FMUL.FTZ R54, R195.reuse, R54 ;  /* 0x00000036c3367220 */ /* 0x040fe20000410000 */
[----:B------:R-:W-:Y:S02]  /*4f620*/  HADD2.F32 R85, -RZ, R125.H0_H0 ;  /* 0x2000007dff557230 */ /* 0x000fe40000004100 */
[----:B------:R-:W-:Y:S01]  /*4f630*/  FFMA.FTZ R52, R52, R89, R91 ;  /* 0x0000005934347223 */ /* 0x000fe2000001005b */
        /* <DEDUP_REMOVED lines=12> */
[----:B------:R-:W-:Y:S01]  /*4f700*/  FADD.FTZ R44, -R193, R44 ;  /* 0x0000002cc12c7221 */ /* 0x000fe20000010100 */
[----:B------:R-:W-:Y:S01]  /*4f710*/  FFMA.FTZ R55, R54, R83, R85 ;  /* 0x0000005336377223 */ /* 0x000fe20000010055 */
[----:B------:R-:W-:Y:S01]  /*4f720*/  FFMA.FTZ R53, R53, R212, R226 ;  /* 0x000000d435357223 */ /* 0x000fe200000100e2 */
        /* <DEDUP_REMOVED lines=74> */
[----:B------:R-:W-:Y:S01]  /*4fbd0*/  FADD.FTZ R34, -R193, R34 ;  /* 0x00000022c1227221 */ /* 0x000fe20000010100 */
[----:B------:R-:W-:Y:S02]  /*4fbe0*/  HADD2.F32 R40, -RZ, R157.H1_H1 ;  /* 0x3000009dff287230 */ /* 0x000fe40000004100 */
[----:B------:R-:W-:Y:S01]  /*4fbf0*/  FFMA.FTZ R232, R37, R232, R36 ;  /* 0x000000e825e87223 */ /* 0x000fe20000010024 */
[----:B------:R-:W-:Y:S02]  /*4fc00*/  HADD2.F32 R42, -RZ, R117.H1_H1 ;  /* 0x30000075ff2a7230 */ /* 0x000fe40000004100 */
        /* <DEDUP_REMOVED lines=15> */
[----:B------:R-:W-:Y:S01]  /*4fd00*/  FFMA.FTZ R196, R33, R32, R36 ;  /* 0x0000002021c47223 */ /* 0x000fe20000010024 */
[----:B------:R-:W-:Y:S01]  /*4fd10*/  FFMA.FTZ R191, R34, R191, R37 ;  /* 0x000000bf22bf7223 */ /* 0x000fe20000010025 */
        /* <DEDUP_REMOVED lines=12> */
[----:B------:R-:W-:Y:S01]  /*4fde0*/  FFMA.FTZ R30, R200, R37, R39 ;  /* 0x00000025c81e7223 */ /* 0x000fe20000010027 */
[----:B------:R-:W-:-:S02]  /*4fdf0*/  HADD2.F32 R37, -RZ, R155.H1_H1 ;  /* 0x3000009bff257230 */ /* 0x000fc40000004100 */
[C---:B------:R-:W-:Y:S01]  /*4fe00*/  FADD.FTZ R26, -R193.reuse, R26 ;  /* 0x0000001ac11a7221 */ /* 0x040fe20000010100 */
[----:B------:R-:W-:Y:S01]  /*4fe10*/  FFMA.FTZ R28, R28, R43, R45 ;  /* 0x0000002b1c1c7223 */ /* 0x000fe2000001002d */
[----:B------:R-:W-:Y:S02]  /*4fe20*/  HADD2.F32 R39, -RZ, R115.H1_H1 ;  /* 0x30000073ff277230 */ /* 0x000fe40000004100 */
[C---:B------:R-:W-:Y:S01]  /*4fe30*/  FADD.FTZ R20, -R193.reuse, R20 ;  /* 0x00000014c1147221 */ /* 0x040fe20000010100 */
[C---:B------:R-:W-:Y:S01]  /*4fe40*/  FADD.FTZ R22, -R193.reuse, R22 ;  /* 0x00000016c1167221 */ /* 0x040fe20000010100 */
[C---:B------:R-:W-:Y:S01]  /*4fe50*/  FADD.FTZ R188, -R193.reuse, R188 ;  /* 0x000000bcc1bc7221 */ /* 0x040fe20000010100 */
[----:B------:R-:W-:Y:S01]  /*4fe60*/  FADD.FTZ R190, -R193, R190 ;  /* 0x000000bec1be7221 */ /* 0x000fe20000010100 */
[----:B------:R-:W-:Y:S02]  /*4fe70*/  HADD2.F32 R32, -RZ, R152.H1_H1 ;  /* 0x30000098ff207230 */ /* 0x000fe40000004100 */
[----:B------:R-:W-:Y:S01]  /*4fe80*/  FMUL.FTZ R200, R195, R204 ;  /* 0x000000ccc3c87220 */ /* 0x000fe20000410000 */
[----:B------:R-:W-:-:S02]  /*4fe90*/  HADD2.F32 R34, -RZ, R112.H1_H1 ;  /* 0x30000070ff227230 */ /* 0x000fc40000004100 */
[C---:B------:R-:W-:Y:S01]  /*4fea0*/  FMUL.FTZ R193, R195.reuse, R198 ;  /* 0x000000c6c3c17220 */ /* 0x040fe20000410000 */
[----:B------:R-:W-:Y:S02]  /*4feb0*/  HADD2.F32 R41, -RZ, R154.H0_H0 ;  /* 0x2000009aff297230 */ /* 0x000fe40000004100 */
[----:B------:R-:W-:Y:S01]  /*4fec0*/  FMUL.FTZ R24, R195, R24 ;  /* 0x00000018c3187220 */ /* 0x000fe20000410000 */
[--C-:B------:R-:W-:Y:S02]  /*4fed0*/  HADD2.F32 R43, -RZ, R114.reuse.H0_H0 ;  /* 0x20000072ff2b7230 */ /* 0x100fe40000004100 */
[----:B------:R-:W-:Y:S01]  /*4fee0*/  FFMA.FTZ R200, R200, R37, R39 ;  /* 0x00000025c8c87223 */ /* 0x000fe20000010027 */
[----:B------:R-:W-:Y:S01]  /*4fef0*/  FFMA.FTZ R193, R193, R32, R34 ;  /* 0x00000020c1c17223 */ /* 0x000fe20000010022 */
[----:B------:R-:W0:Y:S01]  /*4ff00*/  @!P1 LDC.64 R38, c[0x0][0x3c0] ;  /* 0x0000f000ff269b82 */ /* 0x000e220000000a00 */
[----:B------:R-:W-:Y:S02]  /*4ff10*/  HADD2.F32 R32, -RZ, R114.H1_H1 ;  /* 0x30000072ff207230 */ /* 0x000fe40000004100 */
[----:B------:R-:W-:Y:S01]  /*4ff20*/  FFMA.FTZ R198, R24, R41, R43 ;  /* 0x0000002918c67223 */ /* 0x000fe2000001002b */
[----:B------:R-:W-:-:S02]  /*4ff30*/  HADD2.F32 R24, -RZ, R154.H1_H1 ;  /* 0x3000009aff187230 */ /* 0x000fc40000004100 */
[C---:B------:R-:W-:Y:S01]  /*4ff40*/  FMUL.FTZ R201, R195.reuse, R202 ;  /* 0x000000cac3c97220 */ /* 0x040fe20000410000 */
[----:B------:R-:W-:Y:S02]  /*4ff50*/  HADD2.F32 R205, -RZ, R155.H0_H0 ;  /* 0x2000009bffcd7230 */ /* 0x000fe40000004100 */
[----:B------:R-:W-:Y:S01]  /*4ff60*/  FMUL.FTZ R26, R195, R26 ;  /* 0x0000001ac31a7220 */ /* 0x000fe20000410000 */
[----:B------:R-:W-:Y:S01]  /*4ff70*/  HADD2.F32 R33, -RZ, R115.H0_H0 ;  /* 0x20000073ff217230 */ /* 0x000fe20000004100 */
[----:B------:R-:W1:Y:S01]  /*4ff80*/  @!P1 LDC.64 R36, c[0x0][0x3c8] ;  /* 0x0000f200ff249b82 */ /* 0x000e620000000a00 */
[----:B------:R-:W-:Y:S01]  /*4ff90*/  FFMA.FTZ R201, R201, R24, R32 ;  /* 0x00000018c9c97223 */ /* 0x000fe20000010020 */
[----:B------:R-:W-:Y:S02]  /*4ffa0*/  HADD2.F32 R199, -RZ, R148.H0_H0 ;  /* 0x20000094ffc77230 */ /* 0x000fe40000004100 */
[----:B------:R-:W-:Y:S01]  /*4ffb0*/  FMUL.FTZ R20, R195, R20 ;  /* 0x00000014c3147220 */ /* 0x000fe20000410000 */
[----:B------:R-:W-:Y:S01]  /*4ffc0*/  FFMA.FTZ R205, R26, R205, R33 ;  /* 0x000000cd1acd7223 */ /* 0x000fe20000010021 */
[----:B------:R-:W-:-:S02]  /*4ffd0*/  HADD2.F32 R41, -RZ, R108.H0_H0 ;  /* 0x2000006cff297230 */ /* 0x000fc40000004100 */
[C---:B------:R-:W-:Y:S01]  /*4ffe0*/  FMUL.FTZ R192, R195.reuse, R192 ;  /* 0x000000c0c3c07220 */ /* 0x040fe20000410000 */
[----:B------:R-:W-:Y:S01]  /*4fff0*/  HADD2.F32 R43, -RZ, R108.H1_H1 ;  /* 0x3000006cff2b7230 */ /* 0x000fe20000004100 */
[----:B------:R-:W2:Y:S01]  /*50000*/  LDC.64 R32, c[0x0][0x428] ;  /* 0x00010a00ff207b82 */ /* 0x000ea20000000a00 */
        /* <DEDUP_REMOVED lines=8> */
[----:B0-----:R-:W-:-:S04]  /*50090*/  @!P1 IMAD.WIDE R38, R3, 0x4, R38 ;  /* 0x0000000403269825 */ /* 0x001fc800078e0226 */
[----:B------:R-:W-:Y:S01]  /*500a0*/  FFMA.FTZ R192, R192, R41, R43 ;  /* 0x00000029c0c07223 */ /* 0x000fe2000001002b */
[----:B------:R-:W-:Y:S01]  /*500b0*/  FFMA.FTZ R202, R202, R47, R83 ;  /* 0x0000002fcaca7223 */ /* 0x000fe20000010053 */
[----:B------:R-:W-:Y:S01]  /*500c0*/  F2FP.F16.F32.PACK_AB R75, R74, R75 ;  /* 0x0000004b4a4b723e */ /* 0x000fe200000000ff */
[----:B------:R-:W-:Y:S01]  /*500d0*/  HADD2.F32 R209, -RZ, R110.H0_H0 ;  /* 0x2000006effd17230 */ /* 0x000fe20000004100 */
[----:B------:R0:W-:Y:S01]  /*500e0*/  @!P1 STG.E desc[UR6][R38.64], R194 ;  /* 0x000000c226009986 */ /* 0x0001e2000c101906 */
[----:B------:R-:W-:Y:S01]  /*500f0*/  HADD2.F32 R203, -RZ, R149.H0_H0 ;  /* 0x20000095ffcb7230 */ /* 0x000fe20000004100 */
[----:B------:R-:W-:Y:S01]  /*50100*/  F2FP.F16.F32.PACK_AB R83, R81, R210 ;  /* 0x000000d25153723e */ /* 0x000fe200000000ff */
[----:B-1----:R-:W-:-:S04]  /*50110*/  @!P1 IMAD.WIDE R36, R3, 0x4, R36 ;  /* 0x0000000403249825 */ /* 0x002fc800078e0224 */
[----:B------:R-:W-:Y:S01]  /*50120*/  FFMA.FTZ R204, R188, R207, R209 ;  /* 0x000000cfbccc7223 */ /* 0x000fe200000100d1 */
[----:B------:R-:W-:Y:S01]  /*50130*/  F2FP.F16.F32.PACK_AB R74, R73, R78 ;  /* 0x0000004e494a723e */ /* 0x000fe200000000ff */
[----:B------:R-:W-:Y:S01]  /*50140*/  FMUL.FTZ R88, R195, R88 ;  /* 0x00000058c3587220 */ /* 0x000fe20000410000 */
[----:B------:R-:W-:Y:S01]  /*50150*/  HADD2.F32 R45, -RZ, R109.H0_H0 ;  /* 0x2000006dff2d7230 */ /* 0x000fe20000004100 */
[----:B------:R1:W-:Y:S01]  /*50160*/  @!P1 STG.E desc[UR6][R36.64], R195 ;  /* 0x000000c324009986 */ /* 0x0003e2000c101906 */
[----:B------:R-:W-:Y:S01]  /*50170*/  HADD2.F32 R207, -RZ, R150.H1_H1 ;  /* 0x30000096ffcf7230 */ /* 0x000fe20000004100 */
[----:B------:R-:W-:Y:S01]  /*50180*/  F2FP.F16.F32.PACK_AB R67, R66, R67 ;  /* 0x000000434243723e */ /* 0x000fe200000000ff */
[----:B--2---:R-:W-:Y:S01]  /*50190*/  IMAD.WIDE.U32 R238, R9, 0x10, R32 ;  /* 0x0000001009ee7825 */ /* 0x004fe200078e0020 */
[----:B0-----:R-:W-:-:S03]  /*501a0*/  F2FP.F16.F32.PACK_AB R39, R29, R94 ;  /* 0x0000005e1d27723e */ /* 0x001fc600000000ff */
[----:B------:R-:W-:Y:S01]  /*501b0*/  FFMA.FTZ R203, R22, R203, R45 ;  /* 0x000000cb16cb7223 */ /* 0x000fe2000001002d */
[----:B------:R-:W-:Y:S01]  /*501c0*/  F2FP.F16.F32.PACK_AB R38, R84, R25 ;  /* 0x000000195426723e */ /* 0x000fe200000000ff */
[----:B------:R-:W-:Y:S01]  /*501d0*/  HADD2.F32 R41, -RZ, R110.H1_H1 ;  /* 0x3000006eff297230 */ /* 0x000fe20000004100 */
[----:B------:R-:W-:Y:S01]  /*501e0*/  F2FP.F16.F32.PACK_AB R82, R82, R35 ;  /* 0x000000235252723e */ /* 0x000fe200000000ff */
[----:B------:R-:W-:Y:S01]  /*501f0*/  HADD2.F32 R209, -RZ, R151.H0_H0 ;  /* 0x20000097ffd17230 */ /* 0x000fe20000004100 */
[----:B------:R-:W-:Y:S01]  /*50200*/  F2FP.F16.F32.PACK_AB R81, R31, R86 ;  /* 0x000000561f51723e */ /* 0x000fe200000000ff */
[----:B------:R-:W-:Y:S01]  /*50210*/  HADD2.F32 R43, -RZ, R111.H0_H0 ;  /* 0x2000006fff2b7230 */ /* 0x000fe20000004100 */
[----:B-1----:R-:W-:Y:S01]  /*50220*/  F2FP.F16.F32.PACK_AB R37, R23, R92 ;  /* 0x0000005c1725723e */ /* 0x002fe200000000ff */
[----:B------:R-:W-:Y:S01]  /*50230*/  HADD2.F32 R45, -RZ, R151.H1_H1 ;  /* 0x30000097ff2d7230 */ /* 0x000fe20000004100 */
[----:B------:R-:W-:Y:S01]  /*50240*/  F2FP.F16.F32.PACK_AB R36, R90, R21 ;  /* 0x000000155a24723e */ /* 0x000fe200000000ff */
[----:B------:R-:W-:Y:S01]  /*50250*/  HADD2.F32 R47, -RZ, R111.H1_H1 ;  /* 0x3000006fff2f7230 */ /* 0x000fe20000004100 */
[----:B------:R-:W-:Y:S01]  /*50260*/  F2FP.F16.F32.PACK_AB R80, R80, R27 ;  /* 0x0000001b5050723e */ /* 0x000fe200000000ff */
[--C-:B------:R-:W-:Y:S01]  /*50270*/  IMAD.WIDE.U32 R240, R213, 0x10, R32.reuse ;  /* 0x00000010d5f07825 */ /* 0x100fe200078e0020 */
[----:B------:R-:W-:Y:S01]  /*50280*/  F2FP.F16.F32.PACK_AB R73, R72, R79 ;  /* 0x0000004f4849723e */ /* 0x000fe200000000ff */
[----:B------:R0:W-:Y:S01]  /*50290*/  STG.E.128 desc[UR6][R238.64], R36 ;  /* 0x00000024ee007986 */ /* 0x0001e2000c101d06 */
[----:B------:R-:W-:Y:S01]  /*502a0*/  F2FP.F16.F32.PACK_AB R66, R65, R70 ;  /* 0x000000464142723e */ /* 0x000fe200000000ff */
[C---:B------:R-:W-:Y:S01]  /*502b0*/  FMUL.FTZ R190, R195.reuse, R190 ;  /* 0x000000bec3be7220 */ /* 0x040fe20000410000 */
[----:B------:R-:W-:Y:S01]  /*502c0*/  FMUL.FTZ R208, R195, R208 ;  /* 0x000000d0c3d07220 */ /* 0x000fe20000410000 */
[----:B------:R-:W-:Y:S01]  /*502d0*/  IMAD.WIDE.U32 R242, R216, 0x10, R32 ;  /* 0x00000010d8f27825 */ /* 0x000fe200078e0020 */
[----:B------:R-:W-:-:S03]  /*502e0*/  F2FP.F16.F32.PACK_AB R72, R77, R76 ;  /* 0x0000004c4d48723e */ /* 0x000fc600000000ff */
[----:B------:R-:W-:Y:S01]  /*502f0*/  FFMA.FTZ R207, R88, R207, R41 ;  /* 0x000000cf58cf7223 */ /* 0x000fe20000010029 */
[----:B------:R-:W-:Y:S01]  /*50300*/  F2FP.F16.F32.PACK_AB R65, R64, R71 ;  /* 0x000000474041723e */ /* 0x000fe200000000ff */
        /* <DEDUP_REMOVED lines=8> */
[----:B------:R-:W-:Y:S01]  /*50390*/  STG.E.128 desc[UR6][R240.64], R80 ;  /* 0x00000050f0007986 */ /* 0x000fe2000c101d06 */
[----:B------:R-:W-:Y:S01]  /*503a0*/  F2FP.F16.F32.PACK_AB R20, R61, R60 ;  /* 0x0000003c3d14723e */ /* 0x000fe200000000ff */
[----:B0-----:R-:W0:Y:S01]  /*503b0*/  LDC.64 R36, c[0x0][0x380] ;  /* 0x0000e000ff247b82 */ /* 0x001e220000000a00 */
[--C-:B------:R-:W-:Y:S01]  /*503c0*/  IMAD.WIDE.U32 R40, R219, 0x10, R32.reuse ;  /* 0x00000010db287825 */ /* 0x100fe200078e0020 */
[----:B------:R-:W-:Y:S01]  /*503d0*/  STG.E.128 desc[UR6][R242.64], R72 ;  /* 0x00000048f2007986 */ /* 0x000fe2000c101d06 */
[----:B------:R-:W-:Y:S02]  /*503e0*/  F2FP.F16.F32.PACK_AB R27, R85, R50 ;  /* 0x00000032551b723e */ /* 0x000fe400000000ff */
        /* <DEDUP_REMOVED lines=15> */
[----:B------:R-:W-:Y:S02]  /*504e0*/  F2FP.F16.F32.PACK_AB R191, R236, R191 ;  /* 0x000000bfecbf723e */ /* 0x000fe400000000ff */
[----:B------:R-:W-:Y:S01]  /*504f0*/  F2FP.F16.F32.PACK_AB R189, R95, R234 ;  /* 0x000000ea5fbd723e */ /* 0x000fe200000000ff */
[----:B------:R2:W-:Y:S01]  /*50500*/  STG.E.128 desc[UR6][R42.64], R32 ;  /* 0x000000202a007986 */ /* 0x0005e2000c101d06 */
[----:B------:R-:W-:Y:S01]  /*50510*/  F2FP.F16.F32.PACK_AB R188, R232, R91 ;  /* 0x0000005be8bc723e */ /* 0x000fe200000000ff */
[----:B0-----:R-:W-:Y:S01]  /*50520*/  IMAD R3, R36, 0x4, R3 ;  /* 0x0000000424037824 */ /* 0x001fe200078e0203 */
[----:B------:R-:W-:Y:S02]  /*50530*/  F2FP.F16.F32.PACK_AB R195, R88, R209 ;  /* 0x000000d158c3723e */ /* 0x000fe400000000ff */
[----:B-1----:R-:W-:Y:S01]  /*50540*/  F2FP.F16.F32.PACK_AB R23, R200, R205 ;  /* 0x000000cdc817723e */ /* 0x002fe200000000ff */
[----:B------:R2:W-:Y:S01]  /*50550*/  STG.E.128 desc[UR6][R44.64], R188 ;  /* 0x000000bc2c007986 */ /* 0x0005e2000c101d06 */
[----:B------:R-:W-:-:S02]  /*50560*/  F2FP.F16.F32.PACK_AB R22, R201, R198 ;  /* 0x000000c6c916723e */ /* 0x000fc400000000ff */
[----:B------:R-:W-:Y:S02]  /*50570*/  F2FP.F16.F32.PACK_AB R21, R30, R197 ;  /* 0x000000c51e15723e */ /* 0x000fe400000000ff */
[----:B------:R-:W-:Y:S02]  /*50580*/  F2FP.F16.F32.PACK_AB R20, R193, R28 ;  /* 0x0000001cc114723e */ /* 0x000fe400000000ff */
[----:B------:R-:W-:Y:S02]  /*50590*/  F2FP.F16.F32.PACK_AB R194, R207, R204 ;  /* 0x000000cccfc2723e */ /* 0x000fe400000000ff */
[----:B------:R-:W-:Y:S01]  /*505a0*/  F2FP.F16.F32.PACK_AB R193, R202, R203 ;  /* 0x000000cbcac1723e */ /* 0x000fe200000000ff */
[----:B------:R2:W-:Y:S01]  /*505b0*/  STG.E.128 desc[UR6][R46.64], R20 ;  /* 0x000000142e007986 */ /* 0x0005e2000c101d06 */
[----:B------:R-:W-:Y:S02]  /*505c0*/  F2FP.F16.F32.PACK_AB R192, R192, R199 ;  /* 0x000000c7c0c0723e */ /* 0x000fe400000000ff */
[----:B------:R-:W-:-:S03]  /*505d0*/  ISETP.GE.AND P1, PT, R3, R37, PT ;  /* 0x000000250300720c */ /* 0x000fc60003f26270 */
[----:B------:R2:W-:Y:S10]  /*505e0*/  STG.E.128 desc[UR6][R216.64], R192 ;  /* 0x000000c0d8007986 */ /* 0x0005f4000c101d06 */
[----:B------:R-:W-:Y:S05]  /*505f0*/  @!P1 BRA `(.L_x_37688) ;  /* 0xfffffb0400549947 */ /* 0x000fea000383ffff */
[----:B------:R-:W-:Y:S05]  /*50600*/  EXIT ;  /* 0x000000000000794d */ /* 0x000fea0003800000 */
.L_x_37687:
[----:B------:R-:W-:Y:S01]  /*50610*/  HFMA2 R202, -RZ, RZ, 0, 5.9604644775390625e-08 ;  /* 0x00000001ffca7431 */ /* 0x000fe200000001ff */
[----:B------:R-:W-:Y:S01]  /*50620*/  BSSY B0, `(.L_x_37689) ;  /* 0x0000006000007945 */ /* 0x000fe20003800000 */
[----:B------:R-:W-:Y:S01]  /*50630*/  IMAD.MOV.U32 R203, RZ, RZ, 0x1f ;  /* 0x0000001fffcb7424 */ /* 0x000fe200078e00ff */
[----:B------:R-:W-:-:S07]  /*50640*/  MOV R201, 0xffffffff ;  /* 0xffffffff00c97802 */ /* 0x000fce0000000f00 */
[----:B0-----:R-:W-:Y:S05]  /*50650*/  WARPSYNC.COLLECTIVE R201, `(.L_x_37690) ;  /* 0x00000000c9087348 */ /* 0x001fea0003c00000 */
[----:B------:R1:W2:Y:S02]  /*50660*/  SHFL.BFLY P2, R199, R200, R202, R203 ;  /* 0x0c0000cac8c77389 */ /* 0x0002a400000400cb */
[----:B012---:R-:W-:Y:S05]  /*50670*/  ENDCOLLECTIVE ;  /* 0x000000000000791b */ /* 0x007fea0003800000 */
.L_x_37690:
[----:B------:R-:W-:Y:S05]  /*50680*/  BSYNC B0 ;  /* 0x0000000000007941 */ /* 0x000fea0003800000 */
.L_x_37689:
[----:B------:R-:W-:Y:S02]  /*50690*/  IMAD.MOV.U32 R193, RZ, RZ, R199 ;  /* 0x000000ffffc17224 */ /* 0x000fe400078e00c7 */
[----:B------:R-:W-:Y:S02]  /*506a0*/  HFMA2 R203, -RZ, RZ, 0, 1.847743988037109375e-06 ;  /* 0x0000001fffcb7431 */ /* 0x000fe400000001ff */
[----:B------:R-:W-:Y:S02]  /*506b0*/  IMAD.MOV.U32 R202, RZ, RZ, 0x2 ;  /* 0x00000002ffca7424 */ /* 0x000fe400078e00ff */
[----:B------:R-:W-:Y:S01]  /*506c0*/  FADD.FTZ R195, R200, R193 ;  /* 0x000000c1c8c37221 */ /* 0x000fe20000010000 */
[----:B------:R-:W-:-:S04]  /*506d0*/  IMAD.MOV.U32 R201, RZ, RZ, -0x1 ;  /* 0xffffffffffc97424 */ /* 0x000fc800078e00ff */
[----:B------:R-:W-:-:S07]  /*506e0*/  MOV R200, R195 ;  /* 0x000000c300c87202 */ /* 0x000fce0000000f00 */
[----:B------:R-:W-:Y:S05]  /*506f0*/  WARPSYNC.COLLECTIVE R201, `(.L_x_37691) ;  /* 0x00000000c9087348 */ /* 0x000fea0003c00000 */
[----:B------:R0:W1:Y:S02]  /*50700*/  SHFL.BFLY P2, R199, R200, R202, R203 ;  /* 0x0c0000cac8c77389 */ /* 0x00006400000400cb */
[----:B01----:R-:W-:Y:S05]  /*50710*/  ENDCOLLECTIVE ;  /* 0x000000000000791b */ /* 0x003fea0003800000 */
.L_x_37691:
[----:B------:R-:W-:Y:S01]  /*50720*/  HFMA2 R202, -RZ, RZ, 0, 2.384185791015625e-07 ;  /* 0x00000004ffca7431 */ /* 0x000fe200000001ff */
[----:B------:R-:W-:-:S05]  /*50730*/  MOV R192, R199 ;  /* 0x000000c700c07202 */ /* 0x000fca0000000f00 */
[----:B------:R-:W-:-:S04]  /*50740*/  FADD.FTZ R196, R195, R192 ;  /* 0x000000c0c3c47221 */ /* 0x000fc80000010000 */
[----:B------:R-:W-:-:S07]  /*50750*/  IMAD.MOV.U32 R200, RZ, RZ, R196 ;  /* 0x000000ffffc87224 */ /* 0x000fce00078e00c4 */
[----:B------:R-:W-:Y:S05]  /*50760*/  WARPSYNC.COLLECTIVE R201, `(.L_x_37692) ;  /* 0x00000000c9087348 */ /* 0x000fea0003c00000 */
[----:B------:R0:W1:Y:S02]  /*50770*/  SHFL.BFLY P2, R199, R200, R202, R203 ;  /* 0x0c0000cac8c77389 */ /* 0x00006400000400cb */
[----:B01----:R-:W-:Y:S05]  /*50780*/  ENDCOLLECTIVE ;  /* 0x000000000000791b */ /* 0x003fea0003800000 */
.L_x_37692:
        /* <DEDUP_REMOVED lines=8> */
.L_x_37693:
[----:B------:R-:W-:Y:S01]  /*50810*/  HFMA2 R202, -RZ, RZ, 0, 9.5367431640625e-07 ;  /* 0x00000010ffca7431 */ /* 0x000fe200000001ff */
[----:B------:R-:W-:-:S05]  /*50820*/  MOV R192, R199 ;  /* 0x000000c700c07202 */ /* 0x000fca0000000f00 */
[----:B------:R-:W-:-:S04]  /*50830*/  FADD.FTZ R198, R197, R192 ;  /* 0x000000c0c5c67221 */ /* 0x000fc80000010000 */
[----:B------:R-:W-:-:S07]  /*50840*/  IMAD.MOV.U32 R200, RZ, RZ, R198 ;  /* 0x000000ffffc87224 */ /* 0x000fce00078e00c6 */
[----:B------:R-:W-:Y:S05]  /*50850*/  WARPSYNC.COLLECTIVE R201, `(.L_x_37694) ;  /* 0x00000000c9087348 */ /* 0x000fea0003c00000 */
[----:B------:R0:W1:Y:S02]  /*50860*/  SHFL.BFLY P2, R199, R200, R202, R203 ;  /* 0x0c0000cac8c77389 */ /* 0x00006400000400cb */
[----:B01----:R-:W-:Y:S05]  /*50870*/  ENDCOLLECTIVE ;  /* 0x000000000000791b */ /* 0x003fea0003800000 */
.L_x_37694:
[----:B------:R-:W-:Y:S01]  /*50880*/  MOV R202, 0x1 ;  /* 0x0000000100ca7802 */ /* 0x000fe20000000f00 */
        /* <DEDUP_REMOVED lines=166> */
.L_x_37695:
[----:B------:R-:W-:Y:S02]  /*512f0*/  IMAD.MOV.U32 R202, RZ, RZ, 0x2 ;  /* 0x00000002ffca7424 */ /* 0x000fe400078e00ff */
[----:B------:R-:W-:-:S04]  /*51300*/  IMAD.MOV.U32 R195, RZ, RZ, R199 ;  /* 0x000000ffffc37224 */ /* 0x000fc800078e00c7 */
[----:B------:R-:W-:-:S05]  /*51310*/  FADD.FTZ R195, R192, R195 ;  /* 0x000000c3c0c37221 */ /* 0x000fca0000010000 */
[----:B------:R-:W-:-:S07]  /*51320*/  MOV R200, R195 ;  /* 0x000000c300c87202 */ /* 0x000fce0000000f00 */
[----:B------:R-:W-:Y:S05]  /*51330*/  WARPSYNC.COLLECTIVE R201, `(.L_x_37696) ;  /* 0x00000000c9087348 */ /* 0x000fea0003c00000 */
[----:B------:R0:W1:Y:S02]  /*51340*/  SHFL.BFLY P2, R199, R200, R202, R203 ;  /* 0x0c0000cac8c77389 */ /* 0x00006400000400cb */
[----:B01----:R-:W-:Y:S05]  /*51350*/  ENDCOLLECTIVE ;  /* 0x000000000000791b */ /* 0x003fea0003800000 */
.L_x_37696:
[----:B------:R-:W-:Y:S01]  /*51360*/  HFMA2 R202, -RZ, RZ, 0, 2.384185791015625e-07 ;  /* 0x00000004ffca7431 */ /* 0x000fe200000001ff */
[----:B------:R-:W-:-:S05]  /*51370*/  MOV R196, R199 ;  /* 0x000000c700c47202 */ /* 0x000fca0000000f00 */
[----:B------:R-:W-:-:S04]  /*51380*/  FADD.FTZ R196, R195, R196 ;  /* 0x000000c4c3c47221 */ /* 0x000fc80000010000 */
[----:B------:R-:W-:-:S07]  /*51390*/  IMAD.MOV.U32 R200, RZ, RZ, R196 ;  /* 0x000000ffffc87224 */ /* 0x000fce00078e00c4 */
[----:B------:R-:W-:Y:S05]  /*513a0*/  WARPSYNC.COLLECTIVE R201, `(.L_x_37697) ;  /* 0x00000000c9087348 */ /* 0x000fea0003c00000 */
[----:B------:R0:W1:Y:S02]  /*513b0*/  SHFL.BFLY P2, R199, R200, R202, R203 ;  /* 0x0c0000cac8c77389 */ /* 0x00006400000400cb */
[----:B01----:R-:W-:Y:S05]  /*513c0*/  ENDCOLLECTIVE ;  /* 0x000000000000791b */ /* 0x003fea0003800000 */
.L_x_37697:
[----:B------:R-:W-:Y:S02]  /*513d0*/  IMAD.MOV.U32 R202, RZ, RZ, 0x8 ;  /* 0x00000008ffca7424 */ /* 0x000fe400078e00ff */
[----:B------:R-:W-:-:S04]  /*513e0*/  IMAD.MOV.U32 R197, RZ, RZ, R199 ;  /* 0x000000ffffc57224 */ /* 0x000fc800078e00c7 */
[----:B------:R-:W-:-:S05]  /*513f0*/  FADD.FTZ R197, R196, R197 ;  /* 0x000000c5c4c57221 */ /* 0x000fca0000010000 */
[----:B------:R-:W-:-:S07]  /*51400*/  MOV R200, R197 ;  /* 0x000000c500c87202 */ /* 0x000fce0000000f00 */
[----:B------:R-:W-:Y:S05]  /*51410*/  WARPSYNC.COLLECTIVE R201, `(.L_x_37698) ;  /* 0x00000000c9087348 */ /* 0x000fea0003c00000 */
[----:B------:R0:W1:Y:S02]  /*51420*/  SHFL.BFLY P2, R199, R200, R202, R203 ;  /* 0x0c0000cac8c77389 */ /* 0x00006400000400cb */
[----:B01----:R-:W-:Y:S05]  /*51430*/  ENDCOLLECTIVE ;  /* 0x000000000000791b */ /* 0x003fea0003800000 */
.L_x_37698:
[----:B------:R-:W-:Y:S01]  /*51440*/  HFMA2 R202, -RZ, RZ, 0, 9.5367431640625e-07 ;  /* 0x00000010ffca7431 */ /* 0x000fe200000001ff */
[----:B------:R-:W-:-:S05]  /*51450*/  MOV R198, R199 ;  /* 0x000000c700c67202 */ /* 0x000fca0000000f00 */
[----:B------:R-:W-:-:S04]  /*51460*/  FADD.FTZ R198, R197, R198 ;  /* 0x000000c6c5c67221 */ /* 0x000fc80000010000 */
[----:B------:R-:W-:-:S07]  /*51470*/  IMAD.MOV.U32 R200, RZ, RZ, R198 ;  /* 0x000000ffffc87224 */ /* 0x000fce00078e00c6 */
[----:B------:R-:W-:Y:S05]  /*51480*/  WARPSYNC.COLLECTIVE R201, `(.L_x_37699) ;  /* 0x00000000c9087348 */ /* 0x000fea0003c00000 */
[----:B------:R0:W1:Y:S02]  /*51490*/  SHFL.BFLY P2, R199, R200, R202, R203 ;  /* 0x0c0000cac8c77389 */ /* 0x00006400000400cb */
[----:B01----:R-:W-:Y:S05]  /*514a0*/  ENDCOLLECTIVE ;  /* 0x000000000000791b */ /* 0x003fea0003800000 */
.L_x_37699:
[----:B------:R-:W-:Y:S05]  /*514b0*/  BRA `(.L_x_37700) ;  /* 0xffffffd000d47947 */ /* 0x000fea000383ffff */
.L_x_37701:
        /* <DEDUP_REMOVED lines=12> */
.L_x_54483:


//--------------------- .text._ZN10layer_norm31ln_parallel_residual_fwd_kernelINS_13Kernel_traitsIf6__halffS2_fjLj2560ELj1ELj4ELj1ELj16ENS_18Kernel_traits_baseILj2560EfS2_fS2_fjLj128EEEEELb0ELb0ELb0EEEvNS_9FwdParamsE --------------------------
	.section	.text._ZN10layer_norm31ln_parallel_residual_fwd_kernelINS_13Kernel_traitsIf6__halffS2_fjLj2560ELj1ELj4ELj1ELj16ENS_18Kernel_traits_baseILj2560EfS2_fS2_fjLj128EEEEELb0ELb0ELb0EEEvNS_9FwdParamsE,"ax",@progbits
	.align	128
        .global         _ZN10layer_norm31ln_parallel_residual_fwd_kernelINS_13Kernel_traitsIf6__halffS2_fjLj2560ELj1ELj4ELj1ELj16ENS_18Kernel_traits_baseILj2560EfS2_fS2_fjLj128EEEEELb0ELb0ELb0EEEvNS_9FwdParamsE
        .type           _ZN10layer_norm31ln_parallel_residual_fwd_kernelINS_13Kernel_traitsIf6__halffS2_fjLj2560ELj1ELj4ELj1ELj16ENS_18Kernel_traits_baseILj2560EfS2_fS2_fjLj128EEEEELb0ELb0ELb0EEEvNS_9FwdParamsE,@function
        .size           _ZN10layer_norm31ln_parallel_residual_fwd_kernelINS_13Kernel_traitsIf6__halffS2_fjLj2560ELj1ELj4ELj1ELj16ENS_18Kernel_traits_baseILj2560EfS2_fS2_fjLj128EEEEELb0ELb0ELb0EEEvNS_9FwdParamsE,(.L_x_54484 - _ZN10layer_norm31ln_parallel_residual_fwd_kernelINS_13Kernel_traitsIf6__halffS2_fjLj2560ELj1ELj4ELj1ELj16ENS_18Kernel_traits_baseILj2560EfS2_fS2_fjLj128EEEEELb0ELb0ELb0EEEvNS_9FwdParamsE)
        .other          _ZN10layer_norm31ln_parallel_residual_fwd_kernelINS_13Kernel_traitsIf6__halffS2_fjLj2560ELj1ELj4ELj1ELj16ENS_18Kernel_traits_baseILj2560EfS2_fS2_fjLj128EEEEELb0ELb0ELb0EEEvNS_9FwdParamsE,@"STO_CUDA_ENTRY STV_DEFAULT"
_ZN10layer_norm31ln_parallel_residual_fwd_kernelINS_13Kernel_traitsIf6__halffS2_fjLj2560ELj1ELj4ELj1ELj16ENS_18Kernel_traits_baseILj2560EfS2_fS2_fjLj128EEEEELb0ELb0ELb0EEEvNS_9FwdParamsE:
.text._ZN10layer_norm31ln_parallel_residual_fwd_kernelINS_13Kernel_traitsIf6__halffS2_fjLj2560ELj1ELj4ELj1ELj16ENS_18Kernel_traits_baseILj2560EfS2_fS2_fjLj128EEEEELb0ELb0ELb0EEEvNS_9FwdParamsE:
        /* <DEDUP_REMOVED lines=67> */
[----:B0-----:R-:W-:-:S03]  /*0430*/  @P0 IMAD.WIDE.U32 R10, R2, 0x20, R10 ;  /* 0x00000020020a0825 */ /* 0x001fc600078e000a */
[----:B--2---:R0:W-:Y:S01]  /*0440*/  @P5 STL.64 [R1+0x2b0], R40 ;  /* 0x0002b02801005387 */ /* 0x0041e20000100a00 */
[----:B-----5:R-:W2:Y:S03]  /*0450*/  LDC.64 R6, c[0x0][0x3d0] ;  /* 0x0000f400ff067b82 */ /* 0x020ea60000000a00 */
[----:B------:R5:W-:Y:S01]  /*0460*/  @P5 STL.64 [R1+0x2b8], R42 ;  /* 0x0002b82a01005387 */ /* 0x000be20000100a00 */
[----:B------:R-:W-:-:S03]  /*0470*/  @P0 IADD3 R2, PT, PT, R2, 0x20, RZ ;  /* 0x0000002002020810 */ /* 0x000fc60007ffe0ff */
[----:B------:R4:W2:Y:S04]  /*0480*/  @P0 LDG.E.128 R20, desc[UR6][R8.64+0x10] ;  /* 0x0000100608140981 */ /* 0x0008a8000c1e1d00 */
[----:B0-----:R-:W2:Y:S04]  /*0490*/  LDL.64 R40, [R1+0x1e0] ;  /* 0x0001e00001287983 */ /* 0x001ea80000100a00 */
[----:B-----5:R-:W2:Y:S01]  /*04a0*/  LDL.64 R42, [R1+0x1e8] ;  /* 0x0001e800012a7983 */ /* 0x020ea20000100a00 */
[C---:B-1----:R-:W-:Y:S01]  /*04b0*/  @P1 IMAD.WIDE.U32 R14, R2.reuse, 0x20, R14 ;  /* 0x00000020020e1825 */ /* 0x042fe200078e000e */
[----:B----4-:R-:W0:Y:S02]  /*04c0*/  LDC.64 R8, c[0x0][0x3d8] ;  /* 0x0000f600ff087b82 */ /* 0x010e240000000a00 */
[----:B------:R1:W-:Y:S04]  /*04d0*/  @P5 STL.64 [R1+0x2a0], R36 ;  /* 0x0002a02401005387 */ /* 0x0003e80000100a00 */
[----:B------:R4:W-:Y:S01]  /*04e0*/  @P5 STL.64 [R1+0x2a8], R38 ;  /* 0x0002a82601005387 */ /* 0x0009e20000100a00 */
[----:B------:R-:W-:-:S03]  /*04f0*/  @P1 IMAD.WIDE.U32 R12, R2, 0x20, R12 ;  /* 0x00000020020c1825 */ /* 0x000fc600078e000c */
[----:B------:R-:W5:Y:S04]  /*0500*/  @P0 LDG.E.128 R64, desc[UR6][R10.64+0x10] ;  /* 0x000010060a400981 */ /* 0x000f68000c1e1d00 */
[----:B-1----:R-:W2:Y:S04]  /*0510*/  LDL.64 R36, [R1+0x1d0] ;  /* 0x0001d00001247983 */ /* 0x002ea80000100a00 */
[----:B----4-:R-:W2:Y:S04]  /*0520*/  LDL.64 R38, [R1+0x1d8] ;  /* 0x0001d80001267983 */ /* 0x010ea80000100a00 */
[----:B------:R1:W-:Y:S04]  /*0530*/  @P5 STL.64 [R1+0x290], R32 ;  /* 0x0002902001005387 */ /* 0x0003e80000100a00 */
[----:B------:R4:W-:Y:S01]  /*0540*/  @P5 STL.64 [R1+0x298], R34 ;  /* 0x0002982201005387 */ /* 0x0009e20000100a00 */
[----:B------:R-:W-:-:S03]  /*0550*/  @P1 IADD3 R2, PT, PT, R2, 0x20, RZ ;  /* 0x0000002002021810 */ /* 0x000fc60007ffe0ff */
[----:B------:R3:W5:Y:S04]  /*0560*/  @P0 LDG.E.128 R68, desc[UR6][R10.64] ;  /* 0x000000060a440981 */ /* 0x000768000c1e1d00 */
[----:B-1----:R-:W5:Y:S04]  /*0570*/  LDL.64 R32, [R1+0x1c0] ;  /* 0x0001c00001207983 */ /* 0x002f680000100a00 */
[----:B----4-:R-:W5:Y:S01]  /*0580*/  LDL.64 R34, [R1+0x1c8] ;  /* 0x0001c80001227983 */ /* 0x010f620000100a00 */
[C---:B------:R-:W-:Y:S01]  /*0590*/  @P2 IMAD.WIDE.U32 R18, R2.reuse, 0x20, R18 ;  /* 0x0000002002122825 */ /* 0x040fe200078e0012 */
[----:B---3--:R-:W1:Y:S02]  /*05a0*/  LDC.64 R10, c[0x0][0x3d0] ;  /* 0x0000f400ff0a7b82 */ /* 0x008e640000000a00 */
[----:B------:R-:W3:Y:S04]  /*05b0*/  @P1 LDG.E.128 R48, desc[UR6][R14.64+0x10] ;  /* 0x000010060e301981 */ /* 0x000ee8000c1e1d00 */
[----:B------:R4:W3:Y:S01]  /*05c0*/  @P1 LDG.E.128 R52, desc[UR6][R14.64] ;  /* 0x000000060e341981 */ /* 0x0008e2000c1e1d00 */
[----:B------:R-:W-:-:S03]  /*05d0*/  @P2 IMAD.WIDE.U32 R16, R2, 0x20, R16 ;  /* 0x0000002002102825 */ /* 0x000fc600078e0010 */
[----:B------:R-:W3:Y:S04]  /*05e0*/  @P1 LDG.E.128 R56, desc[UR6][R12.64+0x10] ;  /* 0x000010060c381981 */ /* 0x000ee8000c1e1d00 */
[----:B------:R0:W3:Y:S01]  /*05f0*/  @P1 LDG.E.128 R60, desc[UR6][R12.64] ;  /* 0x000000060c3c1981 */ /* 0x0000e2000c1e1d00 */
[----:B----4-:R-:W4:Y:S03]  /*0600*/  LDC.64 R14, c[0x0][0x3d8] ;  /* 0x0000f600ff0e7b82 */ /* 0x010f260000000a00 */
[----:B------:R-:W4:Y:S04]  /*0610*/  @P2 LDG.E.128 R44, desc[UR6][R16.64] ;  /* 0x00000006102c2981 */ /* 0x000f28000c1e1d00 */
[----:B------:R0:W-:Y:S04]  /*0620*/  @P5 STL.64 [R1+0x280], R28 ;  /* 0x0002801c01005387 */ /* 0x0001e80000100a00 */
[----:B--2---:R-:W2:Y:S04]  /*0630*/  @P2 LDG.E.128 R36, desc[UR6][R18.64] ;  /* 0x0000000612242981 */ /* 0x004ea8000c1e1d00 */
[----:B-----5:R5:W4:Y:S01]  /*0640*/  @P2 LDG.E.128 R32, desc[UR6][R18.64+0x10] ;  /* 0x0000100612202981 */ /* 0x020b22000c1e1d00 */
[----:B------:R-:W-:Y:S01]  /*0650*/  @P2 IADD3 R2, PT, PT, R2, 0x20, RZ ;  /* 0x0000002002022810 */ /* 0x000fe20007ffe0ff */
[----:B0-----:R-:W0:Y:S02]  /*0660*/  LDC.64 R12, c[0x0][0x3d8] ;  /* 0x0000f600ff0c7b82 */ /* 0x001e240000000a00 */
[----:B------:R1:W2:Y:S04]  /*0670*/  @P2 LDG.E.128 R40, desc[UR6][R16.64+0x10] ;  /* 0x0000100610282981 */ /* 0x0002a8000c1e1d00 */
[----:B------:R3:W-:Y:S01]  /*0680*/  @P5 STL.64 [R1+0x288], R30 ;  /* 0x0002881e01005387 */ /* 0x0007e20000100a00 */
[C---:B------:R-:W-:Y:S01]  /*0690*/  ISETP.GE.U32.AND P3, PT, R0.reuse, 0x100, PT ;  /* 0x000001000000780c */ /* 0x040fe20003f66070 */
[----:B-----5:R-:W5:Y:S02]  /*06a0*/  LDC.64 R18, c[0x0][0x3d8] ;  /* 0x0000f600ff127b82 */ /* 0x020f640000000a00 */
[----:B------:R-:W5:Y:S06]  /*06b0*/  LDL.64 R28, [R1+0x1b0] ;  /* 0x0001b000011c7983 */ /* 0x000f6c0000100a00 */
[----:B-1----:R-:W1:Y:S01]  /*06c0*/  LDC.64 R16, c[0x0][0x3d0] ;  /* 0x0000f400ff107b82 */ /* 0x002e620000000a00 */
[----:B---3--:R-:W5:Y:S04]  /*06d0*/  LDL.64 R30, [R1+0x1b8] ;  /* 0x0001b800011e7983 */ /* 0x008f680000100a00 */
[----:B------:R3:W-:Y:S04]  /*06e0*/  @P0 STL.64 [R1+0x270], R24 ;  /* 0x0002701801000387 */ /* 0x0007e80000100a00 */
[----:B------:R3:W-:Y:S04]  /*06f0*/  @P0 STL.64 [R1+0x278], R26 ;  /* 0x0002781a01000387 */ /* 0x0007e80000100a00 */
[----:B---3--:R-:W3:Y:S04]  /*0700*/  LDL.64 R24, [R1+0x1a0] ;  /* 0x0001a00001187983 */ /* 0x008ee80000100a00 */
[----:B------:R-:W3:Y:S04]  /*0710*/  LDL.64 R26, [R1+0x1a8] ;  /* 0x0001a800011a7983 */ /* 0x000ee80000100a00 */
[----:B------:R0:W-:Y:S04]  /*0720*/  @P0 STL.64 [R1+0x260], R20 ;  /* 0x0002601401000387 */ /* 0x0001e80000100a00 */
[----:B------:R1:W-:Y:S04]  /*0730*/  @P0 STL.64 [R1+0x268], R22 ;  /* 0x0002681601000387 */ /* 0x0003e80000100a00 */
[----:B------:R-:W-:Y:S04]  /*0740*/  @P0 STL.64 [R1+0x240], R64 ;  /* 0x0002404001000387 */ /* 0x000fe80000100a00 */
[----:B------:R-:W-:Y:S01]  /*0750*/  @P0 STL.64 [R1+0x248], R66 ;  /* 0x0002484201000387 */ /* 0x000fe20000100a00 */
[----:B0-----:R-:W0:Y:S03]  /*0760*/  LDC.64 R20, c[0x0][0x3d0] ;  /* 0x0000f400ff147b82 */ /* 0x001e260000000a00 */
[----:B------:R3:W-:Y:S04]  /*0770*/  @P0 STL.64 [R1+0x250], R68 ;  /* 0x0002504401000387 */ /* 0x0007e80000100a00 */
[----:B------:R3:W-:Y:S01]  /*0780*/  @P0 STL.64 [R1+0x258], R70 ;  /* 0x0002584601000387 */ /* 0x0007e20000100a00 */
[----:B-1----:R-:W1:Y:S03]  /*0790*/  LDC.64 R22, c[0x0][0x3d0] ;  /* 0x0000f400ff167b82 */ /* 0x002e660000000a00 */
        /* <DEDUP_REMOVED lines=10> */
[----:B----4-:R-:W-:Y:S04]  /*0840*/  @P2 STL.64 [R1+0x1c0], R32 ;  /* 0x0001c02001002387 */ /* 0x010fe80000100a00 */
[----:B------:R-:W-:Y:S04]  /*0850*/  @P2 STL.64 [R1+0x1c8], R34 ;  /* 0x0001c82201002387 */ /* 0x000fe80000100a00 */
[----:B--2---:R-:W-:Y:S04]  /*0860*/  @P2 STL.64 [R1+0x1d0], R36 ;  /* 0x0001d02401002387 */ /* 0x004fe80000100a00 */
        /* <DEDUP_REMOVED lines=9> */
[----:B-----5:R-:W5:Y:S04]  /*0900*/  @P0 LDG.E.128 R28, desc[UR6][R20.64] ;  /* 0x00000006141c0981 */ /* 0x020f68000c1e1d00 */
[----:B---3--:R-:W3:Y:S01]  /*0910*/  @P0 LDG.E.128 R24, desc[UR6][R20.64+0x10] ;  /* 0x0000100614180981 */ /* 0x008ee2000c1e1d00 */
[----:B------:R-:W-:-:S03]  /*0920*/  @P0 IMAD.WIDE.U32 R4, R2, 0x20, R4 ;  /* 0x0000002002040825 */ /* 0x000fc600078e0004 */
[----:B------:R-:W3:Y:S04]  /*0930*/  LDL.64 R72, [R1+0x140] ;  /* 0x0001400001487983 */ /* 0x000ee80000100a00 */
        /* <DEDUP_REMOVED lines=11> */
[----:B-1----:R-:W3:Y:S04]  /*09f0*/  LDL.64 R60, [R1+0x110] ;  /* 0x00011000013c7983 */ /* 0x002ee80000100a00 */
[----:B------:R-:W3:Y:S04]  /*0a00*/  LDL.64 R62, [R1+0x118] ;  /* 0x00011800013e7983 */ /* 0x000ee80000100a00 */
[----:B------:R-:W3:Y:S04]  /*0a10*/  LDL.64 R56, [R1+0x100] ;  /* 0x0001000001387983 */ /* 0x000ee80000100a00 */
[----:B------:R-:W3:Y:S04]  /*0a20*/  LDL.64 R58, [R1+0x108] ;  /* 0x00010800013a7983 */ /* 0x000ee80000100a00 */
[----:B------:R-:W3:Y:S04]  /*0a30*/  LDL.64 R52, [R1+0xf0] ;  /* 0x0000f00001347983 */ /* 0x000ee80000100a00 */
[----:B------:R-:W3:Y:S04]  /*0a40*/  LDL.64 R54, [R1+0xf8] ;  /* 0x0000f80001367983 */ /* 0x000ee80000100a00 */
[----:B------:R-:W3:Y:S04]  /*0a50*/  LDL.64 R48, [R1+0xe0] ;  /* 0x0000e00001307983 */ /* 0x000ee80000100a00 */
[----:B------:R-:W3:Y:S04]  /*0a60*/  LDL.64 R50, [R1+0xe8] ;  /* 0x0000e80001327983 */ /* 0x000ee80000100a00 */
[----:B0-----:R-:W3:Y:S04]  /*0a70*/  LDL.64 R44, [R1+0xd0] ;  /* 0x0000d000012c7983 */ /* 0x001ee80000100a00 */
[----:B--2---:R-:W2:Y:S04]  /*0a80*/  LDL.64 R46, [R1+0xd8] ;  /* 0x0000d800012e7983 */ /* 0x004ea80000100a00 */
[----:B------:R-:W2:Y:S04]  /*0a90*/  LDL.64 R40, [R1+0xc0] ;  /* 0x0000c00001287983 */ /* 0x000ea80000100a00 */
[----:B------:R-:W2:Y:S04]  /*0aa0*/  LDL.64 R42, [R1+0xc8] ;  /* 0x0000c800012a7983 */ /* 0x000ea80000100a00 */
[----:B------:R-:W2:Y:S04]  /*0ab0*/  LDL.64 R36, [R1+0xb0] ;  /* 0x0000b00001247983 */ /* 0x000ea80000100a00 */
[----:B------:R-:W2:Y:S04]  /*0ac0*/  LDL.64 R38, [R1+0xb8] ;  /* 0x0000b80001267983 */ /* 0x000ea80000100a00 */
[----:B----4-:R-:W4:Y:S04]  /*0ad0*/  @P0 LDG.E.128 R88, desc[UR6][R4.64+0x10] ;  /* 0x0000100604580981 */ /* 0x010f28000c1e1d00 */
[----:B------:R-:W4:Y:S04]  /*0ae0*/  @P0 LDG.E.128 R92, desc[UR6][R4.64] ;  /* 0x00000006045c0981 */ /* 0x000f28000c1e1d00 */
[----:B-----5:R-:W-:Y:S04]  /*0af0*/  @P0 STL.64 [R1+0x1b0], R28 ;  /* 0x0001b01c01000387 */ /* 0x020fe80000100a00 */
[----:B------:R-:W-:Y:S04]  /*0b00*/  @P0 STL.64 [R1+0x1b8], R30 ;  /* 0x0001b81e01000387 */ /* 0x000fe80000100a00 */
[----:B------:R-:W5:Y:S04]  /*0b10*/  LDL.64 R32, [R1+0xa0] ;  /* 0x0000a00001207983 */ /* 0x000f680000100a00 */
[----:B---3--:R0:W-:Y:S04]  /*0b20*/  @P0 STL.64 [R1+0x1a0], R24 ;  /* 0x0001a01801000387 */ /* 0x0081e80000100a00 */
[----:B------:R1:W-:Y:S04]  /*0b30*/  @P0 STL.64 [R1+0x1a8], R26 ;  /* 0x0001a81a01000387 */ /* 0x0003e80000100a00 */
[----:B------:R-:W5:Y:S04]  /*0b40*/  LDL.64 R34, [R1+0xa8] ;  /* 0x0000a80001227983 */ /* 0x000f680000100a00 */
[----:B0-----:R-:W3:Y:S04]  /*0b50*/  LDL.64 R24, [R1+0x80] ;  /* 0x0000800001187983 */ /* 0x001ee80000100a00 */
[----:B-1----:R-:W3:Y:S04]  /*0b60*/  LDL.64 R26, [R1+0x88] ;  /* 0x00008800011a7983 */ /* 0x002ee80000100a00 */
[----:B------:R-:W3:Y:S04]  /*0b70*/  LDL.64 R28, [R1+0x90] ;  /* 0x00009000011c7983 */ /* 0x000ee80000100a00 */
[----:B------:R-:W3:Y:S01]  /*0b80*/  LDL.64 R30, [R1+0x98] ;  /* 0x00009800011e7983 */ /* 0x000ee20000100a00 */
[----:B------:R-:W-:-:S02]  /*0b90*/  ISETP.GE.U32.AND P1, PT, R0, 0xc0, PT ;  /* 0x000000c00000780c */ /* 0x000fc40003f26070 */
[----:B------:R-:W-:Y:S02]  /*0ba0*/  ISETP.GE.U32.AND P2, PT, R0, 0xe0, PT ;  /* 0x000000e00000780c */ /* 0x000fe40003f46070 */
[----:B------:R-:W-:-:S09]  /*0bb0*/  @P0 IADD3 R2, PT, PT, R2, 0x20, RZ ;  /* 0x0000002002020810 */ /* 0x000fd20007ffe0ff */
[----:B------:R-:W-:-:S04]  /*0bc0*/  @P1 IMAD.WIDE.U32 R8, R2, 0x20, R8 ;  /* 0x0000002002081825 */ /* 0x000fc800078e0008 */
[C---:B------:R-:W-:Y:S01]  /*0bd0*/  @P1 IMAD.WIDE.U32 R6, R2.reuse, 0x20, R6 ;  /* 0x0000002002061825 */ /* 0x040fe200078e0006 */
[----:B------:R-:W-:Y:S01]  /*0be0*/  @P1 IADD3 R2, PT, PT, R2, 0x20, RZ ;  /* 0x0000002002021810 */ /* 0x000fe20007ffe0ff */
[----:B------:R-:W3:Y:S04]  /*0bf0*/  @P1 LDG.E.128 R72, desc[UR6][R8.64+0x10] ;  /* 0x0000100608481981 */ /* 0x000ee8000c1e1d00 */
[----:B------:R-:W3:Y:S01]  /*0c00*/  @P1 LDG.E.128 R76, desc[UR6][R8.64] ;  /* 0x00000006084c1981 */ /* 0x000ee2000c1e1d00 */
[----:B------:R-:W-:-:S03]  /*0c10*/  @P2 IMAD.WIDE.U32 R10, R2, 0x20, R10 ;  /* 0x00000020020a2825 */ /* 0x000fc600078e000a */
[----:B------:R-:W3:Y:S01]  /*0c20*/  @P1 LDG.E.128 R80, desc[UR6][R6.64+0x10] ;  /* 0x0000100606501981 */ /* 0x000ee2000c1e1d00 */
[C---:B------:R-:W-:Y:S01]  /*0c30*/  @P2 IMAD.WIDE.U32 R12, R2.reuse, 0x20, R12 ;  /* 0x00000020020c2825 */ /* 0x040fe200078e000c */
[----:B------:R-:W-:Y:S02]  /*0c40*/  @P2 IADD3 R2, PT, PT, R2, 0x20, RZ ;  /* 0x0000002002022810 */ /* 0x000fe40007ffe0ff */
[----:B------:R-:W3:Y:S04]  /*0c50*/  @P1 LDG.E.128 R84, desc[UR6][R6.64] ;  /* 0x0000000606541981 */ /* 0x000ee8000c1e1d00 */
[----:B------:R-:W3:Y:S01]  /*0c60*/  @P2 LDG.E.128 R68, desc[UR6][R10.64] ;  /* 0x000000060a442981 */ /* 0x000ee2000c1e1d00 */
[----:B------:R-:W-:-:S03]  /*0c70*/  @P3 IMAD.WIDE.U32 R22, R2, 0x20, R22 ;  /* 0x0000002002163825 */ /* 0x000fc600078e0016 */
[----:B------:R-:W3:Y:S01]  /*0c80*/  @P2 LDG.E.128 R64, desc[UR6][R10.64+0x10] ;  /* 0x000010060a402981 */ /* 0x000ee2000c1e1d00 */
[C---:B------:R-:W-:Y:S01]  /*0c90*/  @P3 IMAD.WIDE.U32 R14, R2.reuse, 0x20, R14 ;  /* 0x00000020020e3825 */ /* 0x040fe200078e000e */
[----:B------:R-:W-:Y:S02]  /*0ca0*/  @P3 IADD3 R2, PT, PT, R2, 0x20, RZ ;  /* 0x0000002002023810 */ /* 0x000fe40007ffe0ff */
[----:B------:R-:W3:Y:S04]  /*0cb0*/  @P2 LDG.E.128 R60, desc[UR6][R12.64] ;  /* 0x000000060c3c2981 */ /* 0x000ee8000c1e1d00 */
[----:B------:R-:W3:Y:S04]  /*0cc0*/  @P2 LDG.E.128 R56, desc[UR6][R12.64+0x10] ;  /* 0x000010060c382981 */ /* 0x000ee8000c1e1d00 */
[----:B------:R-:W3:Y:S04]  /*0cd0*/  @P3 LDG.E.128 R52, desc[UR6][R22.64] ;  /* 0x0000000616343981 */ /* 0x000ee8000c1e1d00 */
[----:B------:R-:W3:Y:S04]  /*0ce0*/  @P3 LDG.E.128 R48, desc[UR6][R22.64+0x10] ;  /* 0x0000100616303981 */ /* 0x000ee8000c1e1d00 */
[----:B--2---:R-:W2:Y:S04]  /*0cf0*/  @P3 LDG.E.128 R44, desc[UR6][R14.64] ;  /* 0x000000060e2c3981 */ /* 0x004ea8000c1e1d00 */
[----:B------:R-:W2:Y:S04]  /*0d00*/  @P3 LDG.E.128 R40, desc[UR6][R14.64+0x10] ;  /* 0x000010060e283981 */ /* 0x000ea8000c1e1d00 */
[----:B----4-:R-:W-:Y:S04]  /*0d10*/  @P0 STL.64 [R1+0x180], R88 ;  /* 0x0001805801000387 */ /* 0x010fe80000100a00 */
[----:B------:R-:W-:Y:S04]  /*0d20*/  @P0 STL.64 [R1+0x188], R90 ;  /* 0x0001885a01000387 */ /* 0x000fe80000100a00 */
[----:B------:R-:W-:Y:S04]  /*0d30*/  @P0 STL.64 [R1+0x190], R92 ;  /* 0x0001905c01000387 */ /* 0x000fe80000100a00 */
[----:B------:R-:W-:Y:S01]  /*0d40*/  @P0 STL.64 [R1+0x198], R94 ;  /* 0x0001985e01000387 */ /* 0x000fe20000100a00 */
[----:B------:R-:W-:-:S13]  /*0d50*/  ISETP.GE.U32.AND P0, PT, R0, 0x120, PT ;  /* 0x000001200000780c */ /* 0x000fda0003f06070 */
[----:B------:R-:W-:-:S04]  /*0d60*/  @P0 IMAD.WIDE.U32 R16, R2, 0x20, R16 ;  /* 0x0000002002100825 */ /* 0x000fc800078e0010 */
[----:B------:R-:W-:Y:S01]  /*0d70*/  @P0 IMAD.WIDE.U32 R18, R2, 0x20, R18 ;  /* 0x0000002002120825 */ /* 0x000fe200078e0012 */
[----:B------:R-:W4:Y:S04]  /*0d80*/  @P0 LDG.E.128 R36, desc[UR6][R16.64] ;  /* 0x0000000610240981 */ /* 0x000f28000c1e1d00 */
[----:B-----5:R-:W5:Y:S04]  /*0d90*/  @P0 LDG.E.128 R32, desc[UR6][R16.64+0x10] ;  /* 0x0000100610200981 */ /* 0x020f68000c1e1d00 */
[----:B---3--:R-:W3:Y:S04]  /*0da0*/  @P0 LDG.E.128 R24, desc[UR6][R18.64+0x10] ;  /* 0x0000100612180981 */ /* 0x008ee8000c1e1d00 */
[----:B------:R0:W3:Y:S04]  /*0db0*/  @P0 LDG.E.128 R28, desc[UR6][R18.64] ;  /* 0x00000006121c0981 */ /* 0x0000e8000c1e1d00 */
        /* <DEDUP_REMOVED lines=90> */
[----:B----4-:R-:W-:Y:S04]  /*1360*/  @P0 STL.64 [R1+0xb0], R36 ;  /* 0x0000b02401000387 */ /* 0x010fe80000100a00 */
[----:B------:R0:W-:Y:S04]  /*1370*/  @P0 STL.64 [R1+0xb8], R38 ;  /* 0x0000b82601000387 */ /* 0x0001e80000100a00 */
[----:B-----5:R1:W-:Y:S04]  /*1380*/  @P0 STL.64 [R1+0xa0], R32 ;  /* 0x0000a02001000387 */ /* 0x0203e80000100a00 */
[----:B------:R2:W-:Y:S04]  /*1390*/  @P0 STL.64 [R1+0xa8], R34 ;  /* 0x0000a82201000387 */ /* 0x0005e80000100a00 */
[----:B---3--:R3:W-:Y:S01]  /*13a0*/  @P0 STL.64 [R1+0x80], R24 ;  /* 0x0000801801000387 */ /* 0x0087e20000100a00 */
        /* <DEDUP_REMOVED lines=117> */
.L_x_37704:
        /* <DEDUP_REMOVED lines=58> */
[----:B---3--:R-:W-:Y:S02]  /*1ea0*/  MOV R172, R169 ;  /* 0x000000a900ac7202 */ /* 0x008fe40000000f00 */
[----:B----4-:R-:W-:Y:S02]  /*1eb0*/  MOV R173, R168 ;  /* 0x000000a800ad7202 */ /* 0x010fe40000000f00 */
[----:B--2---:R-:W-:Y:S02]  /*1ec0*/  MOV R174, R167 ;  /* 0x000000a700ae7202 */ /* 0x004fe40000000f00 */
        /* <DEDUP_REMOVED lines=26> */
[----:B-1----:R-:W-:Y:S02]  /*2070*/  MOV R174, R167 ;  /* 0x000000a700ae7202 */ /* 0x002fe40000000f00 */
[----:B------:R-:W-:-:S06]  /*2080*/  MOV R175, R166 ;  /* 0x000000a600af7202 */ /* 0x000fcc0000000f00 */
[----:B------:R-:W2:Y:S01]  /*2090*/  @P5 LDG.E.128 R172, desc[UR6][R24.64] ;  /* 0x0000000618ac5981 */ /* 0x000ea2000c1e1d00 */
        /* <DEDUP_REMOVED lines=22> */
[----:B-1----:R-:W-:-:S02]  /*2200*/  MOV R172, R169 ;  /* 0x000000a900ac7202 */ /* 0x002fc40000000f00 */
        /* <DEDUP_REMOVED lines=17> */
[----:B----4-:R-:W-:Y:S01]  /*2320*/  MOV R156, R152 ;  /* 0x00000098009c7202 */ /* 0x010fe20000000f00 */
[----:B------:R-:W3:Y:S01]  /*2330*/  LDL R153, [R1+0x1e0] ;  /* 0x0001e00001997983 */ /* 0x000ee20000100800 */
[----:B------:R-:W-:Y:S02]  /*2340*/  MOV R155, R151 ;  /* 0x00000097009b7202 */ /* 0x000fe40000000f00 */
[----:B------:R-:W-:Y:S01]  /*2350*/  MOV R154, R150 ;  /* 0x00000096009a7202 */ /* 0x000fe20000000f00 */
[----:B------:R-:W4:Y:S04]  /*2360*/  LDL R152, [R1+0x1e4] ;  /* 0x0001e40001987983 */ /* 0x000f280000100800 */
[----:B------:R-:W4:Y:S04]  /*2370*/  LDL R151, [R1+0x1e8] ;  /* 0x0001e80001977983 */ /* 0x000f280000100800 */
[----:B------:R-:W4:Y:S01]  /*2380*/  LDL R150, [R1+0x1ec] ;  /* 0x0001ec0001967983 */ /* 0x000f220000100800 */
[----:B------:R-:W-:-:S02]  /*2390*/  @P1 IMAD.WIDE.U32 R26, R2, 0x20, R10 ;  /* 0x00000020021a1825 */ /* 0x000fc400078e000a */
[----:B------:R-:W1:Y:S01]  /*23a0*/  @P3 LDC.64 R10, c[0x0][0x440] ;  /* 0x00011000ff0a3b82 */ /* 0x000e620000000a00 */
[----:B--2---:R2:W-:Y:S04]  /*23b0*/  @P5 STL.64 [R1+0x280], R172 ;  /* 0x000280ac01005387 */ /* 0x0045e80000100a00 */
[----:B------:R0:W-:Y:S01]  /*23c0*/  @P5 STL.64 [R1+0x288], R174 ;  /* 0x000288ae01005387 */ /* 0x0001e20000100a00 */
[----:B--2---:R-:W-:Y:S01]  /*23d0*/  IMAD.MOV.U32 R172, RZ, RZ, R169 ;  /* 0x000000ffffac7224 */ /* 0x004fe200078e00a9 */
[----:B------:R-:W-:Y:S02]  /*23e0*/  MOV R173, R168 ;  /* 0x000000a800ad7202 */ /* 0x000fe40000000f00 */
[----:B0-----:R-:W-:Y:S02]  /*23f0*/  MOV R174, R167 ;  /* 0x000000a700ae7202 */ /* 0x001fe40000000f00 */
        /* <DEDUP_REMOVED lines=33> */
[----:B----4-:R-:W-:Y:S02]  /*2610*/  MOV R161, R157 ;  /* 0x0000009d00a17202 */ /* 0x010fe40000000f00 */
[----:B---3--:R-:W-:Y:S02]  /*2620*/  MOV R160, R156 ;  /* 0x0000009c00a07202 */ /* 0x008fe40000000f00 */
        /* <DEDUP_REMOVED lines=46> */
[----:B------:R-:W3:Y:S04]  /*2910*/  LDL R141, [R1+0x190] ;  /* 0x00019000018d7983 */ /* 0x000ee80000100800 */
        /* <DEDUP_REMOVED lines=19> */
[----:B------:R-:W-:Y:S02]  /*2a50*/  MOV R160, R156 ;  /* 0x0000009c00a07202 */ /* 0x000fe40000000f00 */
[----:B------:R-:W-:Y:S02]  /*2a60*/  MOV R159, R155 ;  /* 0x0000009b009f7202 */ /* 0x000fe40000000f00 */
[----:B------:R-:W-:Y:S01]  /*2a70*/  MOV R158, R154 ;  /* 0x0000009a009e7202 */ /* 0x000fe20000000f00 */
[----:B------:R-:W-:Y:S01]  /*2a80*/  IMAD.MOV.U32 R154, RZ, RZ, R146 ;  /* 0x000000ffff9a7224 */ /* 0x000fe200078e0092 */
[----:B------:R-:W-:Y:S01]  /*2a90*/  @P1 IADD3 R2, PT, PT, R2, 0x20, RZ ;  /* 0x0000002002021810 */ /* 0x000fe20007ffe0ff */
[----:B------:R-:W4:Y:S01]  /*2aa0*/  LDL R146, [R1+0x140] ;  /* 0x0001400001927983 */ /* 0x000f220000100800 */
[----:B------:R-:W-:-:S02]  /*2ab0*/  MOV R157, R149 ;  /* 0x00000095009d7202 */ /* 0x000fc40000000f00 */
[----:B------:R-:W-:Y:S01]  /*2ac0*/  MOV R156, R148 ;  /* 0x00000094009c7202 */ /* 0x000fe20000000f00 */
[----:B------:R-:W3:Y:S01]  /*2ad0*/  LDL R149, [R1+0x144] ;  /* 0x0001440001957983 */ /* 0x000ee20000100800 */
[----:B------:R-:W-:-:S03]  /*2ae0*/  MOV R155, R147 ;  /* 0x00000093009b7202 */ /* 0x000fc60000000f00 */
[----:B------:R-:W4:Y:S04]  /*2af0*/  LDL R148, [R1+0x148] ;  /* 0x0001480001947983 */ /* 0x000f280000100800 */
[----:B------:R-:W4:Y:S01]  /*2b00*/  LDL R147, [R1+0x14c] ;  /* 0x00014c0001937983 */ /* 0x000f220000100800 */
[----:B------:R-:W-:Y:S01]  /*2b10*/  @P2 IMAD.WIDE.U32 R20, R2, 0x20, R12 ;  /* 0x0000002002142825 */ /* 0x000fe200078e000c */
[----:B------:R-:W-:Y:S01]  /*2b20*/  ISETP.GE.U32.AND P0, PT, R0, 0xa0, PT ;  /* 0x000000a00000780c */ /* 0x000fe20003f06070 */
[----:B------:R-:W1:Y:S02]  /*2b30*/  LDC.64 R12, c[0x0][0x3d8] ;  /* 0x0000f600ff0c7b82 */ /* 0x000e640000000a00 */
[----:B------:R-:W-:-:S04]  /*2b40*/  @P2 IMAD.WIDE.U32 R24, R2, 0x20, R8 ;  /* 0x0000002002182825 */ /* 0x000fc800078e0008 */
[C---:B------:R-:W-:Y:S01]  /*2b50*/  @P2 IMAD.WIDE.U32 R18, R2.reuse, 0x20, R18 ;  /* 0x0000002002122825 */ /* 0x040fe200078e0012 */
[----:B--2---:R2:W-:Y:S05]  /*2b60*/  @P1 STL.64 [R1+0x240], R172 ;  /* 0x000240ac01001387 */ /* 0x0045ea0000100a00 */
[----:B------:R-:W1:Y:S01]  /*2b70*/  @P0 LDC.64 R6, c[0x0][0x440] ;  /* 0x00011000ff060b82 */ /* 0x000e620000000a00 */
[----:B------:R0:W-:Y:S01]  /*2b80*/  @P1 STL.64 [R1+0x248], R174 ;  /* 0x000248ae01001387 */ /* 0x0001e20000100a00 */
[----:B------:R-:W-:-:S03]  /*2b90*/  @P2 IADD3 R2, PT, PT, R2, 0x20, RZ ;  /* 0x0000002002022810 */ /* 0x000fc60007ffe0ff */
[----:B------:R-:W5:Y:S03]  /*2ba0*/  @P2 LD.E.128 R120, desc[UR6][R18.64] ;  /* 0x0000000612782980 */ /* 0x000f66000c101d00 */
[----:B------:R-:W1:Y:S01]  /*2bb0*/  LDC.64 R8, c[0x0][0x3d0] ;  /* 0x0000f400ff087b82 */ /* 0x000e620000000a00 */
[----:B--2---:R-:W-:Y:S01]  /*2bc0*/  MOV R172, R169 ;  /* 0x000000a900ac7202 */ /* 0x004fe20000000f00 */
[----:B------:R-:W5:Y:S01]  /*2bd0*/  @P2 LD.E.128 R116, desc[UR6][R18.64+0x10] ;  /* 0x0000100612742980 */ /* 0x000f62000c101d00 */
        /* <DEDUP_REMOVED lines=40> */
[----:B------:R-:W-:Y:S01]  /*2e60*/  MOV R156, R152 ;  /* 0x00000098009c7202 */ /* 0x000fe20000000f00 */
[----:B------:R-:W3:Y:S01]  /*2e70*/  LDL R153, [R1+0x1d4] ;  /* 0x0001d40001997983 */ /* 0x000ee20000100800 */
[----:B------:R-:W-:Y:S02]  /*2e80*/  MOV R155, R151 ;  /* 0x00000097009b7202 */ /* 0x000fe40000000f00 */
[----:B------:R-:W-:Y:S01]  /*2e90*/  MOV R154, R150 ;  /* 0x00000096009a7202 */ /* 0x000fe20000000f00 */
[----:B------:R-:W4:Y:S04]  /*2ea0*/  LDL R152, [R1+0x1d8] ;  /* 0x0001d80001987983 */ /* 0x000f280000100800 */
        /* <DEDUP_REMOVED lines=21> */
[----:B---3--:R-:W-:Y:S01]  /*3000*/  IMAD.MOV.U32 R154, RZ, RZ, R150 ;  /* 0x000000ffff9a7224 */ /* 0x008fe200078e0096 */
[----:B------:R-:W-:Y:S01]  /*3010*/  MOV R157, R153 ;  /* 0x00000099009d7202 */ /* 0x000fe20000000f00 */
[----:B------:R-:W3:Y:S01]  /*3020*/  LDL R150, [R1+0x1c0] ;  /* 0x0001c00001967983 */ /* 0x000ee20000100800 */
[----:B----4-:R-:W-:-:S02]  /*3030*/  MOV R156, R152 ;  /* 0x00000098009c7202 */ /* 0x010fc40000000f00 */
[----:B------:R-:W-:Y:S01]  /*3040*/  MOV R155, R151 ;  /* 0x00000097009b7202 */ /* 0x000fe20000000f00 */
[----:B------:R-:W4:Y:S04]  /*3050*/  LDL R153, [R1+0x1c4] ;  /* 0x0001c40001997983 */ /* 0x000f280000100800 */
        /* <DEDUP_REMOVED lines=22> */
[----:B---3--:R-:W-:Y:S01]  /*31c0*/  MOV R156, R152 ;  /* 0x00000098009c7202 */ /* 0x008fe20000000f00 */
[----:B------:R-:W3:Y:S01]  /*31d0*/  LDL R153, [R1+0x1b4] ;  /* 0x0001b40001997983 */ /* 0x000ee20000100800 */
[----:B------:R-:W-:-:S02]  /*31e0*/  MOV R155, R151 ;  /* 0x00000097009b7202 */ /* 0x000fc40000000f00 */
[----:B------:R-:W-:Y:S01]  /*31f0*/  MOV R154, R150 ;  /* 0x00000096009a7202 */ /* 0x000fe20000000f00 */
[----:B------:R-:W4:Y:S04]  /*3200*/  LDL R152, [R1+0x1b8] ;  /* 0x0001b80001987983 */ /* 0x000f280000100800 */
[----:B------:R-:W4:Y:S04]  /*3210*/  LDL R151, [R1+0x1bc] ;  /* 0x0001bc0001977983 */ /* 0x000f280000100800 */
[----:B------:R-:W4:Y:S01]  /*3220*/  LDL R150, [R1+0x1b0] ;  /* 0x0001b00001967983 */ /* 0x000f220000100800 */
[----:B------:R-:W-:-:S03]  /*3230*/  @P3 IMAD.WIDE.U32 R16, R2, 0x20, R16 ;  /* 0x0000002002103825 */ /* 0x000fc600078e0010 */
[----:B--2---:R0:W-:Y:S04]  /*3240*/  @P2 STL.64 [R1+0x200], R172 ;  /* 0x000200ac01002387 */ /* 0x0041e80000100a00 */
[----:B------:R2:W-:Y:S01]  /*3250*/  @P2 STL.64 [R1+0x208], R174 ;  /* 0x000208ae01002387 */ /* 0x0005e20000100a00 */
[----:B0-----:R-:W-:Y:S02]  /*3260*/  MOV R172, R169 ;  /* 0x000000a900ac7202 */ /* 0x001fe40000000f00 */
        /* <DEDUP_REMOVED lines=22> */
[----:B------:R-:W3:Y:S04]  /*33d0*/  LDL R151, [R1+0x1a8] ;  /* 0x0001a80001977983 */ /* 0x000ee80000100800 */
[----:B------:R-:W4:Y:S04]  /*33e0*/  LDL R150, [R1+0x1ac] ;  /* 0x0001ac0001967983 */ /* 0x000f280000100800 */
[----:B--2---:R0:W-:Y:S04]  /*33f0*/  @P3 STL.64 [R1+0x1f0], R172 ;  /* 0x0001f0ac01003387 */ /* 0x0041e80000100a00 */
[----:B------:R2:W-:Y:S01]  /*3400*/  @P3 STL.64 [R1+0x1f8], R174 ;  /* 0x0001f8ae01003387 */ /* 0x0005e20000100a00 */
[----:B0-----:R-:W-:-:S02]  /*3410*/  MOV R172, R169 ;  /* 0x000000a900ac7202 */ /* 0x001fc40000000f00 */
[----:B------:R-:W-:Y:S02]  /*3420*/  MOV R173, R168 ;  /* 0x000000a800ad7202 */ /* 0x000fe40000000f00 */
[----:B--2---:R-:W-:Y:S02]  /*3430*/  MOV R174, R167 ;  /* 0x000000a700ae7202 */ /* 0x004fe40000000f00 */
[----:B------:R-:W-:-:S06]  /*3440*/  MOV R175, R166 ;  /* 0x000000a600af7202 */ /* 0x000fcc0000000f00 */
[----:B------:R0:W2:Y:S01]  /*3450*/  @P3 LDG.E.128 R172, desc[UR6][R16.64+0x10] ;  /* 0x0000100610ac3981 */ /* 0x0000a2000c1e1d00 */
[----:B------:R-:W-:Y:S02]  /*3460*/  MOV R166, R162 ;  /* 0x000000a200a67202 */ /* 0x000fe40000000f00 */
        /* <DEDUP_REMOVED lines=9> */
[----:B------:R-:W-:Y:S02]  /*3500*/  MOV R165, R161 ;  /* 0x000000a100a57202 */ /* 0x000fe40000000f00 */
[----:B------:R-:W-:Y:S01]  /*3510*/  MOV R164, R160 ;  /* 0x000000a000a47202 */ /* 0x000fe20000000f00 */
[----:B------:R-:W-:Y:S01]  /*3520*/  IMAD.MOV.U32 R160, RZ, RZ, R156 ;  /* 0x000000ffffa07224 */ /* 0x000fe200078e009c */
[----:B------:R-:W-:Y:S02]  /*3530*/  MOV R159, R155 ;  /* 0x0000009b009f7202 */ /* 0x000fe40000000f00 */
[----:B------:R-:W-:Y:S02]  /*3540*/  MOV R150, R149 ;  /* 0x0000009500967202 */ /* 0x000fe40000000f00 */
[----:B------:R-:W-:-:S02]  /*3550*/  MOV R161, R157 ;  /* 0x0000009d00a17202 */ /* 0x000fc40000000f00 */
[----:B---3--:R-:W-:Y:S02]  /*3560*/  MOV R155, R151 ;  /* 0x00000097009b7202 */ /* 0x008fe40000000f00 */
        /* <DEDUP_REMOVED lines=48> */
[----:B--2---:R-:W-:Y:S01]  /*3870*/  MOV R174, R167 ;  /* 0x000000a700ae7202 */ /* 0x004fe20000000f00 */
        /* <DEDUP_REMOVED lines=10> */
[C---:B------:R-:W-:Y:S01]  /*3920*/  @P3 IMAD.WIDE.U32 R22, R2.reuse, 0x20, R10 ;  /* 0x0000002002163825 */ /* 0x040fe200078e000a */
[----:B------:R-:W-:Y:S01]  /*3930*/  MOV R161, R157 ;  /* 0x0000009d00a17202 */ /* 0x000fe20000000f00 */
[----:B------:R-:W1:Y:S01]  /*3940*/  LDC.64 R10, c[0x0][0x3d8] ;  /* 0x0000f600ff0a7b82 */ /* 0x000e620000000a00 */
[----:B------:R-:W-:Y:S01]  /*3950*/  MOV R160, R156 ;  /* 0x0000009c00a07202 */ /* 0x000fe20000000f00 */
[----:B------:R-:W-:Y:S01]  /*3960*/  IMAD.MOV.U32 R156, RZ, RZ, R152 ;  /* 0x000000ffff9c7224 */ /* 0x000fe200078e0098 */
[----:B------:R-:W-:Y:S02]  /*3970*/  MOV R159, R155 ;  /* 0x0000009b009f7202 */ /* 0x000fe40000000f00 */
[----:B------:R-:W-:Y:S01]  /*3980*/  MOV R158, R154 ;  /* 0x0000009a009e7202 */ /* 0x000fe20000000f00 */
[----:B------:R-:W-:Y:S01]  /*3990*/  @P3 VIADD R2, R2, 0x20 ;  /* 0x0000002002023836 */ /* 0x000fe20000000000 */
[----:B------:R-:W-:Y:S01]  /*39a0*/  MOV R157, R153 ;  /* 0x00000099009d7202 */ /* 0x000fe20000000f00 */
[----:B------:R-:W4:Y:S01]  /*39b0*/  LDL R152, [R1+0xd4] ;  /* 0x0000d40001987983 */ /* 0x000f220000100800 */
[----:B------:R-:W-:-:S02]  /*39c0*/  MOV R155, R147 ;  /* 0x00000093009b7202 */ /* 0x000fc40000000f00 */
[----:B------:R-:W-:Y:S01]  /*39d0*/  MOV R154, R146 ;  /* 0x00000092009a7202 */ /* 0x000fe20000000f00 */
[----:B------:R-:W3:Y:S04]  /*39e0*/  LDL R147, [R1+0xd8] ;  /* 0x0000d80001937983 */ /* 0x000ee80000100800 */
[----:B------:R-:W4:Y:S04]  /*39f0*/  LDL R146, [R1+0xdc] ;  /* 0x0000dc0001927983 */ /* 0x000f280000100800 */
[----:B------:R-:W3:Y:S01]  /*3a00*/  LDL R153, [R1+0xd0] ;  /* 0x0000d00001997983 */ /* 0x000ee20000100800 */
[----:B------:R-:W-:Y:S01]  /*3a10*/  @P0 IMAD.WIDE.U32 R18, R2, 0x20, R4 ;  /* 0x0000002002120825 */ /* 0x000fe200078e0004 */
[----:B------:R-:W-:Y:S01]  /*3a20*/  ISETP.GE.U32.AND P1, PT, R0, 0xc0, PT ;  /* 0x000000c00000780c */ /* 0x000fe20003f26070 */
[----:B------:R-:W0:Y:S01]  /*3a30*/  LDC.64 R4, c[0x0][0x3d0] ;  /* 0x0000f400ff047b82 */ /* 0x000e220000000a00 */
[----:B------:R-:W5:Y:S01]  /*3a40*/  @P3 LD.E.128 R112, desc[UR6][R22.64] ;  /* 0x0000000616703980 */ /* 0x000f62000c101d00 */
[----:B------:R-:W-:-:S03]  /*3a50*/  @P0 IMAD.WIDE.U32 R24, R2, 0x20, R12 ;  /* 0x0000002002180825 */ /* 0x000fc600078e000c */
[----:B------:R1:W5:Y:S01]  /*3a60*/  @P3 LD.E.128 R108, desc[UR6][R22.64+0x10] ;  /* 0x00001006166c3980 */ /* 0x000362000c101d00 */
[----:B------:R-:W-:-:S03]  /*3a70*/  @P0 IMAD.WIDE.U32 R26, R2, 0x20, R6 ;  /* 0x00000020021a0825 */ /* 0x000fc600078e0006 */
[----:B--2---:R2:W-:Y:S01]  /*3a80*/  @P3 STL.64 [R1+0x1c0], R172 ;  /* 0x0001c0ac01003387 */ /* 0x0045e20000100a00 */
[----:B------:R-:W-:Y:S02]  /*3a90*/  ISETP.GE.U32.AND P2, PT, R0, 0xe0, PT ;  /* 0x000000e00000780c */ /* 0x000fe40003f46070 */
[----:B------:R-:W0:Y:S01]  /*3aa0*/  @P1 LDC.64 R14, c[0x0][0x440] ;  /* 0x00011000ff0e1b82 */ /* 0x000e220000000a00 */
[----:B------:R1:W-:Y:S01]  /*3ab0*/  @P3 STL.64 [R1+0x1c8], R174 ;  /* 0x0001c8ae01003387 */ /* 0x0003e20000100a00 */
[----:B------:R-:W-:-:S03]  /*3ac0*/  @P0 IADD3 R2, PT, PT, R2, 0x20, RZ ;  /* 0x0000002002020810 */ /* 0x000fc60007ffe0ff */
[----:B------:R-:W5:Y:S03]  /*3ad0*/  @P0 LD.E.128 R104, desc[UR6][R26.64] ;  /* 0x000000061a680980 */ /* 0x000f66000c101d00 */
[----:B------:R-:W0:Y:S01]  /*3ae0*/  LDC.64 R12, c[0x0][0x3d8] ;  /* 0x0000f600ff0c7b82 */ /* 0x000e220000000a00 */
[----:B--2---:R-:W-:Y:S01]  /*3af0*/  MOV R172, R169 ;  /* 0x000000a900ac7202 */ /* 0x004fe20000000f00 */
[----:B------:R-:W5:Y:S01]  /*3b00*/  @P0 LD.E.128 R100, desc[UR6][R26.64+0x10] ;  /* 0x000010061a640980 */ /* 0x000f62000c101d00 */
[----:B------:R-:W-:Y:S02]  /*3b10*/  MOV R173, R168 ;  /* 0x000000a800ad7202 */ /* 0x000fe40000000f00 */
[----:B-1----:R-:W-:Y:S02]  /*3b20*/  MOV R174, R167 ;  /* 0x000000a700ae7202 */ /* 0x002fe40000000f00 */
[----:B------:R-:W-:Y:S01]  /*3b30*/  MOV R175, R166 ;  /* 0x000000a600af7202 */ /* 0x000fe20000000f00 */
[----:B------:R-:W1:Y:S05]  /*3b40*/  @P2 LDC.64 R6, c[0x0][0x440] ;  /* 0x00011000ff062b82 */ /* 0x000e6a0000000a00 */
[----:B------:R-:W2:Y:S01]  /*3b50*/  @P0 LDG.E.128 R172, desc[UR6][R18.64] ;  /* 0x0000000612ac0981 */ /* 0x000ea2000c1e1d00 */
        /* <DEDUP_REMOVED lines=13> */
[----:B------:R-:W3:Y:S04]  /*3c30*/  LDL R156, [R1+0x174] ;  /* 0x00017400019c7983 */ /* 0x000ee80000100800 */
        /* <DEDUP_REMOVED lines=8> */
[----:B------:R0:W2:Y:S01]  /*3cc0*/  @P0 LDG.E.128 R172, desc[UR6][R18.64+0x10] ;  /* 0x0000100612ac0981 */ /* 0x0000a2000c1e1d00 */
[----:B------:R-:W-:Y:S02]  /*3cd0*/  MOV R169, R165 ;  /* 0x000000a500a97202 */ /* 0x000fe40000000f00 */
[----:B------:R-:W-:Y:S01]  /*3ce0*/  MOV R168, R164 ;  /* 0x000000a400a87202 */ /* 0x000fe20000000f00 */
[----:B------:R-:W-:Y:S01]  /*3cf0*/  IMAD.MOV.U32 R164, RZ, RZ, R160 ;  /* 0x000000ffffa47224 */ /* 0x000fe200078e00a0 */
        /* <DEDUP_REMOVED lines=17> */
[----:B--2---:R-:W-:-:S02]  /*3e10*/  MOV R172, R169 ;  /* 0x000000a900ac7202 */ /* 0x004fc40000000f00 */
        /* <DEDUP_REMOVED lines=36> */
[----:B----4-:R-:W-:Y:S02]  /*4060*/  MOV R160, R156 ;  /* 0x0000009c00a07202 */ /* 0x010fe40000000f00 */
[----:B------:R-:W-:Y:S01]  /*4070*/  MOV R159, R155 ;  /* 0x0000009b009f7202 */ /* 0x000fe20000000f00 */
[----:B------:R-:W-:Y:S01]  /*4080*/  IMAD.MOV.U32 R155, RZ, RZ, R149 ;  /* 0x000000ffff9b7224 */ /* 0x000fe200078e0095 */
[----:B------:R-:W-:Y:S01]  /*4090*/  MOV R158, R154 ;  /* 0x0000009a009e7202 */ /* 0x000fe20000000f00 */
[----:B------:R-:W3:Y:S01]  /*40a0*/  LDL R149, [R1+0x94] ;  /* 0x0000940001957983 */ /* 0x000ee20000100800 */
[----:B------:R-:W-:-:S02]  /*40b0*/  MOV R157, R151 ;  /* 0x00000097009d7202 */ /* 0x000fc40000000f00 */
[----:B------:R-:W-:Y:S01]  /*40c0*/  MOV R156, R150 ;  /* 0x00000096009c7202 */ /* 0x000fe20000000f00 */
[----:B------:R-:W3:Y:S01]  /*40d0*/  LDL R151, [R1+0x9c] ;  /* 0x00009c0001977983 */ /* 0x000ee20000100800 */
[----:B------:R-:W-:-:S03]  /*40e0*/  MOV R154, R148 ;  /* 0x00000094009a7202 */ /* 0x000fc60000000f00 */
[----:B------:R-:W3:Y:S04]  /*40f0*/  LDL R148, [R1+0x90] ;  /* 0x0000900001947983 */ /* 0x000ee80000100800 */
        /* <DEDUP_REMOVED lines=16> */
[----:B------:R-:W-:Y:S02]  /*4200*/  MOV R159, R155 ;  /* 0x0000009b009f7202 */ /* 0x000fe40000000f00 */
[----:B------:R-:W-:Y:S01]  /*4210*/  MOV R158, R154 ;  /* 0x0000009a009e7202 */ /* 0x000fe20000000f00 */
[----:B------:R-:W3:Y:S04]  /*4220*/  LDL R155, [R1+0xc8] ;  /* 0x0000c800019b7983 */ /* 0x000ee80000100800 */
[----:B------:R-:W3:Y:S01]  /*4230*/  LDL R154, [R1+0xcc] ;  /* 0x0000cc00019a7983 */ /* 0x000ee20000100800 */
[----:B------:R-:W-:Y:S02]  /*4240*/  MOV R168, R164 ;  /* 0x000000a400a87202 */ /* 0x000fe40000000f00 */
[----:B------:R-:W-:-:S02]  /*4250*/  MOV R164, R160 ;  /* 0x000000a000a47202 */ /* 0x000fc40000000f00 */
[----:B------:R-:W-:Y:S02]  /*4260*/  MOV R160, R156 ;  /* 0x0000009c00a07202 */ /* 0x000fe40000000f00 */
        /* <DEDUP_REMOVED lines=14> */
[----:B----4-:R-:W-:-:S02]  /*4350*/  MOV R160, R157 ;  /* 0x0000009d00a07202 */ /* 0x010fc40000000f00 */
[----:B---3--:R-:W-:Y:S02]  /*4360*/  MOV R159, R155 ;  /* 0x0000009b009f7202 */ /* 0x008fe40000000f00 */
[----:B------:R-:W-:Y:S02]  /*4370*/  MOV R158, R154 ;  /* 0x0000009a009e7202 */ /* 0x000fe40000000f00 */
[----:B------:R-:W-:Y:S02]  /*4380*/  MOV R157, R153 ;  /* 0x00000099009d7202 */ /* 0x000fe40000000f00 */
[----:B------:R-:W-:Y:S02]  /*4390*/  MOV R155, R147 ;  /* 0x00000093009b7202 */ /* 0x000fe40000000f00 */
[----:B------:R-:W-:Y:S02]  /*43a0*/  MOV R154, R146 ;  /* 0x00000092009a7202 */ /* 0x000fe40000000f00 */
[----:B------:R-:W-:-:S02]  /*43b0*/  MOV R153, R145 ;  /* 0x0000009100997202 */ /* 0x000fc40000000f00 */
[----:B------:R-:W-:Y:S01]  /*43c0*/  MOV R147, R142 ;  /* 0x0000008e00937202 */ /* 0x000fe20000000f00 */
[----:B------:R-:W3:Y:S01]  /*43d0*/  LDL R145, [R1+0x120] ;  /* 0x0001200001917983 */ /* 0x000ee20000100800 */
[----:B------:R-:W-:-:S03]  /*43e0*/  MOV R146, R141 ;  /* 0x0000008d00927202 */ /* 0x000fc60000000f00 */
[----:B------:R-:W4:Y:S04]  /*43f0*/  LDL R142, [R1+0x128] ;  /* 0x00012800018e7983 */ /* 0x000f280000100800 */
[----:B------:R-:W4:Y:S01]  /*4400*/  LDL R141, [R1+0x12c] ;  /* 0x00012c00018d7983 */ /* 0x000f220000100800 */
[----:B------:R-:W-:Y:S02]  /*4410*/  MOV R169, R165 ;  /* 0x000000a500a97202 */ /* 0x000fe40000000f00 */
[----:B------:R-:W-:Y:S02]  /*4420*/  MOV R165, R161 ;  /* 0x000000a100a57202 */ /* 0x000fe40000000f00 */
[----:B------:R-:W-:Y:S02]  /*4430*/  MOV R161, R156 ;  /* 0x0000009c00a17202 */ /* 0x000fe40000000f00 */
[----:B------:R-:W-:-:S02]  /*4440*/  MOV R156, R152 ;  /* 0x00000098009c7202 */ /* 0x000fc40000000f00 */
[----:B------:R-:W-:Y:S02]  /*4450*/  MOV R152, R143 ;  /* 0x0000008f00987202 */ /* 0x000fe40000000f00 */
[----:B------:R-:W4:Y:S01]  /*4460*/  LDL R143, [R1+0x124] ;  /* 0x00012400018f7983 */ /* 0x000f220000100800 */
[----:B------:R-:W-:Y:S01]  /*4470*/  @P1 IMAD.WIDE.U32 R28, R2, 0x20, R10 ;  /* 0x00000020021c1825 */ /* 0x000fe200078e000a */
[----:B------:R-:W-:Y:S01]  /*4480*/  ISETP.GE.U32.AND P3, PT, R0, 0x100, PT ;  /* 0x000001000000780c */ /* 0x000fe20003f66070 */
[----:B------:R-:W1:Y:S02]  /*4490*/  LDC.64 R10, c[0x0][0x3d0] ;  /* 0x0000f400ff0a7b82 */ /* 0x000e640000000a00 */
[C---:B------:R-:W-:Y:S01]  /*44a0*/  @P1 IMAD.WIDE.U32 R24, R2.reuse, 0x20, R14 ;  /* 0x0000002002181825 */ /* 0x040fe200078e000e */
[----:B--2---:R2:W-:Y:S09]  /*44b0*/  @P1 STL.64 [R1+0x160], R172 ;  /* 0x000160ac01001387 */ /* 0x0045f20000100a00 */
[----:B------:R-:W1:Y:S01]  /*44c0*/  @P3 LDC.64 R8, c[0x0][0x440] ;  /* 0x00011000ff083b82 */ /* 0x000e620000000a00 */
[----:B------:R0:W-:Y:S01]  /*44d0*/  @P1 STL.64 [R1+0x168], R174 ;  /* 0x000168ae01001387 */ /* 0x0001e20000100a00 */
[----:B------:R-:W-:-:S02]  /*44e0*/  @P1 IADD3 R2, PT, PT, R2, 0x20, RZ ;  /* 0x0000002002021810 */ /* 0x000fc40007ffe0ff */
[----:B------:R-:W-:Y:S01]  /*44f0*/  ISETP.GE.U32.AND P0, PT, R0, 0x120, PT ;  /* 0x000001200000780c */ /* 0x000fe20003f06070 */
[----:B------:R-:W5:Y:S03]  /*4500*/  @P1 LD.E.128 R96, desc[UR6][R24.64] ;  /* 0x0000000618601980 */ /* 0x000f66000c101d00 */
[----:B------:R-:W1:Y:S01]  /*4510*/  LDC.64 R14, c[0x0][0x3d8] ;  /* 0x0000f600ff0e7b82 */ /* 0x000e620000000a00 */
[----:B--2---:R-:W-:Y:S01]  /*4520*/  IMAD.MOV.U32 R172, RZ, RZ, R169 ;  /* 0x000000ffffac7224 */ /* 0x004fe200078e00a9 */
[----:B------:R-:W-:Y:S01]  /*4530*/  MOV R173, R168 ;  /* 0x000000a800ad7202 */ /* 0x000fe20000000f00 */
[----:B------:R-:W5:Y:S01]  /*4540*/  @P1 LD.E.128 R92, desc[UR6][R24.64+0x10] ;  /* 0x00001006185c1980 */ /* 0x000f62000c101d00 */
[----:B0-----:R-:W-:Y:S02]  /*4550*/  MOV R174, R167 ;  /* 0x000000a700ae7202 */ /* 0x001fe40000000f00 */
[----:B------:R-:W-:Y:S01]  /*4560*/  MOV R175, R166 ;  /* 0x000000a600af7202 */ /* 0x000fe20000000f00 */
[----:B------:R-:W-:-:S02]  /*4570*/  @P2 IMAD.WIDE.U32 R4, R2, 0x20, R4 ;  /* 0x0000002002042825 */ /* 0x000fc400078e0004 */
[----:B------:R-:W0:Y:S03]  /*4580*/  @P0 LDC.64 R20, c[0x0][0x440] ;  /* 0x00011000ff140b82 */ /* 0x000e260000000a00 */
[----:B------:R-:W2:Y:S01]  /*4590*/  @P1 LDG.E.128 R172, desc[UR6][R28.64] ;  /* 0x000000061cac1981 */ /* 0x000ea2000c1e1d00 */
        /* <DEDUP_REMOVED lines=11> */
[----:B---3--:R-:W-:Y:S02]  /*4650*/  MOV R153, R145 ;  /* 0x0000009100997202 */ /* 0x008fe40000000f00 */
[----:B----4-:R-:W-:Y:S01]  /*4660*/  MOV R147, R142 ;  /* 0x0000008e00937202 */ /* 0x010fe20000000f00 */
        /* <DEDUP_REMOVED lines=8> */
[----:B------:R-:W4:Y:S04]  /*46f0*/  LDL R143, [R1+0x134] ;  /* 0x00013400018f7983 */ /* 0x000f280000100800 */
[----:B--2---:R2:W-:Y:S04]  /*4700*/  @P1 STL.64 [R1+0x150], R172 ;  /* 0x000150ac01001387 */ /* 0x0045e80000100a00 */
[----:B------:R1:W-:Y:S04]  /*4710*/  @P1 STL.64 [R1+0x158], R174 ;  /* 0x000158ae01001387 */ /* 0x0003e80000100a00 */
[----:B------:R-:W4:Y:S01]  /*4720*/  LDL R170, [R1+0xe8] ;  /* 0x0000e80001aa7983 */ /* 0x000f220000100800 */
        /* <DEDUP_REMOVED lines=14> */
[----:B----4-:R-:W-:Y:S02]  /*4810*/  MOV R147, R142 ;  /* 0x0000008e00937202 */ /* 0x010fe40000000f00 */
[----:B------:R-:W-:Y:S01]  /*4820*/  MOV R146, R141 ;  /* 0x0000008d00927202 */ /* 0x000fe20000000f00 */
[----:B------:R-:W3:Y:S01]  /*4830*/  LDL R142, [R1+0x118] ;  /* 0x00011800018e7983 */ /* 0x000ee20000100800 */
[----:B------:R-:W-:-:S03]  /*4840*/  MOV R145, R140 ;  /* 0x0000008c00917202 */ /* 0x000fc60000000f00 */
[----:B------:R-:W4:Y:S04]  /*4850*/  LDL R141, [R1+0x11c] ;  /* 0x00011c00018d7983 */ /* 0x000f280000100800 */
[----:B------:R-:W4:Y:S01]  /*4860*/  LDL R140, [R1+0xe0] ;  /* 0x0000e000018c7983 */ /* 0x000f220000100800 */
[----:B------:R-:W-:Y:S02]  /*4870*/  MOV R168, R156 ;  /* 0x0000009c00a87202 */ /* 0x000fe40000000f00 */
[----:B------:R-:W-:Y:S02]  /*4880*/  MOV R156, R152 ;  /* 0x00000098009c7202 */ /* 0x000fe40000000f00 */
[----:B------:R-:W-:Y:S01]  /*4890*/  MOV R152, R143 ;  /* 0x0000008f00987202 */ /* 0x000fe20000000f00 */
[----:B------:R-:W-:-:S02]  /*48a0*/  IMAD.MOV.U32 R143, RZ, RZ, R3 ;  /* 0x000000ffff8f7224 */ /* 0x000fc400078e0003 */
[----:B------:R-:W4:Y:S01]  /*48b0*/  LDL R3, [R1+0xe4] ;  /* 0x0000e40001037983 */ /* 0x000f220000100800 */
        /* <DEDUP_REMOVED lines=9> */
[----:B------:R-:W-:Y:S01]  /*4950*/  MOV R177, R168 ;  /* 0x000000a800b17202 */ /* 0x000fe20000000f00 */
[----:B------:R-:W-:Y:S01]  /*4960*/  @P2 IMAD.WIDE.U32 R12, R2, 0x20, R12 ;  /* 0x00000020020c2825 */ /* 0x000fe200078e000c */
[----:B---3--:R-:W-:Y:S01]  /*4970*/  MOV R182, R142 ;  /* 0x0000008e00b67202 */ /* 0x008fe20000000f00 */
        /* <DEDUP_REMOVED lines=13> */
[----:B------:R-:W-:-:S03]  /*4a50*/  MOV R168, R140 ;  /* 0x0000008c00a87202 */ /* 0x000fc60000000f00 */
[----:B------:R-:W4:Y:S04]  /*4a60*/  LDL R153, [R1+0xa4] ;  /* 0x0000a40001997983 */ /* 0x000f280000100800 */
[----:B------:R-:W4:Y:S04]  /*4a70*/  LDL R154, [R1+0xa8] ;  /* 0x0000a800019a7983 */ /* 0x000f280000100800 */
[----:B------:R-:W4:Y:S04]  /*4a80*/  LDL R155, [R1+0xac] ;  /* 0x0000ac00019b7983 */ /* 0x000f280000100800 */
[----:B------:R-:W4:Y:S04]  /*4a90*/  LDL R140, [R1+0x80] ;  /* 0x00008000018c7983 */ /* 0x000f280000100800 */
[----:B------:R-:W4:Y:S04]  /*4aa0*/  LDL R141, [R1+0x84] ;  /* 0x00008400018d7983 */ /* 0x000f280000100800 */
[----:B------:R-:W4:Y:S04]  /*4ab0*/  LDL R142, [R1+0x88] ;  /* 0x00008800018e7983 */ /* 0x000f280000100800 */
[----:B------:R-:W4:Y:S01]  /*4ac0*/  LDL R143, [R1+0x8c] ;  /* 0x00008c00018f7983 */ /* 0x000f220000100800 */
[----:B------:R-:W-:-:S02]  /*4ad0*/  MOV R190, R147 ;  /* 0x0000009300be7202 */ /* 0x000fc40000000f00 */
[----:B------:R-:W-:Y:S01]  /*4ae0*/  MOV R191, R146 ;  /* 0x0000009200bf7202 */ /* 0x000fe20000000f00 */
[C---:B------:R-:W-:Y:S01]  /*4af0*/  @P2 IMAD.WIDE.U32 R6, R2.reuse, 0x20, R6 ;  /* 0x0000002002062825 */ /* 0x040fe200078e0006 */
[----:B------:R-:W-:Y:S01]  /*4b00*/  MOV R180, R145 ;  /* 0x0000009100b47202 */ /* 0x000fe20000000f00 */
[----:B------:R-:W4:Y:S01]  /*4b10*/  @P2 LDG.E.128 R184, desc[UR6][R4.64+0x10] ;  /* 0x0000100604b82981 */ /* 0x000f22000c1e1d00 */
[----:B------:R-:W-:Y:S02]  /*4b20*/  @P2 IADD3 R2, PT, PT, R2, 0x20, RZ ;  /* 0x0000002002022810 */ /* 0x000fe40007ffe0ff */
[----:B------:R-:W-:Y:S01]  /*4b30*/  MOV R176, R169 ;  /* 0x000000a900b07202 */ /* 0x000fe20000000f00 */
[----:B------:R-:W4:Y:S01]  /*4b40*/  @P2 LDG.E.128 R188, desc[UR6][R4.64] ;  /* 0x0000000604bc2981 */ /* 0x000f22000c1e1d00 */
[----:B------:R-:W-:Y:S01]  /*4b50*/  MOV R169, R3 ;  /* 0x0000000300a97202 */ /* 0x000fe20000000f00 */
[C---:B------:R-:W-:Y:S02]  /*4b60*/  @P3 IMAD.WIDE.U32 R18, R2.reuse, 0x20, R18 ;  /* 0x0000002002123825 */ /* 0x040fe400078e0012 */
[----:B------:R-:W4:Y:S02]  /*4b70*/  @P2 LDG.E.128 R180, desc[UR6][R12.64] ;  /* 0x000000060cb42981 */ /* 0x000f24000c1e1d00 */
[----:B------:R-:W-:-:S02]  /*4b80*/  @P3 IMAD.WIDE.U32 R16, R2, 0x20, R16 ;  /* 0x0000002002103825 */ /* 0x000fc400078e0010 */
[----:B------:R-:W4:Y:S02]  /*4b90*/  @P2 LDG.E.128 R176, desc[UR6][R12.64+0x10] ;  /* 0x000010060cb02981 */ /* 0x000f24000c1e1d00 */
[C---:B------:R-:W-:Y:S01]  /*4ba0*/  @P3 IMAD.WIDE.U32 R8, R2.reuse, 0x20, R8 ;  /* 0x0000002002083825 */ /* 0x040fe200078e0008 */
[----:B------:R-:W-:Y:S01]  /*4bb0*/  @P3 IADD3 R2, PT, PT, R2, 0x20, RZ ;  /* 0x0000002002023810 */ /* 0x000fe20007ffe0ff */
[----:B------:R-:W4:Y:S04]  /*4bc0*/  @P3 LDG.E.128 R164, desc[UR6][R16.64] ;  /* 0x0000000610a43981 */ /* 0x000f28000c1e1d00 */
[C---:B------:R-:W-:Y:S01]  /*4bd0*/  @P0 IMAD.WIDE.U32 R10, R2.reuse, 0x20, R10 ;  /* 0x00000020020a0825 */ /* 0x040fe200078e000a */
[----:B------:R-:W4:Y:S03]  /*4be0*/  @P3 LDG.E.128 R160, desc[UR6][R16.64+0x10] ;  /* 0x0000100610a03981 */ /* 0x000f26000c1e1d00 */
[----:B------:R-:W-:Y:S01]  /*4bf0*/  @P0 IMAD.WIDE.U32 R14, R2, 0x20, R14 ;  /* 0x00000020020e0825 */ /* 0x000fe200078e000e */
[----:B------:R-:W5:Y:S04]  /*4c00*/  @P2 LD.E.128 R88, desc[UR6][R6.64] ;  /* 0x0000000606582980 */ /* 0x000f68000c101d00 */
[----:B------:R-:W4:Y:S04]  /*4c10*/  @P0 LDG.E.128 R148, desc[UR6][R14.64] ;  /* 0x000000060e940981 */ /* 0x000f28000c1e1d00 */
[----:B------:R-:W5:Y:S04]  /*4c20*/  @P2 LD.E.128 R84, desc[UR6][R6.64+0x10] ;  /* 0x0000100606542980 */ /* 0x000f68000c101d00 */
[----:B---3--:R-:W3:Y:S04]  /*4c30*/  @P3 LDG.E.128 R168, desc[UR6][R18.64+0x10] ;  /* 0x0000100612a83981 */ /* 0x008ee8000c1e1d00 */
[----:B--2---:R-:W2:Y:S01]  /*4c40*/  @P3 LDG.E.128 R172, desc[UR6][R18.64] ;  /* 0x0000000612ac3981 */ /* 0x004ea2000c1e1d00 */
[----:B------:R-:W-:-:S02]  /*4c50*/  ISETP.GE.U32.AND P1, PT, R0, 0x140, PT ;  /* 0x000001400000780c */ /* 0x000fc40003f26070 */
[----:B------:R-:W-:Y:S02]  /*4c60*/  CS2R R246, SRZ ;  /* 0x0000000000f67805 */ /* 0x000fe4000001ff00 */
[----:B------:R-:W-:Y:S01]  /*4c70*/  CS2R R244, SRZ ;  /* 0x0000000000f47805 */ /* 0x000fe2000001ff00 */
[----:B------:R-:W5:Y:S01]  /*4c80*/  @P3 LD.E.128 R80, desc[UR6][R8.64] ;  /* 0x0000000608503980 */ /* 0x000f62000c101d00 */
[----:B------:R-:W-:Y:S02]  /*4c90*/  CS2R R242, SRZ ;  /* 0x0000000000f27805 */ /* 0x000fe4000001ff00 */
[----:B------:R-:W-:Y:S02]  /*4ca0*/  CS2R R240, SRZ ;  /* 0x0000000000f07805 */ /* 0x000fe4000001ff00 */
[----:B------:R-:W-:Y:S01]  /*4cb0*/  CS2R R238, SRZ ;  /* 0x0000000000ee7805 */ /* 0x000fe2000001ff00 */
[----:B------:R-:W5:Y:S04]  /*4cc0*/  @P3 LD.E.128 R76, desc[UR6][R8.64+0x10] ;  /* 0x00001006084c3980 */ /* 0x000f68000c101d00 */
[----:B------:R-:W3:Y:S04]  /*4cd0*/  @P0 LDG.E.128 R156, desc[UR6][R10.64] ;  /* 0x000000060a9c0981 */ /* 0x000ee8000c1e1d00 */
[----:B----4-:R1:W4:Y:S04]  /*4ce0*/  @P0 LDG.E.128 R152, desc[UR6][R10.64+0x10] ;  /* 0x000010060a980981 */ /* 0x010328000c1e1d00 */
[----:B------:R1:W4:Y:S04]  /*4cf0*/  @P0 LDG.E.128 R140, desc[UR6][R14.64+0x10] ;  /* 0x000010060e8c0981 */ /* 0x000328000c1e1d00 */
        /* <DEDUP_REMOVED lines=8> */
[----:B0-----:R-:W-:Y:S01]  /*4d80*/  @P0 IMAD.WIDE.U32 R20, R2, 0x20, R20 ;  /* 0x0000002002140825 */ /* 0x001fe200078e0014 */
[----:B------:R-:W-:-:S02]  /*4d90*/  CS2R R236, SRZ ;  /* 0x0000000000ec7805 */ /* 0x000fc4000001ff00 */
[----:B-1----:R-:W-:Y:S02]  /*4da0*/  CS2R R10, SRZ ;  /* 0x00000000000a7805 */ /* 0x002fe4000001ff00 */
[----:B------:R-:W-:Y:S02]  /*4db0*/  CS2R R8, SRZ ;  /* 0x0000000000087805 */ /* 0x000fe4000001ff00 */
        /* <DEDUP_REMOVED lines=45> */
[----:B------:R0:W-:Y:S04]  /*5090*/  @P0 STL.64 [R1+0x80], R140 ;  /* 0x0000808c01000387 */ /* 0x0001e80000100a00 */
        /* <DEDUP_REMOVED lines=71> */
.L_x_37703:
        /* <DEDUP_REMOVED lines=120> */
[----:B------:R-:W3:Y:S01]  /*5c90*/  LDL R146, [R1+0x244] ;  /* 0x0002440001927983 */ /* 0x000ee20000100800 */
[----:B------:R-:W-:-:S03]  /*5ca0*/  @P5 LOP3.LUT R2, R2, 0x20, RZ, 0xfc, !PT ;  /* 0x0000002002025812 */ /* 0x000fc600078efcff */
        /* <DEDUP_REMOVED lines=20> */
[----:B---3--:R-:W-:-:S03]  /*5df0*/  MOV R158, R146 ;  /* 0x00000092009e7202 */ /* 0x008fc60000000f00 */
[----:B------:R-:W3:Y:S01]  /*5e00*/  LDL R146, [R1+0x1f4] ;  /* 0x0001f40001927983 */ /* 0x000ee20000100800 */
[----:B------:R-:W-:-:S03]  /*5e10*/  MOV R157, R145 ;  /* 0x00000091009d7202 */ /* 0x000fc60000000f00 */
[----:B------:R-:W3:Y:S01]  /*5e20*/  LDL R145, [R1+0x1f8] ;  /* 0x0001f80001917983 */ /* 0x000ee20000100800 */
[----:B------:R-:W-:-:S03]  /*5e30*/  MOV R156, R7 ;  /* 0x00000007009c7202 */ /* 0x000fc60000000f00 */
[----:B------:R-:W3:Y:S04]  /*5e40*/  LDL R7, [R1+0x1fc] ;  /* 0x0001fc0001077983 */ /* 0x000ee80000100800 */
        /* <DEDUP_REMOVED lines=70> */
[----:B------:R-:W-:Y:S01]  /*62b0*/  MOV R162, R158 ;  /* 0x0000009e00a27202 */ /* 0x000fe20000000f00 */
[----:B------:R-:W-:Y:S01]  /*62c0*/  IMAD.MOV.U32 R158, RZ, RZ, R142 ;  /* 0x000000ffff9e7224 */ /* 0x000fe200078e008e */
[----:B------:R-:W-:Y:S01]  /*62d0*/  MOV R161, R157 ;  /* 0x0000009d00a17202 */ /* 0x000fe20000000f00 */
[----:B------:R-:W3:Y:S01]  /*62e0*/  LDL R142, [R1+0x204] ;  /* 0x00020400018e7983 */ /* 0x000ee20000100800 */
        /* <DEDUP_REMOVED lines=26> */
[----:B----4-:R-:W-:-:S03]  /*6490*/  IMAD.MOV.U32 R159, RZ, RZ, R143 ;  /* 0x000000ffff9f7224 */ /* 0x010fc600078e008f */
        /* <DEDUP_REMOVED lines=449> */
[----:B----4-:R-:W-:Y:S02]  /*80b0*/  MOV R159, R155 ;  /* 0x0000009b009f7202 */ /* 0x010fe40000000f00 */
[----:B---3--:R-:W-:Y:S02]  /*80c0*/  MOV R158, R154 ;  /* 0x0000009a009e7202 */ /* 0x008fe40000000f00 */
[----:B------:R-:W-:Y:S02]  /*80d0*/  MOV R157, R153 ;  /* 0x00000099009d7202 */ /* 0x000fe40000000f00 */
[----:B------:R-:W-:-:S02]  /*80e0*/  MOV R156, R152 ;  /* 0x00000098009c7202 */ /* 0x000fc40000000f00 */
[----:B------:R-:W-:Y:S01]  /*80f0*/  MOV R155, R151 ;  /* 0x00000097009b7202 */ /* 0x000fe20000000f00 */
[----:B------:R-:W-:Y:S01]  /*8100*/  IMAD.MOV.U32 R151, RZ, RZ, R143 ;  /* 0x000000ffff977224 */ /* 0x000fe200078e008f */
[----:B------:R-:W-:Y:S01]  /*8110*/  MOV R154, R150 ;  /* 0x00000096009a7202 */ /* 0x000fe20000000f00 */
[----:B------:R-:W3:Y:S01]  /*8120*/  LDL R143, [R1+0xd0] ;  /* 0x0000d000018f7983 */ /* 0x000ee20000100800 */
[----:B------:R-:W-:Y:S02]  /*8130*/  MOV R153, R149 ;  /* 0x0000009500997202 */ /* 0x000fe40000000f00 */
        /* <DEDUP_REMOVED lines=32> */
[----:B------:R-:W3:Y:S01]  /*8340*/  LDL R143, [R1+0x8c] ;  /* 0x00008c00018f7983 */ /* 0x000ee20000100800 */
[----:B----4-:R-:W-:-:S03]  /*8350*/  MOV R150, R142 ;  /* 0x0000008e00967202 */ /* 0x010fc60000000f00 */
        /* <DEDUP_REMOVED lines=20> */
[----:B------:R-:W-:Y:S02]  /*84a0*/  MOV R152, R148 ;  /* 0x0000009400987202 */ /* 0x000fe40000000f00 */
[----:B------:R-:W-:Y:S02]  /*84b0*/  MOV R149, R145 ;  /* 0x0000009100957202 */ /* 0x000fe40000000f00 */
[----:B------:R-:W-:Y:S01]  /*84c0*/  MOV R148, R7 ;  /* 0x0000000700947202 */ /* 0x000fe20000000f00 */
[----:B------:R-:W4:Y:S04]  /*84d0*/  LDL R145, [R1+0xb8] ;  /* 0x0000b80001917983 */ /* 0x000f280000100800 */
[----:B------:R-:W3:Y:S01]  /*84e0*/  LDL R7, [R1+0xbc] ;  /* 0x0000bc0001077983 */ /* 0x000ee20000100800 */
        /* <DEDUP_REMOVED lines=11> */
[----:B------:R-:W-:Y:S01]  /*85a0*/  MOV R146, R3 ;  /* 0x0000000300927202 */ /* 0x000fe20000000f00 */
[----:B------:R-:W3:Y:S04]  /*85b0*/  LDL R6, [R1+0x90] ;  /* 0x0000900001067983 */ /* 0x000ee80000100800 */
[----:B------:R-:W3:Y:S01]  /*85c0*/  LDL R3, [R1+0x94] ;  /* 0x0000940001037983 */ /* 0x000ee20000100800 */
        /* <DEDUP_REMOVED lines=11> */
[----:B------:R-:W3:Y:S01]  /*8680*/  @P0 LDG.E.128 R172, desc[UR6][R4.64] ;  /* 0x0000000604ac0981 */ /* 0x000ee2000c1e1d00 */
[----:B------:R-:W-:Y:S02]  /*8690*/  MOV R160, R159 ;  /* 0x0000009f00a07202 */ /* 0x000fe40000000f00 */
[----:B------:R-:W-:Y:S02]  /*86a0*/  MOV R161, R158 ;  /* 0x0000009e00a17202 */ /* 0x000fe40000000f00 */
[----:B------:R-:W-:Y:S02]  /*86b0*/  MOV R162, R157 ;  /* 0x0000009d00a27202 */ /* 0x000fe40000000f00 */
[----:B------:R-:W-:Y:S01]  /*86c0*/  MOV R163, R156 ;  /* 0x0000009c00a37202 */ /* 0x000fe20000000f00 */
[----:B--2---:R0:W-:Y:S04]  /*86d0*/  @P1 STL.64 [R1+0x100], R168 ;  /* 0x000100a801001387 */ /* 0x0041e80000100a00 */
[----:B------:R1:W-:Y:S01]  /*86e0*/  @P1 STL.64 [R1+0x108], R170 ;  /* 0x000108aa01001387 */ /* 0x0003e20000100a00 */
[----:B0-----:R-:W-:-:S02]  /*86f0*/  MOV R168, R167 ;  /* 0x000000a700a87202 */ /* 0x001fc40000000f00 */
[----:B------:R-:W-:Y:S02]  /*8700*/  MOV R169, R166 ;  /* 0x000000a600a97202 */ /* 0x000fe40000000f00 */
[----:B------:R-:W-:Y:S02]  /*8710*/  MOV R166, R153 ;  /* 0x0000009900a67202 */ /* 0x000fe40000000f00 */
[----:B------:R-:W-:Y:S02]  /*8720*/  MOV R167, R152 ;  /* 0x0000009800a77202 */ /* 0x000fe40000000f00 */
[----:B------:R-:W-:Y:S02]  /*8730*/  MOV R152, R151 ;  /* 0x0000009700987202 */ /* 0x000fe40000000f00 */
[----:B------:R-:W-:Y:S01]  /*8740*/  MOV R153, R150 ;  /* 0x0000009600997202 */ /* 0x000fe20000000f00 */
[----:B------:R-:W2:Y:S04]  /*8750*/  LDL R151, [R1+0x9c] ;  /* 0x00009c0001977983 */ /* 0x000ea80000100800 */
[----:B------:R-:W2:Y:S01]  /*8760*/  LDL R150, [R1+0x98] ;  /* 0x0000980001967983 */ /* 0x000ea20000100800 */
[----:B-1----:R-:W-:-:S02]  /*8770*/  MOV R170, R165 ;  /* 0x000000a500aa7202 */ /* 0x002fc40000000f00 */
[----:B------:R-:W-:-:S06]  /*8780*/  MOV R171, R164 ;  /* 0x000000a400ab7202 */ /* 0x000fcc0000000f00 */
[----:B------:R0:W2:Y:S02]  /*8790*/  @P0 LDG.E.128 R168, desc[UR6][R4.64+0x10] ;  /* 0x0000100604a80981 */ /* 0x0000a4000c1e1d00 */
[----:B0-----:R-:W0:Y:S02]  /*87a0*/  @P0 LDC.64 R4, c[0x0][0x438] ;  /* 0x00010e00ff040b82 */ /* 0x001e240000000a00 */
[----:B0-----:R-:W-:-:S05]  /*87b0*/  @P0 IMAD.WIDE.U32 R4, R2, 0x20, R4 ;  /* 0x0000002002040825 */ /* 0x001fca00078e0004 */
[----:B------:R-:W5:Y:S04]  /*87c0*/  @P0 LD.E.128 R8, desc[UR6][R4.64] ;  /* 0x0000000604080980 */ /* 0x000f68000c101d00 */
[----:B------:R0:W5:Y:S02]  /*87d0*/  @P0 LD.E.128 R236, desc[UR6][R4.64+0x10] ;  /* 0x0000100604ec0980 */ /* 0x000164000c101d00 */
[----:B0-----:R-:W0:Y:S01]  /*87e0*/  LDC.64 R4, c[0x0][0x3d8] ;  /* 0x0000f600ff047b82 */ /* 0x001e220000000a00 */
        /* <DEDUP_REMOVED lines=13> */
[----:B------:R-:W-:Y:S02]  /*88c0*/  MOV R154, R149 ;  /* 0x00000095009a7202 */ /* 0x000fe40000000f00 */
[----:B------:R-:W-:-:S02]  /*88d0*/  MOV R155, R148 ;  /* 0x00000094009b7202 */ /* 0x000fc40000000f00 */
[----:B------:R-:W-:Y:S02]  /*88e0*/  MOV R156, R147 ;  /* 0x00000093009c7202 */ /* 0x000fe40000000f00 */
[----:B----4-:R-:W-:Y:S02]  /*88f0*/  MOV R158, R145 ;  /* 0x00000091009e7202 */ /* 0x010fe40000000f00 */
[----:B---3--:R-:W-:Y:S01]  /*8900*/  MOV R159, R7 ;  /* 0x00000007009f7202 */ /* 0x008fe20000000f00 */
        /* <DEDUP_REMOVED lines=69> */
.L_x_37706:
        /* <DEDUP_REMOVED lines=56> */
[----:B------:R3:W5:Y:S01]  /*90e0*/  @P5 LD.E.128 R60, desc[UR6][R80.64+0x10] ;  /* 0x00001006503c5980 */ /* 0x000762000c101d00 */
[----:B------:R-:W-:-:S02]  /*90f0*/  MOV R173, R168 ;  /* 0x000000a800ad7202 */ /* 0x000fc40000000f00 */
[----:B----4-:R-:W-:Y:S02]  /*9100*/  MOV R174, R167 ;  /* 0x000000a700ae7202 */ /* 0x010fe40000000f00 */
        /* <DEDUP_REMOVED lines=17> */
[----:B------:R-:W2:Y:S04]  /*9220*/  LDL R154, [R1+0x26c] ;  /* 0x00026c00019a7983 */ /* 0x000ea80000100800 */
[----:B------:R-:W2:Y:S04]  /*9230*/  LDL R3, [R1+0xac] ;  /* 0x0000ac0001037983 */ /* 0x000ea80000100800 */
[----:B------:R-:W2:Y:S04]  /*9240*/  LDL R140, [R1+0xa8] ;  /* 0x0000a800018c7983 */ /* 0x000ea80000100800 */
[----:B----4-:R4:W-:Y:S04]  /*9250*/  @P5 STL.64 [R1+0x2a0], R172 ;  /* 0x0002a0ac01005387 */ /* 0x0109e80000100a00 */
[----:B------:R1:W-:Y:S01]  /*9260*/  @P5 STL.64 [R1+0x2a8], R174 ;  /* 0x0002a8ae01005387 */ /* 0x0003e20000100a00 */
[----:B----4-:R-:W-:-:S02]  /*9270*/  MOV R172, R169 ;  /* 0x000000a900ac7202 */ /* 0x010fc40000000f00 */
[----:B------:R-:W-:Y:S02]  /*9280*/  MOV R173, R168 ;  /* 0x000000a800ad7202 */ /* 0x000fe40000000f00 */
[----:B-1----:R-:W-:Y:S02]  /*9290*/  MOV R174, R167 ;  /* 0x000000a700ae7202 */ /* 0x002fe40000000f00 */
[----:B------:R-:W-:-:S06]  /*92a0*/  MOV R175, R166 ;  /* 0x000000a600af7202 */ /* 0x000fcc0000000f00 */
[----:B------:R-:W4:Y:S01]  /*92b0*/  @P5 LDG.E.128 R172, desc[UR6][R82.64] ;  /* 0x0000000652ac5981 */ /* 0x000f22000c1e1d00 */
        /* <DEDUP_REMOVED lines=10> */
[----:B------:R-:W4:Y:S01]  /*9360*/  LDL R157, [R1+0x250] ;  /* 0x00025000019d7983 */ /* 0x000f220000100800 */
[----:B---3--:R-:W-:Y:S02]  /*9370*/  MOV R159, R155 ;  /* 0x0000009b009f7202 */ /* 0x008fe40000000f00 */
[----:B--2---:R-:W-:Y:S01]  /*9380*/  MOV R158, R154 ;  /* 0x0000009a009e7202 */ /* 0x004fe20000000f00 */
[----:B------:R-:W2:Y:S04]  /*9390*/  LDL R156, [R1+0x254] ;  /* 0x00025400019c7983 */ /* 0x000ea80000100800 */
[----:B------:R-:W3:Y:S04]  /*93a0*/  LDL R155, [R1+0x258] ;  /* 0x00025800019b7983 */ /* 0x000ee80000100800 */
[----:B------:R-:W3:Y:S04]  /*93b0*/  LDL R154, [R1+0x25c] ;  /* 0x00025c00019a7983 */ /* 0x000ee80000100800 */
[----:B----4-:R1:W-:Y:S04]  /*93c0*/  @P5 STL.64 [R1+0x290], R172 ;  /* 0x000290ac01005387 */ /* 0x0103e80000100a00 */
[----:B------:R4:W-:Y:S01]  /*93d0*/  @P5 STL.64 [R1+0x298], R174 ;  /* 0x000298ae01005387 */ /* 0x0009e20000100a00 */
[----:B-1----:R-:W-:-:S02]  /*93e0*/  MOV R172, R169 ;  /* 0x000000a900ac7202 */ /* 0x002fc40000000f00 */
        /* <DEDUP_REMOVED lines=13> */
[----:B--2---:R-:W-:Y:S02]  /*94c0*/  MOV R160, R156 ;  /* 0x0000009c00a07202 */ /* 0x004fe40000000f00 */
[----:B---3--:R-:W-:Y:S01]  /*94d0*/  MOV R159, R155 ;  /* 0x0000009b009f7202 */ /* 0x008fe20000000f00 */
[----:B------:R-:W-:Y:S01]  /*94e0*/  IMAD.MOV.U32 R155, RZ, RZ, R151 ;  /* 0x000000ffff9b7224 */ /* 0x000fe200078e0097 */
[----:B------:R-:W-:Y:S01]  /*94f0*/  MOV R158, R154 ;  /* 0x0000009a009e7202 */ /* 0x000fe20000000f00 */
[----:B------:R-:W2:Y:S01]  /*9500*/  LDL R151, [R1+0x238] ;  /* 0x0002380001977983 */ /* 0x000ea20000100800 */
[----:B------:R-:W-:-:S02]  /*9510*/  MOV R157, R153 ;  /* 0x00000099009d7202 */ /* 0x000fc40000000f00 */
[----:B------:R-:W-:Y:S01]  /*9520*/  MOV R156, R152 ;  /* 0x00000098009c7202 */ /* 0x000fe20000000f00 */
[----:B------:R-:W3:Y:S01]  /*9530*/  LDL R153, [R1+0x230] ;  /* 0x0002300001997983 */ /* 0x000ee20000100800 */
[----:B------:R-:W-:-:S03]  /*9540*/  MOV R154, R150 ;  /* 0x00000096009a7202 */ /* 0x000fc60000000f00 */
        /* <DEDUP_REMOVED lines=15> */
[----:B------:R-:W5:Y:S01]  /*9640*/  @P1 LD.E.128 R52, desc[UR6][R86.64+0x10] ;  /* 0x0000100656341980 */ /* 0x000f62000c101d00 */
[----:B------:R-:W-:-:S02]  /*9650*/  MOV R173, R168 ;  /* 0x000000a800ad7202 */ /* 0x000fc40000000f00 */
[----:B-1----:R-:W-:Y:S02]  /*9660*/  MOV R174, R167 ;  /* 0x000000a700ae7202 */ /* 0x002fe40000000f00 */
[----:B------:R-:W-:Y:S01]  /*9670*/  MOV R175, R166 ;  /* 0x000000a600af7202 */ /* 0x000fe20000000f00 */
[----:B------:R-:W-:Y:S01]  /*9680*/  @P2 IMAD.WIDE.U32 R80, R2, 0x20, R6 ;  /* 0x0000002002502825 */ /* 0x000fe200078e0006 */
[----:B------:R-:W-:Y:S01]  /*9690*/  MOV R169, R165 ;  /* 0x000000a500a97202 */ /* 0x000fe20000000f00 */
[----:B------:R-:W0:Y:S03]  /*96a0*/  LDC.64 R6, c[0x0][0x3d0] ;  /* 0x0000f400ff067b82 */ /* 0x000e260000000a00 */
[----:B------:R-:W4:Y:S01]  /*96b0*/  @P1 LDG.E.128 R172, desc[UR6][R84.64] ;  /* 0x0000000654ac1981 */ /* 0x000f22000c1e1d00 */
[----:B------:R-:W-:Y:S02]  /*96c0*/  MOV R168, R164 ;  /* 0x000000a400a87202 */ /* 0x000fe40000000f00 */
[----:B------:R-:W-:-:S02]  /*96d0*/  MOV R167, R163 ;  /* 0x000000a300a77202 */ /* 0x000fc40000000f00 */
[----:B------:R-:W-:Y:S01]  /*96e0*/  MOV R166, R162 ;  /* 0x000000a200a67202 */ /* 0x000fe20000000f00 */
[C---:B------:R-:W-:Y:S01]  /*96f0*/  @P2 IMAD.WIDE.U32 R82, R2.reuse, 0x20, R74 ;  /* 0x0000002002522825 */ /* 0x040fe200078e004a */
[----:B------:R-:W-:Y:S01]  /*9700*/  MOV R165, R161 ;  /* 0x000000a100a57202 */ /* 0x000fe20000000f00 */
[----:B------:R-:W1:Y:S01]  /*9710*/  @P0 LDC.64 R68, c[0x0][0x438] ;  /* 0x00010e00ff440b82 */ /* 0x000e620000000a00 */
[----:B------:R-:W-:Y:S01]  /*9720*/  MOV R164, R160 ;  /* 0x000000a000a47202 */ /* 0x000fe20000000f00 */
[----:B------:R-:W-:Y:S01]  /*9730*/  IMAD.MOV.U32 R160, RZ, RZ, R156 ;  /* 0x000000ffffa07224 */ /* 0x000fe200078e009c */
[----:B------:R-:W-:Y:S02]  /*9740*/  MOV R163, R159 ;  /* 0x0000009f00a37202 */ /* 0x000fe40000000f00 */
[----:B------:R-:W-:Y:S02]  /*9750*/  MOV R162, R158 ;  /* 0x0000009e00a27202 */ /* 0x000fe40000000f00 */
[----:B------:R-:W-:Y:S01]  /*9760*/  MOV R161, R157 ;  /* 0x0000009d00a17202 */ /* 0x000fe20000000f00 */
[----:B------:R-:W-:Y:S01]  /*9770*/  @P2 IMAD.WIDE.U32 R78, R2, 0x20, R78 ;  /* 0x00000020024e2825 */ /* 0x000fe200078e004e */
[----:B------:R-:W-:Y:S01]  /*9780*/  MOV R159, R155 ;  /* 0x0000009b009f7202 */ /* 0x000fe20000000f00 */
[----:B------:R-:W1:Y:S01]  /*9790*/  LDC.64 R74, c[0x0][0x3d0] ;  /* 0x0000f400ff4a7b82 */ /* 0x000e620000000a00 */
[----:B------:R-:W-:-:S02]  /*97a0*/  MOV R158, R154 ;  /* 0x0000009a009e7202 */ /* 0x000fc40000000f00 */
[----:B---3--:R-:W-:Y:S01]  /*97b0*/  MOV R157, R153 ;  /* 0x00000099009d7202 */ /* 0x008fe20000000f00 */
[----:B------:R-:W5:Y:S01]  /*97c0*/  @P2 LD.E.128 R48, desc[UR6][R78.64] ;  /* 0x000000064e302980 */ /* 0x000f62000c101d00 */
[----:B--2---:R-:W-:Y:S02]  /*97d0*/  MOV R156, R152 ;  /* 0x00000098009c7202 */ /* 0x004fe40000000f00 */
[----:B------:R-:W-:Y:S01]  /*97e0*/  MOV R155, R151 ;  /* 0x00000097009b7202 */ /* 0x000fe20000000f00 */
[----:B------:R-:W2:Y:S01]  /*97f0*/  LDL R153, [R1+0x220] ;  /* 0x0002200001997983 */ /* 0x000ea20000100800 */
[----:B------:R-:W-:-:S03]  /*9800*/  MOV R154, R150 ;  /* 0x00000096009a7202 */ /* 0x000fc60000000f00 */
[----:B------:R-:W3:Y:S04]  /*9810*/  LDL R152, [R1+0x224] ;  /* 0x0002240001987983 */ /* 0x000ee80000100800 */
[----:B------:R-:W3:Y:S04]  /*9820*/  LDL R151, [R1+0x228] ;  /* 0x0002280001977983 */ /* 0x000ee80000100800 */
[----:B------:R-:W3:Y:S01]  /*9830*/  LDL R150, [R1+0x22c] ;  /* 0x00022c0001967983 */ /* 0x000ee20000100800 */
[----:B------:R-:W-:-:S03]  /*9840*/  @P2 IADD3 R2, PT, PT, R2, 0x20, RZ ;  /* 0x0000002002022810 */ /* 0x000fc60007ffe0ff */
[----:B------:R0:W5:Y:S04]  /*9850*/  @P2 LD.E.128 R44, desc[UR6][R78.64+0x10] ;  /* 0x000010064e2c2980 */ /* 0x000168000c101d00 */
[----:B----4-:R4:W-:Y:S04]  /*9860*/  @P1 STL.64 [R1+0x270], R172 ;  /* 0x000270ac01001387 */ /* 0x0109e80000100a00 */
[----:B------:R0:W-:Y:S01]  /*9870*/  @P1 STL.64 [R1+0x278], R174 ;  /* 0x000278ae01001387 */ /* 0x0001e20000100a00 */
[----:B----4-:R-:W-:Y:S02]  /*9880*/  MOV R172, R169 ;  /* 0x000000a900ac7202 */ /* 0x010fe40000000f00 */
[----:B------:R-:W-:-:S02]  /*9890*/  MOV R173, R168 ;  /* 0x000000a800ad7202 */ /* 0x000fc40000000f00 */
        /* <DEDUP_REMOVED lines=15> */
[----:B--2---:R-:W-:-:S02]  /*9990*/  MOV R157, R153 ;  /* 0x00000099009d7202 */ /* 0x004fc40000000f00 */
[----:B---3--:R-:W-:Y:S02]  /*99a0*/  MOV R156, R152 ;  /* 0x00000098009c7202 */ /* 0x008fe40000000f00 */
[----:B------:R-:W-:Y:S02]  /*99b0*/  MOV R155, R151 ;  /* 0x00000097009b7202 */ /* 0x000fe40000000f00 */
[----:B------:R-:W-:Y:S01]  /*99c0*/  MOV R154, R150 ;  /* 0x00000096009a7202 */ /* 0x000fe20000000f00 */
[----:B------:R-:W-:Y:S01]  /*99d0*/  IMAD.MOV.U32 R150, RZ, RZ, R147 ;  /* 0x000000ffff967224 */ /* 0x000fe200078e0093 */
[----:B------:R-:W-:Y:S02]  /*99e0*/  MOV R152, R149 ;  /* 0x0000009500987202 */ /* 0x000fe40000000f00 */
[----:B------:R-:W-:Y:S02]  /*99f0*/  MOV R151, R148 ;  /* 0x0000009400977202 */ /* 0x000fe40000000f00 */
[----:B------:R-:W-:-:S02]  /*9a00*/  MOV R153, R146 ;  /* 0x0000009200997202 */ /* 0x000fc40000000f00 */
[----:B------:R-:W-:Y:S02]  /*9a10*/  MOV R149, R145 ;  /* 0x0000009100957202 */ /* 0x000fe40000000f00 */
[----:B------:R-:W-:Y:S01]  /*9a20*/  MOV R148, R143 ;  /* 0x0000008f00947202 */ /* 0x000fe20000000f00 */
        /* <DEDUP_REMOVED lines=31> */
[----:B------:R-:W2:Y:S01]  /*9c20*/  LDL R145, [R1+0x200] ;  /* 0x0002000001917983 */ /* 0x000ea20000100800 */
[----:B------:R-:W-:-:S02]  /*9c30*/  MOV R147, R142 ;  /* 0x0000008e00937202 */ /* 0x000fc40000000f00 */
        /* <DEDUP_REMOVED lines=8> */
[----:B----4-:R-:W-:Y:S02]  /*9cc0*/  MOV R174, R167 ;  /* 0x000000a700ae7202 */ /* 0x010fe40000000f00 */
[----:B------:R-:W-:-:S06]  /*9cd0*/  MOV R175, R166 ;  /* 0x000000a600af7202 */ /* 0x000fcc0000000f00 */
        /* <DEDUP_REMOVED lines=13> */
[----:B--2---:R-:W-:-:S02]  /*9db0*/  MOV R149, R145 ;  /* 0x0000009100957202 */ /* 0x004fc40000000f00 */
[----:B---3--:R-:W-:Y:S02]  /*9dc0*/  MOV R148, R143 ;  /* 0x0000008f00947202 */ /* 0x008fe40000000f00 */
        /* <DEDUP_REMOVED lines=29> */
[----:B--2---:R-:W-:Y:S02]  /*9fa0*/  MOV R146, R142 ;  /* 0x0000008e00927202 */ /* 0x004fe40000000f00 */
[----:B---3--:R-:W-:Y:S01]  /*9fb0*/  MOV R149, R141 ;  /* 0x0000008d00957202 */ /* 0x008fe20000000f00 */
        /* <DEDUP_REMOVED lines=22> */
[----:B--2---:R-:W-:Y:S01]  /*a120*/  IMAD.MOV.U32 R145, RZ, RZ, R140 ;  /* 0x000000ffff917224 */ /* 0x004fe200078e008c */
[----:B------:R-:W-:Y:S01]  /*a130*/  MOV R160, R143 ;  /* 0x0000008f00a07202 */ /* 0x000fe20000000f00 */
[----:B------:R-:W2:Y:S01]  /*a140*/  LDL R140, [R1+0x140] ;  /* 0x00014000018c7983 */ /* 0x000ea20000100800 */
[----:B------:R-:W-:Y:S02]  /*a150*/  MOV R159, R142 ;  /* 0x0000008e009f7202 */ /* 0x000fe40000000f00 */
[----:B---3--:R-:W-:Y:S01]  /*a160*/  MOV R158, R141 ;  /* 0x0000008d009e7202 */ /* 0x008fe20000000f00 */
[----:B------:R-:W3:Y:S01]  /*a170*/  LDL R142, [R1+0x1e8] ;  /* 0x0001e800018e7983 */ /* 0x000ee20000100800 */
[----:B------:R-:W-:-:S03]  /*a180*/  MOV R143, R3 ;  /* 0x00000003008f7202 */ /* 0x000fc60000000f00 */
[----:B------:R-:W2:Y:S04]  /*a190*/  LDL R141, [R1+0x1ec] ;  /* 0x0001ec00018d7983 */ /* 0x000ea80000100800 */
[----:B------:R-:W2:Y:S04]  /*a1a0*/  LDL R3, [R1+0x144] ;  /* 0x0001440001037983 */ /* 0x000ea80000100800 */
        /* <DEDUP_REMOVED lines=44> */
[----:B------:R-:W3:Y:S01]  /*a470*/  LDL R153, [R1+0x1b0] ;  /* 0x0001b00001997983 */ /* 0x000ee20000100800 */
[----:B------:R-:W-:Y:S02]  /*a480*/  MOV R155, R151 ;  /* 0x00000097009b7202 */ /* 0x000fe40000000f00 */
[----:B------:R-:W-:Y:S01]  /*a490*/  MOV R154, R150 ;  /* 0x00000096009a7202 */ /* 0x000fe20000000f00 */
[----:B------:R-:W2:Y:S04]  /*a4a0*/  LDL R152, [R1+0x1b4] ;  /* 0x0001b40001987983 */ /* 0x000ea80000100800 */
[----:B------:R-:W2:Y:S04]  /*a4b0*/  LDL R151, [R1+0x1b8] ;  /* 0x0001b80001977983 */ /* 0x000ea80000100800 */
[----:B------:R-:W2:Y:S01]  /*a4c0*/  LDL R150, [R1+0x1bc] ;  /* 0x0001bc0001967983 */ /* 0x000ea20000100800 */
[----:B------:R-:W-:-:S03]  /*a4d0*/  @P3 IMAD.WIDE.U32 R76, R2, 0x20, R76 ;  /* 0x00000020024c3825 */ /* 0x000fc600078e004c */
[----:B----4-:R0:W-:Y:S04]  /*a4e0*/  @P2 STL.64 [R1+0x200], R172 ;  /* 0x000200ac01002387 */ /* 0x0101e80000100a00 */
[----:B------:R4:W-:Y:S01]  /*a4f0*/  @P2 STL.64 [R1+0x208], R174 ;  /* 0x000208ae01002387 */ /* 0x0009e20000100a00 */
[----:B0-----:R-:W-:Y:S02]  /*a500*/  MOV R172, R169 ;  /* 0x000000a900ac7202 */ /* 0x001fe40000000f00 */
[----:B------:R-:W-:Y:S02]  /*a510*/  MOV R173, R168 ;  /* 0x000000a800ad7202 */ /* 0x000fe40000000f00 */
        /* <DEDUP_REMOVED lines=45> */
[----:B------:R-:W-:Y:S02]  /*a7f0*/  MOV R154, R150 ;  /* 0x00000096009a7202 */ /* 0x000fe40000000f00 */
[----:B------:R-:W-:Y:S02]  /*a800*/  MOV R153, R149 ;  /* 0x0000009500997202 */ /* 0x000fe40000000f00 */
[----:B------:R-:W-:Y:S01]  /*a810*/  MOV R152, R148 ;  /* 0x0000009400987202 */ /* 0x000fe20000000f00 */
[----:B------:R-:W2:Y:S01]  /*a820*/  LDL R149, [R1+0x94] ;  /* 0x0000940001957983 */ /* 0x000ea20000100800 */
[----:B------:R-:W-:-:S02]  /*a830*/  MOV R151, R147 ;  /* 0x0000009300977202 */ /* 0x000fc40000000f00 */
[----:B------:R-:W-:Y:S01]  /*a840*/  MOV R150, R146 ;  /* 0x0000009200967202 */ /* 0x000fe20000000f00 */
[----:B------:R-:W3:Y:S04]  /*a850*/  LDL R148, [R1+0x98] ;  /* 0x0000980001947983 */ /* 0x000ee80000100800 */
[----:B------:R-:W2:Y:S04]  /*a860*/  LDL R147, [R1+0x9c] ;  /* 0x00009c0001937983 */ /* 0x000ea80000100800 */
[----:B------:R-:W2:Y:S01]  /*a870*/  LDL R146, [R1+0x90] ;  /* 0x0000900001927983 */ /* 0x000ea20000100800 */
        /* <DEDUP_REMOVED lines=9> */
[----:B0-----:R-:W-:-:S03]  /*a910*/  MOV R172, R169 ;  /* 0x000000a900ac7202 */ /* 0x001fc60000000f00 */
[----:B------:R0:W5:Y:S01]  /*a920*/  @P3 LD.E.128 R36, desc[UR6][R80.64+0x10] ;  /* 0x0000100650243980 */ /* 0x000162000c101d00 */
[----:B------:R-:W-:Y:S01]  /*a930*/  MOV R173, R168 ;  /* 0x000000a800ad7202 */ /* 0x000fe20000000f00 */
[----:B------:R-:W4:Y:S01]  /*a940*/  @P1 LDC.64 R72, c[0x0][0x438] ;  /* 0x00010e00ff481b82 */ /* 0x000f220000000a00 */
[----:B-1----:R-:W-:Y:S02]  /*a950*/  MOV R174, R167 ;  /* 0x000000a700ae7202 */ /* 0x002fe40000000f00 */
[----:B------:R-:W-:Y:S02]  /*a960*/  MOV R175, R166 ;  /* 0x000000a600af7202 */ /* 0x000fe40000000f00 */
[----:B------:R-:W-:Y:S01]  /*a970*/  MOV R169, R165 ;  /* 0x000000a500a97202 */ /* 0x000fe20000000f00 */
[----:B------:R-:W-:Y:S02]  /*a980*/  @P0 IMAD.WIDE.U32 R78, R2, 0x20, R6 ;  /* 0x00000020024e0825 */ /* 0x000fe400078e0006 */
[----:B0-----:R-:W0:Y:S01]  /*a990*/  LDC.64 R80, c[0x0][0x3d8] ;  /* 0x0000f600ff507b82 */ /* 0x001e220000000a00 */
[----:B------:R-:W4:Y:S01]  /*a9a0*/  @P3 LDG.E.128 R172, desc[UR6][R84.64] ;  /* 0x0000000654ac3981 */ /* 0x000f22000c1e1d00 */
[----:B------:R-:W-:Y:S01]  /*a9b0*/  MOV R166, R162 ;  /* 0x000000a200a67202 */ /* 0x000fe20000000f00 */
[----:B------:R-:W-:Y:S01]  /*a9c0*/  IMAD.MOV.U32 R167, RZ, RZ, R163 ;  /* 0x000000ffffa77224 */ /* 0x000fe200078e00a3 */
[----:B------:R-:W-:-:S02]  /*a9d0*/  MOV R162, R158 ;  /* 0x0000009e00a27202 */ /* 0x000fc40000000f00 */
[----:B------:R-:W-:Y:S02]  /*a9e0*/  MOV R158, R154 ;  /* 0x0000009a009e7202 */ /* 0x000fe40000000f00 */
[----:B------:R-:W-:Y:S01]  /*a9f0*/  MOV R163, R159 ;  /* 0x0000009f00a37202 */ /* 0x000fe20000000f00 */
[----:B------:R-:W-:Y:S01]  /*aa00*/  @P0 IMAD.WIDE.U32 R86, R2, 0x20, R70 ;  /* 0x0000002002560825 */ /* 0x000fe200078e0046 */
[----:B------:R-:W-:Y:S01]  /*aa10*/  MOV R154, R152 ;  /* 0x00000098009a7202 */ /* 0x000fe20000000f00 */
[----:B------:R-:W1:Y:S01]  /*aa20*/  LDC.64 R6, c[0x0][0x3d8] ;  /* 0x0000f600ff067b82 */ /* 0x000e620000000a00 */
[----:B------:R-:W-:Y:S02]  /*aa30*/  MOV R168, R164 ;  /* 0x000000a400a87202 */ /* 0x000fe40000000f00 */
[----:B------:R-:W-:Y:S02]  /*aa40*/  MOV R159, R155 ;  /* 0x0000009b009f7202 */ /* 0x000fe40000000f00 */
[----:B------:R-:W-:-:S02]  /*aa50*/  MOV R152, R150 ;  /* 0x0000009600987202 */ /* 0x000fc40000000f00 */
[----:B------:R-:W-:Y:S01]  /*aa60*/  MOV R165, R161 ;  /* 0x000000a100a57202 */ /* 0x000fe20000000f00 */
[C---:B------:R-:W-:Y:S01]  /*aa70*/  @P0 IMAD.WIDE.U32 R82, R2.reuse, 0x20, R68 ;  /* 0x0000002002520825 */ /* 0x040fe200078e0044 */
[----:B------:R-:W-:Y:S01]  /*aa80*/  MOV R164, R160 ;  /* 0x000000a000a47202 */ /* 0x000fe20000000f00 */
[----:B------:R-:W0:Y:S01]  /*aa90*/  LDC.64 R68, c[0x0][0x3d8] ;  /* 0x0000f600ff447b82 */ /* 0x000e220000000a00 */
[----:B------:R-:W-:Y:S02]  /*aaa0*/  MOV R155, R151 ;  /* 0x00000097009b7202 */ /* 0x000fe40000000f00 */
[----:B---3--:R-:W-:Y:S01]  /*aab0*/  MOV R150, R148 ;  /* 0x0000009400967202 */ /* 0x008fe20000000f00 */
[----:B--2---:R-:W-:Y:S01]  /*aac0*/  IMAD.MOV.U32 R148, RZ, RZ, R146 ;  /* 0x000000ffff947224 */ /* 0x004fe200078e0092 */
[----:B------:R-:W-:Y:S01]  /*aad0*/  MOV R161, R157 ;  /* 0x0000009d00a17202 */ /* 0x000fe20000000f00 */
[----:B------:R-:W2:Y:S01]  /*aae0*/  LDL R146, [R1+0x19c] ;  /* 0x00019c0001927983 */ /* 0x000ea20000100800 */
[----:B------:R-:W-:Y:S01]  /*aaf0*/  MOV R160, R156 ;  /* 0x0000009c00a07202 */ /* 0x000fe20000000f00 */
[----:B------:R-:W3:Y:S01]  /*ab00*/  @P2 LDC.64 R70, c[0x0][0x438] ;  /* 0x00010e00ff462b82 */ /* 0x000ee20000000a00 */
[----:B------:R-:W-:Y:S01]  /*ab10*/  MOV R151, R147 ;  /* 0x0000009300977202 */ /* 0x000fe20000000f00 */
[----:B------:R-:W3:Y:S04]  /*ab20*/  LDL R157, [R1+0x190] ;  /* 0x00019000019d7983 */ /* 0x000ee80000100800 */
[----:B------:R-:W2:Y:S04]  /*ab30*/  LDL R156, [R1+0x194] ;  /* 0x00019400019c7983 */ /* 0x000ea80000100800 */
[----:B------:R-:W3:Y:S01]  /*ab40*/  LDL R147, [R1+0x198] ;  /* 0x0001980001937983 */ /* 0x000ee20000100800 */
[----:B------:R-:W-:-:S03]  /*ab50*/  @P0 IADD3 R2, PT, PT, R2, 0x20, RZ ;  /* 0x0000002002020810 */ /* 0x000fc60007ffe0ff */
        /* <DEDUP_REMOVED lines=15> */
[----:B------:R-:W-:Y:S01]  /*ac50*/  MOV R163, R159 ;  /* 0x0000009f00a37202 */ /* 0x000fe20000000f00 */
[----:B---3--:R-:W-:Y:S01]  /*ac60*/  IMAD.MOV.U32 R159, RZ, RZ, R147 ;  /* 0x000000ffff9f7224 */ /* 0x008fe200078e0093 */
[----:B------:R-:W-:Y:S02]  /*ac70*/  MOV R162, R158 ;  /* 0x0000009e00a27202 */ /* 0x000fe40000000f00 */
[----:B------:R-:W-:Y:S02]  /*ac80*/  MOV R161, R157 ;  /* 0x0000009d00a17202 */ /* 0x000fe40000000f00 */
[----:B--2---:R-:W-:Y:S02]  /*ac90*/  MOV R160, R156 ;  /* 0x0000009c00a07202 */ /* 0x004fe40000000f00 */
        /* <DEDUP_REMOVED lines=12> */
[----:B-1----:R-:W-:-:S02]  /*ad60*/  MOV R172, R169 ;  /* 0x000000a900ac7202 */ /* 0x002fc40000000f00 */
        /* <DEDUP_REMOVED lines=17> */
[----:B---3--:R-:W-:Y:S01]  /*ae80*/  MOV R147, R142 ;  /* 0x0000008e00937202 */ /* 0x008fe20000000f00 */
        /* <DEDUP_REMOVED lines=12> */
[----:B------:R1:W4:Y:S01]  /*af50*/  @P0 LDG.E.128 R172, desc[UR6][R78.64+0x10] ;  /* 0x000010064eac0981 */ /* 0x000322000c1e1d00 */
[----:B------:R-:W-:Y:S02]  /*af60*/  MOV R169, R165 ;  /* 0x000000a500a97202 */ /* 0x000fe40000000f00 */
        /* <DEDUP_REMOVED lines=11> */
[----:B------:R-:W1:Y:S01]  /*b020*/  LDC.64 R74, c[0x0][0x3d8] ;  /* 0x0000f600ff4a7b82 */ /* 0x000e620000000a00 */
[----:B--2---:R-:W-:Y:S02]  /*b030*/  MOV R159, R143 ;  /* 0x0000008f009f7202 */ /* 0x004fe40000000f00 */
[----:B---3--:R-:W-:Y:S01]  /*b040*/  MOV R158, R142 ;  /* 0x0000008e009e7202 */ /* 0x008fe20000000f00 */
[----:B------:R-:W2:Y:S01]  /*b050*/  LDL R143, [R1+0x160] ;  /* 0x00016000018f7983 */ /* 0x000ea20000100800 */
[----:B------:R-:W-:-:S02]  /*b060*/  MOV R157, R141 ;  /* 0x0000008d009d7202 */ /* 0x000fc40000000f00 */
[----:B------:R-:W-:Y:S01]  /*b070*/  MOV R156, R140 ;  /* 0x0000008c009c7202 */ /* 0x000fe20000000f00 */
[----:B------:R-:W3:Y:S04]  /*b080*/  LDL R142, [R1+0x164] ;  /* 0x00016400018e7983 */ /* 0x000ee80000100800 */
[----:B------:R-:W3:Y:S04]  /*b090*/  LDL R141, [R1+0x168] ;  /* 0x00016800018d7983 */ /* 0x000ee80000100800 */
[----:B------:R-:W2:Y:S04]  /*b0a0*/  LDL R140, [R1+0x16c] ;  /* 0x00016c00018c7983 */ /* 0x000ea80000100800 */
[----:B----4-:R4:W-:Y:S04]  /*b0b0*/  @P0 STL.64 [R1+0x1a0], R172 ;  /* 0x0001a0ac01000387 */ /* 0x0109e80000100a00 */
[----:B------:R0:W-:Y:S01]  /*b0c0*/  @P0 STL.64 [R1+0x1a8], R174 ;  /* 0x0001a8ae01000387 */ /* 0x0001e20000100a00 */
[----:B----4-:R-:W-:Y:S01]  /*b0d0*/  IMAD.MOV.U32 R172, RZ, RZ, R169 ;  /* 0x000000ffffac7224 */ /* 0x010fe200078e00a9 */
[----:B------:R-:W-:-:S02]  /*b0e0*/  MOV R173, R168 ;  /* 0x000000a800ad7202 */ /* 0x000fc40000000f00 */
[----:B0-----:R-:W-:Y:S02]  /*b0f0*/  MOV R174, R167 ;  /* 0x000000a700ae7202 */ /* 0x001fe40000000f00 */
        /* <DEDUP_REMOVED lines=15> */
[----:B------:R-:W2:Y:S04]  /*b1f0*/  LDL R142, [R1+0x88] ;  /* 0x00008800018e7983 */ /* 0x000ea80000100800 */
[----:B------:R-:W2:Y:S04]  /*b200*/  LDL R141, [R1+0x84] ;  /* 0x00008400018d7983 */ /* 0x000ea80000100800 */
[----:B------:R-:W2:Y:S04]  /*b210*/  LDL R143, [R1+0x8c] ;  /* 0x00008c00018f7983 */ /* 0x000ea80000100800 */
[----:B----4-:R0:W-:Y:S04]  /*b220*/  @P0 STL.64 [R1+0x190], R172 ;  /* 0x000190ac01000387 */ /* 0x0101e80000100a00 */
[----:B------:R3:W-:Y:S01]  /*b230*/  @P0 STL.64 [R1+0x198], R174 ;  /* 0x000198ae01000387 */ /* 0x0007e20000100a00 */
[----:B0-----:R-:W-:-:S02]  /*b240*/  MOV R172, R169 ;  /* 0x000000a900ac7202 */ /* 0x001fc40000000f00 */
[----:B------:R-:W-:Y:S02]  /*b250*/  MOV R173, R168 ;  /* 0x000000a800ad7202 */ /* 0x000fe40000000f00 */
[----:B---3--:R-:W-:Y:S02]  /*b260*/  MOV R174, R167 ;  /* 0x000000a700ae7202 */ /* 0x008fe40000000f00 */
        /* <DEDUP_REMOVED lines=11> */
[----:B------:R-:W4:Y:S04]  /*b320*/  LDL R157, [R1+0xb4] ;  /* 0x0000b400019d7983 */ /* 0x000f280000100800 */
[----:B------:R-:W4:Y:S04]  /*b330*/  LDL R156, [R1+0xb0] ;  /* 0x0000b000019c7983 */ /* 0x000f280000100800 */
[----:B------:R-:W4:Y:S04]  /*b340*/  LDL R158, [R1+0xb8] ;  /* 0x0000b800019e7983 */ /* 0x000f280000100800 */
[----:B---3--:R0:W-:Y:S04]  /*b350*/  @P0 STL.64 [R1+0x180], R172 ;  /* 0x000180ac01000387 */ /* 0x0081e80000100a00 */
[----:B------:R3:W-:Y:S01]  /*b360*/  @P0 STL.64 [R1+0x188], R174 ;  /* 0x000188ae01000387 */ /* 0x0007e20000100a00 */
[----:B0-----:R-:W-:Y:S01]  /*b370*/  MOV R172, R169 ;  /* 0x000000a900ac7202 */ /* 0x001fe20000000f00 */
[----:B------:R-:W-:Y:S01]  /*b380*/  IMAD.MOV.U32 R173, RZ, RZ, R168 ;  /* 0x000000ffffad7224 */ /* 0x000fe200078e00a8 */
[----:B---3--:R-:W-:-:S02]  /*b390*/  MOV R174, R167 ;  /* 0x000000a700ae7202 */ /* 0x008fc40000000f00 */
[----:B------:R-:W-:-:S06]  /*b3a0*/  MOV R175, R166 ;  /* 0x000000a600af7202 */ /* 0x000fcc0000000f00 */
[----:B------:R-:W3:Y:S01]  /*b3b0*/  @P1 LDG.E.128 R172, desc[UR6][R84.64] ;  /* 0x0000000654ac1981 */ /* 0x000ee2000c1e1d00 */
        /* <DEDUP_REMOVED lines=9> */
[----:B------:R3:W-:Y:S04]  /*b450*/  @P1 STL.64 [R1+0x178], R174 ;  /* 0x000178ae01001387 */ /* 0x0007e80000100a00 */
[----:B------:R-:W4:Y:S01]  /*b460*/  LDL R198, [R1+0x158] ;  /* 0x0001580001c67983 */ /* 0x000f220000100800 */
[----:B0-----:R-:W-:-:S02]  /*b470*/  MOV R172, R169 ;  /* 0x000000a900ac7202 */ /* 0x001fc40000000f00 */
[----:B------:R-:W-:Y:S02]  /*b480*/  MOV R173, R168 ;  /* 0x000000a800ad7202 */ /* 0x000fe40000000f00 */
[----:B---3--:R-:W-:Y:S02]  /*b490*/  MOV R174, R167 ;  /* 0x000000a700ae7202 */ /* 0x008fe40000000f00 */
[----:B------:R-:W-:-:S06]  /*b4a0*/  MOV R175, R166 ;  /* 0x000000a600af7202 */ /* 0x000fcc0000000f00 */
[----:B------:R-:W3:Y:S01]  /*b4b0*/  @P1 LDG.E.128 R172, desc[UR6][R84.64+0x10] ;  /* 0x0000100654ac1981 */ /* 0x000ee2000c1e1d00 */
[----:B--2---:R-:W-:Y:S01]  /*b4c0*/  MOV R168, R165 ;  /* 0x000000a500a87202 */ /* 0x004fe20000000f00 */
[----:B------:R-:W-:Y:S01]  /*b4d0*/  IMAD.MOV.U32 R165, RZ, RZ, R161 ;  /* 0x000000ffffa57224 */ /* 0x000fe200078e00a1 */
[----:B----4-:R-:W-:Y:S02]  /*b4e0*/  MOV R169, R164 ;  /* 0x000000a400a97202 */ /* 0x010fe40000000f00 */
[----:B------:R-:W-:Y:S02]  /*b4f0*/  MOV R167, R163 ;  /* 0x000000a300a77202 */ /* 0x000fe40000000f00 */
[----:B------:R-:W-:Y:S02]  /*b500*/  MOV R166, R162 ;  /* 0x000000a200a67202 */ /* 0x000fe40000000f00 */
[----:B------:R-:W-:Y:S02]  /*b510*/  MOV R164, R160 ;  /* 0x000000a000a47202 */ /* 0x000fe40000000f00 */
[----:B------:R-:W-:-:S02]  /*b520*/  MOV R163, R147 ;  /* 0x0000009300a37202 */ /* 0x000fc40000000f00 */
[----:B------:R-:W-:Y:S01]  /*b530*/  MOV R162, R146 ;  /* 0x0000009200a27202 */ /* 0x000fe20000000f00 */
[----:B------:R-:W2:Y:S01]  /*b540*/  LDL R147, [R1+0x148] ;  /* 0x0001480001937983 */ /* 0x000ea20000100800 */
[----:B------:R-:W-:Y:S02]  /*b550*/  MOV R161, R145 ;  /* 0x0000009100a17202 */ /* 0x000fe40000000f00 */
[----:B------:R-:W-:Y:S01]  /*b560*/  MOV R160, R3 ;  /* 0x0000000300a07202 */ /* 0x000fe20000000f00 */
[----:B------:R-:W4:Y:S04]  /*b570*/  LDL R146, [R1+0x14c] ;  /* 0x00014c0001927983 */ /* 0x000f280000100800 */
[----:B------:R-:W4:Y:S04]  /*b580*/  LDL R145, [R1+0x150] ;  /* 0x0001500001917983 */ /* 0x000f280000100800 */
        /* <DEDUP_REMOVED lines=9> */
[----:B---3--:R0:W-:Y:S04]  /*b620*/  @P1 STL.64 [R1+0x160], R172 ;  /* 0x000160ac01001387 */ /* 0x0081e80000100a00 */
[----:B------:R3:W-:Y:S04]  /*b630*/  @P1 STL.64 [R1+0x168], R174 ;  /* 0x000168ae01001387 */ /* 0x0007e80000100a00 */
        /* <DEDUP_REMOVED lines=13> */
[----:B0-----:R-:W4:Y:S04]  /*b710*/  LDL R172, [R1+0xf0] ;  /* 0x0000f00001ac7983 */ /* 0x001f280000100800 */
[----:B------:R-:W4:Y:S04]  /*b720*/  LDL R173, [R1+0xf4] ;  /* 0x0000f40001ad7983 */ /* 0x000f280000100800 */
[----:B---3--:R-:W3:Y:S04]  /*b730*/  LDL R174, [R1+0xf8] ;  /* 0x0000f80001ae7983 */ /* 0x008ee80000100800 */
        /* <DEDUP_REMOVED lines=9> */
[----:B------:R-:W-:Y:S01]  /*b7d0*/  ISETP.GE.U32.AND P3, PT, R0, 0x100, PT ;  /* 0x000001000000780c */ /* 0x000fe20003f66070 */
[----:B------:R-:W-:-:S02]  /*b7e0*/  @P1 IMAD.WIDE.U32 R88, R2, 0x20, R72 ;  /* 0x0000002002581825 */ /* 0x000fc400078e0048 */
[----:B------:R-:W0:Y:S01]  /*b7f0*/  LDC.64 R72, c[0x0][0x3d0] ;  /* 0x0000f400ff487b82 */ /* 0x000e220000000a00 */
[----:B--2---:R-:W-:Y:S01]  /*b800*/  MOV R194, R147 ;  /* 0x0000009300c27202 */ /* 0x004fe20000000f00 */
[----:B------:R-:W-:-:S08]  /*b810*/  @P1 IMAD.WIDE.U32 R82, R2, 0x20, R6 ;  /* 0x0000002002521825 */ /* 0x000fd000078e0006 */
[----:B------:R-:W2:Y:S01]  /*b820*/  @P3 LDC.64 R76, c[0x0][0x438] ;  /* 0x00010e00ff4c3b82 */ /* 0x000ea20000000a00 */
[----:B----4-:R-:W-:Y:S01]  /*b830*/  IMAD.MOV.U32 R195, RZ, RZ, R146 ;  /* 0x000000ffffc37224 */ /* 0x010fe200078e0092 */
[----:B------:R-:W-:Y:S01]  /*b840*/  @P1 IADD3 R2, PT, PT, R2, 0x20, RZ ;  /* 0x0000002002021810 */ /* 0x000fe20007ffe0ff */
[----:B------:R-:W5:Y:S01]  /*b850*/  @P1 LD.E.128 R24, desc[UR6][R88.64] ;  /* 0x0000000658181980 */ /* 0x000f62000c101d00 */
[----:B------:R-:W-:Y:S02]  /*b860*/  MOV R196, R145 ;  /* 0x0000009100c47202 */ /* 0x000fe40000000f00 */
[----:B------:R-:W-:Y:S01]  /*b870*/  MOV R197, R3 ;  /* 0x0000000300c57202 */ /* 0x000fe20000000f00 */
[----:B------:R-:W-:Y:S01]  /*b880*/  @P2 IMAD.WIDE.U32 R4, R2, 0x20, R4 ;  /* 0x0000002002042825 */ /* 0x000fe200078e0004 */
[----:B------:R-:W4:Y:S01]  /*b890*/  @P1 LDG.E.128 R192, desc[UR6][R82.64+0x10] ;  /* 0x0000100652c01981 */ /* 0x000f22000c1e1d00 */
[----:B------:R-:W-:Y:S02]  /*b8a0*/  ISETP.GE.U32.AND P0, PT, R0, 0x120, PT ;  /* 0x000001200000780c */ /* 0x000fe40003f06070 */
[C---:B------:R-:W-:Y:S01]  /*b8b0*/  @P2 IMAD.WIDE.U32 R70, R2.reuse, 0x20, R70 ;  /* 0x0000002002462825 */ /* 0x040fe200078e0046 */
[----:B------:R-:W5:Y:S03]  /*b8c0*/  @P1 LD.E.128 R20, desc[UR6][R88.64+0x10] ;  /* 0x0000100658141980 */ /* 0x000f66000c101d00 */
[C---:B------:R-:W-:Y:S01]  /*b8d0*/  @P2 IMAD.WIDE.U32 R68, R2.reuse, 0x20, R68 ;  /* 0x0000002002442825 */ /* 0x040fe200078e0044 */
[----:B------:R-:W-:Y:S01]  /*b8e0*/  @P2 IADD3 R2, PT, PT, R2, 0x20, RZ ;  /* 0x0000002002022810 */ /* 0x000fe20007ffe0ff */
[----:B------:R-:W5:Y:S04]  /*b8f0*/  @P2 LD.E.128 R16, desc[UR6][R70.64] ;  /* 0x0000000646102980 */ /* 0x000f68000c101d00 */
[C---:B-1----:R-:W-:Y:S01]  /*b900*/  @P3 IMAD.WIDE.U32 R78, R2.reuse, 0x20, R78 ;  /* 0x00000020024e3825 */ /* 0x042fe200078e004e */
[----:B------:R-:W4:Y:S01]  /*b910*/  @P2 LDG.E.128 R180, desc[UR6][R68.64] ;  /* 0x0000000644b42981 */ /* 0x000f22000c1e1d00 */
[----:B------:R-:W1:Y:S02]  /*b920*/  @P0 LDC.64 R6, c[0x0][0x438] ;  /* 0x00010e00ff060b82 */ /* 0x000e640000000a00 */
[C---:B--2---:R-:W-:Y:S01]  /*b930*/  @P3 IMAD.WIDE.U32 R76, R2.reuse, 0x20, R76 ;  /* 0x00000020024c3825 */ /* 0x044fe200078e004c */
[----:B------:R-:W2:Y:S03]  /*b940*/  @P3 LDG.E.128 R168, desc[UR6][R78.64+0x10] ;  /* 0x000010064ea83981 */ /* 0x000ea6000c1e1d00 */
[C---:B------:R-:W-:Y:S01]  /*b950*/  @P3 IMAD.WIDE.U32 R74, R2.reuse, 0x20, R74 ;  /* 0x00000020024a3825 */ /* 0x040fe200078e004a */
[----:B------:R-:W-:Y:S01]  /*b960*/  @P3 IADD3 R2, PT, PT, R2, 0x20, RZ ;  /* 0x0000002002023810 */ /* 0x000fe20007ffe0ff */
[----:B------:R4:W5:Y:S04]  /*b970*/  @P2 LD.E.128 R12, desc[UR6][R70.64+0x10] ;  /* 0x00001006460c2980 */ /* 0x000968000c101d00 */
[C---:B0-----:R-:W-:Y:S01]  /*b980*/  @P0 IMAD.WIDE.U32 R72, R2.reuse, 0x20, R72 ;  /* 0x0000002002480825 */ /* 0x041fe200078e0048 */
[----:B------:R-:W5:Y:S03]  /*b990*/  @P3 LD.E.128 R8, desc[UR6][R76.64] ;  /* 0x000000064c083980 */ /* 0x000f66000c101d00 */
[C---:B------:R-:W-:Y:S01]  /*b9a0*/  @P0 IMAD.WIDE.U32 R80, R2.reuse, 0x20, R80 ;  /* 0x0000002002500825 */ /* 0x040fe200078e0050 */
[----:B------:R-:W2:Y:S04]  /*b9b0*/  @P0 LDG.E.128 R156, desc[UR6][R72.64] ;  /* 0x00000006489c0981 */ /* 0x000ea8000c1e1d00 */
[----:B------:R-:W2:Y:S04]  /*b9c0*/  @P0 LDG.E.128 R152, desc[UR6][R72.64+0x10] ;  /* 0x0000100648980981 */ /* 0x000ea8000c1e1d00 */
[----:B------:R-:W2:Y:S04]  /*b9d0*/  @P0 LDG.E.128 R148, desc[UR6][R80.64] ;  /* 0x0000000650940981 */ /* 0x000ea8000c1e1d00 */
[----:B------:R-:W2:Y:S01]  /*b9e0*/  @P0 LDG.E.128 R140, desc[UR6][R80.64+0x10] ;  /* 0x00001006508c0981 */ /* 0x000ea2000c1e1d00 */
[----:B-1----:R-:W-:-:S03]  /*b9f0*/  @P0 IMAD.WIDE.U32 R6, R2, 0x20, R6 ;  /* 0x0000002002060825 */ /* 0x002fc600078e0006 */
[----:B------:R-:W2:Y:S04]  /*ba00*/  @P1 LDG.E.128 R196, desc[UR6][R82.64] ;  /* 0x0000000652c41981 */ /* 0x000ea8000c1e1d00 */
[----:B------:R-:W5:Y:S04]  /*ba10*/  @P0 LD.E.128 R240, desc[UR6][R6.64] ;  /* 0x0000000606f00980 */ /* 0x000f68000c101d00 */
[----:B------:R-:W5:Y:S04]  /*ba20*/  @P0 LD.E.128 R244, desc[UR6][R6.64+0x10] ;  /* 0x0000100606f40980 */ /* 0x000f68000c101d00 */
[----:B------:R-:W2:Y:S04]  /*ba30*/  @P2 LDG.E.128 R188, desc[UR6][R4.64] ;  /* 0x0000000604bc2981 */ /* 0x000ea8000c1e1d00 */
[----:B------:R-:W2:Y:S01]  /*ba40*/  @P2 LDG.E.128 R184, desc[UR6][R4.64+0x10] ;  /* 0x0000100604b82981 */ /* 0x000ea2000c1e1d00 */
[----:B------:R-:W-:-:S02]  /*ba50*/  CS2R R86, SRZ ;  /* 0x0000000000567805 */ /* 0x000fc4000001ff00 */
[----:B------:R-:W-:Y:S02]  /*ba60*/  CS2R R84, SRZ ;  /* 0x0000000000547805 */ /* 0x000fe4000001ff00 */
[----:B------:R-:W-:Y:S01]  /*ba70*/  CS2R R90, SRZ ;  /* 0x00000000005a7805 */ /* 0x000fe2000001ff00 */
[----:B------:R-:W5:Y:S04]  /*ba80*/  @P3 LD.E.128 R236, desc[UR6][R76.64+0x10] ;  /* 0x000010064cec3980 */ /* 0x000f68000c101d00 */
[----:B------:R0:W2:Y:S04]  /*ba90*/  @P2 LDG.E.128 R176, desc[UR6][R68.64+0x10] ;  /* 0x0000100644b02981 */ /* 0x0000a8000c1e1d00 */
[----:B---3--:R-:W3:Y:S04]  /*baa0*/  @P3 LDG.E.128 R172, desc[UR6][R78.64] ;  /* 0x000000064eac3981 */ /* 0x008ee8000c1e1d00 */
[----:B------:R-:W3:Y:S04]  /*bab0*/  @P3 LDG.E.128 R164, desc[UR6][R74.64] ;  /* 0x000000064aa43981 */ /* 0x000ee8000c1e1d00 */
[----:B------:R1:W3:Y:S04]  /*bac0*/  @P3 LDG.E.128 R160, desc[UR6][R74.64+0x10] ;  /* 0x000010064aa03981 */ /* 0x0002e8000c1e1d00 */
[----:B----4-:R4:W-:Y:S01]  /*bad0*/  @P1 STL.64 [R1+0x140], R192 ;  /* 0x000140c001001387 */ /* 0x0109e20000100a00 */
[----:B------:R-:W-:-:S02]  /*bae0*/  CS2R R70, SRZ ;  /* 0x0000000000467805 */ /* 0x000fc4000001ff00 */
[----:B0-----:R-:W-:Y:S02]  /*baf0*/  CS2R R68, SRZ ;  /* 0x0000000000447805 */ /* 0x001fe4000001ff00 */
        /* <DEDUP_REMOVED lines=20> */
[----:B------:R-:W-:Y:S02]  /*bc40*/  @P0 IADD3 R2, PT, PT, R2, 0x20, RZ ;  /* 0x0000002002020810 */ /* 0x000fe40007ffe0ff */
        /* <DEDUP_REMOVED lines=39> */
[----:B----4-:R-:W-:Y:S05]  /*bec0*/  @!P1 BRA `(.L_x_37705) ;  /* 0x0000000400109947 */ /* 0x010fea0003800000 */
        /* <DEDUP_REMOVED lines=68> */
.L_x_37705:
[----:B------:R-:W-:Y:S05]  /*c310*/  BSYNC.RECONVERGENT B0 ;  /* 0x0000000000007941 */ /* 0x000fea0003800200 */
.L_x_37702:
        /* <DEDUP_REMOVED lines=12> */
.L_x_37788:
        /* <DEDUP_REMOVED lines=38> */
.L_x_37710:
        /* <DEDUP_REMOVED lines=17> */
.L_x_37709:
[----:B------:R-:W-:-:S04]  /*c750*/  UISETP.NE.U32.AND UP0, UPT, UR8, URZ, UPT ;  /* 0x000000ff0800728c */ /* 0x000fc8000bf05070 */
[----:B------:R-:W-:-:S09]  /*c760*/  UISETP.NE.AND.EX UP0, UPT, UR9, URZ, UPT, UP0 ;  /* 0x000000ff0900728c */ /* 0x000fd2000bf05300 */
[----:B------:R-:W-:Y:S05]  /*c770*/  BRA.U UP0, `(.L_x_37712) ;  /* 0x0000000100647547 */ /* 0x000fea000b800000 */
[--C-:B-----5:R-:W-:Y:S02]  /*c780*/  HADD2.F32 R2, -RZ, R156.reuse.H0_H0 ;  /* 0x2000009cff027230 */ /* 0x120fe40000004100 */
        /* <DEDUP_REMOVED lines=24> */
.L_x_37712:
        /* <DEDUP_REMOVED lines=22> */
[----:B------:R-:W-:-:S03]  /*ca70*/  FADD.FTZ R154, R146, R154 ;  /* 0x0000009a929a7221 */ /* 0x000fc60000010000 */
        /* <DEDUP_REMOVED lines=9> */
.L_x_37711:
[----:B------:R-:W0:Y:S01]  /*cb10*/  LDC.64 R6, c[0x0][0x3a8] ;  /* 0x0000ea00ff067b82 */ /* 0x000e220000000a00 */
[C---:B------:R-:W-:Y:S01]  /*cb20*/  IADD3 R2, PT, PT, R5.reuse, 0x20, RZ ;  /* 0x0000002005027810 */ /* 0x040fe20007ffe0ff */
[----:B0-----:R-:W-:-:S05]  /*cb30*/  IMAD.WIDE.U32 R6, R5, 0x20, R6 ;  /* 0x0000002005067825 */ /* 0x001fca00078e0006 */
[----:B------:R1:W-:Y:S04]  /*cb40*/  STG.E.128 desc[UR6][R6.64], R152 ;  /* 0x0000009806007986 */ /* 0x0003e8000c101d06 */
[----:B------:R1:W-:Y:S02]  /*cb50*/  STG.E.128 desc[UR6][R6.64+0x10], R156 ;  /* 0x0000109c06007986 */ /* 0x0003e4000c101d06 */
.L_x_37708:
[----:B0---4-:R-:W-:Y:S05]  /*cb60*/  BSYNC.RECONVERGENT B0 ;  /* 0x0000000000007941 */ /* 0x011fea0003800200 */
.L_x_37707:
        /* <DEDUP_REMOVED lines=54> */
.L_x_37716:
        /* <DEDUP_REMOVED lines=25> */
.L_x_37715:
        /* <DEDUP_REMOVED lines=18> */
.L_x_37718:
        /* <DEDUP_REMOVED lines=8> */
.L_x_37717:
[----:B0-----:R-:W0:Y:S02]  /*d200*/  LDC.64 R6, c[0x0][0x3a8] ;  /* 0x0000ea00ff067b82 */ /* 0x001e240000000a00 */
[C---:B0-----:R-:W-:Y:S01]  /*d210*/  IMAD.WIDE.U32 R6, R2.reuse, 0x20, R6 ;  /* 0x0000002002067825 */ /* 0x041fe200078e0006 */
[----:B------:R-:W-:-:S04]  /*d220*/  IADD3 R2, PT, PT, R2, 0x20, RZ ;  /* 0x0000002002027810 */ /* 0x000fc80007ffe0ff */
[----:B------:R0:W-:Y:S04]  /*d230*/  STG.E.128 desc[UR6][R6.64], R160 ;  /* 0x000000a006007986 */ /* 0x0001e8000c101d06 */
[----:B------:R0:W-:Y:S02]  /*d240*/  STG.E.128 desc[UR6][R6.64+0x10], R164 ;  /* 0x000010a406007986 */ /* 0x0001e4000c101d06 */
.L_x_37714:
[----:B------:R-:W-:Y:S05]  /*d250*/  BSYNC.RECONVERGENT B0 ;  /* 0x0000000000007941 */ /* 0x000fea0003800200 */
.L_x_37713:
        /* <DEDUP_REMOVED lines=54> */
.L_x_37722:
        /* <DEDUP_REMOVED lines=25> */
.L_x_37721:
        /* <DEDUP_REMOVED lines=18> */
.L_x_37724:
        /* <DEDUP_REMOVED lines=8> */
.L_x_37723:
[----:B0-----:R-:W0:Y:S02]  /*d8f0*/  LDC.64 R6, c[0x0][0x3a8] ;  /* 0x0000ea00ff067b82 */ /* 0x001e240000000a00 */
[C---:B0-----:R-:W-:Y:S01]  /*d900*/  IMAD.WIDE.U32 R6, R2.reuse, 0x20, R6 ;  /* 0x0000002002067825 */ /* 0x041fe200078e0006 */
[----:B------:R-:W-:-:S04]  /*d910*/  IADD3 R2, PT, PT, R2, 0x20, RZ ;  /* 0x0000002002027810 */ /* 0x000fc80007ffe0ff */
[----:B------:R2:W-:Y:S04]  /*d920*/  STG.E.128 desc[UR6][R6.64], R168 ;  /* 0x000000a806007986 */ /* 0x0005e8000c101d06 */
[----:B------:R2:W-:Y:S02]  /*d930*/  STG.E.128 desc[UR6][R6.64+0x10], R172 ;  /* 0x000010ac06007986 */ /* 0x0005e4000c101d06 */
.L_x_37720:
[----:B------:R-:W-:Y:S05]  /*d940*/  BSYNC.RECONVERGENT B0 ;  /* 0x0000000000007941 */ /* 0x000fea0003800200 */
.L_x_37719:
        /* <DEDUP_REMOVED lines=54> */
.L_x_37728:
        /* <DEDUP_REMOVED lines=25> */
.L_x_37727:
        /* <DEDUP_REMOVED lines=18> */
.L_x_37730:
        /* <DEDUP_REMOVED lines=8> */
.L_x_37729:
[----:B0-----:R-:W0:Y:S02]  /*dfe0*/  LDC.64 R6, c[0x0][0x3a8] ;  /* 0x0000ea00ff067b82 */ /* 0x001e240000000a00 */
[C---:B0-----:R-:W-:Y:S01]  /*dff0*/  IMAD.WIDE.U32 R6, R2.reuse, 0x20, R6 ;  /* 0x0000002002067825 */ /* 0x041fe200078e0006 */
[----:B------:R-:W-:-:S04]  /*e000*/  IADD3 R2, PT, PT, R2, 0x20, RZ ;  /* 0x0000002002027810 */ /* 0x000fc80007ffe0ff */
[----:B------:R3:W-:Y:S04]  /*e010*/  STG.E.128 desc[UR6][R6.64], R176 ;  /* 0x000000b006007986 */ /* 0x0007e8000c101d06 */
[----:B------:R3:W-:Y:S02]  /*e020*/  STG.E.128 desc[UR6][R6.64+0x10], R180 ;  /* 0x000010b406007986 */ /* 0x0007e4000c101d06 */
.L_x_37726:
[----:B------:R-:W-:Y:S05]  /*e030*/  BSYNC.RECONVERGENT B0 ;  /* 0x0000000000007941 */ /* 0x000fea0003800200 */
.L_x_37725:
        /* <DEDUP_REMOVED lines=54> */
.L_x_37734:
        /* <DEDUP_REMOVED lines=25> */
.L_x_37733:
        /* <DEDUP_REMOVED lines=18> */
.L_x_37736:
        /* <DEDUP_REMOVED lines=8> */
.L_x_37735:
[----:B0-----:R-:W0:Y:S02]  /*e6d0*/  LDC.64 R6, c[0x0][0x3a8] ;  /* 0x0000ea00ff067b82 */ /* 0x001e240000000a00 */
[C---:B0-----:R-:W-:Y:S01]  /*e6e0*/  IMAD.WIDE.U32 R6, R2.reuse, 0x20, R6 ;  /* 0x0000002002067825 */ /* 0x041fe200078e0006 */
[----:B------:R-:W-:-:S04]  /*e6f0*/  IADD3 R2, PT, PT, R2, 0x20, RZ ;  /* 0x0000002002027810 */ /* 0x000fc80007ffe0ff */
[----:B------:R4:W-:Y:S04]  /*e700*/  STG.E.128 desc[UR6][R6.64], R184 ;  /* 0x000000b806007986 */ /* 0x0009e8000c101d06 */
[----:B------:R4:W-:Y:S02]  /*e710*/  STG.E.128 desc[UR6][R6.64+0x10], R188 ;  /* 0x000010bc06007986 */ /* 0x0009e4000c101d06 */
.L_x_37732:
[----:B------:R-:W-:Y:S05]  /*e720*/  BSYNC.RECONVERGENT B0 ;  /* 0x0000000000007941 */ /* 0x000fea0003800200 */
.L_x_37731:
        /* <DEDUP_REMOVED lines=54> */
.L_x_37740:
        /* <DEDUP_REMOVED lines=25> */
.L_x_37739:
        /* <DEDUP_REMOVED lines=18> */
.L_x_37742:
        /* <DEDUP_REMOVED lines=8> */
.L_x_37741:
[----:B0-----:R-:W0:Y:S02]  /*edc0*/  LDC.64 R6, c[0x0][0x3a8] ;  /* 0x0000ea00ff067b82 */ /* 0x001e240000000a00 */
[C---:B0-----:R-:W-:Y:S01]  /*edd0*/  IMAD.WIDE.U32 R6, R2.reuse, 0x20, R6 ;  /* 0x0000002002067825 */ /* 0x041fe200078e0006 */
[----:B------:R-:W-:-:S04]  /*ede0*/  IADD3 R2, PT, PT, R2, 0x20, RZ ;  /* 0x0000002002027810 */ /* 0x000fc80007ffe0ff */
[----:B------:R0:W-:Y:S04]  /*edf0*/  STG.E.128 desc[UR6][R6.64], R192 ;  /* 0x000000c006007986 */ /* 0x0001e8000c101d06 */
[----:B------:R0:W-:Y:S02]  /*ee00*/  STG.E.128 desc[UR6][R6.64+0x10], R196 ;  /* 0x000010c406007986 */ /* 0x0001e4000c101d06 */
.L_x_37738:
[----:B------:R-:W-:Y:S05]  /*ee10*/  BSYNC.RECONVERGENT B0 ;  /* 0x0000000000007941 */ /* 0x000fea0003800200 */
.L_x_37737:
        /* <DEDUP_REMOVED lines=54> */
.L_x_37746:
        /* <DEDUP_REMOVED lines=25> */
.L_x_37745:
        /* <DEDUP_REMOVED lines=18> */
.L_x_37748:
        /* <DEDUP_REMOVED lines=8> */
.L_x_37747:
[----:B0-----:R-:W0:Y:S02]  /*f4b0*/  LDC.64 R6, c[0x0][0x3a8] ;  /* 0x0000ea00ff067b82 */ /* 0x001e240000000a00 */
[C---:B0-----:R-:W-:Y:S01]  /*f4c0*/  IMAD.WIDE.U32 R6, R2.reuse, 0x20, R6 ;  /* 0x0000002002067825 */ /* 0x041fe200078e0006 */
[----:B------:R-:W-:-:S04]  /*f4d0*/  IADD3 R2, PT, PT, R2, 0x20, RZ ;  /* 0x0000002002027810 */ /* 0x000fc80007ffe0ff */
[----:B------:R0:W-:Y:S04]  /*f4e0*/  STG.E.128 desc[UR6][R6.64], R200 ;  /* 0x000000c806007986 */ /* 0x0001e8000c101d06 */
[----:B------:R0:W-:Y:S02]  /*f4f0*/  STG.E.128 desc[UR6][R6.64+0x10], R204 ;  /* 0x000010cc06007986 */ /* 0x0001e4000c101d06 */
.L_x_37744:
[----:B------:R-:W-:Y:S05]  /*f500*/  BSYNC.RECONVERGENT B0 ;  /* 0x0000000000007941 */ /* 0x000fea0003800200 */
.L_x_37743:
        /* <DEDUP_REMOVED lines=54> */
.L_x_37752:
        /* <DEDUP_REMOVED lines=25> */
.L_x_37751:
        /* <DEDUP_REMOVED lines=18> */
.L_x_37754:
        /* <DEDUP_REMOVED lines=8> */
.L_x_37753:
[----:B0-----:R-:W0:Y:S02]  /*fba0*/  LDC.64 R6, c[0x0][0x3a8] ;  /* 0x0000ea00ff067b82 */ /* 0x001e240000000a00 */
[----:B0-----:R-:W-:-:S04]  /*fbb0*/  IMAD.WIDE.U32 R6, R2, 0x20, R6 ;  /* 0x0000002002067825 */ /* 0x001fc800078e0006 */
[----:B------:R-:W-:Y:S01]  /*fbc0*/  VIADD R2, R2, 0x20 ;  /* 0x0000002002027836 */ /* 0x000fe20000000000 */
[----:B------:R0:W-:Y:S04]  /*fbd0*/  STG.E.128 desc[UR6][R6.64], R208 ;  /* 0x000000d006007986 */ /* 0x0001e8000c101d06 */
[----:B------:R0:W-:Y:S02]  /*fbe0*/  STG.E.128 desc[UR6][R6.64+0x10], R212 ;  /* 0x000010d406007986 */ /* 0x0001e4000c101d06 */
.L_x_37750:
[----:B------:R-:W-:Y:S05]  /*fbf0*/  BSYNC.RECONVERGENT B0 ;  /* 0x0000000000007941 */ /* 0x000fea0003800200 */
.L_x_37749:
        /* <DEDUP_REMOVED lines=54> */
.L_x_37758:
        /* <DEDUP_REMOVED lines=25> */
.L_x_37757:
        /* <DEDUP_REMOVED lines=18> */
.L_x_37760:
        /* <DEDUP_REMOVED lines=8> */
.L_x_37759:
[----:B0-----:R-:W0:Y:S02]  /*10290*/  LDC.64 R6, c[0x0][0x3a8] ;  /* 0x0000ea00ff067b82 */ /* 0x001e240000000a00 */
[C---:B0-----:R-:W-:Y:S01]  /*102a0*/  IMAD.WIDE.U32 R6, R2.reuse, 0x20, R6 ;  /* 0x0000002002067825 */ /* 0x041fe200078e0006 */
[----:B------:R-:W-:-:S04]  /*102b0*/  IADD3 R2, PT, PT, R2, 0x20, RZ ;  /* 0x0000002002027810 */ /* 0x000fc80007ffe0ff */
[----:B------:R0:W-:Y:S04]  /*102c0*/  STG.E.128 desc[UR6][R6.64], R216 ;  /* 0x000000d806007986 */ /* 0x0001e8000c101d06 */
[----:B------:R0:W-:Y:S02]  /*102d0*/  STG.E.128 desc[UR6][R6.64+0x10], R220 ;  /* 0x000010dc06007986 */ /* 0x0001e4000c101d06 */
.L_x_37756:
[----:B------:R-:W-:Y:S05]  /*102e0*/  BSYNC.RECONVERGENT B0 ;  /* 0x0000000000007941 */ /* 0x000fea0003800200 */
.L_x_37755:
        /* <DEDUP_REMOVED lines=54> */
.L_x_37764:
        /* <DEDUP_REMOVED lines=25> */
.L_x_37763:
        /* <DEDUP_REMOVED lines=18> */
.L_x_37766:
        /* <DEDUP_REMOVED lines=8> */
.L_x_37765:
[----:B0-----:R-:W0:Y:S02]  /*10980*/  LDC.64 R6, c[0x0][0x3a8] ;  /* 0x0000ea00ff067b82 */ /* 0x001e240000000a00 */
[----:B0-----:R-:W-:-:S05]  /*10990*/  IMAD.WIDE.U32 R6, R2, 0x20, R6 ;  /* 0x0000002002067825 */ /* 0x001fca00078e0006 */
[----:B------:R0:W-:Y:S04]  /*109a0*/  STG.E.128 desc[UR6][R6.64], R224 ;  /* 0x000000e006007986 */ /* 0x0001e8000c101d06 */
[----:B------:R0:W-:Y:S02]  /*109b0*/  STG.E.128 desc[UR6][R6.64+0x10], R228 ;  /* 0x000010e406007986 */ /* 0x0001e4000c101d06 */
.L_x_37762:
[----:B------:R-:W-:Y:S05]  /*109c0*/  BSYNC.RECONVERGENT B0 ;  /* 0x0000000000007941 */ /* 0x000fea0003800200 */
.L_x_37761:
        /* <DEDUP_REMOVED lines=291> */
.L_x_37800:
        /* <DEDUP_REMOVED lines=35> */
[----:B------:R-:W-:Y:S02]  /*11e30*/  F2FP.F16.F32.PACK_AB R232, R233, R232 ;  /* 0x000000e8e9e8723e */ /* 0x000fe400000000ff */
[----:B------:R-:W-:Y:S01]  /*11e40*/  F2FP.F16.F32.PACK_AB R233, R7, R6 ;  /* 0x0000000607e9723e */ /* 0x000fe200000000ff */
        /* <DEDUP_REMOVED lines=27> */
[----:B------:R-:W-:Y:S02]  /*12000*/  F2FP.F16.F32.PACK_AB R235, R7, R6 ;  /* 0x0000000607eb723e */ /* 0x000fe400000000ff */
        /* <DEDUP_REMOVED lines=8> */
[----:B------:R-:W-:Y:S01]  /*12090*/  F2FP.F16.F32.PACK_AB R234, R232, R234 ;  /* 0x000000eae8ea723e */ /* 0x000fe200000000ff */
        /* <DEDUP_REMOVED lines=9> */
[----:B------:R-:W-:Y:S02]  /*12130*/  F2FP.F16.F32.PACK_AB R233, R233, R7 ;  /* 0x00000007e9e9723e */ /* 0x000fe400000000ff */
[----:B------:R-:W-:Y:S01]  /*12140*/  F2FP.F16.F32.PACK_AB R232, R249, R6 ;  /* 0x00000006f9e8723e */ /* 0x000fe200000000ff */
[----:B0-----:R-:W-:-:S05]  /*12150*/  IMAD.WIDE.U32 R6, R5, 0x10, R250 ;  /* 0x0000001005067825 */ /* 0x001fca00078e00fa */
[----:B------:R1:W-:Y:S01]  /*12160*/  STG.E.128 desc[UR6][R6.64], R232 ;  /* 0x000000e806007986 */ /* 0x0003e2000c101d06 */
[----:B------:R-:W-:-:S07]  /*12170*/  IADD3 R5, PT, PT, R5, 0x20, RZ ;  /* 0x0000002005057810 */ /* 0x000fce0007ffe0ff */
.L_x_37769:
[----:B------:R-:W-:Y:S05]  /*12180*/  BSYNC.RECONVERGENT B0 ;  /* 0x0000000000007941 */ /* 0x000fea0003800200 */
.L_x_37768:
        /* <DEDUP_REMOVED lines=74> */
.L_x_37771:
[----:B------:R-:W-:Y:S05]  /*12630*/  BSYNC.RECONVERGENT B0 ;  /* 0x0000000000007941 */ /* 0x000fea0003800200 */
.L_x_37770:
        /* <DEDUP_REMOVED lines=74> */
.L_x_37773:
[----:B------:R-:W-:Y:S05]  /*12ae0*/  BSYNC.RECONVERGENT B0 ;  /* 0x0000000000007941 */ /* 0x000fea0003800200 */
.L_x_37772:
        /* <DEDUP_REMOVED lines=74> */
.L_x_37775:
[----:B------:R-:W-:Y:S05]  /*12f90*/  BSYNC.RECONVERGENT B0 ;  /* 0x0000000000007941 */ /* 0x000fea0003800200 */
.L_x_37774:
        /* <DEDUP_REMOVED lines=74> */
.L_x_37777:
[----:B------:R-:W-:Y:S05]  /*13440*/  BSYNC.RECONVERGENT B0 ;  /* 0x0000000000007941 */ /* 0x000fea0003800200 */
.L_x_37776:
        /* <DEDUP_REMOVED lines=74> */
.L_x_37779:
[----:B------:R-:W-:Y:S05]  /*138f0*/  BSYNC.RECONVERGENT B0 ;  /* 0x0000000000007941 */ /* 0x000fea0003800200 */
.L_x_37778:
        /* <DEDUP_REMOVED lines=74> */
.L_x_37781:
[----:B------:R-:W-:Y:S05]  /*13da0*/  BSYNC.RECONVERGENT B0 ;  /* 0x0000000000007941 */ /* 0x000fea0003800200 */
.L_x_37780:
        /* <DEDUP_REMOVED lines=74> */
.L_x_37783:
[----:B------:R-:W-:Y:S05]  /*14250*/  BSYNC.RECONVERGENT B0 ;  /* 0x0000000000007941 */ /* 0x000fea0003800200 */
.L_x_37782:
        /* <DEDUP_REMOVED lines=74> */
.L_x_37785:
[----:B------:R-:W-:Y:S05]  /*14700*/  BSYNC.RECONVERGENT B0 ;  /* 0x0000000000007941 */ /* 0x000fea0003800200 */
.L_x_37784:
        /* <DEDUP_REMOVED lines=46> */
[----:B------:R-:W-:Y:S02]  /*149f0*/  F2FP.F16.F32.PACK_AB R232, R7, R6 ;  /* 0x0000000607e8723e */ /* 0x000fe400000000ff */
[----:B------:R-:W2:Y:S04]  /*14a00*/  LDL R7, [R1+0x28] ;  /* 0x0000280001077983 */ /* 0x000ea80000100800 */
[----:B------:R-:W3:Y:S01]  /*14a10*/  LDL R6, [R1+0x64] ;  /* 0x0000640001067983 */ /* 0x000ee20000100800 */
[----:B----4-:R-:W-:Y:S01]  /*14a20*/  FFMA.FTZ R234, R250, R234, R14 ;  /* 0x000000eafaea7223 */ /* 0x010fe2000001000e */
[----:B--2---:R-:W-:Y:S01]  /*14a30*/  FFMA.FTZ R233, R249, R233, R7 ;  /* 0x000000e9f9e97223 */ /* 0x004fe20000010007 */
[----:B------:R-:W-:Y:S02]  /*14a40*/  FFMA.FTZ R7, R2, R12, R11 ;  /* 0x0000000c02077223 */ /* 0x000fe4000001000b */
[----:B------:R-:W2:Y:S01]  /*14a50*/  LDL R12, [R1+0x18] ;  /* 0x00001800010c7983 */ /* 0x000ea20000100800 */
[----:B---3--:R-:W-:-:S02]  /*14a60*/  FFMA.FTZ R6, R251, R6, R13 ;  /* 0x00000006fb067223 */ /* 0x008fc4000001000d */
[----:B------:R-:W-:Y:S01]  /*14a70*/  F2FP.F16.F32.PACK_AB R233, R7, R233 ;  /* 0x000000e907e9723e */ /* 0x000fe200000000ff */
[----:B------:R-:W-:Y:S01]  /*14a80*/  FFMA.FTZ R7, R4, R3, R235 ;  /* 0x0000000304077223 */ /* 0x000fe200000100eb */
[----:B------:R-:W2:Y:S01]  /*14a90*/  LDL R11, [R1+0x48] ;  /* 0x00004800010b7983 */ /* 0x000ea20000100800 */
[----:B------:R-:W-:Y:S01]  /*14aa0*/  F2FP.F16.F32.PACK_AB R234, R6, R234 ;  /* 0x000000ea06ea723e */ /* 0x000fe200000000ff */
[----:B------:R-:W-:Y:S02]  /*14ab0*/  FFMA.FTZ R6, R252, R10, R8 ;  /* 0x0000000afc067223 */ /* 0x000fe40000010008 */
[----:B------:R0:W5:Y:S03]  /*14ac0*/  LDL.LU R14, [R1+0x2e0] ;  /* 0x0002e000010e7983 */ /* 0x0001660000300800 */
[----:B------:R-:W-:Y:S01]  /*14ad0*/  F2FP.F16.F32.PACK_AB R235, R6, R7 ;  /* 0x0000000706eb723e */ /* 0x000fe200000000ff */
        /* <DEDUP_REMOVED lines=18> */
[----:B------:R-:W-:Y:S02]  /*14c00*/  F2FP.F16.F32.PACK_AB R235, R6, R4 ;  /* 0x0000000406eb723e */ /* 0x000fe400000000ff */
        /* <DEDUP_REMOVED lines=13> */
[----:B------:R-:W-:Y:S01]  /*14ce0*/  F2FP.F16.F32.PACK_AB R232, R232, R4 ;  /* 0x00000004e8e8723e */ /* 0x000fe200000000ff */
[----:B---3--:R-:W-:-:S02]  /*14cf0*/  FFMA.FTZ R234, R251, R234, R250 ;  /* 0x000000eafbea7223 */ /* 0x008fc400000100fa */
[----:B------:R-:W1:Y:S01]  /*14d00*/  LDC.64 R250, c[0x0][0x430] ;  /* 0x00010c00fffa7b82 */ /* 0x000e620000000a00 */
[----:B--2---:R-:W-:Y:S02]  /*14d10*/  FFMA.FTZ R2, R2, R252, R249 ;  /* 0x000000fc02027223 */ /* 0x004fe400000100f9 */
[----:B------:R-:W-:-:S03]  /*14d20*/  F2FP.F16.F32.PACK_AB R234, R234, R7 ;  /* 0x00000007eaea723e */ /* 0x000fc600000000ff */
[----:B------:R-:W-:Y:S01]  /*14d30*/  F2FP.F16.F32.PACK_AB R233, R2, R6 ;  /* 0x0000000602e9723e */ /* 0x000fe200000000ff */
[----:B-1----:R-:W-:-:S05]  /*14d40*/  IMAD.WIDE.U32 R4, R5, 0x10, R250 ;  /* 0x0000001005047825 */ /* 0x002fca00078e00fa */
[----:B------:R0:W-:Y:S02]  /*14d50*/  STG.E.128 desc[UR6][R4.64], R232 ;  /* 0x000000e804007986 */ /* 0x0001e4000c101d06 */
.L_x_37787:
[----:B------:R-:W-:Y:S05]  /*14d60*/  BSYNC.RECONVERGENT B0 ;  /* 0x0000000000007941 */ /* 0x000fea0003800200 */
.L_x_37786:
[----:B0-----:R-:W0:Y:S02]  /*14d70*/  LDC.64 R4, c[0x0][0x380] ;  /* 0x0000e000ff047b82 */ /* 0x001e240000000a00 */
[----:B0-----:R-:W-:-:S04]  /*14d80*/  LEA R248, R4, R248, 0x2 ;  /* 0x000000f804f87211 */ /* 0x001fc800078e10ff */
[----:B------:R-:W-:-:S13]  /*14d90*/  ISETP.GE.AND P0, PT, R248, R5, PT ;  /* 0x00000005f800720c */ /* 0x000fda0003f06270 */
[----:B------:R-:W-:Y:S05]  /*14da0*/  @!P0 BRA `(.L_x_37788) ;  /* 0xffffff74008c8947 */ /* 0x000fea000383ffff */
[----:B------:R-:W-:Y:S05]  /*14db0*/  EXIT ;  /* 0x000000000000794d */ /* 0x000fea0003800000 */
.L_x_37767:
        /* <DEDUP_REMOVED lines=8> */
.L_x_37790:
[----:B------:R-:W-:Y:S05]  /*14e40*/  BSYNC B0 ;  /* 0x0000000000007941 */ /* 0x000fea0003800000 */
.L_x_37789:
        /* <DEDUP_REMOVED lines=9> */
.L_x_37791:
[----:B------:R-:W-:Y:S02]  /*14ee0*/  HFMA2 R7, -RZ, RZ, 0, 2.384185791015625e-07 ;  /* 0x00000004ff077431 */ /* 0x000fe400000001ff */
[----:B------:R-:W-:Y:S01]  /*14ef0*/  FADD.FTZ R6, R6, R2 ;  /* 0x0000000206067221 */ /* 0x000fe20000010000 */
[----:B------:R-:W-:-:S04]  /*14f00*/  MOV R2, 0xffffffff ;  /* 0xffffffff00027802 */ /* 0x000fc80000000f00 */
[----:B------:R-:W-:-:S07]  /*14f10*/  MOV R233, R6 ;  /* 0x0000000600e97202 */ /* 0x000fce0000000f00 */
[----:B------:R-:W-:Y:S05]  /*14f20*/  WARPSYNC.COLLECTIVE R2, `(.L_x_37792) ;  /* 0x0000000002087348 */ /* 0x000fea0003c00000 */
[----:B------:R0:W1:Y:S02]  /*14f30*/  SHFL.BFLY P6, R2, R233, R7, R4 ;  /* 0x0c000007e9027389 */ /* 0x00006400000c0004 */
[----:B01----:R-:W-:Y:S05]  /*14f40*/  ENDCOLLECTIVE ;  /* 0x000000000000791b */ /* 0x003fea0003800000 */
.L_x_37792:
[----:B------:R-:W-:Y:S02]  /*14f50*/  HFMA2 R7, -RZ, RZ, 0, 4.76837158203125e-07 ;  /* 0x00000008ff077431 */ /* 0x000fe400000001ff */
[----:B------:R-:W-:Y:S01]  /*14f60*/  FADD.FTZ R6, R6, R2 ;  /* 0x0000000206067221 */ /* 0x000fe20000010000 */
[----:B------:R-:W-:-:S04]  /*14f70*/  MOV R2, 0xffffffff ;  /* 0xffffffff00027802 */ /* 0x000fc80000000f00 */
[----:B------:R-:W-:-:S07]  /*14f80*/  MOV R233, R6 ;  /* 0x0000000600e97202 */ /* 0x000fce0000000f00 */
[----:B------:R-:W-:Y:S05]  /*14f90*/  WARPSYNC.COLLECTIVE R2, `(.L_x_37793) ;  /* 0x0000000002087348 */ /* 0x000fea0003c00000 */
[----:B------:R0:W1:Y:S02]  /*14fa0*/  SHFL.BFLY P6, R2, R233, R7, R4 ;  /* 0x0c000007e9027389 */ /* 0x00006400000c0004 */
[----:B01----:R-:W-:Y:S05]  /*14fb0*/  ENDCOLLECTIVE ;  /* 0x000000000000791b */ /* 0x003fea0003800000 */
.L_x_37793:
[----:B------:R-:W-:Y:S02]  /*14fc0*/  HFMA2 R7, -RZ, RZ, 0, 9.5367431640625e-07 ;  /* 0x00000010ff077431 */ /* 0x000fe400000001ff */
[----:B------:R-:W-:Y:S01]  /*14fd0*/  FADD.FTZ R6, R6, R2 ;  /* 0x0000000206067221 */ /* 0x000fe20000010000 */
[----:B------:R-:W-:-:S04]  /*14fe0*/  MOV R2, 0xffffffff ;  /* 0xffffffff00027802 */ /* 0x000fc80000000f00 */
[----:B------:R-:W-:-:S07]  /*14ff0*/  MOV R233, R6 ;  /* 0x0000000600e97202 */ /* 0x000fce0000000f00 */
[----:B------:R-:W-:Y:S05]  /*15000*/  WARPSYNC.COLLECTIVE R2, `(.L_x_37794) ;  /* 0x0000000002087348 */ /* 0x000fea0003c00000 */
[----:B------:R0:W1:Y:S02]  /*15010*/  SHFL.BFLY P6, R2, R233, R7, R4 ;  /* 0x0c000007e9027389 */ /* 0x00006400000c0004 */
[----:B01----:R-:W-:Y:S05]  /*15020*/  ENDCOLLECTIVE ;  /* 0x000000000000791b */ /* 0x003fea0003800000 */
.L_x_37794:
        /* <DEDUP_REMOVED lines=174> */
.L_x_37795:
[----:B------:R-:W-:Y:S02]  /*15b10*/  HFMA2 R7, -RZ, RZ, 0, 1.1920928955078125e-07 ;  /* 0x00000002ff077431 */ /* 0x000fe400000001ff */
[----:B------:R-:W-:Y:S01]  /*15b20*/  FADD.FTZ R232, R232, R2 ;  /* 0x00000002e8e87221 */ /* 0x000fe20000010000 */
[----:B------:R-:W-:-:S04]  /*15b30*/  MOV R2, 0xffffffff ;  /* 0xffffffff00027802 */ /* 0x000fc80000000f00 */
[----:B------:R-:W-:-:S07]  /*15b40*/  MOV R233, R232 ;  /* 0x000000e800e97202 */ /* 0x000fce0000000f00 */
[----:B------:R-:W-:Y:S05]  /*15b50*/  WARPSYNC.COLLECTIVE R2, `(.L_x_37796) ;  /* 0x0000000002087348 */ /* 0x000fea0003c00000 */
[----:B------:R0:W1:Y:S02]  /*15b60*/  SHFL.BFLY P6, R2, R233, R7, R4 ;  /* 0x0c000007e9027389 */ /* 0x00006400000c0004 */
[----:B01----:R-:W-:Y:S05]  /*15b70*/  ENDCOLLECTIVE ;  /* 0x000000000000791b */ /* 0x003fea0003800000 */
.L_x_37796:
[----:B------:R-:W-:Y:S02]  /*15b80*/  HFMA2 R7, -RZ, RZ, 0, 2.384185791015625e-07 ;  /* 0x00000004ff077431 */ /* 0x000fe400000001ff */
[----:B------:R-:W-:Y:S01]  /*15b90*/  FADD.FTZ R232, R232, R2 ;  /* 0x00000002e8e87221 */ /* 0x000fe20000010000 */
[----:B------:R-:W-:-:S04]  /*15ba0*/  MOV R2, 0xffffffff ;  /* 0xffffffff00027802 */ /* 0x000fc80000000f00 */
[----:B------:R-:W-:-:S07]  /*15bb0*/  MOV R233, R232 ;  /* 0x000000e800e97202 */ /* 0x000fce0000000f00 */
[----:B------:R-:W-:Y:S05]  /*15bc0*/  WARPSYNC.COLLECTIVE R2, `(.L_x_37797) ;  /* 0x0000000002087348 */ /* 0x000fea0003c00000 */
[----:B------:R0:W1:Y:S02]  /*15bd0*/  SHFL.BFLY P6, R2, R233, R7, R4 ;  /* 0x0c000007e9027389 */ /* 0x00006400000c0004 */
[----:B01----:R-:W-:Y:S05]  /*15be0*/  ENDCOLLECTIVE ;  /* 0x000000000000791b */ /* 0x003fea0003800000 */
.L_x_37797:
[----:B------:R-:W-:Y:S02]  /*15bf0*/  HFMA2 R7, -RZ, RZ, 0, 4.76837158203125e-07 ;  /* 0x00000008ff077431 */ /* 0x000fe400000001ff */
[----:B------:R-:W-:Y:S01]  /*15c00*/  FADD.FTZ R232, R232, R2 ;  /* 0x00000002e8e87221 */ /* 0x000fe20000010000 */
[----:B------:R-:W-:-:S04]  /*15c10*/  MOV R2, 0xffffffff ;  /* 0xffffffff00027802 */ /* 0x000fc80000000f00 */
[----:B------:R-:W-:-:S07]  /*15c20*/  MOV R233, R232 ;  /* 0x000000e800e97202 */ /* 0x000fce0000000f00 */
[----:B------:R-:W-:Y:S05]  /*15c30*/  WARPSYNC.COLLECTIVE R2, `(.L_x_37798) ;  /* 0x0000000002087348 */ /* 0x000fea0003c00000 */
[----:B------:R0:W1:Y:S02]  /*15c40*/  SHFL.BFLY P6, R2, R233, R7, R4 ;  /* 0x0c000007e9027389 */ /* 0x00006400000c0004 */
[----:B01----:R-:W-:Y:S05]  /*15c50*/  ENDCOLLECTIVE ;  /* 0x000000000000791b */ /* 0x003fea0003800000 */
.L_x_37798:
[----:B------:R-:W-:Y:S02]  /*15c60*/  HFMA2 R7, -RZ, RZ, 0, 9.5367431640625e-07 ;  /* 0x00000010ff077431 */ /* 0x000fe400000001ff */
[----:B------:R-:W-:Y:S01]  /*15c70*/  FADD.FTZ R232, R232, R2 ;  /* 0x00000002e8e87221 */ /* 0x000fe20000010000 */
[----:B------:R-:W-:-:S04]  /*15c80*/  MOV R2, 0xffffffff ;  /* 0xffffffff00027802 */ /* 0x000fc80000000f00 */
[----:B------:R-:W-:-:S07]  /*15c90*/  MOV R233, R232 ;  /* 0x000000e800e97202 */ /* 0x000fce0000000f00 */
[----:B------:R-:W-:Y:S05]  /*15ca0*/  WARPSYNC.COLLECTIVE R2, `(.L_x_37799) ;  /* 0x0000000002087348 */ /* 0x000fea0003c00000 */
[----:B------:R0:W1:Y:S02]  /*15cb0*/  SHFL.BFLY P6, R2, R233, R7, R4 ;  /* 0x0c000007e9027389 */ /* 0x00006400000c0004 */
[----:B01----:R-:W-:Y:S05]  /*15cc0*/  ENDCOLLECTIVE ;  /* 0x000000000000791b */ /* 0x003fea0003800000 */
.L_x_37799:
[----:B------:R-:W-:Y:S05]  /*15cd0*/  BRA `(.L_x_37800) ;  /* 0xffffffbc00c87947 */ /* 0x000fea000383ffff */
.L_x_37801:
        /* <DEDUP_REMOVED lines=10> */
.L_x_54484:


//--------------------- .text._ZN10layer_norm31ln_parallel_residual_fwd_kernelINS_13Kernel_traitsIf6__halffS2_fjLj2560ELj1ELj4ELj1ELj16ENS_18Kernel_traits_baseILj2560EfS2_fS2_fjLj128EEEEELb0ELb0ELb1EEEvNS_9FwdParamsE --------------------------
	.section	.text._ZN10layer_norm31ln_parallel_residual_fwd_kernelINS_13Kernel_traitsIf6__halffS2_fjLj2560ELj1ELj4ELj1ELj16ENS_18Kernel_traits_baseILj2560EfS2_fS2_fjLj128EEEEELb0ELb0ELb1EEEvNS_9FwdParamsE,"ax",@progbits
	.align	128
        .global         _ZN10layer_norm31ln_parallel_residual_fwd_kernelINS_13Kernel_traitsIf6__halffS2_fjLj2560ELj1ELj4ELj1ELj16ENS_18Kernel_traits_baseILj2560EfS2_fS2_fjLj128EEEEELb0ELb0ELb1EEEvNS_9FwdParamsE
        .type           _ZN10layer_norm31ln_parallel_residual_fwd_kernelINS_13Kernel_traitsIf6__halffS2_fjLj2560ELj1ELj4ELj1ELj16ENS_18Kernel_traits_baseILj2560EfS2_fS2_fjLj128EEEEELb0ELb0ELb1EEEvNS_9FwdParamsE,@function
        .size           _ZN10layer_norm31ln_parallel_residual_fwd_kernelINS_13Kernel_traitsIf6__halffS2_fjLj2560ELj1ELj4ELj1ELj16ENS_18Kernel_traits_baseILj2560EfS2_fS2_fjLj128EEEEELb0ELb0ELb1EEEvNS_9FwdParamsE,(.L_x_54485 - _ZN10layer_norm31ln_parallel_residual_fwd_kernelINS_13Kernel_traitsIf6__halffS2_fjLj2560ELj1ELj4ELj1ELj16ENS_18Kernel_traits_baseILj2560EfS2_fS2_fjLj128EEEEELb0ELb0ELb1EEEvNS_9FwdParamsE)
        .other          _ZN10layer_norm31ln_parallel_residual_fwd_kernelINS_13Kernel_traitsIf6__halffS2_fjLj2560ELj1ELj4ELj1ELj16ENS_18Kernel_traits_baseILj2560EfS2_fS2_fjLj128EEEEELb0ELb0ELb1EEEvNS_9FwdParamsE,@"STO_CUDA_ENTRY STV_DEFAULT"
_ZN10layer_norm31ln_parallel_residual_fwd_kernelINS_13Kernel_traitsIf6__halffS2_fjLj2560ELj1ELj4ELj1ELj16ENS_18Kernel_traits_baseILj2560EfS2_fS2_fjLj128EEEEELb0ELb0ELb1EEEvNS_9FwdParamsE:
.text._ZN10layer_norm31ln_parallel_residual_fwd_kernelINS_13Kernel_traitsIf6__halffS2_fjLj2560ELj1ELj4ELj1ELj16ENS_18Kernel_traits_baseILj2560EfS2_fS2_fjLj128EEEEELb0ELb0ELb1EEEvNS_9FwdParamsE:
        /* <DEDUP_REMOVED lines=217> */
[----:B---3--:R-:W-:Y:S02]  /*0d90*/  CS2R R98, SRZ ;  /* 0x0000000000627805 */ /* 0x008fe4000001ff00 */
[----:B------:R-:W-:Y:S02]  /*0da0*/  CS2R R96, SRZ ;  /* 0x0000000000607805 */ /* 0x000fe4000001ff00 */
[----:B----4-:R-:W-:-:S02]  /*0db0*/  CS2R R94, SRZ ;  /* 0x00000000005e7805 */ /* 0x010fc4000001ff00 */
[----:B------:R-:W-:Y:S02]  /*0dc0*/  CS2R R92, SRZ ;  /* 0x00000000005c7805 */ /* 0x000fe4000001ff00 */
[----:B-1----:R-:W-:Y:S02]  /*0dd0*/  CS2R R90, SRZ ;  /* 0x00000000005a7805 */ /* 0x002fe4000001ff00 */
[----:B------:R-:W-:Y:S01]  /*0de0*/  CS2R R88, SRZ ;  /* 0x0000000000587805 */ /* 0x000fe2000001ff00 */
[----:B--2---:R0:W-:Y:S04]  /*0df0*/  STL.64 [R1], R8 ;  /* 0x0000000801007387 */ /* 0x0041e80000100a00 */
[----:B------:R0:W-:Y:S01]  /*0e00*/  STL.64 [R1+0x8], R10 ;  /* 0x0000080a01007387 */ /* 0x0001e20000100a00 */
[----:B------:R-:W-:Y:S05]  /*0e10*/  BRA `(.L_x_37804) ;  /* 0x0000001c00cc7947 */ /* 0x000fea0003800000 */
.L_x_37803:
        /* <DEDUP_REMOVED lines=69> */
[----:B------:R-:W-:Y:S04]  /*1270*/  STL.64 [R1+0x168], R98 ;  /* 0x0001686201007387 */ /* 0x000fe80000100a00 */
[----:B----4-:R-:W-:Y:S04]  /*1280*/  STL.64 [R1+0x130], R92 ;  /* 0x0001305c01007387 */ /* 0x010fe80000100a00 */
[----:B------:R3:W-:Y:S04]  /*1290*/  STL.64 [R1+0x138], R94 ;  /* 0x0001385e01007387 */ /* 0x0007e80000100a00 */
[----:B------:R-:W-:Y:S04]  /*12a0*/  STL.64 [R1+0x120], R88 ;  /* 0x0001205801007387 */ /* 0x000fe80000100a00 */
[----:B------:R4:W-:Y:S04]  /*12b0*/  STL.64 [R1+0x128], R90 ;  /* 0x0001285a01007387 */ /* 0x0009e80000100a00 */
[----:B---3--:R0:W5:Y:S04]  /*12c0*/  LDG.E.128 R92, desc[UR6][R2.64+0x10] ;  /* 0x00001006025c7981 */ /* 0x008168000c1e1d00 */
[----:B------:R0:W5:Y:S04]  /*12d0*/  LDG.E.128 R96, desc[UR6][R2.64+0x400] ;  /* 0x0004000602607981 */ /* 0x000168000c1e1d00 */
        /* <DEDUP_REMOVED lines=42> */
.L_x_37802:
        /* <DEDUP_REMOVED lines=184> */
.L_x_37805:
        /* <DEDUP_REMOVED lines=197> */
.L_x_37804:
        /* <DEDUP_REMOVED lines=16> */
.L_x_37847:
        /* <DEDUP_REMOVED lines=33> */
.L_x_37807:
        /* <DEDUP_REMOVED lines=17> */
.L_x_37806:
        /* <DEDUP_REMOVED lines=28> */
.L_x_37809:
[--C-:B-----5:R-:W-:Y:S02]  /*3330*/  HADD2.F32 R0, -RZ, R68.reuse.H0_H0 ;  /* 0x20000044ff007230 */ /* 0x120fe40000004100 */
[----:B------:R-:W-:Y:S02]  /*3340*/  HADD2.F32 R2, -RZ, R68.H1_H1 ;  /* 0x30000044ff027230 */ /* 0x000fe40000004100 */
[--C-:B------:R-:W-:Y:S02]  /*3350*/  HADD2.F32 R4, -RZ, R84.reuse.H0_H0 ;  /* 0x20000054ff047230 */ /* 0x100fe40000004100 */
[----:B------:R-:W-:Y:S02]  /*3360*/  HADD2.F32 R3, -RZ, R84.H1_H1 ;  /* 0x30000054ff037230 */ /* 0x000fe40000004100 */
[----:B------:R-:W-:Y:S02]  /*3370*/  HADD2.F32 R9, -RZ, R87.H1_H1 ;  /* 0x30000057ff097230 */ /* 0x000fe40000004100 */
[----:B------:R-:W-:Y:S01]  /*3380*/  FADD.FTZ R8, R0, R4 ;  /* 0x0000000400087221 */ /* 0x000fe20000010000 */
[----:B------:R-:W-:-:S02]  /*3390*/  HADD2.F32 R0, -RZ, R69.H0_H0 ;  /* 0x20000045ff007230 */ /* 0x000fc40000004100 */
[----:B------:R-:W-:Y:S01]  /*33a0*/  FADD.FTZ R7, R2, R3 ;  /* 0x0000000302077221 */ /* 0x000fe20000010000 */
[----:B------:R-:W-:Y:S02]  /*33b0*/  HADD2.F32 R2, -RZ, R85.H0_H0 ;  /* 0x20000055ff027230 */ /* 0x000fe40000004100 */
[----:B------:R-:W-:Y:S01]  /*33c0*/  FADD.FTZ R72, R80, R8 ;  /* 0x0000000850487221 */ /* 0x000fe20000010000 */
[----:B------:R-:W-:Y:S02]  /*33d0*/  HADD2.F32 R3, -RZ, R70.H0_H0 ;  /* 0x20000046ff037230 */ /* 0x000fe40000004100 */
[----:B------:R-:W-:Y:S01]  /*33e0*/  FADD.FTZ R73, R81, R7 ;  /* 0x0000000751497221 */ /* 0x000fe20000010000 */
[----:B------:R-:W-:Y:S01]  /*33f0*/  FADD.FTZ R5, R0, R2 ;  /* 0x0000000200057221 */ /* 0x000fe20000010000 */
[----:B------:R-:W-:Y:S02]  /*3400*/  HADD2.F32 R0, -RZ, R69.H1_H1 ;  /* 0x30000045ff007230 */ /* 0x000fe40000004100 */
[----:B------:R-:W-:-:S02]  /*3410*/  HADD2.F32 R2, -RZ, R85.H1_H1 ;  /* 0x30000055ff027230 */ /* 0x000fc40000004100 */
[----:B------:R-:W-:-:S03]  /*3420*/  FADD.FTZ R74, R82, R5 ;  /* 0x00000005524a7221 */ /* 0x000fc60000010000 */
[----:B------:R-:W-:Y:S01]  /*3430*/  FADD.FTZ R6, R0, R2 ;  /* 0x0000000200067221 */ /* 0x000fe20000010000 */
[--C-:B------:R-:W-:Y:S02]  /*3440*/  HADD2.F32 R0, -RZ, R86.reuse.H0_H0 ;  /* 0x20000056ff007230 */ /* 0x100fe40000004100 */
[----:B------:R-:W-:Y:S02]  /*3450*/  HADD2.F32 R2, -RZ, R86.H1_H1 ;  /* 0x30000056ff027230 */ /* 0x000fe40000004100 */
[----:B------:R-:W-:Y:S01]  /*3460*/  FADD.FTZ R75, R83, R6 ;  /* 0x00000006534b7221 */ /* 0x000fe20000010000 */
[----:B------:R-:W-:Y:S01]  /*3470*/  FADD.FTZ R3, R3, R0 ;  /* 0x0000000003037221 */ /* 0x000fe20000010000 */
[----:B------:R-:W-:-:S03]  /*3480*/  HADD2.F32 R0, -RZ, R70.H1_H1 ;  /* 0x30000046ff007230 */ /* 0x000fc60000004100 */
[----:B------:R-:W-:Y:S02]  /*3490*/  FADD.FTZ R68, R76, R3 ;  /* 0x000000034c447221 */ /* 0x000fe40000010000 */
[----:B------:R-:W-:Y:S01]  /*34a0*/  FADD.FTZ R4, R0, R2 ;  /* 0x0000000200047221 */ /* 0x000fe20000010000 */
[----:B------:R-:W-:Y:S02]  /*34b0*/  HADD2.F32 R0, -RZ, R71.H0_H0 ;  /* 0x20000047ff007230 */ /* 0x000fe40000004100 */
[----:B------:R-:W-:Y:S02]  /*34c0*/  HADD2.F32 R2, -RZ, R87.H0_H0 ;  /* 0x20000057ff027230 */ /* 0x000fe40000004100 */
[----:B------:R-:W-:-:S03]  /*34d0*/  FADD.FTZ R69, R77, R4 ;  /* 0x000000044d457221 */ /* 0x000fc60000010000 */
[----:B------:R-:W-:Y:S01]  /*34e0*/  FADD.FTZ R0, R0, R2 ;  /* 0x0000000200007221 */ /* 0x000fe20000010000 */
[----:B------:R-:W-:-:S03]  /*34f0*/  HADD2.F32 R2, -RZ, R71.H1_H1 ;  /* 0x30000047ff027230 */ /* 0x000fc60000004100 */
[----:B------:R-:W-:Y:S02]  /*3500*/  FADD.FTZ R70, R78, R0 ;  /* 0x000000004e467221 */ /* 0x000fe40000010000 */
[----:B------:R-:W-:-:S04]  /*3510*/  FADD.FTZ R2, R2, R9 ;  /* 0x0000000902027221 */ /* 0x000fc80000010000 */
[----:B------:R-:W-:-:S07]  /*3520*/  FADD.FTZ R71, R79, R2 ;  /* 0x000000024f477221 */ /* 0x000fce0000010000 */
.L_x_37808:
        /* <DEDUP_REMOVED lines=15> */
[----:B0-----:R-:W-:-:S05]  /*3620*/  IMAD.WIDE.U32 R4, R3, 0x10, R236 ;  /* 0x0000001003047825 */ /* 0x001fca00078e00ec */
[----:B------:R2:W5:Y:S01]  /*3630*/  LDG.E.128 R60, desc[UR6][R4.64] ;  /* 0x00000006043c7981 */ /* 0x000562000c1e1d00 */
[----:B------:R-:W-:Y:S05]  /*3640*/  @!P1 BRA `(.L_x_37810) ;  /* 0x0000000000ec9947 */ /* 0x000fea0003800000 */
[----:B------:R-:W-:Y:S05]  /*3650*/  @!P0 BRA `(.L_x_37811) ;  /* 0x0000000000848947 */ /* 0x000fea0003800000 */
[--C-:B-----5:R-:W-:Y:S02]  /*3660*/  HADD2.F32 R0, -RZ, R60.reuse.H0_H0 ;  /* 0x2000003cff007230 */ /* 0x120fe40000004100 */
[----:B------:R-:W-:Y:S02]  /*3670*/  HADD2.F32 R2, -RZ, R60.H1_H1 ;  /* 0x3000003cff027230 */ /* 0x000fe40000004100 */
[--C-:B--2---:R-:W-:Y:S02]  /*3680*/  HADD2.F32 R5, -RZ, R84.reuse.H0_H0 ;  /* 0x20000054ff057230 */ /* 0x104fe40000004100 */
[----:B------:R-:W-:Y:S02]  /*3690*/  HADD2.F32 R4, -RZ, R84.H1_H1 ;  /* 0x30000054ff047230 */ /* 0x000fe40000004100 */
[----:B------:R-:W-:Y:S02]  /*36a0*/  HADD2.F32 R10, -RZ, R87.H1_H1 ;  /* 0x30000057ff0a7230 */ /* 0x000fe40000004100 */
[----:B------:R-:W-:Y:S01]  /*36b0*/  FADD.FTZ R9, R5, R0 ;  /* 0x0000000005097221 */ /* 0x000fe20000010000 */
[----:B------:R-:W-:-:S02]  /*36c0*/  HADD2.F32 R0, -RZ, R61.H0_H0 ;  /* 0x2000003dff007230 */ /* 0x000fc40000004100 */
[----:B------:R-:W-:Y:S01]  /*36d0*/  FADD.FTZ R8, R4, R2 ;  /* 0x0000000204087221 */ /* 0x000fe20000010000 */
[----:B------:R-:W-:Y:S02]  /*36e0*/  HADD2.F32 R2, -RZ, R85.H0_H0 ;  /* 0x20000055ff027230 */ /* 0x000fe40000004100 */
[----:B------:R-:W-:Y:S01]  /*36f0*/  FADD.FTZ R64, R80, R9 ;  /* 0x0000000950407221 */ /* 0x000fe20000010000 */
[----:B------:R-:W-:Y:S02]  /*3700*/  FADD.FTZ R65, R81, R8 ;  /* 0x0000000851417221 */ /* 0x000fe40000010000 */
[----:B------:R-:W-:Y:S01]  /*3710*/  FADD.FTZ R6, R2, R0 ;  /* 0x0000000002067221 */ /* 0x000fe20000010000 */
[----:B------:R-:W-:Y:S02]  /*3720*/  HADD2.F32 R0, -RZ, R61.H1_H1 ;  /* 0x3000003dff007230 */ /* 0x000fe40000004100 */
[----:B------:R-:W-:Y:S02]  /*3730*/  HADD2.F32 R2, -RZ, R85.H1_H1 ;  /* 0x30000055ff027230 */ /* 0x000fe40000004100 */
[----:B------:R-:W-:-:S03]  /*3740*/  FADD.FTZ R66, R82, R6 ;  /* 0x0000000652427221 */ /* 0x000fc60000010000 */
        /* <DEDUP_REMOVED lines=16> */
[----:B------:R-:W-:Y:S01]  /*3850*/  FADD.FTZ R63, R79, R2 ;  /* 0x000000024f3f7221 */ /* 0x000fe20000010000 */
[----:B------:R-:W-:Y:S06]  /*3860*/  BRA `(.L_x_37812) ;  /* 0x0000000000cc7947 */ /* 0x000fec0003800000 */
.L_x_37811:
[--C-:B-----5:R-:W-:Y:S02]  /*3870*/  HADD2.F32 R0, -RZ, R60.reuse.H0_H0 ;  /* 0x2000003cff007230 */ /* 0x120fe40000004100 */
[----:B------:R-:W-:Y:S02]  /*3880*/  HADD2.F32 R2, -RZ, R60.H1_H1 ;  /* 0x3000003cff027230 */ /* 0x000fe40000004100 */
[--C-:B--2---:R-:W-:Y:S02]  /*3890*/  HADD2.F32 R5, -RZ, R84.reuse.H0_H0 ;  /* 0x20000054ff057230 */ /* 0x104fe40000004100 */
        /* <DEDUP_REMOVED lines=22> */
.L_x_37810:
[----:B------:R-:W-:Y:S05]  /*3a00*/  @!P0 BRA `(.L_x_37813) ;  /* 0x0000000000448947 */ /* 0x000fea0003800000 */
[--C-:B-----5:R-:W-:Y:S02]  /*3a10*/  HADD2.F32 R8, -RZ, R60.reuse.H0_H0 ;  /* 0x2000003cff087230 */ /* 0x120fe40000004100 */
[----:B------:R-:W-:Y:S02]  /*3a20*/  HADD2.F32 R9, -RZ, R60.H1_H1 ;  /* 0x3000003cff097230 */ /* 0x000fe40000004100 */
[--C-:B--2---:R-:W-:Y:S02]  /*3a30*/  HADD2.F32 R6, -RZ, R61.reuse.H0_H0 ;  /* 0x2000003dff067230 */ /* 0x104fe40000004100 */
        /* <DEDUP_REMOVED lines=14> */
.L_x_37813:
        /* <DEDUP_REMOVED lines=8> */
.L_x_37812:
[----:B--2---:R-:W0:Y:S01]  /*3ba0*/  @P0 LDC.64 R4, c[0x0][0x3a0] ;  /* 0x0000e800ff040b82 */ /* 0x004e220000000a00 */
        /* <DEDUP_REMOVED lines=10> */
[----:B0-----:R-:W-:-:S05]  /*3c50*/  IMAD.WIDE.U32 R4, R2, 0x10, R236 ;  /* 0x0000001002047825 */ /* 0x001fca00078e00ec */
[----:B------:R2:W5:Y:S01]  /*3c60*/  LDG.E.128 R52, desc[UR6][R4.64] ;  /* 0x0000000604347981 */ /* 0x000562000c1e1d00 */
[----:B------:R-:W-:Y:S05]  /*3c70*/  @!P1 BRA `(.L_x_37814) ;  /* 0x0000000000ec9947 */ /* 0x000fea0003800000 */
[----:B------:R-:W-:Y:S05]  /*3c80*/  @!P0 BRA `(.L_x_37815) ;  /* 0x0000000000848947 */ /* 0x000fea0003800000 */
[----:B-----5:R-:W-:Y:S02]  /*3c90*/  HADD2.F32 R0, -RZ, R52.H0_H0 ;  /* 0x20000034ff007230 */ /* 0x020fe40000004100 */
[----:B--2---:R-:W-:Y:S02]  /*3ca0*/  HADD2.F32 R6, -RZ, R84.H0_H0 ;  /* 0x20000054ff067230 */ /* 0x004fe40000004100 */
        /* <DEDUP_REMOVED lines=31> */
.L_x_37815:
[--C-:B-----5:R-:W-:Y:S02]  /*3ea0*/  HADD2.F32 R0, -RZ, R52.reuse.H0_H0 ;  /* 0x20000034ff007230 */ /* 0x120fe40000004100 */
[----:B--2---:R-:W-:Y:S02]  /*3eb0*/  HADD2.F32 R4, -RZ, R52.H1_H1 ;  /* 0x30000034ff047230 */ /* 0x004fe40000004100 */
        /* <DEDUP_REMOVED lines=23> */
.L_x_37814:
        /* <DEDUP_REMOVED lines=18> */
.L_x_37817:
        /* <DEDUP_REMOVED lines=8> */
.L_x_37816:
[----:B--2---:R-:W0:Y:S01]  /*41d0*/  @P1 LDC.64 R4, c[0x0][0x398] ;  /* 0x0000e600ff041b82 */ /* 0x004e220000000a00 */
        /* <DEDUP_REMOVED lines=11> */
[----:B------:R2:W5:Y:S01]  /*4290*/  LDG.E.128 R44, desc[UR6][R4.64] ;  /* 0x00000006042c7981 */ /* 0x000562000c1e1d00 */
[----:B------:R-:W-:Y:S05]  /*42a0*/  @!P1 BRA `(.L_x_37818) ;  /* 0x0000000000ec9947 */ /* 0x000fea0003800000 */
[----:B------:R-:W-:Y:S05]  /*42b0*/  @!P0 BRA `(.L_x_37819) ;  /* 0x0000000000848947 */ /* 0x000fea0003800000 */
[----:B-----5:R-:W-:Y:S02]  /*42c0*/  HADD2.F32 R0, -RZ, R44.H1_H1 ;  /* 0x3000002cff007230 */ /* 0x020fe40000004100 */
[----:B--2---:R-:W-:Y:S02]  /*42d0*/  HADD2.F32 R5, -RZ, R84.H1_H1 ;  /* 0x30000054ff057230 */ /* 0x004fe40000004100 */
        /* <DEDUP_REMOVED lines=31> */
.L_x_37819:
[--C-:B--2--5:R-:W-:Y:S02]  /*44d0*/  HADD2.F32 R4, -RZ, R44.reuse.H0_H0 ;  /* 0x2000002cff047230 */ /* 0x124fe40000004100 */
        /* <DEDUP_REMOVED lines=24> */
.L_x_37818:
        /* <DEDUP_REMOVED lines=18> */
.L_x_37821:
        /* <DEDUP_REMOVED lines=8> */
.L_x_37820:
        /* <DEDUP_REMOVED lines=15> */
[--C-:B--2--5:R-:W-:Y:S02]  /*48f0*/  HADD2.F32 R4, -RZ, R36.reuse.H0_H0 ;  /* 0x20000024ff047230 */ /* 0x124fe40000004100 */
        /* <DEDUP_REMOVED lines=32> */
.L_x_37823:
[--C-:B--2--5:R-:W-:Y:S02]  /*4b00*/  HADD2.F32 R4, -RZ, R36.reuse.H0_H0 ;  /* 0x20000024ff047230 */ /* 0x124fe40000004100 */
        /* <DEDUP_REMOVED lines=24> */
.L_x_37822:
        /* <DEDUP_REMOVED lines=18> */
.L_x_37825:
        /* <DEDUP_REMOVED lines=8> */
.L_x_37824:
        /* <DEDUP_REMOVED lines=48> */
.L_x_37827:
        /* <DEDUP_REMOVED lines=25> */
.L_x_37826:
        /* <DEDUP_REMOVED lines=18> */
.L_x_37829:
        /* <DEDUP_REMOVED lines=8> */
.L_x_37828:
        /* <DEDUP_REMOVED lines=38> */
[----:B------:R-:W-:-:S02]  /*56c0*/  FADD.FTZ R20, R76, R6 ;  /* 0x000000064c147221 */ /* 0x000fc40000010000 */
        /* <DEDUP_REMOVED lines=9> */
.L_x_37831:
[--C-:B--2--5:R-:W-:Y:S02]  /*5760*/  HADD2.F32 R4, -RZ, R20.reuse.H0_H0 ;  /* 0x20000014ff047230 */ /* 0x124fe40000004100 */
        /* <DEDUP_REMOVED lines=24> */
.L_x_37830:
        /* <DEDUP_REMOVED lines=18> */
.L_x_37833:
        /* <DEDUP_REMOVED lines=8> */
.L_x_37832:
        /* <DEDUP_REMOVED lines=48> */
.L_x_37835:
        /* <DEDUP_REMOVED lines=25> */
.L_x_37834:
        /* <DEDUP_REMOVED lines=18> */
.L_x_37837:
        /* <DEDUP_REMOVED lines=8> */
.L_x_37836:
        /* <DEDUP_REMOVED lines=15> */
[--C-:B-----5:R-:W-:Y:S02]  /*61b0*/  HADD2.F32 R8, -RZ, R4.reuse.H0_H0 ;  /* 0x20000004ff087230 */ /* 0x120fe40000004100 */
[----:B------:R-:W-:Y:S02]  /*61c0*/  HADD2.F32 R4, -RZ, R4.H1_H1 ;  /* 0x30000004ff047230 */ /* 0x000fe40000004100 */
[--C-:B------:R-:W-:Y:S02]  /*61d0*/  HADD2.F32 R9, -RZ, R84.reuse.H1_H1 ;  /* 0x30000054ff097230 */ /* 0x100fe40000004100 */
[----:B------:R-:W-:Y:S02]  /*61e0*/  HADD2.F32 R10, -RZ, R84.H0_H0 ;  /* 0x20000054ff0a7230 */ /* 0x000fe40000004100 */
        /* <DEDUP_REMOVED lines=12> */
[--C-:B------:R-:W-:Y:S02]  /*62b0*/  HADD2.F32 R4, -RZ, R6.reuse.H0_H0 ;  /* 0x20000006ff047230 */ /* 0x100fe40000004100 */
[----:B------:R-:W-:Y:S01]  /*62c0*/  FADD.FTZ R11, R83, R11 ;  /* 0x0000000b530b7221 */ /* 0x000fe20000010000 */
[----:B------:R-:W-:Y:S02]  /*62d0*/  FADD.FTZ R10, R82, R10 ;  /* 0x0000000a520a7221 */ /* 0x000fe40000010000 */
        /* <DEDUP_REMOVED lines=11> */
[----:B------:R-:W-:-:S04]  /*6390*/  FADD.FTZ R7, R232, R7 ;  /* 0x00000007e8077221 */ /* 0x000fc80000010000 */
[----:B------:R-:W-:Y:S01]  /*63a0*/  FADD.FTZ R7, R79, R7 ;  /* 0x000000074f077221 */ /* 0x000fe20000010000 */
[----:B------:R-:W-:Y:S06]  /*63b0*/  BRA `(.L_x_37840) ;  /* 0x0000000000cc7947 */ /* 0x000fec0003800000 */
.L_x_37839:
        /* <DEDUP_REMOVED lines=9> */
[----:B------:R-:W-:Y:S02]  /*6450*/  HADD2.F32 R10, -RZ, R85.H0_H0 ;  /* 0x20000055ff0a7230 */ /* 0x000fe40000004100 */
[----:B------:R-:W-:Y:S02]  /*6460*/  HADD2.F32 R232, -RZ, R87.H0_H0 ;  /* 0x20000057ffe87230 */ /* 0x000fe40000004100 */
        /* <DEDUP_REMOVED lines=8> */
[--C-:B------:R-:W-:Y:S02]  /*64f0*/  HADD2.F32 R6, -RZ, R7.reuse.H0_H0 ;  /* 0x20000007ff067230 */ /* 0x100fe40000004100 */
[----:B------:R-:W-:-:S03]  /*6500*/  HADD2.F32 R7, -RZ, R7.H1_H1 ;  /* 0x30000007ff077230 */ /* 0x000fc60000004100 */
[----:B------:R-:W-:Y:S01]  /*6510*/  FADD.FTZ R6, R232, R6 ;  /* 0x00000006e8067221 */ /* 0x000fe20000010000 */
[----:B------:R-:W-:-:S05]  /*6520*/  HADD2.F32 R232, -RZ, R87.H1_H1 ;  /* 0x30000057ffe87230 */ /* 0x000fca0000004100 */
[----:B------:R-:W-:Y:S01]  /*6530*/  FADD.FTZ R7, R232, R7 ;  /* 0x00000007e8077221 */ /* 0x000fe20000010000 */
[----:B------:R-:W-:Y:S06]  /*6540*/  BRA `(.L_x_37840) ;  /* 0x0000000000687947 */ /* 0x000fec0003800000 */
.L_x_37838:
        /* <DEDUP_REMOVED lines=18> */
.L_x_37841:
        /* <DEDUP_REMOVED lines=8> */
.L_x_37840:
        /* <DEDUP_REMOVED lines=48> */
.L_x_37843:
        /* <DEDUP_REMOVED lines=25> */
.L_x_37842:
        /* <DEDUP_REMOVED lines=18> */
.L_x_37845:
        /* <DEDUP_REMOVED lines=8> */
.L_x_37844:
        /* <DEDUP_REMOVED lines=268> */
.L_x_37859:
        /* <DEDUP_REMOVED lines=48> */
[----:B------:R-:W-:-:S02]  /*80e0*/  F2FP.F16.F32.PACK_AB R72, R72, R74 ;  /* 0x0000004a4848723e */ /* 0x000fc400000000ff */
[----:B------:R-:W3:Y:S04]  /*80f0*/  LDL R74, [R1+0x164] ;  /* 0x00016400014a7983 */ /* 0x000ee80000100800 */
[----:B------:R-:W2:Y:S01]  /*8100*/  LDL R69, [R1+0x160] ;  /* 0x0001600001457983 */ /* 0x000ea20000100800 */
[----:B------:R-:W-:-:S03]  /*8110*/  FFMA.FTZ R73, R251, R77, R78 ;  /* 0x0000004dfb497223 */ /* 0x000fc6000001004e */
[----:B------:R-:W4:Y:S02]  /*8120*/  LDL R78, [R1+0x15c] ;  /* 0x00015c00014e7983 */ /* 0x000f240000100800 */
[----:B------:R-:W-:Y:S02]  /*8130*/  F2FP.F16.F32.PACK_AB R73, R73, R75 ;  /* 0x0000004b4949723e */ /* 0x000fe400000000ff */
[----:B------:R-:W4:Y:S04]  /*8140*/  LDL R77, [R1+0x154] ;  /* 0x00015400014d7983 */ /* 0x000f280000100800 */
[----:B------:R-:W4:Y:S01]  /*8150*/  LDL R75, [R1+0x16c] ;  /* 0x00016c00014b7983 */ /* 0x000f220000100800 */
[----:B---3--:R-:W-:Y:S01]  /*8160*/  FFMA.FTZ R68, R250, R74, R68 ;  /* 0x0000004afa447223 */ /* 0x008fe20000010044 */
[----:B--2---:R-:W-:-:S02]  /*8170*/  FFMA.FTZ R69, R249, R69, R82 ;  /* 0x00000045f9457223 */ /* 0x004fc40000010052 */
[----:B------:R0:W5:Y:S03]  /*8180*/  LDL.LU R82, [R1+0x2d8] ;  /* 0x0002d80001527983 */ /* 0x0001660000300800 */
[----:B------:R-:W-:Y:S02]  /*8190*/  F2FP.F16.F32.PACK_AB R74, R68, R69 ;  /* 0x00000045444a723e */ /* 0x000fe400000000ff */
        /* <DEDUP_REMOVED lines=25> */
[----:B------:R-:W-:Y:S01]  /*8330*/  F2FP.F16.F32.PACK_AB R71, R71, R70 ;  /* 0x000000464747723e */ /* 0x000fe200000000ff */
[----:B----4-:R-:W-:Y:S01]  /*8340*/  FFMA.FTZ R70, R249, R74, R92 ;  /* 0x0000004af9467223 */ /* 0x010fe2000001005c */
[----:B------:R-:W-:Y:S01]  /*8350*/  FFMA.FTZ R74, R76, R77, R89 ;  /* 0x0000004d4c4a7223 */ /* 0x000fe20000010059 */
[----:B------:R-:W-:Y:S01]  /*8360*/  FFMA.FTZ R68, R80, R68, R88 ;  /* 0x0000004450447223 */ /* 0x000fe20000010058 */
[----:B------:R-:W-:-:S04]  /*8370*/  FFMA.FTZ R72, R250, R75, R93 ;  /* 0x0000004bfa487223 */ /* 0x000fc8000001005d */
[----:B------:R-:W-:Y:S01]  /*8380*/  F2FP.F16.F32.PACK_AB R68, R74, R68 ;  /* 0x000000444a44723e */ /* 0x000fe200000000ff */
[----:B------:R-:W-:Y:S01]  /*8390*/  FFMA.FTZ R73, R251, R78, R91 ;  /* 0x0000004efb497223 */ /* 0x000fe2000001005b */
[----:B------:R-:W1:Y:S01]  /*83a0*/  LDC.64 R74, c[0x0][0x430] ;  /* 0x00010c00ff4a7b82 */ /* 0x000e620000000a00 */
[----:B------:R-:W-:Y:S01]  /*83b0*/  FFMA.FTZ R69, R79, R69, R90 ;  /* 0x000000454f457223 */ /* 0x000fe2000001005a */
[----:B------:R-:W-:Y:S01]  /*83c0*/  F2FP.F16.F32.PACK_AB R70, R72, R70 ;  /* 0x000000464846723e */ /* 0x000fe200000000ff */
[----:B------:R0:W5:Y:S03]  /*83d0*/  LDL.LU R80, [R1+0x2d0] ;  /* 0x0002d00001507983 */ /* 0x0001660000300800 */
[----:B------:R-:W-:Y:S01]  /*83e0*/  F2FP.F16.F32.PACK_AB R69, R73, R69 ;  /* 0x000000454945723e */ /* 0x000fe200000000ff */
        /* <DEDUP_REMOVED lines=27> */
[----:B------:R-:W-:Y:S01]  /*85a0*/  F2FP.F16.F32.PACK_AB R65, R66, R65 ;  /* 0x000000414241723e */ /* 0x000fe200000000ff */
[----:B------:R-:W-:Y:S01]  /*85b0*/  FADD.FTZ R66, -R242, R62 ;  /* 0x0000003ef2427221 */ /* 0x000fe20000010100 */
[----:B------:R0:W5:Y:S01]  /*85c0*/  LDL.LU R78, [R1+0x2c8] ;  /* 0x0002c800014e7983 */ /* 0x0001620000300800 */
[----:B------:R-:W-:-:S03]  /*85d0*/  FMUL.FTZ R62, R241, R60 ;  /* 0x0000003cf13e7220 */ /* 0x000fc60000410000 */
[----:B------:R-:W2:Y:S04]  /*85e0*/  LDL R60, [R1+0x120] ;  /* 0x00012000013c7983 */ /* 0x000ea80000100800 */
[----:B------:R-:W2:Y:S01]  /*85f0*/  LDL R61, [R1+0x1b0] ;  /* 0x0001b000013d7983 */ /* 0x000ea20000100800 */
[----:B------:R-:W-:-:S03]  /*8600*/  F2FP.F16.F32.PACK_AB R64, R67, R64 ;  /* 0x000000404340723e */ /* 0x000fc600000000ff */
        /* <DEDUP_REMOVED lines=11> */
[----:B------:R-:W-:Y:S01]  /*86c0*/  F2FP.F16.F32.PACK_AB R66, R67, R66 ;  /* 0x000000424342723e */ /* 0x000fe200000000ff */
[----:B------:R-:W3:Y:S01]  /*86d0*/  LDL R249, [R1+0xf8] ;  /* 0x0000f80001f97983 */ /* 0x000ee20000100800 */
[----:B------:R-:W-:Y:S01]  /*86e0*/  F2FP.F16.F32.PACK_AB R67, R61, R60 ;  /* 0x0000003c3d43723e */ /* 0x000fe200000000ff */
        /* <DEDUP_REMOVED lines=16> */
[----:B------:R-:W-:Y:S01]  /*87f0*/  F2FP.F16.F32.PACK_AB R63, R63, R60 ;  /* 0x0000003c3f3f723e */ /* 0x000fe200000000ff */
[----:B------:R-:W-:Y:S02]  /*8800*/  FFMA.FTZ R61, R71, R61, R98 ;  /* 0x0000003d473d7223 */ /* 0x000fe40000010062 */
[----:B------:R-:W3:Y:S04]  /*8810*/  LDL R72, [R1+0x1c0] ;  /* 0x0001c00001487983 */ /* 0x000ee80000100800 */
[----:B------:R-:W3:Y:S01]  /*8820*/  LDL R71, [R1+0x1c4] ;  /* 0x0001c40001477983 */ /* 0x000ee20000100800 */
[----:B------:R-:W-:Y:S01]  /*8830*/  FFMA.FTZ R65, R68, R65, R99 ;  /* 0x0000004144417223 */ /* 0x000fe20000010063 */
[----:B------:R-:W-:Y:S01]  /*8840*/  FFMA.FTZ R66, R69, R66, R97 ;  /* 0x0000004245427223 */ /* 0x000fe20000010061 */
[----:B------:R-:W-:Y:S01]  /*8850*/  F2FP.F16.F32.PACK_AB R62, R64, R62 ;  /* 0x0000003e403e723e */ /* 0x000fe200000000ff */
[C---:B------:R-:W-:Y:S01]  /*8860*/  FADD.FTZ R58, -R242.reuse, R58 ;  /* 0x0000003af23a7221 */ /* 0x040fe20000010100 */
[----:B------:R-:W-:Y:S01]  /*8870*/  FADD.FTZ R59, -R242, R59 ;  /* 0x0000003bf23b7221 */ /* 0x000fe20000010100 */
[----:B----4-:R-:W-:Y:S01]  /*8880*/  FFMA.FTZ R60, R70, R73, R96 ;  /* 0x00000049463c7223 */ /* 0x010fe20000010060 */
[----:B------:R-:W-:Y:S01]  /*8890*/  F2FP.F16.F32.PACK_AB R61, R65, R61 ;  /* 0x0000003d413d723e */ /* 0x000fe200000000ff */
[----:B------:R-:W3:Y:S04]  /*88a0*/  LDL R73, [R1+0xf0] ;  /* 0x0000f00001497983 */ /* 0x000ee80000100800 */
[----:B------:R-:W4:Y:S01]  /*88b0*/  LDL R70, [R1+0xf4] ;  /* 0x0000f40001467983 */ /* 0x000f220000100800 */
[----:B------:R-:W-:Y:S01]  /*88c0*/  F2FP.F16.F32.PACK_AB R60, R66, R60 ;  /* 0x0000003c423c723e */ /* 0x000fe200000000ff */
        /* <DEDUP_REMOVED lines=17> */
[----:B------:R-:W-:Y:S01]  /*89e0*/  F2FP.F16.F32.PACK_AB R57, R58, R57 ;  /* 0x000000393a39723e */ /* 0x000fe200000000ff */
        /* <DEDUP_REMOVED lines=14> */
[----:B------:R-:W-:Y:S02]  /*8ad0*/  F2FP.F16.F32.PACK_AB R56, R59, R56 ;  /* 0x000000383b38723e */ /* 0x000fe400000000ff */
[----:B------:R-:W4:Y:S04]  /*8ae0*/  LDL R71, [R1+0xcc] ;  /* 0x0000cc0001477983 */ /* 0x000f280000100800 */
[----:B------:R-:W3:Y:S04]  /*8af0*/  LDL R59, [R1+0xe4] ;  /* 0x0000e400013b7983 */ /* 0x000ee80000100800 */
[----:B------:R-:W4:Y:S01]  /*8b00*/  LDL R70, [R1+0xd0] ;  /* 0x0000d00001467983 */ /* 0x000f220000100800 */
[----:B------:R-:W-:-:S04]  /*8b10*/  FADD.FTZ R55, -R242, R55 ;  /* 0x00000037f2377221 */ /* 0x000fc80000010100 */
[----:B------:R-:W-:Y:S01]  /*8b20*/  FMUL.FTZ R55, R241, R55 ;  /* 0x00000037f1377220 */ /* 0x000fe20000410000 */
[----:B--2---:R-:W-:Y:S01]  /*8b30*/  FFMA.FTZ R58, R54, R58, R76 ;  /* 0x0000003a363a7223 */ /* 0x004fe2000001004c */
[----:B------:R-:W-:Y:S01]  /*8b40*/  FFMA.FTZ R52, R64, R249, R52 ;  /* 0x000000f940347223 */ /* 0x000fe20000010034 */
[----:B------:R0:W5:Y:S01]  /*8b50*/  LDL.LU R76, [R1+0x2c0] ;  /* 0x0002c000014c7983 */ /* 0x0001620000300800 */
[----:B------:R-:W-:-:S03]  /*8b60*/  FFMA.FTZ R54, R54, R68, R108 ;  /* 0x0000004436367223 */ /* 0x000fc6000001006c */
[----:B------:R-:W2:Y:S04]  /*8b70*/  LDL R249, [R1+0xa4] ;  /* 0x0000a40001f97983 */ /* 0x000ea80000100800 */
[----:B------:R-:W2:Y:S01]  /*8b80*/  LDL R68, [R1+0x8c] ;  /* 0x00008c0001447983 */ /* 0x000ea20000100800 */
[----:B------:R-:W-:-:S03]  /*8b90*/  FFMA.FTZ R3, R3, R66, R107 ;  /* 0x0000004203037223 */ /* 0x000fc6000001006b */
[----:B------:R-:W2:Y:S01]  /*8ba0*/  LDL R66, [R1+0x1e0] ;  /* 0x0001e00001427983 */ /* 0x000ea20000100800 */
[----:B---3--:R-:W-:Y:S01]  /*8bb0*/  FFMA.FTZ R59, R63, R59, R53 ;  /* 0x0000003b3f3b7223 */ /* 0x008fe20000010035 */
[----:B------:R-:W-:-:S04]  /*8bc0*/  FFMA.FTZ R53, R55, R73, R240 ;  /* 0x0000004937357223 */ /* 0x000fc800000100f0 */
[----:B------:R-:W-:Y:S01]  /*8bd0*/  F2FP.F16.F32.PACK_AB R58, R59, R58 ;  /* 0x0000003a3b3a723e */ /* 0x000fe200000000ff */
[----:B----4-:R-:W-:Y:S01]  /*8be0*/  FFMA.FTZ R55, R55, R71, R111 ;  /* 0x0000004737377223 */ /* 0x010fe2000001006f */
[----:B------:R-:W-:Y:S01]  /*8bf0*/  F2FP.F16.F32.PACK_AB R59, R53, R52 ;  /* 0x00000034353b723e */ /* 0x000fe200000000ff */
        /* <DEDUP_REMOVED lines=9> */
[----:B------:R-:W-:Y:S01]  /*8c90*/  F2FP.F16.F32.PACK_AB R55, R55, R52 ;  /* 0x000000343737723e */ /* 0x000fe200000000ff */
[----:B------:R-:W-:Y:S01]  /*8ca0*/  FFMA.FTZ R52, R61, R70, R104 ;  /* 0x000000463d347223 */ /* 0x000fe20000010068 */
[----:B------:R-:W-:Y:S01]  /*8cb0*/  F2FP.F16.F32.PACK_AB R54, R56, R54 ;  /* 0x000000363836723e */ /* 0x000fe200000000ff */
[----:B------:R-:W3:Y:S03]  /*8cc0*/  LDL R60, [R1+0x1f4] ;  /* 0x0001f400013c7983 */ /* 0x000ee60000100800 */
[----:B------:R-:W-:Y:S01]  /*8cd0*/  F2FP.F16.F32.PACK_AB R52, R57, R52 ;  /* 0x000000343934723e */ /* 0x000fe200000000ff */
        /* <DEDUP_REMOVED lines=9> */
[----:B------:R-:W-:Y:S01]  /*8d70*/  F2FP.F16.F32.PACK_AB R53, R3, R53 ;  /* 0x000000350335723e */ /* 0x000fe200000000ff */
[----:B------:R-:W-:-:S02]  /*8d80*/  IMAD.WIDE.U32 R2, R2, 0x10, R74 ;  /* 0x0000001002027825 */ /* 0x000fc400078e004a */
[----:B------:R-:W3:Y:S04]  /*8d90*/  LDL R62, [R1+0x1e8] ;  /* 0x0001e800013e7983 */ /* 0x000ee80000100800 */
[----:B------:R1:W-:Y:S04]  /*8da0*/  STG.E.128 desc[UR6][R2.64], R52 ;  /* 0x0000003402007986 */ /* 0x0003e8000c101d06 */
[----:B------:R-:W3:Y:S04]  /*8db0*/  LDL R61, [R1+0xb8] ;  /* 0x0000b800013d7983 */ /* 0x000ee80000100800 */
[----:B------:R-:W3:Y:S04]  /*8dc0*/  LDL R59, [R1+0x1ec] ;  /* 0x0001ec00013b7983 */ /* 0x000ee80000100800 */
[----:B------:R-:W3:Y:S01]  /*8dd0*/  LDL R58, [R1+0xbc] ;  /* 0x0000bc00013a7983 */ /* 0x000ee20000100800 */
[C---:B-1----:R-:W-:Y:S01]  /*8de0*/  FADD.FTZ R2, -R242.reuse, R44 ;  /* 0x0000002cf2027221 */ /* 0x042fe20000010100 */
[C---:B------:R-:W-:Y:S01]  /*8df0*/  FADD.FTZ R3, -R242.reuse, R45 ;  /* 0x0000002df2037221 */ /* 0x040fe20000010100 */
[C---:B------:R-:W-:Y:S01]  /*8e00*/  FADD.FTZ R45, -R242.reuse, R46 ;  /* 0x0000002ef22d7221 */ /* 0x040fe20000010100 */
[----:B------:R-:W-:-:S03]  /*8e10*/  FADD.FTZ R44, -R242, R47 ;  /* 0x0000002ff22c7221 */ /* 0x000fc60000010100 */
[C---:B------:R-:W-:Y:S01]  /*8e20*/  FMUL.FTZ R45, R241.reuse, R45 ;  /* 0x0000002df12d7220 */ /* 0x040fe20000410000 */
[C---:B------:R-:W-:Y:S01]  /*8e30*/  FMUL.FTZ R44, R241.reuse, R44 ;  /* 0x0000002cf12c7220 */ /* 0x040fe20000410000 */
[C---:B------:R-:W-:Y:S01]  /*8e40*/  FMUL.FTZ R52, R241.reuse, R2 ;  /* 0x00000002f1347220 */ /* 0x040fe20000410000 */
[----:B------:R-:W-:Y:S02]  /*8e50*/  FMUL.FTZ R3, R241, R3 ;  /* 0x00000003f1037220 */ /* 0x000fe40000410000 */
[----:B--2---:R-:W-:Y:S01]  /*8e60*/  FFMA.FTZ R54, R44, R68, R119 ;  /* 0x000000442c367223 */ /* 0x004fe20000010077 */
[----:B----4-:R-:W-:Y:S01]  /*8e70*/  FFMA.FTZ R2, R45, R73, R240 ;  /* 0x000000492d027223 */ /* 0x010fe200000100f0 */
[----:B------:R-:W-:Y:S01]  /*8e80*/  FADD.FTZ R55, -R242, R39 ;  /* 0x00000027f2377221 */ /* 0x000fe20000010100 */
[----:B---3--:R-:W-:Y:S01]  /*8e90*/  FFMA.FTZ R47, R44, R71, R72 ;  /* 0x000000472c2f7223 */ /* 0x008fe20000010048 */
[----:B------:R-:W-:-:S04]  /*8ea0*/  FFMA.FTZ R53, R3, R249, R60 ;  /* 0x000000f903357223 */ /* 0x000fc8000001003c */
[----:B------:R-:W-:Y:S01]  /*8eb0*/  F2FP.F16.F32.PACK_AB R47, R47, R2 ;  /* 0x000000022f2f723e */ /* 0x000fe200000000ff */
[----:B------:R-:W-:Y:S01]  /*8ec0*/  FADD.FTZ R2, -R242, R48 ;  /* 0x00000030f2027221 */ /* 0x000fe20000010100 */
[----:B------:R-:W-:Y:S01]  /*8ed0*/  FFMA.FTZ R46, R52, R56, R57 ;  /* 0x00000038342e7223 */ /* 0x000fe20000010039 */
[C---:B------:R-:W-:Y:S01]  /*8ee0*/  FADD.FTZ R44, -R242.reuse, R50 ;  /* 0x00000032f22c7221 */ /* 0x040fe20000010100 */
[C---:B------:R-:W-:Y:S01]  /*8ef0*/  FADD.FTZ R39, -R242.reuse, R35 ;  /* 0x00000023f2277221 */ /* 0x040fe20000010100 */
[----:B------:R-:W-:Y:S01]  /*8f00*/  FADD.FTZ R26, -R242, R26 ;  /* 0x0000001af21a7221 */ /* 0x000fe20000010100 */
[----:B------:R-:W-:Y:S01]  /*8f10*/  FFMA.FTZ R48, R52, R70, R116 ;  /* 0x0000004634307223 */ /* 0x000fe20000010074 */
[----:B------:R-:W-:Y:S01]  /*8f20*/  F2FP.F16.F32.PACK_AB R46, R53, R46 ;  /* 0x0000002e352e723e */ /* 0x000fe200000000ff */
[C---:B------:R-:W-:Y:S01]  /*8f30*/  FADD.FTZ R60, -R242.reuse, R42 ;  /* 0x0000002af23c7221 */ /* 0x040fe20000010100 */
[C---:B------:R-:W-:Y:S01]  /*8f40*/  FADD.FTZ R57, -R242.reuse, R37 ;  /* 0x00000025f2397221 */ /* 0x040fe20000010100 */
[----:B------:R-:W-:Y:S01]  /*8f50*/  FFMA.FTZ R52, R3, R67, R117 ;  /* 0x0000004303347223 */ /* 0x000fe20000010075 */
[C---:B------:R-:W-:Y:S01]  /*8f60*/  FADD.FTZ R3, -R242.reuse, R49 ;  /* 0x00000031f2037221 */ /* 0x040fe20000010100 */
[C---:B------:R-:W-:Y:S01]  /*8f70*/  FADD.FTZ R56, -R242.reuse, R38 ;  /* 0x00000026f2387221 */ /* 0x040fe20000010100 */
[C---:B------:R-:W-:Y:S01]  /*8f80*/  FADD.FTZ R35, -R242.reuse, R22 ;  /* 0x00000016f2237221 */ /* 0x040fe20000010100 */
[----:B------:R-:W-:Y:S01]  /*8f90*/  FFMA.FTZ R53, R45, R69, R118 ;  /* 0x000000452d357223 */ /* 0x000fe20000010076 */
[----:B------:R-:W-:Y:S01]  /*8fa0*/  FADD.FTZ R45, -R242, R51 ;  /* 0x00000033f22d7221 */ /* 0x000fe20000010100 */
[----:B------:R-:W-:Y:S01]  /*8fb0*/  F2FP.F16.F32.PACK_AB R50, R52, R48 ;  /* 0x000000303432723e */ /* 0x000fe200000000ff */
[C---:B------:R-:W-:Y:S01]  /*8fc0*/  FMUL.FTZ R49, R241.reuse, R2 ;  /* 0x00000002f1317220 */ /* 0x040fe20000410000 */
[C---:B------:R-:W-:Y:S01]  /*8fd0*/  FMUL.FTZ R48, R241.reuse, R3 ;  /* 0x00000003f1307220 */ /* 0x040fe20000410000 */
[----:B------:R-:W-:Y:S01]  /*8fe0*/  F2FP.F16.F32.PACK_AB R51, R54, R53 ;  /* 0x000000353633723e */ /* 0x000fe200000000ff */
[C---:B------:R-:W-:Y:S01]  /*8ff0*/  FMUL.FTZ R52, R241.reuse, R44 ;  /* 0x0000002cf1347220 */ /* 0x040fe20000410000 */
[----:B------:R-:W-:Y:S01]  /*9000*/  FMUL.FTZ R53, R241, R45 ;  /* 0x0000002df1357220 */ /* 0x000fe20000410000 */
[----:B------:R-:W-:Y:S01]  /*9010*/  FFMA.FTZ R44, R49, R65, R66 ;  /* 0x00000041312c7223 */ /* 0x000fe20000010042 */
[----:B------:R-:W-:Y:S01]  /*9020*/  FADD.FTZ R18, -R242, R18 ;  /* 0x00000012f2127221 */ /* 0x000fe20000010100 */
[----:B------:R-:W2:Y:S01]  /*9030*/  LDL R66, [R1+0x90] ;  /* 0x0000900001427983 */ /* 0x000ea20000100800 */
[----:B------:R-:W-:-:S03]  /*9040*/  FFMA.FTZ R45, R48, R63, R64 ;  /* 0x0000003f302d7223 */ /* 0x000fc60000010040 */
[----:B------:R-:W3:Y:S04]  /*9050*/  LDL R65, [R1+0x98] ;  /* 0x0000980001417983 */ /* 0x000ee80000100800 */
[----:B------:R-:W4:Y:S04]  /*9060*/  LDL R64, [R1+0x9c] ;  /* 0x00009c0001407983 */ /* 0x000f280000100800 */
[----:B------:R-:W4:Y:S01]  /*9070*/  LDL R63, [R1+0x94] ;  /* 0x00009400013f7983 */ /* 0x000f220000100800 */
[----:B------:R-:W-:Y:S01]  /*9080*/  FFMA.FTZ R2, R52, R61, R62 ;  /* 0x0000003d34027223 */ /* 0x000fe2000001003e */
[C---:B------:R-:W-:Y:S01]  /*9090*/  FADD.FTZ R54, -R242.reuse, R32 ;  /* 0x00000020f2367221 */ /* 0x040fe20000010100 */
[----:B------:R-:W-:Y:S01]  /*90a0*/  F2FP.F16.F32.PACK_AB R44, R45, R44 ;  /* 0x0000002c2d2c723e */ /* 0x000fe200000000ff */
[C---:B------:R-:W-:Y:S01]  /*90b0*/  FADD.FTZ R62, -R242.reuse, R40 ;  /* 0x00000028f23e7221 */ /* 0x040fe20000010100 */
[C---:B------:R-:W-:Y:S01]  /*90c0*/  FADD.FTZ R32, -R242.reuse, R30 ;  /* 0x0000001ef2207221 */ /* 0x040fe20000010100 */
[----:B------:R-:W4:Y:S01]  /*90d0*/  LDL R249, [R1+0x214] ;  /* 0x0002140001f97983 */ /* 0x000f220000100800 */
[----:B------:R-:W-:Y:S01]  /*90e0*/  FFMA.FTZ R3, R53, R58, R59 ;  /* 0x0000003a35037223 */ /* 0x000fe2000001003b */
[C---:B------:R-:W-:Y:S01]  /*90f0*/  FADD.FTZ R58, -R242.reuse, R36 ;  /* 0x00000024f23a7221 */ /* 0x040fe20000010100 */
[C---:B------:R-:W-:Y:S01]  /*9100*/  FADD.FTZ R36, -R242.reuse, R31 ;  /* 0x0000001ff2247221 */ /* 0x040fe20000010100 */
[C---:B------:R-:W-:Y:S01]  /*9110*/  FADD.FTZ R31, -R242.reuse, R25 ;  /* 0x00000019f21f7221 */ /* 0x040fe20000010100 */
[C---:B------:R-:W-:Y:S01]  /*9120*/  FADD.FTZ R30, -R242.reuse, R24 ;  /* 0x00000018f21e7221 */ /* 0x040fe20000010100 */
[----:B------:R-:W-:Y:S01]  /*9130*/  F2FP.F16.F32.PACK_AB R45, R3, R2 ;  /* 0x00000002032d723e */ /* 0x000fe200000000ff */
        /* <DEDUP_REMOVED lines=45> */
[----:B----4-:R-:W-:Y:S01]  /*9410*/  FFMA.FTZ R10, R53, R64, R115 ;  /* 0x00000040350a7223 */ /* 0x010fe20000010073 */
[----:B------:R-:W-:-:S04]  /*9420*/  FFMA.FTZ R19, R48, R63, R113 ;  /* 0x0000003f30137223 */ /* 0x000fc80000010071 */
[----:B------:R-:W-:Y:S01]  /*9430*/  F2FP.F16.F32.PACK_AB R49, R10, R5 ;  /* 0x000000050a31723e */ /* 0x000fe200000000ff */
[C---:B------:R-:W-:Y:S01]  /*9440*/  FADD.FTZ R52, -R242.reuse, R238 ;  /* 0x000000eef2347221 */ /* 0x040fe20000010100 */
[----:B------:R-:W-:Y:S01]  /*9450*/  FADD.FTZ R53, -R242, R239 ;  /* 0x000000eff2357221 */ /* 0x000fe20000010100 */
[----:B------:R-:W2:Y:S01]  /*9460*/  LDL R63, [R1+0x54] ;  /* 0x00005400013f7983 */ /* 0x000ea20000100800 */
[----:B------:R-:W-:Y:S01]  /*9470*/  F2FP.F16.F32.PACK_AB R48, R19, R4 ;  /* 0x000000041330723e */ /* 0x000fe200000000ff */
[----:B------:R-:W-:-:S04]  /*9480*/  IMAD.WIDE.U32 R4, R248, 0x10, R250 ;  /* 0x00000010f8047825 */ /* 0x000fc800078e00fa */
[----:B------:R-:W-:Y:S01]  /*9490*/  FADD.FTZ R10, -R242, R236 ;  /* 0x000000ecf20a7221 */ /* 0x000fe20000010100 */
[----:B------:R-:W3:Y:S04]  /*94a0*/  LDL R248, [R1+0x60] ;  /* 0x0000600001f87983 */ /* 0x000ee80000100800 */
[----:B------:R1:W-:Y:S04]  /*94b0*/  STG.E.128 desc[UR6][R4.64], R44 ;  /* 0x0000002c04007986 */ /* 0x0003e8000c101d06 */
[----:B------:R4:W-:Y:S04]  /*94c0*/  STG.E.128 desc[UR6][R28.64], R48 ;  /* 0x000000301c007986 */ /* 0x0009e8000c101d06 */
[----:B------:R-:W2:Y:S04]  /*94d0*/  LDL R236, [R1+0x218] ;  /* 0x0002180001ec7983 */ /* 0x000ea80000100800 */
[----:B------:R-:W2:Y:S04]  /*94e0*/  LDL R238, [R1+0x7c] ;  /* 0x00007c0001ee7983 */ /* 0x000ea80000100800 */
[----:B------:R-:W2:Y:S01]  /*94f0*/  LDL R242, [R1+0x78] ;  /* 0x0000780001f27983 */ /* 0x000ea20000100800 */
[C---:B-1----:R-:W-:Y:S01]  /*9500*/  FMUL.FTZ R45, R241.reuse, R61 ;  /* 0x0000003df12d7220 */ /* 0x042fe20000410000 */
[----:B------:R-:W-:-:S02]  /*9510*/  FMUL.FTZ R46, R241, R60 ;  /* 0x0000003cf12e7220 */ /* 0x000fc40000410000 */
[----:B------:R-:W2:Y:S04]  /*9520*/  LDL R61, [R1+0x74] ;  /* 0x00007400013d7983 */ /* 0x000ea80000100800 */
[----:B------:R-:W2:Y:S01]  /*9530*/  LDL R60, [R1+0x204] ;  /* 0x00020400013c7983 */ /* 0x000ea20000100800 */
[C---:B------:R-:W-:Y:S01]  /*9540*/  FMUL.FTZ R44, R241.reuse, R62 ;  /* 0x0000003ef12c7220 */ /* 0x040fe20000410000 */
[C---:B------:R-:W-:Y:S01]  /*9550*/  FMUL.FTZ R47, R241.reuse, R59 ;  /* 0x0000003bf12f7220 */ /* 0x040fe20000410000 */
[C---:B----4-:R-:W-:Y:S01]  /*9560*/  FMUL.FTZ R48, R241.reuse, R58 ;  /* 0x0000003af1307220 */ /* 0x050fe20000410000 */
        /* <DEDUP_REMOVED lines=30> */
[----:B------:R-:W4:Y:S01]  /*9750*/  LDL R240, [R1+0x228] ;  /* 0x0002280001f07983 */ /* 0x000f220000100800 */
[----:B------:R-:W-:Y:S01]  /*9760*/  FMUL.FTZ R4, R241, R9 ;  /* 0x00000009f1047220 */ /* 0x000fe20000410000 */
[----:B------:R-:W-:Y:S01]  /*9770*/  FFMA.FTZ R51, R51, R72, R127 ;  /* 0x0000004833337223 */ /* 0x000fe2000001007f */
[----:B------:R-:W-:Y:S01]  /*9780*/  FMUL.FTZ R9, R241, R11 ;  /* 0x0000000bf1097220 */ /* 0x000fe20000410000 */
[----:B------:R-:W-:Y:S01]  /*9790*/  FFMA.FTZ R49, R49, R71, R125 ;  /* 0x0000004731317223 */ /* 0x000fe2000001007d */
[C---:B------:R-:W-:Y:S01]  /*97a0*/  FMUL.FTZ R5, R241.reuse, R12 ;  /* 0x0000000cf1057220 */ /* 0x040fe20000410000 */
[C---:B------:R-:W-:Y:S01]  /*97b0*/  FMUL.FTZ R11, R241.reuse, R42 ;  /* 0x0000002af10b7220 */ /* 0x040fe20000410000 */
[C---:B------:R-:W-:Y:S01]  /*97c0*/  FMUL.FTZ R12, R241.reuse, R52 ;  /* 0x00000034f10c7220 */ /* 0x040fe20000410000 */
[----:B------:R-:W-:Y:S01]  /*97d0*/  FMUL.FTZ R42, R241, R53 ;  /* 0x00000035f12a7220 */ /* 0x000fe20000410000 */
[----:B------:R-:W4:Y:S01]  /*97e0*/  LDL R233, [R1+0x2c] ;  /* 0x00002c0001e97983 */ /* 0x000f220000100800 */
[----:B------:R-:W-:-:S03]  /*97f0*/  IMAD.WIDE.U32 R52, R245, 0x10, R250 ;  /* 0x00000010f5347825 */ /* 0x000fc600078e00fa */
[----:B------:R-:W4:Y:S04]  /*9800*/  LDL R234, [R1+0x23c] ;  /* 0x00023c0001ea7983 */ /* 0x000f280000100800 */
[----:B------:R-:W4:Y:S04]  /*9810*/  LDL R249, [R1+0x30] ;  /* 0x0000300001f97983 */ /* 0x000f280000100800 */
[----:B------:R-:W4:Y:S04]  /*9820*/  LDL R72, [R1+0x1c] ;  /* 0x00001c0001487983 */ /* 0x000f280000100800 */
[----:B------:R-:W4:Y:S01]  /*9830*/  LDL R71, [R1] ;  /* 0x0000000001477983 */ /* 0x000f220000100800 */
        /* <DEDUP_REMOVED lines=13> */
[----:B------:R-:W4:Y:S01]  /*9910*/  LDL R241, [R1+0x230] ;  /* 0x0002300001f17983 */ /* 0x000f220000100800 */
[----:B---3--:R-:W-:-:S03]  /*9920*/  FFMA.FTZ R22, R48, R248, R237 ;  /* 0x000000f830167223 */ /* 0x008fc600000100ed */
[----:B------:R-:W3:Y:S02]  /*9930*/  LDL R237, [R1+0x3c] ;  /* 0x00003c0001ed7983 */ /* 0x000ee40000100800 */
[----:B------:R-:W-:Y:S02]  /*9940*/  F2FP.F16.F32.PACK_AB R22, R25, R22 ;  /* 0x000000161916723e */ /* 0x000fe400000000ff */
[----:B------:R-:W3:Y:S01]  /*9950*/  LDL R248, [R1+0x224] ;  /* 0x0002240001f87983 */ /* 0x000ee20000100800 */
[----:B--2---:R-:W-:-:S03]  /*9960*/  FFMA.FTZ R23, R50, R235, R236 ;  /* 0x000000eb32177223 */ /* 0x004fc600000100ec */
[----:B------:R-:W2:Y:S01]  /*9970*/  LDL R236, [R1+0x234] ;  /* 0x0002340001ec7983 */ /* 0x000ea20000100800 */
[----:B------:R-:W-:-:S03]  /*9980*/  FFMA.FTZ R27, R45, R61, R60 ;  /* 0x0000003d2d1b7223 */ /* 0x000fc6000001003c */
[----:B------:R-:W2:Y:S01]  /*9990*/  LDL R235, [R1+0x24] ;  /* 0x0000240001eb7983 */ /* 0x000ea20000100800 */
[----:B------:R-:W1:Y:S01]  /*99a0*/  LDC.64 R60, c[0x0][0x430] ;  /* 0x00010c00ff3c7b82 */ /* 0x000e620000000a00 */
[----:B----4-:R-:W-:Y:S01]  /*99b0*/  FFMA.FTZ R26, R47, R238, R239 ;  /* 0x000000ee2f1a7223 */ /* 0x010fe200000100ef */
[----:B------:R-:W-:Y:S01]  /*99c0*/  FFMA.FTZ R21, R46, R242, R62 ;  /* 0x000000f22e157223 */ /* 0x000fe2000001003e */
[----:B------:R-:W-:Y:S01]  /*99d0*/  F2FP.F16.F32.PACK_AB R23, R24, R23 ;  /* 0x000000171817723e */ /* 0x000fe200000000ff */
[----:B------:R-:W-:-:S04]  /*99e0*/  IMAD.WIDE.U32 R24, R0, 0x10, R250 ;  /* 0x0000001000187825 */ /* 0x000fc800078e00fa */
[----:B------:R-:W-:Y:S01]  /*99f0*/  FFMA.FTZ R20, R44, R59, R58 ;  /* 0x0000003b2c147223 */ /* 0x000fe2000001003a */
[----:B------:R-:W-:Y:S01]  /*9a00*/  F2FP.F16.F32.PACK_AB R21, R26, R21 ;  /* 0x000000151a15723e */ /* 0x000fe200000000ff */
[----:B------:R-:W-:Y:S01]  /*9a10*/  FFMA.FTZ R44, R44, R232, R120 ;  /* 0x000000e82c2c7223 */ /* 0x000fe20000010078 */
[----:B------:R-:W-:Y:S01]  /*9a20*/  FFMA.FTZ R46, R46, R75, R122 ;  /* 0x0000004b2e2e7223 */ /* 0x000fe2000001007a */
[----:B------:R-:W-:Y:S01]  /*9a30*/  FFMA.FTZ R26, R48, R74, R124 ;  /* 0x0000004a301a7223 */ /* 0x000fe2000001007c */
[----:B------:R-:W-:Y:S01]  /*9a40*/  F2FP.F16.F32.PACK_AB R20, R27, R20 ;  /* 0x000000141b14723e */ /* 0x000fe200000000ff */
[----:B------:R-:W-:Y:S01]  /*9a50*/  FFMA.FTZ R27, R50, R73, R126 ;  /* 0x00000049321b7223 */ /* 0x000fe2000001007e */
[----:B------:R-:W-:Y:S01]  /*9a60*/  FFMA.FTZ R47, R47, R70, R123 ;  /* 0x000000462f2f7223 */ /* 0x000fe2000001007b */
[----:B------:R-:W-:Y:S01]  /*9a70*/  FFMA.FTZ R45, R45, R63, R121 ;  /* 0x0000003f2d2d7223 */ /* 0x000fe20000010079 */
[----:B------:R-:W4:Y:S04]  /*9a80*/  LDL R239, [R1+0x38] ;  /* 0x0000380001ef7983 */ /* 0x000f280000100800 */
[----:B------:R-:W3:Y:S01]  /*9a90*/  LDL R238, [R1+0x22c] ;  /* 0x00022c0001ee7983 */ /* 0x000ee20000100800 */
[----:B------:R-:W-:Y:S01]  /*9aa0*/  F2FP.F16.F32.PACK_AB R27, R51, R27 ;  /* 0x0000001b331b723e */ /* 0x000fe200000000ff */
[--C-:B------:R-:W-:Y:S01]  /*9ab0*/  IMAD.WIDE.U32 R50, R244, 0x10, R250.reuse ;  /* 0x00000010f4327825 */ /* 0x100fe200078e00fa */
[----:B------:R-:W-:Y:S01]  /*9ac0*/  F2FP.F16.F32.PACK_AB R26, R49, R26 ;  /* 0x0000001a311a723e */ /* 0x000fe200000000ff */
[----:B------:R0:W-:Y:S02]  /*9ad0*/  STG.E.128 desc[UR6][R24.64], R20 ;  /* 0x0000001418007986 */ /* 0x0001e4000c101d06 */
[----:B------:R-:W-:-:S02]  /*9ae0*/  IMAD.WIDE.U32 R48, R246, 0x10, R250 ;  /* 0x00000010f6307825 */ /* 0x000fc400078e00fa */
[----:B------:R-:W3:Y:S04]  /*9af0*/  LDL R232, [R1+0xc] ;  /* 0x00000c0001e87983 */ /* 0x000ee80000100800 */
[----:B------:R-:W3:Y:S04]  /*9b00*/  LDL R75, [R1+0x10] ;  /* 0x00001000014b7983 */ /* 0x000ee80000100800 */
[----:B------:R-:W3:Y:S04]  /*9b10*/  LDL R74, [R1+0x14] ;  /* 0x00001400014a7983 */ /* 0x000ee80000100800 */
[----:B------:R-:W3:Y:S01]  /*9b20*/  LDL R73, [R1+0x18] ;  /* 0x0000180001497983 */ /* 0x000ee20000100800 */
[----:B0-----:R-:W-:Y:S01]  /*9b30*/  F2FP.F16.F32.PACK_AB R25, R47, R46 ;  /* 0x0000002e2f19723e */ /* 0x001fe200000000ff */
[----:B-1----:R-:W-:Y:S01]  /*9b40*/  IMAD.WIDE.U32 R20, R0, 0x10, R60 ;  /* 0x0000001000147825 */ /* 0x002fe200078e003c */
[----:B------:R-:W-:Y:S01]  /*9b50*/  F2FP.F16.F32.PACK_AB R24, R45, R44 ;  /* 0x0000002c2d18723e */ /* 0x000fe200000000ff */
[----:B------:R-:W3:Y:S02]  /*9b60*/  LDL R23, [R1+0x28] ;  /* 0x0000280001177983 */ /* 0x000ee40000100800 */
[----:B------:R-:W-:-:S02]  /*9b70*/  IMAD.WIDE.U32 R46, R243, 0x10, R250 ;  /* 0x00000010f32e7825 */ /* 0x000fc400078e00fa */
[----:B------:R-:W3:Y:S02]  /*9b80*/  LDL R0, [R1+0x238] ;  /* 0x0002380001007983 */ /* 0x000ee40000100800 */
[----:B------:R-:W-:Y:S02]  /*9b90*/  IMAD.WIDE.U32 R44, R247, 0x10, R250 ;  /* 0x00000010f72c7825 */ /* 0x000fe400078e00fa */
[----:B------:R-:W3:Y:S04]  /*9ba0*/  LDL R251, [R1+0x8] ;  /* 0x0000080001fb7983 */ /* 0x000ee80000100800 */
[----:B------:R-:W3:Y:S04]  /*9bb0*/  LDL R250, [R1+0x220] ;  /* 0x0002200001fa7983 */ /* 0x000ee80000100800 */
[----:B------:R-:W3:Y:S04]  /*9bc0*/  LDL R22, [R1+0x20] ;  /* 0x0000200001167983 */ /* 0x000ee80000100800 */
[----:B------:R-:W3:Y:S04]  /*9bd0*/  LDL R70, [R1+0x4] ;  /* 0x0000040001467983 */ /* 0x000ee80000100800 */
[----:B------:R0:W-:Y:S04]  /*9be0*/  STG.E.128 desc[UR6][R20.64], R24 ;  /* 0x0000001814007986 */ /* 0x0001e8000c101d06 */
[----:B------:R-:W3:Y:S01]  /*9bf0*/  LDL R242, [R1+0x34] ;  /* 0x0000340001f27983 */ /* 0x000ee20000100800 */
[----:B0-----:R-:W-:-:S03]  /*9c00*/  FFMA.FTZ R24, R69, R233, R234 ;  /* 0x000000e945187223 */ /* 0x001fc600000100ea */
[----:B------:R-:W3:Y:S04]  /*9c10*/  LDL R234, [R1+0x254] ;  /* 0x0002540001ea7983 */ /* 0x000ee80000100800 */
[----:B------:R-:W3:Y:S01]  /*9c20*/  LDL R233, [R1+0x25c] ;  /* 0x00025c0001e97983 */ /* 0x000ee20000100800 */
[----:B--2---:R-:W-:-:S03]  /*9c30*/  FFMA.FTZ R25, R67, R235, R236 ;  /* 0x000000eb43197223 */ /* 0x004fc600000100ec */
[----:B------:R-:W2:Y:S04]  /*9c40*/  LDL R236, [R1+0x250] ;  /* 0x0002500001ec7983 */ /* 0x000ea80000100800 */
[----:B------:R-:W2:Y:S01]  /*9c50*/  LDL R235, [R1+0x258] ;  /* 0x0002580001eb7983 */ /* 0x000ea20000100800 */
[----:B----4-:R-:W-:-:S03]  /*9c60*/  FFMA.FTZ R21, R38, R239, R240 ;  /* 0x000000ef26157223 */ /* 0x010fc600000100f0 */
[----:B------:R-:W4:Y:S01]  /*9c70*/  LDL R240, [R1+0x240] ;  /* 0x0002400001f07983 */ /* 0x000f220000100800 */
[----:B---3--:R-:W-:-:S03]  /*9c80*/  FFMA.FTZ R26, R39, R237, R238 ;  /* 0x000000ed271a7223 */ /* 0x008fc600000100ee */
[----:B------:R-:W3:Y:S04]  /*9c90*/  LDL R239, [R1+0x244] ;  /* 0x0002440001ef7983 */ /* 0x000ee80000100800 */
[----:B------:R-:W2:Y:S04]  /*9ca0*/  LDL R238, [R1+0x248] ;  /* 0x0002480001ee7983 */ /* 0x000ea80000100800 */
[----:B------:R-:W2:Y:S01]  /*9cb0*/  LDL R237, [R1+0x24c] ;  /* 0x00024c0001ed7983 */ /* 0x000ea20000100800 */
[----:B------:R-:W-:Y:S01]  /*9cc0*/  FFMA.FTZ R27, R69, R232, R135 ;  /* 0x000000e8451b7223 */ /* 0x000fe20000010087 */
[----:B------:R-:W-:Y:S01]  /*9cd0*/  F2FP.F16.F32.PACK_AB R21, R26, R21 ;  /* 0x000000151a15723e */ /* 0x000fe200000000ff */
[----:B------:R-:W-:Y:S01]  /*9ce0*/  FFMA.FTZ R26, R66, R71, R132 ;  /* 0x00000047421a7223 */ /* 0x000fe20000010084 */
[----:B------:R-:W2:Y:S04]  /*9cf0*/  LDL R232, [R1+0x260] ;  /* 0x0002600001e87983 */ /* 0x000ea80000100800 */
[----:B------:R-:W2:Y:S01]  /*9d00*/  LDL R71, [R1+0x278] ;  /* 0x0002780001477983 */ /* 0x000ea20000100800 */
[C---:B------:R-:W-:Y:S01]  /*9d10*/  FFMA.FTZ R23, R68.reuse, R23, R0 ;  /* 0x0000001744177223 */ /* 0x040fe20000010000 */
[----:B------:R-:W-:Y:S01]  /*9d20*/  FFMA.FTZ R0, R68, R251, R134 ;  /* 0x000000fb44007223 */ /* 0x000fe20000010086 */
[----:B------:R-:W-:-:S04]  /*9d30*/  FFMA.FTZ R20, R28, R249, R250 ;  /* 0x000000f91c147223 */ /* 0x000fc800000100fa */
[----:B------:R-:W-:Y:S01]  /*9d40*/  F2FP.F16.F32.PACK_AB R27, R27, R0 ;  /* 0x000000001b1b723e */ /* 0x000fe200000000ff */
[----:B------:R-:W-:Y:S01]  /*9d50*/  FFMA.FTZ R0, R28, R75, R128 ;  /* 0x0000004b1c007223 */ /* 0x000fe20000010080 */
[----:B------:R-:W-:Y:S01]  /*9d60*/  FFMA.FTZ R28, R39, R72, R131 ;  /* 0x00000048271c7223 */ /* 0x000fe20000010083 */
[----:B------:R-:W-:Y:S01]  /*9d70*/  FFMA.FTZ R22, R66, R22, R241 ;  /* 0x0000001642167223 */ /* 0x000fe200000100f1 */
[----:B------:R-:W2:Y:S01]  /*9d80*/  LDL R72, [R1+0x274] ;  /* 0x0002740001487983 */ /* 0x000ea20000100800 */
[----:B------:R-:W-:Y:S01]  /*9d90*/  F2FP.F16.F32.PACK_AB R23, R24, R23 ;  /* 0x000000171817723e */ /* 0x000fe200000000ff */
[----:B------:R-:W-:Y:S02]  /*9da0*/  FFMA.FTZ R24, R29, R74, R129 ;  /* 0x0000004a1d187223 */ /* 0x000fe40000010081 */
[----:B------:R-:W-:Y:S01]  /*9db0*/  F2FP.F16.F32.PACK_AB R22, R25, R22 ;  /* 0x000000161916723e */ /* 0x000fe200000000ff */
[----:B------:R-:W-:Y:S01]  /*9dc0*/  FFMA.FTZ R25, R38, R73, R130 ;  /* 0x0000004926197223 */ /* 0x000fe20000010082 */
[----:B------:R-:W2:Y:S04]  /*9dd0*/  LDL R74, [R1+0x26c] ;  /* 0x00026c00014a7983 */ /* 0x000ea80000100800 */
[----:B------:R-:W2:Y:S01]  /*9de0*/  LDL R73, [R1+0x270] ;  /* 0x0002700001497983 */ /* 0x000ea20000100800 */
[----:B------:R-:W-:-:S03]  /*9df0*/  FFMA.FTZ R67, R67, R70, R133 ;  /* 0x0000004643437223 */ /* 0x000fc60000010085 */
[----:B------:R-:W2:Y:S04]  /*9e00*/  LDL R75, [R1+0x268] ;  /* 0x00026800014b7983 */ /* 0x000ea80000100800 */
[----:B------:R-:W2:Y:S01]  /*9e10*/  LDL R70, [R1+0x27c] ;  /* 0x00027c0001467983 */ /* 0x000ea20000100800 */
[----:B------:R-:W-:Y:S01]  /*9e20*/  FFMA.FTZ R68, R29, R242, R248 ;  /* 0x000000f21d447223 */ /* 0x000fe200000100f8 */
[----:B------:R-:W-:Y:S01]  /*9e30*/  F2FP.F16.F32.PACK_AB R24, R24, R0 ;  /* 0x000000001818723e */ /* 0x000fe200000000ff */
[----:B------:R-:W-:Y:S01]  /*9e40*/  FFMA.FTZ R0, R30, R198, R138 ;  /* 0x000000c61e007223 */ /* 0x000fe2000001008a */
[----:B------:R-:W-:Y:S02]  /*9e50*/  F2FP.F16.F32.PACK_AB R26, R67, R26 ;  /* 0x0000001a431a723e */ /* 0x000fe400000000ff */
[----:B------:R-:W-:Y:S01]  /*9e60*/  F2FP.F16.F32.PACK_AB R25, R28, R25 ;  /* 0x000000191c19723e */ /* 0x000fe200000000ff */
[C---:B------:R-:W-:Y:S01]  /*9e70*/  FFMA.FTZ R67, R34.reuse, R225, R234 ;  /* 0x000000e122437223 */ /* 0x040fe200000100ea */
[----:B------:R-:W-:Y:S01]  /*9e80*/  FFMA.FTZ R34, R34, R193, R141 ;  /* 0x000000c122227223 */ /* 0x000fe2000001008d */
[----:B------:R-:W2:Y:S01]  /*9e90*/  LDL R234, [R1+0x294] ;  /* 0x0002940001ea7983 */ /* 0x000ea20000100800 */
[----:B------:R-:W-:Y:S01]  /*9ea0*/  F2FP.F16.F32.PACK_AB R20, R68, R20 ;  /* 0x000000144414723e */ /* 0x000fe200000000ff */
[----:B------:R-:W-:-:S04]  /*9eb0*/  IMAD.WIDE.U32 R54, R246, 0x10, R60 ;  /* 0x00000010f6367825 */ /* 0x000fc800078e003c */
[----:B------:R-:W-:Y:S01]  /*9ec0*/  FFMA.FTZ R69, R36, R197, R137 ;  /* 0x000000c524457223 */ /* 0x000fe20000010089 */
[----:B------:R-:W2:Y:S04]  /*9ed0*/  LDL R68, [R1+0x264] ;  /* 0x0002640001447983 */ /* 0x000ea80000100800 */
[----:B------:R-:W-:Y:S04]  /*9ee0*/  STG.E.128 desc[UR6][R48.64], R20 ;  /* 0x0000001430007986 */ /* 0x000fe8000c101d06 */
[----:B------:R-:W-:Y:S01]  /*9ef0*/  STG.E.128 desc[UR6][R54.64], R24 ;  /* 0x0000001836007986 */ /* 0x000fe2000c101d06 */
[----:B----4-:R-:W-:-:S03]  /*9f00*/  FFMA.FTZ R39, R32, R228, R240 ;  /* 0x000000e420277223 */ /* 0x010fc600000100f0 */
[----:B------:R-:W4:Y:S01]  /*9f10*/  LDL R240, [R1+0x280] ;  /* 0x0002800001f07983 */ /* 0x000f220000100800 */
[----:B---3--:R-:W-:-:S03]  /*9f20*/  FFMA.FTZ R66, R36, R229, R239 ;  /* 0x000000e524427223 */ /* 0x008fc600000100ef */
[----:B------:R-:W3:Y:S01]  /*9f30*/  LDL R239, [R1+0x284] ;  /* 0x0002840001ef7983 */ /* 0x000ee20000100800 */
[----:B--2---:R-:W-:Y:S01]  /*9f40*/  FFMA.FTZ R29, R30, R230, R238 ;  /* 0x000000e61e1d7223 */ /* 0x004fe200000100ee */
[----:B------:R-:W-:Y:S01]  /*9f50*/  FFMA.FTZ R38, R31, R231, R237 ;  /* 0x000000e71f267223 */ /* 0x000fe200000100ed */
[----:B------:R-:W-:Y:S01]  /*9f60*/  F2FP.F16.F32.PACK_AB R28, R66, R39 ;  /* 0x00000027421c723e */ /* 0x000fe200000000ff */
[C---:B------:R-:W-:Y:S01]  /*9f70*/  FFMA.FTZ R30, R33.reuse, R224, R236 ;  /* 0x000000e0211e7223 */ /* 0x040fe200000100ec */
[----:B------:R-:W-:Y:S01]  /*9f80*/  FFMA.FTZ R33, R33, R192, R140 ;  /* 0x000000c021217223 */ /* 0x000fe2000001008c */
[----:B------:R-:W2:Y:S01]  /*9f90*/  LDL R238, [R1+0x290] ;  /* 0x0002900001ee7983 */ /* 0x000ea20000100800 */
[----:B------:R-:W-:Y:S01]  /*9fa0*/  F2FP.F16.F32.PACK_AB R29, R38, R29 ;  /* 0x0000001d261d723e */ /* 0x000fe200000000ff */
[----:B------:R-:W-:Y:S01]  /*9fb0*/  FFMA.FTZ R38, R35, R226, R235 ;  /* 0x000000e223267223 */ /* 0x000fe200000100eb */
[----:B------:R-:W-:Y:S01]  /*9fc0*/  FFMA.FTZ R39, R37, R227, R233 ;  /* 0x000000e325277223 */ /* 0x000fe200000100e9 */
[----:B------:R-:W2:Y:S01]  /*9fd0*/  LDL R236, [R1+0x288] ;  /* 0x0002880001ec7983 */ /* 0x000ea20000100800 */
[----:B------:R-:W-:-:S03]  /*9fe0*/  FFMA.FTZ R66, R31, R199, R139 ;  /* 0x000000c71f427223 */ /* 0x000fc6000001008b */
[----:B------:R-:W2:Y:S04]  /*9ff0*/  LDL R235, [R1+0x28c] ;  /* 0x00028c0001eb7983 */ /* 0x000ea80000100800 */
[----:B------:R-:W2:Y:S04]  /*a000*/  LDL R237, [R1+0x298] ;  /* 0x0002980001ed7983 */ /* 0x000ea80000100800 */
[----:B------:R-:W2:Y:S01]  /*a010*/  LDL R233, [R1+0x29c] ;  /* 0x00029c0001e97983 */ /* 0x000ea20000100800 */
[----:B------:R-:W-:Y:S02]  /*a020*/  F2FP.F16.F32.PACK_AB R34, R34, R33 ;  /* 0x000000212222723e */ /* 0x000fe400000000ff */
[----:B------:R-:W-:Y:S01]  /*a030*/  F2FP.F16.F32.PACK_AB R33, R66, R0 ;  /* 0x000000004221723e */ /* 0x000fe200000000ff */
[----:B------:R-:W-:-:S02]  /*a040*/  FFMA.FTZ R0, R40, R218, R71 ;  /* 0x000000da28007223 */ /* 0x000fc40000010047 */
[----:B------:R-:W2:Y:S01]  /*a050*/  LDL R71, [R1+0x2b4] ;  /* 0x0002b40001477983 */ /* 0x000ea20000100800 */
[----:B------:R-:W-:-:S03]  /*a060*/  FFMA.FTZ R66, R18, R217, R72 ;  /* 0x000000d912427223 */ /* 0x000fc60000010048 */
[----:B------:R-:W2:Y:S01]  /*a070*/  LDL R72, [R1+0x2b0] ;  /* 0x0002b00001487983 */ /* 0x000ea20000100800 */
[----:B------:R-:W-:Y:S02]  /*a080*/  F2FP.F16.F32.PACK_AB R30, R67, R30 ;  /* 0x0000001e431e723e */ /* 0x000fe400000000ff */
[----:B------:R-:W-:Y:S01]  /*a090*/  F2FP.F16.F32.PACK_AB R31, R39, R38 ;  /* 0x00000026271f723e */ /* 0x000fe200000000ff */
[----:B------:R-:W-:Y:S01]  /*a0a0*/  FFMA.FTZ R67, R17, R223, R74 ;  /* 0x000000df11437223 */ /* 0x000fe2000001004a */
[----:B------:R-:W-:Y:S01]  /*a0b0*/  FFMA.FTZ R35, R35, R194, R142 ;  /* 0x000000c223237223 */ /* 0x000fe2000001008e */
[----:B------:R-:W-:Y:S01]  /*a0c0*/  FFMA.FTZ R37, R37, R195, R143 ;  /* 0x000000c325257223 */ /* 0x000fe2000001008f */
[----:B------:R-:W2:Y:S01]  /*a0d0*/  LDL R74, [R1+0x2a8] ;  /* 0x0002a800014a7983 */ /* 0x000ea20000100800 */
[----:B------:R-:W-:-:S03]  /*a0e0*/  FFMA.FTZ R38, R64, R216, R73 ;  /* 0x000000d840267223 */ /* 0x000fc60000010049 */
[----:B------:R-:W2:Y:S01]  /*a0f0*/  LDL R73, [R1+0x2ac] ;  /* 0x0002ac0001497983 */ /* 0x000ea20000100800 */
[----:B------:R-:W-:Y:S01]  /*a100*/  FFMA.FTZ R36, R65, R220, R232 ;  /* 0x000000dc41247223 */ /* 0x000fe200000100e8 */
[----:B------:R-:W-:Y:S01]  /*a110*/  F2FP.F16.F32.PACK_AB R35, R37, R35 ;  /* 0x000000232523723e */ /* 0x000fe200000000ff */
[----:B------:R-:W-:Y:S01]  /*a120*/  FFMA.FTZ R37, R19, R222, R75 ;  /* 0x000000de13257223 */ /* 0x000fe2000001004b */
[----:B------:R-:W2:Y:S01]  /*a130*/  LDL R232, [R1+0x2a0] ;  /* 0x0002a00001e87983 */ /* 0x000ea20000100800 */
[----:B------:R-:W-:-:S03]  /*a140*/  FFMA.FTZ R39, R41, R219, R70 ;  /* 0x000000db29277223 */ /* 0x000fc60000010046 */
[----:B------:R0:W-:Y:S04]  /*a150*/  STG.E.128 desc[UR6][R52.64], R28 ;  /* 0x0000001c34007986 */ /* 0x0001e8000c101d06 */
[----:B------:R-:W2:Y:S04]  /*a160*/  LDL R75, [R1+0x2a4] ;  /* 0x0002a400014b7983 */ /* 0x000ea80000100800 */
[----:B------:R-:W2:Y:S04]  /*a170*/  LDL R70, [R1+0x2b8] ;  /* 0x0002b80001467983 */ /* 0x000ea80000100800 */
[----:B0-----:R-:W2:Y:S01]  /*a180*/  LDL R31, [R1+0x2bc] ;  /* 0x0002bc00011f7983 */ /* 0x001ea20000100800 */
        /* <DEDUP_REMOVED lines=13> */
[----:B------:R-:W-:Y:S01]  /*a260*/  FFMA.FTZ R0, R13, R176, R156 ;  /* 0x000000b00d007223 */ /* 0x000fe2000001009c */
[C---:B------:R-:W-:Y:S01]  /*a270*/  FFMA.FTZ R26, R14.reuse, R209, R234 ;  /* 0x000000d10e1a7223 */ /* 0x040fe200000100ea */
[----:B------:R-:W-:Y:S01]  /*a280*/  FFMA.FTZ R14, R14, R177, R157 ;  /* 0x000000b10e0e7223 */ /* 0x000fe2000001009d */
[----:B------:R-:W-:Y:S01]  /*a290*/  FFMA.FTZ R19, R16, R179, R159 ;  /* 0x000000b310137223 */ /* 0x000fe2000001009f */
[----:B------:R-:W-:Y:S01]  /*a2a0*/  FFMA.FTZ R32, R32, R196, R136 ;  /* 0x000000c420207223 */ /* 0x000fe20000010088 */
[----:B------:R-:W-:Y:S01]  /*a2b0*/  FFMA.FTZ R68, R43, R221, R68 ;  /* 0x000000dd2b447223 */ /* 0x000fe20000010044 */
[----:B------:R-:W-:Y:S01]  /*a2c0*/  IMAD.WIDE.U32 R62, R245, 0x10, R60 ;  /* 0x00000010f53e7825 */ /* 0x000fe200078e003c */
[----:B------:R-:W-:-:S02]  /*a2d0*/  F2FP.F16.F32.PACK_AB R37, R67, R37 ;  /* 0x000000254325723e */ /* 0x000fc400000000ff */
[----:B------:R-:W-:Y:S01]  /*a2e0*/  F2FP.F16.F32.PACK_AB R32, R69, R32 ;  /* 0x000000204520723e */ /* 0x000fe200000000ff */
[--C-:B------:R-:W-:Y:S01]  /*a2f0*/  IMAD.WIDE.U32 R56, R244, 0x10, R60.reuse ;  /* 0x00000010f4387825 */ /* 0x100fe200078e003c */
[----:B------:R-:W-:Y:S02]  /*a300*/  F2FP.F16.F32.PACK_AB R36, R68, R36 ;  /* 0x000000244424723e */ /* 0x000fe400000000ff */
[----:B------:R-:W-:Y:S01]  /*a310*/  F2FP.F16.F32.PACK_AB R38, R66, R38 ;  /* 0x000000264226723e */ /* 0x000fe200000000ff */
[--C-:B------:R-:W-:Y:S01]  /*a320*/  IMAD.WIDE.U32 R58, R243, 0x10, R60.reuse ;  /* 0x00000010f33a7825 */ /* 0x100fe200078e003c */
[----:B------:R0:W-:Y:S03]  /*a330*/  STG.E.128 desc[UR6][R62.64], R32 ;  /* 0x000000203e007986 */ /* 0x0001e6000c101d06 */
[----:B------:R-:W-:Y:S01]  /*a340*/  IMAD.WIDE.U32 R60, R247, 0x10, R60 ;  /* 0x00000010f73c7825 */ /* 0x000fe200078e003c */
[----:B------:R0:W-:Y:S04]  /*a350*/  STG.E.128 desc[UR6][R50.64], R36 ;  /* 0x0000002432007986 */ /* 0x0001e8000c101d06 */
[----:B------:R0:W-:Y:S01]  /*a360*/  STG.E.128 desc[UR6][R56.64], R20 ;  /* 0x0000001438007986 */ /* 0x0001e2000c101d06 */
[----:B----4-:R-:W-:Y:S01]  /*a370*/  FFMA.FTZ R17, R2, R212, R240 ;  /* 0x000000d402117223 */ /* 0x010fe200000100f0 */
[----:B---3--:R-:W-:-:S05]  /*a380*/  FFMA.FTZ R18, R3, R213, R239 ;  /* 0x000000d503127223 */ /* 0x008fca00000100ef */
[----:B------:R-:W-:Y:S01]  /*a390*/  F2FP.F16.F32.PACK_AB R24, R18, R17 ;  /* 0x000000111218723e */ /* 0x000fe200000000ff */
[----:B--2---:R-:W-:Y:S01]  /*a3a0*/  FFMA.FTZ R17, R13, R208, R238 ;  /* 0x000000d00d117223 */ /* 0x004fe200000100ee */
[----:B------:R-:W-:Y:S01]  /*a3b0*/  FFMA.FTZ R25, R4, R214, R236 ;  /* 0x000000d604197223 */ /* 0x000fe200000100ec */
[----:B------:R-:W-:Y:S01]  /*a3c0*/  FFMA.FTZ R27, R5, R215, R235 ;  /* 0x000000d7051b7223 */ /* 0x000fe200000100eb */
[----:B------:R-:W-:Y:S01]  /*a3d0*/  FFMA.FTZ R13, R15, R210, R237 ;  /* 0x000000d20f0d7223 */ /* 0x000fe200000100ed */
[----:B------:R-:W-:-:S03]  /*a3e0*/  FFMA.FTZ R18, R16, R211, R233 ;  /* 0x000000d310127223 */ /* 0x000fc600000100e9 */
[----:B------:R-:W-:Y:S01]  /*a3f0*/  F2FP.F16.F32.PACK_AB R25, R27, R25 ;  /* 0x000000191b19723e */ /* 0x000fe200000000ff */
[----:B------:R-:W-:Y:S01]  /*a400*/  FFMA.FTZ R16, R5, R183, R155 ;  /* 0x000000b705107223 */ /* 0x000fe2000001009b */
[----:B------:R-:W-:Y:S01]  /*a410*/  F2FP.F16.F32.PACK_AB R26, R26, R17 ;  /* 0x000000111a1a723e */ /* 0x000fe200000000ff */
[----:B------:R-:W-:Y:S01]  /*a420*/  FFMA.FTZ R17, R4, R182, R154 ;  /* 0x000000b604117223 */ /* 0x000fe2000001009a */
[----:B------:R-:W-:Y:S01]  /*a430*/  F2FP.F16.F32.PACK_AB R27, R18, R13 ;  /* 0x0000000d121b723e */ /* 0x000fe200000000ff */
[----:B------:R-:W-:Y:S01]  /*a440*/  FFMA.FTZ R13, R3, R181, R153 ;  /* 0x000000b5030d7223 */ /* 0x000fe20000010099 */
[----:B------:R-:W-:Y:S01]  /*a450*/  F2FP.F16.F32.PACK_AB R18, R14, R0 ;  /* 0x000000000e12723e */ /* 0x000fe200000000ff */
[----:B------:R-:W-:Y:S01]  /*a460*/  FFMA.FTZ R2, R2, R180, R152 ;  /* 0x000000b402027223 */ /* 0x000fe20000010098 */
[----:B------:R-:W-:Y:S01]  /*a470*/  FFMA.FTZ R3, R11, R201, R71 ;  /* 0x000000c90b037223 */ /* 0x000fe20000010047 */
[----:B------:R-:W-:Y:S01]  /*a480*/  F2FP.F16.F32.PACK_AB R17, R16, R17 ;  /* 0x000000111011723e */ /* 0x000fe200000000ff */
[----:B------:R-:W-:-:S02]  /*a490*/  FFMA.FTZ R0, R10, R200, R72 ;  /* 0x000000c80a007223 */ /* 0x000fc40000010048 */
[----:B------:R-:W-:-:S03]  /*a4a0*/  F2FP.F16.F32.PACK_AB R16, R13, R2 ;  /* 0x000000020d10723e */ /* 0x000fc600000000ff */
        /* <DEDUP_REMOVED lines=18> */
[----:B------:R-:W-:Y:S02]  /*a5d0*/  F2FP.F16.F32.PACK_AB R28, R15, R14 ;  /* 0x0000000e0f1c723e */ /* 0x000fe400000000ff */
[----:B------:R-:W-:Y:S01]  /*a5e0*/  F2FP.F16.F32.PACK_AB R6, R11, R6 ;  /* 0x000000060b06723e */ /* 0x000fe200000000ff */
[----:B------:R-:W-:Y:S01]  /*a5f0*/  FFMA.FTZ R10, R42, R203, R31 ;  /* 0x000000cb2a0a7223 */ /* 0x000fe2000001001f */
        /* <DEDUP_REMOVED lines=12> */
.L_x_37846:
        /* <DEDUP_REMOVED lines=8> */
.L_x_37849:
[----:B------:R-:W-:Y:S05]  /*a740*/  BSYNC B0 ;  /* 0x0000000000007941 */ /* 0x000fea0003800000 */
.L_x_37848:
        /* <DEDUP_REMOVED lines=8> */
.L_x_37850:
[----:B------:R-:W-:Y:S02]  /*a7d0*/  HFMA2 R250, -RZ, RZ, 0, 2.384185791015625e-07 ;  /* 0x00000004fffa7431 */ /* 0x000fe400000001ff */
[----:B------:R-:W-:Y:S01]  /*a7e0*/  FADD.FTZ R249, R249, R241 ;  /* 0x000000f1f9f97221 */ /* 0x000fe20000010000 */
[----:B------:R-:W-:-:S04]  /*a7f0*/  MOV R241, 0xffffffff ;  /* 0xffffffff00f17802 */ /* 0x000fc80000000f00 */
[----:B------:R-:W-:-:S07]  /*a800*/  MOV R251, R249 ;  /* 0x000000f900fb7202 */ /* 0x000fce0000000f00 */
[----:B------:R-:W-:Y:S05]  /*a810*/  WARPSYNC.COLLECTIVE R241, `(.L_x_37851) ;  /* 0x00000000f1087348 */ /* 0x000fea0003c00000 */
[----:B------:R0:W1:Y:S02]  /*a820*/  SHFL.BFLY P2, R241, R251, R250, R242 ;  /* 0x0c0000fafbf17389 */ /* 0x00006400000400f2 */
[----:B01----:R-:W-:Y:S05]  /*a830*/  ENDCOLLECTIVE ;  /* 0x000000000000791b */ /* 0x003fea0003800000 */
.L_x_37851:
[----:B------:R-:W-:Y:S02]  /*a840*/  HFMA2 R250, -RZ, RZ, 0, 4.76837158203125e-07 ;  /* 0x00000008fffa7431 */ /* 0x000fe400000001ff */
[----:B------:R-:W-:Y:S01]  /*a850*/  FADD.FTZ R249, R249, R241 ;  /* 0x000000f1f9f97221 */ /* 0x000fe20000010000 */
[----:B------:R-:W-:-:S04]  /*a860*/  MOV R241, 0xffffffff ;  /* 0xffffffff00f17802 */ /* 0x000fc80000000f00 */
[----:B------:R-:W-:-:S07]  /*a870*/  MOV R251, R249 ;  /* 0x000000f900fb7202 */ /* 0x000fce0000000f00 */
[----:B------:R-:W-:Y:S05]  /*a880*/  WARPSYNC.COLLECTIVE R241, `(.L_x_37852) ;  /* 0x00000000f1087348 */ /* 0x000fea0003c00000 */
[----:B------:R0:W1:Y:S02]  /*a890*/  SHFL.BFLY P2, R241, R251, R250, R242 ;  /* 0x0c0000fafbf17389 */ /* 0x00006400000400f2 */
[----:B01----:R-:W-:Y:S05]  /*a8a0*/  ENDCOLLECTIVE ;  /* 0x000000000000791b */ /* 0x003fea0003800000 */
.L_x_37852:
[----:B------:R-:W-:Y:S02]  /*a8b0*/  HFMA2 R250, -RZ, RZ, 0, 9.5367431640625e-07 ;  /* 0x00000010fffa7431 */ /* 0x000fe400000001ff */
[----:B------:R-:W-:Y:S01]  /*a8c0*/  FADD.FTZ R249, R249, R241 ;  /* 0x000000f1f9f97221 */ /* 0x000fe20000010000 */
[----:B------:R-:W-:-:S04]  /*a8d0*/  MOV R241, 0xffffffff ;  /* 0xffffffff00f17802 */ /* 0x000fc80000000f00 */
[----:B------:R-:W-:-:S07]  /*a8e0*/  MOV R251, R249 ;  /* 0x000000f900fb7202 */ /* 0x000fce0000000f00 */
[----:B------:R-:W-:Y:S05]  /*a8f0*/  WARPSYNC.COLLECTIVE R241, `(.L_x_37853) ;  /* 0x00000000f1087348 */ /* 0x000fea0003c00000 */
[----:B------:R0:W1:Y:S02]  /*a900*/  SHFL.BFLY P2, R241, R251, R250, R242 ;  /* 0x0c0000fafbf17389 */ /* 0x00006400000400f2 */
[----:B01----:R-:W-:Y:S05]  /*a910*/  ENDCOLLECTIVE ;  /* 0x000000000000791b */ /* 0x003fea0003800000 */
.L_x_37853:
        /* <DEDUP_REMOVED lines=169> */
.L_x_37854:
[----:B------:R-:W-:Y:S02]  /*b3b0*/  HFMA2 R250, -RZ, RZ, 0, 1.1920928955078125e-07 ;  /* 0x00000002fffa7431 */ /* 0x000fe400000001ff */
[----:B------:R-:W-:Y:S01]  /*b3c0*/  FADD.FTZ R251, R251, R241 ;  /* 0x000000f1fbfb7221 */ /* 0x000fe20000010000 */
[----:B------:R-:W-:-:S07]  /*b3d0*/  MOV R241, 0xffffffff ;  /* 0xffffffff00f17802 */ /* 0x000fce0000000f00 */
[----:B------:R-:W-:Y:S05]  /*b3e0*/  WARPSYNC.COLLECTIVE R241, `(.L_x_37855) ;  /* 0x00000000f1087348 */ /* 0x000fea0003c00000 */
[----:B------:R0:W1:Y:S02]  /*b3f0*/  SHFL.BFLY P2, R241, R251, R250, R242 ;  /* 0x0c0000fafbf17389 */ /* 0x00006400000400f2 */
[----:B01----:R-:W-:Y:S05]  /*b400*/  ENDCOLLECTIVE ;  /* 0x000000000000791b */ /* 0x003fea0003800000 */
.L_x_37855:
[----:B------:R-:W-:Y:S02]  /*b410*/  HFMA2 R250, -RZ, RZ, 0, 2.384185791015625e-07 ;  /* 0x00000004fffa7431 */ /* 0x000fe400000001ff */
[----:B------:R-:W-:Y:S01]  /*b420*/  FADD.FTZ R251, R251, R241 ;  /* 0x000000f1fbfb7221 */ /* 0x000fe20000010000 */
[----:B------:R-:W-:-:S07]  /*b430*/  MOV R241, 0xffffffff ;  /* 0xffffffff00f17802 */ /* 0x000fce0000000f00 */
[----:B------:R-:W-:Y:S05]  /*b440*/  WARPSYNC.COLLECTIVE R241, `(.L_x_37856) ;  /* 0x00000000f1087348 */ /* 0x000fea0003c00000 */
[----:B------:R0:W1:Y:S02]  /*b450*/  SHFL.BFLY P2, R241, R251, R250, R242 ;  /* 0x0c0000fafbf17389 */ /* 0x00006400000400f2 */
[----:B01----:R-:W-:Y:S05]  /*b460*/  ENDCOLLECTIVE ;  /* 0x000000000000791b */ /* 0x003fea0003800000 */
.L_x_37856:
[----:B------:R-:W-:Y:S02]  /*b470*/  HFMA2 R250, -RZ, RZ, 0, 4.76837158203125e-07 ;  /* 0x00000008fffa7431 */ /* 0x000fe400000001ff */
[----:B------:R-:W-:Y:S01]  /*b480*/  FADD.FTZ R251, R251, R241 ;  /* 0x000000f1fbfb7221 */ /* 0x000fe20000010000 */
[----:B------:R-:W-:-:S07]  /*b490*/  MOV R241, 0xffffffff ;  /* 0xffffffff00f17802 */ /* 0x000fce0000000f00 */
[----:B------:R-:W-:Y:S05]  /*b4a0*/  WARPSYNC.COLLECTIVE R241, `(.L_x_37857) ;  /* 0x00000000f1087348 */ /* 0x000fea0003c00000 */
[----:B------:R0:W1:Y:S02]  /*b4b0*/  SHFL.BFLY P2, R241, R251, R250, R242 ;  /* 0x0c0000fafbf17389 */ /* 0x00006400000400f2 */
[----:B01----:R-:W-:Y:S05]  /*b4c0*/  ENDCOLLECTIVE ;  /* 0x000000000000791b */ /* 0x003fea0003800000 */
.L_x_37857:
[----:B------:R-:W-:Y:S02]  /*b4d0*/  HFMA2 R250, -RZ, RZ, 0, 9.5367431640625e-07 ;  /* 0x00000010fffa7431 */ /* 0x000fe400000001ff */
[----:B------:R-:W-:Y:S01]  /*b4e0*/  FADD.FTZ R251, R251, R241 ;  /* 0x000000f1fbfb7221 */ /* 0x000fe20000010000 */
[----:B------:R-:W-:-:S07]  /*b4f0*/  MOV R241, 0xffffffff ;  /* 0xffffffff00f17802 */ /* 0x000fce0000000f00 */
[----:B------:R-:W-:Y:S05]  /*b500*/  WARPSYNC.COLLECTIVE R241, `(.L_x_37858) ;  /* 0x00000000f1087348 */ /* 0x000fea0003c00000 */
[----:B------:R0:W1:Y:S02]  /*b510*/  SHFL.BFLY P2, R241, R251, R250, R242 ;  /* 0x0c0000fafbf17389 */ /* 0x00006400000400f2 */
[----:B01----:R-:W-:Y:S05]  /*b520*/  ENDCOLLECTIVE ;  /* 0x000000000000791b */ /* 0x003fea0003800000 */
.L_x_37858:
[----:B------:R-:W-:Y:S05]  /*b530*/  BRA `(.L_x_37859) ;  /* 0xffffffc800287947 */ /* 0x000fea000383ffff */
.L_x_37860:
        /* <DEDUP_REMOVED lines=12> */
.L_x_54485:


//--------------------- .text._ZN10layer_norm31ln_parallel_residual_fwd_kernelINS_13Kernel_traitsIf6__halffS2_fjLj2560ELj1ELj4ELj1ELj16ENS_18Kernel_traits_baseILj2560EfS2_fS2_fjLj128EEEEELb0ELb1ELb0EEEvNS_9FwdParamsE --------------------------
	.section	.text._ZN10layer_norm31ln_parallel_residual_fwd_kernelINS_13Kernel_traitsIf6__halffS2_fjLj2560ELj1ELj4ELj1ELj16ENS_18Kernel_traits_baseILj2560EfS2_fS2_fjLj128EEEEELb0ELb1ELb0EEEvNS_9FwdParamsE,"ax",@progbits
	.align	128
        .global         _ZN10layer_norm31ln_parallel_residual_fwd_kernelINS_13Kernel_traitsIf6__halffS2_fjLj2560ELj1ELj4ELj1ELj16ENS_18Kernel_traits_baseILj2560EfS2_fS2_fjLj128EEEEELb0ELb1ELb0EEEvNS_9FwdParamsE
        .type           _ZN10layer_norm31ln_parallel_residual_fwd_kernelINS_13Kernel_traitsIf6__halffS2_fjLj2560ELj1ELj4ELj1ELj16ENS_18Kernel_traits_baseILj2560EfS2_fS2_fjLj128EEEEELb0ELb1ELb0EEEvNS_9FwdParamsE,@function
        .size           _ZN10layer_norm31ln_parallel_residual_fwd_kernelINS_13Kernel_traitsIf6__halffS2_fjLj2560ELj1ELj4ELj1ELj16ENS_18Kernel_traits_baseILj2560EfS2_fS2_fjLj128EEEEELb0ELb1ELb0EEEvNS_9FwdParamsE,(.L_x_54486 - _ZN10layer_norm31ln_parallel_residual_fwd_kernelINS_13Kernel_traitsIf6__halffS2_fjLj2560ELj1ELj4ELj1ELj16ENS_18Kernel_traits_baseILj2560EfS2_fS2_fjLj128EEEEELb0ELb1ELb0EEEvNS_9FwdParamsE)
        .other          _ZN10layer_norm31ln_parallel_residual_fwd_kernelINS_13Kernel_traitsIf6__halffS2_fjLj2560ELj1ELj4ELj1ELj16ENS_18Kernel_traits_baseILj2560EfS2_fS2_fjLj128EEEEELb0ELb1ELb0EEEvNS_9FwdParamsE,@"STO_CUDA_ENTRY STV_DEFAULT"
_ZN10layer_norm31ln_parallel_residual_fwd_kernelINS_13Kernel_traitsIf6__halffS2_fjLj2560ELj1ELj4ELj1ELj16ENS_18Kernel_traits_baseILj2560EfS2_fS2_fjLj128EEEEELb0ELb1ELb0EEEvNS_9FwdParamsE:
.text._ZN10layer_norm31ln_parallel_residual_fwd_kernelINS_13Kernel_traitsIf6__halffS2_fjLj2560ELj1ELj4ELj1ELj16ENS_18Kernel_traits_baseILj2560EfS2_fS2_fjLj128EEEEELb0ELb1ELb0EEEvNS_9FwdParamsE:
        /* <DEDUP_REMOVED lines=133> */
.L_x_37862:
        /* <DEDUP_REMOVED lines=117> */
.L_x_37863:
[----:B------:R-:W-:Y:S05]  /*0fa0*/  BSYNC.RECONVERGENT B0 ;  /* 0x0000000000007941 */ /* 0x000fea0003800200 */
.L_x_37861:
        /* <DEDUP_REMOVED lines=8> */
.L_x_37945:
        /* <DEDUP_REMOVED lines=38> */
.L_x_37867:
        /* <DEDUP_REMOVED lines=17> */
.L_x_37866:
        /* <DEDUP_REMOVED lines=28> */
.L_x_37869:
        /* <DEDUP_REMOVED lines=32> */
.L_x_37868:
[----:B------:R-:W0:Y:S01]  /*1760*/  LDC.64 R6, c[0x0][0x3a8] ;  /* 0x0000ea00ff067b82 */ /* 0x000e220000000a00 */
[C---:B------:R-:W-:Y:S01]  /*1770*/  IADD3 R2, PT, PT, R5.reuse, 0x20, RZ ;  /* 0x0000002005027810 */ /* 0x040fe20007ffe0ff */
[----:B0-----:R-:W-:-:S05]  /*1780*/  IMAD.WIDE.U32 R6, R5, 0x20, R6 ;  /* 0x0000002005067825 */ /* 0x001fca00078e0006 */
[----:B------:R0:W-:Y:S04]  /*1790*/  STG.E.128 desc[UR6][R6.64], R152 ;  /* 0x0000009806007986 */ /* 0x0001e8000c101d06 */
[----:B------:R0:W-:Y:S02]  /*17a0*/  STG.E.128 desc[UR6][R6.64+0x10], R156 ;  /* 0x0000109c06007986 */ /* 0x0001e4000c101d06 */
.L_x_37865:
[----:B------:R-:W-:Y:S05]  /*17b0*/  BSYNC.RECONVERGENT B0 ;  /* 0x0000000000007941 */ /* 0x000fea0003800200 */
.L_x_37864:
        /* <DEDUP_REMOVED lines=54> */
.L_x_37873:
        /* <DEDUP_REMOVED lines=25> */
.L_x_37872:
        /* <DEDUP_REMOVED lines=18> */
.L_x_37875:
        /* <DEDUP_REMOVED lines=8> */
.L_x_37874:
[----:B0-----:R-:W0:Y:S02]  /*1e50*/  LDC.64 R6, c[0x0][0x3a8] ;  /* 0x0000ea00ff067b82 */ /* 0x001e240000000a00 */
[C---:B0-----:R-:W-:Y:S01]  /*1e60*/  IMAD.WIDE.U32 R6, R2.reuse, 0x20, R6 ;  /* 0x0000002002067825 */ /* 0x041fe200078e0006 */
[----:B------:R-:W-:-:S04]  /*1e70*/  IADD3 R2, PT, PT, R2, 0x20, RZ ;  /* 0x0000002002027810 */ /* 0x000fc80007ffe0ff */
[----:B------:R1:W-:Y:S04]  /*1e80*/  STG.E.128 desc[UR6][R6.64], R160 ;  /* 0x000000a006007986 */ /* 0x0003e8000c101d06 */
[----:B------:R1:W-:Y:S02]  /*1e90*/  STG.E.128 desc[UR6][R6.64+0x10], R164 ;  /* 0x000010a406007986 */ /* 0x0003e4000c101d06 */
.L_x_37871:
[----:B------:R-:W-:Y:S05]  /*1ea0*/  BSYNC.RECONVERGENT B0 ;  /* 0x0000000000007941 */ /* 0x000fea0003800200 */
.L_x_37870:
        /* <DEDUP_REMOVED lines=54> */
.L_x_37879:
        /* <DEDUP_REMOVED lines=25> */
.L_x_37878:
        /* <DEDUP_REMOVED lines=18> */
.L_x_37881:
        /* <DEDUP_REMOVED lines=8> */
.L_x_37880:
[----:B0-----:R-:W0:Y:S02]  /*2540*/  LDC.64 R6, c[0x0][0x3a8] ;  /* 0x0000ea00ff067b82 */ /* 0x001e240000000a00 */
[C---:B0-----:R-:W-:Y:S01]  /*2550*/  IMAD.WIDE.U32 R6, R2.reuse, 0x20, R6 ;  /* 0x0000002002067825 */ /* 0x041fe200078e0006 */
[----:B------:R-:W-:-:S04]  /*2560*/  IADD3 R2, PT, PT, R2, 0x20, RZ ;  /* 0x0000002002027810 */ /* 0x000fc80007ffe0ff */
[----:B------:R2:W-:Y:S04]  /*2570*/  STG.E.128 desc[UR6][R6.64], R168 ;  /* 0x000000a806007986 */ /* 0x0005e8000c101d06 */
[----:B------:R2:W-:Y:S02]  /*2580*/  STG.E.128 desc[UR6][R6.64+0x10], R172 ;  /* 0x000010ac06007986 */ /* 0x0005e4000c101d06 */
.L_x_37877:
[----:B------:R-:W-:Y:S05]  /*2590*/  BSYNC.RECONVERGENT B0 ;  /* 0x0000000000007941 */ /* 0x000fea0003800200 */
.L_x_37876:
        /* <DEDUP_REMOVED lines=54> */
.L_x_37885:
        /* <DEDUP_REMOVED lines=25> */
.L_x_37884:
        /* <DEDUP_REMOVED lines=18> */
.L_x_37887:
        /* <DEDUP_REMOVED lines=8> */
.L_x_37886:
[----:B0-----:R-:W0:Y:S02]  /*2c30*/  LDC.64 R6, c[0x0][0x3a8] ;  /* 0x0000ea00ff067b82 */ /* 0x001e240000000a00 */
[C---:B0-----:R-:W-:Y:S01]  /*2c40*/  IMAD.WIDE.U32 R6, R2.reuse, 0x20, R6 ;  /* 0x0000002002067825 */ /* 0x041fe200078e0006 */
[----:B------:R-:W-:-:S04]  /*2c50*/  IADD3 R2, PT, PT, R2, 0x20, RZ ;  /* 0x0000002002027810 */ /* 0x000fc80007ffe0ff */
[----:B------:R3:W-:Y:S04]  /*2c60*/  STG.E.128 desc[UR6][R6.64], R176 ;  /* 0x000000b006007986 */ /* 0x0007e8000c101d06 */
[----:B------:R3:W-:Y:S02]  /*2c70*/  STG.E.128 desc[UR6][R6.64+0x10], R180 ;  /* 0x000010b406007986 */ /* 0x0007e4000c101d06 */
.L_x_37883:
[----:B------:R-:W-:Y:S05]  /*2c80*/  BSYNC.RECONVERGENT B0 ;  /* 0x0000000000007941 */ /* 0x000fea0003800200 */
.L_x_37882:
        /* <DEDUP_REMOVED lines=54> */
.L_x_37891:
        /* <DEDUP_REMOVED lines=25> */
.L_x_37890:
        /* <DEDUP_REMOVED lines=18> */
.L_x_37893:
        /* <DEDUP_REMOVED lines=8> */
.L_x_37892:
[----:B0-----:R-:W0:Y:S02]  /*3320*/  LDC.64 R6, c[0x0][0x3a8] ;  /* 0x0000ea00ff067b82 */ /* 0x001e240000000a00 */
[C---:B0-----:R-:W-:Y:S01]  /*3330*/  IMAD.WIDE.U32 R6, R2.reuse, 0x20, R6 ;  /* 0x0000002002067825 */ /* 0x041fe200078e0006 */
[----:B------:R-:W-:-:S04]  /*3340*/  IADD3 R2, PT, PT, R2, 0x20, RZ ;  /* 0x0000002002027810 */ /* 0x000fc80007ffe0ff */
[----:B------:R4:W-:Y:S04]  /*3350*/  STG.E.128 desc[UR6][R6.64], R184 ;  /* 0x000000b806007986 */ /* 0x0009e8000c101d06 */
[----:B------:R4:W-:Y:S02]  /*3360*/  STG.E.128 desc[UR6][R6.64+0x10], R188 ;  /* 0x000010bc06007986 */ /* 0x0009e4000c101d06 */
.L_x_37889:
[----:B------:R-:W-:Y:S05]  /*3370*/  BSYNC.RECONVERGENT B0 ;  /* 0x0000000000007941 */ /* 0x000fea0003800200 */
.L_x_37888:
        /* <DEDUP_REMOVED lines=54> */
.L_x_37897:
        /* <DEDUP_REMOVED lines=25> */
.L_x_37896:
        /* <DEDUP_REMOVED lines=18> */
.L_x_37899:
        /* <DEDUP_REMOVED lines=8> */
.L_x_37898:
[----:B0-----:R-:W0:Y:S02]  /*3a10*/  LDC.64 R6, c[0x0][0x3a8] ;  /* 0x0000ea00ff067b82 */ /* 0x001e240000000a00 */
[C---:B0-----:R-:W-:Y:S01]  /*3a20*/  IMAD.WIDE.U32 R6, R2.reuse, 0x20, R6 ;  /* 0x0000002002067825 */ /* 0x041fe200078e0006 */
[----:B------:R-:W-:-:S04]  /*3a30*/  IADD3 R2, PT, PT, R2, 0x20, RZ ;  /* 0x0000002002027810 */ /* 0x000fc80007ffe0ff */
[----:B------:R0:W-:Y:S04]  /*3a40*/  STG.E.128 desc[UR6][R6.64], R192 ;  /* 0x000000c006007986 */ /* 0x0001e8000c101d06 */
[----:B------:R0:W-:Y:S02]  /*3a50*/  STG.E.128 desc[UR6][R6.64+0x10], R196 ;  /* 0x000010c406007986 */ /* 0x0001e4000c101d06 */
.L_x_37895:
[----:B------:R-:W-:Y:S05]  /*3a60*/  BSYNC.RECONVERGENT B0 ;  /* 0x0000000000007941 */ /* 0x000fea0003800200 */
.L_x_37894:
        /* <DEDUP_REMOVED lines=54> */
.L_x_37903:
        /* <DEDUP_REMOVED lines=25> */
.L_x_37902:
        /* <DEDUP_REMOVED lines=18> */
.L_x_37905:
        /* <DEDUP_REMOVED lines=8> */
.L_x_37904:
[----:B0-----:R-:W0:Y:S02]  /*4100*/  LDC.64 R6, c[0x0][0x3a8] ;  /* 0x0000ea00ff067b82 */ /* 0x001e240000000a00 */
[C---:B0-----:R-:W-:Y:S01]  /*4110*/  IMAD.WIDE.U32 R6, R2.reuse, 0x20, R6 ;  /* 0x0000002002067825 */ /* 0x041fe200078e0006 */
[----:B------:R-:W-:-:S04]  /*4120*/  IADD3 R2, PT, PT, R2, 0x20, RZ ;  /* 0x0000002002027810 */ /* 0x000fc80007ffe0ff */
[----:B------:R0:W-:Y:S04]  /*4130*/  STG.E.128 desc[UR6][R6.64], R200 ;  /* 0x000000c806007986 */ /* 0x0001e8000c101d06 */
[----:B------:R0:W-:Y:S02]  /*4140*/  STG.E.128 desc[UR6][R6.64+0x10], R204 ;  /* 0x000010cc06007986 */ /* 0x0001e4000c101d06 */
.L_x_37901:
[----:B------:R-:W-:Y:S05]  /*4150*/  BSYNC.RECONVERGENT B0 ;  /* 0x0000000000007941 */ /* 0x000fea0003800200 */
.L_x_37900:
        /* <DEDUP_REMOVED lines=54> */
.L_x_37909:
        /* <DEDUP_REMOVED lines=25> */
.L_x_37908:
        /* <DEDUP_REMOVED lines=18> */
.L_x_37911:
        /* <DEDUP_REMOVED lines=8> */
.L_x_37910:
[----:B0-----:R-:W0:Y:S02]  /*47f0*/  LDC.64 R6, c[0x0][0x3a8] ;  /* 0x0000ea00ff067b82 */ /* 0x001e240000000a00 */
[C---:B0-----:R-:W-:Y:S01]  /*4800*/  IMAD.WIDE.U32 R6, R2.reuse, 0x20, R6 ;  /* 0x0000002002067825 */ /* 0x041fe200078e0006 */
[----:B------:R-:W-:-:S04]  /*4810*/  IADD3 R2, PT, PT, R2, 0x20, RZ ;  /* 0x0000002002027810 */ /* 0x000fc80007ffe0ff */
[----:B------:R0:W-:Y:S04]  /*4820*/  STG.E.128 desc[UR6][R6.64], R208 ;  /* 0x000000d006007986 */ /* 0x0001e8000c101d06 */
[----:B------:R0:W-:Y:S02]  /*4830*/  STG.E.128 desc[UR6][R6.64+0x10], R212 ;  /* 0x000010d406007986 */ /* 0x0001e4000c101d06 */
.L_x_37907:
[----:B------:R-:W-:Y:S05]  /*4840*/  BSYNC.RECONVERGENT B0 ;  /* 0x0000000000007941 */ /* 0x000fea0003800200 */
.L_x_37906:
        /* <DEDUP_REMOVED lines=54> */
.L_x_37915:
        /* <DEDUP_REMOVED lines=25> */
.L_x_37914:
        /* <DEDUP_REMOVED lines=18> */
.L_x_37917:
        /* <DEDUP_REMOVED lines=8> */
.L_x_37916:
[----:B0-----:R-:W0:Y:S02]  /*4ee0*/  LDC.64 R6, c[0x0][0x3a8] ;  /* 0x0000ea00ff067b82 */ /* 0x001e240000000a00 */
[C---:B0-----:R-:W-:Y:S01]  /*4ef0*/  IMAD.WIDE.U32 R6, R2.reuse, 0x20, R6 ;  /* 0x0000002002067825 */ /* 0x041fe200078e0006 */
[----:B------:R-:W-:-:S04]  /*4f00*/  IADD3 R2, PT, PT, R2, 0x20, RZ ;  /* 0x0000002002027810 */ /* 0x000fc80007ffe0ff */
[----:B------:R0:W-:Y:S04]  /*4f10*/  STG.E.128 desc[UR6][R6.64], R216 ;  /* 0x000000d806007986 */ /* 0x0001e8000c101d06 */
[----:B------:R0:W-:Y:S02]  /*4f20*/  STG.E.128 desc[UR6][R6.64+0x10], R220 ;  /* 0x000010dc06007986 */ /* 0x0001e4000c101d06 */
.L_x_37913:
[----:B------:R-:W-:Y:S05]  /*4f30*/  BSYNC.RECONVERGENT B0 ;  /* 0x0000000000007941 */ /* 0x000fea0003800200 */
.L_x_37912:
        /* <DEDUP_REMOVED lines=54> */
.L_x_37921:
        /* <DEDUP_REMOVED lines=25> */
.L_x_37920:
        /* <DEDUP_REMOVED lines=18> */
.L_x_37923:
        /* <DEDUP_REMOVED lines=8> */
.L_x_37922:
[----:B0-----:R-:W0:Y:S02]  /*55d0*/  LDC.64 R6, c[0x0][0x3a8] ;  /* 0x0000ea00ff067b82 */ /* 0x001e240000000a00 */
[----:B0-----:R-:W-:-:S05]  /*55e0*/  IMAD.WIDE.U32 R6, R2, 0x20, R6 ;  /* 0x0000002002067825 */ /* 0x001fca00078e0006 */
[----:B------:R0:W-:Y:S04]  /*55f0*/  STG.E.128 desc[UR6][R6.64], R224 ;  /* 0x000000e006007986 */ /* 0x0001e8000c101d06 */
[----:B------:R0:W-:Y:S02]  /*5600*/  STG.E.128 desc[UR6][R6.64+0x10], R228 ;  /* 0x000010e406007986 */ /* 0x0001e4000c101d06 */
.L_x_37919:
[----:B------:R-:W-:Y:S05]  /*5610*/  BSYNC.RECONVERGENT B0 ;  /* 0x0000000000007941 */ /* 0x000fea0003800200 */
.L_x_37918:
        /* <DEDUP_REMOVED lines=291> */
.L_x_37957:
        /* <DEDUP_REMOVED lines=36> */
[----:B------:R-:W-:Y:S01]  /*6a90*/  F2FP.F16.F32.PACK_AB R232, R7, R6 ;  /* 0x0000000607e8723e */ /* 0x000fe200000000ff */
[--C-:B------:R-:W-:Y:S01]  /*6aa0*/  FADD.FTZ R7, R154, -R2.reuse ;  /* 0x800000029a077221 */ /* 0x100fe20000010000 */
[----:B------:R-:W-:-:S03]  /*6ab0*/  FADD.FTZ R6, R155, -R2 ;  /* 0x800000029b067221 */ /* 0x000fc60000010000 */
[C---:B------:R-:W-:Y:S01]  /*6ac0*/  FMUL.FTZ R7, R4.reuse, R7 ;  /* 0x0000000704077220 */ /* 0x040fe20000410000 */
[----:B------:R-:W-:-:S03]  /*6ad0*/  FMUL.FTZ R6, R4, R6 ;  /* 0x0000000604067220 */ /* 0x000fc60000410000 */
[----:B----4-:R-:W-:Y:S01]  /*6ae0*/  FFMA.FTZ R7, R7, R8, R26 ;  /* 0x0000000807077223 */ /* 0x010fe2000001001a */
[----:B------:R-:W-:Y:S01]  /*6af0*/  FFMA.FTZ R6, R6, R233, R27 ;  /* 0x000000e906067223 */ /* 0x000fe2000001001b */
[----:B------:R1:W5:Y:S04]  /*6b00*/  LDL.LU R8, [R1+0x38] ;  /* 0x0000380001087983 */ /* 0x0003680000300800 */
[----:B------:R-:W-:Y:S01]  /*6b10*/  F2FP.F16.F32.PACK_AB R233, R6, R7 ;  /* 0x0000000706e9723e */ /* 0x000fe200000000ff */
[--C-:B------:R-:W-:Y:S01]  /*6b20*/  FADD.FTZ R7, R156, -R2.reuse ;  /* 0x800000029c077221 */ /* 0x100fe20000010000 */
[----:B------:R-:W-:-:S03]  /*6b30*/  FADD.FTZ R6, R157, -R2 ;  /* 0x800000029d067221 */ /* 0x000fc60000010000 */
[C---:B------:R-:W-:Y:S01]  /*6b40*/  FMUL.FTZ R7, R4.reuse, R7 ;  /* 0x0000000704077220 */ /* 0x040fe20000410000 */
[----:B------:R-:W-:-:S03]  /*6b50*/  FMUL.FTZ R6, R4, R6 ;  /* 0x0000000604067220 */ /* 0x000fc60000410000 */
[----:B------:R-:W-:Y:S01]  /*6b60*/  FFMA.FTZ R7, R7, R3, R28 ;  /* 0x0000000307077223 */ /* 0x000fe2000001001c */
[----:B------:R-:W-:Y:S01]  /*6b70*/  FFMA.FTZ R6, R6, R234, R29 ;  /* 0x000000ea06067223 */ /* 0x000fe2000001001d */
[----:B------:R1:W5:Y:S04]  /*6b80*/  LDL.LU R3, [R1+0x34] ;  /* 0x0000340001037983 */ /* 0x0003680000300800 */
[----:B------:R-:W-:Y:S01]  /*6b90*/  F2FP.F16.F32.PACK_AB R234, R6, R7 ;  /* 0x0000000706ea723e */ /* 0x000fe200000000ff */
[----:B------:R-:W-:-:S04]  /*6ba0*/  FADD.FTZ R7, R158, -R2 ;  /* 0x800000029e077221 */ /* 0x000fc80000010000 */
[----:B------:R-:W-:-:S04]  /*6bb0*/  FMUL.FTZ R7, R4, R7 ;  /* 0x0000000704077220 */ /* 0x000fc80000410000 */
[----:B------:R-:W-:Y:S02]  /*6bc0*/  FFMA.FTZ R7, R7, R0, R30 ;  /* 0x0000000007077223 */ /* 0x000fe4000001001e */
[----:B------:R1:W5:Y:S01]  /*6bd0*/  LDL.LU R0, [R1+0x30] ;  /* 0x0000300001007983 */ /* 0x0003620000300800 */
[----:B------:R-:W-:-:S04]  /*6be0*/  FADD.FTZ R6, R159, -R2 ;  /* 0x800000029f067221 */ /* 0x000fc80000010000 */
[----:B------:R-:W-:-:S04]  /*6bf0*/  FMUL.FTZ R6, R4, R6 ;  /* 0x0000000604067220 */ /* 0x000fc80000410000 */
[----:B------:R-:W-:-:S05]  /*6c00*/  FFMA.FTZ R6, R6, R235, R31 ;  /* 0x000000eb06067223 */ /* 0x000fca000001001f */
[----:B------:R-:W-:Y:S02]  /*6c10*/  F2FP.F16.F32.PACK_AB R235, R6, R7 ;  /* 0x0000000706eb723e */ /* 0x000fe400000000ff */
[----:B------:R-:W0:Y:S02]  /*6c20*/  LDC.64 R6, c[0x0][0x428] ;  /* 0x00010a00ff067b82 */ /* 0x000e240000000a00 */
[----:B0-----:R-:W-:-:S05]  /*6c30*/  IMAD.WIDE.U32 R6, R5, 0x10, R6 ;  /* 0x0000001005067825 */ /* 0x001fca00078e0006 */
[----:B------:R1:W-:Y:S01]  /*6c40*/  STG.E.128 desc[UR6][R6.64], R232 ;  /* 0x000000e806007986 */ /* 0x0003e2000c101d06 */
[----:B------:R-:W-:-:S07]  /*6c50*/  IADD3 R5, PT, PT, R5, 0x20, RZ ;  /* 0x0000002005057810 */ /* 0x000fce0007ffe0ff */
.L_x_37926:
[----:B------:R-:W-:Y:S05]  /*6c60*/  BSYNC.RECONVERGENT B0 ;  /* 0x0000000000007941 */ /* 0x000fea0003800200 */
.L_x_37925:
        /* <DEDUP_REMOVED lines=13> */
[----:B------:R-:W-:Y:S01]  /*6d40*/  F2FP.F16.F32.PACK_AB R232, R7, R6 ;  /* 0x0000000607e8723e */ /* 0x000fe200000000ff */
[--C-:B------:R-:W-:Y:S01]  /*6d50*/  FADD.FTZ R7, R162, -R2.reuse ;  /* 0x80000002a2077221 */ /* 0x100fe20000010000 */
[----:B------:R-:W-:-:S03]  /*6d60*/  FADD.FTZ R6, R163, -R2 ;  /* 0x80000002a3067221 */ /* 0x000fc60000010000 */
[C---:B------:R-:W-:Y:S01]  /*6d70*/  FMUL.FTZ R7, R4.reuse, R7 ;  /* 0x0000000704077220 */ /* 0x040fe20000410000 */
[----:B------:R-:W-:-:S03]  /*6d80*/  FMUL.FTZ R6, R4, R6 ;  /* 0x0000000604067220 */ /* 0x000fc60000410000 */
[----:B----4-:R-:W-:Y:S01]  /*6d90*/  FFMA.FTZ R7, R7, R234, R10 ;  /* 0x000000ea07077223 */ /* 0x010fe2000001000a */
[----:B-----5:R-:W-:-:S05]  /*6da0*/  FFMA.FTZ R6, R6, R233, R11 ;  /* 0x000000e906067223 */ /* 0x020fca000001000b */
[----:B------:R-:W-:Y:S01]  /*6db0*/  F2FP.F16.F32.PACK_AB R233, R6, R7 ;  /* 0x0000000706e9723e */ /* 0x000fe200000000ff */
[--C-:B------:R-:W-:Y:S01]  /*6dc0*/  FADD.FTZ R7, R164, -R2.reuse ;  /* 0x80000002a4077221 */ /* 0x100fe20000010000 */
[----:B------:R-:W-:-:S03]  /*6dd0*/  FADD.FTZ R6, R165, -R2 ;  /* 0x80000002a5067221 */ /* 0x000fc60000010000 */
[C---:B------:R-:W-:Y:S01]  /*6de0*/  FMUL.FTZ R7, R4.reuse, R7 ;  /* 0x0000000704077220 */ /* 0x040fe20000410000 */
[----:B------:R-:W-:-:S03]  /*6df0*/  FMUL.FTZ R6, R4, R6 ;  /* 0x0000000604067220 */ /* 0x000fc60000410000 */
[----:B------:R-:W-:Y:S01]  /*6e00*/  FFMA.FTZ R7, R7, R248, R12 ;  /* 0x000000f807077223 */ /* 0x000fe2000001000c */
        /* <DEDUP_REMOVED lines=8> */
[----:B------:R-:W-:Y:S02]  /*6e90*/  F2FP.F16.F32.PACK_AB R235, R6, R7 ;  /* 0x0000000706eb723e */ /* 0x000fe400000000ff */
[----:B------:R-:W0:Y:S02]  /*6ea0*/  LDC.64 R6, c[0x0][0x428] ;  /* 0x00010a00ff067b82 */ /* 0x000e240000000a00 */
[C---:B0-----:R-:W-:Y:S01]  /*6eb0*/  IMAD.WIDE.U32 R6, R5.reuse, 0x10, R6 ;  /* 0x0000001005067825 */ /* 0x041fe200078e0006 */
[----:B------:R-:W-:-:S04]  /*6ec0*/  IADD3 R5, PT, PT, R5, 0x20, RZ ;  /* 0x0000002005057810 */ /* 0x000fc80007ffe0ff */
[----:B------:R2:W-:Y:S03]  /*6ed0*/  STG.E.128 desc[UR6][R6.64], R232 ;  /* 0x000000e806007986 */ /* 0x0005e6000c101d06 */
.L_x_37928:
[----:B------:R-:W-:Y:S05]  /*6ee0*/  BSYNC.RECONVERGENT B0 ;  /* 0x0000000000007941 */ /* 0x000fea0003800200 */
.L_x_37927:
        /* <DEDUP_REMOVED lines=35> */
.L_x_37930:
[----:B------:R-:W-:Y:S05]  /*7120*/  BSYNC.RECONVERGENT B0 ;  /* 0x0000000000007941 */ /* 0x000fea0003800200 */
.L_x_37929:
        /* <DEDUP_REMOVED lines=35> */
.L_x_37932:
[----:B------:R-:W-:Y:S05]  /*7360*/  BSYNC.RECONVERGENT B0 ;  /* 0x0000000000007941 */ /* 0x000fea0003800200 */
.L_x_37931:
        /* <DEDUP_REMOVED lines=35> */
.L_x_37934:
[----:B------:R-:W-:Y:S05]  /*75a0*/  BSYNC.RECONVERGENT B0 ;  /* 0x0000000000007941 */ /* 0x000fea0003800200 */
.L_x_37933:
        /* <DEDUP_REMOVED lines=35> */
.L_x_37936:
[----:B------:R-:W-:Y:S05]  /*77e0*/  BSYNC.RECONVERGENT B0 ;  /* 0x0000000000007941 */ /* 0x000fea0003800200 */
.L_x_37935:
        /* <DEDUP_REMOVED lines=35> */
.L_x_37938:
[----:B------:R-:W-:Y:S05]  /*7a20*/  BSYNC.RECONVERGENT B0 ;  /* 0x0000000000007941 */ /* 0x000fea0003800200 */
.L_x_37937:
        /* <DEDUP_REMOVED lines=35> */
.L_x_37940:
[----:B------:R-:W-:Y:S05]  /*7c60*/  BSYNC.RECONVERGENT B0 ;  /* 0x0000000000007941 */ /* 0x000fea0003800200 */
.L_x_37939:
        /* <DEDUP_REMOVED lines=35> */
.L_x_37942:
[----:B------:R-:W-:Y:S05]  /*7ea0*/  BSYNC.RECONVERGENT B0 ;  /* 0x0000000000007941 */ /* 0x000fea0003800200 */
.L_x_37941:
        /* <DEDUP_REMOVED lines=32> */
[----:B0-----:R-:W-:-:S05]  /*80b0*/  IMAD.WIDE.U32 R4, R5, 0x10, R6 ;  /* 0x0000001005047825 */ /* 0x001fca00078e0006 */
[----:B------:R0:W-:Y:S02]  /*80c0*/  STG.E.128 desc[UR6][R4.64], R232 ;  /* 0x000000e804007986 */ /* 0x0001e4000c101d06 */
.L_x_37944:
[----:B------:R-:W-:Y:S05]  /*80d0*/  BSYNC.RECONVERGENT B0 ;  /* 0x0000000000007941 */ /* 0x000fea0003800200 */
.L_x_37943:
[----:B0-----:R-:W0:Y:S02]  /*80e0*/  LDC.64 R4, c[0x0][0x380] ;  /* 0x0000e000ff047b82 */ /* 0x001e240000000a00 */
[----:B0-----:R-:W-:-:S04]  /*80f0*/  LEA R252, R4, R252, 0x2 ;  /* 0x000000fc04fc7211 */ /* 0x001fc800078e10ff */
[----:B------:R-:W-:-:S13]  /*8100*/  ISETP.GE.AND P0, PT, R252, R5, PT ;  /* 0x00000005fc00720c */ /* 0x000fda0003f06270 */
[----:B------:R-:W-:Y:S05]  /*8110*/  @!P0 BRA `(.L_x_37945) ;  /* 0xffffff8c00c48947 */ /* 0x000fea000383ffff */
[----:B------:R-:W-:Y:S05]  /*8120*/  EXIT ;  /* 0x000000000000794d */ /* 0x000fea0003800000 */
.L_x_37924:
        /* <DEDUP_REMOVED lines=8> */
.L_x_37947:
[----:B------:R-:W-:Y:S05]  /*81b0*/  BSYNC B0 ;  /* 0x0000000000007941 */ /* 0x000fea0003800000 */
.L_x_37946:
        /* <DEDUP_REMOVED lines=9> */
.L_x_37948:
[----:B------:R-:W-:Y:S02]  /*8250*/  HFMA2 R6, -RZ, RZ, 0, 2.384185791015625e-07 ;  /* 0x00000004ff067431 */ /* 0x000fe400000001ff */
[----:B------:R-:W-:Y:S01]  /*8260*/  FADD.FTZ R7, R7, R2 ;  /* 0x0000000207077221 */ /* 0x000fe20000010000 */
[----:B------:R-:W-:-:S04]  /*8270*/  MOV R2, 0xffffffff ;  /* 0xffffffff00027802 */ /* 0x000fc80000000f00 */
[----:B------:R-:W-:-:S07]  /*8280*/  MOV R235, R7 ;  /* 0x0000000700eb7202 */ /* 0x000fce0000000f00 */
[----:B------:R-:W-:Y:S05]  /*8290*/  WARPSYNC.COLLECTIVE R2, `(.L_x_37949) ;  /* 0x0000000002087348 */ /* 0x000fea0003c00000 */
[----:B------:R0:W1:Y:S02]  /*82a0*/  SHFL.BFLY P6, R2, R235, R6, R4 ;  /* 0x0c000006eb027389 */ /* 0x00006400000c0004 */
[----:B01----:R-:W-:Y:S05]  /*82b0*/  ENDCOLLECTIVE ;  /* 0x000000000000791b */ /* 0x003fea0003800000 */
.L_x_37949:
[----:B------:R-:W-:Y:S02]  /*82c0*/  HFMA2 R6, -RZ, RZ, 0, 4.76837158203125e-07 ;  /* 0x00000008ff067431 */ /* 0x000fe400000001ff */
[----:B------:R-:W-:Y:S01]  /*82d0*/  FADD.FTZ R7, R7, R2 ;  /* 0x0000000207077221 */ /* 0x000fe20000010000 */
[----:B------:R-:W-:-:S04]  /*82e0*/  MOV R2, 0xffffffff ;  /* 0xffffffff00027802 */ /* 0x000fc80000000f00 */
[----:B------:R-:W-:-:S07]  /*82f0*/  MOV R235, R7 ;  /* 0x0000000700eb7202 */ /* 0x000fce0000000f00 */
[----:B------:R-:W-:Y:S05]  /*8300*/  WARPSYNC.COLLECTIVE R2, `(.L_x_37950) ;  /* 0x0000000002087348 */ /* 0x000fea0003c00000 */
[----:B------:R0:W1:Y:S02]  /*8310*/  SHFL.BFLY P6, R2, R235, R6, R4 ;  /* 0x0c000006eb027389 */ /* 0x00006400000c0004 */
[----:B01----:R-:W-:Y:S05]  /*8320*/  ENDCOLLECTIVE ;  /* 0x000000000000791b */ /* 0x003fea0003800000 */
.L_x_37950:
[----:B------:R-:W-:Y:S02]  /*8330*/  HFMA2 R6, -RZ, RZ, 0, 9.5367431640625e-07 ;  /* 0x00000010ff067431 */ /* 0x000fe400000001ff */
[----:B------:R-:W-:Y:S01]  /*8340*/  FADD.FTZ R7, R7, R2 ;  /* 0x0000000207077221 */ /* 0x000fe20000010000 */
[----:B------:R-:W-:-:S04]  /*8350*/  MOV R2, 0xffffffff ;  /* 0xffffffff00027802 */ /* 0x000fc80000000f00 */
[----:B------:R-:W-:-:S07]  /*8360*/  MOV R235, R7 ;  /* 0x0000000700eb7202 */ /* 0x000fce0000000f00 */
[----:B------:R-:W-:Y:S05]  /*8370*/  WARPSYNC.COLLECTIVE R2, `(.L_x_37951) ;  /* 0x0000000002087348 */ /* 0x000fea0003c00000 */
[----:B------:R0:W1:Y:S02]  /*8380*/  SHFL.BFLY P6, R2, R235, R6, R4 ;  /* 0x0c000006eb027389 */ /* 0x00006400000c0004 */
[----:B01----:R-:W-:Y:S05]  /*8390*/  ENDCOLLECTIVE ;  /* 0x000000000000791b */ /* 0x003fea0003800000 */
.L_x_37951:
        /* <DEDUP_REMOVED lines=174> */
.L_x_37952:
[----:B------:R-:W-:Y:S02]  /*8e80*/  HFMA2 R6, -RZ, RZ, 0, 1.1920928955078125e-07 ;  /* 0x00000002ff067431 */ /* 0x000fe400000001ff */
[----:B------:R-:W-:Y:S01]  /*8e90*/  FADD.FTZ R7, R7, R2 ;  /* 0x0000000207077221 */ /* 0x000fe20000010000 */
[----:B------:R-:W-:-:S04]  /*8ea0*/  MOV R2, 0xffffffff ;  /* 0xffffffff00027802 */ /* 0x000fc80000000f00 */
[----:B------:R-:W-:-:S07]  /*8eb0*/  MOV R235, R7 ;  /* 0x0000000700eb7202 */ /* 0x000fce0000000f00 */
[----:B------:R-:W-:Y:S05]  /*8ec0*/  WARPSYNC.COLLECTIVE R2, `(.L_x_37953) ;  /* 0x0000000002087348 */ /* 0x000fea0003c00000 */
[----:B------:R0:W1:Y:S02]  /*8ed0*/  SHFL.BFLY P6, R2, R235, R6, R4 ;  /* 0x0c000006eb027389 */ /* 0x00006400000c0004 */
[----:B01----:R-:W-:Y:S05]  /*8ee0*/  ENDCOLLECTIVE ;  /* 0x000000000000791b */ /* 0x003fea0003800000 */
.L_x_37953:
[----:B------:R-:W-:Y:S02]  /*8ef0*/  HFMA2 R6, -RZ, RZ, 0, 2.384185791015625e-07 ;  /* 0x00000004ff067431 */ /* 0x000fe400000001ff */
[----:B------:R-:W-:Y:S01]  /*8f00*/  FADD.FTZ R7, R7, R2 ;  /* 0x0000000207077221 */ /* 0x000fe20000010000 */
[----:B------:R-:W-:-:S04]  /*8f10*/  MOV R2, 0xffffffff ;  /* 0xffffffff00027802 */ /* 0x000fc80000000f00 */
[----:B------:R-:W-:-:S07]  /*8f20*/  MOV R235, R7 ;  /* 0x0000000700eb7202 */ /* 0x000fce0000000f00 */
[----:B------:R-:W-:Y:S05]  /*8f30*/  WARPSYNC.COLLECTIVE R2, `(.L_x_37954) ;  /* 0x0000000002087348 */ /* 0x000fea0003c00000 */
[----:B------:R0:W1:Y:S02]  /*8f40*/  SHFL.BFLY P6, R2, R235, R6, R4 ;  /* 0x0c000006eb027389 */ /* 0x00006400000c0004 */
[----:B01----:R-:W-:Y:S05]  /*8f50*/  ENDCOLLECTIVE ;  /* 0x000000000000791b */ /* 0x003fea0003800000 */
.L_x_37954:
[----:B------:R-:W-:Y:S02]  /*8f60*/  HFMA2 R6, -RZ, RZ, 0, 4.76837158203125e-07 ;  /* 0x00000008ff067431 */ /* 0x000fe400000001ff */
[----:B------:R-:W-:Y:S01]  /*8f70*/  FADD.FTZ R7, R7, R2 ;  /* 0x0000000207077221 */ /* 0x000fe20000010000 */
[----:B------:R-:W-:-:S04]  /*8f80*/  MOV R2, 0xffffffff ;  /* 0xffffffff00027802 */ /* 0x000fc80000000f00 */
[----:B------:R-:W-:-:S07]  /*8f90*/  MOV R235, R7 ;  /* 0x0000000700eb7202 */ /* 0x000fce0000000f00 */
[----:B------:R-:W-:Y:S05]  /*8fa0*/  WARPSYNC.COLLECTIVE R2, `(.L_x_37955) ;  /* 0x0000000002087348 */ /* 0x000fea0003c00000 */
[----:B------:R0:W1:Y:S02]  /*8fb0*/  SHFL.BFLY P6, R2, R235, R6, R4 ;  /* 0x0c000006eb027389 */ /* 0x00006400000c0004 */
[----:B01----:R-:W-:Y:S05]  /*8fc0*/  ENDCOLLECTIVE ;  /* 0x000000000000791b */ /* 0x003fea0003800000 */
.L_x_37955:
[----:B------:R-:W-:Y:S02]  /*8fd0*/  HFMA2 R6, -RZ, RZ, 0, 9.5367431640625e-07 ;  /* 0x00000010ff067431 */ /* 0x000fe400000001ff */
[----:B------:R-:W-:Y:S01]  /*8fe0*/  FADD.FTZ R7, R7, R2 ;  /* 0x0000000207077221 */ /* 0x000fe20000010000 */
[----:B------:R-:W-:-:S04]  /*8ff0*/  MOV R2, 0xffffffff ;  /* 0xffffffff00027802 */ /* 0x000fc80000000f00 */
[----:B------:R-:W-:-:S07]  /*9000*/  MOV R235, R7 ;  /* 0x0000000700eb7202 */ /* 0x000fce0000000f00 */
[----:B------:R-:W-:Y:S05]  /*9010*/  WARPSYNC.COLLECTIVE R2, `(.L_x_37956) ;  /* 0x0000000002087348 */ /* 0x000fea0003c00000 */
[----:B------:R0:W1:Y:S02]  /*9020*/  SHFL.BFLY P6, R2, R235, R6, R4 ;  /* 0x0c000006eb027389 */ /* 0x00006400000c0004 */
[----:B01----:R-:W-:Y:S05]  /*9030*/  ENDCOLLECTIVE ;  /* 0x000000000000791b */ /* 0x003fea0003800000 */
.L_x_37956:
[----:B------:R-:W-:Y:S05]  /*9040*/  BRA `(.L_x_37957) ;  /* 0xffffffd800007947 */ /* 0x000fea000383ffff */
.L_x_37958:
        /* <DEDUP_REMOVED lines=11> */
.L_x_54486:


//--------------------- .text._ZN10layer_norm31ln_parallel_residual_fwd_kernelINS_13Kernel_traitsIf6__halffS2_fjLj2560ELj1ELj4ELj1ELj16ENS_18Kernel_traits_baseILj2560EfS2_fS2_fjLj128EEEEELb0ELb1ELb1EEEvNS_9FwdParamsE --------------------------
	.section	.text._ZN10layer_norm31ln_parallel_residual_fwd_kernelINS_13Kernel_traitsIf6__halffS2_fjLj2560ELj1ELj4ELj1ELj16ENS_18Kernel_traits_baseILj2560EfS2_fS2_fjLj128EEEEELb0ELb1ELb1EEEvNS_9FwdParamsE,"ax",@progbits
	.align	128
        .global         _ZN10layer_norm31ln_parallel_residual_fwd_kernelINS_13Kernel_traitsIf6__halffS2_fjLj2560ELj1ELj4ELj1ELj16ENS_18Kernel_traits_baseILj2560EfS2_fS2_fjLj128EEEEELb0ELb1ELb1EEEvNS_9FwdParamsE
        .type           _ZN10layer_norm31ln_parallel_residual_fwd_kernelINS_13Kernel_traitsIf6__halffS2_fjLj2560ELj1ELj4ELj1ELj16ENS_18Kernel_traits_baseILj2560EfS2_fS2_fjLj128EEEEELb0ELb1ELb1EEEvNS_9FwdParamsE,@function
        .size           _ZN10layer_norm31ln_parallel_residual_fwd_kernelINS_13Kernel_traitsIf6__halffS2_fjLj2560ELj1ELj4ELj1ELj16ENS_18Kernel_traits_baseILj2560EfS2_fS2_fjLj128EEEEELb0ELb1ELb1EEEvNS_9FwdParamsE,(.L_x_54487 - _ZN10layer_norm31ln_parallel_residual_fwd_kernelINS_13Kernel_traitsIf6__halffS2_fjLj2560ELj1ELj4ELj1ELj16ENS_18Kernel_traits_baseILj2560EfS2_fS2_fjLj128EEEEELb0ELb1ELb1EEEvNS_9FwdParamsE)
        .other          _ZN10layer_norm31ln_parallel_residual_fwd_kernelINS_13Kernel_traitsIf6__halffS2_fjLj2560ELj1ELj4ELj1ELj16ENS_18Kernel_traits_baseILj2560EfS2_fS2_fjLj128EEEEELb0ELb1ELb1EEEvNS_9FwdParamsE,@"STO_CUDA_ENTRY STV_DEFAULT"
_ZN10layer_norm31ln_parallel_residual_fwd_kernelINS_13Kernel_traitsIf6__halffS2_fjLj2560ELj1ELj4ELj1ELj16ENS_18Kernel_traits_baseILj2560EfS2_fS2_fjLj128EEEEELb0ELb1ELb1EEEvNS_9FwdParamsE:
.text._ZN10layer_norm31ln_parallel_residual_fwd_kernelINS_13Kernel_traitsIf6__halffS2_fjLj2560ELj1ELj4ELj1ELj16ENS_18Kernel_traits_baseILj2560EfS2_fS2_fjLj128EEEEELb0ELb1ELb1EEEvNS_9FwdParamsE:
        /* <DEDUP_REMOVED lines=66> */
.L_x_37959:
        /* <DEDUP_REMOVED lines=70> */
.L_x_37960:
        /* <DEDUP_REMOVED lines=12> */
.L_x_38002:
[----:B0-----:R-:W0:Y:S01]  /*0940*/  S2R R6, SR_TID.X ;  /* 0x0000000000067919 */ /* 0x001e220000002100 */
[----:B--2---:R-:W-:Y:S01]  /*0950*/  ISETP.NE.U32.AND P0, PT, RZ, UR4, PT ;  /* 0x00000004ff007c0c */ /* 0x004fe2000bf05070 */
[----:B------:R-:W2:Y:S01]  /*0960*/  LDC.64 R236, c[0x0][0x390] ;  /* 0x0000e400ffec7b82 */ /* 0x000ea20000000a00 */
[----:B------:R-:W-:Y:S02]  /*0970*/  IMAD R0, R241, UR8, RZ ;  /* 0x00000008f1007c24 */ /* 0x000fe4000f8e02ff */
[----:B------:R-:W-:-:S03]  /*0980*/  ISETP.NE.AND.EX P0, PT, RZ, UR5, PT, P0 ;  /* 0x00000005ff007c0c */ /* 0x000fc6000bf05300 */
[----:B------:R-:W-:Y:S02]  /*0990*/  SHF.R.S32.HI R7, RZ, 0x1f, R0 ;  /* 0x0000001fff077819 */ /* 0x000fe40000011400 */
[----:B-1----:R-:W1:Y:S02]  /*09a0*/  @P1 LDC.64 R2, c[0x0][0x398] ;  /* 0x0000e600ff021b82 */ /* 0x002e640000000a00 */
[----:B------:R-:W-:-:S06]  /*09b0*/  LEA.HI R7, R7, R0, RZ, 0x3 ;  /* 0x0000000007077211 */ /* 0x000fcc00078f18ff */
[----:B------:R-:W3:Y:S01]  /*09c0*/  @P0 LDC.64 R4, c[0x0][0x3a0] ;  /* 0x0000e800ff040b82 */ /* 0x000ee20000000a00 */
[----:B0-----:R-:W-:-:S04]  /*09d0*/  LOP3.LUT R6, R6, 0x1f, RZ, 0xc0, !PT ;  /* 0x0000001f06067812 */ /* 0x001fc800078ec0ff */
[----:B------:R-:W-:-:S05]  /*09e0*/  LEA.HI.SX32 R240, R7, R6, 0x1d ;  /* 0x0000000607f07211 */ /* 0x000fca00078feaff */
[----:B--2---:R-:W-:-:S04]  /*09f0*/  IMAD.WIDE.U32 R68, R240, 0x10, R236 ;  /* 0x00000010f0447825 */ /* 0x004fc800078e00ec */
[C---:B-1----:R-:W-:Y:S02]  /*0a00*/  @P1 IMAD.WIDE.U32 R2, R240.reuse, 0x10, R2 ;  /* 0x00000010f0021825 */ /* 0x042fe400078e0002 */
[----:B-----5:R-:W5:Y:S02]  /*0a10*/  LDG.E.128 R68, desc[UR6][R68.64] ;  /* 0x0000000644447981 */ /* 0x020f64000c1e1d00 */
[----:B---3--:R-:W-:Y:S02]  /*0a20*/  @P0 IMAD.WIDE.U32 R4, R240, 0x20, R4 ;  /* 0x00000020f0040825 */ /* 0x008fe400078e0004 */
        /* <DEDUP_REMOVED lines=18> */
.L_x_37962:
        /* <DEDUP_REMOVED lines=17> */
.L_x_37961:
        /* <DEDUP_REMOVED lines=28> */
.L_x_37964:
        /* <DEDUP_REMOVED lines=32> */
.L_x_37963:
        /* <DEDUP_REMOVED lines=52> */
.L_x_37966:
        /* <DEDUP_REMOVED lines=25> */
.L_x_37965:
        /* <DEDUP_REMOVED lines=18> */
.L_x_37968:
        /* <DEDUP_REMOVED lines=8> */
.L_x_37967:
        /* <DEDUP_REMOVED lines=48> */
.L_x_37970:
        /* <DEDUP_REMOVED lines=25> */
.L_x_37969:
        /* <DEDUP_REMOVED lines=18> */
.L_x_37972:
        /* <DEDUP_REMOVED lines=8> */
.L_x_37971:
        /* <DEDUP_REMOVED lines=48> */
.L_x_37974:
        /* <DEDUP_REMOVED lines=25> */
.L_x_37973:
        /* <DEDUP_REMOVED lines=18> */
.L_x_37976:
        /* <DEDUP_REMOVED lines=8> */
.L_x_37975:
        /* <DEDUP_REMOVED lines=48> */
.L_x_37978:
        /* <DEDUP_REMOVED lines=25> */
.L_x_37977:
        /* <DEDUP_REMOVED lines=18> */
.L_x_37980:
        /* <DEDUP_REMOVED lines=8> */
.L_x_37979:
        /* <DEDUP_REMOVED lines=22> */
[----:B------:R-:W-:Y:S02]  /*2a80*/  HADD2.F32 R4, -RZ, R31.H0_H0 ;  /* 0x2000001fff047230 */ /* 0x000fe40000004100 */
        /* <DEDUP_REMOVED lines=21> */
[----:B------:R-:W-:Y:S02]  /*2be0*/  FADD.FTZ R2, R2, R31 ;  /* 0x0000001f02027221 */ /* 0x000fe40000010000 */
[----:B------:R-:W-:Y:S02]  /*2bf0*/  FADD.FTZ R30, R78, R9 ;  /* 0x000000094e1e7221 */ /* 0x000fe40000010000 */
[----:B------:R-:W-:Y:S01]  /*2c00*/  FADD.FTZ R31, R79, R2 ;  /* 0x000000024f1f7221 */ /* 0x000fe20000010000 */
[----:B------:R-:W-:Y:S06]  /*2c10*/  BRA `(.L_x_37983) ;  /* 0x0000000000cc7947 */ /* 0x000fec0003800000 */
.L_x_37982:
[----:B-----5:R-:W-:Y:S02]  /*2c20*/  HADD2.F32 R32, -RZ, R28.H0_H0 ;  /* 0x2000001cff207230 */ /* 0x020fe40000004100 */
[----:B-1----:R-:W-:Y:S02]  /*2c30*/  HADD2.F32 R3, -RZ, R84.H0_H0 ;  /* 0x20000054ff037230 */ /* 0x002fe40000004100 */
[----:B------:R-:W-:Y:S02]  /*2c40*/  HADD2.F32 R28, -RZ, R28.H1_H1 ;  /* 0x3000001cff1c7230 */ /* 0x000fe40000004100 */
[----:B------:R-:W-:Y:S02]  /*2c50*/  HADD2.F32 R33, -RZ, R84.H1_H1 ;  /* 0x30000054ff217230 */ /* 0x000fe40000004100 */
[----:B------:R-:W-:Y:S01]  /*2c60*/  FADD.FTZ R32, R3, R32 ;  /* 0x0000002003207221 */ /* 0x000fe20000010000 */
[--C-:B------:R-:W-:Y:S02]  /*2c70*/  HADD2.F32 R34, -RZ, R29.reuse.H0_H0 ;  /* 0x2000001dff227230 */ /* 0x100fe40000004100 */
[----:B------:R-:W-:-:S02]  /*2c80*/  HADD2.F32 R29, -RZ, R29.H1_H1 ;  /* 0x3000001dff1d7230 */ /* 0x000fc40000004100 */
[----:B------:R-:W-:Y:S01]  /*2c90*/  FADD.FTZ R33, R33, R28 ;  /* 0x0000001c21217221 */ /* 0x000fe20000010000 */
[----:B------:R-:W-:Y:S02]  /*2ca0*/  HADD2.F32 R0, -RZ, R85.H1_H1 ;  /* 0x30000055ff007230 */ /* 0x000fe40000004100 */
        /* <DEDUP_REMOVED lines=10> */
[--C-:B------:R-:W-:Y:S02]  /*2d50*/  HADD2.F32 R3, -RZ, R87.reuse.H0_H0 ;  /* 0x20000057ff037230 */ /* 0x100fe40000004100 */
[----:B------:R-:W-:-:S02]  /*2d60*/  HADD2.F32 R2, -RZ, R87.H1_H1 ;  /* 0x30000057ff027230 */ /* 0x000fc40000004100 */
[----:B------:R-:W-:Y:S01]  /*2d70*/  FADD.FTZ R29, R0, R29 ;  /* 0x0000001d001d7221 */ /* 0x000fe20000010000 */
[----:B------:R-:W-:Y:S02]  /*2d80*/  FADD.FTZ R30, R3, R30 ;  /* 0x0000001e031e7221 */ /* 0x000fe40000010000 */
[----:B------:R-:W-:Y:S01]  /*2d90*/  FADD.FTZ R31, R2, R31 ;  /* 0x0000001f021f7221 */ /* 0x000fe20000010000 */
[----:B------:R-:W-:Y:S06]  /*2da0*/  BRA `(.L_x_37983) ;  /* 0x0000000000687947 */ /* 0x000fec0003800000 */
.L_x_37981:
        /* <DEDUP_REMOVED lines=18> */
.L_x_37984:
        /* <DEDUP_REMOVED lines=8> */
.L_x_37983:
        /* <DEDUP_REMOVED lines=48> */
.L_x_37986:
[----:B-----5:R-:W-:Y:S02]  /*3250*/  HADD2.F32 R24, -RZ, R20.H0_H0 ;  /* 0x20000014ff187230 */ /* 0x020fe40000004100 */
[----:B--2---:R-:W-:Y:S02]  /*3260*/  HADD2.F32 R5, -RZ, R84.H0_H0 ;  /* 0x20000054ff057230 */ /* 0x004fe40000004100 */
[--C-:B------:R-:W-:Y:S02]  /*3270*/  HADD2.F32 R26, -RZ, R21.reuse.H0_H0 ;  /* 0x20000015ff1a7230 */ /* 0x100fe40000004100 */
[----:B------:R-:W-:Y:S02]  /*3280*/  HADD2.F32 R20, -RZ, R20.H1_H1 ;  /* 0x30000014ff147230 */ /* 0x000fe40000004100 */
[----:B------:R-:W-:Y:S01]  /*3290*/  FADD.FTZ R24, R5, R24 ;  /* 0x0000001805187221 */ /* 0x000fe20000010000 */
[----:B------:R-:W-:Y:S02]  /*32a0*/  HADD2.F32 R25, -RZ, R84.H1_H1 ;  /* 0x30000054ff197230 */ /* 0x000fe40000004100 */
[----:B------:R-:W-:-:S02]  /*32b0*/  HADD2.F32 R21, -RZ, R21.H1_H1 ;  /* 0x30000015ff157230 */ /* 0x000fc40000004100 */
[--C-:B------:R-:W-:Y:S02]  /*32c0*/  HADD2.F32 R5, -RZ, R85.reuse.H0_H0 ;  /* 0x20000055ff057230 */ /* 0x100fe40000004100 */
[----:B------:R-:W-:Y:S01]  /*32d0*/  FADD.FTZ R25, R25, R20 ;  /* 0x0000001419197221 */ /* 0x000fe20000010000 */
[----:B------:R-:W-:Y:S02]  /*32e0*/  HADD2.F32 R0, -RZ, R85.H1_H1 ;  /* 0x30000055ff007230 */ /* 0x000fe40000004100 */
[----:B------:R-:W-:Y:S02]  /*32f0*/  HADD2.F32 R20, -RZ, R22.H0_H0 ;  /* 0x20000016ff147230 */ /* 0x000fe40000004100 */
[----:B------:R-:W-:Y:S01]  /*3300*/  FADD.FTZ R26, R5, R26 ;  /* 0x0000001a051a7221 */ /* 0x000fe20000010000 */
        /* <DEDUP_REMOVED lines=9> */
[----:B------:R-:W-:-:S03]  /*33a0*/  HADD2.F32 R0, -RZ, R87.H1_H1 ;  /* 0x30000057ff007230 */ /* 0x000fc60000004100 */
[----:B------:R-:W-:Y:S02]  /*33b0*/  FADD.FTZ R22, R5, R22 ;  /* 0x0000001605167221 */ /* 0x000fe40000010000 */
[----:B------:R-:W-:Y:S01]  /*33c0*/  FADD.FTZ R23, R0, R23 ;  /* 0x0000001700177221 */ /* 0x000fe20000010000 */
[----:B------:R-:W-:Y:S06]  /*33d0*/  BRA `(.L_x_37987) ;  /* 0x0000000000687947 */ /* 0x000fec0003800000 */
.L_x_37985:
[----:B------:R-:W-:Y:S05]  /*33e0*/  @!P0 BRA `(.L_x_37988) ;  /* 0x0000000000448947 */ /* 0x000fea0003800000 */
[----:B--2--5:R-:W-:Y:S02]  /*33f0*/  HADD2.F32 R5, -RZ, R20.H0_H0 ;  /* 0x20000014ff057230 */ /* 0x024fe40000004100 */
        /* <DEDUP_REMOVED lines=16> */
.L_x_37988:
        /* <DEDUP_REMOVED lines=8> */
.L_x_37987:
        /* <DEDUP_REMOVED lines=17> */
[--C-:B--2---:R-:W-:Y:S02]  /*3690*/  HADD2.F32 R5, -RZ, R84.reuse.H0_H0 ;  /* 0x20000054ff057230 */ /* 0x104fe40000004100 */
[----:B------:R-:W-:Y:S02]  /*36a0*/  HADD2.F32 R0, -RZ, R84.H1_H1 ;  /* 0x30000054ff007230 */ /* 0x000fe40000004100 */
        /* <DEDUP_REMOVED lines=29> */
.L_x_37990:
[----:B-----5:R-:W-:Y:S02]  /*3880*/  HADD2.F32 R16, -RZ, R12.H0_H0 ;  /* 0x2000000cff107230 */ /* 0x020fe40000004100 */
[----:B--2---:R-:W-:Y:S02]  /*3890*/  HADD2.F32 R5, -RZ, R84.H0_H0 ;  /* 0x20000054ff057230 */ /* 0x004fe40000004100 */
[----:B------:R-:W-:Y:S02]  /*38a0*/  HADD2.F32 R18, -RZ, R13.H0_H0 ;  /* 0x2000000dff127230 */ /* 0x000fe40000004100 */
[----:B------:R-:W-:Y:S02]  /*38b0*/  HADD2.F32 R12, -RZ, R12.H1_H1 ;  /* 0x3000000cff0c7230 */ /* 0x000fe40000004100 */
        /* <DEDUP_REMOVED lines=21> */
.L_x_37989:
        /* <DEDUP_REMOVED lines=18> */
.L_x_37992:
        /* <DEDUP_REMOVED lines=8> */
.L_x_37991:
[----:B--2---:R-:W0:Y:S01]  /*3bb0*/  @P0 LDC.64 R4, c[0x0][0x3a0] ;  /* 0x0000e800ff040b82 */ /* 0x004e220000000a00 */
        /* <DEDUP_REMOVED lines=14> */
[----:B-----5:R-:W-:Y:S02]  /*3ca0*/  HADD2.F32 R8, -RZ, R4.H0_H0 ;  /* 0x20000004ff087230 */ /* 0x020fe40000004100 */
[----:B------:R-:W-:Y:S02]  /*3cb0*/  HADD2.F32 R9, -RZ, R84.H0_H0 ;  /* 0x20000054ff097230 */ /* 0x000fe40000004100 */
[----:B------:R-:W-:Y:S02]  /*3cc0*/  HADD2.F32 R10, -RZ, R85.H0_H0 ;  /* 0x20000055ff0a7230 */ /* 0x000fe40000004100 */
[----:B------:R-:W-:Y:S02]  /*3cd0*/  HADD2.F32 R232, -RZ, R87.H0_H0 ;  /* 0x20000057ffe87230 */ /* 0x000fe40000004100 */
        /* <DEDUP_REMOVED lines=29> */
.L_x_37994:
[----:B-----5:R-:W-:Y:S02]  /*3eb0*/  HADD2.F32 R8, -RZ, R4.H0_H0 ;  /* 0x20000004ff087230 */ /* 0x020fe40000004100 */
[----:B------:R-:W-:Y:S02]  /*3ec0*/  HADD2.F32 R9, -RZ, R84.H0_H0 ;  /* 0x20000054ff097230 */ /* 0x000fe40000004100 */
[----:B------:R-:W-:Y:S02]  /*3ed0*/  HADD2.F32 R4, -RZ, R4.H1_H1 ;  /* 0x30000004ff047230 */ /* 0x000fe40000004100 */
[----:B------:R-:W-:Y:S02]  /*3ee0*/  HADD2.F32 R10, -RZ, R85.H0_H0 ;  /* 0x20000055ff0a7230 */ /* 0x000fe40000004100 */
[----:B------:R-:W-:Y:S01]  /*3ef0*/  FADD.FTZ R8, R9, R8 ;  /* 0x0000000809087221 */ /* 0x000fe20000010000 */
[----:B------:R-:W-:Y:S02]  /*3f00*/  HADD2.F32 R9, -RZ, R84.H1_H1 ;  /* 0x30000054ff097230 */ /* 0x000fe40000004100 */
[----:B------:R-:W-:-:S03]  /*3f10*/  HADD2.F32 R232, -RZ, R87.H0_H0 ;  /* 0x20000057ffe87230 */ /* 0x000fc60000004100 */
[----:B------:R-:W-:Y:S01]  /*3f20*/  FADD.FTZ R9, R9, R4 ;  /* 0x0000000409097221 */ /* 0x000fe20000010000 */
[--C-:B------:R-:W-:Y:S02]  /*3f30*/  HADD2.F32 R4, -RZ, R5.reuse.H0_H0 ;  /* 0x20000005ff047230 */ /* 0x100fe40000004100 */
[----:B------:R-:W-:-:S03]  /*3f40*/  HADD2.F32 R5, -RZ, R5.H1_H1 ;  /* 0x30000005ff057230 */ /* 0x000fc60000004100 */
[----:B------:R-:W-:Y:S01]  /*3f50*/  FADD.FTZ R10, R10, R4 ;  /* 0x000000040a0a7221 */ /* 0x000fe20000010000 */
        /* <DEDUP_REMOVED lines=14> */
.L_x_37993:
        /* <DEDUP_REMOVED lines=18> */
.L_x_37996:
        /* <DEDUP_REMOVED lines=8> */
.L_x_37995:
        /* <DEDUP_REMOVED lines=15> */
[----:B0----5:R-:W-:Y:S02]  /*42d0*/  HADD2.F32 R232, -RZ, R236.H0_H0 ;  /* 0x200000ecffe87230 */ /* 0x021fe40000004100 */
[--C-:B------:R-:W-:Y:S02]  /*42e0*/  HADD2.F32 R233, -RZ, R84.reuse.H0_H0 ;  /* 0x20000054ffe97230 */ /* 0x100fe40000004100 */
        /* <DEDUP_REMOVED lines=12> */
[----:B------:R-:W-:Y:S02]  /*43b0*/  HADD2.F32 R237, -RZ, R86.H0_H0 ;  /* 0x20000056ffed7230 */ /* 0x000fe40000004100 */
[----:B------:R-:W-:Y:S01]  /*43c0*/  FADD.FTZ R234, R82, R234 ;  /* 0x000000ea52ea7221 */ /* 0x000fe20000010000 */
[----:B------:R-:W-:Y:S01]  /*43d0*/  FADD.FTZ R235, R236, R235 ;  /* 0x000000ebeceb7221 */ /* 0x000fe20000010000 */
[----:B------:R-:W-:-:S03]  /*43e0*/  HADD2.F32 R236, -RZ, R238.H0_H0 ;  /* 0x200000eeffec7230 */ /* 0x000fc60000004100 */
        /* <DEDUP_REMOVED lines=15> */
.L_x_37998:
[----:B0----5:R-:W-:Y:S02]  /*44e0*/  HADD2.F32 R232, -RZ, R236.H0_H0 ;  /* 0x200000ecffe87230 */ /* 0x021fe40000004100 */
[--C-:B------:R-:W-:Y:S02]  /*44f0*/  HADD2.F32 R233, -RZ, R84.reuse.H0_H0 ;  /* 0x20000054ffe97230 */ /* 0x100fe40000004100 */
        /* <DEDUP_REMOVED lines=23> */
.L_x_37997:
        /* <DEDUP_REMOVED lines=18> */
.L_x_38000:
        /* <DEDUP_REMOVED lines=8> */
.L_x_37999:
        /* <DEDUP_REMOVED lines=268> */
.L_x_38014:
        /* <DEDUP_REMOVED lines=26> */
[----:B------:R-:W-:Y:S01]  /*5a70*/  F2FP.F16.F32.PACK_AB R71, R71, R70 ;  /* 0x000000464747723e */ /* 0x000fe200000000ff */
        /* <DEDUP_REMOVED lines=17> */
[----:B------:R-:W-:Y:S01]  /*5b90*/  F2FP.F16.F32.PACK_AB R68, R73, R68 ;  /* 0x000000444944723e */ /* 0x000fe200000000ff */
        /* <DEDUP_REMOVED lines=9> */
[----:B------:R-:W-:Y:S01]  /*5c30*/  F2FP.F16.F32.PACK_AB R70, R69, R70 ;  /* 0x000000464546723e */ /* 0x000fe200000000ff */
[----:B------:R-:W3:Y:S01]  /*5c40*/  LDL R245, [R1+0x4] ;  /* 0x0000040001f57983 */ /* 0x000ee20000100800 */
[----:B------:R-:W-:-:S03]  /*5c50*/  F2FP.F16.F32.PACK_AB R69, R75, R74 ;  /* 0x0000004a4b45723e */ /* 0x000fc600000000ff */
        /* <DEDUP_REMOVED lines=117> */
[----:B------:R-:W-:-:S03]  /*63b0*/  FFMA.FTZ R47, R47, R175, R95 ;  /* 0x000000af2f2f7223 */ /* 0x000fc6000001005f */
[----:B------:R-:W-:Y:S01]  /*63c0*/  F2FP.F16.F32.PACK_AB R18, R33, R18 ;  /* 0x000000122112723e */ /* 0x000fe200000000ff */
        /* <DEDUP_REMOVED lines=8> */
[----:B------:R-:W-:Y:S01]  /*6450*/  F2FP.F16.F32.PACK_AB R63, R63, R62 ;  /* 0x0000003e3f3f723e */ /* 0x000fe200000000ff */
[----:B------:R-:W-:Y:S01]  /*6460*/  FADD.FTZ R62, -R244, R64 ;  /* 0x00000040f43e7221 */ /* 0x000fe20000010100 */
[----:B------:R-:W-:-:S03]  /*6470*/  FMUL.FTZ R64, R243, R60 ;  /* 0x0000003cf3407220 */ /* 0x000fc60000410000 */
[----:B------:R-:W-:Y:S01]  /*6480*/  FMUL.FTZ R62, R243, R62 ;  /* 0x0000003ef33e7220 */ /* 0x000fe20000410000 */
[----:B------:R-:W-:-:S03]  /*6490*/  FFMA.FTZ R66, R66, R73, R158 ;  /* 0x0000004942427223 */ /* 0x000fc6000001009e */
[----:B------:R-:W-:Y:S01]  /*64a0*/  FFMA.FTZ R60, R62, R72, R156 ;  /* 0x000000483e3c7223 */ /* 0x000fe2000001009c */
[----:B------:R-:W-:-:S04]  /*64b0*/  FFMA.FTZ R62, R64, R240, R152 ;  /* 0x000000f0403e7223 */ /* 0x000fc80000010098 */
[----:B------:R-:W-:Y:S01]  /*64c0*/  F2FP.F16.F32.PACK_AB R60, R65, R60 ;  /* 0x0000003c413c723e */ /* 0x000fe200000000ff */
[----:B------:R-:W-:Y:S01]  /*64d0*/  IMAD.WIDE.U32 R64, R252, 0x10, R250 ;  /* 0x00000010fc407825 */ /* 0x000fe200078e00fa */
[----:B------:R-:W-:Y:S02]  /*64e0*/  F2FP.F16.F32.PACK_AB R62, R61, R62 ;  /* 0x0000003e3d3e723e */ /* 0x000fe400000000ff */
[----:B------:R-:W-:Y:S01]  /*64f0*/  F2FP.F16.F32.PACK_AB R61, R67, R66 ;  /* 0x00000042433d723e */ /* 0x000fe200000000ff */
        /* <DEDUP_REMOVED lines=56> */
[----:B------:R-:W-:Y:S01]  /*6880*/  FMUL.FTZ R69, R243, R26 ;  /* 0x0000001af3457220 */ /* 0x000fe20000410000 */
[----:B------:R-:W-:Y:S01]  /*6890*/  F2FP.F16.F32.PACK_AB R10, R25, R10 ;  /* 0x0000000a190a723e */ /* 0x000fe200000000ff */
[----:B------:R-:W-:Y:S01]  /*68a0*/  FFMA.FTZ R26, R36, R208, R128 ;  /* 0x000000d0241a7223 */ /* 0x000fe20000010080 */
[----:B------:R-:W-:Y:S01]  /*68b0*/  FFMA.FTZ R25, R42, R214, R134 ;  /* 0x000000d62a197223 */ /* 0x000fe20000010086 */
[----:B------:R-:W-:Y:S01]  /*68c0*/  FFMA.FTZ R36, R43, R215, R135 ;  /* 0x000000d72b247223 */ /* 0x000fe20000010087 */
[----:B------:R-:W-:Y:S01]  /*68d0*/  F2FP.F16.F32.PACK_AB R7, R65, R7 ;  /* 0x000000074107723e */ /* 0x000fe200000000ff */
[----:B------:R-:W-:Y:S01]  /*68e0*/  IMAD.WIDE.U32 R42, R249, 0x10, R250 ;  /* 0x00000010f92a7825 */ /* 0x000fe200078e00fa */
[----:B------:R-:W-:-:S02]  /*68f0*/  F2FP.F16.F32.PACK_AB R6, R61, R6 ;  /* 0x000000063d06723e */ /* 0x000fc400000000ff */
[----:B------:R-:W-:Y:S01]  /*6900*/  F2FP.F16.F32.PACK_AB R5, R60, R5 ;  /* 0x000000053c05723e */ /* 0x000fe200000000ff */
[----:B------:R-:W-:Y:S01]  /*6910*/  IMAD.WIDE.U32 R52, R247, 0x10, R250 ;  /* 0x00000010f7347825 */ /* 0x000fe200078e00fa */
[----:B------:R-:W-:Y:S02]  /*6920*/  F2FP.F16.F32.PACK_AB R4, R59, R4 ;  /* 0x000000043b04723e */ /* 0x000fe400000000ff */
[----:B------:R-:W-:Y:S02]  /*6930*/  F2FP.F16.F32.PACK_AB R11, R58, R11 ;  /* 0x0000000b3a0b723e */ /* 0x000fe400000000ff */
[----:B------:R-:W-:Y:S01]  /*6940*/  F2FP.F16.F32.PACK_AB R8, R51, R8 ;  /* 0x000000083308723e */ /* 0x000fe200000000ff */
[----:B------:R-:W-:Y:S04]  /*6950*/  STG.E.128 desc[UR6][R42.64], R4 ;  /* 0x000000042a007986 */ /* 0x000fe8000c101d06 */
[----:B------:R1:W-:Y:S01]  /*6960*/  STG.E.128 desc[UR6][R52.64], R8 ;  /* 0x0000000834007986 */ /* 0x0003e2000c101d06 */
[----:B------:R-:W-:Y:S01]  /*6970*/  FFMA.FTZ R24, R40, R212, R132 ;  /* 0x000000d428187223 */ /* 0x000fe20000010084 */
[----:B------:R-:W-:Y:S01]  /*6980*/  FMUL.FTZ R67, R243, R27 ;  /* 0x0000001bf3437220 */ /* 0x000fe20000410000 */
[C---:B------:R-:W-:Y:S01]  /*6990*/  FADD.FTZ R48, -R244.reuse, R236 ;  /* 0x000000ecf4307221 */ /* 0x040fe20000010100 */
[----:B------:R-:W-:-:S02]  /*69a0*/  FADD.FTZ R49, -R244, R237 ;  /* 0x000000edf4317221 */ /* 0x000fc40000010100 */
[----:B------:R-:W-:Y:S01]  /*69b0*/  F2FP.F16.F32.PACK_AB R24, R41, R24 ;  /* 0x000000182918723e */ /* 0x000fe200000000ff */
[----:B------:R-:W-:-:S04]  /*69c0*/  IMAD.WIDE.U32 R40, R0, 0x10, R250 ;  /* 0x0000001000287825 */ /* 0x000fc800078e00fa */
[----:B-1----:R-:W-:Y:S01]  /*69d0*/  FFMA.FTZ R11, R23, R195, R115 ;  /* 0x000000c3170b7223 */ /* 0x002fe20000010073 */
[----:B------:R-:W-:Y:S01]  /*69e0*/  FFMA.FTZ R8, R74, R196, R116 ;  /* 0x000000c44a087223 */ /* 0x000fe20000010074 */
[----:B------:R-:W-:-:S03]  /*69f0*/  FFMA.FTZ R23, R72, R197, R117 ;  /* 0x000000c548177223 */ /* 0x000fc60000010075 */
[----:B------:R-:W-:Y:S02]  /*6a00*/  F2FP.F16.F32.PACK_AB R11, R11, R22 ;  /* 0x000000160b0b723e */ /* 0x000fe400000000ff */
[----:B------:R-:W-:Y:S02]  /*6a10*/  F2FP.F16.F32.PACK_AB R8, R23, R8 ;  /* 0x000000081708723e */ /* 0x000fe400000000ff */
        /* <DEDUP_REMOVED lines=30> */
[----:B------:R-:W-:Y:S01]  /*6c00*/  IMAD.WIDE.U32 R56, R246, 0x10, R250 ;  /* 0x00000010f6387825 */ /* 0x000fe200078e00fa */
[----:B------:R-:W-:-:S03]  /*6c10*/  F2FP.F16.F32.PACK_AB R26, R37, R26 ;  /* 0x0000001a251a723e */ /* 0x000fc600000000ff */
[----:B------:R-:W-:Y:S01]  /*6c20*/  FFMA.FTZ R44, R44, R172, R92 ;  /* 0x000000ac2c2c7223 */ /* 0x000fe2000001005c */
[----:B------:R-:W-:Y:S01]  /*6c30*/  F2FP.F16.F32.PACK_AB R25, R36, R25 ;  /* 0x000000192419723e */ /* 0x000fe200000000ff */
        /* <DEDUP_REMOVED lines=14> */
[----:B------:R-:W-:Y:S01]  /*6d20*/  IMAD.WIDE.U32 R54, R248, 0x10, R250 ;  /* 0x00000010f8367825 */ /* 0x000fe200078e00fa */
[----:B------:R-:W-:Y:S01]  /*6d30*/  F2FP.F16.F32.PACK_AB R19, R20, R19 ;  /* 0x000000131413723e */ /* 0x000fe200000000ff */
[----:B------:R0:W-:Y:S01]  /*6d40*/  STG.E.128 desc[UR6][R56.64], R24 ;  /* 0x0000001838007986 */ /* 0x0001e2000c101d06 */
[----:B------:R-:W-:Y:S02]  /*6d50*/  F2FP.F16.F32.PACK_AB R17, R30, R29 ;  /* 0x0000001d1e11723e */ /* 0x000fe400000000ff */
[----:B------:R-:W-:Y:S01]  /*6d60*/  F2FP.F16.F32.PACK_AB R16, R21, R16 ;  /* 0x000000101510723e */ /* 0x000fe200000000ff */
[----:B------:R0:W-:Y:S01]  /*6d70*/  STG.E.128 desc[UR6][R36.64], R4 ;  /* 0x0000000424007986 */ /* 0x0001e2000c101d06 */
[----:B------:R-:W-:-:S02]  /*6d80*/  F2FP.F16.F32.PACK_AB R63, R63, R50 ;  /* 0x000000323f3f723e */ /* 0x000fc400000000ff */
        /* <DEDUP_REMOVED lines=11> */
.L_x_38001:
        /* <DEDUP_REMOVED lines=8> */
.L_x_38004:
[----:B------:R-:W-:Y:S05]  /*6ec0*/  BSYNC B0 ;  /* 0x0000000000007941 */ /* 0x000fea0003800000 */
.L_x_38003:
        /* <DEDUP_REMOVED lines=8> */
.L_x_38005:
[----:B------:R-:W-:Y:S02]  /*6f50*/  HFMA2 R250, -RZ, RZ, 0, 2.384185791015625e-07 ;  /* 0x00000004fffa7431 */ /* 0x000fe400000001ff */
[----:B------:R-:W-:Y:S01]  /*6f60*/  FADD.FTZ R245, R245, R243 ;  /* 0x000000f3f5f57221 */ /* 0x000fe20000010000 */
[----:B------:R-:W-:-:S04]  /*6f70*/  MOV R243, 0xffffffff ;  /* 0xffffffff00f37802 */ /* 0x000fc80000000f00 */
[----:B------:R-:W-:-:S07]  /*6f80*/  MOV R251, R245 ;  /* 0x000000f500fb7202 */ /* 0x000fce0000000f00 */
[----:B------:R-:W-:Y:S05]  /*6f90*/  WARPSYNC.COLLECTIVE R243, `(.L_x_38006) ;  /* 0x00000000f3087348 */ /* 0x000fea0003c00000 */
[----:B------:R0:W1:Y:S02]  /*6fa0*/  SHFL.BFLY P2, R243, R251, R250, R244 ;  /* 0x0c0000fafbf37389 */ /* 0x00006400000400f4 */
[----:B01----:R-:W-:Y:S05]  /*6fb0*/  ENDCOLLECTIVE ;  /* 0x000000000000791b */ /* 0x003fea0003800000 */
.L_x_38006:
[----:B------:R-:W-:Y:S02]  /*6fc0*/  HFMA2 R250, -RZ, RZ, 0, 4.76837158203125e-07 ;  /* 0x00000008fffa7431 */ /* 0x000fe400000001ff */
[----:B------:R-:W-:Y:S01]  /*6fd0*/  FADD.FTZ R245, R245, R243 ;  /* 0x000000f3f5f57221 */ /* 0x000fe20000010000 */
[----:B------:R-:W-:-:S04]  /*6fe0*/  MOV R243, 0xffffffff ;  /* 0xffffffff00f37802 */ /* 0x000fc80000000f00 */
[----:B------:R-:W-:-:S07]  /*6ff0*/  MOV R251, R245 ;  /* 0x000000f500fb7202 */ /* 0x000fce0000000f00 */
[----:B------:R-:W-:Y:S05]  /*7000*/  WARPSYNC.COLLECTIVE R243, `(.L_x_38007) ;  /* 0x00000000f3087348 */ /* 0x000fea0003c00000 */
[----:B------:R0:W1:Y:S02]  /*7010*/  SHFL.BFLY P2, R243, R251, R250, R244 ;  /* 0x0c0000fafbf37389 */ /* 0x00006400000400f4 */
[----:B01----:R-:W-:Y:S05]  /*7020*/  ENDCOLLECTIVE ;  /* 0x000000000000791b */ /* 0x003fea0003800000 */
.L_x_38007:
[----:B------:R-:W-:Y:S02]  /*7030*/  HFMA2 R250, -RZ, RZ, 0, 9.5367431640625e-07 ;  /* 0x00000010fffa7431 */ /* 0x000fe400000001ff */
[----:B------:R-:W-:Y:S01]  /*7040*/  FADD.FTZ R245, R245, R243 ;  /* 0x000000f3f5f57221 */ /* 0x000fe20000010000 */
[----:B------:R-:W-:-:S04]  /*7050*/  MOV R243, 0xffffffff ;  /* 0xffffffff00f37802 */ /* 0x000fc80000000f00 */
[----:B------:R-:W-:-:S07]  /*7060*/  MOV R251, R245 ;  /* 0x000000f500fb7202 */ /* 0x000fce0000000f00 */
[----:B------:R-:W-:Y:S05]  /*7070*/  WARPSYNC.COLLECTIVE R243, `(.L_x_38008) ;  /* 0x00000000f3087348 */ /* 0x000fea0003c00000 */
[----:B------:R0:W1:Y:S02]  /*7080*/  SHFL.BFLY P2, R243, R251, R250, R244 ;  /* 0x0c0000fafbf37389 */ /* 0x00006400000400f4 */
[----:B01----:R-:W-:Y:S05]  /*7090*/  ENDCOLLECTIVE ;  /* 0x000000000000791b */ /* 0x003fea0003800000 */
.L_x_38008:
        /* <DEDUP_REMOVED lines=169> */
.L_x_38009:
[----:B------:R-:W-:Y:S02]  /*7b30*/  HFMA2 R250, -RZ, RZ, 0, 1.1920928955078125e-07 ;  /* 0x00000002fffa7431 */ /* 0x000fe400000001ff */
[----:B------:R-:W-:Y:S01]  /*7b40*/  FADD.FTZ R251, R251, R243 ;  /* 0x000000f3fbfb7221 */ /* 0x000fe20000010000 */
[----:B------:R-:W-:-:S07]  /*7b50*/  MOV R243, 0xffffffff ;  /* 0xffffffff00f37802 */ /* 0x000fce0000000f00 */
[----:B------:R-:W-:Y:S05]  /*7b60*/  WARPSYNC.COLLECTIVE R243, `(.L_x_38010) ;  /* 0x00000000f3087348 */ /* 0x000fea0003c00000 */
[----:B------:R0:W1:Y:S02]  /*7b70*/  SHFL.BFLY P2, R243, R251, R250, R244 ;  /* 0x0c0000fafbf37389 */ /* 0x00006400000400f4 */
[----:B01----:R-:W-:Y:S05]  /*7b80*/  ENDCOLLECTIVE ;  /* 0x000000000000791b */ /* 0x003fea0003800000 */
.L_x_38010:
[----:B------:R-:W-:Y:S02]  /*7b90*/  HFMA2 R250, -RZ, RZ, 0, 2.384185791015625e-07 ;  /* 0x00000004fffa7431 */ /* 0x000fe400000001ff */
[----:B------:R-:W-:Y:S01]  /*7ba0*/  FADD.FTZ R251, R251, R243 ;  /* 0x000000f3fbfb7221 */ /* 0x000fe20000010000 */
[----:B------:R-:W-:-:S07]  /*7bb0*/  MOV R243, 0xffffffff ;  /* 0xffffffff00f37802 */ /* 0x000fce0000000f00 */
[----:B------:R-:W-:Y:S05]  /*7bc0*/  WARPSYNC.COLLECTIVE R243, `(.L_x_38011) ;  /* 0x00000000f3087348 */ /* 0x000fea0003c00000 */
[----:B------:R0:W1:Y:S02]  /*7bd0*/  SHFL.BFLY P2, R243, R251, R250, R244 ;  /* 0x0c0000fafbf37389 */ /* 0x00006400000400f4 */
[----:B01----:R-:W-:Y:S05]  /*7be0*/  ENDCOLLECTIVE ;  /* 0x000000000000791b */ /* 0x003fea0003800000 */
.L_x_38011:
[----:B------:R-:W-:Y:S02]  /*7bf0*/  HFMA2 R250, -RZ, RZ, 0, 4.76837158203125e-07 ;  /* 0x00000008fffa7431 */ /* 0x000fe400000001ff */
[----:B------:R-:W-:Y:S01]  /*7c00*/  FADD.FTZ R251, R251, R243 ;  /* 0x000000f3fbfb7221 */ /* 0x000fe20000010000 */
[----:B------:R-:W-:-:S07]  /*7c10*/  MOV R243, 0xffffffff ;  /* 0xffffffff00f37802 */ /* 0x000fce0000000f00 */
[----:B------:R-:W-:Y:S05]  /*7c20*/  WARPSYNC.COLLECTIVE R243, `(.L_x_38012) ;  /* 0x00000000f3087348 */ /* 0x000fea0003c00000 */
[----:B------:R0:W1:Y:S02]  /*7c30*/  SHFL.BFLY P2, R243, R251, R250, R244 ;  /* 0x0c0000fafbf37389 */ /* 0x00006400000400f4 */
[----:B01----:R-:W-:Y:S05]  /*7c40*/  ENDCOLLECTIVE ;  /* 0x000000000000791b */ /* 0x003fea0003800000 */
.L_x_38012:
[----:B------:R-:W-:Y:S02]  /*7c50*/  HFMA2 R250, -RZ, RZ, 0, 9.5367431640625e-07 ;  /* 0x00000010fffa7431 */ /* 0x000fe400000001ff */
[----:B------:R-:W-:Y:S01]  /*7c60*/  FADD.FTZ R251, R251, R243 ;  /* 0x000000f3fbfb7221 */ /* 0x000fe20000010000 */
[----:B------:R-:W-:-:S07]  /*7c70*/  MOV R243, 0xffffffff ;  /* 0xffffffff00f37802 */ /* 0x000fce0000000f00 */
[----:B------:R-:W-:Y:S05]  /*7c80*/  WARPSYNC.COLLECTIVE R243, `(.L_x_38013) ;  /* 0x00000000f3087348 */ /* 0x000fea0003c00000 */
[----:B------:R0:W1:Y:S02]  /*7c90*/  SHFL.BFLY P2, R243, R251, R250, R244 ;  /* 0x0c0000fafbf37389 */ /* 0x00006400000400f4 */
[----:B01----:R-:W-:Y:S05]  /*7ca0*/  ENDCOLLECTIVE ;  /* 0x000000000000791b */ /* 0x003fea0003800000 */
.L_x_38013:
[----:B------:R-:W-:Y:S05]  /*7cb0*/  BRA `(.L_x_38014) ;  /* 0xffffffdc00047947 */ /* 0x000fea000383ffff */
.L_x_38015:
        /* <DEDUP_REMOVED lines=12> */
.L_x_54487:


//--------------------- .text._ZN10layer_norm31ln_parallel_residual_fwd_kernelINS_13Kernel_traitsIf6__halffS2_fjLj2560ELj1ELj4ELj1ELj16ENS_18Kernel_traits_baseILj2560EfS2_fS2_fjLj128EEEEELb1ELb0ELb0EEEvNS_9FwdParamsE --------------------------
	.section	.text._ZN10layer_norm31ln_parallel_residual_fwd_kernelINS_13Kernel_traitsIf6__halffS2_fjLj2560ELj1ELj4ELj1ELj16ENS_18Kernel_traits_baseILj2560EfS2_fS2_fjLj128EEEEELb1ELb0ELb0EEEvNS_9FwdParamsE,"ax",@progbits
	.align	128
        .global         _ZN10layer_norm31ln_parallel_residual_fwd_kernelINS_13Kernel_traitsIf6__halffS2_fjLj2560ELj1ELj4ELj1ELj16ENS_18Kernel_traits_baseILj2560EfS2_fS2_fjLj128EEEEELb1ELb0ELb0EEEvNS_9FwdParamsE
        .type           _ZN10layer_norm31ln_parallel_residual_fwd_kernelINS_13Kernel_traitsIf6__halffS2_fjLj2560ELj1ELj4ELj1ELj16ENS_18Kernel_traits_baseILj2560EfS2_fS2_fjLj128EEEEELb1ELb0ELb0EEEvNS_9FwdParamsE,@function
        .size           _ZN10layer_norm31ln_parallel_residual_fwd_kernelINS_13Kernel_traitsIf6__halffS2_fjLj2560ELj1ELj4ELj1ELj16ENS_18Kernel_traits_baseILj2560EfS2_fS2_fjLj128EEEEELb1ELb0ELb0EEEvNS_9FwdParamsE,(.L_x_54488 - _ZN10layer_norm31ln_parallel_residual_fwd_kernelINS_13Kernel_traitsIf6__halffS2_fjLj2560ELj1ELj4ELj1ELj16ENS_18Kernel_traits_baseILj2560EfS2_fS2_fjLj128EEEEELb1ELb0ELb0EEEvNS_9FwdParamsE)
        .other          _ZN10layer_norm31ln_parallel_residual_fwd_kernelINS_13Kernel_traitsIf6__halffS2_fjLj2560ELj1ELj4ELj1ELj16ENS_18Kernel_traits_baseILj2560EfS2_fS2_fjLj128EEEEELb1ELb0ELb0EEEvNS_9FwdParamsE,@"STO_CUDA_ENTRY STV_DEFAULT"
_ZN10layer_norm31ln_parallel_residual_fwd_kernelINS_13Kernel_traitsIf6__halffS2_fjLj2560ELj1ELj4ELj1ELj16ENS_18Kernel_traits_baseILj2560EfS2_fS2_fjLj128EEEEELb1ELb0ELb0EEEvNS_9FwdParamsE:
.text._ZN10layer_norm31ln_parallel_residual_fwd_kernelINS_13Kernel_traitsIf6__halffS2_fjLj2560ELj1ELj4ELj1ELj16ENS_18Kernel_traits_baseILj2560EfS2_fS2_fjLj128EEEEELb1ELb0ELb0EEEvNS_9FwdParamsE:
        /* <DEDUP_REMOVED lines=475> */
.L_x_38018:
        /* <DEDUP_REMOVED lines=951> */
.L_x_38017:
        /* <DEDUP_REMOVED lines=969> */
.L_x_38020:
        /* <DEDUP_REMOVED lines=882> */
.L_x_38019:
[----:B------:R-:W-:Y:S05]  /*ccd0*/  BSYNC.RECONVERGENT B0 ;  /* 0x0000000000007941 */ /* 0x000fea0003800200 */
.L_x_38016:
        /* <DEDUP_REMOVED lines=96> */
.L_x_39291:
        /* <DEDUP_REMOVED lines=41> */
.L_x_38026:
        /* <DEDUP_REMOVED lines=13> */
.L_x_38028:
[----:B------:R-:W-:Y:S05]  /*d640*/  BSYNC.RECONVERGENT B2 ;  /* 0x0000000000027941 */ /* 0x000fea0003800200 */
.L_x_38027:
        /* <DEDUP_REMOVED lines=61> */
.L_x_38025:
[----:B------:R-:W-:Y:S05]  /*da20*/  BSYNC.RECONVERGENT B1 ;  /* 0x0000000000017941 */ /* 0x000fea0003800200 */
.L_x_38024:
[----:B------:R-:W0:Y:S01]  /*da30*/  LDC R187, c[0x0][0x404] ;  /* 0x00010100ffbb7b82 */ /* 0x000e220000000800 */
[----:B------:R-:W-:Y:S01]  /*da40*/  HFMA2 R186, -RZ, RZ, 0.1171875, 0 ;  /* 0x2f800000ffba7431 */ /* 0x000fe200000001ff */
[----:B------:R-:W-:Y:S01]  /*da50*/  I2FP.F32.U32 R7, R101 ;  /* 0x0000006500077245 */ /* 0x000fe20000201000 */
[----:B------:R-:W-:Y:S01]  /*da60*/  BSSY.RECONVERGENT B1, `(.L_x_38029) ;  /* 0x000005d000017945 */ /* 0x000fe20003800200 */
[----:B------:R-:W-:Y:S01]  /*da70*/  ISETP.NE.AND P2, PT, R100, 0x1, PT ;  /* 0x000000016400780c */ /* 0x000fe20003f45270 */
[----:B-----5:R-:W-:Y:S01]  /*da80*/  HADD2.F32 R9, -RZ, R104.H0_H0 ;  /* 0x20000068ff097230 */ /* 0x020fe20000004100 */
[----:B------:R-:W-:Y:S01]  /*da90*/  LOP3.LUT R3, R3, 0xffffffef, RZ, 0xc0, !PT ;  /* 0xffffffef03037812 */ /* 0x000fe200078ec0ff */
[----:B------:R-:W-:Y:S02]  /*daa0*/  IMAD.MOV.U32 R101, RZ, RZ, R10 ;  /* 0x000000ffff657224 */ /* 0x000fe400078e000a */
[----:B------:R-:W-:-:S05]  /*dab0*/  FFMA.FTZ R7, R7, R186, 1.1641532182693481445e-10 ;  /* 0x2f00000007077423 */ /* 0x000fca00000100ba */
        /* <DEDUP_REMOVED lines=12> */
.L_x_38031:
        /* <DEDUP_REMOVED lines=13> */
.L_x_38033:
[----:B------:R-:W-:Y:S05]  /*dc50*/  BSYNC.RECONVERGENT B2 ;  /* 0x0000000000027941 */ /* 0x000fea0003800200 */
.L_x_38032:
        /* <DEDUP_REMOVED lines=61> */
.L_x_38030:
[----:B------:R-:W-:Y:S05]  /*e030*/  BSYNC.RECONVERGENT B1 ;  /* 0x0000000000017941 */ /* 0x000fea0003800200 */
.L_x_38029:
        /* <DEDUP_REMOVED lines=8> */
[----:B------:R-:W-:-:S12]  /*e0c0*/  HADD2.F32 R100, -RZ, R104.H1_H1 ;  /* 0x30000068ff647230 */ /* 0x000fd80000004100 */
        /* <DEDUP_REMOVED lines=10> */
.L_x_38036:
        /* <DEDUP_REMOVED lines=13> */
.L_x_38038:
[----:B------:R-:W-:Y:S05]  /*e240*/  BSYNC.RECONVERGENT B2 ;  /* 0x0000000000027941 */ /* 0x000fea0003800200 */
.L_x_38037:
        /* <DEDUP_REMOVED lines=59> */
[----:B------:R-:W-:Y:S01]  /*e600*/  IMAD.MOV.U32 R102, RZ, RZ, RZ ;  /* 0x000000ffff667224 */ /* 0x000fe200078e00ff */
[----:B------:R-:W-:-:S07]  /*e610*/  LOP3.LUT R6, R7, R6, R181, 0x96, !PT ;  /* 0x0000000607067212 */ /* 0x000fce00078e96b5 */
.L_x_38035:
[----:B------:R-:W-:Y:S05]  /*e620*/  BSYNC.RECONVERGENT B1 ;  /* 0x0000000000017941 */ /* 0x000fea0003800200 */
.L_x_38034:
        /* <DEDUP_REMOVED lines=19> */
.L_x_38041:
        /* <DEDUP_REMOVED lines=13> */
.L_x_38043:
[----:B------:R-:W-:Y:S05]  /*e830*/  BSYNC.RECONVERGENT B2 ;  /* 0x0000000000027941 */ /* 0x000fea0003800200 */
.L_x_38042:
        /* <DEDUP_REMOVED lines=61> */
.L_x_38040:
[----:B------:R-:W-:Y:S05]  /*ec10*/  BSYNC.RECONVERGENT B1 ;  /* 0x0000000000017941 */ /* 0x000fea0003800200 */
.L_x_38039:
        /* <DEDUP_REMOVED lines=19> */
.L_x_38046:
        /* <DEDUP_REMOVED lines=13> */
.L_x_38048:
[----:B------:R-:W-:Y:S05]  /*ee20*/  BSYNC.RECONVERGENT B2 ;  /* 0x0000000000027941 */ /* 0x000fea0003800200 */
.L_x_38047:
        /* <DEDUP_REMOVED lines=61> */
.L_x_38045:
[----:B------:R-:W-:Y:S05]  /*f200*/  BSYNC.RECONVERGENT B1 ;  /* 0x0000000000017941 */ /* 0x000fea0003800200 */
.L_x_38044:
        /* <DEDUP_REMOVED lines=17> */
.L_x_38051:
        /* <DEDUP_REMOVED lines=13> */
.L_x_38053:
[----:B------:R-:W-:Y:S05]  /*f3f0*/  BSYNC.RECONVERGENT B2 ;  /* 0x0000000000027941 */ /* 0x000fea0003800200 */
.L_x_38052:
        /* <DEDUP_REMOVED lines=61> */
.L_x_38050:
[----:B------:R-:W-:Y:S05]  /*f7d0*/  BSYNC.RECONVERGENT B1 ;  /* 0x0000000000017941 */ /* 0x000fea0003800200 */
.L_x_38049:
        /* <DEDUP_REMOVED lines=17> */
.L_x_38056:
        /* <DEDUP_REMOVED lines=13> */
.L_x_38058:
[----:B------:R-:W-:Y:S05]  /*f9c0*/  BSYNC.RECONVERGENT B2 ;  /* 0x0000000000027941 */ /* 0x000fea0003800200 */
.L_x_38057:
        /* <DEDUP_REMOVED lines=61> */
.L_x_38055:
[----:B------:R-:W-:Y:S05]  /*fda0*/  BSYNC.RECONVERGENT B1 ;  /* 0x0000000000017941 */ /* 0x000fea0003800200 */
.L_x_38054:
        /* <DEDUP_REMOVED lines=17> */
.L_x_38061:
        /* <DEDUP_REMOVED lines=13> */
.L_x_38063:
[----:B------:R-:W-:Y:S05]  /*ff90*/  BSYNC.RECONVERGENT B2 ;  /* 0x0000000000027941 */ /* 0x000fea0003800200 */
.L_x_38062:
        /* <DEDUP_REMOVED lines=61> */
.L_x_38060:
[----:B------:R-:W-:Y:S05]  /*10370*/  BSYNC.RECONVERGENT B1 ;  /* 0x0000000000017941 */ /* 0x000fea0003800200 */
.L_x_38059:
        /* <DEDUP_REMOVED lines=8> */
[C---:B------:R-:W-:Y:S01]  /*10400*/  LOP3.LUT P1, RZ, R3.reuse, 0x10, RZ, 0xc0, !PT ;  /* 0x0000001003ff7812 */ /* 0x040fe2000782c0ff */
[----:B------:R-:W-:Y:S01]  /*10410*/  HADD2.F32 R104, -RZ, R107.H1_H1 ;  /* 0x3000006bff687230 */ /* 0x000fe20000004100 */
        /* <DEDUP_REMOVED lines=11> */
[C---:B------:R-:W-:Y:S02]  /*104d0*/  LOP3.LUT P0, RZ, R3.reuse, 0x8, RZ, 0xc0, !PT ;  /* 0x0000000803ff7812 */ /* 0x040fe4000780c0ff */
[----:B------:R-:W-:-:S02]  /*104e0*/  LOP3.LUT P6, RZ, R3, 0x4, RZ, 0xc0, !PT ;  /* 0x0000000403ff7812 */ /* 0x000fc400078cc0ff */
[----:B------:R-:W-:Y:S02]  /*104f0*/  FSETP.GTU.FTZ.AND P5, PT, R180, R187, PT ;  /* 0x000000bbb400720b */ /* 0x000fe40003fbc000 */
        /* <DEDUP_REMOVED lines=16> */
.L_x_38023:
        /* <DEDUP_REMOVED lines=16> */
.L_x_38067:
        /* <DEDUP_REMOVED lines=13> */
.L_x_38069:
[----:B------:R-:W-:Y:S05]  /*107d0*/  BSYNC.RECONVERGENT B2 ;  /* 0x0000000000027941 */ /* 0x000fea0003800200 */
.L_x_38068:
        /* <DEDUP_REMOVED lines=61> */
.L_x_38066:
[----:B------:R-:W-:Y:S05]  /*10bb0*/  BSYNC.RECONVERGENT B1 ;  /* 0x0000000000017941 */ /* 0x000fea0003800200 */
.L_x_38065:
        /* <DEDUP_REMOVED lines=23> */
.L_x_38072:
        /* <DEDUP_REMOVED lines=13> */
.L_x_38074:
[----:B------:R-:W-:Y:S05]  /*10e00*/  BSYNC.RECONVERGENT B2 ;  /* 0x0000000000027941 */ /* 0x000fea0003800200 */
.L_x_38073:
        /* <DEDUP_REMOVED lines=61> */
.L_x_38071:
[----:B------:R-:W-:Y:S05]  /*111e0*/  BSYNC.RECONVERGENT B1 ;  /* 0x0000000000017941 */ /* 0x000fea0003800200 */
.L_x_38070:
        /* <DEDUP_REMOVED lines=24> */
.L_x_38077:
        /* <DEDUP_REMOVED lines=13> */
.L_x_38079:
[----:B------:R-:W-:Y:S05]  /*11440*/  BSYNC.RECONVERGENT B2 ;  /* 0x0000000000027941 */ /* 0x000fea0003800200 */
.L_x_38078:
        /* <DEDUP_REMOVED lines=61> */
.L_x_38076:
[----:B------:R-:W-:Y:S05]  /*11820*/  BSYNC.RECONVERGENT B1 ;  /* 0x0000000000017941 */ /* 0x000fea0003800200 */
.L_x_38075:
        /* <DEDUP_REMOVED lines=20> */
.L_x_38082:
        /* <DEDUP_REMOVED lines=13> */
.L_x_38084:
[----:B------:R-:W-:Y:S05]  /*11a40*/  BSYNC.RECONVERGENT B2 ;  /* 0x0000000000027941 */ /* 0x000fea0003800200 */
.L_x_38083:
        /* <DEDUP_REMOVED lines=61> */
.L_x_38081:
[----:B------:R-:W-:Y:S05]  /*11e20*/  BSYNC.RECONVERGENT B1 ;  /* 0x0000000000017941 */ /* 0x000fea0003800200 */
.L_x_38080:
        /* <DEDUP_REMOVED lines=24> */
.L_x_38087:
        /* <DEDUP_REMOVED lines=13> */
.L_x_38089:
[----:B------:R-:W-:Y:S05]  /*12080*/  BSYNC.RECONVERGENT B2 ;  /* 0x0000000000027941 */ /* 0x000fea0003800200 */
.L_x_38088:
        /* <DEDUP_REMOVED lines=61> */
.L_x_38086:
[----:B------:R-:W-:Y:S05]  /*12460*/  BSYNC.RECONVERGENT B1 ;  /* 0x0000000000017941 */ /* 0x000fea0003800200 */
.L_x_38085:
        /* <DEDUP_REMOVED lines=20> */
.L_x_38092:
        /* <DEDUP_REMOVED lines=13> */
.L_x_38094:
[----:B------:R-:W-:Y:S05]  /*12680*/  BSYNC.RECONVERGENT B2 ;  /* 0x0000000000027941 */ /* 0x000fea0003800200 */
.L_x_38093:
        /* <DEDUP_REMOVED lines=61> */
.L_x_38091:
[----:B------:R-:W-:Y:S05]  /*12a60*/  BSYNC.RECONVERGENT B1 ;  /* 0x0000000000017941 */ /* 0x000fea0003800200 */
.L_x_38090:
        /* <DEDUP_REMOVED lines=24> */
.L_x_38097:
        /* <DEDUP_REMOVED lines=13> */
.L_x_38099:
[----:B------:R-:W-:Y:S05]  /*12cc0*/  BSYNC.RECONVERGENT B2 ;  /* 0x0000000000027941 */ /* 0x000fea0003800200 */
.L_x_38098:
        /* <DEDUP_REMOVED lines=61> */
.L_x_38096:
[----:B------:R-:W-:Y:S05]  /*130a0*/  BSYNC.RECONVERGENT B1 ;  /* 0x0000000000017941 */ /* 0x000fea0003800200 */
.L_x_38095:
[----:B------:R-:W-:Y:S01]  /*130b0*/  I2FP.F32.U32 R7, R7 ;  /* 0x0000000700077245 */ /* 0x000fe20000201000 */
[----:B------:R-:W-:Y:S01]  /*130c0*/  HADD2.F32 R17, -RZ, R105.H1_H1 ;  /* 0x30000069ff117230 */ /* 0x000fe20000004100 */
[----:B------:R-:W-:Y:S01]  /*130d0*/  ISETP.NE.AND P2, PT, R16, 0x1, PT ;  /* 0x000000011000780c */ /* 0x000fe20003f45270 */
[----:B------:R-:W-:Y:S01]  /*130e0*/  BSSY.RECONVERGENT B1, `(.L_x_38100) ;  /* 0x000005c000017945 */ /* 0x000fe20003800200 */
[----:B------:R-:W-:Y:S01]  /*130f0*/  LOP3.LUT R3, R3, 0xfffffffd, RZ, 0xc0, !PT ;  /* 0xfffffffd03037812 */ /* 0x000fe200078ec0ff */
[----:B------:R-:W-:Y:S01]  /*13100*/  FFMA.FTZ R7, R7, R184, 1.1641532182693481445e-10 ;  /* 0x2f00000007077423 */ /* 0x000fe200000100b8 */
[----:B------:R-:W-:-:S04]  /*13110*/  IMAD.MOV.U32 R18, RZ, RZ, R10 ;  /* 0x000000ffff127224 */ /* 0x000fc800078e000a */
[----:B------:R-:W-:Y:S01]  /*13120*/  FSETP.LE.FTZ.AND P4, PT, R7, R9, PT ;  /* 0x000000090700720b */ /* 0x000fe20003f93000 */
[----:B------:R-:W-:Y:S01]  /*13130*/  FMUL.FTZ R7, R20, R17 ;  /* 0x0000001114077220 */ /* 0x000fe20000410000 */
        /* <DEDUP_REMOVED lines=11> */
.L_x_38102:
        /* <DEDUP_REMOVED lines=13> */
.L_x_38104:
[----:B------:R-:W-:Y:S05]  /*132c0*/  BSYNC.RECONVERGENT B2 ;  /* 0x0000000000027941 */ /* 0x000fea0003800200 */
.L_x_38103:
        /* <DEDUP_REMOVED lines=61> */
.L_x_38101:
[----:B------:R-:W-:Y:S05]  /*136a0*/  BSYNC.RECONVERGENT B1 ;  /* 0x0000000000017941 */ /* 0x000fea0003800200 */
.L_x_38100:
[----:B------:R-:W-:Y:S01]  /*136b0*/  I2FP.F32.U32 R16, R18 ;  /* 0x0000001200107245 */ /* 0x000fe20000201000 */
[----:B------:R-:W-:Y:S01]  /*136c0*/  HADD2.F32 R18, -RZ, R89.H1_H1 ;  /* 0x30000059ff127230 */ /* 0x000fe20000004100 */
        /* <DEDUP_REMOVED lines=21> */
.L_x_38107:
        /* <DEDUP_REMOVED lines=13> */
.L_x_38109:
[----:B------:R-:W-:Y:S05]  /*138f0*/  BSYNC.RECONVERGENT B2 ;  /* 0x0000000000027941 */ /* 0x000fea0003800200 */
.L_x_38108:
        /* <DEDUP_REMOVED lines=61> */
.L_x_38106:
[----:B------:R-:W-:Y:S05]  /*13cd0*/  BSYNC.RECONVERGENT B1 ;  /* 0x0000000000017941 */ /* 0x000fea0003800200 */
.L_x_38105:
        /* <DEDUP_REMOVED lines=18> */
.L_x_38112:
        /* <DEDUP_REMOVED lines=13> */
.L_x_38114:
[----:B------:R-:W-:Y:S05]  /*13ed0*/  BSYNC.RECONVERGENT B2 ;  /* 0x0000000000027941 */ /* 0x000fea0003800200 */
.L_x_38113:
        /* <DEDUP_REMOVED lines=61> */
.L_x_38111:
[----:B------:R-:W-:Y:S05]  /*142b0*/  BSYNC.RECONVERGENT B1 ;  /* 0x0000000000017941 */ /* 0x000fea0003800200 */
.L_x_38110:
        /* <DEDUP_REMOVED lines=23> */
.L_x_38117:
        /* <DEDUP_REMOVED lines=13> */
.L_x_38119:
[----:B------:R-:W-:Y:S05]  /*14500*/  BSYNC.RECONVERGENT B2 ;  /* 0x0000000000027941 */ /* 0x000fea0003800200 */
.L_x_38118:
        /* <DEDUP_REMOVED lines=61> */
.L_x_38116:
[----:B------:R-:W-:Y:S05]  /*148e0*/  BSYNC.RECONVERGENT B1 ;  /* 0x0000000000017941 */ /* 0x000fea0003800200 */
.L_x_38115:
[----:B------:R-:W-:Y:S01]  /*148f0*/  ISETP.NE.AND P4, PT, R18, 0x1, PT ;  /* 0x000000011200780c */ /* 0x000fe20003f85270 */
[----:B------:R-:W-:Y:S01]  /*14900*/  HADD2.F32 R19, -RZ, R106.H1_H1 ;  /* 0x3000006aff137230 */ /* 0x000fe20000004100 */
        /* <DEDUP_REMOVED lines=16> */
.L_x_38122:
        /* <DEDUP_REMOVED lines=13> */
.L_x_38124:
[----:B------:R-:W-:Y:S05]  /*14ae0*/  BSYNC.RECONVERGENT B2 ;  /* 0x0000000000027941 */ /* 0x000fea0003800200 */
.L_x_38123:
        /* <DEDUP_REMOVED lines=61> */
.L_x_38121:
[----:B------:R-:W-:Y:S05]  /*14ec0*/  BSYNC.RECONVERGENT B1 ;  /* 0x0000000000017941 */ /* 0x000fea0003800200 */
.L_x_38120:
        /* <DEDUP_REMOVED lines=23> */
.L_x_38127:
        /* <DEDUP_REMOVED lines=13> */
.L_x_38129:
[----:B------:R-:W-:Y:S05]  /*15110*/  BSYNC.RECONVERGENT B2 ;  /* 0x0000000000027941 */ /* 0x000fea0003800200 */
.L_x_38128:
        /* <DEDUP_REMOVED lines=61> */
.L_x_38126:
[----:B------:R-:W-:Y:S05]  /*154f0*/  BSYNC.RECONVERGENT B1 ;  /* 0x0000000000017941 */ /* 0x000fea0003800200 */
.L_x_38125:
        /* <DEDUP_REMOVED lines=18> */
.L_x_38132:
        /* <DEDUP_REMOVED lines=13> */
.L_x_38134:
[----:B------:R-:W-:Y:S05]  /*156f0*/  BSYNC.RECONVERGENT B2 ;  /* 0x0000000000027941 */ /* 0x000fea0003800200 */
.L_x_38133:
        /* <DEDUP_REMOVED lines=61> */
.L_x_38131:
[----:B------:R-:W-:Y:S05]  /*15ad0*/  BSYNC.RECONVERGENT B1 ;  /* 0x0000000000017941 */ /* 0x000fea0003800200 */
.L_x_38130:
        /* <DEDUP_REMOVED lines=23> */
.L_x_38137:
        /* <DEDUP_REMOVED lines=13> */
.L_x_38139:
[----:B------:R-:W-:Y:S05]  /*15d20*/  BSYNC.RECONVERGENT B2 ;  /* 0x0000000000027941 */ /* 0x000fea0003800200 */
.L_x_38138:
        /* <DEDUP_REMOVED lines=61> */
.L_x_38136:
[----:B------:R-:W-:Y:S05]  /*16100*/  BSYNC.RECONVERGENT B1 ;  /* 0x0000000000017941 */ /* 0x000fea0003800200 */
.L_x_38135:
[----:B------:R-:W-:Y:S01]  /*16110*/  ISETP.NE.AND P6, PT, R180, 0x1, PT ;  /* 0x00000001b400780c */ /* 0x000fe20003fc5270 */
[----:B------:R-:W-:Y:S01]  /*16120*/  HADD2.F32 R107, -RZ, R107.H1_H1 ;  /* 0x3000006bff6b7230 */ /* 0x000fe20000004100 */
[----:B------:R-:W-:Y:S01]  /*16130*/  I2FP.F32.U32 R7, R7 ;  /* 0x0000000700077245 */ /* 0x000fe20000201000 */
[----:B------:R-:W-:Y:S01]  /*16140*/  BSSY.RECONVERGENT B1, `(.L_x_38140) ;  /* 0x000005d000017945 */ /* 0x000fe20003800200 */
[----:B------:R-:W-:Y:S02]  /*16150*/  IMAD.MOV.U32 R181, RZ, RZ, R10 ;  /* 0x000000ffffb57224 */ /* 0x000fe400078e000a */
[----:B------:R-:W-:Y:S01]  /*16160*/  FMUL.FTZ R107, R107, R20 ;  /* 0x000000146b6b7220 */ /* 0x000fe20000410000 */
        /* <DEDUP_REMOVED lines=12> */
.L_x_38142:
        /* <DEDUP_REMOVED lines=16> */
.L_x_38144:
[----:B------:R-:W-:Y:S05]  /*16330*/  BSYNC.RECONVERGENT B2 ;  /* 0x0000000000027941 */ /* 0x000fea0003800200 */
.L_x_38143:
        /* <DEDUP_REMOVED lines=61> */
.L_x_38141:
[----:B------:R-:W-:Y:S05]  /*16710*/  BSYNC.RECONVERGENT B1 ;  /* 0x0000000000017941 */ /* 0x000fea0003800200 */
.L_x_38140:
        /* <DEDUP_REMOVED lines=8> */
[----:B------:R-:W-:Y:S01]  /*167a0*/  FADD.FTZ R107, R20, R107 ;  /* 0x0000006b146b7221 */ /* 0x000fe20000010000 */
[----:B------:R-:W-:-:S03]  /*167b0*/  PRMT R20, R9, 0x7610, R20 ;  /* 0x0000761009147816 */ /* 0x000fc60000000014 */
[----:B------:R-:W-:-:S07]  /*167c0*/  @P1 FADD.FTZ R107, R99, R107 ;  /* 0x0000006b636b1221 */ /* 0x000fce0000010000 */
.L_x_38064:
        /* <DEDUP_REMOVED lines=44> */
.L_x_38145:
[----:B------:R-:W-:Y:S02]  /*16a90*/  IMAD.MOV.U32 R9, RZ, RZ, R21 ;  /* 0x000000ffff097224 */ /* 0x000fe400078e0015 */
[----:B------:R-:W-:-:S07]  /*16aa0*/  VIADD R21, R12, 0x20 ;  /* 0x000000200c157836 */ /* 0x000fce0000000000 */
.L_x_38022:
[----:B------:R-:W-:Y:S05]  /*16ab0*/  BSYNC.RECONVERGENT B0 ;  /* 0x0000000000007941 */ /* 0x000fea0003800200 */
.L_x_38021:
        /* <DEDUP_REMOVED lines=36> */
.L_x_38151:
        /* <DEDUP_REMOVED lines=13> */
.L_x_38153:
[----:B------:R-:W-:Y:S05]  /*16dd0*/  BSYNC.RECONVERGENT B2 ;  /* 0x0000000000027941 */ /* 0x000fea0003800200 */
.L_x_38152:
        /* <DEDUP_REMOVED lines=61> */
.L_x_38150:
[----:B------:R-:W-:Y:S05]  /*171b0*/  BSYNC.RECONVERGENT B1 ;  /* 0x0000000000017941 */ /* 0x000fea0003800200 */
.L_x_38149:
        /* <DEDUP_REMOVED lines=23> */
.L_x_38156:
        /* <DEDUP_REMOVED lines=13> */
.L_x_38158:
[----:B------:R-:W-:Y:S05]  /*17400*/  BSYNC.RECONVERGENT B2 ;  /* 0x0000000000027941 */ /* 0x000fea0003800200 */
.L_x_38157:
        /* <DEDUP_REMOVED lines=61> */
.L_x_38155:
[----:B------:R-:W-:Y:S05]  /*177e0*/  BSYNC.RECONVERGENT B1 ;  /* 0x0000000000017941 */ /* 0x000fea0003800200 */
.L_x_38154:
        /* <DEDUP_REMOVED lines=10> */
[----:B--2---:R-:W-:Y:S01]  /*17890*/  FADD.FTZ R108, R13, R7 ;  /* 0x000000070d6c7221 */ /* 0x004fe20000010000 */
        /* <DEDUP_REMOVED lines=13> */
.L_x_38161:
        /* <DEDUP_REMOVED lines=13> */
.L_x_38163:
[----:B------:R-:W-:Y:S05]  /*17a40*/  BSYNC.RECONVERGENT B2 ;  /* 0x0000000000027941 */ /* 0x000fea0003800200 */
.L_x_38162:
        /* <DEDUP_REMOVED lines=61> */
.L_x_38160:
[----:B------:R-:W-:Y:S05]  /*17e20*/  BSYNC.RECONVERGENT B1 ;  /* 0x0000000000017941 */ /* 0x000fea0003800200 */
.L_x_38159:
        /* <DEDUP_REMOVED lines=20> */
.L_x_38166:
        /* <DEDUP_REMOVED lines=13> */
.L_x_38168:
[----:B------:R-:W-:Y:S05]  /*18040*/  BSYNC.RECONVERGENT B2 ;  /* 0x0000000000027941 */ /* 0x000fea0003800200 */
.L_x_38167:
        /* <DEDUP_REMOVED lines=61> */
.L_x_38165:
[----:B------:R-:W-:Y:S05]  /*18420*/  BSYNC.RECONVERGENT B1 ;  /* 0x0000000000017941 */ /* 0x000fea0003800200 */
.L_x_38164:
        /* <DEDUP_REMOVED lines=24> */
.L_x_38171:
        /* <DEDUP_REMOVED lines=13> */
.L_x_38173:
[----:B------:R-:W-:Y:S05]  /*18680*/  BSYNC.RECONVERGENT B2 ;  /* 0x0000000000027941 */ /* 0x000fea0003800200 */
.L_x_38172:
        /* <DEDUP_REMOVED lines=61> */
.L_x_38170:
[----:B------:R-:W-:Y:S05]  /*18a60*/  BSYNC.RECONVERGENT B1 ;  /* 0x0000000000017941 */ /* 0x000fea0003800200 */
.L_x_38169:
        /* <DEDUP_REMOVED lines=20> */
.L_x_38176:
        /* <DEDUP_REMOVED lines=13> */
.L_x_38178:
[----:B------:R-:W-:Y:S05]  /*18c80*/  BSYNC.RECONVERGENT B2 ;  /* 0x0000000000027941 */ /* 0x000fea0003800200 */
.L_x_38177:
        /* <DEDUP_REMOVED lines=61> */
.L_x_38175:
[----:B------:R-:W-:Y:S05]  /*19060*/  BSYNC.RECONVERGENT B1 ;  /* 0x0000000000017941 */ /* 0x000fea0003800200 */
.L_x_38174:
        /* <DEDUP_REMOVED lines=23> */
.L_x_38181:
        /* <DEDUP_REMOVED lines=13> */
.L_x_38183:
[----:B------:R-:W-:Y:S05]  /*192b0*/  BSYNC.RECONVERGENT B2 ;  /* 0x0000000000027941 */ /* 0x000fea0003800200 */
.L_x_38182:
        /* <DEDUP_REMOVED lines=61> */
.L_x_38180:
[----:B------:R-:W-:Y:S05]  /*19690*/  BSYNC.RECONVERGENT B1 ;  /* 0x0000000000017941 */ /* 0x000fea0003800200 */
.L_x_38179:
        /* <DEDUP_REMOVED lines=20> */
.L_x_38186:
        /* <DEDUP_REMOVED lines=13> */
.L_x_38188:
[----:B------:R-:W-:Y:S05]  /*198b0*/  BSYNC.RECONVERGENT B2 ;  /* 0x0000000000027941 */ /* 0x000fea0003800200 */
.L_x_38187:
        /* <DEDUP_REMOVED lines=61> */
.L_x_38185:
[----:B------:R-:W-:Y:S05]  /*19c90*/  BSYNC.RECONVERGENT B1 ;  /* 0x0000000000017941 */ /* 0x000fea0003800200 */
.L_x_38184:
        /* <DEDUP_REMOVED lines=23> */
.L_x_38191:
        /* <DEDUP_REMOVED lines=13> */
.L_x_38193:
[----:B------:R-:W-:Y:S05]  /*19ee0*/  BSYNC.RECONVERGENT B2 ;  /* 0x0000000000027941 */ /* 0x000fea0003800200 */
.L_x_38192:
        /* <DEDUP_REMOVED lines=61> */
.L_x_38190:
[----:B------:R-:W-:Y:S05]  /*1a2c0*/  BSYNC.RECONVERGENT B1 ;  /* 0x0000000000017941 */ /* 0x000fea0003800200 */
.L_x_38189:
        /* <DEDUP_REMOVED lines=18> */
.L_x_38196:
        /* <DEDUP_REMOVED lines=13> */
.L_x_38198:
[----:B------:R-:W-:Y:S05]  /*1a4c0*/  BSYNC.RECONVERGENT B2 ;  /* 0x0000000000027941 */ /* 0x000fea0003800200 */
.L_x_38197:
        /* <DEDUP_REMOVED lines=61> */
.L_x_38195:
[----:B------:R-:W-:Y:S05]  /*1a8a0*/  BSYNC.RECONVERGENT B1 ;  /* 0x0000000000017941 */ /* 0x000fea0003800200 */
.L_x_38194:
        /* <DEDUP_REMOVED lines=23> */
.L_x_38201:
        /* <DEDUP_REMOVED lines=13> */
.L_x_38203:
[----:B------:R-:W-:Y:S05]  /*1aaf0*/  BSYNC.RECONVERGENT B2 ;  /* 0x0000000000027941 */ /* 0x000fea0003800200 */
.L_x_38202:
        /* <DEDUP_REMOVED lines=61> */
.L_x_38200:
[----:B------:R-:W-:Y:S05]  /*1aed0*/  BSYNC.RECONVERGENT B1 ;  /* 0x0000000000017941 */ /* 0x000fea0003800200 */
.L_x_38199:
        /* <DEDUP_REMOVED lines=18> */
.L_x_38206:
        /* <DEDUP_REMOVED lines=13> */
.L_x_38208:
[----:B------:R-:W-:Y:S05]  /*1b0d0*/  BSYNC.RECONVERGENT B2 ;  /* 0x0000000000027941 */ /* 0x000fea0003800200 */
.L_x_38207:
        /* <DEDUP_REMOVED lines=61> */
.L_x_38205:
[----:B------:R-:W-:Y:S05]  /*1b4b0*/  BSYNC.RECONVERGENT B1 ;  /* 0x0000000000017941 */ /* 0x000fea0003800200 */
.L_x_38204:
        /* <DEDUP_REMOVED lines=23> */
.L_x_38211:
        /* <DEDUP_REMOVED lines=13> */
.L_x_38213:
[----:B------:R-:W-:Y:S05]  /*1b700*/  BSYNC.RECONVERGENT B2 ;  /* 0x0000000000027941 */ /* 0x000fea0003800200 */
.L_x_38212:
        /* <DEDUP_REMOVED lines=61> */
.L_x_38210:
[----:B------:R-:W-:Y:S05]  /*1bae0*/  BSYNC.RECONVERGENT B1 ;  /* 0x0000000000017941 */ /* 0x000fea0003800200 */
.L_x_38209:
        /* <DEDUP_REMOVED lines=18> */
.L_x_38216:
        /* <DEDUP_REMOVED lines=13> */
.L_x_38218:
[----:B------:R-:W-:Y:S05]  /*1bce0*/  BSYNC.RECONVERGENT B2 ;  /* 0x0000000000027941 */ /* 0x000fea0003800200 */
.L_x_38217:
        /* <DEDUP_REMOVED lines=8> */
[----:B------:R-:W-:Y:S02]  /*1bd70*/  VIADD R5, R23, 0xbb67ae85 ;  /* 0xbb67ae8517057836 */ /* 0x000fe40000000000 */
[----:B------:R-:W-:-:S03]  /*1bd80*/  IMAD.MOV.U32 R20, RZ, RZ, RZ ;  /* 0x000000ffff147224 */ /* 0x000fc600078e00ff */
        /* <DEDUP_REMOVED lines=50> */
[----:B------:R-:W-:-:S07]  /*1c0b0*/  MOV R180, R182 ;  /* 0x000000b600b47202 */ /* 0x000fce0000000f00 */
.L_x_38215:
[----:B------:R-:W-:Y:S05]  /*1c0c0*/  BSYNC.RECONVERGENT B1 ;  /* 0x0000000000017941 */ /* 0x000fea0003800200 */
.L_x_38214:
        /* <DEDUP_REMOVED lines=23> */
.L_x_38221:
        /* <DEDUP_REMOVED lines=13> */
.L_x_38223:
[----:B------:R-:W-:Y:S05]  /*1c310*/  BSYNC.RECONVERGENT B2 ;  /* 0x0000000000027941 */ /* 0x000fea0003800200 */
.L_x_38222:
        /* <DEDUP_REMOVED lines=61> */
.L_x_38220:
[----:B------:R-:W-:Y:S05]  /*1c6f0*/  BSYNC.RECONVERGENT B1 ;  /* 0x0000000000017941 */ /* 0x000fea0003800200 */
.L_x_38219:
        /* <DEDUP_REMOVED lines=18> */
.L_x_38226:
        /* <DEDUP_REMOVED lines=16> */
.L_x_38228:
[----:B------:R-:W-:Y:S05]  /*1c920*/  BSYNC.RECONVERGENT B2 ;  /* 0x0000000000027941 */ /* 0x000fea0003800200 */
.L_x_38227:
        /* <DEDUP_REMOVED lines=61> */
.L_x_38225:
[----:B------:R-:W-:Y:S05]  /*1cd00*/  BSYNC.RECONVERGENT B1 ;  /* 0x0000000000017941 */ /* 0x000fea0003800200 */
.L_x_38224:
        /* <DEDUP_REMOVED lines=12> */
.L_x_38148:
        /* <DEDUP_REMOVED lines=16> */
.L_x_38232:
        /* <DEDUP_REMOVED lines=13> */
.L_x_38234:
[----:B------:R-:W-:Y:S05]  /*1cfa0*/  BSYNC.RECONVERGENT B2 ;  /* 0x0000000000027941 */ /* 0x000fea0003800200 */
.L_x_38233:
        /* <DEDUP_REMOVED lines=61> */
.L_x_38231:
[----:B------:R-:W-:Y:S05]  /*1d380*/  BSYNC.RECONVERGENT B1 ;  /* 0x0000000000017941 */ /* 0x000fea0003800200 */
.L_x_38230:
        /* <DEDUP_REMOVED lines=8> */
[----:B------:R-:W-:Y:S02]  /*1d410*/  IMAD.MOV.U32 R109, RZ, RZ, R10 ;  /* 0x000000ffff6d7224 */ /* 0x000fe400078e000a */
[----:B0-----:R-:W-:Y:S01]  /*1d420*/  FSETP.LE.FTZ.AND P3, PT, R7, R184, PT ;  /* 0x000000b80700720b */ /* 0x001fe20003f73000 */
        /* <DEDUP_REMOVED lines=11> */
.L_x_38237:
        /* <DEDUP_REMOVED lines=13> */
.L_x_38239:
[----:B------:R-:W-:Y:S05]  /*1d5b0*/  BSYNC.RECONVERGENT B2 ;  /* 0x0000000000027941 */ /* 0x000fea0003800200 */
.L_x_38238:
        /* <DEDUP_REMOVED lines=61> */
.L_x_38236:
[----:B------:R-:W-:Y:S05]  /*1d990*/  BSYNC.RECONVERGENT B1 ;  /* 0x0000000000017941 */ /* 0x000fea0003800200 */
.L_x_38235:
        /* <DEDUP_REMOVED lines=19> */
.L_x_38242:
        /* <DEDUP_REMOVED lines=13> */
.L_x_38244:
[----:B------:R-:W-:Y:S05]  /*1dba0*/  BSYNC.RECONVERGENT B2 ;  /* 0x0000000000027941 */ /* 0x000fea0003800200 */
.L_x_38243:
        /* <DEDUP_REMOVED lines=61> */
.L_x_38241:
[----:B------:R-:W-:Y:S05]  /*1df80*/  BSYNC.RECONVERGENT B1 ;  /* 0x0000000000017941 */ /* 0x000fea0003800200 */
.L_x_38240:
        /* <DEDUP_REMOVED lines=19> */
.L_x_38247:
        /* <DEDUP_REMOVED lines=13> */
.L_x_38249:
[----:B------:R-:W-:Y:S05]  /*1e190*/  BSYNC.RECONVERGENT B2 ;  /* 0x0000000000027941 */ /* 0x000fea0003800200 */
.L_x_38248:
        /* <DEDUP_REMOVED lines=61> */
.L_x_38246:
[----:B------:R-:W-:Y:S05]  /*1e570*/  BSYNC.RECONVERGENT B1 ;  /* 0x0000000000017941 */ /* 0x000fea0003800200 */
.L_x_38245:
[----:B------:R-:W-:Y:S01]  /*1e580*/  I2FP.F32.U32 R7, R7 ;  /* 0x0000000700077245 */ /* 0x000fe20000201000 */
[----:B------:R-:W-:Y:S01]  /*1e590*/  HADD2.F32 R110, -RZ, R113.H1_H1 ;  /* 0x30000071ff6e7230 */ /* 0x000fe20000004100 */
[----:B------:R-:W-:Y:S01]  /*1e5a0*/  LOP3.LUT R3, R3, 0xfffffffd, RZ, 0xc0, !PT ;  /* 0xfffffffd03037812 */ /* 0x000fe200078ec0ff */
[----:B------:R-:W-:Y:S01]  /*1e5b0*/  BSSY.RECONVERGENT B1, `(.L_x_38250) ;  /* 0x000005b000017945 */ /* 0x000fe20003800200 */
[----:B------:R-:W-:Y:S02]  /*1e5c0*/  HFMA2 R113, -RZ, RZ, 0, 1.1920928955078125e-07 ;  /* 0x00000002ff717431 */ /* 0x000fe400000001ff */
        /* <DEDUP_REMOVED lines=14> */
.L_x_38252:
        /* <DEDUP_REMOVED lines=13> */
.L_x_38254:
[----:B------:R-:W-:Y:S05]  /*1e780*/  BSYNC.RECONVERGENT B2 ;  /* 0x0000000000027941 */ /* 0x000fea0003800200 */
.L_x_38253:
        /* <DEDUP_REMOVED lines=61> */
.L_x_38251:
[----:B------:R-:W-:Y:S05]  /*1eb60*/  BSYNC.RECONVERGENT B1 ;  /* 0x0000000000017941 */ /* 0x000fea0003800200 */
.L_x_38250:
        /* <DEDUP_REMOVED lines=17> */
.L_x_38257:
        /* <DEDUP_REMOVED lines=13> */
.L_x_38259:
[----:B------:R-:W-:Y:S05]  /*1ed50*/  BSYNC.RECONVERGENT B2 ;  /* 0x0000000000027941 */ /* 0x000fea0003800200 */
.L_x_38258:
        /* <DEDUP_REMOVED lines=61> */
.L_x_38256:
[----:B------:R-:W-:Y:S05]  /*1f130*/  BSYNC.RECONVERGENT B1 ;  /* 0x0000000000017941 */ /* 0x000fea0003800200 */
.L_x_38255:
        /* <DEDUP_REMOVED lines=17> */
.L_x_38262:
        /* <DEDUP_REMOVED lines=13> */
.L_x_38264:
[----:B------:R-:W-:Y:S05]  /*1f320*/  BSYNC.RECONVERGENT B2 ;  /* 0x0000000000027941 */ /* 0x000fea0003800200 */
.L_x_38263:
        /* <DEDUP_REMOVED lines=61> */
.L_x_38261:
[----:B------:R-:W-:Y:S05]  /*1f700*/  BSYNC.RECONVERGENT B1 ;  /* 0x0000000000017941 */ /* 0x000fea0003800200 */
.L_x_38260:
        /* <DEDUP_REMOVED lines=17> */
.L_x_38267:
        /* <DEDUP_REMOVED lines=13> */
.L_x_38269:
[----:B------:R-:W-:Y:S05]  /*1f8f0*/  BSYNC.RECONVERGENT B2 ;  /* 0x0000000000027941 */ /* 0x000fea0003800200 */
.L_x_38268:
        /* <DEDUP_REMOVED lines=61> */
.L_x_38266:
[----:B------:R-:W-:Y:S05]  /*1fcd0*/  BSYNC.RECONVERGENT B1 ;  /* 0x0000000000017941 */ /* 0x000fea0003800200 */
.L_x_38265:
        /* <DEDUP_REMOVED lines=22> */
[----:B------:R-:W-:-:S02]  /*1fe40*/  LOP3.LUT P0, RZ, R3, 0x8, RZ, 0xc0, !PT ;  /* 0x0000000803ff7812 */ /* 0x000fc4000780c0ff */
        /* <DEDUP_REMOVED lines=16> */
.L_x_38229:
        /* <DEDUP_REMOVED lines=44> */
.L_x_38270:
[----:B------:R-:W-:Y:S01]  /*20210*/  MOV R9, R180 ;  /* 0x000000b400097202 */ /* 0x000fe20000000f00 */
[----:B------:R-:W-:-:S07]  /*20220*/  VIADD R21, R21, 0x20 ;  /* 0x0000002015157836 */ /* 0x000fce0000000000 */
.L_x_38147:
[----:B------:R-:W-:Y:S05]  /*20230*/  BSYNC.RECONVERGENT B0 ;  /* 0x0000000000007941 */ /* 0x000fea0003800200 */
.L_x_38146:
        /* <DEDUP_REMOVED lines=36> */
.L_x_38276:
        /* <DEDUP_REMOVED lines=13> */
.L_x_38278:
[----:B------:R-:W-:Y:S05]  /*20550*/  BSYNC.RECONVERGENT B2 ;  /* 0x0000000000027941 */ /* 0x000fea0003800200 */
.L_x_38277:
        /* <DEDUP_REMOVED lines=61> */
.L_x_38275:
[----:B------:R-:W-:Y:S05]  /*20930*/  BSYNC.RECONVERGENT B1 ;  /* 0x0000000000017941 */ /* 0x000fea0003800200 */
.L_x_38274:
        /* <DEDUP_REMOVED lines=23> */
.L_x_38281:
        /* <DEDUP_REMOVED lines=13> */
.L_x_38283:
[----:B------:R-:W-:Y:S05]  /*20b80*/  BSYNC.RECONVERGENT B2 ;  /* 0x0000000000027941 */ /* 0x000fea0003800200 */
.L_x_38282:
        /* <DEDUP_REMOVED lines=61> */
.L_x_38280:
[----:B------:R-:W-:Y:S05]  /*20f60*/  BSYNC.RECONVERGENT B1 ;  /* 0x0000000000017941 */ /* 0x000fea0003800200 */
.L_x_38279:
        /* <DEDUP_REMOVED lines=9> */
[----:B--2---:R-:W-:Y:S01]  /*21000*/  FADD.FTZ R116, R13, R7 ;  /* 0x000000070d747221 */ /* 0x004fe20000010000 */
        /* <DEDUP_REMOVED lines=14> */
.L_x_38286:
        /* <DEDUP_REMOVED lines=13> */
.L_x_38288:
[----:B------:R-:W-:Y:S05]  /*211c0*/  BSYNC.RECONVERGENT B2 ;  /* 0x0000000000027941 */ /* 0x000fea0003800200 */
.L_x_38287:
        /* <DEDUP_REMOVED lines=61> */
.L_x_38285:
[----:B------:R-:W-:Y:S05]  /*215a0*/  BSYNC.RECONVERGENT B1 ;  /* 0x0000000000017941 */ /* 0x000fea0003800200 */
.L_x_38284:
        /* <DEDUP_REMOVED lines=20> */
.L_x_38291:
        /* <DEDUP_REMOVED lines=13> */
.L_x_38293:
[----:B------:R-:W-:Y:S05]  /*217c0*/  BSYNC.RECONVERGENT B2 ;  /* 0x0000000000027941 */ /* 0x000fea0003800200 */
.L_x_38292:
        /* <DEDUP_REMOVED lines=61> */
.L_x_38290:
[----:B------:R-:W-:Y:S05]  /*21ba0*/  BSYNC.RECONVERGENT B1 ;  /* 0x0000000000017941 */ /* 0x000fea0003800200 */
.L_x_38289:
        /* <DEDUP_REMOVED lines=23> */
.L_x_38296:
        /* <DEDUP_REMOVED lines=13> */
.L_x_38298:
[----:B------:R-:W-:Y:S05]  /*21df0*/  BSYNC.RECONVERGENT B2 ;  /* 0x0000000000027941 */ /* 0x000fea0003800200 */
.L_x_38297:
        /* <DEDUP_REMOVED lines=61> */
.L_x_38295:
[----:B------:R-:W-:Y:S05]  /*221d0*/  BSYNC.RECONVERGENT B1 ;  /* 0x0000000000017941 */ /* 0x000fea0003800200 */
.L_x_38294:
        /* <DEDUP_REMOVED lines=20> */
.L_x_38301:
        /* <DEDUP_REMOVED lines=13> */
.L_x_38303:
[----:B------:R-:W-:Y:S05]  /*223f0*/  BSYNC.RECONVERGENT B2 ;  /* 0x0000000000027941 */ /* 0x000fea0003800200 */
.L_x_38302:
        /* <DEDUP_REMOVED lines=61> */
.L_x_38300:
[----:B------:R-:W-:Y:S05]  /*227d0*/  BSYNC.RECONVERGENT B1 ;  /* 0x0000000000017941 */ /* 0x000fea0003800200 */
.L_x_38299:
        /* <DEDUP_REMOVED lines=23> */
.L_x_38306:
        /* <DEDUP_REMOVED lines=13> */
.L_x_38308:
[----:B------:R-:W-:Y:S05]  /*22a20*/  BSYNC.RECONVERGENT B2 ;  /* 0x0000000000027941 */ /* 0x000fea0003800200 */
.L_x_38307:
        /* <DEDUP_REMOVED lines=61> */
.L_x_38305:
[----:B------:R-:W-:Y:S05]  /*22e00*/  BSYNC.RECONVERGENT B1 ;  /* 0x0000000000017941 */ /* 0x000fea0003800200 */
.L_x_38304:
        /* <DEDUP_REMOVED lines=20> */
.L_x_38311:
        /* <DEDUP_REMOVED lines=13> */
.L_x_38313:
[----:B------:R-:W-:Y:S05]  /*23020*/  BSYNC.RECONVERGENT B2 ;  /* 0x0000000000027941 */ /* 0x000fea0003800200 */
.L_x_38312:
        /* <DEDUP_REMOVED lines=61> */
.L_x_38310:
[----:B------:R-:W-:Y:S05]  /*23400*/  BSYNC.RECONVERGENT B1 ;  /* 0x0000000000017941 */ /* 0x000fea0003800200 */
.L_x_38309:
        /* <DEDUP_REMOVED lines=23> */
.L_x_38316:
        /* <DEDUP_REMOVED lines=13> */
.L_x_38318:
[----:B------:R-:W-:Y:S05]  /*23650*/  BSYNC.RECONVERGENT B2 ;  /* 0x0000000000027941 */ /* 0x000fea0003800200 */
.L_x_38317:
        /* <DEDUP_REMOVED lines=61> */
.L_x_38315:
[----:B------:R-:W-:Y:S05]  /*23a30*/  BSYNC.RECONVERGENT B1 ;  /* 0x0000000000017941 */ /* 0x000fea0003800200 */
.L_x_38314:
        /* <DEDUP_REMOVED lines=18> */
.L_x_38321:
        /* <DEDUP_REMOVED lines=13> */
.L_x_38323:
[----:B------:R-:W-:Y:S05]  /*23c30*/  BSYNC.RECONVERGENT B2 ;  /* 0x0000000000027941 */ /* 0x000fea0003800200 */
.L_x_38322:
        /* <DEDUP_REMOVED lines=61> */
.L_x_38320:
[----:B------:R-:W-:Y:S05]  /*24010*/  BSYNC.RECONVERGENT B1 ;  /* 0x0000000000017941 */ /* 0x000fea0003800200 */
.L_x_38319:
        /* <DEDUP_REMOVED lines=23> */
.L_x_38326:
        /* <DEDUP_REMOVED lines=13> */
.L_x_38328:
[----:B------:R-:W-:Y:S05]  /*24260*/  BSYNC.RECONVERGENT B2 ;  /* 0x0000000000027941 */ /* 0x000fea0003800200 */
.L_x_38327:
        /* <DEDUP_REMOVED lines=61> */
.L_x_38325:
[----:B------:R-:W-:Y:S05]  /*24640*/  BSYNC.RECONVERGENT B1 ;  /* 0x0000000000017941 */ /* 0x000fea0003800200 */
.L_x_38324:
[----:B------:R-:W-:Y:S01]  /*24650*/  ISETP.NE.AND P4, PT, R18, 0x1, PT ;  /* 0x000000011200780c */ /* 0x000fe20003f85270 */
[----:B------:R-:W-:Y:S01]  /*24660*/  HADD2.F32 R19, -RZ, R122.H1_H1 ;  /* 0x3000007aff137230 */ /* 0x000fe20000004100 */
[----:B------:R-:W-:Y:S01]  /*24670*/  I2FP.F32.U32 R7, R7 ;  /* 0x0000000700077245 */ /* 0x000fe20000201000 */
[----:B------:R-:W-:Y:S04]  /*24680*/  BSSY.RECONVERGENT B1, `(.L_x_38329) ;  /* 0x000005a000017945 */ /* 0x000fe80003800200 */
[----:B------:R-:W-:Y:S01]  /*24690*/  FFMA.FTZ R20, R7, R184, 1.1641532182693481445e-10 ;  /* 0x2f00000007147423 */ /* 0x000fe200000100b8 */
[----:B------:R-:W-:Y:S01]  /*246a0*/  FMUL.FTZ R7, R19, R9 ;  /* 0x0000000913077220 */ /* 0x000fe20000410000 */
[----:B------:R-:W-:-:S03]  /*246b0*/  IMAD.MOV.U32 R19, RZ, RZ, 0x2 ;  /* 0x00000002ff137424 */ /* 0x000fc600078e00ff */
        /* <DEDUP_REMOVED lines=11> */
.L_x_38331:
        /* <DEDUP_REMOVED lines=13> */
.L_x_38333:
[----:B------:R-:W-:Y:S05]  /*24840*/  BSYNC.RECONVERGENT B2 ;  /* 0x0000000000027941 */ /* 0x000fea0003800200 */
.L_x_38332:
        /* <DEDUP_REMOVED lines=61> */
.L_x_38330:
[----:B------:R-:W-:Y:S05]  /*24c20*/  BSYNC.RECONVERGENT B1 ;  /* 0x0000000000017941 */ /* 0x000fea0003800200 */
.L_x_38329:
        /* <DEDUP_REMOVED lines=23> */
.L_x_38336:
        /* <DEDUP_REMOVED lines=13> */
.L_x_38338:
[----:B------:R-:W-:Y:S05]  /*24e70*/  BSYNC.RECONVERGENT B2 ;  /* 0x0000000000027941 */ /* 0x000fea0003800200 */
.L_x_38337:
        /* <DEDUP_REMOVED lines=61> */
.L_x_38335:
[----:B------:R-:W-:Y:S05]  /*25250*/  BSYNC.RECONVERGENT B1 ;  /* 0x0000000000017941 */ /* 0x000fea0003800200 */
.L_x_38334:
        /* <DEDUP_REMOVED lines=18> */
.L_x_38341:
        /* <DEDUP_REMOVED lines=13> */
.L_x_38343:
[----:B------:R-:W-:Y:S05]  /*25450*/  BSYNC.RECONVERGENT B2 ;  /* 0x0000000000027941 */ /* 0x000fea0003800200 */
.L_x_38342:
[----:B------:R-:W-:Y:S01]  /*25460*/  LOP3.LUT R5, R11, R229, R23, 0x96, !PT ;  /* 0x000000e50b057212 */ /* 0x000fe200078e9617 */
[----:B------:R-:W-:Y:S01]  /*25470*/  IMAD.WIDE.U32 R182, R4, -0x326172a9, RZ ;  /* 0xcd9e8d5704b67825 */ /* 0x000fe200078e00ff */
[----:B------:R-:W-:-:S03]  /*25480*/  IADD3 R6, PT, PT, R22, -0x61c88647, RZ ;  /* 0x9e3779b916067810 */ /* 0x000fc60007ffe0ff */
[----:B------:R-:W-:Y:S02]  /*25490*/  HFMA2 R20, -RZ, RZ, 0, 0 ;  /* 0x00000000ff147431 */ /* 0x000fe400000001ff */
        /* <DEDUP_REMOVED lines=56> */
[----:B------:R-:W-:-:S07]  /*25820*/  LOP3.LUT R5, R5, R228, R183, 0x96, !PT ;  /* 0x000000e405057212 */ /* 0x000fce00078e96b7 */
.L_x_38340:
[----:B------:R-:W-:Y:S05]  /*25830*/  BSYNC.RECONVERGENT B1 ;  /* 0x0000000000017941 */ /* 0x000fea0003800200 */
.L_x_38339:
        /* <DEDUP_REMOVED lines=23> */
.L_x_38346:
        /* <DEDUP_REMOVED lines=13> */
.L_x_38348:
[----:B------:R-:W-:Y:S05]  /*25a80*/  BSYNC.RECONVERGENT B2 ;  /* 0x0000000000027941 */ /* 0x000fea0003800200 */
.L_x_38347:
        /* <DEDUP_REMOVED lines=61> */
.L_x_38345:
[----:B------:R-:W-:Y:S05]  /*25e60*/  BSYNC.RECONVERGENT B1 ;  /* 0x0000000000017941 */ /* 0x000fea0003800200 */
.L_x_38344:
        /* <DEDUP_REMOVED lines=18> */
.L_x_38351:
        /* <DEDUP_REMOVED lines=16> */
.L_x_38353:
[----:B------:R-:W-:Y:S05]  /*26090*/  BSYNC.RECONVERGENT B2 ;  /* 0x0000000000027941 */ /* 0x000fea0003800200 */
.L_x_38352:
        /* <DEDUP_REMOVED lines=61> */
.L_x_38350:
[----:B------:R-:W-:Y:S05]  /*26470*/  BSYNC.RECONVERGENT B1 ;  /* 0x0000000000017941 */ /* 0x000fea0003800200 */
.L_x_38349:
        /* <DEDUP_REMOVED lines=12> */
.L_x_38273:
        /* <DEDUP_REMOVED lines=16> */
.L_x_38357:
        /* <DEDUP_REMOVED lines=13> */
.L_x_38359:
[----:B------:R-:W-:Y:S05]  /*26710*/  BSYNC.RECONVERGENT B2 ;  /* 0x0000000000027941 */ /* 0x000fea0003800200 */
.L_x_38358:
        /* <DEDUP_REMOVED lines=61> */
.L_x_38356:
[----:B------:R-:W-:Y:S05]  /*26af0*/  BSYNC.RECONVERGENT B1 ;  /* 0x0000000000017941 */ /* 0x000fea0003800200 */
.L_x_38355:
        /* <DEDUP_REMOVED lines=8> */
[----:B------:R-:W-:-:S03]  /*26b80*/  MOV R117, R10 ;  /* 0x0000000a00757202 */ /* 0x000fc60000000f00 */
[----:B0-----:R-:W-:Y:S01]  /*26b90*/  FSETP.LE.FTZ.AND P3, PT, R7, R184, PT ;  /* 0x000000b80700720b */ /* 0x001fe20003f73000 */
        /* <DEDUP_REMOVED lines=11> */
.L_x_38362:
        /* <DEDUP_REMOVED lines=13> */
.L_x_38364:
[----:B------:R-:W-:Y:S05]  /*26d20*/  BSYNC.RECONVERGENT B2 ;  /* 0x0000000000027941 */ /* 0x000fea0003800200 */
.L_x_38363:
        /* <DEDUP_REMOVED lines=61> */
.L_x_38361:
[----:B------:R-:W-:Y:S05]  /*27100*/  BSYNC.RECONVERGENT B1 ;  /* 0x0000000000017941 */ /* 0x000fea0003800200 */
.L_x_38360:
[----:B------:R-:W-:Y:S01]  /*27110*/  I2FP.F32.U32 R116, R117 ;  /* 0x0000007500747245 */ /* 0x000fe20000201000 */
[----:B------:R-:W-:Y:S01]  /*27120*/  BSSY.RECONVERGENT B1, `(.L_x_38365) ;  /* 0x000005d000017945 */ /* 0x000fe20003800200 */
[----:B------:R-:W-:Y:S01]  /*27130*/  LOP3.LUT R3, R3, 0xfffffff7, RZ, 0xc0, !PT ;  /* 0xfffffff703037812 */ /* 0x000fe200078ec0ff */
[----:B------:R-:W-:Y:S02]  /*27140*/  IMAD.MOV.U32 R118, RZ, RZ, 0x2 ;  /* 0x00000002ff767424 */ /* 0x000fe400078e00ff */
[----:B------:R-:W-:Y:S01]  /*27150*/  FFMA.FTZ R116, R116, R181, 1.1641532182693481445e-10 ;  /* 0x2f00000074747423 */ /* 0x000fe200000100b5 */
[----:B------:R-:W-:-:S04]  /*27160*/  IMAD.MOV.U32 R117, RZ, RZ, R10 ;  /* 0x000000ffff757224 */ /* 0x000fc800078e000a */
[----:B------:R-:W-:Y:S01]  /*27170*/  FSETP.LE.FTZ.AND P2, PT, R116, R184, PT ;  /* 0x000000b87400720b */ /* 0x000fe20003f53000 */
[----:B------:R-:W-:-:S12]  /*27180*/  HADD2.F32 R116, -RZ, R120.H1_H1 ;  /* 0x30000078ff747230 */ /* 0x000fd80000004100 */
        /* <DEDUP_REMOVED lines=11> */
.L_x_38367:
        /* <DEDUP_REMOVED lines=13> */
.L_x_38369:
[----:B------:R-:W-:Y:S05]  /*27310*/  BSYNC.RECONVERGENT B2 ;  /* 0x0000000000027941 */ /* 0x000fea0003800200 */
.L_x_38368:
        /* <DEDUP_REMOVED lines=61> */
.L_x_38366:
[----:B------:R-:W-:Y:S05]  /*276f0*/  BSYNC.RECONVERGENT B1 ;  /* 0x0000000000017941 */ /* 0x000fea0003800200 */
.L_x_38365:
        /* <DEDUP_REMOVED lines=19> */
.L_x_38372:
        /* <DEDUP_REMOVED lines=13> */
.L_x_38374:
[----:B------:R-:W-:Y:S05]  /*27900*/  BSYNC.RECONVERGENT B2 ;  /* 0x0000000000027941 */ /* 0x000fea0003800200 */
.L_x_38373:
        /* <DEDUP_REMOVED lines=61> */
.L_x_38371:
[----:B------:R-:W-:Y:S05]  /*27ce0*/  BSYNC.RECONVERGENT B1 ;  /* 0x0000000000017941 */ /* 0x000fea0003800200 */
.L_x_38370:
        /* <DEDUP_REMOVED lines=19> */
.L_x_38377:
        /* <DEDUP_REMOVED lines=13> */
.L_x_38379:
[----:B------:R-:W-:Y:S05]  /*27ef0*/  BSYNC.RECONVERGENT B2 ;  /* 0x0000000000027941 */ /* 0x000fea0003800200 */
.L_x_38378:
        /* <DEDUP_REMOVED lines=61> */
.L_x_38376:
[----:B------:R-:W-:Y:S05]  /*282d0*/  BSYNC.RECONVERGENT B1 ;  /* 0x0000000000017941 */ /* 0x000fea0003800200 */
.L_x_38375:
        /* <DEDUP_REMOVED lines=17> */
.L_x_38382:
        /* <DEDUP_REMOVED lines=13> */
.L_x_38384:
[----:B------:R-:W-:Y:S05]  /*284c0*/  BSYNC.RECONVERGENT B2 ;  /* 0x0000000000027941 */ /* 0x000fea0003800200 */
.L_x_38383:
        /* <DEDUP_REMOVED lines=61> */
.L_x_38381:
[----:B------:R-:W-:Y:S05]  /*288a0*/  BSYNC.RECONVERGENT B1 ;  /* 0x0000000000017941 */ /* 0x000fea0003800200 */
.L_x_38380:
        /* <DEDUP_REMOVED lines=17> */
.L_x_38387:
        /* <DEDUP_REMOVED lines=13> */
.L_x_38389:
[----:B------:R-:W-:Y:S05]  /*28a90*/  BSYNC.RECONVERGENT B2 ;  /* 0x0000000000027941 */ /* 0x000fea0003800200 */
.L_x_38388:
        /* <DEDUP_REMOVED lines=61> */
.L_x_38386:
[----:B------:R-:W-:Y:S05]  /*28e70*/  BSYNC.RECONVERGENT B1 ;  /* 0x0000000000017941 */ /* 0x000fea0003800200 */
.L_x_38385:
        /* <DEDUP_REMOVED lines=17> */
.L_x_38392:
        /* <DEDUP_REMOVED lines=13> */
.L_x_38394:
[----:B------:R-:W-:Y:S05]  /*29060*/  BSYNC.RECONVERGENT B2 ;  /* 0x0000000000027941 */ /* 0x000fea0003800200 */
.L_x_38393:
        /* <DEDUP_REMOVED lines=61> */
.L_x_38391:
[----:B------:R-:W-:Y:S05]  /*29440*/  BSYNC.RECONVERGENT B1 ;  /* 0x0000000000017941 */ /* 0x000fea0003800200 */
.L_x_38390:
        /* <DEDUP_REMOVED lines=39> */
.L_x_38354:
        /* <DEDUP_REMOVED lines=44> */
.L_x_38395:
[----:B------:R-:W-:Y:S01]  /*29980*/  IMAD.MOV.U32 R9, RZ, RZ, R180 ;  /* 0x000000ffff097224 */ /* 0x000fe200078e00b4 */
[----:B------:R-:W-:-:S07]  /*29990*/  IADD3 R21, PT, PT, R21, 0x20, RZ ;  /* 0x0000002015157810 */ /* 0x000fce0007ffe0ff */
.L_x_38272:
[----:B------:R-:W-:Y:S05]  /*299a0*/  BSYNC.RECONVERGENT B0 ;  /* 0x0000000000007941 */ /* 0x000fea0003800200 */
.L_x_38271:
        /* <DEDUP_REMOVED lines=36> */
.L_x_38401:
        /* <DEDUP_REMOVED lines=13> */
.L_x_38403:
[----:B------:R-:W-:Y:S05]  /*29cc0*/  BSYNC.RECONVERGENT B2 ;  /* 0x0000000000027941 */ /* 0x000fea0003800200 */
.L_x_38402:
        /* <DEDUP_REMOVED lines=61> */
.L_x_38400:
[----:B------:R-:W-:Y:S05]  /*2a0a0*/  BSYNC.RECONVERGENT B1 ;  /* 0x0000000000017941 */ /* 0x000fea0003800200 */
.L_x_38399:
        /* <DEDUP_REMOVED lines=9> */
[----:B------:R-:W-:Y:S02]  /*2a140*/  IMAD.MOV.U32 R16, RZ, RZ, R10 ;  /* 0x000000ffff107224 */ /* 0x000fe400078e000a */
        /* <DEDUP_REMOVED lines=13> */
.L_x_38406:
        /* <DEDUP_REMOVED lines=13> */
.L_x_38408:
[----:B------:R-:W-:Y:S05]  /*2a2f0*/  BSYNC.RECONVERGENT B2 ;  /* 0x0000000000027941 */ /* 0x000fea0003800200 */
.L_x_38407:
        /* <DEDUP_REMOVED lines=61> */
.L_x_38405:
[----:B------:R-:W-:Y:S05]  /*2a6d0*/  BSYNC.RECONVERGENT B1 ;  /* 0x0000000000017941 */ /* 0x000fea0003800200 */
.L_x_38404:
        /* <DEDUP_REMOVED lines=10> */
[----:B--2---:R-:W-:Y:S01]  /*2a780*/  FADD.FTZ R124, R14, R7 ;  /* 0x000000070e7c7221 */ /* 0x004fe20000010000 */
        /* <DEDUP_REMOVED lines=12> */
.L_x_38411:
        /* <DEDUP_REMOVED lines=13> */
.L_x_38413:
[----:B------:R-:W-:Y:S05]  /*2a920*/  BSYNC.RECONVERGENT B2 ;  /* 0x0000000000027941 */ /* 0x000fea0003800200 */
.L_x_38412:
        /* <DEDUP_REMOVED lines=61> */
.L_x_38410:
[----:B------:R-:W-:Y:S05]  /*2ad00*/  BSYNC.RECONVERGENT B1 ;  /* 0x0000000000017941 */ /* 0x000fea0003800200 */
.L_x_38409:
        /* <DEDUP_REMOVED lines=20> */
.L_x_38416:
        /* <DEDUP_REMOVED lines=13> */
.L_x_38418:
[----:B------:R-:W-:Y:S05]  /*2af20*/  BSYNC.RECONVERGENT B2 ;  /* 0x0000000000027941 */ /* 0x000fea0003800200 */
.L_x_38417:
        /* <DEDUP_REMOVED lines=61> */
.L_x_38415:
[----:B------:R-:W-:Y:S05]  /*2b300*/  BSYNC.RECONVERGENT B1 ;  /* 0x0000000000017941 */ /* 0x000fea0003800200 */
.L_x_38414:
        /* <DEDUP_REMOVED lines=23> */
.L_x_38421:
        /* <DEDUP_REMOVED lines=13> */
.L_x_38423:
[----:B------:R-:W-:Y:S05]  /*2b550*/  BSYNC.RECONVERGENT B2 ;  /* 0x0000000000027941 */ /* 0x000fea0003800200 */
.L_x_38422:
        /* <DEDUP_REMOVED lines=58> */
[----:B------:R-:W-:Y:S02]  /*2b900*/  IMAD.MOV.U32 R180, RZ, RZ, R16 ;  /* 0x000000ffffb47224 */ /* 0x000fe400078e0010 */
[----:B------:R-:W-:Y:S01]  /*2b910*/  HFMA2 R16, -RZ, RZ, 0, 0 ;  /* 0x00000000ff107431 */ /* 0x000fe200000001ff */
[----:B------:R-:W-:-:S07]  /*2b920*/  LOP3.LUT R5, R5, R126, R17, 0x96, !PT ;  /* 0x0000007e05057212 */ /* 0x000fce00078e9611 */
.L_x_38420:
[----:B------:R-:W-:Y:S05]  /*2b930*/  BSYNC.RECONVERGENT B1 ;  /* 0x0000000000017941 */ /* 0x000fea0003800200 */
.L_x_38419:
        /* <DEDUP_REMOVED lines=20> */
.L_x_38426:
        /* <DEDUP_REMOVED lines=13> */
.L_x_38428:
[----:B------:R-:W-:Y:S05]  /*2bb50*/  BSYNC.RECONVERGENT B2 ;  /* 0x0000000000027941 */ /* 0x000fea0003800200 */
.L_x_38427:
        /* <DEDUP_REMOVED lines=61> */
.L_x_38425:
[----:B------:R-:W-:Y:S05]  /*2bf30*/  BSYNC.RECONVERGENT B1 ;  /* 0x0000000000017941 */ /* 0x000fea0003800200 */
.L_x_38424:
        /* <DEDUP_REMOVED lines=23> */
.L_x_38431:
        /* <DEDUP_REMOVED lines=13> */
.L_x_38433:
[----:B------:R-:W-:Y:S05]  /*2c180*/  BSYNC.RECONVERGENT B2 ;  /* 0x0000000000027941 */ /* 0x000fea0003800200 */
.L_x_38432:
        /* <DEDUP_REMOVED lines=61> */
.L_x_38430:
[----:B------:R-:W-:Y:S05]  /*2c560*/  BSYNC.RECONVERGENT B1 ;  /* 0x0000000000017941 */ /* 0x000fea0003800200 */
.L_x_38429:
        /* <DEDUP_REMOVED lines=20> */
.L_x_38436:
        /* <DEDUP_REMOVED lines=13> */
.L_x_38438:
[----:B------:R-:W-:Y:S05]  /*2c780*/  BSYNC.RECONVERGENT B2 ;  /* 0x0000000000027941 */ /* 0x000fea0003800200 */
.L_x_38437:
        /* <DEDUP_REMOVED lines=61> */
.L_x_38435:
[----:B------:R-:W-:Y:S05]  /*2cb60*/  BSYNC.RECONVERGENT B1 ;  /* 0x0000000000017941 */ /* 0x000fea0003800200 */
.L_x_38434:
        /* <DEDUP_REMOVED lines=23> */
.L_x_38441:
        /* <DEDUP_REMOVED lines=13> */
.L_x_38443:
[----:B------:R-:W-:Y:S05]  /*2cdb0*/  BSYNC.RECONVERGENT B2 ;  /* 0x0000000000027941 */ /* 0x000fea0003800200 */
.L_x_38442:
        /* <DEDUP_REMOVED lines=61> */
.L_x_38440:
[----:B------:R-:W-:Y:S05]  /*2d190*/  BSYNC.RECONVERGENT B1 ;  /* 0x0000000000017941 */ /* 0x000fea0003800200 */
.L_x_38439:
        /* <DEDUP_REMOVED lines=18> */
.L_x_38446:
        /* <DEDUP_REMOVED lines=13> */
.L_x_38448:
[----:B------:R-:W-:Y:S05]  /*2d390*/  BSYNC.RECONVERGENT B2 ;  /* 0x0000000000027941 */ /* 0x000fea0003800200 */
.L_x_38447:
        /* <DEDUP_REMOVED lines=61> */
.L_x_38445:
[----:B------:R-:W-:Y:S05]  /*2d770*/  BSYNC.RECONVERGENT B1 ;  /* 0x0000000000017941 */ /* 0x000fea0003800200 */
.L_x_38444:
        /* <DEDUP_REMOVED lines=23> */
.L_x_38451:
        /* <DEDUP_REMOVED lines=13> */
.L_x_38453:
[----:B------:R-:W-:Y:S05]  /*2d9c0*/  BSYNC.RECONVERGENT B2 ;  /* 0x0000000000027941 */ /* 0x000fea0003800200 */
.L_x_38452:
        /* <DEDUP_REMOVED lines=61> */
.L_x_38450:
[----:B------:R-:W-:Y:S05]  /*2dda0*/  BSYNC.RECONVERGENT B1 ;  /* 0x0000000000017941 */ /* 0x000fea0003800200 */
.L_x_38449:
        /* <DEDUP_REMOVED lines=18> */
.L_x_38456:
        /* <DEDUP_REMOVED lines=13> */
.L_x_38458:
[----:B------:R-:W-:Y:S05]  /*2dfa0*/  BSYNC.RECONVERGENT B2 ;  /* 0x0000000000027941 */ /* 0x000fea0003800200 */
.L_x_38457:
        /* <DEDUP_REMOVED lines=61> */
.L_x_38455:
[----:B------:R-:W-:Y:S05]  /*2e380*/  BSYNC.RECONVERGENT B1 ;  /* 0x0000000000017941 */ /* 0x000fea0003800200 */
.L_x_38454:
        /* <DEDUP_REMOVED lines=23> */
.L_x_38461:
        /* <DEDUP_REMOVED lines=13> */
.L_x_38463:
[----:B------:R-:W-:Y:S05]  /*2e5d0*/  BSYNC.RECONVERGENT B2 ;  /* 0x0000000000027941 */ /* 0x000fea0003800200 */
.L_x_38462:
        /* <DEDUP_REMOVED lines=61> */
.L_x_38460:
[----:B------:R-:W-:Y:S05]  /*2e9b0*/  BSYNC.RECONVERGENT B1 ;  /* 0x0000000000017941 */ /* 0x000fea0003800200 */
.L_x_38459:
        /* <DEDUP_REMOVED lines=18> */
.L_x_38466:
        /* <DEDUP_REMOVED lines=13> */
.L_x_38468:
[----:B------:R-:W-:Y:S05]  /*2ebb0*/  BSYNC.RECONVERGENT B2 ;  /* 0x0000000000027941 */ /* 0x000fea0003800200 */
.L_x_38467:
        /* <DEDUP_REMOVED lines=60> */
[----:B------:R-:W-:-:S07]  /*2ef80*/  LOP3.LUT R5, R5, R228, R183, 0x96, !PT ;  /* 0x000000e405057212 */ /* 0x000fce00078e96b7 */
.L_x_38465:
[----:B------:R-:W-:Y:S05]  /*2ef90*/  BSYNC.RECONVERGENT B1 ;  /* 0x0000000000017941 */ /* 0x000fea0003800200 */
.L_x_38464:
        /* <DEDUP_REMOVED lines=23> */
.L_x_38471:
        /* <DEDUP_REMOVED lines=13> */
.L_x_38473:
[----:B------:R-:W-:Y:S05]  /*2f1e0*/  BSYNC.RECONVERGENT B2 ;  /* 0x0000000000027941 */ /* 0x000fea0003800200 */
.L_x_38472:
        /* <DEDUP_REMOVED lines=61> */
.L_x_38470:
[----:B------:R-:W-:Y:S05]  /*2f5c0*/  BSYNC.RECONVERGENT B1 ;  /* 0x0000000000017941 */ /* 0x000fea0003800200 */
.L_x_38469:
[----:B------:R-:W-:Y:S01]  /*2f5d0*/  ISETP.NE.AND P6, PT, R182, 0x1, PT ;  /* 0x00000001b600780c */ /* 0x000fe20003fc5270 */
[----:B------:R-:W-:Y:S01]  /*2f5e0*/  HADD2.F32 R20, -RZ, R131.H1_H1 ;  /* 0x30000083ff147230 */ /* 0x000fe20000004100 */
[----:B------:R-:W-:Y:S01]  /*2f5f0*/  I2FP.F32.U32 R7, R7 ;  /* 0x0000000700077245 */ /* 0x000fe20000201000 */
[----:B------:R-:W-:Y:S01]  /*2f600*/  BSSY.RECONVERGENT B1, `(.L_x_38474) ;  /* 0x000005d000017945 */ /* 0x000fe20003800200 */
[----:B------:R-:W-:Y:S02]  /*2f610*/  MOV R131, R10 ;  /* 0x0000000a00837202 */ /* 0x000fe40000000f00 */
        /* <DEDUP_REMOVED lines=13> */
.L_x_38476:
        /* <DEDUP_REMOVED lines=16> */
.L_x_38478:
[----:B------:R-:W-:Y:S05]  /*2f7f0*/  BSYNC.RECONVERGENT B2 ;  /* 0x0000000000027941 */ /* 0x000fea0003800200 */
.L_x_38477:
        /* <DEDUP_REMOVED lines=61> */
.L_x_38475:
[----:B------:R-:W-:Y:S05]  /*2fbd0*/  BSYNC.RECONVERGENT B1 ;  /* 0x0000000000017941 */ /* 0x000fea0003800200 */
.L_x_38474:
        /* <DEDUP_REMOVED lines=12> */
.L_x_38398:
        /* <DEDUP_REMOVED lines=16> */
.L_x_38482:
        /* <DEDUP_REMOVED lines=13> */
.L_x_38484:
[----:B------:R-:W-:Y:S05]  /*2fe70*/  BSYNC.RECONVERGENT B2 ;  /* 0x0000000000027941 */ /* 0x000fea0003800200 */
.L_x_38483:
        /* <DEDUP_REMOVED lines=61> */
.L_x_38481:
[----:B------:R-:W-:Y:S05]  /*30250*/  BSYNC.RECONVERGENT B1 ;  /* 0x0000000000017941 */ /* 0x000fea0003800200 */
.L_x_38480:
[----:B------:R-:W0:Y:S01]  /*30260*/  LDC R184, c[0x0][0x404] ;  /* 0x00010100ffb87b82 */ /* 0x000e220000000800 */
[----:B------:R-:W-:Y:S01]  /*30270*/  HFMA2 R181, -RZ, RZ, 0.1171875, 0 ;  /* 0x2f800000ffb57431 */ /* 0x000fe200000001ff */
[----:B------:R-:W-:Y:S01]  /*30280*/  I2FP.F32.U32 R7, R125 ;  /* 0x0000007d00077245 */ /* 0x000fe20000201000 */
[----:B------:R-:W-:Y:S01]  /*30290*/  BSSY.RECONVERGENT B1, `(.L_x_38485) ;  /* 0x000005d000017945 */ /* 0x000fe20003800200 */
[----:B------:R-:W-:Y:S01]  /*302a0*/  LOP3.LUT R3, R3, 0xffffffef, RZ, 0xc0, !PT ;  /* 0xffffffef03037812 */ /* 0x000fe200078ec0ff */
[----:B-----5:R-:W-:Y:S01]  /*302b0*/  HADD2.F32 R9, -RZ, R128.H0_H0 ;  /* 0x20000080ff097230 */ /* 0x020fe20000004100 */
[----:B------:R-:W-:Y:S01]  /*302c0*/  MOV R125, R10 ;  /* 0x0000000a007d7202 */ /* 0x000fe20000000f00 */
[----:B------:R-:W-:-:S05]  /*302d0*/  FFMA.FTZ R7, R7, R181, 1.1641532182693481445e-10 ;  /* 0x2f00000007077423 */ /* 0x000fca00000100b5 */
[----:B0-----:R-:W-:Y:S01]  /*302e0*/  FSETP.LE.FTZ.AND P2, PT, R7, R184, PT ;  /* 0x000000b80700720b */ /* 0x001fe20003f53000 */
        /* <DEDUP_REMOVED lines=12> */
.L_x_38487:
        /* <DEDUP_REMOVED lines=13> */
.L_x_38489:
[----:B------:R-:W-:Y:S05]  /*30480*/  BSYNC.RECONVERGENT B2 ;  /* 0x0000000000027941 */ /* 0x000fea0003800200 */
.L_x_38488:
        /* <DEDUP_REMOVED lines=61> */
.L_x_38486:
[----:B------:R-:W-:Y:S05]  /*30860*/  BSYNC.RECONVERGENT B1 ;  /* 0x0000000000017941 */ /* 0x000fea0003800200 */
.L_x_38485:
        /* <DEDUP_REMOVED lines=19> */
.L_x_38492:
        /* <DEDUP_REMOVED lines=13> */
.L_x_38494:
[----:B------:R-:W-:Y:S05]  /*30a70*/  BSYNC.RECONVERGENT B2 ;  /* 0x0000000000027941 */ /* 0x000fea0003800200 */
.L_x_38493:
        /* <DEDUP_REMOVED lines=58> */
[----:B------:R-:W-:Y:S02]  /*30e20*/  HFMA2 R126, -RZ, RZ, 0, 0 ;  /* 0x00000000ff7e7431 */ /* 0x000fe400000001ff */
[----:B------:R-:W-:Y:S01]  /*30e30*/  IMAD.MOV.U32 R10, RZ, RZ, R182 ;  /* 0x000000ffff0a7224 */ /* 0x000fe200078e00b6 */
[----:B------:R-:W-:-:S07]  /*30e40*/  LOP3.LUT R6, R7, R6, R183, 0x96, !PT ;  /* 0x0000000607067212 */ /* 0x000fce00078e96b7 */
.L_x_38491:
[----:B------:R-:W-:Y:S05]  /*30e50*/  BSYNC.RECONVERGENT B1 ;  /* 0x0000000000017941 */ /* 0x000fea0003800200 */
.L_x_38490:
        /* <DEDUP_REMOVED lines=19> */
.L_x_38497:
        /* <DEDUP_REMOVED lines=13> */
.L_x_38499:
[----:B------:R-:W-:Y:S05]  /*31060*/  BSYNC.RECONVERGENT B2 ;  /* 0x0000000000027941 */ /* 0x000fea0003800200 */
.L_x_38498:
        /* <DEDUP_REMOVED lines=61> */
.L_x_38496:
[----:B------:R-:W-:Y:S05]  /*31440*/  BSYNC.RECONVERGENT B1 ;  /* 0x0000000000017941 */ /* 0x000fea0003800200 */
.L_x_38495:
        /* <DEDUP_REMOVED lines=19> */
.L_x_38502:
        /* <DEDUP_REMOVED lines=13> */
.L_x_38504:
[----:B------:R-:W-:Y:S05]  /*31650*/  BSYNC.RECONVERGENT B2 ;  /* 0x0000000000027941 */ /* 0x000fea0003800200 */
.L_x_38503:
        /* <DEDUP_REMOVED lines=61> */
.L_x_38501:
[----:B------:R-:W-:Y:S05]  /*31a30*/  BSYNC.RECONVERGENT B1 ;  /* 0x0000000000017941 */ /* 0x000fea0003800200 */
.L_x_38500:
        /* <DEDUP_REMOVED lines=17> */
.L_x_38507:
        /* <DEDUP_REMOVED lines=13> */
.L_x_38509:
[----:B------:R-:W-:Y:S05]  /*31c20*/  BSYNC.RECONVERGENT B2 ;  /* 0x0000000000027941 */ /* 0x000fea0003800200 */
.L_x_38508:
        /* <DEDUP_REMOVED lines=61> */
.L_x_38506:
[----:B------:R-:W-:Y:S05]  /*32000*/  BSYNC.RECONVERGENT B1 ;  /* 0x0000000000017941 */ /* 0x000fea0003800200 */
.L_x_38505:
        /* <DEDUP_REMOVED lines=17> */
.L_x_38512:
        /* <DEDUP_REMOVED lines=13> */
.L_x_38514:
[----:B------:R-:W-:Y:S05]  /*321f0*/  BSYNC.RECONVERGENT B2 ;  /* 0x0000000000027941 */ /* 0x000fea0003800200 */
.L_x_38513:
        /* <DEDUP_REMOVED lines=61> */
.L_x_38511:
[----:B------:R-:W-:Y:S05]  /*325d0*/  BSYNC.RECONVERGENT B1 ;  /* 0x0000000000017941 */ /* 0x000fea0003800200 */
.L_x_38510:
        /* <DEDUP_REMOVED lines=17> */
.L_x_38517:
        /* <DEDUP_REMOVED lines=13> */
.L_x_38519:
[----:B------:R-:W-:Y:S05]  /*327c0*/  BSYNC.RECONVERGENT B2 ;  /* 0x0000000000027941 */ /* 0x000fea0003800200 */
.L_x_38518:
        /* <DEDUP_REMOVED lines=61> */
.L_x_38516:
[----:B------:R-:W-:Y:S05]  /*32ba0*/  BSYNC.RECONVERGENT B1 ;  /* 0x0000000000017941 */ /* 0x000fea0003800200 */
.L_x_38515:
        /* <DEDUP_REMOVED lines=39> */
.L_x_38479:
        /* <DEDUP_REMOVED lines=44> */
.L_x_38520:
[----:B------:R-:W-:Y:S01]  /*330e0*/  IMAD.MOV.U32 R9, RZ, RZ, R180 ;  /* 0x000000ffff097224 */ /* 0x000fe200078e00b4 */
[----:B------:R-:W-:-:S07]  /*330f0*/  IADD3 R21, PT, PT, R21, 0x20, RZ ;  /* 0x0000002015157810 */ /* 0x000fce0007ffe0ff */
.L_x_38397:
[----:B------:R-:W-:Y:S05]  /*33100*/  BSYNC.RECONVERGENT B0 ;  /* 0x0000000000007941 */ /* 0x000fea0003800200 */
.L_x_38396:
        /* <DEDUP_REMOVED lines=36> */
.L_x_38526:
        /* <DEDUP_REMOVED lines=13> */
.L_x_38528:
[----:B------:R-:W-:Y:S05]  /*33420*/  BSYNC.RECONVERGENT B2 ;  /* 0x0000000000027941 */ /* 0x000fea0003800200 */
.L_x_38527:
        /* <DEDUP_REMOVED lines=61> */
.L_x_38525:
[----:B------:R-:W-:Y:S05]  /*33800*/  BSYNC.RECONVERGENT B1 ;  /* 0x0000000000017941 */ /* 0x000fea0003800200 */
.L_x_38524:
        /* <DEDUP_REMOVED lines=23> */
.L_x_38531:
        /* <DEDUP_REMOVED lines=13> */
.L_x_38533:
[----:B------:R-:W-:Y:S05]  /*33a50*/  BSYNC.RECONVERGENT B2 ;  /* 0x0000000000027941 */ /* 0x000fea0003800200 */
.L_x_38532:
        /* <DEDUP_REMOVED lines=61> */
.L_x_38530:
[----:B------:R-:W-:Y:S05]  /*33e30*/  BSYNC.RECONVERGENT B1 ;  /* 0x0000000000017941 */ /* 0x000fea0003800200 */
.L_x_38529:
        /* <DEDUP_REMOVED lines=23> */
.L_x_38536:
        /* <DEDUP_REMOVED lines=13> */
.L_x_38538:
[----:B------:R-:W-:Y:S05]  /*34080*/  BSYNC.RECONVERGENT B2 ;  /* 0x0000000000027941 */ /* 0x000fea0003800200 */
.L_x_38537:
        /* <DEDUP_REMOVED lines=61> */
.L_x_38535:
[----:B------:R-:W-:Y:S05]  /*34460*/  BSYNC.RECONVERGENT B1 ;  /* 0x0000000000017941 */ /* 0x000fea0003800200 */
.L_x_38534:
        /* <DEDUP_REMOVED lines=20> */
.L_x_38541:
        /* <DEDUP_REMOVED lines=13> */
.L_x_38543:
[----:B------:R-:W-:Y:S05]  /*34680*/  BSYNC.RECONVERGENT B2 ;  /* 0x0000000000027941 */ /* 0x000fea0003800200 */
.L_x_38542:
        /* <DEDUP_REMOVED lines=61> */
.L_x_38540:
[----:B------:R-:W-:Y:S05]  /*34a60*/  BSYNC.RECONVERGENT B1 ;  /* 0x0000000000017941 */ /* 0x000fea0003800200 */
.L_x_38539:
        /* <DEDUP_REMOVED lines=23> */
.L_x_38546:
        /* <DEDUP_REMOVED lines=13> */
.L_x_38548:
[----:B------:R-:W-:Y:S05]  /*34cb0*/  BSYNC.RECONVERGENT B2 ;  /* 0x0000000000027941 */ /* 0x000fea0003800200 */
.L_x_38547:
        /* <DEDUP_REMOVED lines=61> */
.L_x_38545:
[----:B------:R-:W-:Y:S05]  /*35090*/  BSYNC.RECONVERGENT B1 ;  /* 0x0000000000017941 */ /* 0x000fea0003800200 */
.L_x_38544:
        /* <DEDUP_REMOVED lines=20> */
.L_x_38551:
        /* <DEDUP_REMOVED lines=13> */
.L_x_38553:
[----:B------:R-:W-:Y:S05]  /*352b0*/  BSYNC.RECONVERGENT B2 ;  /* 0x0000000000027941 */ /* 0x000fea0003800200 */
.L_x_38552:
        /* <DEDUP_REMOVED lines=61> */
.L_x_38550:
[----:B------:R-:W-:Y:S05]  /*35690*/  BSYNC.RECONVERGENT B1 ;  /* 0x0000000000017941 */ /* 0x000fea0003800200 */
.L_x_38549:
        /* <DEDUP_REMOVED lines=23> */
.L_x_38556:
        /* <DEDUP_REMOVED lines=13> */
.L_x_38558:
[----:B------:R-:W-:Y:S05]  /*358e0*/  BSYNC.RECONVERGENT B2 ;  /* 0x0000000000027941 */ /* 0x000fea0003800200 */
.L_x_38557:
        /* <DEDUP_REMOVED lines=61> */
.L_x_38555:
[----:B------:R-:W-:Y:S05]  /*35cc0*/  BSYNC.RECONVERGENT B1 ;  /* 0x0000000000017941 */ /* 0x000fea0003800200 */
.L_x_38554:
        /* <DEDUP_REMOVED lines=20> */
.L_x_38561:
        /* <DEDUP_REMOVED lines=13> */
.L_x_38563:
[----:B------:R-:W-:Y:S05]  /*35ee0*/  BSYNC.RECONVERGENT B2 ;  /* 0x0000000000027941 */ /* 0x000fea0003800200 */
.L_x_38562:
        /* <DEDUP_REMOVED lines=61> */
.L_x_38560:
[----:B------:R-:W-:Y:S05]  /*362c0*/  BSYNC.RECONVERGENT B1 ;  /* 0x0000000000017941 */ /* 0x000fea0003800200 */
.L_x_38559:
        /* <DEDUP_REMOVED lines=23> */
.L_x_38566:
        /* <DEDUP_REMOVED lines=13> */
.L_x_38568:
[----:B------:R-:W-:Y:S05]  /*36510*/  BSYNC.RECONVERGENT B2 ;  /* 0x0000000000027941 */ /* 0x000fea0003800200 */
.L_x_38567:
        /* <DEDUP_REMOVED lines=61> */
.L_x_38565:
[----:B------:R-:W-:Y:S05]  /*368f0*/  BSYNC.RECONVERGENT B1 ;  /* 0x0000000000017941 */ /* 0x000fea0003800200 */
.L_x_38564:
        /* <DEDUP_REMOVED lines=18> */
.L_x_38571:
        /* <DEDUP_REMOVED lines=13> */
.L_x_38573:
[----:B------:R-:W-:Y:S05]  /*36af0*/  BSYNC.RECONVERGENT B2 ;  /* 0x0000000000027941 */ /* 0x000fea0003800200 */
.L_x_38572:
        /* <DEDUP_REMOVED lines=61> */
.L_x_38570:
[----:B------:R-:W-:Y:S05]  /*36ed0*/  BSYNC.RECONVERGENT B1 ;  /* 0x0000000000017941 */ /* 0x000fea0003800200 */
.L_x_38569:
        /* <DEDUP_REMOVED lines=23> */
.L_x_38576:
        /* <DEDUP_REMOVED lines=13> */
.L_x_38578:
[----:B------:R-:W-:Y:S05]  /*37120*/  BSYNC.RECONVERGENT B2 ;  /* 0x0000000000027941 */ /* 0x000fea0003800200 */
.L_x_38577:
        /* <DEDUP_REMOVED lines=61> */
.L_x_38575:
[----:B------:R-:W-:Y:S05]  /*37500*/  BSYNC.RECONVERGENT B1 ;  /* 0x0000000000017941 */ /* 0x000fea0003800200 */
.L_x_38574:
[----:B------:R-:W-:Y:S01]  /*37510*/  ISETP.NE.AND P4, PT, R18, 0x1, PT ;  /* 0x000000011200780c */ /* 0x000fe20003f85270 */
[----:B------:R-:W-:Y:S01]  /*37520*/  HADD2.F32 R19, -RZ, R138.H1_H1 ;  /* 0x3000008aff137230 */ /* 0x000fe20000004100 */
        /* <DEDUP_REMOVED lines=16> */
.L_x_38581:
        /* <DEDUP_REMOVED lines=13> */
.L_x_38583:
[----:B------:R-:W-:Y:S05]  /*37700*/  BSYNC.RECONVERGENT B2 ;  /* 0x0000000000027941 */ /* 0x000fea0003800200 */
.L_x_38582:
        /* <DEDUP_REMOVED lines=61> */
.L_x_38580:
[----:B------:R-:W-:Y:S05]  /*37ae0*/  BSYNC.RECONVERGENT B1 ;  /* 0x0000000000017941 */ /* 0x000fea0003800200 */
.L_x_38579:
        /* <DEDUP_REMOVED lines=23> */
.L_x_38586:
        /* <DEDUP_REMOVED lines=13> */
.L_x_38588:
[----:B------:R-:W-:Y:S05]  /*37d30*/  BSYNC.RECONVERGENT B2 ;  /* 0x0000000000027941 */ /* 0x000fea0003800200 */
.L_x_38587:
        /* <DEDUP_REMOVED lines=61> */
.L_x_38585:
[----:B------:R-:W-:Y:S05]  /*38110*/  BSYNC.RECONVERGENT B1 ;  /* 0x0000000000017941 */ /* 0x000fea0003800200 */
.L_x_38584:
        /* <DEDUP_REMOVED lines=18> */
.L_x_38591:
        /* <DEDUP_REMOVED lines=13> */
.L_x_38593:
[----:B------:R-:W-:Y:S05]  /*38310*/  BSYNC.RECONVERGENT B2 ;  /* 0x0000000000027941 */ /* 0x000fea0003800200 */
.L_x_38592:
[----:B------:R-:W-:Y:S01]  /*38320*/  LOP3.LUT R5, R11, R229, R23, 0x96, !PT ;  /* 0x000000e50b057212 */ /* 0x000fe200078e9617 */
[----:B------:R-:W-:-:S04]  /*38330*/  IMAD.WIDE.U32 R182, R4, -0x326172a9, RZ ;  /* 0xcd9e8d5704b67825 */ /* 0x000fc800078e00ff */
[----:B------:R-:W-:Y:S01]  /*38340*/  HFMA2 R20, -RZ, RZ, 0, 0 ;  /* 0x00000000ff147431 */ /* 0x000fe200000001ff */
[----:B------:R-:W-:Y:S01]  /*38350*/  MOV R19, R180 ;  /* 0x000000b400137202 */ /* 0x000fe20000000f00 */
        /* <DEDUP_REMOVED lines=56> */
[----:B------:R-:W-:-:S07]  /*386e0*/  LOP3.LUT R5, R5, R228, R183, 0x96, !PT ;  /* 0x000000e405057212 */ /* 0x000fce00078e96b7 */
.L_x_38590:
[----:B------:R-:W-:Y:S05]  /*386f0*/  BSYNC.RECONVERGENT B1 ;  /* 0x0000000000017941 */ /* 0x000fea0003800200 */
.L_x_38589:
        /* <DEDUP_REMOVED lines=23> */
.L_x_38596:
        /* <DEDUP_REMOVED lines=13> */
.L_x_38598:
[----:B------:R-:W-:Y:S05]  /*38940*/  BSYNC.RECONVERGENT B2 ;  /* 0x0000000000027941 */ /* 0x000fea0003800200 */
.L_x_38597:
        /* <DEDUP_REMOVED lines=61> */
.L_x_38595:
[----:B------:R-:W-:Y:S05]  /*38d20*/  BSYNC.RECONVERGENT B1 ;  /* 0x0000000000017941 */ /* 0x000fea0003800200 */
.L_x_38594:
        /* <DEDUP_REMOVED lines=18> */
.L_x_38601:
        /* <DEDUP_REMOVED lines=16> */
.L_x_38603:
[----:B------:R-:W-:Y:S05]  /*38f50*/  BSYNC.RECONVERGENT B2 ;  /* 0x0000000000027941 */ /* 0x000fea0003800200 */
.L_x_38602:
        /* <DEDUP_REMOVED lines=61> */
.L_x_38600:
[----:B------:R-:W-:Y:S05]  /*39330*/  BSYNC.RECONVERGENT B1 ;  /* 0x0000000000017941 */ /* 0x000fea0003800200 */
.L_x_38599:
        /* <DEDUP_REMOVED lines=12> */
.L_x_38523:
        /* <DEDUP_REMOVED lines=16> */
.L_x_38607:
        /* <DEDUP_REMOVED lines=13> */
.L_x_38609:
[----:B------:R-:W-:Y:S05]  /*395d0*/  BSYNC.RECONVERGENT B2 ;  /* 0x0000000000027941 */ /* 0x000fea0003800200 */
.L_x_38608:
        /* <DEDUP_REMOVED lines=61> */
.L_x_38606:
[----:B------:R-:W-:Y:S05]  /*399b0*/  BSYNC.RECONVERGENT B1 ;  /* 0x0000000000017941 */ /* 0x000fea0003800200 */
.L_x_38605:
        /* <DEDUP_REMOVED lines=21> */
.L_x_38612:
        /* <DEDUP_REMOVED lines=13> */
.L_x_38614:
[----:B------:R-:W-:Y:S05]  /*39be0*/  BSYNC.RECONVERGENT B2 ;  /* 0x0000000000027941 */ /* 0x000fea0003800200 */
.L_x_38613:
        /* <DEDUP_REMOVED lines=61> */
.L_x_38611:
[----:B------:R-:W-:Y:S05]  /*39fc0*/  BSYNC.RECONVERGENT B1 ;  /* 0x0000000000017941 */ /* 0x000fea0003800200 */
.L_x_38610:
        /* <DEDUP_REMOVED lines=19> */
.L_x_38617:
        /* <DEDUP_REMOVED lines=13> */
.L_x_38619:
[----:B------:R-:W-:Y:S05]  /*3a1d0*/  BSYNC.RECONVERGENT B2 ;  /* 0x0000000000027941 */ /* 0x000fea0003800200 */
.L_x_38618:
        /* <DEDUP_REMOVED lines=61> */
.L_x_38616:
[----:B------:R-:W-:Y:S05]  /*3a5b0*/  BSYNC.RECONVERGENT B1 ;  /* 0x0000000000017941 */ /* 0x000fea0003800200 */
.L_x_38615:
        /* <DEDUP_REMOVED lines=19> */
.L_x_38622:
        /* <DEDUP_REMOVED lines=13> */
.L_x_38624:
[----:B------:R-:W-:Y:S05]  /*3a7c0*/  BSYNC.RECONVERGENT B2 ;  /* 0x0000000000027941 */ /* 0x000fea0003800200 */
.L_x_38623:
        /* <DEDUP_REMOVED lines=61> */
.L_x_38621:
[----:B------:R-:W-:Y:S05]  /*3aba0*/  BSYNC.RECONVERGENT B1 ;  /* 0x0000000000017941 */ /* 0x000fea0003800200 */
.L_x_38620:
        /* <DEDUP_REMOVED lines=19> */
.L_x_38627:
        /* <DEDUP_REMOVED lines=13> */
.L_x_38629:
[----:B------:R-:W-:Y:S05]  /*3adb0*/  BSYNC.RECONVERGENT B2 ;  /* 0x0000000000027941 */ /* 0x000fea0003800200 */
.L_x_38628:
        /* <DEDUP_REMOVED lines=61> */
.L_x_38626:
[----:B------:R-:W-:Y:S05]  /*3b190*/  BSYNC.RECONVERGENT B1 ;  /* 0x0000000000017941 */ /* 0x000fea0003800200 */
.L_x_38625:
        /* <DEDUP_REMOVED lines=17> */
.L_x_38632:
        /* <DEDUP_REMOVED lines=13> */
.L_x_38634:
[----:B------:R-:W-:Y:S05]  /*3b380*/  BSYNC.RECONVERGENT B2 ;  /* 0x0000000000027941 */ /* 0x000fea0003800200 */
.L_x_38633:
        /* <DEDUP_REMOVED lines=61> */
.L_x_38631:
[----:B------:R-:W-:Y:S05]  /*3b760*/  BSYNC.RECONVERGENT B1 ;  /* 0x0000000000017941 */ /* 0x000fea0003800200 */
.L_x_38630:
        /* <DEDUP_REMOVED lines=17> */
.L_x_38637:
        /* <DEDUP_REMOVED lines=13> */
.L_x_38639:
[----:B------:R-:W-:Y:S05]  /*3b950*/  BSYNC.RECONVERGENT B2 ;  /* 0x0000000000027941 */ /* 0x000fea0003800200 */
.L_x_38638:
        /* <DEDUP_REMOVED lines=61> */
.L_x_38636:
[----:B------:R-:W-:Y:S05]  /*3bd30*/  BSYNC.RECONVERGENT B1 ;  /* 0x0000000000017941 */ /* 0x000fea0003800200 */
.L_x_38635:
        /* <DEDUP_REMOVED lines=17> */
.L_x_38642:
        /* <DEDUP_REMOVED lines=13> */
.L_x_38644:
[----:B------:R-:W-:Y:S05]  /*3bf20*/  BSYNC.RECONVERGENT B2 ;  /* 0x0000000000027941 */ /* 0x000fea0003800200 */
.L_x_38643:
        /* <DEDUP_REMOVED lines=61> */
.L_x_38641:
[----:B------:R-:W-:Y:S05]  /*3c300*/  BSYNC.RECONVERGENT B1 ;  /* 0x0000000000017941 */ /* 0x000fea0003800200 */
.L_x_38640:
        /* <DEDUP_REMOVED lines=39> */
.L_x_38604:
        /* <DEDUP_REMOVED lines=44> */
.L_x_38645:
[----:B------:R-:W-:Y:S01]  /*3c840*/  MOV R9, R180 ;  /* 0x000000b400097202 */ /* 0x000fe20000000f00 */
[----:B------:R-:W-:-:S07]  /*3c850*/  VIADD R21, R21, 0x20 ;  /* 0x0000002015157836 */ /* 0x000fce0000000000 */
.L_x_38522:
[----:B------:R-:W-:Y:S05]  /*3c860*/  BSYNC.RECONVERGENT B0 ;  /* 0x0000000000007941 */ /* 0x000fea0003800200 */
.L_x_38521:
        /* <DEDUP_REMOVED lines=36> */
.L_x_38651:
        /* <DEDUP_REMOVED lines=13> */
.L_x_38653:
[----:B------:R-:W-:Y:S05]  /*3cb80*/  BSYNC.RECONVERGENT B2 ;  /* 0x0000000000027941 */ /* 0x000fea0003800200 */
.L_x_38652:
        /* <DEDUP_REMOVED lines=61> */
.L_x_38650:
[----:B------:R-:W-:Y:S05]  /*3cf60*/  BSYNC.RECONVERGENT B1 ;  /* 0x0000000000017941 */ /* 0x000fea0003800200 */
.L_x_38649:
        /* <DEDUP_REMOVED lines=8> */
[----:B------:R-:W-:Y:S01]  /*3cff0*/  MOV R16, R10 ;  /* 0x0000000a00107202 */ /* 0x000fe20000000f00 */
[----:B------:R-:W-:Y:S01]  /*3d000*/  FFMA.FTZ R14, R7, R184, 1.1641532182693481445e-10 ;  /* 0x2f000000070e7423 */ /* 0x000fe200000100b8 */
[----:B-----5:R-:W-:-:S04]  /*3d010*/  HADD2.F32 R7, -RZ, R144.H0_H0 ;  /* 0x20000090ff077230 */ /* 0x020fc80000004100 */
        /* <DEDUP_REMOVED lines=12> */
.L_x_38656:
        /* <DEDUP_REMOVED lines=13> */
.L_x_38658:
[----:B------:R-:W-:Y:S05]  /*3d1b0*/  BSYNC.RECONVERGENT B2 ;  /* 0x0000000000027941 */ /* 0x000fea0003800200 */
.L_x_38657:
        /* <DEDUP_REMOVED lines=61> */
.L_x_38655:
[----:B------:R-:W-:Y:S05]  /*3d590*/  BSYNC.RECONVERGENT B1 ;  /* 0x0000000000017941 */ /* 0x000fea0003800200 */
.L_x_38654:
        /* <DEDUP_REMOVED lines=23> */
.L_x_38661:
        /* <DEDUP_REMOVED lines=13> */
.L_x_38663:
[----:B------:R-:W-:Y:S05]  /*3d7e0*/  BSYNC.RECONVERGENT B2 ;  /* 0x0000000000027941 */ /* 0x000fea0003800200 */
.L_x_38662:
        /* <DEDUP_REMOVED lines=61> */
.L_x_38660:
[----:B------:R-:W-:Y:S05]  /*3dbc0*/  BSYNC.RECONVERGENT B1 ;  /* 0x0000000000017941 */ /* 0x000fea0003800200 */
.L_x_38659:
        /* <DEDUP_REMOVED lines=20> */
.L_x_38666:
        /* <DEDUP_REMOVED lines=13> */
.L_x_38668:
[----:B------:R-:W-:Y:S05]  /*3dde0*/  BSYNC.RECONVERGENT B2 ;  /* 0x0000000000027941 */ /* 0x000fea0003800200 */
.L_x_38667:
        /* <DEDUP_REMOVED lines=61> */
.L_x_38665:
[----:B------:R-:W-:Y:S05]  /*3e1c0*/  BSYNC.RECONVERGENT B1 ;  /* 0x0000000000017941 */ /* 0x000fea0003800200 */
.L_x_38664:
        /* <DEDUP_REMOVED lines=23> */
.L_x_38671:
        /* <DEDUP_REMOVED lines=13> */
.L_x_38673:
[----:B------:R-:W-:Y:S05]  /*3e410*/  BSYNC.RECONVERGENT B2 ;  /* 0x0000000000027941 */ /* 0x000fea0003800200 */
.L_x_38672:
        /* <DEDUP_REMOVED lines=61> */
.L_x_38670:
[----:B------:R-:W-:Y:S05]  /*3e7f0*/  BSYNC.RECONVERGENT B1 ;  /* 0x0000000000017941 */ /* 0x000fea0003800200 */
.L_x_38669:
        /* <DEDUP_REMOVED lines=20> */
.L_x_38676:
        /* <DEDUP_REMOVED lines=13> */
.L_x_38678:
[----:B------:R-:W-:Y:S05]  /*3ea10*/  BSYNC.RECONVERGENT B2 ;  /* 0x0000000000027941 */ /* 0x000fea0003800200 */
.L_x_38677:
        /* <DEDUP_REMOVED lines=61> */
.L_x_38675:
[----:B------:R-:W-:Y:S05]  /*3edf0*/  BSYNC.RECONVERGENT B1 ;  /* 0x0000000000017941 */ /* 0x000fea0003800200 */
.L_x_38674:
        /* <DEDUP_REMOVED lines=23> */
.L_x_38681:
        /* <DEDUP_REMOVED lines=13> */
.L_x_38683:
[----:B------:R-:W-:Y:S05]  /*3f040*/  BSYNC.RECONVERGENT B2 ;  /* 0x0000000000027941 */ /* 0x000fea0003800200 */
.L_x_38682:
        /* <DEDUP_REMOVED lines=61> */
.L_x_38680:
[----:B------:R-:W-:Y:S05]  /*3f420*/  BSYNC.RECONVERGENT B1 ;  /* 0x0000000000017941 */ /* 0x000fea0003800200 */
.L_x_38679:
        /* <DEDUP_REMOVED lines=20> */
.L_x_38686:
        /* <DEDUP_REMOVED lines=13> */
.L_x_38688:
[----:B------:R-:W-:Y:S05]  /*3f640*/  BSYNC.RECONVERGENT B2 ;  /* 0x0000000000027941 */ /* 0x000fea0003800200 */
.L_x_38687:
        /* <DEDUP_REMOVED lines=61> */
.L_x_38685:
[----:B------:R-:W-:Y:S05]  /*3fa20*/  BSYNC.RECONVERGENT B1 ;  /* 0x0000000000017941 */ /* 0x000fea0003800200 */
.L_x_38684:
        /* <DEDUP_REMOVED lines=23> */
.L_x_38691:
        /* <DEDUP_REMOVED lines=13> */
.L_x_38693:
[----:B------:R-:W-:Y:S05]  /*3fc70*/  BSYNC.RECONVERGENT B2 ;  /* 0x0000000000027941 */ /* 0x000fea0003800200 */
.L_x_38692:
        /* <DEDUP_REMOVED lines=61> */
.L_x_38690:
[----:B------:R-:W-:Y:S05]  /*40050*/  BSYNC.RECONVERGENT B1 ;  /* 0x0000000000017941 */ /* 0x000fea0003800200 */
.L_x_38689:
        /* <DEDUP_REMOVED lines=18> */
.L_x_38696:
        /* <DEDUP_REMOVED lines=13> */
.L_x_38698:
[----:B------:R-:W-:Y:S05]  /*40250*/  BSYNC.RECONVERGENT B2 ;  /* 0x0000000000027941 */ /* 0x000fea0003800200 */
.L_x_38697:
        /* <DEDUP_REMOVED lines=61> */
.L_x_38695:
[----:B------:R-:W-:Y:S05]  /*40630*/  BSYNC.RECONVERGENT B1 ;  /* 0x0000000000017941 */ /* 0x000fea0003800200 */
.L_x_38694:
        /* <DEDUP_REMOVED lines=23> */
.L_x_38701:
        /* <DEDUP_REMOVED lines=13> */
.L_x_38703:
[----:B------:R-:W-:Y:S05]  /*40880*/  BSYNC.RECONVERGENT B2 ;  /* 0x0000000000027941 */ /* 0x000fea0003800200 */
.L_x_38702:
        /* <DEDUP_REMOVED lines=61> */
.L_x_38700:
[----:B------:R-:W-:Y:S05]  /*40c60*/  BSYNC.RECONVERGENT B1 ;  /* 0x0000000000017941 */ /* 0x000fea0003800200 */
.L_x_38699:
        /* <DEDUP_REMOVED lines=18> */
.L_x_38706:
        /* <DEDUP_REMOVED lines=13> */
.L_x_38708:
[----:B------:R-:W-:Y:S05]  /*40e60*/  BSYNC.RECONVERGENT B2 ;  /* 0x0000000000027941 */ /* 0x000fea0003800200 */
.L_x_38707:
        /* <DEDUP_REMOVED lines=61> */
.L_x_38705:
[----:B------:R-:W-:Y:S05]  /*41240*/  BSYNC.RECONVERGENT B1 ;  /* 0x0000000000017941 */ /* 0x000fea0003800200 */
.L_x_38704:
        /* <DEDUP_REMOVED lines=23> */
.L_x_38711:
        /* <DEDUP_REMOVED lines=13> */
.L_x_38713:
[----:B------:R-:W-:Y:S05]  /*41490*/  BSYNC.RECONVERGENT B2 ;  /* 0x0000000000027941 */ /* 0x000fea0003800200 */
.L_x_38712:
        /* <DEDUP_REMOVED lines=61> */
.L_x_38710:
[----:B------:R-:W-:Y:S05]  /*41870*/  BSYNC.RECONVERGENT B1 ;  /* 0x0000000000017941 */ /* 0x000fea0003800200 */
.L_x_38709:
        /* <DEDUP_REMOVED lines=18> */
.L_x_38716:
        /* <DEDUP_REMOVED lines=13> */
.L_x_38718:
[----:B------:R-:W-:Y:S05]  /*41a70*/  BSYNC.RECONVERGENT B2 ;  /* 0x0000000000027941 */ /* 0x000fea0003800200 */
.L_x_38717:
        /* <DEDUP_REMOVED lines=61> */
.L_x_38715:
[----:B------:R-:W-:Y:S05]  /*41e50*/  BSYNC.RECONVERGENT B1 ;  /* 0x0000000000017941 */ /* 0x000fea0003800200 */
.L_x_38714:
        /* <DEDUP_REMOVED lines=23> */
.L_x_38721:
        /* <DEDUP_REMOVED lines=13> */
.L_x_38723:
[----:B------:R-:W-:Y:S05]  /*420a0*/  BSYNC.RECONVERGENT B2 ;  /* 0x0000000000027941 */ /* 0x000fea0003800200 */
.L_x_38722:
        /* <DEDUP_REMOVED lines=61> */
.L_x_38720:
[----:B------:R-:W-:Y:S05]  /*42480*/  BSYNC.RECONVERGENT B1 ;  /* 0x0000000000017941 */ /* 0x000fea0003800200 */
.L_x_38719:
        /* <DEDUP_REMOVED lines=18> */
.L_x_38726:
        /* <DEDUP_REMOVED lines=16> */
.L_x_38728:
[----:B------:R-:W-:Y:S05]  /*426b0*/  BSYNC.RECONVERGENT B2 ;  /* 0x0000000000027941 */ /* 0x000fea0003800200 */
.L_x_38727:
        /* <DEDUP_REMOVED lines=61> */
.L_x_38725:
[----:B------:R-:W-:Y:S05]  /*42a90*/  BSYNC.RECONVERGENT B1 ;  /* 0x0000000000017941 */ /* 0x000fea0003800200 */
.L_x_38724:
        /* <DEDUP_REMOVED lines=12> */
.L_x_38648:
        /* <DEDUP_REMOVED lines=16> */
.L_x_38732:
        /* <DEDUP_REMOVED lines=13> */
.L_x_38734:
[----:B------:R-:W-:Y:S05]  /*42d30*/  BSYNC.RECONVERGENT B2 ;  /* 0x0000000000027941 */ /* 0x000fea0003800200 */
.L_x_38733:
        /* <DEDUP_REMOVED lines=61> */
.L_x_38731:
[----:B------:R-:W-:Y:S05]  /*43110*/  BSYNC.RECONVERGENT B1 ;  /* 0x0000000000017941 */ /* 0x000fea0003800200 */
.L_x_38730:
[----:B------:R-:W0:Y:S01]  /*43120*/  LDC R184, c[0x0][0x404] ;  /* 0x00010100ffb87b82 */ /* 0x000e220000000800 */
[----:B------:R-:W-:Y:S01]  /*43130*/  HFMA2 R181, -RZ, RZ, 0.1171875, 0 ;  /* 0x2f800000ffb57431 */ /* 0x000fe200000001ff */
[----:B------:R-:W-:Y:S01]  /*43140*/  I2FP.F32.U32 R7, R141 ;  /* 0x0000008d00077245 */ /* 0x000fe20000201000 */
[----:B------:R-:W-:Y:S01]  /*43150*/  BSSY.RECONVERGENT B1, `(.L_x_38735) ;  /* 0x000005d000017945 */ /* 0x000fe20003800200 */
[----:B------:R-:W-:Y:S01]  /*43160*/  ISETP.NE.AND P2, PT, R140, 0x1, PT ;  /* 0x000000018c00780c */ /* 0x000fe20003f45270 */
[----:B-----5:R-:W-:Y:S01]  /*43170*/  HADD2.F32 R9, -RZ, R144.H0_H0 ;  /* 0x20000090ff097230 */ /* 0x020fe20000004100 */
[----:B------:R-:W-:Y:S02]  /*43180*/  LOP3.LUT R3, R3, 0xffffffef, RZ, 0xc0, !PT ;  /* 0xffffffef03037812 */ /* 0x000fe400078ec0ff */
[----:B------:R-:W-:Y:S01]  /*43190*/  MOV R141, R10 ;  /* 0x0000000a008d7202 */ /* 0x000fe20000000f00 */
[----:B------:R-:W-:Y:S01]  /*431a0*/  FFMA.FTZ R142, R7, R181, 1.1641532182693481445e-10 ;  /* 0x2f000000078e7423 */ /* 0x000fe200000100b5 */
[----:B------:R-:W-:-:S04]  /*431b0*/  IMAD.MOV.U32 R7, RZ, RZ, 0x2 ;  /* 0x00000002ff077424 */ /* 0x000fc800078e00ff */
        /* <DEDUP_REMOVED lines=11> */
.L_x_38737:
        /* <DEDUP_REMOVED lines=13> */
.L_x_38739:
[----:B------:R-:W-:Y:S05]  /*43340*/  BSYNC.RECONVERGENT B2 ;  /* 0x0000000000027941 */ /* 0x000fea0003800200 */
.L_x_38738:
        /* <DEDUP_REMOVED lines=61> */
.L_x_38736:
[----:B------:R-:W-:Y:S05]  /*43720*/  BSYNC.RECONVERGENT B1 ;  /* 0x0000000000017941 */ /* 0x000fea0003800200 */
.L_x_38735:
        /* <DEDUP_REMOVED lines=19> */
.L_x_38742:
        /* <DEDUP_REMOVED lines=13> */
.L_x_38744:
[----:B------:R-:W-:Y:S05]  /*43930*/  BSYNC.RECONVERGENT B2 ;  /* 0x0000000000027941 */ /* 0x000fea0003800200 */
.L_x_38743:
        /* <DEDUP_REMOVED lines=61> */
.L_x_38741:
[----:B------:R-:W-:Y:S05]  /*43d10*/  BSYNC.RECONVERGENT B1 ;  /* 0x0000000000017941 */ /* 0x000fea0003800200 */
.L_x_38740:
        /* <DEDUP_REMOVED lines=19> */
.L_x_38747:
        /* <DEDUP_REMOVED lines=13> */
.L_x_38749:
[----:B------:R-:W-:Y:S05]  /*43f20*/  BSYNC.RECONVERGENT B2 ;  /* 0x0000000000027941 */ /* 0x000fea0003800200 */
.L_x_38748:
        /* <DEDUP_REMOVED lines=61> */
.L_x_38746:
[----:B------:R-:W-:Y:S05]  /*44300*/  BSYNC.RECONVERGENT B1 ;  /* 0x0000000000017941 */ /* 0x000fea0003800200 */
.L_x_38745:
        /* <DEDUP_REMOVED lines=19> */
.L_x_38752:
        /* <DEDUP_REMOVED lines=13> */
.L_x_38754:
[----:B------:R-:W-:Y:S05]  /*44510*/  BSYNC.RECONVERGENT B2 ;  /* 0x0000000000027941 */ /* 0x000fea0003800200 */
.L_x_38753:
        /* <DEDUP_REMOVED lines=61> */
.L_x_38751:
[----:B------:R-:W-:Y:S05]  /*448f0*/  BSYNC.RECONVERGENT B1 ;  /* 0x0000000000017941 */ /* 0x000fea0003800200 */
.L_x_38750:
        /* <DEDUP_REMOVED lines=17> */
.L_x_38757:
        /* <DEDUP_REMOVED lines=13> */
.L_x_38759:
[----:B------:R-:W-:Y:S05]  /*44ae0*/  BSYNC.RECONVERGENT B2 ;  /* 0x0000000000027941 */ /* 0x000fea0003800200 */
.L_x_38758:
        /* <DEDUP_REMOVED lines=61> */
.L_x_38756:
[----:B------:R-:W-:Y:S05]  /*44ec0*/  BSYNC.RECONVERGENT B1 ;  /* 0x0000000000017941 */ /* 0x000fea0003800200 */
.L_x_38755:
        /* <DEDUP_REMOVED lines=17> */
.L_x_38762:
        /* <DEDUP_REMOVED lines=13> */
.L_x_38764:
[----:B------:R-:W-:Y:S05]  /*450b0*/  BSYNC.RECONVERGENT B2 ;  /* 0x0000000000027941 */ /* 0x000fea0003800200 */
.L_x_38763:
        /* <DEDUP_REMOVED lines=61> */
.L_x_38761:
[----:B------:R-:W-:Y:S05]  /*45490*/  BSYNC.RECONVERGENT B1 ;  /* 0x0000000000017941 */ /* 0x000fea0003800200 */
.L_x_38760:
        /* <DEDUP_REMOVED lines=17> */
.L_x_38767:
        /* <DEDUP_REMOVED lines=13> */
.L_x_38769:
[----:B------:R-:W-:Y:S05]  /*45680*/  BSYNC.RECONVERGENT B2 ;  /* 0x0000000000027941 */ /* 0x000fea0003800200 */
.L_x_38768:
        /* <DEDUP_REMOVED lines=61> */
.L_x_38766:
[----:B------:R-:W-:Y:S05]  /*45a60*/  BSYNC.RECONVERGENT B1 ;  /* 0x0000000000017941 */ /* 0x000fea0003800200 */
.L_x_38765:
        /* <DEDUP_REMOVED lines=39> */
.L_x_38729:
        /* <DEDUP_REMOVED lines=44> */
.L_x_38770:
[----:B------:R-:W-:Y:S01]  /*45fa0*/  IMAD.MOV.U32 R9, RZ, RZ, R180 ;  /* 0x000000ffff097224 */ /* 0x000fe200078e00b4 */
[----:B------:R-:W-:-:S07]  /*45fb0*/  IADD3 R21, PT, PT, R21, 0x20, RZ ;  /* 0x0000002015157810 */ /* 0x000fce0007ffe0ff */
.L_x_38647:
[----:B------:R-:W-:Y:S05]  /*45fc0*/  BSYNC.RECONVERGENT B0 ;  /* 0x0000000000007941 */ /* 0x000fea0003800200 */
.L_x_38646:
        /* <DEDUP_REMOVED lines=36> */
.L_x_38776:
        /* <DEDUP_REMOVED lines=13> */
.L_x_38778:
[----:B------:R-:W-:Y:S05]  /*462e0*/  BSYNC.RECONVERGENT B2 ;  /* 0x0000000000027941 */ /* 0x000fea0003800200 */
.L_x_38777:
        /* <DEDUP_REMOVED lines=61> */
.L_x_38775:
[----:B------:R-:W-:Y:S05]  /*466c0*/  BSYNC.RECONVERGENT B1 ;  /* 0x0000000000017941 */ /* 0x000fea0003800200 */
.L_x_38774:
        /* <DEDUP_REMOVED lines=23> */
.L_x_38781:
        /* <DEDUP_REMOVED lines=13> */
.L_x_38783:
[----:B------:R-:W-:Y:S05]  /*46910*/  BSYNC.RECONVERGENT B2 ;  /* 0x0000000000027941 */ /* 0x000fea0003800200 */
.L_x_38782:
        /* <DEDUP_REMOVED lines=61> */
.L_x_38780:
[----:B------:R-:W-:Y:S05]  /*46cf0*/  BSYNC.RECONVERGENT B1 ;  /* 0x0000000000017941 */ /* 0x000fea0003800200 */
.L_x_38779:
        /* <DEDUP_REMOVED lines=23> */
.L_x_38786:
        /* <DEDUP_REMOVED lines=13> */
.L_x_38788:
[----:B------:R-:W-:Y:S05]  /*46f40*/  BSYNC.RECONVERGENT B2 ;  /* 0x0000000000027941 */ /* 0x000fea0003800200 */
.L_x_38787:
        /* <DEDUP_REMOVED lines=61> */
.L_x_38785:
[----:B------:R-:W-:Y:S05]  /*47320*/  BSYNC.RECONVERGENT B1 ;  /* 0x0000000000017941 */ /* 0x000fea0003800200 */
.L_x_38784:
        /* <DEDUP_REMOVED lines=20> */
.L_x_38791:
        /* <DEDUP_REMOVED lines=13> */
.L_x_38793:
[----:B------:R-:W-:Y:S05]  /*47540*/  BSYNC.RECONVERGENT B2 ;  /* 0x0000000000027941 */ /* 0x000fea0003800200 */
.L_x_38792:
        /* <DEDUP_REMOVED lines=61> */
.L_x_38790:
[----:B------:R-:W-:Y:S05]  /*47920*/  BSYNC.RECONVERGENT B1 ;  /* 0x0000000000017941 */ /* 0x000fea0003800200 */
.L_x_38789:
        /* <DEDUP_REMOVED lines=23> */
.L_x_38796:
        /* <DEDUP_REMOVED lines=13> */
.L_x_38798:
[----:B------:R-:W-:Y:S05]  /*47b70*/  BSYNC.RECONVERGENT B2 ;  /* 0x0000000000027941 */ /* 0x000fea0003800200 */
.L_x_38797:
        /* <DEDUP_REMOVED lines=61> */
.L_x_38795:
[----:B------:R-:W-:Y:S05]  /*47f50*/  BSYNC.RECONVERGENT B1 ;  /* 0x0000000000017941 */ /* 0x000fea0003800200 */
.L_x_38794:
        /* <DEDUP_REMOVED lines=20> */
.L_x_38801:
        /* <DEDUP_REMOVED lines=13> */
.L_x_38803:
[----:B------:R-:W-:Y:S05]  /*48170*/  BSYNC.RECONVERGENT B2 ;  /* 0x0000000000027941 */ /* 0x000fea0003800200 */
.L_x_38802:
        /* <DEDUP_REMOVED lines=61> */
.L_x_38800:
[----:B------:R-:W-:Y:S05]  /*48550*/  BSYNC.RECONVERGENT B1 ;  /* 0x0000000000017941 */ /* 0x000fea0003800200 */
.L_x_38799:
        /* <DEDUP_REMOVED lines=23> */
.L_x_38806:
        /* <DEDUP_REMOVED lines=13> */
.L_x_38808:
[----:B------:R-:W-:Y:S05]  /*487a0*/  BSYNC.RECONVERGENT B2 ;  /* 0x0000000000027941 */ /* 0x000fea0003800200 */
.L_x_38807:
        /* <DEDUP_REMOVED lines=61> */
.L_x_38805:
[----:B------:R-:W-:Y:S05]  /*48b80*/  BSYNC.RECONVERGENT B1 ;  /* 0x0000000000017941 */ /* 0x000fea0003800200 */
.L_x_38804:
        /* <DEDUP_REMOVED lines=20> */
.L_x_38811:
        /* <DEDUP_REMOVED lines=13> */
.L_x_38813:
[----:B------:R-:W-:Y:S05]  /*48da0*/  BSYNC.RECONVERGENT B2 ;  /* 0x0000000000027941 */ /* 0x000fea0003800200 */
.L_x_38812:
        /* <DEDUP_REMOVED lines=61> */
.L_x_38810:
[----:B------:R-:W-:Y:S05]  /*49180*/  BSYNC.RECONVERGENT B1 ;  /* 0x0000000000017941 */ /* 0x000fea0003800200 */
.L_x_38809:
        /* <DEDUP_REMOVED lines=23> */
.L_x_38816:
        /* <DEDUP_REMOVED lines=13> */
.L_x_38818:
[----:B------:R-:W-:Y:S05]  /*493d0*/  BSYNC.RECONVERGENT B2 ;  /* 0x0000000000027941 */ /* 0x000fea0003800200 */
.L_x_38817:
        /* <DEDUP_REMOVED lines=61> */
.L_x_38815:
[----:B------:R-:W-:Y:S05]  /*497b0*/  BSYNC.RECONVERGENT B1 ;  /* 0x0000000000017941 */ /* 0x000fea0003800200 */
.L_x_38814:
        /* <DEDUP_REMOVED lines=18> */
.L_x_38821:
        /* <DEDUP_REMOVED lines=13> */
.L_x_38823:
[----:B------:R-:W-:Y:S05]  /*499b0*/  BSYNC.RECONVERGENT B2 ;  /* 0x0000000000027941 */ /* 0x000fea0003800200 */
.L_x_38822:
        /* <DEDUP_REMOVED lines=61> */
.L_x_38820:
[----:B------:R-:W-:Y:S05]  /*49d90*/  BSYNC.RECONVERGENT B1 ;  /* 0x0000000000017941 */ /* 0x000fea0003800200 */
.L_x_38819:
        /* <DEDUP_REMOVED lines=23> */
.L_x_38826:
        /* <DEDUP_REMOVED lines=13> */
.L_x_38828:
[----:B------:R-:W-:Y:S05]  /*49fe0*/  BSYNC.RECONVERGENT B2 ;  /* 0x0000000000027941 */ /* 0x000fea0003800200 */
.L_x_38827:
        /* <DEDUP_REMOVED lines=61> */
.L_x_38825:
[----:B------:R-:W-:Y:S05]  /*4a3c0*/  BSYNC.RECONVERGENT B1 ;  /* 0x0000000000017941 */ /* 0x000fea0003800200 */
.L_x_38824:
        /* <DEDUP_REMOVED lines=18> */
.L_x_38831:
        /* <DEDUP_REMOVED lines=13> */
.L_x_38833:
[----:B------:R-:W-:Y:S05]  /*4a5c0*/  BSYNC.RECONVERGENT B2 ;  /* 0x0000000000027941 */ /* 0x000fea0003800200 */
.L_x_38832:
        /* <DEDUP_REMOVED lines=61> */
.L_x_38830:
[----:B------:R-:W-:Y:S05]  /*4a9a0*/  BSYNC.RECONVERGENT B1 ;  /* 0x0000000000017941 */ /* 0x000fea0003800200 */
.L_x_38829:
        /* <DEDUP_REMOVED lines=23> */
.L_x_38836:
        /* <DEDUP_REMOVED lines=13> */
.L_x_38838:
[----:B------:R-:W-:Y:S05]  /*4abf0*/  BSYNC.RECONVERGENT B2 ;  /* 0x0000000000027941 */ /* 0x000fea0003800200 */
.L_x_38837:
        /* <DEDUP_REMOVED lines=61> */
.L_x_38835:
[----:B------:R-:W-:Y:S05]  /*4afd0*/  BSYNC.RECONVERGENT B1 ;  /* 0x0000000000017941 */ /* 0x000fea0003800200 */
.L_x_38834:
        /* <DEDUP_REMOVED lines=18> */
.L_x_38841:
        /* <DEDUP_REMOVED lines=13> */
.L_x_38843:
[----:B------:R-:W-:Y:S05]  /*4b1d0*/  BSYNC.RECONVERGENT B2 ;  /* 0x0000000000027941 */ /* 0x000fea0003800200 */
.L_x_38842:
        /* <DEDUP_REMOVED lines=61> */
.L_x_38840:
[----:B------:R-:W-:Y:S05]  /*4b5b0*/  BSYNC.RECONVERGENT B1 ;  /* 0x0000000000017941 */ /* 0x000fea0003800200 */
.L_x_38839:
        /* <DEDUP_REMOVED lines=23> */
.L_x_38846:
        /* <DEDUP_REMOVED lines=13> */
.L_x_38848:
[----:B------:R-:W-:Y:S05]  /*4b800*/  BSYNC.RECONVERGENT B2 ;  /* 0x0000000000027941 */ /* 0x000fea0003800200 */
.L_x_38847:
        /* <DEDUP_REMOVED lines=61> */
.L_x_38845:
[----:B------:R-:W-:Y:S05]  /*4bbe0*/  BSYNC.RECONVERGENT B1 ;  /* 0x0000000000017941 */ /* 0x000fea0003800200 */
.L_x_38844:
        /* <DEDUP_REMOVED lines=18> */
.L_x_38851:
        /* <DEDUP_REMOVED lines=16> */
.L_x_38853:
[----:B------:R-:W-:Y:S05]  /*4be10*/  BSYNC.RECONVERGENT B2 ;  /* 0x0000000000027941 */ /* 0x000fea0003800200 */
.L_x_38852:
        /* <DEDUP_REMOVED lines=61> */
.L_x_38850:
[----:B------:R-:W-:Y:S05]  /*4c1f0*/  BSYNC.RECONVERGENT B1 ;  /* 0x0000000000017941 */ /* 0x000fea0003800200 */
.L_x_38849:
        /* <DEDUP_REMOVED lines=12> */
.L_x_38773:
        /* <DEDUP_REMOVED lines=16> */
.L_x_38857:
        /* <DEDUP_REMOVED lines=13> */
.L_x_38859:
[----:B------:R-:W-:Y:S05]  /*4c490*/  BSYNC.RECONVERGENT B2 ;  /* 0x0000000000027941 */ /* 0x000fea0003800200 */
.L_x_38858:
        /* <DEDUP_REMOVED lines=61> */
.L_x_38856:
[----:B------:R-:W-:Y:S05]  /*4c870*/  BSYNC.RECONVERGENT B1 ;  /* 0x0000000000017941 */ /* 0x000fea0003800200 */
.L_x_38855:
        /* <DEDUP_REMOVED lines=21> */
.L_x_38862:
        /* <DEDUP_REMOVED lines=13> */
.L_x_38864:
[----:B------:R-:W-:Y:S05]  /*4caa0*/  BSYNC.RECONVERGENT B2 ;  /* 0x0000000000027941 */ /* 0x000fea0003800200 */
.L_x_38863:
        /* <DEDUP_REMOVED lines=61> */
.L_x_38861:
[----:B------:R-:W-:Y:S05]  /*4ce80*/  BSYNC.RECONVERGENT B1 ;  /* 0x0000000000017941 */ /* 0x000fea0003800200 */
.L_x_38860:
        /* <DEDUP_REMOVED lines=19> */
.L_x_38867:
        /* <DEDUP_REMOVED lines=13> */
.L_x_38869:
[----:B------:R-:W-:Y:S05]  /*4d090*/  BSYNC.RECONVERGENT B2 ;  /* 0x0000000000027941 */ /* 0x000fea0003800200 */
.L_x_38868:
        /* <DEDUP_REMOVED lines=61> */
.L_x_38866:
[----:B------:R-:W-:Y:S05]  /*4d470*/  BSYNC.RECONVERGENT B1 ;  /* 0x0000000000017941 */ /* 0x000fea0003800200 */
.L_x_38865:
        /* <DEDUP_REMOVED lines=19> */
.L_x_38872:
        /* <DEDUP_REMOVED lines=13> */
.L_x_38874:
[----:B------:R-:W-:Y:S05]  /*4d680*/  BSYNC.RECONVERGENT B2 ;  /* 0x0000000000027941 */ /* 0x000fea0003800200 */
.L_x_38873:
        /* <DEDUP_REMOVED lines=61> */
.L_x_38871:
[----:B------:R-:W-:Y:S05]  /*4da60*/  BSYNC.RECONVERGENT B1 ;  /* 0x0000000000017941 */ /* 0x000fea0003800200 */
.L_x_38870:
        /* <DEDUP_REMOVED lines=19> */
.L_x_38877:
        /* <DEDUP_REMOVED lines=13> */
.L_x_38879:
[----:B------:R-:W-:Y:S05]  /*4dc70*/  BSYNC.RECONVERGENT B2 ;  /* 0x0000000000027941 */ /* 0x000fea0003800200 */
.L_x_38878:
        /* <DEDUP_REMOVED lines=61> */
.L_x_38876:
[----:B------:R-:W-:Y:S05]  /*4e050*/  BSYNC.RECONVERGENT B1 ;  /* 0x0000000000017941 */ /* 0x000fea0003800200 */
.L_x_38875:
        /* <DEDUP_REMOVED lines=17> */
.L_x_38882:
        /* <DEDUP_REMOVED lines=13> */
.L_x_38884:
[----:B------:R-:W-:Y:S05]  /*4e240*/  BSYNC.RECONVERGENT B2 ;  /* 0x0000000000027941 */ /* 0x000fea0003800200 */
.L_x_38883:
        /* <DEDUP_REMOVED lines=61> */
.L_x_38881:
[----:B------:R-:W-:Y:S05]  /*4e620*/  BSYNC.RECONVERGENT B1 ;  /* 0x0000000000017941 */ /* 0x000fea0003800200 */
.L_x_38880:
        /* <DEDUP_REMOVED lines=17> */
.L_x_38887:
        /* <DEDUP_REMOVED lines=13> */
.L_x_38889:
[----:B------:R-:W-:Y:S05]  /*4e810*/  BSYNC.RECONVERGENT B2 ;  /* 0x0000000000027941 */ /* 0x000fea0003800200 */
.L_x_38888:
        /* <DEDUP_REMOVED lines=61> */
.L_x_38886:
[----:B------:R-:W-:Y:S05]  /*4ebf0*/  BSYNC.RECONVERGENT B1 ;  /* 0x0000000000017941 */ /* 0x000fea0003800200 */
.L_x_38885:
        /* <DEDUP_REMOVED lines=17> */
.L_x_38892:
        /* <DEDUP_REMOVED lines=13> */
.L_x_38894:
[----:B------:R-:W-:Y:S05]  /*4ede0*/  BSYNC.RECONVERGENT B2 ;  /* 0x0000000000027941 */ /* 0x000fea0003800200 */
.L_x_38893:
        /* <DEDUP_REMOVED lines=61> */
.L_x_38891:
[----:B------:R-:W-:Y:S05]  /*4f1c0*/  BSYNC.RECONVERGENT B1 ;  /* 0x0000000000017941 */ /* 0x000fea0003800200 */
.L_x_38890:
        /* <DEDUP_REMOVED lines=39> */
.L_x_38854:
        /* <DEDUP_REMOVED lines=44> */
.L_x_38895:
[----:B------:R-:W-:Y:S01]  /*4f700*/  MOV R9, R180 ;  /* 0x000000b400097202 */ /* 0x000fe20000000f00 */
[----:B------:R-:W-:-:S07]  /*4f710*/  VIADD R21, R21, 0x20 ;  /* 0x0000002015157836 */ /* 0x000fce0000000000 */
.L_x_38772:
[----:B------:R-:W-:Y:S05]  /*4f720*/  BSYNC.RECONVERGENT B0 ;  /* 0x0000000000007941 */ /* 0x000fea0003800200 */
.L_x_38771:
        /* <DEDUP_REMOVED lines=36> */
.L_x_38901:
        /* <DEDUP_REMOVED lines=13> */
.L_x_38903:
[----:B------:R-:W-:Y:S05]  /*4fa40*/  BSYNC.RECONVERGENT B2 ;  /* 0x0000000000027941 */ /* 0x000fea0003800200 */
.L_x_38902:
        /* <DEDUP_REMOVED lines=61> */
.L_x_38900:
[----:B------:R-:W-:Y:S05]  /*4fe20*/  BSYNC.RECONVERGENT B1 ;  /* 0x0000000000017941 */ /* 0x000fea0003800200 */
.L_x_38899:
        /* <DEDUP_REMOVED lines=23> */
.L_x_38906:
        /* <DEDUP_REMOVED lines=13> */
.L_x_38908:
[----:B------:R-:W-:Y:S05]  /*50070*/  BSYNC.RECONVERGENT B2 ;  /* 0x0000000000027941 */ /* 0x000fea0003800200 */
.L_x_38907:
        /* <DEDUP_REMOVED lines=61> */
.L_x_38905:
[----:B------:R-:W-:Y:S05]  /*50450*/  BSYNC.RECONVERGENT B1 ;  /* 0x0000000000017941 */ /* 0x000fea0003800200 */
.L_x_38904:
        /* <DEDUP_REMOVED lines=23> */
.L_x_38911:
        /* <DEDUP_REMOVED lines=13> */
.L_x_38913:
[----:B------:R-:W-:Y:S05]  /*506a0*/  BSYNC.RECONVERGENT B2 ;  /* 0x0000000000027941 */ /* 0x000fea0003800200 */
.L_x_38912:
        /* <DEDUP_REMOVED lines=61> */
.L_x_38910:
[----:B------:R-:W-:Y:S05]  /*50a80*/  BSYNC.RECONVERGENT B1 ;  /* 0x0000000000017941 */ /* 0x000fea0003800200 */
.L_x_38909:
        /* <DEDUP_REMOVED lines=20> */
.L_x_38916:
        /* <DEDUP_REMOVED lines=13> */
.L_x_38918:
[----:B------:R-:W-:Y:S05]  /*50ca0*/  BSYNC.RECONVERGENT B2 ;  /* 0x0000000000027941 */ /* 0x000fea0003800200 */
.L_x_38917:
        /* <DEDUP_REMOVED lines=61> */
.L_x_38915:
[----:B------:R-:W-:Y:S05]  /*51080*/  BSYNC.RECONVERGENT B1 ;  /* 0x0000000000017941 */ /* 0x000fea0003800200 */
.L_x_38914:
        /* <DEDUP_REMOVED lines=23> */
.L_x_38921:
        /* <DEDUP_REMOVED lines=13> */
.L_x_38923:
[----:B------:R-:W-:Y:S05]  /*512d0*/  BSYNC.RECONVERGENT B2 ;  /* 0x0000000000027941 */ /* 0x000fea0003800200 */
.L_x_38922:
        /* <DEDUP_REMOVED lines=61> */
.L_x_38920:
[----:B------:R-:W-:Y:S05]  /*516b0*/  BSYNC.RECONVERGENT B1 ;  /* 0x0000000000017941 */ /* 0x000fea0003800200 */
.L_x_38919:
        /* <DEDUP_REMOVED lines=20> */
.L_x_38926:
        /* <DEDUP_REMOVED lines=13> */
.L_x_38928:
[----:B------:R-:W-:Y:S05]  /*518d0*/  BSYNC.RECONVERGENT B2 ;  /* 0x0000000000027941 */ /* 0x000fea0003800200 */
.L_x_38927:
        /* <DEDUP_REMOVED lines=61> */
.L_x_38925:
[----:B------:R-:W-:Y:S05]  /*51cb0*/  BSYNC.RECONVERGENT B1 ;  /* 0x0000000000017941 */ /* 0x000fea0003800200 */
.L_x_38924:
        /* <DEDUP_REMOVED lines=23> */
.L_x_38931:
        /* <DEDUP_REMOVED lines=13> */
.L_x_38933:
[----:B------:R-:W-:Y:S05]  /*51f00*/  BSYNC.RECONVERGENT B2 ;  /* 0x0000000000027941 */ /* 0x000fea0003800200 */
.L_x_38932:
        /* <DEDUP_REMOVED lines=61> */
.L_x_38930:
[----:B------:R-:W-:Y:S05]  /*522e0*/  BSYNC.RECONVERGENT B1 ;  /* 0x0000000000017941 */ /* 0x000fea0003800200 */
.L_x_38929:
        /* <DEDUP_REMOVED lines=20> */
.L_x_38936:
        /* <DEDUP_REMOVED lines=13> */
.L_x_38938:
[----:B------:R-:W-:Y:S05]  /*52500*/  BSYNC.RECONVERGENT B2 ;  /* 0x0000000000027941 */ /* 0x000fea0003800200 */
.L_x_38937:
        /* <DEDUP_REMOVED lines=61> */
.L_x_38935:
[----:B------:R-:W-:Y:S05]  /*528e0*/  BSYNC.RECONVERGENT B1 ;  /* 0x0000000000017941 */ /* 0x000fea0003800200 */
.L_x_38934:
        /* <DEDUP_REMOVED lines=23> */
.L_x_38941:
        /* <DEDUP_REMOVED lines=13> */
.L_x_38943:
[----:B------:R-:W-:Y:S05]  /*52b30*/  BSYNC.RECONVERGENT B2 ;  /* 0x0000000000027941 */ /* 0x000fea0003800200 */
.L_x_38942:
        /* <DEDUP_REMOVED lines=61> */
.L_x_38940:
[----:B------:R-:W-:Y:S05]  /*52f10*/  BSYNC.RECONVERGENT B1 ;  /* 0x0000000000017941 */ /* 0x000fea0003800200 */
.L_x_38939:
        /* <DEDUP_REMOVED lines=18> */
.L_x_38946:
        /* <DEDUP_REMOVED lines=13> */
.L_x_38948:
[----:B------:R-:W-:Y:S05]  /*53110*/  BSYNC.RECONVERGENT B2 ;  /* 0x0000000000027941 */ /* 0x000fea0003800200 */
.L_x_38947:
        /* <DEDUP_REMOVED lines=61> */
.L_x_38945:
[----:B------:R-:W-:Y:S05]  /*534f0*/  BSYNC.RECONVERGENT B1 ;  /* 0x0000000000017941 */ /* 0x000fea0003800200 */
.L_x_38944:
        /* <DEDUP_REMOVED lines=23> */
.L_x_38951:
        /* <DEDUP_REMOVED lines=13> */
.L_x_38953:
[----:B------:R-:W-:Y:S05]  /*53740*/  BSYNC.RECONVERGENT B2 ;  /* 0x0000000000027941 */ /* 0x000fea0003800200 */
.L_x_38952:
        /* <DEDUP_REMOVED lines=61> */
.L_x_38950:
[----:B------:R-:W-:Y:S05]  /*53b20*/  BSYNC.RECONVERGENT B1 ;  /* 0x0000000000017941 */ /* 0x000fea0003800200 */
.L_x_38949:
        /* <DEDUP_REMOVED lines=18> */
.L_x_38956:
        /* <DEDUP_REMOVED lines=13> */
.L_x_38958:
[----:B------:R-:W-:Y:S05]  /*53d20*/  BSYNC.RECONVERGENT B2 ;  /* 0x0000000000027941 */ /* 0x000fea0003800200 */
.L_x_38957:
        /* <DEDUP_REMOVED lines=61> */
.L_x_38955:
[----:B------:R-:W-:Y:S05]  /*54100*/  BSYNC.RECONVERGENT B1 ;  /* 0x0000000000017941 */ /* 0x000fea0003800200 */
.L_x_38954:
        /* <DEDUP_REMOVED lines=23> */
.L_x_38961:
        /* <DEDUP_REMOVED lines=13> */
.L_x_38963:
[----:B------:R-:W-:Y:S05]  /*54350*/  BSYNC.RECONVERGENT B2 ;  /* 0x0000000000027941 */ /* 0x000fea0003800200 */
.L_x_38962:
        /* <DEDUP_REMOVED lines=61> */
.L_x_38960:
[----:B------:R-:W-:Y:S05]  /*54730*/  BSYNC.RECONVERGENT B1 ;  /* 0x0000000000017941 */ /* 0x000fea0003800200 */
.L_x_38959:
        /* <DEDUP_REMOVED lines=18> */
.L_x_38966:
        /* <DEDUP_REMOVED lines=13> */
.L_x_38968:
[----:B------:R-:W-:Y:S05]  /*54930*/  BSYNC.RECONVERGENT B2 ;  /* 0x0000000000027941 */ /* 0x000fea0003800200 */
.L_x_38967:
        /* <DEDUP_REMOVED lines=61> */
.L_x_38965:
[----:B------:R-:W-:Y:S05]  /*54d10*/  BSYNC.RECONVERGENT B1 ;  /* 0x0000000000017941 */ /* 0x000fea0003800200 */
.L_x_38964:
        /* <DEDUP_REMOVED lines=23> */
.L_x_38971:
        /* <DEDUP_REMOVED lines=13> */
.L_x_38973:
[----:B------:R-:W-:Y:S05]  /*54f60*/  BSYNC.RECONVERGENT B2 ;  /* 0x0000000000027941 */ /* 0x000fea0003800200 */
.L_x_38972:
        /* <DEDUP_REMOVED lines=61> */
.L_x_38970:
[----:B------:R-:W-:Y:S05]  /*55340*/  BSYNC.RECONVERGENT B1 ;  /* 0x0000000000017941 */ /* 0x000fea0003800200 */
.L_x_38969:
        /* <DEDUP_REMOVED lines=18> */
.L_x_38976:
        /* <DEDUP_REMOVED lines=16> */
.L_x_38978:
[----:B------:R-:W-:Y:S05]  /*55570*/  BSYNC.RECONVERGENT B2 ;  /* 0x0000000000027941 */ /* 0x000fea0003800200 */
.L_x_38977:
        /* <DEDUP_REMOVED lines=61> */
.L_x_38975:
[----:B------:R-:W-:Y:S05]  /*55950*/  BSYNC.RECONVERGENT B1 ;  /* 0x0000000000017941 */ /* 0x000fea0003800200 */
.L_x_38974:
        /* <DEDUP_REMOVED lines=12> */
.L_x_38898:
        /* <DEDUP_REMOVED lines=16> */
.L_x_38982:
        /* <DEDUP_REMOVED lines=13> */
.L_x_38984:
[----:B------:R-:W-:Y:S05]  /*55bf0*/  BSYNC.RECONVERGENT B2 ;  /* 0x0000000000027941 */ /* 0x000fea0003800200 */
.L_x_38983:
        /* <DEDUP_REMOVED lines=61> */
.L_x_38981:
[----:B------:R-:W-:Y:S05]  /*55fd0*/  BSYNC.RECONVERGENT B1 ;  /* 0x0000000000017941 */ /* 0x000fea0003800200 */
.L_x_38980:
        /* <DEDUP_REMOVED lines=21> */
.L_x_38987:
        /* <DEDUP_REMOVED lines=13> */
.L_x_38989:
[----:B------:R-:W-:Y:S05]  /*56200*/  BSYNC.RECONVERGENT B2 ;  /* 0x0000000000027941 */ /* 0x000fea0003800200 */
.L_x_38988:
        /* <DEDUP_REMOVED lines=61> */
.L_x_38986:
[----:B------:R-:W-:Y:S05]  /*565e0*/  BSYNC.RECONVERGENT B1 ;  /* 0x0000000000017941 */ /* 0x000fea0003800200 */
.L_x_38985:
        /* <DEDUP_REMOVED lines=19> */
.L_x_38992:
        /* <DEDUP_REMOVED lines=13> */
.L_x_38994:
[----:B------:R-:W-:Y:S05]  /*567f0*/  BSYNC.RECONVERGENT B2 ;  /* 0x0000000000027941 */ /* 0x000fea0003800200 */
.L_x_38993:
        /* <DEDUP_REMOVED lines=61> */
.L_x_38991:
[----:B------:R-:W-:Y:S05]  /*56bd0*/  BSYNC.RECONVERGENT B1 ;  /* 0x0000000000017941 */ /* 0x000fea0003800200 */
.L_x_38990:
        /* <DEDUP_REMOVED lines=19> */
.L_x_38997:
        /* <DEDUP_REMOVED lines=13> */
.L_x_38999:
[----:B------:R-:W-:Y:S05]  /*56de0*/  BSYNC.RECONVERGENT B2 ;  /* 0x0000000000027941 */ /* 0x000fea0003800200 */
.L_x_38998:
        /* <DEDUP_REMOVED lines=61> */
.L_x_38996:
[----:B------:R-:W-:Y:S05]  /*571c0*/  BSYNC.RECONVERGENT B1 ;  /* 0x0000000000017941 */ /* 0x000fea0003800200 */
.L_x_38995:
        /* <DEDUP_REMOVED lines=19> */
.L_x_39002:
        /* <DEDUP_REMOVED lines=13> */
.L_x_39004:
[----:B------:R-:W-:Y:S05]  /*573d0*/  BSYNC.RECONVERGENT B2 ;  /* 0x0000000000027941 */ /* 0x000fea0003800200 */
.L_x_39003:
        /* <DEDUP_REMOVED lines=61> */
.L_x_39001:
[----:B------:R-:W-:Y:S05]  /*577b0*/  BSYNC.RECONVERGENT B1 ;  /* 0x0000000000017941 */ /* 0x000fea0003800200 */
.L_x_39000:
        /* <DEDUP_REMOVED lines=17> */
.L_x_39007:
        /* <DEDUP_REMOVED lines=13> */
.L_x_39009:
[----:B------:R-:W-:Y:S05]  /*579a0*/  BSYNC.RECONVERGENT B2 ;  /* 0x0000000000027941 */ /* 0x000fea0003800200 */
.L_x_39008:
        /* <DEDUP_REMOVED lines=61> */
.L_x_39006:
[----:B------:R-:W-:Y:S05]  /*57d80*/  BSYNC.RECONVERGENT B1 ;  /* 0x0000000000017941 */ /* 0x000fea0003800200 */
.L_x_39005:
        /* <DEDUP_REMOVED lines=17> */
.L_x_39012:
        /* <DEDUP_REMOVED lines=13> */
.L_x_39014:
[----:B------:R-:W-:Y:S05]  /*57f70*/  BSYNC.RECONVERGENT B2 ;  /* 0x0000000000027941 */ /* 0x000fea0003800200 */
.L_x_39013:
        /* <DEDUP_REMOVED lines=61> */
.L_x_39011:
[----:B------:R-:W-:Y:S05]  /*58350*/  BSYNC.RECONVERGENT B1 ;  /* 0x0000000000017941 */ /* 0x000fea0003800200 */
.L_x_39010:
        /* <DEDUP_REMOVED lines=17> */
.L_x_39017:
        /* <DEDUP_REMOVED lines=13> */
.L_x_39019:
[----:B------:R-:W-:Y:S05]  /*58540*/  BSYNC.RECONVERGENT B2 ;  /* 0x0000000000027941 */ /* 0x000fea0003800200 */
.L_x_39018:
        /* <DEDUP_REMOVED lines=61> */
.L_x_39016:
[----:B------:R-:W-:Y:S05]  /*58920*/  BSYNC.RECONVERGENT B1 ;  /* 0x0000000000017941 */ /* 0x000fea0003800200 */
.L_x_39015:
        /* <DEDUP_REMOVED lines=39> */
.L_x_38979:
        /* <DEDUP_REMOVED lines=44> */
.L_x_39020:
[----:B------:R-:W-:Y:S01]  /*58e60*/  IMAD.MOV.U32 R9, RZ, RZ, R180 ;  /* 0x000000ffff097224 */ /* 0x000fe200078e00b4 */
[----:B------:R-:W-:-:S07]  /*58e70*/  IADD3 R21, PT, PT, R21, 0x20, RZ ;  /* 0x0000002015157810 */ /* 0x000fce0007ffe0ff */
.L_x_38897:
[----:B------:R-:W-:Y:S05]  /*58e80*/  BSYNC.RECONVERGENT B0 ;  /* 0x0000000000007941 */ /* 0x000fea0003800200 */
.L_x_38896:
        /* <DEDUP_REMOVED lines=36> */
.L_x_39026:
        /* <DEDUP_REMOVED lines=13> */
.L_x_39028:
[----:B------:R-:W-:Y:S05]  /*591a0*/  BSYNC.RECONVERGENT B2 ;  /* 0x0000000000027941 */ /* 0x000fea0003800200 */
.L_x_39027:
        /* <DEDUP_REMOVED lines=61> */
.L_x_39025:
[----:B------:R-:W-:Y:S05]  /*59580*/  BSYNC.RECONVERGENT B1 ;  /* 0x0000000000017941 */ /* 0x000fea0003800200 */
.L_x_39024:
        /* <DEDUP_REMOVED lines=23> */
.L_x_39031:
        /* <DEDUP_REMOVED lines=13> */
.L_x_39033:
[----:B------:R-:W-:Y:S05]  /*597d0*/  BSYNC.RECONVERGENT B2 ;  /* 0x0000000000027941 */ /* 0x000fea0003800200 */
.L_x_39032:
        /* <DEDUP_REMOVED lines=61> */
.L_x_39030:
[----:B------:R-:W-:Y:S05]  /*59bb0*/  BSYNC.RECONVERGENT B1 ;  /* 0x0000000000017941 */ /* 0x000fea0003800200 */
.L_x_39029:
        /* <DEDUP_REMOVED lines=23> */
.L_x_39036:
        /* <DEDUP_REMOVED lines=13> */
.L_x_39038:
[----:B------:R-:W-:Y:S05]  /*59e00*/  BSYNC.RECONVERGENT B2 ;  /* 0x0000000000027941 */ /* 0x000fea0003800200 */
.L_x_39037:
        /* <DEDUP_REMOVED lines=61> */
.L_x_39035:
[----:B------:R-:W-:Y:S05]  /*5a1e0*/  BSYNC.RECONVERGENT B1 ;  /* 0x0000000000017941 */ /* 0x000fea0003800200 */
.L_x_39034:
        /* <DEDUP_REMOVED lines=20> */
.L_x_39041:
        /* <DEDUP_REMOVED lines=13> */
.L_x_39043:
[----:B------:R-:W-:Y:S05]  /*5a400*/  BSYNC.RECONVERGENT B2 ;  /* 0x0000000000027941 */ /* 0x000fea0003800200 */
.L_x_39042:
        /* <DEDUP_REMOVED lines=61> */
.L_x_39040:
[----:B------:R-:W-:Y:S05]  /*5a7e0*/  BSYNC.RECONVERGENT B1 ;  /* 0x0000000000017941 */ /* 0x000fea0003800200 */
.L_x_39039:
        /* <DEDUP_REMOVED lines=23> */
.L_x_39046:
        /* <DEDUP_REMOVED lines=13> */
.L_x_39048:
[----:B------:R-:W-:Y:S05]  /*5aa30*/  BSYNC.RECONVERGENT B2 ;  /* 0x0000000000027941 */ /* 0x000fea0003800200 */
.L_x_39047:
        /* <DEDUP_REMOVED lines=61> */
.L_x_39045:
[----:B------:R-:W-:Y:S05]  /*5ae10*/  BSYNC.RECONVERGENT B1 ;  /* 0x0000000000017941 */ /* 0x000fea0003800200 */
.L_x_39044:
        /* <DEDUP_REMOVED lines=20> */
.L_x_39051:
        /* <DEDUP_REMOVED lines=13> */
.L_x_39053:
[----:B------:R-:W-:Y:S05]  /*5b030*/  BSYNC.RECONVERGENT B2 ;  /* 0x0000000000027941 */ /* 0x000fea0003800200 */
.L_x_39052:
        /* <DEDUP_REMOVED lines=61> */
.L_x_39050:
[----:B------:R-:W-:Y:S05]  /*5b410*/  BSYNC.RECONVERGENT B1 ;  /* 0x0000000000017941 */ /* 0x000fea0003800200 */
.L_x_39049:
        /* <DEDUP_REMOVED lines=23> */
.L_x_39056:
        /* <DEDUP_REMOVED lines=13> */
.L_x_39058:
[----:B------:R-:W-:Y:S05]  /*5b660*/  BSYNC.RECONVERGENT B2 ;  /* 0x0000000000027941 */ /* 0x000fea0003800200 */
.L_x_39057:
        /* <DEDUP_REMOVED lines=61> */
.L_x_39055:
[----:B------:R-:W-:Y:S05]  /*5ba40*/  BSYNC.RECONVERGENT B1 ;  /* 0x0000000000017941 */ /* 0x000fea0003800200 */
.L_x_39054:
        /* <DEDUP_REMOVED lines=20> */
.L_x_39061:
        /* <DEDUP_REMOVED lines=13> */
.L_x_39063:
[----:B------:R-:W-:Y:S05]  /*5bc60*/  BSYNC.RECONVERGENT B2 ;  /* 0x0000000000027941 */ /* 0x000fea0003800200 */
.L_x_39062:
        /* <DEDUP_REMOVED lines=61> */
.L_x_39060:
[----:B------:R-:W-:Y:S05]  /*5c040*/  BSYNC.RECONVERGENT B1 ;  /* 0x0000000000017941 */ /* 0x000fea0003800200 */
.L_x_39059:
        /* <DEDUP_REMOVED lines=23> */
.L_x_39066:
        /* <DEDUP_REMOVED lines=13> */
.L_x_39068:
[----:B------:R-:W-:Y:S05]  /*5c290*/  BSYNC.RECONVERGENT B2 ;  /* 0x0000000000027941 */ /* 0x000fea0003800200 */
.L_x_39067:
        /* <DEDUP_REMOVED lines=61> */
.L_x_39065:
[----:B------:R-:W-:Y:S05]  /*5c670*/  BSYNC.RECONVERGENT B1 ;  /* 0x0000000000017941 */ /* 0x000fea0003800200 */
.L_x_39064:
        /* <DEDUP_REMOVED lines=18> */
.L_x_39071:
        /* <DEDUP_REMOVED lines=13> */
.L_x_39073:
[----:B------:R-:W-:Y:S05]  /*5c870*/  BSYNC.RECONVERGENT B2 ;  /* 0x0000000000027941 */ /* 0x000fea0003800200 */
.L_x_39072:
        /* <DEDUP_REMOVED lines=61> */
.L_x_39070:
[----:B------:R-:W-:Y:S05]  /*5cc50*/  BSYNC.RECONVERGENT B1 ;  /* 0x0000000000017941 */ /* 0x000fea0003800200 */
.L_x_39069:
        /* <DEDUP_REMOVED lines=23> */
.L_x_39076:
        /* <DEDUP_REMOVED lines=13> */
.L_x_39078:
[----:B------:R-:W-:Y:S05]  /*5cea0*/  BSYNC.RECONVERGENT B2 ;  /* 0x0000000000027941 */ /* 0x000fea0003800200 */
.L_x_39077:
        /* <DEDUP_REMOVED lines=61> */
.L_x_39075:
[----:B------:R-:W-:Y:S05]  /*5d280*/  BSYNC.RECONVERGENT B1 ;  /* 0x0000000000017941 */ /* 0x000fea0003800200 */
.L_x_39074:
        /* <DEDUP_REMOVED lines=18> */
.L_x_39081:
        /* <DEDUP_REMOVED lines=13> */
.L_x_39083:
[----:B------:R-:W-:Y:S05]  /*5d480*/  BSYNC.RECONVERGENT B2 ;  /* 0x0000000000027941 */ /* 0x000fea0003800200 */
.L_x_39082:
        /* <DEDUP_REMOVED lines=61> */
.L_x_39080:
[----:B------:R-:W-:Y:S05]  /*5d860*/  BSYNC.RECONVERGENT B1 ;  /* 0x0000000000017941 */ /* 0x000fea0003800200 */
.L_x_39079:
        /* <DEDUP_REMOVED lines=23> */
.L_x_39086:
        /* <DEDUP_REMOVED lines=13> */
.L_x_39088:
[----:B------:R-:W-:Y:S05]  /*5dab0*/  BSYNC.RECONVERGENT B2 ;  /* 0x0000000000027941 */ /* 0x000fea0003800200 */
.L_x_39087:
        /* <DEDUP_REMOVED lines=61> */
.L_x_39085:
[----:B------:R-:W-:Y:S05]  /*5de90*/  BSYNC.RECONVERGENT B1 ;  /* 0x0000000000017941 */ /* 0x000fea0003800200 */
.L_x_39084:
        /* <DEDUP_REMOVED lines=18> */
.L_x_39091:
        /* <DEDUP_REMOVED lines=13> */
.L_x_39093:
[----:B------:R-:W-:Y:S05]  /*5e090*/  BSYNC.RECONVERGENT B2 ;  /* 0x0000000000027941 */ /* 0x000fea0003800200 */
.L_x_39092:
        /* <DEDUP_REMOVED lines=61> */
.L_x_39090:
[----:B------:R-:W-:Y:S05]  /*5e470*/  BSYNC.RECONVERGENT B1 ;  /* 0x0000000000017941 */ /* 0x000fea0003800200 */
.L_x_39089:
        /* <DEDUP_REMOVED lines=23> */
.L_x_39096:
        /* <DEDUP_REMOVED lines=13> */
.L_x_39098:
[----:B------:R-:W-:Y:S05]  /*5e6c0*/  BSYNC.RECONVERGENT B2 ;  /* 0x0000000000027941 */ /* 0x000fea0003800200 */
.L_x_39097:
        /* <DEDUP_REMOVED lines=61> */
.L_x_39095:
[----:B------:R-:W-:Y:S05]  /*5eaa0*/  BSYNC.RECONVERGENT B1 ;  /* 0x0000000000017941 */ /* 0x000fea0003800200 */
.L_x_39094:
        /* <DEDUP_REMOVED lines=18> */
.L_x_39101:
        /* <DEDUP_REMOVED lines=16> */
.L_x_39103:
[----:B------:R-:W-:Y:S05]  /*5ecd0*/  BSYNC.RECONVERGENT B2 ;  /* 0x0000000000027941 */ /* 0x000fea0003800200 */
.L_x_39102:
        /* <DEDUP_REMOVED lines=61> */
.L_x_39100:
[----:B------:R-:W-:Y:S05]  /*5f0b0*/  BSYNC.RECONVERGENT B1 ;  /* 0x0000000000017941 */ /* 0x000fea0003800200 */
.L_x_39099:
        /* <DEDUP_REMOVED lines=12> */
.L_x_39023:
        /* <DEDUP_REMOVED lines=16> */
.L_x_39107:
        /* <DEDUP_REMOVED lines=13> */
.L_x_39109:
[----:B------:R-:W-:Y:S05]  /*5f350*/  BSYNC.RECONVERGENT B2 ;  /* 0x0000000000027941 */ /* 0x000fea0003800200 */
.L_x_39108:
        /* <DEDUP_REMOVED lines=61> */
.L_x_39106:
[----:B------:R-:W-:Y:S05]  /*5f730*/  BSYNC.RECONVERGENT B1 ;  /* 0x0000000000017941 */ /* 0x000fea0003800200 */
.L_x_39105:
        /* <DEDUP_REMOVED lines=21> */
.L_x_39112:
        /* <DEDUP_REMOVED lines=13> */
.L_x_39114:
[----:B------:R-:W-:Y:S05]  /*5f960*/  BSYNC.RECONVERGENT B2 ;  /* 0x0000000000027941 */ /* 0x000fea0003800200 */
.L_x_39113:
        /* <DEDUP_REMOVED lines=61> */
.L_x_39111:
[----:B------:R-:W-:Y:S05]  /*5fd40*/  BSYNC.RECONVERGENT B1 ;  /* 0x0000000000017941 */ /* 0x000fea0003800200 */
.L_x_39110:
        /* <DEDUP_REMOVED lines=19> */
.L_x_39117:
        /* <DEDUP_REMOVED lines=13> */
.L_x_39119:
[----:B------:R-:W-:Y:S05]  /*5ff50*/  BSYNC.RECONVERGENT B2 ;  /* 0x0000000000027941 */ /* 0x000fea0003800200 */
.L_x_39118:
        /* <DEDUP_REMOVED lines=61> */
.L_x_39116:
[----:B------:R-:W-:Y:S05]  /*60330*/  BSYNC.RECONVERGENT B1 ;  /* 0x0000000000017941 */ /* 0x000fea0003800200 */
.L_x_39115:
        /* <DEDUP_REMOVED lines=19> */
.L_x_39122:
        /* <DEDUP_REMOVED lines=13> */
.L_x_39124:
[----:B------:R-:W-:Y:S05]  /*60540*/  BSYNC.RECONVERGENT B2 ;  /* 0x0000000000027941 */ /* 0x000fea0003800200 */
.L_x_39123:
        /* <DEDUP_REMOVED lines=61> */
.L_x_39121:
[----:B------:R-:W-:Y:S05]  /*60920*/  BSYNC.RECONVERGENT B1 ;  /* 0x0000000000017941 */ /* 0x000fea0003800200 */
.L_x_39120:
        /* <DEDUP_REMOVED lines=19> */
.L_x_39127:
        /* <DEDUP_REMOVED lines=13> */
.L_x_39129:
[----:B------:R-:W-:Y:S05]  /*60b30*/  BSYNC.RECONVERGENT B2 ;  /* 0x0000000000027941 */ /* 0x000fea0003800200 */
.L_x_39128:
        /* <DEDUP_REMOVED lines=61> */
.L_x_39126:
[----:B------:R-:W-:Y:S05]  /*60f10*/  BSYNC.RECONVERGENT B1 ;  /* 0x0000000000017941 */ /* 0x000fea0003800200 */
.L_x_39125:
        /* <DEDUP_REMOVED lines=17> */
.L_x_39132:
        /* <DEDUP_REMOVED lines=13> */
.L_x_39134:
[----:B------:R-:W-:Y:S05]  /*61100*/  BSYNC.RECONVERGENT B2 ;  /* 0x0000000000027941 */ /* 0x000fea0003800200 */
.L_x_39133:
        /* <DEDUP_REMOVED lines=61> */
.L_x_39131:
[----:B------:R-:W-:Y:S05]  /*614e0*/  BSYNC.RECONVERGENT B1 ;  /* 0x0000000000017941 */ /* 0x000fea0003800200 */
.L_x_39130:
        /* <DEDUP_REMOVED lines=17> */
.L_x_39137:
        /* <DEDUP_REMOVED lines=13> */
.L_x_39139:
[----:B------:R-:W-:Y:S05]  /*616d0*/  BSYNC.RECONVERGENT B2 ;  /* 0x0000000000027941 */ /* 0x000fea0003800200 */
.L_x_39138:
        /* <DEDUP_REMOVED lines=61> */
.L_x_39136:
[----:B------:R-:W-:Y:S05]  /*61ab0*/  BSYNC.RECONVERGENT B1 ;  /* 0x0000000000017941 */ /* 0x000fea0003800200 */
.L_x_39135:
        /* <DEDUP_REMOVED lines=17> */
.L_x_39142:
        /* <DEDUP_REMOVED lines=13> */
.L_x_39144:
[----:B------:R-:W-:Y:S05]  /*61ca0*/  BSYNC.RECONVERGENT B2 ;  /* 0x0000000000027941 */ /* 0x000fea0003800200 */
.L_x_39143:
        /* <DEDUP_REMOVED lines=61> */
.L_x_39141:
[----:B------:R-:W-:Y:S05]  /*62080*/  BSYNC.RECONVERGENT B1 ;  /* 0x0000000000017941 */ /* 0x000fea0003800200 */
.L_x_39140:
        /* <DEDUP_REMOVED lines=39> */
.L_x_39104:
        /* <DEDUP_REMOVED lines=44> */
.L_x_39145:
[----:B------:R-:W-:Y:S01]  /*625c0*/  MOV R9, R180 ;  /* 0x000000b400097202 */ /* 0x000fe20000000f00 */
[----:B------:R-:W-:-:S07]  /*625d0*/  VIADD R21, R21, 0x20 ;  /* 0x0000002015157836 */ /* 0x000fce0000000000 */
.L_x_39022:
[----:B------:R-:W-:Y:S05]  /*625e0*/  BSYNC.RECONVERGENT B0 ;  /* 0x0000000000007941 */ /* 0x000fea0003800200 */
.L_x_39021:
        /* <DEDUP_REMOVED lines=36> */
.L_x_39151:
        /* <DEDUP_REMOVED lines=13> */
.L_x_39153:
[----:B------:R-:W-:Y:S05]  /*62900*/  BSYNC.RECONVERGENT B2 ;  /* 0x0000000000027941 */ /* 0x000fea0003800200 */
.L_x_39152:
        /* <DEDUP_REMOVED lines=61> */
.L_x_39150:
[----:B------:R-:W-:Y:S05]  /*62ce0*/  BSYNC.RECONVERGENT B1 ;  /* 0x0000000000017941 */ /* 0x000fea0003800200 */
.L_x_39149:
        /* <DEDUP_REMOVED lines=23> */
.L_x_39156:
        /* <DEDUP_REMOVED lines=13> */
.L_x_39158:
[----:B------:R-:W-:Y:S05]  /*62f30*/  BSYNC.RECONVERGENT B2 ;  /* 0x0000000000027941 */ /* 0x000fea0003800200 */
.L_x_39157:
        /* <DEDUP_REMOVED lines=61> */
.L_x_39155:
[----:B------:R-:W-:Y:S05]  /*63310*/  BSYNC.RECONVERGENT B1 ;  /* 0x0000000000017941 */ /* 0x000fea0003800200 */
.L_x_39154:
        /* <DEDUP_REMOVED lines=23> */
.L_x_39161:
        /* <DEDUP_REMOVED lines=13> */
.L_x_39163:
[----:B------:R-:W-:Y:S05]  /*63560*/  BSYNC.RECONVERGENT B2 ;  /* 0x0000000000027941 */ /* 0x000fea0003800200 */
.L_x_39162:
        /* <DEDUP_REMOVED lines=61> */
.L_x_39160:
[----:B------:R-:W-:Y:S05]  /*63940*/  BSYNC.RECONVERGENT B1 ;  /* 0x0000000000017941 */ /* 0x000fea0003800200 */
.L_x_39159:
        /* <DEDUP_REMOVED lines=20> */
.L_x_39166:
        /* <DEDUP_REMOVED lines=13> */
.L_x_39168:
[----:B------:R-:W-:Y:S05]  /*63b60*/  BSYNC.RECONVERGENT B2 ;  /* 0x0000000000027941 */ /* 0x000fea0003800200 */
.L_x_39167:
        /* <DEDUP_REMOVED lines=61> */
.L_x_39165:
[----:B------:R-:W-:Y:S05]  /*63f40*/  BSYNC.RECONVERGENT B1 ;  /* 0x0000000000017941 */ /* 0x000fea0003800200 */
.L_x_39164:
        /* <DEDUP_REMOVED lines=23> */
.L_x_39171:
        /* <DEDUP_REMOVED lines=13> */
.L_x_39173:
[----:B------:R-:W-:Y:S05]  /*64190*/  BSYNC.RECONVERGENT B2 ;  /* 0x0000000000027941 */ /* 0x000fea0003800200 */
.L_x_39172:
        /* <DEDUP_REMOVED lines=61> */
.L_x_39170:
[----:B------:R-:W-:Y:S05]  /*64570*/  BSYNC.RECONVERGENT B1 ;  /* 0x0000000000017941 */ /* 0x000fea0003800200 */
.L_x_39169:
        /* <DEDUP_REMOVED lines=20> */
.L_x_39176:
        /* <DEDUP_REMOVED lines=13> */
.L_x_39178:
[----:B------:R-:W-:Y:S05]  /*64790*/  BSYNC.RECONVERGENT B2 ;  /* 0x0000000000027941 */ /* 0x000fea0003800200 */
.L_x_39177:
        /* <DEDUP_REMOVED lines=61> */
.L_x_39175:
[----:B------:R-:W-:Y:S05]  /*64b70*/  BSYNC.RECONVERGENT B1 ;  /* 0x0000000000017941 */ /* 0x000fea0003800200 */
.L_x_39174:
        /* <DEDUP_REMOVED lines=23> */
.L_x_39181:
        /* <DEDUP_REMOVED lines=13> */
.L_x_39183:
[----:B------:R-:W-:Y:S05]  /*64dc0*/  BSYNC.RECONVERGENT B2 ;  /* 0x0000000000027941 */ /* 0x000fea0003800200 */
.L_x_39182:
        /* <DEDUP_REMOVED lines=61> */
.L_x_39180:
[----:B------:R-:W-:Y:S05]  /*651a0*/  BSYNC.RECONVERGENT B1 ;  /* 0x0000000000017941 */ /* 0x000fea0003800200 */
.L_x_39179:
        /* <DEDUP_REMOVED lines=20> */
.L_x_39186:
        /* <DEDUP_REMOVED lines=13> */
.L_x_39188:
[----:B------:R-:W-:Y:S05]  /*653c0*/  BSYNC.RECONVERGENT B2 ;  /* 0x0000000000027941 */ /* 0x000fea0003800200 */
.L_x_39187:
        /* <DEDUP_REMOVED lines=61> */
.L_x_39185:
[----:B------:R-:W-:Y:S05]  /*657a0*/  BSYNC.RECONVERGENT B1 ;  /* 0x0000000000017941 */ /* 0x000fea0003800200 */
.L_x_39184:
        /* <DEDUP_REMOVED lines=23> */
.L_x_39191:
        /* <DEDUP_REMOVED lines=13> */
.L_x_39193:
[----:B------:R-:W-:Y:S05]  /*659f0*/  BSYNC.RECONVERGENT B2 ;  /* 0x0000000000027941 */ /* 0x000fea0003800200 */
.L_x_39192:
        /* <DEDUP_REMOVED lines=61> */
.L_x_39190:
[----:B------:R-:W-:Y:S05]  /*65dd0*/  BSYNC.RECONVERGENT B1 ;  /* 0x0000000000017941 */ /* 0x000fea0003800200 */
.L_x_39189:
        /* <DEDUP_REMOVED lines=18> */
.L_x_39196:
        /* <DEDUP_REMOVED lines=13> */
.L_x_39198:
[----:B------:R-:W-:Y:S05]  /*65fd0*/  BSYNC.RECONVERGENT B2 ;  /* 0x0000000000027941 */ /* 0x000fea0003800200 */
.L_x_39197:
        /* <DEDUP_REMOVED lines=61> */
.L_x_39195:
[----:B------:R-:W-:Y:S05]  /*663b0*/  BSYNC.RECONVERGENT B1 ;  /* 0x0000000000017941 */ /* 0x000fea0003800200 */
.L_x_39194:
        /* <DEDUP_REMOVED lines=23> */
.L_x_39201:
        /* <DEDUP_REMOVED lines=13> */
.L_x_39203:
[----:B------:R-:W-:Y:S05]  /*66600*/  BSYNC.RECONVERGENT B2 ;  /* 0x0000000000027941 */ /* 0x000fea0003800200 */
.L_x_39202:
        /* <DEDUP_REMOVED lines=61> */
.L_x_39200:
[----:B------:R-:W-:Y:S05]  /*669e0*/  BSYNC.RECONVERGENT B1 ;  /* 0x0000000000017941 */ /* 0x000fea0003800200 */
.L_x_39199:
        /* <DEDUP_REMOVED lines=18> */
.L_x_39206:
        /* <DEDUP_REMOVED lines=13> */
.L_x_39208:
[----:B------:R-:W-:Y:S05]  /*66be0*/  BSYNC.RECONVERGENT B2 ;  /* 0x0000000000027941 */ /* 0x000fea0003800200 */
.L_x_39207:
        /* <DEDUP_REMOVED lines=61> */
.L_x_39205:
[----:B------:R-:W-:Y:S05]  /*66fc0*/  BSYNC.RECONVERGENT B1 ;  /* 0x0000000000017941 */ /* 0x000fea0003800200 */
.L_x_39204:
        /* <DEDUP_REMOVED lines=23> */
.L_x_39211:
        /* <DEDUP_REMOVED lines=13> */
.L_x_39213:
[----:B------:R-:W-:Y:S05]  /*67210*/  BSYNC.RECONVERGENT B2 ;  /* 0x0000000000027941 */ /* 0x000fea0003800200 */
.L_x_39212:
        /* <DEDUP_REMOVED lines=61> */
.L_x_39210:
[----:B------:R-:W-:Y:S05]  /*675f0*/  BSYNC.RECONVERGENT B1 ;  /* 0x0000000000017941 */ /* 0x000fea0003800200 */
.L_x_39209:
        /* <DEDUP_REMOVED lines=18> */
.L_x_39216:
        /* <DEDUP_REMOVED lines=13> */
.L_x_39218:
[----:B------:R-:W-:Y:S05]  /*677f0*/  BSYNC.RECONVERGENT B2 ;  /* 0x0000000000027941 */ /* 0x000fea0003800200 */
.L_x_39217:
        /* <DEDUP_REMOVED lines=61> */
.L_x_39215:
[----:B------:R-:W-:Y:S05]  /*67bd0*/  BSYNC.RECONVERGENT B1 ;  /* 0x0000000000017941 */ /* 0x000fea0003800200 */
.L_x_39214:
        /* <DEDUP_REMOVED lines=23> */
.L_x_39221:
        /* <DEDUP_REMOVED lines=13> */
.L_x_39223:
[----:B------:R-:W-:Y:S05]  /*67e20*/  BSYNC.RECONVERGENT B2 ;  /* 0x0000000000027941 */ /* 0x000fea0003800200 */
.L_x_39222:
        /* <DEDUP_REMOVED lines=61> */
.L_x_39220:
[----:B------:R-:W-:Y:S05]  /*68200*/  BSYNC.RECONVERGENT B1 ;  /* 0x0000000000017941 */ /* 0x000fea0003800200 */
.L_x_39219:
        /* <DEDUP_REMOVED lines=18> */
.L_x_39226:
        /* <DEDUP_REMOVED lines=16> */
.L_x_39228:
[----:B------:R-:W-:Y:S05]  /*68430*/  BSYNC.RECONVERGENT B2 ;  /* 0x0000000000027941 */ /* 0x000fea0003800200 */
.L_x_39227:
        /* <DEDUP_REMOVED lines=61> */
.L_x_39225:
[----:B------:R-:W-:Y:S05]  /*68810*/  BSYNC.RECONVERGENT B1 ;  /* 0x0000000000017941 */ /* 0x000fea0003800200 */
.L_x_39224:
        /* <DEDUP_REMOVED lines=12> */
.L_x_39148:
        /* <DEDUP_REMOVED lines=16> */
.L_x_39232:
        /* <DEDUP_REMOVED lines=13> */
.L_x_39234:
[----:B------:R-:W-:Y:S05]  /*68ab0*/  BSYNC.RECONVERGENT B2 ;  /* 0x0000000000027941 */ /* 0x000fea0003800200 */
.L_x_39233:
        /* <DEDUP_REMOVED lines=61> */
.L_x_39231:
[----:B------:R-:W-:Y:S05]  /*68e90*/  BSYNC.RECONVERGENT B1 ;  /* 0x0000000000017941 */ /* 0x000fea0003800200 */
.L_x_39230:
        /* <DEDUP_REMOVED lines=21> */
.L_x_39237:
        /* <DEDUP_REMOVED lines=13> */
.L_x_39239:
[----:B------:R-:W-:Y:S05]  /*690c0*/  BSYNC.RECONVERGENT B2 ;  /* 0x0000000000027941 */ /* 0x000fea0003800200 */
.L_x_39238:
        /* <DEDUP_REMOVED lines=61> */
.L_x_39236:
[----:B------:R-:W-:Y:S05]  /*694a0*/  BSYNC.RECONVERGENT B1 ;  /* 0x0000000000017941 */ /* 0x000fea0003800200 */
.L_x_39235:
        /* <DEDUP_REMOVED lines=19> */
.L_x_39242:
        /* <DEDUP_REMOVED lines=13> */
.L_x_39244:
[----:B------:R-:W-:Y:S05]  /*696b0*/  BSYNC.RECONVERGENT B2 ;  /* 0x0000000000027941 */ /* 0x000fea0003800200 */
.L_x_39243:
        /* <DEDUP_REMOVED lines=61> */
.L_x_39241:
[----:B------:R-:W-:Y:S05]  /*69a90*/  BSYNC.RECONVERGENT B1 ;  /* 0x0000000000017941 */ /* 0x000fea0003800200 */
.L_x_39240:
        /* <DEDUP_REMOVED lines=19> */
.L_x_39247:
        /* <DEDUP_REMOVED lines=13> */
.L_x_39249:
[----:B------:R-:W-:Y:S05]  /*69ca0*/  BSYNC.RECONVERGENT B2 ;  /* 0x0000000000027941 */ /* 0x000fea0003800200 */
.L_x_39248:
        /* <DEDUP_REMOVED lines=61> */
.L_x_39246:
[----:B------:R-:W-:Y:S05]  /*6a080*/  BSYNC.RECONVERGENT B1 ;  /* 0x0000000000017941 */ /* 0x000fea0003800200 */
.L_x_39245:
        /* <DEDUP_REMOVED lines=19> */
.L_x_39252:
        /* <DEDUP_REMOVED lines=13> */
.L_x_39254:
[----:B------:R-:W-:Y:S05]  /*6a290*/  BSYNC.RECONVERGENT B2 ;  /* 0x0000000000027941 */ /* 0x000fea0003800200 */
.L_x_39253:
        /* <DEDUP_REMOVED lines=61> */
.L_x_39251:
[----:B------:R-:W-:Y:S05]  /*6a670*/  BSYNC.RECONVERGENT B1 ;  /* 0x0000000000017941 */ /* 0x000fea0003800200 */
.L_x_39250:
        /* <DEDUP_REMOVED lines=17> */
.L_x_39257:
        /* <DEDUP_REMOVED lines=13> */
.L_x_39259:
[----:B------:R-:W-:Y:S05]  /*6a860*/  BSYNC.RECONVERGENT B2 ;  /* 0x0000000000027941 */ /* 0x000fea0003800200 */
.L_x_39258:
        /* <DEDUP_REMOVED lines=61> */
.L_x_39256:
[----:B------:R-:W-:Y:S05]  /*6ac40*/  BSYNC.RECONVERGENT B1 ;  /* 0x0000000000017941 */ /* 0x000fea0003800200 */
.L_x_39255:
        /* <DEDUP_REMOVED lines=17> */
.L_x_39262:
        /* <DEDUP_REMOVED lines=13> */
.L_x_39264:
[----:B------:R-:W-:Y:S05]  /*6ae30*/  BSYNC.RECONVERGENT B2 ;  /* 0x0000000000027941 */ /* 0x000fea0003800200 */
.L_x_39263:
        /* <DEDUP_REMOVED lines=61> */
.L_x_39261:
[----:B------:R-:W-:Y:S05]  /*6b210*/  BSYNC.RECONVERGENT B1 ;  /* 0x0000000000017941 */ /* 0x000fea0003800200 */
.L_x_39260:
        /* <DEDUP_REMOVED lines=17> */
.L_x_39267:
        /* <DEDUP_REMOVED lines=13> */
.L_x_39269:
[----:B------:R-:W-:Y:S05]  /*6b400*/  BSYNC.RECONVERGENT B2 ;  /* 0x0000000000027941 */ /* 0x000fea0003800200 */
.L_x_39268:
        /* <DEDUP_REMOVED lines=61> */
.L_x_39266:
[----:B------:R-:W-:Y:S05]  /*6b7e0*/  BSYNC.RECONVERGENT B1 ;  /* 0x0000000000017941 */ /* 0x000fea0003800200 */
.L_x_39265:
        /* <DEDUP_REMOVED lines=39> */
.L_x_39229:
        /* <DEDUP_REMOVED lines=45> */
.L_x_39147:
[----:B------:R-:W-:Y:S05]  /*6bd30*/  BSYNC.RECONVERGENT B0 ;  /* 0x0000000000007941 */ /* 0x000fea0003800200 */
.L_x_39146:
        /* <DEDUP_REMOVED lines=291> */
.L_x_39303:
        /* <DEDUP_REMOVED lines=34> */
[----:B------:R-:W-:Y:S01]  /*6d190*/  F2FP.F16.F32.PACK_AB R181, R182, R181 ;  /* 0x000000b5b6b5723e */ /* 0x000fe200000000ff */
[----:B------:R-:W-:Y:S01]  /*6d1a0*/  FADD.FTZ R182, R104, -R184 ;  /* 0x800000b868b67221 */ /* 0x000fe20000010000 */
[----:B-----5:R-:W-:-:S03]  /*6d1b0*/  FFMA.FTZ R183, R229, R250, R197 ;  /* 0x000000fae5b77223 */ /* 0x020fc600000100c5 */
[----:B------:R-:W-:Y:S01]  /*6d1c0*/  FMUL.FTZ R248, R21, R182 ;  /* 0x000000b615f87220 */ /* 0x000fe20000410000 */
[--C-:B------:R-:W-:Y:S01]  /*6d1d0*/  FADD.FTZ R182, R107, -R184.reuse ;  /* 0x800000b86bb67221 */ /* 0x100fe20000010000 */
[----:B------:R-:W-:Y:S01]  /*6d1e0*/  F2FP.F16.F32.PACK_AB R180, R183, R180 ;  /* 0x000000b4b7b4723e */ /* 0x000fe200000000ff */
        /* <DEDUP_REMOVED lines=11> */
[----:B------:R-:W-:Y:S02]  /*6d2a0*/  F2FP.F16.F32.PACK_AB R183, R186, R183 ;  /* 0x000000b7bab7723e */ /* 0x000fe400000000ff */
[----:B------:R-:W-:Y:S02]  /*6d2b0*/  F2FP.F16.F32.PACK_AB R182, R187, R182 ;  /* 0x000000b6bbb6723e */ /* 0x000fe400000000ff */
        /* <DEDUP_REMOVED lines=13> */
[----:B------:R-:W-:Y:S01]  /*6d390*/  F2FP.F16.F32.PACK_AB R183, R180, R183 ;  /* 0x000000b7b4b7723e */ /* 0x000fe200000000ff */
[----:B----4-:R-:W-:Y:S01]  /*6d3a0*/  FFMA.FTZ R181, R231, R181, R86 ;  /* 0x000000b5e7b57223 */ /* 0x010fe20000010056 */
[----:B-----5:R-:W-:Y:S01]  /*6d3b0*/  FFMA.FTZ R182, R248, R182, R80 ;  /* 0x000000b6f8b67223 */ /* 0x020fe20000010050 */
[----:B------:R-:W-:Y:S01]  /*6d3c0*/  FFMA.FTZ R186, R249, R186, R81 ;  /* 0x000000baf9ba7223 */ /* 0x000fe20000010051 */
[----:B------:R-:W-:-:S04]  /*6d3d0*/  FFMA.FTZ R187, R228, R187, R87 ;  /* 0x000000bbe4bb7223 */ /* 0x000fc80000010057 */
[----:B------:R-:W-:Y:S02]  /*6d3e0*/  F2FP.F16.F32.PACK_AB R182, R186, R182 ;  /* 0x000000b6bab6723e */ /* 0x000fe400000000ff */
[----:B------:R-:W-:Y:S01]  /*6d3f0*/  F2FP.F16.F32.PACK_AB R181, R187, R181 ;  /* 0x000000b5bbb5723e */ /* 0x000fe200000000ff */
[----:B--2---:R-:W-:Y:S01]  /*6d400*/  FFMA.FTZ R229, R229, R250, R85 ;  /* 0x000000fae5e57223 */ /* 0x004fe20000010055 */
[----:B---3--:R-:W-:Y:S02]  /*6d410*/  FFMA.FTZ R180, R230, R251, R84 ;  /* 0x000000fbe6b47223 */ /* 0x008fe40000010054 */
[----:B------:R-:W0:Y:S03]  /*6d420*/  LDC.64 R250, c[0x0][0x430] ;  /* 0x00010c00fffa7b82 */ /* 0x000e260000000a00 */
[----:B------:R-:W-:Y:S01]  /*6d430*/  F2FP.F16.F32.PACK_AB R180, R229, R180 ;  /* 0x000000b4e5b4723e */ /* 0x000fe200000000ff */
[----:B0-----:R-:W-:-:S05]  /*6d440*/  IMAD.WIDE.U32 R186, R12, 0x10, R250 ;  /* 0x000000100cba7825 */ /* 0x001fca00078e00fa */
[----:B------:R2:W-:Y:S01]  /*6d450*/  STG.E.128 desc[UR6][R186.64], R180 ;  /* 0x000000b4ba007986 */ /* 0x0005e2000c101d06 */
[----:B------:R-:W-:-:S07]  /*6d460*/  IADD3 R12, PT, PT, R12, 0x20, RZ ;  /* 0x000000200c0c7810 */ /* 0x000fce0007ffe0ff */
.L_x_39272:
[----:B------:R-:W-:Y:S05]  /*6d470*/  BSYNC.RECONVERGENT B0 ;  /* 0x0000000000007941 */ /* 0x000fea0003800200 */
.L_x_39271:
        /* <DEDUP_REMOVED lines=19> */
[----:B------:R-:W-:Y:S01]  /*6d5b0*/  F2FP.F16.F32.PACK_AB R181, R182, R181 ;  /* 0x000000b5b6b5723e */ /* 0x000fe200000000ff */
[--C-:B------:R-:W-:Y:S01]  /*6d5c0*/  FADD.FTZ R182, R112, -R184.reuse ;  /* 0x800000b870b67221 */ /* 0x100fe20000010000 */
[----:B-----5:R-:W-:Y:S01]  /*6d5d0*/  FFMA.FTZ R183, R229, R183, R205 ;  /* 0x000000b7e5b77223 */ /* 0x020fe200000100cd */
[--C-:B------:R-:W-:Y:S02]  /*6d5e0*/  FADD.FTZ R186, R113, -R184.reuse ;  /* 0x800000b871ba7221 */ /* 0x100fe40000010000 */
        /* <DEDUP_REMOVED lines=42> */
[----:B------:R-:W-:-:S07]  /*6d890*/  VIADD R12, R12, 0x20 ;  /* 0x000000200c0c7836 */ /* 0x000fce0000000000 */
.L_x_39274:
[----:B------:R-:W-:Y:S05]  /*6d8a0*/  BSYNC.RECONVERGENT B0 ;  /* 0x0000000000007941 */ /* 0x000fea0003800200 */
.L_x_39273:
        /* <DEDUP_REMOVED lines=66> */
.L_x_39276:
[----:B------:R-:W-:Y:S05]  /*6dcd0*/  BSYNC.RECONVERGENT B0 ;  /* 0x0000000000007941 */ /* 0x000fea0003800200 */
.L_x_39275:
        /* <DEDUP_REMOVED lines=19> */
[----:B------:R-:W-:Y:S01]  /*6de10*/  F2FP.F16.F32.PACK_AB R181, R182, R181 ;  /* 0x000000b5b6b5723e */ /* 0x000fe200000000ff */
[--C-:B------:R-:W-:Y:S01]  /*6de20*/  FADD.FTZ R182, R128, -R184.reuse ;  /* 0x800000b880b67221 */ /* 0x100fe20000010000 */
[----:B----4-:R-:W-:Y:S01]  /*6de30*/  FFMA.FTZ R183, R229, R183, R221 ;  /* 0x000000b7e5b77223 */ /* 0x010fe200000100dd */
        /* <DEDUP_REMOVED lines=44> */
.L_x_39278:
[----:B------:R-:W-:Y:S05]  /*6e100*/  BSYNC.RECONVERGENT B0 ;  /* 0x0000000000007941 */ /* 0x000fea0003800200 */
.L_x_39277:
        /* <DEDUP_REMOVED lines=66> */
.L_x_39280:
[----:B------:R-:W-:Y:S05]  /*6e530*/  BSYNC.RECONVERGENT B0 ;  /* 0x0000000000007941 */ /* 0x000fea0003800200 */
.L_x_39279:
        /* <DEDUP_REMOVED lines=66> */
.L_x_39282:
[----:B------:R-:W-:Y:S05]  /*6e960*/  BSYNC.RECONVERGENT B0 ;  /* 0x0000000000007941 */ /* 0x000fea0003800200 */
.L_x_39281:
        /* <DEDUP_REMOVED lines=31> */
[----:B------:R-:W-:Y:S01]  /*6eb60*/  F2FP.F16.F32.PACK_AB R181, R182, R181 ;  /* 0x000000b5b6b5723e */ /* 0x000fe200000000ff */
[--C-:B------:R-:W-:Y:S01]  /*6eb70*/  FADD.FTZ R182, R152, -R184.reuse ;  /* 0x800000b898b67221 */ /* 0x100fe20000010000 */
[----:B------:R-:W-:Y:S01]  /*6eb80*/  F2FP.F16.F32.PACK_AB R180, R183, R180 ;  /* 0x000000b4b7b4723e */ /* 0x000fe200000000ff */
        /* <DEDUP_REMOVED lines=14> */
[----:B------:R-:W-:Y:S01]  /*6ec70*/  F2FP.F16.F32.PACK_AB R183, R186, R183 ;  /* 0x000000b7bab7723e */ /* 0x000fe200000000ff */
[----:B------:R0:W5:Y:S01]  /*6ec80*/  LDL.LU R3, [R1+0x328] ;  /* 0x0003280001037983 */ /* 0x0001620000300800 */
[----:B------:R-:W-:-:S03]  /*6ec90*/  F2FP.F16.F32.PACK_AB R182, R187, R182 ;  /* 0x000000b6bbb6723e */ /* 0x000fc600000000ff */
        /* <DEDUP_REMOVED lines=15> */
[----:B------:R-:W-:Y:S01]  /*6ed90*/  F2FP.F16.F32.PACK_AB R183, R180, R183 ;  /* 0x000000b7b4b7723e */ /* 0x000fe200000000ff */
[----:B------:R-:W1:Y:S01]  /*6eda0*/  S2R R252, SR_TID.X ;  /* 0x0000000000fc7919 */ /* 0x000e620000002100 */
[----:B----4-:R-:W-:Y:S01]  /*6edb0*/  FFMA.FTZ R181, R231, R181, R38 ;  /* 0x000000b5e7b57223 */ /* 0x010fe20000010026 */
[----:B------:R-:W-:Y:S01]  /*6edc0*/  FFMA.FTZ R182, R248, R182, R32 ;  /* 0x000000b6f8b67223 */ /* 0x000fe20000010020 */
[----:B------:R-:W-:Y:S01]  /*6edd0*/  FFMA.FTZ R186, R249, R186, R33 ;  /* 0x000000baf9ba7223 */ /* 0x000fe20000010021 */
[----:B------:R-:W-:-:S04]  /*6ede0*/  FFMA.FTZ R187, R228, R187, R39 ;  /* 0x000000bbe4bb7223 */ /* 0x000fc80000010027 */
[----:B------:R-:W-:Y:S02]  /*6edf0*/  F2FP.F16.F32.PACK_AB R182, R186, R182 ;  /* 0x000000b6bab6723e */ /* 0x000fe400000000ff */
[----:B------:R-:W-:Y:S02]  /*6ee00*/  F2FP.F16.F32.PACK_AB R181, R187, R181 ;  /* 0x000000b5bbb5723e */ /* 0x000fe400000000ff */
[----:B-1----:R-:W-:Y:S01]  /*6ee10*/  LOP3.LUT R252, R252, 0x1f, RZ, 0xc0, !PT ;  /* 0x0000001ffcfc7812 */ /* 0x002fe200078ec0ff */
[----:B--2---:R-:W-:Y:S01]  /*6ee20*/  FFMA.FTZ R229, R229, R250, R37 ;  /* 0x000000fae5e57223 */ /* 0x004fe20000010025 */
[----:B---3--:R-:W-:Y:S02]  /*6ee30*/  FFMA.FTZ R180, R230, R251, R36 ;  /* 0x000000fbe6b47223 */ /* 0x008fe40000010024 */
[----:B------:R-:W1:Y:S03]  /*6ee40*/  LDC.64 R250, c[0x0][0x430] ;  /* 0x00010c00fffa7b82 */ /* 0x000e660000000a00 */
[----:B------:R-:W-:Y:S01]  /*6ee50*/  F2FP.F16.F32.PACK_AB R180, R229, R180 ;  /* 0x000000b4e5b4723e */ /* 0x000fe200000000ff */
[----:B-1----:R-:W-:-:S05]  /*6ee60*/  IMAD.WIDE.U32 R186, R12, 0x10, R250 ;  /* 0x000000100cba7825 */ /* 0x002fca00078e00fa */
[----:B------:R0:W-:Y:S01]  /*6ee70*/  STG.E.128 desc[UR6][R186.64], R180 ;  /* 0x000000b4ba007986 */ /* 0x0001e2000c101d06 */
[----:B------:R-:W-:-:S07]  /*6ee80*/  IADD3 R12, PT, PT, R12, 0x20, RZ ;  /* 0x000000200c0c7810 */ /* 0x000fce0007ffe0ff */
.L_x_39284:
[----:B------:R-:W-:Y:S05]  /*6ee90*/  BSYNC.RECONVERGENT B0 ;  /* 0x0000000000007941 */ /* 0x000fea0003800200 */
.L_x_39283:
        /* <DEDUP_REMOVED lines=81> */
[----:B------:R-:W-:-:S07]  /*6f3b0*/  VIADD R12, R12, 0x20 ;  /* 0x000000200c0c7836 */ /* 0x000fce0000000000 */
.L_x_39286:
[----:B------:R-:W-:Y:S05]  /*6f3c0*/  BSYNC.RECONVERGENT B0 ;  /* 0x0000000000007941 */ /* 0x000fea0003800200 */
.L_x_39285:
        /* <DEDUP_REMOVED lines=82> */
.L_x_39288:
[----:B------:R-:W-:Y:S05]  /*6f8f0*/  BSYNC.RECONVERGENT B0 ;  /* 0x0000000000007941 */ /* 0x000fea0003800200 */
.L_x_39287:
        /* <DEDUP_REMOVED lines=46> */
[----:B------:R-:W-:Y:S01]  /*6fbe0*/  F2FP.F16.F32.PACK_AB R181, R182, R181 ;  /* 0x000000b5b6b5723e */ /* 0x000fe200000000ff */
[----:B------:R-:W-:Y:S01]  /*6fbf0*/  FFMA.FTZ R187, R248, R4, R3 ;  /* 0x00000004f8bb7223 */ /* 0x000fe20000010003 */
[----:B------:R-:W-:Y:S01]  /*6fc00*/  FFMA.FTZ R186, R249, R250, R251 ;  /* 0x000000faf9ba7223 */ /* 0x000fe200000100fb */
[----:B------:R-:W-:Y:S01]  /*6fc10*/  FFMA.FTZ R182, R231, R2, R0 ;  /* 0x00000002e7b67223 */ /* 0x000fe20000010000 */
[----:B------:R-:W-:Y:S01]  /*6fc20*/  F2FP.F16.F32.PACK_AB R180, R183, R180 ;  /* 0x000000b4b7b4723e */ /* 0x000fe200000000ff */
[----:B------:R-:W-:Y:S01]  /*6fc30*/  FFMA.FTZ R183, R21, R252, R5 ;  /* 0x000000fc15b77223 */ /* 0x000fe20000010005 */
[----:B------:R0:W5:Y:S01]  /*6fc40*/  LDL.LU R7, [R1+0x338] ;  /* 0x0003380001077983 */ /* 0x0001620000300800 */
[----:B------:R-:W1:Y:S01]  /*6fc50*/  LDC.64 R250, c[0x0][0x430] ;  /* 0x00010c00fffa7b82 */ /* 0x000e620000000a00 */
[----:B------:R-:W-:Y:S02]  /*6fc60*/  F2FP.F16.F32.PACK_AB R182, R187, R182 ;  /* 0x000000b6bbb6723e */ /* 0x000fe400000000ff */
[----:B------:R-:W-:Y:S01]  /*6fc70*/  F2FP.F16.F32.PACK_AB R183, R186, R183 ;  /* 0x000000b7bab7723e */ /* 0x000fe200000000ff */
        /* <DEDUP_REMOVED lines=21> */
[----:B------:R-:W-:Y:S02]  /*6fdd0*/  F2FP.F16.F32.PACK_AB R183, R183, R21 ;  /* 0x00000015b7b7723e */ /* 0x000fe400000000ff */
        /* <DEDUP_REMOVED lines=14> */
[----:B------:R-:W-:Y:S02]  /*6fec0*/  F2FP.F16.F32.PACK_AB R181, R184, R181 ;  /* 0x000000b5b8b5723e */ /* 0x000fe400000000ff */
[----:B------:R-:W-:Y:S02]  /*6fed0*/  F2FP.F16.F32.PACK_AB R182, R180, R182 ;  /* 0x000000b6b4b6723e */ /* 0x000fe400000000ff */
[----:B------:R-:W-:Y:S01]  /*6fee0*/  F2FP.F16.F32.PACK_AB R180, R186, R21 ;  /* 0x00000015bab4723e */ /* 0x000fe200000000ff */
[----:B-1----:R-:W-:-:S05]  /*6fef0*/  IMAD.WIDE.U32 R186, R12, 0x10, R250 ;  /* 0x000000100cba7825 */ /* 0x002fca00078e00fa */
[----:B------:R0:W-:Y:S02]  /*6ff00*/  STG.E.128 desc[UR6][R186.64], R180 ;  /* 0x000000b4ba007986 */ /* 0x0001e4000c101d06 */
.L_x_39290:
[----:B------:R-:W-:Y:S05]  /*6ff10*/  BSYNC.RECONVERGENT B0 ;  /* 0x0000000000007941 */ /* 0x000fea0003800200 */
.L_x_39289:
[----:B01234-:R-:W0:Y:S02]  /*6ff20*/  LDC.64 R180, c[0x0][0x380] ;  /* 0x0000e000ffb47b82 */ /* 0x01fe240000000a00 */
[----:B0-----:R-:W-:-:S05]  /*6ff30*/  IMAD R185, R180, 0x4, R185 ;  /* 0x00000004b4b97824 */ /* 0x001fca00078e02b9 */
[----:B------:R-:W-:-:S13]  /*6ff40*/  ISETP.GE.AND P0, PT, R185, R181, PT ;  /* 0x000000b5b900720c */ /* 0x000fda0003f06270 */
[----:B------:R-:W-:Y:S05]  /*6ff50*/  @!P0 BRA `(.L_x_39291) ;  /* 0xfffff9d000e08947 */ /* 0x000fea000383ffff */
[----:B------:R-:W-:Y:S05]  /*6ff60*/  EXIT ;  /* 0x000000000000794d */ /* 0x000fea0003800000 */
.L_x_39270:
        /* <DEDUP_REMOVED lines=8> */
.L_x_39293:
[----:B------:R-:W-:Y:S05]  /*6fff0*/  BSYNC B0 ;  /* 0x0000000000007941 */ /* 0x000fea0003800000 */
.L_x_39292:
        /* <DEDUP_REMOVED lines=9> */
.L_x_39294:
[----:B------:R-:W-:Y:S01]  /*70090*/  FADD.FTZ R182, R182, R21 ;  /* 0x00000015b6b67221 */ /* 0x000fe20000010000 */
[----:B------:R-:W-:-:S04]  /*700a0*/  IMAD.MOV.U32 R21, RZ, RZ, 0x4 ;  /* 0x00000004ff157424 */ /* 0x000fc800078e00ff */
[----:B------:R-:W-:-:S07]  /*700b0*/  MOV R184, R182 ;  /* 0x000000b600b87202 */ /* 0x000fce0000000f00 */
[----:B------:R-:W-:Y:S05]  /*700c0*/  WARPSYNC.COLLECTIVE R181, `(.L_x_39295) ;  /* 0x00000000b5087348 */ /* 0x000fea0003c00000 */
[----:B------:R0:W1:Y:S02]  /*700d0*/  SHFL.BFLY P6, R21, R184, R21, R180 ;  /* 0x0c000015b8157389 */ /* 0x00006400000c00b4 */
[----:B01----:R-:W-:Y:S05]  /*700e0*/  ENDCOLLECTIVE ;  /* 0x000000000000791b */ /* 0x003fea0003800000 */
.L_x_39295:
[----:B------:R-:W-:Y:S01]  /*700f0*/  FADD.FTZ R182, R182, R21 ;  /* 0x00000015b6b67221 */ /* 0x000fe20000010000 */
[----:B------:R-:W-:-:S04]  /*70100*/  IMAD.MOV.U32 R21, RZ, RZ, 0x8 ;  /* 0x00000008ff157424 */ /* 0x000fc800078e00ff */
[----:B------:R-:W-:-:S07]  /*70110*/  MOV R184, R182 ;  /* 0x000000b600b87202 */ /* 0x000fce0000000f00 */
[----:B------:R-:W-:Y:S05]  /*70120*/  WARPSYNC.COLLECTIVE R181, `(.L_x_39296) ;  /* 0x00000000b5087348 */ /* 0x000fea0003c00000 */
[----:B------:R0:W1:Y:S02]  /*70130*/  SHFL.BFLY P6, R21, R184, R21, R180 ;  /* 0x0c000015b8157389 */ /* 0x00006400000c00b4 */
[----:B01----:R-:W-:Y:S05]  /*70140*/  ENDCOLLECTIVE ;  /* 0x000000000000791b */ /* 0x003fea0003800000 */
.L_x_39296:
[----:B------:R-:W-:Y:S01]  /*70150*/  FADD.FTZ R182, R182, R21 ;  /* 0x00000015b6b67221 */ /* 0x000fe20000010000 */
[----:B------:R-:W-:-:S04]  /*70160*/  IMAD.MOV.U32 R21, RZ, RZ, 0x10 ;  /* 0x00000010ff157424 */ /* 0x000fc800078e00ff */
[----:B------:R-:W-:-:S07]  /*70170*/  MOV R184, R182 ;  /* 0x000000b600b87202 */ /* 0x000fce0000000f00 */
[----:B------:R-:W-:Y:S05]  /*70180*/  WARPSYNC.COLLECTIVE R181, `(.L_x_39297) ;  /* 0x00000000b5087348 */ /* 0x000fea0003c00000 */
[----:B------:R0:W1:Y:S02]  /*70190*/  SHFL.BFLY P6, R21, R184, R21, R180 ;  /* 0x0c000015b8157389 */ /* 0x00006400000c00b4 */
[----:B01----:R-:W-:Y:S05]  /*701a0*/  ENDCOLLECTIVE ;  /* 0x000000000000791b */ /* 0x003fea0003800000 */
.L_x_39297:
        /* <DEDUP_REMOVED lines=173> */
.L_x_39298:
[----:B------:R-:W-:Y:S01]  /*70c80*/  FADD.FTZ R182, R182, R21 ;  /* 0x00000015b6b67221 */ /* 0x000fe20000010000 */
[----:B------:R-:W-:-:S03]  /*70c90*/  MOV R21, 0x2 ;  /* 0x0000000200157802 */ /* 0x000fc60000000f00 */
[----:B------:R-:W-:-:S07]  /*70ca0*/  IMAD.MOV.U32 R184, RZ, RZ, R182 ;  /* 0x000000ffffb87224 */ /* 0x000fce00078e00b6 */
[----:B------:R-:W-:Y:S05]  /*70cb0*/  WARPSYNC.COLLECTIVE R181, `(.L_x_39299) ;  /* 0x00000000b5087348 */ /* 0x000fea0003c00000 */
[----:B------:R0:W1:Y:S02]  /*70cc0*/  SHFL.BFLY P6, R21, R184, R21, R180 ;  /* 0x0c000015b8157389 */ /* 0x00006400000c00b4 */
[----:B01----:R-:W-:Y:S05]  /*70cd0*/  ENDCOLLECTIVE ;  /* 0x000000000000791b */ /* 0x003fea0003800000 */
.L_x_39299:
[----:B------:R-:W-:Y:S01]  /*70ce0*/  FADD.FTZ R182, R182, R21 ;  /* 0x00000015b6b67221 */ /* 0x000fe20000010000 */
[----:B------:R-:W-:-:S03]  /*70cf0*/  HFMA2 R21, -RZ, RZ, 0, 2.384185791015625e-07 ;  /* 0x00000004ff157431 */ /* 0x000fc600000001ff */
[----:B------:R-:W-:-:S07]  /*70d00*/  IMAD.MOV.U32 R184, RZ, RZ, R182 ;  /* 0x000000ffffb87224 */ /* 0x000fce00078e00b6 */
[----:B------:R-:W-:Y:S05]  /*70d10*/  WARPSYNC.COLLECTIVE R181, `(.L_x_39300) ;  /* 0x00000000b5087348 */ /* 0x000fea0003c00000 */
[----:B------:R0:W1:Y:S02]  /*70d20*/  SHFL.BFLY P6, R21, R184, R21, R180 ;  /* 0x0c000015b8157389 */ /* 0x00006400000c00b4 */
[----:B01----:R-:W-:Y:S05]  /*70d30*/  ENDCOLLECTIVE ;  /* 0x000000000000791b */ /* 0x003fea0003800000 */
.L_x_39300:
[----:B------:R-:W-:Y:S01]  /*70d40*/  FADD.FTZ R182, R182, R21 ;  /* 0x00000015b6b67221 */ /* 0x000fe20000010000 */
[----:B------:R-:W-:-:S03]  /*70d50*/  MOV R21, 0x8 ;  /* 0x0000000800157802 */ /* 0x000fc60000000f00 */
[----:B------:R-:W-:-:S07]  /*70d60*/  IMAD.MOV.U32 R184, RZ, RZ, R182 ;  /* 0x000000ffffb87224 */ /* 0x000fce00078e00b6 */
[----:B------:R-:W-:Y:S05]  /*70d70*/  WARPSYNC.COLLECTIVE R181, `(.L_x_39301) ;  /* 0x00000000b5087348 */ /* 0x000fea0003c00000 */
[----:B------:R0:W1:Y:S02]  /*70d80*/  SHFL.BFLY P6, R21, R184, R21, R180 ;  /* 0x0c000015b8157389 */ /* 0x00006400000c00b4 */
[----:B01----:R-:W-:Y:S05]  /*70d90*/  ENDCOLLECTIVE ;  /* 0x000000000000791b */ /* 0x003fea0003800000 */
.L_x_39301:
[----:B------:R-:W-:Y:S01]  /*70da0*/  FADD.FTZ R182, R182, R21 ;  /* 0x00000015b6b67221 */ /* 0x000fe20000010000 */
[----:B------:R-:W-:-:S03]  /*70db0*/  HFMA2 R21, -RZ, RZ, 0, 9.5367431640625e-07 ;  /* 0x00000010ff157431 */ /* 0x000fc600000001ff */
[----:B------:R-:W-:-:S07]  /*70dc0*/  IMAD.MOV.U32 R184, RZ, RZ, R182 ;  /* 0x000000ffffb87224 */ /* 0x000fce00078e00b6 */
[----:B------:R-:W-:Y:S05]  /*70dd0*/  WARPSYNC.COLLECTIVE R181, `(.L_x_39302) ;  /* 0x00000000b5087348 */ /* 0x000fea0003c00000 */
[----:B------:R0:W1:Y:S02]  /*70de0*/  SHFL.BFLY P6, R21, R184, R21, R180 ;  /* 0x0c000015b8157389 */ /* 0x00006400000c00b4 */
[----:B01----:R-:W-:Y:S05]  /*70df0*/  ENDCOLLECTIVE ;  /* 0x000000000000791b */ /* 0x003fea0003800000 */
.L_x_39302:
[----:B------:R-:W-:Y:S05]  /*70e00*/  BRA `(.L_x_39303) ;  /* 0xffffffc000587947 */ /* 0x000fea000383ffff */
.L_x_39304:
        /* <DEDUP_REMOVED lines=15> */
.L_x_54488:


//--------------------- .text._ZN10layer_norm31ln_parallel_residual_fwd_kernelINS_13Kernel_traitsIf6__halffS2_fjLj2560ELj1ELj4ELj1ELj16ENS_18Kernel_traits_baseILj2560EfS2_fS2_fjLj128EEEEELb1ELb0ELb1EEEvNS_9FwdParamsE --------------------------
	.section	.text._ZN10layer_norm31ln_parallel_residual_fwd_kernelINS_13Kernel_traitsIf6__halffS2_fjLj2560ELj1ELj4ELj1ELj16ENS_18Kernel_traits_baseILj2560EfS2_fS2_fjLj128EEEEELb1ELb0ELb1EEEvNS_9FwdParamsE,"ax",@progbits
	.align	128
        .global         _ZN10layer_norm31ln_parallel_residual_fwd_kernelINS_13Kernel_traitsIf6__halffS2_fjLj2560ELj1ELj4ELj1ELj16ENS_18Kernel_traits_baseILj2560EfS2_fS2_fjLj128EEEEELb1ELb0ELb1EEEvNS_9FwdParamsE
        .type           _ZN10layer_norm31ln_parallel_residual_fwd_kernelINS_13Kernel_traitsIf6__halffS2_fjLj2560ELj1ELj4ELj1ELj16ENS_18Kernel_traits_baseILj2560EfS2_fS2_fjLj128EEEEELb1ELb0ELb1EEEvNS_9FwdParamsE,@function
        .size           _ZN10layer_norm31ln_parallel_residual_fwd_kernelINS_13Kernel_traitsIf6__halffS2_fjLj2560ELj1ELj4ELj1ELj16ENS_18Kernel_traits_baseILj2560EfS2_fS2_fjLj128EEEEELb1ELb0ELb1EEEvNS_9FwdParamsE,(.L_x_54489 - _ZN10layer_norm31ln_parallel_residual_fwd_kernelINS_13Kernel_traitsIf6__halffS2_fjLj2560ELj1ELj4ELj1ELj16ENS_18Kernel_traits_baseILj2560EfS2_fS2_fjLj128EEEEELb1ELb0ELb1EEEvNS_9FwdParamsE)
        .other          _ZN10layer_norm31ln_parallel_residual_fwd_kernelINS_13Kernel_traitsIf6__halffS2_fjLj2560ELj1ELj4ELj1ELj16ENS_18Kernel_traits_baseILj2560EfS2_fS2_fjLj128EEEEELb1ELb0ELb1EEEvNS_9FwdParamsE,@"STO_CUDA_ENTRY STV_DEFAULT"
_ZN10layer_norm31ln_parallel_residual_fwd_kernelINS_13Kernel_traitsIf6__halffS2_fjLj2560ELj1ELj4ELj1ELj16ENS_18Kernel_traits_baseILj2560EfS2_fS2_fjLj128EEEEELb1ELb0ELb1EEEvNS_9FwdParamsE:
.text._ZN10layer_norm31ln_parallel_residual_fwd_kernelINS_13Kernel_traitsIf6__halffS2_fjLj2560ELj1ELj4ELj1ELj16ENS_18Kernel_traits_baseILj2560EfS2_fS2_fjLj128EEEEELb1ELb0ELb1EEEvNS_9FwdParamsE:
        /* <DEDUP_REMOVED lines=261> */
.L_x_39306:
[----:B------:R-:W1:Y:S01]  /*1050*/  LDCU.128 UR12, c[0x0][0x3d0] ;  /* 0x00007a00ff0c77ac */ /* 0x000e620008000c00 */
[----:B------:R-:W-:-:S05]  /*1060*/  IMAD.SHL.U32 R2, R4, 0x20, RZ ;  /* 0x0000002004027824 */ /* 0x000fca00078e00ff */
[----:B------:R-:W-:-:S04]  /*1070*/  LOP3.LUT R2, R2, 0x3e0, RZ, 0xc0, !PT ;  /* 0x000003e002027812 */ /* 0x000fc800078ec0ff */
[C---:B-1----:R-:W-:Y:S02]  /*1080*/  IADD3 R6, P0, PT, R2.reuse, UR12, RZ ;  /* 0x0000000c02067c10 */ /* 0x042fe4000ff1e0ff */
[C---:B------:R-:W-:Y:S02]  /*1090*/  IADD3 R8, P1, PT, R2.reuse, UR14, RZ ;  /* 0x0000000e02087c10 */ /* 0x040fe4000ff3e0ff */
[----:B------:R-:W-:Y:S01]  /*10a0*/  IADD3 R2, P2, PT, R2, UR6, RZ ;  /* 0x0000000602027c10 */ /* 0x000fe2000ff5e0ff */
[----:B------:R-:W-:Y:S01]  /*10b0*/  IMAD.X R7, RZ, RZ, UR13, P0 ;  /* 0x0000000dff077e24 */ /* 0x000fe200080e06ff */
[----:B------:R-:W-:-:S03]  /*10c0*/  IADD3.X R9, PT, PT, RZ, UR15, RZ, P1, !PT ;  /* 0x0000000fff097c10 */ /* 0x000fc60008ffe4ff */
[----:B------:R-:W-:Y:S01]  /*10d0*/  IMAD.X R3, RZ, RZ, UR7, P2 ;  /* 0x00000007ff037e24 */ /* 0x000fe200090e06ff */
        /* <DEDUP_REMOVED lines=121> */
.L_x_39305:
        /* <DEDUP_REMOVED lines=16> */
[----:B------:R-:W4:Y:S01]  /*1970*/  LDG.E.128 R80, desc[UR8][R10.64] ;  /* 0x000000080a507981 */ /* 0x000f22000c1e1d00 */
[----:B------:R-:W-:-:S03]  /*1980*/  IADD3.X R3, PT, PT, RZ, UR7, RZ, P3, !PT ;  /* 0x00000007ff037c10 */ /* 0x000fc60009ffe4ff */
        /* <DEDUP_REMOVED lines=178> */
.L_x_39308:
        /* <DEDUP_REMOVED lines=209> */
.L_x_39307:
        /* <DEDUP_REMOVED lines=9> */
[----:B------:R-:W-:Y:S01]  /*3250*/  UIADD3 UR6, UPT, UPT, UR10, -0x61c88647, URZ ;  /* 0x9e3779b90a067890 */ /* 0x000fe2000fffe0ff */
[----:B------:R-:W-:Y:S01]  /*3260*/  MOV R226, R7 ;  /* 0x0000000700e27202 */ /* 0x000fe20000000f00 */
[----:B------:R-:W1:Y:S01]  /*3270*/  LDCU.64 UR12, c[0x0][0x398] ;  /* 0x00007300ff0c77ac */ /* 0x000e620008000a00 */
[----:B------:R-:W-:Y:S01]  /*3280*/  IMAD.U32 R5, RZ, RZ, UR10 ;  /* 0x0000000aff057e24 */ /* 0x000fe2000f8e00ff */
[----:B------:R-:W-:Y:S01]  /*3290*/  LOP3.LUT R6, R3, UR11, RZ, 0x3c, !PT ;  /* 0x0000000b03067c12 */ /* 0x000fe2000f8e3cff */
[----:B------:R-:W-:Y:S01]  /*32a0*/  IMAD.U32 R7, RZ, RZ, UR5 ;  /* 0x00000005ff077e24 */ /* 0x000fe2000f8e00ff */
[----:B------:R-:W-:Y:S02]  /*32b0*/  UIADD3 UR16, UPT, UPT, UR11, -0x695add53, URZ ;  /* 0x96a522ad0b107890 */ /* 0x000fe4000fffe0ff */
[----:B------:R-:W-:-:S02]  /*32c0*/  UIADD3 UR17, UPT, UPT, UR10, -0x700cb87f, URZ ;  /* 0x8ff347810a117890 */ /* 0x000fc4000fffe0ff */
[----:B------:R-:W-:Y:S01]  /*32d0*/  ULOP3.LUT UR4, UR4, 0x3, URZ, 0xc0, !UPT ;  /* 0x0000000304047892 */ /* 0x000fe2000f8ec0ff */
[----:B------:R-:W2:Y:S05]  /*32e0*/  LDCU UR14, c[0x0][0x388] ;  /* 0x00007100ff0e77ac */ /* 0x000eaa0008000800 */
[----:B------:R-:W-:Y:S01]  /*32f0*/  MOV R214, UR4 ;  /* 0x0000000400d67c02 */ /* 0x000fe20008000f00 */
[----:B------:R-:W3:Y:S01]  /*3300*/  LDCU.U8 UR15, c[0x0][0x410] ;  /* 0x00008200ff0f77ac */ /* 0x000ee20008000000 */
[----:B-1----:R-:W-:Y:S01]  /*3310*/  UISETP.NE.U32.AND UP0, UPT, UR12, URZ, UPT ;  /* 0x000000ff0c00728c */ /* 0x002fe2000bf05070 */
[----:B0-----:R-:W-:Y:S01]  /*3320*/  IMAD R2, R2, UR7, R4 ;  /* 0x0000000702027c24 */ /* 0x001fe2000f8e0204 */
[----:B------:R-:W-:-:S02]  /*3330*/  UIADD3 UR7, UPT, UPT, UR11, -0x24c28bd8, URZ ;  /* 0xdb3d74280b077890 */ /* 0x000fc4000fffe0ff */
[----:B------:R-:W-:Y:S01]  /*3340*/  UISETP.NE.AND.EX UP0, UPT, UR13, URZ, UPT, UP0 ;  /* 0x000000ff0d00728c */ /* 0x000fe2000bf05300 */
[C---:B------:R-:W-:Y:S01]  /*3350*/  IMAD.HI.U32 R3, R2.reuse, -0x326172a9, RZ ;  /* 0xcd9e8d5702037827 */ /* 0x040fe200078e00ff */
[----:B------:R-:W0:Y:S03]  /*3360*/  LDCU UR12, c[0x0][0x404] ;  /* 0x00008080ff0c77ac */ /* 0x000e260008000800 */
[----:B------:R-:W-:Y:S01]  /*3370*/  IMAD R4, R2, -0x326172a9, RZ ;  /* 0xcd9e8d5702047824 */ /* 0x000fe200078e02ff */
[----:B------:R-:W-:Y:S01]  /*3380*/  LOP3.LUT R5, R3, UR5, R5, 0x96, !PT ;  /* 0x0000000503057c12 */ /* 0x000fe2000f8e9605 */
[----:B------:R-:W-:Y:S01]  /*3390*/  IMAD.HI.U32 R3, R6, -0x326172a9, RZ ;  /* 0xcd9e8d5706037827 */ /* 0x000fe200078e00ff */
[----:B------:R-:W-:Y:S01]  /*33a0*/  PLOP3.LUT P0, PT, PT, PT, UP0, 0x80, 0x8 ;  /* 0x000000000008781c */ /* 0x000fe20003f0f008 */
[----:B------:R-:W1:Y:S02]  /*33b0*/  LDCU UR13, c[0x0][0x408] ;  /* 0x00008100ff0d77ac */ /* 0x000e640008000800 */
        /* <DEDUP_REMOVED lines=71> */
.L_x_40540:
        /* <DEDUP_REMOVED lines=37> */
.L_x_39312:
        /* <DEDUP_REMOVED lines=12> */
.L_x_39314:
[----:B0-----:R-:W-:Y:S05]  /*3b40*/  BSYNC.RECONVERGENT B1 ;  /* 0x0000000000017941 */ /* 0x001fea0003800200 */
.L_x_39313:
        /* <DEDUP_REMOVED lines=60> */
[----:B------:R-:W-:-:S07]  /*3f10*/  MOV R6, R24 ;  /* 0x0000001800067202 */ /* 0x000fce0000000f00 */
.L_x_39311:
[----:B0-----:R-:W-:Y:S05]  /*3f20*/  BSYNC.RECONVERGENT B0 ;  /* 0x0000000000007941 */ /* 0x001fea0003800200 */
.L_x_39310:
[----:B------:R-:W-:Y:S01]  /*3f30*/  I2FP.F32.U32 R23, R23 ;  /* 0x0000001700177245 */ /* 0x000fe20000201000 */
[----:B------:R-:W-:Y:S01]  /*3f40*/  BSSY.RECONVERGENT B0, `(.L_x_39315) ;  /* 0x000005e000007945 */ /* 0x000fe20003800200 */
[----:B------:R-:W-:Y:S01]  /*3f50*/  MOV R217, UR12 ;  /* 0x0000000c00d97c02 */ /* 0x000fe20008000f00 */
[----:B------:R-:W-:Y:S01]  /*3f60*/  IMAD.MOV.U32 R24, RZ, RZ, 0x2 ;  /* 0x00000002ff187424 */ /* 0x000fe200078e00ff */
[----:B------:R-:W-:Y:S01]  /*3f70*/  ISETP.NE.AND P0, PT, R25, 0x1, PT ;  /* 0x000000011900780c */ /* 0x000fe20003f05270 */
[----:B------:R-:W-:Y:S01]  /*3f80*/  FFMA.FTZ R23, R23, R216, 1.1641532182693481445e-10 ;  /* 0x2f00000017177423 */ /* 0x000fe200000100d8 */
[----:B------:R-:W-:Y:S01]  /*3f90*/  LOP3.LUT R8, R8, 0xfffffff7, RZ, 0xc0, !PT ;  /* 0xfffffff708087812 */ /* 0x000fe200078ec0ff */
[----:B------:R-:W-:-:S03]  /*3fa0*/  IMAD.MOV.U32 R27, RZ, RZ, R6 ;  /* 0x000000ffff1b7224 */ /* 0x000fc600078e0006 */
        /* <DEDUP_REMOVED lines=12> */
.L_x_39317:
        /* <DEDUP_REMOVED lines=12> */
.L_x_39319:
[----:B------:R-:W-:Y:S05]  /*4130*/  BSYNC.RECONVERGENT B1 ;  /* 0x0000000000017941 */ /* 0x000fea0003800200 */
.L_x_39318:
        /* <DEDUP_REMOVED lines=62> */
.L_x_39316:
[----:B------:R-:W-:Y:S05]  /*4520*/  BSYNC.RECONVERGENT B0 ;  /* 0x0000000000007941 */ /* 0x000fea0003800200 */
.L_x_39315:
        /* <DEDUP_REMOVED lines=19> */
.L_x_39322:
        /* <DEDUP_REMOVED lines=12> */
.L_x_39324:
[----:B------:R-:W-:Y:S05]  /*4720*/  BSYNC.RECONVERGENT B1 ;  /* 0x0000000000017941 */ /* 0x000fea0003800200 */
.L_x_39323:
        /* <DEDUP_REMOVED lines=62> */
.L_x_39321:
[----:B------:R-:W-:Y:S05]  /*4b10*/  BSYNC.RECONVERGENT B0 ;  /* 0x0000000000007941 */ /* 0x000fea0003800200 */
.L_x_39320:
[----:B------:R-:W-:Y:S01]  /*4b20*/  ISETP.NE.AND P2, PT, R28, 0x1, PT ;  /* 0x000000011c00780c */ /* 0x000fe20003f45270 */
[----:B------:R-:W-:Y:S01]  /*4b30*/  BSSY.RECONVERGENT B0, `(.L_x_39325) ;  /* 0x000005b000007945 */ /* 0x000fe20003800200 */
[----:B------:R-:W-:Y:S01]  /*4b40*/  I2FP.F32.U32 R24, R27 ;  /* 0x0000001b00187245 */ /* 0x000fe20000201000 */
[----:B------:R-:W-:Y:S01]  /*4b50*/  IMAD.MOV.U32 R26, RZ, RZ, 0x2 ;  /* 0x00000002ff1a7424 */ /* 0x000fe200078e00ff */
[----:B------:R-:W-:-:S03]  /*4b60*/  MOV R25, R6 ;  /* 0x0000000600197202 */ /* 0x000fc60000000f00 */
        /* <DEDUP_REMOVED lines=12> */
.L_x_39327:
        /* <DEDUP_REMOVED lines=12> */
.L_x_39329:
[----:B------:R-:W-:Y:S05]  /*4cf0*/  BSYNC.RECONVERGENT B1 ;  /* 0x0000000000017941 */ /* 0x000fea0003800200 */
.L_x_39328:
        /* <DEDUP_REMOVED lines=62> */
.L_x_39326:
[----:B------:R-:W-:Y:S05]  /*50e0*/  BSYNC.RECONVERGENT B0 ;  /* 0x0000000000007941 */ /* 0x000fea0003800200 */
.L_x_39325:
        /* <DEDUP_REMOVED lines=17> */
.L_x_39332:
        /* <DEDUP_REMOVED lines=12> */
.L_x_39334:
[----:B------:R-:W-:Y:S05]  /*52c0*/  BSYNC.RECONVERGENT B1 ;  /* 0x0000000000017941 */ /* 0x000fea0003800200 */
.L_x_39333:
        /* <DEDUP_REMOVED lines=62> */
.L_x_39331:
[----:B------:R-:W-:Y:S05]  /*56b0*/  BSYNC.RECONVERGENT B0 ;  /* 0x0000000000007941 */ /* 0x000fea0003800200 */
.L_x_39330:
        /* <DEDUP_REMOVED lines=19> */
.L_x_39337:
        /* <DEDUP_REMOVED lines=12> */
.L_x_39339:
[----:B------:R-:W-:Y:S05]  /*58b0*/  BSYNC.RECONVERGENT B1 ;  /* 0x0000000000017941 */ /* 0x000fea0003800200 */
.L_x_39338:
        /* <DEDUP_REMOVED lines=62> */
.L_x_39336:
[----:B------:R-:W-:Y:S05]  /*5ca0*/  BSYNC.RECONVERGENT B0 ;  /* 0x0000000000007941 */ /* 0x000fea0003800200 */
.L_x_39335:
        /* <DEDUP_REMOVED lines=17> */
.L_x_39342:
        /* <DEDUP_REMOVED lines=12> */
.L_x_39344:
[----:B------:R-:W-:Y:S05]  /*5e80*/  BSYNC.RECONVERGENT B1 ;  /* 0x0000000000017941 */ /* 0x000fea0003800200 */
.L_x_39343:
        /* <DEDUP_REMOVED lines=62> */
.L_x_39341:
[----:B------:R-:W-:Y:S05]  /*6270*/  BSYNC.RECONVERGENT B0 ;  /* 0x0000000000007941 */ /* 0x000fea0003800200 */
.L_x_39340:
[----:B------:R-:W-:Y:S01]  /*6280*/  ISETP.NE.AND P5, PT, R28, 0x1, PT ;  /* 0x000000011c00780c */ /* 0x000fe20003fa5270 */
[----:B------:R-:W-:Y:S01]  /*6290*/  BSSY.RECONVERGENT B0, `(.L_x_39345) ;  /* 0x000005b000007945 */ /* 0x000fe20003800200 */
[----:B------:R-:W-:Y:S01]  /*62a0*/  I2FP.F32.U32 R26, R29 ;  /* 0x0000001d001a7245 */ /* 0x000fe20000201000 */
[----:B------:R-:W-:Y:S02]  /*62b0*/  IMAD.MOV.U32 R27, RZ, RZ, 0x2 ;  /* 0x00000002ff1b7424 */ /* 0x000fe400078e00ff */
        /* <DEDUP_REMOVED lines=13> */
.L_x_39347:
        /* <DEDUP_REMOVED lines=12> */
.L_x_39349:
[----:B------:R-:W-:Y:S05]  /*6450*/  BSYNC.RECONVERGENT B1 ;  /* 0x0000000000017941 */ /* 0x000fea0003800200 */
.L_x_39348:
        /* <DEDUP_REMOVED lines=62> */
.L_x_39346:
[----:B------:R-:W-:Y:S05]  /*6840*/  BSYNC.RECONVERGENT B0 ;  /* 0x0000000000007941 */ /* 0x000fea0003800200 */
.L_x_39345:
[----:B------:R-:W-:Y:S01]  /*6850*/  LOP3.LUT R8, R8, 0xffffffbf, RZ, 0xc0, !PT ;  /* 0xffffffbf08087812 */ /* 0x000fe200078ec0ff */
[----:B------:R-:W-:Y:S01]  /*6860*/  HADD2.F32 R19, -RZ, R19.H1_H1 ;  /* 0x30000013ff137230 */ /* 0x000fe20000004100 */
        /* <DEDUP_REMOVED lines=38> */
.L_x_39309:
        /* <DEDUP_REMOVED lines=16> */
.L_x_39353:
        /* <DEDUP_REMOVED lines=12> */
.L_x_39355:
[----:B0-----:R-:W-:Y:S05]  /*6c90*/  BSYNC.RECONVERGENT B1 ;  /* 0x0000000000017941 */ /* 0x001fea0003800200 */
.L_x_39354:
        /* <DEDUP_REMOVED lines=62> */
.L_x_39352:
[----:B0-----:R-:W-:Y:S05]  /*7080*/  BSYNC.RECONVERGENT B0 ;  /* 0x0000000000007941 */ /* 0x001fea0003800200 */
.L_x_39351:
[----:B------:R-:W-:Y:S01]  /*7090*/  I2FP.F32.U32 R9, R9 ;  /* 0x0000000900097245 */ /* 0x000fe20000201000 */
[----:B------:R-:W-:Y:S01]  /*70a0*/  IMAD.U32 R219, RZ, RZ, UR13 ;  /* 0x0000000dffdb7e24 */ /* 0x000fe2000f8e00ff */
[----:B------:R-:W-:Y:S01]  /*70b0*/  MOV R217, UR12 ;  /* 0x0000000c00d97c02 */ /* 0x000fe20008000f00 */
[----:B------:R-:W-:Y:S01]  /*70c0*/  BSSY.RECONVERGENT B0, `(.L_x_39356) ;  /* 0x000005e000007945 */ /* 0x000fe20003800200 */
[----:B------:R-:W-:Y:S01]  /*70d0*/  ISETP.NE.AND P0, PT, R11, 0x1, PT ;  /* 0x000000010b00780c */ /* 0x000fe20003f05270 */
[----:B------:R-:W-:Y:S01]  /*70e0*/  FFMA.FTZ R9, R9, R216, 1.1641532182693481445e-10 ;  /* 0x2f00000009097423 */ /* 0x000fe200000100d8 */
[----:B------:R-:W-:Y:S01]  /*70f0*/  LOP3.LUT R8, R8, 0xfffffff7, RZ, 0xc0, !PT ;  /* 0xfffffff708087812 */ /* 0x000fe200078ec0ff */
[----:B------:R-:W-:Y:S01]  /*7100*/  IMAD.MOV.U32 R10, RZ, RZ, 0x2 ;  /* 0x00000002ff0a7424 */ /* 0x000fe200078e00ff */
[----:B------:R-:W-:Y:S02]  /*7110*/  MOV R13, R6 ;  /* 0x00000006000d7202 */ /* 0x000fe40000000f00 */
        /* <DEDUP_REMOVED lines=13> */
.L_x_39358:
        /* <DEDUP_REMOVED lines=12> */
.L_x_39360:
[----:B------:R-:W-:Y:S05]  /*72b0*/  BSYNC.RECONVERGENT B1 ;  /* 0x0000000000017941 */ /* 0x000fea0003800200 */
.L_x_39359:
        /* <DEDUP_REMOVED lines=62> */
.L_x_39357:
[----:B------:R-:W-:Y:S05]  /*76a0*/  BSYNC.RECONVERGENT B0 ;  /* 0x0000000000007941 */ /* 0x000fea0003800200 */
.L_x_39356:
[----:B------:R-:W-:Y:S01]  /*76b0*/  I2FP.F32.U32 R11, R13 ;  /* 0x0000000d000b7245 */ /* 0x000fe20000201000 */
[----:B------:R-:W-:Y:S01]  /*76c0*/  BSSY.RECONVERGENT B0, `(.L_x_39361) ;  /* 0x0000061000007945 */ /* 0x000fe20003800200 */
[----:B------:R-:W-:Y:S01]  /*76d0*/  ISETP.NE.AND P2, PT, R10, 0x1, PT ;  /* 0x000000010a00780c */ /* 0x000fe20003f45270 */
[----:B------:R-:W-:Y:S01]  /*76e0*/  IMAD.MOV.U32 R14, RZ, RZ, 0x2 ;  /* 0x00000002ff0e7424 */ /* 0x000fe200078e00ff */
[----:B------:R-:W-:Y:S01]  /*76f0*/  FSEL R9, R9, RZ, P3 ;  /* 0x000000ff09097208 */ /* 0x000fe20001800000 */
[----:B------:R-:W-:Y:S01]  /*7700*/  FFMA.FTZ R11, R11, R216, 1.1641532182693481445e-10 ;  /* 0x2f0000000b0b7423 */ /* 0x000fe200000100d8 */
[----:B------:R-:W-:-:S04]  /*7710*/  IMAD.MOV.U32 R13, RZ, RZ, R6 ;  /* 0x000000ffff0d7224 */ /* 0x000fc800078e0006 */
[----:B------:R-:W-:Y:S01]  /*7720*/  FSETP.GTU.FTZ.AND P0, PT, R11, R217, PT ;  /* 0x000000d90b00720b */ /* 0x000fe20003f1c000 */
[----:B------:R-:W-:-:S05]  /*7730*/  HADD2.F32 R11, -RZ, R96.H0_H0 ;  /* 0x20000060ff0b7230 */ /* 0x000fca0000004100 */
        /* <DEDUP_REMOVED lines=14> */
.L_x_39363:
        /* <DEDUP_REMOVED lines=12> */
.L_x_39365:
[----:B------:R-:W-:Y:S05]  /*78e0*/  BSYNC.RECONVERGENT B1 ;  /* 0x0000000000017941 */ /* 0x000fea0003800200 */
.L_x_39364:
        /* <DEDUP_REMOVED lines=62> */
.L_x_39362:
[----:B------:R-:W-:Y:S05]  /*7cd0*/  BSYNC.RECONVERGENT B0 ;  /* 0x0000000000007941 */ /* 0x000fea0003800200 */
.L_x_39361:
        /* <DEDUP_REMOVED lines=20> */
.L_x_39368:
        /* <DEDUP_REMOVED lines=12> */
.L_x_39370:
[----:B------:R-:W-:Y:S05]  /*7ee0*/  BSYNC.RECONVERGENT B1 ;  /* 0x0000000000017941 */ /* 0x000fea0003800200 */
.L_x_39369:
        /* <DEDUP_REMOVED lines=62> */
.L_x_39367:
[----:B------:R-:W-:Y:S05]  /*82d0*/  BSYNC.RECONVERGENT B0 ;  /* 0x0000000000007941 */ /* 0x000fea0003800200 */
.L_x_39366:
[----:B------:R-:W-:Y:S01]  /*82e0*/  I2FP.F32.U32 R11, R11 ;  /* 0x0000000b000b7245 */ /* 0x000fe20000201000 */
[----:B------:R-:W-:Y:S01]  /*82f0*/  BSSY.RECONVERGENT B0, `(.L_x_39371) ;  /* 0x0000061000007945 */ /* 0x000fe20003800200 */
[----:B------:R-:W-:Y:S01]  /*8300*/  ISETP.NE.AND P2, PT, R12, 0x1, PT ;  /* 0x000000010c00780c */ /* 0x000fe20003f45270 */
[----:B------:R-:W-:Y:S01]  /*8310*/  IMAD.MOV.U32 R13, RZ, RZ, 0x2 ;  /* 0x00000002ff0d7424 */ /* 0x000fe200078e00ff */
[----:B------:R-:W-:Y:S01]  /*8320*/  FSEL R10, R10, RZ, P3 ;  /* 0x000000ff0a0a7208 */ /* 0x000fe20001800000 */
[----:B------:R-:W-:-:S05]  /*8330*/  FFMA.FTZ R11, R11, R216, 1.1641532182693481445e-10 ;  /* 0x2f0000000b0b7423 */ /* 0x000fca00000100d8 */
[----:B------:R-:W-:Y:S01]  /*8340*/  FSETP.GTU.FTZ.AND P0, PT, R11, R217, PT ;  /* 0x000000d90b00720b */ /* 0x000fe20003f1c000 */
[----:B------:R-:W-:-:S05]  /*8350*/  HADD2.F32 R11, -RZ, R96.H1_H1 ;  /* 0x30000060ff0b7230 */ /* 0x000fca0000004100 */
        /* <DEDUP_REMOVED lines=15> */
.L_x_39373:
        /* <DEDUP_REMOVED lines=12> */
.L_x_39375:
[----:B------:R-:W-:Y:S05]  /*8510*/  BSYNC.RECONVERGENT B1 ;  /* 0x0000000000017941 */ /* 0x000fea0003800200 */
.L_x_39374:
        /* <DEDUP_REMOVED lines=62> */
.L_x_39372:
[----:B------:R-:W-:Y:S05]  /*8900*/  BSYNC.RECONVERGENT B0 ;  /* 0x0000000000007941 */ /* 0x000fea0003800200 */
.L_x_39371:
        /* <DEDUP_REMOVED lines=18> */
.L_x_39378:
        /* <DEDUP_REMOVED lines=12> */
.L_x_39380:
[----:B------:R-:W-:Y:S05]  /*8af0*/  BSYNC.RECONVERGENT B1 ;  /* 0x0000000000017941 */ /* 0x000fea0003800200 */
.L_x_39379:
        /* <DEDUP_REMOVED lines=62> */
.L_x_39377:
[----:B------:R-:W-:Y:S05]  /*8ee0*/  BSYNC.RECONVERGENT B0 ;  /* 0x0000000000007941 */ /* 0x000fea0003800200 */
.L_x_39376:
        /* <DEDUP_REMOVED lines=23> */
.L_x_39383:
        /* <DEDUP_REMOVED lines=12> */
.L_x_39385:
[----:B------:R-:W-:Y:S05]  /*9120*/  BSYNC.RECONVERGENT B1 ;  /* 0x0000000000017941 */ /* 0x000fea0003800200 */
.L_x_39384:
        /* <DEDUP_REMOVED lines=62> */
.L_x_39382:
[----:B------:R-:W-:Y:S05]  /*9510*/  BSYNC.RECONVERGENT B0 ;  /* 0x0000000000007941 */ /* 0x000fea0003800200 */
.L_x_39381:
        /* <DEDUP_REMOVED lines=18> */
.L_x_39388:
        /* <DEDUP_REMOVED lines=12> */
.L_x_39390:
[----:B------:R-:W-:Y:S05]  /*9700*/  BSYNC.RECONVERGENT B1 ;  /* 0x0000000000017941 */ /* 0x000fea0003800200 */
.L_x_39389:
        /* <DEDUP_REMOVED lines=62> */
.L_x_39387:
[----:B------:R-:W-:Y:S05]  /*9af0*/  BSYNC.RECONVERGENT B0 ;  /* 0x0000000000007941 */ /* 0x000fea0003800200 */
.L_x_39386:
        /* <DEDUP_REMOVED lines=23> */
.L_x_39393:
        /* <DEDUP_REMOVED lines=12> */
.L_x_39395:
[----:B------:R-:W-:Y:S05]  /*9d30*/  BSYNC.RECONVERGENT B1 ;  /* 0x0000000000017941 */ /* 0x000fea0003800200 */
.L_x_39394:
        /* <DEDUP_REMOVED lines=62> */
.L_x_39392:
[----:B------:R-:W-:Y:S05]  /*a120*/  BSYNC.RECONVERGENT B0 ;  /* 0x0000000000007941 */ /* 0x000fea0003800200 */
.L_x_39391:
        /* <DEDUP_REMOVED lines=20> */
.L_x_39398:
        /* <DEDUP_REMOVED lines=12> */
.L_x_39400:
[----:B------:R-:W-:Y:S05]  /*a330*/  BSYNC.RECONVERGENT B1 ;  /* 0x0000000000017941 */ /* 0x000fea0003800200 */
.L_x_39399:
        /* <DEDUP_REMOVED lines=62> */
.L_x_39397:
[----:B------:R-:W-:Y:S05]  /*a720*/  BSYNC.RECONVERGENT B0 ;  /* 0x0000000000007941 */ /* 0x000fea0003800200 */
.L_x_39396:
[----:B------:R-:W-:Y:S01]  /*a730*/  I2FP.F32.U32 R15, R17 ;  /* 0x00000011000f7245 */ /* 0x000fe20000201000 */
[----:B------:R-:W-:Y:S01]  /*a740*/  BSSY.RECONVERGENT B0, `(.L_x_39401) ;  /* 0x0000061000007945 */ /* 0x000fe20003800200 */
[----:B------:R-:W-:Y:S01]  /*a750*/  FSEL R13, R13, RZ, P5 ;  /* 0x000000ff0d0d7208 */ /* 0x000fe20002800000 */
        /* <DEDUP_REMOVED lines=20> */
.L_x_39403:
        /* <DEDUP_REMOVED lines=12> */
.L_x_39405:
[----:B------:R-:W-:Y:S05]  /*a960*/  BSYNC.RECONVERGENT B1 ;  /* 0x0000000000017941 */ /* 0x000fea0003800200 */
.L_x_39404:
        /* <DEDUP_REMOVED lines=62> */
.L_x_39402:
[----:B------:R-:W-:Y:S05]  /*ad50*/  BSYNC.RECONVERGENT B0 ;  /* 0x0000000000007941 */ /* 0x000fea0003800200 */
.L_x_39401:
        /* <DEDUP_REMOVED lines=18> */
.L_x_39408:
        /* <DEDUP_REMOVED lines=12> */
.L_x_39410:
[----:B------:R-:W-:Y:S05]  /*af40*/  BSYNC.RECONVERGENT B1 ;  /* 0x0000000000017941 */ /* 0x000fea0003800200 */
.L_x_39409:
        /* <DEDUP_REMOVED lines=62> */
.L_x_39407:
[----:B------:R-:W-:Y:S05]  /*b330*/  BSYNC.RECONVERGENT B0 ;  /* 0x0000000000007941 */ /* 0x000fea0003800200 */
.L_x_39406:
        /* <DEDUP_REMOVED lines=23> */
.L_x_39413:
        /* <DEDUP_REMOVED lines=12> */
.L_x_39415:
[----:B------:R-:W-:Y:S05]  /*b570*/  BSYNC.RECONVERGENT B1 ;  /* 0x0000000000017941 */ /* 0x000fea0003800200 */
.L_x_39414:
        /* <DEDUP_REMOVED lines=62> */
.L_x_39412:
[----:B------:R-:W-:Y:S05]  /*b960*/  BSYNC.RECONVERGENT B0 ;  /* 0x0000000000007941 */ /* 0x000fea0003800200 */
.L_x_39411:
        /* <DEDUP_REMOVED lines=18> */
.L_x_39418:
        /* <DEDUP_REMOVED lines=12> */
.L_x_39420:
[----:B------:R-:W-:Y:S05]  /*bb50*/  BSYNC.RECONVERGENT B1 ;  /* 0x0000000000017941 */ /* 0x000fea0003800200 */
.L_x_39419:
        /* <DEDUP_REMOVED lines=62> */
.L_x_39417:
[----:B------:R-:W-:Y:S05]  /*bf40*/  BSYNC.RECONVERGENT B0 ;  /* 0x0000000000007941 */ /* 0x000fea0003800200 */
.L_x_39416:
[----:B------:R-:W-:Y:S01]  /*bf50*/  I2FP.F32.U32 R17, R18 ;  /* 0x0000001200117245 */ /* 0x000fe20000201000 */
[----:B------:R-:W-:Y:S01]  /*bf60*/  BSSY.RECONVERGENT B0, `(.L_x_39421) ;  /* 0x0000061000007945 */ /* 0x000fe20003800200 */
[----:B------:R-:W-:Y:S01]  /*bf70*/  FSEL R15, R15, RZ, P4 ;  /* 0x000000ff0f0f7208 */ /* 0x000fe20002000000 */
        /* <DEDUP_REMOVED lines=20> */
.L_x_39423:
        /* <DEDUP_REMOVED lines=12> */
.L_x_39425:
[----:B------:R-:W-:Y:S05]  /*c180*/  BSYNC.RECONVERGENT B1 ;  /* 0x0000000000017941 */ /* 0x000fea0003800200 */
.L_x_39424:
        /* <DEDUP_REMOVED lines=62> */
.L_x_39422:
[----:B------:R-:W-:Y:S05]  /*c570*/  BSYNC.RECONVERGENT B0 ;  /* 0x0000000000007941 */ /* 0x000fea0003800200 */
.L_x_39421:
        /* <DEDUP_REMOVED lines=18> */
.L_x_39428:
        /* <DEDUP_REMOVED lines=15> */
.L_x_39430:
[----:B------:R-:W-:Y:S05]  /*c790*/  BSYNC.RECONVERGENT B1 ;  /* 0x0000000000017941 */ /* 0x000fea0003800200 */
.L_x_39429:
        /* <DEDUP_REMOVED lines=62> */
.L_x_39427:
[----:B------:R-:W-:Y:S05]  /*cb80*/  BSYNC.RECONVERGENT B0 ;  /* 0x0000000000007941 */ /* 0x000fea0003800200 */
.L_x_39426:
        /* <DEDUP_REMOVED lines=11> */
.L_x_39350:
        /* <DEDUP_REMOVED lines=45> */
.L_x_39431:
        /* <DEDUP_REMOVED lines=27> */
.L_x_39435:
        /* <DEDUP_REMOVED lines=12> */
.L_x_39437:
[----:B------:R-:W-:Y:S05]  /*d180*/  BSYNC.RECONVERGENT B1 ;  /* 0x0000000000017941 */ /* 0x000fea0003800200 */
.L_x_39436:
        /* <DEDUP_REMOVED lines=62> */
.L_x_39434:
[----:B------:R-:W-:Y:S05]  /*d570*/  BSYNC.RECONVERGENT B0 ;  /* 0x0000000000007941 */ /* 0x000fea0003800200 */
.L_x_39433:
        /* <DEDUP_REMOVED lines=20> */
.L_x_39440:
        /* <DEDUP_REMOVED lines=12> */
.L_x_39442:
[----:B------:R-:W-:Y:S05]  /*d780*/  BSYNC.RECONVERGENT B1 ;  /* 0x0000000000017941 */ /* 0x000fea0003800200 */
.L_x_39441:
        /* <DEDUP_REMOVED lines=62> */
.L_x_39439:
[----:B------:R-:W-:Y:S05]  /*db70*/  BSYNC.RECONVERGENT B0 ;  /* 0x0000000000007941 */ /* 0x000fea0003800200 */
.L_x_39438:
[----:B------:R-:W-:Y:S01]  /*db80*/  I2FP.F32.U32 R11, R13 ;  /* 0x0000000d000b7245 */ /* 0x000fe20000201000 */
[----:B------:R-:W-:Y:S01]  /*db90*/  BSSY.RECONVERGENT B0, `(.L_x_39443) ;  /* 0x0000061000007945 */ /* 0x000fe20003800200 */
[----:B------:R-:W-:Y:S01]  /*dba0*/  ISETP.NE.AND P3, PT, R10, 0x1, PT ;  /* 0x000000010a00780c */ /* 0x000fe20003f65270 */
[----:B------:R-:W-:Y:S01]  /*dbb0*/  IMAD.MOV.U32 R14, RZ, RZ, 0x2 ;  /* 0x00000002ff0e7424 */ /* 0x000fe200078e00ff */
[----:B------:R-:W-:Y:S01]  /*dbc0*/  FSEL R9, R9, RZ, P4 ;  /* 0x000000ff09097208 */ /* 0x000fe20002000000 */
[----:B------:R-:W-:Y:S01]  /*dbd0*/  FFMA.FTZ R11, R11, R216, 1.1641532182693481445e-10 ;  /* 0x2f0000000b0b7423 */ /* 0x000fe200000100d8 */
[----:B------:R-:W-:-:S04]  /*dbe0*/  MOV R13, R6 ;  /* 0x00000006000d7202 */ /* 0x000fc80000000f00 */
        /* <DEDUP_REMOVED lines=16> */
.L_x_39445:
        /* <DEDUP_REMOVED lines=12> */
.L_x_39447:
[----:B------:R-:W-:Y:S05]  /*ddb0*/  BSYNC.RECONVERGENT B1 ;  /* 0x0000000000017941 */ /* 0x000fea0003800200 */
.L_x_39446:
        /* <DEDUP_REMOVED lines=62> */
.L_x_39444:
[----:B------:R-:W-:Y:S05]  /*e1a0*/  BSYNC.RECONVERGENT B0 ;  /* 0x0000000000007941 */ /* 0x000fea0003800200 */
.L_x_39443:
        /* <DEDUP_REMOVED lines=20> */
.L_x_39450:
        /* <DEDUP_REMOVED lines=12> */
.L_x_39452:
[----:B------:R-:W-:Y:S05]  /*e3b0*/  BSYNC.RECONVERGENT B1 ;  /* 0x0000000000017941 */ /* 0x000fea0003800200 */
.L_x_39451:
        /* <DEDUP_REMOVED lines=62> */
.L_x_39449:
[----:B------:R-:W-:Y:S05]  /*e7a0*/  BSYNC.RECONVERGENT B0 ;  /* 0x0000000000007941 */ /* 0x000fea0003800200 */
.L_x_39448:
        /* <DEDUP_REMOVED lines=23> */
.L_x_39455:
        /* <DEDUP_REMOVED lines=12> */
.L_x_39457:
[----:B------:R-:W-:Y:S05]  /*e9e0*/  BSYNC.RECONVERGENT B1 ;  /* 0x0000000000017941 */ /* 0x000fea0003800200 */
.L_x_39456:
        /* <DEDUP_REMOVED lines=62> */
.L_x_39454:
[----:B------:R-:W-:Y:S05]  /*edd0*/  BSYNC.RECONVERGENT B0 ;  /* 0x0000000000007941 */ /* 0x000fea0003800200 */
.L_x_39453:
        /* <DEDUP_REMOVED lines=20> */
.L_x_39460:
        /* <DEDUP_REMOVED lines=12> */
.L_x_39462:
[----:B------:R-:W-:Y:S05]  /*efe0*/  BSYNC.RECONVERGENT B1 ;  /* 0x0000000000017941 */ /* 0x000fea0003800200 */
.L_x_39461:
        /* <DEDUP_REMOVED lines=62> */
.L_x_39459:
[----:B------:R-:W-:Y:S05]  /*f3d0*/  BSYNC.RECONVERGENT B0 ;  /* 0x0000000000007941 */ /* 0x000fea0003800200 */
.L_x_39458:
        /* <DEDUP_REMOVED lines=23> */
.L_x_39465:
        /* <DEDUP_REMOVED lines=12> */
.L_x_39467:
[----:B------:R-:W-:Y:S05]  /*f610*/  BSYNC.RECONVERGENT B1 ;  /* 0x0000000000017941 */ /* 0x000fea0003800200 */
.L_x_39466:
        /* <DEDUP_REMOVED lines=62> */
.L_x_39464:
[----:B------:R-:W-:Y:S05]  /*fa00*/  BSYNC.RECONVERGENT B0 ;  /* 0x0000000000007941 */ /* 0x000fea0003800200 */
.L_x_39463:
        /* <DEDUP_REMOVED lines=20> */
.L_x_39470:
        /* <DEDUP_REMOVED lines=12> */
.L_x_39472:
[----:B------:R-:W-:Y:S05]  /*fc10*/  BSYNC.RECONVERGENT B1 ;  /* 0x0000000000017941 */ /* 0x000fea0003800200 */
.L_x_39471:
        /* <DEDUP_REMOVED lines=62> */
.L_x_39469:
[----:B------:R-:W-:Y:S05]  /*10000*/  BSYNC.RECONVERGENT B0 ;  /* 0x0000000000007941 */ /* 0x000fea0003800200 */
.L_x_39468:
        /* <DEDUP_REMOVED lines=23> */
.L_x_39475:
        /* <DEDUP_REMOVED lines=12> */
.L_x_39477:
[----:B------:R-:W-:Y:S05]  /*10240*/  BSYNC.RECONVERGENT B1 ;  /* 0x0000000000017941 */ /* 0x000fea0003800200 */
.L_x_39476:
        /* <DEDUP_REMOVED lines=62> */
.L_x_39474:
[----:B------:R-:W-:Y:S05]  /*10630*/  BSYNC.RECONVERGENT B0 ;  /* 0x0000000000007941 */ /* 0x000fea0003800200 */
.L_x_39473:
        /* <DEDUP_REMOVED lines=18> */
.L_x_39480:
        /* <DEDUP_REMOVED lines=12> */
.L_x_39482:
[----:B------:R-:W-:Y:S05]  /*10820*/  BSYNC.RECONVERGENT B1 ;  /* 0x0000000000017941 */ /* 0x000fea0003800200 */
.L_x_39481:
        /* <DEDUP_REMOVED lines=62> */
.L_x_39479:
[----:B------:R-:W-:Y:S05]  /*10c10*/  BSYNC.RECONVERGENT B0 ;  /* 0x0000000000007941 */ /* 0x000fea0003800200 */
.L_x_39478:
        /* <DEDUP_REMOVED lines=23> */
.L_x_39485:
        /* <DEDUP_REMOVED lines=12> */
.L_x_39487:
[----:B------:R-:W-:Y:S05]  /*10e50*/  BSYNC.RECONVERGENT B1 ;  /* 0x0000000000017941 */ /* 0x000fea0003800200 */
.L_x_39486:
        /* <DEDUP_REMOVED lines=62> */
.L_x_39484:
[----:B------:R-:W-:Y:S05]  /*11240*/  BSYNC.RECONVERGENT B0 ;  /* 0x0000000000007941 */ /* 0x000fea0003800200 */
.L_x_39483:
        /* <DEDUP_REMOVED lines=18> */
.L_x_39490:
        /* <DEDUP_REMOVED lines=12> */
.L_x_39492:
[----:B------:R-:W-:Y:S05]  /*11430*/  BSYNC.RECONVERGENT B1 ;  /* 0x0000000000017941 */ /* 0x000fea0003800200 */
.L_x_39491:
        /* <DEDUP_REMOVED lines=62> */
.L_x_39489:
[----:B------:R-:W-:Y:S05]  /*11820*/  BSYNC.RECONVERGENT B0 ;  /* 0x0000000000007941 */ /* 0x000fea0003800200 */
.L_x_39488:
        /* <DEDUP_REMOVED lines=23> */
.L_x_39495:
        /* <DEDUP_REMOVED lines=12> */
.L_x_39497:
[----:B------:R-:W-:Y:S05]  /*11a60*/  BSYNC.RECONVERGENT B1 ;  /* 0x0000000000017941 */ /* 0x000fea0003800200 */
.L_x_39496:
        /* <DEDUP_REMOVED lines=62> */
.L_x_39494:
[----:B------:R-:W-:Y:S05]  /*11e50*/  BSYNC.RECONVERGENT B0 ;  /* 0x0000000000007941 */ /* 0x000fea0003800200 */
.L_x_39493:
        /* <DEDUP_REMOVED lines=18> */
.L_x_39500:
        /* <DEDUP_REMOVED lines=12> */
.L_x_39502:
[----:B------:R-:W-:Y:S05]  /*12040*/  BSYNC.RECONVERGENT B1 ;  /* 0x0000000000017941 */ /* 0x000fea0003800200 */
.L_x_39501:
        /* <DEDUP_REMOVED lines=62> */
.L_x_39499:
[----:B------:R-:W-:Y:S05]  /*12430*/  BSYNC.RECONVERGENT B0 ;  /* 0x0000000000007941 */ /* 0x000fea0003800200 */
.L_x_39498:
        /* <DEDUP_REMOVED lines=23> */
.L_x_39505:
        /* <DEDUP_REMOVED lines=12> */
.L_x_39507:
[----:B------:R-:W-:Y:S05]  /*12670*/  BSYNC.RECONVERGENT B1 ;  /* 0x0000000000017941 */ /* 0x000fea0003800200 */
.L_x_39506:
        /* <DEDUP_REMOVED lines=62> */
.L_x_39504:
[----:B------:R-:W-:Y:S05]  /*12a60*/  BSYNC.RECONVERGENT B0 ;  /* 0x0000000000007941 */ /* 0x000fea0003800200 */
.L_x_39503:
        /* <DEDUP_REMOVED lines=18> */
.L_x_39510:
        /* <DEDUP_REMOVED lines=15> */
.L_x_39512:
[----:B------:R-:W-:Y:S05]  /*12c80*/  BSYNC.RECONVERGENT B1 ;  /* 0x0000000000017941 */ /* 0x000fea0003800200 */
.L_x_39511:
        /* <DEDUP_REMOVED lines=62> */
.L_x_39509:
[----:B------:R-:W-:Y:S05]  /*13070*/  BSYNC.RECONVERGENT B0 ;  /* 0x0000000000007941 */ /* 0x000fea0003800200 */
.L_x_39508:
        /* <DEDUP_REMOVED lines=12> */
.L_x_39432:
        /* <DEDUP_REMOVED lines=16> */
.L_x_39516:
        /* <DEDUP_REMOVED lines=12> */
.L_x_39518:
[----:B------:R-:W-:Y:S05]  /*13300*/  BSYNC.RECONVERGENT B1 ;  /* 0x0000000000017941 */ /* 0x000fea0003800200 */
.L_x_39517:
        /* <DEDUP_REMOVED lines=61> */
.L_x_39515:
[----:B------:R-:W-:Y:S05]  /*136e0*/  BSYNC.RECONVERGENT B0 ;  /* 0x0000000000007941 */ /* 0x000fea0003800200 */
.L_x_39514:
        /* <DEDUP_REMOVED lines=19> */
.L_x_39521:
        /* <DEDUP_REMOVED lines=12> */
.L_x_39523:
[----:B------:R-:W-:Y:S05]  /*138e0*/  BSYNC.RECONVERGENT B1 ;  /* 0x0000000000017941 */ /* 0x000fea0003800200 */
.L_x_39522:
        /* <DEDUP_REMOVED lines=62> */
.L_x_39520:
[----:B------:R-:W-:Y:S05]  /*13cd0*/  BSYNC.RECONVERGENT B0 ;  /* 0x0000000000007941 */ /* 0x000fea0003800200 */
.L_x_39519:
        /* <DEDUP_REMOVED lines=19> */
.L_x_39526:
        /* <DEDUP_REMOVED lines=12> */
.L_x_39528:
[----:B------:R-:W-:Y:S05]  /*13ed0*/  BSYNC.RECONVERGENT B1 ;  /* 0x0000000000017941 */ /* 0x000fea0003800200 */
.L_x_39527:
        /* <DEDUP_REMOVED lines=62> */
.L_x_39525:
[----:B------:R-:W-:Y:S05]  /*142c0*/  BSYNC.RECONVERGENT B0 ;  /* 0x0000000000007941 */ /* 0x000fea0003800200 */
.L_x_39524:
        /* <DEDUP_REMOVED lines=19> */
.L_x_39531:
        /* <DEDUP_REMOVED lines=12> */
.L_x_39533:
[----:B------:R-:W-:Y:S05]  /*144c0*/  BSYNC.RECONVERGENT B1 ;  /* 0x0000000000017941 */ /* 0x000fea0003800200 */
.L_x_39532:
        /* <DEDUP_REMOVED lines=62> */
.L_x_39530:
[----:B------:R-:W-:Y:S05]  /*148b0*/  BSYNC.RECONVERGENT B0 ;  /* 0x0000000000007941 */ /* 0x000fea0003800200 */
.L_x_39529:
[----:B------:R-:W-:Y:S01]  /*148c0*/  I2FP.F32.U32 R22, R22 ;  /* 0x0000001600167245 */ /* 0x000fe20000201000 */
[----:B------:R-:W-:Y:S01]  /*148d0*/  BSSY.RECONVERGENT B0, `(.L_x_39534) ;  /* 0x000005d000007945 */ /* 0x000fe20003800200 */
[----:B------:R-:W-:Y:S01]  /*148e0*/  ISETP.NE.AND P2, PT, R24, 0x1, PT ;  /* 0x000000011800780c */ /* 0x000fe20003f45270 */
[----:B------:R-:W-:Y:S01]  /*148f0*/  HADD2.F32 R17, -RZ, R17.H1_H1 ;  /* 0x30000011ff117230 */ /* 0x000fe20000004100 */
        /* <DEDUP_REMOVED lines=15> */
.L_x_39536:
        /* <DEDUP_REMOVED lines=12> */
.L_x_39538:
[----:B------:R-:W-:Y:S05]  /*14ab0*/  BSYNC.RECONVERGENT B1 ;  /* 0x0000000000017941 */ /* 0x000fea0003800200 */
.L_x_39537:
        /* <DEDUP_REMOVED lines=62> */
.L_x_39535:
[----:B------:R-:W-:Y:S05]  /*14ea0*/  BSYNC.RECONVERGENT B0 ;  /* 0x0000000000007941 */ /* 0x000fea0003800200 */
.L_x_39534:
        /* <DEDUP_REMOVED lines=17> */
.L_x_39541:
        /* <DEDUP_REMOVED lines=12> */
.L_x_39543:
[----:B------:R-:W-:Y:S05]  /*15080*/  BSYNC.RECONVERGENT B1 ;  /* 0x0000000000017941 */ /* 0x000fea0003800200 */
.L_x_39542:
        /* <DEDUP_REMOVED lines=62> */
.L_x_39540:
[----:B------:R-:W-:Y:S05]  /*15470*/  BSYNC.RECONVERGENT B0 ;  /* 0x0000000000007941 */ /* 0x000fea0003800200 */
.L_x_39539:
        /* <DEDUP_REMOVED lines=17> */
.L_x_39546:
        /* <DEDUP_REMOVED lines=12> */
.L_x_39548:
[----:B------:R-:W-:Y:S05]  /*15650*/  BSYNC.RECONVERGENT B1 ;  /* 0x0000000000017941 */ /* 0x000fea0003800200 */
.L_x_39547:
        /* <DEDUP_REMOVED lines=62> */
.L_x_39545:
[----:B------:R-:W-:Y:S05]  /*15a40*/  BSYNC.RECONVERGENT B0 ;  /* 0x0000000000007941 */ /* 0x000fea0003800200 */
.L_x_39544:
[----:B------:R-:W-:Y:S01]  /*15a50*/  ISETP.NE.AND P5, PT, R26, 0x1, PT ;  /* 0x000000011a00780c */ /* 0x000fe20003fa5270 */
[----:B------:R-:W-:Y:S01]  /*15a60*/  BSSY.RECONVERGENT B0, `(.L_x_39549) ;  /* 0x000005b000007945 */ /* 0x000fe20003800200 */
[----:B------:R-:W-:Y:S01]  /*15a70*/  I2FP.F32.U32 R18, R18 ;  /* 0x0000001200127245 */ /* 0x000fe20000201000 */
[----:B------:R-:W-:-:S04]  /*15a80*/  IMAD.MOV.U32 R29, RZ, RZ, R6 ;  /* 0x000000ffff1d7224 */ /* 0x000fc800078e0006 */
[----:B------:R-:W-:Y:S01]  /*15a90*/  FFMA.FTZ R22, R18, R216, 1.1641532182693481445e-10 ;  /* 0x2f00000012167423 */ /* 0x000fe200000100d8 */
[----:B------:R-:W-:-:S04]  /*15aa0*/  HADD2.F32 R18, -RZ, R19.H0_H0 ;  /* 0x20000013ff127230 */ /* 0x000fc80000004100 */
        /* <DEDUP_REMOVED lines=11> */
.L_x_39551:
        /* <DEDUP_REMOVED lines=12> */
.L_x_39553:
[----:B------:R-:W-:Y:S05]  /*15c20*/  BSYNC.RECONVERGENT B1 ;  /* 0x0000000000017941 */ /* 0x000fea0003800200 */
.L_x_39552:
        /* <DEDUP_REMOVED lines=62> */
.L_x_39550:
[----:B------:R-:W-:Y:S05]  /*16010*/  BSYNC.RECONVERGENT B0 ;  /* 0x0000000000007941 */ /* 0x000fea0003800200 */
.L_x_39549:
[----:B------:R-:W-:Y:S01]  /*16020*/  LOP3.LUT R8, R8, 0xffffff7f, RZ, 0xc0, !PT ;  /* 0xffffff7f08087812 */ /* 0x000fe200078ec0ff */
[----:B------:R-:W-:Y:S01]  /*16030*/  FMUL.FTZ R21, R21, R219 ;  /* 0x000000db15157220 */ /* 0x000fe20000410000 */
[----:B------:R-:W-:Y:S01]  /*16040*/  I2FP.F32.U32 R26, R29 ;  /* 0x0000001d001a7245 */ /* 0x000fe20000201000 */
[-C--:B------:R-:W-:Y:S01]  /*16050*/  FMUL.FTZ R27, R18, R219.reuse ;  /* 0x000000db121b7220 */ /* 0x080fe20000410000 */
[----:B------:R-:W-:Y:S01]  /*16060*/  @P2 LOP3.LUT R8, R8, 0x80, RZ, 0xfc, !PT ;  /* 0x0000008008082812 */ /* 0x000fe200078efcff */
[-C--:B------:R-:W-:Y:S01]  /*16070*/  FMUL.FTZ R25, R25, R219.reuse ;  /* 0x000000db19197220 */ /* 0x080fe20000410000 */
[-C--:B------:R-:W-:Y:S01]  /*16080*/  FMUL.FTZ R18, R24, R219.reuse ;  /* 0x000000db18127220 */ /* 0x080fe20000410000 */
        /* <DEDUP_REMOVED lines=35> */
.L_x_39513:
        /* <DEDUP_REMOVED lines=42> */
.L_x_39554:
        /* <DEDUP_REMOVED lines=27> */
.L_x_39558:
        /* <DEDUP_REMOVED lines=12> */
.L_x_39560:
[----:B------:R-:W-:Y:S05]  /*167d0*/  BSYNC.RECONVERGENT B1 ;  /* 0x0000000000017941 */ /* 0x000fea0003800200 */
.L_x_39559:
        /* <DEDUP_REMOVED lines=62> */
.L_x_39557:
[----:B------:R-:W-:Y:S05]  /*16bc0*/  BSYNC.RECONVERGENT B0 ;  /* 0x0000000000007941 */ /* 0x000fea0003800200 */
.L_x_39556:
        /* <DEDUP_REMOVED lines=20> */
.L_x_39563:
        /* <DEDUP_REMOVED lines=12> */
.L_x_39565:
[----:B------:R-:W-:Y:S05]  /*16dd0*/  BSYNC.RECONVERGENT B1 ;  /* 0x0000000000017941 */ /* 0x000fea0003800200 */
.L_x_39564:
        /* <DEDUP_REMOVED lines=62> */
.L_x_39562:
[----:B------:R-:W-:Y:S05]  /*171c0*/  BSYNC.RECONVERGENT B0 ;  /* 0x0000000000007941 */ /* 0x000fea0003800200 */
.L_x_39561:
        /* <DEDUP_REMOVED lines=23> */
.L_x_39568:
        /* <DEDUP_REMOVED lines=12> */
.L_x_39570:
[----:B------:R-:W-:Y:S05]  /*17400*/  BSYNC.RECONVERGENT B1 ;  /* 0x0000000000017941 */ /* 0x000fea0003800200 */
.L_x_39569:
        /* <DEDUP_REMOVED lines=62> */
.L_x_39567:
[----:B------:R-:W-:Y:S05]  /*177f0*/  BSYNC.RECONVERGENT B0 ;  /* 0x0000000000007941 */ /* 0x000fea0003800200 */
.L_x_39566:
        /* <DEDUP_REMOVED lines=20> */
.L_x_39573:
        /* <DEDUP_REMOVED lines=12> */
.L_x_39575:
[----:B------:R-:W-:Y:S05]  /*17a00*/  BSYNC.RECONVERGENT B1 ;  /* 0x0000000000017941 */ /* 0x000fea0003800200 */
.L_x_39574:
        /* <DEDUP_REMOVED lines=62> */
.L_x_39572:
[----:B------:R-:W-:Y:S05]  /*17df0*/  BSYNC.RECONVERGENT B0 ;  /* 0x0000000000007941 */ /* 0x000fea0003800200 */
.L_x_39571:
        /* <DEDUP_REMOVED lines=23> */
.L_x_39578:
        /* <DEDUP_REMOVED lines=12> */
.L_x_39580:
[----:B------:R-:W-:Y:S05]  /*18030*/  BSYNC.RECONVERGENT B1 ;  /* 0x0000000000017941 */ /* 0x000fea0003800200 */
.L_x_39579:
        /* <DEDUP_REMOVED lines=62> */
.L_x_39577:
[----:B------:R-:W-:Y:S05]  /*18420*/  BSYNC.RECONVERGENT B0 ;  /* 0x0000000000007941 */ /* 0x000fea0003800200 */
.L_x_39576:
        /* <DEDUP_REMOVED lines=20> */
.L_x_39583:
        /* <DEDUP_REMOVED lines=12> */
.L_x_39585:
[----:B------:R-:W-:Y:S05]  /*18630*/  BSYNC.RECONVERGENT B1 ;  /* 0x0000000000017941 */ /* 0x000fea0003800200 */
.L_x_39584:
        /* <DEDUP_REMOVED lines=62> */
.L_x_39582:
[----:B------:R-:W-:Y:S05]  /*18a20*/  BSYNC.RECONVERGENT B0 ;  /* 0x0000000000007941 */ /* 0x000fea0003800200 */
.L_x_39581:
        /* <DEDUP_REMOVED lines=23> */
.L_x_39588:
        /* <DEDUP_REMOVED lines=12> */
.L_x_39590:
[----:B------:R-:W-:Y:S05]  /*18c60*/  BSYNC.RECONVERGENT B1 ;  /* 0x0000000000017941 */ /* 0x000fea0003800200 */
.L_x_39589:
        /* <DEDUP_REMOVED lines=62> */
.L_x_39587:
[----:B------:R-:W-:Y:S05]  /*19050*/  BSYNC.RECONVERGENT B0 ;  /* 0x0000000000007941 */ /* 0x000fea0003800200 */
.L_x_39586:
        /* <DEDUP_REMOVED lines=20> */
.L_x_39593:
        /* <DEDUP_REMOVED lines=12> */
.L_x_39595:
[----:B------:R-:W-:Y:S05]  /*19260*/  BSYNC.RECONVERGENT B1 ;  /* 0x0000000000017941 */ /* 0x000fea0003800200 */
.L_x_39594:
        /* <DEDUP_REMOVED lines=62> */
.L_x_39592:
[----:B------:R-:W-:Y:S05]  /*19650*/  BSYNC.RECONVERGENT B0 ;  /* 0x0000000000007941 */ /* 0x000fea0003800200 */
.L_x_39591:
        /* <DEDUP_REMOVED lines=23> */
.L_x_39598:
        /* <DEDUP_REMOVED lines=12> */
.L_x_39600:
[----:B------:R-:W-:Y:S05]  /*19890*/  BSYNC.RECONVERGENT B1 ;  /* 0x0000000000017941 */ /* 0x000fea0003800200 */
.L_x_39599:
        /* <DEDUP_REMOVED lines=62> */
.L_x_39597:
[----:B------:R-:W-:Y:S05]  /*19c80*/  BSYNC.RECONVERGENT B0 ;  /* 0x0000000000007941 */ /* 0x000fea0003800200 */
.L_x_39596:
        /* <DEDUP_REMOVED lines=18> */
.L_x_39603:
        /* <DEDUP_REMOVED lines=12> */
.L_x_39605:
[----:B------:R-:W-:Y:S05]  /*19e70*/  BSYNC.RECONVERGENT B1 ;  /* 0x0000000000017941 */ /* 0x000fea0003800200 */
.L_x_39604:
        /* <DEDUP_REMOVED lines=62> */
.L_x_39602:
[----:B------:R-:W-:Y:S05]  /*1a260*/  BSYNC.RECONVERGENT B0 ;  /* 0x0000000000007941 */ /* 0x000fea0003800200 */
.L_x_39601:
        /* <DEDUP_REMOVED lines=24> */
.L_x_39608:
        /* <DEDUP_REMOVED lines=12> */
.L_x_39610:
[----:B------:R-:W-:Y:S05]  /*1a4b0*/  BSYNC.RECONVERGENT B1 ;  /* 0x0000000000017941 */ /* 0x000fea0003800200 */
.L_x_39609:
        /* <DEDUP_REMOVED lines=62> */
.L_x_39607:
[----:B------:R-:W-:Y:S05]  /*1a8a0*/  BSYNC.RECONVERGENT B0 ;  /* 0x0000000000007941 */ /* 0x000fea0003800200 */
.L_x_39606:
[----:B------:R-:W-:Y:S01]  /*1a8b0*/  ISETP.NE.AND P4, PT, R20, 0x1, PT ;  /* 0x000000011400780c */ /* 0x000fe20003f85270 */
[----:B------:R-:W-:Y:S01]  /*1a8c0*/  HADD2.F32 R15, -RZ, R18.H1_H1 ;  /* 0x30000012ff0f7230 */ /* 0x000fe20000004100 */
[----:B------:R-:W-:Y:S01]  /*1a8d0*/  I2FP.F32.U32 R14, R17 ;  /* 0x00000011000e7245 */ /* 0x000fe20000201000 */
[----:B------:R-:W-:Y:S04]  /*1a8e0*/  BSSY.RECONVERGENT B0, `(.L_x_39611) ;  /* 0x000005a000007945 */ /* 0x000fe80003800200 */
[----:B------:R-:W-:Y:S01]  /*1a8f0*/  FFMA.FTZ R16, R14, R216, 1.1641532182693481445e-10 ;  /* 0x2f0000000e107423 */ /* 0x000fe200000100d8 */
[----:B------:R-:W-:Y:S01]  /*1a900*/  FMUL.FTZ R14, R15, R219 ;  /* 0x000000db0f0e7220 */ /* 0x000fe20000410000 */
        /* <DEDUP_REMOVED lines=12> */
.L_x_39613:
        /* <DEDUP_REMOVED lines=12> */
.L_x_39615:
[----:B------:R-:W-:Y:S05]  /*1aa90*/  BSYNC.RECONVERGENT B1 ;  /* 0x0000000000017941 */ /* 0x000fea0003800200 */
.L_x_39614:
        /* <DEDUP_REMOVED lines=62> */
.L_x_39612:
[----:B------:R-:W-:Y:S05]  /*1ae80*/  BSYNC.RECONVERGENT B0 ;  /* 0x0000000000007941 */ /* 0x000fea0003800200 */
.L_x_39611:
        /* <DEDUP_REMOVED lines=24> */
.L_x_39618:
        /* <DEDUP_REMOVED lines=12> */
.L_x_39620:
[----:B------:R-:W-:Y:S05]  /*1b0d0*/  BSYNC.RECONVERGENT B1 ;  /* 0x0000000000017941 */ /* 0x000fea0003800200 */
.L_x_39619:
        /* <DEDUP_REMOVED lines=62> */
.L_x_39617:
[----:B------:R-:W-:Y:S05]  /*1b4c0*/  BSYNC.RECONVERGENT B0 ;  /* 0x0000000000007941 */ /* 0x000fea0003800200 */
.L_x_39616:
[----:B------:R-:W-:Y:S01]  /*1b4d0*/  ISETP.NE.AND P5, PT, R17, 0x1, PT ;  /* 0x000000011100780c */ /* 0x000fe20003fa5270 */
[----:B------:R-:W-:Y:S01]  /*1b4e0*/  BSSY.RECONVERGENT B0, `(.L_x_39621) ;  /* 0x000005c000007945 */ /* 0x000fe20003800200 */
[----:B------:R-:W-:Y:S01]  /*1b4f0*/  I2FP.F32.U32 R15, R15 ;  /* 0x0000000f000f7245 */ /* 0x000fe20000201000 */
[----:B------:R-:W-:-:S04]  /*1b500*/  IMAD.MOV.U32 R18, RZ, RZ, R6 ;  /* 0x000000ffff127224 */ /* 0x000fc800078e0006 */
[----:B------:R-:W-:Y:S01]  /*1b510*/  FFMA.FTZ R16, R15, R216, 1.1641532182693481445e-10 ;  /* 0x2f0000000f107423 */ /* 0x000fe200000100d8 */
[----:B------:R-:W-:-:S04]  /*1b520*/  HADD2.F32 R15, -RZ, R19.H0_H0 ;  /* 0x20000013ff0f7230 */ /* 0x000fc80000004100 */
        /* <DEDUP_REMOVED lines=12> */
.L_x_39623:
        /* <DEDUP_REMOVED lines=12> */
.L_x_39625:
[----:B------:R-:W-:Y:S05]  /*1b6b0*/  BSYNC.RECONVERGENT B1 ;  /* 0x0000000000017941 */ /* 0x000fea0003800200 */
.L_x_39624:
        /* <DEDUP_REMOVED lines=62> */
.L_x_39622:
[----:B------:R-:W-:Y:S05]  /*1baa0*/  BSYNC.RECONVERGENT B0 ;  /* 0x0000000000007941 */ /* 0x000fea0003800200 */
.L_x_39621:
        /* <DEDUP_REMOVED lines=24> */
.L_x_39628:
        /* <DEDUP_REMOVED lines=12> */
.L_x_39630:
[----:B------:R-:W-:Y:S05]  /*1bcf0*/  BSYNC.RECONVERGENT B1 ;  /* 0x0000000000017941 */ /* 0x000fea0003800200 */
.L_x_39629:
        /* <DEDUP_REMOVED lines=62> */
.L_x_39627:
[----:B------:R-:W-:Y:S05]  /*1c0e0*/  BSYNC.RECONVERGENT B0 ;  /* 0x0000000000007941 */ /* 0x000fea0003800200 */
.L_x_39626:
[----:B------:R-:W-:Y:S01]  /*1c0f0*/  ISETP.NE.AND P6, PT, R20, 0x1, PT ;  /* 0x000000011400780c */ /* 0x000fe20003fc5270 */
[----:B------:R-:W-:Y:S01]  /*1c100*/  HADD2.F32 R19, -RZ, R19.H1_H1 ;  /* 0x30000013ff137230 */ /* 0x000fe20000004100 */
        /* <DEDUP_REMOVED lines=16> */
.L_x_39633:
        /* <DEDUP_REMOVED lines=15> */
.L_x_39635:
[----:B------:R-:W-:Y:S05]  /*1c300*/  BSYNC.RECONVERGENT B1 ;  /* 0x0000000000017941 */ /* 0x000fea0003800200 */
.L_x_39634:
        /* <DEDUP_REMOVED lines=62> */
.L_x_39632:
[----:B------:R-:W-:Y:S05]  /*1c6f0*/  BSYNC.RECONVERGENT B0 ;  /* 0x0000000000007941 */ /* 0x000fea0003800200 */
.L_x_39631:
        /* <DEDUP_REMOVED lines=12> */
.L_x_39555:
        /* <DEDUP_REMOVED lines=16> */
.L_x_39639:
        /* <DEDUP_REMOVED lines=12> */
.L_x_39641:
[----:B------:R-:W-:Y:S05]  /*1c980*/  BSYNC.RECONVERGENT B1 ;  /* 0x0000000000017941 */ /* 0x000fea0003800200 */
.L_x_39640:
        /* <DEDUP_REMOVED lines=62> */
.L_x_39638:
[----:B------:R-:W-:Y:S05]  /*1cd70*/  BSYNC.RECONVERGENT B0 ;  /* 0x0000000000007941 */ /* 0x000fea0003800200 */
.L_x_39637:
        /* <DEDUP_REMOVED lines=19> */
.L_x_39644:
        /* <DEDUP_REMOVED lines=12> */
.L_x_39646:
[----:B------:R-:W-:Y:S05]  /*1cf70*/  BSYNC.RECONVERGENT B1 ;  /* 0x0000000000017941 */ /* 0x000fea0003800200 */
.L_x_39645:
        /* <DEDUP_REMOVED lines=62> */
.L_x_39643:
[----:B------:R-:W-:Y:S05]  /*1d360*/  BSYNC.RECONVERGENT B0 ;  /* 0x0000000000007941 */ /* 0x000fea0003800200 */
.L_x_39642:
        /* <DEDUP_REMOVED lines=19> */
.L_x_39649:
        /* <DEDUP_REMOVED lines=12> */
.L_x_39651:
[----:B------:R-:W-:Y:S05]  /*1d560*/  BSYNC.RECONVERGENT B1 ;  /* 0x0000000000017941 */ /* 0x000fea0003800200 */
.L_x_39650:
        /* <DEDUP_REMOVED lines=62> */
.L_x_39648:
[----:B------:R-:W-:Y:S05]  /*1d950*/  BSYNC.RECONVERGENT B0 ;  /* 0x0000000000007941 */ /* 0x000fea0003800200 */
.L_x_39647:
        /* <DEDUP_REMOVED lines=19> */
.L_x_39654:
        /* <DEDUP_REMOVED lines=12> */
.L_x_39656:
[----:B------:R-:W-:Y:S05]  /*1db50*/  BSYNC.RECONVERGENT B1 ;  /* 0x0000000000017941 */ /* 0x000fea0003800200 */
.L_x_39655:
        /* <DEDUP_REMOVED lines=62> */
.L_x_39653:
[----:B------:R-:W-:Y:S05]  /*1df40*/  BSYNC.RECONVERGENT B0 ;  /* 0x0000000000007941 */ /* 0x000fea0003800200 */
.L_x_39652:
        /* <DEDUP_REMOVED lines=19> */
.L_x_39659:
        /* <DEDUP_REMOVED lines=12> */
.L_x_39661:
[----:B------:R-:W-:Y:S05]  /*1e140*/  BSYNC.RECONVERGENT B1 ;  /* 0x0000000000017941 */ /* 0x000fea0003800200 */
.L_x_39660:
        /* <DEDUP_REMOVED lines=62> */
.L_x_39658:
[----:B------:R-:W-:Y:S05]  /*1e530*/  BSYNC.RECONVERGENT B0 ;  /* 0x0000000000007941 */ /* 0x000fea0003800200 */
.L_x_39657:
        /* <DEDUP_REMOVED lines=17> */
.L_x_39664:
        /* <DEDUP_REMOVED lines=12> */
.L_x_39666:
[----:B------:R-:W-:Y:S05]  /*1e710*/  BSYNC.RECONVERGENT B1 ;  /* 0x0000000000017941 */ /* 0x000fea0003800200 */
.L_x_39665:
        /* <DEDUP_REMOVED lines=62> */
.L_x_39663:
[----:B------:R-:W-:Y:S05]  /*1eb00*/  BSYNC.RECONVERGENT B0 ;  /* 0x0000000000007941 */ /* 0x000fea0003800200 */
.L_x_39662:
        /* <DEDUP_REMOVED lines=17> */
.L_x_39669:
        /* <DEDUP_REMOVED lines=12> */
.L_x_39671:
[----:B------:R-:W-:Y:S05]  /*1ece0*/  BSYNC.RECONVERGENT B1 ;  /* 0x0000000000017941 */ /* 0x000fea0003800200 */
.L_x_39670:
        /* <DEDUP_REMOVED lines=62> */
.L_x_39668:
[----:B------:R-:W-:Y:S05]  /*1f0d0*/  BSYNC.RECONVERGENT B0 ;  /* 0x0000000000007941 */ /* 0x000fea0003800200 */
.L_x_39667:
        /* <DEDUP_REMOVED lines=17> */
.L_x_39674:
        /* <DEDUP_REMOVED lines=12> */
.L_x_39676:
[----:B------:R-:W-:Y:S05]  /*1f2b0*/  BSYNC.RECONVERGENT B1 ;  /* 0x0000000000017941 */ /* 0x000fea0003800200 */
.L_x_39675:
        /* <DEDUP_REMOVED lines=62> */
.L_x_39673:
[----:B------:R-:W-:Y:S05]  /*1f6a0*/  BSYNC.RECONVERGENT B0 ;  /* 0x0000000000007941 */ /* 0x000fea0003800200 */
.L_x_39672:
[----:B------:R-:W-:Y:S01]  /*1f6b0*/  LOP3.LUT R8, R8, 0xffffff7f, RZ, 0xc0, !PT ;  /* 0xffffff7f08087812 */ /* 0x000fe200078ec0ff */
[----:B------:R-:W-:Y:S01]  /*1f6c0*/  FMUL.FTZ R20, R20, R219 ;  /* 0x000000db14147220 */ /* 0x000fe20000410000 */
[----:B------:R-:W-:Y:S01]  /*1f6d0*/  I2FP.F32.U32 R26, R29 ;  /* 0x0000001d001a7245 */ /* 0x000fe20000201000 */
[-C--:B------:R-:W-:Y:S01]  /*1f6e0*/  FMUL.FTZ R27, R18, R219.reuse ;  /* 0x000000db121b7220 */ /* 0x080fe20000410000 */
[----:B------:R-:W-:Y:S01]  /*1f6f0*/  @P2 LOP3.LUT R8, R8, 0x80, RZ, 0xfc, !PT ;  /* 0x0000008008082812 */ /* 0x000fe200078efcff */
[-C--:B------:R-:W-:Y:S01]  /*1f700*/  FMUL.FTZ R24, R24, R219.reuse ;  /* 0x000000db18187220 */ /* 0x080fe20000410000 */
[----:B------:R-:W-:Y:S01]  /*1f710*/  FMUL.FTZ R18, R23, R219 ;  /* 0x000000db17127220 */ /* 0x000fe20000410000 */
[----:B------:R-:W-:Y:S01]  /*1f720*/  FFMA.FTZ R26, R26, R216, 1.1641532182693481445e-10 ;  /* 0x2f0000001a1a7423 */ /* 0x000fe200000100d8 */
[C---:B------:R-:W-:Y:S02]  /*1f730*/  LOP3.LUT P2, RZ, R8.reuse, 0x10, RZ, 0xc0, !PT ;  /* 0x0000001008ff7812 */ /* 0x040fe4000784c0ff */
[----:B------:R-:W-:-:S02]  /*1f740*/  LOP3.LUT R8, R8, 0xffffffbf, RZ, 0xc0, !PT ;  /* 0xffffffbf08087812 */ /* 0x000fc400078ec0ff */
[----:B------:R-:W-:Y:S01]  /*1f750*/  FSETP.GTU.FTZ.AND P5, PT, R26, R217, PT ;  /* 0x000000d91a00720b */ /* 0x000fe20003fbc000 */
[----:B------:R-:W-:Y:S01]  /*1f760*/  HADD2.F32 R26, -RZ, R19.H1_H1 ;  /* 0x30000013ff1a7230 */ /* 0x000fe20000004100 */
[----:B------:R-:W-:Y:S01]  /*1f770*/  @P1 LOP3.LUT R8, R8, 0x40, RZ, 0xfc, !PT ;  /* 0x0000004008081812 */ /* 0x000fe200078efcff */
[-C--:B------:R-:W-:Y:S01]  /*1f780*/  FMUL.FTZ R19, R17, R219.reuse ;  /* 0x000000db11137220 */ /* 0x080fe20000410000 */
[-C--:B------:R-:W-:Y:S01]  /*1f790*/  FMUL.FTZ R17, R22, R219.reuse ;  /* 0x000000db16117220 */ /* 0x080fe20000410000 */
[-C--:B------:R-:W-:Y:S01]  /*1f7a0*/  FMUL.FTZ R22, R16, R219.reuse ;  /* 0x000000db10167220 */ /* 0x080fe20000410000 */
[----:B------:R-:W-:Y:S01]  /*1f7b0*/  LOP3.LUT P1, RZ, R8, 0x8, RZ, 0xc0, !PT ;  /* 0x0000000808ff7812 */ /* 0x000fe2000782c0ff */
[----:B------:R-:W-:Y:S01]  /*1f7c0*/  FMUL.FTZ R16, R26, R219 ;  /* 0x000000db1a107220 */ /* 0x000fe20000410000 */
        /* <DEDUP_REMOVED lines=24> */
.L_x_39636:
        /* <DEDUP_REMOVED lines=42> */
.L_x_39677:
        /* <DEDUP_REMOVED lines=27> */
.L_x_39681:
        /* <DEDUP_REMOVED lines=12> */
.L_x_39683:
[----:B------:R-:W-:Y:S05]  /*1fe60*/  BSYNC.RECONVERGENT B1 ;  /* 0x0000000000017941 */ /* 0x000fea0003800200 */
.L_x_39682:
        /* <DEDUP_REMOVED lines=62> */
.L_x_39680:
[----:B------:R-:W-:Y:S05]  /*20250*/  BSYNC.RECONVERGENT B0 ;  /* 0x0000000000007941 */ /* 0x000fea0003800200 */
.L_x_39679:
        /* <DEDUP_REMOVED lines=20> */
.L_x_39686:
        /* <DEDUP_REMOVED lines=12> */
.L_x_39688:
[----:B------:R-:W-:Y:S05]  /*20460*/  BSYNC.RECONVERGENT B1 ;  /* 0x0000000000017941 */ /* 0x000fea0003800200 */
.L_x_39687:
        /* <DEDUP_REMOVED lines=62> */
.L_x_39685:
[----:B------:R-:W-:Y:S05]  /*20850*/  BSYNC.RECONVERGENT B0 ;  /* 0x0000000000007941 */ /* 0x000fea0003800200 */
.L_x_39684:
        /* <DEDUP_REMOVED lines=23> */
.L_x_39691:
        /* <DEDUP_REMOVED lines=12> */
.L_x_39693:
[----:B------:R-:W-:Y:S05]  /*20a90*/  BSYNC.RECONVERGENT B1 ;  /* 0x0000000000017941 */ /* 0x000fea0003800200 */
.L_x_39692:
        /* <DEDUP_REMOVED lines=62> */
.L_x_39690:
[----:B------:R-:W-:Y:S05]  /*20e80*/  BSYNC.RECONVERGENT B0 ;  /* 0x0000000000007941 */ /* 0x000fea0003800200 */
.L_x_39689:
        /* <DEDUP_REMOVED lines=20> */
.L_x_39696:
        /* <DEDUP_REMOVED lines=12> */
.L_x_39698:
[----:B------:R-:W-:Y:S05]  /*21090*/  BSYNC.RECONVERGENT B1 ;  /* 0x0000000000017941 */ /* 0x000fea0003800200 */
.L_x_39697:
        /* <DEDUP_REMOVED lines=62> */
.L_x_39695:
[----:B------:R-:W-:Y:S05]  /*21480*/  BSYNC.RECONVERGENT B0 ;  /* 0x0000000000007941 */ /* 0x000fea0003800200 */
.L_x_39694:
        /* <DEDUP_REMOVED lines=23> */
.L_x_39701:
        /* <DEDUP_REMOVED lines=12> */
.L_x_39703:
[----:B------:R-:W-:Y:S05]  /*216c0*/  BSYNC.RECONVERGENT B1 ;  /* 0x0000000000017941 */ /* 0x000fea0003800200 */
.L_x_39702:
        /* <DEDUP_REMOVED lines=62> */
.L_x_39700:
[----:B------:R-:W-:Y:S05]  /*21ab0*/  BSYNC.RECONVERGENT B0 ;  /* 0x0000000000007941 */ /* 0x000fea0003800200 */
.L_x_39699:
        /* <DEDUP_REMOVED lines=20> */
.L_x_39706:
        /* <DEDUP_REMOVED lines=12> */
.L_x_39708:
[----:B------:R-:W-:Y:S05]  /*21cc0*/  BSYNC.RECONVERGENT B1 ;  /* 0x0000000000017941 */ /* 0x000fea0003800200 */
.L_x_39707:
        /* <DEDUP_REMOVED lines=62> */
.L_x_39705:
[----:B------:R-:W-:Y:S05]  /*220b0*/  BSYNC.RECONVERGENT B0 ;  /* 0x0000000000007941 */ /* 0x000fea0003800200 */
.L_x_39704:
        /* <DEDUP_REMOVED lines=23> */
.L_x_39711:
        /* <DEDUP_REMOVED lines=12> */
.L_x_39713:
[----:B------:R-:W-:Y:S05]  /*222f0*/  BSYNC.RECONVERGENT B1 ;  /* 0x0000000000017941 */ /* 0x000fea0003800200 */
.L_x_39712:
        /* <DEDUP_REMOVED lines=62> */
.L_x_39710:
[----:B------:R-:W-:Y:S05]  /*226e0*/  BSYNC.RECONVERGENT B0 ;  /* 0x0000000000007941 */ /* 0x000fea0003800200 */
.L_x_39709:
        /* <DEDUP_REMOVED lines=20> */
.L_x_39716:
        /* <DEDUP_REMOVED lines=12> */
.L_x_39718:
[----:B------:R-:W-:Y:S05]  /*228f0*/  BSYNC.RECONVERGENT B1 ;  /* 0x0000000000017941 */ /* 0x000fea0003800200 */
.L_x_39717:
        /* <DEDUP_REMOVED lines=62> */
.L_x_39715:
[----:B------:R-:W-:Y:S05]  /*22ce0*/  BSYNC.RECONVERGENT B0 ;  /* 0x0000000000007941 */ /* 0x000fea0003800200 */
.L_x_39714:
        /* <DEDUP_REMOVED lines=23> */
.L_x_39721:
        /* <DEDUP_REMOVED lines=12> */
.L_x_39723:
[----:B------:R-:W-:Y:S05]  /*22f20*/  BSYNC.RECONVERGENT B1 ;  /* 0x0000000000017941 */ /* 0x000fea0003800200 */
.L_x_39722:
        /* <DEDUP_REMOVED lines=62> */
.L_x_39720:
[----:B------:R-:W-:Y:S05]  /*23310*/  BSYNC.RECONVERGENT B0 ;  /* 0x0000000000007941 */ /* 0x000fea0003800200 */
.L_x_39719:
        /* <DEDUP_REMOVED lines=18> */
.L_x_39726:
        /* <DEDUP_REMOVED lines=12> */
.L_x_39728:
[----:B------:R-:W-:Y:S05]  /*23500*/  BSYNC.RECONVERGENT B1 ;  /* 0x0000000000017941 */ /* 0x000fea0003800200 */
.L_x_39727:
        /* <DEDUP_REMOVED lines=62> */
.L_x_39725:
[----:B------:R-:W-:Y:S05]  /*238f0*/  BSYNC.RECONVERGENT B0 ;  /* 0x0000000000007941 */ /* 0x000fea0003800200 */
.L_x_39724:
        /* <DEDUP_REMOVED lines=24> */
.L_x_39731:
        /* <DEDUP_REMOVED lines=12> */
.L_x_39733:
[----:B------:R-:W-:Y:S05]  /*23b40*/  BSYNC.RECONVERGENT B1 ;  /* 0x0000000000017941 */ /* 0x000fea0003800200 */
.L_x_39732:
        /* <DEDUP_REMOVED lines=62> */
.L_x_39730:
[----:B------:R-:W-:Y:S05]  /*23f30*/  BSYNC.RECONVERGENT B0 ;  /* 0x0000000000007941 */ /* 0x000fea0003800200 */
.L_x_39729:
[----:B------:R-:W-:Y:S01]  /*23f40*/  ISETP.NE.AND P4, PT, R21, 0x1, PT ;  /* 0x000000011500780c */ /* 0x000fe20003f85270 */
[----:B------:R-:W-:Y:S01]  /*23f50*/  HADD2.F32 R15, -RZ, R18.H1_H1 ;  /* 0x30000012ff0f7230 */ /* 0x000fe20000004100 */
[----:B------:R-:W-:Y:S01]  /*23f60*/  I2FP.F32.U32 R14, R17 ;  /* 0x00000011000e7245 */ /* 0x000fe20000201000 */
[----:B------:R-:W-:Y:S04]  /*23f70*/  BSSY.RECONVERGENT B0, `(.L_x_39734) ;  /* 0x000005a000007945 */ /* 0x000fe80003800200 */
        /* <DEDUP_REMOVED lines=14> */
.L_x_39736:
        /* <DEDUP_REMOVED lines=12> */
.L_x_39738:
[----:B------:R-:W-:Y:S05]  /*24120*/  BSYNC.RECONVERGENT B1 ;  /* 0x0000000000017941 */ /* 0x000fea0003800200 */
.L_x_39737:
        /* <DEDUP_REMOVED lines=62> */
.L_x_39735:
[----:B------:R-:W-:Y:S05]  /*24510*/  BSYNC.RECONVERGENT B0 ;  /* 0x0000000000007941 */ /* 0x000fea0003800200 */
.L_x_39734:
        /* <DEDUP_REMOVED lines=24> */
.L_x_39741:
        /* <DEDUP_REMOVED lines=12> */
.L_x_39743:
[----:B------:R-:W-:Y:S05]  /*24760*/  BSYNC.RECONVERGENT B1 ;  /* 0x0000000000017941 */ /* 0x000fea0003800200 */
.L_x_39742:
        /* <DEDUP_REMOVED lines=62> */
.L_x_39740:
[----:B------:R-:W-:Y:S05]  /*24b50*/  BSYNC.RECONVERGENT B0 ;  /* 0x0000000000007941 */ /* 0x000fea0003800200 */
.L_x_39739:
[----:B------:R-:W-:Y:S01]  /*24b60*/  ISETP.NE.AND P5, PT, R17, 0x1, PT ;  /* 0x000000011100780c */ /* 0x000fe20003fa5270 */
[----:B------:R-:W-:Y:S01]  /*24b70*/  BSSY.RECONVERGENT B0, `(.L_x_39744) ;  /* 0x000005c000007945 */ /* 0x000fe20003800200 */
[----:B------:R-:W-:Y:S01]  /*24b80*/  I2FP.F32.U32 R15, R15 ;  /* 0x0000000f000f7245 */ /* 0x000fe20000201000 */
[----:B------:R-:W-:-:S04]  /*24b90*/  IMAD.MOV.U32 R18, RZ, RZ, R6 ;  /* 0x000000ffff127224 */ /* 0x000fc800078e0006 */
[----:B------:R-:W-:Y:S01]  /*24ba0*/  FFMA.FTZ R16, R15, R216, 1.1641532182693481445e-10 ;  /* 0x2f0000000f107423 */ /* 0x000fe200000100d8 */
[----:B------:R-:W-:-:S04]  /*24bb0*/  HADD2.F32 R15, -RZ, R19.H0_H0 ;  /* 0x20000013ff0f7230 */ /* 0x000fc80000004100 */
        /* <DEDUP_REMOVED lines=12> */
.L_x_39746:
        /* <DEDUP_REMOVED lines=12> */
.L_x_39748:
[----:B------:R-:W-:Y:S05]  /*24d40*/  BSYNC.RECONVERGENT B1 ;  /* 0x0000000000017941 */ /* 0x000fea0003800200 */
.L_x_39747:
        /* <DEDUP_REMOVED lines=62> */
.L_x_39745:
[----:B------:R-:W-:Y:S05]  /*25130*/  BSYNC.RECONVERGENT B0 ;  /* 0x0000000000007941 */ /* 0x000fea0003800200 */
.L_x_39744:
        /* <DEDUP_REMOVED lines=24> */
.L_x_39751:
        /* <DEDUP_REMOVED lines=12> */
.L_x_39753:
[----:B------:R-:W-:Y:S05]  /*25380*/  BSYNC.RECONVERGENT B1 ;  /* 0x0000000000017941 */ /* 0x000fea0003800200 */
.L_x_39752:
        /* <DEDUP_REMOVED lines=62> */
.L_x_39750:
[----:B------:R-:W-:Y:S05]  /*25770*/  BSYNC.RECONVERGENT B0 ;  /* 0x0000000000007941 */ /* 0x000fea0003800200 */
.L_x_39749:
[----:B------:R-:W-:Y:S01]  /*25780*/  ISETP.NE.AND P6, PT, R21, 0x1, PT ;  /* 0x000000011500780c */ /* 0x000fe20003fc5270 */
[----:B------:R-:W-:Y:S01]  /*25790*/  HADD2.F32 R19, -RZ, R19.H1_H1 ;  /* 0x30000013ff137230 */ /* 0x000fe20000004100 */
[----:B------:R-:W-:Y:S01]  /*257a0*/  I2FP.F32.U32 R16, R18 ;  /* 0x0000001200107245 */ /* 0x000fe20000201000 */
[----:B------:R-:W-:Y:S01]  /*257b0*/  BSSY.RECONVERGENT B0, `(.L_x_39754) ;  /* 0x000005d000007945 */ /* 0x000fe20003800200 */
[----:B------:R-:W-:-:S03]  /*257c0*/  IMAD.MOV.U32 R22, RZ, RZ, 0x2 ;  /* 0x00000002ff167424 */ /* 0x000fc600078e00ff */
        /* <DEDUP_REMOVED lines=13> */
.L_x_39756:
        /* <DEDUP_REMOVED lines=15> */
.L_x_39758:
[----:B------:R-:W-:Y:S05]  /*25990*/  BSYNC.RECONVERGENT B1 ;  /* 0x0000000000017941 */ /* 0x000fea0003800200 */
.L_x_39757:
        /* <DEDUP_REMOVED lines=62> */
.L_x_39755:
[----:B------:R-:W-:Y:S05]  /*25d80*/  BSYNC.RECONVERGENT B0 ;  /* 0x0000000000007941 */ /* 0x000fea0003800200 */
.L_x_39754:
        /* <DEDUP_REMOVED lines=12> */
.L_x_39678:
        /* <DEDUP_REMOVED lines=16> */
.L_x_39762:
        /* <DEDUP_REMOVED lines=12> */
.L_x_39764:
[----:B------:R-:W-:Y:S05]  /*26010*/  BSYNC.RECONVERGENT B1 ;  /* 0x0000000000017941 */ /* 0x000fea0003800200 */
.L_x_39763:
        /* <DEDUP_REMOVED lines=62> */
.L_x_39761:
[----:B------:R-:W-:Y:S05]  /*26400*/  BSYNC.RECONVERGENT B0 ;  /* 0x0000000000007941 */ /* 0x000fea0003800200 */
.L_x_39760:
        /* <DEDUP_REMOVED lines=19> */
.L_x_39767:
        /* <DEDUP_REMOVED lines=12> */
.L_x_39769:
[----:B------:R-:W-:Y:S05]  /*26600*/  BSYNC.RECONVERGENT B1 ;  /* 0x0000000000017941 */ /* 0x000fea0003800200 */
.L_x_39768:
        /* <DEDUP_REMOVED lines=62> */
.L_x_39766:
[----:B------:R-:W-:Y:S05]  /*269f0*/  BSYNC.RECONVERGENT B0 ;  /* 0x0000000000007941 */ /* 0x000fea0003800200 */
.L_x_39765:
        /* <DEDUP_REMOVED lines=19> */
.L_x_39772:
        /* <DEDUP_REMOVED lines=12> */
.L_x_39774:
[----:B------:R-:W-:Y:S05]  /*26bf0*/  BSYNC.RECONVERGENT B1 ;  /* 0x0000000000017941 */ /* 0x000fea0003800200 */
.L_x_39773:
        /* <DEDUP_REMOVED lines=62> */
.L_x_39771:
[----:B------:R-:W-:Y:S05]  /*26fe0*/  BSYNC.RECONVERGENT B0 ;  /* 0x0000000000007941 */ /* 0x000fea0003800200 */
.L_x_39770:
        /* <DEDUP_REMOVED lines=19> */
.L_x_39777:
        /* <DEDUP_REMOVED lines=12> */
.L_x_39779:
[----:B------:R-:W-:Y:S05]  /*271e0*/  BSYNC.RECONVERGENT B1 ;  /* 0x0000000000017941 */ /* 0x000fea0003800200 */
.L_x_39778:
        /* <DEDUP_REMOVED lines=62> */
.L_x_39776:
[----:B------:R-:W-:Y:S05]  /*275d0*/  BSYNC.RECONVERGENT B0 ;  /* 0x0000000000007941 */ /* 0x000fea0003800200 */
.L_x_39775:
        /* <DEDUP_REMOVED lines=19> */
.L_x_39782:
        /* <DEDUP_REMOVED lines=12> */
.L_x_39784:
[----:B------:R-:W-:Y:S05]  /*277d0*/  BSYNC.RECONVERGENT B1 ;  /* 0x0000000000017941 */ /* 0x000fea0003800200 */
.L_x_39783:
        /* <DEDUP_REMOVED lines=62> */
.L_x_39781:
[----:B------:R-:W-:Y:S05]  /*27bc0*/  BSYNC.RECONVERGENT B0 ;  /* 0x0000000000007941 */ /* 0x000fea0003800200 */
.L_x_39780:
        /* <DEDUP_REMOVED lines=17> */
.L_x_39787:
        /* <DEDUP_REMOVED lines=12> */
.L_x_39789:
[----:B------:R-:W-:Y:S05]  /*27da0*/  BSYNC.RECONVERGENT B1 ;  /* 0x0000000000017941 */ /* 0x000fea0003800200 */
.L_x_39788:
        /* <DEDUP_REMOVED lines=62> */
.L_x_39786:
[----:B------:R-:W-:Y:S05]  /*28190*/  BSYNC.RECONVERGENT B0 ;  /* 0x0000000000007941 */ /* 0x000fea0003800200 */
.L_x_39785:
        /* <DEDUP_REMOVED lines=17> */
.L_x_39792:
        /* <DEDUP_REMOVED lines=12> */
.L_x_39794:
[----:B------:R-:W-:Y:S05]  /*28370*/  BSYNC.RECONVERGENT B1 ;  /* 0x0000000000017941 */ /* 0x000fea0003800200 */
.L_x_39793:
        /* <DEDUP_REMOVED lines=62> */
.L_x_39791:
[----:B------:R-:W-:Y:S05]  /*28760*/  BSYNC.RECONVERGENT B0 ;  /* 0x0000000000007941 */ /* 0x000fea0003800200 */
.L_x_39790:
[----:B------:R-:W-:Y:S01]  /*28770*/  ISETP.NE.AND P5, PT, R26, 0x1, PT ;  /* 0x000000011a00780c */ /* 0x000fe20003fa5270 */
[----:B------:R-:W-:Y:S01]  /*28780*/  BSSY.RECONVERGENT B0, `(.L_x_39795) ;  /* 0x000005b000007945 */ /* 0x000fe20003800200 */
[----:B------:R-:W-:Y:S02]  /*28790*/  I2FP.F32.U32 R18, R18 ;  /* 0x0000001200127245 */ /* 0x000fe40000201000 */
[----:B------:R-:W-:-:S03]  /*287a0*/  MOV R29, R6 ;  /* 0x00000006001d7202 */ /* 0x000fc60000000f00 */
        /* <DEDUP_REMOVED lines=13> */
.L_x_39797:
        /* <DEDUP_REMOVED lines=12> */
.L_x_39799:
[----:B------:R-:W-:Y:S05]  /*28940*/  BSYNC.RECONVERGENT B1 ;  /* 0x0000000000017941 */ /* 0x000fea0003800200 */
.L_x_39798:
        /* <DEDUP_REMOVED lines=62> */
.L_x_39796:
[----:B------:R-:W-:Y:S05]  /*28d30*/  BSYNC.RECONVERGENT B0 ;  /* 0x0000000000007941 */ /* 0x000fea0003800200 */
.L_x_39795:
        /* <DEDUP_REMOVED lines=42> */
.L_x_39759:
        /* <DEDUP_REMOVED lines=42> */
.L_x_39800:
        /* <DEDUP_REMOVED lines=27> */
.L_x_39804:
        /* <DEDUP_REMOVED lines=12> */
.L_x_39806:
[----:B------:R-:W-:Y:S05]  /*294f0*/  BSYNC.RECONVERGENT B1 ;  /* 0x0000000000017941 */ /* 0x000fea0003800200 */
.L_x_39805:
        /* <DEDUP_REMOVED lines=62> */
.L_x_39803:
[----:B------:R-:W-:Y:S05]  /*298e0*/  BSYNC.RECONVERGENT B0 ;  /* 0x0000000000007941 */ /* 0x000fea0003800200 */
.L_x_39802:
        /* <DEDUP_REMOVED lines=20> */
.L_x_39809:
        /* <DEDUP_REMOVED lines=12> */
.L_x_39811:
[----:B------:R-:W-:Y:S05]  /*29af0*/  BSYNC.RECONVERGENT B1 ;  /* 0x0000000000017941 */ /* 0x000fea0003800200 */
.L_x_39810:
        /* <DEDUP_REMOVED lines=62> */
.L_x_39808:
[----:B------:R-:W-:Y:S05]  /*29ee0*/  BSYNC.RECONVERGENT B0 ;  /* 0x0000000000007941 */ /* 0x000fea0003800200 */
.L_x_39807:
        /* <DEDUP_REMOVED lines=23> */
.L_x_39814:
        /* <DEDUP_REMOVED lines=12> */
.L_x_39816:
[----:B------:R-:W-:Y:S05]  /*2a120*/  BSYNC.RECONVERGENT B1 ;  /* 0x0000000000017941 */ /* 0x000fea0003800200 */
.L_x_39815:
        /* <DEDUP_REMOVED lines=62> */
.L_x_39813:
[----:B------:R-:W-:Y:S05]  /*2a510*/  BSYNC.RECONVERGENT B0 ;  /* 0x0000000000007941 */ /* 0x000fea0003800200 */
.L_x_39812:
        /* <DEDUP_REMOVED lines=20> */
.L_x_39819:
        /* <DEDUP_REMOVED lines=12> */
.L_x_39821:
[----:B------:R-:W-:Y:S05]  /*2a720*/  BSYNC.RECONVERGENT B1 ;  /* 0x0000000000017941 */ /* 0x000fea0003800200 */
.L_x_39820:
        /* <DEDUP_REMOVED lines=62> */
.L_x_39818:
[----:B------:R-:W-:Y:S05]  /*2ab10*/  BSYNC.RECONVERGENT B0 ;  /* 0x0000000000007941 */ /* 0x000fea0003800200 */
.L_x_39817:
        /* <DEDUP_REMOVED lines=23> */
.L_x_39824:
        /* <DEDUP_REMOVED lines=12> */
.L_x_39826:
[----:B------:R-:W-:Y:S05]  /*2ad50*/  BSYNC.RECONVERGENT B1 ;  /* 0x0000000000017941 */ /* 0x000fea0003800200 */
.L_x_39825:
        /* <DEDUP_REMOVED lines=62> */
.L_x_39823:
[----:B------:R-:W-:Y:S05]  /*2b140*/  BSYNC.RECONVERGENT B0 ;  /* 0x0000000000007941 */ /* 0x000fea0003800200 */
.L_x_39822:
        /* <DEDUP_REMOVED lines=20> */
.L_x_39829:
        /* <DEDUP_REMOVED lines=12> */
.L_x_39831:
[----:B------:R-:W-:Y:S05]  /*2b350*/  BSYNC.RECONVERGENT B1 ;  /* 0x0000000000017941 */ /* 0x000fea0003800200 */
.L_x_39830:
        /* <DEDUP_REMOVED lines=62> */
.L_x_39828:
[----:B------:R-:W-:Y:S05]  /*2b740*/  BSYNC.RECONVERGENT B0 ;  /* 0x0000000000007941 */ /* 0x000fea0003800200 */
.L_x_39827:
        /* <DEDUP_REMOVED lines=23> */
.L_x_39834:
        /* <DEDUP_REMOVED lines=12> */
.L_x_39836:
[----:B------:R-:W-:Y:S05]  /*2b980*/  BSYNC.RECONVERGENT B1 ;  /* 0x0000000000017941 */ /* 0x000fea0003800200 */
.L_x_39835:
        /* <DEDUP_REMOVED lines=62> */
.L_x_39833:
[----:B------:R-:W-:Y:S05]  /*2bd70*/  BSYNC.RECONVERGENT B0 ;  /* 0x0000000000007941 */ /* 0x000fea0003800200 */
.L_x_39832:
        /* <DEDUP_REMOVED lines=20> */
.L_x_39839:
        /* <DEDUP_REMOVED lines=12> */
.L_x_39841:
[----:B------:R-:W-:Y:S05]  /*2bf80*/  BSYNC.RECONVERGENT B1 ;  /* 0x0000000000017941 */ /* 0x000fea0003800200 */
.L_x_39840:
        /* <DEDUP_REMOVED lines=62> */
.L_x_39838:
[----:B------:R-:W-:Y:S05]  /*2c370*/  BSYNC.RECONVERGENT B0 ;  /* 0x0000000000007941 */ /* 0x000fea0003800200 */
.L_x_39837:
        /* <DEDUP_REMOVED lines=23> */
.L_x_39844:
        /* <DEDUP_REMOVED lines=12> */
.L_x_39846:
[----:B------:R-:W-:Y:S05]  /*2c5b0*/  BSYNC.RECONVERGENT B1 ;  /* 0x0000000000017941 */ /* 0x000fea0003800200 */
.L_x_39845:
        /* <DEDUP_REMOVED lines=62> */
.L_x_39843:
[----:B------:R-:W-:Y:S05]  /*2c9a0*/  BSYNC.RECONVERGENT B0 ;  /* 0x0000000000007941 */ /* 0x000fea0003800200 */
.L_x_39842:
        /* <DEDUP_REMOVED lines=18> */
.L_x_39849:
        /* <DEDUP_REMOVED lines=12> */
.L_x_39851:
[----:B------:R-:W-:Y:S05]  /*2cb90*/  BSYNC.RECONVERGENT B1 ;  /* 0x0000000000017941 */ /* 0x000fea0003800200 */
.L_x_39850:
        /* <DEDUP_REMOVED lines=62> */
.L_x_39848:
[----:B------:R-:W-:Y:S05]  /*2cf80*/  BSYNC.RECONVERGENT B0 ;  /* 0x0000000000007941 */ /* 0x000fea0003800200 */
.L_x_39847:
        /* <DEDUP_REMOVED lines=24> */
.L_x_39854:
        /* <DEDUP_REMOVED lines=12> */
.L_x_39856:
[----:B------:R-:W-:Y:S05]  /*2d1d0*/  BSYNC.RECONVERGENT B1 ;  /* 0x0000000000017941 */ /* 0x000fea0003800200 */
.L_x_39855:
        /* <DEDUP_REMOVED lines=62> */
.L_x_39853:
[----:B------:R-:W-:Y:S05]  /*2d5c0*/  BSYNC.RECONVERGENT B0 ;  /* 0x0000000000007941 */ /* 0x000fea0003800200 */
.L_x_39852:
        /* <DEDUP_REMOVED lines=18> */
.L_x_39859:
        /* <DEDUP_REMOVED lines=12> */
.L_x_39861:
[----:B------:R-:W-:Y:S05]  /*2d7b0*/  BSYNC.RECONVERGENT B1 ;  /* 0x0000000000017941 */ /* 0x000fea0003800200 */
.L_x_39860:
        /* <DEDUP_REMOVED lines=62> */
.L_x_39858:
[----:B------:R-:W-:Y:S05]  /*2dba0*/  BSYNC.RECONVERGENT B0 ;  /* 0x0000000000007941 */ /* 0x000fea0003800200 */
.L_x_39857:
        /* <DEDUP_REMOVED lines=24> */
.L_x_39864:
        /* <DEDUP_REMOVED lines=12> */
.L_x_39866:
[----:B------:R-:W-:Y:S05]  /*2ddf0*/  BSYNC.RECONVERGENT B1 ;  /* 0x0000000000017941 */ /* 0x000fea0003800200 */
.L_x_39865:
        /* <DEDUP_REMOVED lines=62> */
.L_x_39863:
[----:B------:R-:W-:Y:S05]  /*2e1e0*/  BSYNC.RECONVERGENT B0 ;  /* 0x0000000000007941 */ /* 0x000fea0003800200 */
.L_x_39862:
[----:B------:R-:W-:Y:S01]  /*2e1f0*/  ISETP.NE.AND P5, PT, R17, 0x1, PT ;  /* 0x000000011100780c */ /* 0x000fe20003fa5270 */
[----:B------:R-:W-:Y:S01]  /*2e200*/  BSSY.RECONVERGENT B0, `(.L_x_39867) ;  /* 0x000005c000007945 */ /* 0x000fe20003800200 */
[----:B------:R-:W-:Y:S02]  /*2e210*/  I2FP.F32.U32 R15, R15 ;  /* 0x0000000f000f7245 */ /* 0x000fe40000201000 */
[----:B------:R-:W-:-:S03]  /*2e220*/  MOV R18, R6 ;  /* 0x0000000600127202 */ /* 0x000fc60000000f00 */
        /* <DEDUP_REMOVED lines=14> */
.L_x_39869:
        /* <DEDUP_REMOVED lines=12> */
.L_x_39871:
[----:B------:R-:W-:Y:S05]  /*2e3d0*/  BSYNC.RECONVERGENT B1 ;  /* 0x0000000000017941 */ /* 0x000fea0003800200 */
.L_x_39870:
        /* <DEDUP_REMOVED lines=62> */
.L_x_39868:
[----:B------:R-:W-:Y:S05]  /*2e7c0*/  BSYNC.RECONVERGENT B0 ;  /* 0x0000000000007941 */ /* 0x000fea0003800200 */
.L_x_39867:
        /* <DEDUP_REMOVED lines=24> */
.L_x_39874:
        /* <DEDUP_REMOVED lines=12> */
.L_x_39876:
[----:B------:R-:W-:Y:S05]  /*2ea10*/  BSYNC.RECONVERGENT B1 ;  /* 0x0000000000017941 */ /* 0x000fea0003800200 */
.L_x_39875:
        /* <DEDUP_REMOVED lines=62> */
.L_x_39873:
[----:B------:R-:W-:Y:S05]  /*2ee00*/  BSYNC.RECONVERGENT B0 ;  /* 0x0000000000007941 */ /* 0x000fea0003800200 */
.L_x_39872:
[----:B------:R-:W-:Y:S01]  /*2ee10*/  ISETP.NE.AND P6, PT, R20, 0x1, PT ;  /* 0x000000011400780c */ /* 0x000fe20003fc5270 */
[----:B------:R-:W-:Y:S01]  /*2ee20*/  HADD2.F32 R19, -RZ, R19.H1_H1 ;  /* 0x30000013ff137230 */ /* 0x000fe20000004100 */
        /* <DEDUP_REMOVED lines=16> */
.L_x_39879:
        /* <DEDUP_REMOVED lines=15> */
.L_x_39881:
[----:B------:R-:W-:Y:S05]  /*2f020*/  BSYNC.RECONVERGENT B1 ;  /* 0x0000000000017941 */ /* 0x000fea0003800200 */
.L_x_39880:
        /* <DEDUP_REMOVED lines=62> */
.L_x_39878:
[----:B------:R-:W-:Y:S05]  /*2f410*/  BSYNC.RECONVERGENT B0 ;  /* 0x0000000000007941 */ /* 0x000fea0003800200 */
.L_x_39877:
        /* <DEDUP_REMOVED lines=12> */
.L_x_39801:
        /* <DEDUP_REMOVED lines=16> */
.L_x_39885:
        /* <DEDUP_REMOVED lines=12> */
.L_x_39887:
[----:B------:R-:W-:Y:S05]  /*2f6a0*/  BSYNC.RECONVERGENT B1 ;  /* 0x0000000000017941 */ /* 0x000fea0003800200 */
.L_x_39886:
        /* <DEDUP_REMOVED lines=62> */
.L_x_39884:
[----:B------:R-:W-:Y:S05]  /*2fa90*/  BSYNC.RECONVERGENT B0 ;  /* 0x0000000000007941 */ /* 0x000fea0003800200 */
.L_x_39883:
        /* <DEDUP_REMOVED lines=19> */
.L_x_39890:
        /* <DEDUP_REMOVED lines=12> */
.L_x_39892:
[----:B------:R-:W-:Y:S05]  /*2fc90*/  BSYNC.RECONVERGENT B1 ;  /* 0x0000000000017941 */ /* 0x000fea0003800200 */
.L_x_39891:
        /* <DEDUP_REMOVED lines=62> */
.L_x_39889:
[----:B------:R-:W-:Y:S05]  /*30080*/  BSYNC.RECONVERGENT B0 ;  /* 0x0000000000007941 */ /* 0x000fea0003800200 */
.L_x_39888:
        /* <DEDUP_REMOVED lines=19> */
.L_x_39895:
        /* <DEDUP_REMOVED lines=12> */
.L_x_39897:
[----:B------:R-:W-:Y:S05]  /*30280*/  BSYNC.RECONVERGENT B1 ;  /* 0x0000000000017941 */ /* 0x000fea0003800200 */
.L_x_39896:
        /* <DEDUP_REMOVED lines=62> */
.L_x_39894:
[----:B------:R-:W-:Y:S05]  /*30670*/  BSYNC.RECONVERGENT B0 ;  /* 0x0000000000007941 */ /* 0x000fea0003800200 */
.L_x_39893:
        /* <DEDUP_REMOVED lines=19> */
.L_x_39900:
        /* <DEDUP_REMOVED lines=12> */
.L_x_39902:
[----:B------:R-:W-:Y:S05]  /*30870*/  BSYNC.RECONVERGENT B1 ;  /* 0x0000000000017941 */ /* 0x000fea0003800200 */
.L_x_39901:
        /* <DEDUP_REMOVED lines=62> */
.L_x_39899:
[----:B------:R-:W-:Y:S05]  /*30c60*/  BSYNC.RECONVERGENT B0 ;  /* 0x0000000000007941 */ /* 0x000fea0003800200 */
.L_x_39898:
        /* <DEDUP_REMOVED lines=19> */
.L_x_39905:
        /* <DEDUP_REMOVED lines=12> */
.L_x_39907:
[----:B------:R-:W-:Y:S05]  /*30e60*/  BSYNC.RECONVERGENT B1 ;  /* 0x0000000000017941 */ /* 0x000fea0003800200 */
.L_x_39906:
        /* <DEDUP_REMOVED lines=62> */
.L_x_39904:
[----:B------:R-:W-:Y:S05]  /*31250*/  BSYNC.RECONVERGENT B0 ;  /* 0x0000000000007941 */ /* 0x000fea0003800200 */
.L_x_39903:
        /* <DEDUP_REMOVED lines=17> */
.L_x_39910:
        /* <DEDUP_REMOVED lines=12> */
.L_x_39912:
[----:B------:R-:W-:Y:S05]  /*31430*/  BSYNC.RECONVERGENT B1 ;  /* 0x0000000000017941 */ /* 0x000fea0003800200 */
.L_x_39911:
        /* <DEDUP_REMOVED lines=62> */
.L_x_39909:
[----:B------:R-:W-:Y:S05]  /*31820*/  BSYNC.RECONVERGENT B0 ;  /* 0x0000000000007941 */ /* 0x000fea0003800200 */
.L_x_39908:
        /* <DEDUP_REMOVED lines=17> */
.L_x_39915:
        /* <DEDUP_REMOVED lines=12> */
.L_x_39917:
[----:B------:R-:W-:Y:S05]  /*31a00*/  BSYNC.RECONVERGENT B1 ;  /* 0x0000000000017941 */ /* 0x000fea0003800200 */
.L_x_39916:
        /* <DEDUP_REMOVED lines=62> */
.L_x_39914:
[----:B------:R-:W-:Y:S05]  /*31df0*/  BSYNC.RECONVERGENT B0 ;  /* 0x0000000000007941 */ /* 0x000fea0003800200 */
.L_x_39913:
        /* <DEDUP_REMOVED lines=17> */
.L_x_39920:
        /* <DEDUP_REMOVED lines=12> */
.L_x_39922:
[----:B------:R-:W-:Y:S05]  /*31fd0*/  BSYNC.RECONVERGENT B1 ;  /* 0x0000000000017941 */ /* 0x000fea0003800200 */
.L_x_39921:
        /* <DEDUP_REMOVED lines=62> */
.L_x_39919:
[----:B------:R-:W-:Y:S05]  /*323c0*/  BSYNC.RECONVERGENT B0 ;  /* 0x0000000000007941 */ /* 0x000fea0003800200 */
.L_x_39918:
        /* <DEDUP_REMOVED lines=42> */
.L_x_39882:
        /* <DEDUP_REMOVED lines=42> */
.L_x_39923:
        /* <DEDUP_REMOVED lines=27> */
.L_x_39927:
        /* <DEDUP_REMOVED lines=12> */
.L_x_39929:
[----:B------:R-:W-:Y:S05]  /*32b80*/  BSYNC.RECONVERGENT B1 ;  /* 0x0000000000017941 */ /* 0x000fea0003800200 */
.L_x_39928:
        /* <DEDUP_REMOVED lines=62> */
.L_x_39926:
[----:B------:R-:W-:Y:S05]  /*32f70*/  BSYNC.RECONVERGENT B0 ;  /* 0x0000000000007941 */ /* 0x000fea0003800200 */
.L_x_39925:
        /* <DEDUP_REMOVED lines=20> */
.L_x_39932:
        /* <DEDUP_REMOVED lines=12> */
.L_x_39934:
[----:B------:R-:W-:Y:S05]  /*33180*/  BSYNC.RECONVERGENT B1 ;  /* 0x0000000000017941 */ /* 0x000fea0003800200 */
.L_x_39933:
        /* <DEDUP_REMOVED lines=62> */
.L_x_39931:
[----:B------:R-:W-:Y:S05]  /*33570*/  BSYNC.RECONVERGENT B0 ;  /* 0x0000000000007941 */ /* 0x000fea0003800200 */
.L_x_39930:
        /* <DEDUP_REMOVED lines=23> */
.L_x_39937:
        /* <DEDUP_REMOVED lines=12> */
.L_x_39939:
[----:B------:R-:W-:Y:S05]  /*337b0*/  BSYNC.RECONVERGENT B1 ;  /* 0x0000000000017941 */ /* 0x000fea0003800200 */
.L_x_39938:
        /* <DEDUP_REMOVED lines=62> */
.L_x_39936:
[----:B------:R-:W-:Y:S05]  /*33ba0*/  BSYNC.RECONVERGENT B0 ;  /* 0x0000000000007941 */ /* 0x000fea0003800200 */
.L_x_39935:
        /* <DEDUP_REMOVED lines=20> */
.L_x_39942:
        /* <DEDUP_REMOVED lines=12> */
.L_x_39944:
[----:B------:R-:W-:Y:S05]  /*33db0*/  BSYNC.RECONVERGENT B1 ;  /* 0x0000000000017941 */ /* 0x000fea0003800200 */
.L_x_39943:
        /* <DEDUP_REMOVED lines=62> */
.L_x_39941:
[----:B------:R-:W-:Y:S05]  /*341a0*/  BSYNC.RECONVERGENT B0 ;  /* 0x0000000000007941 */ /* 0x000fea0003800200 */
.L_x_39940:
        /* <DEDUP_REMOVED lines=23> */
.L_x_39947:
        /* <DEDUP_REMOVED lines=12> */
.L_x_39949:
[----:B------:R-:W-:Y:S05]  /*343e0*/  BSYNC.RECONVERGENT B1 ;  /* 0x0000000000017941 */ /* 0x000fea0003800200 */
.L_x_39948:
        /* <DEDUP_REMOVED lines=62> */
.L_x_39946:
[----:B------:R-:W-:Y:S05]  /*347d0*/  BSYNC.RECONVERGENT B0 ;  /* 0x0000000000007941 */ /* 0x000fea0003800200 */
.L_x_39945:
        /* <DEDUP_REMOVED lines=20> */
.L_x_39952:
        /* <DEDUP_REMOVED lines=12> */
.L_x_39954:
[----:B------:R-:W-:Y:S05]  /*349e0*/  BSYNC.RECONVERGENT B1 ;  /* 0x0000000000017941 */ /* 0x000fea0003800200 */
.L_x_39953:
        /* <DEDUP_REMOVED lines=62> */
.L_x_39951:
[----:B------:R-:W-:Y:S05]  /*34dd0*/  BSYNC.RECONVERGENT B0 ;  /* 0x0000000000007941 */ /* 0x000fea0003800200 */
.L_x_39950:
        /* <DEDUP_REMOVED lines=23> */
.L_x_39957:
        /* <DEDUP_REMOVED lines=12> */
.L_x_39959:
[----:B------:R-:W-:Y:S05]  /*35010*/  BSYNC.RECONVERGENT B1 ;  /* 0x0000000000017941 */ /* 0x000fea0003800200 */
.L_x_39958:
        /* <DEDUP_REMOVED lines=62> */
.L_x_39956:
[----:B------:R-:W-:Y:S05]  /*35400*/  BSYNC.RECONVERGENT B0 ;  /* 0x0000000000007941 */ /* 0x000fea0003800200 */
.L_x_39955:
        /* <DEDUP_REMOVED lines=20> */
.L_x_39962:
        /* <DEDUP_REMOVED lines=12> */
.L_x_39964:
[----:B------:R-:W-:Y:S05]  /*35610*/  BSYNC.RECONVERGENT B1 ;  /* 0x0000000000017941 */ /* 0x000fea0003800200 */
.L_x_39963:
        /* <DEDUP_REMOVED lines=62> */
.L_x_39961:
[----:B------:R-:W-:Y:S05]  /*35a00*/  BSYNC.RECONVERGENT B0 ;  /* 0x0000000000007941 */ /* 0x000fea0003800200 */
.L_x_39960:
        /* <DEDUP_REMOVED lines=23> */
.L_x_39967:
        /* <DEDUP_REMOVED lines=12> */
.L_x_39969:
[----:B------:R-:W-:Y:S05]  /*35c40*/  BSYNC.RECONVERGENT B1 ;  /* 0x0000000000017941 */ /* 0x000fea0003800200 */
.L_x_39968:
        /* <DEDUP_REMOVED lines=62> */
.L_x_39966:
[----:B------:R-:W-:Y:S05]  /*36030*/  BSYNC.RECONVERGENT B0 ;  /* 0x0000000000007941 */ /* 0x000fea0003800200 */
.L_x_39965:
        /* <DEDUP_REMOVED lines=18> */
.L_x_39972:
        /* <DEDUP_REMOVED lines=12> */
.L_x_39974:
[----:B------:R-:W-:Y:S05]  /*36220*/  BSYNC.RECONVERGENT B1 ;  /* 0x0000000000017941 */ /* 0x000fea0003800200 */
.L_x_39973:
        /* <DEDUP_REMOVED lines=62> */
.L_x_39971:
[----:B------:R-:W-:Y:S05]  /*36610*/  BSYNC.RECONVERGENT B0 ;  /* 0x0000000000007941 */ /* 0x000fea0003800200 */
.L_x_39970:
        /* <DEDUP_REMOVED lines=24> */
.L_x_39977:
        /* <DEDUP_REMOVED lines=12> */
.L_x_39979:
[----:B------:R-:W-:Y:S05]  /*36860*/  BSYNC.RECONVERGENT B1 ;  /* 0x0000000000017941 */ /* 0x000fea0003800200 */
.L_x_39978:
        /* <DEDUP_REMOVED lines=62> */
.L_x_39976:
[----:B------:R-:W-:Y:S05]  /*36c50*/  BSYNC.RECONVERGENT B0 ;  /* 0x0000000000007941 */ /* 0x000fea0003800200 */
.L_x_39975:
        /* <DEDUP_REMOVED lines=18> */
.L_x_39982:
        /* <DEDUP_REMOVED lines=12> */
.L_x_39984:
[----:B------:R-:W-:Y:S05]  /*36e40*/  BSYNC.RECONVERGENT B1 ;  /* 0x0000000000017941 */ /* 0x000fea0003800200 */
.L_x_39983:
        /* <DEDUP_REMOVED lines=62> */
.L_x_39981:
[----:B------:R-:W-:Y:S05]  /*37230*/  BSYNC.RECONVERGENT B0 ;  /* 0x0000000000007941 */ /* 0x000fea0003800200 */
.L_x_39980:
        /* <DEDUP_REMOVED lines=24> */
.L_x_39987:
        /* <DEDUP_REMOVED lines=12> */
.L_x_39989:
[----:B------:R-:W-:Y:S05]  /*37480*/  BSYNC.RECONVERGENT B1 ;  /* 0x0000000000017941 */ /* 0x000fea0003800200 */
.L_x_39988:
        /* <DEDUP_REMOVED lines=62> */
.L_x_39986:
[----:B------:R-:W-:Y:S05]  /*37870*/  BSYNC.RECONVERGENT B0 ;  /* 0x0000000000007941 */ /* 0x000fea0003800200 */
.L_x_39985:
        /* <DEDUP_REMOVED lines=18> */
.L_x_39992:
        /* <DEDUP_REMOVED lines=12> */
.L_x_39994:
[----:B------:R-:W-:Y:S05]  /*37a60*/  BSYNC.RECONVERGENT B1 ;  /* 0x0000000000017941 */ /* 0x000fea0003800200 */
.L_x_39993:
        /* <DEDUP_REMOVED lines=62> */
.L_x_39991:
[----:B------:R-:W-:Y:S05]  /*37e50*/  BSYNC.RECONVERGENT B0 ;  /* 0x0000000000007941 */ /* 0x000fea0003800200 */
.L_x_39990:
        /* <DEDUP_REMOVED lines=24> */
.L_x_39997:
        /* <DEDUP_REMOVED lines=12> */
.L_x_39999:
[----:B------:R-:W-:Y:S05]  /*380a0*/  BSYNC.RECONVERGENT B1 ;  /* 0x0000000000017941 */ /* 0x000fea0003800200 */
.L_x_39998:
        /* <DEDUP_REMOVED lines=62> */
.L_x_39996:
[----:B------:R-:W-:Y:S05]  /*38490*/  BSYNC.RECONVERGENT B0 ;  /* 0x0000000000007941 */ /* 0x000fea0003800200 */
.L_x_39995:
        /* <DEDUP_REMOVED lines=18> */
.L_x_40002:
        /* <DEDUP_REMOVED lines=15> */
.L_x_40004:
[----:B------:R-:W-:Y:S05]  /*386b0*/  BSYNC.RECONVERGENT B1 ;  /* 0x0000000000017941 */ /* 0x000fea0003800200 */
.L_x_40003:
        /* <DEDUP_REMOVED lines=62> */
.L_x_40001:
[----:B------:R-:W-:Y:S05]  /*38aa0*/  BSYNC.RECONVERGENT B0 ;  /* 0x0000000000007941 */ /* 0x000fea0003800200 */
.L_x_40000:
        /* <DEDUP_REMOVED lines=12> */
.L_x_39924:
        /* <DEDUP_REMOVED lines=16> */
.L_x_40008:
        /* <DEDUP_REMOVED lines=12> */
.L_x_40010:
[----:B------:R-:W-:Y:S05]  /*38d30*/  BSYNC.RECONVERGENT B1 ;  /* 0x0000000000017941 */ /* 0x000fea0003800200 */
.L_x_40009:
        /* <DEDUP_REMOVED lines=62> */
.L_x_40007:
[----:B------:R-:W-:Y:S05]  /*39120*/  BSYNC.RECONVERGENT B0 ;  /* 0x0000000000007941 */ /* 0x000fea0003800200 */
.L_x_40006:
        /* <DEDUP_REMOVED lines=19> */
.L_x_40013:
        /* <DEDUP_REMOVED lines=12> */
.L_x_40015:
[----:B------:R-:W-:Y:S05]  /*39320*/  BSYNC.RECONVERGENT B1 ;  /* 0x0000000000017941 */ /* 0x000fea0003800200 */
.L_x_40014:
        /* <DEDUP_REMOVED lines=62> */
.L_x_40012:
[----:B------:R-:W-:Y:S05]  /*39710*/  BSYNC.RECONVERGENT B0 ;  /* 0x0000000000007941 */ /* 0x000fea0003800200 */
.L_x_40011:
        /* <DEDUP_REMOVED lines=19> */
.L_x_40018:
        /* <DEDUP_REMOVED lines=12> */
.L_x_40020:
[----:B------:R-:W-:Y:S05]  /*39910*/  BSYNC.RECONVERGENT B1 ;  /* 0x0000000000017941 */ /* 0x000fea0003800200 */
.L_x_40019:
        /* <DEDUP_REMOVED lines=62> */
.L_x_40017:
[----:B------:R-:W-:Y:S05]  /*39d00*/  BSYNC.RECONVERGENT B0 ;  /* 0x0000000000007941 */ /* 0x000fea0003800200 */
.L_x_40016:
[----:B------:R-:W-:Y:S01]  /*39d10*/  I2FP.F32.U32 R22, R25 ;  /* 0x0000001900167245 */ /* 0x000fe20000201000 */
[----:B------:R-:W-:Y:S01]  /*39d20*/  BSSY.RECONVERGENT B0, `(.L_x_40021) ;  /* 0x000005d000007945 */ /* 0x000fe20003800200 */
[----:B------:R-:W-:Y:S01]  /*39d30*/  ISETP.NE.AND P2, PT, R26, 0x1, PT ;  /* 0x000000011a00780c */ /* 0x000fe20003f45270 */
[----:B------:R-:W-:Y:S01]  /*39d40*/  HADD2.F32 R23, -RZ, R17.H0_H0 ;  /* 0x20000011ff177230 */ /* 0x000fe20000004100 */
        /* <DEDUP_REMOVED lines=15> */
.L_x_40023:
        /* <DEDUP_REMOVED lines=12> */
.L_x_40025:
[----:B------:R-:W-:Y:S05]  /*39f00*/  BSYNC.RECONVERGENT B1 ;  /* 0x0000000000017941 */ /* 0x000fea0003800200 */
.L_x_40024:
        /* <DEDUP_REMOVED lines=62> */
.L_x_40022:
[----:B------:R-:W-:Y:S05]  /*3a2f0*/  BSYNC.RECONVERGENT B0 ;  /* 0x0000000000007941 */ /* 0x000fea0003800200 */
.L_x_40021:
        /* <DEDUP_REMOVED lines=19> */
.L_x_40028:
        /* <DEDUP_REMOVED lines=12> */
.L_x_40030:
[----:B------:R-:W-:Y:S05]  /*3a4f0*/  BSYNC.RECONVERGENT B1 ;  /* 0x0000000000017941 */ /* 0x000fea0003800200 */
.L_x_40029:
        /* <DEDUP_REMOVED lines=62> */
.L_x_40027:
[----:B------:R-:W-:Y:S05]  /*3a8e0*/  BSYNC.RECONVERGENT B0 ;  /* 0x0000000000007941 */ /* 0x000fea0003800200 */
.L_x_40026:
        /* <DEDUP_REMOVED lines=17> */
.L_x_40033:
        /* <DEDUP_REMOVED lines=12> */
.L_x_40035:
[----:B------:R-:W-:Y:S05]  /*3aac0*/  BSYNC.RECONVERGENT B1 ;  /* 0x0000000000017941 */ /* 0x000fea0003800200 */
.L_x_40034:
        /* <DEDUP_REMOVED lines=62> */
.L_x_40032:
[----:B------:R-:W-:Y:S05]  /*3aeb0*/  BSYNC.RECONVERGENT B0 ;  /* 0x0000000000007941 */ /* 0x000fea0003800200 */
.L_x_40031:
        /* <DEDUP_REMOVED lines=17> */
.L_x_40038:
        /* <DEDUP_REMOVED lines=12> */
.L_x_40040:
[----:B------:R-:W-:Y:S05]  /*3b090*/  BSYNC.RECONVERGENT B1 ;  /* 0x0000000000017941 */ /* 0x000fea0003800200 */
.L_x_40039:
        /* <DEDUP_REMOVED lines=62> */
.L_x_40037:
[----:B------:R-:W-:Y:S05]  /*3b480*/  BSYNC.RECONVERGENT B0 ;  /* 0x0000000000007941 */ /* 0x000fea0003800200 */
.L_x_40036:
        /* <DEDUP_REMOVED lines=17> */
.L_x_40043:
        /* <DEDUP_REMOVED lines=12> */
.L_x_40045:
[----:B------:R-:W-:Y:S05]  /*3b660*/  BSYNC.RECONVERGENT B1 ;  /* 0x0000000000017941 */ /* 0x000fea0003800200 */
.L_x_40044:
        /* <DEDUP_REMOVED lines=62> */
.L_x_40042:
[----:B------:R-:W-:Y:S05]  /*3ba50*/  BSYNC.RECONVERGENT B0 ;  /* 0x0000000000007941 */ /* 0x000fea0003800200 */
.L_x_40041:
        /* <DEDUP_REMOVED lines=42> */
.L_x_40005:
        /* <DEDUP_REMOVED lines=42> */
.L_x_40046:
        /* <DEDUP_REMOVED lines=27> */
.L_x_40050:
        /* <DEDUP_REMOVED lines=12> */
.L_x_40052:
[----:B------:R-:W-:Y:S05]  /*3c210*/  BSYNC.RECONVERGENT B1 ;  /* 0x0000000000017941 */ /* 0x000fea0003800200 */
.L_x_40051:
        /* <DEDUP_REMOVED lines=62> */
.L_x_40049:
[----:B------:R-:W-:Y:S05]  /*3c600*/  BSYNC.RECONVERGENT B0 ;  /* 0x0000000000007941 */ /* 0x000fea0003800200 */
.L_x_40048:
        /* <DEDUP_REMOVED lines=20> */
.L_x_40055:
        /* <DEDUP_REMOVED lines=12> */
.L_x_40057:
[----:B------:R-:W-:Y:S05]  /*3c810*/  BSYNC.RECONVERGENT B1 ;  /* 0x0000000000017941 */ /* 0x000fea0003800200 */
.L_x_40056:
        /* <DEDUP_REMOVED lines=62> */
.L_x_40054:
[----:B------:R-:W-:Y:S05]  /*3cc00*/  BSYNC.RECONVERGENT B0 ;  /* 0x0000000000007941 */ /* 0x000fea0003800200 */
.L_x_40053:
        /* <DEDUP_REMOVED lines=23> */
.L_x_40060:
        /* <DEDUP_REMOVED lines=12> */
.L_x_40062:
[----:B------:R-:W-:Y:S05]  /*3ce40*/  BSYNC.RECONVERGENT B1 ;  /* 0x0000000000017941 */ /* 0x000fea0003800200 */
.L_x_40061:
        /* <DEDUP_REMOVED lines=62> */
.L_x_40059:
[----:B------:R-:W-:Y:S05]  /*3d230*/  BSYNC.RECONVERGENT B0 ;  /* 0x0000000000007941 */ /* 0x000fea0003800200 */
.L_x_40058:
        /* <DEDUP_REMOVED lines=20> */
.L_x_40065:
        /* <DEDUP_REMOVED lines=12> */
.L_x_40067:
[----:B------:R-:W-:Y:S05]  /*3d440*/  BSYNC.RECONVERGENT B1 ;  /* 0x0000000000017941 */ /* 0x000fea0003800200 */
.L_x_40066:
        /* <DEDUP_REMOVED lines=62> */
.L_x_40064:
[----:B------:R-:W-:Y:S05]  /*3d830*/  BSYNC.RECONVERGENT B0 ;  /* 0x0000000000007941 */ /* 0x000fea0003800200 */
.L_x_40063:
        /* <DEDUP_REMOVED lines=23> */
.L_x_40070:
        /* <DEDUP_REMOVED lines=12> */
.L_x_40072:
[----:B------:R-:W-:Y:S05]  /*3da70*/  BSYNC.RECONVERGENT B1 ;  /* 0x0000000000017941 */ /* 0x000fea0003800200 */
.L_x_40071:
        /* <DEDUP_REMOVED lines=62> */
.L_x_40069:
[----:B------:R-:W-:Y:S05]  /*3de60*/  BSYNC.RECONVERGENT B0 ;  /* 0x0000000000007941 */ /* 0x000fea0003800200 */
.L_x_40068:
        /* <DEDUP_REMOVED lines=20> */
.L_x_40075:
        /* <DEDUP_REMOVED lines=12> */
.L_x_40077:
[----:B------:R-:W-:Y:S05]  /*3e070*/  BSYNC.RECONVERGENT B1 ;  /* 0x0000000000017941 */ /* 0x000fea0003800200 */
.L_x_40076:
        /* <DEDUP_REMOVED lines=62> */
.L_x_40074:
[----:B------:R-:W-:Y:S05]  /*3e460*/  BSYNC.RECONVERGENT B0 ;  /* 0x0000000000007941 */ /* 0x000fea0003800200 */
.L_x_40073:
        /* <DEDUP_REMOVED lines=23> */
.L_x_40080:
        /* <DEDUP_REMOVED lines=12> */
.L_x_40082:
[----:B------:R-:W-:Y:S05]  /*3e6a0*/  BSYNC.RECONVERGENT B1 ;  /* 0x0000000000017941 */ /* 0x000fea0003800200 */
.L_x_40081:
        /* <DEDUP_REMOVED lines=62> */
.L_x_40079:
[----:B------:R-:W-:Y:S05]  /*3ea90*/  BSYNC.RECONVERGENT B0 ;  /* 0x0000000000007941 */ /* 0x000fea0003800200 */
.L_x_40078:
        /* <DEDUP_REMOVED lines=20> */
.L_x_40085:
        /* <DEDUP_REMOVED lines=12> */
.L_x_40087:
[----:B------:R-:W-:Y:S05]  /*3eca0*/  BSYNC.RECONVERGENT B1 ;  /* 0x0000000000017941 */ /* 0x000fea0003800200 */
.L_x_40086:
        /* <DEDUP_REMOVED lines=62> */
.L_x_40084:
[----:B------:R-:W-:Y:S05]  /*3f090*/  BSYNC.RECONVERGENT B0 ;  /* 0x0000000000007941 */ /* 0x000fea0003800200 */
.L_x_40083:
        /* <DEDUP_REMOVED lines=23> */
.L_x_40090:
        /* <DEDUP_REMOVED lines=12> */
.L_x_40092:
[----:B------:R-:W-:Y:S05]  /*3f2d0*/  BSYNC.RECONVERGENT B1 ;  /* 0x0000000000017941 */ /* 0x000fea0003800200 */
.L_x_40091:
        /* <DEDUP_REMOVED lines=62> */
.L_x_40089:
[----:B------:R-:W-:Y:S05]  /*3f6c0*/  BSYNC.RECONVERGENT B0 ;  /* 0x0000000000007941 */ /* 0x000fea0003800200 */
.L_x_40088:
        /* <DEDUP_REMOVED lines=18> */
.L_x_40095:
        /* <DEDUP_REMOVED lines=12> */
.L_x_40097:
[----:B------:R-:W-:Y:S05]  /*3f8b0*/  BSYNC.RECONVERGENT B1 ;  /* 0x0000000000017941 */ /* 0x000fea0003800200 */
.L_x_40096:
        /* <DEDUP_REMOVED lines=62> */
.L_x_40094:
[----:B------:R-:W-:Y:S05]  /*3fca0*/  BSYNC.RECONVERGENT B0 ;  /* 0x0000000000007941 */ /* 0x000fea0003800200 */
.L_x_40093:
        /* <DEDUP_REMOVED lines=24> */
.L_x_40100:
        /* <DEDUP_REMOVED lines=12> */
.L_x_40102:
[----:B------:R-:W-:Y:S05]  /*3fef0*/  BSYNC.RECONVERGENT B1 ;  /* 0x0000000000017941 */ /* 0x000fea0003800200 */
.L_x_40101:
        /* <DEDUP_REMOVED lines=62> */
.L_x_40099:
[----:B------:R-:W-:Y:S05]  /*402e0*/  BSYNC.RECONVERGENT B0 ;  /* 0x0000000000007941 */ /* 0x000fea0003800200 */
.L_x_40098:
        /* <DEDUP_REMOVED lines=18> */
.L_x_40105:
        /* <DEDUP_REMOVED lines=12> */
.L_x_40107:
[----:B------:R-:W-:Y:S05]  /*404d0*/  BSYNC.RECONVERGENT B1 ;  /* 0x0000000000017941 */ /* 0x000fea0003800200 */
.L_x_40106:
        /* <DEDUP_REMOVED lines=62> */
.L_x_40104:
[----:B------:R-:W-:Y:S05]  /*408c0*/  BSYNC.RECONVERGENT B0 ;  /* 0x0000000000007941 */ /* 0x000fea0003800200 */
.L_x_40103:
        /* <DEDUP_REMOVED lines=24> */
.L_x_40110:
        /* <DEDUP_REMOVED lines=12> */
.L_x_40112:
[----:B------:R-:W-:Y:S05]  /*40b10*/  BSYNC.RECONVERGENT B1 ;  /* 0x0000000000017941 */ /* 0x000fea0003800200 */
.L_x_40111:
        /* <DEDUP_REMOVED lines=62> */
.L_x_40109:
[----:B------:R-:W-:Y:S05]  /*40f00*/  BSYNC.RECONVERGENT B0 ;  /* 0x0000000000007941 */ /* 0x000fea0003800200 */
.L_x_40108:
        /* <DEDUP_REMOVED lines=18> */
.L_x_40115:
        /* <DEDUP_REMOVED lines=12> */
.L_x_40117:
[----:B------:R-:W-:Y:S05]  /*410f0*/  BSYNC.RECONVERGENT B1 ;  /* 0x0000000000017941 */ /* 0x000fea0003800200 */
.L_x_40116:
        /* <DEDUP_REMOVED lines=62> */
.L_x_40114:
[----:B------:R-:W-:Y:S05]  /*414e0*/  BSYNC.RECONVERGENT B0 ;  /* 0x0000000000007941 */ /* 0x000fea0003800200 */
.L_x_40113:
        /* <DEDUP_REMOVED lines=24> */
.L_x_40120:
        /* <DEDUP_REMOVED lines=12> */
.L_x_40122:
[----:B------:R-:W-:Y:S05]  /*41730*/  BSYNC.RECONVERGENT B1 ;  /* 0x0000000000017941 */ /* 0x000fea0003800200 */
.L_x_40121:
        /* <DEDUP_REMOVED lines=62> */
.L_x_40119:
[----:B------:R-:W-:Y:S05]  /*41b20*/  BSYNC.RECONVERGENT B0 ;  /* 0x0000000000007941 */ /* 0x000fea0003800200 */
.L_x_40118:
        /* <DEDUP_REMOVED lines=18> */
.L_x_40125:
        /* <DEDUP_REMOVED lines=15> */
.L_x_40127:
[----:B------:R-:W-:Y:S05]  /*41d40*/  BSYNC.RECONVERGENT B1 ;  /* 0x0000000000017941 */ /* 0x000fea0003800200 */
.L_x_40126:
        /* <DEDUP_REMOVED lines=62> */
.L_x_40124:
[----:B------:R-:W-:Y:S05]  /*42130*/  BSYNC.RECONVERGENT B0 ;  /* 0x0000000000007941 */ /* 0x000fea0003800200 */
.L_x_40123:
        /* <DEDUP_REMOVED lines=12> */
.L_x_40047:
        /* <DEDUP_REMOVED lines=16> */
.L_x_40131:
        /* <DEDUP_REMOVED lines=12> */
.L_x_40133:
[----:B------:R-:W-:Y:S05]  /*423c0*/  BSYNC.RECONVERGENT B1 ;  /* 0x0000000000017941 */ /* 0x000fea0003800200 */
.L_x_40132:
        /* <DEDUP_REMOVED lines=62> */
.L_x_40130:
[----:B------:R-:W-:Y:S05]  /*427b0*/  BSYNC.RECONVERGENT B0 ;  /* 0x0000000000007941 */ /* 0x000fea0003800200 */
.L_x_40129:
        /* <DEDUP_REMOVED lines=19> */
.L_x_40136:
        /* <DEDUP_REMOVED lines=12> */
.L_x_40138:
[----:B------:R-:W-:Y:S05]  /*429b0*/  BSYNC.RECONVERGENT B1 ;  /* 0x0000000000017941 */ /* 0x000fea0003800200 */
.L_x_40137:
        /* <DEDUP_REMOVED lines=62> */
.L_x_40135:
[----:B------:R-:W-:Y:S05]  /*42da0*/  BSYNC.RECONVERGENT B0 ;  /* 0x0000000000007941 */ /* 0x000fea0003800200 */
.L_x_40134:
        /* <DEDUP_REMOVED lines=19> */
.L_x_40141:
        /* <DEDUP_REMOVED lines=12> */
.L_x_40143:
[----:B------:R-:W-:Y:S05]  /*42fa0*/  BSYNC.RECONVERGENT B1 ;  /* 0x0000000000017941 */ /* 0x000fea0003800200 */
.L_x_40142:
        /* <DEDUP_REMOVED lines=62> */
.L_x_40140:
[----:B------:R-:W-:Y:S05]  /*43390*/  BSYNC.RECONVERGENT B0 ;  /* 0x0000000000007941 */ /* 0x000fea0003800200 */
.L_x_40139:
        /* <DEDUP_REMOVED lines=19> */
.L_x_40146:
        /* <DEDUP_REMOVED lines=12> */
.L_x_40148:
[----:B------:R-:W-:Y:S05]  /*43590*/  BSYNC.RECONVERGENT B1 ;  /* 0x0000000000017941 */ /* 0x000fea0003800200 */
.L_x_40147:
        /* <DEDUP_REMOVED lines=62> */
.L_x_40145:
[----:B------:R-:W-:Y:S05]  /*43980*/  BSYNC.RECONVERGENT B0 ;  /* 0x0000000000007941 */ /* 0x000fea0003800200 */
.L_x_40144:
        /* <DEDUP_REMOVED lines=19> */
.L_x_40151:
        /* <DEDUP_REMOVED lines=12> */
.L_x_40153:
[----:B------:R-:W-:Y:S05]  /*43b80*/  BSYNC.RECONVERGENT B1 ;  /* 0x0000000000017941 */ /* 0x000fea0003800200 */
.L_x_40152:
        /* <DEDUP_REMOVED lines=62> */
.L_x_40150:
[----:B------:R-:W-:Y:S05]  /*43f70*/  BSYNC.RECONVERGENT B0 ;  /* 0x0000000000007941 */ /* 0x000fea0003800200 */
.L_x_40149:
        /* <DEDUP_REMOVED lines=17> */
.L_x_40156:
        /* <DEDUP_REMOVED lines=12> */
.L_x_40158:
[----:B------:R-:W-:Y:S05]  /*44150*/  BSYNC.RECONVERGENT B1 ;  /* 0x0000000000017941 */ /* 0x000fea0003800200 */
.L_x_40157:
        /* <DEDUP_REMOVED lines=62> */
.L_x_40155:
[----:B------:R-:W-:Y:S05]  /*44540*/  BSYNC.RECONVERGENT B0 ;  /* 0x0000000000007941 */ /* 0x000fea0003800200 */
.L_x_40154:
        /* <DEDUP_REMOVED lines=17> */
.L_x_40161:
        /* <DEDUP_REMOVED lines=12> */
.L_x_40163:
[----:B------:R-:W-:Y:S05]  /*44720*/  BSYNC.RECONVERGENT B1 ;  /* 0x0000000000017941 */ /* 0x000fea0003800200 */
.L_x_40162:
        /* <DEDUP_REMOVED lines=62> */
.L_x_40160:
[----:B------:R-:W-:Y:S05]  /*44b10*/  BSYNC.RECONVERGENT B0 ;  /* 0x0000000000007941 */ /* 0x000fea0003800200 */
.L_x_40159:
        /* <DEDUP_REMOVED lines=17> */
.L_x_40166:
        /* <DEDUP_REMOVED lines=12> */
.L_x_40168:
[----:B------:R-:W-:Y:S05]  /*44cf0*/  BSYNC.RECONVERGENT B1 ;  /* 0x0000000000017941 */ /* 0x000fea0003800200 */
.L_x_40167:
        /* <DEDUP_REMOVED lines=62> */
.L_x_40165:
[----:B------:R-:W-:Y:S05]  /*450e0*/  BSYNC.RECONVERGENT B0 ;  /* 0x0000000000007941 */ /* 0x000fea0003800200 */
.L_x_40164:
        /* <DEDUP_REMOVED lines=42> */
.L_x_40128:
        /* <DEDUP_REMOVED lines=42> */
.L_x_40169:
        /* <DEDUP_REMOVED lines=27> */
.L_x_40173:
        /* <DEDUP_REMOVED lines=12> */
.L_x_40175:
[----:B------:R-:W-:Y:S05]  /*458a0*/  BSYNC.RECONVERGENT B1 ;  /* 0x0000000000017941 */ /* 0x000fea0003800200 */
.L_x_40174:
        /* <DEDUP_REMOVED lines=62> */
.L_x_40172:
[----:B------:R-:W-:Y:S05]  /*45c90*/  BSYNC.RECONVERGENT B0 ;  /* 0x0000000000007941 */ /* 0x000fea0003800200 */
.L_x_40171:
        /* <DEDUP_REMOVED lines=20> */
.L_x_40178:
        /* <DEDUP_REMOVED lines=12> */
.L_x_40180:
[----:B------:R-:W-:Y:S05]  /*45ea0*/  BSYNC.RECONVERGENT B1 ;  /* 0x0000000000017941 */ /* 0x000fea0003800200 */
.L_x_40179:
        /* <DEDUP_REMOVED lines=62> */
.L_x_40177:
[----:B------:R-:W-:Y:S05]  /*46290*/  BSYNC.RECONVERGENT B0 ;  /* 0x0000000000007941 */ /* 0x000fea0003800200 */
.L_x_40176:
        /* <DEDUP_REMOVED lines=23> */
.L_x_40183:
        /* <DEDUP_REMOVED lines=12> */
.L_x_40185:
[----:B------:R-:W-:Y:S05]  /*464d0*/  BSYNC.RECONVERGENT B1 ;  /* 0x0000000000017941 */ /* 0x000fea0003800200 */
.L_x_40184:
        /* <DEDUP_REMOVED lines=62> */
.L_x_40182:
[----:B------:R-:W-:Y:S05]  /*468c0*/  BSYNC.RECONVERGENT B0 ;  /* 0x0000000000007941 */ /* 0x000fea0003800200 */
.L_x_40181:
        /* <DEDUP_REMOVED lines=20> */
.L_x_40188:
        /* <DEDUP_REMOVED lines=12> */
.L_x_40190:
[----:B------:R-:W-:Y:S05]  /*46ad0*/  BSYNC.RECONVERGENT B1 ;  /* 0x0000000000017941 */ /* 0x000fea0003800200 */
.L_x_40189:
        /* <DEDUP_REMOVED lines=62> */
.L_x_40187:
[----:B------:R-:W-:Y:S05]  /*46ec0*/  BSYNC.RECONVERGENT B0 ;  /* 0x0000000000007941 */ /* 0x000fea0003800200 */
.L_x_40186:
        /* <DEDUP_REMOVED lines=23> */
.L_x_40193:
        /* <DEDUP_REMOVED lines=12> */
.L_x_40195:
[----:B------:R-:W-:Y:S05]  /*47100*/  BSYNC.RECONVERGENT B1 ;  /* 0x0000000000017941 */ /* 0x000fea0003800200 */
.L_x_40194:
        /* <DEDUP_REMOVED lines=62> */
.L_x_40192:
[----:B------:R-:W-:Y:S05]  /*474f0*/  BSYNC.RECONVERGENT B0 ;  /* 0x0000000000007941 */ /* 0x000fea0003800200 */
.L_x_40191:
        /* <DEDUP_REMOVED lines=20> */
.L_x_40198:
        /* <DEDUP_REMOVED lines=12> */
.L_x_40200:
[----:B------:R-:W-:Y:S05]  /*47700*/  BSYNC.RECONVERGENT B1 ;  /* 0x0000000000017941 */ /* 0x000fea0003800200 */
.L_x_40199:
        /* <DEDUP_REMOVED lines=62> */
.L_x_40197:
[----:B------:R-:W-:Y:S05]  /*47af0*/  BSYNC.RECONVERGENT B0 ;  /* 0x0000000000007941 */ /* 0x000fea0003800200 */
.L_x_40196:
        /* <DEDUP_REMOVED lines=23> */
.L_x_40203:
        /* <DEDUP_REMOVED lines=12> */
.L_x_40205:
[----:B------:R-:W-:Y:S05]  /*47d30*/  BSYNC.RECONVERGENT B1 ;  /* 0x0000000000017941 */ /* 0x000fea0003800200 */
.L_x_40204:
        /* <DEDUP_REMOVED lines=62> */
.L_x_40202:
[----:B------:R-:W-:Y:S05]  /*48120*/  BSYNC.RECONVERGENT B0 ;  /* 0x0000000000007941 */ /* 0x000fea0003800200 */
.L_x_40201:
        /* <DEDUP_REMOVED lines=20> */
.L_x_40208:
        /* <DEDUP_REMOVED lines=12> */
.L_x_40210:
[----:B------:R-:W-:Y:S05]  /*48330*/  BSYNC.RECONVERGENT B1 ;  /* 0x0000000000017941 */ /* 0x000fea0003800200 */
.L_x_40209:
        /* <DEDUP_REMOVED lines=62> */
.L_x_40207:
[----:B------:R-:W-:Y:S05]  /*48720*/  BSYNC.RECONVERGENT B0 ;  /* 0x0000000000007941 */ /* 0x000fea0003800200 */
.L_x_40206:
        /* <DEDUP_REMOVED lines=23> */
.L_x_40213:
        /* <DEDUP_REMOVED lines=12> */
.L_x_40215:
[----:B------:R-:W-:Y:S05]  /*48960*/  BSYNC.RECONVERGENT B1 ;  /* 0x0000000000017941 */ /* 0x000fea0003800200 */
.L_x_40214:
        /* <DEDUP_REMOVED lines=62> */
.L_x_40212:
[----:B------:R-:W-:Y:S05]  /*48d50*/  BSYNC.RECONVERGENT B0 ;  /* 0x0000000000007941 */ /* 0x000fea0003800200 */
.L_x_40211:
        /* <DEDUP_REMOVED lines=18> */
.L_x_40218:
        /* <DEDUP_REMOVED lines=12> */
.L_x_40220:
[----:B------:R-:W-:Y:S05]  /*48f40*/  BSYNC.RECONVERGENT B1 ;  /* 0x0000000000017941 */ /* 0x000fea0003800200 */
.L_x_40219:
        /* <DEDUP_REMOVED lines=62> */
.L_x_40217:
[----:B------:R-:W-:Y:S05]  /*49330*/  BSYNC.RECONVERGENT B0 ;  /* 0x0000000000007941 */ /* 0x000fea0003800200 */
.L_x_40216:
        /* <DEDUP_REMOVED lines=24> */
.L_x_40223:
        /* <DEDUP_REMOVED lines=12> */
.L_x_40225:
[----:B------:R-:W-:Y:S05]  /*49580*/  BSYNC.RECONVERGENT B1 ;  /* 0x0000000000017941 */ /* 0x000fea0003800200 */
.L_x_40224:
        /* <DEDUP_REMOVED lines=62> */
.L_x_40222:
[----:B------:R-:W-:Y:S05]  /*49970*/  BSYNC.RECONVERGENT B0 ;  /* 0x0000000000007941 */ /* 0x000fea0003800200 */
.L_x_40221:
        /* <DEDUP_REMOVED lines=18> */
.L_x_40228:
        /* <DEDUP_REMOVED lines=12> */
.L_x_40230:
[----:B------:R-:W-:Y:S05]  /*49b60*/  BSYNC.RECONVERGENT B1 ;  /* 0x0000000000017941 */ /* 0x000fea0003800200 */
.L_x_40229:
        /* <DEDUP_REMOVED lines=62> */
.L_x_40227:
[----:B------:R-:W-:Y:S05]  /*49f50*/  BSYNC.RECONVERGENT B0 ;  /* 0x0000000000007941 */ /* 0x000fea0003800200 */
.L_x_40226:
        /* <DEDUP_REMOVED lines=24> */
.L_x_40233:
        /* <DEDUP_REMOVED lines=12> */
.L_x_40235:
[----:B------:R-:W-:Y:S05]  /*4a1a0*/  BSYNC.RECONVERGENT B1 ;  /* 0x0000000000017941 */ /* 0x000fea0003800200 */
.L_x_40234:
        /* <DEDUP_REMOVED lines=62> */
.L_x_40232:
[----:B------:R-:W-:Y:S05]  /*4a590*/  BSYNC.RECONVERGENT B0 ;  /* 0x0000000000007941 */ /* 0x000fea0003800200 */
.L_x_40231:
        /* <DEDUP_REMOVED lines=18> */
.L_x_40238:
        /* <DEDUP_REMOVED lines=12> */
.L_x_40240:
[----:B------:R-:W-:Y:S05]  /*4a780*/  BSYNC.RECONVERGENT B1 ;  /* 0x0000000000017941 */ /* 0x000fea0003800200 */
.L_x_40239:
        /* <DEDUP_REMOVED lines=62> */
.L_x_40237:
[----:B------:R-:W-:Y:S05]  /*4ab70*/  BSYNC.RECONVERGENT B0 ;  /* 0x0000000000007941 */ /* 0x000fea0003800200 */
.L_x_40236:
        /* <DEDUP_REMOVED lines=24> */
.L_x_40243:
        /* <DEDUP_REMOVED lines=12> */
.L_x_40245:
[----:B------:R-:W-:Y:S05]  /*4adc0*/  BSYNC.RECONVERGENT B1 ;  /* 0x0000000000017941 */ /* 0x000fea0003800200 */
.L_x_40244:
        /* <DEDUP_REMOVED lines=62> */
.L_x_40242:
[----:B------:R-:W-:Y:S05]  /*4b1b0*/  BSYNC.RECONVERGENT B0 ;  /* 0x0000000000007941 */ /* 0x000fea0003800200 */
.L_x_40241:
        /* <DEDUP_REMOVED lines=18> */
.L_x_40248:
        /* <DEDUP_REMOVED lines=15> */
.L_x_40250:
[----:B------:R-:W-:Y:S05]  /*4b3d0*/  BSYNC.RECONVERGENT B1 ;  /* 0x0000000000017941 */ /* 0x000fea0003800200 */
.L_x_40249:
        /* <DEDUP_REMOVED lines=62> */
.L_x_40247:
[----:B------:R-:W-:Y:S05]  /*4b7c0*/  BSYNC.RECONVERGENT B0 ;  /* 0x0000000000007941 */ /* 0x000fea0003800200 */
.L_x_40246:
        /* <DEDUP_REMOVED lines=12> */
.L_x_40170:
        /* <DEDUP_REMOVED lines=16> */
.L_x_40254:
        /* <DEDUP_REMOVED lines=12> */
.L_x_40256:
[----:B------:R-:W-:Y:S05]  /*4ba50*/  BSYNC.RECONVERGENT B1 ;  /* 0x0000000000017941 */ /* 0x000fea0003800200 */
.L_x_40255:
        /* <DEDUP_REMOVED lines=62> */
.L_x_40253:
[----:B------:R-:W-:Y:S05]  /*4be40*/  BSYNC.RECONVERGENT B0 ;  /* 0x0000000000007941 */ /* 0x000fea0003800200 */
.L_x_40252:
[----:B------:R-:W-:Y:S01]  /*4be50*/  I2FP.F32.U32 R21, R22 ;  /* 0x0000001600157245 */ /* 0x000fe20000201000 */
[----:B------:R-:W-:Y:S01]  /*4be60*/  BSSY.RECONVERGENT B0, `(.L_x_40257) ;  /* 0x000005d000007945 */ /* 0x000fe20003800200 */
[----:B------:R-:W-:Y:S01]  /*4be70*/  ISETP.NE.AND P2, PT, R24, 0x1, PT ;  /* 0x000000011800780c */ /* 0x000fe20003f45270 */
[----:B-----5:R-:W-:Y:S01]  /*4be80*/  HADD2.F32 R22, -RZ, R16.H0_H0 ;  /* 0x20000010ff167230 */ /* 0x020fe20000004100 */
        /* <DEDUP_REMOVED lines=15> */
.L_x_40259:
        /* <DEDUP_REMOVED lines=12> */
.L_x_40261:
[----:B------:R-:W-:Y:S05]  /*4c040*/  BSYNC.RECONVERGENT B1 ;  /* 0x0000000000017941 */ /* 0x000fea0003800200 */
.L_x_40260:
        /* <DEDUP_REMOVED lines=62> */
.L_x_40258:
[----:B------:R-:W-:Y:S05]  /*4c430*/  BSYNC.RECONVERGENT B0 ;  /* 0x0000000000007941 */ /* 0x000fea0003800200 */
.L_x_40257:
        /* <DEDUP_REMOVED lines=19> */
.L_x_40264:
        /* <DEDUP_REMOVED lines=12> */
.L_x_40266:
[----:B------:R-:W-:Y:S05]  /*4c630*/  BSYNC.RECONVERGENT B1 ;  /* 0x0000000000017941 */ /* 0x000fea0003800200 */
.L_x_40265:
        /* <DEDUP_REMOVED lines=62> */
.L_x_40263:
[----:B------:R-:W-:Y:S05]  /*4ca20*/  BSYNC.RECONVERGENT B0 ;  /* 0x0000000000007941 */ /* 0x000fea0003800200 */
.L_x_40262:
        /* <DEDUP_REMOVED lines=19> */
.L_x_40269:
        /* <DEDUP_REMOVED lines=12> */
.L_x_40271:
[----:B------:R-:W-:Y:S05]  /*4cc20*/  BSYNC.RECONVERGENT B1 ;  /* 0x0000000000017941 */ /* 0x000fea0003800200 */
.L_x_40270:
        /* <DEDUP_REMOVED lines=62> */
.L_x_40268:
[----:B------:R-:W-:Y:S05]  /*4d010*/  BSYNC.RECONVERGENT B0 ;  /* 0x0000000000007941 */ /* 0x000fea0003800200 */
.L_x_40267:
        /* <DEDUP_REMOVED lines=19> */
.L_x_40274:
        /* <DEDUP_REMOVED lines=12> */
.L_x_40276:
[----:B------:R-:W-:Y:S05]  /*4d210*/  BSYNC.RECONVERGENT B1 ;  /* 0x0000000000017941 */ /* 0x000fea0003800200 */
.L_x_40275:
        /* <DEDUP_REMOVED lines=62> */
.L_x_40273:
[----:B------:R-:W-:Y:S05]  /*4d600*/  BSYNC.RECONVERGENT B0 ;  /* 0x0000000000007941 */ /* 0x000fea0003800200 */
.L_x_40272:
        /* <DEDUP_REMOVED lines=17> */
.L_x_40279:
        /* <DEDUP_REMOVED lines=12> */
.L_x_40281:
[----:B------:R-:W-:Y:S05]  /*4d7e0*/  BSYNC.RECONVERGENT B1 ;  /* 0x0000000000017941 */ /* 0x000fea0003800200 */
.L_x_40280:
        /* <DEDUP_REMOVED lines=62> */
.L_x_40278:
[----:B------:R-:W-:Y:S05]  /*4dbd0*/  BSYNC.RECONVERGENT B0 ;  /* 0x0000000000007941 */ /* 0x000fea0003800200 */
.L_x_40277:
        /* <DEDUP_REMOVED lines=17> */
.L_x_40284:
        /* <DEDUP_REMOVED lines=12> */
.L_x_40286:
[----:B------:R-:W-:Y:S05]  /*4ddb0*/  BSYNC.RECONVERGENT B1 ;  /* 0x0000000000017941 */ /* 0x000fea0003800200 */
.L_x_40285:
        /* <DEDUP_REMOVED lines=62> */
.L_x_40283:
[----:B------:R-:W-:Y:S05]  /*4e1a0*/  BSYNC.RECONVERGENT B0 ;  /* 0x0000000000007941 */ /* 0x000fea0003800200 */
.L_x_40282:
        /* <DEDUP_REMOVED lines=17> */
.L_x_40289:
        /* <DEDUP_REMOVED lines=12> */
.L_x_40291:
[----:B------:R-:W-:Y:S05]  /*4e380*/  BSYNC.RECONVERGENT B1 ;  /* 0x0000000000017941 */ /* 0x000fea0003800200 */
.L_x_40290:
        /* <DEDUP_REMOVED lines=62> */
.L_x_40288:
[----:B------:R-:W-:Y:S05]  /*4e770*/  BSYNC.RECONVERGENT B0 ;  /* 0x0000000000007941 */ /* 0x000fea0003800200 */
.L_x_40287:
        /* <DEDUP_REMOVED lines=11> */
[----:B------:R-:W-:Y:S01]  /*4e830*/  FMUL.FTZ R17, R17, R219 ;  /* 0x000000db11117220 */ /* 0x000fe20000410000 */
        /* <DEDUP_REMOVED lines=30> */
.L_x_40251:
        /* <DEDUP_REMOVED lines=42> */
.L_x_40292:
        /* <DEDUP_REMOVED lines=27> */
.L_x_40296:
        /* <DEDUP_REMOVED lines=12> */
.L_x_40298:
[----:B------:R-:W-:Y:S05]  /*4ef30*/  BSYNC.RECONVERGENT B1 ;  /* 0x0000000000017941 */ /* 0x000fea0003800200 */
.L_x_40297:
        /* <DEDUP_REMOVED lines=62> */
.L_x_40295:
[----:B------:R-:W-:Y:S05]  /*4f320*/  BSYNC.RECONVERGENT B0 ;  /* 0x0000000000007941 */ /* 0x000fea0003800200 */
.L_x_40294:
        /* <DEDUP_REMOVED lines=20> */
.L_x_40301:
        /* <DEDUP_REMOVED lines=12> */
.L_x_40303:
[----:B------:R-:W-:Y:S05]  /*4f530*/  BSYNC.RECONVERGENT B1 ;  /* 0x0000000000017941 */ /* 0x000fea0003800200 */
.L_x_40302:
        /* <DEDUP_REMOVED lines=62> */
.L_x_40300:
[----:B------:R-:W-:Y:S05]  /*4f920*/  BSYNC.RECONVERGENT B0 ;  /* 0x0000000000007941 */ /* 0x000fea0003800200 */
.L_x_40299:
        /* <DEDUP_REMOVED lines=23> */
.L_x_40306:
        /* <DEDUP_REMOVED lines=12> */
.L_x_40308:
[----:B------:R-:W-:Y:S05]  /*4fb60*/  BSYNC.RECONVERGENT B1 ;  /* 0x0000000000017941 */ /* 0x000fea0003800200 */
.L_x_40307:
        /* <DEDUP_REMOVED lines=62> */
.L_x_40305:
[----:B------:R-:W-:Y:S05]  /*4ff50*/  BSYNC.RECONVERGENT B0 ;  /* 0x0000000000007941 */ /* 0x000fea0003800200 */
.L_x_40304:
        /* <DEDUP_REMOVED lines=20> */
.L_x_40311:
        /* <DEDUP_REMOVED lines=12> */
.L_x_40313:
[----:B------:R-:W-:Y:S05]  /*50160*/  BSYNC.RECONVERGENT B1 ;  /* 0x0000000000017941 */ /* 0x000fea0003800200 */
.L_x_40312:
        /* <DEDUP_REMOVED lines=62> */
.L_x_40310:
[----:B------:R-:W-:Y:S05]  /*50550*/  BSYNC.RECONVERGENT B0 ;  /* 0x0000000000007941 */ /* 0x000fea0003800200 */
.L_x_40309:
        /* <DEDUP_REMOVED lines=23> */
.L_x_40316:
        /* <DEDUP_REMOVED lines=12> */
.L_x_40318:
[----:B------:R-:W-:Y:S05]  /*50790*/  BSYNC.RECONVERGENT B1 ;  /* 0x0000000000017941 */ /* 0x000fea0003800200 */
.L_x_40317:
        /* <DEDUP_REMOVED lines=62> */
.L_x_40315:
[----:B------:R-:W-:Y:S05]  /*50b80*/  BSYNC.RECONVERGENT B0 ;  /* 0x0000000000007941 */ /* 0x000fea0003800200 */
.L_x_40314:
        /* <DEDUP_REMOVED lines=20> */
.L_x_40321:
        /* <DEDUP_REMOVED lines=12> */
.L_x_40323:
[----:B------:R-:W-:Y:S05]  /*50d90*/  BSYNC.RECONVERGENT B1 ;  /* 0x0000000000017941 */ /* 0x000fea0003800200 */
.L_x_40322:
        /* <DEDUP_REMOVED lines=62> */
.L_x_40320:
[----:B------:R-:W-:Y:S05]  /*51180*/  BSYNC.RECONVERGENT B0 ;  /* 0x0000000000007941 */ /* 0x000fea0003800200 */
.L_x_40319:
        /* <DEDUP_REMOVED lines=23> */
.L_x_40326:
        /* <DEDUP_REMOVED lines=12> */
.L_x_40328:
[----:B------:R-:W-:Y:S05]  /*513c0*/  BSYNC.RECONVERGENT B1 ;  /* 0x0000000000017941 */ /* 0x000fea0003800200 */
.L_x_40327:
        /* <DEDUP_REMOVED lines=62> */
.L_x_40325:
[----:B------:R-:W-:Y:S05]  /*517b0*/  BSYNC.RECONVERGENT B0 ;  /* 0x0000000000007941 */ /* 0x000fea0003800200 */
.L_x_40324:
        /* <DEDUP_REMOVED lines=20> */
.L_x_40331:
        /* <DEDUP_REMOVED lines=12> */
.L_x_40333:
[----:B------:R-:W-:Y:S05]  /*519c0*/  BSYNC.RECONVERGENT B1 ;  /* 0x0000000000017941 */ /* 0x000fea0003800200 */
.L_x_40332:
        /* <DEDUP_REMOVED lines=62> */
.L_x_40330:
[----:B------:R-:W-:Y:S05]  /*51db0*/  BSYNC.RECONVERGENT B0 ;  /* 0x0000000000007941 */ /* 0x000fea0003800200 */
.L_x_40329:
        /* <DEDUP_REMOVED lines=23> */
.L_x_40336:
        /* <DEDUP_REMOVED lines=12> */
.L_x_40338:
[----:B------:R-:W-:Y:S05]  /*51ff0*/  BSYNC.RECONVERGENT B1 ;  /* 0x0000000000017941 */ /* 0x000fea0003800200 */
.L_x_40337:
        /* <DEDUP_REMOVED lines=62> */
.L_x_40335:
[----:B------:R-:W-:Y:S05]  /*523e0*/  BSYNC.RECONVERGENT B0 ;  /* 0x0000000000007941 */ /* 0x000fea0003800200 */
.L_x_40334:
        /* <DEDUP_REMOVED lines=18> */
.L_x_40341:
        /* <DEDUP_REMOVED lines=12> */
.L_x_40343:
[----:B------:R-:W-:Y:S05]  /*525d0*/  BSYNC.RECONVERGENT B1 ;  /* 0x0000000000017941 */ /* 0x000fea0003800200 */
.L_x_40342:
        /* <DEDUP_REMOVED lines=62> */
.L_x_40340:
[----:B------:R-:W-:Y:S05]  /*529c0*/  BSYNC.RECONVERGENT B0 ;  /* 0x0000000000007941 */ /* 0x000fea0003800200 */
.L_x_40339:
        /* <DEDUP_REMOVED lines=24> */
.L_x_40346:
        /* <DEDUP_REMOVED lines=12> */
.L_x_40348:
[----:B------:R-:W-:Y:S05]  /*52c10*/  BSYNC.RECONVERGENT B1 ;  /* 0x0000000000017941 */ /* 0x000fea0003800200 */
.L_x_40347:
        /* <DEDUP_REMOVED lines=62> */
.L_x_40345:
[----:B------:R-:W-:Y:S05]  /*53000*/  BSYNC.RECONVERGENT B0 ;  /* 0x0000000000007941 */ /* 0x000fea0003800200 */
.L_x_40344:
[----:B------:R-:W-:Y:S01]  /*53010*/  ISETP.NE.AND P4, PT, R196, 0x1, PT ;  /* 0x00000001c400780c */ /* 0x000fe20003f85270 */
[----:B------:R-:W-:Y:S01]  /*53020*/  HADD2.F32 R15, -RZ, R18.H1_H1 ;  /* 0x30000012ff0f7230 */ /* 0x000fe20000004100 */
[----:B------:R-:W-:Y:S01]  /*53030*/  I2FP.F32.U32 R14, R17 ;  /* 0x00000011000e7245 */ /* 0x000fe20000201000 */
[----:B------:R-:W-:Y:S01]  /*53040*/  BSSY.RECONVERGENT B0, `(.L_x_40349) ;  /* 0x000005a000007945 */ /* 0x000fe20003800200 */
[----:B------:R-:W-:-:S03]  /*53050*/  HFMA2 R18, -RZ, RZ, 0, 1.1920928955078125e-07 ;  /* 0x00000002ff127431 */ /* 0x000fc600000001ff */
        /* <DEDUP_REMOVED lines=13> */
.L_x_40351:
        /* <DEDUP_REMOVED lines=12> */
.L_x_40353:
[----:B------:R-:W-:Y:S05]  /*531f0*/  BSYNC.RECONVERGENT B1 ;  /* 0x0000000000017941 */ /* 0x000fea0003800200 */
.L_x_40352:
        /* <DEDUP_REMOVED lines=62> */
.L_x_40350:
[----:B------:R-:W-:Y:S05]  /*535e0*/  BSYNC.RECONVERGENT B0 ;  /* 0x0000000000007941 */ /* 0x000fea0003800200 */
.L_x_40349:
        /* <DEDUP_REMOVED lines=24> */
.L_x_40356:
        /* <DEDUP_REMOVED lines=12> */
.L_x_40358:
[----:B------:R-:W-:Y:S05]  /*53830*/  BSYNC.RECONVERGENT B1 ;  /* 0x0000000000017941 */ /* 0x000fea0003800200 */
.L_x_40357:
        /* <DEDUP_REMOVED lines=62> */
.L_x_40355:
[----:B------:R-:W-:Y:S05]  /*53c20*/  BSYNC.RECONVERGENT B0 ;  /* 0x0000000000007941 */ /* 0x000fea0003800200 */
.L_x_40354:
        /* <DEDUP_REMOVED lines=18> */
.L_x_40361:
        /* <DEDUP_REMOVED lines=12> */
.L_x_40363:
[----:B------:R-:W-:Y:S05]  /*53e10*/  BSYNC.RECONVERGENT B1 ;  /* 0x0000000000017941 */ /* 0x000fea0003800200 */
.L_x_40362:
        /* <DEDUP_REMOVED lines=62> */
.L_x_40360:
[----:B------:R-:W-:Y:S05]  /*54200*/  BSYNC.RECONVERGENT B0 ;  /* 0x0000000000007941 */ /* 0x000fea0003800200 */
.L_x_40359:
[----:B------:R-:W-:Y:S01]  /*54210*/  I2FP.F32.U32 R18, R18 ;  /* 0x0000001200127245 */ /* 0x000fe20000201000 */
[----:B------:R-:W-:Y:S01]  /*54220*/  HADD2.F32 R196, -RZ, R99.H0_H0 ;  /* 0x20000063ffc47230 */ /* 0x000fe20000004100 */
        /* <DEDUP_REMOVED lines=22> */
.L_x_40366:
        /* <DEDUP_REMOVED lines=12> */
.L_x_40368:
[----:B------:R-:W-:Y:S05]  /*54450*/  BSYNC.RECONVERGENT B1 ;  /* 0x0000000000017941 */ /* 0x000fea0003800200 */
.L_x_40367:
        /* <DEDUP_REMOVED lines=62> */
.L_x_40365:
[----:B------:R-:W-:Y:S05]  /*54840*/  BSYNC.RECONVERGENT B0 ;  /* 0x0000000000007941 */ /* 0x000fea0003800200 */
.L_x_40364:
        /* <DEDUP_REMOVED lines=18> */
.L_x_40371:
        /* <DEDUP_REMOVED lines=15> */
.L_x_40373:
[----:B------:R-:W-:Y:S05]  /*54a60*/  BSYNC.RECONVERGENT B1 ;  /* 0x0000000000017941 */ /* 0x000fea0003800200 */
.L_x_40372:
        /* <DEDUP_REMOVED lines=62> */
.L_x_40370:
[----:B------:R-:W-:Y:S05]  /*54e50*/  BSYNC.RECONVERGENT B0 ;  /* 0x0000000000007941 */ /* 0x000fea0003800200 */
.L_x_40369:
        /* <DEDUP_REMOVED lines=12> */
.L_x_40293:
        /* <DEDUP_REMOVED lines=16> */
.L_x_40377:
        /* <DEDUP_REMOVED lines=12> */
.L_x_40379:
[----:B------:R-:W-:Y:S05]  /*550e0*/  BSYNC.RECONVERGENT B1 ;  /* 0x0000000000017941 */ /* 0x000fea0003800200 */
.L_x_40378:
        /* <DEDUP_REMOVED lines=62> */
.L_x_40376:
[----:B------:R-:W-:Y:S05]  /*554d0*/  BSYNC.RECONVERGENT B0 ;  /* 0x0000000000007941 */ /* 0x000fea0003800200 */
.L_x_40375:
        /* <DEDUP_REMOVED lines=19> */
.L_x_40382:
        /* <DEDUP_REMOVED lines=12> */
.L_x_40384:
[----:B------:R-:W-:Y:S05]  /*556d0*/  BSYNC.RECONVERGENT B1 ;  /* 0x0000000000017941 */ /* 0x000fea0003800200 */
.L_x_40383:
        /* <DEDUP_REMOVED lines=62> */
.L_x_40381:
[----:B------:R-:W-:Y:S05]  /*55ac0*/  BSYNC.RECONVERGENT B0 ;  /* 0x0000000000007941 */ /* 0x000fea0003800200 */
.L_x_40380:
        /* <DEDUP_REMOVED lines=19> */
.L_x_40387:
        /* <DEDUP_REMOVED lines=12> */
.L_x_40389:
[----:B------:R-:W-:Y:S05]  /*55cc0*/  BSYNC.RECONVERGENT B1 ;  /* 0x0000000000017941 */ /* 0x000fea0003800200 */
.L_x_40388:
        /* <DEDUP_REMOVED lines=62> */
.L_x_40386:
[----:B------:R-:W-:Y:S05]  /*560b0*/  BSYNC.RECONVERGENT B0 ;  /* 0x0000000000007941 */ /* 0x000fea0003800200 */
.L_x_40385:
        /* <DEDUP_REMOVED lines=19> */
.L_x_40392:
        /* <DEDUP_REMOVED lines=12> */
.L_x_40394:
[----:B------:R-:W-:Y:S05]  /*562b0*/  BSYNC.RECONVERGENT B1 ;  /* 0x0000000000017941 */ /* 0x000fea0003800200 */
.L_x_40393:
        /* <DEDUP_REMOVED lines=62> */
.L_x_40391:
[----:B------:R-:W-:Y:S05]  /*566a0*/  BSYNC.RECONVERGENT B0 ;  /* 0x0000000000007941 */ /* 0x000fea0003800200 */
.L_x_40390:
        /* <DEDUP_REMOVED lines=19> */
.L_x_40397:
        /* <DEDUP_REMOVED lines=12> */
.L_x_40399:
[----:B------:R-:W-:Y:S05]  /*568a0*/  BSYNC.RECONVERGENT B1 ;  /* 0x0000000000017941 */ /* 0x000fea0003800200 */
.L_x_40398:
        /* <DEDUP_REMOVED lines=62> */
.L_x_40396:
[----:B------:R-:W-:Y:S05]  /*56c90*/  BSYNC.RECONVERGENT B0 ;  /* 0x0000000000007941 */ /* 0x000fea0003800200 */
.L_x_40395:
        /* <DEDUP_REMOVED lines=17> */
.L_x_40402:
        /* <DEDUP_REMOVED lines=12> */
.L_x_40404:
[----:B------:R-:W-:Y:S05]  /*56e70*/  BSYNC.RECONVERGENT B1 ;  /* 0x0000000000017941 */ /* 0x000fea0003800200 */
.L_x_40403:
        /* <DEDUP_REMOVED lines=62> */
.L_x_40401:
[----:B------:R-:W-:Y:S05]  /*57260*/  BSYNC.RECONVERGENT B0 ;  /* 0x0000000000007941 */ /* 0x000fea0003800200 */
.L_x_40400:
[----:B------:R-:W-:Y:S01]  /*57270*/  ISETP.NE.AND P4, PT, R23, 0x1, PT ;  /* 0x000000011700780c */ /* 0x000fe20003f85270 */
[----:B------:R-:W-:Y:S01]  /*57280*/  BSSY.RECONVERGENT B0, `(.L_x_40405) ;  /* 0x000005b000007945 */ /* 0x000fe20003800200 */
[----:B------:R-:W-:Y:S01]  /*57290*/  I2FP.F32.U32 R22, R197 ;  /* 0x000000c500167245 */ /* 0x000fe20000201000 */
[----:B------:R-:W-:Y:S02]  /*572a0*/  HADD2.F32 R18, -RZ, R18.H1_H1 ;  /* 0x30000012ff127230 */ /* 0x000fe40000004100 */
        /* <DEDUP_REMOVED lines=13> */
.L_x_40407:
        /* <DEDUP_REMOVED lines=12> */
.L_x_40409:
[----:B------:R-:W-:Y:S05]  /*57440*/  BSYNC.RECONVERGENT B1 ;  /* 0x0000000000017941 */ /* 0x000fea0003800200 */
.L_x_40408:
        /* <DEDUP_REMOVED lines=62> */
.L_x_40406:
[----:B------:R-:W-:Y:S05]  /*57830*/  BSYNC.RECONVERGENT B0 ;  /* 0x0000000000007941 */ /* 0x000fea0003800200 */
.L_x_40405:
        /* <DEDUP_REMOVED lines=17> */
.L_x_40412:
        /* <DEDUP_REMOVED lines=12> */
.L_x_40414:
[----:B------:R-:W-:Y:S05]  /*57a10*/  BSYNC.RECONVERGENT B1 ;  /* 0x0000000000017941 */ /* 0x000fea0003800200 */
.L_x_40413:
        /* <DEDUP_REMOVED lines=60> */
[----:B------:R-:W-:Y:S02]  /*57de0*/  MOV R6, R196 ;  /* 0x000000c400067202 */ /* 0x000fe40000000f00 */
[----:B------:R-:W-:-:S07]  /*57df0*/  MOV R214, R22 ;  /* 0x0000001600d67202 */ /* 0x000fce0000000f00 */
.L_x_40411:
[----:B------:R-:W-:Y:S05]  /*57e00*/  BSYNC.RECONVERGENT B0 ;  /* 0x0000000000007941 */ /* 0x000fea0003800200 */
.L_x_40410:
[----:B------:R-:W-:Y:S01]  /*57e10*/  LOP3.LUT R8, R8, 0xffffff7f, RZ, 0xc0, !PT ;  /* 0xffffff7f08087812 */ /* 0x000fe200078ec0ff */
[----:B------:R-:W-:Y:S01]  /*57e20*/  FMUL.FTZ R16, R16, R219 ;  /* 0x000000db10107220 */ /* 0x000fe20000410000 */
[----:B------:R-:W-:Y:S01]  /*57e30*/  I2FP.F32.U32 R22, R23 ;  /* 0x0000001700167245 */ /* 0x000fe20000201000 */
[----:B------:R-:W-:Y:S01]  /*57e40*/  HADD2.F32 R196, -RZ, R19.H1_H1 ;  /* 0x30000013ffc47230 */ /* 0x000fe20000004100 */
[----:B------:R-:W-:Y:S01]  /*57e50*/  @P2 LOP3.LUT R8, R8, 0x80, RZ, 0xfc, !PT ;  /* 0x0000008008082812 */ /* 0x000fe200078efcff */
[-C--:B------:R-:W-:Y:S01]  /*57e60*/  FMUL.FTZ R19, R21, R219.reuse ;  /* 0x000000db15137220 */ /* 0x080fe20000410000 */
[-C--:B------:R-:W-:Y:S01]  /*57e70*/  FMUL.FTZ R197, R200, R219.reuse ;  /* 0x000000dbc8c57220 */ /* 0x080fe20000410000 */
        /* <DEDUP_REMOVED lines=35> */
.L_x_40374:
        /* <DEDUP_REMOVED lines=42> */
.L_x_40415:
        /* <DEDUP_REMOVED lines=27> */
.L_x_40419:
        /* <DEDUP_REMOVED lines=12> */
.L_x_40421:
[----:B------:R-:W-:Y:S05]  /*585c0*/  BSYNC.RECONVERGENT B1 ;  /* 0x0000000000017941 */ /* 0x000fea0003800200 */
.L_x_40420:
        /* <DEDUP_REMOVED lines=62> */
.L_x_40418:
[----:B------:R-:W-:Y:S05]  /*589b0*/  BSYNC.RECONVERGENT B0 ;  /* 0x0000000000007941 */ /* 0x000fea0003800200 */
.L_x_40417:
        /* <DEDUP_REMOVED lines=20> */
.L_x_40424:
        /* <DEDUP_REMOVED lines=12> */
.L_x_40426:
[----:B------:R-:W-:Y:S05]  /*58bc0*/  BSYNC.RECONVERGENT B1 ;  /* 0x0000000000017941 */ /* 0x000fea0003800200 */
.L_x_40425:
        /* <DEDUP_REMOVED lines=62> */
.L_x_40423:
[----:B------:R-:W-:Y:S05]  /*58fb0*/  BSYNC.RECONVERGENT B0 ;  /* 0x0000000000007941 */ /* 0x000fea0003800200 */
.L_x_40422:
        /* <DEDUP_REMOVED lines=11> */
[----:B-1----:R-:W-:Y:S01]  /*59070*/  FADD.FTZ R196, R11, R9 ;  /* 0x000000090bc47221 */ /* 0x002fe20000010000 */
        /* <DEDUP_REMOVED lines=11> */
.L_x_40429:
        /* <DEDUP_REMOVED lines=12> */
.L_x_40431:
[----:B------:R-:W-:Y:S05]  /*591f0*/  BSYNC.RECONVERGENT B1 ;  /* 0x0000000000017941 */ /* 0x000fea0003800200 */
.L_x_40430:
        /* <DEDUP_REMOVED lines=62> */
.L_x_40428:
[----:B------:R-:W-:Y:S05]  /*595e0*/  BSYNC.RECONVERGENT B0 ;  /* 0x0000000000007941 */ /* 0x000fea0003800200 */
.L_x_40427:
        /* <DEDUP_REMOVED lines=20> */
.L_x_40434:
        /* <DEDUP_REMOVED lines=12> */
.L_x_40436:
[----:B------:R-:W-:Y:S05]  /*597f0*/  BSYNC.RECONVERGENT B1 ;  /* 0x0000000000017941 */ /* 0x000fea0003800200 */
.L_x_40435:
        /* <DEDUP_REMOVED lines=62> */
.L_x_40433:
[----:B------:R-:W-:Y:S05]  /*59be0*/  BSYNC.RECONVERGENT B0 ;  /* 0x0000000000007941 */ /* 0x000fea0003800200 */
.L_x_40432:
        /* <DEDUP_REMOVED lines=23> */
.L_x_40439:
        /* <DEDUP_REMOVED lines=12> */
.L_x_40441:
[----:B------:R-:W-:Y:S05]  /*59e20*/  BSYNC.RECONVERGENT B1 ;  /* 0x0000000000017941 */ /* 0x000fea0003800200 */
.L_x_40440:
        /* <DEDUP_REMOVED lines=62> */
.L_x_40438:
[----:B------:R-:W-:Y:S05]  /*5a210*/  BSYNC.RECONVERGENT B0 ;  /* 0x0000000000007941 */ /* 0x000fea0003800200 */
.L_x_40437:
        /* <DEDUP_REMOVED lines=20> */
.L_x_40444:
        /* <DEDUP_REMOVED lines=12> */
.L_x_40446:
[----:B------:R-:W-:Y:S05]  /*5a420*/  BSYNC.RECONVERGENT B1 ;  /* 0x0000000000017941 */ /* 0x000fea0003800200 */
.L_x_40445:
        /* <DEDUP_REMOVED lines=62> */
.L_x_40443:
[----:B------:R-:W-:Y:S05]  /*5a810*/  BSYNC.RECONVERGENT B0 ;  /* 0x0000000000007941 */ /* 0x000fea0003800200 */
.L_x_40442:
[----:B------:R-:W-:Y:S01]  /*5a820*/  I2FP.F32.U32 R13, R15 ;  /* 0x0000000f000d7245 */ /* 0x000fe20000201000 */
[----:B------:R-:W-:Y:S01]  /*5a830*/  BSSY.RECONVERGENT B0, `(.L_x_40447) ;  /* 0x0000061000007945 */ /* 0x000fe20003800200 */
[----:B------:R-:W-:Y:S02]  /*5a840*/  ISETP.NE.AND P3, PT, R12, 0x1, PT ;  /* 0x000000010c00780c */ /* 0x000fe40003f65270 */
        /* <DEDUP_REMOVED lines=20> */
.L_x_40449:
        /* <DEDUP_REMOVED lines=12> */
.L_x_40451:
[----:B------:R-:W-:Y:S05]  /*5aa50*/  BSYNC.RECONVERGENT B1 ;  /* 0x0000000000017941 */ /* 0x000fea0003800200 */
.L_x_40450:
        /* <DEDUP_REMOVED lines=57> */
[----:B------:R-:W-:Y:S01]  /*5adf0*/  IMAD.MOV.U32 R13, RZ, RZ, RZ ;  /* 0x000000ffff0d7224 */ /* 0x000fe200078e00ff */
[----:B------:R-:W-:Y:S01]  /*5ae00*/  MOV R6, R14 ;  /* 0x0000000e00067202 */ /* 0x000fe20000000f00 */
[----:B------:R-:W-:Y:S01]  /*5ae10*/  IMAD.MOV.U32 R14, RZ, RZ, R212 ;  /* 0x000000ffff0e7224 */ /* 0x000fe200078e00d4 */
[----:B------:R-:W-:Y:S02]  /*5ae20*/  LOP3.LUT R4, R220, UR4, R15, 0x96, !PT ;  /* 0x00000004dc047c12 */ /* 0x000fe4000f8e960f */
[----:B------:R-:W-:-:S07]  /*5ae30*/  MOV R212, R12 ;  /* 0x0000000c00d47202 */ /* 0x000fce0000000f00 */
.L_x_40448:
[----:B------:R-:W-:Y:S05]  /*5ae40*/  BSYNC.RECONVERGENT B0 ;  /* 0x0000000000007941 */ /* 0x000fea0003800200 */
.L_x_40447:
        /* <DEDUP_REMOVED lines=20> */
.L_x_40454:
        /* <DEDUP_REMOVED lines=12> */
.L_x_40456:
[----:B------:R-:W-:Y:S05]  /*5b050*/  BSYNC.RECONVERGENT B1 ;  /* 0x0000000000017941 */ /* 0x000fea0003800200 */
.L_x_40455:
        /* <DEDUP_REMOVED lines=62> */
.L_x_40453:
[----:B------:R-:W-:Y:S05]  /*5b440*/  BSYNC.RECONVERGENT B0 ;  /* 0x0000000000007941 */ /* 0x000fea0003800200 */
.L_x_40452:
        /* <DEDUP_REMOVED lines=23> */
.L_x_40459:
        /* <DEDUP_REMOVED lines=12> */
.L_x_40461:
[----:B------:R-:W-:Y:S05]  /*5b680*/  BSYNC.RECONVERGENT B1 ;  /* 0x0000000000017941 */ /* 0x000fea0003800200 */
.L_x_40460:
        /* <DEDUP_REMOVED lines=62> */
.L_x_40458:
[----:B------:R-:W-:Y:S05]  /*5ba70*/  BSYNC.RECONVERGENT B0 ;  /* 0x0000000000007941 */ /* 0x000fea0003800200 */
.L_x_40457:
        /* <DEDUP_REMOVED lines=18> */
.L_x_40464:
        /* <DEDUP_REMOVED lines=12> */
.L_x_40466:
[----:B------:R-:W-:Y:S05]  /*5bc60*/  BSYNC.RECONVERGENT B1 ;  /* 0x0000000000017941 */ /* 0x000fea0003800200 */
.L_x_40465:
        /* <DEDUP_REMOVED lines=60> */
[----:B------:R-:W-:Y:S02]  /*5c030*/  HFMA2 R201, -RZ, RZ, 0, 0 ;  /* 0x00000000ffc97431 */ /* 0x000fe400000001ff */
[----:B------:R-:W-:-:S07]  /*5c040*/  IMAD.MOV.U32 R212, RZ, RZ, R14 ;  /* 0x000000ffffd47224 */ /* 0x000fce00078e000e */
.L_x_40463:
[----:B------:R-:W-:Y:S05]  /*5c050*/  BSYNC.RECONVERGENT B0 ;  /* 0x0000000000007941 */ /* 0x000fea0003800200 */
.L_x_40462:
        /* <DEDUP_REMOVED lines=24> */
.L_x_40469:
        /* <DEDUP_REMOVED lines=12> */
.L_x_40471:
[----:B------:R-:W-:Y:S05]  /*5c2a0*/  BSYNC.RECONVERGENT B1 ;  /* 0x0000000000017941 */ /* 0x000fea0003800200 */
.L_x_40470:
        /* <DEDUP_REMOVED lines=59> */
[----:B------:R-:W-:Y:S01]  /*5c660*/  IMAD.MOV.U32 R14, RZ, RZ, RZ ;  /* 0x000000ffff0e7224 */ /* 0x000fe200078e00ff */
[----:B------:R-:W-:Y:S02]  /*5c670*/  LOP3.LUT R4, R222, UR4, R221, 0x96, !PT ;  /* 0x00000004de047c12 */ /* 0x000fe4000f8e96dd */
[----:B------:R-:W-:-:S07]  /*5c680*/  MOV R6, R220 ;  /* 0x000000dc00067202 */ /* 0x000fce0000000f00 */
.L_x_40468:
[----:B------:R-:W-:Y:S05]  /*5c690*/  BSYNC.RECONVERGENT B0 ;  /* 0x0000000000007941 */ /* 0x000fea0003800200 */
.L_x_40467:
        /* <DEDUP_REMOVED lines=18> */
.L_x_40474:
        /* <DEDUP_REMOVED lines=12> */
.L_x_40476:
[----:B------:R-:W-:Y:S05]  /*5c880*/  BSYNC.RECONVERGENT B1 ;  /* 0x0000000000017941 */ /* 0x000fea0003800200 */
.L_x_40475:
        /* <DEDUP_REMOVED lines=62> */
.L_x_40473:
[----:B------:R-:W-:Y:S05]  /*5cc70*/  BSYNC.RECONVERGENT B0 ;  /* 0x0000000000007941 */ /* 0x000fea0003800200 */
.L_x_40472:
        /* <DEDUP_REMOVED lines=23> */
.L_x_40479:
        /* <DEDUP_REMOVED lines=12> */
.L_x_40481:
[----:B------:R-:W-:Y:S05]  /*5ceb0*/  BSYNC.RECONVERGENT B1 ;  /* 0x0000000000017941 */ /* 0x000fea0003800200 */
.L_x_40480:
        /* <DEDUP_REMOVED lines=60> */
[----:B------:R-:W-:Y:S02]  /*5d280*/  LOP3.LUT R4, R224, UR4, R223, 0x96, !PT ;  /* 0x00000004e0047c12 */ /* 0x000fe4000f8e96df */
[----:B------:R-:W-:-:S07]  /*5d290*/  MOV R6, R222 ;  /* 0x000000de00067202 */ /* 0x000fce0000000f00 */
.L_x_40478:
[----:B------:R-:W-:Y:S05]  /*5d2a0*/  BSYNC.RECONVERGENT B0 ;  /* 0x0000000000007941 */ /* 0x000fea0003800200 */
.L_x_40477:
[----:B------:R-:W-:Y:S01]  /*5d2b0*/  ISETP.NE.AND P5, PT, R204, 0x1, PT ;  /* 0x00000001cc00780c */ /* 0x000fe20003fa5270 */
[----:B------:R-:W-:Y:S01]  /*5d2c0*/  BSSY.RECONVERGENT B0, `(.L_x_40482) ;  /* 0x000005c000007945 */ /* 0x000fe20003800200 */
[----:B------:R-:W-:Y:S01]  /*5d2d0*/  I2FP.F32.U32 R202, R15 ;  /* 0x0000000f00ca7245 */ /* 0x000fe20000201000 */
[----:B------:R-:W-:Y:S02]  /*5d2e0*/  HADD2.F32 R15, -RZ, R203.H0_H0 ;  /* 0x200000cbff0f7230 */ /* 0x000fe40000004100 */
[----:B------:R-:W-:Y:S02]  /*5d2f0*/  HFMA2 R214, -RZ, RZ, 0, 1.1920928955078125e-07 ;  /* 0x00000002ffd67431 */ /* 0x000fe400000001ff */
        /* <DEDUP_REMOVED lines=13> */
.L_x_40484:
        /* <DEDUP_REMOVED lines=12> */
.L_x_40486:
[----:B------:R-:W-:Y:S05]  /*5d490*/  BSYNC.RECONVERGENT B1 ;  /* 0x0000000000017941 */ /* 0x000fea0003800200 */
.L_x_40485:
[----:B------:R-:W-:Y:S01]  /*5d4a0*/  IMAD.WIDE.U32 R222, R0, -0x2daee0ad, RZ ;  /* 0xd2511f5300de7825 */ /* 0x000fe200078e00ff */
[----:B------:R-:W-:-:S03]  /*5d4b0*/  UIADD3 UR4, UPT, UPT, UR10, -0x61c88647, URZ ;  /* 0x9e3779b90a047890 */ /* 0x000fc6000fffe0ff */
[----:B------:R-:W-:Y:S01]  /*5d4c0*/  HFMA2 R214, -RZ, RZ, 0, 0 ;  /* 0x00000000ffd67431 */ /* 0x000fe200000001ff */
[----:B------:R-:W-:Y:S01]  /*5d4d0*/  MOV R202, R212 ;  /* 0x000000d400ca7202 */ /* 0x000fe20000000f00 */
        /* <DEDUP_REMOVED lines=58> */
.L_x_40483:
[----:B------:R-:W-:Y:S05]  /*5d880*/  BSYNC.RECONVERGENT B0 ;  /* 0x0000000000007941 */ /* 0x000fea0003800200 */
.L_x_40482:
        /* <DEDUP_REMOVED lines=24> */
.L_x_40489:
        /* <DEDUP_REMOVED lines=12> */
.L_x_40491:
[----:B------:R-:W-:Y:S05]  /*5dad0*/  BSYNC.RECONVERGENT B1 ;  /* 0x0000000000017941 */ /* 0x000fea0003800200 */
.L_x_40490:
        /* <DEDUP_REMOVED lines=62> */
.L_x_40488:
[----:B------:R-:W-:Y:S05]  /*5dec0*/  BSYNC.RECONVERGENT B0 ;  /* 0x0000000000007941 */ /* 0x000fea0003800200 */
.L_x_40487:
        /* <DEDUP_REMOVED lines=18> */
.L_x_40494:
        /* <DEDUP_REMOVED lines=15> */
.L_x_40496:
[----:B------:R-:W-:Y:S05]  /*5e0e0*/  BSYNC.RECONVERGENT B1 ;  /* 0x0000000000017941 */ /* 0x000fea0003800200 */
.L_x_40495:
        /* <DEDUP_REMOVED lines=62> */
.L_x_40493:
[----:B------:R-:W-:Y:S05]  /*5e4d0*/  BSYNC.RECONVERGENT B0 ;  /* 0x0000000000007941 */ /* 0x000fea0003800200 */
.L_x_40492:
        /* <DEDUP_REMOVED lines=11> */
.L_x_40416:
        /* <DEDUP_REMOVED lines=16> */
.L_x_40500:
        /* <DEDUP_REMOVED lines=12> */
.L_x_40502:
[----:B------:R-:W-:Y:S05]  /*5e750*/  BSYNC.RECONVERGENT B1 ;  /* 0x0000000000017941 */ /* 0x000fea0003800200 */
.L_x_40501:
        /* <DEDUP_REMOVED lines=58> */
[----:B------:R-:W-:Y:S02]  /*5eb00*/  HFMA2 R196, -RZ, RZ, 0, 0 ;  /* 0x00000000ffc47431 */ /* 0x000fe400000001ff */
[----:B------:R-:W-:Y:S01]  /*5eb10*/  IMAD.MOV.U32 R6, RZ, RZ, R198 ;  /* 0x000000ffff067224 */ /* 0x000fe200078e00c6 */
[----:B------:R-:W-:Y:S01]  /*5eb20*/  LOP3.LUT R4, R220, UR4, R199, 0x96, !PT ;  /* 0x00000004dc047c12 */ /* 0x000fe2000f8e96c7 */
[----:B------:R-:W-:-:S07]  /*5eb30*/  IMAD.MOV.U32 R197, RZ, RZ, R214 ;  /* 0x000000ffffc57224 */ /* 0x000fce00078e00d6 */
.L_x_40499:
[----:B------:R-:W-:Y:S05]  /*5eb40*/  BSYNC.RECONVERGENT B0 ;  /* 0x0000000000007941 */ /* 0x000fea0003800200 */
.L_x_40498:
[----:B------:R-:W-:Y:S01]  /*5eb50*/  I2FP.F32.U32 R197, R197 ;  /* 0x000000c500c57245 */ /* 0x000fe20000201000 */
[----:B------:R-:W-:Y:S01]  /*5eb60*/  BSSY.RECONVERGENT B0, `(.L_x_40503) ;  /* 0x000005d000007945 */ /* 0x000fe20003800200 */
[----:B------:R-:W-:Y:S01]  /*5eb70*/  ISETP.NE.AND P2, PT, R196, 0x1, PT ;  /* 0x00000001c400780c */ /* 0x000fe20003f45270 */
[----:B-----5:R-:W-:Y:S01]  /*5eb80*/  HADD2.F32 R225, -RZ, R200.H0_H0 ;  /* 0x200000c8ffe17230 */ /* 0x020fe20000004100 */
        /* <DEDUP_REMOVED lines=15> */
.L_x_40505:
        /* <DEDUP_REMOVED lines=12> */
.L_x_40507:
[----:B------:R-:W-:Y:S05]  /*5ed40*/  BSYNC.RECONVERGENT B1 ;  /* 0x0000000000017941 */ /* 0x000fea0003800200 */
.L_x_40506:
        /* <DEDUP_REMOVED lines=62> */
.L_x_40504:
[----:B------:R-:W-:Y:S05]  /*5f130*/  BSYNC.RECONVERGENT B0 ;  /* 0x0000000000007941 */ /* 0x000fea0003800200 */
.L_x_40503:
        /* <DEDUP_REMOVED lines=19> */
.L_x_40510:
        /* <DEDUP_REMOVED lines=12> */
.L_x_40512:
[----:B------:R-:W-:Y:S05]  /*5f330*/  BSYNC.RECONVERGENT B1 ;  /* 0x0000000000017941 */ /* 0x000fea0003800200 */
.L_x_40511:
        /* <DEDUP_REMOVED lines=57> */
[----:B------:R-:W-:Y:S01]  /*5f6d0*/  IMAD.MOV.U32 R6, RZ, RZ, R198 ;  /* 0x000000ffff067224 */ /* 0x000fe200078e00c6 */
[----:B------:R-:W-:Y:S01]  /*5f6e0*/  MOV R198, R212 ;  /* 0x000000d400c67202 */ /* 0x000fe20000000f00 */
[----:B------:R-:W-:Y:S02]  /*5f6f0*/  IMAD.MOV.U32 R212, RZ, RZ, R196 ;  /* 0x000000ffffd47224 */ /* 0x000fe400078e00c4 */
[----:B------:R-:W-:Y:S01]  /*5f700*/  HFMA2 R196, -RZ, RZ, 0, 0 ;  /* 0x00000000ffc47431 */ /* 0x000fe200000001ff */
[----:B------:R-:W-:-:S07]  /*5f710*/  LOP3.LUT R4, R220, UR4, R199, 0x96, !PT ;  /* 0x00000004dc047c12 */ /* 0x000fce000f8e96c7 */
.L_x_40509:
[----:B------:R-:W-:Y:S05]  /*5f720*/  BSYNC.RECONVERGENT B0 ;  /* 0x0000000000007941 */ /* 0x000fea0003800200 */
.L_x_40508:
        /* <DEDUP_REMOVED lines=19> */
.L_x_40515:
        /* <DEDUP_REMOVED lines=12> */
.L_x_40517:
[----:B------:R-:W-:Y:S05]  /*5f920*/  BSYNC.RECONVERGENT B1 ;  /* 0x0000000000017941 */ /* 0x000fea0003800200 */
.L_x_40516:
        /* <DEDUP_REMOVED lines=62> */
.L_x_40514:
[----:B------:R-:W-:Y:S05]  /*5fd10*/  BSYNC.RECONVERGENT B0 ;  /* 0x0000000000007941 */ /* 0x000fea0003800200 */
.L_x_40513:
        /* <DEDUP_REMOVED lines=19> */
.L_x_40520:
        /* <DEDUP_REMOVED lines=12> */
.L_x_40522:
[----:B------:R-:W-:Y:S05]  /*5ff10*/  BSYNC.RECONVERGENT B1 ;  /* 0x0000000000017941 */ /* 0x000fea0003800200 */
.L_x_40521:
        /* <DEDUP_REMOVED lines=62> */
.L_x_40519:
[----:B------:R-:W-:Y:S05]  /*60300*/  BSYNC.RECONVERGENT B0 ;  /* 0x0000000000007941 */ /* 0x000fea0003800200 */
.L_x_40518:
        /* <DEDUP_REMOVED lines=17> */
.L_x_40525:
        /* <DEDUP_REMOVED lines=12> */
.L_x_40527:
[----:B------:R-:W-:Y:S05]  /*604e0*/  BSYNC.RECONVERGENT B1 ;  /* 0x0000000000017941 */ /* 0x000fea0003800200 */
.L_x_40526:
        /* <DEDUP_REMOVED lines=62> */
.L_x_40524:
[----:B------:R-:W-:Y:S05]  /*608d0*/  BSYNC.RECONVERGENT B0 ;  /* 0x0000000000007941 */ /* 0x000fea0003800200 */
.L_x_40523:
        /* <DEDUP_REMOVED lines=17> */
.L_x_40530:
        /* <DEDUP_REMOVED lines=12> */
.L_x_40532:
[----:B------:R-:W-:Y:S05]  /*60ab0*/  BSYNC.RECONVERGENT B1 ;  /* 0x0000000000017941 */ /* 0x000fea0003800200 */
.L_x_40531:
        /* <DEDUP_REMOVED lines=62> */
.L_x_40529:
[----:B------:R-:W-:Y:S05]  /*60ea0*/  BSYNC.RECONVERGENT B0 ;  /* 0x0000000000007941 */ /* 0x000fea0003800200 */
.L_x_40528:
        /* <DEDUP_REMOVED lines=17> */
.L_x_40535:
        /* <DEDUP_REMOVED lines=12> */
.L_x_40537:
[----:B------:R-:W-:Y:S05]  /*61080*/  BSYNC.RECONVERGENT B1 ;  /* 0x0000000000017941 */ /* 0x000fea0003800200 */
.L_x_40536:
        /* <DEDUP_REMOVED lines=62> */
.L_x_40534:
[----:B------:R-:W-:Y:S05]  /*61470*/  BSYNC.RECONVERGENT B0 ;  /* 0x0000000000007941 */ /* 0x000fea0003800200 */
.L_x_40533:
        /* <DEDUP_REMOVED lines=9> */
[----:B------:R-:W-:Y:S01]  /*61510*/  HADD2.F32 R196, -RZ, R203.H1_H1 ;  /* 0x300000cbffc47230 */ /* 0x000fe20000004100 */
        /* <DEDUP_REMOVED lines=8> */
[C---:B------:R-:W-:Y:S02]  /*615a0*/  LOP3.LUT P1, RZ, R8.reuse, 0x40, RZ, 0xc0, !PT ;  /* 0x0000004008ff7812 */ /* 0x040fe4000782c0ff */
[----:B------:R-:W-:Y:S02]  /*615b0*/  FSEL R200, R199, RZ, P2 ;  /* 0x000000ffc7c87208 */ /* 0x000fe40001000000 */
[----:B------:R-:W-:Y:S02]  /*615c0*/  FSEL R199, R203, RZ, P5 ;  /* 0x000000ffcbc77208 */ /* 0x000fe40002800000 */
[C---:B------:R-:W-:Y:S02]  /*615d0*/  LOP3.LUT P0, RZ, R8.reuse, 0x8, RZ, 0xc0, !PT ;  /* 0x0000000808ff7812 */ /* 0x040fe4000780c0ff */
[----:B------:R-:W-:-:S02]  /*615e0*/  LOP3.LUT P6, RZ, R8, 0x4, RZ, 0xc0, !PT ;  /* 0x0000000408ff7812 */ /* 0x000fc400078cc0ff */
        /* <DEDUP_REMOVED lines=15> */
[----:B------:R-:W-:-:S13]  /*616e0*/  PLOP3.LUT P5, PT, P5, PT, PT, 0x8, 0x80 ;  /* 0x000000000080781c */ /* 0x000fda0002fae170 */
.L_x_40497:
        /* <DEDUP_REMOVED lines=44> */
.L_x_40538:
        /* <DEDUP_REMOVED lines=265> */
.L_x_40552:
        /* <DEDUP_REMOVED lines=22> */
[----:B------:R-:W-:Y:S01]  /*62ba0*/  FMUL.FTZ R219, R216, R81 ;  /* 0x00000051d8db7220 */ /* 0x000fe20000410000 */
[----:B------:R-:W2:Y:S04]  /*62bb0*/  LDL R222, [R1+0x1d4] ;  /* 0x0001d40001de7983 */ /* 0x000ea80000100800 */
[----:B------:R0:W-:Y:S04]  /*62bc0*/  @!P1 STG.E desc[UR8][R220.64], R216 ;  /* 0x000000d8dc009986 */ /* 0x0001e8000c101908 */
[----:B------:R-:W4:Y:S01]  /*62bd0*/  LDL R81, [R1+0x1e0] ;  /* 0x0001e00001517983 */ /* 0x000f220000100800 */
[C---:B------:R-:W-:Y:S01]  /*62be0*/  FADD.FTZ R82, -R217.reuse, R82 ;  /* 0x00000052d9527221 */ /* 0x040fe20000010100 */
[----:B------:R-:W-:-:S02]  /*62bf0*/  FADD.FTZ R83, -R217, R83 ;  /* 0x00000053d9537221 */ /* 0x000fc40000010100 */
[----:B------:R-:W3:Y:S01]  /*62c00*/  LDL R223, [R1+0x1ec] ;  /* 0x0001ec0001df7983 */ /* 0x000ee20000100800 */
[----:B0-----:R-:W-:-:S03]  /*62c10*/  FMUL.FTZ R220, R216, R80 ;  /* 0x00000050d8dc7220 */ /* 0x001fc60000410000 */
[----:B------:R-:W2:Y:S04]  /*62c20*/  LDL R221, [R1+0x1e4] ;  /* 0x0001e40001dd7983 */ /* 0x000ea80000100800 */
[----:B------:R-:W4:Y:S04]  /*62c30*/  LDL R80, [R1+0x1d0] ;  /* 0x0001d00001507983 */ /* 0x000f280000100800 */
[----:B------:R-:W3:Y:S01]  /*62c40*/  LDL R0, [R1+0x1c4] ;  /* 0x0001c40001007983 */ /* 0x000ee20000100800 */
[----:B----4-:R-:W-:Y:S01]  /*62c50*/  FFMA.FTZ R80, R220, R80, R81 ;  /* 0x00000050dc507223 */ /* 0x010fe20000010051 */
[----:B--2---:R-:W-:Y:S01]  /*62c60*/  FFMA.FTZ R81, R219, R222, R221 ;  /* 0x000000dedb517223 */ /* 0x004fe200000100dd */
[C---:B------:R-:W-:Y:S01]  /*62c70*/  FMUL.FTZ R222, R216.reuse, R82 ;  /* 0x00000052d8de7220 */ /* 0x040fe20000410000 */
[----:B------:R-:W-:Y:S01]  /*62c80*/  FMUL.FTZ R221, R216, R83 ;  /* 0x00000053d8dd7220 */ /* 0x000fe20000410000 */
[----:B------:R-:W2:Y:S04]  /*62c90*/  LDL R82, [R1+0x1d8] ;  /* 0x0001d80001527983 */ /* 0x000ea80000100800 */
[----:B------:R-:W2:Y:S01]  /*62ca0*/  LDL R83, [R1+0x1e8] ;  /* 0x0001e80001537983 */ /* 0x000ea20000100800 */
[----:B------:R-:W-:Y:S01]  /*62cb0*/  F2FP.F16.F32.PACK_AB R80, R81, R80 ;  /* 0x000000505150723e */ /* 0x000fe200000000ff */
[----:B--2---:R-:W-:Y:S01]  /*62cc0*/  FFMA.FTZ R81, R222, R82, R83 ;  /* 0x00000052de517223 */ /* 0x004fe20000010053 */
[----:B---3--:R-:W-:Y:S01]  /*62cd0*/  FFMA.FTZ R82, R221, R224, R223 ;  /* 0x000000e0dd527223 */ /* 0x008fe200000100df */
[----:B------:R-:W-:-:S04]  /*62ce0*/  FADD.FTZ R83, -R217, R85 ;  /* 0x00000055d9537221 */ /* 0x000fc80000010100 */
[----:B------:R-:W-:Y:S01]  /*62cf0*/  F2FP.F16.F32.PACK_AB R81, R82, R81 ;  /* 0x000000515251723e */ /* 0x000fe200000000ff */
        /* <DEDUP_REMOVED lines=16> */
[----:B------:R-:W-:Y:S02]  /*62e00*/  F2FP.F16.F32.PACK_AB R82, R85, R82 ;  /* 0x000000525552723e */ /* 0x000fe400000000ff */
[----:B------:R-:W4:Y:S01]  /*62e10*/  LDL R225, [R1+0x1a4] ;  /* 0x0001a40001e17983 */ /* 0x000f220000100800 */
[----:B------:R-:W-:Y:S02]  /*62e20*/  F2FP.F16.F32.PACK_AB R83, R84, R83 ;  /* 0x000000535453723e */ /* 0x000fe400000000ff */
        /* <DEDUP_REMOVED lines=15> */
[----:B------:R-:W-:Y:S01]  /*62f20*/  F2FP.F16.F32.PACK_AB R83, R80, R83 ;  /* 0x000000535053723e */ /* 0x000fe200000000ff */
        /* <DEDUP_REMOVED lines=10> */
[----:B------:R-:W-:-:S02]  /*62fd0*/  F2FP.F16.F32.PACK_AB R81, R84, R81 ;  /* 0x000000515451723e */ /* 0x000fc400000000ff */
[----:B------:R-:W-:Y:S01]  /*62fe0*/  F2FP.F16.F32.PACK_AB R80, R85, R80 ;  /* 0x000000505550723e */ /* 0x000fe200000000ff */
[----:B0-----:R-:W-:Y:S01]  /*62ff0*/  IMAD.WIDE.U32 R84, R218, 0x10, R224 ;  /* 0x00000010da547825 */ /* 0x001fe200078e00e0 */
[----:B------:R-:W-:-:S03]  /*63000*/  F2FP.F16.F32.PACK_AB R82, R87, R82 ;  /* 0x000000525752723e */ /* 0x000fc600000000ff */
[C---:B------:R-:W-:Y:S01]  /*63010*/  FADD.FTZ R78, -R217.reuse, R78 ;  /* 0x0000004ed94e7221 */ /* 0x040fe20000010100 */
[C---:B------:R-:W-:Y:S01]  /*63020*/  FADD.FTZ R79, -R217.reuse, R79 ;  /* 0x0000004fd94f7221 */ /* 0x040fe20000010100 */
[C---:B------:R-:W-:Y:S01]  /*63030*/  FADD.FTZ R76, -R217.reuse, R76 ;  /* 0x0000004cd94c7221 */ /* 0x040fe20000010100 */
[C---:B------:R-:W-:Y:S01]  /*63040*/  FADD.FTZ R77, -R217.reuse, R77 ;  /* 0x0000004dd94d7221 */ /* 0x040fe20000010100 */
[----:B------:R0:W-:Y:S01]  /*63050*/  STG.E.128 desc[UR8][R84.64], R80 ;  /* 0x0000005054007986 */ /* 0x0001e2000c101d08 */
[C---:B------:R-:W-:Y:S01]  /*63060*/  FADD.FTZ R72, -R217.reuse, R72 ;  /* 0x00000048d9487221 */ /* 0x040fe20000010100 */
[----:B------:R-:W-:Y:S02]  /*63070*/  FADD.FTZ R73, -R217, R73 ;  /* 0x00000049d9497221 */ /* 0x000fe40000010100 */
[----:B------:R-:W4:Y:S04]  /*63080*/  LDL R221, [R1+0x168] ;  /* 0x0001680001dd7983 */ /* 0x000f280000100800 */
        /* <DEDUP_REMOVED lines=11> */
[----:B------:R-:W-:Y:S01]  /*63140*/  F2FP.F16.F32.PACK_AB R77, R78, R77 ;  /* 0x0000004d4e4d723e */ /* 0x000fe200000000ff */
        /* <DEDUP_REMOVED lines=12> */
[----:B------:R-:W2:Y:S02]  /*63210*/  LDL R222, [R1+0x188] ;  /* 0x0001880001de7983 */ /* 0x000ea40000100800 */
[----:B------:R-:W-:Y:S02]  /*63220*/  F2FP.F16.F32.PACK_AB R76, R79, R76 ;  /* 0x0000004c4f4c723e */ /* 0x000fe400000000ff */
        /* <DEDUP_REMOVED lines=9> */
[----:B---3--:R-:W-:Y:S01]  /*632c0*/  FFMA.FTZ R75, R75, R220, R115 ;  /* 0x000000dc4b4b7223 */ /* 0x008fe20000010073 */
[----:B------:R-:W0:Y:S01]  /*632d0*/  LDC.64 R222, c[0x0][0x428] ;  /* 0x00010a00ffde7b82 */ /* 0x000e220000000a00 */
[----:B------:R-:W-:Y:S01]  /*632e0*/  FFMA.FTZ R74, R74, R87, R112 ;  /* 0x000000574a4a7223 */ /* 0x000fe20000010070 */
[----:B------:R-:W-:Y:S01]  /*632f0*/  F2FP.F16.F32.PACK_AB R78, R79, R78 ;  /* 0x0000004e4f4e723e */ /* 0x000fe200000000ff */
[----:B------:R-:W-:Y:S01]  /*63300*/  FADD.FTZ R68, -R217, R68 ;  /* 0x00000044d9447221 */ /* 0x000fe20000010100 */
[----:B------:R-:W-:Y:S01]  /*63310*/  F2FP.F16.F32.PACK_AB R79, R73, R72 ;  /* 0x00000048494f723e */ /* 0x000fe200000000ff */
[----:B------:R-:W2:Y:S04]  /*63320*/  LDL R252, [R1+0x230] ;  /* 0x0002300001fc7983 */ /* 0x000ea80000100800 */
[----:B------:R-:W2:Y:S04]  /*63330*/  LDL R227, [R1+0x140] ;  /* 0x0001400001e37983 */ /* 0x000ea80000100800 */
[----:B------:R-:W3:Y:S04]  /*63340*/  LDL R220, [R1+0x144] ;  /* 0x0001440001dc7983 */ /* 0x000ee80000100800 */
[----:B------:R-:W4:Y:S01]  /*63350*/  LDL R87, [R1+0x23c] ;  /* 0x00023c0001577983 */ /* 0x000f220000100800 */
[----:B0-----:R-:W-:-:S05]  /*63360*/  IMAD.WIDE.U32 R72, R215, 0x10, R222 ;  /* 0x00000010d7487825 */ /* 0x001fca00078e00de */
[----:B------:R0:W-:Y:S02]  /*63370*/  STG.E.128 desc[UR8][R72.64], R76 ;  /* 0x0000004c48007986 */ /* 0x0001e4000c101d08 */
[----:B0-----:R-:W-:Y:S01]  /*63380*/  FFMA.FTZ R77, R83, R2, R111 ;  /* 0x00000002534d7223 */ /* 0x001fe2000001006f */
[----:B------:R-:W-:Y:S01]  /*63390*/  FFMA.FTZ R78, R81, R0, R109 ;  /* 0x00000000514e7223 */ /* 0x000fe2000001006d */
[----:B------:R-:W2:Y:S04]  /*633a0*/  LDL R2, [R1+0x22c] ;  /* 0x00022c0001027983 */ /* 0x000ea80000100800 */
[----:B------:R-:W2:Y:S01]  /*633b0*/  LDL R0, [R1+0x15c] ;  /* 0x00015c0001007983 */ /* 0x000ea20000100800 */
[----:B------:R-:W-:Y:S01]  /*633c0*/  FFMA.FTZ R72, R85, R221, R114 ;  /* 0x000000dd55487223 */ /* 0x000fe20000010072 */
[----:B------:R-:W-:Y:S01]  /*633d0*/  FFMA.FTZ R73, R82, R218, R110 ;  /* 0x000000da52497223 */ /* 0x000fe2000001006e */
[----:B------:R-:W-:Y:S01]  /*633e0*/  FFMA.FTZ R76, R84, R86, R113 ;  /* 0x00000056544c7223 */ /* 0x000fe20000010071 */
[----:B------:R-:W3:Y:S02]  /*633f0*/  LDL R81, [R1+0x158] ;  /* 0x0001580001517983 */ /* 0x000ee40000100800 */
[----:B------:R-:W-:Y:S01]  /*63400*/  F2FP.F16.F32.PACK_AB R75, R75, R72 ;  /* 0x000000484b4b723e */ /* 0x000fe200000000ff */
[----:B------:R-:W-:Y:S01]  /*63410*/  FFMA.FTZ R72, R80, R219, R108 ;  /* 0x000000db50487223 */ /* 0x000fe2000001006c */
[----:B------:R-:W-:Y:S01]  /*63420*/  F2FP.F16.F32.PACK_AB R74, R76, R74 ;  /* 0x0000004a4c4a723e */ /* 0x000fe200000000ff */
[----:B------:R-:W4:Y:S01]  /*63430*/  LDL R221, [R1+0x234] ;  /* 0x0002340001dd7983 */ /* 0x000f220000100800 */
[----:B------:R-:W-:Y:S01]  /*63440*/  F2FP.F16.F32.PACK_AB R73, R77, R73 ;  /* 0x000000494d49723e */ /* 0x000fe200000000ff */
[----:B------:R-:W-:Y:S01]  /*63450*/  IMAD.WIDE.U32 R76, R215, 0x10, R224 ;  /* 0x00000010d74c7825 */ /* 0x000fe200078e00e0 */
[----:B------:R-:W-:Y:S01]  /*63460*/  F2FP.F16.F32.PACK_AB R72, R78, R72 ;  /* 0x000000484e48723e */ /* 0x000fe200000000ff */
        /* <DEDUP_REMOVED lines=18> */
[----:B------:R-:W-:Y:S01]  /*63590*/  FMUL.FTZ R75, R216, R70 ;  /* 0x00000046d84b7220 */ /* 0x000fe20000410000 */
[C---:B------:R-:W-:Y:S01]  /*635a0*/  FADD.FTZ R69, -R217.reuse, R69 ;  /* 0x00000045d9457221 */ /* 0x040fe20000010100 */
[C---:B------:R-:W-:Y:S01]  /*635b0*/  FADD.FTZ R64, -R217.reuse, R64 ;  /* 0x00000040d9407221 */ /* 0x040fe20000010100 */
[C---:B------:R-:W-:Y:S01]  /*635c0*/  FADD.FTZ R65, -R217.reuse, R65 ;  /* 0x00000041d9417221 */ /* 0x040fe20000010100 */
[----:B------:R-:W-:Y:S01]  /*635d0*/  FADD.FTZ R67, -R217, R67 ;  /* 0x00000043d9437221 */ /* 0x000fe20000010100 */
[----:B------:R-:W4:Y:S01]  /*635e0*/  LDL R80, [R1+0x120] ;  /* 0x0001200001507983 */ /* 0x000f220000100800 */
[----:B--2---:R-:W-:-:S03]  /*635f0*/  FFMA.FTZ R70, R72, R0, R2 ;  /* 0x0000000048467223 */ /* 0x004fc60000010002 */
[----:B------:R-:W2:Y:S04]  /*63600*/  LDL R2, [R1+0x13c] ;  /* 0x00013c0001027983 */ /* 0x000ea80000100800 */
[----:B------:R-:W2:Y:S01]  /*63610*/  LDL R0, [R1+0x134] ;  /* 0x0001340001007983 */ /* 0x000ea20000100800 */
[C---:B------:R-:W-:Y:S01]  /*63620*/  FMUL.FTZ R73, R216.reuse, R69 ;  /* 0x00000045d8497220 */ /* 0x040fe20000410000 */
[----:B---3--:R-:W-:Y:S01]  /*63630*/  FFMA.FTZ R69, R75, R81, R78 ;  /* 0x000000514b457223 */ /* 0x008fe2000001004e */
[----:B------:R-:W-:Y:S01]  /*63640*/  FMUL.FTZ R67, R216, R67 ;  /* 0x00000043d8437220 */ /* 0x000fe20000410000 */
[----:B------:R-:W3:Y:S03]  /*63650*/  LDL R81, [R1+0xe0] ;  /* 0x0000e00001517983 */ /* 0x000ee60000100800 */
[----:B------:R-:W-:Y:S01]  /*63660*/  F2FP.F16.F32.PACK_AB R69, R70, R69 ;  /* 0x000000454645723e */ /* 0x000fe200000000ff */
[----:B------:R-:W-:Y:S01]  /*63670*/  FADD.FTZ R70, -R217, R66 ;  /* 0x00000042d9467221 */ /* 0x000fe20000010100 */
        /* <DEDUP_REMOVED lines=9> */
[----:B------:R-:W-:Y:S01]  /*63710*/  F2FP.F16.F32.PACK_AB R68, R71, R68 ;  /* 0x000000444744723e */ /* 0x000fe200000000ff */
[----:B------:R-:W-:Y:S01]  /*63720*/  FFMA.FTZ R71, R76, R220, R221 ;  /* 0x000000dc4c477223 */ /* 0x000fe200000100dd */
[----:B------:R-:W-:Y:S01]  /*63730*/  FFMA.FTZ R65, R67, R86, R87 ;  /* 0x0000005643417223 */ /* 0x000fe20000010057 */
[----:B------:R-:W4:Y:S03]  /*63740*/  LDL R218, [R1+0x250] ;  /* 0x0002500001da7983 */ /* 0x000f260000100800 */
[----:B------:R-:W-:Y:S01]  /*63750*/  F2FP.F16.F32.PACK_AB R70, R71, R70 ;  /* 0x000000464746723e */ /* 0x000fe200000000ff */
[----:B------:R-:W-:Y:S01]  /*63760*/  FFMA.FTZ R67, R67, R84, R123 ;  /* 0x0000005443437223 */ /* 0x000fe2000001007b */
[----:B------:R-:W-:Y:S01]  /*63770*/  F2FP.F16.F32.PACK_AB R71, R65, R64 ;  /* 0x000000404147723e */ /* 0x000fe200000000ff */
[----:B------:R-:W-:Y:S01]  /*63780*/  IMAD.WIDE.U32 R64, R211, 0x10, R222 ;  /* 0x00000010d3407825 */ /* 0x000fe200078e00de */
[----:B------:R-:W3:Y:S04]  /*63790*/  LDL R84, [R1+0x108] ;  /* 0x0001080001547983 */ /* 0x000ee80000100800 */
[----:B------:R0:W-:Y:S04]  /*637a0*/  STG.E.128 desc[UR8][R64.64], R68 ;  /* 0x0000004440007986 */ /* 0x0001e8000c101d08 */
[----:B------:R-:W3:Y:S04]  /*637b0*/  LDL R87, [R1+0x254] ;  /* 0x0002540001577983 */ /* 0x000ee80000100800 */
[----:B------:R-:W3:Y:S01]  /*637c0*/  LDL R86, [R1+0x104] ;  /* 0x0001040001567983 */ /* 0x000ee20000100800 */
[----:B------:R-:W-:Y:S01]  /*637d0*/  FFMA.FTZ R66, R66, R80, R120 ;  /* 0x0000005042427223 */ /* 0x000fe20000010078 */
[C---:B------:R-:W-:Y:S01]  /*637e0*/  FADD.FTZ R58, -R217.reuse, R58 ;  /* 0x0000003ad93a7221 */ /* 0x040fe20000010100 */
[C---:B------:R-:W-:Y:S01]  /*637f0*/  FADD.FTZ R59, -R217.reuse, R59 ;  /* 0x0000003bd93b7221 */ /* 0x040fe20000010100 */
[C---:B------:R-:W-:Y:S01]  /*63800*/  FADD.FTZ R56, -R217.reuse, R56 ;  /* 0x00000038d9387221 */ /* 0x040fe20000010100 */
[----:B------:R-:W-:Y:S01]  /*63810*/  FADD.FTZ R57, -R217, R57 ;  /* 0x00000039d9397221 */ /* 0x000fe20000010100 */
[----:B------:R-:W3:Y:S01]  /*63820*/  LDL R80, [R1+0xe8] ;  /* 0x0000e80001507983 */ /* 0x000ee20000100800 */
[----:B0-----:R-:W-:Y:S01]  /*63830*/  FFMA.FTZ R64, R77, R85, R122 ;  /* 0x000000554d407223 */ /* 0x001fe2000001007a */
[----:B------:R-:W-:-:S02]  /*63840*/  FFMA.FTZ R65, R75, R82, R118 ;  /* 0x000000524b417223 */ /* 0x000fc40000010076 */
[----:B------:R-:W3:Y:S02]  /*63850*/  LDL R85, [R1+0x258] ;  /* 0x0002580001557983 */ /* 0x000ee40000100800 */
[----:B------:R-:W-:Y:S01]  /*63860*/  F2FP.F16.F32.PACK_AB R67, R67, R64 ;  /* 0x000000404343723e */ /* 0x000fe200000000ff */
[----:B------:R-:W-:Y:S01]  /*63870*/  FFMA.FTZ R64, R74, R83, R116 ;  /* 0x000000534a407223 */ /* 0x000fe20000010074 */
[----:B------:R-:W3:Y:S04]  /*63880*/  LDL R82, [R1+0x10c] ;  /* 0x00010c0001527983 */ /* 0x000ee80000100800 */
[----:B------:R-:W3:Y:S01]  /*63890*/  LDL R83, [R1+0x25c] ;  /* 0x00025c0001537983 */ /* 0x000ee20000100800 */
[----:B------:R-:W-:-:S03]  /*638a0*/  FFMA.FTZ R68, R76, R79, R121 ;  /* 0x0000004f4c447223 */ /* 0x000fc60000010079 */
        /* <DEDUP_REMOVED lines=34> */
[----:B--2---:R-:W-:Y:S01]  /*63ad0*/  FFMA.FTZ R69, R72, R2, R119 ;  /* 0x0000000248457223 */ /* 0x004fe20000010077 */
[----:B------:R-:W-:-:S02]  /*63ae0*/  FFMA.FTZ R70, R73, R0, R117 ;  /* 0x0000000049467223 */ /* 0x000fc40000010075 */
[----:B------:R-:W2:Y:S04]  /*63af0*/  LDL R2, [R1+0x24c] ;  /* 0x00024c0001027983 */ /* 0x000ea80000100800 */
[----:B------:R-:W2:Y:S01]  /*63b00*/  LDL R0, [R1+0x11c] ;  /* 0x00011c0001007983 */ /* 0x000ea20000100800 */
[----:B------:R-:W-:Y:S02]  /*63b10*/  F2FP.F16.F32.PACK_AB R66, R68, R66 ;  /* 0x000000424442723e */ /* 0x000fe400000000ff */
[----:B------:R-:W-:Y:S01]  /*63b20*/  F2FP.F16.F32.PACK_AB R65, R69, R65 ;  /* 0x000000414541723e */ /* 0x000fe200000000ff */
[----:B------:R-:W-:Y:S01]  /*63b30*/  IMAD.WIDE.U32 R68, R211, 0x10, R224 ;  /* 0x00000010d3447825 */ /* 0x000fe200078e00e0 */
[----:B------:R-:W-:-:S03]  /*63b40*/  F2FP.F16.F32.PACK_AB R64, R70, R64 ;  /* 0x000000404640723e */ /* 0x000fc600000000ff */
[----:B------:R-:W-:Y:S01]  /*63b50*/  FMUL.FTZ R57, R216, R57 ;  /* 0x00000039d8397220 */ /* 0x000fe20000410000 */
[----:B------:R-:W2:Y:S04]  /*63b60*/  LDL R72, [R1+0x248] ;  /* 0x0002480001487983 */ /* 0x000ea80000100800 */
[----:B------:R0:W-:Y:S04]  /*63b70*/  STG.E.128 desc[UR8][R68.64], R64 ;  /* 0x0000004044007986 */ /* 0x0001e8000c101d08 */
[----:B------:R-:W2:Y:S04]  /*63b80*/  LDL R71, [R1+0x118] ;  /* 0x0001180001477983 */ /* 0x000ea80000100800 */
[----:B------:R-:W2:Y:S04]  /*63b90*/  LDL R75, [R1+0x244] ;  /* 0x00024400014b7983 */ /* 0x000ea80000100800 */
[----:B------:R-:W2:Y:S01]  /*63ba0*/  LDL R74, [R1+0x114] ;  /* 0x00011400014a7983 */ /* 0x000ea20000100800 */
[----:B------:R-:W-:-:S03]  /*63bb0*/  FADD.FTZ R73, -R217, R28 ;  /* 0x0000001cd9497221 */ /* 0x000fc60000010100 */
[----:B------:R-:W2:Y:S01]  /*63bc0*/  LDL R211, [R1+0xa0] ;  /* 0x0000a00001d37983 */ /* 0x000ea20000100800 */
[C---:B0-----:R-:W-:Y:S01]  /*63bd0*/  FMUL.FTZ R67, R216.reuse, R58 ;  /* 0x0000003ad8437220 */ /* 0x041fe20000410000 */
[C---:B------:R-:W-:Y:S01]  /*63be0*/  FMUL.FTZ R64, R216.reuse, R59 ;  /* 0x0000003bd8407220 */ /* 0x040fe20000410000 */
[----:B------:R-:W-:-:S04]  /*63bf0*/  FMUL.FTZ R65, R216, R56 ;  /* 0x00000038d8417220 */ /* 0x000fc80000410000 */
[----:B----4-:R-:W-:Y:S01]  /*63c00*/  FFMA.FTZ R58, R65, R215, R218 ;  /* 0x000000d7413a7223 */ /* 0x010fe200000100da */
[----:B---3--:R-:W-:Y:S01]  /*63c10*/  FFMA.FTZ R66, R57, R86, R87 ;  /* 0x0000005639427223 */ /* 0x008fe20000010057 */
[C---:B------:R-:W-:Y:S01]  /*63c20*/  FADD.FTZ R69, -R217.reuse, R29 ;  /* 0x0000001dd9457221 */ /* 0x040fe20000010100 */
[----:B------:R-:W-:Y:S01]  /*63c30*/  FADD.FTZ R70, -R217, R35 ;  /* 0x00000023d9467221 */ /* 0x000fe20000010100 */
[----:B------:R-:W3:Y:S02]  /*63c40*/  LDL R218, [R1+0xb0] ;  /* 0x0000b00001da7983 */ /* 0x000ee40000100800 */
[----:B------:R-:W-:Y:S01]  /*63c50*/  F2FP.F16.F32.PACK_AB R58, R66, R58 ;  /* 0x0000003a423a723e */ /* 0x000fe200000000ff */
[----:B------:R-:W-:Y:S01]  /*63c60*/  FFMA.FTZ R59, R67, R84, R85 ;  /* 0x00000054433b7223 */ /* 0x000fe20000010055 */
[----:B------:R-:W-:Y:S01]  /*63c70*/  FFMA.FTZ R66, R57, R78, R129 ;  /* 0x0000004e39427223 */ /* 0x000fe20000010081 */
[----:B------:R-:W-:Y:S01]  /*63c80*/  FFMA.FTZ R56, R64, R82, R83 ;  /* 0x0000005240387223 */ /* 0x000fe20000010053 */
[----:B------:R-:W4:Y:S04]  /*63c90*/  LDL R215, [R1+0xb8] ;  /* 0x0000b80001d77983 */ /* 0x000f280000100800 */
[----:B------:R-:W-:Y:S01]  /*63ca0*/  F2FP.F16.F32.PACK_AB R59, R56, R59 ;  /* 0x0000003b383b723e */ /* 0x000fe200000000ff */
[----:B------:R-:W-:Y:S01]  /*63cb0*/  FADD.FTZ R56, -R217, R60 ;  /* 0x0000003cd9387221 */ /* 0x000fe20000010100 */
[----:B------:R-:W-:Y:S01]  /*63cc0*/  FFMA.FTZ R60, R65, R81, R128 ;  /* 0x00000051413c7223 */ /* 0x000fe20000010080 */
[C---:B------:R-:W-:Y:S01]  /*63cd0*/  FADD.FTZ R65, -R217.reuse, R63 ;  /* 0x0000003fd9417221 */ /* 0x040fe20000010100 */
[----:B------:R-:W-:Y:S01]  /*63ce0*/  FFMA.FTZ R68, R64, R79, R131 ;  /* 0x0000004f40447223 */ /* 0x000fe20000010083 */
[----:B------:R-:W-:-:S02]  /*63cf0*/  FADD.FTZ R64, -R217, R62 ;  /* 0x0000003ed9407221 */ /* 0x000fc40000010100 */
[----:B------:R-:W-:Y:S01]  /*63d00*/  F2FP.F16.F32.PACK_AB R62, R66, R60 ;  /* 0x0000003c423e723e */ /* 0x000fe200000000ff */
[C---:B------:R-:W-:Y:S01]  /*63d10*/  FMUL.FTZ R60, R216.reuse, R56 ;  /* 0x00000038d83c7220 */ /* 0x040fe20000410000 */
[----:B------:R-:W-:-:S03]  /*63d20*/  FMUL.FTZ R65, R216, R65 ;  /* 0x00000041d8417220 */ /* 0x000fc60000410000 */
[----:B------:R-:W-:Y:S02]  /*63d30*/  FFMA.FTZ R56, R60, R76, R77 ;  /* 0x0000004c3c387223 */ /* 0x000fe4000001004d */
[----:B------:R-:W3:Y:S04]  /*63d40*/  LDL R76, [R1+0xf8] ;  /* 0x0000f800014c7983 */ /* 0x000ee80000100800 */
[----:B------:R-:W4:Y:S01]  /*63d50*/  LDL R77, [R1+0xf0] ;  /* 0x0000f000014d7983 */ /* 0x000f220000100800 */
[----:B--2---:R-:W-:-:S03]  /*63d60*/  FFMA.FTZ R66, R65, R0, R2 ;  /* 0x0000000041427223 */ /* 0x004fc60000010002 */
[----:B------:R-:W2:Y:S04]  /*63d70*/  LDL R2, [R1+0xfc] ;  /* 0x0000fc0001027983 */ /* 0x000ea80000100800 */
[----:B------:R-:W2:Y:S01]  /*63d80*/  LDL R0, [R1+0xf4] ;  /* 0x0000f40001007983 */ /* 0x000ea20000100800 */
[----:B------:R-:W-:Y:S01]  /*63d90*/  FFMA.FTZ R67, R67, R80, R130 ;  /* 0x0000005043437223 */ /* 0x000fe20000010082 */
[----:B------:R-:W-:Y:S01]  /*63da0*/  FADD.FTZ R57, -R217, R61 ;  /* 0x0000003dd9397221 */ /* 0x000fe20000010100 */
[----:B------:R-:W-:-:S03]  /*63db0*/  FMUL.FTZ R64, R216, R64 ;  /* 0x00000040d8407220 */ /* 0x000fc60000410000 */
[----:B------:R-:W-:Y:S01]  /*63dc0*/  F2FP.F16.F32.PACK_AB R63, R68, R67 ;  /* 0x00000043443f723e */ /* 0x000fe200000000ff */
[----:B------:R-:W-:Y:S01]  /*63dd0*/  FMUL.FTZ R61, R216, R57 ;  /* 0x00000039d83d7220 */ /* 0x000fe20000410000 */
[C---:B------:R-:W-:Y:S01]  /*63de0*/  FADD.FTZ R68, -R217.reuse, R25 ;  /* 0x00000019d9447221 */ /* 0x040fe20000010100 */
[----:B------:R-:W-:Y:S01]  /*63df0*/  FFMA.FTZ R57, R64, R71, R72 ;  /* 0x0000004740397223 */ /* 0x000fe20000010048 */
[C---:B------:R-:W-:Y:S01]  /*63e00*/  FADD.FTZ R25, -R217.reuse, R20 ;  /* 0x00000014d9197221 */ /* 0x040fe20000010100 */
[C---:B------:R-:W-:Y:S01]  /*63e10*/  FADD.FTZ R71, -R217.reuse, R32 ;  /* 0x00000020d9477221 */ /* 0x040fe20000010100 */
[C---:B------:R-:W-:Y:S01]  /*63e20*/  FADD.FTZ R20, -R217.reuse, R23 ;  /* 0x00000017d9147221 */ /* 0x040fe20000010100 */
[----:B------:R-:W-:Y:S01]  /*63e30*/  FADD.FTZ R72, -R217, R39 ;  /* 0x00000027d9487221 */ /* 0x000fe20000010100 */
[----:B------:R-:W-:Y:S01]  /*63e40*/  FFMA.FTZ R67, R61, R74, R75 ;  /* 0x0000004a3d437223 */ /* 0x000fe2000001004b */
[----:B------:R-:W-:Y:S01]  /*63e50*/  F2FP.F16.F32.PACK_AB R57, R66, R57 ;  /* 0x000000394239723e */ /* 0x000fe200000000ff */
[----:B------:R-:W-:-:S03]  /*63e60*/  FADD.FTZ R39, -R217, R33 ;  /* 0x00000021d9277221 */ /* 0x000fc60000010100 */
        /* <DEDUP_REMOVED lines=12> */
[----:B------:R-:W2:Y:S04]  /*63f30*/  LDL R201, [R1+0x26c] ;  /* 0x00026c0001c97983 */ /* 0x000ea80000100800 */
[----:B------:R-:W2:Y:S04]  /*63f40*/  LDL R202, [R1+0xd8] ;  /* 0x0000d80001ca7983 */ /* 0x000ea80000100800 */
[----:B------:R-:W2:Y:S04]  /*63f50*/  LDL R203, [R1+0x268] ;  /* 0x0002680001cb7983 */ /* 0x000ea80000100800 */
[----:B------:R-:W2:Y:S04]  /*63f60*/  LDL R200, [R1+0x270] ;  /* 0x0002700001c87983 */ /* 0x000ea80000100800 */
[----:B------:R-:W2:Y:S01]  /*63f70*/  LDL R199, [R1+0xa8] ;  /* 0x0000a80001c77983 */ /* 0x000ea20000100800 */
[----:B---3--:R-:W-:Y:S01]  /*63f80*/  FFMA.FTZ R28, R64, R76, R126 ;  /* 0x0000004c401c7223 */ /* 0x008fe2000001007e */
[----:B----4-:R-:W-:Y:S01]  /*63f90*/  FFMA.FTZ R23, R60, R77, R124 ;  /* 0x0000004d3c177223 */ /* 0x010fe2000001007c */
[----:B------:R-:W-:-:S02]  /*63fa0*/  FADD.FTZ R64, -R217, R197 ;  /* 0x000000c5d9407221 */ /* 0x000fc40000010100 */
[----:B------:R-:W3:Y:S01]  /*63fb0*/  LDL R197, [R1+0xa4] ;  /* 0x0000a40001c57983 */ /* 0x000ee20000100800 */
[----:B--2---:R-:W-:Y:S01]  /*63fc0*/  FFMA.FTZ R29, R65, R2, R127 ;  /* 0x00000002411d7223 */ /* 0x004fe2000001007f */
[----:B------:R-:W-:-:S04]  /*63fd0*/  FFMA.FTZ R32, R61, R0, R125 ;  /* 0x000000003d207223 */ /* 0x000fc8000001007d */
[----:B------:R-:W-:Y:S01]  /*63fe0*/  F2FP.F16.F32.PACK_AB R61, R29, R28 ;  /* 0x0000001c1d3d723e */ /* 0x000fe200000000ff */
[----:B------:R-:W-:-:S04]  /*63ff0*/  IMAD.WIDE.U32 R28, R205, 0x10, R222 ;  /* 0x00000010cd1c7825 */ /* 0x000fc800078e00de */
[----:B------:R-:W-:Y:S01]  /*64000*/  FADD.FTZ R65, -R217, R198 ;  /* 0x000000c6d9417221 */ /* 0x000fe20000010100 */
[----:B------:R-:W2:Y:S01]  /*64010*/  LDL R223, [R1+0xc4] ;  /* 0x0000c40001df7983 */ /* 0x000ea20000100800 */
[----:B------:R-:W-:Y:S01]  /*64020*/  F2FP.F16.F32.PACK_AB R60, R32, R23 ;  /* 0x00000017203c723e */ /* 0x000fe200000000ff */
[----:B------:R-:W-:Y:S02]  /*64030*/  IMAD.WIDE.U32 R32, R205, 0x10, R224 ;  /* 0x00000010cd207825 */ /* 0x000fe400078e00e0 */
[----:B------:R0:W-:Y:S04]  /*64040*/  STG.E.128 desc[UR8][R28.64], R56 ;  /* 0x000000381c007986 */ /* 0x0001e8000c101d08 */
[----:B------:R-:W4:Y:S04]  /*64050*/  LDL R205, [R1+0xdc] ;  /* 0x0000dc0001cd7983 */ /* 0x000f280000100800 */
[----:B------:R1:W-:Y:S04]  /*64060*/  STG.E.128 desc[UR8][R32.64], R60 ;  /* 0x0000003c20007986 */ /* 0x0003e8000c101d08 */
[----:B------:R-:W3:Y:S04]  /*64070*/  LDL R217, [R1+0xd4] ;  /* 0x0000d40001d97983 */ /* 0x000ee80000100800 */
[----:B------:R-:W2:Y:S04]  /*64080*/  LDL R222, [R1+0x278] ;  /* 0x0002780001de7983 */ /* 0x000ea80000100800 */
[----:B0-----:R-:W3:Y:S04]  /*64090*/  LDL R28, [R1+0xd0] ;  /* 0x0000d000011c7983 */ /* 0x001ee80000100800 */
[----:B------:R-:W3:Y:S04]  /*640a0*/  LDL R29, [R1+0x264] ;  /* 0x00026400011d7983 */ /* 0x000ee80000100800 */
[----:B-1----:R-:W3:Y:S04]  /*640b0*/  LDL R63, [R1+0x260] ;  /* 0x00026000013f7983 */ /* 0x002ee80000100800 */
        /* <DEDUP_REMOVED lines=65> */
[----:B----4-:R-:W-:-:S03]  /*644d0*/  FFMA.FTZ R30, R55, R205, R201 ;  /* 0x000000cd371e7223 */ /* 0x010fc600000100c9 */
[----:B------:R-:W4:Y:S02]  /*644e0*/  LDL R201, [R1+0x294] ;  /* 0x0002940001c97983 */ /* 0x000f240000100800 */
[----:B------:R-:W-:Y:S01]  /*644f0*/  F2FP.F16.F32.PACK_AB R25, R30, R25 ;  /* 0x000000191e19723e */ /* 0x000fe200000000ff */
[----:B------:R-:W-:Y:S01]  /*64500*/  FFMA.FTZ R30, R58, R211, R136 ;  /* 0x000000d33a1e7223 */ /* 0x000fe20000010088 */
[----:B------:R-:W4:Y:S04]  /*64510*/  LDL R205, [R1+0x9c] ;  /* 0x00009c0001cd7983 */ /* 0x000f280000100800 */
[----:B------:R-:W4:Y:S01]  /*64520*/  LDL R211, [R1+0x28c] ;  /* 0x00028c0001d37983 */ /* 0x000f220000100800 */
[----:B--2---:R-:W-:-:S03]  /*64530*/  FFMA.FTZ R27, R60, R221, R222 ;  /* 0x000000dd3c1b7223 */ /* 0x004fc600000100de */
[----:B------:R-:W2:Y:S04]  /*64540*/  LDL R222, [R1+0x298] ;  /* 0x0002980001de7983 */ /* 0x000ea80000100800 */
[----:B------:R-:W2:Y:S01]  /*64550*/  LDL R221, [R1+0x88] ;  /* 0x0000880001dd7983 */ /* 0x000ea20000100800 */
[----:B---3--:R-:W-:Y:S01]  /*64560*/  FFMA.FTZ R31, R53, R217, R29 ;  /* 0x000000d9351f7223 */ /* 0x008fe2000001001d */
[----:B------:R-:W-:Y:S01]  /*64570*/  FFMA.FTZ R24, R52, R28, R63 ;  /* 0x0000001c34187223 */ /* 0x000fe2000001003f */
[----:B------:R-:W-:Y:S01]  /*64580*/  FFMA.FTZ R29, R59, R223, R227 ;  /* 0x000000df3b1d7223 */ /* 0x000fe200000100e3 */
[----:B------:R-:W-:Y:S01]  /*64590*/  FFMA.FTZ R28, R61, R219, R220 ;  /* 0x000000db3d1c7223 */ /* 0x000fe200000100dc */
[----:B------:R-:W-:Y:S01]  /*645a0*/  FFMA.FTZ R59, R59, R197, R137 ;  /* 0x000000c53b3b7223 */ /* 0x000fe20000010089 */
[----:B------:R-:W-:Y:S01]  /*645b0*/  FFMA.FTZ R58, R61, R198, R139 ;  /* 0x000000c63d3a7223 */ /* 0x000fe2000001008b */
[----:B------:R-:W-:Y:S01]  /*645c0*/  F2FP.F16.F32.PACK_AB R24, R31, R24 ;  /* 0x000000181f18723e */ /* 0x000fe200000000ff */
[----:B------:R-:W-:Y:S01]  /*645d0*/  FFMA.FTZ R31, R60, R199, R138 ;  /* 0x000000c73c1f7223 */ /* 0x000fe2000001008a */
[----:B------:R-:W3:Y:S01]  /*645e0*/  LDL R198, [R1+0x8c] ;  /* 0x00008c0001c67983 */ /* 0x000ee20000100800 */
[----:B------:R-:W-:Y:S01]  /*645f0*/  FFMA.FTZ R52, R52, R218, R132 ;  /* 0x000000da34347223 */ /* 0x000fe20000010084 */
[----:B------:R-:W-:Y:S01]  /*64600*/  FFMA.FTZ R55, R55, R2, R135 ;  /* 0x0000000237377223 */ /* 0x000fe20000010087 */
[----:B------:R-:W0:Y:S01]  /*64610*/  LDC.64 R62, c[0x0][0x428] ;  /* 0x00010a00ff3e7b82 */ /* 0x000e220000000a00 */
[----:B------:R-:W3:Y:S04]  /*64620*/  LDL R199, [R1+0x29c] ;  /* 0x00029c0001c77983 */ /* 0x000ee80000100800 */
[----:B------:R-:W3:Y:S04]  /*64630*/  LDL R220, [R1+0x68] ;  /* 0x0000680001dc7983 */ /* 0x000ee80000100800 */
[----:B------:R-:W3:Y:S04]  /*64640*/  LDL R197, [R1+0x6c] ;  /* 0x00006c0001c57983 */ /* 0x000ee80000100800 */
[----:B------:R-:W3:Y:S04]  /*64650*/  LDL R219, [R1+0x280] ;  /* 0x0002800001db7983 */ /* 0x000ee80000100800 */
[----:B------:R-:W3:Y:S04]  /*64660*/  LDL R218, [R1+0x90] ;  /* 0x0000900001da7983 */ /* 0x000ee80000100800 */
[----:B------:R-:W3:Y:S01]  /*64670*/  LDL R217, [R1+0x284] ;  /* 0x0002840001d97983 */ /* 0x000ee20000100800 */
[----:B------:R-:W-:-:S03]  /*64680*/  FFMA.FTZ R53, R53, R0, R133 ;  /* 0x0000000035357223 */ /* 0x000fc60000010085 */
[----:B------:R-:W3:Y:S04]  /*64690*/  LDL R2, [R1+0x60] ;  /* 0x0000600001027983 */ /* 0x000ee80000100800 */
[----:B------:R-:W3:Y:S01]  /*646a0*/  LDL R0, [R1+0x64] ;  /* 0x0000640001007983 */ /* 0x000ee20000100800 */
[----:B------:R-:W-:Y:S02]  /*646b0*/  F2FP.F16.F32.PACK_AB R26, R29, R26 ;  /* 0x0000001a1d1a723e */ /* 0x000fe400000000ff */
[----:B------:R-:W-:Y:S01]  /*646c0*/  F2FP.F16.F32.PACK_AB R27, R28, R27 ;  /* 0x0000001b1c1b723e */ /* 0x000fe200000000ff */
[----:B0-----:R-:W-:Y:S01]  /*646d0*/  IMAD.WIDE.U32 R28, R207, 0x10, R62 ;  /* 0x00000010cf1c7825 */ /* 0x001fe200078e003e */
[----:B------:R-:W-:Y:S01]  /*646e0*/  F2FP.F16.F32.PACK_AB R31, R58, R31 ;  /* 0x0000001f3a1f723e */ /* 0x000fe200000000ff */
[----:B------:R-:W3:Y:S01]  /*646f0*/  LDL R227, [R1+0x2a8] ;  /* 0x0002a80001e37983 */ /* 0x000ee20000100800 */
[----:B------:R-:W-:-:S03]  /*64700*/  F2FP.F16.F32.PACK_AB R30, R59, R30 ;  /* 0x0000001e3b1e723e */ /* 0x000fc600000000ff */
[----:B------:R0:W-:Y:S01]  /*64710*/  STG.E.128 desc[UR8][R28.64], R24 ;  /* 0x000000181c007986 */ /* 0x0001e2000c101d08 */
[----:B------:R-:W-:-:S03]  /*64720*/  IMAD.WIDE.U32 R72, R206, 0x10, R224 ;  /* 0x00000010ce487825 */ /* 0x000fc600078e00e0 */
[----:B------:R-:W3:Y:S01]  /*64730*/  LDL R223, [R1+0x40] ;  /* 0x0000400001df7983 */ /* 0x000ee20000100800 */
[----:B0-----:R-:W-:Y:S01]  /*64740*/  F2FP.F16.F32.PACK_AB R29, R55, R54 ;  /* 0x00000036371d723e */ /* 0x001fe200000000ff */
[----:B------:R-:W-:Y:S01]  /*64750*/  IMAD.WIDE.U32 R24, R207, 0x10, R224 ;  /* 0x00000010cf187825 */ /* 0x000fe200078e00e0 */
[----:B------:R-:W-:-:S03]  /*64760*/  F2FP.F16.F32.PACK_AB R28, R53, R52 ;  /* 0x00000034351c723e */ /* 0x000fc600000000ff */
[----:B------:R-:W-:Y:S01]  /*64770*/  FFMA.FTZ R26, R79, R202, R203 ;  /* 0x000000ca4f1a7223 */ /* 0x000fe200000100cb */
        /* <DEDUP_REMOVED lines=8> */
[----:B------:R-:W-:-:S04]  /*64800*/  IMAD.WIDE.U32 R52, R210, 0x10, R62 ;  /* 0x00000010d2347825 */ /* 0x000fc800078e003e */
[----:B0-----:R-:W-:Y:S01]  /*64810*/  FFMA.FTZ R25, R42, R215, R216 ;  /* 0x000000d72a197223 */ /* 0x001fe200000100d8 */
[----:B------:R-:W-:Y:S01]  /*64820*/  IMAD.WIDE.U32 R54, R213, 0x10, R62 ;  /* 0x00000010d5367825 */ /* 0x000fe200078e003e */
[----:B------:R-:W3:Y:S03]  /*64830*/  LDL R216, [R1+0x2bc] ;  /* 0x0002bc0001d87983 */ /* 0x000ee60000100800 */
[--C-:B------:R-:W-:Y:S01]  /*64840*/  IMAD.WIDE.U32 R74, R209, 0x10, R224.reuse ;  /* 0x00000010d14a7825 */ /* 0x100fe200078e00e0 */
[----:B------:R-:W3:Y:S03]  /*64850*/  LDL R215, [R1+0x4c] ;  /* 0x00004c0001d77983 */ /* 0x000ee60000100800 */
[--C-:B------:R-:W-:Y:S01]  /*64860*/  IMAD.WIDE.U32 R58, R208, 0x10, R224.reuse ;  /* 0x00000010d03a7825 */ /* 0x100fe200078e00e0 */
[----:B------:R-:W3:Y:S03]  /*64870*/  LDL R209, [R1+0x30] ;  /* 0x0000300001d17983 */ /* 0x000ee60000100800 */
[--C-:B------:R-:W-:Y:S01]  /*64880*/  IMAD.WIDE.U32 R60, R210, 0x10, R224.reuse ;  /* 0x00000010d23c7825 */ /* 0x100fe200078e00e0 */
[----:B------:R-:W3:Y:S03]  /*64890*/  LDL R208, [R1+0x2c0] ;  /* 0x0002c00001d07983 */ /* 0x000ee60000100800 */
[----:B------:R-:W-:Y:S01]  /*648a0*/  IMAD.WIDE.U32 R62, R213, 0x10, R224 ;  /* 0x00000010d53e7825 */ /* 0x000fe200078e00e0 */
[----:B------:R-:W3:Y:S04]  /*648b0*/  LDL R210, [R1+0x3c] ;  /* 0x00003c0001d27983 */ /* 0x000ee80000100800 */
[----:B------:R-:W3:Y:S04]  /*648c0*/  LDL R225, [R1+0x38] ;  /* 0x0000380001e17983 */ /* 0x000ee80000100800 */
[----:B------:R-:W3:Y:S04]  /*648d0*/  LDL R224, [R1+0x2b0] ;  /* 0x0002b00001e07983 */ /* 0x000ee80000100800 */
[----:B------:R-:W3:Y:S01]  /*648e0*/  LDL R213, [R1+0x2c] ;  /* 0x00002c0001d57983 */ /* 0x000ee20000100800 */
[----:B----4-:R-:W-:-:S03]  /*648f0*/  FFMA.FTZ R30, R80, R200, R201 ;  /* 0x000000c8501e7223 */ /* 0x010fc600000100c9 */
[----:B------:R-:W4:Y:S02]  /*64900*/  LDL R201, [R1+0x1c] ;  /* 0x00001c0001c97983 */ /* 0x000f240000100800 */
[----:B------:R-:W-:Y:S02]  /*64910*/  F2FP.F16.F32.PACK_AB R26, R30, R26 ;  /* 0x0000001a1e1a723e */ /* 0x000fe400000000ff */
[----:B------:R-:W4:Y:S01]  /*64920*/  LDL R200, [R1+0x2d0] ;  /* 0x0002d00001c87983 */ /* 0x000f220000100800 */
[----:B--2---:R-:W-:-:S03]  /*64930*/  FFMA.FTZ R27, R81, R221, R222 ;  /* 0x000000dd511b7223 */ /* 0x004fc600000100de */
[----:B------:R-:W2:Y:S04]  /*64940*/  LDL R222, [R1+0x20] ;  /* 0x0000200001de7983 */ /* 0x000ea80000100800 */
[----:B------:R-:W4:Y:S01]  /*64950*/  LDL R221, [R1+0x2b8] ;  /* 0x0002b80001dd7983 */ /* 0x000f220000100800 */
[----:B---3--:R-:W-:-:S03]  /*64960*/  FFMA.FTZ R28, R83, R198, R199 ;  /* 0x000000c6531c7223 */ /* 0x008fc600000100c7 */
[----:B------:R-:W3:Y:S01]  /*64970*/  LDL R199, [R1] ;  /* 0x0000000001c77983 */ /* 0x000ee20000100800 */
[----:B------:R-:W-:Y:S01]  /*64980*/  FFMA.FTZ R31, R81, R220, R146 ;  /* 0x000000dc511f7223 */ /* 0x000fe20000010092 */
[----:B------:R-:W-:Y:S01]  /*64990*/  FFMA.FTZ R29, R83, R197, R147 ;  /* 0x000000c5531d7223 */ /* 0x000fe20000010093 */
[----:B------:R-:W-:Y:S01]  /*649a0*/  F2FP.F16.F32.PACK_AB R27, R28, R27 ;  /* 0x0000001b1c1b723e */ /* 0x000fe200000000ff */
[----:B------:R-:W-:Y:S01]  /*649b0*/  FFMA.FTZ R28, R32, R196, R140 ;  /* 0x000000c4201c7223 */ /* 0x000fe2000001008c */
[----:B------:R-:W-:Y:S01]  /*649c0*/  FFMA.FTZ R81, R43, R205, R211 ;  /* 0x000000cd2b517223 */ /* 0x000fe200000100d3 */
[----:B------:R-:W4:Y:S01]  /*649d0*/  LDL R220, [R1+0x48] ;  /* 0x0000480001dc7983 */ /* 0x000f220000100800 */
[----:B------:R-:W-:Y:S01]  /*649e0*/  F2FP.F16.F32.PACK_AB R31, R29, R31 ;  /* 0x0000001f1d1f723e */ /* 0x000fe200000000ff */
[----:B------:R-:W-:Y:S01]  /*649f0*/  FFMA.FTZ R29, R42, R86, R142 ;  /* 0x000000562a1d7223 */ /* 0x000fe2000001008e */
[----:B------:R-:W-:Y:S01]  /*64a00*/  FFMA.FTZ R24, R32, R218, R219 ;  /* 0x000000da20187223 */ /* 0x000fe200000100db */
[----:B------:R-:W-:Y:S01]  /*64a10*/  FFMA.FTZ R32, R43, R85, R143 ;  /* 0x000000552b207223 */ /* 0x000fe2000001008f */
[----:B------:R-:W2:Y:S01]  /*64a20*/  LDL R42, [R1+0x58] ;  /* 0x00005800012a7983 */ /* 0x000ea20000100800 */
[----:B------:R-:W-:-:S03]  /*64a30*/  FFMA.FTZ R84, R33, R84, R217 ;  /* 0x0000005421547223 */ /* 0x000fc600000100d9 */
[----:B------:R-:W3:Y:S01]  /*64a40*/  LDL R43, [R1+0x5c] ;  /* 0x00005c00012b7983 */ /* 0x000ee20000100800 */
[----:B------:R-:W-:Y:S01]  /*64a50*/  F2FP.F16.F32.PACK_AB R25, R81, R25 ;  /* 0x000000195119723e */ /* 0x000fe200000000ff */
[----:B------:R-:W-:Y:S01]  /*64a60*/  FFMA.FTZ R30, R79, R2, R144 ;  /* 0x000000024f1e7223 */ /* 0x000fe20000010090 */
[----:B------:R-:W-:Y:S01]  /*64a70*/  F2FP.F16.F32.PACK_AB R24, R84, R24 ;  /* 0x000000185418723e */ /* 0x000fe200000000ff */
[----:B------:R-:W4:Y:S01]  /*64a80*/  LDL R2, [R1+0x2a0] ;  /* 0x0002a00001027983 */ /* 0x000f220000100800 */
[----:B------:R-:W-:-:S03]  /*64a90*/  FFMA.FTZ R81, R80, R0, R145 ;  /* 0x0000000050517223 */ /* 0x000fc60000010091 */
        /* <DEDUP_REMOVED lines=17> */
[----:B------:R-:W-:-:S02]  /*64bb0*/  F2FP.F16.F32.PACK_AB R28, R33, R28 ;  /* 0x0000001c211c723e */ /* 0x000fc400000000ff */
[----:B------:R-:W-:Y:S02]  /*64bc0*/  F2FP.F16.F32.PACK_AB R30, R81, R30 ;  /* 0x0000001e511e723e */ /* 0x000fe400000000ff */
[----:B------:R-:W-:Y:S01]  /*64bd0*/  F2FP.F16.F32.PACK_AB R29, R32, R29 ;  /* 0x0000001d201d723e */ /* 0x000fe200000000ff */
[----:B------:R-:W-:Y:S04]  /*64be0*/  STG.E.128 desc[UR8][R64.64], R24 ;  /* 0x0000001840007986 */ /* 0x000fe8000c101d08 */
[----:B------:R-:W-:Y:S01]  /*64bf0*/  STG.E.128 desc[UR8][R72.64], R28 ;  /* 0x0000001c48007986 */ /* 0x000fe2000c101d08 */
[----:B--2---:R-:W-:Y:S01]  /*64c00*/  FFMA.FTZ R42, R34, R42, R227 ;  /* 0x0000002a222a7223 */ /* 0x004fe200000100e3 */
[----:B---3--:R-:W-:-:S05]  /*64c10*/  FFMA.FTZ R43, R35, R43, R252 ;  /* 0x0000002b232b7223 */ /* 0x008fca00000100fc */
[----:B------:R-:W-:Y:S01]  /*64c20*/  F2FP.F16.F32.PACK_AB R33, R43, R42 ;  /* 0x0000002a2b21723e */ /* 0x000fe200000000ff */
[----:B------:R-:W-:Y:S01]  /*64c30*/  FFMA.FTZ R42, R34, R225, R150 ;  /* 0x000000e1222a7223 */ /* 0x000fe20000010096 */
[----:B----4-:R-:W-:Y:S01]  /*64c40*/  FFMA.FTZ R79, R36, R79, R2 ;  /* 0x0000004f244f7223 */ /* 0x010fe20000010002 */
[----:B------:R-:W-:Y:S01]  /*64c50*/  FFMA.FTZ R34, R37, R223, R224 ;  /* 0x000000df25227223 */ /* 0x000fe200000100e0 */
[----:B------:R1:W5:Y:S01]  /*64c60*/  LDL.LU R2, [R1+0x324] ;  /* 0x0003240001027983 */ /* 0x0003620000300800 */
[----:B------:R-:W-:-:S03]  /*64c70*/  FFMA.FTZ R80, R40, R80, R0 ;  /* 0x0000005028507223 */ /* 0x000fc60000010000 */
[----:B------:R1:W5:Y:S01]  /*64c80*/  LDL.LU R0, [R1+0x320] ;  /* 0x0003200001007983 */ /* 0x0003620000300800 */
[----:B------:R-:W-:Y:S01]  /*64c90*/  FFMA.FTZ R84, R40, R84, R149 ;  /* 0x0000005428547223 */ /* 0x000fe20000010095 */
[----:B------:R-:W-:Y:S02]  /*64ca0*/  FFMA.FTZ R40, R51, R207, R208 ;  /* 0x000000cf33287223 */ /* 0x000fe400000100d0 */
[----:B------:R-:W2:Y:S04]  /*64cb0*/  LDL R208, [R1+0x2e0] ;  /* 0x0002e00001d07983 */ /* 0x000ea80000100800 */
[----:B------:R-:W3:Y:S01]  /*64cc0*/  LDL R207, [R1+0x2e4] ;  /* 0x0002e40001cf7983 */ /* 0x000ee20000100800 */
        /* <DEDUP_REMOVED lines=10> */
[----:B------:R-:W4:Y:S01]  /*64d70*/  LDL R206, [R1+0x2f0] ;  /* 0x0002f00001ce7983 */ /* 0x000f220000100800 */
[----:B------:R-:W-:-:S03]  /*64d80*/  F2FP.F16.F32.PACK_AB R38, R38, R37 ;  /* 0x000000252626723e */ /* 0x000fc600000000ff */
[----:B------:R-:W4:Y:S01]  /*64d90*/  LDL R201, [R1+0x2f4] ;  /* 0x0002f40001c97983 */ /* 0x000f220000100800 */
[----:B------:R-:W-:Y:S01]  /*64da0*/  FFMA.FTZ R39, R39, R219, R154 ;  /* 0x000000db27277223 */ /* 0x000fe2000001009a */
[----:B------:R-:W-:Y:S01]  /*64db0*/  FFMA.FTZ R41, R41, R213, R155 ;  /* 0x000000d529297223 */ /* 0x000fe2000001009b */
[----:B------:R-:W-:Y:S01]  /*64dc0*/  F2FP.F16.F32.PACK_AB R35, R79, R43 ;  /* 0x0000002b4f23723e */ /* 0x000fe200000000ff */
[----:B------:R-:W-:Y:S01]  /*64dd0*/  FFMA.FTZ R36, R36, R209, R148 ;  /* 0x000000d124247223 */ /* 0x000fe20000010094 */
[----:B------:R-:W-:Y:S01]  /*64de0*/  F2FP.F16.F32.PACK_AB R37, R80, R42 ;  /* 0x0000002a5025723e */ /* 0x000fe200000000ff */
[----:B------:R-:W-:Y:S01]  /*64df0*/  FFMA.FTZ R42, R71, R199, R200 ;  /* 0x000000c7472a7223 */ /* 0x000fe200000100c8 */
[----:B------:R-:W-:Y:S01]  /*64e00*/  FFMA.FTZ R80, R76, R197, R198 ;  /* 0x000000c54c507223 */ /* 0x000fe200000100c6 */
[----:B------:R-:W4:Y:S01]  /*64e10*/  LDL R199, [R1+0x300] ;  /* 0x0003000001c77983 */ /* 0x000f220000100800 */
[----:B------:R-:W-:-:S03]  /*64e20*/  F2FP.F16.F32.PACK_AB R39, R41, R39 ;  /* 0x000000272927723e */ /* 0x000fc600000000ff */
[----:B------:R-:W4:Y:S01]  /*64e30*/  LDL R198, [R1+0x304] ;  /* 0x0003040001c67983 */ /* 0x000f220000100800 */
[----:B------:R-:W-:-:S03]  /*64e40*/  FFMA.FTZ R43, R77, R87, R196 ;  /* 0x000000574d2b7223 */ /* 0x000fc600000100c4 */
[----:B------:R-:W4:Y:S04]  /*64e50*/  LDL R197, [R1+0x308] ;  /* 0x0003080001c57983 */ /* 0x000f280000100800 */
[----:B------:R-:W4:Y:S01]  /*64e60*/  LDL R196, [R1+0x30c] ;  /* 0x00030c0001c47983 */ /* 0x000f220000100800 */
[----:B------:R-:W-:-:S03]  /*64e70*/  FFMA.FTZ R41, R57, R203, R205 ;  /* 0x000000cb39297223 */ /* 0x000fc600000100cd */
[----:B------:R-:W4:Y:S04]  /*64e80*/  LDL R205, [R1+0x2f8] ;  /* 0x0002f80001cd7983 */ /* 0x000f280000100800 */
[----:B------:R-:W4:Y:S01]  /*64e90*/  LDL R200, [R1+0x2fc] ;  /* 0x0002fc0001c87983 */ /* 0x000f220000100800 */
[----:B------:R-:W-:-:S03]  /*64ea0*/  FFMA.FTZ R79, R78, R85, R86 ;  /* 0x000000554e4f7223 */ /* 0x000fc60000010056 */
[----:B------:R-:W4:Y:S04]  /*64eb0*/  LDL R203, [R1+0x2e8] ;  /* 0x0002e80001cb7983 */ /* 0x000f280000100800 */
[----:B------:R-:W4:Y:S01]  /*64ec0*/  LDL R202, [R1+0x2ec] ;  /* 0x0002ec0001ca7983 */ /* 0x000f220000100800 */
[----:B------:R-:W-:Y:S02]  /*64ed0*/  F2FP.F16.F32.PACK_AB R36, R84, R36 ;  /* 0x000000245424723e */ /* 0x000fe400000000ff */
[----:B------:R-:W-:Y:S01]  /*64ee0*/  F2FP.F16.F32.PACK_AB R40, R83, R40 ;  /* 0x000000285328723e */ /* 0x000fe200000000ff */
[----:B------:R-:W4:Y:S01]  /*64ef0*/  LDL R87, [R1+0x310] ;  /* 0x0003100001577983 */ /* 0x000f220000100800 */
[----:B------:R-:W-:Y:S02]  /*64f00*/  F2FP.F16.F32.PACK_AB R41, R81, R41 ;  /* 0x000000295129723e */ /* 0x000fe400000000ff */
[----:B------:R-:W-:Y:S01]  /*64f10*/  F2FP.F16.F32.PACK_AB R42, R80, R42 ;  /* 0x0000002a502a723e */ /* 0x000fe200000000ff */
[----:B------:R-:W4:Y:S01]  /*64f20*/  LDL R86, [R1+0x314] ;  /* 0x0003140001567983 */ /* 0x000f220000100800 */
[----:B------:R-:W-:-:S03]  /*64f30*/  F2FP.F16.F32.PACK_AB R43, R79, R43 ;  /* 0x0000002b4f2b723e */ /* 0x000fc600000000ff */
        /* <DEDUP_REMOVED lines=13> */
[----:B------:R-:W-:Y:S01]  /*65010*/  FFMA.FTZ R32, R76, R245, R161 ;  /* 0x000000f54c207223 */ /* 0x000fe200000100a1 */
[----:B------:R-:W-:Y:S01]  /*65020*/  F2FP.F16.F32.PACK_AB R34, R36, R34 ;  /* 0x000000222422723e */ /* 0x000fe200000000ff */
[----:B------:R-:W-:Y:S01]  /*65030*/  FFMA.FTZ R25, R57, R250, R158 ;  /* 0x000000fa39197223 */ /* 0x000fe2000001009e */
[----:B------:R-:W-:Y:S01]  /*65040*/  FFMA.FTZ R33, R70, R251, R159 ;  /* 0x000000fb46217223 */ /* 0x000fe2000001009f */
[----:B------:R-:W-:Y:S02]  /*65050*/  F2FP.F16.F32.PACK_AB R27, R31, R27 ;  /* 0x0000001b1f1b723e */ /* 0x000fe400000000ff */
[----:B------:R-:W-:Y:S01]  /*65060*/  F2FP.F16.F32.PACK_AB R26, R32, R26 ;  /* 0x0000001a201a723e */ /* 0x000fe200000000ff */
[----:B------:R-:W-:Y:S01]  /*65070*/  FFMA.FTZ R35, R50, R230, R170 ;  /* 0x000000e632237223 */ /* 0x000fe200000100aa */
[----:B------:R-:W-:Y:S01]  /*65080*/  F2FP.F16.F32.PACK_AB R25, R33, R25 ;  /* 0x000000192119723e */ /* 0x000fe200000000ff */
[----:B------:R-:W-:Y:S01]  /*65090*/  FFMA.FTZ R33, R82, R231, R171 ;  /* 0x000000e752217223 */ /* 0x000fe200000100ab */
[----:B------:R-:W-:-:S04]  /*650a0*/  FFMA.FTZ R42, R47, R235, R167 ;  /* 0x000000eb2f2a7223 */ /* 0x000fc800000100a7 */
[----:B------:R-:W-:Y:S01]  /*650b0*/  F2FP.F16.F32.PACK_AB R35, R33, R35 ;  /* 0x000000232123723e */ /* 0x000fe200000000ff */
[----:B------:R-:W-:Y:S01]  /*650c0*/  FFMA.FTZ R33, R46, R234, R166 ;  /* 0x000000ea2e217223 */ /* 0x000fe200000100a6 */
[----:B------:R-:W0:Y:S04]  /*650d0*/  S2R R227, SR_TID.X ;  /* 0x0000000000e37919 */ /* 0x000e280000002100 */
[----:B------:R-:W-:Y:S01]  /*650e0*/  F2FP.F16.F32.PACK_AB R33, R42, R33 ;  /* 0x000000212a21723e */ /* 0x000fe200000000ff */
[----:B------:R-:W-:Y:S01]  /*650f0*/  FFMA.FTZ R42, R44, R183, R179 ;  /* 0x000000b72c2a7223 */ /* 0x000fe200000100b3 */
[----:B------:R1:W-:Y:S01]  /*65100*/  STG.E.128 desc[UR8][R58.64], R24 ;  /* 0x000000183a007986 */ /* 0x0003e2000c101d08 */
[----:B0-----:R-:W-:Y:S01]  /*65110*/  LOP3.LUT R227, R227, 0x1f, RZ, 0xc0, !PT ;  /* 0x0000001fe3e37812 */ /* 0x001fe200078ec0ff */
[----:B--2---:R-:W-:Y:S01]  /*65120*/  FFMA.FTZ R29, R23, R240, R208 ;  /* 0x000000f0171d7223 */ /* 0x004fe200000100d0 */
[----:B---3--:R-:W-:-:S05]  /*65130*/  FFMA.FTZ R30, R45, R241, R207 ;  /* 0x000000f12d1e7223 */ /* 0x008fca00000100cf */
[----:B------:R-:W-:Y:S01]  /*65140*/  F2FP.F16.F32.PACK_AB R28, R30, R29 ;  /* 0x0000001d1e1c723e */ /* 0x000fe200000000ff */
[----:B----4-:R-:W-:Y:S01]  /*65150*/  FFMA.FTZ R30, R48, R236, R206 ;  /* 0x000000ec301e7223 */ /* 0x010fe200000100ce */
[----:B------:R-:W-:-:S05]  /*65160*/  FFMA.FTZ R37, R49, R237, R201 ;  /* 0x000000ed31257223 */ /* 0x000fca00000100c9 */
[----:B------:R-:W-:Y:S01]  /*65170*/  F2FP.F16.F32.PACK_AB R30, R37, R30 ;  /* 0x0000001e251e723e */ /* 0x000fe200000000ff */
[----:B------:R-:W-:Y:S01]  /*65180*/  FFMA.FTZ R36, R16, R192, R199 ;  /* 0x000000c010247223 */ /* 0x000fe200000100c7 */
[----:B------:R-:W-:Y:S01]  /*65190*/  FFMA.FTZ R41, R17, R193, R198 ;  /* 0x000000c111297223 */ /* 0x000fe200000100c6 */
[----:B------:R-:W-:Y:S01]  /*651a0*/  FFMA.FTZ R37, R18, R194, R197 ;  /* 0x000000c212257223 */ /* 0x000fe200000100c5 */
[----:B------:R-:W-:-:S03]  /*651b0*/  FFMA.FTZ R40, R19, R195, R196 ;  /* 0x000000c313287223 */ /* 0x000fc600000100c4 */
[----:B------:R-:W-:Y:S01]  /*651c0*/  F2FP.F16.F32.PACK_AB R36, R41, R36 ;  /* 0x000000242924723e */ /* 0x000fe200000000ff */
[----:B------:R-:W-:Y:S01]  /*651d0*/  FFMA.FTZ R31, R50, R238, R205 ;  /* 0x000000ee321f7223 */ /* 0x000fe200000100cd */
[----:B------:R-:W-:Y:S02]  /*651e0*/  F2FP.F16.F32.PACK_AB R37, R40, R37 ;  /* 0x000000252825723e */ /* 0x000fe400000000ff */
[----:B------:R-:W0:Y:S01]  /*651f0*/  LDC.64 R40, c[0x0][0x380] ;  /* 0x0000e000ff287b82 */ /* 0x000e220000000a00 */
[----:B------:R-:W-:Y:S01]  /*65200*/  FFMA.FTZ R32, R82, R239, R200 ;  /* 0x000000ef52207223 */ /* 0x000fe200000100c8 */
[----:B------:R-:W-:-:S04]  /*65210*/  FFMA.FTZ R29, R46, R242, R203 ;  /* 0x000000f22e1d7223 */ /* 0x000fc800000100cb */
[----:B------:R-:W-:Y:S01]  /*65220*/  F2FP.F16.F32.PACK_AB R31, R32, R31 ;  /* 0x0000001f201f723e */ /* 0x000fe200000000ff */
[----:B------:R-:W-:Y:S01]  /*65230*/  FFMA.FTZ R38, R47, R243, R202 ;  /* 0x000000f32f267223 */ /* 0x000fe200000100ca */
[----:B------:R-:W-:Y:S01]  /*65240*/  FFMA.FTZ R23, R23, R232, R164 ;  /* 0x000000e817177223 */ /* 0x000fe200000100a4 */
[----:B------:R-:W-:-:S03]  /*65250*/  FFMA.FTZ R32, R45, R233, R165 ;  /* 0x000000e92d207223 */ /* 0x000fc600000100a5 */
[----:B------:R-:W-:Y:S01]  /*65260*/  F2FP.F16.F32.PACK_AB R29, R38, R29 ;  /* 0x0000001d261d723e */ /* 0x000fe200000000ff */
[----:B------:R-:W-:Y:S01]  /*65270*/  FFMA.FTZ R38, R20, R188, R87 ;  /* 0x000000bc14267223 */ /* 0x000fe20000010057 */
[----:B------:R-:W-:Y:S01]  /*65280*/  FFMA.FTZ R39, R21, R189, R86 ;  /* 0x000000bd15277223 */ /* 0x000fe20000010056 */
[----:B------:R-:W-:Y:S01]  /*65290*/  F2FP.F16.F32.PACK_AB R32, R32, R23 ;  /* 0x000000172020723e */ /* 0x000fe200000000ff */
[----:B------:R-:W-:Y:S01]  /*652a0*/  FFMA.FTZ R23, R18, R186, R174 ;  /* 0x000000ba12177223 */ /* 0x000fe200000100ae */
[----:B------:R-:W-:Y:S02]  /*652b0*/  FFMA.FTZ R18, R20, R180, R176 ;  /* 0x000000b414127223 */ /* 0x000fe400000100b0 */
[----:B------:R-:W-:Y:S01]  /*652c0*/  F2FP.F16.F32.PACK_AB R38, R39, R38 ;  /* 0x000000262726723e */ /* 0x000fe200000000ff */
[----:B------:R-:W-:Y:S01]  /*652d0*/  FFMA.FTZ R16, R16, R184, R172 ;  /* 0x000000b810107223 */ /* 0x000fe200000100ac */
[----:B------:R-:W-:Y:S01]  /*652e0*/  FFMA.FTZ R21, R21, R181, R177 ;  /* 0x000000b515157223 */ /* 0x000fe200000100b1 */
[----:B------:R1:W-:Y:S01]  /*652f0*/  STG.E.128 desc[UR8][R52.64], R28 ;  /* 0x0000001c34007986 */ /* 0x0003e2000c101d08 */
[C---:B------:R-:W-:Y:S01]  /*65300*/  FFMA.FTZ R20, R22.reuse, R190, R85 ;  /* 0x000000be16147223 */ /* 0x040fe20000010055 */
[----:B------:R-:W-:-:S02]  /*65310*/  FFMA.FTZ R22, R22, R182, R178 ;  /* 0x000000b616167223 */ /* 0x000fc400000100b2 */
[----:B------:R-:W-:Y:S01]  /*65320*/  F2FP.F16.F32.PACK_AB R18, R21, R18 ;  /* 0x000000121512723e */ /* 0x000fe200000000ff */
[----:B------:R1:W-:Y:S01]  /*65330*/  STG.E.128 desc[UR8][R60.64], R32 ;  /* 0x000000203c007986 */ /* 0x0003e2000c101d08 */
[----:B------:R-:W-:Y:S01]  /*65340*/  FFMA.FTZ R39, R44, R191, R43 ;  /* 0x000000bf2c277223 */ /* 0x000fe2000001002b */
[----:B------:R-:W-:Y:S01]  /*65350*/  FFMA.FTZ R43, R19, R187, R175 ;  /* 0x000000bb132b7223 */ /* 0x000fe200000100af */
[----:B------:R-:W-:Y:S01]  /*65360*/  FFMA.FTZ R44, R17, R185, R173 ;  /* 0x000000b9112c7223 */ /* 0x000fe200000100ad */
[----:B------:R-:W-:Y:S02]  /*65370*/  F2FP.F16.F32.PACK_AB R19, R42, R22 ;  /* 0x000000162a13723e */ /* 0x000fe400000000ff */
[----:B------:R-:W-:Y:S02]  /*65380*/  F2FP.F16.F32.PACK_AB R39, R39, R20 ;  /* 0x000000142727723e */ /* 0x000fe400000000ff */
[----:B------:R-:W-:Y:S02]  /*65390*/  F2FP.F16.F32.PACK_AB R17, R43, R23 ;  /* 0x000000172b11723e */ /* 0x000fe400000000ff */
[----:B------:R-:W-:Y:S01]  /*653a0*/  F2FP.F16.F32.PACK_AB R16, R44, R16 ;  /* 0x000000102c10723e */ /* 0x000fe200000000ff */
[----:B------:R1:W-:Y:S01]  /*653b0*/  STG.E.128 desc[UR8][R54.64], R36 ;  /* 0x0000002436007986 */ /* 0x0003e2000c101d08 */
[----:B0-----:R-:W-:-:S03]  /*653c0*/  IMAD R226, R40, 0x4, R226 ;  /* 0x0000000428e27824 */ /* 0x001fc600078e02e2 */
[----:B------:R1:W-:Y:S02]  /*653d0*/  STG.E.128 desc[UR8][R62.64], R16 ;  /* 0x000000103e007986 */ /* 0x0003e4000c101d08 */
[----:B------:R-:W-:-:S13]  /*653e0*/  ISETP.GE.AND P1, PT, R226, R41, PT ;  /* 0x00000029e200720c */ /* 0x000fda0003f26270 */
[----:B------:R-:W-:Y:S05]  /*653f0*/  @!P1 BRA `(.L_x_40540) ;  /* 0xfffff9e4000c9947 */ /* 0x000fea000383ffff */
[----:B------:R-:W-:Y:S05]  /*65400*/  EXIT ;  /* 0x000000000000794d */ /* 0x000fea0003800000 */
.L_x_40539:
        /* <DEDUP_REMOVED lines=8> */
.L_x_40542:
[----:B------:R-:W-:Y:S05]  /*65490*/  BSYNC B0 ;  /* 0x0000000000007941 */ /* 0x000fea0003800000 */
.L_x_40541:
        /* <DEDUP_REMOVED lines=9> */
.L_x_40543:
[----:B------:R-:W-:Y:S02]  /*65530*/  IMAD.MOV.U32 R220, RZ, RZ, 0x4 ;  /* 0x00000004ffdc7424 */ /* 0x000fe400078e00ff */
[----:B------:R-:W-:Y:S01]  /*65540*/  FADD.FTZ R219, R219, R216 ;  /* 0x000000d8dbdb7221 */ /* 0x000fe20000010000 */
[----:B------:R-:W-:-:S04]  /*65550*/  MOV R216, 0xffffffff ;  /* 0xffffffff00d87802 */ /* 0x000fc80000000f00 */
[----:B------:R-:W-:-:S07]  /*65560*/  MOV R223, R219 ;  /* 0x000000db00df7202 */ /* 0x000fce0000000f00 */
[----:B------:R-:W-:Y:S05]  /*65570*/  WARPSYNC.COLLECTIVE R216, `(.L_x_40544) ;  /* 0x00000000d8087348 */ /* 0x000fea0003c00000 */
[----:B------:R0:W1:Y:S02]  /*65580*/  SHFL.BFLY P2, R216, R223, R220, R217 ;  /* 0x0c0000dcdfd87389 */ /* 0x00006400000400d9 */
[----:B01----:R-:W-:Y:S05]  /*65590*/  ENDCOLLECTIVE ;  /* 0x000000000000791b */ /* 0x003fea0003800000 */
.L_x_40544:
[----:B------:R-:W-:Y:S02]  /*655a0*/  HFMA2 R220, -RZ, RZ, 0, 4.76837158203125e-07 ;  /* 0x00000008ffdc7431 */ /* 0x000fe400000001ff */
[----:B------:R-:W-:Y:S01]  /*655b0*/  FADD.FTZ R219, R219, R216 ;  /* 0x000000d8dbdb7221 */ /* 0x000fe20000010000 */
[----:B------:R-:W-:-:S03]  /*655c0*/  IMAD.MOV.U32 R216, RZ, RZ, -0x1 ;  /* 0xffffffffffd87424 */ /* 0x000fc600078e00ff */
[----:B------:R-:W-:-:S07]  /*655d0*/  IMAD.MOV.U32 R223, RZ, RZ, R219 ;  /* 0x000000ffffdf7224 */ /* 0x000fce00078e00db */
[----:B------:R-:W-:Y:S05]  /*655e0*/  WARPSYNC.COLLECTIVE R216, `(.L_x_40545) ;  /* 0x00000000d8087348 */ /* 0x000fea0003c00000 */
[----:B------:R0:W1:Y:S02]  /*655f0*/  SHFL.BFLY P2, R216, R223, R220, R217 ;  /* 0x0c0000dcdfd87389 */ /* 0x00006400000400d9 */
[----:B01----:R-:W-:Y:S05]  /*65600*/  ENDCOLLECTIVE ;  /* 0x000000000000791b */ /* 0x003fea0003800000 */
.L_x_40545:
[----:B------:R-:W-:Y:S02]  /*65610*/  IMAD.MOV.U32 R220, RZ, RZ, 0x10 ;  /* 0x00000010ffdc7424 */ /* 0x000fe400078e00ff */
[----:B------:R-:W-:Y:S01]  /*65620*/  FADD.FTZ R219, R219, R216 ;  /* 0x000000d8dbdb7221 */ /* 0x000fe20000010000 */
[----:B------:R-:W-:-:S04]  /*65630*/  MOV R216, 0xffffffff ;  /* 0xffffffff00d87802 */ /* 0x000fc80000000f00 */
[----:B------:R-:W-:-:S07]  /*65640*/  MOV R223, R219 ;  /* 0x000000db00df7202 */ /* 0x000fce0000000f00 */
[----:B------:R-:W-:Y:S05]  /*65650*/  WARPSYNC.COLLECTIVE R216, `(.L_x_40546) ;  /* 0x00000000d8087348 */ /* 0x000fea0003c00000 */
[----:B------:R0:W1:Y:S02]  /*65660*/  SHFL.BFLY P2, R216, R223, R220, R217 ;  /* 0x0c0000dcdfd87389 */ /* 0x00006400000400d9 */
[----:B01----:R-:W-:Y:S05]  /*65670*/  ENDCOLLECTIVE ;  /* 0x000000000000791b */ /* 0x003fea0003800000 */
.L_x_40546:
        /* <DEDUP_REMOVED lines=169> */
.L_x_40547:
[----:B------:R-:W-:Y:S02]  /*66110*/  HFMA2 R220, -RZ, RZ, 0, 1.1920928955078125e-07 ;  /* 0x00000002ffdc7431 */ /* 0x000fe400000001ff */
[----:B------:R-:W-:Y:S01]  /*66120*/  FADD.FTZ R221, R221, R216 ;  /* 0x000000d8dddd7221 */ /* 0x000fe20000010000 */
[----:B------:R-:W-:-:S03]  /*66130*/  IMAD.MOV.U32 R216, RZ, RZ, -0x1 ;  /* 0xffffffffffd87424 */ /* 0x000fc600078e00ff */
[----:B------:R-:W-:-:S07]  /*66140*/  IMAD.MOV.U32 R223, RZ, RZ, R221 ;  /* 0x000000ffffdf7224 */ /* 0x000fce00078e00dd */
[----:B------:R-:W-:Y:S05]  /*66150*/  WARPSYNC.COLLECTIVE R216, `(.L_x_40548) ;  /* 0x00000000d8087348 */ /* 0x000fea0003c00000 */
[----:B------:R0:W1:Y:S02]  /*66160*/  SHFL.BFLY P2, R216, R223, R220, R217 ;  /* 0x0c0000dcdfd87389 */ /* 0x00006400000400d9 */
[----:B01----:R-:W-:Y:S05]  /*66170*/  ENDCOLLECTIVE ;  /* 0x000000000000791b */ /* 0x003fea0003800000 */
.L_x_40548:
[----:B------:R-:W-:Y:S02]  /*66180*/  IMAD.MOV.U32 R220, RZ, RZ, 0x4 ;  /* 0x00000004ffdc7424 */ /* 0x000fe400078e00ff */
[----:B------:R-:W-:Y:S01]  /*66190*/  FADD.FTZ R221, R221, R216 ;  /* 0x000000d8dddd7221 */ /* 0x000fe20000010000 */
[----:B------:R-:W-:-:S04]  /*661a0*/  MOV R216, 0xffffffff ;  /* 0xffffffff00d87802 */ /* 0x000fc80000000f00 */
[----:B------:R-:W-:-:S07]  /*661b0*/  MOV R223, R221 ;  /* 0x000000dd00df7202 */ /* 0x000fce0000000f00 */
[----:B------:R-:W-:Y:S05]  /*661c0*/  WARPSYNC.COLLECTIVE R216, `(.L_x_40549) ;  /* 0x00000000d8087348 */ /* 0x000fea0003c00000 */
[----:B------:R0:W1:Y:S02]  /*661d0*/  SHFL.BFLY P2, R216, R223, R220, R217 ;  /* 0x0c0000dcdfd87389 */ /* 0x00006400000400d9 */
[----:B01----:R-:W-:Y:S05]  /*661e0*/  ENDCOLLECTIVE ;  /* 0x000000000000791b */ /* 0x003fea0003800000 */
.L_x_40549:
[----:B------:R-:W-:Y:S02]  /*661f0*/  HFMA2 R220, -RZ, RZ, 0, 4.76837158203125e-07 ;  /* 0x00000008ffdc7431 */ /* 0x000fe400000001ff */
[----:B------:R-:W-:Y:S01]  /*66200*/  FADD.FTZ R221, R221, R216 ;  /* 0x000000d8dddd7221 */ /* 0x000fe20000010000 */
[----:B------:R-:W-:-:S03]  /*66210*/  IMAD.MOV.U32 R216, RZ, RZ, -0x1 ;  /* 0xffffffffffd87424 */ /* 0x000fc600078e00ff */
[----:B------:R-:W-:-:S07]  /*66220*/  IMAD.MOV.U32 R223, RZ, RZ, R221 ;  /* 0x000000ffffdf7224 */ /* 0x000fce00078e00dd */
[----:B------:R-:W-:Y:S05]  /*66230*/  WARPSYNC.COLLECTIVE R216, `(.L_x_40550) ;  /* 0x00000000d8087348 */ /* 0x000fea0003c00000 */
[----:B------:R0:W1:Y:S02]  /*66240*/  SHFL.BFLY P2, R216, R223, R220, R217 ;  /* 0x0c0000dcdfd87389 */ /* 0x00006400000400d9 */
[----:B01----:R-:W-:Y:S05]  /*66250*/  ENDCOLLECTIVE ;  /* 0x000000000000791b */ /* 0x003fea0003800000 */
.L_x_40550:
[----:B------:R-:W-:Y:S02]  /*66260*/  IMAD.MOV.U32 R220, RZ, RZ, 0x10 ;  /* 0x00000010ffdc7424 */ /* 0x000fe400078e00ff */
[----:B------:R-:W-:Y:S01]  /*66270*/  FADD.FTZ R221, R221, R216 ;  /* 0x000000d8dddd7221 */ /* 0x000fe20000010000 */
[----:B------:R-:W-:-:S04]  /*66280*/  MOV R216, 0xffffffff ;  /* 0xffffffff00d87802 */ /* 0x000fc80000000f00 */
[----:B------:R-:W-:-:S07]  /*66290*/  MOV R223, R221 ;  /* 0x000000dd00df7202 */ /* 0x000fce0000000f00 */
[----:B------:R-:W-:Y:S05]  /*662a0*/  WARPSYNC.COLLECTIVE R216, `(.L_x_40551) ;  /* 0x00000000d8087348 */ /* 0x000fea0003c00000 */
[----:B------:R0:W1:Y:S02]  /*662b0*/  SHFL.BFLY P2, R216, R223, R220, R217 ;  /* 0x0c0000dcdfd87389 */ /* 0x00006400000400d9 */
[----:B01----:R-:W-:Y:S05]  /*662c0*/  ENDCOLLECTIVE ;  /* 0x000000000000791b */ /* 0x003fea0003800000 */
.L_x_40551:
[----:B------:R-:W-:Y:S05]  /*662d0*/  BRA `(.L_x_40552) ;  /* 0xffffffc400d87947 */ /* 0x000fea000383ffff */
.L_x_40553:
        /* <DEDUP_REMOVED lines=10> */
.L_x_54489:


//--------------------- .text._ZN10layer_norm31ln_parallel_residual_fwd_kernelINS_13Kernel_traitsIf6__halffS2_fjLj2560ELj1ELj4ELj1ELj16ENS_18Kernel_traits_baseILj2560EfS2_fS2_fjLj128EEEEELb1ELb1ELb0EEEvNS_9FwdParamsE --------------------------
	.section	.text._ZN10layer_norm31ln_parallel_residual_fwd_kernelINS_13Kernel_traitsIf6__halffS2_fjLj2560ELj1ELj4ELj1ELj16ENS_18Kernel_traits_baseILj2560EfS2_fS2_fjLj128EEEEELb1ELb1ELb0EEEvNS_9FwdParamsE,"ax",@progbits
	.align	128
        .global         _ZN10layer_norm31ln_parallel_residual_fwd_kernelINS_13Kernel_traitsIf6__halffS2_fjLj2560ELj1ELj4ELj1ELj16ENS_18Kernel_traits_baseILj2560EfS2_fS2_fjLj128EEEEELb1ELb1ELb0EEEvNS_9FwdParamsE
        .type           _ZN10layer_norm31ln_parallel_residual_fwd_kernelINS_13Kernel_traitsIf6__halffS2_fjLj2560ELj1ELj4ELj1ELj16ENS_18Kernel_traits_baseILj2560EfS2_fS2_fjLj128EEEEELb1ELb1ELb0EEEvNS_9FwdParamsE,@function
        .size           _ZN10layer_norm31ln_parallel_residual_fwd_kernelINS_13Kernel_traitsIf6__halffS2_fjLj2560ELj1ELj4ELj1ELj16ENS_18Kernel_traits_baseILj2560EfS2_fS2_fjLj128EEEEELb1ELb1ELb0EEEvNS_9FwdParamsE,(.L_x_54490 - _ZN10layer_norm31ln_parallel_residual_fwd_kernelINS_13Kernel_traitsIf6__halffS2_fjLj2560ELj1ELj4ELj1ELj16ENS_18Kernel_traits_baseILj2560EfS2_fS2_fjLj128EEEEELb1ELb1ELb0EEEvNS_9FwdParamsE)
        .other          _ZN10layer_norm31ln_parallel_residual_fwd_kernelINS_13Kernel_traitsIf6__halffS2_fjLj2560ELj1ELj4ELj1ELj16ENS_18Kernel_traits_baseILj2560EfS2_fS2_fjLj128EEEEELb1ELb1ELb0EEEvNS_9FwdParamsE,@"STO_CUDA_ENTRY STV_DEFAULT"
_ZN10layer_norm31ln_parallel_residual_fwd_kernelINS_13Kernel_traitsIf6__halffS2_fjLj2560ELj1ELj4ELj1ELj16ENS_18Kernel_traits_baseILj2560EfS2_fS2_fjLj128EEEEELb1ELb1ELb0EEEvNS_9FwdParamsE:
.text._ZN10layer_norm31ln_parallel_residual_fwd_kernelINS_13Kernel_traitsIf6__halffS2_fjLj2560ELj1ELj4ELj1ELj16ENS_18Kernel_traits_baseILj2560EfS2_fS2_fjLj128EEEEELb1ELb1ELb0EEEvNS_9FwdParamsE:
        /* <DEDUP_REMOVED lines=194> */
.L_x_40555:
        /* <DEDUP_REMOVED lines=155> */
.L_x_40556:
[----:B------:R-:W-:Y:S05]  /*15d0*/  BSYNC.RECONVERGENT B0 ;  /* 0x0000000000007941 */ /* 0x000fea0003800200 */
.L_x_40554:
        /* <DEDUP_REMOVED lines=71> */
.L_x_41827:
        /* <DEDUP_REMOVED lines=41> */
.L_x_40562:
        /* <DEDUP_REMOVED lines=13> */
.L_x_40564:
[----:B------:R-:W-:Y:S05]  /*1db0*/  BSYNC.RECONVERGENT B2 ;  /* 0x0000000000027941 */ /* 0x000fea0003800200 */
.L_x_40563:
        /* <DEDUP_REMOVED lines=61> */
.L_x_40561:
[----:B------:R-:W-:Y:S05]  /*2190*/  BSYNC.RECONVERGENT B1 ;  /* 0x0000000000017941 */ /* 0x000fea0003800200 */
.L_x_40560:
[----:B------:R-:W0:Y:S01]  /*21a0*/  LDC R191, c[0x0][0x404] ;  /* 0x00010100ffbf7b82 */ /* 0x000e220000000800 */
[----:B------:R-:W-:Y:S01]  /*21b0*/  HFMA2 R216, -RZ, RZ, 0.1171875, 0 ;  /* 0x2f800000ffd87431 */ /* 0x000fe200000001ff */
[----:B------:R-:W-:Y:S01]  /*21c0*/  I2FP.F32.U32 R10, R109 ;  /* 0x0000006d000a7245 */ /* 0x000fe20000201000 */
[----:B------:R-:W-:Y:S01]  /*21d0*/  BSSY.RECONVERGENT B1, `(.L_x_40565) ;  /* 0x000005d000017945 */ /* 0x000fe20003800200 */
[----:B------:R-:W-:Y:S01]  /*21e0*/  ISETP.NE.AND P2, PT, R108, 0x1, PT ;  /* 0x000000016c00780c */ /* 0x000fe20003f45270 */
[----:B------:R-:W-:Y:S01]  /*21f0*/  IMAD.MOV.U32 R14, RZ, RZ, 0x2 ;  /* 0x00000002ff0e7424 */ /* 0x000fe200078e00ff */
[----:B------:R-:W-:Y:S01]  /*2200*/  LOP3.LUT R17, R17, 0xffffffef, RZ, 0xc0, !PT ;  /* 0xffffffef11117812 */ /* 0x000fe200078ec0ff */
[----:B------:R-:W-:Y:S02]  /*2210*/  IMAD.MOV.U32 R109, RZ, RZ, R12 ;  /* 0x000000ffff6d7224 */ /* 0x000fe400078e000c */
[----:B------:R-:W-:-:S05]  /*2220*/  FFMA.FTZ R10, R10, R216, 1.1641532182693481445e-10 ;  /* 0x2f0000000a0a7423 */ /* 0x000fca00000100d8 */
[----:B0-----:R-:W-:Y:S01]  /*2230*/  FSETP.LE.FTZ.AND P3, PT, R10, R191, PT ;  /* 0x000000bf0a00720b */ /* 0x001fe20003f73000 */
        /* <DEDUP_REMOVED lines=11> */
.L_x_40567:
        /* <DEDUP_REMOVED lines=13> */
.L_x_40569:
[----:B------:R-:W-:Y:S05]  /*23c0*/  BSYNC.RECONVERGENT B2 ;  /* 0x0000000000027941 */ /* 0x000fea0003800200 */
.L_x_40568:
        /* <DEDUP_REMOVED lines=61> */
.L_x_40566:
[----:B------:R-:W-:Y:S05]  /*27a0*/  BSYNC.RECONVERGENT B1 ;  /* 0x0000000000017941 */ /* 0x000fea0003800200 */
.L_x_40565:
        /* <DEDUP_REMOVED lines=19> */
.L_x_40572:
        /* <DEDUP_REMOVED lines=13> */
.L_x_40574:
[----:B------:R-:W-:Y:S05]  /*29b0*/  BSYNC.RECONVERGENT B2 ;  /* 0x0000000000027941 */ /* 0x000fea0003800200 */
.L_x_40573:
        /* <DEDUP_REMOVED lines=61> */
.L_x_40571:
[----:B------:R-:W-:Y:S05]  /*2d90*/  BSYNC.RECONVERGENT B1 ;  /* 0x0000000000017941 */ /* 0x000fea0003800200 */
.L_x_40570:
        /* <DEDUP_REMOVED lines=19> */
.L_x_40577:
        /* <DEDUP_REMOVED lines=13> */
.L_x_40579:
[----:B------:R-:W-:Y:S05]  /*2fa0*/  BSYNC.RECONVERGENT B2 ;  /* 0x0000000000027941 */ /* 0x000fea0003800200 */
.L_x_40578:
        /* <DEDUP_REMOVED lines=61> */
.L_x_40576:
[----:B------:R-:W-:Y:S05]  /*3380*/  BSYNC.RECONVERGENT B1 ;  /* 0x0000000000017941 */ /* 0x000fea0003800200 */
.L_x_40575:
        /* <DEDUP_REMOVED lines=19> */
.L_x_40582:
        /* <DEDUP_REMOVED lines=13> */
.L_x_40584:
[----:B------:R-:W-:Y:S05]  /*3590*/  BSYNC.RECONVERGENT B2 ;  /* 0x0000000000027941 */ /* 0x000fea0003800200 */
.L_x_40583:
        /* <DEDUP_REMOVED lines=61> */
.L_x_40581:
[----:B------:R-:W-:Y:S05]  /*3970*/  BSYNC.RECONVERGENT B1 ;  /* 0x0000000000017941 */ /* 0x000fea0003800200 */
.L_x_40580:
        /* <DEDUP_REMOVED lines=17> */
.L_x_40587:
        /* <DEDUP_REMOVED lines=13> */
.L_x_40589:
[----:B------:R-:W-:Y:S05]  /*3b60*/  BSYNC.RECONVERGENT B2 ;  /* 0x0000000000027941 */ /* 0x000fea0003800200 */
.L_x_40588:
        /* <DEDUP_REMOVED lines=61> */
.L_x_40586:
[----:B------:R-:W-:Y:S05]  /*3f40*/  BSYNC.RECONVERGENT B1 ;  /* 0x0000000000017941 */ /* 0x000fea0003800200 */
.L_x_40585:
        /* <DEDUP_REMOVED lines=17> */
.L_x_40592:
        /* <DEDUP_REMOVED lines=13> */
.L_x_40594:
[----:B------:R-:W-:Y:S05]  /*4130*/  BSYNC.RECONVERGENT B2 ;  /* 0x0000000000027941 */ /* 0x000fea0003800200 */
.L_x_40593:
        /* <DEDUP_REMOVED lines=61> */
.L_x_40591:
[----:B------:R-:W-:Y:S05]  /*4510*/  BSYNC.RECONVERGENT B1 ;  /* 0x0000000000017941 */ /* 0x000fea0003800200 */
.L_x_40590:
        /* <DEDUP_REMOVED lines=17> */
.L_x_40597:
        /* <DEDUP_REMOVED lines=13> */
.L_x_40599:
[----:B------:R-:W-:Y:S05]  /*4700*/  BSYNC.RECONVERGENT B2 ;  /* 0x0000000000027941 */ /* 0x000fea0003800200 */
.L_x_40598:
        /* <DEDUP_REMOVED lines=61> */
.L_x_40596:
[----:B------:R-:W-:Y:S05]  /*4ae0*/  BSYNC.RECONVERGENT B1 ;  /* 0x0000000000017941 */ /* 0x000fea0003800200 */
.L_x_40595:
        /* <DEDUP_REMOVED lines=11> */
[----:B------:R-:W-:Y:S01]  /*4ba0*/  HADD2.F32 R112, -RZ, R115.H1_H1 ;  /* 0x30000073ff707230 */ /* 0x000fe20000004100 */
        /* <DEDUP_REMOVED lines=31> */
.L_x_40559:
        /* <DEDUP_REMOVED lines=16> */
.L_x_40603:
        /* <DEDUP_REMOVED lines=13> */
.L_x_40605:
[----:B------:R-:W-:Y:S05]  /*4f70*/  BSYNC.RECONVERGENT B2 ;  /* 0x0000000000027941 */ /* 0x000fea0003800200 */
.L_x_40604:
        /* <DEDUP_REMOVED lines=61> */
.L_x_40602:
[----:B------:R-:W-:Y:S05]  /*5350*/  BSYNC.RECONVERGENT B1 ;  /* 0x0000000000017941 */ /* 0x000fea0003800200 */
.L_x_40601:
        /* <DEDUP_REMOVED lines=9> */
[----:B0-----:R-:W-:Y:S01]  /*53f0*/  FSETP.LE.FTZ.AND P4, PT, R2, R0, PT ;  /* 0x000000000200720b */ /* 0x001fe20003f93000 */
[----:B-----5:R-:W-:-:S05]  /*5400*/  HADD2.F32 R2, -RZ, R112.H0_H0 ;  /* 0x20000070ff027230 */ /* 0x020fca0000004100 */
[----:B-1----:R-:W-:Y:S01]  /*5410*/  FMUL.FTZ R8, R188, R2 ;  /* 0x00000002bc087220 */ /* 0x002fe20000410000 */
        /* <DEDUP_REMOVED lines=11> */
.L_x_40608:
        /* <DEDUP_REMOVED lines=13> */
.L_x_40610:
[----:B------:R-:W-:Y:S05]  /*55a0*/  BSYNC.RECONVERGENT B2 ;  /* 0x0000000000027941 */ /* 0x000fea0003800200 */
.L_x_40609:
        /* <DEDUP_REMOVED lines=58> */
[----:B------:R-:W-:Y:S01]  /*5950*/  MOV R21, R2 ;  /* 0x0000000200157202 */ /* 0x000fe20000000f00 */
[----:B------:R-:W-:Y:S01]  /*5960*/  IMAD.MOV.U32 R2, RZ, RZ, RZ ;  /* 0x000000ffff027224 */ /* 0x000fe200078e00ff */
[----:B------:R-:W-:-:S07]  /*5970*/  LOP3.LUT R16, R5, R6, R3, 0x96, !PT ;  /* 0x0000000605107212 */ /* 0x000fce00078e9603 */
.L_x_40607:
[----:B------:R-:W-:Y:S05]  /*5980*/  BSYNC.RECONVERGENT B1 ;  /* 0x0000000000017941 */ /* 0x000fea0003800200 */
.L_x_40606:
[----:B------:R-:W-:Y:S01]  /*5990*/  I2FP.F32.U32 R3, R4 ;  /* 0x0000000400037245 */ /* 0x000fe20000201000 */
[----:B------:R-:W-:Y:S01]  /*59a0*/  BSSY.RECONVERGENT B1, `(.L_x_40611) ;  /* 0x0000062000017945 */ /* 0x000fe20003800200 */
[----:B------:R-:W-:Y:S02]  /*59b0*/  ISETP.NE.AND P3, PT, R2, 0x1, PT ;  /* 0x000000010200780c */ /* 0x000fe40003f65270 */
        /* <DEDUP_REMOVED lines=21> */
.L_x_40613:
        /* <DEDUP_REMOVED lines=13> */
.L_x_40615:
[----:B------:R-:W-:Y:S05]  /*5be0*/  BSYNC.RECONVERGENT B2 ;  /* 0x0000000000027941 */ /* 0x000fea0003800200 */
.L_x_40614:
        /* <DEDUP_REMOVED lines=61> */
.L_x_40612:
[----:B------:R-:W-:Y:S05]  /*5fc0*/  BSYNC.RECONVERGENT B1 ;  /* 0x0000000000017941 */ /* 0x000fea0003800200 */
.L_x_40611:
[----:B------:R-:W-:Y:S01]  /*5fd0*/  I2FP.F32.U32 R2, R3 ;  /* 0x0000000300027245 */ /* 0x000fe20000201000 */
[----:B------:R-:W-:Y:S01]  /*5fe0*/  BSSY.RECONVERGENT B1, `(.L_x_40616) ;  /* 0x000005e000017945 */ /* 0x000fe20003800200 */
[----:B------:R-:W-:Y:S01]  /*5ff0*/  ISETP.NE.AND P2, PT, R4, 0x1, PT ;  /* 0x000000010400780c */ /* 0x000fe20003f45270 */
[----:B------:R-:W-:Y:S01]  /*6000*/  IMAD.MOV.U32 R3, RZ, RZ, R12 ;  /* 0x000000ffff037224 */ /* 0x000fe200078e000c */
[----:B------:R-:W-:Y:S01]  /*6010*/  LOP3.LUT R17, R17, 0xfffffff7, RZ, 0xc0, !PT ;  /* 0xfffffff711117812 */ /* 0x000fe200078ec0ff */
[----:B------:R-:W-:-:S05]  /*6020*/  FFMA.FTZ R2, R2, R10, 1.1641532182693481445e-10 ;  /* 0x2f00000002027423 */ /* 0x000fca000001000a */
[----:B------:R-:W-:Y:S01]  /*6030*/  FSETP.LE.FTZ.AND P4, PT, R2, R0, PT ;  /* 0x000000000200720b */ /* 0x000fe20003f93000 */
[----:B------:R-:W-:-:S05]  /*6040*/  HADD2.F32 R2, -RZ, R112.H1_H1 ;  /* 0x30000070ff027230 */ /* 0x000fca0000004100 */
[----:B------:R-:W-:Y:S01]  /*6050*/  FMUL.FTZ R14, R188, R2 ;  /* 0x00000002bc0e7220 */ /* 0x000fe20000410000 */
[----:B------:R-:W-:-:S06]  /*6060*/  IMAD.MOV.U32 R2, RZ, RZ, 0x2 ;  /* 0x00000002ff027424 */ /* 0x000fcc00078e00ff */
        /* <DEDUP_REMOVED lines=10> */
.L_x_40618:
        /* <DEDUP_REMOVED lines=13> */
.L_x_40620:
[----:B------:R-:W-:Y:S05]  /*61e0*/  BSYNC.RECONVERGENT B2 ;  /* 0x0000000000027941 */ /* 0x000fea0003800200 */
.L_x_40619:
        /* <DEDUP_REMOVED lines=61> */
.L_x_40617:
[----:B------:R-:W-:Y:S05]  /*65c0*/  BSYNC.RECONVERGENT B1 ;  /* 0x0000000000017941 */ /* 0x000fea0003800200 */
.L_x_40616:
[----:B------:R-:W-:Y:S01]  /*65d0*/  I2FP.F32.U32 R3, R3 ;  /* 0x0000000300037245 */ /* 0x000fe20000201000 */
[----:B------:R-:W-:Y:S01]  /*65e0*/  BSSY.RECONVERGENT B1, `(.L_x_40621) ;  /* 0x0000062000017945 */ /* 0x000fe20003800200 */
[----:B------:R-:W-:Y:S02]  /*65f0*/  ISETP.NE.AND P3, PT, R2, 0x1, PT ;  /* 0x000000010200780c */ /* 0x000fe40003f65270 */
        /* <DEDUP_REMOVED lines=21> */
.L_x_40623:
        /* <DEDUP_REMOVED lines=13> */
.L_x_40625:
[----:B------:R-:W-:Y:S05]  /*6820*/  BSYNC.RECONVERGENT B2 ;  /* 0x0000000000027941 */ /* 0x000fea0003800200 */
.L_x_40624:
        /* <DEDUP_REMOVED lines=61> */
.L_x_40622:
[----:B------:R-:W-:Y:S05]  /*6c00*/  BSYNC.RECONVERGENT B1 ;  /* 0x0000000000017941 */ /* 0x000fea0003800200 */
.L_x_40621:
        /* <DEDUP_REMOVED lines=20> */
.L_x_40628:
        /* <DEDUP_REMOVED lines=13> */
.L_x_40630:
[----:B------:R-:W-:Y:S05]  /*6e20*/  BSYNC.RECONVERGENT B2 ;  /* 0x0000000000027941 */ /* 0x000fea0003800200 */
.L_x_40629:
        /* <DEDUP_REMOVED lines=61> */
.L_x_40627:
[----:B------:R-:W-:Y:S05]  /*7200*/  BSYNC.RECONVERGENT B1 ;  /* 0x0000000000017941 */ /* 0x000fea0003800200 */
.L_x_40626:
        /* <DEDUP_REMOVED lines=24> */
.L_x_40633:
        /* <DEDUP_REMOVED lines=13> */
.L_x_40635:
[----:B------:R-:W-:Y:S05]  /*7460*/  BSYNC.RECONVERGENT B2 ;  /* 0x0000000000027941 */ /* 0x000fea0003800200 */
.L_x_40634:
        /* <DEDUP_REMOVED lines=61> */
.L_x_40632:
[----:B------:R-:W-:Y:S05]  /*7840*/  BSYNC.RECONVERGENT B1 ;  /* 0x0000000000017941 */ /* 0x000fea0003800200 */
.L_x_40631:
        /* <DEDUP_REMOVED lines=20> */
.L_x_40638:
        /* <DEDUP_REMOVED lines=13> */
.L_x_40640:
[----:B------:R-:W-:Y:S05]  /*7a60*/  BSYNC.RECONVERGENT B2 ;  /* 0x0000000000027941 */ /* 0x000fea0003800200 */
.L_x_40639:
        /* <DEDUP_REMOVED lines=61> */
.L_x_40637:
[----:B------:R-:W-:Y:S05]  /*7e40*/  BSYNC.RECONVERGENT B1 ;  /* 0x0000000000017941 */ /* 0x000fea0003800200 */
.L_x_40636:
[----:B------:R-:W-:Y:S01]  /*7e50*/  I2FP.F32.U32 R3, R3 ;  /* 0x0000000300037245 */ /* 0x000fe20000201000 */
[----:B------:R-:W-:Y:S01]  /*7e60*/  BSSY.RECONVERGENT B1, `(.L_x_40641) ;  /* 0x0000062000017945 */ /* 0x000fe20003800200 */
[----:B------:R-:W-:-:S03]  /*7e70*/  FSEL R4, R111, RZ, P4 ;  /* 0x000000ff6f047208 */ /* 0x000fc60002000000 */
[----:B------:R-:W-:-:S05]  /*7e80*/  FFMA.FTZ R3, R3, R10, 1.1641532182693481445e-10 ;  /* 0x2f00000003037423 */ /* 0x000fca000001000a */
[----:B------:R-:W-:Y:S01]  /*7e90*/  FSETP.GTU.FTZ.AND P2, PT, R3, R0, PT ;  /* 0x000000000300720b */ /* 0x000fe20003f5c000 */
[----:B------:R-:W-:-:S05]  /*7ea0*/  HADD2.F32 R3, -RZ, R97.H1_H1 ;  /* 0x30000061ff037230 */ /* 0x000fca0000004100 */
        /* <DEDUP_REMOVED lines=18> */
.L_x_40643:
        /* <DEDUP_REMOVED lines=13> */
.L_x_40645:
[----:B------:R-:W-:Y:S05]  /*80a0*/  BSYNC.RECONVERGENT B2 ;  /* 0x0000000000027941 */ /* 0x000fea0003800200 */
.L_x_40644:
        /* <DEDUP_REMOVED lines=61> */
.L_x_40642:
[----:B------:R-:W-:Y:S05]  /*8480*/  BSYNC.RECONVERGENT B1 ;  /* 0x0000000000017941 */ /* 0x000fea0003800200 */
.L_x_40641:
        /* <DEDUP_REMOVED lines=18> */
.L_x_40648:
        /* <DEDUP_REMOVED lines=13> */
.L_x_40650:
[----:B------:R-:W-:Y:S05]  /*8680*/  BSYNC.RECONVERGENT B2 ;  /* 0x0000000000027941 */ /* 0x000fea0003800200 */
.L_x_40649:
        /* <DEDUP_REMOVED lines=61> */
.L_x_40647:
[----:B------:R-:W-:Y:S05]  /*8a60*/  BSYNC.RECONVERGENT B1 ;  /* 0x0000000000017941 */ /* 0x000fea0003800200 */
.L_x_40646:
        /* <DEDUP_REMOVED lines=24> */
.L_x_40653:
        /* <DEDUP_REMOVED lines=13> */
.L_x_40655:
[----:B------:R-:W-:Y:S05]  /*8cc0*/  BSYNC.RECONVERGENT B2 ;  /* 0x0000000000027941 */ /* 0x000fea0003800200 */
.L_x_40654:
        /* <DEDUP_REMOVED lines=61> */
.L_x_40652:
[----:B------:R-:W-:Y:S05]  /*90a0*/  BSYNC.RECONVERGENT B1 ;  /* 0x0000000000017941 */ /* 0x000fea0003800200 */
.L_x_40651:
        /* <DEDUP_REMOVED lines=18> */
.L_x_40658:
        /* <DEDUP_REMOVED lines=13> */
.L_x_40660:
[----:B------:R-:W-:Y:S05]  /*92a0*/  BSYNC.RECONVERGENT B2 ;  /* 0x0000000000027941 */ /* 0x000fea0003800200 */
.L_x_40659:
[----:B------:R-:W-:Y:S01]  /*92b0*/  LOP3.LUT R3, R11, R219, R23, 0x96, !PT ;  /* 0x000000db0b037212 */ /* 0x000fe200078e9617 */
[----:B------:R-:W-:Y:S01]  /*92c0*/  IMAD.WIDE.U32 R190, R20, -0x326172a9, RZ ;  /* 0xcd9e8d5714be7825 */ /* 0x000fe200078e00ff */
[----:B------:R-:W-:-:S03]  /*92d0*/  IADD3 R12, PT, PT, R22, -0x61c88647, RZ ;  /* 0x9e3779b9160c7810 */ /* 0x000fc60007ffe0ff */
        /* <DEDUP_REMOVED lines=8> */
[C---:B------:R-:W-:Y:S01]  /*9360*/  VIADD R12, R22.reuse, 0xdaa66d2b ;  /* 0xdaa66d2b160c7836 */ /* 0x040fe20000000000 */
        /* <DEDUP_REMOVED lines=49> */
.L_x_40657:
[----:B------:R-:W-:Y:S05]  /*9680*/  BSYNC.RECONVERGENT B1 ;  /* 0x0000000000017941 */ /* 0x000fea0003800200 */
.L_x_40656:
        /* <DEDUP_REMOVED lines=23> */
.L_x_40663:
        /* <DEDUP_REMOVED lines=13> */
.L_x_40665:
[----:B------:R-:W-:Y:S05]  /*98d0*/  BSYNC.RECONVERGENT B2 ;  /* 0x0000000000027941 */ /* 0x000fea0003800200 */
.L_x_40664:
        /* <DEDUP_REMOVED lines=61> */
.L_x_40662:
[----:B------:R-:W-:Y:S05]  /*9cb0*/  BSYNC.RECONVERGENT B1 ;  /* 0x0000000000017941 */ /* 0x000fea0003800200 */
.L_x_40661:
        /* <DEDUP_REMOVED lines=18> */
.L_x_40668:
        /* <DEDUP_REMOVED lines=13> */
.L_x_40670:
[----:B------:R-:W-:Y:S05]  /*9eb0*/  BSYNC.RECONVERGENT B2 ;  /* 0x0000000000027941 */ /* 0x000fea0003800200 */
.L_x_40669:
        /* <DEDUP_REMOVED lines=61> */
.L_x_40667:
[----:B------:R-:W-:Y:S05]  /*a290*/  BSYNC.RECONVERGENT B1 ;  /* 0x0000000000017941 */ /* 0x000fea0003800200 */
.L_x_40666:
        /* <DEDUP_REMOVED lines=23> */
.L_x_40673:
        /* <DEDUP_REMOVED lines=13> */
.L_x_40675:
[----:B------:R-:W-:Y:S05]  /*a4e0*/  BSYNC.RECONVERGENT B2 ;  /* 0x0000000000027941 */ /* 0x000fea0003800200 */
.L_x_40674:
        /* <DEDUP_REMOVED lines=61> */
.L_x_40672:
[----:B------:R-:W-:Y:S05]  /*a8c0*/  BSYNC.RECONVERGENT B1 ;  /* 0x0000000000017941 */ /* 0x000fea0003800200 */
.L_x_40671:
        /* <DEDUP_REMOVED lines=18> */
.L_x_40678:
        /* <DEDUP_REMOVED lines=16> */
.L_x_40680:
[----:B------:R-:W-:Y:S05]  /*aaf0*/  BSYNC.RECONVERGENT B2 ;  /* 0x0000000000027941 */ /* 0x000fea0003800200 */
.L_x_40679:
        /* <DEDUP_REMOVED lines=61> */
.L_x_40677:
[----:B------:R-:W-:Y:S05]  /*aed0*/  BSYNC.RECONVERGENT B1 ;  /* 0x0000000000017941 */ /* 0x000fea0003800200 */
.L_x_40676:
[----:B------:R-:W-:-:S05]  /*aee0*/  I2FP.F32.U32 R189, R189 ;  /* 0x000000bd00bd7245 */ /* 0x000fca0000201000 */
[----:B------:R-:W-:-:S05]  /*aef0*/  FFMA.FTZ R10, R189, R10, 1.1641532182693481445e-10 ;  /* 0x2f000000bd0a7423 */ /* 0x000fca000001000a */
[----:B------:R-:W-:Y:S01]  /*af00*/  FSETP.GTU.FTZ.AND P6, PT, R10, R0, PT ;  /* 0x000000000a00720b */ /* 0x000fe20003fdc000 */
[----:B------:R-:W-:Y:S01]  /*af10*/  HADD2.F32 R0, -RZ, R99.H1_H1 ;  /* 0x30000063ff007230 */ /* 0x000fe20000004100 */
[----:B------:R-:W-:-:S04]  /*af20*/  FSEL R10, R115, RZ, P5 ;  /* 0x000000ff730a7208 */ /* 0x000fc80002800000 */
[----:B------:R-:W-:-:S05]  /*af30*/  FMUL.FTZ R0, R0, R188 ;  /* 0x000000bc00007220 */ /* 0x000fca0000410000 */
[----:B------:R-:W-:-:S05]  /*af40*/  FSEL R0, R0, RZ, !P6 ;  /* 0x000000ff00007208 */ /* 0x000fca0007000000 */
[----:B------:R-:W-:Y:S01]  /*af50*/  FADD.FTZ R115, R0, R10 ;  /* 0x0000000a00737221 */ /* 0x000fe20000010000 */
[----:B------:R-:W-:-:S03]  /*af60*/  SEL R0, RZ, 0x1, P6 ;  /* 0x00000001ff007807 */ /* 0x000fc60003000000 */
[----:B------:R-:W-:-:S07]  /*af70*/  @P1 FADD.FTZ R115, R107, R115 ;  /* 0x000000736b731221 */ /* 0x000fce0000010000 */
.L_x_40600:
        /* <DEDUP_REMOVED lines=44> */
.L_x_40681:
[----:B------:R-:W-:Y:S02]  /*b240*/  IMAD.MOV.U32 R10, RZ, RZ, R21 ;  /* 0x000000ffff0a7224 */ /* 0x000fe400078e0015 */
[----:B------:R-:W-:-:S07]  /*b250*/  VIADD R21, R9, 0x20 ;  /* 0x0000002009157836 */ /* 0x000fce0000000000 */
.L_x_40558:
[----:B------:R-:W-:Y:S05]  /*b260*/  BSYNC.RECONVERGENT B0 ;  /* 0x0000000000007941 */ /* 0x000fea0003800200 */
.L_x_40557:
        /* <DEDUP_REMOVED lines=36> */
.L_x_40687:
        /* <DEDUP_REMOVED lines=13> */
.L_x_40689:
[----:B------:R-:W-:Y:S05]  /*b580*/  BSYNC.RECONVERGENT B2 ;  /* 0x0000000000027941 */ /* 0x000fea0003800200 */
.L_x_40688:
        /* <DEDUP_REMOVED lines=61> */
.L_x_40686:
[----:B------:R-:W-:Y:S05]  /*b960*/  BSYNC.RECONVERGENT B1 ;  /* 0x0000000000017941 */ /* 0x000fea0003800200 */
.L_x_40685:
        /* <DEDUP_REMOVED lines=23> */
.L_x_40692:
        /* <DEDUP_REMOVED lines=13> */
.L_x_40694:
[----:B------:R-:W-:Y:S05]  /*bbb0*/  BSYNC.RECONVERGENT B2 ;  /* 0x0000000000027941 */ /* 0x000fea0003800200 */
.L_x_40693:
        /* <DEDUP_REMOVED lines=61> */
.L_x_40691:
[----:B------:R-:W-:Y:S05]  /*bf90*/  BSYNC.RECONVERGENT B1 ;  /* 0x0000000000017941 */ /* 0x000fea0003800200 */
.L_x_40690:
        /* <DEDUP_REMOVED lines=11> */
[----:B------:R-:W-:Y:S02]  /*c050*/  SEL R2, RZ, 0x1, P2 ;  /* 0x00000001ff027807 */ /* 0x000fe40001000000 */
[----:B------:R-:W-:Y:S01]  /*c060*/  MOV R3, R12 ;  /* 0x0000000c00037202 */ /* 0x000fe20000000f00 */
        /* <DEDUP_REMOVED lines=11> */
.L_x_40697:
        /* <DEDUP_REMOVED lines=13> */
.L_x_40699:
[----:B------:R-:W-:Y:S05]  /*c1f0*/  BSYNC.RECONVERGENT B2 ;  /* 0x0000000000027941 */ /* 0x000fea0003800200 */
.L_x_40698:
        /* <DEDUP_REMOVED lines=61> */
.L_x_40696:
[----:B------:R-:W-:Y:S05]  /*c5d0*/  BSYNC.RECONVERGENT B1 ;  /* 0x0000000000017941 */ /* 0x000fea0003800200 */
.L_x_40695:
        /* <DEDUP_REMOVED lines=20> */
.L_x_40702:
        /* <DEDUP_REMOVED lines=13> */
.L_x_40704:
[----:B------:R-:W-:Y:S05]  /*c7f0*/  BSYNC.RECONVERGENT B2 ;  /* 0x0000000000027941 */ /* 0x000fea0003800200 */
.L_x_40703:
        /* <DEDUP_REMOVED lines=61> */
.L_x_40701:
[----:B------:R-:W-:Y:S05]  /*cbd0*/  BSYNC.RECONVERGENT B1 ;  /* 0x0000000000017941 */ /* 0x000fea0003800200 */
.L_x_40700:
        /* <DEDUP_REMOVED lines=24> */
.L_x_40707:
        /* <DEDUP_REMOVED lines=13> */
.L_x_40709:
[----:B------:R-:W-:Y:S05]  /*ce30*/  BSYNC.RECONVERGENT B2 ;  /* 0x0000000000027941 */ /* 0x000fea0003800200 */
.L_x_40708:
        /* <DEDUP_REMOVED lines=61> */
.L_x_40706:
[----:B------:R-:W-:Y:S05]  /*d210*/  BSYNC.RECONVERGENT B1 ;  /* 0x0000000000017941 */ /* 0x000fea0003800200 */
.L_x_40705:
[----:B------:R-:W-:Y:S01]  /*d220*/  I2FP.F32.U32 R2, R3 ;  /* 0x0000000300027245 */ /* 0x000fe20000201000 */
[----:B------:R-:W-:Y:S01]  /*d230*/  BSSY.RECONVERGENT B1, `(.L_x_40710) ;  /* 0x000005e000017945 */ /* 0x000fe20003800200 */
[----:B------:R-:W-:Y:S02]  /*d240*/  ISETP.NE.AND P2, PT, R4, 0x1, PT ;  /* 0x000000010400780c */ /* 0x000fe40003f45270 */
[----:B------:R-:W-:Y:S01]  /*d250*/  LOP3.LUT R17, R17, 0xfffffffb, RZ, 0xc0, !PT ;  /* 0xfffffffb11117812 */ /* 0x000fe200078ec0ff */
[----:B------:R-:W-:Y:S01]  /*d260*/  FFMA.FTZ R2, R2, R10, 1.1641532182693481445e-10 ;  /* 0x2f00000002027423 */ /* 0x000fe2000001000a */
[----:B------:R-:W-:-:S04]  /*d270*/  MOV R3, R12 ;  /* 0x0000000c00037202 */ /* 0x000fc80000000f00 */
[----:B------:R-:W-:Y:S01]  /*d280*/  FSETP.LE.FTZ.AND P4, PT, R2, R0, PT ;  /* 0x000000000200720b */ /* 0x000fe20003f93000 */
[----:B------:R-:W-:-:S05]  /*d290*/  HADD2.F32 R2, -RZ, R121.H0_H0 ;  /* 0x20000079ff027230 */ /* 0x000fca0000004100 */
[----:B------:R-:W-:Y:S01]  /*d2a0*/  FMUL.FTZ R6, R2, R189 ;  /* 0x000000bd02067220 */ /* 0x000fe20000410000 */
        /* <DEDUP_REMOVED lines=11> */
.L_x_40712:
        /* <DEDUP_REMOVED lines=13> */
.L_x_40714:
[----:B------:R-:W-:Y:S05]  /*d430*/  BSYNC.RECONVERGENT B2 ;  /* 0x0000000000027941 */ /* 0x000fea0003800200 */
.L_x_40713:
        /* <DEDUP_REMOVED lines=61> */
.L_x_40711:
[----:B------:R-:W-:Y:S05]  /*d810*/  BSYNC.RECONVERGENT B1 ;  /* 0x0000000000017941 */ /* 0x000fea0003800200 */
.L_x_40710:
        /* <DEDUP_REMOVED lines=24> */
.L_x_40717:
        /* <DEDUP_REMOVED lines=13> */
.L_x_40719:
[----:B------:R-:W-:Y:S05]  /*da70*/  BSYNC.RECONVERGENT B2 ;  /* 0x0000000000027941 */ /* 0x000fea0003800200 */
.L_x_40718:
        /* <DEDUP_REMOVED lines=61> */
.L_x_40716:
[----:B------:R-:W-:Y:S05]  /*de50*/  BSYNC.RECONVERGENT B1 ;  /* 0x0000000000017941 */ /* 0x000fea0003800200 */
.L_x_40715:
        /* <DEDUP_REMOVED lines=20> */
.L_x_40722:
        /* <DEDUP_REMOVED lines=13> */
.L_x_40724:
[----:B------:R-:W-:Y:S05]  /*e070*/  BSYNC.RECONVERGENT B2 ;  /* 0x0000000000027941 */ /* 0x000fea0003800200 */
.L_x_40723:
        /* <DEDUP_REMOVED lines=61> */
.L_x_40721:
[----:B------:R-:W-:Y:S05]  /*e450*/  BSYNC.RECONVERGENT B1 ;  /* 0x0000000000017941 */ /* 0x000fea0003800200 */
.L_x_40720:
        /* <DEDUP_REMOVED lines=24> */
.L_x_40727:
        /* <DEDUP_REMOVED lines=13> */
.L_x_40729:
[----:B------:R-:W-:Y:S05]  /*e6b0*/  BSYNC.RECONVERGENT B2 ;  /* 0x0000000000027941 */ /* 0x000fea0003800200 */
.L_x_40728:
        /* <DEDUP_REMOVED lines=61> */
.L_x_40726:
[----:B------:R-:W-:Y:S05]  /*ea90*/  BSYNC.RECONVERGENT B1 ;  /* 0x0000000000017941 */ /* 0x000fea0003800200 */
.L_x_40725:
[----:B------:R-:W-:Y:S01]  /*eaa0*/  I2FP.F32.U32 R3, R3 ;  /* 0x0000000300037245 */ /* 0x000fe20000201000 */
[----:B------:R-:W-:Y:S01]  /*eab0*/  BSSY.RECONVERGENT B1, `(.L_x_40730) ;  /* 0x000005c000017945 */ /* 0x000fe20003800200 */
[----:B------:R-:W-:Y:S01]  /*eac0*/  ISETP.NE.AND P3, PT, R2, 0x1, PT ;  /* 0x000000010200780c */ /* 0x000fe20003f65270 */
[----:B------:R-:W-:Y:S02]  /*ead0*/  IMAD.MOV.U32 R14, RZ, RZ, 0x2 ;  /* 0x00000002ff0e7424 */ /* 0x000fe400078e00ff */
[----:B------:R-:W-:-:S05]  /*eae0*/  FFMA.FTZ R3, R3, R10, 1.1641532182693481445e-10 ;  /* 0x2f00000003037423 */ /* 0x000fca000001000a */
[----:B------:R-:W-:Y:S01]  /*eaf0*/  FSETP.LE.FTZ.AND P2, PT, R3, R0, PT ;  /* 0x000000000300720b */ /* 0x000fe20003f53000 */
[----:B------:R-:W-:-:S05]  /*eb00*/  HADD2.F32 R3, -RZ, R122.H0_H0 ;  /* 0x2000007aff037230 */ /* 0x000fca0000004100 */
        /* <DEDUP_REMOVED lines=11> */
.L_x_40732:
        /* <DEDUP_REMOVED lines=13> */
.L_x_40734:
[----:B------:R-:W-:Y:S05]  /*ec90*/  BSYNC.RECONVERGENT B2 ;  /* 0x0000000000027941 */ /* 0x000fea0003800200 */
.L_x_40733:
        /* <DEDUP_REMOVED lines=61> */
.L_x_40731:
[----:B------:R-:W-:Y:S05]  /*f070*/  BSYNC.RECONVERGENT B1 ;  /* 0x0000000000017941 */ /* 0x000fea0003800200 */
.L_x_40730:
[----:B------:R-:W-:Y:S01]  /*f080*/  I2FP.F32.U32 R2, R3 ;  /* 0x0000000300027245 */ /* 0x000fe20000201000 */
[----:B------:R-:W-:Y:S01]  /*f090*/  BSSY.RECONVERGENT B1, `(.L_x_40735) ;  /* 0x0000062000017945 */ /* 0x000fe20003800200 */
[----:B------:R-:W-:-:S03]  /*f0a0*/  FSEL R3, R4, RZ, P2 ;  /* 0x000000ff04037208 */ /* 0x000fc60001000000 */
        /* <DEDUP_REMOVED lines=21> */
.L_x_40737:
        /* <DEDUP_REMOVED lines=13> */
.L_x_40739:
[----:B------:R-:W-:Y:S05]  /*f2d0*/  BSYNC.RECONVERGENT B2 ;  /* 0x0000000000027941 */ /* 0x000fea0003800200 */
.L_x_40738:
        /* <DEDUP_REMOVED lines=61> */
.L_x_40736:
[----:B------:R-:W-:Y:S05]  /*f6b0*/  BSYNC.RECONVERGENT B1 ;  /* 0x0000000000017941 */ /* 0x000fea0003800200 */
.L_x_40735:
[----:B------:R-:W-:Y:S01]  /*f6c0*/  I2FP.F32.U32 R3, R3 ;  /* 0x0000000300037245 */ /* 0x000fe20000201000 */
[----:B------:R-:W-:Y:S01]  /*f6d0*/  BSSY.RECONVERGENT B1, `(.L_x_40740) ;  /* 0x000005c000017945 */ /* 0x000fe20003800200 */
[----:B------:R-:W-:Y:S01]  /*f6e0*/  ISETP.NE.AND P4, PT, R2, 0x1, PT ;  /* 0x000000010200780c */ /* 0x000fe20003f85270 */
[----:B------:R-:W-:Y:S02]  /*f6f0*/  IMAD.MOV.U32 R14, RZ, RZ, 0x2 ;  /* 0x00000002ff0e7424 */ /* 0x000fe400078e00ff */
[----:B------:R-:W-:-:S05]  /*f700*/  FFMA.FTZ R3, R3, R10, 1.1641532182693481445e-10 ;  /* 0x2f00000003037423 */ /* 0x000fca000001000a */
[----:B------:R-:W-:Y:S01]  /*f710*/  FSETP.LE.FTZ.AND P3, PT, R3, R0, PT ;  /* 0x000000000300720b */ /* 0x000fe20003f73000 */
[----:B------:R-:W-:-:S05]  /*f720*/  HADD2.F32 R3, -RZ, R122.H1_H1 ;  /* 0x3000007aff037230 */ /* 0x000fca0000004100 */
        /* <DEDUP_REMOVED lines=11> */
.L_x_40742:
        /* <DEDUP_REMOVED lines=13> */
.L_x_40744:
[----:B------:R-:W-:Y:S05]  /*f8b0*/  BSYNC.RECONVERGENT B2 ;  /* 0x0000000000027941 */ /* 0x000fea0003800200 */
.L_x_40743:
        /* <DEDUP_REMOVED lines=61> */
.L_x_40741:
[----:B------:R-:W-:Y:S05]  /*fc90*/  BSYNC.RECONVERGENT B1 ;  /* 0x0000000000017941 */ /* 0x000fea0003800200 */
.L_x_40740:
        /* <DEDUP_REMOVED lines=23> */
.L_x_40747:
        /* <DEDUP_REMOVED lines=13> */
.L_x_40749:
[----:B------:R-:W-:Y:S05]  /*fee0*/  BSYNC.RECONVERGENT B2 ;  /* 0x0000000000027941 */ /* 0x000fea0003800200 */
.L_x_40748:
        /* <DEDUP_REMOVED lines=61> */
.L_x_40746:
[----:B------:R-:W-:Y:S05]  /*102c0*/  BSYNC.RECONVERGENT B1 ;  /* 0x0000000000017941 */ /* 0x000fea0003800200 */
.L_x_40745:
        /* <DEDUP_REMOVED lines=18> */
.L_x_40752:
        /* <DEDUP_REMOVED lines=13> */
.L_x_40754:
[----:B------:R-:W-:Y:S05]  /*104c0*/  BSYNC.RECONVERGENT B2 ;  /* 0x0000000000027941 */ /* 0x000fea0003800200 */
.L_x_40753:
        /* <DEDUP_REMOVED lines=61> */
.L_x_40751:
[----:B------:R-:W-:Y:S05]  /*108a0*/  BSYNC.RECONVERGENT B1 ;  /* 0x0000000000017941 */ /* 0x000fea0003800200 */
.L_x_40750:
        /* <DEDUP_REMOVED lines=23> */
.L_x_40757:
        /* <DEDUP_REMOVED lines=13> */
.L_x_40759:
[----:B------:R-:W-:Y:S05]  /*10af0*/  BSYNC.RECONVERGENT B2 ;  /* 0x0000000000027941 */ /* 0x000fea0003800200 */
.L_x_40758:
        /* <DEDUP_REMOVED lines=61> */
.L_x_40756:
[----:B------:R-:W-:Y:S05]  /*10ed0*/  BSYNC.RECONVERGENT B1 ;  /* 0x0000000000017941 */ /* 0x000fea0003800200 */
.L_x_40755:
        /* <DEDUP_REMOVED lines=18> */
.L_x_40762:
        /* <DEDUP_REMOVED lines=16> */
.L_x_40764:
[----:B------:R-:W-:Y:S05]  /*11100*/  BSYNC.RECONVERGENT B2 ;  /* 0x0000000000027941 */ /* 0x000fea0003800200 */
.L_x_40763:
        /* <DEDUP_REMOVED lines=61> */
.L_x_40761:
[----:B------:R-:W-:Y:S05]  /*114e0*/  BSYNC.RECONVERGENT B1 ;  /* 0x0000000000017941 */ /* 0x000fea0003800200 */
.L_x_40760:
        /* <DEDUP_REMOVED lines=9> */
[----:B------:R-:W-:Y:S01]  /*11580*/  @P1 FADD.FTZ R123, R107, R123 ;  /* 0x0000007b6b7b1221 */ /* 0x000fe20000010000 */
[----:B------:R-:W-:Y:S06]  /*11590*/  BRA `(.L_x_40765) ;  /* 0x00000030006c7947 */ /* 0x000fec0003800000 */
.L_x_40684:
        /* <DEDUP_REMOVED lines=16> */
.L_x_40768:
        /* <DEDUP_REMOVED lines=13> */
.L_x_40770:
[----:B------:R-:W-:Y:S05]  /*11770*/  BSYNC.RECONVERGENT B2 ;  /* 0x0000000000027941 */ /* 0x000fea0003800200 */
.L_x_40769:
        /* <DEDUP_REMOVED lines=61> */
.L_x_40767:
[----:B------:R-:W-:Y:S05]  /*11b50*/  BSYNC.RECONVERGENT B1 ;  /* 0x0000000000017941 */ /* 0x000fea0003800200 */
.L_x_40766:
        /* <DEDUP_REMOVED lines=9> */
[----:B0-----:R-:W-:Y:S01]  /*11bf0*/  FSETP.LE.FTZ.AND P3, PT, R10, R189, PT ;  /* 0x000000bd0a00720b */ /* 0x001fe20003f73000 */
        /* <DEDUP_REMOVED lines=11> */
.L_x_40773:
        /* <DEDUP_REMOVED lines=13> */
.L_x_40775:
[----:B------:R-:W-:Y:S05]  /*11d80*/  BSYNC.RECONVERGENT B2 ;  /* 0x0000000000027941 */ /* 0x000fea0003800200 */
.L_x_40774:
        /* <DEDUP_REMOVED lines=61> */
.L_x_40772:
[----:B------:R-:W-:Y:S05]  /*12160*/  BSYNC.RECONVERGENT B1 ;  /* 0x0000000000017941 */ /* 0x000fea0003800200 */
.L_x_40771:
        /* <DEDUP_REMOVED lines=19> */
.L_x_40778:
        /* <DEDUP_REMOVED lines=13> */
.L_x_40780:
[----:B------:R-:W-:Y:S05]  /*12370*/  BSYNC.RECONVERGENT B2 ;  /* 0x0000000000027941 */ /* 0x000fea0003800200 */
.L_x_40779:
        /* <DEDUP_REMOVED lines=61> */
.L_x_40777:
[----:B------:R-:W-:Y:S05]  /*12750*/  BSYNC.RECONVERGENT B1 ;  /* 0x0000000000017941 */ /* 0x000fea0003800200 */
.L_x_40776:
        /* <DEDUP_REMOVED lines=19> */
.L_x_40783:
        /* <DEDUP_REMOVED lines=13> */
.L_x_40785:
[----:B------:R-:W-:Y:S05]  /*12960*/  BSYNC.RECONVERGENT B2 ;  /* 0x0000000000027941 */ /* 0x000fea0003800200 */
.L_x_40784:
        /* <DEDUP_REMOVED lines=61> */
.L_x_40782:
[----:B------:R-:W-:Y:S05]  /*12d40*/  BSYNC.RECONVERGENT B1 ;  /* 0x0000000000017941 */ /* 0x000fea0003800200 */
.L_x_40781:
        /* <DEDUP_REMOVED lines=19> */
.L_x_40788:
        /* <DEDUP_REMOVED lines=13> */
.L_x_40790:
[----:B------:R-:W-:Y:S05]  /*12f50*/  BSYNC.RECONVERGENT B2 ;  /* 0x0000000000027941 */ /* 0x000fea0003800200 */
.L_x_40789:
        /* <DEDUP_REMOVED lines=61> */
.L_x_40787:
[----:B------:R-:W-:Y:S05]  /*13330*/  BSYNC.RECONVERGENT B1 ;  /* 0x0000000000017941 */ /* 0x000fea0003800200 */
.L_x_40786:
        /* <DEDUP_REMOVED lines=17> */
.L_x_40793:
        /* <DEDUP_REMOVED lines=13> */
.L_x_40795:
[----:B------:R-:W-:Y:S05]  /*13520*/  BSYNC.RECONVERGENT B2 ;  /* 0x0000000000027941 */ /* 0x000fea0003800200 */
.L_x_40794:
        /* <DEDUP_REMOVED lines=61> */
.L_x_40792:
[----:B------:R-:W-:Y:S05]  /*13900*/  BSYNC.RECONVERGENT B1 ;  /* 0x0000000000017941 */ /* 0x000fea0003800200 */
.L_x_40791:
        /* <DEDUP_REMOVED lines=17> */
.L_x_40798:
        /* <DEDUP_REMOVED lines=13> */
.L_x_40800:
[----:B------:R-:W-:Y:S05]  /*13af0*/  BSYNC.RECONVERGENT B2 ;  /* 0x0000000000027941 */ /* 0x000fea0003800200 */
.L_x_40799:
        /* <DEDUP_REMOVED lines=61> */
.L_x_40797:
[----:B------:R-:W-:Y:S05]  /*13ed0*/  BSYNC.RECONVERGENT B1 ;  /* 0x0000000000017941 */ /* 0x000fea0003800200 */
.L_x_40796:
        /* <DEDUP_REMOVED lines=17> */
.L_x_40803:
        /* <DEDUP_REMOVED lines=13> */
.L_x_40805:
[----:B------:R-:W-:Y:S05]  /*140c0*/  BSYNC.RECONVERGENT B2 ;  /* 0x0000000000027941 */ /* 0x000fea0003800200 */
.L_x_40804:
        /* <DEDUP_REMOVED lines=61> */
.L_x_40802:
[----:B------:R-:W-:Y:S05]  /*144a0*/  BSYNC.RECONVERGENT B1 ;  /* 0x0000000000017941 */ /* 0x000fea0003800200 */
.L_x_40801:
[----:B------:R-:W-:Y:S01]  /*144b0*/  LOP3.LUT R17, R17, 0xfffdffff, RZ, 0xc0, !PT ;  /* 0xfffdffff11117812 */ /* 0x000fe200078ec0ff */
[----:B------:R-:W-:Y:S01]  /*144c0*/  FMUL.FTZ R190, R116, UR10 ;  /* 0x0000000a74be7c20 */ /* 0x000fe20008410000 */
[----:B------:R-:W-:Y:S01]  /*144d0*/  I2FP.F32.U32 R121, R121 ;  /* 0x0000007900797245 */ /* 0x000fe20000201000 */
[----:B------:R-:W-:Y:S01]  /*144e0*/  FMUL.FTZ R120, R120, UR10 ;  /* 0x0000000a78787c20 */ /* 0x000fe20008410000 */
[----:B------:R-:W-:Y:S01]  /*144f0*/  @P2 LOP3.LUT R17, R17, 0x20000, RZ, 0xfc, !PT ;  /* 0x0002000011112812 */ /* 0x000fe200078efcff */
[----:B------:R-:W-:Y:S02]  /*14500*/  FMUL.FTZ R119, R119, UR10 ;  /* 0x0000000a77777c20 */ /* 0x000fe40008410000 */
        /* <DEDUP_REMOVED lines=11> */
[----:B------:R-:W-:Y:S01]  /*145c0*/  LOP3.LUT R17, R17, 0xffff7fff, RZ, 0xc0, !PT ;  /* 0xffff7fff11117812 */ /* 0x000fe200078ec0ff */
[----:B------:R-:W-:Y:S01]  /*145d0*/  FMUL.FTZ R10, R121, UR10 ;  /* 0x0000000a790a7c20 */ /* 0x000fe20008410000 */
        /* <DEDUP_REMOVED lines=23> */
.L_x_40765:
        /* <DEDUP_REMOVED lines=44> */
.L_x_40806:
[----:B------:R-:W-:Y:S01]  /*14a10*/  MOV R10, R188 ;  /* 0x000000bc000a7202 */ /* 0x000fe20000000f00 */
[----:B------:R-:W-:-:S07]  /*14a20*/  VIADD R21, R21, 0x20 ;  /* 0x0000002015157836 */ /* 0x000fce0000000000 */
.L_x_40683:
[----:B------:R-:W-:Y:S05]  /*14a30*/  BSYNC.RECONVERGENT B0 ;  /* 0x0000000000007941 */ /* 0x000fea0003800200 */
.L_x_40682:
        /* <DEDUP_REMOVED lines=36> */
.L_x_40812:
        /* <DEDUP_REMOVED lines=13> */
.L_x_40814:
[----:B------:R-:W-:Y:S05]  /*14d50*/  BSYNC.RECONVERGENT B2 ;  /* 0x0000000000027941 */ /* 0x000fea0003800200 */
.L_x_40813:
        /* <DEDUP_REMOVED lines=61> */
.L_x_40811:
[----:B------:R-:W-:Y:S05]  /*15130*/  BSYNC.RECONVERGENT B1 ;  /* 0x0000000000017941 */ /* 0x000fea0003800200 */
.L_x_40810:
        /* <DEDUP_REMOVED lines=23> */
.L_x_40817:
        /* <DEDUP_REMOVED lines=13> */
.L_x_40819:
[----:B------:R-:W-:Y:S05]  /*15380*/  BSYNC.RECONVERGENT B2 ;  /* 0x0000000000027941 */ /* 0x000fea0003800200 */
.L_x_40818:
        /* <DEDUP_REMOVED lines=61> */
.L_x_40816:
[----:B------:R-:W-:Y:S05]  /*15760*/  BSYNC.RECONVERGENT B1 ;  /* 0x0000000000017941 */ /* 0x000fea0003800200 */
.L_x_40815:
        /* <DEDUP_REMOVED lines=24> */
.L_x_40822:
        /* <DEDUP_REMOVED lines=13> */
.L_x_40824:
[----:B------:R-:W-:Y:S05]  /*159c0*/  BSYNC.RECONVERGENT B2 ;  /* 0x0000000000027941 */ /* 0x000fea0003800200 */
.L_x_40823:
        /* <DEDUP_REMOVED lines=61> */
.L_x_40821:
[----:B------:R-:W-:Y:S05]  /*15da0*/  BSYNC.RECONVERGENT B1 ;  /* 0x0000000000017941 */ /* 0x000fea0003800200 */
.L_x_40820:
        /* <DEDUP_REMOVED lines=20> */
.L_x_40827:
        /* <DEDUP_REMOVED lines=13> */
.L_x_40829:
[----:B------:R-:W-:Y:S05]  /*15fc0*/  BSYNC.RECONVERGENT B2 ;  /* 0x0000000000027941 */ /* 0x000fea0003800200 */
.L_x_40828:
        /* <DEDUP_REMOVED lines=61> */
.L_x_40826:
[----:B------:R-:W-:Y:S05]  /*163a0*/  BSYNC.RECONVERGENT B1 ;  /* 0x0000000000017941 */ /* 0x000fea0003800200 */
.L_x_40825:
        /* <DEDUP_REMOVED lines=24> */
.L_x_40832:
        /* <DEDUP_REMOVED lines=13> */
.L_x_40834:
[----:B------:R-:W-:Y:S05]  /*16600*/  BSYNC.RECONVERGENT B2 ;  /* 0x0000000000027941 */ /* 0x000fea0003800200 */
.L_x_40833:
        /* <DEDUP_REMOVED lines=61> */
.L_x_40831:
[----:B------:R-:W-:Y:S05]  /*169e0*/  BSYNC.RECONVERGENT B1 ;  /* 0x0000000000017941 */ /* 0x000fea0003800200 */
.L_x_40830:
[----:B------:R-:W-:Y:S01]  /*169f0*/  I2FP.F32.U32 R2, R3 ;  /* 0x0000000300027245 */ /* 0x000fe20000201000 */
[----:B------:R-:W-:Y:S01]  /*16a00*/  BSSY.RECONVERGENT B1, `(.L_x_40835) ;  /* 0x000005e000017945 */ /* 0x000fe20003800200 */
[----:B------:R-:W-:Y:S01]  /*16a10*/  ISETP.NE.AND P2, PT, R4, 0x1, PT ;  /* 0x000000010400780c */ /* 0x000fe20003f45270 */
[----:B------:R-:W-:Y:S01]  /*16a20*/  IMAD.MOV.U32 R3, RZ, RZ, R12 ;  /* 0x000000ffff037224 */ /* 0x000fe200078e000c */
[----:B------:R-:W-:Y:S01]  /*16a30*/  LOP3.LUT R17, R17, 0xfffffffb, RZ, 0xc0, !PT ;  /* 0xfffffffb11117812 */ /* 0x000fe200078ec0ff */
[----:B------:R-:W-:-:S05]  /*16a40*/  FFMA.FTZ R2, R2, R10, 1.1641532182693481445e-10 ;  /* 0x2f00000002027423 */ /* 0x000fca000001000a */
        /* <DEDUP_REMOVED lines=14> */
.L_x_40837:
        /* <DEDUP_REMOVED lines=13> */
.L_x_40839:
[----:B------:R-:W-:Y:S05]  /*16c00*/  BSYNC.RECONVERGENT B2 ;  /* 0x0000000000027941 */ /* 0x000fea0003800200 */
.L_x_40838:
        /* <DEDUP_REMOVED lines=61> */
.L_x_40836:
[----:B------:R-:W-:Y:S05]  /*16fe0*/  BSYNC.RECONVERGENT B1 ;  /* 0x0000000000017941 */ /* 0x000fea0003800200 */
.L_x_40835:
        /* <DEDUP_REMOVED lines=24> */
.L_x_40842:
        /* <DEDUP_REMOVED lines=13> */
.L_x_40844:
[----:B------:R-:W-:Y:S05]  /*17240*/  BSYNC.RECONVERGENT B2 ;  /* 0x0000000000027941 */ /* 0x000fea0003800200 */
.L_x_40843:
        /* <DEDUP_REMOVED lines=61> */
.L_x_40841:
[----:B------:R-:W-:Y:S05]  /*17620*/  BSYNC.RECONVERGENT B1 ;  /* 0x0000000000017941 */ /* 0x000fea0003800200 */
.L_x_40840:
        /* <DEDUP_REMOVED lines=20> */
.L_x_40847:
        /* <DEDUP_REMOVED lines=13> */
.L_x_40849:
[----:B------:R-:W-:Y:S05]  /*17840*/  BSYNC.RECONVERGENT B2 ;  /* 0x0000000000027941 */ /* 0x000fea0003800200 */
.L_x_40848:
        /* <DEDUP_REMOVED lines=61> */
.L_x_40846:
[----:B------:R-:W-:Y:S05]  /*17c20*/  BSYNC.RECONVERGENT B1 ;  /* 0x0000000000017941 */ /* 0x000fea0003800200 */
.L_x_40845:
        /* <DEDUP_REMOVED lines=24> */
.L_x_40852:
        /* <DEDUP_REMOVED lines=13> */
.L_x_40854:
[----:B------:R-:W-:Y:S05]  /*17e80*/  BSYNC.RECONVERGENT B2 ;  /* 0x0000000000027941 */ /* 0x000fea0003800200 */
.L_x_40853:
        /* <DEDUP_REMOVED lines=61> */
.L_x_40851:
[----:B------:R-:W-:Y:S05]  /*18260*/  BSYNC.RECONVERGENT B1 ;  /* 0x0000000000017941 */ /* 0x000fea0003800200 */
.L_x_40850:
[----:B------:R-:W-:Y:S01]  /*18270*/  I2FP.F32.U32 R3, R3 ;  /* 0x0000000300037245 */ /* 0x000fe20000201000 */
[----:B------:R-:W-:Y:S01]  /*18280*/  BSSY.RECONVERGENT B1, `(.L_x_40855) ;  /* 0x000005c000017945 */ /* 0x000fe20003800200 */
[----:B------:R-:W-:Y:S01]  /*18290*/  ISETP.NE.AND P3, PT, R2, 0x1, PT ;  /* 0x000000010200780c */ /* 0x000fe20003f65270 */
[----:B------:R-:W-:Y:S02]  /*182a0*/  HFMA2 R14, -RZ, RZ, 0, 1.1920928955078125e-07 ;  /* 0x00000002ff0e7431 */ /* 0x000fe400000001ff */
        /* <DEDUP_REMOVED lines=14> */
.L_x_40857:
        /* <DEDUP_REMOVED lines=13> */
.L_x_40859:
[----:B------:R-:W-:Y:S05]  /*18460*/  BSYNC.RECONVERGENT B2 ;  /* 0x0000000000027941 */ /* 0x000fea0003800200 */
.L_x_40858:
        /* <DEDUP_REMOVED lines=61> */
.L_x_40856:
[----:B------:R-:W-:Y:S05]  /*18840*/  BSYNC.RECONVERGENT B1 ;  /* 0x0000000000017941 */ /* 0x000fea0003800200 */
.L_x_40855:
        /* <DEDUP_REMOVED lines=24> */
.L_x_40862:
        /* <DEDUP_REMOVED lines=13> */
.L_x_40864:
[----:B------:R-:W-:Y:S05]  /*18aa0*/  BSYNC.RECONVERGENT B2 ;  /* 0x0000000000027941 */ /* 0x000fea0003800200 */
.L_x_40863:
        /* <DEDUP_REMOVED lines=61> */
.L_x_40861:
[----:B------:R-:W-:Y:S05]  /*18e80*/  BSYNC.RECONVERGENT B1 ;  /* 0x0000000000017941 */ /* 0x000fea0003800200 */
.L_x_40860:
        /* <DEDUP_REMOVED lines=18> */
.L_x_40867:
        /* <DEDUP_REMOVED lines=13> */
.L_x_40869:
[----:B------:R-:W-:Y:S05]  /*19080*/  BSYNC.RECONVERGENT B2 ;  /* 0x0000000000027941 */ /* 0x000fea0003800200 */
.L_x_40868:
        /* <DEDUP_REMOVED lines=61> */
.L_x_40866:
[----:B------:R-:W-:Y:S05]  /*19460*/  BSYNC.RECONVERGENT B1 ;  /* 0x0000000000017941 */ /* 0x000fea0003800200 */
.L_x_40865:
        /* <DEDUP_REMOVED lines=23> */
.L_x_40872:
        /* <DEDUP_REMOVED lines=13> */
.L_x_40874:
[----:B------:R-:W-:Y:S05]  /*196b0*/  BSYNC.RECONVERGENT B2 ;  /* 0x0000000000027941 */ /* 0x000fea0003800200 */
.L_x_40873:
        /* <DEDUP_REMOVED lines=61> */
.L_x_40871:
[----:B------:R-:W-:Y:S05]  /*19a90*/  BSYNC.RECONVERGENT B1 ;  /* 0x0000000000017941 */ /* 0x000fea0003800200 */
.L_x_40870:
        /* <DEDUP_REMOVED lines=18> */
.L_x_40877:
        /* <DEDUP_REMOVED lines=13> */
.L_x_40879:
[----:B------:R-:W-:Y:S05]  /*19c90*/  BSYNC.RECONVERGENT B2 ;  /* 0x0000000000027941 */ /* 0x000fea0003800200 */
.L_x_40878:
        /* <DEDUP_REMOVED lines=61> */
.L_x_40876:
[----:B------:R-:W-:Y:S05]  /*1a070*/  BSYNC.RECONVERGENT B1 ;  /* 0x0000000000017941 */ /* 0x000fea0003800200 */
.L_x_40875:
        /* <DEDUP_REMOVED lines=23> */
.L_x_40882:
        /* <DEDUP_REMOVED lines=13> */
.L_x_40884:
[----:B------:R-:W-:Y:S05]  /*1a2c0*/  BSYNC.RECONVERGENT B2 ;  /* 0x0000000000027941 */ /* 0x000fea0003800200 */
.L_x_40883:
        /* <DEDUP_REMOVED lines=61> */
.L_x_40881:
[----:B------:R-:W-:Y:S05]  /*1a6a0*/  BSYNC.RECONVERGENT B1 ;  /* 0x0000000000017941 */ /* 0x000fea0003800200 */
.L_x_40880:
        /* <DEDUP_REMOVED lines=18> */
.L_x_40887:
        /* <DEDUP_REMOVED lines=16> */
.L_x_40889:
[----:B------:R-:W-:Y:S05]  /*1a8d0*/  BSYNC.RECONVERGENT B2 ;  /* 0x0000000000027941 */ /* 0x000fea0003800200 */
.L_x_40888:
        /* <DEDUP_REMOVED lines=61> */
.L_x_40886:
[----:B------:R-:W-:Y:S05]  /*1acb0*/  BSYNC.RECONVERGENT B1 ;  /* 0x0000000000017941 */ /* 0x000fea0003800200 */
.L_x_40885:
        /* <DEDUP_REMOVED lines=11> */
.L_x_40809:
        /* <DEDUP_REMOVED lines=16> */
.L_x_40893:
        /* <DEDUP_REMOVED lines=13> */
.L_x_40895:
[----:B------:R-:W-:Y:S05]  /*1af40*/  BSYNC.RECONVERGENT B2 ;  /* 0x0000000000027941 */ /* 0x000fea0003800200 */
.L_x_40894:
        /* <DEDUP_REMOVED lines=61> */
.L_x_40892:
[----:B------:R-:W-:Y:S05]  /*1b320*/  BSYNC.RECONVERGENT B1 ;  /* 0x0000000000017941 */ /* 0x000fea0003800200 */
.L_x_40891:
        /* <DEDUP_REMOVED lines=8> */
[----:B------:R-:W-:-:S03]  /*1b3b0*/  MOV R125, R12 ;  /* 0x0000000c007d7202 */ /* 0x000fc60000000f00 */
        /* <DEDUP_REMOVED lines=12> */
.L_x_40898:
        /* <DEDUP_REMOVED lines=13> */
.L_x_40900:
[----:B------:R-:W-:Y:S05]  /*1b550*/  BSYNC.RECONVERGENT B2 ;  /* 0x0000000000027941 */ /* 0x000fea0003800200 */
.L_x_40899:
        /* <DEDUP_REMOVED lines=61> */
.L_x_40897:
[----:B------:R-:W-:Y:S05]  /*1b930*/  BSYNC.RECONVERGENT B1 ;  /* 0x0000000000017941 */ /* 0x000fea0003800200 */
.L_x_40896:
        /* <DEDUP_REMOVED lines=19> */
.L_x_40903:
        /* <DEDUP_REMOVED lines=13> */
.L_x_40905:
[----:B------:R-:W-:Y:S05]  /*1bb40*/  BSYNC.RECONVERGENT B2 ;  /* 0x0000000000027941 */ /* 0x000fea0003800200 */
.L_x_40904:
        /* <DEDUP_REMOVED lines=59> */
[----:B------:R-:W-:Y:S01]  /*1bf00*/  LOP3.LUT R16, R12, R190, R127, 0x96, !PT ;  /* 0x000000be0c107212 */ /* 0x000fe200078e967f */
[----:B------:R-:W-:-:S07]  /*1bf10*/  IMAD.MOV.U32 R12, RZ, RZ, R14 ;  /* 0x000000ffff0c7224 */ /* 0x000fce00078e000e */
.L_x_40902:
[----:B------:R-:W-:Y:S05]  /*1bf20*/  BSYNC.RECONVERGENT B1 ;  /* 0x0000000000017941 */ /* 0x000fea0003800200 */
.L_x_40901:
        /* <DEDUP_REMOVED lines=19> */
.L_x_40908:
        /* <DEDUP_REMOVED lines=13> */
.L_x_40910:
[----:B------:R-:W-:Y:S05]  /*1c130*/  BSYNC.RECONVERGENT B2 ;  /* 0x0000000000027941 */ /* 0x000fea0003800200 */
.L_x_40909:
        /* <DEDUP_REMOVED lines=61> */
.L_x_40907:
[----:B------:R-:W-:Y:S05]  /*1c510*/  BSYNC.RECONVERGENT B1 ;  /* 0x0000000000017941 */ /* 0x000fea0003800200 */
.L_x_40906:
        /* <DEDUP_REMOVED lines=19> */
.L_x_40913:
        /* <DEDUP_REMOVED lines=13> */
.L_x_40915:
[----:B------:R-:W-:Y:S05]  /*1c720*/  BSYNC.RECONVERGENT B2 ;  /* 0x0000000000027941 */ /* 0x000fea0003800200 */
.L_x_40914:
        /* <DEDUP_REMOVED lines=61> */
.L_x_40912:
[----:B------:R-:W-:Y:S05]  /*1cb00*/  BSYNC.RECONVERGENT B1 ;  /* 0x0000000000017941 */ /* 0x000fea0003800200 */
.L_x_40911:
        /* <DEDUP_REMOVED lines=17> */
.L_x_40918:
        /* <DEDUP_REMOVED lines=13> */
.L_x_40920:
[----:B------:R-:W-:Y:S05]  /*1ccf0*/  BSYNC.RECONVERGENT B2 ;  /* 0x0000000000027941 */ /* 0x000fea0003800200 */
.L_x_40919:
        /* <DEDUP_REMOVED lines=61> */
.L_x_40917:
[----:B------:R-:W-:Y:S05]  /*1d0d0*/  BSYNC.RECONVERGENT B1 ;  /* 0x0000000000017941 */ /* 0x000fea0003800200 */
.L_x_40916:
        /* <DEDUP_REMOVED lines=17> */
.L_x_40923:
        /* <DEDUP_REMOVED lines=13> */
.L_x_40925:
[----:B------:R-:W-:Y:S05]  /*1d2c0*/  BSYNC.RECONVERGENT B2 ;  /* 0x0000000000027941 */ /* 0x000fea0003800200 */
.L_x_40924:
        /* <DEDUP_REMOVED lines=61> */
.L_x_40922:
[----:B------:R-:W-:Y:S05]  /*1d6a0*/  BSYNC.RECONVERGENT B1 ;  /* 0x0000000000017941 */ /* 0x000fea0003800200 */
.L_x_40921:
        /* <DEDUP_REMOVED lines=17> */
.L_x_40928:
        /* <DEDUP_REMOVED lines=13> */
.L_x_40930:
[----:B------:R-:W-:Y:S05]  /*1d890*/  BSYNC.RECONVERGENT B2 ;  /* 0x0000000000027941 */ /* 0x000fea0003800200 */
.L_x_40929:
        /* <DEDUP_REMOVED lines=61> */
.L_x_40927:
[----:B------:R-:W-:Y:S05]  /*1dc70*/  BSYNC.RECONVERGENT B1 ;  /* 0x0000000000017941 */ /* 0x000fea0003800200 */
.L_x_40926:
        /* <DEDUP_REMOVED lines=42> */
.L_x_40890:
        /* <DEDUP_REMOVED lines=44> */
.L_x_40931:
[----:B------:R-:W-:Y:S01]  /*1e1e0*/  IMAD.MOV.U32 R10, RZ, RZ, R188 ;  /* 0x000000ffff0a7224 */ /* 0x000fe200078e00bc */
[----:B------:R-:W-:-:S07]  /*1e1f0*/  IADD3 R21, PT, PT, R21, 0x20, RZ ;  /* 0x0000002015157810 */ /* 0x000fce0007ffe0ff */
.L_x_40808:
[----:B------:R-:W-:Y:S05]  /*1e200*/  BSYNC.RECONVERGENT B0 ;  /* 0x0000000000007941 */ /* 0x000fea0003800200 */
.L_x_40807:
        /* <DEDUP_REMOVED lines=36> */
.L_x_40937:
        /* <DEDUP_REMOVED lines=13> */
.L_x_40939:
[----:B------:R-:W-:Y:S05]  /*1e520*/  BSYNC.RECONVERGENT B2 ;  /* 0x0000000000027941 */ /* 0x000fea0003800200 */
.L_x_40938:
        /* <DEDUP_REMOVED lines=58> */
[----:B------:R-:W-:-:S03]  /*1e8d0*/  IMAD.MOV.U32 R2, RZ, RZ, R10 ;  /* 0x000000ffff027224 */ /* 0x000fc600078e000a */
[----:B------:R-:W-:Y:S01]  /*1e8e0*/  LOP3.LUT R16, R0, R6, R3, 0x96, !PT ;  /* 0x0000000600107212 */ /* 0x000fe200078e9603 */
[----:B------:R-:W-:-:S07]  /*1e8f0*/  IMAD.MOV.U32 R3, RZ, RZ, RZ ;  /* 0x000000ffff037224 */ /* 0x000fce00078e00ff */
.L_x_40936:
[----:B------:R-:W-:Y:S05]  /*1e900*/  BSYNC.RECONVERGENT B1 ;  /* 0x0000000000017941 */ /* 0x000fea0003800200 */
.L_x_40935:
        /* <DEDUP_REMOVED lines=23> */
.L_x_40942:
        /* <DEDUP_REMOVED lines=13> */
.L_x_40944:
[----:B------:R-:W-:Y:S05]  /*1eb50*/  BSYNC.RECONVERGENT B2 ;  /* 0x0000000000027941 */ /* 0x000fea0003800200 */
.L_x_40943:
        /* <DEDUP_REMOVED lines=61> */
.L_x_40941:
[----:B------:R-:W-:Y:S05]  /*1ef30*/  BSYNC.RECONVERGENT B1 ;  /* 0x0000000000017941 */ /* 0x000fea0003800200 */
.L_x_40940:
        /* <DEDUP_REMOVED lines=24> */
.L_x_40947:
        /* <DEDUP_REMOVED lines=13> */
.L_x_40949:
[----:B------:R-:W-:Y:S05]  /*1f190*/  BSYNC.RECONVERGENT B2 ;  /* 0x0000000000027941 */ /* 0x000fea0003800200 */
.L_x_40948:
        /* <DEDUP_REMOVED lines=61> */
.L_x_40946:
[----:B------:R-:W-:Y:S05]  /*1f570*/  BSYNC.RECONVERGENT B1 ;  /* 0x0000000000017941 */ /* 0x000fea0003800200 */
.L_x_40945:
        /* <DEDUP_REMOVED lines=20> */
.L_x_40952:
        /* <DEDUP_REMOVED lines=13> */
.L_x_40954:
[----:B------:R-:W-:Y:S05]  /*1f790*/  BSYNC.RECONVERGENT B2 ;  /* 0x0000000000027941 */ /* 0x000fea0003800200 */
.L_x_40953:
        /* <DEDUP_REMOVED lines=61> */
.L_x_40951:
[----:B------:R-:W-:Y:S05]  /*1fb70*/  BSYNC.RECONVERGENT B1 ;  /* 0x0000000000017941 */ /* 0x000fea0003800200 */
.L_x_40950:
        /* <DEDUP_REMOVED lines=24> */
.L_x_40957:
        /* <DEDUP_REMOVED lines=13> */
.L_x_40959:
[----:B------:R-:W-:Y:S05]  /*1fdd0*/  BSYNC.RECONVERGENT B2 ;  /* 0x0000000000027941 */ /* 0x000fea0003800200 */
.L_x_40958:
        /* <DEDUP_REMOVED lines=61> */
.L_x_40956:
[----:B------:R-:W-:Y:S05]  /*201b0*/  BSYNC.RECONVERGENT B1 ;  /* 0x0000000000017941 */ /* 0x000fea0003800200 */
.L_x_40955:
        /* <DEDUP_REMOVED lines=20> */
.L_x_40962:
        /* <DEDUP_REMOVED lines=13> */
.L_x_40964:
[----:B------:R-:W-:Y:S05]  /*203d0*/  BSYNC.RECONVERGENT B2 ;  /* 0x0000000000027941 */ /* 0x000fea0003800200 */
.L_x_40963:
        /* <DEDUP_REMOVED lines=61> */
.L_x_40961:
[----:B------:R-:W-:Y:S05]  /*207b0*/  BSYNC.RECONVERGENT B1 ;  /* 0x0000000000017941 */ /* 0x000fea0003800200 */
.L_x_40960:
        /* <DEDUP_REMOVED lines=24> */
.L_x_40967:
        /* <DEDUP_REMOVED lines=13> */
.L_x_40969:
[----:B------:R-:W-:Y:S05]  /*20a10*/  BSYNC.RECONVERGENT B2 ;  /* 0x0000000000027941 */ /* 0x000fea0003800200 */
.L_x_40968:
        /* <DEDUP_REMOVED lines=61> */
.L_x_40966:
[----:B------:R-:W-:Y:S05]  /*20df0*/  BSYNC.RECONVERGENT B1 ;  /* 0x0000000000017941 */ /* 0x000fea0003800200 */
.L_x_40965:
        /* <DEDUP_REMOVED lines=20> */
.L_x_40972:
        /* <DEDUP_REMOVED lines=13> */
.L_x_40974:
[----:B------:R-:W-:Y:S05]  /*21010*/  BSYNC.RECONVERGENT B2 ;  /* 0x0000000000027941 */ /* 0x000fea0003800200 */
.L_x_40973:
        /* <DEDUP_REMOVED lines=61> */
.L_x_40971:
[----:B------:R-:W-:Y:S05]  /*213f0*/  BSYNC.RECONVERGENT B1 ;  /* 0x0000000000017941 */ /* 0x000fea0003800200 */
.L_x_40970:
        /* <DEDUP_REMOVED lines=24> */
.L_x_40977:
        /* <DEDUP_REMOVED lines=13> */
.L_x_40979:
[----:B------:R-:W-:Y:S05]  /*21650*/  BSYNC.RECONVERGENT B2 ;  /* 0x0000000000027941 */ /* 0x000fea0003800200 */
.L_x_40978:
        /* <DEDUP_REMOVED lines=61> */
.L_x_40976:
[----:B------:R-:W-:Y:S05]  /*21a30*/  BSYNC.RECONVERGENT B1 ;  /* 0x0000000000017941 */ /* 0x000fea0003800200 */
.L_x_40975:
        /* <DEDUP_REMOVED lines=18> */
.L_x_40982:
        /* <DEDUP_REMOVED lines=13> */
.L_x_40984:
[----:B------:R-:W-:Y:S05]  /*21c30*/  BSYNC.RECONVERGENT B2 ;  /* 0x0000000000027941 */ /* 0x000fea0003800200 */
.L_x_40983:
        /* <DEDUP_REMOVED lines=61> */
.L_x_40981:
[----:B------:R-:W-:Y:S05]  /*22010*/  BSYNC.RECONVERGENT B1 ;  /* 0x0000000000017941 */ /* 0x000fea0003800200 */
.L_x_40980:
        /* <DEDUP_REMOVED lines=24> */
.L_x_40987:
        /* <DEDUP_REMOVED lines=13> */
.L_x_40989:
[----:B------:R-:W-:Y:S05]  /*22270*/  BSYNC.RECONVERGENT B2 ;  /* 0x0000000000027941 */ /* 0x000fea0003800200 */
.L_x_40988:
        /* <DEDUP_REMOVED lines=61> */
.L_x_40986:
[----:B------:R-:W-:Y:S05]  /*22650*/  BSYNC.RECONVERGENT B1 ;  /* 0x0000000000017941 */ /* 0x000fea0003800200 */
.L_x_40985:
[----:B------:R-:W-:Y:S01]  /*22660*/  I2FP.F32.U32 R3, R3 ;  /* 0x0000000300037245 */ /* 0x000fe20000201000 */
[----:B------:R-:W-:Y:S01]  /*22670*/  BSSY.RECONVERGENT B1, `(.L_x_40990) ;  /* 0x000005c000017945 */ /* 0x000fe20003800200 */
[----:B------:R-:W-:Y:S01]  /*22680*/  ISETP.NE.AND P4, PT, R2, 0x1, PT ;  /* 0x000000010200780c */ /* 0x000fe20003f85270 */
[----:B------:R-:W-:Y:S02]  /*22690*/  HFMA2 R14, -RZ, RZ, 0, 1.1920928955078125e-07 ;  /* 0x00000002ff0e7431 */ /* 0x000fe400000001ff */
        /* <DEDUP_REMOVED lines=14> */
.L_x_40992:
        /* <DEDUP_REMOVED lines=13> */
.L_x_40994:
[----:B------:R-:W-:Y:S05]  /*22850*/  BSYNC.RECONVERGENT B2 ;  /* 0x0000000000027941 */ /* 0x000fea0003800200 */
.L_x_40993:
        /* <DEDUP_REMOVED lines=61> */
.L_x_40991:
[----:B------:R-:W-:Y:S05]  /*22c30*/  BSYNC.RECONVERGENT B1 ;  /* 0x0000000000017941 */ /* 0x000fea0003800200 */
.L_x_40990:
        /* <DEDUP_REMOVED lines=23> */
.L_x_40997:
        /* <DEDUP_REMOVED lines=13> */
.L_x_40999:
[----:B------:R-:W-:Y:S05]  /*22e80*/  BSYNC.RECONVERGENT B2 ;  /* 0x0000000000027941 */ /* 0x000fea0003800200 */
.L_x_40998:
        /* <DEDUP_REMOVED lines=61> */
.L_x_40996:
[----:B------:R-:W-:Y:S05]  /*23260*/  BSYNC.RECONVERGENT B1 ;  /* 0x0000000000017941 */ /* 0x000fea0003800200 */
.L_x_40995:
        /* <DEDUP_REMOVED lines=18> */
.L_x_41002:
        /* <DEDUP_REMOVED lines=13> */
.L_x_41004:
[----:B------:R-:W-:Y:S05]  /*23460*/  BSYNC.RECONVERGENT B2 ;  /* 0x0000000000027941 */ /* 0x000fea0003800200 */
.L_x_41003:
        /* <DEDUP_REMOVED lines=61> */
.L_x_41001:
[----:B------:R-:W-:Y:S05]  /*23840*/  BSYNC.RECONVERGENT B1 ;  /* 0x0000000000017941 */ /* 0x000fea0003800200 */
.L_x_41000:
        /* <DEDUP_REMOVED lines=23> */
.L_x_41007:
        /* <DEDUP_REMOVED lines=13> */
.L_x_41009:
[----:B------:R-:W-:Y:S05]  /*23a90*/  BSYNC.RECONVERGENT B2 ;  /* 0x0000000000027941 */ /* 0x000fea0003800200 */
.L_x_41008:
        /* <DEDUP_REMOVED lines=61> */
.L_x_41006:
[----:B------:R-:W-:Y:S05]  /*23e70*/  BSYNC.RECONVERGENT B1 ;  /* 0x0000000000017941 */ /* 0x000fea0003800200 */
.L_x_41005:
        /* <DEDUP_REMOVED lines=18> */
.L_x_41012:
        /* <DEDUP_REMOVED lines=16> */
.L_x_41014:
[----:B------:R-:W-:Y:S05]  /*240a0*/  BSYNC.RECONVERGENT B2 ;  /* 0x0000000000027941 */ /* 0x000fea0003800200 */
.L_x_41013:
        /* <DEDUP_REMOVED lines=61> */
.L_x_41011:
[----:B------:R-:W-:Y:S05]  /*24480*/  BSYNC.RECONVERGENT B1 ;  /* 0x0000000000017941 */ /* 0x000fea0003800200 */
.L_x_41010:
        /* <DEDUP_REMOVED lines=11> */
.L_x_40934:
        /* <DEDUP_REMOVED lines=16> */
.L_x_41018:
        /* <DEDUP_REMOVED lines=13> */
.L_x_41020:
[----:B------:R-:W-:Y:S05]  /*24710*/  BSYNC.RECONVERGENT B2 ;  /* 0x0000000000027941 */ /* 0x000fea0003800200 */
.L_x_41019:
        /* <DEDUP_REMOVED lines=61> */
.L_x_41017:
[----:B------:R-:W-:Y:S05]  /*24af0*/  BSYNC.RECONVERGENT B1 ;  /* 0x0000000000017941 */ /* 0x000fea0003800200 */
.L_x_41016:
[----:B------:R-:W0:Y:S01]  /*24b00*/  LDC R189, c[0x0][0x404] ;  /* 0x00010100ffbd7b82 */ /* 0x000e220000000800 */
[----:B------:R-:W-:Y:S01]  /*24b10*/  HFMA2 R216, -RZ, RZ, 0.1171875, 0 ;  /* 0x2f800000ffd87431 */ /* 0x000fe200000001ff */
[----:B------:R-:W-:Y:S01]  /*24b20*/  I2FP.F32.U32 R10, R133 ;  /* 0x00000085000a7245 */ /* 0x000fe20000201000 */
[----:B------:R-:W-:Y:S01]  /*24b30*/  BSSY.RECONVERGENT B1, `(.L_x_41021) ;  /* 0x000005d000017945 */ /* 0x000fe20003800200 */
[----:B------:R-:W-:Y:S01]  /*24b40*/  LOP3.LUT R17, R17, 0xffffffef, RZ, 0xc0, !PT ;  /* 0xffffffef11117812 */ /* 0x000fe200078ec0ff */
[----:B------:R-:W-:Y:S02]  /*24b50*/  IMAD.MOV.U32 R14, RZ, RZ, 0x2 ;  /* 0x00000002ff0e7424 */ /* 0x000fe400078e00ff */
[----:B------:R-:W-:Y:S02]  /*24b60*/  IMAD.MOV.U32 R133, RZ, RZ, R12 ;  /* 0x000000ffff857224 */ /* 0x000fe400078e000c */
[----:B------:R-:W-:-:S05]  /*24b70*/  FFMA.FTZ R10, R10, R216, 1.1641532182693481445e-10 ;  /* 0x2f0000000a0a7423 */ /* 0x000fca00000100d8 */
[----:B0-----:R-:W-:Y:S01]  /*24b80*/  FSETP.LE.FTZ.AND P2, PT, R10, R189, PT ;  /* 0x000000bd0a00720b */ /* 0x001fe20003f53000 */
[----:B-----5:R-:W-:-:S12]  /*24b90*/  HADD2.F32 R10, -RZ, R136.H0_H0 ;  /* 0x20000088ff0a7230 */ /* 0x020fd80000004100 */
        /* <DEDUP_REMOVED lines=11> */
.L_x_41023:
        /* <DEDUP_REMOVED lines=13> */
.L_x_41025:
[----:B------:R-:W-:Y:S05]  /*24d20*/  BSYNC.RECONVERGENT B2 ;  /* 0x0000000000027941 */ /* 0x000fea0003800200 */
.L_x_41024:
        /* <DEDUP_REMOVED lines=61> */
.L_x_41022:
[----:B------:R-:W-:Y:S05]  /*25100*/  BSYNC.RECONVERGENT B1 ;  /* 0x0000000000017941 */ /* 0x000fea0003800200 */
.L_x_41021:
[----:B------:R-:W-:Y:S01]  /*25110*/  I2FP.F32.U32 R132, R133 ;  /* 0x0000008500847245 */ /* 0x000fe20000201000 */
[----:B------:R-:W-:Y:S01]  /*25120*/  BSSY.RECONVERGENT B1, `(.L_x_41026) ;  /* 0x000005d000017945 */ /* 0x000fe20003800200 */
[----:B------:R-:W-:Y:S01]  /*25130*/  LOP3.LUT R17, R17, 0xfffffff7, RZ, 0xc0, !PT ;  /* 0xfffffff711117812 */ /* 0x000fe200078ec0ff */
[----:B------:R-:W-:Y:S02]  /*25140*/  HFMA2 R134, -RZ, RZ, 0, 1.1920928955078125e-07 ;  /* 0x00000002ff867431 */ /* 0x000fe400000001ff */
[----:B------:R-:W-:Y:S02]  /*25150*/  IMAD.MOV.U32 R133, RZ, RZ, R12 ;  /* 0x000000ffff857224 */ /* 0x000fe400078e000c */
[----:B------:R-:W-:-:S05]  /*25160*/  FFMA.FTZ R132, R132, R216, 1.1641532182693481445e-10 ;  /* 0x2f00000084847423 */ /* 0x000fca00000100d8 */
        /* <DEDUP_REMOVED lines=13> */
.L_x_41028:
        /* <DEDUP_REMOVED lines=13> */
.L_x_41030:
[----:B------:R-:W-:Y:S05]  /*25310*/  BSYNC.RECONVERGENT B2 ;  /* 0x0000000000027941 */ /* 0x000fea0003800200 */
.L_x_41029:
        /* <DEDUP_REMOVED lines=61> */
.L_x_41027:
[----:B------:R-:W-:Y:S05]  /*256f0*/  BSYNC.RECONVERGENT B1 ;  /* 0x0000000000017941 */ /* 0x000fea0003800200 */
.L_x_41026:
        /* <DEDUP_REMOVED lines=19> */
.L_x_41033:
        /* <DEDUP_REMOVED lines=13> */
.L_x_41035:
[----:B------:R-:W-:Y:S05]  /*25900*/  BSYNC.RECONVERGENT B2 ;  /* 0x0000000000027941 */ /* 0x000fea0003800200 */
.L_x_41034:
        /* <DEDUP_REMOVED lines=61> */
.L_x_41032:
[----:B------:R-:W-:Y:S05]  /*25ce0*/  BSYNC.RECONVERGENT B1 ;  /* 0x0000000000017941 */ /* 0x000fea0003800200 */
.L_x_41031:
        /* <DEDUP_REMOVED lines=19> */
.L_x_41038:
        /* <DEDUP_REMOVED lines=13> */
.L_x_41040:
[----:B------:R-:W-:Y:S05]  /*25ef0*/  BSYNC.RECONVERGENT B2 ;  /* 0x0000000000027941 */ /* 0x000fea0003800200 */
.L_x_41039:
        /* <DEDUP_REMOVED lines=61> */
.L_x_41037:
[----:B------:R-:W-:Y:S05]  /*262d0*/  BSYNC.RECONVERGENT B1 ;  /* 0x0000000000017941 */ /* 0x000fea0003800200 */
.L_x_41036:
        /* <DEDUP_REMOVED lines=17> */
.L_x_41043:
        /* <DEDUP_REMOVED lines=13> */
.L_x_41045:
[----:B------:R-:W-:Y:S05]  /*264c0*/  BSYNC.RECONVERGENT B2 ;  /* 0x0000000000027941 */ /* 0x000fea0003800200 */
.L_x_41044:
        /* <DEDUP_REMOVED lines=61> */
.L_x_41042:
[----:B------:R-:W-:Y:S05]  /*268a0*/  BSYNC.RECONVERGENT B1 ;  /* 0x0000000000017941 */ /* 0x000fea0003800200 */
.L_x_41041:
        /* <DEDUP_REMOVED lines=17> */
.L_x_41048:
        /* <DEDUP_REMOVED lines=13> */
.L_x_41050:
[----:B------:R-:W-:Y:S05]  /*26a90*/  BSYNC.RECONVERGENT B2 ;  /* 0x0000000000027941 */ /* 0x000fea0003800200 */
.L_x_41049:
        /* <DEDUP_REMOVED lines=61> */
.L_x_41047:
[----:B------:R-:W-:Y:S05]  /*26e70*/  BSYNC.RECONVERGENT B1 ;  /* 0x0000000000017941 */ /* 0x000fea0003800200 */
.L_x_41046:
        /* <DEDUP_REMOVED lines=17> */
.L_x_41053:
        /* <DEDUP_REMOVED lines=13> */
.L_x_41055:
[----:B------:R-:W-:Y:S05]  /*27060*/  BSYNC.RECONVERGENT B2 ;  /* 0x0000000000027941 */ /* 0x000fea0003800200 */
.L_x_41054:
        /* <DEDUP_REMOVED lines=61> */
.L_x_41052:
[----:B------:R-:W-:Y:S05]  /*27440*/  BSYNC.RECONVERGENT B1 ;  /* 0x0000000000017941 */ /* 0x000fea0003800200 */
.L_x_41051:
        /* <DEDUP_REMOVED lines=42> */
.L_x_41015:
        /* <DEDUP_REMOVED lines=44> */
.L_x_41056:
[----:B------:R-:W-:Y:S02]  /*279b0*/  IMAD.MOV.U32 R10, RZ, RZ, R188 ;  /* 0x000000ffff0a7224 */ /* 0x000fe400078e00bc */
[----:B------:R-:W-:-:S07]  /*279c0*/  VIADD R21, R21, 0x20 ;  /* 0x0000002015157836 */ /* 0x000fce0000000000 */
.L_x_40933:
[----:B------:R-:W-:Y:S05]  /*279d0*/  BSYNC.RECONVERGENT B0 ;  /* 0x0000000000007941 */ /* 0x000fea0003800200 */
.L_x_40932:
        /* <DEDUP_REMOVED lines=36> */
.L_x_41062:
        /* <DEDUP_REMOVED lines=13> */
.L_x_41064:
[----:B------:R-:W-:Y:S05]  /*27cf0*/  BSYNC.RECONVERGENT B2 ;  /* 0x0000000000027941 */ /* 0x000fea0003800200 */
.L_x_41063:
        /* <DEDUP_REMOVED lines=61> */
.L_x_41061:
[----:B------:R-:W-:Y:S05]  /*280d0*/  BSYNC.RECONVERGENT B1 ;  /* 0x0000000000017941 */ /* 0x000fea0003800200 */
.L_x_41060:
        /* <DEDUP_REMOVED lines=23> */
.L_x_41067:
        /* <DEDUP_REMOVED lines=13> */
.L_x_41069:
[----:B------:R-:W-:Y:S05]  /*28320*/  BSYNC.RECONVERGENT B2 ;  /* 0x0000000000027941 */ /* 0x000fea0003800200 */
.L_x_41068:
        /* <DEDUP_REMOVED lines=61> */
.L_x_41066:
[----:B------:R-:W-:Y:S05]  /*28700*/  BSYNC.RECONVERGENT B1 ;  /* 0x0000000000017941 */ /* 0x000fea0003800200 */
.L_x_41065:
        /* <DEDUP_REMOVED lines=24> */
.L_x_41072:
        /* <DEDUP_REMOVED lines=13> */
.L_x_41074:
[----:B------:R-:W-:Y:S05]  /*28960*/  BSYNC.RECONVERGENT B2 ;  /* 0x0000000000027941 */ /* 0x000fea0003800200 */
.L_x_41073:
        /* <DEDUP_REMOVED lines=61> */
.L_x_41071:
[----:B------:R-:W-:Y:S05]  /*28d40*/  BSYNC.RECONVERGENT B1 ;  /* 0x0000000000017941 */ /* 0x000fea0003800200 */
.L_x_41070:
        /* <DEDUP_REMOVED lines=20> */
.L_x_41077:
        /* <DEDUP_REMOVED lines=13> */
.L_x_41079:
[----:B------:R-:W-:Y:S05]  /*28f60*/  BSYNC.RECONVERGENT B2 ;  /* 0x0000000000027941 */ /* 0x000fea0003800200 */
.L_x_41078:
        /* <DEDUP_REMOVED lines=61> */
.L_x_41076:
[----:B------:R-:W-:Y:S05]  /*29340*/  BSYNC.RECONVERGENT B1 ;  /* 0x0000000000017941 */ /* 0x000fea0003800200 */
.L_x_41075:
        /* <DEDUP_REMOVED lines=24> */
.L_x_41082:
        /* <DEDUP_REMOVED lines=13> */
.L_x_41084:
[----:B------:R-:W-:Y:S05]  /*295a0*/  BSYNC.RECONVERGENT B2 ;  /* 0x0000000000027941 */ /* 0x000fea0003800200 */
.L_x_41083:
        /* <DEDUP_REMOVED lines=61> */
.L_x_41081:
[----:B------:R-:W-:Y:S05]  /*29980*/  BSYNC.RECONVERGENT B1 ;  /* 0x0000000000017941 */ /* 0x000fea0003800200 */
.L_x_41080:
        /* <DEDUP_REMOVED lines=20> */
.L_x_41087:
        /* <DEDUP_REMOVED lines=13> */
.L_x_41089:
[----:B------:R-:W-:Y:S05]  /*29ba0*/  BSYNC.RECONVERGENT B2 ;  /* 0x0000000000027941 */ /* 0x000fea0003800200 */
.L_x_41088:
        /* <DEDUP_REMOVED lines=61> */
.L_x_41086:
[----:B------:R-:W-:Y:S05]  /*29f80*/  BSYNC.RECONVERGENT B1 ;  /* 0x0000000000017941 */ /* 0x000fea0003800200 */
.L_x_41085:
        /* <DEDUP_REMOVED lines=24> */
.L_x_41092:
        /* <DEDUP_REMOVED lines=13> */
.L_x_41094:
[----:B------:R-:W-:Y:S05]  /*2a1e0*/  BSYNC.RECONVERGENT B2 ;  /* 0x0000000000027941 */ /* 0x000fea0003800200 */
.L_x_41093:
        /* <DEDUP_REMOVED lines=61> */
.L_x_41091:
[----:B------:R-:W-:Y:S05]  /*2a5c0*/  BSYNC.RECONVERGENT B1 ;  /* 0x0000000000017941 */ /* 0x000fea0003800200 */
.L_x_41090:
        /* <DEDUP_REMOVED lines=20> */
.L_x_41097:
        /* <DEDUP_REMOVED lines=13> */
.L_x_41099:
[----:B------:R-:W-:Y:S05]  /*2a7e0*/  BSYNC.RECONVERGENT B2 ;  /* 0x0000000000027941 */ /* 0x000fea0003800200 */
.L_x_41098:
        /* <DEDUP_REMOVED lines=61> */
.L_x_41096:
[----:B------:R-:W-:Y:S05]  /*2abc0*/  BSYNC.RECONVERGENT B1 ;  /* 0x0000000000017941 */ /* 0x000fea0003800200 */
.L_x_41095:
        /* <DEDUP_REMOVED lines=24> */
.L_x_41102:
        /* <DEDUP_REMOVED lines=13> */
.L_x_41104:
[----:B------:R-:W-:Y:S05]  /*2ae20*/  BSYNC.RECONVERGENT B2 ;  /* 0x0000000000027941 */ /* 0x000fea0003800200 */
.L_x_41103:
        /* <DEDUP_REMOVED lines=61> */
.L_x_41101:
[----:B------:R-:W-:Y:S05]  /*2b200*/  BSYNC.RECONVERGENT B1 ;  /* 0x0000000000017941 */ /* 0x000fea0003800200 */
.L_x_41100:
        /* <DEDUP_REMOVED lines=18> */
.L_x_41107:
        /* <DEDUP_REMOVED lines=13> */
.L_x_41109:
[----:B------:R-:W-:Y:S05]  /*2b400*/  BSYNC.RECONVERGENT B2 ;  /* 0x0000000000027941 */ /* 0x000fea0003800200 */
.L_x_41108:
        /* <DEDUP_REMOVED lines=61> */
.L_x_41106:
[----:B------:R-:W-:Y:S05]  /*2b7e0*/  BSYNC.RECONVERGENT B1 ;  /* 0x0000000000017941 */ /* 0x000fea0003800200 */
.L_x_41105:
        /* <DEDUP_REMOVED lines=24> */
.L_x_41112:
        /* <DEDUP_REMOVED lines=13> */
.L_x_41114:
[----:B------:R-:W-:Y:S05]  /*2ba40*/  BSYNC.RECONVERGENT B2 ;  /* 0x0000000000027941 */ /* 0x000fea0003800200 */
.L_x_41113:
        /* <DEDUP_REMOVED lines=61> */
.L_x_41111:
[----:B------:R-:W-:Y:S05]  /*2be20*/  BSYNC.RECONVERGENT B1 ;  /* 0x0000000000017941 */ /* 0x000fea0003800200 */
.L_x_41110:
        /* <DEDUP_REMOVED lines=18> */
.L_x_41117:
        /* <DEDUP_REMOVED lines=13> */
.L_x_41119:
[----:B------:R-:W-:Y:S05]  /*2c020*/  BSYNC.RECONVERGENT B2 ;  /* 0x0000000000027941 */ /* 0x000fea0003800200 */
.L_x_41118:
        /* <DEDUP_REMOVED lines=61> */
.L_x_41116:
[----:B------:R-:W-:Y:S05]  /*2c400*/  BSYNC.RECONVERGENT B1 ;  /* 0x0000000000017941 */ /* 0x000fea0003800200 */
.L_x_41115:
        /* <DEDUP_REMOVED lines=23> */
.L_x_41122:
        /* <DEDUP_REMOVED lines=13> */
.L_x_41124:
[----:B------:R-:W-:Y:S05]  /*2c650*/  BSYNC.RECONVERGENT B2 ;  /* 0x0000000000027941 */ /* 0x000fea0003800200 */
.L_x_41123:
        /* <DEDUP_REMOVED lines=61> */
.L_x_41121:
[----:B------:R-:W-:Y:S05]  /*2ca30*/  BSYNC.RECONVERGENT B1 ;  /* 0x0000000000017941 */ /* 0x000fea0003800200 */
.L_x_41120:
        /* <DEDUP_REMOVED lines=18> */
.L_x_41127:
        /* <DEDUP_REMOVED lines=13> */
.L_x_41129:
[----:B------:R-:W-:Y:S05]  /*2cc30*/  BSYNC.RECONVERGENT B2 ;  /* 0x0000000000027941 */ /* 0x000fea0003800200 */
.L_x_41128:
        /* <DEDUP_REMOVED lines=61> */
.L_x_41126:
[----:B------:R-:W-:Y:S05]  /*2d010*/  BSYNC.RECONVERGENT B1 ;  /* 0x0000000000017941 */ /* 0x000fea0003800200 */
.L_x_41125:
        /* <DEDUP_REMOVED lines=23> */
.L_x_41132:
        /* <DEDUP_REMOVED lines=13> */
.L_x_41134:
[----:B------:R-:W-:Y:S05]  /*2d260*/  BSYNC.RECONVERGENT B2 ;  /* 0x0000000000027941 */ /* 0x000fea0003800200 */
.L_x_41133:
        /* <DEDUP_REMOVED lines=61> */
.L_x_41131:
[----:B------:R-:W-:Y:S05]  /*2d640*/  BSYNC.RECONVERGENT B1 ;  /* 0x0000000000017941 */ /* 0x000fea0003800200 */
.L_x_41130:
        /* <DEDUP_REMOVED lines=18> */
.L_x_41137:
        /* <DEDUP_REMOVED lines=16> */
.L_x_41139:
[----:B------:R-:W-:Y:S05]  /*2d870*/  BSYNC.RECONVERGENT B2 ;  /* 0x0000000000027941 */ /* 0x000fea0003800200 */
.L_x_41138:
        /* <DEDUP_REMOVED lines=61> */
.L_x_41136:
[----:B------:R-:W-:Y:S05]  /*2dc50*/  BSYNC.RECONVERGENT B1 ;  /* 0x0000000000017941 */ /* 0x000fea0003800200 */
.L_x_41135:
[----:B------:R-:W-:-:S05]  /*2dc60*/  I2FP.F32.U32 R190, R191 ;  /* 0x000000bf00be7245 */ /* 0x000fca0000201000 */
[----:B------:R-:W-:-:S05]  /*2dc70*/  FFMA.FTZ R190, R190, R189, 1.1641532182693481445e-10 ;  /* 0x2f000000bebe7423 */ /* 0x000fca00000100bd */
[----:B------:R-:W-:Y:S01]  /*2dc80*/  FSETP.GTU.FTZ.AND P6, PT, R190, R0, PT ;  /* 0x00000000be00720b */ /* 0x000fe20003fdc000 */
[----:B------:R-:W-:-:S05]  /*2dc90*/  HADD2.F32 R0, -RZ, R99.H1_H1 ;  /* 0x30000063ff007230 */ /* 0x000fca0000004100 */
[----:B------:R-:W-:Y:S01]  /*2dca0*/  FMUL.FTZ R0, R0, R10 ;  /* 0x0000000a00007220 */ /* 0x000fe20000410000 */
[----:B------:R-:W-:-:S04]  /*2dcb0*/  FSEL R10, R147, RZ, P5 ;  /* 0x000000ff930a7208 */ /* 0x000fc80002800000 */
[----:B------:R-:W-:-:S05]  /*2dcc0*/  FSEL R0, R0, RZ, !P6 ;  /* 0x000000ff00007208 */ /* 0x000fca0007000000 */
[----:B------:R-:W-:Y:S01]  /*2dcd0*/  FADD.FTZ R147, R0, R10 ;  /* 0x0000000a00937221 */ /* 0x000fe20000010000 */
[----:B------:R-:W-:-:S03]  /*2dce0*/  SEL R0, RZ, 0x1, P6 ;  /* 0x00000001ff007807 */ /* 0x000fc60003000000 */
[----:B------:R-:W-:Y:S01]  /*2dcf0*/  @P1 FADD.FTZ R147, R107, R147 ;  /* 0x000000936b931221 */ /* 0x000fe20000010000 */
[----:B------:R-:W-:Y:S06]  /*2dd00*/  BRA `(.L_x_41140) ;  /* 0x00000030006c7947 */ /* 0x000fec0003800000 */
.L_x_41059:
        /* <DEDUP_REMOVED lines=16> */
.L_x_41143:
        /* <DEDUP_REMOVED lines=13> */
.L_x_41145:
[----:B------:R-:W-:Y:S05]  /*2dee0*/  BSYNC.RECONVERGENT B2 ;  /* 0x0000000000027941 */ /* 0x000fea0003800200 */
.L_x_41144:
        /* <DEDUP_REMOVED lines=61> */
.L_x_41142:
[----:B------:R-:W-:Y:S05]  /*2e2c0*/  BSYNC.RECONVERGENT B1 ;  /* 0x0000000000017941 */ /* 0x000fea0003800200 */
.L_x_41141:
[----:B------:R-:W0:Y:S01]  /*2e2d0*/  LDC R189, c[0x0][0x404] ;  /* 0x00010100ffbd7b82 */ /* 0x000e220000000800 */
[----:B------:R-:W-:Y:S01]  /*2e2e0*/  I2FP.F32.U32 R10, R141 ;  /* 0x0000008d000a7245 */ /* 0x000fe20000201000 */
[----:B------:R-:W-:Y:S01]  /*2e2f0*/  IMAD.MOV.U32 R216, RZ, RZ, 0x2f800000 ;  /* 0x2f800000ffd87424 */ /* 0x000fe200078e00ff */
[----:B------:R-:W-:Y:S01]  /*2e300*/  LOP3.LUT R17, R17, 0xffffffef, RZ, 0xc0, !PT ;  /* 0xffffffef11117812 */ /* 0x000fe200078ec0ff */
[----:B------:R-:W-:Y:S01]  /*2e310*/  BSSY.RECONVERGENT B1, `(.L_x_41146) ;  /* 0x000005c000017945 */ /* 0x000fe20003800200 */
[----:B------:R-:W-:Y:S02]  /*2e320*/  HFMA2 R14, -RZ, RZ, 0, 1.1920928955078125e-07 ;  /* 0x00000002ff0e7431 */ /* 0x000fe400000001ff */
[----:B------:R-:W-:Y:S01]  /*2e330*/  FFMA.FTZ R10, R10, R216, 1.1641532182693481445e-10 ;  /* 0x2f0000000a0a7423 */ /* 0x000fe200000100d8 */
[----:B------:R-:W-:-:S04]  /*2e340*/  IMAD.MOV.U32 R141, RZ, RZ, R12 ;  /* 0x000000ffff8d7224 */ /* 0x000fc800078e000c */
        /* <DEDUP_REMOVED lines=13> */
.L_x_41148:
        /* <DEDUP_REMOVED lines=13> */
.L_x_41150:
[----:B------:R-:W-:Y:S05]  /*2e4f0*/  BSYNC.RECONVERGENT B2 ;  /* 0x0000000000027941 */ /* 0x000fea0003800200 */
.L_x_41149:
        /* <DEDUP_REMOVED lines=61> */
.L_x_41147:
[----:B------:R-:W-:Y:S05]  /*2e8d0*/  BSYNC.RECONVERGENT B1 ;  /* 0x0000000000017941 */ /* 0x000fea0003800200 */
.L_x_41146:
[----:B------:R-:W-:Y:S01]  /*2e8e0*/  I2FP.F32.U32 R140, R141 ;  /* 0x0000008d008c7245 */ /* 0x000fe20000201000 */
[----:B------:R-:W-:Y:S01]  /*2e8f0*/  BSSY.RECONVERGENT B1, `(.L_x_41151) ;  /* 0x000005d000017945 */ /* 0x000fe20003800200 */
[----:B------:R-:W-:Y:S01]  /*2e900*/  LOP3.LUT R17, R17, 0xfffffff7, RZ, 0xc0, !PT ;  /* 0xfffffff711117812 */ /* 0x000fe200078ec0ff */
[----:B------:R-:W-:Y:S01]  /*2e910*/  IMAD.MOV.U32 R142, RZ, RZ, 0x2 ;  /* 0x00000002ff8e7424 */ /* 0x000fe200078e00ff */
[----:B------:R-:W-:Y:S01]  /*2e920*/  MOV R141, R12 ;  /* 0x0000000c008d7202 */ /* 0x000fe20000000f00 */
        /* <DEDUP_REMOVED lines=14> */
.L_x_41153:
        /* <DEDUP_REMOVED lines=13> */
.L_x_41155:
[----:B------:R-:W-:Y:S05]  /*2eae0*/  BSYNC.RECONVERGENT B2 ;  /* 0x0000000000027941 */ /* 0x000fea0003800200 */
.L_x_41154:
        /* <DEDUP_REMOVED lines=59> */
[----:B------:R-:W-:Y:S02]  /*2eea0*/  LOP3.LUT R16, R12, R190, R143, 0x96, !PT ;  /* 0x000000be0c107212 */ /* 0x000fe400078e968f */
[----:B------:R-:W-:-:S07]  /*2eeb0*/  MOV R12, R14 ;  /* 0x0000000e000c7202 */ /* 0x000fce0000000f00 */
.L_x_41152:
[----:B------:R-:W-:Y:S05]  /*2eec0*/  BSYNC.RECONVERGENT B1 ;  /* 0x0000000000017941 */ /* 0x000fea0003800200 */
.L_x_41151:
        /* <DEDUP_REMOVED lines=19> */
.L_x_41158:
        /* <DEDUP_REMOVED lines=13> */
.L_x_41160:
[----:B------:R-:W-:Y:S05]  /*2f0d0*/  BSYNC.RECONVERGENT B2 ;  /* 0x0000000000027941 */ /* 0x000fea0003800200 */
.L_x_41159:
        /* <DEDUP_REMOVED lines=61> */
.L_x_41157:
[----:B------:R-:W-:Y:S05]  /*2f4b0*/  BSYNC.RECONVERGENT B1 ;  /* 0x0000000000017941 */ /* 0x000fea0003800200 */
.L_x_41156:
        /* <DEDUP_REMOVED lines=19> */
.L_x_41163:
        /* <DEDUP_REMOVED lines=13> */
.L_x_41165:
[----:B------:R-:W-:Y:S05]  /*2f6c0*/  BSYNC.RECONVERGENT B2 ;  /* 0x0000000000027941 */ /* 0x000fea0003800200 */
.L_x_41164:
        /* <DEDUP_REMOVED lines=61> */
.L_x_41162:
[----:B------:R-:W-:Y:S05]  /*2faa0*/  BSYNC.RECONVERGENT B1 ;  /* 0x0000000000017941 */ /* 0x000fea0003800200 */
.L_x_41161:
        /* <DEDUP_REMOVED lines=17> */
.L_x_41168:
        /* <DEDUP_REMOVED lines=13> */
.L_x_41170:
[----:B------:R-:W-:Y:S05]  /*2fc90*/  BSYNC.RECONVERGENT B2 ;  /* 0x0000000000027941 */ /* 0x000fea0003800200 */
.L_x_41169:
        /* <DEDUP_REMOVED lines=61> */
.L_x_41167:
[----:B------:R-:W-:Y:S05]  /*30070*/  BSYNC.RECONVERGENT B1 ;  /* 0x0000000000017941 */ /* 0x000fea0003800200 */
.L_x_41166:
        /* <DEDUP_REMOVED lines=17> */
.L_x_41173:
        /* <DEDUP_REMOVED lines=13> */
.L_x_41175:
[----:B------:R-:W-:Y:S05]  /*30260*/  BSYNC.RECONVERGENT B2 ;  /* 0x0000000000027941 */ /* 0x000fea0003800200 */
.L_x_41174:
        /* <DEDUP_REMOVED lines=61> */
.L_x_41172:
[----:B------:R-:W-:Y:S05]  /*30640*/  BSYNC.RECONVERGENT B1 ;  /* 0x0000000000017941 */ /* 0x000fea0003800200 */
.L_x_41171:
        /* <DEDUP_REMOVED lines=17> */
.L_x_41178:
        /* <DEDUP_REMOVED lines=13> */
.L_x_41180:
[----:B------:R-:W-:Y:S05]  /*30830*/  BSYNC.RECONVERGENT B2 ;  /* 0x0000000000027941 */ /* 0x000fea0003800200 */
.L_x_41179:
        /* <DEDUP_REMOVED lines=61> */
.L_x_41177:
[----:B------:R-:W-:Y:S05]  /*30c10*/  BSYNC.RECONVERGENT B1 ;  /* 0x0000000000017941 */ /* 0x000fea0003800200 */
.L_x_41176:
        /* <DEDUP_REMOVED lines=42> */
.L_x_41140:
        /* <DEDUP_REMOVED lines=44> */
.L_x_41181:
[----:B------:R-:W-:Y:S01]  /*31180*/  MOV R10, R188 ;  /* 0x000000bc000a7202 */ /* 0x000fe20000000f00 */
[----:B------:R-:W-:-:S07]  /*31190*/  VIADD R21, R21, 0x20 ;  /* 0x0000002015157836 */ /* 0x000fce0000000000 */
.L_x_41058:
[----:B------:R-:W-:Y:S05]  /*311a0*/  BSYNC.RECONVERGENT B0 ;  /* 0x0000000000007941 */ /* 0x000fea0003800200 */
.L_x_41057:
        /* <DEDUP_REMOVED lines=36> */
.L_x_41187:
        /* <DEDUP_REMOVED lines=13> */
.L_x_41189:
[----:B------:R-:W-:Y:S05]  /*314c0*/  BSYNC.RECONVERGENT B2 ;  /* 0x0000000000027941 */ /* 0x000fea0003800200 */
.L_x_41188:
        /* <DEDUP_REMOVED lines=61> */
.L_x_41186:
[----:B------:R-:W-:Y:S05]  /*318a0*/  BSYNC.RECONVERGENT B1 ;  /* 0x0000000000017941 */ /* 0x000fea0003800200 */
.L_x_41185:
        /* <DEDUP_REMOVED lines=23> */
.L_x_41192:
        /* <DEDUP_REMOVED lines=13> */
.L_x_41194:
[----:B------:R-:W-:Y:S05]  /*31af0*/  BSYNC.RECONVERGENT B2 ;  /* 0x0000000000027941 */ /* 0x000fea0003800200 */
.L_x_41193:
        /* <DEDUP_REMOVED lines=61> */
.L_x_41191:
[----:B------:R-:W-:Y:S05]  /*31ed0*/  BSYNC.RECONVERGENT B1 ;  /* 0x0000000000017941 */ /* 0x000fea0003800200 */
.L_x_41190:
        /* <DEDUP_REMOVED lines=24> */
.L_x_41197:
        /* <DEDUP_REMOVED lines=13> */
.L_x_41199:
[----:B------:R-:W-:Y:S05]  /*32130*/  BSYNC.RECONVERGENT B2 ;  /* 0x0000000000027941 */ /* 0x000fea0003800200 */
.L_x_41198:
        /* <DEDUP_REMOVED lines=61> */
.L_x_41196:
[----:B------:R-:W-:Y:S05]  /*32510*/  BSYNC.RECONVERGENT B1 ;  /* 0x0000000000017941 */ /* 0x000fea0003800200 */
.L_x_41195:
        /* <DEDUP_REMOVED lines=20> */
.L_x_41202:
        /* <DEDUP_REMOVED lines=13> */
.L_x_41204:
[----:B------:R-:W-:Y:S05]  /*32730*/  BSYNC.RECONVERGENT B2 ;  /* 0x0000000000027941 */ /* 0x000fea0003800200 */
.L_x_41203:
        /* <DEDUP_REMOVED lines=61> */
.L_x_41201:
[----:B------:R-:W-:Y:S05]  /*32b10*/  BSYNC.RECONVERGENT B1 ;  /* 0x0000000000017941 */ /* 0x000fea0003800200 */
.L_x_41200:
        /* <DEDUP_REMOVED lines=24> */
.L_x_41207:
        /* <DEDUP_REMOVED lines=13> */
.L_x_41209:
[----:B------:R-:W-:Y:S05]  /*32d70*/  BSYNC.RECONVERGENT B2 ;  /* 0x0000000000027941 */ /* 0x000fea0003800200 */
.L_x_41208:
        /* <DEDUP_REMOVED lines=61> */
.L_x_41206:
[----:B------:R-:W-:Y:S05]  /*33150*/  BSYNC.RECONVERGENT B1 ;  /* 0x0000000000017941 */ /* 0x000fea0003800200 */
.L_x_41205:
        /* <DEDUP_REMOVED lines=20> */
.L_x_41212:
        /* <DEDUP_REMOVED lines=13> */
.L_x_41214:
[----:B------:R-:W-:Y:S05]  /*33370*/  BSYNC.RECONVERGENT B2 ;  /* 0x0000000000027941 */ /* 0x000fea0003800200 */
.L_x_41213:
        /* <DEDUP_REMOVED lines=61> */
.L_x_41211:
[----:B------:R-:W-:Y:S05]  /*33750*/  BSYNC.RECONVERGENT B1 ;  /* 0x0000000000017941 */ /* 0x000fea0003800200 */
.L_x_41210:
        /* <DEDUP_REMOVED lines=24> */
.L_x_41217:
        /* <DEDUP_REMOVED lines=13> */
.L_x_41219:
[----:B------:R-:W-:Y:S05]  /*339b0*/  BSYNC.RECONVERGENT B2 ;  /* 0x0000000000027941 */ /* 0x000fea0003800200 */
.L_x_41218:
        /* <DEDUP_REMOVED lines=61> */
.L_x_41216:
[----:B------:R-:W-:Y:S05]  /*33d90*/  BSYNC.RECONVERGENT B1 ;  /* 0x0000000000017941 */ /* 0x000fea0003800200 */
.L_x_41215:
        /* <DEDUP_REMOVED lines=20> */
.L_x_41222:
        /* <DEDUP_REMOVED lines=13> */
.L_x_41224:
[----:B------:R-:W-:Y:S05]  /*33fb0*/  BSYNC.RECONVERGENT B2 ;  /* 0x0000000000027941 */ /* 0x000fea0003800200 */
.L_x_41223:
        /* <DEDUP_REMOVED lines=61> */
.L_x_41221:
[----:B------:R-:W-:Y:S05]  /*34390*/  BSYNC.RECONVERGENT B1 ;  /* 0x0000000000017941 */ /* 0x000fea0003800200 */
.L_x_41220:
        /* <DEDUP_REMOVED lines=24> */
.L_x_41227:
        /* <DEDUP_REMOVED lines=13> */
.L_x_41229:
[----:B------:R-:W-:Y:S05]  /*345f0*/  BSYNC.RECONVERGENT B2 ;  /* 0x0000000000027941 */ /* 0x000fea0003800200 */
.L_x_41228:
        /* <DEDUP_REMOVED lines=61> */
.L_x_41226:
[----:B------:R-:W-:Y:S05]  /*349d0*/  BSYNC.RECONVERGENT B1 ;  /* 0x0000000000017941 */ /* 0x000fea0003800200 */
.L_x_41225:
        /* <DEDUP_REMOVED lines=18> */
.L_x_41232:
        /* <DEDUP_REMOVED lines=13> */
.L_x_41234:
[----:B------:R-:W-:Y:S05]  /*34bd0*/  BSYNC.RECONVERGENT B2 ;  /* 0x0000000000027941 */ /* 0x000fea0003800200 */
.L_x_41233:
        /* <DEDUP_REMOVED lines=61> */
.L_x_41231:
[----:B------:R-:W-:Y:S05]  /*34fb0*/  BSYNC.RECONVERGENT B1 ;  /* 0x0000000000017941 */ /* 0x000fea0003800200 */
.L_x_41230:
        /* <DEDUP_REMOVED lines=24> */
.L_x_41237:
        /* <DEDUP_REMOVED lines=13> */
.L_x_41239:
[----:B------:R-:W-:Y:S05]  /*35210*/  BSYNC.RECONVERGENT B2 ;  /* 0x0000000000027941 */ /* 0x000fea0003800200 */
.L_x_41238:
        /* <DEDUP_REMOVED lines=61> */
.L_x_41236:
[----:B------:R-:W-:Y:S05]  /*355f0*/  BSYNC.RECONVERGENT B1 ;  /* 0x0000000000017941 */ /* 0x000fea0003800200 */
.L_x_41235:
        /* <DEDUP_REMOVED lines=18> */
.L_x_41242:
        /* <DEDUP_REMOVED lines=13> */
.L_x_41244:
[----:B------:R-:W-:Y:S05]  /*357f0*/  BSYNC.RECONVERGENT B2 ;  /* 0x0000000000027941 */ /* 0x000fea0003800200 */
.L_x_41243:
        /* <DEDUP_REMOVED lines=61> */
.L_x_41241:
[----:B------:R-:W-:Y:S05]  /*35bd0*/  BSYNC.RECONVERGENT B1 ;  /* 0x0000000000017941 */ /* 0x000fea0003800200 */
.L_x_41240:
        /* <DEDUP_REMOVED lines=23> */
.L_x_41247:
        /* <DEDUP_REMOVED lines=13> */
.L_x_41249:
[----:B------:R-:W-:Y:S05]  /*35e20*/  BSYNC.RECONVERGENT B2 ;  /* 0x0000000000027941 */ /* 0x000fea0003800200 */
.L_x_41248:
        /* <DEDUP_REMOVED lines=61> */
.L_x_41246:
[----:B------:R-:W-:Y:S05]  /*36200*/  BSYNC.RECONVERGENT B1 ;  /* 0x0000000000017941 */ /* 0x000fea0003800200 */
.L_x_41245:
        /* <DEDUP_REMOVED lines=18> */
.L_x_41252:
        /* <DEDUP_REMOVED lines=13> */
.L_x_41254:
[----:B------:R-:W-:Y:S05]  /*36400*/  BSYNC.RECONVERGENT B2 ;  /* 0x0000000000027941 */ /* 0x000fea0003800200 */
.L_x_41253:
        /* <DEDUP_REMOVED lines=61> */
.L_x_41251:
[----:B------:R-:W-:Y:S05]  /*367e0*/  BSYNC.RECONVERGENT B1 ;  /* 0x0000000000017941 */ /* 0x000fea0003800200 */
.L_x_41250:
        /* <DEDUP_REMOVED lines=23> */
.L_x_41257:
        /* <DEDUP_REMOVED lines=13> */
.L_x_41259:
[----:B------:R-:W-:Y:S05]  /*36a30*/  BSYNC.RECONVERGENT B2 ;  /* 0x0000000000027941 */ /* 0x000fea0003800200 */
.L_x_41258:
        /* <DEDUP_REMOVED lines=61> */
.L_x_41256:
[----:B------:R-:W-:Y:S05]  /*36e10*/  BSYNC.RECONVERGENT B1 ;  /* 0x0000000000017941 */ /* 0x000fea0003800200 */
.L_x_41255:
        /* <DEDUP_REMOVED lines=18> */
.L_x_41262:
        /* <DEDUP_REMOVED lines=16> */
.L_x_41264:
[----:B------:R-:W-:Y:S05]  /*37040*/  BSYNC.RECONVERGENT B2 ;  /* 0x0000000000027941 */ /* 0x000fea0003800200 */
.L_x_41263:
        /* <DEDUP_REMOVED lines=61> */
.L_x_41261:
[----:B------:R-:W-:Y:S05]  /*37420*/  BSYNC.RECONVERGENT B1 ;  /* 0x0000000000017941 */ /* 0x000fea0003800200 */
.L_x_41260:
        /* <DEDUP_REMOVED lines=11> */
.L_x_41184:
        /* <DEDUP_REMOVED lines=16> */
.L_x_41268:
        /* <DEDUP_REMOVED lines=13> */
.L_x_41270:
[----:B------:R-:W-:Y:S05]  /*376b0*/  BSYNC.RECONVERGENT B2 ;  /* 0x0000000000027941 */ /* 0x000fea0003800200 */
.L_x_41269:
        /* <DEDUP_REMOVED lines=61> */
.L_x_41267:
[----:B------:R-:W-:Y:S05]  /*37a90*/  BSYNC.RECONVERGENT B1 ;  /* 0x0000000000017941 */ /* 0x000fea0003800200 */
.L_x_41266:
[----:B------:R-:W0:Y:S01]  /*37aa0*/  LDC R189, c[0x0][0x404] ;  /* 0x00010100ffbd7b82 */ /* 0x000e220000000800 */
[----:B------:R-:W-:Y:S01]  /*37ab0*/  HFMA2 R216, -RZ, RZ, 0.1171875, 0 ;  /* 0x2f800000ffd87431 */ /* 0x000fe200000001ff */
[----:B------:R-:W-:Y:S01]  /*37ac0*/  I2FP.F32.U32 R10, R149 ;  /* 0x00000095000a7245 */ /* 0x000fe20000201000 */
[----:B------:R-:W-:Y:S01]  /*37ad0*/  BSSY.RECONVERGENT B1, `(.L_x_41271) ;  /* 0x000005d000017945 */ /* 0x000fe20003800200 */
[----:B------:R-:W-:Y:S01]  /*37ae0*/  LOP3.LUT R17, R17, 0xffffffef, RZ, 0xc0, !PT ;  /* 0xffffffef11117812 */ /* 0x000fe200078ec0ff */
[----:B------:R-:W-:Y:S01]  /*37af0*/  IMAD.MOV.U32 R14, RZ, RZ, 0x2 ;  /* 0x00000002ff0e7424 */ /* 0x000fe200078e00ff */
[----:B------:R-:W-:Y:S01]  /*37b00*/  MOV R149, R12 ;  /* 0x0000000c00957202 */ /* 0x000fe20000000f00 */
        /* <DEDUP_REMOVED lines=14> */
.L_x_41273:
        /* <DEDUP_REMOVED lines=13> */
.L_x_41275:
[----:B------:R-:W-:Y:S05]  /*37cc0*/  BSYNC.RECONVERGENT B2 ;  /* 0x0000000000027941 */ /* 0x000fea0003800200 */
.L_x_41274:
        /* <DEDUP_REMOVED lines=61> */
.L_x_41272:
[----:B------:R-:W-:Y:S05]  /*380a0*/  BSYNC.RECONVERGENT B1 ;  /* 0x0000000000017941 */ /* 0x000fea0003800200 */
.L_x_41271:
        /* <DEDUP_REMOVED lines=19> */
.L_x_41278:
        /* <DEDUP_REMOVED lines=13> */
.L_x_41280:
[----:B------:R-:W-:Y:S05]  /*382b0*/  BSYNC.RECONVERGENT B2 ;  /* 0x0000000000027941 */ /* 0x000fea0003800200 */
.L_x_41279:
        /* <DEDUP_REMOVED lines=57> */
[----:B------:R-:W-:Y:S02]  /*38650*/  IMAD.MOV.U32 R188, RZ, RZ, R150 ;  /* 0x000000ffffbc7224 */ /* 0x000fe400078e0096 */
[----:B------:R-:W-:Y:S01]  /*38660*/  HFMA2 R150, -RZ, RZ, 0, 0 ;  /* 0x00000000ff967431 */ /* 0x000fe200000001ff */
[----:B------:R-:W-:Y:S01]  /*38670*/  LOP3.LUT R16, R12, R190, R151, 0x96, !PT ;  /* 0x000000be0c107212 */ /* 0x000fe200078e9697 */
[----:B------:R-:W-:-:S07]  /*38680*/  IMAD.MOV.U32 R12, RZ, RZ, R14 ;  /* 0x000000ffff0c7224 */ /* 0x000fce00078e000e */
.L_x_41277:
[----:B------:R-:W-:Y:S05]  /*38690*/  BSYNC.RECONVERGENT B1 ;  /* 0x0000000000017941 */ /* 0x000fea0003800200 */
.L_x_41276:
        /* <DEDUP_REMOVED lines=19> */
.L_x_41283:
        /* <DEDUP_REMOVED lines=13> */
.L_x_41285:
[----:B------:R-:W-:Y:S05]  /*388a0*/  BSYNC.RECONVERGENT B2 ;  /* 0x0000000000027941 */ /* 0x000fea0003800200 */
.L_x_41284:
        /* <DEDUP_REMOVED lines=61> */
.L_x_41282:
[----:B------:R-:W-:Y:S05]  /*38c80*/  BSYNC.RECONVERGENT B1 ;  /* 0x0000000000017941 */ /* 0x000fea0003800200 */
.L_x_41281:
        /* <DEDUP_REMOVED lines=19> */
.L_x_41288:
        /* <DEDUP_REMOVED lines=13> */
.L_x_41290:
[----:B------:R-:W-:Y:S05]  /*38e90*/  BSYNC.RECONVERGENT B2 ;  /* 0x0000000000027941 */ /* 0x000fea0003800200 */
.L_x_41289:
        /* <DEDUP_REMOVED lines=61> */
.L_x_41287:
[----:B------:R-:W-:Y:S05]  /*39270*/  BSYNC.RECONVERGENT B1 ;  /* 0x0000000000017941 */ /* 0x000fea0003800200 */
.L_x_41286:
        /* <DEDUP_REMOVED lines=17> */
.L_x_41293:
        /* <DEDUP_REMOVED lines=13> */
.L_x_41295:
[----:B------:R-:W-:Y:S05]  /*39460*/  BSYNC.RECONVERGENT B2 ;  /* 0x0000000000027941 */ /* 0x000fea0003800200 */
.L_x_41294:
        /* <DEDUP_REMOVED lines=61> */
.L_x_41292:
[----:B------:R-:W-:Y:S05]  /*39840*/  BSYNC.RECONVERGENT B1 ;  /* 0x0000000000017941 */ /* 0x000fea0003800200 */
.L_x_41291:
        /* <DEDUP_REMOVED lines=17> */
.L_x_41298:
        /* <DEDUP_REMOVED lines=13> */
.L_x_41300:
[----:B------:R-:W-:Y:S05]  /*39a30*/  BSYNC.RECONVERGENT B2 ;  /* 0x0000000000027941 */ /* 0x000fea0003800200 */
.L_x_41299:
        /* <DEDUP_REMOVED lines=61> */
.L_x_41297:
[----:B------:R-:W-:Y:S05]  /*39e10*/  BSYNC.RECONVERGENT B1 ;  /* 0x0000000000017941 */ /* 0x000fea0003800200 */
.L_x_41296:
        /* <DEDUP_REMOVED lines=17> */
.L_x_41303:
        /* <DEDUP_REMOVED lines=13> */
.L_x_41305:
[----:B------:R-:W-:Y:S05]  /*3a000*/  BSYNC.RECONVERGENT B2 ;  /* 0x0000000000027941 */ /* 0x000fea0003800200 */
.L_x_41304:
        /* <DEDUP_REMOVED lines=61> */
.L_x_41302:
[----:B------:R-:W-:Y:S05]  /*3a3e0*/  BSYNC.RECONVERGENT B1 ;  /* 0x0000000000017941 */ /* 0x000fea0003800200 */
.L_x_41301:
        /* <DEDUP_REMOVED lines=42> */
.L_x_41265:
        /* <DEDUP_REMOVED lines=44> */
.L_x_41306:
[----:B------:R-:W-:Y:S01]  /*3a950*/  IMAD.MOV.U32 R10, RZ, RZ, R188 ;  /* 0x000000ffff0a7224 */ /* 0x000fe200078e00bc */
[----:B------:R-:W-:-:S07]  /*3a960*/  IADD3 R21, PT, PT, R21, 0x20, RZ ;  /* 0x0000002015157810 */ /* 0x000fce0007ffe0ff */
.L_x_41183:
[----:B------:R-:W-:Y:S05]  /*3a970*/  BSYNC.RECONVERGENT B0 ;  /* 0x0000000000007941 */ /* 0x000fea0003800200 */
.L_x_41182:
        /* <DEDUP_REMOVED lines=36> */
.L_x_41312:
        /* <DEDUP_REMOVED lines=13> */
.L_x_41314:
[----:B------:R-:W-:Y:S05]  /*3ac90*/  BSYNC.RECONVERGENT B2 ;  /* 0x0000000000027941 */ /* 0x000fea0003800200 */
.L_x_41313:
        /* <DEDUP_REMOVED lines=61> */
.L_x_41311:
[----:B------:R-:W-:Y:S05]  /*3b070*/  BSYNC.RECONVERGENT B1 ;  /* 0x0000000000017941 */ /* 0x000fea0003800200 */
.L_x_41310:
        /* <DEDUP_REMOVED lines=23> */
.L_x_41317:
        /* <DEDUP_REMOVED lines=13> */
.L_x_41319:
[----:B------:R-:W-:Y:S05]  /*3b2c0*/  BSYNC.RECONVERGENT B2 ;  /* 0x0000000000027941 */ /* 0x000fea0003800200 */
.L_x_41318:
        /* <DEDUP_REMOVED lines=61> */
.L_x_41316:
[----:B------:R-:W-:Y:S05]  /*3b6a0*/  BSYNC.RECONVERGENT B1 ;  /* 0x0000000000017941 */ /* 0x000fea0003800200 */
.L_x_41315:
        /* <DEDUP_REMOVED lines=24> */
.L_x_41322:
        /* <DEDUP_REMOVED lines=13> */
.L_x_41324:
[----:B------:R-:W-:Y:S05]  /*3b900*/  BSYNC.RECONVERGENT B2 ;  /* 0x0000000000027941 */ /* 0x000fea0003800200 */
.L_x_41323:
        /* <DEDUP_REMOVED lines=61> */
.L_x_41321:
[----:B------:R-:W-:Y:S05]  /*3bce0*/  BSYNC.RECONVERGENT B1 ;  /* 0x0000000000017941 */ /* 0x000fea0003800200 */
.L_x_41320:
        /* <DEDUP_REMOVED lines=20> */
.L_x_41327:
        /* <DEDUP_REMOVED lines=13> */
.L_x_41329:
[----:B------:R-:W-:Y:S05]  /*3bf00*/  BSYNC.RECONVERGENT B2 ;  /* 0x0000000000027941 */ /* 0x000fea0003800200 */
.L_x_41328:
        /* <DEDUP_REMOVED lines=61> */
.L_x_41326:
[----:B------:R-:W-:Y:S05]  /*3c2e0*/  BSYNC.RECONVERGENT B1 ;  /* 0x0000000000017941 */ /* 0x000fea0003800200 */
.L_x_41325:
        /* <DEDUP_REMOVED lines=24> */
.L_x_41332:
        /* <DEDUP_REMOVED lines=13> */
.L_x_41334:
[----:B------:R-:W-:Y:S05]  /*3c540*/  BSYNC.RECONVERGENT B2 ;  /* 0x0000000000027941 */ /* 0x000fea0003800200 */
.L_x_41333:
        /* <DEDUP_REMOVED lines=61> */
.L_x_41331:
[----:B------:R-:W-:Y:S05]  /*3c920*/  BSYNC.RECONVERGENT B1 ;  /* 0x0000000000017941 */ /* 0x000fea0003800200 */
.L_x_41330:
        /* <DEDUP_REMOVED lines=20> */
.L_x_41337:
        /* <DEDUP_REMOVED lines=13> */
.L_x_41339:
[----:B------:R-:W-:Y:S05]  /*3cb40*/  BSYNC.RECONVERGENT B2 ;  /* 0x0000000000027941 */ /* 0x000fea0003800200 */
.L_x_41338:
        /* <DEDUP_REMOVED lines=61> */
.L_x_41336:
[----:B------:R-:W-:Y:S05]  /*3cf20*/  BSYNC.RECONVERGENT B1 ;  /* 0x0000000000017941 */ /* 0x000fea0003800200 */
.L_x_41335:
        /* <DEDUP_REMOVED lines=24> */
.L_x_41342:
        /* <DEDUP_REMOVED lines=13> */
.L_x_41344:
[----:B------:R-:W-:Y:S05]  /*3d180*/  BSYNC.RECONVERGENT B2 ;  /* 0x0000000000027941 */ /* 0x000fea0003800200 */
.L_x_41343:
        /* <DEDUP_REMOVED lines=61> */
.L_x_41341:
[----:B------:R-:W-:Y:S05]  /*3d560*/  BSYNC.RECONVERGENT B1 ;  /* 0x0000000000017941 */ /* 0x000fea0003800200 */
.L_x_41340:
        /* <DEDUP_REMOVED lines=20> */
.L_x_41347:
        /* <DEDUP_REMOVED lines=13> */
.L_x_41349:
[----:B------:R-:W-:Y:S05]  /*3d780*/  BSYNC.RECONVERGENT B2 ;  /* 0x0000000000027941 */ /* 0x000fea0003800200 */
.L_x_41348:
        /* <DEDUP_REMOVED lines=61> */
.L_x_41346:
[----:B------:R-:W-:Y:S05]  /*3db60*/  BSYNC.RECONVERGENT B1 ;  /* 0x0000000000017941 */ /* 0x000fea0003800200 */
.L_x_41345:
        /* <DEDUP_REMOVED lines=24> */
.L_x_41352:
        /* <DEDUP_REMOVED lines=13> */
.L_x_41354:
[----:B------:R-:W-:Y:S05]  /*3ddc0*/  BSYNC.RECONVERGENT B2 ;  /* 0x0000000000027941 */ /* 0x000fea0003800200 */
.L_x_41353:
        /* <DEDUP_REMOVED lines=61> */
.L_x_41351:
[----:B------:R-:W-:Y:S05]  /*3e1a0*/  BSYNC.RECONVERGENT B1 ;  /* 0x0000000000017941 */ /* 0x000fea0003800200 */
.L_x_41350:
        /* <DEDUP_REMOVED lines=18> */
.L_x_41357:
        /* <DEDUP_REMOVED lines=13> */
.L_x_41359:
[----:B------:R-:W-:Y:S05]  /*3e3a0*/  BSYNC.RECONVERGENT B2 ;  /* 0x0000000000027941 */ /* 0x000fea0003800200 */
.L_x_41358:
        /* <DEDUP_REMOVED lines=61> */
.L_x_41356:
[----:B------:R-:W-:Y:S05]  /*3e780*/  BSYNC.RECONVERGENT B1 ;  /* 0x0000000000017941 */ /* 0x000fea0003800200 */
.L_x_41355:
        /* <DEDUP_REMOVED lines=24> */
.L_x_41362:
        /* <DEDUP_REMOVED lines=13> */
.L_x_41364:
[----:B------:R-:W-:Y:S05]  /*3e9e0*/  BSYNC.RECONVERGENT B2 ;  /* 0x0000000000027941 */ /* 0x000fea0003800200 */
.L_x_41363:
        /* <DEDUP_REMOVED lines=61> */
.L_x_41361:
[----:B------:R-:W-:Y:S05]  /*3edc0*/  BSYNC.RECONVERGENT B1 ;  /* 0x0000000000017941 */ /* 0x000fea0003800200 */
.L_x_41360:
        /* <DEDUP_REMOVED lines=18> */
.L_x_41367:
        /* <DEDUP_REMOVED lines=13> */
.L_x_41369:
[----:B------:R-:W-:Y:S05]  /*3efc0*/  BSYNC.RECONVERGENT B2 ;  /* 0x0000000000027941 */ /* 0x000fea0003800200 */
.L_x_41368:
        /* <DEDUP_REMOVED lines=61> */
.L_x_41366:
[----:B------:R-:W-:Y:S05]  /*3f3a0*/  BSYNC.RECONVERGENT B1 ;  /* 0x0000000000017941 */ /* 0x000fea0003800200 */
.L_x_41365:
        /* <DEDUP_REMOVED lines=23> */
.L_x_41372:
        /* <DEDUP_REMOVED lines=13> */
.L_x_41374:
[----:B------:R-:W-:Y:S05]  /*3f5f0*/  BSYNC.RECONVERGENT B2 ;  /* 0x0000000000027941 */ /* 0x000fea0003800200 */
.L_x_41373:
        /* <DEDUP_REMOVED lines=61> */
.L_x_41371:
[----:B------:R-:W-:Y:S05]  /*3f9d0*/  BSYNC.RECONVERGENT B1 ;  /* 0x0000000000017941 */ /* 0x000fea0003800200 */
.L_x_41370:
        /* <DEDUP_REMOVED lines=18> */
.L_x_41377:
        /* <DEDUP_REMOVED lines=13> */
.L_x_41379:
[----:B------:R-:W-:Y:S05]  /*3fbd0*/  BSYNC.RECONVERGENT B2 ;  /* 0x0000000000027941 */ /* 0x000fea0003800200 */
.L_x_41378:
        /* <DEDUP_REMOVED lines=61> */
.L_x_41376:
[----:B------:R-:W-:Y:S05]  /*3ffb0*/  BSYNC.RECONVERGENT B1 ;  /* 0x0000000000017941 */ /* 0x000fea0003800200 */
.L_x_41375:
        /* <DEDUP_REMOVED lines=23> */
.L_x_41382:
        /* <DEDUP_REMOVED lines=13> */
.L_x_41384:
[----:B------:R-:W-:Y:S05]  /*40200*/  BSYNC.RECONVERGENT B2 ;  /* 0x0000000000027941 */ /* 0x000fea0003800200 */
.L_x_41383:
        /* <DEDUP_REMOVED lines=61> */
.L_x_41381:
[----:B------:R-:W-:Y:S05]  /*405e0*/  BSYNC.RECONVERGENT B1 ;  /* 0x0000000000017941 */ /* 0x000fea0003800200 */
.L_x_41380:
        /* <DEDUP_REMOVED lines=18> */
.L_x_41387:
        /* <DEDUP_REMOVED lines=16> */
.L_x_41389:
[----:B------:R-:W-:Y:S05]  /*40810*/  BSYNC.RECONVERGENT B2 ;  /* 0x0000000000027941 */ /* 0x000fea0003800200 */
.L_x_41388:
        /* <DEDUP_REMOVED lines=61> */
.L_x_41386:
[----:B------:R-:W-:Y:S05]  /*40bf0*/  BSYNC.RECONVERGENT B1 ;  /* 0x0000000000017941 */ /* 0x000fea0003800200 */
.L_x_41385:
        /* <DEDUP_REMOVED lines=11> */
.L_x_41309:
        /* <DEDUP_REMOVED lines=16> */
.L_x_41393:
        /* <DEDUP_REMOVED lines=13> */
.L_x_41395:
[----:B------:R-:W-:Y:S05]  /*40e80*/  BSYNC.RECONVERGENT B2 ;  /* 0x0000000000027941 */ /* 0x000fea0003800200 */
.L_x_41394:
        /* <DEDUP_REMOVED lines=61> */
.L_x_41392:
[----:B------:R-:W-:Y:S05]  /*41260*/  BSYNC.RECONVERGENT B1 ;  /* 0x0000000000017941 */ /* 0x000fea0003800200 */
.L_x_41391:
[----:B------:R-:W0:Y:S01]  /*41270*/  LDC R189, c[0x0][0x404] ;  /* 0x00010100ffbd7b82 */ /* 0x000e220000000800 */
[----:B------:R-:W-:Y:S01]  /*41280*/  I2FP.F32.U32 R10, R157 ;  /* 0x0000009d000a7245 */ /* 0x000fe20000201000 */
[----:B------:R-:W-:Y:S01]  /*41290*/  IMAD.MOV.U32 R216, RZ, RZ, 0x2f800000 ;  /* 0x2f800000ffd87424 */ /* 0x000fe200078e00ff */
[----:B------:R-:W-:Y:S01]  /*412a0*/  LOP3.LUT R17, R17, 0xffffffef, RZ, 0xc0, !PT ;  /* 0xffffffef11117812 */ /* 0x000fe200078ec0ff */
[----:B------:R-:W-:Y:S01]  /*412b0*/  BSSY.RECONVERGENT B1, `(.L_x_41396) ;  /* 0x000005c000017945 */ /* 0x000fe20003800200 */
[----:B------:R-:W-:Y:S01]  /*412c0*/  MOV R14, 0x2 ;  /* 0x00000002000e7802 */ /* 0x000fe20000000f00 */
        /* <DEDUP_REMOVED lines=15> */
.L_x_41398:
        /* <DEDUP_REMOVED lines=13> */
.L_x_41400:
[----:B------:R-:W-:Y:S05]  /*41490*/  BSYNC.RECONVERGENT B2 ;  /* 0x0000000000027941 */ /* 0x000fea0003800200 */
.L_x_41399:
        /* <DEDUP_REMOVED lines=61> */
.L_x_41397:
[----:B------:R-:W-:Y:S05]  /*41870*/  BSYNC.RECONVERGENT B1 ;  /* 0x0000000000017941 */ /* 0x000fea0003800200 */
.L_x_41396:
        /* <DEDUP_REMOVED lines=19> */
.L_x_41403:
        /* <DEDUP_REMOVED lines=13> */
.L_x_41405:
[----:B------:R-:W-:Y:S05]  /*41a80*/  BSYNC.RECONVERGENT B2 ;  /* 0x0000000000027941 */ /* 0x000fea0003800200 */
.L_x_41404:
        /* <DEDUP_REMOVED lines=61> */
.L_x_41402:
[----:B------:R-:W-:Y:S05]  /*41e60*/  BSYNC.RECONVERGENT B1 ;  /* 0x0000000000017941 */ /* 0x000fea0003800200 */
.L_x_41401:
        /* <DEDUP_REMOVED lines=19> */
.L_x_41408:
        /* <DEDUP_REMOVED lines=13> */
.L_x_41410:
[----:B------:R-:W-:Y:S05]  /*42070*/  BSYNC.RECONVERGENT B2 ;  /* 0x0000000000027941 */ /* 0x000fea0003800200 */
.L_x_41409:
        /* <DEDUP_REMOVED lines=61> */
.L_x_41407:
[----:B------:R-:W-:Y:S05]  /*42450*/  BSYNC.RECONVERGENT B1 ;  /* 0x0000000000017941 */ /* 0x000fea0003800200 */
.L_x_41406:
        /* <DEDUP_REMOVED lines=19> */
.L_x_41413:
        /* <DEDUP_REMOVED lines=13> */
.L_x_41415:
[----:B------:R-:W-:Y:S05]  /*42660*/  BSYNC.RECONVERGENT B2 ;  /* 0x0000000000027941 */ /* 0x000fea0003800200 */
.L_x_41414:
        /* <DEDUP_REMOVED lines=61> */
.L_x_41412:
[----:B------:R-:W-:Y:S05]  /*42a40*/  BSYNC.RECONVERGENT B1 ;  /* 0x0000000000017941 */ /* 0x000fea0003800200 */
.L_x_41411:
        /* <DEDUP_REMOVED lines=17> */
.L_x_41418:
        /* <DEDUP_REMOVED lines=13> */
.L_x_41420:
[----:B------:R-:W-:Y:S05]  /*42c30*/  BSYNC.RECONVERGENT B2 ;  /* 0x0000000000027941 */ /* 0x000fea0003800200 */
.L_x_41419:
        /* <DEDUP_REMOVED lines=61> */
.L_x_41417:
[----:B------:R-:W-:Y:S05]  /*43010*/  BSYNC.RECONVERGENT B1 ;  /* 0x0000000000017941 */ /* 0x000fea0003800200 */
.L_x_41416:
        /* <DEDUP_REMOVED lines=17> */
.L_x_41423:
        /* <DEDUP_REMOVED lines=13> */
.L_x_41425:
[----:B------:R-:W-:Y:S05]  /*43200*/  BSYNC.RECONVERGENT B2 ;  /* 0x0000000000027941 */ /* 0x000fea0003800200 */
.L_x_41424:
        /* <DEDUP_REMOVED lines=61> */
.L_x_41422:
[----:B------:R-:W-:Y:S05]  /*435e0*/  BSYNC.RECONVERGENT B1 ;  /* 0x0000000000017941 */ /* 0x000fea0003800200 */
.L_x_41421:
        /* <DEDUP_REMOVED lines=17> */
.L_x_41428:
        /* <DEDUP_REMOVED lines=13> */
.L_x_41430:
[----:B------:R-:W-:Y:S05]  /*437d0*/  BSYNC.RECONVERGENT B2 ;  /* 0x0000000000027941 */ /* 0x000fea0003800200 */
.L_x_41429:
        /* <DEDUP_REMOVED lines=61> */
.L_x_41427:
[----:B------:R-:W-:Y:S05]  /*43bb0*/  BSYNC.RECONVERGENT B1 ;  /* 0x0000000000017941 */ /* 0x000fea0003800200 */
.L_x_41426:
        /* <DEDUP_REMOVED lines=42> */
.L_x_41390:
        /* <DEDUP_REMOVED lines=44> */
.L_x_41431:
[----:B------:R-:W-:Y:S01]  /*44120*/  MOV R10, R188 ;  /* 0x000000bc000a7202 */ /* 0x000fe20000000f00 */
[----:B------:R-:W-:-:S07]  /*44130*/  VIADD R21, R21, 0x20 ;  /* 0x0000002015157836 */ /* 0x000fce0000000000 */
.L_x_41308:
[----:B------:R-:W-:Y:S05]  /*44140*/  BSYNC.RECONVERGENT B0 ;  /* 0x0000000000007941 */ /* 0x000fea0003800200 */
.L_x_41307:
        /* <DEDUP_REMOVED lines=36> */
.L_x_41437:
        /* <DEDUP_REMOVED lines=13> */
.L_x_41439:
[----:B------:R-:W-:Y:S05]  /*44460*/  BSYNC.RECONVERGENT B2 ;  /* 0x0000000000027941 */ /* 0x000fea0003800200 */
.L_x_41438:
        /* <DEDUP_REMOVED lines=61> */
.L_x_41436:
[----:B------:R-:W-:Y:S05]  /*44840*/  BSYNC.RECONVERGENT B1 ;  /* 0x0000000000017941 */ /* 0x000fea0003800200 */
.L_x_41435:
        /* <DEDUP_REMOVED lines=23> */
.L_x_41442:
        /* <DEDUP_REMOVED lines=13> */
.L_x_41444:
[----:B------:R-:W-:Y:S05]  /*44a90*/  BSYNC.RECONVERGENT B2 ;  /* 0x0000000000027941 */ /* 0x000fea0003800200 */
.L_x_41443:
        /* <DEDUP_REMOVED lines=61> */
.L_x_41441:
[----:B------:R-:W-:Y:S05]  /*44e70*/  BSYNC.RECONVERGENT B1 ;  /* 0x0000000000017941 */ /* 0x000fea0003800200 */
.L_x_41440:
        /* <DEDUP_REMOVED lines=24> */
.L_x_41447:
        /* <DEDUP_REMOVED lines=13> */
.L_x_41449:
[----:B------:R-:W-:Y:S05]  /*450d0*/  BSYNC.RECONVERGENT B2 ;  /* 0x0000000000027941 */ /* 0x000fea0003800200 */
.L_x_41448:
        /* <DEDUP_REMOVED lines=61> */
.L_x_41446:
[----:B------:R-:W-:Y:S05]  /*454b0*/  BSYNC.RECONVERGENT B1 ;  /* 0x0000000000017941 */ /* 0x000fea0003800200 */
.L_x_41445:
        /* <DEDUP_REMOVED lines=20> */
.L_x_41452:
        /* <DEDUP_REMOVED lines=13> */
.L_x_41454:
[----:B------:R-:W-:Y:S05]  /*456d0*/  BSYNC.RECONVERGENT B2 ;  /* 0x0000000000027941 */ /* 0x000fea0003800200 */
.L_x_41453:
        /* <DEDUP_REMOVED lines=61> */
.L_x_41451:
[----:B------:R-:W-:Y:S05]  /*45ab0*/  BSYNC.RECONVERGENT B1 ;  /* 0x0000000000017941 */ /* 0x000fea0003800200 */
.L_x_41450:
        /* <DEDUP_REMOVED lines=24> */
.L_x_41457:
        /* <DEDUP_REMOVED lines=13> */
.L_x_41459:
[----:B------:R-:W-:Y:S05]  /*45d10*/  BSYNC.RECONVERGENT B2 ;  /* 0x0000000000027941 */ /* 0x000fea0003800200 */
.L_x_41458:
        /* <DEDUP_REMOVED lines=61> */
.L_x_41456:
[----:B------:R-:W-:Y:S05]  /*460f0*/  BSYNC.RECONVERGENT B1 ;  /* 0x0000000000017941 */ /* 0x000fea0003800200 */
.L_x_41455:
        /* <DEDUP_REMOVED lines=20> */
.L_x_41462:
        /* <DEDUP_REMOVED lines=13> */
.L_x_41464:
[----:B------:R-:W-:Y:S05]  /*46310*/  BSYNC.RECONVERGENT B2 ;  /* 0x0000000000027941 */ /* 0x000fea0003800200 */
.L_x_41463:
        /* <DEDUP_REMOVED lines=61> */
.L_x_41461:
[----:B------:R-:W-:Y:S05]  /*466f0*/  BSYNC.RECONVERGENT B1 ;  /* 0x0000000000017941 */ /* 0x000fea0003800200 */
.L_x_41460:
        /* <DEDUP_REMOVED lines=24> */
.L_x_41467:
        /* <DEDUP_REMOVED lines=13> */
.L_x_41469:
[----:B------:R-:W-:Y:S05]  /*46950*/  BSYNC.RECONVERGENT B2 ;  /* 0x0000000000027941 */ /* 0x000fea0003800200 */
.L_x_41468:
        /* <DEDUP_REMOVED lines=61> */
.L_x_41466:
[----:B------:R-:W-:Y:S05]  /*46d30*/  BSYNC.RECONVERGENT B1 ;  /* 0x0000000000017941 */ /* 0x000fea0003800200 */
.L_x_41465:
        /* <DEDUP_REMOVED lines=20> */
.L_x_41472:
        /* <DEDUP_REMOVED lines=13> */
.L_x_41474:
[----:B------:R-:W-:Y:S05]  /*46f50*/  BSYNC.RECONVERGENT B2 ;  /* 0x0000000000027941 */ /* 0x000fea0003800200 */
.L_x_41473:
        /* <DEDUP_REMOVED lines=61> */
.L_x_41471:
[----:B------:R-:W-:Y:S05]  /*47330*/  BSYNC.RECONVERGENT B1 ;  /* 0x0000000000017941 */ /* 0x000fea0003800200 */
.L_x_41470:
        /* <DEDUP_REMOVED lines=24> */
.L_x_41477:
        /* <DEDUP_REMOVED lines=13> */
.L_x_41479:
[----:B------:R-:W-:Y:S05]  /*47590*/  BSYNC.RECONVERGENT B2 ;  /* 0x0000000000027941 */ /* 0x000fea0003800200 */
.L_x_41478:
        /* <DEDUP_REMOVED lines=61> */
.L_x_41476:
[----:B------:R-:W-:Y:S05]  /*47970*/  BSYNC.RECONVERGENT B1 ;  /* 0x0000000000017941 */ /* 0x000fea0003800200 */
.L_x_41475:
        /* <DEDUP_REMOVED lines=18> */
.L_x_41482:
        /* <DEDUP_REMOVED lines=13> */
.L_x_41484:
[----:B------:R-:W-:Y:S05]  /*47b70*/  BSYNC.RECONVERGENT B2 ;  /* 0x0000000000027941 */ /* 0x000fea0003800200 */
.L_x_41483:
        /* <DEDUP_REMOVED lines=61> */
.L_x_41481:
[----:B------:R-:W-:Y:S05]  /*47f50*/  BSYNC.RECONVERGENT B1 ;  /* 0x0000000000017941 */ /* 0x000fea0003800200 */
.L_x_41480:
        /* <DEDUP_REMOVED lines=24> */
.L_x_41487:
        /* <DEDUP_REMOVED lines=13> */
.L_x_41489:
[----:B------:R-:W-:Y:S05]  /*481b0*/  BSYNC.RECONVERGENT B2 ;  /* 0x0000000000027941 */ /* 0x000fea0003800200 */
.L_x_41488:
        /* <DEDUP_REMOVED lines=61> */
.L_x_41486:
[----:B------:R-:W-:Y:S05]  /*48590*/  BSYNC.RECONVERGENT B1 ;  /* 0x0000000000017941 */ /* 0x000fea0003800200 */
.L_x_41485:
        /* <DEDUP_REMOVED lines=18> */
.L_x_41492:
        /* <DEDUP_REMOVED lines=13> */
.L_x_41494:
[----:B------:R-:W-:Y:S05]  /*48790*/  BSYNC.RECONVERGENT B2 ;  /* 0x0000000000027941 */ /* 0x000fea0003800200 */
.L_x_41493:
        /* <DEDUP_REMOVED lines=61> */
.L_x_41491:
[----:B------:R-:W-:Y:S05]  /*48b70*/  BSYNC.RECONVERGENT B1 ;  /* 0x0000000000017941 */ /* 0x000fea0003800200 */
.L_x_41490:
        /* <DEDUP_REMOVED lines=23> */
.L_x_41497:
        /* <DEDUP_REMOVED lines=13> */
.L_x_41499:
[----:B------:R-:W-:Y:S05]  /*48dc0*/  BSYNC.RECONVERGENT B2 ;  /* 0x0000000000027941 */ /* 0x000fea0003800200 */
.L_x_41498:
        /* <DEDUP_REMOVED lines=61> */
.L_x_41496:
[----:B------:R-:W-:Y:S05]  /*491a0*/  BSYNC.RECONVERGENT B1 ;  /* 0x0000000000017941 */ /* 0x000fea0003800200 */
.L_x_41495:
        /* <DEDUP_REMOVED lines=18> */
.L_x_41502:
        /* <DEDUP_REMOVED lines=13> */
.L_x_41504:
[----:B------:R-:W-:Y:S05]  /*493a0*/  BSYNC.RECONVERGENT B2 ;  /* 0x0000000000027941 */ /* 0x000fea0003800200 */
.L_x_41503:
        /* <DEDUP_REMOVED lines=61> */
.L_x_41501:
[----:B------:R-:W-:Y:S05]  /*49780*/  BSYNC.RECONVERGENT B1 ;  /* 0x0000000000017941 */ /* 0x000fea0003800200 */
.L_x_41500:
        /* <DEDUP_REMOVED lines=23> */
.L_x_41507:
        /* <DEDUP_REMOVED lines=13> */
.L_x_41509:
[----:B------:R-:W-:Y:S05]  /*499d0*/  BSYNC.RECONVERGENT B2 ;  /* 0x0000000000027941 */ /* 0x000fea0003800200 */
.L_x_41508:
        /* <DEDUP_REMOVED lines=61> */
.L_x_41506:
[----:B------:R-:W-:Y:S05]  /*49db0*/  BSYNC.RECONVERGENT B1 ;  /* 0x0000000000017941 */ /* 0x000fea0003800200 */
.L_x_41505:
        /* <DEDUP_REMOVED lines=18> */
.L_x_41512:
        /* <DEDUP_REMOVED lines=16> */
.L_x_41514:
[----:B------:R-:W-:Y:S05]  /*49fe0*/  BSYNC.RECONVERGENT B2 ;  /* 0x0000000000027941 */ /* 0x000fea0003800200 */
.L_x_41513:
        /* <DEDUP_REMOVED lines=61> */
.L_x_41511:
[----:B------:R-:W-:Y:S05]  /*4a3c0*/  BSYNC.RECONVERGENT B1 ;  /* 0x0000000000017941 */ /* 0x000fea0003800200 */
.L_x_41510:
        /* <DEDUP_REMOVED lines=11> */
.L_x_41434:
        /* <DEDUP_REMOVED lines=16> */
.L_x_41518:
        /* <DEDUP_REMOVED lines=13> */
.L_x_41520:
[----:B------:R-:W-:Y:S05]  /*4a650*/  BSYNC.RECONVERGENT B2 ;  /* 0x0000000000027941 */ /* 0x000fea0003800200 */
.L_x_41519:
        /* <DEDUP_REMOVED lines=61> */
.L_x_41517:
[----:B------:R-:W-:Y:S05]  /*4aa30*/  BSYNC.RECONVERGENT B1 ;  /* 0x0000000000017941 */ /* 0x000fea0003800200 */
.L_x_41516:
        /* <DEDUP_REMOVED lines=21> */
.L_x_41523:
        /* <DEDUP_REMOVED lines=13> */
.L_x_41525:
[----:B------:R-:W-:Y:S05]  /*4ac60*/  BSYNC.RECONVERGENT B2 ;  /* 0x0000000000027941 */ /* 0x000fea0003800200 */
.L_x_41524:
        /* <DEDUP_REMOVED lines=61> */
.L_x_41522:
[----:B------:R-:W-:Y:S05]  /*4b040*/  BSYNC.RECONVERGENT B1 ;  /* 0x0000000000017941 */ /* 0x000fea0003800200 */
.L_x_41521:
        /* <DEDUP_REMOVED lines=19> */
.L_x_41528:
        /* <DEDUP_REMOVED lines=13> */
.L_x_41530:
[----:B------:R-:W-:Y:S05]  /*4b250*/  BSYNC.RECONVERGENT B2 ;  /* 0x0000000000027941 */ /* 0x000fea0003800200 */
.L_x_41529:
        /* <DEDUP_REMOVED lines=61> */
.L_x_41527:
[----:B------:R-:W-:Y:S05]  /*4b630*/  BSYNC.RECONVERGENT B1 ;  /* 0x0000000000017941 */ /* 0x000fea0003800200 */
.L_x_41526:
        /* <DEDUP_REMOVED lines=19> */
.L_x_41533:
        /* <DEDUP_REMOVED lines=13> */
.L_x_41535:
[----:B------:R-:W-:Y:S05]  /*4b840*/  BSYNC.RECONVERGENT B2 ;  /* 0x0000000000027941 */ /* 0x000fea0003800200 */
.L_x_41534:
        /* <DEDUP_REMOVED lines=61> */
.L_x_41532:
[----:B------:R-:W-:Y:S05]  /*4bc20*/  BSYNC.RECONVERGENT B1 ;  /* 0x0000000000017941 */ /* 0x000fea0003800200 */
.L_x_41531:
        /* <DEDUP_REMOVED lines=19> */
.L_x_41538:
        /* <DEDUP_REMOVED lines=13> */
.L_x_41540:
[----:B------:R-:W-:Y:S05]  /*4be30*/  BSYNC.RECONVERGENT B2 ;  /* 0x0000000000027941 */ /* 0x000fea0003800200 */
.L_x_41539:
        /* <DEDUP_REMOVED lines=61> */
.L_x_41537:
[----:B------:R-:W-:Y:S05]  /*4c210*/  BSYNC.RECONVERGENT B1 ;  /* 0x0000000000017941 */ /* 0x000fea0003800200 */
.L_x_41536:
        /* <DEDUP_REMOVED lines=17> */
.L_x_41543:
        /* <DEDUP_REMOVED lines=13> */
.L_x_41545:
[----:B------:R-:W-:Y:S05]  /*4c400*/  BSYNC.RECONVERGENT B2 ;  /* 0x0000000000027941 */ /* 0x000fea0003800200 */
.L_x_41544:
        /* <DEDUP_REMOVED lines=61> */
.L_x_41542:
[----:B------:R-:W-:Y:S05]  /*4c7e0*/  BSYNC.RECONVERGENT B1 ;  /* 0x0000000000017941 */ /* 0x000fea0003800200 */
.L_x_41541:
        /* <DEDUP_REMOVED lines=17> */
.L_x_41548:
        /* <DEDUP_REMOVED lines=13> */
.L_x_41550:
[----:B------:R-:W-:Y:S05]  /*4c9d0*/  BSYNC.RECONVERGENT B2 ;  /* 0x0000000000027941 */ /* 0x000fea0003800200 */
.L_x_41549:
        /* <DEDUP_REMOVED lines=61> */
.L_x_41547:
[----:B------:R-:W-:Y:S05]  /*4cdb0*/  BSYNC.RECONVERGENT B1 ;  /* 0x0000000000017941 */ /* 0x000fea0003800200 */
.L_x_41546:
        /* <DEDUP_REMOVED lines=17> */
.L_x_41553:
        /* <DEDUP_REMOVED lines=13> */
.L_x_41555:
[----:B------:R-:W-:Y:S05]  /*4cfa0*/  BSYNC.RECONVERGENT B2 ;  /* 0x0000000000027941 */ /* 0x000fea0003800200 */
.L_x_41554:
        /* <DEDUP_REMOVED lines=61> */
.L_x_41552:
[----:B------:R-:W-:Y:S05]  /*4d380*/  BSYNC.RECONVERGENT B1 ;  /* 0x0000000000017941 */ /* 0x000fea0003800200 */
.L_x_41551:
        /* <DEDUP_REMOVED lines=42> */
.L_x_41515:
        /* <DEDUP_REMOVED lines=44> */
.L_x_41556:
[----:B------:R-:W-:Y:S01]  /*4d8f0*/  IMAD.MOV.U32 R10, RZ, RZ, R188 ;  /* 0x000000ffff0a7224 */ /* 0x000fe200078e00bc */
[----:B------:R-:W-:-:S07]  /*4d900*/  IADD3 R21, PT, PT, R21, 0x20, RZ ;  /* 0x0000002015157810 */ /* 0x000fce0007ffe0ff */
.L_x_41433:
[----:B------:R-:W-:Y:S05]  /*4d910*/  BSYNC.RECONVERGENT B0 ;  /* 0x0000000000007941 */ /* 0x000fea0003800200 */
.L_x_41432:
        /* <DEDUP_REMOVED lines=36> */
.L_x_41562:
        /* <DEDUP_REMOVED lines=13> */
.L_x_41564:
[----:B------:R-:W-:Y:S05]  /*4dc30*/  BSYNC.RECONVERGENT B2 ;  /* 0x0000000000027941 */ /* 0x000fea0003800200 */
.L_x_41563:
        /* <DEDUP_REMOVED lines=61> */
.L_x_41561:
[----:B------:R-:W-:Y:S05]  /*4e010*/  BSYNC.RECONVERGENT B1 ;  /* 0x0000000000017941 */ /* 0x000fea0003800200 */
.L_x_41560:
        /* <DEDUP_REMOVED lines=23> */
.L_x_41567:
        /* <DEDUP_REMOVED lines=13> */
.L_x_41569:
[----:B------:R-:W-:Y:S05]  /*4e260*/  BSYNC.RECONVERGENT B2 ;  /* 0x0000000000027941 */ /* 0x000fea0003800200 */
.L_x_41568:
        /* <DEDUP_REMOVED lines=61> */
.L_x_41566:
[----:B------:R-:W-:Y:S05]  /*4e640*/  BSYNC.RECONVERGENT B1 ;  /* 0x0000000000017941 */ /* 0x000fea0003800200 */
.L_x_41565:
        /* <DEDUP_REMOVED lines=24> */
.L_x_41572:
        /* <DEDUP_REMOVED lines=13> */
.L_x_41574:
[----:B------:R-:W-:Y:S05]  /*4e8a0*/  BSYNC.RECONVERGENT B2 ;  /* 0x0000000000027941 */ /* 0x000fea0003800200 */
.L_x_41573:
        /* <DEDUP_REMOVED lines=61> */
.L_x_41571:
[----:B------:R-:W-:Y:S05]  /*4ec80*/  BSYNC.RECONVERGENT B1 ;  /* 0x0000000000017941 */ /* 0x000fea0003800200 */
.L_x_41570:
        /* <DEDUP_REMOVED lines=20> */
.L_x_41577:
        /* <DEDUP_REMOVED lines=13> */
.L_x_41579:
[----:B------:R-:W-:Y:S05]  /*4eea0*/  BSYNC.RECONVERGENT B2 ;  /* 0x0000000000027941 */ /* 0x000fea0003800200 */
.L_x_41578:
        /* <DEDUP_REMOVED lines=61> */
.L_x_41576:
[----:B------:R-:W-:Y:S05]  /*4f280*/  BSYNC.RECONVERGENT B1 ;  /* 0x0000000000017941 */ /* 0x000fea0003800200 */
.L_x_41575:
        /* <DEDUP_REMOVED lines=24> */
.L_x_41582:
        /* <DEDUP_REMOVED lines=13> */
.L_x_41584:
[----:B------:R-:W-:Y:S05]  /*4f4e0*/  BSYNC.RECONVERGENT B2 ;  /* 0x0000000000027941 */ /* 0x000fea0003800200 */
.L_x_41583:
        /* <DEDUP_REMOVED lines=61> */
.L_x_41581:
[----:B------:R-:W-:Y:S05]  /*4f8c0*/  BSYNC.RECONVERGENT B1 ;  /* 0x0000000000017941 */ /* 0x000fea0003800200 */
.L_x_41580:
        /* <DEDUP_REMOVED lines=20> */
.L_x_41587:
        /* <DEDUP_REMOVED lines=13> */
.L_x_41589:
[----:B------:R-:W-:Y:S05]  /*4fae0*/  BSYNC.RECONVERGENT B2 ;  /* 0x0000000000027941 */ /* 0x000fea0003800200 */
.L_x_41588:
        /* <DEDUP_REMOVED lines=61> */
.L_x_41586:
[----:B------:R-:W-:Y:S05]  /*4fec0*/  BSYNC.RECONVERGENT B1 ;  /* 0x0000000000017941 */ /* 0x000fea0003800200 */
.L_x_41585:
        /* <DEDUP_REMOVED lines=24> */
.L_x_41592:
        /* <DEDUP_REMOVED lines=13> */
.L_x_41594:
[----:B------:R-:W-:Y:S05]  /*50120*/  BSYNC.RECONVERGENT B2 ;  /* 0x0000000000027941 */ /* 0x000fea0003800200 */
.L_x_41593:
        /* <DEDUP_REMOVED lines=61> */
.L_x_41591:
[----:B------:R-:W-:Y:S05]  /*50500*/  BSYNC.RECONVERGENT B1 ;  /* 0x0000000000017941 */ /* 0x000fea0003800200 */
.L_x_41590:
        /* <DEDUP_REMOVED lines=20> */
.L_x_41597:
        /* <DEDUP_REMOVED lines=13> */
.L_x_41599:
[----:B------:R-:W-:Y:S05]  /*50720*/  BSYNC.RECONVERGENT B2 ;  /* 0x0000000000027941 */ /* 0x000fea0003800200 */
.L_x_41598:
        /* <DEDUP_REMOVED lines=61> */
.L_x_41596:
[----:B------:R-:W-:Y:S05]  /*50b00*/  BSYNC.RECONVERGENT B1 ;  /* 0x0000000000017941 */ /* 0x000fea0003800200 */
.L_x_41595:
        /* <DEDUP_REMOVED lines=24> */
.L_x_41602:
        /* <DEDUP_REMOVED lines=13> */
.L_x_41604:
[----:B------:R-:W-:Y:S05]  /*50d60*/  BSYNC.RECONVERGENT B2 ;  /* 0x0000000000027941 */ /* 0x000fea0003800200 */
.L_x_41603:
        /* <DEDUP_REMOVED lines=61> */
.L_x_41601:
[----:B------:R-:W-:Y:S05]  /*51140*/  BSYNC.RECONVERGENT B1 ;  /* 0x0000000000017941 */ /* 0x000fea0003800200 */
.L_x_41600:
        /* <DEDUP_REMOVED lines=18> */
.L_x_41607:
        /* <DEDUP_REMOVED lines=13> */
.L_x_41609:
[----:B------:R-:W-:Y:S05]  /*51340*/  BSYNC.RECONVERGENT B2 ;  /* 0x0000000000027941 */ /* 0x000fea0003800200 */
.L_x_41608:
        /* <DEDUP_REMOVED lines=61> */
.L_x_41606:
[----:B------:R-:W-:Y:S05]  /*51720*/  BSYNC.RECONVERGENT B1 ;  /* 0x0000000000017941 */ /* 0x000fea0003800200 */
.L_x_41605:
        /* <DEDUP_REMOVED lines=24> */
.L_x_41612:
        /* <DEDUP_REMOVED lines=13> */
.L_x_41614:
[----:B------:R-:W-:Y:S05]  /*51980*/  BSYNC.RECONVERGENT B2 ;  /* 0x0000000000027941 */ /* 0x000fea0003800200 */
.L_x_41613:
        /* <DEDUP_REMOVED lines=61> */
.L_x_41611:
[----:B------:R-:W-:Y:S05]  /*51d60*/  BSYNC.RECONVERGENT B1 ;  /* 0x0000000000017941 */ /* 0x000fea0003800200 */
.L_x_41610:
        /* <DEDUP_REMOVED lines=18> */
.L_x_41617:
        /* <DEDUP_REMOVED lines=13> */
.L_x_41619:
[----:B------:R-:W-:Y:S05]  /*51f60*/  BSYNC.RECONVERGENT B2 ;  /* 0x0000000000027941 */ /* 0x000fea0003800200 */
.L_x_41618:
        /* <DEDUP_REMOVED lines=61> */
.L_x_41616:
[----:B------:R-:W-:Y:S05]  /*52340*/  BSYNC.RECONVERGENT B1 ;  /* 0x0000000000017941 */ /* 0x000fea0003800200 */
.L_x_41615:
        /* <DEDUP_REMOVED lines=23> */
.L_x_41622:
        /* <DEDUP_REMOVED lines=13> */
.L_x_41624:
[----:B------:R-:W-:Y:S05]  /*52590*/  BSYNC.RECONVERGENT B2 ;  /* 0x0000000000027941 */ /* 0x000fea0003800200 */
.L_x_41623:
        /* <DEDUP_REMOVED lines=61> */
.L_x_41621:
[----:B------:R-:W-:Y:S05]  /*52970*/  BSYNC.RECONVERGENT B1 ;  /* 0x0000000000017941 */ /* 0x000fea0003800200 */
.L_x_41620:
        /* <DEDUP_REMOVED lines=18> */
.L_x_41627:
        /* <DEDUP_REMOVED lines=13> */
.L_x_41629:
[----:B------:R-:W-:Y:S05]  /*52b70*/  BSYNC.RECONVERGENT B2 ;  /* 0x0000000000027941 */ /* 0x000fea0003800200 */
.L_x_41628:
        /* <DEDUP_REMOVED lines=61> */
.L_x_41626:
[----:B------:R-:W-:Y:S05]  /*52f50*/  BSYNC.RECONVERGENT B1 ;  /* 0x0000000000017941 */ /* 0x000fea0003800200 */
.L_x_41625:
        /* <DEDUP_REMOVED lines=23> */
.L_x_41632:
        /* <DEDUP_REMOVED lines=13> */
.L_x_41634:
[----:B------:R-:W-:Y:S05]  /*531a0*/  BSYNC.RECONVERGENT B2 ;  /* 0x0000000000027941 */ /* 0x000fea0003800200 */
.L_x_41633:
        /* <DEDUP_REMOVED lines=61> */
.L_x_41631:
[----:B------:R-:W-:Y:S05]  /*53580*/  BSYNC.RECONVERGENT B1 ;  /* 0x0000000000017941 */ /* 0x000fea0003800200 */
.L_x_41630:
        /* <DEDUP_REMOVED lines=18> */
.L_x_41637:
        /* <DEDUP_REMOVED lines=16> */
.L_x_41639:
[----:B------:R-:W-:Y:S05]  /*537b0*/  BSYNC.RECONVERGENT B2 ;  /* 0x0000000000027941 */ /* 0x000fea0003800200 */
.L_x_41638:
        /* <DEDUP_REMOVED lines=61> */
.L_x_41636:
[----:B------:R-:W-:Y:S05]  /*53b90*/  BSYNC.RECONVERGENT B1 ;  /* 0x0000000000017941 */ /* 0x000fea0003800200 */
.L_x_41635:
        /* <DEDUP_REMOVED lines=11> */
.L_x_41559:
        /* <DEDUP_REMOVED lines=16> */
.L_x_41643:
        /* <DEDUP_REMOVED lines=13> */
.L_x_41645:
[----:B------:R-:W-:Y:S05]  /*53e20*/  BSYNC.RECONVERGENT B2 ;  /* 0x0000000000027941 */ /* 0x000fea0003800200 */
.L_x_41644:
        /* <DEDUP_REMOVED lines=61> */
.L_x_41642:
[----:B------:R-:W-:Y:S05]  /*54200*/  BSYNC.RECONVERGENT B1 ;  /* 0x0000000000017941 */ /* 0x000fea0003800200 */
.L_x_41641:
        /* <DEDUP_REMOVED lines=21> */
.L_x_41648:
        /* <DEDUP_REMOVED lines=13> */
.L_x_41650:
[----:B------:R-:W-:Y:S05]  /*54430*/  BSYNC.RECONVERGENT B2 ;  /* 0x0000000000027941 */ /* 0x000fea0003800200 */
.L_x_41649:
        /* <DEDUP_REMOVED lines=61> */
.L_x_41647:
[----:B------:R-:W-:Y:S05]  /*54810*/  BSYNC.RECONVERGENT B1 ;  /* 0x0000000000017941 */ /* 0x000fea0003800200 */
.L_x_41646:
        /* <DEDUP_REMOVED lines=19> */
.L_x_41653:
        /* <DEDUP_REMOVED lines=13> */
.L_x_41655:
[----:B------:R-:W-:Y:S05]  /*54a20*/  BSYNC.RECONVERGENT B2 ;  /* 0x0000000000027941 */ /* 0x000fea0003800200 */
.L_x_41654:
        /* <DEDUP_REMOVED lines=61> */
.L_x_41652:
[----:B------:R-:W-:Y:S05]  /*54e00*/  BSYNC.RECONVERGENT B1 ;  /* 0x0000000000017941 */ /* 0x000fea0003800200 */
.L_x_41651:
        /* <DEDUP_REMOVED lines=19> */
.L_x_41658:
        /* <DEDUP_REMOVED lines=13> */
.L_x_41660:
[----:B------:R-:W-:Y:S05]  /*55010*/  BSYNC.RECONVERGENT B2 ;  /* 0x0000000000027941 */ /* 0x000fea0003800200 */
.L_x_41659:
        /* <DEDUP_REMOVED lines=61> */
.L_x_41657:
[----:B------:R-:W-:Y:S05]  /*553f0*/  BSYNC.RECONVERGENT B1 ;  /* 0x0000000000017941 */ /* 0x000fea0003800200 */
.L_x_41656:
        /* <DEDUP_REMOVED lines=19> */
.L_x_41663:
        /* <DEDUP_REMOVED lines=13> */
.L_x_41665:
[----:B------:R-:W-:Y:S05]  /*55600*/  BSYNC.RECONVERGENT B2 ;  /* 0x0000000000027941 */ /* 0x000fea0003800200 */
.L_x_41664:
        /* <DEDUP_REMOVED lines=61> */
.L_x_41662:
[----:B------:R-:W-:Y:S05]  /*559e0*/  BSYNC.RECONVERGENT B1 ;  /* 0x0000000000017941 */ /* 0x000fea0003800200 */
.L_x_41661:
        /* <DEDUP_REMOVED lines=17> */
.L_x_41668:
        /* <DEDUP_REMOVED lines=13> */
.L_x_41670:
[----:B------:R-:W-:Y:S05]  /*55bd0*/  BSYNC.RECONVERGENT B2 ;  /* 0x0000000000027941 */ /* 0x000fea0003800200 */
.L_x_41669:
        /* <DEDUP_REMOVED lines=61> */
.L_x_41667:
[----:B------:R-:W-:Y:S05]  /*55fb0*/  BSYNC.RECONVERGENT B1 ;  /* 0x0000000000017941 */ /* 0x000fea0003800200 */
.L_x_41666:
        /* <DEDUP_REMOVED lines=17> */
.L_x_41673:
        /* <DEDUP_REMOVED lines=13> */
.L_x_41675:
[----:B------:R-:W-:Y:S05]  /*561a0*/  BSYNC.RECONVERGENT B2 ;  /* 0x0000000000027941 */ /* 0x000fea0003800200 */
.L_x_41674:
        /* <DEDUP_REMOVED lines=61> */
.L_x_41672:
[----:B------:R-:W-:Y:S05]  /*56580*/  BSYNC.RECONVERGENT B1 ;  /* 0x0000000000017941 */ /* 0x000fea0003800200 */
.L_x_41671:
        /* <DEDUP_REMOVED lines=17> */
.L_x_41678:
        /* <DEDUP_REMOVED lines=13> */
.L_x_41680:
[----:B------:R-:W-:Y:S05]  /*56770*/  BSYNC.RECONVERGENT B2 ;  /* 0x0000000000027941 */ /* 0x000fea0003800200 */
.L_x_41679:
        /* <DEDUP_REMOVED lines=61> */
.L_x_41677:
[----:B------:R-:W-:Y:S05]  /*56b50*/  BSYNC.RECONVERGENT B1 ;  /* 0x0000000000017941 */ /* 0x000fea0003800200 */
.L_x_41676:
        /* <DEDUP_REMOVED lines=42> */
.L_x_41640:
        /* <DEDUP_REMOVED lines=44> */
.L_x_41681:
[----:B------:R-:W-:Y:S01]  /*570c0*/  MOV R10, R188 ;  /* 0x000000bc000a7202 */ /* 0x000fe20000000f00 */
[----:B------:R-:W-:-:S07]  /*570d0*/  VIADD R21, R21, 0x20 ;  /* 0x0000002015157836 */ /* 0x000fce0000000000 */
.L_x_41558:
[----:B------:R-:W-:Y:S05]  /*570e0*/  BSYNC.RECONVERGENT B0 ;  /* 0x0000000000007941 */ /* 0x000fea0003800200 */
.L_x_41557:
        /* <DEDUP_REMOVED lines=36> */
.L_x_41687:
        /* <DEDUP_REMOVED lines=13> */
.L_x_41689:
[----:B------:R-:W-:Y:S05]  /*57400*/  BSYNC.RECONVERGENT B2 ;  /* 0x0000000000027941 */ /* 0x000fea0003800200 */
.L_x_41688:
        /* <DEDUP_REMOVED lines=61> */
.L_x_41686:
[----:B------:R-:W-:Y:S05]  /*577e0*/  BSYNC.RECONVERGENT B1 ;  /* 0x0000000000017941 */ /* 0x000fea0003800200 */
.L_x_41685:
        /* <DEDUP_REMOVED lines=23> */
.L_x_41692:
        /* <DEDUP_REMOVED lines=13> */
.L_x_41694:
[----:B------:R-:W-:Y:S05]  /*57a30*/  BSYNC.RECONVERGENT B2 ;  /* 0x0000000000027941 */ /* 0x000fea0003800200 */
.L_x_41693:
        /* <DEDUP_REMOVED lines=61> */
.L_x_41691:
[----:B------:R-:W-:Y:S05]  /*57e10*/  BSYNC.RECONVERGENT B1 ;  /* 0x0000000000017941 */ /* 0x000fea0003800200 */
.L_x_41690:
        /* <DEDUP_REMOVED lines=24> */
.L_x_41697:
        /* <DEDUP_REMOVED lines=13> */
.L_x_41699:
[----:B------:R-:W-:Y:S05]  /*58070*/  BSYNC.RECONVERGENT B2 ;  /* 0x0000000000027941 */ /* 0x000fea0003800200 */
.L_x_41698:
        /* <DEDUP_REMOVED lines=61> */
.L_x_41696:
[----:B------:R-:W-:Y:S05]  /*58450*/  BSYNC.RECONVERGENT B1 ;  /* 0x0000000000017941 */ /* 0x000fea0003800200 */
.L_x_41695:
        /* <DEDUP_REMOVED lines=20> */
.L_x_41702:
        /* <DEDUP_REMOVED lines=13> */
.L_x_41704:
[----:B------:R-:W-:Y:S05]  /*58670*/  BSYNC.RECONVERGENT B2 ;  /* 0x0000000000027941 */ /* 0x000fea0003800200 */
.L_x_41703:
        /* <DEDUP_REMOVED lines=61> */
.L_x_41701:
[----:B------:R-:W-:Y:S05]  /*58a50*/  BSYNC.RECONVERGENT B1 ;  /* 0x0000000000017941 */ /* 0x000fea0003800200 */
.L_x_41700:
        /* <DEDUP_REMOVED lines=24> */
.L_x_41707:
        /* <DEDUP_REMOVED lines=13> */
.L_x_41709:
[----:B------:R-:W-:Y:S05]  /*58cb0*/  BSYNC.RECONVERGENT B2 ;  /* 0x0000000000027941 */ /* 0x000fea0003800200 */
.L_x_41708:
        /* <DEDUP_REMOVED lines=61> */
.L_x_41706:
[----:B------:R-:W-:Y:S05]  /*59090*/  BSYNC.RECONVERGENT B1 ;  /* 0x0000000000017941 */ /* 0x000fea0003800200 */
.L_x_41705:
        /* <DEDUP_REMOVED lines=20> */
.L_x_41712:
        /* <DEDUP_REMOVED lines=13> */
.L_x_41714:
[----:B------:R-:W-:Y:S05]  /*592b0*/  BSYNC.RECONVERGENT B2 ;  /* 0x0000000000027941 */ /* 0x000fea0003800200 */
.L_x_41713:
        /* <DEDUP_REMOVED lines=61> */
.L_x_41711:
[----:B------:R-:W-:Y:S05]  /*59690*/  BSYNC.RECONVERGENT B1 ;  /* 0x0000000000017941 */ /* 0x000fea0003800200 */
.L_x_41710:
        /* <DEDUP_REMOVED lines=24> */
.L_x_41717:
        /* <DEDUP_REMOVED lines=13> */
.L_x_41719:
[----:B------:R-:W-:Y:S05]  /*598f0*/  BSYNC.RECONVERGENT B2 ;  /* 0x0000000000027941 */ /* 0x000fea0003800200 */
.L_x_41718:
        /* <DEDUP_REMOVED lines=61> */
.L_x_41716:
[----:B------:R-:W-:Y:S05]  /*59cd0*/  BSYNC.RECONVERGENT B1 ;  /* 0x0000000000017941 */ /* 0x000fea0003800200 */
.L_x_41715:
        /* <DEDUP_REMOVED lines=20> */
.L_x_41722:
        /* <DEDUP_REMOVED lines=13> */
.L_x_41724:
[----:B------:R-:W-:Y:S05]  /*59ef0*/  BSYNC.RECONVERGENT B2 ;  /* 0x0000000000027941 */ /* 0x000fea0003800200 */
.L_x_41723:
        /* <DEDUP_REMOVED lines=61> */
.L_x_41721:
[----:B------:R-:W-:Y:S05]  /*5a2d0*/  BSYNC.RECONVERGENT B1 ;  /* 0x0000000000017941 */ /* 0x000fea0003800200 */
.L_x_41720:
        /* <DEDUP_REMOVED lines=24> */
.L_x_41727:
        /* <DEDUP_REMOVED lines=13> */
.L_x_41729:
[----:B------:R-:W-:Y:S05]  /*5a530*/  BSYNC.RECONVERGENT B2 ;  /* 0x0000000000027941 */ /* 0x000fea0003800200 */
.L_x_41728:
        /* <DEDUP_REMOVED lines=61> */
.L_x_41726:
[----:B------:R-:W-:Y:S05]  /*5a910*/  BSYNC.RECONVERGENT B1 ;  /* 0x0000000000017941 */ /* 0x000fea0003800200 */
.L_x_41725:
        /* <DEDUP_REMOVED lines=18> */
.L_x_41732:
        /* <DEDUP_REMOVED lines=13> */
.L_x_41734:
[----:B------:R-:W-:Y:S05]  /*5ab10*/  BSYNC.RECONVERGENT B2 ;  /* 0x0000000000027941 */ /* 0x000fea0003800200 */
.L_x_41733:
        /* <DEDUP_REMOVED lines=61> */
.L_x_41731:
[----:B------:R-:W-:Y:S05]  /*5aef0*/  BSYNC.RECONVERGENT B1 ;  /* 0x0000000000017941 */ /* 0x000fea0003800200 */
.L_x_41730:
        /* <DEDUP_REMOVED lines=24> */
.L_x_41737:
        /* <DEDUP_REMOVED lines=13> */
.L_x_41739:
[----:B------:R-:W-:Y:S05]  /*5b150*/  BSYNC.RECONVERGENT B2 ;  /* 0x0000000000027941 */ /* 0x000fea0003800200 */
.L_x_41738:
        /* <DEDUP_REMOVED lines=61> */
.L_x_41736:
[----:B------:R-:W-:Y:S05]  /*5b530*/  BSYNC.RECONVERGENT B1 ;  /* 0x0000000000017941 */ /* 0x000fea0003800200 */
.L_x_41735:
        /* <DEDUP_REMOVED lines=18> */
.L_x_41742:
        /* <DEDUP_REMOVED lines=13> */
.L_x_41744:
[----:B------:R-:W-:Y:S05]  /*5b730*/  BSYNC.RECONVERGENT B2 ;  /* 0x0000000000027941 */ /* 0x000fea0003800200 */
.L_x_41743:
        /* <DEDUP_REMOVED lines=61> */
.L_x_41741:
[----:B------:R-:W-:Y:S05]  /*5bb10*/  BSYNC.RECONVERGENT B1 ;  /* 0x0000000000017941 */ /* 0x000fea0003800200 */
.L_x_41740:
        /* <DEDUP_REMOVED lines=23> */
.L_x_41747:
        /* <DEDUP_REMOVED lines=13> */
.L_x_41749:
[----:B------:R-:W-:Y:S05]  /*5bd60*/  BSYNC.RECONVERGENT B2 ;  /* 0x0000000000027941 */ /* 0x000fea0003800200 */
.L_x_41748:
        /* <DEDUP_REMOVED lines=61> */
.L_x_41746:
[----:B------:R-:W-:Y:S05]  /*5c140*/  BSYNC.RECONVERGENT B1 ;  /* 0x0000000000017941 */ /* 0x000fea0003800200 */
.L_x_41745:
        /* <DEDUP_REMOVED lines=18> */
.L_x_41752:
        /* <DEDUP_REMOVED lines=13> */
.L_x_41754:
[----:B------:R-:W-:Y:S05]  /*5c340*/  BSYNC.RECONVERGENT B2 ;  /* 0x0000000000027941 */ /* 0x000fea0003800200 */
.L_x_41753:
        /* <DEDUP_REMOVED lines=61> */
.L_x_41751:
[----:B------:R-:W-:Y:S05]  /*5c720*/  BSYNC.RECONVERGENT B1 ;  /* 0x0000000000017941 */ /* 0x000fea0003800200 */
.L_x_41750:
        /* <DEDUP_REMOVED lines=23> */
.L_x_41757:
        /* <DEDUP_REMOVED lines=13> */
.L_x_41759:
[----:B------:R-:W-:Y:S05]  /*5c970*/  BSYNC.RECONVERGENT B2 ;  /* 0x0000000000027941 */ /* 0x000fea0003800200 */
.L_x_41758:
        /* <DEDUP_REMOVED lines=61> */
.L_x_41756:
[----:B------:R-:W-:Y:S05]  /*5cd50*/  BSYNC.RECONVERGENT B1 ;  /* 0x0000000000017941 */ /* 0x000fea0003800200 */
.L_x_41755:
        /* <DEDUP_REMOVED lines=18> */
.L_x_41762:
        /* <DEDUP_REMOVED lines=16> */
.L_x_41764:
[----:B------:R-:W-:Y:S05]  /*5cf80*/  BSYNC.RECONVERGENT B2 ;  /* 0x0000000000027941 */ /* 0x000fea0003800200 */
.L_x_41763:
        /* <DEDUP_REMOVED lines=61> */
.L_x_41761:
[----:B------:R-:W-:Y:S05]  /*5d360*/  BSYNC.RECONVERGENT B1 ;  /* 0x0000000000017941 */ /* 0x000fea0003800200 */
.L_x_41760:
        /* <DEDUP_REMOVED lines=11> */
.L_x_41684:
        /* <DEDUP_REMOVED lines=16> */
.L_x_41768:
        /* <DEDUP_REMOVED lines=13> */
.L_x_41770:
[----:B------:R-:W-:Y:S05]  /*5d5f0*/  BSYNC.RECONVERGENT B2 ;  /* 0x0000000000027941 */ /* 0x000fea0003800200 */
.L_x_41769:
        /* <DEDUP_REMOVED lines=61> */
.L_x_41767:
[----:B------:R-:W-:Y:S05]  /*5d9d0*/  BSYNC.RECONVERGENT B1 ;  /* 0x0000000000017941 */ /* 0x000fea0003800200 */
.L_x_41766:
        /* <DEDUP_REMOVED lines=21> */
.L_x_41773:
        /* <DEDUP_REMOVED lines=13> */
.L_x_41775:
[----:B------:R-:W-:Y:S05]  /*5dc00*/  BSYNC.RECONVERGENT B2 ;  /* 0x0000000000027941 */ /* 0x000fea0003800200 */
.L_x_41774:
        /* <DEDUP_REMOVED lines=61> */
.L_x_41772:
[----:B------:R-:W-:Y:S05]  /*5dfe0*/  BSYNC.RECONVERGENT B1 ;  /* 0x0000000000017941 */ /* 0x000fea0003800200 */
.L_x_41771:
        /* <DEDUP_REMOVED lines=19> */
.L_x_41778:
        /* <DEDUP_REMOVED lines=13> */
.L_x_41780:
[----:B------:R-:W-:Y:S05]  /*5e1f0*/  BSYNC.RECONVERGENT B2 ;  /* 0x0000000000027941 */ /* 0x000fea0003800200 */
.L_x_41779:
        /* <DEDUP_REMOVED lines=61> */
.L_x_41777:
[----:B------:R-:W-:Y:S05]  /*5e5d0*/  BSYNC.RECONVERGENT B1 ;  /* 0x0000000000017941 */ /* 0x000fea0003800200 */
.L_x_41776:
        /* <DEDUP_REMOVED lines=19> */
.L_x_41783:
        /* <DEDUP_REMOVED lines=13> */
.L_x_41785:
[----:B------:R-:W-:Y:S05]  /*5e7e0*/  BSYNC.RECONVERGENT B2 ;  /* 0x0000000000027941 */ /* 0x000fea0003800200 */
.L_x_41784:
        /* <DEDUP_REMOVED lines=61> */
.L_x_41782:
[----:B------:R-:W-:Y:S05]  /*5ebc0*/  BSYNC.RECONVERGENT B1 ;  /* 0x0000000000017941 */ /* 0x000fea0003800200 */
.L_x_41781:
        /* <DEDUP_REMOVED lines=19> */
.L_x_41788:
        /* <DEDUP_REMOVED lines=13> */
.L_x_41790:
[----:B------:R-:W-:Y:S05]  /*5edd0*/  BSYNC.RECONVERGENT B2 ;  /* 0x0000000000027941 */ /* 0x000fea0003800200 */
.L_x_41789:
        /* <DEDUP_REMOVED lines=61> */
.L_x_41787:
[----:B------:R-:W-:Y:S05]  /*5f1b0*/  BSYNC.RECONVERGENT B1 ;  /* 0x0000000000017941 */ /* 0x000fea0003800200 */
.L_x_41786:
        /* <DEDUP_REMOVED lines=17> */
.L_x_41793:
        /* <DEDUP_REMOVED lines=13> */
.L_x_41795:
[----:B------:R-:W-:Y:S05]  /*5f3a0*/  BSYNC.RECONVERGENT B2 ;  /* 0x0000000000027941 */ /* 0x000fea0003800200 */
.L_x_41794:
        /* <DEDUP_REMOVED lines=61> */
.L_x_41792:
[----:B------:R-:W-:Y:S05]  /*5f780*/  BSYNC.RECONVERGENT B1 ;  /* 0x0000000000017941 */ /* 0x000fea0003800200 */
.L_x_41791:
        /* <DEDUP_REMOVED lines=17> */
.L_x_41798:
        /* <DEDUP_REMOVED lines=13> */
.L_x_41800:
[----:B------:R-:W-:Y:S05]  /*5f970*/  BSYNC.RECONVERGENT B2 ;  /* 0x0000000000027941 */ /* 0x000fea0003800200 */
.L_x_41799:
        /* <DEDUP_REMOVED lines=61> */
.L_x_41797:
[----:B------:R-:W-:Y:S05]  /*5fd50*/  BSYNC.RECONVERGENT B1 ;  /* 0x0000000000017941 */ /* 0x000fea0003800200 */
.L_x_41796:
        /* <DEDUP_REMOVED lines=17> */
.L_x_41803:
        /* <DEDUP_REMOVED lines=13> */
.L_x_41805:
[----:B------:R-:W-:Y:S05]  /*5ff40*/  BSYNC.RECONVERGENT B2 ;  /* 0x0000000000027941 */ /* 0x000fea0003800200 */
.L_x_41804:
        /* <DEDUP_REMOVED lines=61> */
.L_x_41802:
[----:B------:R-:W-:Y:S05]  /*60320*/  BSYNC.RECONVERGENT B1 ;  /* 0x0000000000017941 */ /* 0x000fea0003800200 */
.L_x_41801:
        /* <DEDUP_REMOVED lines=42> */
.L_x_41765:
        /* <DEDUP_REMOVED lines=45> */
.L_x_41683:
[----:B------:R-:W-:Y:S05]  /*608a0*/  BSYNC.RECONVERGENT B0 ;  /* 0x0000000000007941 */ /* 0x000fea0003800200 */
.L_x_41682:
        /* <DEDUP_REMOVED lines=291> */
.L_x_41839:
        /* <DEDUP_REMOVED lines=34> */
[----:B------:R-:W-:Y:S01]  /*61d00*/  F2FP.F16.F32.PACK_AB R188, R188, R189 ;  /* 0x000000bdbcbc723e */ /* 0x000fe200000000ff */
[----:B------:R-:W-:Y:S01]  /*61d10*/  FADD.FTZ R189, R110, -R216 ;  /* 0x800000d86ebd7221 */ /* 0x000fe20000010000 */
[----:B------:R-:W-:-:S03]  /*61d20*/  FMUL.FTZ R190, R21, R190 ;  /* 0x000000be15be7220 */ /* 0x000fc60000410000 */
[----:B------:R-:W-:Y:S01]  /*61d30*/  FMUL.FTZ R189, R21, R189 ;  /* 0x000000bd15bd7220 */ /* 0x000fe20000410000 */
[----:B----4-:R-:W-:Y:S01]  /*61d40*/  FFMA.FTZ R190, R190, R219, R43 ;  /* 0x000000dbbebe7223 */ /* 0x010fe2000001002b */
[----:B------:R-:W-:Y:S02]  /*61d50*/  FFMA.FTZ R191, R191, R252, R44 ;  /* 0x000000fcbfbf7223 */ /* 0x000fe4000001002c */
        /* <DEDUP_REMOVED lines=17> */
.L_x_41808:
[----:B------:R-:W-:Y:S05]  /*61e70*/  BSYNC.RECONVERGENT B0 ;  /* 0x0000000000007941 */ /* 0x000fea0003800200 */
.L_x_41807:
        /* <DEDUP_REMOVED lines=22> */
[----:B----4-:R-:W-:Y:S01]  /*61fe0*/  FFMA.FTZ R190, R190, R191, R27 ;  /* 0x000000bfbebe7223 */ /* 0x010fe2000001001b */
[----:B------:R-:W-:Y:S02]  /*61ff0*/  FADD.FTZ R191, R120, -R216 ;  /* 0x800000d878bf7221 */ /* 0x000fe40000010000 */
[----:B------:R-:W-:Y:S02]  /*62000*/  FFMA.FTZ R189, R189, R231, R26 ;  /* 0x000000e7bdbd7223 */ /* 0x000fe4000001001a */
[----:B------:R-:W-:-:S03]  /*62010*/  FMUL.FTZ R191, R21, R191 ;  /* 0x000000bf15bf7220 */ /* 0x000fc60000410000 */
[----:B------:R-:W-:Y:S01]  /*62020*/  F2FP.F16.F32.PACK_AB R189, R190, R189 ;  /* 0x000000bdbebd723e */ /* 0x000fe200000000ff */
[----:B------:R-:W-:Y:S01]  /*62030*/  FADD.FTZ R190, R121, -R216 ;  /* 0x800000d879be7221 */ /* 0x000fe20000010000 */
[----:B------:R-:W-:-:S03]  /*62040*/  FFMA.FTZ R191, R191, R229, R28 ;  /* 0x000000e5bfbf7223 */ /* 0x000fc6000001001c */
[----:B------:R-:W-:-:S04]  /*62050*/  FMUL.FTZ R190, R21, R190 ;  /* 0x000000be15be7220 */ /* 0x000fc80000410000 */
        /* <DEDUP_REMOVED lines=13> */
.L_x_41810:
[----:B------:R-:W-:Y:S05]  /*62130*/  BSYNC.RECONVERGENT B0 ;  /* 0x0000000000007941 */ /* 0x000fea0003800200 */
.L_x_41809:
        /* <DEDUP_REMOVED lines=22> */
[----:B---3--:R-:W-:Y:S01]  /*622a0*/  FFMA.FTZ R190, R190, R191, R35 ;  /* 0x000000bfbebe7223 */ /* 0x008fe20000010023 */
        /* <DEDUP_REMOVED lines=20> */
.L_x_41812:
[----:B------:R-:W-:Y:S05]  /*623f0*/  BSYNC.RECONVERGENT B0 ;  /* 0x0000000000007941 */ /* 0x000fea0003800200 */
.L_x_41811:
        /* <DEDUP_REMOVED lines=24> */
[----:B---3--:R-:W-:Y:S02]  /*62580*/  FFMA.FTZ R189, R189, R231, R50 ;  /* 0x000000e7bdbd7223 */ /* 0x008fe40000010032 */
        /* <DEDUP_REMOVED lines=18> */
.L_x_41814:
[----:B------:R-:W-:Y:S05]  /*626b0*/  BSYNC.RECONVERGENT B0 ;  /* 0x0000000000007941 */ /* 0x000fea0003800200 */
.L_x_41813:
        /* <DEDUP_REMOVED lines=39> */
.L_x_41816:
[----:B------:R-:W-:Y:S05]  /*62930*/  BSYNC.RECONVERGENT B0 ;  /* 0x0000000000007941 */ /* 0x000fea0003800200 */
.L_x_41815:
        /* <DEDUP_REMOVED lines=35> */
.L_x_41818:
[----:B------:R-:W-:Y:S05]  /*62b70*/  BSYNC.RECONVERGENT B0 ;  /* 0x0000000000007941 */ /* 0x000fea0003800200 */
.L_x_41817:
        /* <DEDUP_REMOVED lines=35> */
.L_x_41820:
[----:B------:R-:W-:Y:S05]  /*62db0*/  BSYNC.RECONVERGENT B0 ;  /* 0x0000000000007941 */ /* 0x000fea0003800200 */
.L_x_41819:
        /* <DEDUP_REMOVED lines=35> */
.L_x_41822:
[----:B------:R-:W-:Y:S05]  /*62ff0*/  BSYNC.RECONVERGENT B0 ;  /* 0x0000000000007941 */ /* 0x000fea0003800200 */
.L_x_41821:
        /* <DEDUP_REMOVED lines=35> */
.L_x_41824:
[----:B------:R-:W-:Y:S05]  /*63230*/  BSYNC.RECONVERGENT B0 ;  /* 0x0000000000007941 */ /* 0x000fea0003800200 */
.L_x_41823:
        /* <DEDUP_REMOVED lines=34> */
.L_x_41826:
[----:B------:R-:W-:Y:S05]  /*63460*/  BSYNC.RECONVERGENT B0 ;  /* 0x0000000000007941 */ /* 0x000fea0003800200 */
.L_x_41825:
[----:B01234-:R-:W0:Y:S02]  /*63470*/  LDC.64 R188, c[0x0][0x380] ;  /* 0x0000e000ffbc7b82 */ /* 0x01fe240000000a00 */
[----:B0-----:R-:W-:-:S05]  /*63480*/  IMAD R217, R188, 0x4, R217 ;  /* 0x00000004bcd97824 */ /* 0x001fca00078e02d9 */
[----:B------:R-:W-:-:S13]  /*63490*/  ISETP.GE.AND P0, PT, R217, R189, PT ;  /* 0x000000bdd900720c */ /* 0x000fda0003f06270 */
[----:B------:R-:W-:Y:S05]  /*634a0*/  @!P0 BRA `(.L_x_41827) ;  /* 0xfffff9e400688947 */ /* 0x000fea000383ffff */
[----:B------:R-:W-:Y:S05]  /*634b0*/  EXIT ;  /* 0x000000000000794d */ /* 0x000fea0003800000 */
.L_x_41806:
        /* <DEDUP_REMOVED lines=8> */
.L_x_41829:
[----:B------:R-:W-:Y:S05]  /*63540*/  BSYNC B0 ;  /* 0x0000000000007941 */ /* 0x000fea0003800000 */
.L_x_41828:
        /* <DEDUP_REMOVED lines=9> */
.L_x_41830:
[----:B------:R-:W-:Y:S01]  /*635e0*/  FADD.FTZ R190, R190, R21 ;  /* 0x00000015bebe7221 */ /* 0x000fe20000010000 */
[----:B------:R-:W-:-:S04]  /*635f0*/  IMAD.MOV.U32 R21, RZ, RZ, 0x4 ;  /* 0x00000004ff157424 */ /* 0x000fc800078e00ff */
[----:B------:R-:W-:-:S07]  /*63600*/  MOV R216, R190 ;  /* 0x000000be00d87202 */ /* 0x000fce0000000f00 */
[----:B------:R-:W-:Y:S05]  /*63610*/  WARPSYNC.COLLECTIVE R189, `(.L_x_41831) ;  /* 0x00000000bd087348 */ /* 0x000fea0003c00000 */
[----:B------:R0:W1:Y:S02]  /*63620*/  SHFL.BFLY P6, R21, R216, R21, R188 ;  /* 0x0c000015d8157389 */ /* 0x00006400000c00bc */
[----:B01----:R-:W-:Y:S05]  /*63630*/  ENDCOLLECTIVE ;  /* 0x000000000000791b */ /* 0x003fea0003800000 */
.L_x_41831:
[----:B------:R-:W-:Y:S01]  /*63640*/  FADD.FTZ R190, R190, R21 ;  /* 0x00000015bebe7221 */ /* 0x000fe20000010000 */
[----:B------:R-:W-:-:S04]  /*63650*/  IMAD.MOV.U32 R21, RZ, RZ, 0x8 ;  /* 0x00000008ff157424 */ /* 0x000fc800078e00ff */
[----:B------:R-:W-:-:S07]  /*63660*/  MOV R216, R190 ;  /* 0x000000be00d87202 */ /* 0x000fce0000000f00 */
[----:B------:R-:W-:Y:S05]  /*63670*/  WARPSYNC.COLLECTIVE R189, `(.L_x_41832) ;  /* 0x00000000bd087348 */ /* 0x000fea0003c00000 */
[----:B------:R0:W1:Y:S02]  /*63680*/  SHFL.BFLY P6, R21, R216, R21, R188 ;  /* 0x0c000015d8157389 */ /* 0x00006400000c00bc */
[----:B01----:R-:W-:Y:S05]  /*63690*/  ENDCOLLECTIVE ;  /* 0x000000000000791b */ /* 0x003fea0003800000 */
.L_x_41832:
[----:B------:R-:W-:Y:S01]  /*636a0*/  FADD.FTZ R190, R190, R21 ;  /* 0x00000015bebe7221 */ /* 0x000fe20000010000 */
[----:B------:R-:W-:-:S04]  /*636b0*/  IMAD.MOV.U32 R21, RZ, RZ, 0x10 ;  /* 0x00000010ff157424 */ /* 0x000fc800078e00ff */
[----:B------:R-:W-:-:S07]  /*636c0*/  MOV R216, R190 ;  /* 0x000000be00d87202 */ /* 0x000fce0000000f00 */
[----:B------:R-:W-:Y:S05]  /*636d0*/  WARPSYNC.COLLECTIVE R189, `(.L_x_41833) ;  /* 0x00000000bd087348 */ /* 0x000fea0003c00000 */
[----:B------:R0:W1:Y:S02]  /*636e0*/  SHFL.BFLY P6, R21, R216, R21, R188 ;  /* 0x0c000015d8157389 */ /* 0x00006400000c00bc */
[----:B01----:R-:W-:Y:S05]  /*636f0*/  ENDCOLLECTIVE ;  /* 0x000000000000791b */ /* 0x003fea0003800000 */
.L_x_41833:
        /* <DEDUP_REMOVED lines=173> */
.L_x_41834:
[----:B------:R-:W-:Y:S01]  /*641d0*/  FADD.FTZ R190, R190, R21 ;  /* 0x00000015bebe7221 */ /* 0x000fe20000010000 */
[----:B------:R-:W-:-:S03]  /*641e0*/  MOV R21, 0x2 ;  /* 0x0000000200157802 */ /* 0x000fc60000000f00 */
[----:B------:R-:W-:-:S07]  /*641f0*/  IMAD.MOV.U32 R216, RZ, RZ, R190 ;  /* 0x000000ffffd87224 */ /* 0x000fce00078e00be */
[----:B------:R-:W-:Y:S05]  /*64200*/  WARPSYNC.COLLECTIVE R189, `(.L_x_41835) ;  /* 0x00000000bd087348 */ /* 0x000fea0003c00000 */
[----:B------:R0:W1:Y:S02]  /*64210*/  SHFL.BFLY P6, R21, R216, R21, R188 ;  /* 0x0c000015d8157389 */ /* 0x00006400000c00bc */
[----:B01----:R-:W-:Y:S05]  /*64220*/  ENDCOLLECTIVE ;  /* 0x000000000000791b */ /* 0x003fea0003800000 */
.L_x_41835:
[----:B------:R-:W-:Y:S01]  /*64230*/  FADD.FTZ R190, R190, R21 ;  /* 0x00000015bebe7221 */ /* 0x000fe20000010000 */
[----:B------:R-:W-:-:S03]  /*64240*/  HFMA2 R21, -RZ, RZ, 0, 2.384185791015625e-07 ;  /* 0x00000004ff157431 */ /* 0x000fc600000001ff */
[----:B------:R-:W-:-:S07]  /*64250*/  IMAD.MOV.U32 R216, RZ, RZ, R190 ;  /* 0x000000ffffd87224 */ /* 0x000fce00078e00be */
[----:B------:R-:W-:Y:S05]  /*64260*/  WARPSYNC.COLLECTIVE R189, `(.L_x_41836) ;  /* 0x00000000bd087348 */ /* 0x000fea0003c00000 */
[----:B------:R0:W1:Y:S02]  /*64270*/  SHFL.BFLY P6, R21, R216, R21, R188 ;  /* 0x0c000015d8157389 */ /* 0x00006400000c00bc */
[----:B01----:R-:W-:Y:S05]  /*64280*/  ENDCOLLECTIVE ;  /* 0x000000000000791b */ /* 0x003fea0003800000 */
.L_x_41836:
[----:B------:R-:W-:Y:S01]  /*64290*/  FADD.FTZ R190, R190, R21 ;  /* 0x00000015bebe7221 */ /* 0x000fe20000010000 */
[----:B------:R-:W-:-:S03]  /*642a0*/  MOV R21, 0x8 ;  /* 0x0000000800157802 */ /* 0x000fc60000000f00 */
[----:B------:R-:W-:-:S07]  /*642b0*/  IMAD.MOV.U32 R216, RZ, RZ, R190 ;  /* 0x000000ffffd87224 */ /* 0x000fce00078e00be */
[----:B------:R-:W-:Y:S05]  /*642c0*/  WARPSYNC.COLLECTIVE R189, `(.L_x_41837) ;  /* 0x00000000bd087348 */ /* 0x000fea0003c00000 */
[----:B------:R0:W1:Y:S02]  /*642d0*/  SHFL.BFLY P6, R21, R216, R21, R188 ;  /* 0x0c000015d8157389 */ /* 0x00006400000c00bc */
[----:B01----:R-:W-:Y:S05]  /*642e0*/  ENDCOLLECTIVE ;  /* 0x000000000000791b */ /* 0x003fea0003800000 */
.L_x_41837:
[----:B------:R-:W-:Y:S01]  /*642f0*/  FADD.FTZ R190, R190, R21 ;  /* 0x00000015bebe7221 */ /* 0x000fe20000010000 */
[----:B------:R-:W-:-:S03]  /*64300*/  HFMA2 R21, -RZ, RZ, 0, 9.5367431640625e-07 ;  /* 0x00000010ff157431 */ /* 0x000fc600000001ff */
[----:B------:R-:W-:-:S07]  /*64310*/  IMAD.MOV.U32 R216, RZ, RZ, R190 ;  /* 0x000000ffffd87224 */ /* 0x000fce00078e00be */
[----:B------:R-:W-:Y:S05]  /*64320*/  WARPSYNC.COLLECTIVE R189, `(.L_x_41838) ;  /* 0x00000000bd087348 */ /* 0x000fea0003c00000 */
[----:B------:R0:W1:Y:S02]  /*64330*/  SHFL.BFLY P6, R21, R216, R21, R188 ;  /* 0x0c000015d8157389 */ /* 0x00006400000c00bc */
[----:B01----:R-:W-:Y:S05]  /*64340*/  ENDCOLLECTIVE ;  /* 0x000000000000791b */ /* 0x003fea0003800000 */
.L_x_41838:
[----:B------:R-:W-:Y:S05]  /*64350*/  BRA `(.L_x_41839) ;  /* 0xffffffd400e07947 */ /* 0x000fea000383ffff */
.L_x_41840:
        /* <DEDUP_REMOVED lines=10> */
.L_x_54490:


//--------------------- .text._ZN10layer_norm31ln_parallel_residual_fwd_kernelINS_13Kernel_traitsIf6__halffS2_fjLj2560ELj1ELj4ELj1ELj16ENS_18Kernel_traits_baseILj2560EfS2_fS2_fjLj128EEEEELb1ELb1ELb1EEEvNS_9FwdParamsE --------------------------
	.section	.text._ZN10layer_norm31ln_parallel_residual_fwd_kernelINS_13Kernel_traitsIf6__halffS2_fjLj2560ELj1ELj4ELj1ELj16ENS_18Kernel_traits_baseILj2560EfS2_fS2_fjLj128EEEEELb1ELb1ELb1EEEvNS_9FwdParamsE,"ax",@progbits
	.align	128
        .global         _ZN10layer_norm31ln_parallel_residual_fwd_kernelINS_13Kernel_traitsIf6__halffS2_fjLj2560ELj1ELj4ELj1ELj16ENS_18Kernel_traits_baseILj2560EfS2_fS2_fjLj128EEEEELb1ELb1ELb1EEEvNS_9FwdParamsE
        .type           _ZN10layer_norm31ln_parallel_residual_fwd_kernelINS_13Kernel_traitsIf6__halffS2_fjLj2560ELj1ELj4ELj1ELj16ENS_18Kernel_traits_baseILj2560EfS2_fS2_fjLj128EEEEELb1ELb1ELb1EEEvNS_9FwdParamsE,@function
        .size           _ZN10layer_norm31ln_parallel_residual_fwd_kernelINS_13Kernel_traitsIf6__halffS2_fjLj2560ELj1ELj4ELj1ELj16ENS_18Kernel_traits_baseILj2560EfS2_fS2_fjLj128EEEEELb1ELb1ELb1EEEvNS_9FwdParamsE,(.L_x_54491 - _ZN10layer_norm31ln_parallel_residual_fwd_kernelINS_13Kernel_traitsIf6__halffS2_fjLj2560ELj1ELj4ELj1ELj16ENS_18Kernel_traits_baseILj2560EfS2_fS2_fjLj128EEEEELb1ELb1ELb1EEEvNS_9FwdParamsE)
        .other          _ZN10layer_norm31ln_parallel_residual_fwd_kernelINS_13Kernel_traitsIf6__halffS2_fjLj2560ELj1ELj4ELj1ELj16ENS_18Kernel_traits_baseILj2560EfS2_fS2_fjLj128EEEEELb1ELb1ELb1EEEvNS_9FwdParamsE,@"STO_CUDA_ENTRY STV_DEFAULT"
_ZN10layer_norm31ln_parallel_residual_fwd_kernelINS_13Kernel_traitsIf6__halffS2_fjLj2560ELj1ELj4ELj1ELj16ENS_18Kernel_traits_baseILj2560EfS2_fS2_fjLj128EEEEELb1ELb1ELb1EEEvNS_9FwdParamsE:
.text._ZN10layer_norm31ln_parallel_residual_fwd_kernelINS_13Kernel_traitsIf6__halffS2_fjLj2560ELj1ELj4ELj1ELj16ENS_18Kernel_traits_baseILj2560EfS2_fS2_fjLj128EEEEELb1ELb1ELb1EEEvNS_9FwdParamsE:
        /* <DEDUP_REMOVED lines=9> */
[----:B0-----:R-:W-:Y:S01]  /*0090*/  IMAD.U32 R2, RZ, RZ, UR6 ;  /* 0x00000006ff027e24 */ /* 0x001fe2000f8e00ff */
[----:B------:R-:W-:-:S11]  /*00a0*/  MOV R3, UR7 ;  /* 0x0000000700037c02 */ /* 0x000fd60008000f00 */
[----:B--2---:R-:W-:Y:S01]  /*00b0*/  @P0 IMAD.MOV.U32 R4, RZ, RZ, R210 ;  /* 0x000000ffff040224 */ /* 0x004fe200078e00d2 */
        /* <DEDUP_REMOVED lines=16> */
[----:B------:R-:W-:Y:S02]  /*01c0*/  LOP3.LUT R2, R2, UR4, RZ, 0xfc, !PT ;  /* 0x0000000402027c12 */ /* 0x000fe4000f8efcff */
[----:B------:R-:W-:Y:S01]  /*01d0*/  @P0 IADD3.X R7, PT, PT, RZ, R5, RZ, P1, !PT ;  /* 0x00000005ff070210 */ /* 0x000fe20000ffe4ff */
[----:B------:R-:W-:Y:S02]  /*01e0*/  UIADD3 UR10, UPT, UPT, UR6, -0x61c88647, URZ ;  /* 0x9e3779b9060a7890 */ /* 0x000fe4000fffe0ff */
[----:B------:R-:W-:Y:S01]  /*01f0*/  UIADD3 UR11, UPT, UPT, UR7, -0x4498517b, URZ ;  /* 0xbb67ae85070b7890 */ /* 0x000fe2000fffe0ff */
[--C-:B------:R-:W-:Y:S01]  /*0200*/  SHF.R.U64 R3, R210, 0x2, R7.reuse ;  /* 0x00000002d2037819 */ /* 0x100fe20000001207 */
[----:B------:R-:W-:Y:S01]  /*0210*/  UIADD3 UR12, UPT, UPT, UR6, 0x3c6ef372, URZ ;  /* 0x3c6ef372060c7890 */ /* 0x000fe2000fffe0ff */
[----:B------:R-:W-:Y:S01]  /*0220*/  SHF.R.U32.HI R11, RZ, 0x2, R7 ;  /* 0x00000002ff0b7819 */ /* 0x000fe20000011607 */
[----:B------:R-:W-:-:S02]  /*0230*/  UIADD3 UR13, UPT, UPT, UR7, 0x76cf5d0a, URZ ;  /* 0x76cf5d0a070d7890 */ /* 0x000fc4000fffe0ff */
[----:B------:R-:W-:Y:S02]  /*0240*/  UIADD3 UR14, UPT, UPT, UR6, -0x255992d5, URZ ;  /* 0xdaa66d2b060e7890 */ /* 0x000fe4000fffe0ff */
[----:B------:R-:W-:Y:S02]  /*0250*/  UIADD3 UR15, UPT, UPT, UR7, 0x32370b8f, URZ ;  /* 0x32370b8f070f7890 */ /* 0x000fe4000fffe0ff */
[----:B------:R-:W-:Y:S02]  /*0260*/  UIADD3 UR16, UPT, UPT, UR6, 0x78dde6e4, URZ ;  /* 0x78dde6e406107890 */ /* 0x000fe4000fffe0ff */
[----:B------:R-:W-:Y:S02]  /*0270*/  UIADD3 UR17, UPT, UPT, UR7, -0x126145ec, URZ ;  /* 0xed9eba1407117890 */ /* 0x000fe4000fffe0ff */
[----:B------:R-:W-:Y:S02]  /*0280*/  UIADD3 UR18, UPT, UPT, UR6, 0x1715609d, URZ ;  /* 0x1715609d06127890 */ /* 0x000fe4000fffe0ff */
[----:B------:R-:W-:-:S02]  /*0290*/  UIADD3 UR19, UPT, UPT, UR7, -0x56f99767, URZ ;  /* 0xa906689907137890 */ /* 0x000fc4000fffe0ff */
[----:B------:R-:W-:Y:S02]  /*02a0*/  UIADD3 UR20, UPT, UPT, UR6, -0x4ab325aa, URZ ;  /* 0xb54cda5606147890 */ /* 0x000fe4000fffe0ff */
[----:B------:R-:W-:Y:S02]  /*02b0*/  UIADD3 UR21, UPT, UPT, UR7, 0x646e171e, URZ ;  /* 0x646e171e07157890 */ /* 0x000fe4000fffe0ff */
[----:B------:R-:W-:Y:S02]  /*02c0*/  UIADD3 UR22, UPT, UPT, UR6, 0x5384540f, URZ ;  /* 0x5384540f06167890 */ /* 0x000fe4000fffe0ff */
[----:B------:R-:W-:Y:S02]  /*02d0*/  UIADD3 UR23, UPT, UPT, UR7, 0x1fd5c5a3, URZ ;  /* 0x1fd5c5a307177890 */ /* 0x000fe4000fffe0ff */
[----:B------:R-:W-:Y:S02]  /*02e0*/  UIADD3 UR24, UPT, UPT, UR6, -0xe443238, URZ ;  /* 0xf1bbcdc806187890 */ /* 0x000fe4000fffe0ff */
[----:B------:R-:W-:-:S02]  /*02f0*/  UIADD3 UR25, UPT, UPT, UR7, -0x24c28bd8, URZ ;  /* 0xdb3d742807197890 */ /* 0x000fc4000fffe0ff */
        /* <DEDUP_REMOVED lines=76> */
.L_x_41841:
        /* <DEDUP_REMOVED lines=90> */
.L_x_41842:
        /* <DEDUP_REMOVED lines=68> */
[----:B------:R-:W-:Y:S01]  /*11a0*/  IMAD R8, R8, -0x326172a9, RZ ;  /* 0xcd9e8d5708087824 */ /* 0x000fe200078e02ff */
[----:B------:R-:W-:Y:S01]  /*11b0*/  LOP3.LUT R203, R6, UR27, R203, 0x96, !PT ;  /* 0x0000001b06cb7c12 */ /* 0x000fe2000f8e96cb */
[----:B------:R-:W-:-:S04]  /*11c0*/  IMAD.HI.U32 R201, R10, -0x326172a9, RZ ;  /* 0xcd9e8d570ac97827 */ /* 0x000fc800078e00ff */
[----:B------:R-:W-:Y:S01]  /*11d0*/  IMAD.MOV.U32 R4, RZ, RZ, R11 ;  /* 0x000000ffff047224 */ /* 0x000fe200078e000b */
[----:B------:R-:W-:Y:S01]  /*11e0*/  LOP3.LUT R201, R8, UR26, R201, 0x96, !PT ;  /* 0x0000001a08c97c12 */ /* 0x000fe2000f8e96c9 */
[----:B------:R-:W-:Y:S02]  /*11f0*/  IMAD.MOV.U32 R5, RZ, RZ, RZ ;  /* 0x000000ffff057224 */ /* 0x000fe400078e00ff */
[----:B------:R-:W-:Y:S02]  /*1200*/  IMAD R206, R7, -0x2daee0ad, RZ ;  /* 0xd2511f5307ce7824 */ /* 0x000fe400078e02ff */
[----:B01234-:R-:W-:-:S07]  /*1210*/  IMAD R202, R10, -0x326172a9, RZ ;  /* 0xcd9e8d570aca7824 */ /* 0x01ffce00078e02ff */
.L_x_43074:
[----:B0-----:R-:W0:Y:S01]  /*1220*/  LDC.64 R208, c[0x0][0x390] ;  /* 0x0000e400ffd07b82 */ /* 0x001e220000000a00 */
[----:B------:R-:W-:Y:S01]  /*1230*/  IMAD R6, R2, UR4, RZ ;  /* 0x0000000402067c24 */ /* 0x000fe2000f8e02ff */
[----:B------:R-:W-:-:S04]  /*1240*/  ISETP.NE.U32.AND P1, PT, RZ, UR10, PT ;  /* 0x0000000aff007c0c */ /* 0x000fc8000bf25070 */
[----:B------:R-:W-:Y:S02]  /*1250*/  SHF.R.S32.HI R21, RZ, 0x1f, R6 ;  /* 0x0000001fff157819 */ /* 0x000fe40000011406 */
[----:B------:R-:W1:Y:S01]  /*1260*/  @P0 LDC.64 R16, c[0x0][0x398] ;  /* 0x0000e600ff100b82 */ /* 0x000e620000000a00 */
        /* <DEDUP_REMOVED lines=8> */
[----:B------:R-:W5:Y:S01]  /*12f0*/  @P0 LDG.E.128 R108, desc[UR8][R16.64] ;  /* 0x00000008106c0981 */ /* 0x000f62000c1e1d00 */
[----:B--2---:R-:W-:-:S04]  /*1300*/  ISETP.NE.U32.AND P0, PT, R28, RZ, PT ;  /* 0x000000ff1c00720c */ /* 0x004fc80003f05070 */
[----:B------:R-:W-:Y:S01]  /*1310*/  ISETP.NE.AND.EX P0, PT, R29, RZ, PT, P0 ;  /* 0x000000ff1d00720c */ /* 0x000fe20003f05300 */
[----:B------:R-:W-:Y:S01]  /*1320*/  IMAD.U32 R21, RZ, RZ, UR6 ;  /* 0x00000006ff157e24 */ /* 0x000fe2000f8e00ff */
[----:B------:R-:W-:Y:S01]  /*1330*/  MOV R14, UR7 ;  /* 0x00000007000e7c02 */ /* 0x000fe20008000f00 */
[----:B0-----:R-:W-:Y:S01]  /*1340*/  @P1 IMAD.WIDE.U32 R18, R6, 0x20, R18 ;  /* 0x0000002006121825 */ /* 0x001fe200078e0012 */
[----:B------:R-:W-:Y:S02]  /*1350*/  MOV R22, UR6 ;  /* 0x0000000600167c02 */ /* 0x000fe40008000f00 */
        /* <DEDUP_REMOVED lines=17> */
[----:B0-----:R-:W-:Y:S02]  /*1470*/  HFMA2 R18, -RZ, RZ, 0.1171875, 0 ;  /* 0x2f800000ff127431 */ /* 0x001fe400000001ff */
[----:B------:R-:W-:Y:S01]  /*1480*/  VIADD R19, R14, 0xed9eba14 ;  /* 0xed9eba140e137836 */ /* 0x000fe20000000000 */
[----:B------:R-:W-:Y:S01]  /*1490*/  IADD3 R21, PT, PT, R21, 0x78dde6e4, RZ ;  /* 0x78dde6e415157810 */ /* 0x000fe20007ffe0ff */
[----:B------:R-:W-:Y:S01]  /*14a0*/  VIADD R20, R20, 0xdb3d7428 ;  /* 0xdb3d742814147836 */ /* 0x000fe20000000000 */
[----:B------:R-:W-:Y:S01]  /*14b0*/  IADD3 R180, PT, PT, R180, -0x4ab325aa, RZ ;  /* 0xb54cda56b4b47810 */ /* 0x000fe20007ffe0ff */
        /* <DEDUP_REMOVED lines=13> */
[----:B------:R-:W-:Y:S01]  /*1590*/  VIADD R191, R191, 0x76cf5d0a ;  /* 0x76cf5d0abfbf7836 */ /* 0x000fe20000000000 */
        /* <DEDUP_REMOVED lines=17> */
.L_x_41846:
        /* <DEDUP_REMOVED lines=13> */
.L_x_41848:
[----:B------:R-:W-:Y:S05]  /*1780*/  BSYNC.RECONVERGENT B1 ;  /* 0x0000000000017941 */ /* 0x000fea0003800200 */
.L_x_41847:
        /* <DEDUP_REMOVED lines=42> */
.L_x_41845:
[----:B------:R-:W-:Y:S05]  /*1a30*/  BSYNC.RECONVERGENT B0 ;  /* 0x0000000000007941 */ /* 0x000fea0003800200 */
.L_x_41844:
[----:B------:R-:W-:Y:S01]  /*1a40*/  ISETP.NE.AND P0, PT, R31, 0x1, PT ;  /* 0x000000011f00780c */ /* 0x000fe20003f05270 */
[----:B------:R-:W-:Y:S01]  /*1a50*/  IMAD.U32 R193, RZ, RZ, UR13 ;  /* 0x0000000dffc17e24 */ /* 0x000fe2000f8e00ff */
[----:B------:R-:W-:Y:S01]  /*1a60*/  I2FP.F32.U32 R17, R14 ;  /* 0x0000000e00117245 */ /* 0x000fe20000201000 */
[----:B------:R-:W-:Y:S01]  /*1a70*/  BSSY.RECONVERGENT B0, `(.L_x_41849) ;  /* 0x0000049000007945 */ /* 0x000fe20003800200 */
[----:B------:R-:W-:Y:S02]  /*1a80*/  HFMA2 R33, -RZ, RZ, 0, 1.1920928955078125e-07 ;  /* 0x00000002ff217431 */ /* 0x000fe400000001ff */
[----:B-----5:R-:W-:Y:S02]  /*1a90*/  HADD2.F32 R30, -RZ, R24.H0_H0 ;  /* 0x20000018ff1e7230 */ /* 0x020fe40000004100 */
        /* <DEDUP_REMOVED lines=13> */
.L_x_41851:
        /* <DEDUP_REMOVED lines=13> */
.L_x_41853:
[----:B------:R-:W-:Y:S05]  /*1c40*/  BSYNC.RECONVERGENT B1 ;  /* 0x0000000000017941 */ /* 0x000fea0003800200 */
.L_x_41852:
        /* <DEDUP_REMOVED lines=43> */
.L_x_41850:
[----:B------:R-:W-:Y:S05]  /*1f00*/  BSYNC.RECONVERGENT B0 ;  /* 0x0000000000007941 */ /* 0x000fea0003800200 */
.L_x_41849:
[----:B------:R-:W-:Y:S01]  /*1f10*/  ISETP.NE.AND P0, PT, R33, 0x1, PT ;  /* 0x000000012100780c */ /* 0x000fe20003f05270 */
[----:B------:R-:W-:Y:S01]  /*1f20*/  BSSY.RECONVERGENT B0, `(.L_x_41854) ;  /* 0x000004a000007945 */ /* 0x000fe20003800200 */
[----:B------:R-:W-:Y:S01]  /*1f30*/  I2FP.F32.U32 R17, R17 ;  /* 0x0000001100117245 */ /* 0x000fe20000201000 */
[----:B------:R-:W-:Y:S02]  /*1f40*/  HADD2.F32 R31, -RZ, R24.H1_H1 ;  /* 0x30000018ff1f7230 */ /* 0x000fe40000004100 */
[----:B------:R-:W-:Y:S02]  /*1f50*/  IMAD.MOV.U32 R34, RZ, RZ, 0x2 ;  /* 0x00000002ff227424 */ /* 0x000fe400078e00ff */
        /* <DEDUP_REMOVED lines=13> */
.L_x_41856:
        /* <DEDUP_REMOVED lines=13> */
.L_x_41858:
[----:B------:R-:W-:Y:S05]  /*2100*/  BSYNC.RECONVERGENT B1 ;  /* 0x0000000000017941 */ /* 0x000fea0003800200 */
.L_x_41857:
        /* <DEDUP_REMOVED lines=43> */
.L_x_41855:
[----:B------:R-:W-:Y:S05]  /*23c0*/  BSYNC.RECONVERGENT B0 ;  /* 0x0000000000007941 */ /* 0x000fea0003800200 */
.L_x_41854:
[----:B------:R-:W-:Y:S01]  /*23d0*/  ISETP.NE.AND P0, PT, R34, 0x1, PT ;  /* 0x000000012200780c */ /* 0x000fe20003f05270 */
[----:B------:R-:W-:Y:S01]  /*23e0*/  BSSY.RECONVERGENT B0, `(.L_x_41859) ;  /* 0x000004a000007945 */ /* 0x000fe20003800200 */
[----:B------:R-:W-:Y:S01]  /*23f0*/  I2FP.F32.U32 R17, R17 ;  /* 0x0000001100117245 */ /* 0x000fe20000201000 */
[----:B------:R-:W-:Y:S02]  /*2400*/  IMAD.MOV.U32 R35, RZ, RZ, 0x2 ;  /* 0x00000002ff237424 */ /* 0x000fe400078e00ff */
[----:B------:R-:W-:Y:S02]  /*2410*/  IMAD.MOV.U32 R33, RZ, RZ, R202 ;  /* 0x000000ffff217224 */ /* 0x000fe400078e00ca */
[----:B------:R-:W-:-:S05]  /*2420*/  FFMA.FTZ R32, R17, R18, 1.1641532182693481445e-10 ;  /* 0x2f00000011207423 */ /* 0x000fca0000010012 */
[----:B------:R-:W-:Y:S01]  /*2430*/  FSETP.LE.FTZ.AND P2, PT, R32, R193, PT ;  /* 0x000000c12000720b */ /* 0x000fe20003f53000 */
[----:B------:R-:W-:-:S03]  /*2440*/  HADD2.F32 R32, -RZ, R25.H0_H0 ;  /* 0x20000019ff207230 */ /* 0x000fc60000004100 */
        /* <DEDUP_REMOVED lines=10> */
.L_x_41861:
        /* <DEDUP_REMOVED lines=13> */
.L_x_41863:
[----:B------:R-:W-:Y:S05]  /*25c0*/  BSYNC.RECONVERGENT B1 ;  /* 0x0000000000017941 */ /* 0x000fea0003800200 */
.L_x_41862:
        /* <DEDUP_REMOVED lines=43> */
.L_x_41860:
[----:B------:R-:W-:Y:S05]  /*2880*/  BSYNC.RECONVERGENT B0 ;  /* 0x0000000000007941 */ /* 0x000fea0003800200 */
.L_x_41859:
        /* <DEDUP_REMOVED lines=17> */
.L_x_41866:
        /* <DEDUP_REMOVED lines=13> */
.L_x_41868:
[----:B------:R-:W-:Y:S05]  /*2a70*/  BSYNC.RECONVERGENT B1 ;  /* 0x0000000000017941 */ /* 0x000fea0003800200 */
.L_x_41867:
        /* <DEDUP_REMOVED lines=43> */
.L_x_41865:
[----:B------:R-:W-:Y:S05]  /*2d30*/  BSYNC.RECONVERGENT B0 ;  /* 0x0000000000007941 */ /* 0x000fea0003800200 */
.L_x_41864:
        /* <DEDUP_REMOVED lines=17> */
.L_x_41871:
        /* <DEDUP_REMOVED lines=13> */
.L_x_41873:
[----:B------:R-:W-:Y:S05]  /*2f20*/  BSYNC.RECONVERGENT B1 ;  /* 0x0000000000017941 */ /* 0x000fea0003800200 */
.L_x_41872:
        /* <DEDUP_REMOVED lines=43> */
.L_x_41870:
[----:B------:R-:W-:Y:S05]  /*31e0*/  BSYNC.RECONVERGENT B0 ;  /* 0x0000000000007941 */ /* 0x000fea0003800200 */
.L_x_41869:
        /* <DEDUP_REMOVED lines=17> */
.L_x_41876:
        /* <DEDUP_REMOVED lines=13> */
.L_x_41878:
[----:B------:R-:W-:Y:S05]  /*33d0*/  BSYNC.RECONVERGENT B1 ;  /* 0x0000000000017941 */ /* 0x000fea0003800200 */
.L_x_41877:
        /* <DEDUP_REMOVED lines=43> */
.L_x_41875:
[----:B------:R-:W-:Y:S05]  /*3690*/  BSYNC.RECONVERGENT B0 ;  /* 0x0000000000007941 */ /* 0x000fea0003800200 */
.L_x_41874:
        /* <DEDUP_REMOVED lines=17> */
.L_x_41881:
        /* <DEDUP_REMOVED lines=13> */
.L_x_41883:
[----:B------:R-:W-:Y:S05]  /*3880*/  BSYNC.RECONVERGENT B1 ;  /* 0x0000000000017941 */ /* 0x000fea0003800200 */
.L_x_41882:
        /* <DEDUP_REMOVED lines=43> */
.L_x_41880:
[----:B------:R-:W-:Y:S05]  /*3b40*/  BSYNC.RECONVERGENT B0 ;  /* 0x0000000000007941 */ /* 0x000fea0003800200 */
.L_x_41879:
        /* <DEDUP_REMOVED lines=36> */
.L_x_41843:
        /* <DEDUP_REMOVED lines=16> */
.L_x_41887:
        /* <DEDUP_REMOVED lines=13> */
.L_x_41889:
[----:B------:R-:W-:Y:S05]  /*3f60*/  BSYNC.RECONVERGENT B1 ;  /* 0x0000000000017941 */ /* 0x000fea0003800200 */
.L_x_41888:
        /* <DEDUP_REMOVED lines=41> */
.L_x_41886:
[----:B------:R-:W-:Y:S05]  /*4200*/  BSYNC.RECONVERGENT B0 ;  /* 0x0000000000007941 */ /* 0x000fea0003800200 */
.L_x_41885:
[----:B------:R-:W-:Y:S01]  /*4210*/  ISETP.NE.AND P0, PT, R10, 0x1, PT ;  /* 0x000000010a00780c */ /* 0x000fe20003f05270 */
[----:B------:R-:W-:Y:S01]  /*4220*/  IMAD.U32 R194, RZ, RZ, UR14 ;  /* 0x0000000effc27e24 */ /* 0x000fe2000f8e00ff */
[----:B------:R-:W-:Y:S01]  /*4230*/  I2FP.F32.U32 R7, R7 ;  /* 0x0000000700077245 */ /* 0x000fe20000201000 */
[----:B------:R-:W-:Y:S01]  /*4240*/  BSSY.RECONVERGENT B0, `(.L_x_41890) ;  /* 0x000004a000007945 */ /* 0x000fe20003800200 */
[----:B------:R-:W-:Y:S01]  /*4250*/  MOV R193, UR13 ;  /* 0x0000000d00c17c02 */ /* 0x000fe20008000f00 */
[----:B------:R-:W-:Y:S01]  /*4260*/  IMAD.MOV.U32 R12, RZ, RZ, 0x2 ;  /* 0x00000002ff0c7424 */ /* 0x000fe200078e00ff */
[----:B------:R-:W-:Y:S01]  /*4270*/  MOV R9, R202 ;  /* 0x000000ca00097202 */ /* 0x000fe20000000f00 */
        /* <DEDUP_REMOVED lines=14> */
.L_x_41892:
        /* <DEDUP_REMOVED lines=13> */
.L_x_41894:
[----:B------:R-:W-:Y:S05]  /*4430*/  BSYNC.RECONVERGENT B1 ;  /* 0x0000000000017941 */ /* 0x000fea0003800200 */
.L_x_41893:
        /* <DEDUP_REMOVED lines=42> */
.L_x_41891:
[----:B------:R-:W-:Y:S05]  /*46e0*/  BSYNC.RECONVERGENT B0 ;  /* 0x0000000000007941 */ /* 0x000fea0003800200 */
.L_x_41890:
[----:B------:R-:W-:Y:S01]  /*46f0*/  I2FP.F32.U32 R9, R9 ;  /* 0x0000000900097245 */ /* 0x000fe20000201000 */
[----:B------:R-:W-:Y:S01]  /*4700*/  HADD2.F32 R11, -RZ, R108.H0_H0 ;  /* 0x2000006cff0b7230 */ /* 0x000fe20000004100 */
        /* <DEDUP_REMOVED lines=21> */
.L_x_41897:
        /* <DEDUP_REMOVED lines=13> */
.L_x_41899:
[----:B------:R-:W-:Y:S05]  /*4930*/  BSYNC.RECONVERGENT B1 ;  /* 0x0000000000017941 */ /* 0x000fea0003800200 */
.L_x_41898:
        /* <DEDUP_REMOVED lines=42> */
.L_x_41896:
[----:B------:R-:W-:Y:S05]  /*4be0*/  BSYNC.RECONVERGENT B0 ;  /* 0x0000000000007941 */ /* 0x000fea0003800200 */
.L_x_41895:
[----:B------:R-:W-:Y:S01]  /*4bf0*/  ISETP.NE.AND P0, PT, R10, 0x1, PT ;  /* 0x000000010a00780c */ /* 0x000fe20003f05270 */
[----:B------:R-:W-:Y:S01]  /*4c00*/  HADD2.F32 R11, -RZ, R24.H1_H1 ;  /* 0x30000018ff0b7230 */ /* 0x000fe20000004100 */
[----:B------:R-:W-:Y:S01]  /*4c10*/  I2FP.F32.U32 R9, R9 ;  /* 0x0000000900097245 */ /* 0x000fe20000201000 */
[----:B------:R-:W-:Y:S01]  /*4c20*/  BSSY.RECONVERGENT B0, `(.L_x_41900) ;  /* 0x0000049000007945 */ /* 0x000fe20003800200 */
[----:B------:R-:W-:-:S03]  /*4c30*/  IMAD.MOV.U32 R12, RZ, RZ, 0x2 ;  /* 0x00000002ff0c7424 */ /* 0x000fc600078e00ff */
        /* <DEDUP_REMOVED lines=14> */
.L_x_41902:
        /* <DEDUP_REMOVED lines=13> */
.L_x_41904:
[----:B------:R-:W-:Y:S05]  /*4df0*/  BSYNC.RECONVERGENT B1 ;  /* 0x0000000000017941 */ /* 0x000fea0003800200 */
.L_x_41903:
        /* <DEDUP_REMOVED lines=43> */
.L_x_41901:
[----:B------:R-:W-:Y:S05]  /*50b0*/  BSYNC.RECONVERGENT B0 ;  /* 0x0000000000007941 */ /* 0x000fea0003800200 */
.L_x_41900:
        /* <DEDUP_REMOVED lines=23> */
.L_x_41907:
        /* <DEDUP_REMOVED lines=13> */
.L_x_41909:
[----:B------:R-:W-:Y:S05]  /*5300*/  BSYNC.RECONVERGENT B1 ;  /* 0x0000000000017941 */ /* 0x000fea0003800200 */
.L_x_41908:
        /* <DEDUP_REMOVED lines=43> */
.L_x_41906:
[----:B------:R-:W-:Y:S05]  /*55c0*/  BSYNC.RECONVERGENT B0 ;  /* 0x0000000000007941 */ /* 0x000fea0003800200 */
.L_x_41905:
        /* <DEDUP_REMOVED lines=19> */
.L_x_41912:
        /* <DEDUP_REMOVED lines=13> */
.L_x_41914:
[----:B------:R-:W-:Y:S05]  /*57d0*/  BSYNC.RECONVERGENT B1 ;  /* 0x0000000000017941 */ /* 0x000fea0003800200 */
.L_x_41913:
        /* <DEDUP_REMOVED lines=43> */
.L_x_41911:
[----:B------:R-:W-:Y:S05]  /*5a90*/  BSYNC.RECONVERGENT B0 ;  /* 0x0000000000007941 */ /* 0x000fea0003800200 */
.L_x_41910:
        /* <DEDUP_REMOVED lines=23> */
.L_x_41917:
        /* <DEDUP_REMOVED lines=13> */
.L_x_41919:
[----:B------:R-:W-:Y:S05]  /*5ce0*/  BSYNC.RECONVERGENT B1 ;  /* 0x0000000000017941 */ /* 0x000fea0003800200 */
.L_x_41918:
        /* <DEDUP_REMOVED lines=43> */
.L_x_41916:
[----:B------:R-:W-:Y:S05]  /*5fa0*/  BSYNC.RECONVERGENT B0 ;  /* 0x0000000000007941 */ /* 0x000fea0003800200 */
.L_x_41915:
        /* <DEDUP_REMOVED lines=18> */
.L_x_41922:
        /* <DEDUP_REMOVED lines=13> */
.L_x_41924:
[----:B------:R-:W-:Y:S05]  /*61a0*/  BSYNC.RECONVERGENT B1 ;  /* 0x0000000000017941 */ /* 0x000fea0003800200 */
.L_x_41923:
        /* <DEDUP_REMOVED lines=43> */
.L_x_41921:
[----:B------:R-:W-:Y:S05]  /*6460*/  BSYNC.RECONVERGENT B0 ;  /* 0x0000000000007941 */ /* 0x000fea0003800200 */
.L_x_41920:
        /* <DEDUP_REMOVED lines=23> */
.L_x_41927:
        /* <DEDUP_REMOVED lines=13> */
.L_x_41929:
[----:B------:R-:W-:Y:S05]  /*66b0*/  BSYNC.RECONVERGENT B1 ;  /* 0x0000000000017941 */ /* 0x000fea0003800200 */
.L_x_41928:
        /* <DEDUP_REMOVED lines=43> */
.L_x_41926:
[----:B------:R-:W-:Y:S05]  /*6970*/  BSYNC.RECONVERGENT B0 ;  /* 0x0000000000007941 */ /* 0x000fea0003800200 */
.L_x_41925:
        /* <DEDUP_REMOVED lines=18> */
.L_x_41932:
        /* <DEDUP_REMOVED lines=13> */
.L_x_41934:
[----:B------:R-:W-:Y:S05]  /*6b70*/  BSYNC.RECONVERGENT B1 ;  /* 0x0000000000017941 */ /* 0x000fea0003800200 */
.L_x_41933:
        /* <DEDUP_REMOVED lines=43> */
.L_x_41931:
[----:B------:R-:W-:Y:S05]  /*6e30*/  BSYNC.RECONVERGENT B0 ;  /* 0x0000000000007941 */ /* 0x000fea0003800200 */
.L_x_41930:
        /* <DEDUP_REMOVED lines=23> */
.L_x_41937:
        /* <DEDUP_REMOVED lines=13> */
.L_x_41939:
[----:B------:R-:W-:Y:S05]  /*7080*/  BSYNC.RECONVERGENT B1 ;  /* 0x0000000000017941 */ /* 0x000fea0003800200 */
.L_x_41938:
        /* <DEDUP_REMOVED lines=43> */
.L_x_41936:
[----:B------:R-:W-:Y:S05]  /*7340*/  BSYNC.RECONVERGENT B0 ;  /* 0x0000000000007941 */ /* 0x000fea0003800200 */
.L_x_41935:
        /* <DEDUP_REMOVED lines=18> */
.L_x_41942:
        /* <DEDUP_REMOVED lines=13> */
.L_x_41944:
[----:B------:R-:W-:Y:S05]  /*7540*/  BSYNC.RECONVERGENT B1 ;  /* 0x0000000000017941 */ /* 0x000fea0003800200 */
.L_x_41943:
        /* <DEDUP_REMOVED lines=43> */
.L_x_41941:
[----:B------:R-:W-:Y:S05]  /*7800*/  BSYNC.RECONVERGENT B0 ;  /* 0x0000000000007941 */ /* 0x000fea0003800200 */
.L_x_41940:
        /* <DEDUP_REMOVED lines=23> */
.L_x_41947:
        /* <DEDUP_REMOVED lines=13> */
.L_x_41949:
[----:B------:R-:W-:Y:S05]  /*7a50*/  BSYNC.RECONVERGENT B1 ;  /* 0x0000000000017941 */ /* 0x000fea0003800200 */
.L_x_41948:
        /* <DEDUP_REMOVED lines=43> */
.L_x_41946:
[----:B------:R-:W-:Y:S05]  /*7d10*/  BSYNC.RECONVERGENT B0 ;  /* 0x0000000000007941 */ /* 0x000fea0003800200 */
.L_x_41945:
        /* <DEDUP_REMOVED lines=18> */
.L_x_41952:
        /* <DEDUP_REMOVED lines=13> */
.L_x_41954:
[----:B------:R-:W-:Y:S05]  /*7f10*/  BSYNC.RECONVERGENT B1 ;  /* 0x0000000000017941 */ /* 0x000fea0003800200 */
.L_x_41953:
        /* <DEDUP_REMOVED lines=43> */
.L_x_41951:
[----:B------:R-:W-:Y:S05]  /*81d0*/  BSYNC.RECONVERGENT B0 ;  /* 0x0000000000007941 */ /* 0x000fea0003800200 */
.L_x_41950:
        /* <DEDUP_REMOVED lines=24> */
.L_x_41957:
        /* <DEDUP_REMOVED lines=13> */
.L_x_41959:
[----:B------:R-:W-:Y:S05]  /*8430*/  BSYNC.RECONVERGENT B1 ;  /* 0x0000000000017941 */ /* 0x000fea0003800200 */
.L_x_41958:
        /* <DEDUP_REMOVED lines=43> */
.L_x_41956:
[----:B------:R-:W-:Y:S05]  /*86f0*/  BSYNC.RECONVERGENT B0 ;  /* 0x0000000000007941 */ /* 0x000fea0003800200 */
.L_x_41955:
        /* <DEDUP_REMOVED lines=18> */
.L_x_41962:
        /* <DEDUP_REMOVED lines=15> */
.L_x_41964:
[----:B------:R-:W-:Y:S05]  /*8910*/  BSYNC.RECONVERGENT B1 ;  /* 0x0000000000017941 */ /* 0x000fea0003800200 */
.L_x_41963:
        /* <DEDUP_REMOVED lines=43> */
.L_x_41961:
[----:B------:R-:W-:Y:S05]  /*8bd0*/  BSYNC.RECONVERGENT B0 ;  /* 0x0000000000007941 */ /* 0x000fea0003800200 */
.L_x_41960:
        /* <DEDUP_REMOVED lines=10> */
.L_x_41884:
[----:B------:R-:W0:Y:S01]  /*8c80*/  LDC.64 R176, c[0x0][0x3a8] ;  /* 0x0000ea00ffb07b82 */ /* 0x000e220000000a00 */
[----:B------:R-:W-:Y:S02]  /*8c90*/  ISETP.NE.AND P6, PT, R14, RZ, PT ;  /* 0x000000ff0e00720c */ /* 0x000fe40003fc5270 */
[----:B------:R-:W-:Y:S02]  /*8ca0*/  SEL R14, RZ, 0x100, !P0 ;  /* 0x00000100ff0e7807 */ /* 0x000fe40004000000 */
[----:B------:R-:W-:Y:S02]  /*8cb0*/  ISETP.NE.U32.AND P0, PT, R28, RZ, PT ;  /* 0x000000ff1c00720c */ /* 0x000fe40003f05070 */
[----:B------:R-:W-:Y:S01]  /*8cc0*/  SEL R26, RZ, 0x1000000, !P5 ;  /* 0x01000000ff1a7807 */ /* 0x000fe20006800000 */
[----:B------:R-:W1:Y:S01]  /*8cd0*/  LDC.64 R206, c[0x0][0x3b0] ;  /* 0x0000ec00ffce7b82 */ /* 0x000e620000000a00 */
[----:B------:R-:W-:Y:S02]  /*8ce0*/  ISETP.NE.AND.EX P0, PT, R29, RZ, PT, P0 ;  /* 0x000000ff1d00720c */ /* 0x000fe40003f05300 */
[----:B------:R-:W-:-:S02]  /*8cf0*/  ISETP.NE.AND P5, PT, R24, RZ, PT ;  /* 0x000000ff1800720c */ /* 0x000fc40003fa5270 */
[----:B------:R-:W-:Y:S02]  /*8d00*/  SEL R27, RZ, 0x10000, !P4 ;  /* 0x00010000ff1b7807 */ /* 0x000fe40006000000 */
[----:B------:R-:W-:Y:S02]  /*8d10*/  ISETP.NE.AND P4, PT, R17, RZ, PT ;  /* 0x000000ff1100720c */ /* 0x000fe40003f85270 */
[----:B------:R-:W-:Y:S02]  /*8d20*/  LOP3.LUT R29, R14, R26, R27, 0xfe, !PT ;  /* 0x0000001a0e1d7212 */ /* 0x000fe400078efe1b */
[----:B------:R-:W-:Y:S02]  /*8d30*/  SEL R28, RZ, 0x1000000, !P2 ;  /* 0x01000000ff1c7807 */ /* 0x000fe40005000000 */
[----:B------:R-:W-:Y:S01]  /*8d40*/  SEL R17, RZ, 0x10000, !P4 ;  /* 0x00010000ff117807 */ /* 0x000fe20006000000 */
[----:B------:R-:W2:Y:S01]  /*8d50*/  @P0 LDC.64 R26, c[0x0][0x398] ;  /* 0x0000e600ff1a0b82 */ /* 0x000ea20000000a00 */
[----:B------:R-:W-:Y:S01]  /*8d60*/  SEL R14, RZ, 0x100, !P5 ;  /* 0x00000100ff0e7807 */ /* 0x000fe20006800000 */
[----:B0-----:R-:W-:-:S03]  /*8d70*/  IMAD.WIDE.U32 R24, R6, 0x20, R176 ;  /* 0x0000002006187825 */ /* 0x001fc600078e00b0 */
[----:B------:R-:W-:Y:S02]  /*8d80*/  LOP3.LUT R14, R14, R28, R17, 0xfe, !PT ;  /* 0x0000001c0e0e7212 */ /* 0x000fe400078efe11 */
        /* <DEDUP_REMOVED lines=9> */
[C---:B--2---:R-:W-:Y:S01]  /*8e20*/  @P0 IMAD.WIDE.U32 R26, R14.reuse, 0x10, R26 ;  /* 0x000000100e1a0825 */ /* 0x044fe200078e001a */
[----:B0-----:R-:W0:Y:S03]  /*8e30*/  @P1 LDC.64 R24, c[0x0][0x3a0] ;  /* 0x0000e800ff181b82 */ /* 0x001e260000000a00 */
        /* <DEDUP_REMOVED lines=23> */
.L_x_41965:
        /* <DEDUP_REMOVED lines=21> */
.L_x_41969:
        /* <DEDUP_REMOVED lines=13> */
.L_x_41971:
[----:B------:R-:W-:Y:S05]  /*91d0*/  BSYNC.RECONVERGENT B1 ;  /* 0x0000000000017941 */ /* 0x000fea0003800200 */
.L_x_41970:
        /* <DEDUP_REMOVED lines=43> */
.L_x_41968:
[----:B------:R-:W-:Y:S05]  /*9490*/  BSYNC.RECONVERGENT B0 ;  /* 0x0000000000007941 */ /* 0x000fea0003800200 */
.L_x_41967:
        /* <DEDUP_REMOVED lines=20> */
.L_x_41974:
        /* <DEDUP_REMOVED lines=13> */
.L_x_41976:
[----:B------:R-:W-:Y:S05]  /*96b0*/  BSYNC.RECONVERGENT B1 ;  /* 0x0000000000017941 */ /* 0x000fea0003800200 */
.L_x_41975:
        /* <DEDUP_REMOVED lines=43> */
.L_x_41973:
[----:B------:R-:W-:Y:S05]  /*9970*/  BSYNC.RECONVERGENT B0 ;  /* 0x0000000000007941 */ /* 0x000fea0003800200 */
.L_x_41972:
        /* <DEDUP_REMOVED lines=23> */
.L_x_41979:
        /* <DEDUP_REMOVED lines=13> */
.L_x_41981:
[----:B------:R-:W-:Y:S05]  /*9bc0*/  BSYNC.RECONVERGENT B1 ;  /* 0x0000000000017941 */ /* 0x000fea0003800200 */
.L_x_41980:
        /* <DEDUP_REMOVED lines=43> */
.L_x_41978:
[----:B------:R-:W-:Y:S05]  /*9e80*/  BSYNC.RECONVERGENT B0 ;  /* 0x0000000000007941 */ /* 0x000fea0003800200 */
.L_x_41977:
        /* <DEDUP_REMOVED lines=19> */
.L_x_41984:
        /* <DEDUP_REMOVED lines=13> */
.L_x_41986:
[----:B------:R-:W-:Y:S05]  /*a090*/  BSYNC.RECONVERGENT B1 ;  /* 0x0000000000017941 */ /* 0x000fea0003800200 */
.L_x_41985:
        /* <DEDUP_REMOVED lines=43> */
.L_x_41983:
[----:B------:R-:W-:Y:S05]  /*a350*/  BSYNC.RECONVERGENT B0 ;  /* 0x0000000000007941 */ /* 0x000fea0003800200 */
.L_x_41982:
        /* <DEDUP_REMOVED lines=23> */
.L_x_41989:
        /* <DEDUP_REMOVED lines=13> */
.L_x_41991:
[----:B------:R-:W-:Y:S05]  /*a5a0*/  BSYNC.RECONVERGENT B1 ;  /* 0x0000000000017941 */ /* 0x000fea0003800200 */
.L_x_41990:
        /* <DEDUP_REMOVED lines=43> */
.L_x_41988:
[----:B------:R-:W-:Y:S05]  /*a860*/  BSYNC.RECONVERGENT B0 ;  /* 0x0000000000007941 */ /* 0x000fea0003800200 */
.L_x_41987:
        /* <DEDUP_REMOVED lines=19> */
.L_x_41994:
        /* <DEDUP_REMOVED lines=13> */
.L_x_41996:
[----:B------:R-:W-:Y:S05]  /*aa70*/  BSYNC.RECONVERGENT B1 ;  /* 0x0000000000017941 */ /* 0x000fea0003800200 */
.L_x_41995:
        /* <DEDUP_REMOVED lines=43> */
.L_x_41993:
[----:B------:R-:W-:Y:S05]  /*ad30*/  BSYNC.RECONVERGENT B0 ;  /* 0x0000000000007941 */ /* 0x000fea0003800200 */
.L_x_41992:
        /* <DEDUP_REMOVED lines=23> */
.L_x_41999:
        /* <DEDUP_REMOVED lines=13> */
.L_x_42001:
[----:B------:R-:W-:Y:S05]  /*af80*/  BSYNC.RECONVERGENT B1 ;  /* 0x0000000000017941 */ /* 0x000fea0003800200 */
.L_x_42000:
        /* <DEDUP_REMOVED lines=43> */
.L_x_41998:
[----:B------:R-:W-:Y:S05]  /*b240*/  BSYNC.RECONVERGENT B0 ;  /* 0x0000000000007941 */ /* 0x000fea0003800200 */
.L_x_41997:
        /* <DEDUP_REMOVED lines=8> */
[----:B0-----:R-:W-:-:S03]  /*b2d0*/  FMUL.FTZ R32, R11, R194 ;  /* 0x000000c20b207220 */ /* 0x001fc60000410000 */
        /* <DEDUP_REMOVED lines=10> */
.L_x_42004:
        /* <DEDUP_REMOVED lines=13> */
.L_x_42006:
[----:B------:R-:W-:Y:S05]  /*b450*/  BSYNC.RECONVERGENT B1 ;  /* 0x0000000000017941 */ /* 0x000fea0003800200 */
.L_x_42005:
        /* <DEDUP_REMOVED lines=43> */
.L_x_42003:
[----:B------:R-:W-:Y:S05]  /*b710*/  BSYNC.RECONVERGENT B0 ;  /* 0x0000000000007941 */ /* 0x000fea0003800200 */
.L_x_42002:
        /* <DEDUP_REMOVED lines=23> */
.L_x_42009:
        /* <DEDUP_REMOVED lines=13> */
.L_x_42011:
[----:B------:R-:W-:Y:S05]  /*b960*/  BSYNC.RECONVERGENT B1 ;  /* 0x0000000000017941 */ /* 0x000fea0003800200 */
.L_x_42010:
        /* <DEDUP_REMOVED lines=43> */
.L_x_42008:
[----:B------:R-:W-:Y:S05]  /*bc20*/  BSYNC.RECONVERGENT B0 ;  /* 0x0000000000007941 */ /* 0x000fea0003800200 */
.L_x_42007:
        /* <DEDUP_REMOVED lines=18> */
.L_x_42014:
        /* <DEDUP_REMOVED lines=13> */
.L_x_42016:
[----:B------:R-:W-:Y:S05]  /*be20*/  BSYNC.RECONVERGENT B1 ;  /* 0x0000000000017941 */ /* 0x000fea0003800200 */
.L_x_42015:
        /* <DEDUP_REMOVED lines=43> */
.L_x_42013:
[----:B------:R-:W-:Y:S05]  /*c0e0*/  BSYNC.RECONVERGENT B0 ;  /* 0x0000000000007941 */ /* 0x000fea0003800200 */
.L_x_42012:
        /* <DEDUP_REMOVED lines=24> */
.L_x_42019:
        /* <DEDUP_REMOVED lines=13> */
.L_x_42021:
[----:B------:R-:W-:Y:S05]  /*c340*/  BSYNC.RECONVERGENT B1 ;  /* 0x0000000000017941 */ /* 0x000fea0003800200 */
.L_x_42020:
        /* <DEDUP_REMOVED lines=43> */
.L_x_42018:
[----:B------:R-:W-:Y:S05]  /*c600*/  BSYNC.RECONVERGENT B0 ;  /* 0x0000000000007941 */ /* 0x000fea0003800200 */
.L_x_42017:
        /* <DEDUP_REMOVED lines=18> */
.L_x_42024:
        /* <DEDUP_REMOVED lines=13> */
.L_x_42026:
[----:B------:R-:W-:Y:S05]  /*c800*/  BSYNC.RECONVERGENT B1 ;  /* 0x0000000000017941 */ /* 0x000fea0003800200 */
.L_x_42025:
        /* <DEDUP_REMOVED lines=43> */
.L_x_42023:
[----:B------:R-:W-:Y:S05]  /*cac0*/  BSYNC.RECONVERGENT B0 ;  /* 0x0000000000007941 */ /* 0x000fea0003800200 */
.L_x_42022:
        /* <DEDUP_REMOVED lines=23> */
.L_x_42029:
        /* <DEDUP_REMOVED lines=13> */
.L_x_42031:
[----:B------:R-:W-:Y:S05]  /*cd10*/  BSYNC.RECONVERGENT B1 ;  /* 0x0000000000017941 */ /* 0x000fea0003800200 */
.L_x_42030:
        /* <DEDUP_REMOVED lines=43> */
.L_x_42028:
[----:B------:R-:W-:Y:S05]  /*cfd0*/  BSYNC.RECONVERGENT B0 ;  /* 0x0000000000007941 */ /* 0x000fea0003800200 */
.L_x_42027:
[----:B------:R-:W-:Y:S01]  /*cfe0*/  ISETP.NE.AND P5, PT, R30, 0x1, PT ;  /* 0x000000011e00780c */ /* 0x000fe20003fa5270 */
[----:B------:R-:W-:Y:S01]  /*cff0*/  HADD2.F32 R29, -RZ, R27.H0_H0 ;  /* 0x2000001bff1d7230 */ /* 0x000fe20000004100 */
[----:B------:R-:W-:Y:S01]  /*d000*/  I2FP.F32.U32 R13, R13 ;  /* 0x0000000d000d7245 */ /* 0x000fe20000201000 */
[----:B------:R-:W-:Y:S01]  /*d010*/  BSSY.RECONVERGENT B0, `(.L_x_42032) ;  /* 0x0000048000007945 */ /* 0x000fe20003800200 */
[----:B------:R-:W-:-:S03]  /*d020*/  IMAD.MOV.U32 R28, RZ, RZ, 0x2 ;  /* 0x00000002ff1c7424 */ /* 0x000fc600078e00ff */
        /* <DEDUP_REMOVED lines=13> */
.L_x_42034:
        /* <DEDUP_REMOVED lines=13> */
.L_x_42036:
[----:B------:R-:W-:Y:S05]  /*d1d0*/  BSYNC.RECONVERGENT B1 ;  /* 0x0000000000017941 */ /* 0x000fea0003800200 */
.L_x_42035:
        /* <DEDUP_REMOVED lines=43> */
.L_x_42033:
[----:B------:R-:W-:Y:S05]  /*d490*/  BSYNC.RECONVERGENT B0 ;  /* 0x0000000000007941 */ /* 0x000fea0003800200 */
.L_x_42032:
[----:B------:R-:W-:Y:S01]  /*d4a0*/  I2FP.F32.U32 R29, R29 ;  /* 0x0000001d001d7245 */ /* 0x000fe20000201000 */
[----:B------:R-:W-:Y:S01]  /*d4b0*/  BSSY.RECONVERGENT B0, `(.L_x_42037) ;  /* 0x0000050000007945 */ /* 0x000fe20003800200 */
[----:B------:R-:W-:Y:S01]  /*d4c0*/  FSEL R13, R13, RZ, P4 ;  /* 0x000000ff0d0d7208 */ /* 0x000fe20002000000 */
[----:B------:R-:W-:Y:S02]  /*d4d0*/  HFMA2 R30, -RZ, RZ, 0, 1.1920928955078125e-07 ;  /* 0x00000002ff1e7431 */ /* 0x000fe400000001ff */
[----:B------:R-:W-:Y:S01]  /*d4e0*/  FFMA.FTZ R26, R29, R18, 1.1641532182693481445e-10 ;  /* 0x2f0000001d1a7423 */ /* 0x000fe20000010012 */
[----:B------:R-:W-:-:S04]  /*d4f0*/  HADD2.F32 R29, -RZ, R111.H0_H0 ;  /* 0x2000006fff1d7230 */ /* 0x000fc80000004100 */
[----:B------:R-:W-:Y:S01]  /*d500*/  FSETP.GTU.FTZ.AND P5, PT, R26, R193, PT ;  /* 0x000000c11a00720b */ /* 0x000fe20003fbc000 */
[----:B------:R-:W-:-:S03]  /*d510*/  FMUL.FTZ R29, R29, R194 ;  /* 0x000000c21d1d7220 */ /* 0x000fc60000410000 */
[----:B------:R-:W-:Y:S02]  /*d520*/  SEL R26, RZ, 0x1, P5 ;  /* 0x00000001ff1a7807 */ /* 0x000fe40002800000 */
[----:B------:R-:W-:Y:S02]  /*d530*/  FSEL R86, R29, RZ, !P5 ;  /* 0x000000ff1d567208 */ /* 0x000fe40006800000 */
[----:B------:R-:W-:-:S03]  /*d540*/  ISETP.NE.AND P5, PT, R28, 0x1, PT ;  /* 0x000000011c00780c */ /* 0x000fc60003fa5270 */
[--C-:B------:R-:W-:Y:S01]  /*d550*/  FADD.FTZ R86, R86, R13.reuse ;  /* 0x0000000d56567221 */ /* 0x100fe20000010000 */
        /* <DEDUP_REMOVED lines=12> */
.L_x_42039:
        /* <DEDUP_REMOVED lines=13> */
.L_x_42041:
[----:B------:R-:W-:Y:S05]  /*d6f0*/  BSYNC.RECONVERGENT B1 ;  /* 0x0000000000017941 */ /* 0x000fea0003800200 */
.L_x_42040:
        /* <DEDUP_REMOVED lines=43> */
.L_x_42038:
[----:B------:R-:W-:Y:S05]  /*d9b0*/  BSYNC.RECONVERGENT B0 ;  /* 0x0000000000007941 */ /* 0x000fea0003800200 */
.L_x_42037:
        /* <DEDUP_REMOVED lines=18> */
.L_x_42044:
        /* <DEDUP_REMOVED lines=15> */
.L_x_42046:
[----:B------:R-:W-:Y:S05]  /*dbd0*/  BSYNC.RECONVERGENT B1 ;  /* 0x0000000000017941 */ /* 0x000fea0003800200 */
.L_x_42045:
        /* <DEDUP_REMOVED lines=43> */
.L_x_42043:
[----:B------:R-:W-:Y:S05]  /*de90*/  BSYNC.RECONVERGENT B0 ;  /* 0x0000000000007941 */ /* 0x000fea0003800200 */
.L_x_42042:
        /* <DEDUP_REMOVED lines=11> */
.L_x_41966:
        /* <DEDUP_REMOVED lines=16> */
.L_x_42050:
        /* <DEDUP_REMOVED lines=13> */
.L_x_42052:
[----:B------:R-:W-:Y:S05]  /*e120*/  BSYNC.RECONVERGENT B1 ;  /* 0x0000000000017941 */ /* 0x000fea0003800200 */
.L_x_42051:
        /* <DEDUP_REMOVED lines=43> */
.L_x_42049:
[----:B------:R-:W-:Y:S05]  /*e3e0*/  BSYNC.RECONVERGENT B0 ;  /* 0x0000000000007941 */ /* 0x000fea0003800200 */
.L_x_42048:
        /* <DEDUP_REMOVED lines=19> */
.L_x_42055:
        /* <DEDUP_REMOVED lines=13> */
.L_x_42057:
[----:B------:R-:W-:Y:S05]  /*e5f0*/  BSYNC.RECONVERGENT B1 ;  /* 0x0000000000017941 */ /* 0x000fea0003800200 */
.L_x_42056:
        /* <DEDUP_REMOVED lines=43> */
.L_x_42054:
[----:B------:R-:W-:Y:S05]  /*e8b0*/  BSYNC.RECONVERGENT B0 ;  /* 0x0000000000007941 */ /* 0x000fea0003800200 */
.L_x_42053:
        /* <DEDUP_REMOVED lines=18> */
.L_x_42060:
        /* <DEDUP_REMOVED lines=13> */
.L_x_42062:
[----:B------:R-:W-:Y:S05]  /*eab0*/  BSYNC.RECONVERGENT B1 ;  /* 0x0000000000017941 */ /* 0x000fea0003800200 */
.L_x_42061:
        /* <DEDUP_REMOVED lines=43> */
.L_x_42059:
[----:B------:R-:W-:Y:S05]  /*ed70*/  BSYNC.RECONVERGENT B0 ;  /* 0x0000000000007941 */ /* 0x000fea0003800200 */
.L_x_42058:
        /* <DEDUP_REMOVED lines=18> */
.L_x_42065:
        /* <DEDUP_REMOVED lines=13> */
.L_x_42067:
[----:B------:R-:W-:Y:S05]  /*ef70*/  BSYNC.RECONVERGENT B1 ;  /* 0x0000000000017941 */ /* 0x000fea0003800200 */
.L_x_42066:
        /* <DEDUP_REMOVED lines=43> */
.L_x_42064:
[----:B------:R-:W-:Y:S05]  /*f230*/  BSYNC.RECONVERGENT B0 ;  /* 0x0000000000007941 */ /* 0x000fea0003800200 */
.L_x_42063:
        /* <DEDUP_REMOVED lines=18> */
.L_x_42070:
        /* <DEDUP_REMOVED lines=13> */
.L_x_42072:
[----:B------:R-:W-:Y:S05]  /*f430*/  BSYNC.RECONVERGENT B1 ;  /* 0x0000000000017941 */ /* 0x000fea0003800200 */
.L_x_42071:
        /* <DEDUP_REMOVED lines=43> */
.L_x_42069:
[----:B------:R-:W-:Y:S05]  /*f6f0*/  BSYNC.RECONVERGENT B0 ;  /* 0x0000000000007941 */ /* 0x000fea0003800200 */
.L_x_42068:
        /* <DEDUP_REMOVED lines=17> */
.L_x_42075:
        /* <DEDUP_REMOVED lines=13> */
.L_x_42077:
[----:B------:R-:W-:Y:S05]  /*f8e0*/  BSYNC.RECONVERGENT B1 ;  /* 0x0000000000017941 */ /* 0x000fea0003800200 */
.L_x_42076:
        /* <DEDUP_REMOVED lines=43> */
.L_x_42074:
[----:B------:R-:W-:Y:S05]  /*fba0*/  BSYNC.RECONVERGENT B0 ;  /* 0x0000000000007941 */ /* 0x000fea0003800200 */
.L_x_42073:
        /* <DEDUP_REMOVED lines=17> */
.L_x_42080:
        /* <DEDUP_REMOVED lines=13> */
.L_x_42082:
[----:B------:R-:W-:Y:S05]  /*fd90*/  BSYNC.RECONVERGENT B1 ;  /* 0x0000000000017941 */ /* 0x000fea0003800200 */
.L_x_42081:
        /* <DEDUP_REMOVED lines=43> */
.L_x_42079:
[----:B------:R-:W-:Y:S05]  /*10050*/  BSYNC.RECONVERGENT B0 ;  /* 0x0000000000007941 */ /* 0x000fea0003800200 */
.L_x_42078:
        /* <DEDUP_REMOVED lines=17> */
.L_x_42085:
        /* <DEDUP_REMOVED lines=13> */
.L_x_42087:
[----:B------:R-:W-:Y:S05]  /*10240*/  BSYNC.RECONVERGENT B1 ;  /* 0x0000000000017941 */ /* 0x000fea0003800200 */
.L_x_42086:
        /* <DEDUP_REMOVED lines=43> */
.L_x_42084:
[----:B------:R-:W-:Y:S05]  /*10500*/  BSYNC.RECONVERGENT B0 ;  /* 0x0000000000007941 */ /* 0x000fea0003800200 */
.L_x_42083:
        /* <DEDUP_REMOVED lines=37> */
.L_x_42047:
        /* <DEDUP_REMOVED lines=44> */
.L_x_42088:
        /* <DEDUP_REMOVED lines=25> */
.L_x_42092:
        /* <DEDUP_REMOVED lines=13> */
.L_x_42094:
[----:B------:R-:W-:Y:S05]  /*10c80*/  BSYNC.RECONVERGENT B1 ;  /* 0x0000000000017941 */ /* 0x000fea0003800200 */
.L_x_42093:
        /* <DEDUP_REMOVED lines=43> */
.L_x_42091:
[----:B------:R-:W-:Y:S05]  /*10f40*/  BSYNC.RECONVERGENT B0 ;  /* 0x0000000000007941 */ /* 0x000fea0003800200 */
.L_x_42090:
        /* <DEDUP_REMOVED lines=20> */
.L_x_42097:
        /* <DEDUP_REMOVED lines=13> */
.L_x_42099:
[----:B------:R-:W-:Y:S05]  /*11160*/  BSYNC.RECONVERGENT B1 ;  /* 0x0000000000017941 */ /* 0x000fea0003800200 */
.L_x_42098:
        /* <DEDUP_REMOVED lines=43> */
.L_x_42096:
[----:B------:R-:W-:Y:S05]  /*11420*/  BSYNC.RECONVERGENT B0 ;  /* 0x0000000000007941 */ /* 0x000fea0003800200 */
.L_x_42095:
[----:B------:R-:W-:Y:S01]  /*11430*/  I2FP.F32.U32 R9, R9 ;  /* 0x0000000900097245 */ /* 0x000fe20000201000 */
[----:B------:R-:W-:Y:S01]  /*11440*/  BSSY.RECONVERGENT B0, `(.L_x_42100) ;  /* 0x000004f000007945 */ /* 0x000fe20003800200 */
[----:B------:R-:W-:Y:S01]  /*11450*/  ISETP.NE.AND P3, PT, R11, 0x1, PT ;  /* 0x000000010b00780c */ /* 0x000fe20003f65270 */
[----:B------:R-:W-:Y:S01]  /*11460*/  IMAD.MOV.U32 R10, RZ, RZ, 0x2 ;  /* 0x00000002ff0a7424 */ /* 0x000fe200078e00ff */
[----:B------:R-:W-:Y:S01]  /*11470*/  FSEL R7, R7, RZ, P4 ;  /* 0x000000ff07077208 */ /* 0x000fe20002000000 */
[----:B------:R-:W-:Y:S01]  /*11480*/  FFMA.FTZ R8, R9, R18, 1.1641532182693481445e-10 ;  /* 0x2f00000009087423 */ /* 0x000fe20000010012 */
[----:B------:R-:W-:-:S04]  /*11490*/  HADD2.F32 R9, -RZ, R108.H0_H0 ;  /* 0x2000006cff097230 */ /* 0x000fc80000004100 */
[----:B------:R-:W-:Y:S01]  /*114a0*/  FSETP.GTU.FTZ.AND P2, PT, R8, R193, PT ;  /* 0x000000c10800720b */ /* 0x000fe20003f5c000 */
[----:B------:R-:W-:-:S05]  /*114b0*/  FMUL.FTZ R9, R9, R194 ;  /* 0x000000c209097220 */ /* 0x000fca0000410000 */
        /* <DEDUP_REMOVED lines=14> */
.L_x_42102:
        /* <DEDUP_REMOVED lines=13> */
.L_x_42104:
[----:B------:R-:W-:Y:S05]  /*11670*/  BSYNC.RECONVERGENT B1 ;  /* 0x0000000000017941 */ /* 0x000fea0003800200 */
.L_x_42103:
        /* <DEDUP_REMOVED lines=43> */
.L_x_42101:
[----:B------:R-:W-:Y:S05]  /*11930*/  BSYNC.RECONVERGENT B0 ;  /* 0x0000000000007941 */ /* 0x000fea0003800200 */
.L_x_42100:
        /* <DEDUP_REMOVED lines=20> */
.L_x_42107:
        /* <DEDUP_REMOVED lines=13> */
.L_x_42109:
[----:B------:R-:W-:Y:S05]  /*11b50*/  BSYNC.RECONVERGENT B1 ;  /* 0x0000000000017941 */ /* 0x000fea0003800200 */
.L_x_42108:
        /* <DEDUP_REMOVED lines=43> */
.L_x_42106:
[----:B------:R-:W-:Y:S05]  /*11e10*/  BSYNC.RECONVERGENT B0 ;  /* 0x0000000000007941 */ /* 0x000fea0003800200 */
.L_x_42105:
[----:B------:R-:W-:Y:S01]  /*11e20*/  I2FP.F32.U32 R9, R9 ;  /* 0x0000000900097245 */ /* 0x000fe20000201000 */
[----:B------:R-:W-:Y:S01]  /*11e30*/  BSSY.RECONVERGENT B0, `(.L_x_42110) ;  /* 0x000004f000007945 */ /* 0x000fe20003800200 */
[----:B------:R-:W-:Y:S02]  /*11e40*/  ISETP.NE.AND P3, PT, R11, 0x1, PT ;  /* 0x000000010b00780c */ /* 0x000fe40003f65270 */
[----:B------:R-:W-:Y:S01]  /*11e50*/  FSEL R12, R12, RZ, P4 ;  /* 0x000000ff0c0c7208 */ /* 0x000fe20002000000 */
[----:B------:R-:W-:Y:S01]  /*11e60*/  FFMA.FTZ R8, R9, R18, 1.1641532182693481445e-10 ;  /* 0x2f00000009087423 */ /* 0x000fe20000010012 */
[----:B------:R-:W-:-:S04]  /*11e70*/  HADD2.F32 R9, -RZ, R108.H1_H1 ;  /* 0x3000006cff097230 */ /* 0x000fc80000004100 */
[----:B------:R-:W-:Y:S01]  /*11e80*/  FSETP.GTU.FTZ.AND P2, PT, R8, R193, PT ;  /* 0x000000c10800720b */ /* 0x000fe20003f5c000 */
[----:B------:R-:W-:-:S03]  /*11e90*/  FMUL.FTZ R9, R9, R194 ;  /* 0x000000c209097220 */ /* 0x000fc60000410000 */
[----:B------:R-:W-:Y:S02]  /*11ea0*/  SEL R8, RZ, 0x1, P2 ;  /* 0x00000001ff087807 */ /* 0x000fe40001000000 */
[----:B------:R-:W-:Y:S01]  /*11eb0*/  FSEL R81, R9, RZ, !P2 ;  /* 0x000000ff09517208 */ /* 0x000fe20005000000 */
[----:B------:R-:W-:-:S04]  /*11ec0*/  IMAD.MOV.U32 R9, RZ, RZ, R202 ;  /* 0x000000ffff097224 */ /* 0x000fc800078e00ca */
        /* <DEDUP_REMOVED lines=12> */
.L_x_42112:
        /* <DEDUP_REMOVED lines=13> */
.L_x_42114:
[----:B------:R-:W-:Y:S05]  /*12060*/  BSYNC.RECONVERGENT B1 ;  /* 0x0000000000017941 */ /* 0x000fea0003800200 */
.L_x_42113:
        /* <DEDUP_REMOVED lines=43> */
.L_x_42111:
[----:B------:R-:W-:Y:S05]  /*12320*/  BSYNC.RECONVERGENT B0 ;  /* 0x0000000000007941 */ /* 0x000fea0003800200 */
.L_x_42110:
        /* <DEDUP_REMOVED lines=20> */
.L_x_42117:
        /* <DEDUP_REMOVED lines=13> */
.L_x_42119:
[----:B------:R-:W-:Y:S05]  /*12540*/  BSYNC.RECONVERGENT B1 ;  /* 0x0000000000017941 */ /* 0x000fea0003800200 */
.L_x_42118:
        /* <DEDUP_REMOVED lines=43> */
.L_x_42116:
[----:B------:R-:W-:Y:S05]  /*12800*/  BSYNC.RECONVERGENT B0 ;  /* 0x0000000000007941 */ /* 0x000fea0003800200 */
.L_x_42115:
        /* <DEDUP_REMOVED lines=23> */
.L_x_42122:
        /* <DEDUP_REMOVED lines=13> */
.L_x_42124:
[----:B------:R-:W-:Y:S05]  /*12a50*/  BSYNC.RECONVERGENT B1 ;  /* 0x0000000000017941 */ /* 0x000fea0003800200 */
.L_x_42123:
        /* <DEDUP_REMOVED lines=43> */
.L_x_42121:
[----:B------:R-:W-:Y:S05]  /*12d10*/  BSYNC.RECONVERGENT B0 ;  /* 0x0000000000007941 */ /* 0x000fea0003800200 */
.L_x_42120:
[----:B------:R-:W-:Y:S01]  /*12d20*/  I2FP.F32.U32 R11, R11 ;  /* 0x0000000b000b7245 */ /* 0x000fe20000201000 */
[----:B------:R-:W-:Y:S01]  /*12d30*/  HADD2.F32 R17, -RZ, R25.H1_H1 ;  /* 0x30000019ff117230 */ /* 0x000fe20000004100 */
        /* <DEDUP_REMOVED lines=18> */
.L_x_42127:
        /* <DEDUP_REMOVED lines=13> */
.L_x_42129:
[----:B------:R-:W-:Y:S05]  /*12f30*/  BSYNC.RECONVERGENT B1 ;  /* 0x0000000000017941 */ /* 0x000fea0003800200 */
.L_x_42128:
        /* <DEDUP_REMOVED lines=43> */
.L_x_42126:
[----:B------:R-:W-:Y:S05]  /*131f0*/  BSYNC.RECONVERGENT B0 ;  /* 0x0000000000007941 */ /* 0x000fea0003800200 */
.L_x_42125:
[----:B------:R-:W-:Y:S01]  /*13200*/  I2FP.F32.U32 R11, R11 ;  /* 0x0000000b000b7245 */ /* 0x000fe20000201000 */
[----:B------:R-:W-:Y:S01]  /*13210*/  BSSY.RECONVERGENT B0, `(.L_x_42130) ;  /* 0x000004f000007945 */ /* 0x000fe20003800200 */
[----:B------:R-:W-:-:S03]  /*13220*/  IMAD.MOV.U32 R24, RZ, RZ, 0x2 ;  /* 0x00000002ff187424 */ /* 0x000fc600078e00ff */
[----:B------:R-:W-:Y:S01]  /*13230*/  FFMA.FTZ R10, R11, R18, 1.1641532182693481445e-10 ;  /* 0x2f0000000b0a7423 */ /* 0x000fe20000010012 */
[----:B------:R-:W-:-:S04]  /*13240*/  HADD2.F32 R11, -RZ, R109.H1_H1 ;  /* 0x3000006dff0b7230 */ /* 0x000fc80000004100 */
[----:B------:R-:W-:Y:S01]  /*13250*/  FSETP.GTU.FTZ.AND P2, PT, R10, R193, PT ;  /* 0x000000c10a00720b */ /* 0x000fe20003f5c000 */
[----:B------:R-:W-:Y:S01]  /*13260*/  FMUL.FTZ R11, R11, R194 ;  /* 0x000000c20b0b7220 */ /* 0x000fe20000410000 */
[----:B------:R-:W-:-:S04]  /*13270*/  FSEL R10, R17, RZ, P4 ;  /* 0x000000ff110a7208 */ /* 0x000fc80002000000 */
        /* <DEDUP_REMOVED lines=15> */
.L_x_42132:
        /* <DEDUP_REMOVED lines=13> */
.L_x_42134:
[----:B------:R-:W-:Y:S05]  /*13440*/  BSYNC.RECONVERGENT B1 ;  /* 0x0000000000017941 */ /* 0x000fea0003800200 */
.L_x_42133:
        /* <DEDUP_REMOVED lines=43> */
.L_x_42131:
[----:B------:R-:W-:Y:S05]  /*13700*/  BSYNC.RECONVERGENT B0 ;  /* 0x0000000000007941 */ /* 0x000fea0003800200 */
.L_x_42130:
        /* <DEDUP_REMOVED lines=18> */
.L_x_42137:
        /* <DEDUP_REMOVED lines=13> */
.L_x_42139:
[----:B------:R-:W-:Y:S05]  /*13900*/  BSYNC.RECONVERGENT B1 ;  /* 0x0000000000017941 */ /* 0x000fea0003800200 */
.L_x_42138:
        /* <DEDUP_REMOVED lines=43> */
.L_x_42136:
[----:B------:R-:W-:Y:S05]  /*13bc0*/  BSYNC.RECONVERGENT B0 ;  /* 0x0000000000007941 */ /* 0x000fea0003800200 */
.L_x_42135:
        /* <DEDUP_REMOVED lines=9> */
[----:B------:R-:W-:Y:S01]  /*13c60*/  FSEL R76, R13, RZ, !P3 ;  /* 0x000000ff0d4c7208 */ /* 0x000fe20005800000 */
[----:B------:R-:W-:Y:S01]  /*13c70*/  IMAD.MOV.U32 R13, RZ, RZ, R202 ;  /* 0x000000ffff0d7224 */ /* 0x000fe200078e00ca */
[----:B------:R-:W-:-:S03]  /*13c80*/  ISETP.NE.AND P3, PT, R17, 0x1, PT ;  /* 0x000000011100780c */ /* 0x000fc60003f65270 */
[--C-:B------:R-:W-:Y:S01]  /*13c90*/  FADD.FTZ R76, R76, R11.reuse ;  /* 0x0000000b4c4c7221 */ /* 0x100fe20000010000 */
        /* <DEDUP_REMOVED lines=11> */
.L_x_42142:
        /* <DEDUP_REMOVED lines=13> */
.L_x_42144:
[----:B------:R-:W-:Y:S05]  /*13e20*/  BSYNC.RECONVERGENT B1 ;  /* 0x0000000000017941 */ /* 0x000fea0003800200 */
.L_x_42143:
        /* <DEDUP_REMOVED lines=43> */
.L_x_42141:
[----:B------:R-:W-:Y:S05]  /*140e0*/  BSYNC.RECONVERGENT B0 ;  /* 0x0000000000007941 */ /* 0x000fea0003800200 */
.L_x_42140:
        /* <DEDUP_REMOVED lines=18> */
.L_x_42147:
        /* <DEDUP_REMOVED lines=13> */
.L_x_42149:
[----:B------:R-:W-:Y:S05]  /*142e0*/  BSYNC.RECONVERGENT B1 ;  /* 0x0000000000017941 */ /* 0x000fea0003800200 */
.L_x_42148:
        /* <DEDUP_REMOVED lines=43> */
.L_x_42146:
[----:B------:R-:W-:Y:S05]  /*145a0*/  BSYNC.RECONVERGENT B0 ;  /* 0x0000000000007941 */ /* 0x000fea0003800200 */
.L_x_42145:
[----:B------:R-:W-:Y:S01]  /*145b0*/  I2FP.F32.U32 R13, R13 ;  /* 0x0000000d000d7245 */ /* 0x000fe20000201000 */
[----:B------:R-:W-:Y:S01]  /*145c0*/  BSSY.RECONVERGENT B0, `(.L_x_42150) ;  /* 0x000004f000007945 */ /* 0x000fe20003800200 */
[----:B------:R-:W-:Y:S01]  /*145d0*/  FSEL R24, R17, RZ, P3 ;  /* 0x000000ff11187208 */ /* 0x000fe20001800000 */
[----:B-1----:R-:W-:Y:S02]  /*145e0*/  IMAD.MOV.U32 R26, RZ, RZ, 0x2 ;  /* 0x00000002ff1a7424 */ /* 0x002fe400078e00ff */
        /* <DEDUP_REMOVED lines=19> */
.L_x_42152:
        /* <DEDUP_REMOVED lines=13> */
.L_x_42154:
[----:B------:R-:W-:Y:S05]  /*147f0*/  BSYNC.RECONVERGENT B1 ;  /* 0x0000000000017941 */ /* 0x000fea0003800200 */
.L_x_42153:
        /* <DEDUP_REMOVED lines=43> */
.L_x_42151:
[----:B------:R-:W-:Y:S05]  /*14ab0*/  BSYNC.RECONVERGENT B0 ;  /* 0x0000000000007941 */ /* 0x000fea0003800200 */
.L_x_42150:
[----:B------:R-:W-:Y:S01]  /*14ac0*/  ISETP.NE.AND P5, PT, R26, 0x1, PT ;  /* 0x000000011a00780c */ /* 0x000fe20003fa5270 */
[----:B------:R-:W-:Y:S01]  /*14ad0*/  HADD2.F32 R17, -RZ, R27.H0_H0 ;  /* 0x2000001bff117230 */ /* 0x000fe20000004100 */
        /* <DEDUP_REMOVED lines=16> */
.L_x_42157:
        /* <DEDUP_REMOVED lines=13> */
.L_x_42159:
[----:B------:R-:W-:Y:S05]  /*14cb0*/  BSYNC.RECONVERGENT B1 ;  /* 0x0000000000017941 */ /* 0x000fea0003800200 */
.L_x_42158:
        /* <DEDUP_REMOVED lines=43> */
.L_x_42156:
[----:B------:R-:W-:Y:S05]  /*14f70*/  BSYNC.RECONVERGENT B0 ;  /* 0x0000000000007941 */ /* 0x000fea0003800200 */
.L_x_42155:
[----:B------:R-:W-:Y:S01]  /*14f80*/  I2FP.F32.U32 R17, R17 ;  /* 0x0000001100117245 */ /* 0x000fe20000201000 */
[----:B------:R-:W-:Y:S01]  /*14f90*/  BSSY.RECONVERGENT B0, `(.L_x_42160) ;  /* 0x0000050000007945 */ /* 0x000fe20003800200 */
[----:B------:R-:W-:Y:S01]  /*14fa0*/  FSEL R13, R13, RZ, P4 ;  /* 0x000000ff0d0d7208 */ /* 0x000fe20002000000 */
[----:B------:R-:W-:Y:S02]  /*14fb0*/  IMAD.MOV.U32 R26, RZ, RZ, 0x2 ;  /* 0x00000002ff1a7424 */ /* 0x000fe400078e00ff */
[----:B------:R-:W-:Y:S01]  /*14fc0*/  FFMA.FTZ R24, R17, R18, 1.1641532182693481445e-10 ;  /* 0x2f00000011187423 */ /* 0x000fe20000010012 */
[----:B------:R-:W-:-:S04]  /*14fd0*/  HADD2.F32 R17, -RZ, R111.H0_H0 ;  /* 0x2000006fff117230 */ /* 0x000fc80000004100 */
[----:B------:R-:W-:Y:S01]  /*14fe0*/  FSETP.GTU.FTZ.AND P5, PT, R24, R193, PT ;  /* 0x000000c11800720b */ /* 0x000fe20003fbc000 */
[----:B------:R-:W-:-:S05]  /*14ff0*/  FMUL.FTZ R17, R17, R194 ;  /* 0x000000c211117220 */ /* 0x000fca0000410000 */
        /* <DEDUP_REMOVED lines=16> */
.L_x_42162:
        /* <DEDUP_REMOVED lines=13> */
.L_x_42164:
[----:B------:R-:W-:Y:S05]  /*151d0*/  BSYNC.RECONVERGENT B1 ;  /* 0x0000000000017941 */ /* 0x000fea0003800200 */
.L_x_42163:
        /* <DEDUP_REMOVED lines=43> */
.L_x_42161:
[----:B------:R-:W-:Y:S05]  /*15490*/  BSYNC.RECONVERGENT B0 ;  /* 0x0000000000007941 */ /* 0x000fea0003800200 */
.L_x_42160:
        /* <DEDUP_REMOVED lines=18> */
.L_x_42167:
        /* <DEDUP_REMOVED lines=15> */
.L_x_42169:
[----:B------:R-:W-:Y:S05]  /*156b0*/  BSYNC.RECONVERGENT B1 ;  /* 0x0000000000017941 */ /* 0x000fea0003800200 */
.L_x_42168:
        /* <DEDUP_REMOVED lines=43> */
.L_x_42166:
[----:B------:R-:W-:Y:S05]  /*15970*/  BSYNC.RECONVERGENT B0 ;  /* 0x0000000000007941 */ /* 0x000fea0003800200 */
.L_x_42165:
[----:B------:R-:W-:-:S05]  /*15980*/  I2FP.F32.U32 R25, R25 ;  /* 0x0000001900197245 */ /* 0x000fca0000201000 */
[----:B------:R-:W-:Y:S01]  /*15990*/  FFMA.FTZ R24, R25, R18, 1.1641532182693481445e-10 ;  /* 0x2f00000019187423 */ /* 0x000fe20000010012 */
[----:B------:R-:W-:-:S04]  /*159a0*/  HADD2.F32 R25, -RZ, R111.H1_H1 ;  /* 0x3000006fff197230 */ /* 0x000fc80000004100 */
        /* <DEDUP_REMOVED lines=8> */
.L_x_42089:
        /* <DEDUP_REMOVED lines=16> */
.L_x_42173:
        /* <DEDUP_REMOVED lines=13> */
.L_x_42175:
[----:B------:R-:W-:Y:S05]  /*15c00*/  BSYNC.RECONVERGENT B1 ;  /* 0x0000000000017941 */ /* 0x000fea0003800200 */
.L_x_42174:
        /* <DEDUP_REMOVED lines=43> */
.L_x_42172:
[----:B------:R-:W-:Y:S05]  /*15ec0*/  BSYNC.RECONVERGENT B0 ;  /* 0x0000000000007941 */ /* 0x000fea0003800200 */
.L_x_42171:
        /* <DEDUP_REMOVED lines=19> */
.L_x_42178:
        /* <DEDUP_REMOVED lines=13> */
.L_x_42180:
[----:B------:R-:W-:Y:S05]  /*160d0*/  BSYNC.RECONVERGENT B1 ;  /* 0x0000000000017941 */ /* 0x000fea0003800200 */
.L_x_42179:
        /* <DEDUP_REMOVED lines=43> */
.L_x_42177:
[----:B------:R-:W-:Y:S05]  /*16390*/  BSYNC.RECONVERGENT B0 ;  /* 0x0000000000007941 */ /* 0x000fea0003800200 */
.L_x_42176:
        /* <DEDUP_REMOVED lines=19> */
.L_x_42183:
        /* <DEDUP_REMOVED lines=13> */
.L_x_42185:
[----:B------:R-:W-:Y:S05]  /*165a0*/  BSYNC.RECONVERGENT B1 ;  /* 0x0000000000017941 */ /* 0x000fea0003800200 */
.L_x_42184:
        /* <DEDUP_REMOVED lines=43> */
.L_x_42182:
[----:B------:R-:W-:Y:S05]  /*16860*/  BSYNC.RECONVERGENT B0 ;  /* 0x0000000000007941 */ /* 0x000fea0003800200 */
.L_x_42181:
        /* <DEDUP_REMOVED lines=19> */
.L_x_42188:
        /* <DEDUP_REMOVED lines=13> */
.L_x_42190:
[----:B------:R-:W-:Y:S05]  /*16a70*/  BSYNC.RECONVERGENT B1 ;  /* 0x0000000000017941 */ /* 0x000fea0003800200 */
.L_x_42189:
        /* <DEDUP_REMOVED lines=43> */
.L_x_42187:
[----:B------:R-:W-:Y:S05]  /*16d30*/  BSYNC.RECONVERGENT B0 ;  /* 0x0000000000007941 */ /* 0x000fea0003800200 */
.L_x_42186:
        /* <DEDUP_REMOVED lines=19> */
.L_x_42193:
        /* <DEDUP_REMOVED lines=13> */
.L_x_42195:
[----:B------:R-:W-:Y:S05]  /*16f40*/  BSYNC.RECONVERGENT B1 ;  /* 0x0000000000017941 */ /* 0x000fea0003800200 */
.L_x_42194:
        /* <DEDUP_REMOVED lines=43> */
.L_x_42192:
[----:B------:R-:W-:Y:S05]  /*17200*/  BSYNC.RECONVERGENT B0 ;  /* 0x0000000000007941 */ /* 0x000fea0003800200 */
.L_x_42191:
[----:B------:R-:W-:Y:S01]  /*17210*/  ISETP.NE.AND P3, PT, R33, 0x1, PT ;  /* 0x000000012100780c */ /* 0x000fe20003f65270 */
[----:B------:R-:W-:Y:S01]  /*17220*/  BSSY.RECONVERGENT B0, `(.L_x_42196) ;  /* 0x0000049000007945 */ /* 0x000fe20003800200 */
[----:B------:R-:W-:Y:S01]  /*17230*/  I2FP.F32.U32 R31, R31 ;  /* 0x0000001f001f7245 */ /* 0x000fe20000201000 */
[----:B------:R-:W-:-:S04]  /*17240*/  IMAD.MOV.U32 R34, RZ, RZ, 0x2 ;  /* 0x00000002ff227424 */ /* 0x000fc800078e00ff */
[----:B------:R-:W-:Y:S01]  /*17250*/  FFMA.FTZ R30, R31, R18, 1.1641532182693481445e-10 ;  /* 0x2f0000001f1e7423 */ /* 0x000fe20000010012 */
[----:B------:R-:W-:-:S04]  /*17260*/  IMAD.MOV.U32 R31, RZ, RZ, R202 ;  /* 0x000000ffff1f7224 */ /* 0x000fc800078e00ca */
        /* <DEDUP_REMOVED lines=11> */
.L_x_42198:
        /* <DEDUP_REMOVED lines=13> */
.L_x_42200:
[----:B------:R-:W-:Y:S05]  /*173f0*/  BSYNC.RECONVERGENT B1 ;  /* 0x0000000000017941 */ /* 0x000fea0003800200 */
.L_x_42199:
        /* <DEDUP_REMOVED lines=43> */
.L_x_42197:
[----:B------:R-:W-:Y:S05]  /*176b0*/  BSYNC.RECONVERGENT B0 ;  /* 0x0000000000007941 */ /* 0x000fea0003800200 */
.L_x_42196:
[----:B------:R-:W-:Y:S01]  /*176c0*/  ISETP.NE.AND P4, PT, R34, 0x1, PT ;  /* 0x000000012200780c */ /* 0x000fe20003f85270 */
[----:B------:R-:W-:Y:S01]  /*176d0*/  BSSY.RECONVERGENT B0, `(.L_x_42201) ;  /* 0x0000049000007945 */ /* 0x000fe20003800200 */
[----:B------:R-:W-:Y:S01]  /*176e0*/  I2FP.F32.U32 R31, R31 ;  /* 0x0000001f001f7245 */ /* 0x000fe20000201000 */
[----:B------:R-:W-:Y:S02]  /*176f0*/  HFMA2 R33, -RZ, RZ, 0, 1.1920928955078125e-07 ;  /* 0x00000002ff217431 */ /* 0x000fe400000001ff */
[----:B-1----:R-:W-:Y:S02]  /*17700*/  HADD2.F32 R26, -RZ, R26.H1_H1 ;  /* 0x3000001aff1a7230 */ /* 0x002fe40000004100 */
        /* <DEDUP_REMOVED lines=12> */
.L_x_42203:
        /* <DEDUP_REMOVED lines=13> */
.L_x_42205:
[----:B------:R-:W-:Y:S05]  /*178a0*/  BSYNC.RECONVERGENT B1 ;  /* 0x0000000000017941 */ /* 0x000fea0003800200 */
.L_x_42204:
        /* <DEDUP_REMOVED lines=43> */
.L_x_42202:
[----:B------:R-:W-:Y:S05]  /*17b60*/  BSYNC.RECONVERGENT B0 ;  /* 0x0000000000007941 */ /* 0x000fea0003800200 */
.L_x_42201:
        /* <DEDUP_REMOVED lines=17> */
.L_x_42208:
        /* <DEDUP_REMOVED lines=13> */
.L_x_42210:
[----:B------:R-:W-:Y:S05]  /*17d50*/  BSYNC.RECONVERGENT B1 ;  /* 0x0000000000017941 */ /* 0x000fea0003800200 */
.L_x_42209:
        /* <DEDUP_REMOVED lines=43> */
.L_x_42207:
[----:B------:R-:W-:Y:S05]  /*18010*/  BSYNC.RECONVERGENT B0 ;  /* 0x0000000000007941 */ /* 0x000fea0003800200 */
.L_x_42206:
[-C--:B------:R-:W-:Y:S01]  /*18020*/  FMUL.FTZ R77, R26, R194.reuse ;  /* 0x000000c21a4d7220 */ /* 0x080fe20000410000 */
[----:B------:R-:W-:Y:S01]  /*18030*/  P2R R34, PR, RZ, 0x2 ;  /* 0x00000002ff227803 */ /* 0x000fe20000000000 */
[-C--:B------:R-:W-:Y:S01]  /*18040*/  FMUL.FTZ R17, R17, R194.reuse ;  /* 0x000000c211117220 */ /* 0x080fe20000410000 */
        /* <DEDUP_REMOVED lines=34> */
.L_x_42170:
        /* <DEDUP_REMOVED lines=42> */
.L_x_42211:
        /* <DEDUP_REMOVED lines=27> */
.L_x_42215:
        /* <DEDUP_REMOVED lines=13> */
.L_x_42217:
[----:B------:R-:W-:Y:S05]  /*18790*/  BSYNC.RECONVERGENT B1 ;  /* 0x0000000000017941 */ /* 0x000fea0003800200 */
.L_x_42216:
        /* <DEDUP_REMOVED lines=43> */
.L_x_42214:
[----:B------:R-:W-:Y:S05]  /*18a50*/  BSYNC.RECONVERGENT B0 ;  /* 0x0000000000007941 */ /* 0x000fea0003800200 */
.L_x_42213:
        /* <DEDUP_REMOVED lines=20> */
.L_x_42220:
        /* <DEDUP_REMOVED lines=13> */
.L_x_42222:
[----:B------:R-:W-:Y:S05]  /*18c70*/  BSYNC.RECONVERGENT B1 ;  /* 0x0000000000017941 */ /* 0x000fea0003800200 */
.L_x_42221:
        /* <DEDUP_REMOVED lines=43> */
.L_x_42219:
[----:B------:R-:W-:Y:S05]  /*18f30*/  BSYNC.RECONVERGENT B0 ;  /* 0x0000000000007941 */ /* 0x000fea0003800200 */
.L_x_42218:
        /* <DEDUP_REMOVED lines=23> */
.L_x_42225:
        /* <DEDUP_REMOVED lines=13> */
.L_x_42227:
[----:B------:R-:W-:Y:S05]  /*19180*/  BSYNC.RECONVERGENT B1 ;  /* 0x0000000000017941 */ /* 0x000fea0003800200 */
.L_x_42226:
        /* <DEDUP_REMOVED lines=43> */
.L_x_42224:
[----:B------:R-:W-:Y:S05]  /*19440*/  BSYNC.RECONVERGENT B0 ;  /* 0x0000000000007941 */ /* 0x000fea0003800200 */
.L_x_42223:
        /* <DEDUP_REMOVED lines=20> */
.L_x_42230:
        /* <DEDUP_REMOVED lines=13> */
.L_x_42232:
[----:B------:R-:W-:Y:S05]  /*19660*/  BSYNC.RECONVERGENT B1 ;  /* 0x0000000000017941 */ /* 0x000fea0003800200 */
.L_x_42231:
        /* <DEDUP_REMOVED lines=43> */
.L_x_42229:
[----:B------:R-:W-:Y:S05]  /*19920*/  BSYNC.RECONVERGENT B0 ;  /* 0x0000000000007941 */ /* 0x000fea0003800200 */
.L_x_42228:
[----:B------:R-:W-:Y:S01]  /*19930*/  I2FP.F32.U32 R9, R9 ;  /* 0x0000000900097245 */ /* 0x000fe20000201000 */
[----:B------:R-:W-:Y:S01]  /*19940*/  BSSY.RECONVERGENT B0, `(.L_x_42233) ;  /* 0x000004f000007945 */ /* 0x000fe20003800200 */
[----:B------:R-:W-:Y:S01]  /*19950*/  ISETP.NE.AND P3, PT, R12, 0x1, PT ;  /* 0x000000010c00780c */ /* 0x000fe20003f65270 */
[----:B------:R-:W-:Y:S01]  /*19960*/  IMAD.MOV.U32 R11, RZ, RZ, 0x2 ;  /* 0x00000002ff0b7424 */ /* 0x000fe200078e00ff */
[----:B------:R-:W-:Y:S01]  /*19970*/  FSEL R8, R8, RZ, P4 ;  /* 0x000000ff08087208 */ /* 0x000fe20002000000 */
[----:B------:R-:W-:Y:S01]  /*19980*/  FFMA.FTZ R10, R9, R18, 1.1641532182693481445e-10 ;  /* 0x2f000000090a7423 */ /* 0x000fe20000010012 */
[----:B------:R-:W-:-:S04]  /*19990*/  HADD2.F32 R9, -RZ, R108.H1_H1 ;  /* 0x3000006cff097230 */ /* 0x000fc80000004100 */
        /* <DEDUP_REMOVED lines=16> */
.L_x_42235:
        /* <DEDUP_REMOVED lines=13> */
.L_x_42237:
[----:B------:R-:W-:Y:S05]  /*19b70*/  BSYNC.RECONVERGENT B1 ;  /* 0x0000000000017941 */ /* 0x000fea0003800200 */
.L_x_42236:
        /* <DEDUP_REMOVED lines=43> */
.L_x_42234:
[----:B------:R-:W-:Y:S05]  /*19e30*/  BSYNC.RECONVERGENT B0 ;  /* 0x0000000000007941 */ /* 0x000fea0003800200 */
.L_x_42233:
[----:B------:R-:W-:Y:S01]  /*19e40*/  I2FP.F32.U32 R9, R9 ;  /* 0x0000000900097245 */ /* 0x000fe20000201000 */
[----:B------:R-:W-:Y:S01]  /*19e50*/  BSSY.RECONVERGENT B0, `(.L_x_42238) ;  /* 0x000004c000007945 */ /* 0x000fe20003800200 */
[----:B------:R-:W-:Y:S01]  /*19e60*/  ISETP.NE.AND P2, PT, R11, 0x1, PT ;  /* 0x000000010b00780c */ /* 0x000fe20003f45270 */
[----:B------:R-:W-:Y:S01]  /*19e70*/  IMAD.MOV.U32 R12, RZ, RZ, 0x2 ;  /* 0x00000002ff0c7424 */ /* 0x000fe200078e00ff */
        /* <DEDUP_REMOVED lines=16> */
.L_x_42240:
        /* <DEDUP_REMOVED lines=13> */
.L_x_42242:
[----:B------:R-:W-:Y:S05]  /*1a050*/  BSYNC.RECONVERGENT B1 ;  /* 0x0000000000017941 */ /* 0x000fea0003800200 */
.L_x_42241:
        /* <DEDUP_REMOVED lines=43> */
.L_x_42239:
[----:B------:R-:W-:Y:S05]  /*1a310*/  BSYNC.RECONVERGENT B0 ;  /* 0x0000000000007941 */ /* 0x000fea0003800200 */
.L_x_42238:
[----:B------:R-:W-:Y:S01]  /*1a320*/  I2FP.F32.U32 R11, R13 ;  /* 0x0000000d000b7245 */ /* 0x000fe20000201000 */
[----:B------:R-:W-:Y:S01]  /*1a330*/  BSSY.RECONVERGENT B0, `(.L_x_42243) ;  /* 0x000004f000007945 */ /* 0x000fe20003800200 */
[----:B------:R-:W-:Y:S01]  /*1a340*/  ISETP.NE.AND P3, PT, R12, 0x1, PT ;  /* 0x000000010c00780c */ /* 0x000fe20003f65270 */
[----:B------:R-:W-:Y:S01]  /*1a350*/  IMAD.MOV.U32 R13, RZ, RZ, R202 ;  /* 0x000000ffff0d7224 */ /* 0x000fe200078e00ca */
[----:B------:R-:W-:Y:S01]  /*1a360*/  FSEL R9, R9, RZ, P4 ;  /* 0x000000ff09097208 */ /* 0x000fe20002000000 */
[----:B------:R-:W-:Y:S01]  /*1a370*/  FFMA.FTZ R10, R11, R18, 1.1641532182693481445e-10 ;  /* 0x2f0000000b0a7423 */ /* 0x000fe20000010012 */
[----:B------:R-:W-:-:S04]  /*1a380*/  HADD2.F32 R11, -RZ, R109.H0_H0 ;  /* 0x2000006dff0b7230 */ /* 0x000fc80000004100 */
[----:B------:R-:W-:Y:S01]  /*1a390*/  FSETP.GTU.FTZ.AND P2, PT, R10, R193, PT ;  /* 0x000000c10a00720b */ /* 0x000fe20003f5c000 */
[----:B------:R-:W-:Y:S01]  /*1a3a0*/  FMUL.FTZ R11, R11, R194 ;  /* 0x000000c20b0b7220 */ /* 0x000fe20000410000 */
[----:B------:R-:W-:-:S04]  /*1a3b0*/  HFMA2 R10, -RZ, RZ, 0, 1.1920928955078125e-07 ;  /* 0x00000002ff0a7431 */ /* 0x000fc800000001ff */
        /* <DEDUP_REMOVED lines=13> */
.L_x_42245:
        /* <DEDUP_REMOVED lines=13> */
.L_x_42247:
[----:B------:R-:W-:Y:S05]  /*1a560*/  BSYNC.RECONVERGENT B1 ;  /* 0x0000000000017941 */ /* 0x000fea0003800200 */
.L_x_42246:
        /* <DEDUP_REMOVED lines=43> */
.L_x_42244:
[----:B------:R-:W-:Y:S05]  /*1a820*/  BSYNC.RECONVERGENT B0 ;  /* 0x0000000000007941 */ /* 0x000fea0003800200 */
.L_x_42243:
        /* <DEDUP_REMOVED lines=20> */
.L_x_42250:
        /* <DEDUP_REMOVED lines=13> */
.L_x_42252:
[----:B------:R-:W-:Y:S05]  /*1aa40*/  BSYNC.RECONVERGENT B1 ;  /* 0x0000000000017941 */ /* 0x000fea0003800200 */
.L_x_42251:
        /* <DEDUP_REMOVED lines=43> */
.L_x_42249:
[----:B------:R-:W-:Y:S05]  /*1ad00*/  BSYNC.RECONVERGENT B0 ;  /* 0x0000000000007941 */ /* 0x000fea0003800200 */
.L_x_42248:
        /* <DEDUP_REMOVED lines=23> */
.L_x_42255:
        /* <DEDUP_REMOVED lines=13> */
.L_x_42257:
[----:B------:R-:W-:Y:S05]  /*1af50*/  BSYNC.RECONVERGENT B1 ;  /* 0x0000000000017941 */ /* 0x000fea0003800200 */
.L_x_42256:
        /* <DEDUP_REMOVED lines=43> */
.L_x_42254:
[----:B------:R-:W-:Y:S05]  /*1b210*/  BSYNC.RECONVERGENT B0 ;  /* 0x0000000000007941 */ /* 0x000fea0003800200 */
.L_x_42253:
        /* <DEDUP_REMOVED lines=18> */
.L_x_42260:
        /* <DEDUP_REMOVED lines=13> */
.L_x_42262:
[----:B------:R-:W-:Y:S05]  /*1b410*/  BSYNC.RECONVERGENT B1 ;  /* 0x0000000000017941 */ /* 0x000fea0003800200 */
.L_x_42261:
        /* <DEDUP_REMOVED lines=43> */
.L_x_42259:
[----:B------:R-:W-:Y:S05]  /*1b6d0*/  BSYNC.RECONVERGENT B0 ;  /* 0x0000000000007941 */ /* 0x000fea0003800200 */
.L_x_42258:
[----:B------:R-:W-:Y:S01]  /*1b6e0*/  I2FP.F32.U32 R25, R25 ;  /* 0x0000001900197245 */ /* 0x000fe20000201000 */
[----:B------:R-:W-:Y:S01]  /*1b6f0*/  BSSY.RECONVERGENT B0, `(.L_x_42263) ;  /* 0x000004f000007945 */ /* 0x000fe20003800200 */
[----:B------:R-:W-:-:S03]  /*1b700*/  FSEL R11, R11, RZ, P2 ;  /* 0x000000ff0b0b7208 */ /* 0x000fc60001000000 */
[----:B------:R-:W-:Y:S01]  /*1b710*/  FFMA.FTZ R12, R25, R18, 1.1641532182693481445e-10 ;  /* 0x2f000000190c7423 */ /* 0x000fe20000010012 */
[----:B------:R-:W-:-:S04]  /*1b720*/  HADD2.F32 R25, -RZ, R110.H0_H0 ;  /* 0x2000006eff197230 */ /* 0x000fc80000004100 */
[----:B------:R-:W-:Y:S01]  /*1b730*/  FSETP.GTU.FTZ.AND P3, PT, R12, R193, PT ;  /* 0x000000c10c00720b */ /* 0x000fe20003f7c000 */
[----:B------:R-:W-:Y:S01]  /*1b740*/  FMUL.FTZ R25, R25, R194 ;  /* 0x000000c219197220 */ /* 0x000fe20000410000 */
[----:B------:R-:W-:-:S04]  /*1b750*/  IMAD.MOV.U32 R12, RZ, RZ, 0x2 ;  /* 0x00000002ff0c7424 */ /* 0x000fc800078e00ff */
        /* <DEDUP_REMOVED lines=15> */
.L_x_42265:
        /* <DEDUP_REMOVED lines=13> */
.L_x_42267:
[----:B------:R-:W-:Y:S05]  /*1b920*/  BSYNC.RECONVERGENT B1 ;  /* 0x0000000000017941 */ /* 0x000fea0003800200 */
.L_x_42266:
        /* <DEDUP_REMOVED lines=43> */
.L_x_42264:
[----:B------:R-:W-:Y:S05]  /*1bbe0*/  BSYNC.RECONVERGENT B0 ;  /* 0x0000000000007941 */ /* 0x000fea0003800200 */
.L_x_42263:
[----:B------:R-:W-:Y:S01]  /*1bbf0*/  ISETP.NE.AND P4, PT, R12, 0x1, PT ;  /* 0x000000010c00780c */ /* 0x000fe20003f85270 */
[----:B------:R-:W-:Y:S01]  /*1bc00*/  BSSY.RECONVERGENT B0, `(.L_x_42268) ;  /* 0x000004a000007945 */ /* 0x000fe20003800200 */
[----:B------:R-:W-:Y:S01]  /*1bc10*/  I2FP.F32.U32 R13, R25 ;  /* 0x00000019000d7245 */ /* 0x000fe20000201000 */
[----:B------:R-:W-:-:S04]  /*1bc20*/  IMAD.MOV.U32 R25, RZ, RZ, R202 ;  /* 0x000000ffff197224 */ /* 0x000fc800078e00ca */
[----:B------:R-:W-:Y:S01]  /*1bc30*/  FFMA.FTZ R24, R13, R18, 1.1641532182693481445e-10 ;  /* 0x2f0000000d187423 */ /* 0x000fe20000010012 */
[----:B------:R-:W-:-:S04]  /*1bc40*/  HADD2.F32 R13, -RZ, R26.H1_H1 ;  /* 0x3000001aff0d7230 */ /* 0x000fc80000004100 */
        /* <DEDUP_REMOVED lines=12> */
.L_x_42270:
        /* <DEDUP_REMOVED lines=13> */
.L_x_42272:
[----:B------:R-:W-:Y:S05]  /*1bde0*/  BSYNC.RECONVERGENT B1 ;  /* 0x0000000000017941 */ /* 0x000fea0003800200 */
.L_x_42271:
        /* <DEDUP_REMOVED lines=43> */
.L_x_42269:
[----:B------:R-:W-:Y:S05]  /*1c0a0*/  BSYNC.RECONVERGENT B0 ;  /* 0x0000000000007941 */ /* 0x000fea0003800200 */
.L_x_42268:
[----:B------:R-:W-:Y:S01]  /*1c0b0*/  I2FP.F32.U32 R25, R25 ;  /* 0x0000001900197245 */ /* 0x000fe20000201000 */
[----:B------:R-:W-:Y:S01]  /*1c0c0*/  BSSY.RECONVERGENT B0, `(.L_x_42273) ;  /* 0x000004f000007945 */ /* 0x000fe20003800200 */
[----:B------:R-:W-:Y:S01]  /*1c0d0*/  FSEL R26, R26, RZ, P3 ;  /* 0x000000ff1a1a7208 */ /* 0x000fe20001800000 */
[----:B------:R-:W-:Y:S02]  /*1c0e0*/  HFMA2 R24, -RZ, RZ, 0, 1.1920928955078125e-07 ;  /* 0x00000002ff187431 */ /* 0x000fe400000001ff */
[----:B------:R-:W-:Y:S01]  /*1c0f0*/  FFMA.FTZ R12, R25, R18, 1.1641532182693481445e-10 ;  /* 0x2f000000190c7423 */ /* 0x000fe20000010012 */
[----:B------:R-:W-:-:S04]  /*1c100*/  HADD2.F32 R25, -RZ, R110.H1_H1 ;  /* 0x3000006eff197230 */ /* 0x000fc80000004100 */
        /* <DEDUP_REMOVED lines=17> */
.L_x_42275:
        /* <DEDUP_REMOVED lines=13> */
.L_x_42277:
[----:B------:R-:W-:Y:S05]  /*1c2f0*/  BSYNC.RECONVERGENT B1 ;  /* 0x0000000000017941 */ /* 0x000fea0003800200 */
.L_x_42276:
        /* <DEDUP_REMOVED lines=43> */
.L_x_42274:
[----:B------:R-:W-:Y:S05]  /*1c5b0*/  BSYNC.RECONVERGENT B0 ;  /* 0x0000000000007941 */ /* 0x000fea0003800200 */
.L_x_42273:
        /* <DEDUP_REMOVED lines=18> */
.L_x_42280:
        /* <DEDUP_REMOVED lines=13> */
.L_x_42282:
[----:B------:R-:W-:Y:S05]  /*1c7b0*/  BSYNC.RECONVERGENT B1 ;  /* 0x0000000000017941 */ /* 0x000fea0003800200 */
.L_x_42281:
        /* <DEDUP_REMOVED lines=43> */
.L_x_42279:
[----:B------:R-:W-:Y:S05]  /*1ca70*/  BSYNC.RECONVERGENT B0 ;  /* 0x0000000000007941 */ /* 0x000fea0003800200 */
.L_x_42278:
[----:B------:R-:W-:Y:S01]  /*1ca80*/  I2FP.F32.U32 R24, R26 ;  /* 0x0000001a00187245 */ /* 0x000fe20000201000 */
[----:B------:R-:W-:Y:S01]  /*1ca90*/  BSSY.RECONVERGENT B0, `(.L_x_42283) ;  /* 0x000004f000007945 */ /* 0x000fe20003800200 */
[----:B------:R-:W-:Y:S01]  /*1caa0*/  FSEL R13, R13, RZ, P4 ;  /* 0x000000ff0d0d7208 */ /* 0x000fe20002000000 */
[----:B------:R-:W-:Y:S02]  /*1cab0*/  IMAD.MOV.U32 R29, RZ, RZ, R202 ;  /* 0x000000ffff1d7224 */ /* 0x000fe400078e00ca */
[----:B------:R-:W-:-:S05]  /*1cac0*/  FFMA.FTZ R24, R24, R18, 1.1641532182693481445e-10 ;  /* 0x2f00000018187423 */ /* 0x000fca0000010012 */
[----:B------:R-:W-:Y:S01]  /*1cad0*/  FSETP.GTU.FTZ.AND P5, PT, R24, R193, PT ;  /* 0x000000c11800720b */ /* 0x000fe20003fbc000 */
[----:B------:R-:W-:-:S05]  /*1cae0*/  HADD2.F32 R24, -RZ, R111.H0_H0 ;  /* 0x2000006fff187230 */ /* 0x000fca0000004100 */
        /* <DEDUP_REMOVED lines=16> */
.L_x_42285:
        /* <DEDUP_REMOVED lines=13> */
.L_x_42287:
[----:B------:R-:W-:Y:S05]  /*1ccc0*/  BSYNC.RECONVERGENT B1 ;  /* 0x0000000000017941 */ /* 0x000fea0003800200 */
.L_x_42286:
        /* <DEDUP_REMOVED lines=43> */
.L_x_42284:
[----:B------:R-:W-:Y:S05]  /*1cf80*/  BSYNC.RECONVERGENT B0 ;  /* 0x0000000000007941 */ /* 0x000fea0003800200 */
.L_x_42283:
[----:B------:R-:W-:Y:S01]  /*1cf90*/  ISETP.NE.AND P6, PT, R24, 0x1, PT ;  /* 0x000000011800780c */ /* 0x000fe20003fc5270 */
[----:B------:R-:W-:Y:S01]  /*1cfa0*/  BSSY.RECONVERGENT B0, `(.L_x_42288) ;  /* 0x000004d000007945 */ /* 0x000fe20003800200 */
[----:B------:R-:W-:Y:S01]  /*1cfb0*/  I2FP.F32.U32 R25, R29 ;  /* 0x0000001d00197245 */ /* 0x000fe20000201000 */
[----:B------:R-:W-:Y:S02]  /*1cfc0*/  HADD2.F32 R29, -RZ, R27.H1_H1 ;  /* 0x3000001bff1d7230 */ /* 0x000fe40000004100 */
        /* <DEDUP_REMOVED lines=14> */
.L_x_42290:
        /* <DEDUP_REMOVED lines=16> */
.L_x_42292:
[----:B------:R-:W-:Y:S05]  /*1d1b0*/  BSYNC.RECONVERGENT B1 ;  /* 0x0000000000017941 */ /* 0x000fea0003800200 */
.L_x_42291:
        /* <DEDUP_REMOVED lines=43> */
.L_x_42289:
[----:B------:R-:W-:Y:S05]  /*1d470*/  BSYNC.RECONVERGENT B0 ;  /* 0x0000000000007941 */ /* 0x000fea0003800200 */
.L_x_42288:
        /* <DEDUP_REMOVED lines=11> */
.L_x_42212:
        /* <DEDUP_REMOVED lines=16> */
.L_x_42296:
        /* <DEDUP_REMOVED lines=13> */
.L_x_42298:
[----:B------:R-:W-:Y:S05]  /*1d700*/  BSYNC.RECONVERGENT B1 ;  /* 0x0000000000017941 */ /* 0x000fea0003800200 */
.L_x_42297:
        /* <DEDUP_REMOVED lines=43> */
.L_x_42295:
[----:B------:R-:W-:Y:S05]  /*1d9c0*/  BSYNC.RECONVERGENT B0 ;  /* 0x0000000000007941 */ /* 0x000fea0003800200 */
.L_x_42294:
        /* <DEDUP_REMOVED lines=19> */
.L_x_42301:
        /* <DEDUP_REMOVED lines=13> */
.L_x_42303:
[----:B------:R-:W-:Y:S05]  /*1dbd0*/  BSYNC.RECONVERGENT B1 ;  /* 0x0000000000017941 */ /* 0x000fea0003800200 */
.L_x_42302:
        /* <DEDUP_REMOVED lines=43> */
.L_x_42300:
[----:B------:R-:W-:Y:S05]  /*1de90*/  BSYNC.RECONVERGENT B0 ;  /* 0x0000000000007941 */ /* 0x000fea0003800200 */
.L_x_42299:
        /* <DEDUP_REMOVED lines=19> */
.L_x_42306:
        /* <DEDUP_REMOVED lines=13> */
.L_x_42308:
[----:B------:R-:W-:Y:S05]  /*1e0a0*/  BSYNC.RECONVERGENT B1 ;  /* 0x0000000000017941 */ /* 0x000fea0003800200 */
.L_x_42307:
        /* <DEDUP_REMOVED lines=43> */
.L_x_42305:
[----:B------:R-:W-:Y:S05]  /*1e360*/  BSYNC.RECONVERGENT B0 ;  /* 0x0000000000007941 */ /* 0x000fea0003800200 */
.L_x_42304:
        /* <DEDUP_REMOVED lines=19> */
.L_x_42311:
        /* <DEDUP_REMOVED lines=13> */
.L_x_42313:
[----:B------:R-:W-:Y:S05]  /*1e570*/  BSYNC.RECONVERGENT B1 ;  /* 0x0000000000017941 */ /* 0x000fea0003800200 */
.L_x_42312:
        /* <DEDUP_REMOVED lines=43> */
.L_x_42310:
[----:B------:R-:W-:Y:S05]  /*1e830*/  BSYNC.RECONVERGENT B0 ;  /* 0x0000000000007941 */ /* 0x000fea0003800200 */
.L_x_42309:
        /* <DEDUP_REMOVED lines=19> */
.L_x_42316:
        /* <DEDUP_REMOVED lines=13> */
.L_x_42318:
[----:B------:R-:W-:Y:S05]  /*1ea40*/  BSYNC.RECONVERGENT B1 ;  /* 0x0000000000017941 */ /* 0x000fea0003800200 */
.L_x_42317:
        /* <DEDUP_REMOVED lines=43> */
.L_x_42315:
[----:B------:R-:W-:Y:S05]  /*1ed00*/  BSYNC.RECONVERGENT B0 ;  /* 0x0000000000007941 */ /* 0x000fea0003800200 */
.L_x_42314:
        /* <DEDUP_REMOVED lines=17> */
.L_x_42321:
        /* <DEDUP_REMOVED lines=13> */
.L_x_42323:
[----:B------:R-:W-:Y:S05]  /*1eef0*/  BSYNC.RECONVERGENT B1 ;  /* 0x0000000000017941 */ /* 0x000fea0003800200 */
.L_x_42322:
        /* <DEDUP_REMOVED lines=43> */
.L_x_42320:
[----:B------:R-:W-:Y:S05]  /*1f1b0*/  BSYNC.RECONVERGENT B0 ;  /* 0x0000000000007941 */ /* 0x000fea0003800200 */
.L_x_42319:
        /* <DEDUP_REMOVED lines=17> */
.L_x_42326:
        /* <DEDUP_REMOVED lines=13> */
.L_x_42328:
[----:B------:R-:W-:Y:S05]  /*1f3a0*/  BSYNC.RECONVERGENT B1 ;  /* 0x0000000000017941 */ /* 0x000fea0003800200 */
.L_x_42327:
        /* <DEDUP_REMOVED lines=43> */
.L_x_42325:
[----:B------:R-:W-:Y:S05]  /*1f660*/  BSYNC.RECONVERGENT B0 ;  /* 0x0000000000007941 */ /* 0x000fea0003800200 */
.L_x_42324:
        /* <DEDUP_REMOVED lines=17> */
.L_x_42331:
        /* <DEDUP_REMOVED lines=13> */
.L_x_42333:
[----:B------:R-:W-:Y:S05]  /*1f850*/  BSYNC.RECONVERGENT B1 ;  /* 0x0000000000017941 */ /* 0x000fea0003800200 */
.L_x_42332:
        /* <DEDUP_REMOVED lines=43> */
.L_x_42330:
[----:B------:R-:W-:Y:S05]  /*1fb10*/  BSYNC.RECONVERGENT B0 ;  /* 0x0000000000007941 */ /* 0x000fea0003800200 */
.L_x_42329:
        /* <DEDUP_REMOVED lines=42> */
.L_x_42293:
        /* <DEDUP_REMOVED lines=42> */
.L_x_42334:
        /* <DEDUP_REMOVED lines=27> */
.L_x_42338:
        /* <DEDUP_REMOVED lines=13> */
.L_x_42340:
[----:B------:R-:W-:Y:S05]  /*202e0*/  BSYNC.RECONVERGENT B1 ;  /* 0x0000000000017941 */ /* 0x000fea0003800200 */
.L_x_42339:
        /* <DEDUP_REMOVED lines=43> */
.L_x_42337:
[----:B------:R-:W-:Y:S05]  /*205a0*/  BSYNC.RECONVERGENT B0 ;  /* 0x0000000000007941 */ /* 0x000fea0003800200 */
.L_x_42336:
        /* <DEDUP_REMOVED lines=20> */
.L_x_42343:
        /* <DEDUP_REMOVED lines=13> */
.L_x_42345:
[----:B------:R-:W-:Y:S05]  /*207c0*/  BSYNC.RECONVERGENT B1 ;  /* 0x0000000000017941 */ /* 0x000fea0003800200 */
.L_x_42344:
        /* <DEDUP_REMOVED lines=43> */
.L_x_42342:
[----:B------:R-:W-:Y:S05]  /*20a80*/  BSYNC.RECONVERGENT B0 ;  /* 0x0000000000007941 */ /* 0x000fea0003800200 */
.L_x_42341:
        /* <DEDUP_REMOVED lines=23> */
.L_x_42348:
        /* <DEDUP_REMOVED lines=13> */
.L_x_42350:
[----:B------:R-:W-:Y:S05]  /*20cd0*/  BSYNC.RECONVERGENT B1 ;  /* 0x0000000000017941 */ /* 0x000fea0003800200 */
.L_x_42349:
        /* <DEDUP_REMOVED lines=43> */
.L_x_42347:
[----:B------:R-:W-:Y:S05]  /*20f90*/  BSYNC.RECONVERGENT B0 ;  /* 0x0000000000007941 */ /* 0x000fea0003800200 */
.L_x_42346:
        /* <DEDUP_REMOVED lines=20> */
.L_x_42353:
        /* <DEDUP_REMOVED lines=13> */
.L_x_42355:
[----:B------:R-:W-:Y:S05]  /*211b0*/  BSYNC.RECONVERGENT B1 ;  /* 0x0000000000017941 */ /* 0x000fea0003800200 */
.L_x_42354:
        /* <DEDUP_REMOVED lines=43> */
.L_x_42352:
[----:B------:R-:W-:Y:S05]  /*21470*/  BSYNC.RECONVERGENT B0 ;  /* 0x0000000000007941 */ /* 0x000fea0003800200 */
.L_x_42351:
        /* <DEDUP_REMOVED lines=23> */
.L_x_42358:
        /* <DEDUP_REMOVED lines=13> */
.L_x_42360:
[----:B------:R-:W-:Y:S05]  /*216c0*/  BSYNC.RECONVERGENT B1 ;  /* 0x0000000000017941 */ /* 0x000fea0003800200 */
.L_x_42359:
        /* <DEDUP_REMOVED lines=43> */
.L_x_42357:
[----:B------:R-:W-:Y:S05]  /*21980*/  BSYNC.RECONVERGENT B0 ;  /* 0x0000000000007941 */ /* 0x000fea0003800200 */
.L_x_42356:
        /* <DEDUP_REMOVED lines=20> */
.L_x_42363:
        /* <DEDUP_REMOVED lines=13> */
.L_x_42365:
[----:B------:R-:W-:Y:S05]  /*21ba0*/  BSYNC.RECONVERGENT B1 ;  /* 0x0000000000017941 */ /* 0x000fea0003800200 */
.L_x_42364:
        /* <DEDUP_REMOVED lines=43> */
.L_x_42362:
[----:B------:R-:W-:Y:S05]  /*21e60*/  BSYNC.RECONVERGENT B0 ;  /* 0x0000000000007941 */ /* 0x000fea0003800200 */
.L_x_42361:
        /* <DEDUP_REMOVED lines=23> */
.L_x_42368:
        /* <DEDUP_REMOVED lines=13> */
.L_x_42370:
[----:B------:R-:W-:Y:S05]  /*220b0*/  BSYNC.RECONVERGENT B1 ;  /* 0x0000000000017941 */ /* 0x000fea0003800200 */
.L_x_42369:
        /* <DEDUP_REMOVED lines=43> */
.L_x_42367:
[----:B------:R-:W-:Y:S05]  /*22370*/  BSYNC.RECONVERGENT B0 ;  /* 0x0000000000007941 */ /* 0x000fea0003800200 */
.L_x_42366:
        /* <DEDUP_REMOVED lines=20> */
.L_x_42373:
        /* <DEDUP_REMOVED lines=13> */
.L_x_42375:
[----:B------:R-:W-:Y:S05]  /*22590*/  BSYNC.RECONVERGENT B1 ;  /* 0x0000000000017941 */ /* 0x000fea0003800200 */
.L_x_42374:
        /* <DEDUP_REMOVED lines=43> */
.L_x_42372:
[----:B------:R-:W-:Y:S05]  /*22850*/  BSYNC.RECONVERGENT B0 ;  /* 0x0000000000007941 */ /* 0x000fea0003800200 */
.L_x_42371:
        /* <DEDUP_REMOVED lines=23> */
.L_x_42378:
        /* <DEDUP_REMOVED lines=13> */
.L_x_42380:
[----:B------:R-:W-:Y:S05]  /*22aa0*/  BSYNC.RECONVERGENT B1 ;  /* 0x0000000000017941 */ /* 0x000fea0003800200 */
.L_x_42379:
        /* <DEDUP_REMOVED lines=43> */
.L_x_42377:
[----:B------:R-:W-:Y:S05]  /*22d60*/  BSYNC.RECONVERGENT B0 ;  /* 0x0000000000007941 */ /* 0x000fea0003800200 */
.L_x_42376:
        /* <DEDUP_REMOVED lines=18> */
.L_x_42383:
        /* <DEDUP_REMOVED lines=13> */
.L_x_42385:
[----:B------:R-:W-:Y:S05]  /*22f60*/  BSYNC.RECONVERGENT B1 ;  /* 0x0000000000017941 */ /* 0x000fea0003800200 */
.L_x_42384:
        /* <DEDUP_REMOVED lines=43> */
.L_x_42382:
[----:B------:R-:W-:Y:S05]  /*23220*/  BSYNC.RECONVERGENT B0 ;  /* 0x0000000000007941 */ /* 0x000fea0003800200 */
.L_x_42381:
        /* <DEDUP_REMOVED lines=23> */
.L_x_42388:
        /* <DEDUP_REMOVED lines=13> */
.L_x_42390:
[----:B------:R-:W-:Y:S05]  /*23470*/  BSYNC.RECONVERGENT B1 ;  /* 0x0000000000017941 */ /* 0x000fea0003800200 */
.L_x_42389:
        /* <DEDUP_REMOVED lines=43> */
.L_x_42387:
[----:B------:R-:W-:Y:S05]  /*23730*/  BSYNC.RECONVERGENT B0 ;  /* 0x0000000000007941 */ /* 0x000fea0003800200 */
.L_x_42386:
        /* <DEDUP_REMOVED lines=18> */
.L_x_42393:
        /* <DEDUP_REMOVED lines=13> */
.L_x_42395:
[----:B------:R-:W-:Y:S05]  /*23930*/  BSYNC.RECONVERGENT B1 ;  /* 0x0000000000017941 */ /* 0x000fea0003800200 */
.L_x_42394:
        /* <DEDUP_REMOVED lines=43> */
.L_x_42392:
[----:B------:R-:W-:Y:S05]  /*23bf0*/  BSYNC.RECONVERGENT B0 ;  /* 0x0000000000007941 */ /* 0x000fea0003800200 */
.L_x_42391:
        /* <DEDUP_REMOVED lines=23> */
.L_x_42398:
        /* <DEDUP_REMOVED lines=13> */
.L_x_42400:
[----:B------:R-:W-:Y:S05]  /*23e40*/  BSYNC.RECONVERGENT B1 ;  /* 0x0000000000017941 */ /* 0x000fea0003800200 */
.L_x_42399:
        /* <DEDUP_REMOVED lines=43> */
.L_x_42397:
[----:B------:R-:W-:Y:S05]  /*24100*/  BSYNC.RECONVERGENT B0 ;  /* 0x0000000000007941 */ /* 0x000fea0003800200 */
.L_x_42396:
        /* <DEDUP_REMOVED lines=18> */
.L_x_42403:
        /* <DEDUP_REMOVED lines=13> */
.L_x_42405:
[----:B------:R-:W-:Y:S05]  /*24300*/  BSYNC.RECONVERGENT B1 ;  /* 0x0000000000017941 */ /* 0x000fea0003800200 */
.L_x_42404:
        /* <DEDUP_REMOVED lines=43> */
.L_x_42402:
[----:B------:R-:W-:Y:S05]  /*245c0*/  BSYNC.RECONVERGENT B0 ;  /* 0x0000000000007941 */ /* 0x000fea0003800200 */
.L_x_42401:
        /* <DEDUP_REMOVED lines=23> */
.L_x_42408:
        /* <DEDUP_REMOVED lines=13> */
.L_x_42410:
[----:B------:R-:W-:Y:S05]  /*24810*/  BSYNC.RECONVERGENT B1 ;  /* 0x0000000000017941 */ /* 0x000fea0003800200 */
.L_x_42409:
        /* <DEDUP_REMOVED lines=43> */
.L_x_42407:
[----:B------:R-:W-:Y:S05]  /*24ad0*/  BSYNC.RECONVERGENT B0 ;  /* 0x0000000000007941 */ /* 0x000fea0003800200 */
.L_x_42406:
        /* <DEDUP_REMOVED lines=18> */
.L_x_42413:
        /* <DEDUP_REMOVED lines=16> */
.L_x_42415:
[----:B------:R-:W-:Y:S05]  /*24d00*/  BSYNC.RECONVERGENT B1 ;  /* 0x0000000000017941 */ /* 0x000fea0003800200 */
.L_x_42414:
        /* <DEDUP_REMOVED lines=43> */
.L_x_42412:
[----:B------:R-:W-:Y:S05]  /*24fc0*/  BSYNC.RECONVERGENT B0 ;  /* 0x0000000000007941 */ /* 0x000fea0003800200 */
.L_x_42411:
        /* <DEDUP_REMOVED lines=12> */
.L_x_42335:
        /* <DEDUP_REMOVED lines=16> */
.L_x_42419:
        /* <DEDUP_REMOVED lines=13> */
.L_x_42421:
[----:B------:R-:W-:Y:S05]  /*25260*/  BSYNC.RECONVERGENT B1 ;  /* 0x0000000000017941 */ /* 0x000fea0003800200 */
.L_x_42420:
        /* <DEDUP_REMOVED lines=43> */
.L_x_42418:
[----:B------:R-:W-:Y:S05]  /*25520*/  BSYNC.RECONVERGENT B0 ;  /* 0x0000000000007941 */ /* 0x000fea0003800200 */
.L_x_42417:
        /* <DEDUP_REMOVED lines=19> */
.L_x_42424:
        /* <DEDUP_REMOVED lines=13> */
.L_x_42426:
[----:B------:R-:W-:Y:S05]  /*25730*/  BSYNC.RECONVERGENT B1 ;  /* 0x0000000000017941 */ /* 0x000fea0003800200 */
.L_x_42425:
        /* <DEDUP_REMOVED lines=43> */
.L_x_42423:
[----:B------:R-:W-:Y:S05]  /*259f0*/  BSYNC.RECONVERGENT B0 ;  /* 0x0000000000007941 */ /* 0x000fea0003800200 */
.L_x_42422:
        /* <DEDUP_REMOVED lines=19> */
.L_x_42429:
        /* <DEDUP_REMOVED lines=13> */
.L_x_42431:
[----:B------:R-:W-:Y:S05]  /*25c00*/  BSYNC.RECONVERGENT B1 ;  /* 0x0000000000017941 */ /* 0x000fea0003800200 */
.L_x_42430:
        /* <DEDUP_REMOVED lines=43> */
.L_x_42428:
[----:B------:R-:W-:Y:S05]  /*25ec0*/  BSYNC.RECONVERGENT B0 ;  /* 0x0000000000007941 */ /* 0x000fea0003800200 */
.L_x_42427:
        /* <DEDUP_REMOVED lines=19> */
.L_x_42434:
        /* <DEDUP_REMOVED lines=13> */
.L_x_42436:
[----:B------:R-:W-:Y:S05]  /*260d0*/  BSYNC.RECONVERGENT B1 ;  /* 0x0000000000017941 */ /* 0x000fea0003800200 */
.L_x_42435:
        /* <DEDUP_REMOVED lines=43> */
.L_x_42433:
[----:B------:R-:W-:Y:S05]  /*26390*/  BSYNC.RECONVERGENT B0 ;  /* 0x0000000000007941 */ /* 0x000fea0003800200 */
.L_x_42432:
        /* <DEDUP_REMOVED lines=19> */
.L_x_42439:
        /* <DEDUP_REMOVED lines=13> */
.L_x_42441:
[----:B------:R-:W-:Y:S05]  /*265a0*/  BSYNC.RECONVERGENT B1 ;  /* 0x0000000000017941 */ /* 0x000fea0003800200 */
.L_x_42440:
        /* <DEDUP_REMOVED lines=43> */
.L_x_42438:
[----:B------:R-:W-:Y:S05]  /*26860*/  BSYNC.RECONVERGENT B0 ;  /* 0x0000000000007941 */ /* 0x000fea0003800200 */
.L_x_42437:
        /* <DEDUP_REMOVED lines=17> */
.L_x_42444:
        /* <DEDUP_REMOVED lines=13> */
.L_x_42446:
[----:B------:R-:W-:Y:S05]  /*26a50*/  BSYNC.RECONVERGENT B1 ;  /* 0x0000000000017941 */ /* 0x000fea0003800200 */
.L_x_42445:
        /* <DEDUP_REMOVED lines=43> */
.L_x_42443:
[----:B------:R-:W-:Y:S05]  /*26d10*/  BSYNC.RECONVERGENT B0 ;  /* 0x0000000000007941 */ /* 0x000fea0003800200 */
.L_x_42442:
[----:B------:R-:W-:Y:S01]  /*26d20*/  ISETP.NE.AND P4, PT, R32, 0x1, PT ;  /* 0x000000012000780c */ /* 0x000fe20003f85270 */
[----:B------:R-:W-:Y:S01]  /*26d30*/  BSSY.RECONVERGENT B0, `(.L_x_42447) ;  /* 0x0000049000007945 */ /* 0x000fe20003800200 */
[----:B------:R-:W-:Y:S01]  /*26d40*/  I2FP.F32.U32 R33, R35 ;  /* 0x0000002300217245 */ /* 0x000fe20000201000 */
[----:B------:R-:W-:Y:S02]  /*26d50*/  HADD2.F32 R26, -RZ, R26.H1_H1 ;  /* 0x3000001aff1a7230 */ /* 0x000fe40000004100 */
        /* <DEDUP_REMOVED lines=13> */
.L_x_42449:
        /* <DEDUP_REMOVED lines=13> */
.L_x_42451:
[----:B------:R-:W-:Y:S05]  /*26f00*/  BSYNC.RECONVERGENT B1 ;  /* 0x0000000000017941 */ /* 0x000fea0003800200 */
.L_x_42450:
        /* <DEDUP_REMOVED lines=43> */
.L_x_42448:
[----:B------:R-:W-:Y:S05]  /*271c0*/  BSYNC.RECONVERGENT B0 ;  /* 0x0000000000007941 */ /* 0x000fea0003800200 */
.L_x_42447:
        /* <DEDUP_REMOVED lines=17> */
.L_x_42454:
        /* <DEDUP_REMOVED lines=13> */
.L_x_42456:
[----:B------:R-:W-:Y:S05]  /*273b0*/  BSYNC.RECONVERGENT B1 ;  /* 0x0000000000017941 */ /* 0x000fea0003800200 */
.L_x_42455:
        /* <DEDUP_REMOVED lines=43> */
.L_x_42453:
[----:B------:R-:W-:Y:S05]  /*27670*/  BSYNC.RECONVERGENT B0 ;  /* 0x0000000000007941 */ /* 0x000fea0003800200 */
.L_x_42452:
        /* <DEDUP_REMOVED lines=42> */
.L_x_42416:
        /* <DEDUP_REMOVED lines=42> */
.L_x_42457:
        /* <DEDUP_REMOVED lines=27> */
.L_x_42461:
        /* <DEDUP_REMOVED lines=13> */
.L_x_42463:
[----:B------:R-:W-:Y:S05]  /*27e40*/  BSYNC.RECONVERGENT B1 ;  /* 0x0000000000017941 */ /* 0x000fea0003800200 */
.L_x_42462:
        /* <DEDUP_REMOVED lines=43> */
.L_x_42460:
[----:B------:R-:W-:Y:S05]  /*28100*/  BSYNC.RECONVERGENT B0 ;  /* 0x0000000000007941 */ /* 0x000fea0003800200 */
.L_x_42459:
        /* <DEDUP_REMOVED lines=20> */
.L_x_42466:
        /* <DEDUP_REMOVED lines=13> */
.L_x_42468:
[----:B------:R-:W-:Y:S05]  /*28320*/  BSYNC.RECONVERGENT B1 ;  /* 0x0000000000017941 */ /* 0x000fea0003800200 */
.L_x_42467:
        /* <DEDUP_REMOVED lines=43> */
.L_x_42465:
[----:B------:R-:W-:Y:S05]  /*285e0*/  BSYNC.RECONVERGENT B0 ;  /* 0x0000000000007941 */ /* 0x000fea0003800200 */
.L_x_42464:
        /* <DEDUP_REMOVED lines=23> */
.L_x_42471:
        /* <DEDUP_REMOVED lines=13> */
.L_x_42473:
[----:B------:R-:W-:Y:S05]  /*28830*/  BSYNC.RECONVERGENT B1 ;  /* 0x0000000000017941 */ /* 0x000fea0003800200 */
.L_x_42472:
        /* <DEDUP_REMOVED lines=43> */
.L_x_42470:
[----:B------:R-:W-:Y:S05]  /*28af0*/  BSYNC.RECONVERGENT B0 ;  /* 0x0000000000007941 */ /* 0x000fea0003800200 */
.L_x_42469:
        /* <DEDUP_REMOVED lines=20> */
.L_x_42476:
        /* <DEDUP_REMOVED lines=13> */
.L_x_42478:
[----:B------:R-:W-:Y:S05]  /*28d10*/  BSYNC.RECONVERGENT B1 ;  /* 0x0000000000017941 */ /* 0x000fea0003800200 */
.L_x_42477:
        /* <DEDUP_REMOVED lines=43> */
.L_x_42475:
[----:B------:R-:W-:Y:S05]  /*28fd0*/  BSYNC.RECONVERGENT B0 ;  /* 0x0000000000007941 */ /* 0x000fea0003800200 */
.L_x_42474:
[----:B------:R-:W-:Y:S01]  /*28fe0*/  I2FP.F32.U32 R8, R11 ;  /* 0x0000000b00087245 */ /* 0x000fe20000201000 */
[----:B------:R-:W-:Y:S01]  /*28ff0*/  BSSY.RECONVERGENT B0, `(.L_x_42479) ;  /* 0x000004f000007945 */ /* 0x000fe20003800200 */
[----:B------:R-:W-:Y:S01]  /*29000*/  ISETP.NE.AND P3, PT, R9, 0x1, PT ;  /* 0x000000010900780c */ /* 0x000fe20003f65270 */
[----:B------:R-:W-:Y:S01]  /*29010*/  IMAD.MOV.U32 R13, RZ, RZ, R202 ;  /* 0x000000ffff0d7224 */ /* 0x000fe200078e00ca */
[----:B------:R-:W-:Y:S01]  /*29020*/  FSEL R10, R24, RZ, P4 ;  /* 0x000000ff180a7208 */ /* 0x000fe20002000000 */
[----:B------:R-:W-:-:S05]  /*29030*/  FFMA.FTZ R8, R8, R18, 1.1641532182693481445e-10 ;  /* 0x2f00000008087423 */ /* 0x000fca0000010012 */
[----:B------:R-:W-:Y:S01]  /*29040*/  FSETP.GTU.FTZ.AND P2, PT, R8, R193, PT ;  /* 0x000000c10800720b */ /* 0x000fe20003f5c000 */
[----:B------:R-:W-:-:S05]  /*29050*/  HADD2.F32 R8, -RZ, R108.H1_H1 ;  /* 0x3000006cff087230 */ /* 0x000fca0000004100 */
        /* <DEDUP_REMOVED lines=15> */
.L_x_42481:
        /* <DEDUP_REMOVED lines=13> */
.L_x_42483:
[----:B------:R-:W-:Y:S05]  /*29220*/  BSYNC.RECONVERGENT B1 ;  /* 0x0000000000017941 */ /* 0x000fea0003800200 */
.L_x_42482:
        /* <DEDUP_REMOVED lines=43> */
.L_x_42480:
[----:B------:R-:W-:Y:S05]  /*294e0*/  BSYNC.RECONVERGENT B0 ;  /* 0x0000000000007941 */ /* 0x000fea0003800200 */
.L_x_42479:
        /* <DEDUP_REMOVED lines=20> */
.L_x_42486:
        /* <DEDUP_REMOVED lines=13> */
.L_x_42488:
[----:B------:R-:W-:Y:S05]  /*29700*/  BSYNC.RECONVERGENT B1 ;  /* 0x0000000000017941 */ /* 0x000fea0003800200 */
.L_x_42487:
        /* <DEDUP_REMOVED lines=43> */
.L_x_42485:
[----:B------:R-:W-:Y:S05]  /*299c0*/  BSYNC.RECONVERGENT B0 ;  /* 0x0000000000007941 */ /* 0x000fea0003800200 */
.L_x_42484:
[----:B------:R-:W-:Y:S01]  /*299d0*/  I2FP.F32.U32 R10, R13 ;  /* 0x0000000d000a7245 */ /* 0x000fe20000201000 */
[----:B------:R-:W-:Y:S01]  /*299e0*/  BSSY.RECONVERGENT B0, `(.L_x_42489) ;  /* 0x000004f000007945 */ /* 0x000fe20003800200 */
[----:B------:R-:W-:Y:S01]  /*299f0*/  ISETP.NE.AND P3, PT, R11, 0x1, PT ;  /* 0x000000010b00780c */ /* 0x000fe20003f65270 */
[----:B------:R-:W-:Y:S01]  /*29a00*/  IMAD.MOV.U32 R13, RZ, RZ, R202 ;  /* 0x000000ffff0d7224 */ /* 0x000fe200078e00ca */
        /* <DEDUP_REMOVED lines=19> */
.L_x_42491:
        /* <DEDUP_REMOVED lines=13> */
.L_x_42493:
[----:B------:R-:W-:Y:S05]  /*29c10*/  BSYNC.RECONVERGENT B1 ;  /* 0x0000000000017941 */ /* 0x000fea0003800200 */
.L_x_42492:
        /* <DEDUP_REMOVED lines=43> */
.L_x_42490:
[----:B------:R-:W-:Y:S05]  /*29ed0*/  BSYNC.RECONVERGENT B0 ;  /* 0x0000000000007941 */ /* 0x000fea0003800200 */
.L_x_42489:
        /* <DEDUP_REMOVED lines=20> */
.L_x_42496:
        /* <DEDUP_REMOVED lines=13> */
.L_x_42498:
[----:B------:R-:W-:Y:S05]  /*2a0f0*/  BSYNC.RECONVERGENT B1 ;  /* 0x0000000000017941 */ /* 0x000fea0003800200 */
.L_x_42497:
        /* <DEDUP_REMOVED lines=43> */
.L_x_42495:
[----:B------:R-:W-:Y:S05]  /*2a3b0*/  BSYNC.RECONVERGENT B0 ;  /* 0x0000000000007941 */ /* 0x000fea0003800200 */
.L_x_42494:
[----:B------:R-:W-:Y:S01]  /*2a3c0*/  I2FP.F32.U32 R10, R13 ;  /* 0x0000000d000a7245 */ /* 0x000fe20000201000 */
[----:B------:R-:W-:Y:S01]  /*2a3d0*/  BSSY.RECONVERGENT B0, `(.L_x_42499) ;  /* 0x000004f000007945 */ /* 0x000fe20003800200 */
[----:B------:R-:W-:Y:S02]  /*2a3e0*/  FSEL R12, R29, RZ, P4 ;  /* 0x000000ff1d0c7208 */ /* 0x000fe40002000000 */
[----:B------:R-:W-:Y:S01]  /*2a3f0*/  MOV R25, R202 ;  /* 0x000000ca00197202 */ /* 0x000fe20000000f00 */
        /* <DEDUP_REMOVED lines=19> */
.L_x_42501:
        /* <DEDUP_REMOVED lines=13> */
.L_x_42503:
[----:B------:R-:W-:Y:S05]  /*2a600*/  BSYNC.RECONVERGENT B1 ;  /* 0x0000000000017941 */ /* 0x000fea0003800200 */
.L_x_42502:
        /* <DEDUP_REMOVED lines=43> */
.L_x_42500:
[----:B------:R-:W-:Y:S05]  /*2a8c0*/  BSYNC.RECONVERGENT B0 ;  /* 0x0000000000007941 */ /* 0x000fea0003800200 */
.L_x_42499:
        /* <DEDUP_REMOVED lines=18> */
.L_x_42506:
        /* <DEDUP_REMOVED lines=13> */
.L_x_42508:
[----:B------:R-:W-:Y:S05]  /*2aac0*/  BSYNC.RECONVERGENT B1 ;  /* 0x0000000000017941 */ /* 0x000fea0003800200 */
.L_x_42507:
        /* <DEDUP_REMOVED lines=43> */
.L_x_42505:
[----:B------:R-:W-:Y:S05]  /*2ad80*/  BSYNC.RECONVERGENT B0 ;  /* 0x0000000000007941 */ /* 0x000fea0003800200 */
.L_x_42504:
        /* <DEDUP_REMOVED lines=23> */
.L_x_42511:
        /* <DEDUP_REMOVED lines=13> */
.L_x_42513:
[----:B------:R-:W-:Y:S05]  /*2afd0*/  BSYNC.RECONVERGENT B1 ;  /* 0x0000000000017941 */ /* 0x000fea0003800200 */
.L_x_42512:
        /* <DEDUP_REMOVED lines=43> */
.L_x_42510:
[----:B------:R-:W-:Y:S05]  /*2b290*/  BSYNC.RECONVERGENT B0 ;  /* 0x0000000000007941 */ /* 0x000fea0003800200 */
.L_x_42509:
        /* <DEDUP_REMOVED lines=18> */
.L_x_42516:
        /* <DEDUP_REMOVED lines=13> */
.L_x_42518:
[----:B------:R-:W-:Y:S05]  /*2b490*/  BSYNC.RECONVERGENT B1 ;  /* 0x0000000000017941 */ /* 0x000fea0003800200 */
.L_x_42517:
        /* <DEDUP_REMOVED lines=43> */
.L_x_42515:
[----:B------:R-:W-:Y:S05]  /*2b750*/  BSYNC.RECONVERGENT B0 ;  /* 0x0000000000007941 */ /* 0x000fea0003800200 */
.L_x_42514:
        /* <DEDUP_REMOVED lines=23> */
.L_x_42521:
        /* <DEDUP_REMOVED lines=13> */
.L_x_42523:
[----:B------:R-:W-:Y:S05]  /*2b9a0*/  BSYNC.RECONVERGENT B1 ;  /* 0x0000000000017941 */ /* 0x000fea0003800200 */
.L_x_42522:
        /* <DEDUP_REMOVED lines=43> */
.L_x_42520:
[----:B------:R-:W-:Y:S05]  /*2bc60*/  BSYNC.RECONVERGENT B0 ;  /* 0x0000000000007941 */ /* 0x000fea0003800200 */
.L_x_42519:
        /* <DEDUP_REMOVED lines=18> */
.L_x_42526:
        /* <DEDUP_REMOVED lines=13> */
.L_x_42528:
[----:B------:R-:W-:Y:S05]  /*2be60*/  BSYNC.RECONVERGENT B1 ;  /* 0x0000000000017941 */ /* 0x000fea0003800200 */
.L_x_42527:
        /* <DEDUP_REMOVED lines=43> */
.L_x_42525:
[----:B------:R-:W-:Y:S05]  /*2c120*/  BSYNC.RECONVERGENT B0 ;  /* 0x0000000000007941 */ /* 0x000fea0003800200 */
.L_x_42524:
[----:B------:R-:W-:Y:S01]  /*2c130*/  I2FP.F32.U32 R24, R26 ;  /* 0x0000001a00187245 */ /* 0x000fe20000201000 */
[----:B------:R-:W-:Y:S01]  /*2c140*/  BSSY.RECONVERGENT B0, `(.L_x_42529) ;  /* 0x000004f000007945 */ /* 0x000fe20003800200 */
[----:B------:R-:W-:Y:S02]  /*2c150*/  FSEL R13, R13, RZ, P4 ;  /* 0x000000ff0d0d7208 */ /* 0x000fe40002000000 */
[----:B------:R-:W-:Y:S01]  /*2c160*/  MOV R29, R202 ;  /* 0x000000ca001d7202 */ /* 0x000fe20000000f00 */
        /* <DEDUP_REMOVED lines=19> */
.L_x_42531:
        /* <DEDUP_REMOVED lines=13> */
.L_x_42533:
[----:B------:R-:W-:Y:S05]  /*2c370*/  BSYNC.RECONVERGENT B1 ;  /* 0x0000000000017941 */ /* 0x000fea0003800200 */
.L_x_42532:
        /* <DEDUP_REMOVED lines=43> */
.L_x_42530:
[----:B------:R-:W-:Y:S05]  /*2c630*/  BSYNC.RECONVERGENT B0 ;  /* 0x0000000000007941 */ /* 0x000fea0003800200 */
.L_x_42529:
        /* <DEDUP_REMOVED lines=18> */
.L_x_42536:
        /* <DEDUP_REMOVED lines=16> */
.L_x_42538:
[----:B------:R-:W-:Y:S05]  /*2c860*/  BSYNC.RECONVERGENT B1 ;  /* 0x0000000000017941 */ /* 0x000fea0003800200 */
.L_x_42537:
        /* <DEDUP_REMOVED lines=43> */
.L_x_42535:
[----:B------:R-:W-:Y:S05]  /*2cb20*/  BSYNC.RECONVERGENT B0 ;  /* 0x0000000000007941 */ /* 0x000fea0003800200 */
.L_x_42534:
        /* <DEDUP_REMOVED lines=12> */
.L_x_42458:
        /* <DEDUP_REMOVED lines=16> */
.L_x_42542:
        /* <DEDUP_REMOVED lines=13> */
.L_x_42544:
[----:B------:R-:W-:Y:S05]  /*2cdc0*/  BSYNC.RECONVERGENT B1 ;  /* 0x0000000000017941 */ /* 0x000fea0003800200 */
.L_x_42543:
        /* <DEDUP_REMOVED lines=43> */
.L_x_42541:
[----:B------:R-:W-:Y:S05]  /*2d080*/  BSYNC.RECONVERGENT B0 ;  /* 0x0000000000007941 */ /* 0x000fea0003800200 */
.L_x_42540:
        /* <DEDUP_REMOVED lines=19> */
.L_x_42547:
        /* <DEDUP_REMOVED lines=13> */
.L_x_42549:
[----:B------:R-:W-:Y:S05]  /*2d290*/  BSYNC.RECONVERGENT B1 ;  /* 0x0000000000017941 */ /* 0x000fea0003800200 */
.L_x_42548:
        /* <DEDUP_REMOVED lines=43> */
.L_x_42546:
[----:B------:R-:W-:Y:S05]  /*2d550*/  BSYNC.RECONVERGENT B0 ;  /* 0x0000000000007941 */ /* 0x000fea0003800200 */
.L_x_42545:
        /* <DEDUP_REMOVED lines=19> */
.L_x_42552:
        /* <DEDUP_REMOVED lines=13> */
.L_x_42554:
[----:B------:R-:W-:Y:S05]  /*2d760*/  BSYNC.RECONVERGENT B1 ;  /* 0x0000000000017941 */ /* 0x000fea0003800200 */
.L_x_42553:
        /* <DEDUP_REMOVED lines=43> */
.L_x_42551:
[----:B------:R-:W-:Y:S05]  /*2da20*/  BSYNC.RECONVERGENT B0 ;  /* 0x0000000000007941 */ /* 0x000fea0003800200 */
.L_x_42550:
        /* <DEDUP_REMOVED lines=19> */
.L_x_42557:
        /* <DEDUP_REMOVED lines=13> */
.L_x_42559:
[----:B------:R-:W-:Y:S05]  /*2dc30*/  BSYNC.RECONVERGENT B1 ;  /* 0x0000000000017941 */ /* 0x000fea0003800200 */
.L_x_42558:
        /* <DEDUP_REMOVED lines=43> */
.L_x_42556:
[----:B------:R-:W-:Y:S05]  /*2def0*/  BSYNC.RECONVERGENT B0 ;  /* 0x0000000000007941 */ /* 0x000fea0003800200 */
.L_x_42555:
        /* <DEDUP_REMOVED lines=19> */
.L_x_42562:
        /* <DEDUP_REMOVED lines=13> */
.L_x_42564:
[----:B------:R-:W-:Y:S05]  /*2e100*/  BSYNC.RECONVERGENT B1 ;  /* 0x0000000000017941 */ /* 0x000fea0003800200 */
.L_x_42563:
        /* <DEDUP_REMOVED lines=43> */
.L_x_42561:
[----:B------:R-:W-:Y:S05]  /*2e3c0*/  BSYNC.RECONVERGENT B0 ;  /* 0x0000000000007941 */ /* 0x000fea0003800200 */
.L_x_42560:
        /* <DEDUP_REMOVED lines=17> */
.L_x_42567:
        /* <DEDUP_REMOVED lines=13> */
.L_x_42569:
[----:B------:R-:W-:Y:S05]  /*2e5b0*/  BSYNC.RECONVERGENT B1 ;  /* 0x0000000000017941 */ /* 0x000fea0003800200 */
.L_x_42568:
        /* <DEDUP_REMOVED lines=43> */
.L_x_42566:
[----:B------:R-:W-:Y:S05]  /*2e870*/  BSYNC.RECONVERGENT B0 ;  /* 0x0000000000007941 */ /* 0x000fea0003800200 */
.L_x_42565:
        /* <DEDUP_REMOVED lines=17> */
.L_x_42572:
        /* <DEDUP_REMOVED lines=13> */
.L_x_42574:
[----:B------:R-:W-:Y:S05]  /*2ea60*/  BSYNC.RECONVERGENT B1 ;  /* 0x0000000000017941 */ /* 0x000fea0003800200 */
.L_x_42573:
        /* <DEDUP_REMOVED lines=43> */
.L_x_42571:
[----:B------:R-:W-:Y:S05]  /*2ed20*/  BSYNC.RECONVERGENT B0 ;  /* 0x0000000000007941 */ /* 0x000fea0003800200 */
.L_x_42570:
        /* <DEDUP_REMOVED lines=17> */
.L_x_42577:
        /* <DEDUP_REMOVED lines=13> */
.L_x_42579:
[----:B------:R-:W-:Y:S05]  /*2ef10*/  BSYNC.RECONVERGENT B1 ;  /* 0x0000000000017941 */ /* 0x000fea0003800200 */
.L_x_42578:
        /* <DEDUP_REMOVED lines=43> */
.L_x_42576:
[----:B------:R-:W-:Y:S05]  /*2f1d0*/  BSYNC.RECONVERGENT B0 ;  /* 0x0000000000007941 */ /* 0x000fea0003800200 */
.L_x_42575:
        /* <DEDUP_REMOVED lines=42> */
.L_x_42539:
        /* <DEDUP_REMOVED lines=42> */
.L_x_42580:
        /* <DEDUP_REMOVED lines=27> */
.L_x_42584:
        /* <DEDUP_REMOVED lines=13> */
.L_x_42586:
[----:B------:R-:W-:Y:S05]  /*2f9a0*/  BSYNC.RECONVERGENT B1 ;  /* 0x0000000000017941 */ /* 0x000fea0003800200 */
.L_x_42585:
        /* <DEDUP_REMOVED lines=43> */
.L_x_42583:
[----:B------:R-:W-:Y:S05]  /*2fc60*/  BSYNC.RECONVERGENT B0 ;  /* 0x0000000000007941 */ /* 0x000fea0003800200 */
.L_x_42582:
        /* <DEDUP_REMOVED lines=20> */
.L_x_42589:
        /* <DEDUP_REMOVED lines=13> */
.L_x_42591:
[----:B------:R-:W-:Y:S05]  /*2fe80*/  BSYNC.RECONVERGENT B1 ;  /* 0x0000000000017941 */ /* 0x000fea0003800200 */
.L_x_42590:
        /* <DEDUP_REMOVED lines=43> */
.L_x_42588:
[----:B------:R-:W-:Y:S05]  /*30140*/  BSYNC.RECONVERGENT B0 ;  /* 0x0000000000007941 */ /* 0x000fea0003800200 */
.L_x_42587:
        /* <DEDUP_REMOVED lines=23> */
.L_x_42594:
        /* <DEDUP_REMOVED lines=13> */
.L_x_42596:
[----:B------:R-:W-:Y:S05]  /*30390*/  BSYNC.RECONVERGENT B1 ;  /* 0x0000000000017941 */ /* 0x000fea0003800200 */
.L_x_42595:
        /* <DEDUP_REMOVED lines=43> */
.L_x_42593:
[----:B------:R-:W-:Y:S05]  /*30650*/  BSYNC.RECONVERGENT B0 ;  /* 0x0000000000007941 */ /* 0x000fea0003800200 */
.L_x_42592:
        /* <DEDUP_REMOVED lines=20> */
.L_x_42599:
        /* <DEDUP_REMOVED lines=13> */
.L_x_42601:
[----:B------:R-:W-:Y:S05]  /*30870*/  BSYNC.RECONVERGENT B1 ;  /* 0x0000000000017941 */ /* 0x000fea0003800200 */
.L_x_42600:
        /* <DEDUP_REMOVED lines=43> */
.L_x_42598:
[----:B------:R-:W-:Y:S05]  /*30b30*/  BSYNC.RECONVERGENT B0 ;  /* 0x0000000000007941 */ /* 0x000fea0003800200 */
.L_x_42597:
        /* <DEDUP_REMOVED lines=23> */
.L_x_42604:
        /* <DEDUP_REMOVED lines=13> */
.L_x_42606:
[----:B------:R-:W-:Y:S05]  /*30d80*/  BSYNC.RECONVERGENT B1 ;  /* 0x0000000000017941 */ /* 0x000fea0003800200 */
.L_x_42605:
        /* <DEDUP_REMOVED lines=43> */
.L_x_42603:
[----:B------:R-:W-:Y:S05]  /*31040*/  BSYNC.RECONVERGENT B0 ;  /* 0x0000000000007941 */ /* 0x000fea0003800200 */
.L_x_42602:
        /* <DEDUP_REMOVED lines=20> */
.L_x_42609:
        /* <DEDUP_REMOVED lines=13> */
.L_x_42611:
[----:B------:R-:W-:Y:S05]  /*31260*/  BSYNC.RECONVERGENT B1 ;  /* 0x0000000000017941 */ /* 0x000fea0003800200 */
.L_x_42610:
        /* <DEDUP_REMOVED lines=43> */
.L_x_42608:
[----:B------:R-:W-:Y:S05]  /*31520*/  BSYNC.RECONVERGENT B0 ;  /* 0x0000000000007941 */ /* 0x000fea0003800200 */
.L_x_42607:
        /* <DEDUP_REMOVED lines=23> */
.L_x_42614:
        /* <DEDUP_REMOVED lines=13> */
.L_x_42616:
[----:B------:R-:W-:Y:S05]  /*31770*/  BSYNC.RECONVERGENT B1 ;  /* 0x0000000000017941 */ /* 0x000fea0003800200 */
.L_x_42615:
        /* <DEDUP_REMOVED lines=43> */
.L_x_42613:
[----:B------:R-:W-:Y:S05]  /*31a30*/  BSYNC.RECONVERGENT B0 ;  /* 0x0000000000007941 */ /* 0x000fea0003800200 */
.L_x_42612:
[----:B------:R-:W-:Y:S01]  /*31a40*/  I2FP.F32.U32 R11, R13 ;  /* 0x0000000d000b7245 */ /* 0x000fe20000201000 */
[----:B------:R-:W-:Y:S01]  /*31a50*/  BSSY.RECONVERGENT B0, `(.L_x_42617) ;  /* 0x000004c000007945 */ /* 0x000fe20003800200 */
[----:B------:R-:W-:Y:S02]  /*31a60*/  ISETP.NE.AND P2, PT, R10, 0x1, PT ;  /* 0x000000010a00780c */ /* 0x000fe40003f45270 */
[----:B------:R-:W-:Y:S01]  /*31a70*/  LOP3.LUT R15, R15, 0xfffffffd, RZ, 0xc0, !PT ;  /* 0xfffffffd0f0f7812 */ /* 0x000fe200078ec0ff */
[----:B------:R-:W-:Y:S01]  /*31a80*/  FFMA.FTZ R11, R11, R18, 1.1641532182693481445e-10 ;  /* 0x2f0000000b0b7423 */ /* 0x000fe20000010012 */
[----:B------:R-:W-:-:S04]  /*31a90*/  MOV R13, R202 ;  /* 0x000000ca000d7202 */ /* 0x000fc80000000f00 */
        /* <DEDUP_REMOVED lines=14> */
.L_x_42619:
        /* <DEDUP_REMOVED lines=13> */
.L_x_42621:
[----:B------:R-:W-:Y:S05]  /*31c50*/  BSYNC.RECONVERGENT B1 ;  /* 0x0000000000017941 */ /* 0x000fea0003800200 */
.L_x_42620:
        /* <DEDUP_REMOVED lines=43> */
.L_x_42618:
[----:B------:R-:W-:Y:S05]  /*31f10*/  BSYNC.RECONVERGENT B0 ;  /* 0x0000000000007941 */ /* 0x000fea0003800200 */
.L_x_42617:
[----:B------:R-:W-:Y:S01]  /*31f20*/  I2FP.F32.U32 R10, R13 ;  /* 0x0000000d000a7245 */ /* 0x000fe20000201000 */
[----:B------:R-:W-:Y:S01]  /*31f30*/  BSSY.RECONVERGENT B0, `(.L_x_42622) ;  /* 0x000004f000007945 */ /* 0x000fe20003800200 */
[----:B------:R-:W-:Y:S01]  /*31f40*/  FSEL R12, R28, RZ, P4 ;  /* 0x000000ff1c0c7208 */ /* 0x000fe20002000000 */
[----:B------:R-:W-:Y:S02]  /*31f50*/  IMAD.MOV.U32 R25, RZ, RZ, R202 ;  /* 0x000000ffff197224 */ /* 0x000fe400078e00ca */
        /* <DEDUP_REMOVED lines=19> */
.L_x_42624:
        /* <DEDUP_REMOVED lines=13> */
.L_x_42626:
[----:B------:R-:W-:Y:S05]  /*32160*/  BSYNC.RECONVERGENT B1 ;  /* 0x0000000000017941 */ /* 0x000fea0003800200 */
.L_x_42625:
        /* <DEDUP_REMOVED lines=43> */
.L_x_42623:
[----:B------:R-:W-:Y:S05]  /*32420*/  BSYNC.RECONVERGENT B0 ;  /* 0x0000000000007941 */ /* 0x000fea0003800200 */
.L_x_42622:
        /* <DEDUP_REMOVED lines=18> */
.L_x_42629:
        /* <DEDUP_REMOVED lines=13> */
.L_x_42631:
[----:B------:R-:W-:Y:S05]  /*32620*/  BSYNC.RECONVERGENT B1 ;  /* 0x0000000000017941 */ /* 0x000fea0003800200 */
.L_x_42630:
        /* <DEDUP_REMOVED lines=43> */
.L_x_42628:
[----:B------:R-:W-:Y:S05]  /*328e0*/  BSYNC.RECONVERGENT B0 ;  /* 0x0000000000007941 */ /* 0x000fea0003800200 */
.L_x_42627:
        /* <DEDUP_REMOVED lines=23> */
.L_x_42634:
        /* <DEDUP_REMOVED lines=13> */
.L_x_42636:
[----:B------:R-:W-:Y:S05]  /*32b30*/  BSYNC.RECONVERGENT B1 ;  /* 0x0000000000017941 */ /* 0x000fea0003800200 */
.L_x_42635:
        /* <DEDUP_REMOVED lines=43> */
.L_x_42633:
[----:B------:R-:W-:Y:S05]  /*32df0*/  BSYNC.RECONVERGENT B0 ;  /* 0x0000000000007941 */ /* 0x000fea0003800200 */
.L_x_42632:
        /* <DEDUP_REMOVED lines=18> */
.L_x_42639:
        /* <DEDUP_REMOVED lines=13> */
.L_x_42641:
[----:B------:R-:W-:Y:S05]  /*32ff0*/  BSYNC.RECONVERGENT B1 ;  /* 0x0000000000017941 */ /* 0x000fea0003800200 */
.L_x_42640:
        /* <DEDUP_REMOVED lines=43> */
.L_x_42638:
[----:B------:R-:W-:Y:S05]  /*332b0*/  BSYNC.RECONVERGENT B0 ;  /* 0x0000000000007941 */ /* 0x000fea0003800200 */
.L_x_42637:
        /* <DEDUP_REMOVED lines=23> */
.L_x_42644:
        /* <DEDUP_REMOVED lines=13> */
.L_x_42646:
[----:B------:R-:W-:Y:S05]  /*33500*/  BSYNC.RECONVERGENT B1 ;  /* 0x0000000000017941 */ /* 0x000fea0003800200 */
.L_x_42645:
        /* <DEDUP_REMOVED lines=43> */
.L_x_42643:
[----:B------:R-:W-:Y:S05]  /*337c0*/  BSYNC.RECONVERGENT B0 ;  /* 0x0000000000007941 */ /* 0x000fea0003800200 */
.L_x_42642:
        /* <DEDUP_REMOVED lines=18> */
.L_x_42649:
        /* <DEDUP_REMOVED lines=13> */
.L_x_42651:
[----:B------:R-:W-:Y:S05]  /*339c0*/  BSYNC.RECONVERGENT B1 ;  /* 0x0000000000017941 */ /* 0x000fea0003800200 */
.L_x_42650:
        /* <DEDUP_REMOVED lines=43> */
.L_x_42648:
[----:B------:R-:W-:Y:S05]  /*33c80*/  BSYNC.RECONVERGENT B0 ;  /* 0x0000000000007941 */ /* 0x000fea0003800200 */
.L_x_42647:
        /* <DEDUP_REMOVED lines=23> */
.L_x_42654:
        /* <DEDUP_REMOVED lines=13> */
.L_x_42656:
[----:B------:R-:W-:Y:S05]  /*33ed0*/  BSYNC.RECONVERGENT B1 ;  /* 0x0000000000017941 */ /* 0x000fea0003800200 */
.L_x_42655:
        /* <DEDUP_REMOVED lines=43> */
.L_x_42653:
[----:B------:R-:W-:Y:S05]  /*34190*/  BSYNC.RECONVERGENT B0 ;  /* 0x0000000000007941 */ /* 0x000fea0003800200 */
.L_x_42652:
        /* <DEDUP_REMOVED lines=18> */
.L_x_42659:
        /* <DEDUP_REMOVED lines=16> */
.L_x_42661:
[----:B------:R-:W-:Y:S05]  /*343c0*/  BSYNC.RECONVERGENT B1 ;  /* 0x0000000000017941 */ /* 0x000fea0003800200 */
.L_x_42660:
        /* <DEDUP_REMOVED lines=43> */
.L_x_42658:
[----:B------:R-:W-:Y:S05]  /*34680*/  BSYNC.RECONVERGENT B0 ;  /* 0x0000000000007941 */ /* 0x000fea0003800200 */
.L_x_42657:
        /* <DEDUP_REMOVED lines=12> */
.L_x_42581:
        /* <DEDUP_REMOVED lines=16> */
.L_x_42665:
        /* <DEDUP_REMOVED lines=13> */
.L_x_42667:
[----:B------:R-:W-:Y:S05]  /*34920*/  BSYNC.RECONVERGENT B1 ;  /* 0x0000000000017941 */ /* 0x000fea0003800200 */
.L_x_42666:
        /* <DEDUP_REMOVED lines=43> */
.L_x_42664:
[----:B------:R-:W-:Y:S05]  /*34be0*/  BSYNC.RECONVERGENT B0 ;  /* 0x0000000000007941 */ /* 0x000fea0003800200 */
.L_x_42663:
        /* <DEDUP_REMOVED lines=19> */
.L_x_42670:
        /* <DEDUP_REMOVED lines=13> */
.L_x_42672:
[----:B------:R-:W-:Y:S05]  /*34df0*/  BSYNC.RECONVERGENT B1 ;  /* 0x0000000000017941 */ /* 0x000fea0003800200 */
.L_x_42671:
        /* <DEDUP_REMOVED lines=43> */
.L_x_42669:
[----:B------:R-:W-:Y:S05]  /*350b0*/  BSYNC.RECONVERGENT B0 ;  /* 0x0000000000007941 */ /* 0x000fea0003800200 */
.L_x_42668:
        /* <DEDUP_REMOVED lines=19> */
.L_x_42675:
        /* <DEDUP_REMOVED lines=13> */
.L_x_42677:
[----:B------:R-:W-:Y:S05]  /*352c0*/  BSYNC.RECONVERGENT B1 ;  /* 0x0000000000017941 */ /* 0x000fea0003800200 */
.L_x_42676:
        /* <DEDUP_REMOVED lines=43> */
.L_x_42674:
[----:B------:R-:W-:Y:S05]  /*35580*/  BSYNC.RECONVERGENT B0 ;  /* 0x0000000000007941 */ /* 0x000fea0003800200 */
.L_x_42673:
        /* <DEDUP_REMOVED lines=19> */
.L_x_42680:
        /* <DEDUP_REMOVED lines=13> */
.L_x_42682:
[----:B------:R-:W-:Y:S05]  /*35790*/  BSYNC.RECONVERGENT B1 ;  /* 0x0000000000017941 */ /* 0x000fea0003800200 */
.L_x_42681:
        /* <DEDUP_REMOVED lines=43> */
.L_x_42679:
[----:B------:R-:W-:Y:S05]  /*35a50*/  BSYNC.RECONVERGENT B0 ;  /* 0x0000000000007941 */ /* 0x000fea0003800200 */
.L_x_42678:
        /* <DEDUP_REMOVED lines=19> */
.L_x_42685:
        /* <DEDUP_REMOVED lines=13> */
.L_x_42687:
[----:B------:R-:W-:Y:S05]  /*35c60*/  BSYNC.RECONVERGENT B1 ;  /* 0x0000000000017941 */ /* 0x000fea0003800200 */
.L_x_42686:
        /* <DEDUP_REMOVED lines=43> */
.L_x_42684:
[----:B------:R-:W-:Y:S05]  /*35f20*/  BSYNC.RECONVERGENT B0 ;  /* 0x0000000000007941 */ /* 0x000fea0003800200 */
.L_x_42683:
        /* <DEDUP_REMOVED lines=17> */
.L_x_42690:
        /* <DEDUP_REMOVED lines=13> */
.L_x_42692:
[----:B------:R-:W-:Y:S05]  /*36110*/  BSYNC.RECONVERGENT B1 ;  /* 0x0000000000017941 */ /* 0x000fea0003800200 */
.L_x_42691:
        /* <DEDUP_REMOVED lines=43> */
.L_x_42689:
[----:B------:R-:W-:Y:S05]  /*363d0*/  BSYNC.RECONVERGENT B0 ;  /* 0x0000000000007941 */ /* 0x000fea0003800200 */
.L_x_42688:
        /* <DEDUP_REMOVED lines=17> */
.L_x_42695:
        /* <DEDUP_REMOVED lines=13> */
.L_x_42697:
[----:B------:R-:W-:Y:S05]  /*365c0*/  BSYNC.RECONVERGENT B1 ;  /* 0x0000000000017941 */ /* 0x000fea0003800200 */
.L_x_42696:
        /* <DEDUP_REMOVED lines=43> */
.L_x_42694:
[----:B------:R-:W-:Y:S05]  /*36880*/  BSYNC.RECONVERGENT B0 ;  /* 0x0000000000007941 */ /* 0x000fea0003800200 */
.L_x_42693:
        /* <DEDUP_REMOVED lines=17> */
.L_x_42700:
        /* <DEDUP_REMOVED lines=13> */
.L_x_42702:
[----:B------:R-:W-:Y:S05]  /*36a70*/  BSYNC.RECONVERGENT B1 ;  /* 0x0000000000017941 */ /* 0x000fea0003800200 */
.L_x_42701:
        /* <DEDUP_REMOVED lines=43> */
.L_x_42699:
[----:B------:R-:W-:Y:S05]  /*36d30*/  BSYNC.RECONVERGENT B0 ;  /* 0x0000000000007941 */ /* 0x000fea0003800200 */
.L_x_42698:
        /* <DEDUP_REMOVED lines=42> */
.L_x_42662:
        /* <DEDUP_REMOVED lines=42> */
.L_x_42703:
        /* <DEDUP_REMOVED lines=27> */
.L_x_42707:
        /* <DEDUP_REMOVED lines=13> */
.L_x_42709:
[----:B------:R-:W-:Y:S05]  /*37500*/  BSYNC.RECONVERGENT B1 ;  /* 0x0000000000017941 */ /* 0x000fea0003800200 */
.L_x_42708:
        /* <DEDUP_REMOVED lines=43> */
.L_x_42706:
[----:B------:R-:W-:Y:S05]  /*377c0*/  BSYNC.RECONVERGENT B0 ;  /* 0x0000000000007941 */ /* 0x000fea0003800200 */
.L_x_42705:
        /* <DEDUP_REMOVED lines=20> */
.L_x_42712:
        /* <DEDUP_REMOVED lines=13> */
.L_x_42714:
[----:B------:R-:W-:Y:S05]  /*379e0*/  BSYNC.RECONVERGENT B1 ;  /* 0x0000000000017941 */ /* 0x000fea0003800200 */
.L_x_42713:
        /* <DEDUP_REMOVED lines=43> */
.L_x_42711:
[----:B------:R-:W-:Y:S05]  /*37ca0*/  BSYNC.RECONVERGENT B0 ;  /* 0x0000000000007941 */ /* 0x000fea0003800200 */
.L_x_42710:
        /* <DEDUP_REMOVED lines=23> */
.L_x_42717:
        /* <DEDUP_REMOVED lines=13> */
.L_x_42719:
[----:B------:R-:W-:Y:S05]  /*37ef0*/  BSYNC.RECONVERGENT B1 ;  /* 0x0000000000017941 */ /* 0x000fea0003800200 */
.L_x_42718:
        /* <DEDUP_REMOVED lines=43> */
.L_x_42716:
[----:B------:R-:W-:Y:S05]  /*381b0*/  BSYNC.RECONVERGENT B0 ;  /* 0x0000000000007941 */ /* 0x000fea0003800200 */
.L_x_42715:
        /* <DEDUP_REMOVED lines=20> */
.L_x_42722:
        /* <DEDUP_REMOVED lines=13> */
.L_x_42724:
[----:B------:R-:W-:Y:S05]  /*383d0*/  BSYNC.RECONVERGENT B1 ;  /* 0x0000000000017941 */ /* 0x000fea0003800200 */
.L_x_42723:
        /* <DEDUP_REMOVED lines=43> */
.L_x_42721:
[----:B------:R-:W-:Y:S05]  /*38690*/  BSYNC.RECONVERGENT B0 ;  /* 0x0000000000007941 */ /* 0x000fea0003800200 */
.L_x_42720:
        /* <DEDUP_REMOVED lines=23> */
.L_x_42727:
        /* <DEDUP_REMOVED lines=13> */
.L_x_42729:
[----:B------:R-:W-:Y:S05]  /*388e0*/  BSYNC.RECONVERGENT B1 ;  /* 0x0000000000017941 */ /* 0x000fea0003800200 */
.L_x_42728:
        /* <DEDUP_REMOVED lines=43> */
.L_x_42726:
[----:B------:R-:W-:Y:S05]  /*38ba0*/  BSYNC.RECONVERGENT B0 ;  /* 0x0000000000007941 */ /* 0x000fea0003800200 */
.L_x_42725:
        /* <DEDUP_REMOVED lines=20> */
.L_x_42732:
        /* <DEDUP_REMOVED lines=13> */
.L_x_42734:
[----:B------:R-:W-:Y:S05]  /*38dc0*/  BSYNC.RECONVERGENT B1 ;  /* 0x0000000000017941 */ /* 0x000fea0003800200 */
.L_x_42733:
        /* <DEDUP_REMOVED lines=43> */
.L_x_42731:
[----:B------:R-:W-:Y:S05]  /*39080*/  BSYNC.RECONVERGENT B0 ;  /* 0x0000000000007941 */ /* 0x000fea0003800200 */
.L_x_42730:
        /* <DEDUP_REMOVED lines=23> */
.L_x_42737:
        /* <DEDUP_REMOVED lines=13> */
.L_x_42739:
[----:B------:R-:W-:Y:S05]  /*392d0*/  BSYNC.RECONVERGENT B1 ;  /* 0x0000000000017941 */ /* 0x000fea0003800200 */
.L_x_42738:
        /* <DEDUP_REMOVED lines=43> */
.L_x_42736:
[----:B------:R-:W-:Y:S05]  /*39590*/  BSYNC.RECONVERGENT B0 ;  /* 0x0000000000007941 */ /* 0x000fea0003800200 */
.L_x_42735:
        /* <DEDUP_REMOVED lines=20> */
.L_x_42742:
        /* <DEDUP_REMOVED lines=13> */
.L_x_42744:
[----:B------:R-:W-:Y:S05]  /*397b0*/  BSYNC.RECONVERGENT B1 ;  /* 0x0000000000017941 */ /* 0x000fea0003800200 */
.L_x_42743:
        /* <DEDUP_REMOVED lines=43> */
.L_x_42741:
[----:B------:R-:W-:Y:S05]  /*39a70*/  BSYNC.RECONVERGENT B0 ;  /* 0x0000000000007941 */ /* 0x000fea0003800200 */
.L_x_42740:
        /* <DEDUP_REMOVED lines=23> */
.L_x_42747:
        /* <DEDUP_REMOVED lines=13> */
.L_x_42749:
[----:B------:R-:W-:Y:S05]  /*39cc0*/  BSYNC.RECONVERGENT B1 ;  /* 0x0000000000017941 */ /* 0x000fea0003800200 */
.L_x_42748:
        /* <DEDUP_REMOVED lines=43> */
.L_x_42746:
[----:B------:R-:W-:Y:S05]  /*39f80*/  BSYNC.RECONVERGENT B0 ;  /* 0x0000000000007941 */ /* 0x000fea0003800200 */
.L_x_42745:
        /* <DEDUP_REMOVED lines=18> */
.L_x_42752:
        /* <DEDUP_REMOVED lines=13> */
.L_x_42754:
[----:B------:R-:W-:Y:S05]  /*3a180*/  BSYNC.RECONVERGENT B1 ;  /* 0x0000000000017941 */ /* 0x000fea0003800200 */
.L_x_42753:
        /* <DEDUP_REMOVED lines=43> */
.L_x_42751:
[----:B------:R-:W-:Y:S05]  /*3a440*/  BSYNC.RECONVERGENT B0 ;  /* 0x0000000000007941 */ /* 0x000fea0003800200 */
.L_x_42750:
        /* <DEDUP_REMOVED lines=23> */
.L_x_42757:
        /* <DEDUP_REMOVED lines=13> */
.L_x_42759:
[----:B------:R-:W-:Y:S05]  /*3a690*/  BSYNC.RECONVERGENT B1 ;  /* 0x0000000000017941 */ /* 0x000fea0003800200 */
.L_x_42758:
        /* <DEDUP_REMOVED lines=43> */
.L_x_42756:
[----:B------:R-:W-:Y:S05]  /*3a950*/  BSYNC.RECONVERGENT B0 ;  /* 0x0000000000007941 */ /* 0x000fea0003800200 */
.L_x_42755:
        /* <DEDUP_REMOVED lines=18> */
.L_x_42762:
        /* <DEDUP_REMOVED lines=13> */
.L_x_42764:
[----:B------:R-:W-:Y:S05]  /*3ab50*/  BSYNC.RECONVERGENT B1 ;  /* 0x0000000000017941 */ /* 0x000fea0003800200 */
.L_x_42763:
        /* <DEDUP_REMOVED lines=43> */
.L_x_42761:
[----:B------:R-:W-:Y:S05]  /*3ae10*/  BSYNC.RECONVERGENT B0 ;  /* 0x0000000000007941 */ /* 0x000fea0003800200 */
.L_x_42760:
        /* <DEDUP_REMOVED lines=23> */
.L_x_42767:
        /* <DEDUP_REMOVED lines=13> */
.L_x_42769:
[----:B------:R-:W-:Y:S05]  /*3b060*/  BSYNC.RECONVERGENT B1 ;  /* 0x0000000000017941 */ /* 0x000fea0003800200 */
.L_x_42768:
        /* <DEDUP_REMOVED lines=43> */
.L_x_42766:
[----:B------:R-:W-:Y:S05]  /*3b320*/  BSYNC.RECONVERGENT B0 ;  /* 0x0000000000007941 */ /* 0x000fea0003800200 */
.L_x_42765:
        /* <DEDUP_REMOVED lines=18> */
.L_x_42772:
        /* <DEDUP_REMOVED lines=13> */
.L_x_42774:
[----:B------:R-:W-:Y:S05]  /*3b520*/  BSYNC.RECONVERGENT B1 ;  /* 0x0000000000017941 */ /* 0x000fea0003800200 */
.L_x_42773:
        /* <DEDUP_REMOVED lines=43> */
.L_x_42771:
[----:B------:R-:W-:Y:S05]  /*3b7e0*/  BSYNC.RECONVERGENT B0 ;  /* 0x0000000000007941 */ /* 0x000fea0003800200 */
.L_x_42770:
        /* <DEDUP_REMOVED lines=23> */
.L_x_42777:
        /* <DEDUP_REMOVED lines=13> */
.L_x_42779:
[----:B------:R-:W-:Y:S05]  /*3ba30*/  BSYNC.RECONVERGENT B1 ;  /* 0x0000000000017941 */ /* 0x000fea0003800200 */
.L_x_42778:
        /* <DEDUP_REMOVED lines=43> */
.L_x_42776:
[----:B------:R-:W-:Y:S05]  /*3bcf0*/  BSYNC.RECONVERGENT B0 ;  /* 0x0000000000007941 */ /* 0x000fea0003800200 */
.L_x_42775:
        /* <DEDUP_REMOVED lines=18> */
.L_x_42782:
        /* <DEDUP_REMOVED lines=16> */
.L_x_42784:
[----:B------:R-:W-:Y:S05]  /*3bf20*/  BSYNC.RECONVERGENT B1 ;  /* 0x0000000000017941 */ /* 0x000fea0003800200 */
.L_x_42783:
        /* <DEDUP_REMOVED lines=43> */
.L_x_42781:
[----:B------:R-:W-:Y:S05]  /*3c1e0*/  BSYNC.RECONVERGENT B0 ;  /* 0x0000000000007941 */ /* 0x000fea0003800200 */
.L_x_42780:
        /* <DEDUP_REMOVED lines=12> */
.L_x_42704:
        /* <DEDUP_REMOVED lines=16> */
.L_x_42788:
        /* <DEDUP_REMOVED lines=13> */
.L_x_42790:
[----:B------:R-:W-:Y:S05]  /*3c480*/  BSYNC.RECONVERGENT B1 ;  /* 0x0000000000017941 */ /* 0x000fea0003800200 */
.L_x_42789:
        /* <DEDUP_REMOVED lines=43> */
.L_x_42787:
[----:B------:R-:W-:Y:S05]  /*3c740*/  BSYNC.RECONVERGENT B0 ;  /* 0x0000000000007941 */ /* 0x000fea0003800200 */
.L_x_42786:
        /* <DEDUP_REMOVED lines=19> */
.L_x_42793:
        /* <DEDUP_REMOVED lines=13> */
.L_x_42795:
[----:B------:R-:W-:Y:S05]  /*3c950*/  BSYNC.RECONVERGENT B1 ;  /* 0x0000000000017941 */ /* 0x000fea0003800200 */
.L_x_42794:
        /* <DEDUP_REMOVED lines=43> */
.L_x_42792:
[----:B------:R-:W-:Y:S05]  /*3cc10*/  BSYNC.RECONVERGENT B0 ;  /* 0x0000000000007941 */ /* 0x000fea0003800200 */
.L_x_42791:
        /* <DEDUP_REMOVED lines=19> */
.L_x_42798:
        /* <DEDUP_REMOVED lines=13> */
.L_x_42800:
[----:B------:R-:W-:Y:S05]  /*3ce20*/  BSYNC.RECONVERGENT B1 ;  /* 0x0000000000017941 */ /* 0x000fea0003800200 */
.L_x_42799:
        /* <DEDUP_REMOVED lines=43> */
.L_x_42797:
[----:B------:R-:W-:Y:S05]  /*3d0e0*/  BSYNC.RECONVERGENT B0 ;  /* 0x0000000000007941 */ /* 0x000fea0003800200 */
.L_x_42796:
        /* <DEDUP_REMOVED lines=19> */
.L_x_42803:
        /* <DEDUP_REMOVED lines=13> */
.L_x_42805:
[----:B------:R-:W-:Y:S05]  /*3d2f0*/  BSYNC.RECONVERGENT B1 ;  /* 0x0000000000017941 */ /* 0x000fea0003800200 */
.L_x_42804:
        /* <DEDUP_REMOVED lines=43> */
.L_x_42802:
[----:B------:R-:W-:Y:S05]  /*3d5b0*/  BSYNC.RECONVERGENT B0 ;  /* 0x0000000000007941 */ /* 0x000fea0003800200 */
.L_x_42801:
        /* <DEDUP_REMOVED lines=19> */
.L_x_42808:
        /* <DEDUP_REMOVED lines=13> */
.L_x_42810:
[----:B------:R-:W-:Y:S05]  /*3d7c0*/  BSYNC.RECONVERGENT B1 ;  /* 0x0000000000017941 */ /* 0x000fea0003800200 */
.L_x_42809:
        /* <DEDUP_REMOVED lines=43> */
.L_x_42807:
[----:B------:R-:W-:Y:S05]  /*3da80*/  BSYNC.RECONVERGENT B0 ;  /* 0x0000000000007941 */ /* 0x000fea0003800200 */
.L_x_42806:
        /* <DEDUP_REMOVED lines=17> */
.L_x_42813:
        /* <DEDUP_REMOVED lines=13> */
.L_x_42815:
[----:B------:R-:W-:Y:S05]  /*3dc70*/  BSYNC.RECONVERGENT B1 ;  /* 0x0000000000017941 */ /* 0x000fea0003800200 */
.L_x_42814:
        /* <DEDUP_REMOVED lines=43> */
.L_x_42812:
[----:B------:R-:W-:Y:S05]  /*3df30*/  BSYNC.RECONVERGENT B0 ;  /* 0x0000000000007941 */ /* 0x000fea0003800200 */
.L_x_42811:
        /* <DEDUP_REMOVED lines=17> */
.L_x_42818:
        /* <DEDUP_REMOVED lines=13> */
.L_x_42820:
[----:B------:R-:W-:Y:S05]  /*3e120*/  BSYNC.RECONVERGENT B1 ;  /* 0x0000000000017941 */ /* 0x000fea0003800200 */
.L_x_42819:
        /* <DEDUP_REMOVED lines=43> */
.L_x_42817:
[----:B------:R-:W-:Y:S05]  /*3e3e0*/  BSYNC.RECONVERGENT B0 ;  /* 0x0000000000007941 */ /* 0x000fea0003800200 */
.L_x_42816:
        /* <DEDUP_REMOVED lines=17> */
.L_x_42823:
        /* <DEDUP_REMOVED lines=13> */
.L_x_42825:
[----:B------:R-:W-:Y:S05]  /*3e5d0*/  BSYNC.RECONVERGENT B1 ;  /* 0x0000000000017941 */ /* 0x000fea0003800200 */
.L_x_42824:
        /* <DEDUP_REMOVED lines=43> */
.L_x_42822:
[----:B------:R-:W-:Y:S05]  /*3e890*/  BSYNC.RECONVERGENT B0 ;  /* 0x0000000000007941 */ /* 0x000fea0003800200 */
.L_x_42821:
        /* <DEDUP_REMOVED lines=42> */
.L_x_42785:
        /* <DEDUP_REMOVED lines=42> */
.L_x_42826:
        /* <DEDUP_REMOVED lines=27> */
.L_x_42830:
        /* <DEDUP_REMOVED lines=13> */
.L_x_42832:
[----:B------:R-:W-:Y:S05]  /*3f060*/  BSYNC.RECONVERGENT B1 ;  /* 0x0000000000017941 */ /* 0x000fea0003800200 */
.L_x_42831:
        /* <DEDUP_REMOVED lines=43> */
.L_x_42829:
[----:B------:R-:W-:Y:S05]  /*3f320*/  BSYNC.RECONVERGENT B0 ;  /* 0x0000000000007941 */ /* 0x000fea0003800200 */
.L_x_42828:
        /* <DEDUP_REMOVED lines=20> */
.L_x_42835:
        /* <DEDUP_REMOVED lines=13> */
.L_x_42837:
[----:B------:R-:W-:Y:S05]  /*3f540*/  BSYNC.RECONVERGENT B1 ;  /* 0x0000000000017941 */ /* 0x000fea0003800200 */
.L_x_42836:
        /* <DEDUP_REMOVED lines=43> */
.L_x_42834:
[----:B------:R-:W-:Y:S05]  /*3f800*/  BSYNC.RECONVERGENT B0 ;  /* 0x0000000000007941 */ /* 0x000fea0003800200 */
.L_x_42833:
        /* <DEDUP_REMOVED lines=23> */
.L_x_42840:
        /* <DEDUP_REMOVED lines=13> */
.L_x_42842:
[----:B------:R-:W-:Y:S05]  /*3fa50*/  BSYNC.RECONVERGENT B1 ;  /* 0x0000000000017941 */ /* 0x000fea0003800200 */
.L_x_42841:
        /* <DEDUP_REMOVED lines=43> */
.L_x_42839:
[----:B------:R-:W-:Y:S05]  /*3fd10*/  BSYNC.RECONVERGENT B0 ;  /* 0x0000000000007941 */ /* 0x000fea0003800200 */
.L_x_42838:
        /* <DEDUP_REMOVED lines=20> */
.L_x_42845:
        /* <DEDUP_REMOVED lines=13> */
.L_x_42847:
[----:B------:R-:W-:Y:S05]  /*3ff30*/  BSYNC.RECONVERGENT B1 ;  /* 0x0000000000017941 */ /* 0x000fea0003800200 */
.L_x_42846:
        /* <DEDUP_REMOVED lines=43> */
.L_x_42844:
[----:B------:R-:W-:Y:S05]  /*401f0*/  BSYNC.RECONVERGENT B0 ;  /* 0x0000000000007941 */ /* 0x000fea0003800200 */
.L_x_42843:
        /* <DEDUP_REMOVED lines=23> */
.L_x_42850:
        /* <DEDUP_REMOVED lines=13> */
.L_x_42852:
[----:B------:R-:W-:Y:S05]  /*40440*/  BSYNC.RECONVERGENT B1 ;  /* 0x0000000000017941 */ /* 0x000fea0003800200 */
.L_x_42851:
        /* <DEDUP_REMOVED lines=43> */
.L_x_42849:
[----:B------:R-:W-:Y:S05]  /*40700*/  BSYNC.RECONVERGENT B0 ;  /* 0x0000000000007941 */ /* 0x000fea0003800200 */
.L_x_42848:
        /* <DEDUP_REMOVED lines=20> */
.L_x_42855:
        /* <DEDUP_REMOVED lines=13> */
.L_x_42857:
[----:B------:R-:W-:Y:S05]  /*40920*/  BSYNC.RECONVERGENT B1 ;  /* 0x0000000000017941 */ /* 0x000fea0003800200 */
.L_x_42856:
        /* <DEDUP_REMOVED lines=43> */
.L_x_42854:
[----:B------:R-:W-:Y:S05]  /*40be0*/  BSYNC.RECONVERGENT B0 ;  /* 0x0000000000007941 */ /* 0x000fea0003800200 */
.L_x_42853:
        /* <DEDUP_REMOVED lines=23> */
.L_x_42860:
        /* <DEDUP_REMOVED lines=13> */
.L_x_42862:
[----:B------:R-:W-:Y:S05]  /*40e30*/  BSYNC.RECONVERGENT B1 ;  /* 0x0000000000017941 */ /* 0x000fea0003800200 */
.L_x_42861:
        /* <DEDUP_REMOVED lines=43> */
.L_x_42859:
[----:B------:R-:W-:Y:S05]  /*410f0*/  BSYNC.RECONVERGENT B0 ;  /* 0x0000000000007941 */ /* 0x000fea0003800200 */
.L_x_42858:
        /* <DEDUP_REMOVED lines=20> */
.L_x_42865:
        /* <DEDUP_REMOVED lines=13> */
.L_x_42867:
[----:B------:R-:W-:Y:S05]  /*41310*/  BSYNC.RECONVERGENT B1 ;  /* 0x0000000000017941 */ /* 0x000fea0003800200 */
.L_x_42866:
        /* <DEDUP_REMOVED lines=43> */
.L_x_42864:
[----:B------:R-:W-:Y:S05]  /*415d0*/  BSYNC.RECONVERGENT B0 ;  /* 0x0000000000007941 */ /* 0x000fea0003800200 */
.L_x_42863:
        /* <DEDUP_REMOVED lines=23> */
.L_x_42870:
        /* <DEDUP_REMOVED lines=13> */
.L_x_42872:
[----:B------:R-:W-:Y:S05]  /*41820*/  BSYNC.RECONVERGENT B1 ;  /* 0x0000000000017941 */ /* 0x000fea0003800200 */
.L_x_42871:
        /* <DEDUP_REMOVED lines=43> */
.L_x_42869:
[----:B------:R-:W-:Y:S05]  /*41ae0*/  BSYNC.RECONVERGENT B0 ;  /* 0x0000000000007941 */ /* 0x000fea0003800200 */
.L_x_42868:
        /* <DEDUP_REMOVED lines=18> */
.L_x_42875:
        /* <DEDUP_REMOVED lines=13> */
.L_x_42877:
[----:B------:R-:W-:Y:S05]  /*41ce0*/  BSYNC.RECONVERGENT B1 ;  /* 0x0000000000017941 */ /* 0x000fea0003800200 */
.L_x_42876:
        /* <DEDUP_REMOVED lines=43> */
.L_x_42874:
[----:B------:R-:W-:Y:S05]  /*41fa0*/  BSYNC.RECONVERGENT B0 ;  /* 0x0000000000007941 */ /* 0x000fea0003800200 */
.L_x_42873:
        /* <DEDUP_REMOVED lines=23> */
.L_x_42880:
        /* <DEDUP_REMOVED lines=13> */
.L_x_42882:
[----:B------:R-:W-:Y:S05]  /*421f0*/  BSYNC.RECONVERGENT B1 ;  /* 0x0000000000017941 */ /* 0x000fea0003800200 */
.L_x_42881:
        /* <DEDUP_REMOVED lines=43> */
.L_x_42879:
[----:B------:R-:W-:Y:S05]  /*424b0*/  BSYNC.RECONVERGENT B0 ;  /* 0x0000000000007941 */ /* 0x000fea0003800200 */
.L_x_42878:
        /* <DEDUP_REMOVED lines=18> */
.L_x_42885:
        /* <DEDUP_REMOVED lines=13> */
.L_x_42887:
[----:B------:R-:W-:Y:S05]  /*426b0*/  BSYNC.RECONVERGENT B1 ;  /* 0x0000000000017941 */ /* 0x000fea0003800200 */
.L_x_42886:
        /* <DEDUP_REMOVED lines=38> */
[----:B------:R-:W-:Y:S01]  /*42920*/  HFMA2 R30, -RZ, RZ, 0, 0 ;  /* 0x00000000ff1e7431 */ /* 0x000fe200000001ff */
[----:B------:R-:W-:Y:S01]  /*42930*/  MOV R204, R12 ;  /* 0x0000000c00cc7202 */ /* 0x000fe20000000f00 */
[----:B------:R-:W-:-:S04]  /*42940*/  IMAD.WIDE.U32 R12, R29, -0x326172a9, RZ ;  /* 0xcd9e8d571d0c7825 */ /* 0x000fc800078e00ff */
[----:B------:R-:W-:Y:S01]  /*42950*/  IMAD.MOV.U32 R202, RZ, RZ, R12 ;  /* 0x000000ffffca7224 */ /* 0x000fe200078e000c */
[----:B------:R-:W-:-:S07]  /*42960*/  LOP3.LUT R201, R187, R24, R13, 0x96, !PT ;  /* 0x00000018bbc97212 */ /* 0x000fce00078e960d */
.L_x_42884:
[----:B------:R-:W-:Y:S05]  /*42970*/  BSYNC.RECONVERGENT B0 ;  /* 0x0000000000007941 */ /* 0x000fea0003800200 */
.L_x_42883:
        /* <DEDUP_REMOVED lines=23> */
.L_x_42890:
        /* <DEDUP_REMOVED lines=13> */
.L_x_42892:
[----:B------:R-:W-:Y:S05]  /*42bc0*/  BSYNC.RECONVERGENT B1 ;  /* 0x0000000000017941 */ /* 0x000fea0003800200 */
.L_x_42891:
        /* <DEDUP_REMOVED lines=39> */
[----:B------:R-:W-:-:S03]  /*42e40*/  IMAD.WIDE.U32 R24, R26, -0x326172a9, RZ ;  /* 0xcd9e8d571a187825 */ /* 0x000fc600078e00ff */
[----:B------:R-:W-:Y:S01]  /*42e50*/  MOV R202, R24 ;  /* 0x0000001800ca7202 */ /* 0x000fe20000000f00 */
[----:B------:R-:W-:Y:S01]  /*42e60*/  IMAD.MOV.U32 R24, RZ, RZ, RZ ;  /* 0x000000ffff187224 */ /* 0x000fe200078e00ff */
[----:B------:R-:W-:-:S07]  /*42e70*/  LOP3.LUT R201, R187, R30, R25, 0x96, !PT ;  /* 0x0000001ebbc97212 */ /* 0x000fce00078e9619 */
.L_x_42889:
[----:B------:R-:W-:Y:S05]  /*42e80*/  BSYNC.RECONVERGENT B0 ;  /* 0x0000000000007941 */ /* 0x000fea0003800200 */
.L_x_42888:
        /* <DEDUP_REMOVED lines=18> */
.L_x_42895:
        /* <DEDUP_REMOVED lines=13> */
.L_x_42897:
[----:B------:R-:W-:Y:S05]  /*43080*/  BSYNC.RECONVERGENT B1 ;  /* 0x0000000000017941 */ /* 0x000fea0003800200 */
.L_x_42896:
        /* <DEDUP_REMOVED lines=43> */
.L_x_42894:
[----:B------:R-:W-:Y:S05]  /*43340*/  BSYNC.RECONVERGENT B0 ;  /* 0x0000000000007941 */ /* 0x000fea0003800200 */
.L_x_42893:
        /* <DEDUP_REMOVED lines=23> */
.L_x_42900:
        /* <DEDUP_REMOVED lines=13> */
.L_x_42902:
[----:B------:R-:W-:Y:S05]  /*43590*/  BSYNC.RECONVERGENT B1 ;  /* 0x0000000000017941 */ /* 0x000fea0003800200 */
.L_x_42901:
        /* <DEDUP_REMOVED lines=43> */
.L_x_42899:
[----:B------:R-:W-:Y:S05]  /*43850*/  BSYNC.RECONVERGENT B0 ;  /* 0x0000000000007941 */ /* 0x000fea0003800200 */
.L_x_42898:
        /* <DEDUP_REMOVED lines=18> */
.L_x_42905:
        /* <DEDUP_REMOVED lines=16> */
.L_x_42907:
[----:B------:R-:W-:Y:S05]  /*43a80*/  BSYNC.RECONVERGENT B1 ;  /* 0x0000000000017941 */ /* 0x000fea0003800200 */
.L_x_42906:
        /* <DEDUP_REMOVED lines=43> */
.L_x_42904:
[----:B------:R-:W-:Y:S05]  /*43d40*/  BSYNC.RECONVERGENT B0 ;  /* 0x0000000000007941 */ /* 0x000fea0003800200 */
.L_x_42903:
        /* <DEDUP_REMOVED lines=12> */
.L_x_42827:
        /* <DEDUP_REMOVED lines=16> */
.L_x_42911:
        /* <DEDUP_REMOVED lines=13> */
.L_x_42913:
[----:B------:R-:W-:Y:S05]  /*43fe0*/  BSYNC.RECONVERGENT B1 ;  /* 0x0000000000017941 */ /* 0x000fea0003800200 */
.L_x_42912:
        /* <DEDUP_REMOVED lines=41> */
[----:B------:R-:W-:Y:S01]  /*44280*/  HFMA2 R31, -RZ, RZ, 0, 0 ;  /* 0x00000000ff1f7431 */ /* 0x000fe200000001ff */
[----:B------:R-:W-:-:S07]  /*44290*/  MOV R202, R30 ;  /* 0x0000001e00ca7202 */ /* 0x000fce0000000f00 */
.L_x_42910:
[----:B------:R-:W-:Y:S05]  /*442a0*/  BSYNC.RECONVERGENT B0 ;  /* 0x0000000000007941 */ /* 0x000fea0003800200 */
.L_x_42909:
        /* <DEDUP_REMOVED lines=19> */
.L_x_42916:
        /* <DEDUP_REMOVED lines=13> */
.L_x_42918:
[----:B------:R-:W-:Y:S05]  /*444b0*/  BSYNC.RECONVERGENT B1 ;  /* 0x0000000000017941 */ /* 0x000fea0003800200 */
.L_x_42917:
        /* <DEDUP_REMOVED lines=43> */
.L_x_42915:
[----:B------:R-:W-:Y:S05]  /*44770*/  BSYNC.RECONVERGENT B0 ;  /* 0x0000000000007941 */ /* 0x000fea0003800200 */
.L_x_42914:
        /* <DEDUP_REMOVED lines=19> */
.L_x_42921:
        /* <DEDUP_REMOVED lines=13> */
.L_x_42923:
[----:B------:R-:W-:Y:S05]  /*44980*/  BSYNC.RECONVERGENT B1 ;  /* 0x0000000000017941 */ /* 0x000fea0003800200 */
.L_x_42922:
        /* <DEDUP_REMOVED lines=43> */
.L_x_42920:
[----:B------:R-:W-:Y:S05]  /*44c40*/  BSYNC.RECONVERGENT B0 ;  /* 0x0000000000007941 */ /* 0x000fea0003800200 */
.L_x_42919:
        /* <DEDUP_REMOVED lines=19> */
.L_x_42926:
        /* <DEDUP_REMOVED lines=13> */
.L_x_42928:
[----:B------:R-:W-:Y:S05]  /*44e50*/  BSYNC.RECONVERGENT B1 ;  /* 0x0000000000017941 */ /* 0x000fea0003800200 */
.L_x_42927:
        /* <DEDUP_REMOVED lines=43> */
.L_x_42925:
[----:B------:R-:W-:Y:S05]  /*45110*/  BSYNC.RECONVERGENT B0 ;  /* 0x0000000000007941 */ /* 0x000fea0003800200 */
.L_x_42924:
        /* <DEDUP_REMOVED lines=19> */
.L_x_42931:
        /* <DEDUP_REMOVED lines=13> */
.L_x_42933:
[----:B------:R-:W-:Y:S05]  /*45320*/  BSYNC.RECONVERGENT B1 ;  /* 0x0000000000017941 */ /* 0x000fea0003800200 */
.L_x_42932:
        /* <DEDUP_REMOVED lines=43> */
.L_x_42930:
[----:B------:R-:W-:Y:S05]  /*455e0*/  BSYNC.RECONVERGENT B0 ;  /* 0x0000000000007941 */ /* 0x000fea0003800200 */
.L_x_42929:
        /* <DEDUP_REMOVED lines=17> */
.L_x_42936:
        /* <DEDUP_REMOVED lines=13> */
.L_x_42938:
[----:B------:R-:W-:Y:S05]  /*457d0*/  BSYNC.RECONVERGENT B1 ;  /* 0x0000000000017941 */ /* 0x000fea0003800200 */
.L_x_42937:
        /* <DEDUP_REMOVED lines=40> */
[----:B------:R-:W-:Y:S01]  /*45a60*/  IMAD.MOV.U32 R31, RZ, RZ, RZ ;  /* 0x000000ffff1f7224 */ /* 0x000fe200078e00ff */
[----:B------:R-:W-:Y:S02]  /*45a70*/  LOP3.LUT R201, R187, R34, R33, 0x96, !PT ;  /* 0x00000022bbc97212 */ /* 0x000fe400078e9621 */
[----:B------:R-:W-:-:S07]  /*45a80*/  MOV R202, R32 ;  /* 0x0000002000ca7202 */ /* 0x000fce0000000f00 */
.L_x_42935:
[----:B------:R-:W-:Y:S05]  /*45a90*/  BSYNC.RECONVERGENT B0 ;  /* 0x0000000000007941 */ /* 0x000fea0003800200 */
.L_x_42934:
        /* <DEDUP_REMOVED lines=17> */
.L_x_42941:
        /* <DEDUP_REMOVED lines=13> */
.L_x_42943:
[----:B------:R-:W-:Y:S05]  /*45c80*/  BSYNC.RECONVERGENT B1 ;  /* 0x0000000000017941 */ /* 0x000fea0003800200 */
.L_x_42942:
        /* <DEDUP_REMOVED lines=43> */
.L_x_42940:
[----:B------:R-:W-:Y:S05]  /*45f40*/  BSYNC.RECONVERGENT B0 ;  /* 0x0000000000007941 */ /* 0x000fea0003800200 */
.L_x_42939:
        /* <DEDUP_REMOVED lines=17> */
.L_x_42946:
        /* <DEDUP_REMOVED lines=13> */
.L_x_42948:
[----:B------:R-:W-:Y:S05]  /*46130*/  BSYNC.RECONVERGENT B1 ;  /* 0x0000000000017941 */ /* 0x000fea0003800200 */
.L_x_42947:
        /* <DEDUP_REMOVED lines=41> */
[----:B------:R-:W-:Y:S02]  /*463d0*/  LOP3.LUT R201, R187, R34, R33, 0x96, !PT ;  /* 0x00000022bbc97212 */ /* 0x000fe400078e9621 */
[----:B------:R-:W-:-:S07]  /*463e0*/  MOV R202, R32 ;  /* 0x0000002000ca7202 */ /* 0x000fce0000000f00 */
.L_x_42945:
[----:B------:R-:W-:Y:S05]  /*463f0*/  BSYNC.RECONVERGENT B0 ;  /* 0x0000000000007941 */ /* 0x000fea0003800200 */
.L_x_42944:
        /* <DEDUP_REMOVED lines=42> */
.L_x_42908:
[----:B------:R-:W0:Y:S01]  /*466a0*/  LDC.64 R24, c[0x0][0x3a8] ;  /* 0x0000ea00ff187b82 */ /* 0x000e220000000a00 */
[----:B------:R-:W-:Y:S02]  /*466b0*/  SEL R26, RZ, 0x1000000, !P5 ;  /* 0x01000000ff1a7807 */ /* 0x000fe40006800000 */
[----:B------:R-:W-:Y:S02]  /*466c0*/  SEL R27, RZ, 0x10000, !P4 ;  /* 0x00010000ff1b7807 */ /* 0x000fe40006000000 */
[----:B------:R-:W-:Y:S02]  /*466d0*/  SEL R176, RZ, 0x100, !P3 ;  /* 0x00000100ffb07807 */ /* 0x000fe40005800000 */
[C---:B------:R-:W-:Y:S02]  /*466e0*/  LOP3.LUT P5, RZ, R15.reuse, 0x8, RZ, 0xc0, !PT ;  /* 0x000000080fff7812 */ /* 0x040fe400078ac0ff */
[C---:B------:R-:W-:Y:S02]  /*466f0*/  LOP3.LUT P4, RZ, R15.reuse, 0x4, RZ, 0xc0, !PT ;  /* 0x000000040fff7812 */ /* 0x040fe4000788c0ff */
[----:B------:R-:W-:-:S02]  /*46700*/  LOP3.LUT P3, RZ, R15, 0x2, RZ, 0xc0, !PT ;  /* 0x000000020fff7812 */ /* 0x000fc4000786c0ff */
[----:B------:R-:W-:Y:S02]  /*46710*/  LOP3.LUT R26, R176, R26, R27, 0xfe, !PT ;  /* 0x0000001ab01a7212 */ /* 0x000fe400078efe1b */
[----:B------:R-:W-:Y:S02]  /*46720*/  SEL R27, RZ, 0x100, !P5 ;  /* 0x00000100ff1b7807 */ /* 0x000fe40006800000 */
[----:B------:R-:W-:Y:S01]  /*46730*/  LOP3.LUT P6, RZ, R15, 0x10, RZ, 0xc0, !PT ;  /* 0x000000100fff7812 */ /* 0x000fe200078cc0ff */
[----:B0-----:R-:W-:-:S05]  /*46740*/  IMAD.WIDE.U32 R24, R199, 0x20, R24 ;  /* 0x00000020c7187825 */ /* 0x001fca00078e0018 */
[----:B------:R-:W-:Y:S04]  /*46750*/  STG.E.128 desc[UR8][R24.64], R32 ;  /* 0x0000002018007986 */ /* 0x000fe8000c101d08 */
[----:B------:R0:W-:Y:S02]  /*46760*/  STG.E.128 desc[UR8][R24.64+0x10], R28 ;  /* 0x0000101c18007986 */ /* 0x0001e4000c101d08 */
        /* <DEDUP_REMOVED lines=30> */
.L_x_42949:
        /* <DEDUP_REMOVED lines=27> */
.L_x_42953:
        /* <DEDUP_REMOVED lines=13> */
.L_x_42955:
[----:B------:R-:W-:Y:S05]  /*46bd0*/  BSYNC.RECONVERGENT B1 ;  /* 0x0000000000017941 */ /* 0x000fea0003800200 */
.L_x_42954:
        /* <DEDUP_REMOVED lines=38> */
[----:B------:R-:W-:Y:S01]  /*46e40*/  IMAD.WIDE.U32 R8, R7, -0x326172a9, RZ ;  /* 0xcd9e8d5707087825 */ /* 0x000fe200078e00ff */
[----:B------:R-:W-:-:S03]  /*46e50*/  MOV R7, R204 ;  /* 0x000000cc00077202 */ /* 0x000fc60000000f00 */
[----:B------:R-:W-:Y:S01]  /*46e60*/  IMAD.MOV.U32 R202, RZ, RZ, R8 ;  /* 0x000000ffffca7224 */ /* 0x000fe200078e0008 */
[----:B------:R-:W-:Y:S01]  /*46e70*/  LOP3.LUT R201, R187, R10, R9, 0x96, !PT ;  /* 0x0000000abbc97212 */ /* 0x000fe200078e9609 */
[----:B------:R-:W-:-:S07]  /*46e80*/  IMAD.MOV.U32 R8, RZ, RZ, RZ ;  /* 0x000000ffff087224 */ /* 0x000fce00078e00ff */
.L_x_42952:
[----:B------:R-:W-:Y:S05]  /*46e90*/  BSYNC.RECONVERGENT B0 ;  /* 0x0000000000007941 */ /* 0x000fea0003800200 */
.L_x_42951:
        /* <DEDUP_REMOVED lines=20> */
.L_x_42958:
        /* <DEDUP_REMOVED lines=13> */
.L_x_42960:
[----:B------:R-:W-:Y:S05]  /*470b0*/  BSYNC.RECONVERGENT B1 ;  /* 0x0000000000017941 */ /* 0x000fea0003800200 */
.L_x_42959:
        /* <DEDUP_REMOVED lines=43> */
.L_x_42957:
[----:B------:R-:W-:Y:S05]  /*47370*/  BSYNC.RECONVERGENT B0 ;  /* 0x0000000000007941 */ /* 0x000fea0003800200 */
.L_x_42956:
        /* <DEDUP_REMOVED lines=23> */
.L_x_42963:
        /* <DEDUP_REMOVED lines=13> */
.L_x_42965:
[----:B------:R-:W-:Y:S05]  /*475c0*/  BSYNC.RECONVERGENT B1 ;  /* 0x0000000000017941 */ /* 0x000fea0003800200 */
.L_x_42964:
        /* <DEDUP_REMOVED lines=43> */
.L_x_42962:
[----:B------:R-:W-:Y:S05]  /*47880*/  BSYNC.RECONVERGENT B0 ;  /* 0x0000000000007941 */ /* 0x000fea0003800200 */
.L_x_42961:
        /* <DEDUP_REMOVED lines=20> */
.L_x_42968:
        /* <DEDUP_REMOVED lines=13> */
.L_x_42970:
[----:B------:R-:W-:Y:S05]  /*47aa0*/  BSYNC.RECONVERGENT B1 ;  /* 0x0000000000017941 */ /* 0x000fea0003800200 */
.L_x_42969:
        /* <DEDUP_REMOVED lines=43> */
.L_x_42967:
[----:B------:R-:W-:Y:S05]  /*47d60*/  BSYNC.RECONVERGENT B0 ;  /* 0x0000000000007941 */ /* 0x000fea0003800200 */
.L_x_42966:
[----:B------:R-:W-:Y:S01]  /*47d70*/  I2FP.F32.U32 R8, R11 ;  /* 0x0000000b00087245 */ /* 0x000fe20000201000 */
[----:B------:R-:W-:Y:S01]  /*47d80*/  BSSY.RECONVERGENT B0, `(.L_x_42971) ;  /* 0x000004f000007945 */ /* 0x000fe20003800200 */
[----:B------:R-:W-:Y:S02]  /*47d90*/  ISETP.NE.AND P3, PT, R9, 0x1, PT ;  /* 0x000000010900780c */ /* 0x000fe40003f65270 */
[----:B------:R-:W-:Y:S01]  /*47da0*/  FSEL R10, R25, RZ, P4 ;  /* 0x000000ff190a7208 */ /* 0x000fe20002000000 */
[----:B------:R-:W-:Y:S01]  /*47db0*/  FFMA.FTZ R8, R8, R18, 1.1641532182693481445e-10 ;  /* 0x2f00000008087423 */ /* 0x000fe20000010012 */
[----:B------:R-:W-:-:S04]  /*47dc0*/  MOV R13, R202 ;  /* 0x000000ca000d7202 */ /* 0x000fc80000000f00 */
        /* <DEDUP_REMOVED lines=17> */
.L_x_42973:
        /* <DEDUP_REMOVED lines=13> */
.L_x_42975:
[----:B------:R-:W-:Y:S05]  /*47fb0*/  BSYNC.RECONVERGENT B1 ;  /* 0x0000000000017941 */ /* 0x000fea0003800200 */
.L_x_42974:
        /* <DEDUP_REMOVED lines=43> */
.L_x_42972:
[----:B------:R-:W-:Y:S05]  /*48270*/  BSYNC.RECONVERGENT B0 ;  /* 0x0000000000007941 */ /* 0x000fea0003800200 */
.L_x_42971:
        /* <DEDUP_REMOVED lines=20> */
.L_x_42978:
        /* <DEDUP_REMOVED lines=13> */
.L_x_42980:
[----:B------:R-:W-:Y:S05]  /*48490*/  BSYNC.RECONVERGENT B1 ;  /* 0x0000000000017941 */ /* 0x000fea0003800200 */
.L_x_42979:
        /* <DEDUP_REMOVED lines=43> */
.L_x_42977:
[----:B------:R-:W-:Y:S05]  /*48750*/  BSYNC.RECONVERGENT B0 ;  /* 0x0000000000007941 */ /* 0x000fea0003800200 */
.L_x_42976:
        /* <DEDUP_REMOVED lines=23> */
.L_x_42983:
        /* <DEDUP_REMOVED lines=13> */
.L_x_42985:
[----:B------:R-:W-:Y:S05]  /*489a0*/  BSYNC.RECONVERGENT B1 ;  /* 0x0000000000017941 */ /* 0x000fea0003800200 */
.L_x_42984:
        /* <DEDUP_REMOVED lines=43> */
.L_x_42982:
[----:B------:R-:W-:Y:S05]  /*48c60*/  BSYNC.RECONVERGENT B0 ;  /* 0x0000000000007941 */ /* 0x000fea0003800200 */
.L_x_42981:
        /* <DEDUP_REMOVED lines=20> */
.L_x_42988:
        /* <DEDUP_REMOVED lines=13> */
.L_x_42990:
[----:B------:R-:W-:Y:S05]  /*48e80*/  BSYNC.RECONVERGENT B1 ;  /* 0x0000000000017941 */ /* 0x000fea0003800200 */
.L_x_42989:
        /* <DEDUP_REMOVED lines=43> */
.L_x_42987:
[----:B------:R-:W-:Y:S05]  /*49140*/  BSYNC.RECONVERGENT B0 ;  /* 0x0000000000007941 */ /* 0x000fea0003800200 */
.L_x_42986:
        /* <DEDUP_REMOVED lines=23> */
.L_x_42993:
        /* <DEDUP_REMOVED lines=13> */
.L_x_42995:
[----:B------:R-:W-:Y:S05]  /*49390*/  BSYNC.RECONVERGENT B1 ;  /* 0x0000000000017941 */ /* 0x000fea0003800200 */
.L_x_42994:
        /* <DEDUP_REMOVED lines=43> */
.L_x_42992:
[----:B------:R-:W-:Y:S05]  /*49650*/  BSYNC.RECONVERGENT B0 ;  /* 0x0000000000007941 */ /* 0x000fea0003800200 */
.L_x_42991:
        /* <DEDUP_REMOVED lines=18> */
.L_x_42998:
        /* <DEDUP_REMOVED lines=13> */
.L_x_43000:
[----:B------:R-:W-:Y:S05]  /*49850*/  BSYNC.RECONVERGENT B1 ;  /* 0x0000000000017941 */ /* 0x000fea0003800200 */
.L_x_42999:
        /* <DEDUP_REMOVED lines=43> */
.L_x_42997:
[----:B------:R-:W-:Y:S05]  /*49b10*/  BSYNC.RECONVERGENT B0 ;  /* 0x0000000000007941 */ /* 0x000fea0003800200 */
.L_x_42996:
        /* <DEDUP_REMOVED lines=23> */
.L_x_43003:
        /* <DEDUP_REMOVED lines=13> */
.L_x_43005:
[----:B------:R-:W-:Y:S05]  /*49d60*/  BSYNC.RECONVERGENT B1 ;  /* 0x0000000000017941 */ /* 0x000fea0003800200 */
.L_x_43004:
        /* <DEDUP_REMOVED lines=43> */
.L_x_43002:
[----:B------:R-:W-:Y:S05]  /*4a020*/  BSYNC.RECONVERGENT B0 ;  /* 0x0000000000007941 */ /* 0x000fea0003800200 */
.L_x_43001:
[----:B------:R-:W-:Y:S01]  /*4a030*/  I2FP.F32.U32 R13, R177 ;  /* 0x000000b1000d7245 */ /* 0x000fe20000201000 */
[----:B------:R-:W-:Y:S01]  /*4a040*/  BSSY.RECONVERGENT B0, `(.L_x_43006) ;  /* 0x000004a000007945 */ /* 0x000fe20003800200 */
[----:B------:R-:W-:-:S03]  /*4a050*/  ISETP.NE.AND P4, PT, R12, 0x1, PT ;  /* 0x000000010c00780c */ /* 0x000fc60003f85270 */
[----:B------:R-:W-:-:S05]  /*4a060*/  FFMA.FTZ R13, R13, R18, 1.1641532182693481445e-10 ;  /* 0x2f0000000d0d7423 */ /* 0x000fca0000010012 */
[----:B------:R-:W-:Y:S01]  /*4a070*/  FSETP.LE.FTZ.AND P3, PT, R13, R193, PT ;  /* 0x000000c10d00720b */ /* 0x000fe20003f73000 */
[----:B------:R-:W-:Y:S02]  /*4a080*/  HADD2.F32 R13, -RZ, R178.H1_H1 ;  /* 0x300000b2ff0d7230 */ /* 0x000fe40000004100 */
[----:B------:R-:W-:-:S03]  /*4a090*/  IMAD.MOV.U32 R178, RZ, RZ, R202 ;  /* 0x000000ffffb27224 */ /* 0x000fc600078e00ca */
        /* <DEDUP_REMOVED lines=11> */
.L_x_43008:
        /* <DEDUP_REMOVED lines=13> */
.L_x_43010:
[----:B------:R-:W-:Y:S05]  /*4a220*/  BSYNC.RECONVERGENT B1 ;  /* 0x0000000000017941 */ /* 0x000fea0003800200 */
.L_x_43009:
        /* <DEDUP_REMOVED lines=43> */
.L_x_43007:
[----:B------:R-:W-:Y:S05]  /*4a4e0*/  BSYNC.RECONVERGENT B0 ;  /* 0x0000000000007941 */ /* 0x000fea0003800200 */
.L_x_43006:
[----:B------:R-:W-:Y:S01]  /*4a4f0*/  I2FP.F32.U32 R12, R178 ;  /* 0x000000b2000c7245 */ /* 0x000fe20000201000 */
[----:B------:R-:W-:Y:S01]  /*4a500*/  BSSY.RECONVERGENT B0, `(.L_x_43011) ;  /* 0x000004f000007945 */ /* 0x000fe20003800200 */
[----:B------:R-:W-:Y:S01]  /*4a510*/  FSEL R177, R177, RZ, P3 ;  /* 0x000000ffb1b17208 */ /* 0x000fe20001800000 */
[----:B------:R-:W-:Y:S01]  /*4a520*/  IMAD.MOV.U32 R200, RZ, RZ, 0x2 ;  /* 0x00000002ffc87424 */ /* 0x000fe200078e00ff */
[----:B------:R-:W-:Y:S01]  /*4a530*/  MOV R178, R202 ;  /* 0x000000ca00b27202 */ /* 0x000fe20000000f00 */
        /* <DEDUP_REMOVED lines=18> */
.L_x_43013:
        /* <DEDUP_REMOVED lines=13> */
.L_x_43015:
[----:B------:R-:W-:Y:S05]  /*4a730*/  BSYNC.RECONVERGENT B1 ;  /* 0x0000000000017941 */ /* 0x000fea0003800200 */
.L_x_43014:
        /* <DEDUP_REMOVED lines=40> */
[----:B------:R-:W-:Y:S02]  /*4a9c0*/  LOP3.LUT R201, R187, R202, R201, 0x96, !PT ;  /* 0x000000cabbc97212 */ /* 0x000fe400078e96c9 */
[----:B------:R-:W-:Y:S01]  /*4a9d0*/  MOV R202, R200 ;  /* 0x000000c800ca7202 */ /* 0x000fe20000000f00 */
[----:B------:R-:W-:-:S07]  /*4a9e0*/  IMAD.MOV.U32 R200, RZ, RZ, RZ ;  /* 0x000000ffffc87224 */ /* 0x000fce00078e00ff */
.L_x_43012:
[----:B------:R-:W-:Y:S05]  /*4a9f0*/  BSYNC.RECONVERGENT B0 ;  /* 0x0000000000007941 */ /* 0x000fea0003800200 */
.L_x_43011:
        /* <DEDUP_REMOVED lines=18> */
.L_x_43018:
        /* <DEDUP_REMOVED lines=13> */
.L_x_43020:
[----:B------:R-:W-:Y:S05]  /*4abf0*/  BSYNC.RECONVERGENT B1 ;  /* 0x0000000000017941 */ /* 0x000fea0003800200 */
.L_x_43019:
        /* <DEDUP_REMOVED lines=38> */
[----:B------:R-:W-:Y:S01]  /*4ae60*/  HFMA2 R204, -RZ, RZ, 0, 0 ;  /* 0x00000000ffcc7431 */ /* 0x000fe200000001ff */
[----:B------:R-:W-:Y:S01]  /*4ae70*/  MOV R206, R200 ;  /* 0x000000c800ce7202 */ /* 0x000fe20000000f00 */
[----:B------:R-:W-:-:S05]  /*4ae80*/  IMAD.WIDE.U32 R200, R205, -0x326172a9, RZ ;  /* 0xcd9e8d57cdc87825 */ /* 0x000fca00078e00ff */
[----:B------:R-:W-:Y:S01]  /*4ae90*/  LOP3.LUT R201, R187, R202, R201, 0x96, !PT ;  /* 0x000000cabbc97212 */ /* 0x000fe200078e96c9 */
[----:B------:R-:W-:-:S07]  /*4aea0*/  IMAD.MOV.U32 R202, RZ, RZ, R200 ;  /* 0x000000ffffca7224 */ /* 0x000fce00078e00c8 */
.L_x_43017:
[----:B------:R-:W-:Y:S05]  /*4aeb0*/  BSYNC.RECONVERGENT B0 ;  /* 0x0000000000007941 */ /* 0x000fea0003800200 */
.L_x_43016:
        /* <DEDUP_REMOVED lines=23> */
.L_x_43023:
        /* <DEDUP_REMOVED lines=13> */
.L_x_43025:
[----:B------:R-:W-:Y:S05]  /*4b100*/  BSYNC.RECONVERGENT B1 ;  /* 0x0000000000017941 */ /* 0x000fea0003800200 */
.L_x_43024:
        /* <DEDUP_REMOVED lines=43> */
.L_x_43022:
[----:B------:R-:W-:Y:S05]  /*4b3c0*/  BSYNC.RECONVERGENT B0 ;  /* 0x0000000000007941 */ /* 0x000fea0003800200 */
.L_x_43021:
        /* <DEDUP_REMOVED lines=18> */
.L_x_43028:
        /* <DEDUP_REMOVED lines=16> */
.L_x_43030:
[----:B------:R-:W-:Y:S05]  /*4b5f0*/  BSYNC.RECONVERGENT B1 ;  /* 0x0000000000017941 */ /* 0x000fea0003800200 */
.L_x_43029:
        /* <DEDUP_REMOVED lines=20> */
[----:B------:R-:W-:Y:S02]  /*4b740*/  LOP3.LUT R21, R21, R204, R189, 0x96, !PT ;  /* 0x000000cc15157212 */ /* 0x000fe400078e96bd */
[----:B------:R-:W-:Y:S02]  /*4b750*/  MOV R204, R206 ;  /* 0x000000ce00cc7202 */ /* 0x000fe40000000f00 */
        /* <DEDUP_REMOVED lines=21> */
.L_x_43027:
[----:B------:R-:W-:Y:S05]  /*4b8b0*/  BSYNC.RECONVERGENT B0 ;  /* 0x0000000000007941 */ /* 0x000fea0003800200 */
.L_x_43026:
[----:B------:R-:W-:-:S05]  /*4b8c0*/  I2FP.F32.U32 R19, R204 ;  /* 0x000000cc00137245 */ /* 0x000fca0000201000 */
[----:B------:R-:W-:Y:S01]  /*4b8d0*/  FFMA.FTZ R19, R19, R18, 1.1641532182693481445e-10 ;  /* 0x2f00000013137423 */ /* 0x000fe20000010012 */
[----:B------:R-:W-:-:S04]  /*4b8e0*/  HADD2.F32 R18, -RZ, R111.H1_H1 ;  /* 0x3000006fff127230 */ /* 0x000fc80000004100 */
        /* <DEDUP_REMOVED lines=8> */
[----:B------:R-:W-:Y:S06]  /*4b970*/  BRA `(.L_x_43031) ;  /* 0x0000002800247947 */ /* 0x000fec0003800000 */
.L_x_42950:
        /* <DEDUP_REMOVED lines=16> */
.L_x_43034:
        /* <DEDUP_REMOVED lines=13> */
.L_x_43036:
[----:B------:R-:W-:Y:S05]  /*4bb50*/  BSYNC.RECONVERGENT B1 ;  /* 0x0000000000017941 */ /* 0x000fea0003800200 */
.L_x_43035:
        /* <DEDUP_REMOVED lines=40> */
[----:B------:R-:W-:Y:S01]  /*4bde0*/  HFMA2 R25, -RZ, RZ, 0, 0 ;  /* 0x00000000ff197431 */ /* 0x000fe200000001ff */
[----:B------:R-:W-:Y:S01]  /*4bdf0*/  MOV R202, R24 ;  /* 0x0000001800ca7202 */ /* 0x000fe20000000f00 */
[----:B------:R-:W-:-:S07]  /*4be00*/  IMAD.MOV.U32 R24, RZ, RZ, R204 ;  /* 0x000000ffff187224 */ /* 0x000fce00078e00cc */
.L_x_43033:
[----:B------:R-:W-:Y:S05]  /*4be10*/  BSYNC.RECONVERGENT B0 ;  /* 0x0000000000007941 */ /* 0x000fea0003800200 */
.L_x_43032:
        /* <DEDUP_REMOVED lines=19> */
.L_x_43039:
        /* <DEDUP_REMOVED lines=13> */
.L_x_43041:
[----:B------:R-:W-:Y:S05]  /*4c020*/  BSYNC.RECONVERGENT B1 ;  /* 0x0000000000017941 */ /* 0x000fea0003800200 */
.L_x_43040:
        /* <DEDUP_REMOVED lines=43> */
.L_x_43038:
[----:B------:R-:W-:Y:S05]  /*4c2e0*/  BSYNC.RECONVERGENT B0 ;  /* 0x0000000000007941 */ /* 0x000fea0003800200 */
.L_x_43037:
        /* <DEDUP_REMOVED lines=19> */
.L_x_43044:
        /* <DEDUP_REMOVED lines=13> */
.L_x_43046:
[----:B------:R-:W-:Y:S05]  /*4c4f0*/  BSYNC.RECONVERGENT B1 ;  /* 0x0000000000017941 */ /* 0x000fea0003800200 */
.L_x_43045:
        /* <DEDUP_REMOVED lines=43> */
.L_x_43043:
[----:B------:R-:W-:Y:S05]  /*4c7b0*/  BSYNC.RECONVERGENT B0 ;  /* 0x0000000000007941 */ /* 0x000fea0003800200 */
.L_x_43042:
[----:B------:R-:W-:Y:S01]  /*4c7c0*/  I2FP.F32.U32 R24, R27 ;  /* 0x0000001b00187245 */ /* 0x000fe20000201000 */
[----:B------:R-:W-:Y:S01]  /*4c7d0*/  BSSY.RECONVERGENT B0, `(.L_x_43047) ;  /* 0x000004b000007945 */ /* 0x000fe20003800200 */
[----:B------:R-:W-:Y:S01]  /*4c7e0*/  ISETP.NE.AND P2, PT, R25, 0x1, PT ;  /* 0x000000011900780c */ /* 0x000fe20003f45270 */
[----:B------:R-:W-:Y:S01]  /*4c7f0*/  HADD2.F32 R204, -RZ, R177.H0_H0 ;  /* 0x200000b1ffcc7230 */ /* 0x000fe20000004100 */
        /* <DEDUP_REMOVED lines=15> */
.L_x_43049:
        /* <DEDUP_REMOVED lines=13> */
.L_x_43051:
[----:B------:R-:W-:Y:S05]  /*4c9c0*/  BSYNC.RECONVERGENT B1 ;  /* 0x0000000000017941 */ /* 0x000fea0003800200 */
.L_x_43050:
        /* <DEDUP_REMOVED lines=43> */
.L_x_43048:
[----:B------:R-:W-:Y:S05]  /*4cc80*/  BSYNC.RECONVERGENT B0 ;  /* 0x0000000000007941 */ /* 0x000fea0003800200 */
.L_x_43047:
[----:B------:R-:W-:Y:S01]  /*4cc90*/  I2FP.F32.U32 R25, R27 ;  /* 0x0000001b00197245 */ /* 0x000fe20000201000 */
[----:B------:R-:W-:Y:S01]  /*4cca0*/  BSSY.RECONVERGENT B0, `(.L_x_43052) ;  /* 0x000004b000007945 */ /* 0x000fe20003800200 */
[----:B------:R-:W-:Y:S01]  /*4ccb0*/  ISETP.NE.AND P2, PT, R24, 0x1, PT ;  /* 0x000000011800780c */ /* 0x000fe20003f45270 */
[----:B------:R-:W-:Y:S01]  /*4ccc0*/  HFMA2 R176, -RZ, RZ, 0, 1.1920928955078125e-07 ;  /* 0x00000002ffb07431 */ /* 0x000fe200000001ff */
        /* <DEDUP_REMOVED lines=15> */
.L_x_43054:
        /* <DEDUP_REMOVED lines=13> */
.L_x_43056:
[----:B------:R-:W-:Y:S05]  /*4ce90*/  BSYNC.RECONVERGENT B1 ;  /* 0x0000000000017941 */ /* 0x000fea0003800200 */
.L_x_43055:
        /* <DEDUP_REMOVED lines=43> */
.L_x_43053:
[----:B------:R-:W-:Y:S05]  /*4d150*/  BSYNC.RECONVERGENT B0 ;  /* 0x0000000000007941 */ /* 0x000fea0003800200 */
.L_x_43052:
        /* <DEDUP_REMOVED lines=17> */
.L_x_43059:
        /* <DEDUP_REMOVED lines=13> */
.L_x_43061:
[----:B------:R-:W-:Y:S05]  /*4d340*/  BSYNC.RECONVERGENT B1 ;  /* 0x0000000000017941 */ /* 0x000fea0003800200 */
.L_x_43060:
        /* <DEDUP_REMOVED lines=41> */
[----:B------:R-:W-:Y:S01]  /*4d5e0*/  IMAD.MOV.U32 R26, RZ, RZ, RZ ;  /* 0x000000ffff1a7224 */ /* 0x000fe200078e00ff */
[----:B------:R-:W-:-:S07]  /*4d5f0*/  MOV R202, R176 ;  /* 0x000000b000ca7202 */ /* 0x000fce0000000f00 */
.L_x_43058:
[----:B------:R-:W-:Y:S05]  /*4d600*/  BSYNC.RECONVERGENT B0 ;  /* 0x0000000000007941 */ /* 0x000fea0003800200 */
.L_x_43057:
        /* <DEDUP_REMOVED lines=17> */
.L_x_43064:
        /* <DEDUP_REMOVED lines=13> */
.L_x_43066:
[----:B------:R-:W-:Y:S05]  /*4d7f0*/  BSYNC.RECONVERGENT B1 ;  /* 0x0000000000017941 */ /* 0x000fea0003800200 */
.L_x_43065:
        /* <DEDUP_REMOVED lines=40> */
[----:B------:R-:W-:Y:S02]  /*4da80*/  IMAD.MOV.U32 R202, RZ, RZ, R176 ;  /* 0x000000ffffca7224 */ /* 0x000fe400078e00b0 */
[----:B------:R-:W-:Y:S01]  /*4da90*/  HFMA2 R176, -RZ, RZ, 0, 0 ;  /* 0x00000000ffb07431 */ /* 0x000fe200000001ff */
[----:B------:R-:W-:-:S07]  /*4daa0*/  LOP3.LUT R201, R187, R26, R177, 0x96, !PT ;  /* 0x0000001abbc97212 */ /* 0x000fce00078e96b1 */
.L_x_43063:
[----:B------:R-:W-:Y:S05]  /*4dab0*/  BSYNC.RECONVERGENT B0 ;  /* 0x0000000000007941 */ /* 0x000fea0003800200 */
.L_x_43062:
        /* <DEDUP_REMOVED lines=17> */
.L_x_43069:
        /* <DEDUP_REMOVED lines=13> */
.L_x_43071:
[----:B------:R-:W-:Y:S05]  /*4dca0*/  BSYNC.RECONVERGENT B1 ;  /* 0x0000000000017941 */ /* 0x000fea0003800200 */
.L_x_43070:
        /* <DEDUP_REMOVED lines=38> */
[----:B------:R-:W-:Y:S01]  /*4df10*/  IMAD.WIDE.U32 R22, R23, -0x2daee0ad, RZ ;  /* 0xd2511f5317167825 */ /* 0x000fe200078e00ff */
[----:B------:R-:W-:-:S04]  /*4df20*/  MOV R202, R20 ;  /* 0x0000001400ca7202 */ /* 0x000fc80000000f00 */
[----:B------:R-:W-:Y:S01]  /*4df30*/  LOP3.LUT R203, R183, R26, R23, 0x96, !PT ;  /* 0x0000001ab7cb7212 */ /* 0x000fe200078e9617 */
[----:B------:R-:W-:Y:S01]  /*4df40*/  IMAD.MOV.U32 R26, RZ, RZ, R206 ;  /* 0x000000ffff1a7224 */ /* 0x000fe200078e00ce */
[----:B------:R-:W-:-:S07]  /*4df50*/  MOV R206, R22 ;  /* 0x0000001600ce7202 */ /* 0x000fce0000000f00 */
.L_x_43068:
[----:B------:R-:W-:Y:S05]  /*4df60*/  BSYNC.RECONVERGENT B0 ;  /* 0x0000000000007941 */ /* 0x000fea0003800200 */
.L_x_43067:
[----:B------:R-:W-:Y:S01]  /*4df70*/  LOP3.LUT R15, R15, 0xffffff7f, RZ, 0xc0, !PT ;  /* 0xffffff7f0f0f7812 */ /* 0x000fe200078ec0ff */
[----:B------:R-:W-:Y:S01]  /*4df80*/  HADD2.F32 R20, -RZ, R179.H1_H1 ;  /* 0x300000b3ff147230 */ /* 0x000fe20000004100 */
        /* <DEDUP_REMOVED lines=40> */
.L_x_43031:
[----:B------:R-:W0:Y:S01]  /*4e210*/  LDC.64 R18, c[0x0][0x3a8] ;  /* 0x0000ea00ff127b82 */ /* 0x000e220000000a00 */
[----:B------:R-:W-:Y:S02]  /*4e220*/  SEL R20, RZ, 0x100, !P3 ;  /* 0x00000100ff147807 */ /* 0x000fe40005800000 */
[C---:B------:R-:W-:Y:S02]  /*4e230*/  LOP3.LUT P6, RZ, R15.reuse, 0x8, RZ, 0xc0, !PT ;  /* 0x000000080fff7812 */ /* 0x040fe400078cc0ff */
[----:B------:R-:W-:Y:S02]  /*4e240*/  LOP3.LUT P1, RZ, R15, 0x10, RZ, 0xc0, !PT ;  /* 0x000000100fff7812 */ /* 0x000fe4000782c0ff */
[----:B------:R-:W-:Y:S01]  /*4e250*/  SEL R21, RZ, 0x100, !P6 ;  /* 0x00000100ff157807 */ /* 0x000fe20007000000 */
[----:B------:R-:W1:Y:S01]  /*4e260*/  LDC.64 R22, c[0x0][0x3b0] ;  /* 0x0000ec00ff167b82 */ /* 0x000e620000000a00 */
        /* <DEDUP_REMOVED lines=8> */
[----:B------:R-:W-:Y:S02]  /*4e2f0*/  LOP3.LUT P4, RZ, R15, 0x2, RZ, 0xc0, !PT ;  /* 0x000000020fff7812 */ /* 0x000fe4000788c0ff */
        /* <DEDUP_REMOVED lines=29> */
.L_x_43072:
        /* <DEDUP_REMOVED lines=265> */
.L_x_43086:
        /* <DEDUP_REMOVED lines=14> */
[----:B------:R-:W5:Y:S03]  /*4f640*/  LDL R184, [R1+0xa8] ;  /* 0x0000a80001b87983 */ /* 0x000f660000100800 */
[----:B------:R1:W1:Y:S01]  /*4f650*/  MUFU.RSQ R180, R18 ;  /* 0x0000001200b47308 */ /* 0x0002620000001400 */
[----:B------:R-:W-:Y:S01]  /*4f660*/  FSEL R181, R183, RZ, !P2 ;  /* 0x000000ffb7b57208 */ /* 0x000fe20005000000 */
[----:B------:R-:W5:Y:S04]  /*4f670*/  LDL R182, [R1+0xac] ;  /* 0x0000ac0001b67983 */ /* 0x000f680000100800 */
[C---:B------:R-:W-:Y:S01]  /*4f680*/  FADD.FTZ R19, -R181.reuse, R99 ;  /* 0x00000063b5137221 */ /* 0x040fe20000010100 */
[C---:B------:R-:W-:Y:S01]  /*4f690*/  FADD.FTZ R22, -R181.reuse, R96 ;  /* 0x00000060b5167221 */ /* 0x040fe20000010100 */
[C---:B0-----:R-:W-:Y:S01]  /*4f6a0*/  FADD.FTZ R21, -R181.reuse, R95 ;  /* 0x0000005fb5157221 */ /* 0x041fe20000010100 */
[----:B-1----:R-:W-:Y:S01]  /*4f6b0*/  FADD.FTZ R18, -R181, R98 ;  /* 0x00000062b5127221 */ /* 0x002fe20000010100 */
[----:B------:R-:W5:Y:S04]  /*4f6c0*/  LDL R96, [R1+0xa4] ;  /* 0x0000a40001607983 */ /* 0x000f680000100800 */
[----:B------:R-:W5:Y:S01]  /*4f6d0*/  LDL R98, [R1+0xb8] ;  /* 0x0000b80001627983 */ /* 0x000f620000100800 */
[C---:B------:R-:W-:Y:S01]  /*4f6e0*/  FMUL.FTZ R18, R180.reuse, R18 ;  /* 0x00000012b4127220 */ /* 0x040fe20000410000 */
[----:B------:R-:W-:-:S02]  /*4f6f0*/  FMUL.FTZ R19, R180, R19 ;  /* 0x00000013b4137220 */ /* 0x000fc40000410000 */
[----:B------:R-:W5:Y:S04]  /*4f700*/  LDL R99, [R1+0xb0] ;  /* 0x0000b00001637983 */ /* 0x000f680000100800 */
[----:B------:R-:W5:Y:S01]  /*4f710*/  LDL R95, [R1+0xbc] ;  /* 0x0000bc00015f7983 */ /* 0x000f620000100800 */
[----:B------:R-:W-:-:S03]  /*4f720*/  FMUL.FTZ R21, R180, R21 ;  /* 0x00000015b4157220 */ /* 0x000fc60000410000 */
[----:B------:R-:W5:Y:S04]  /*4f730*/  LDL R205, [R1+0x80] ;  /* 0x0000800001cd7983 */ /* 0x000f680000100800 */
[----:B------:R-:W5:Y:S04]  /*4f740*/  LDL R204, [R1+0x88] ;  /* 0x0000880001cc7983 */ /* 0x000f680000100800 */
[----:B------:R-:W5:Y:S04]  /*4f750*/  LDL R194, [R1+0x8c] ;  /* 0x00008c0001c27983 */ /* 0x000f680000100800 */
[----:B------:R-:W5:Y:S04]  /*4f760*/  LDL R193, [R1+0x84] ;  /* 0x0000840001c17983 */ /* 0x000f680000100800 */
[----:B------:R-:W5:Y:S04]  /*4f770*/  LDL R192, [R1+0x90] ;  /* 0x0000900001c07983 */ /* 0x000f680000100800 */
[----:B------:R-:W5:Y:S01]  /*4f780*/  LDL R191, [R1+0x94] ;  /* 0x0000940001bf7983 */ /* 0x000f620000100800 */
[----:B--2---:R-:W-:Y:S01]  /*4f790*/  FFMA.FTZ R18, R18, R23, R170 ;  /* 0x0000001712127223 */ /* 0x004fe200000100aa */
[----:B---3--:R-:W-:-:S05]  /*4f7a0*/  FFMA.FTZ R19, R19, R20, R171 ;  /* 0x0000001413137223 */ /* 0x008fca00000100ab */
[----:B------:R-:W-:Y:S01]  /*4f7b0*/  F2FP.F16.F32.PACK_AB R23, R19, R18 ;  /* 0x000000121317723e */ /* 0x000fe200000000ff */
[C---:B------:R-:W-:Y:S01]  /*4f7c0*/  FADD.FTZ R18, -R181.reuse, R92 ;  /* 0x0000005cb5127221 */ /* 0x040fe20000010100 */
[C---:B------:R-:W-:Y:S02]  /*4f7d0*/  FADD.FTZ R92, -R181.reuse, R97 ;  /* 0x00000061b55c7221 */ /* 0x040fe40000010100 */
[----:B------:R-:W2:Y:S01]  /*4f7e0*/  LDL R97, [R1+0xa0] ;  /* 0x0000a00001617983 */ /* 0x000ea20000100800 */
[----:B------:R-:W-:-:S03]  /*4f7f0*/  FADD.FTZ R20, -R181, R94 ;  /* 0x0000005eb5147221 */ /* 0x000fc60000010100 */
[----:B------:R-:W3:Y:S01]  /*4f800*/  LDL R94, [R1+0xb4] ;  /* 0x0000b400015e7983 */ /* 0x000ee20000100800 */
[----:B------:R-:W-:Y:S01]  /*4f810*/  FADD.FTZ R19, -R181, R93 ;  /* 0x0000005db5137221 */ /* 0x000fe20000010100 */
[C---:B------:R-:W-:Y:S01]  /*4f820*/  FMUL.FTZ R20, R180.reuse, R20 ;  /* 0x00000014b4147220 */ /* 0x040fe20000410000 */
[C---:B------:R-:W-:Y:S02]  /*4f830*/  FMUL.FTZ R18, R180.reuse, R18 ;  /* 0x00000012b4127220 */ /* 0x040fe40000410000 */
[----:B------:R-:W-:Y:S01]  /*4f840*/  FMUL.FTZ R19, R180, R19 ;  /* 0x00000013b4137220 */ /* 0x000fe20000410000 */
[----:B----4-:R-:W-:Y:S01]  /*4f850*/  FFMA.FTZ R20, R20, R189, R174 ;  /* 0x000000bd14147223 */ /* 0x010fe200000100ae */
[----:B-----5:R-:W-:Y:S01]  /*4f860*/  FFMA.FTZ R21, R21, R186, R175 ;  /* 0x000000ba15157223 */ /* 0x020fe200000100af */
[----:B------:R-:W-:Y:S01]  /*4f870*/  FFMA.FTZ R18, R18, R190, R172 ;  /* 0x000000be12127223 */ /* 0x000fe200000100ac */
[----:B------:R-:W-:Y:S01]  /*4f880*/  FFMA.FTZ R19, R19, R185, R173 ;  /* 0x000000b913137223 */ /* 0x000fe200000100ad */
[C---:B------:R-:W-:Y:S01]  /*4f890*/  FMUL.FTZ R22, R180.reuse, R22 ;  /* 0x00000016b4167220 */ /* 0x040fe20000410000 */
[----:B------:R-:W-:Y:S01]  /*4f8a0*/  FMUL.FTZ R92, R180, R92 ;  /* 0x0000005cb45c7220 */ /* 0x000fe20000410000 */
[----:B------:R-:W-:Y:S01]  /*4f8b0*/  F2FP.F16.F32.PACK_AB R21, R21, R20 ;  /* 0x000000141515723e */ /* 0x000fe200000000ff */
[----:B------:R-:W-:Y:S01]  /*4f8c0*/  FADD.FTZ R84, -R181, R84 ;  /* 0x00000054b5547221 */ /* 0x000fe20000010100 */
[----:B------:R-:W-:Y:S01]  /*4f8d0*/  F2FP.F16.F32.PACK_AB R20, R19, R18 ;  /* 0x000000121314723e */ /* 0x000fe200000000ff */
[C---:B------:R-:W-:Y:S01]  /*4f8e0*/  FADD.FTZ R85, -R181.reuse, R85 ;  /* 0x00000055b5557221 */ /* 0x040fe20000010100 */
[----:B------:R-:W0:Y:S01]  /*4f8f0*/  @!P1 LDC.64 R18, c[0x0][0x3c0] ;  /* 0x0000f000ff129b82 */ /* 0x000e220000000a00 */
[----:B------:R-:W4:Y:S04]  /*4f900*/  LDL R190, [R1+0x98] ;  /* 0x0000980001be7983 */ /* 0x000f280000100800 */
[----:B------:R-:W5:Y:S01]  /*4f910*/  LDL R189, [R1+0x9c] ;  /* 0x00009c0001bd7983 */ /* 0x000f620000100800 */
[C---:B------:R-:W-:Y:S01]  /*4f920*/  FADD.FTZ R78, -R181.reuse, R78 ;  /* 0x0000004eb54e7221 */ /* 0x040fe20000010100 */
[C---:B------:R-:W-:Y:S01]  /*4f930*/  FADD.FTZ R79, -R181.reuse, R79 ;  /* 0x0000004fb54f7221 */ /* 0x040fe20000010100 */
[C---:B------:R-:W-:Y:S01]  /*4f940*/  FADD.FTZ R24, -R181.reuse, R24 ;  /* 0x00000018b5187221 */ /* 0x040fe20000010100 */
[----:B------:R-:W4:Y:S01]  /*4f950*/  LDL R186, [R1+0x68] ;  /* 0x0000680001ba7983 */ /* 0x000f220000100800 */
[C---:B------:R-:W-:Y:S01]  /*4f960*/  FADD.FTZ R26, -R181.reuse, R26 ;  /* 0x0000001ab51a7221 */ /* 0x040fe20000010100 */
[----:B------:R-:W-:-:S02]  /*4f970*/  FADD.FTZ R27, -R181, R27 ;  /* 0x0000001bb51b7221 */ /* 0x000fc40000010100 */
[----:B------:R-:W4:Y:S01]  /*4f980*/  LDL R185, [R1+0x6c] ;  /* 0x00006c0001b97983 */ /* 0x000f220000100800 */
[----:B0-----:R-:W-:-:S05]  /*4f990*/  @!P1 IMAD.WIDE R18, R2, 0x4, R18 ;  /* 0x0000000402129825 */ /* 0x001fca00078e0212 */
[----:B------:R0:W-:Y:S02]  /*4f9a0*/  @!P1 STG.E desc[UR8][R18.64], R183 ;  /* 0x000000b712009986 */ /* 0x0001e4000c101908 */
[----:B0-----:R-:W0:Y:S01]  /*4f9b0*/  @!P1 LDC.64 R18, c[0x0][0x3c8] ;  /* 0x0000f200ff129b82 */ /* 0x001e220000000a00 */
[----:B------:R-:W-:Y:S01]  /*4f9c0*/  FFMA.FTZ R22, R22, R188, R168 ;  /* 0x000000bc16167223 */ /* 0x000fe200000100a8 */
[----:B------:R-:W-:Y:S01]  /*4f9d0*/  FFMA.FTZ R92, R92, R187, R169 ;  /* 0x000000bb5c5c7223 */ /* 0x000fe200000100a9 */
[C---:B------:R-:W-:Y:S01]  /*4f9e0*/  FMUL.FTZ R84, R180.reuse, R84 ;  /* 0x00000054b4547220 */ /* 0x040fe20000410000 */
[----:B------:R-:W-:Y:S01]  /*4f9f0*/  FMUL.FTZ R85, R180, R85 ;  /* 0x00000055b4557220 */ /* 0x000fe20000410000 */
[----:B------:R-:W4:Y:S04]  /*4fa00*/  LDL R188, [R1+0x78] ;  /* 0x0000780001bc7983 */ /* 0x000f280000100800 */
[----:B------:R-:W4:Y:S01]  /*4fa10*/  LDL R183, [R1+0x7c] ;  /* 0x00007c0001b77983 */ /* 0x000f220000100800 */
[----:B0-----:R-:W-:-:S03]  /*4fa20*/  @!P1 IMAD.WIDE R18, R2, 0x4, R18 ;  /* 0x0000000402129825 */ /* 0x001fc600078e0212 */
[----:B------:R-:W4:Y:S04]  /*4fa30*/  LDL R187, [R1+0x60] ;  /* 0x0000600001bb7983 */ /* 0x000f280000100800 */
[----:B------:R0:W-:Y:S02]  /*4fa40*/  @!P1 STG.E desc[UR8][R18.64], R180 ;  /* 0x000000b412009986 */ /* 0x0001e4000c101908 */
[----:B0-----:R-:W0:Y:S01]  /*4fa50*/  LDC.64 R18, c[0x0][0x428] ;  /* 0x00010a00ff127b82 */ /* 0x001e220000000a00 */
[----:B------:R-:W-:Y:S01]  /*4fa60*/  F2FP.F16.F32.PACK_AB R22, R92, R22 ;  /* 0x000000165c16723e */ /* 0x000fe200000000ff */
[----:B0-----:R-:W-:-:S04]  /*4fa70*/  IMAD.WIDE.U32 R92, R6, 0x10, R18 ;  /* 0x00000010065c7825 */ /* 0x001fc800078e0012 */
[----:B------:R-:W-:Y:S01]  /*4fa80*/  FADD.FTZ R6, -R181, R86 ;  /* 0x00000056b5067221 */ /* 0x000fe20000010100 */
[----:B------:R0:W-:Y:S03]  /*4fa90*/  STG.E.128 desc[UR8][R92.64], R20 ;  /* 0x000000145c007986 */ /* 0x0001e6000c101d08 */
[----:B------:R-:W-:-:S04]  /*4faa0*/  FMUL.FTZ R6, R180, R6 ;  /* 0x00000006b4067220 */ /* 0x000fc80000410000 */
[----:B------:R-:W-:Y:S01]  /*4fab0*/  FFMA.FTZ R6, R6, R184, R162 ;  /* 0x000000b806067223 */ /* 0x000fe200000100a2 */
[----:B------:R-:W-:Y:S01]  /*4fac0*/  FFMA.FTZ R85, R85, R96, R161 ;  /* 0x0000006055557223 */ /* 0x000fe200000100a1 */
[----:B------:R-:W4:Y:S04]  /*4fad0*/  LDL R184, [R1+0x64] ;  /* 0x0000640001b87983 */ /* 0x000f280000100800 */
[----:B------:R-:W4:Y:S01]  /*4fae0*/  LDL R96, [R1+0x40] ;  /* 0x0000400001607983 */ /* 0x000f220000100800 */
[C---:B0-----:R-:W-:Y:S01]  /*4faf0*/  FADD.FTZ R20, -R181.reuse, R87 ;  /* 0x00000057b5147221 */ /* 0x041fe20000010100 */
[C---:B------:R-:W-:Y:S01]  /*4fb00*/  FADD.FTZ R21, -R181.reuse, R90 ;  /* 0x0000005ab5157221 */ /* 0x040fe20000010100 */
[----:B------:R-:W-:Y:S01]  /*4fb10*/  FADD.FTZ R22, -R181, R91 ;  /* 0x0000005bb5167221 */ /* 0x000fe20000010100 */
[----:B------:R-:W4:Y:S01]  /*4fb20*/  LDL R93, [R1+0x44] ;  /* 0x00004400015d7983 */ /* 0x000f220000100800 */
[C---:B------:R-:W-:Y:S01]  /*4fb30*/  FMUL.FTZ R20, R180.reuse, R20 ;  /* 0x00000014b4147220 */ /* 0x040fe20000410000 */
[----:B------:R-:W-:-:S02]  /*4fb40*/  FMUL.FTZ R21, R180, R21 ;  /* 0x00000015b4157220 */ /* 0x000fc40000410000 */
[----:B------:R-:W4:Y:S01]  /*4fb50*/  LDL R92, [R1+0x5c] ;  /* 0x00005c00015c7983 */ /* 0x000f220000100800 */
[----:B------:R-:W-:Y:S01]  /*4fb60*/  FFMA.FTZ R20, R20, R182, R163 ;  /* 0x000000b614147223 */ /* 0x000fe200000100a3 */
[----:B------:R-:W-:Y:S02]  /*4fb70*/  FFMA.FTZ R21, R21, R98, R166 ;  /* 0x0000006215157223 */ /* 0x000fe400000100a6 */
[----:B------:R-:W4:Y:S02]  /*4fb80*/  LDL R98, [R1+0x50] ;  /* 0x0000500001627983 */ /* 0x000f240000100800 */
[----:B------:R-:W-:Y:S01]  /*4fb90*/  F2FP.F16.F32.PACK_AB R23, R20, R6 ;  /* 0x000000061417723e */ /* 0x000fe200000000ff */
[C---:B------:R-:W-:Y:S01]  /*4fba0*/  FADD.FTZ R20, -R181.reuse, R89 ;  /* 0x00000059b5147221 */ /* 0x040fe20000010100 */
[C---:B------:R-:W-:Y:S01]  /*4fbb0*/  FMUL.FTZ R22, R180.reuse, R22 ;  /* 0x00000016b4167220 */ /* 0x040fe20000410000 */
[----:B------:R-:W4:Y:S02]  /*4fbc0*/  LDL R91, [R1+0x54] ;  /* 0x00005400015b7983 */ /* 0x000f240000100800 */
[C---:B------:R-:W-:Y:S01]  /*4fbd0*/  FMUL.FTZ R20, R180.reuse, R20 ;  /* 0x00000014b4147220 */ /* 0x040fe20000410000 */
[----:B------:R-:W-:Y:S01]  /*4fbe0*/  FADD.FTZ R6, -R181, R88 ;  /* 0x00000058b5067221 */ /* 0x000fe20000010100 */
[----:B------:R-:W4:Y:S03]  /*4fbf0*/  LDL R182, [R1+0x70] ;  /* 0x0000700001b67983 */ /* 0x000f260000100800 */
[----:B------:R-:W-:Y:S01]  /*4fc00*/  FMUL.FTZ R6, R180, R6 ;  /* 0x00000006b4067220 */ /* 0x000fe20000410000 */
[----:B------:R-:W-:-:S02]  /*4fc10*/  FFMA.FTZ R86, R22, R95, R167 ;  /* 0x0000005f16567223 */ /* 0x000fc400000100a7 */
[----:B------:R-:W4:Y:S01]  /*4fc20*/  LDL R95, [R1+0x48] ;  /* 0x00004800015f7983 */ /* 0x000f220000100800 */
[----:B------:R-:W-:-:S03]  /*4fc30*/  FFMA.FTZ R6, R6, R99, R164 ;  /* 0x0000006306067223 */ /* 0x000fc600000100a4 */
[----:B------:R-:W4:Y:S01]  /*4fc40*/  LDL R99, [R1+0x74] ;  /* 0x0000740001637983 */ /* 0x000f220000100800 */
[----:B--2---:R-:W-:-:S03]  /*4fc50*/  FFMA.FTZ R84, R84, R97, R160 ;  /* 0x0000006154547223 */ /* 0x004fc600000100a0 */
[----:B------:R-:W2:Y:S01]  /*4fc60*/  LDL R97, [R1+0x58] ;  /* 0x0000580001617983 */ /* 0x000ea20000100800 */
[----:B---3--:R-:W-:-:S03]  /*4fc70*/  FFMA.FTZ R20, R20, R94, R165 ;  /* 0x0000005e14147223 */ /* 0x008fc600000100a5 */
[----:B------:R-:W3:Y:S01]  /*4fc80*/  LDL R94, [R1+0x4c] ;  /* 0x00004c00015e7983 */ /* 0x000ee20000100800 */
[----:B------:R-:W-:Y:S01]  /*4fc90*/  F2FP.F16.F32.PACK_AB R22, R85, R84 ;  /* 0x000000545516723e */ /* 0x000fe200000000ff */
[----:B------:R-:W-:Y:S01]  /*4fca0*/  IMAD.WIDE.U32 R84, R14, 0x10, R18 ;  /* 0x000000100e547825 */ /* 0x000fe200078e0012 */
[----:B------:R-:W-:Y:S02]  /*4fcb0*/  F2FP.F16.F32.PACK_AB R21, R86, R21 ;  /* 0x000000155615723e */ /* 0x000fe400000000ff */
[----:B------:R-:W-:Y:S01]  /*4fcc0*/  F2FP.F16.F32.PACK_AB R20, R20, R6 ;  /* 0x000000061414723e */ /* 0x000fe200000000ff */
[C---:B------:R-:W-:Y:S01]  /*4fcd0*/  FADD.FTZ R6, -R181.reuse, R80 ;  /* 0x00000050b5067221 */ /* 0x040fe20000010100 */
[----:B------:R-:W-:-:S03]  /*4fce0*/  FADD.FTZ R14, -R181, R81 ;  /* 0x00000051b50e7221 */ /* 0x000fc60000010100 */
[----:B------:R0:W-:Y:S01]  /*4fcf0*/  STG.E.128 desc[UR8][R84.64], R20 ;  /* 0x0000001454007986 */ /* 0x0001e2000c101d08 */
[C---:B------:R-:W-:Y:S01]  /*4fd00*/  FMUL.FTZ R78, R180.reuse, R78 ;  /* 0x0000004eb44e7220 */ /* 0x040fe20000410000 */
[C---:B------:R-:W-:Y:S01]  /*4fd10*/  FMUL.FTZ R79, R180.reuse, R79 ;  /* 0x0000004fb44f7220 */ /* 0x040fe20000410000 */
[C---:B------:R-:W-:Y:S01]  /*4fd20*/  FMUL.FTZ R6, R180.reuse, R6 ;  /* 0x00000006b4067220 */ /* 0x040fe20000410000 */
[C---:B------:R-:W-:Y:S01]  /*4fd30*/  FMUL.FTZ R14, R180.reuse, R14 ;  /* 0x0000000eb40e7220 */ /* 0x040fe20000410000 */
[C---:B------:R-:W-:Y:S01]  /*4fd40*/  FADD.FTZ R64, -R181.reuse, R64 ;  /* 0x00000040b5407221 */ /* 0x040fe20000010100 */
[C---:B------:R-:W-:Y:S01]  /*4fd50*/  FADD.FTZ R66, -R181.reuse, R66 ;  /* 0x00000042b5427221 */ /* 0x040fe20000010100 */
[C---:B------:R-:W-:Y:S01]  /*4fd60*/  FMUL.FTZ R88, R180.reuse, R26 ;  /* 0x0000001ab4587220 */ /* 0x040fe20000410000 */
[----:B------:R-:W-:Y:S01]  /*4fd70*/  FMUL.FTZ R89, R180, R27 ;  /* 0x0000001bb4597220 */ /* 0x000fe20000410000 */
[----:B------:R-:W-:Y:S01]  /*4fd80*/  FFMA.FTZ R27, R78, R204, R154 ;  /* 0x000000cc4e1b7223 */ /* 0x000fe2000001009a */
[C---:B0-----:R-:W-:Y:S01]  /*4fd90*/  FADD.FTZ R22, -R181.reuse, R76 ;  /* 0x0000004cb5167221 */ /* 0x041fe20000010100 */
[C---:B------:R-:W-:Y:S01]  /*4fda0*/  FADD.FTZ R23, -R181.reuse, R77 ;  /* 0x0000004db5177221 */ /* 0x040fe20000010100 */
[----:B------:R-:W-:-:S02]  /*4fdb0*/  FADD.FTZ R20, -R181, R82 ;  /* 0x00000052b5147221 */ /* 0x000fc40000010100 */
[C---:B------:R-:W-:Y:S01]  /*4fdc0*/  FMUL.FTZ R22, R180.reuse, R22 ;  /* 0x00000016b4167220 */ /* 0x040fe20000410000 */
[C---:B------:R-:W-:Y:S01]  /*4fdd0*/  FMUL.FTZ R82, R180.reuse, R23 ;  /* 0x00000017b4527220 */ /* 0x040fe20000410000 */
[----:B------:R-:W-:Y:S01]  /*4fde0*/  FADD.FTZ R21, -R181, R83 ;  /* 0x00000053b5157221 */ /* 0x000fe20000010100 */
[----:B------:R-:W-:Y:S01]  /*4fdf0*/  FMUL.FTZ R83, R180, R24 ;  /* 0x00000018b4537220 */ /* 0x000fe20000410000 */
[----:B------:R-:W-:Y:S01]  /*4fe00*/  FFMA.FTZ R22, R22, R205, R152 ;  /* 0x000000cd16167223 */ /* 0x000fe20000010098 */
[----:B------:R-:W-:Y:S01]  /*4fe10*/  FFMA.FTZ R24, R79, R194, R155 ;  /* 0x000000c24f187223 */ /* 0x000fe2000001009b */
[----:B------:R-:W-:Y:S01]  /*4fe20*/  FFMA.FTZ R26, R82, R193, R153 ;  /* 0x000000c1521a7223 */ /* 0x000fe20000010099 */
[C---:B------:R-:W-:Y:S01]  /*4fe30*/  FADD.FTZ R25, -R181.reuse, R25 ;  /* 0x00000019b5197221 */ /* 0x040fe20000010100 */
[----:B------:R-:W-:Y:S01]  /*4fe40*/  FFMA.FTZ R6, R6, R192, R156 ;  /* 0x000000c006067223 */ /* 0x000fe2000001009c */
[----:B------:R-:W-:Y:S01]  /*4fe50*/  FFMA.FTZ R14, R14, R191, R157 ;  /* 0x000000bf0e0e7223 */ /* 0x000fe2000001009d */
[C---:B------:R-:W-:Y:S01]  /*4fe60*/  FMUL.FTZ R20, R180.reuse, R20 ;  /* 0x00000014b4147220 */ /* 0x040fe20000410000 */
[C---:B------:R-:W-:Y:S01]  /*4fe70*/  FMUL.FTZ R21, R180.reuse, R21 ;  /* 0x00000015b4157220 */ /* 0x040fe20000410000 */
[C---:B------:R-:W-:Y:S01]  /*4fe80*/  FMUL.FTZ R64, R180.reuse, R64 ;  /* 0x00000040b4407220 */ /* 0x040fe20000410000 */
[C---:B------:R-:W-:Y:S01]  /*4fe90*/  FMUL.FTZ R66, R180.reuse, R66 ;  /* 0x00000042b4427220 */ /* 0x040fe20000410000 */
[C---:B------:R-:W-:Y:S01]  /*4fea0*/  FADD.FTZ R60, -R181.reuse, R60 ;  /* 0x0000003cb53c7221 */ /* 0x040fe20000010100 */
[----:B------:R-:W-:Y:S01]  /*4feb0*/  FADD.FTZ R63, -R181, R63 ;  /* 0x0000003fb53f7221 */ /* 0x000fe20000010100 */
[----:B------:R-:W-:Y:S01]  /*4fec0*/  FMUL.FTZ R86, R180, R25 ;  /* 0x00000019b4567220 */ /* 0x000fe20000410000 */
[----:B------:R-:W-:Y:S01]  /*4fed0*/  F2FP.F16.F32.PACK_AB R27, R24, R27 ;  /* 0x0000001b181b723e */ /* 0x000fe200000000ff */
[----:B-----5:R-:W-:Y:S01]  /*4fee0*/  FFMA.FTZ R25, R21, R189, R159 ;  /* 0x000000bd15197223 */ /* 0x020fe2000001009f */
[----:B------:R-:W-:Y:S01]  /*4fef0*/  F2FP.F16.F32.PACK_AB R26, R26, R22 ;  /* 0x000000161a1a723e */ /* 0x000fe200000000ff */
[----:B----4-:R-:W-:Y:S01]  /*4ff00*/  FFMA.FTZ R22, R20, R190, R158 ;  /* 0x000000be14167223 */ /* 0x010fe2000001009e */
[----:B------:R-:W-:Y:S01]  /*4ff10*/  F2FP.F16.F32.PACK_AB R24, R14, R6 ;  /* 0x000000060e18723e */ /* 0x000fe200000000ff */
        /* <DEDUP_REMOVED lines=8> */
[----:B------:R-:W-:Y:S01]  /*4ffa0*/  FADD.FTZ R30, -R181, R30 ;  /* 0x0000001eb51e7221 */ /* 0x000fe20000010100 */
[C---:B------:R-:W-:Y:S01]  /*4ffb0*/  FMUL.FTZ R74, R180.reuse, R74 ;  /* 0x0000004ab44a7220 */ /* 0x040fe20000410000 */
[C---:B------:R-:W-:Y:S01]  /*4ffc0*/  FMUL.FTZ R75, R180.reuse, R75 ;  /* 0x0000004bb44b7220 */ /* 0x040fe20000410000 */
[C---:B------:R-:W-:Y:S01]  /*4ffd0*/  FMUL.FTZ R68, R180.reuse, R68 ;  /* 0x00000044b4447220 */ /* 0x040fe20000410000 */
[C---:B------:R-:W-:Y:S01]  /*4ffe0*/  FMUL.FTZ R69, R180.reuse, R69 ;  /* 0x00000045b4457220 */ /* 0x040fe20000410000 */
[----:B------:R-:W-:Y:S01]  /*4fff0*/  F2FP.F16.F32.PACK_AB R25, R25, R22 ;  /* 0x000000161919723e */ /* 0x000fe200000000ff */
[C---:B------:R-:W-:Y:S01]  /*50000*/  FADD.FTZ R73, -R181.reuse, R73 ;  /* 0x00000049b5497221 */ /* 0x040fe20000010100 */
[C---:B------:R-:W-:Y:S01]  /*50010*/  FADD.FTZ R62, -R181.reuse, R62 ;  /* 0x0000003eb53e7221 */ /* 0x040fe20000010100 */
[C---:B------:R-:W-:Y:S01]  /*50020*/  FMUL.FTZ R23, R180.reuse, R72 ;  /* 0x00000048b4177220 */ /* 0x040fe20000410000 */
[C---:B------:R-:W-:Y:S01]  /*50030*/  FADD.FTZ R65, -R181.reuse, R65 ;  /* 0x00000041b5417221 */ /* 0x040fe20000010100 */
[C---:B------:R-:W-:Y:S01]  /*50040*/  FADD.FTZ R67, -R181.reuse, R67 ;  /* 0x00000043b5437221 */ /* 0x040fe20000010100 */
[----:B------:R-:W-:Y:S01]  /*50050*/  FADD.FTZ R61, -R181, R61 ;  /* 0x0000003db53d7221 */ /* 0x000fe20000010100 */
[C---:B------:R-:W-:Y:S01]  /*50060*/  FMUL.FTZ R72, R180.reuse, R29 ;  /* 0x0000001db4487220 */ /* 0x040fe20000410000 */
[----:B------:R-:W-:Y:S01]  /*50070*/  FMUL.FTZ R85, R180, R30 ;  /* 0x0000001eb4557220 */ /* 0x000fe20000410000 */
[----:B------:R-:W4:Y:S01]  /*50080*/  LDL R82, [R1+0x1c] ;  /* 0x00001c0001527983 */ /* 0x000f220000100800 */
[----:B------:R-:W-:Y:S01]  /*50090*/  FFMA.FTZ R20, R74, R188, R150 ;  /* 0x000000bc4a147223 */ /* 0x000fe20000010096 */
[----:B------:R-:W-:Y:S01]  /*500a0*/  FFMA.FTZ R29, R75, R183, R151 ;  /* 0x000000b74b1d7223 */ /* 0x000fe20000010097 */
[----:B------:R-:W-:Y:S01]  /*500b0*/  FFMA.FTZ R21, R68, R187, R144 ;  /* 0x000000bb44157223 */ /* 0x000fe20000010090 */
[----:B------:R-:W-:Y:S01]  /*500c0*/  FADD.FTZ R80, -R181, R178 ;  /* 0x000000b2b5507221 */ /* 0x000fe20000010100 */
[C---:B------:R-:W-:Y:S01]  /*500d0*/  FMUL.FTZ R73, R180.reuse, R73 ;  /* 0x00000049b4497220 */ /* 0x040fe20000410000 */
[C---:B------:R-:W-:Y:S01]  /*500e0*/  FMUL.FTZ R62, R180.reuse, R62 ;  /* 0x0000003eb43e7220 */ /* 0x040fe20000410000 */
[C---:B------:R-:W-:Y:S01]  /*500f0*/  FMUL.FTZ R65, R180.reuse, R65 ;  /* 0x00000041b4417220 */ /* 0x040fe20000410000 */
[C---:B------:R-:W-:Y:S01]  /*50100*/  FMUL.FTZ R67, R180.reuse, R67 ;  /* 0x00000043b4437220 */ /* 0x040fe20000410000 */
[C---:B------:R-:W-:Y:S01]  /*50110*/  FMUL.FTZ R61, R180.reuse, R61 ;  /* 0x0000003db43d7220 */ /* 0x040fe20000410000 */
[----:B------:R-:W-:Y:S01]  /*50120*/  F2FP.F16.F32.PACK_AB R29, R29, R20 ;  /* 0x000000141d1d723e */ /* 0x000fe200000000ff */
[C---:B------:R-:W-:Y:S01]  /*50130*/  FADD.FTZ R76, -R181.reuse, R176 ;  /* 0x000000b0b54c7221 */ /* 0x040fe20000010100 */
[----:B------:R-:W-:Y:S01]  /*50140*/  FADD.FTZ R77, -R181, R177 ;  /* 0x000000b1b54d7221 */ /* 0x000fe20000010100 */
[----:B------:R-:W-:Y:S01]  /*50150*/  FMUL.FTZ R79, R180, R80 ;  /* 0x00000050b44f7220 */ /* 0x000fe20000410000 */
[----:B------:R-:W5:Y:S04]  /*50160*/  LDL R178, [R1+0x30] ;  /* 0x0000300001b27983 */ /* 0x000f680000100800 */
[----:B------:R-:W4:Y:S04]  /*50170*/  LDL R177, [R1+0x34] ;  /* 0x0000340001b17983 */ /* 0x000f280000100800 */
[----:B------:R-:W4:Y:S04]  /*50180*/  LDL R176, [R1+0x38] ;  /* 0x0000380001b07983 */ /* 0x000f280000100800 */
[----:B------:R-:W4:Y:S01]  /*50190*/  LDL R80, [R1] ;  /* 0x0000000001507983 */ /* 0x000f220000100800 */
[----:B------:R-:W-:Y:S01]  /*501a0*/  FFMA.FTZ R30, R69, R184, R145 ;  /* 0x000000b8451e7223 */ /* 0x000fe20000010091 */
[----:B------:R-:W-:-:S04]  /*501b0*/  FFMA.FTZ R22, R60, R96, R136 ;  /* 0x000000603c167223 */ /* 0x000fc80000010088 */
[----:B------:R-:W-:Y:S01]  /*501c0*/  F2FP.F16.F32.PACK_AB R30, R30, R21 ;  /* 0x000000151e1e723e */ /* 0x000fe200000000ff */
[----:B------:R-:W4:Y:S01]  /*501d0*/  LDL R96, [R1+0x24] ;  /* 0x0000240001607983 */ /* 0x000f220000100800 */
[----:B------:R-:W-:-:S03]  /*501e0*/  FFMA.FTZ R6, R64, R98, R140 ;  /* 0x0000006240067223 */ /* 0x000fc6000001008c */
[----:B------:R-:W4:Y:S01]  /*501f0*/  LDL R98, [R1+0x28] ;  /* 0x0000280001627983 */ /* 0x000f220000100800 */
[----:B------:R-:W-:Y:S01]  /*50200*/  FFMA.FTZ R61, R61, R93, R137 ;  /* 0x0000005d3d3d7223 */ /* 0x000fe20000010089 */
[----:B------:R-:W-:Y:S02]  /*50210*/  FFMA.FTZ R65, R65, R91, R141 ;  /* 0x0000005b41417223 */ /* 0x000fe4000001008d */
[----:B------:R-:W4:Y:S04]  /*50220*/  LDL R93, [R1+0xc] ;  /* 0x00000c00015d7983 */ /* 0x000f280000100800 */
[----:B------:R-:W4:Y:S01]  /*50230*/  LDL R91, [R1+0x14] ;  /* 0x00001400015b7983 */ /* 0x000f220000100800 */
[----:B------:R-:W-:Y:S01]  /*50240*/  FFMA.FTZ R21, R62, R95, R138 ;  /* 0x0000005f3e157223 */ /* 0x000fe2000001008a */
[----:B------:R-:W-:-:S02]  /*50250*/  FFMA.FTZ R62, R67, R92, R143 ;  /* 0x0000005c433e7223 */ /* 0x000fc4000001008f */
[----:B------:R-:W4:Y:S01]  /*50260*/  LDL R95, [R1+0x3c] ;  /* 0x00003c00015f7983 */ /* 0x000f220000100800 */
[----:B------:R-:W-:-:S03]  /*50270*/  FFMA.FTZ R20, R73, R99, R149 ;  /* 0x0000006349147223 */ /* 0x000fc60000010095 */
[----:B------:R-:W4:Y:S04]  /*50280*/  LDL R99, [R1+0x20] ;  /* 0x0000200001637983 */ /* 0x000f280000100800 */
[----:B------:R-:W4:Y:S04]  /*50290*/  LDL R92, [R1+0x10] ;  /* 0x00001000015c7983 */ /* 0x000f280000100800 */
[----:B------:R-:W4:Y:S01]  /*502a0*/  LDL R73, [R1+0x4] ;  /* 0x0000040001497983 */ /* 0x000f220000100800 */
[----:B--2---:R-:W-:-:S03]  /*502b0*/  FFMA.FTZ R14, R66, R97, R142 ;  /* 0x00000061420e7223 */ /* 0x004fc6000001008e */
[----:B------:R-:W2:Y:S01]  /*502c0*/  LDL R97, [R1+0x2c] ;  /* 0x00002c0001617983 */ /* 0x000ea20000100800 */
[----:B---3--:R-:W-:-:S03]  /*502d0*/  FFMA.FTZ R60, R84, R94, R139 ;  /* 0x0000005e543c7223 */ /* 0x008fc6000001008b */
[----:B------:R-:W3:Y:S04]  /*502e0*/  LDL R84, [R1+0x18] ;  /* 0x0000180001547983 */ /* 0x000ee80000100800 */
[----:B------:R-:W3:Y:S01]  /*502f0*/  LDL R94, [R1+0x8] ;  /* 0x00000800015e7983 */ /* 0x000ee20000100800 */
[C---:B------:R-:W-:Y:S01]  /*50300*/  FADD.FTZ R70, -R181.reuse, R70 ;  /* 0x00000046b5467221 */ /* 0x040fe20000010100 */
[C---:B------:R-:W-:Y:S01]  /*50310*/  FADD.FTZ R71, -R181.reuse, R71 ;  /* 0x00000047b5477221 */ /* 0x040fe20000010100 */
[C---:B------:R-:W-:Y:S01]  /*50320*/  FADD.FTZ R28, -R181.reuse, R28 ;  /* 0x0000001cb51c7221 */ /* 0x040fe20000010100 */
[C---:B------:R-:W-:Y:S01]  /*50330*/  FADD.FTZ R31, -R181.reuse, R31 ;  /* 0x0000001fb51f7221 */ /* 0x040fe20000010100 */
[C---:B------:R-:W-:Y:S01]  /*50340*/  FMUL.FTZ R70, R180.reuse, R70 ;  /* 0x00000046b4467220 */ /* 0x040fe20000410000 */
[C---:B------:R-:W-:Y:S01]  /*50350*/  FMUL.FTZ R71, R180.reuse, R71 ;  /* 0x00000047b4477220 */ /* 0x040fe20000410000 */
[C---:B------:R-:W-:Y:S01]  /*50360*/  FADD.FTZ R36, -R181.reuse, R36 ;  /* 0x00000024b5247221 */ /* 0x040fe20000010100 */
[----:B------:R-:W-:Y:S01]  /*50370*/  FADD.FTZ R37, -R181, R37 ;  /* 0x00000025b5257221 */ /* 0x000fe20000010100 */
[C---:B------:R-:W-:Y:S01]  /*50380*/  FMUL.FTZ R63, R180.reuse, R28 ;  /* 0x0000001cb43f7220 */ /* 0x040fe20000410000 */
[----:B------:R-:W-:Y:S01]  /*50390*/  FMUL.FTZ R87, R180, R31 ;  /* 0x0000001fb4577220 */ /* 0x000fe20000410000 */
[----:B------:R-:W-:Y:S01]  /*503a0*/  FFMA.FTZ R31, R70, R186, R146 ;  /* 0x000000ba461f7223 */ /* 0x000fe20000010092 */
[----:B------:R-:W-:Y:S01]  /*503b0*/  FFMA.FTZ R28, R71, R185, R147 ;  /* 0x000000b9471c7223 */ /* 0x000fe20000010093 */
[----:B------:R-:W-:-:S04]  /*503c0*/  IMAD.WIDE.U32 R68, R16, 0x10, R18 ;  /* 0x0000001010447825 */ /* 0x000fc800078e0012 */
[----:B------:R-:W-:Y:S01]  /*503d0*/  FFMA.FTZ R23, R23, R182, R148 ;  /* 0x000000b617177223 */ /* 0x000fe20000010094 */
[C---:B------:R-:W-:Y:S01]  /*503e0*/  FMUL.FTZ R36, R180.reuse, R36 ;  /* 0x00000024b4247220 */ /* 0x040fe20000410000 */
[----:B------:R-:W-:Y:S01]  /*503f0*/  FMUL.FTZ R37, R180, R37 ;  /* 0x00000025b4257220 */ /* 0x000fe20000410000 */
[----:B------:R-:W-:Y:S01]  /*50400*/  F2FP.F16.F32.PACK_AB R31, R28, R31 ;  /* 0x0000001f1c1f723e */ /* 0x000fe200000000ff */
[----:B------:R0:W-:Y:S01]  /*50410*/  STG.E.128 desc[UR8][R68.64], R24 ;  /* 0x0000001844007986 */ /* 0x0001e2000c101d08 */
[C---:B------:R-:W-:Y:S01]  /*50420*/  FADD.FTZ R54, -R181.reuse, R54 ;  /* 0x00000036b5367221 */ /* 0x040fe20000010100 */
[----:B------:R-:W-:Y:S01]  /*50430*/  FADD.FTZ R55, -R181, R55 ;  /* 0x00000037b5377221 */ /* 0x000fe20000010100 */
[----:B------:R-:W-:Y:S01]  /*50440*/  F2FP.F16.F32.PACK_AB R28, R20, R23 ;  /* 0x00000017141c723e */ /* 0x000fe200000000ff */
[----:B------:R-:W-:-:S04]  /*50450*/  IMAD.WIDE.U32 R16, R17, 0x10, R18 ;  /* 0x0000001011107825 */ /* 0x000fc800078e0012 */
[----:B------:R-:W-:Y:S01]  /*50460*/  FFMA.FTZ R37, R37, R245, R113 ;  /* 0x000000f525257223 */ /* 0x000fe20000010071 */
[C---:B------:R-:W-:Y:S01]  /*50470*/  FMUL.FTZ R54, R180.reuse, R54 ;  /* 0x00000036b4367220 */ /* 0x040fe20000410000 */
[C---:B------:R-:W-:Y:S01]  /*50480*/  FMUL.FTZ R55, R180.reuse, R55 ;  /* 0x00000037b4377220 */ /* 0x040fe20000410000 */
[C---:B------:R-:W-:Y:S01]  /*50490*/  FADD.FTZ R50, -R181.reuse, R50 ;  /* 0x00000032b5327221 */ /* 0x040fe20000010100 */
[----:B------:R1:W-:Y:S01]  /*504a0*/  STG.E.128 desc[UR8][R16.64], R28 ;  /* 0x0000001c10007986 */ /* 0x0003e2000c101d08 */
[----:B------:R-:W-:Y:S01]  /*504b0*/  FADD.FTZ R51, -R181, R51 ;  /* 0x00000033b5337221 */ /* 0x000fe20000010100 */
[C---:B------:R-:W-:Y:S01]  /*504c0*/  FMUL.FTZ R90, R180.reuse, R76 ;  /* 0x0000004cb45a7220 */ /* 0x040fe20000410000 */
[----:B------:R-:W-:Y:S01]  /*504d0*/  FMUL.FTZ R78, R180, R77 ;  /* 0x0000004db44e7220 */ /* 0x000fe20000410000 */
[----:B0-----:R-:W-:Y:S01]  /*504e0*/  FFMA.FTZ R26, R36, R244, R112 ;  /* 0x000000f4241a7223 */ /* 0x001fe20000010070 */
[----:B------:R-:W-:Y:S01]  /*504f0*/  F2FP.F16.F32.PACK_AB R23, R60, R21 ;  /* 0x000000153c17723e */ /* 0x000fe200000000ff */
[----:B------:R-:W-:Y:S01]  /*50500*/  IMAD.WIDE.U32 R74, R195, 0x10, R18 ;  /* 0x00000010c34a7825 */ /* 0x000fe200078e0012 */
[----:B------:R-:W-:-:S02]  /*50510*/  F2FP.F16.F32.PACK_AB R22, R61, R22 ;  /* 0x000000163d16723e */ /* 0x000fc400000000ff */
[----:B------:R-:W-:Y:S01]  /*50520*/  F2FP.F16.F32.PACK_AB R26, R37, R26 ;  /* 0x0000001a251a723e */ /* 0x000fe200000000ff */
[----:B------:R-:W-:Y:S01]  /*50530*/  FFMA.FTZ R37, R72, R237, R217 ;  /* 0x000000ed48257223 */ /* 0x000fe200000100d9 */
[----:B------:R-:W-:Y:S01]  /*50540*/  F2FP.F16.F32.PACK_AB R20, R65, R6 ;  /* 0x000000064114723e */ /* 0x000fe200000000ff */
[----:B------:R-:W-:-:S04]  /*50550*/  IMAD.WIDE.U32 R60, R196, 0x10, R18 ;  /* 0x00000010c43c7825 */ /* 0x000fc800078e0012 */
[----:B-1----:R-:W-:Y:S01]  /*50560*/  FFMA.FTZ R30, R63, R236, R216 ;  /* 0x000000ec3f1e7223 */ /* 0x002fe200000100d8 */
[----:B------:R-:W-:Y:S01]  /*50570*/  F2FP.F16.F32.PACK_AB R21, R62, R14 ;  /* 0x0000000e3e15723e */ /* 0x000fe200000000ff */
[----:B------:R-:W-:-:S04]  /*50580*/  IMAD.WIDE.U32 R64, R197, 0x10, R18 ;  /* 0x00000010c5407825 */ /* 0x000fc800078e0012 */
[----:B------:R-:W-:Y:S01]  /*50590*/  FMUL.FTZ R50, R180, R50 ;  /* 0x00000032b4327220 */ /* 0x000fe20000410000 */
[----:B------:R-:W-:-:S04]  /*505a0*/  IMAD.WIDE.U32 R66, R198, 0x10, R18 ;  /* 0x00000010c6427825 */ /* 0x000fc800078e0012 */
[----:B------:R-:W-:Y:S01]  /*505b0*/  FMUL.FTZ R51, R180, R51 ;  /* 0x00000033b4337220 */ /* 0x000fe20000410000 */
[----:B------:R-:W-:-:S04]  /*505c0*/  IMAD.WIDE.U32 R70, R199, 0x10, R18 ;  /* 0x00000010c7467825 */ /* 0x000fc800078e0012 */
[----:B------:R-:W-:-:S04]  /*505d0*/  IMAD.WIDE.U32 R76, R207, 0x10, R18 ;  /* 0x00000010cf4c7825 */ /* 0x000fc800078e0012 */
[C---:B------:R-:W-:Y:S01]  /*505e0*/  FADD.FTZ R38, -R181.reuse, R38 ;  /* 0x00000026b5267221 */ /* 0x040fe20000010100 */
[----:B------:R-:W-:Y:S01]  /*505f0*/  FADD.FTZ R39, -R181, R39 ;  /* 0x00000027b5277221 */ /* 0x000fe20000010100 */
[----:B------:R-:W-:Y:S01]  /*50600*/  F2FP.F16.F32.PACK_AB R30, R37, R30 ;  /* 0x0000001e251e723e */ /* 0x000fe200000000ff */
[C---:B------:R-:W-:Y:S01]  /*50610*/  FADD.FTZ R40, -R181.reuse, R40 ;  /* 0x00000028b5287221 */ /* 0x040fe20000010100 */
[C---:B------:R-:W-:Y:S01]  /*50620*/  FADD.FTZ R41, -R181.reuse, R41 ;  /* 0x00000029b5297221 */ /* 0x040fe20000010100 */
[C---:B------:R-:W-:Y:S01]  /*50630*/  FADD.FTZ R42, -R181.reuse, R42 ;  /* 0x0000002ab52a7221 */ /* 0x040fe20000010100 */
[C---:B------:R-:W-:Y:S01]  /*50640*/  FADD.FTZ R43, -R181.reuse, R43 ;  /* 0x0000002bb52b7221 */ /* 0x040fe20000010100 */
[----:B------:R-:W0:Y:S01]  /*50650*/  LDC.64 R36, c[0x0][0x380] ;  /* 0x0000e000ff247b82 */ /* 0x000e220000000a00 */
        /* <DEDUP_REMOVED lines=47> */
[----:B------:R-:W-:Y:S01]  /*50950*/  FMUL.FTZ R81, R180, R81 ;  /* 0x00000051b4517220 */ /* 0x000fe20000410000 */
[----:B-----5:R-:W-:Y:S01]  /*50960*/  FFMA.FTZ R56, R56, R178, R132 ;  /* 0x000000b238387223 */ /* 0x020fe20000010084 */
[----:B----4-:R-:W-:Y:S01]  /*50970*/  FFMA.FTZ R57, R57, R177, R133 ;  /* 0x000000b139397223 */ /* 0x010fe20000010085 */
[----:B------:R-:W-:Y:S01]  /*50980*/  FFMA.FTZ R58, R58, R176, R134 ;  /* 0x000000b03a3a7223 */ /* 0x000fe20000010086 */
[----:B-1----:R-:W-:Y:S01]  /*50990*/  FFMA.FTZ R22, R44, R80, R120 ;  /* 0x000000502c167223 */ /* 0x002fe20000010078 */
        /* <DEDUP_REMOVED lines=21> */
[----:B------:R-:W-:-:S02]  /*50af0*/  FFMA.FTZ R45, R45, R73, R121 ;  /* 0x000000492d2d7223 */ /* 0x000fc40000010079 */
        /* <DEDUP_REMOVED lines=10> */
[----:B0-----:R-:W-:-:S05]  /*50ba0*/  IMAD R2, R36, 0x4, R2 ;  /* 0x0000000424027824 */ /* 0x001fca00078e0202 */
[----:B------:R-:W-:Y:S01]  /*50bb0*/  ISETP.GE.AND P1, PT, R2, R37, PT ;  /* 0x000000250200720c */ /* 0x000fe20003f26270 */
[----:B--2---:R-:W-:Y:S01]  /*50bc0*/  FFMA.FTZ R6, R55, R97, R131 ;  /* 0x0000006137067223 */ /* 0x004fe20000010083 */
[----:B---3--:R-:W-:-:S04]  /*50bd0*/  FFMA.FTZ R21, R50, R84, R126 ;  /* 0x0000005432157223 */ /* 0x008fc8000001007e */
[----:B------:R-:W-:Y:S01]  /*50be0*/  F2FP.F16.F32.PACK_AB R19, R6, R19 ;  /* 0x000000130613723e */ /* 0x000fe200000000ff */
[----:B------:R-:W-:-:S05]  /*50bf0*/  FFMA.FTZ R6, R51, R82, R127 ;  /* 0x0000005233067223 */ /* 0x000fca000001007f */
[----:B------:R-:W-:Y:S01]  /*50c00*/  F2FP.F16.F32.PACK_AB R21, R6, R21 ;  /* 0x000000150615723e */ /* 0x000fe200000000ff */
[----:B------:R-:W-:Y:S01]  /*50c10*/  FFMA.FTZ R6, R43, R251, R119 ;  /* 0x000000fb2b067223 */ /* 0x000fe20000010077 */
[----:B------:R-:W-:-:S04]  /*50c20*/  FFMA.FTZ R46, R46, R94, R122 ;  /* 0x0000005e2e2e7223 */ /* 0x000fc8000001007a */
[----:B------:R-:W-:Y:S01]  /*50c30*/  F2FP.F16.F32.PACK_AB R25, R6, R25 ;  /* 0x000000190619723e */ /* 0x000fe200000000ff */
[----:B------:R-:W-:Y:S01]  /*50c40*/  FFMA.FTZ R6, R81, R231, R227 ;  /* 0x000000e751067223 */ /* 0x000fe200000100e3 */
[----:B------:R-:W-:Y:S01]  /*50c50*/  F2FP.F16.F32.PACK_AB R23, R47, R46 ;  /* 0x0000002e2f17723e */ /* 0x000fe200000000ff */
[----:B------:R0:W-:Y:S03]  /*50c60*/  STG.E.128 desc[UR8][R60.64], R16 ;  /* 0x000000103c007986 */ /* 0x0001e6000c101d08 */
[----:B------:R-:W-:Y:S01]  /*50c70*/  F2FP.F16.F32.PACK_AB R35, R6, R35 ;  /* 0x000000230623723e */ /* 0x000fe200000000ff */
[----:B------:R0:W-:Y:S04]  /*50c80*/  STG.E.128 desc[UR8][R64.64], R20 ;  /* 0x0000001440007986 */ /* 0x0001e8000c101d08 */
[----:B------:R0:W-:Y:S04]  /*50c90*/  STG.E.128 desc[UR8][R66.64], R24 ;  /* 0x0000001842007986 */ /* 0x0001e8000c101d08 */
[----:B------:R0:W-:Y:S04]  /*50ca0*/  STG.E.128 desc[UR8][R70.64], R28 ;  /* 0x0000001c46007986 */ /* 0x0001e8000c101d08 */
[----:B------:R0:W-:Y:S01]  /*50cb0*/  STG.E.128 desc[UR8][R76.64], R32 ;  /* 0x000000204c007986 */ /* 0x0001e2000c101d08 */
[----:B------:R-:W-:Y:S05]  /*50cc0*/  @!P1 BRA `(.L_x_43074) ;  /* 0xfffffb0400549947 */ /* 0x000fea000383ffff */
[----:B------:R-:W-:Y:S05]  /*50cd0*/  EXIT ;  /* 0x000000000000794d */ /* 0x000fea0003800000 */
.L_x_43073:
        /* <DEDUP_REMOVED lines=8> */
.L_x_43076:
[----:B------:R-:W-:Y:S05]  /*50d60*/  BSYNC B0 ;  /* 0x0000000000007941 */ /* 0x000fea0003800000 */
.L_x_43075:
        /* <DEDUP_REMOVED lines=9> */
.L_x_43077:
[----:B------:R-:W-:Y:S02]  /*50e00*/  IMAD.MOV.U32 R20, RZ, RZ, 0x4 ;  /* 0x00000004ff147424 */ /* 0x000fe400078e00ff */
[----:B------:R-:W-:Y:S01]  /*50e10*/  FADD.FTZ R21, R21, R18 ;  /* 0x0000001215157221 */ /* 0x000fe20000010000 */
[----:B------:R-:W-:-:S04]  /*50e20*/  MOV R18, 0xffffffff ;  /* 0xffffffff00127802 */ /* 0x000fc80000000f00 */
[----:B------:R-:W-:-:S07]  /*50e30*/  MOV R23, R21 ;  /* 0x0000001500177202 */ /* 0x000fce0000000f00 */
[----:B------:R-:W-:Y:S05]  /*50e40*/  WARPSYNC.COLLECTIVE R18, `(.L_x_43078) ;  /* 0x0000000012087348 */ /* 0x000fea0003c00000 */
[----:B------:R0:W1:Y:S02]  /*50e50*/  SHFL.BFLY P2, R18, R23, R20, R19 ;  /* 0x0c00001417127389 */ /* 0x0000640000040013 */
[----:B01----:R-:W-:Y:S05]  /*50e60*/  ENDCOLLECTIVE ;  /* 0x000000000000791b */ /* 0x003fea0003800000 */
.L_x_43078:
[----:B------:R-:W-:Y:S02]  /*50e70*/  HFMA2 R20, -RZ, RZ, 0, 4.76837158203125e-07 ;  /* 0x00000008ff147431 */ /* 0x000fe400000001ff */
[----:B------:R-:W-:Y:S01]  /*50e80*/  FADD.FTZ R21, R21, R18 ;  /* 0x0000001215157221 */ /* 0x000fe20000010000 */
[----:B------:R-:W-:-:S03]  /*50e90*/  IMAD.MOV.U32 R18, RZ, RZ, -0x1 ;  /* 0xffffffffff127424 */ /* 0x000fc600078e00ff */
[----:B------:R-:W-:-:S07]  /*50ea0*/  IMAD.MOV.U32 R23, RZ, RZ, R21 ;  /* 0x000000ffff177224 */ /* 0x000fce00078e0015 */
[----:B------:R-:W-:Y:S05]  /*50eb0*/  WARPSYNC.COLLECTIVE R18, `(.L_x_43079) ;  /* 0x0000000012087348 */ /* 0x000fea0003c00000 */
[----:B------:R0:W1:Y:S02]  /*50ec0*/  SHFL.BFLY P2, R18, R23, R20, R19 ;  /* 0x0c00001417127389 */ /* 0x0000640000040013 */
[----:B01----:R-:W-:Y:S05]  /*50ed0*/  ENDCOLLECTIVE ;  /* 0x000000000000791b */ /* 0x003fea0003800000 */
.L_x_43079:
[----:B------:R-:W-:Y:S02]  /*50ee0*/  IMAD.MOV.U32 R20, RZ, RZ, 0x10 ;  /* 0x00000010ff147424 */ /* 0x000fe400078e00ff */
[----:B------:R-:W-:Y:S01]  /*50ef0*/  FADD.FTZ R21, R21, R18 ;  /* 0x0000001215157221 */ /* 0x000fe20000010000 */
[----:B------:R-:W-:-:S04]  /*50f00*/  MOV R18, 0xffffffff ;  /* 0xffffffff00127802 */ /* 0x000fc80000000f00 */
[----:B------:R-:W-:-:S07]  /*50f10*/  MOV R23, R21 ;  /* 0x0000001500177202 */ /* 0x000fce0000000f00 */
[----:B------:R-:W-:Y:S05]  /*50f20*/  WARPSYNC.COLLECTIVE R18, `(.L_x_43080) ;  /* 0x0000000012087348 */ /* 0x000fea0003c00000 */
[----:B------:R0:W1:Y:S02]  /*50f30*/  SHFL.BFLY P2, R18, R23, R20, R19 ;  /* 0x0c00001417127389 */ /* 0x0000640000040013 */
[----:B01----:R-:W-:Y:S05]  /*50f40*/  ENDCOLLECTIVE ;  /* 0x000000000000791b */ /* 0x003fea0003800000 */
.L_x_43080:
        /* <DEDUP_REMOVED lines=169> */
.L_x_43081:
[----:B------:R-:W-:Y:S02]  /*519e0*/  HFMA2 R20, -RZ, RZ, 0, 1.1920928955078125e-07 ;  /* 0x00000002ff147431 */ /* 0x000fe400000001ff */
[----:B------:R-:W-:Y:S01]  /*519f0*/  FADD.FTZ R21, R21, R18 ;  /* 0x0000001215157221 */ /* 0x000fe20000010000 */
[----:B------:R-:W-:-:S03]  /*51a00*/  IMAD.MOV.U32 R18, RZ, RZ, -0x1 ;  /* 0xffffffffff127424 */ /* 0x000fc600078e00ff */
[----:B------:R-:W-:-:S07]  /*51a10*/  IMAD.MOV.U32 R23, RZ, RZ, R21 ;  /* 0x000000ffff177224 */ /* 0x000fce00078e0015 */
[----:B------:R-:W-:Y:S05]  /*51a20*/  WARPSYNC.COLLECTIVE R18, `(.L_x_43082) ;  /* 0x0000000012087348 */ /* 0x000fea0003c00000 */
[----:B------:R0:W1:Y:S02]  /*51a30*/  SHFL.BFLY P2, R18, R23, R20, R19 ;  /* 0x0c00001417127389 */ /* 0x0000640000040013 */
[----:B01----:R-:W-:Y:S05]  /*51a40*/  ENDCOLLECTIVE ;  /* 0x000000000000791b */ /* 0x003fea0003800000 */
.L_x_43082:
[----:B------:R-:W-:Y:S02]  /*51a50*/  IMAD.MOV.U32 R20, RZ, RZ, 0x4 ;  /* 0x00000004ff147424 */ /* 0x000fe400078e00ff */
[----:B------:R-:W-:Y:S01]  /*51a60*/  FADD.FTZ R21, R21, R18 ;  /* 0x0000001215157221 */ /* 0x000fe20000010000 */
[----:B------:R-:W-:-:S04]  /*51a70*/  MOV R18, 0xffffffff ;  /* 0xffffffff00127802 */ /* 0x000fc80000000f00 */
[----:B------:R-:W-:-:S07]  /*51a80*/  MOV R23, R21 ;  /* 0x0000001500177202 */ /* 0x000fce0000000f00 */
[----:B------:R-:W-:Y:S05]  /*51a90*/  WARPSYNC.COLLECTIVE R18, `(.L_x_43083) ;  /* 0x0000000012087348 */ /* 0x000fea0003c00000 */
[----:B------:R0:W1:Y:S02]  /*51aa0*/  SHFL.BFLY P2, R18, R23, R20, R19 ;  /* 0x0c00001417127389 */ /* 0x0000640000040013 */
[----:B01----:R-:W-:Y:S05]  /*51ab0*/  ENDCOLLECTIVE ;  /* 0x000000000000791b */ /* 0x003fea0003800000 */
.L_x_43083:
[----:B------:R-:W-:Y:S02]  /*51ac0*/  HFMA2 R20, -RZ, RZ, 0, 4.76837158203125e-07 ;  /* 0x00000008ff147431 */ /* 0x000fe400000001ff */
[----:B------:R-:W-:Y:S01]  /*51ad0*/  FADD.FTZ R21, R21, R18 ;  /* 0x0000001215157221 */ /* 0x000fe20000010000 */
[----:B------:R-:W-:-:S03]  /*51ae0*/  IMAD.MOV.U32 R18, RZ, RZ, -0x1 ;  /* 0xffffffffff127424 */ /* 0x000fc600078e00ff */
[----:B------:R-:W-:-:S07]  /*51af0*/  IMAD.MOV.U32 R23, RZ, RZ, R21 ;  /* 0x000000ffff177224 */ /* 0x000fce00078e0015 */
[----:B------:R-:W-:Y:S05]  /*51b00*/  WARPSYNC.COLLECTIVE R18, `(.L_x_43084) ;  /* 0x0000000012087348 */ /* 0x000fea0003c00000 */
[----:B------:R0:W1:Y:S02]  /*51b10*/  SHFL.BFLY P2, R18, R23, R20, R19 ;  /* 0x0c00001417127389 */ /* 0x0000640000040013 */
[----:B01----:R-:W-:Y:S05]  /*51b20*/  ENDCOLLECTIVE ;  /* 0x000000000000791b */ /* 0x003fea0003800000 */
.L_x_43084:
[----:B------:R-:W-:Y:S02]  /*51b30*/  IMAD.MOV.U32 R20, RZ, RZ, 0x10 ;  /* 0x00000010ff147424 */ /* 0x000fe400078e00ff */
[----:B------:R-:W-:Y:S01]  /*51b40*/  FADD.FTZ R21, R21, R18 ;  /* 0x0000001215157221 */ /* 0x000fe20000010000 */
[----:B------:R-:W-:-:S04]  /*51b50*/  MOV R18, 0xffffffff ;  /* 0xffffffff00127802 */ /* 0x000fc80000000f00 */
[----:B------:R-:W-:-:S07]  /*51b60*/  MOV R23, R21 ;  /* 0x0000001500177202 */ /* 0x000fce0000000f00 */
[----:B------:R-:W-:Y:S05]  /*51b70*/  WARPSYNC.COLLECTIVE R18, `(.L_x_43085) ;  /* 0x0000000012087348 */ /* 0x000fea0003c00000 */
[----:B------:R0:W1:Y:S02]  /*51b80*/  SHFL.BFLY P2, R18, R23, R20, R19 ;  /* 0x0c00001417127389 */ /* 0x0000640000040013 */
[----:B01----:R-:W-:Y:S05]  /*51b90*/  ENDCOLLECTIVE ;  /* 0x000000000000791b */ /* 0x003fea0003800000 */
.L_x_43085:
[----:B------:R-:W-:Y:S05]  /*51ba0*/  BRA `(.L_x_43086) ;  /* 0xffffffd8006c7947 */ /* 0x000fea000383ffff */
.L_x_43087:
        /* <DEDUP_REMOVED lines=13> */
.L_x_54491:


//--------------------- .text._ZN10layer_norm31ln_parallel_residual_fwd_kernelINS_13Kernel_traitsI6__halfffffjLj2560ELj1ELj4ELj1ELj16ENS_18Kernel_traits_baseILj2560ES2_ffffjLj128EEEEELb0ELb0ELb0EEEvNS_9FwdParamsE --------------------------
	.section	.text._ZN10layer_norm31ln_parallel_residual_fwd_kernelINS_13Kernel_traitsI6__halfffffjLj2560ELj1ELj4ELj1ELj16ENS_18Kernel_traits_baseILj2560ES2_ffffjLj128EEEEELb0ELb0ELb0EEEvNS_9FwdParamsE,"ax",@progbits
	.align	128
        .global         _ZN10layer_norm31ln_parallel_residual_fwd_kernelINS_13Kernel_traitsI6__halfffffjLj2560ELj1ELj4ELj1ELj16ENS_18Kernel_traits_baseILj2560ES2_ffffjLj128EEEEELb0ELb0ELb0EEEvNS_9FwdParamsE
        .type           _ZN10layer_norm31ln_parallel_residual_fwd_kernelINS_13Kernel_traitsI6__halfffffjLj2560ELj1ELj4ELj1ELj16ENS_18Kernel_traits_baseILj2560ES2_ffffjLj128EEEEELb0ELb0ELb0EEEvNS_9FwdParamsE,@function
        .size           _ZN10layer_norm31ln_parallel_residual_fwd_kernelINS_13Kernel_traitsI6__halfffffjLj2560ELj1ELj4ELj1ELj16ENS_18Kernel_traits_baseILj2560ES2_ffffjLj128EEEEELb0ELb0ELb0EEEvNS_9FwdParamsE,(.L_x_54492 - _ZN10layer_norm31ln_parallel_residual_fwd_kernelINS_13Kernel_traitsI6__halfffffjLj2560ELj1ELj4ELj1ELj16ENS_18Kernel_traits_baseILj2560ES2_ffffjLj128EEEEELb0ELb0ELb0EEEvNS_9FwdParamsE)
        .other          _ZN10layer_norm31ln_parallel_residual_fwd_kernelINS_13Kernel_traitsI6__halfffffjLj2560ELj1ELj4ELj1ELj16ENS_18Kernel_traits_baseILj2560ES2_ffffjLj128EEEEELb0ELb0ELb0EEEvNS_9FwdParamsE,@"STO_CUDA_ENTRY STV_DEFAULT"
_ZN10layer_norm31ln_parallel_residual_fwd_kernelINS_13Kernel_traitsI6__halfffffjLj2560ELj1ELj4ELj1ELj16ENS_18Kernel_traits_baseILj2560ES2_ffffjLj128EEEEELb0ELb0ELb0EEEvNS_9FwdParamsE:
.text._ZN10layer_norm31ln_parallel_residual_fwd_kernelINS_13Kernel_traitsI6__halfffffjLj2560ELj1ELj4ELj1ELj16ENS_18Kernel_traits_baseILj2560ES2_ffffjLj128EEEEELb0ELb0ELb0EEEvNS_9FwdParamsE:
        /* <DEDUP_REMOVED lines=19> */
[----:B0-----:R-:W-:Y:S06]  /*0130*/  BRA.U UP0, `(.L_x_43089) ;  /* 0x0000001d00dc7547 */ /* 0x001fec000b800000 */
[----:B------:R-:W0:Y:S02]  /*0140*/  LDCU.64 UR4, c[0x0][0x440] ;  /* 0x00008800ff0477ac */ /* 0x000e240008000a00 */
[----:B0-----:R-:W-:-:S04]  /*0150*/  UISETP.NE.U32.AND UP0, UPT, UR4, URZ, UPT ;  /* 0x000000ff0400728c */ /* 0x001fc8000bf05070 */
[----:B------:R-:W-:-:S09]  /*0160*/  UISETP.NE.AND.EX UP0, UPT, UR5, URZ, UPT, UP0 ;  /* 0x000000ff0500728c */ /* 0x000fd2000bf05300 */
[----:B------:R-:W-:Y:S05]  /*0170*/  BRA.U UP0, `(.L_x_43090) ;  /* 0x0000001100087547 */ /* 0x000fea000b800000 */
[----:B------:R-:W0:Y:S01]  /*0180*/  LDC.64 R58, c[0x0][0x3d0] ;  /* 0x0000f400ff3a7b82 */ /* 0x000e220000000a00 */
[C---:B------:R-:W-:Y:S02]  /*0190*/  ISETP.GE.U32.AND P5, PT, R36.reuse, 0x20, PT ;  /* 0x000000202400780c */ /* 0x040fe40003fa6070 */
[C---:B------:R-:W-:Y:S02]  /*01a0*/  ISETP.GE.U32.AND P6, PT, R36.reuse, 0x40, PT ;  /* 0x000000402400780c */ /* 0x040fe40003fc6070 */
[C---:B------:R-:W-:Y:S02]  /*01b0*/  ISETP.GE.U32.AND P4, PT, R36.reuse, 0x60, PT ;  /* 0x000000602400780c */ /* 0x040fe40003f86070 */
[C---:B------:R-:W-:Y:S01]  /*01c0*/  ISETP.GE.U32.AND P0, PT, R36.reuse, 0x80, PT ;  /* 0x000000802400780c */ /* 0x040fe20003f06070 */
[----:B------:R-:W1:Y:S01]  /*01d0*/  LDC.64 R56, c[0x0][0x3d8] ;  /* 0x0000f600ff387b82 */ /* 0x000e620000000a00 */
[C---:B------:R-:W-:Y:S02]  /*01e0*/  ISETP.GE.U32.AND P3, PT, R36.reuse, 0xa0, PT ;  /* 0x000000a02400780c */ /* 0x040fe40003f66070 */
[----:B------:R-:W-:-:S05]  /*01f0*/  ISETP.GE.U32.AND P2, PT, R36, 0xc0, PT ;  /* 0x000000c02400780c */ /* 0x000fca0003f46070 */
[----:B------:R-:W2:Y:S08]  /*0200*/  LDC.64 R84, c[0x0][0x3d0] ;  /* 0x0000f400ff547b82 */ /* 0x000eb00000000a00 */
[----:B------:R-:W3:Y:S01]  /*0210*/  LDC.64 R86, c[0x0][0x3d8] ;  /* 0x0000f600ff567b82 */ /* 0x000ee20000000a00 */
[----:B0-----:R-:W-:-:S05]  /*0220*/  @P5 IMAD.WIDE.U32 R58, R0, 0x8, R58 ;  /* 0x00000008003a5825 */ /* 0x001fca00078e003a */
[----:B------:R0:W5:Y:S02]  /*0230*/  @P5 LDG.E.64 R82, desc[UR6][R58.64] ;  /* 0x000000063a525981 */ /* 0x000164000c1e1b00 */
[----:B------:R-:W4:Y:S01]  /*0240*/  LDC.64 R88, c[0x0][0x3d0] ;  /* 0x0000f400ff587b82 */ /* 0x000f220000000a00 */
[C---:B-1----:R-:W-:Y:S01]  /*0250*/  @P5 IMAD.WIDE.U32 R56, R0.reuse, 0x8, R56 ;  /* 0x0000000800385825 */ /* 0x042fe200078e0038 */
[----:B------:R-:W-:-:S06]  /*0260*/  @P5 LOP3.LUT R0, R0, 0x20, RZ, 0xfc, !PT ;  /* 0x0000002000005812 */ /* 0x000fcc00078efcff */
[----:B------:R-:W1:Y:S01]  /*0270*/  LDC.64 R90, c[0x0][0x3d8] ;  /* 0x0000f600ff5a7b82 */ /* 0x000e620000000a00 */
[----:B--2---:R-:W-:-:S07]  /*0280*/  @P6 IMAD.WIDE.U32 R84, R0, 0x8, R84 ;  /* 0x0000000800546825 */ /* 0x004fce00078e0054 */
[----:B------:R-:W2:Y:S01]  /*0290*/  LDC.64 R92, c[0x0][0x3d0] ;  /* 0x0000f400ff5c7b82 */ /* 0x000ea20000000a00 */
[C---:B---3--:R-:W-:Y:S01]  /*02a0*/  @P6 IMAD.WIDE.U32 R86, R0.reuse, 0x8, R86 ;  /* 0x0000000800566825 */ /* 0x048fe200078e0056 */
[----:B------:R-:W-:Y:S01]  /*02b0*/  @P6 IADD3 R0, PT, PT, R0, 0x20, RZ ;  /* 0x0000002000006810 */ /* 0x000fe20007ffe0ff */
[----:B------:R3:W5:Y:S05]  /*02c0*/  @P6 LDG.E.64 R78, desc[UR6][R84.64] ;  /* 0x00000006544e6981 */ /* 0x00076a000c1e1b00 */
[----:B------:R-:W0:Y:S01]  /*02d0*/  LDC.64 R94, c[0x0][0x3d8] ;  /* 0x0000f600ff5e7b82 */ /* 0x000e220000000a00 */
[----:B----4-:R-:W-:-:S07]  /*02e0*/  @P4 IMAD.WIDE.U32 R88, R0, 0x8, R88 ;  /* 0x0000000800584825 */ /* 0x010fce00078e0058 */
[----:B------:R-:W4:Y:S01]  /*02f0*/  LDC.64 R96, c[0x0][0x3d0] ;  /* 0x0000f400ff607b82 */ /* 0x000f220000000a00 */
[C---:B-1----:R-:W-:Y:S01]  /*0300*/  @P4 IMAD.WIDE.U32 R90, R0.reuse, 0x8, R90 ;  /* 0x00000008005a4825 */ /* 0x042fe200078e005a */
[----:B------:R-:W-:Y:S01]  /*0310*/  @P4 IADD3 R0, PT, PT, R0, 0x20, RZ ;  /* 0x0000002000004810 */ /* 0x000fe20007ffe0ff */
[----:B------:R1:W5:Y:S05]  /*0320*/  @P6 LDG.E.64 R76, desc[UR6][R86.64] ;  /* 0x00000006564c6981 */ /* 0x00036a000c1e1b00 */
[----:B------:R-:W3:Y:S01]  /*0330*/  LDC.64 R98, c[0x0][0x3d8] ;  /* 0x0000f600ff627b82 */ /* 0x000ee20000000a00 */
[----:B--2---:R-:W-:-:S07]  /*0340*/  @P0 IMAD.WIDE.U32 R92, R0, 0x8, R92 ;  /* 0x00000008005c0825 */ /* 0x004fce00078e005c */
[----:B------:R-:W2:Y:S01]  /*0350*/  LDC.64 R100, c[0x0][0x3d0] ;  /* 0x0000f400ff647b82 */ /* 0x000ea20000000a00 */
[C---:B0-----:R-:W-:Y:S01]  /*0360*/  @P0 IMAD.WIDE.U32 R94, R0.reuse, 0x8, R94 ;  /* 0x00000008005e0825 */ /* 0x041fe200078e005e */
[----:B------:R-:W-:Y:S01]  /*0370*/  @P0 IADD3 R0, PT, PT, R0, 0x20, RZ ;  /* 0x0000002000000810 */ /* 0x000fe20007ffe0ff */
[----:B------:R0:W5:Y:S05]  /*0380*/  @P4 LDG.E.64 R74, desc[UR6][R88.64] ;  /* 0x00000006584a4981 */ /* 0x00016a000c1e1b00 */
[----:B------:R-:W0:Y:S08]  /*0390*/  LDC.64 R102, c[0x0][0x3d8] ;  /* 0x0000f600ff667b82 */ /* 0x000e300000000a00 */
[----:B------:R-:W0:Y:S08]  /*03a0*/  LDC.64 R104, c[0x0][0x3d0] ;  /* 0x0000f400ff687b82 */ /* 0x000e300000000a00 */
[----:B------:R-:W0:Y:S01]  /*03b0*/  LDC.64 R146, c[0x0][0x3d8] ;  /* 0x0000f600ff927b82 */ /* 0x000e220000000a00 */
[----:B------:R-:W-:Y:S01]  /*03c0*/  ISETP.GE.U32.AND P1, PT, R36, 0xe0, PT ;  /* 0x000000e02400780c */ /* 0x000fe20003f26070 */
[C---:B----4-:R-:W-:Y:S01]  /*03d0*/  @P3 IMAD.WIDE.U32 R96, R0.reuse, 0x8, R96 ;  /* 0x0000000800603825 */ /* 0x050fe200078e0060 */
[----:B------:R-:W-:Y:S01]  /*03e0*/  @P6 CS2R R110, SRZ ;  /* 0x00000000006e6805 */ /* 0x000fe2000001ff00 */
[----:B------:R4:W5:Y:S04]  /*03f0*/  @P4 LDG.E.64 R72, desc[UR6][R90.64] ;  /* 0x000000065a484981 */ /* 0x000968000c1e1b00 */
[----:B------:R-:W4:Y:S01]  /*0400*/  LDC.64 R58, c[0x0][0x3d0] ;  /* 0x0000f400ff3a7b82 */ /* 0x000f220000000a00 */
[----:B---3--:R-:W-:Y:S01]  /*0410*/  @P3 IMAD.WIDE.U32 R98, R0, 0x8, R98 ;  /* 0x0000000800623825 */ /* 0x008fe200078e0062 */
[----:B------:R-:W-:-:S02]  /*0420*/  @P4 CS2R R112, SRZ ;  /* 0x0000000000704805 */ /* 0x000fc4000001ff00 */
[----:B------:R-:W-:Y:S02]  /*0430*/  @P0 CS2R R114, SRZ ;  /* 0x0000000000720805 */ /* 0x000fe4000001ff00 */
[----:B------:R-:W-:Y:S02]  /*0440*/  @P3 CS2R R116, SRZ ;  /* 0x0000000000743805 */ /* 0x000fe4000001ff00 */
[----:B------:R-:W-:Y:S01]  /*0450*/  @P2 CS2R R118, SRZ ;  /* 0x0000000000762805 */ /* 0x000fe2000001ff00 */
[----:B------:R-:W5:Y:S01]  /*0460*/  @P5 LDG.E.64 R80, desc[UR6][R56.64] ;  /* 0x0000000638505981 */ /* 0x000f62000c1e1b00 */
[----:B------:R-:W3:Y:S01]  /*0470*/  LDC.64 R84, c[0x0][0x3d8] ;  /* 0x0000f600ff547b82 */ /* 0x000ee20000000a00 */
[----:B------:R-:W-:Y:S02]  /*0480*/  @P3 IADD3 R0, PT, PT, R0, 0x20, RZ ;  /* 0x0000002000003810 */ /* 0x000fe40007ffe0ff */
[----:B------:R4:W5:Y:S01]  /*0490*/  @P0 LDG.E.64 R70, desc[UR6][R92.64] ;  /* 0x000000065c460981 */ /* 0x000962000c1e1b00 */
[----:B------:R-:W-:-:S03]  /*04a0*/  ISETP.GE.U32.AND P6, PT, R36, 0x100, PT ;  /* 0x000001002400780c */ /* 0x000fc60003fc6070 */
[----:B------:R4:W5:Y:S01]  /*04b0*/  @P0 LDG.E.64 R68, desc[UR6][R94.64] ;  /* 0x000000065e440981 */ /* 0x000962000c1e1b00 */
[----:B-1----:R-:W1:Y:S01]  /*04c0*/  LDC.64 R86, c[0x0][0x3d0] ;  /* 0x0000f400ff567b82 */ /* 0x002e620000000a00 */
[C---:B--2---:R-:W-:Y:S02]  /*04d0*/  @P2 IMAD.WIDE.U32 R100, R0.reuse, 0x8, R100 ;  /* 0x0000000800642825 */ /* 0x044fe400078e0064 */
[----:B------:R2:W5:Y:S05]  /*04e0*/  @P3 LDG.E.64 R66, desc[UR6][R96.64] ;  /* 0x0000000660423981 */ /* 0x00056a000c1e1b00 */
[----:B0-----:R-:W0:Y:S01]  /*04f0*/  LDC.64 R88, c[0x0][0x3d8] ;  /* 0x0000f600ff587b82 */ /* 0x001e220000000a00 */
[C---:B------:R-:W-:Y:S01]  /*0500*/  @P2 IMAD.WIDE.U32 R102, R0.reuse, 0x8, R102 ;  /* 0x0000000800662825 */ /* 0x040fe200078e0066 */
[----:B------:R-:W-:Y:S01]  /*0510*/  @P2 IADD3 R0, PT, PT, R0, 0x20, RZ ;  /* 0x0000002000002810 */ /* 0x000fe20007ffe0ff */
[----:B------:R3:W5:Y:S05]  /*0520*/  @P3 LDG.E.64 R64, desc[UR6][R98.64] ;  /* 0x0000000662403981 */ /* 0x00076a000c1e1b00 */
[----:B----4-:R-:W4:Y:S01]  /*0530*/  LDC.64 R90, c[0x0][0x3d0] ;  /* 0x0000f400ff5a7b82 */ /* 0x010f220000000a00 */
[----:B------:R-:W-:Y:S01]  /*0540*/  ISETP.GE.U32.AND P4, PT, R36, 0x120, PT ;  /* 0x000001202400780c */ /* 0x000fe20003f86070 */
[C---:B------:R-:W-:Y:S01]  /*0550*/  @P1 IMAD.WIDE.U32 R104, R0.reuse, 0x8, R104 ;  /* 0x0000000800681825 */ /* 0x040fe200078e0068 */
[----:B------:R1:W5:Y:S05]  /*0560*/  @P2 LDG.E.64 R38, desc[UR6][R100.64] ;  /* 0x0000000664262981 */ /* 0x00036a000c1e1b00 */
[----:B------:R-:W4:Y:S01]  /*0570*/  LDC.64 R92, c[0x0][0x3d8] ;  /* 0x0000f600ff5c7b82 */ /* 0x000f220000000a00 */
[C---:B------:R-:W-:Y:S01]  /*0580*/  @P1 IMAD.WIDE.U32 R146, R0.reuse, 0x8, R146 ;  /* 0x0000000800921825 */ /* 0x040fe200078e0092 */
[----:B------:R-:W-:Y:S01]  /*0590*/  @P1 IADD3 R0, PT, PT, R0, 0x20, RZ ;  /* 0x0000002000001810 */ /* 0x000fe20007ffe0ff */
[----:B------:R0:W5:Y:S05]  /*05a0*/  @P2 LDG.E.64 R34, desc[UR6][R102.64] ;  /* 0x0000000666222981 */ /* 0x00016a000c1e1b00 */
[----:B------:R-:W4:Y:S01]  /*05b0*/  LDC.64 R94, c[0x0][0x3d0] ;  /* 0x0000f400ff5e7b82 */ /* 0x000f220000000a00 */
[----:B------:R-:W-:Y:S01]  /*05c0*/  ISETP.GE.U32.AND P0, PT, R36, 0x140, PT ;  /* 0x000001402400780c */ /* 0x000fe20003f06070 */
[C---:B------:R-:W-:Y:S01]  /*05d0*/  @P6 IMAD.WIDE.U32 R58, R0.reuse, 0x8, R58 ;  /* 0x00000008003a6825 */ /* 0x040fe200078e003a */
[----:B------:R4:W5:Y:S05]  /*05e0*/  @P1 LDG.E.64 R32, desc[UR6][R104.64] ;  /* 0x0000000668201981 */ /* 0x00096a000c1e1b00 */
[----:B--2---:R-:W2:Y:S01]  /*05f0*/  LDC.64 R96, c[0x0][0x3d8] ;  /* 0x0000f600ff607b82 */ /* 0x004ea20000000a00 */
[C---:B---3--:R-:W-:Y:S01]  /*0600*/  @P6 IMAD.WIDE.U32 R84, R0.reuse, 0x8, R84 ;  /* 0x0000000800546825 */ /* 0x048fe200078e0054 */
[----:B------:R-:W-:Y:S01]  /*0610*/  @P6 IADD3 R0, PT, PT, R0, 0x20, RZ ;  /* 0x0000002000006810 */ /* 0x000fe20007ffe0ff */
[----:B------:R3:W5:Y:S05]  /*0620*/  @P6 LDG.E.64 R28, desc[UR6][R58.64] ;  /* 0x000000063a1c6981 */ /* 0x00076a000c1e1b00 */
[----:B------:R-:W2:Y:S01]  /*0630*/  LDC.64 R98, c[0x0][0x3d0] ;  /* 0x0000f400ff627b82 */ /* 0x000ea20000000a00 */
[----:B------:R-:W-:Y:S01]  /*0640*/  ISETP.GE.U32.AND P3, PT, R36, 0x160, PT ;  /* 0x000001602400780c */ /* 0x000fe20003f66070 */
[----:B-1----:R-:W-:-:S06]  /*0650*/  @P4 IMAD.WIDE.U32 R86, R0, 0x8, R86 ;  /* 0x0000000800564825 */ /* 0x002fcc00078e0056 */
[----:B------:R-:W1:Y:S01]  /*0660*/  LDC.64 R100, c[0x0][0x3d8] ;  /* 0x0000f600ff647b82 */ /* 0x000e620000000a00 */
[C---:B0-----:R-:W-:Y:S01]  /*0670*/  @P4 IMAD.WIDE.U32 R88, R0.reuse, 0x8, R88 ;  /* 0x0000000800584825 */ /* 0x041fe200078e0058 */
[----:B------:R-:W-:Y:S01]  /*0680*/  @P4 IADD3 R0, PT, PT, R0, 0x20, RZ ;  /* 0x0000002000004810 */ /* 0x000fe20007ffe0ff */
[----:B------:R0:W5:Y:S01]  /*0690*/  @P6 LDG.E.64 R26, desc[UR6][R84.64] ;  /* 0x00000006541a6981 */ /* 0x000162000c1e1b00 */
[----:B------:R-:W-:-:S03]  /*06a0*/  @P1 CS2R R120, SRZ ;  /* 0x0000000000781805 */ /* 0x000fc6000001ff00 */
[----:B------:R-:W5:Y:S01]  /*06b0*/  @P1 LDG.E.64 R30, desc[UR6][R146.64] ;  /* 0x00000006921e1981 */ /* 0x000f62000c1e1b00 */
[----:B------:R-:W1:Y:S01]  /*06c0*/  LDC.64 R102, c[0x0][0x3d0] ;  /* 0x0000f400ff667b82 */ /* 0x000e620000000a00 */
[----:B------:R-:W-:Y:S01]  /*06d0*/  ISETP.GE.U32.AND P2, PT, R36, 0x180, PT ;  /* 0x000001802400780c */ /* 0x000fe20003f46070 */
[C---:B----4-:R-:W-:Y:S01]  /*06e0*/  @P0 IMAD.WIDE.U32 R90, R0.reuse, 0x8, R90 ;  /* 0x00000008005a0825 */ /* 0x050fe200078e005a */
[----:B------:R4:W5:Y:S05]  /*06f0*/  @P4 LDG.E.64 R24, desc[UR6][R86.64] ;  /* 0x0000000656184981 */ /* 0x00096a000c1e1b00 */
[----:B------:R-:W1:Y:S01]  /*0700*/  LDC.64 R104, c[0x0][0x3d8] ;  /* 0x0000f600ff687b82 */ /* 0x000e620000000a00 */
[C---:B------:R-:W-:Y:S01]  /*0710*/  @P0 IMAD.WIDE.U32 R92, R0.reuse, 0x8, R92 ;  /* 0x00000008005c0825 */ /* 0x040fe200078e005c */
[----:B------:R-:W-:Y:S01]  /*0720*/  @P0 IADD3 R0, PT, PT, R0, 0x20, RZ ;  /* 0x0000002000000810 */ /* 0x000fe20007ffe0ff */
[----:B------:R4:W5:Y:S05]  /*0730*/  @P4 LDG.E.64 R22, desc[UR6][R88.64] ;  /* 0x0000000658164981 */ /* 0x00096a000c1e1b00 */
[----:B---3--:R-:W3:Y:S01]  /*0740*/  LDC.64 R58, c[0x0][0x3d0] ;  /* 0x0000f400ff3a7b82 */ /* 0x008ee20000000a00 */
[----:B------:R-:W-:Y:S01]  /*0750*/  ISETP.GE.U32.AND P1, PT, R36, 0x1a0, PT ;  /* 0x000001a02400780c */ /* 0x000fe20003f26070 */
[C---:B------:R-:W-:Y:S01]  /*0760*/  @P3 IMAD.WIDE.U32 R94, R0.reuse, 0x8, R94 ;  /* 0x00000008005e3825 */ /* 0x040fe200078e005e */
[----:B------:R-:W-:Y:S01]  /*0770*/  @P6 CS2R R122, SRZ ;  /* 0x00000000007a6805 */ /* 0x000fe2000001ff00 */
[----:B------:R1:W5:Y:S04]  /*0780*/  @P0 LDG.E.64 R20, desc[UR6][R90.64] ;  /* 0x000000065a140981 */ /* 0x000368000c1e1b00 */
[----:B0-----:R-:W0:Y:S01]  /*0790*/  LDC.64 R84, c[0x0][0x3d8] ;  /* 0x0000f600ff547b82 */ /* 0x001e220000000a00 */
[C---:B--2---:R-:W-:Y:S01]  /*07a0*/  @P3 IMAD.WIDE.U32 R96, R0.reuse, 0x8, R96 ;  /* 0x0000000800603825 */ /* 0x044fe200078e0060 */
[----:B------:R-:W-:Y:S01]  /*07b0*/  @P3 IADD3 R0, PT, PT, R0, 0x20, RZ ;  /* 0x0000002000003810 */ /* 0x000fe20007ffe0ff */
[----:B------:R2:W5:Y:S05]  /*07c0*/  @P0 LDG.E.64 R18, desc[UR6][R92.64] ;  /* 0x000000065c120981 */ /* 0x00056a000c1e1b00 */
[----:B----4-:R-:W4:Y:S01]  /*07d0*/  LDC.64 R86, c[0x0][0x3d0] ;  /* 0x0000f400ff567b82 */ /* 0x010f220000000a00 */
[----:B------:R-:W-:Y:S01]  /*07e0*/  ISETP.GE.U32.AND P6, PT, R36, 0x1c0, PT ;  /* 0x000001c02400780c */ /* 0x000fe20003fc6070 */
[C---:B------:R-:W-:Y:S01]  /*07f0*/  @P2 IMAD.WIDE.U32 R98, R0.reuse, 0x8, R98 ;  /* 0x0000000800622825 */ /* 0x040fe200078e0062 */
[----:B------:R-:W-:Y:S01]  /*0800*/  @P4 CS2R R124, SRZ ;  /* 0x00000000007c4805 */ /* 0x000fe2000001ff00 */
[----:B------:R2:W5:Y:S04]  /*0810*/  @P3 LDG.E.64 R16, desc[UR6][R94.64] ;  /* 0x000000065e103981 */ /* 0x000568000c1e1b00 */
[----:B------:R-:W4:Y:S01]  /*0820*/  LDC.64 R88, c[0x0][0x3d8] ;  /* 0x0000f600ff587b82 */ /* 0x000f220000000a00 */
[C---:B-1----:R-:W-:Y:S01]  /*0830*/  @P2 IMAD.WIDE.U32 R100, R0.reuse, 0x8, R100 ;  /* 0x0000000800642825 */ /* 0x042fe200078e0064 */
[----:B------:R-:W-:Y:S01]  /*0840*/  @P2 IADD3 R0, PT, PT, R0, 0x20, RZ ;  /* 0x0000002000002810 */ /* 0x000fe20007ffe0ff */
[----:B------:R1:W5:Y:S05]  /*0850*/  @P3 LDG.E.64 R14, desc[UR6][R96.64] ;  /* 0x00000006600e3981 */ /* 0x00036a000c1e1b00 */
[----:B------:R-:W4:Y:S01]  /*0860*/  LDC.64 R90, c[0x0][0x3d0] ;  /* 0x0000f400ff5a7b82 */ /* 0x000f220000000a00 */
[----:B------:R-:W-:Y:S01]  /*0870*/  ISETP.GE.U32.AND P4, PT, R36, 0x1e0, PT ;  /* 0x000001e02400780c */ /* 0x000fe20003f86070 */
[C---:B------:R-:W-:Y:S01]  /*0880*/  @P1 IMAD.WIDE.U32 R102, R0.reuse, 0x8, R102 ;  /* 0x0000000800661825 */ /* 0x040fe200078e0066 */
[----:B------:R-:W-:Y:S01]  /*0890*/  @P0 CS2R R126, SRZ ;  /* 0x00000000007e0805 */ /* 0x000fe2000001ff00 */
[----:B------:R0:W5:Y:S04]  /*08a0*/  @P2 LDG.E.64 R12, desc[UR6][R98.64] ;  /* 0x00000006620c2981 */ /* 0x000168000c1e1b00 */
[----:B--2---:R-:W2:Y:S01]  /*08b0*/  LDC.64 R92, c[0x0][0x3d8] ;  /* 0x0000f600ff5c7b82 */ /* 0x004ea20000000a00 */
[C---:B------:R-:W-:Y:S01]  /*08c0*/  @P1 IMAD.WIDE.U32 R104, R0.reuse, 0x8, R104 ;  /* 0x0000000800681825 */ /* 0x040fe200078e0068 */
[----:B------:R-:W-:Y:S01]  /*08d0*/  @P1 IADD3 R0, PT, PT, R0, 0x20, RZ ;  /* 0x0000002000001810 */ /* 0x000fe20007ffe0ff */
[----:B------:R4:W5:Y:S05]  /*08e0*/  @P2 LDG.E.64 R10, desc[UR6][R100.64] ;  /* 0x00000006640a2981 */ /* 0x00096a000c1e1b00 */
[----:B------:R-:W2:Y:S01]  /*08f0*/  LDC.64 R94, c[0x0][0x3d0] ;  /* 0x0000f400ff5e7b82 */ /* 0x000ea20000000a00 */
[----:B------:R-:W-:Y:S01]  /*0900*/  ISETP.GE.U32.AND P0, PT, R36, 0x200, PT ;  /* 0x000002002400780c */ /* 0x000fe20003f06070 */
[C---:B---3--:R-:W-:Y:S01]  /*0910*/  @P6 IMAD.WIDE.U32 R58, R0.reuse, 0x8, R58 ;  /* 0x00000008003a6825 */ /* 0x048fe200078e003a */
[----:B------:R-:W-:Y:S01]  /*0920*/  @P3 CS2R R128, SRZ ;  /* 0x0000000000803805 */ /* 0x000fe2000001ff00 */
[----:B------:R3:W5:Y:S04]  /*0930*/  @P1 LDG.E.64 R8, desc[UR6][R102.64] ;  /* 0x0000000666081981 */ /* 0x000768000c1e1b00 */
[----:B-1----:R-:W1:Y:S01]  /*0940*/  LDC.64 R96, c[0x0][0x3d8] ;  /* 0x0000f600ff607b82 */ /* 0x002e620000000a00 */
[C---:B0-----:R-:W-:Y:S01]  /*0950*/  @P6 IMAD.WIDE.U32 R84, R0.reuse, 0x8, R84 ;  /* 0x0000000800546825 */ /* 0x041fe200078e0054 */
[----:B------:R-:W-:-:S02]  /*0960*/  @P6 IADD3 R0, PT, PT, R0, 0x20, RZ ;  /* 0x0000002000006810 */ /* 0x000fc40007ffe0ff */
[----:B------:R-:W-:Y:S01]  /*0970*/  @P2 CS2R R130, SRZ ;  /* 0x0000000000822805 */ /* 0x000fe2000001ff00 */
[----:B------:R-:W5:Y:S03]  /*0980*/  @P1 LDG.E.64 R6, desc[UR6][R104.64] ;  /* 0x0000000668061981 */ /* 0x000f66000c1e1b00 */
[----:B------:R-:W0:Y:S01]  /*0990*/  LDC.64 R98, c[0x0][0x3d0] ;  /* 0x0000f400ff627b82 */ /* 0x000e220000000a00 */
[----:B------:R-:W-:Y:S01]  /*09a0*/  ISETP.GE.U32.AND P3, PT, R36, 0x220, PT ;  /* 0x000002202400780c */ /* 0x000fe20003f66070 */
[C---:B----4-:R-:W-:Y:S01]  /*09b0*/  @P4 IMAD.WIDE.U32 R86, R0.reuse, 0x8, R86 ;  /* 0x0000000800564825 */ /* 0x050fe200078e0056 */
[----:B------:R-:W-:Y:S01]  /*09c0*/  @P1 CS2R R132, SRZ ;  /* 0x0000000000841805 */ /* 0x000fe2000001ff00 */
[----:B------:R-:W5:Y:S04]  /*09d0*/  @P6 LDG.E.64 R4, desc[UR6][R58.64] ;  /* 0x000000063a046981 */ /* 0x000f68000c1e1b00 */
[----:B------:R-:W4:Y:S01]  /*09e0*/  LDC.64 R100, c[0x0][0x3d8] ;  /* 0x0000f600ff647b82 */ /* 0x000f220000000a00 */
[C---:B------:R-:W-:Y:S01]  /*09f0*/  @P4 IMAD.WIDE.U32 R88, R0.reuse, 0x8, R88 ;  /* 0x0000000800584825 */ /* 0x040fe200078e0058 */
[----:B------:R-:W-:Y:S01]  /*0a00*/  @P4 IADD3 R0, PT, PT, R0, 0x20, RZ ;  /* 0x0000002000004810 */ /* 0x000fe20007ffe0ff */
[----:B------:R-:W5:Y:S05]  /*0a10*/  @P4 LDG.E.64 R62, desc[UR6][R86.64] ;  /* 0x00000006563e4981 */ /* 0x000f6a000c1e1b00 */
[----:B---3--:R-:W3:Y:S01]  /*0a20*/  LDC.64 R102, c[0x0][0x3d0] ;  /* 0x0000f400ff667b82 */ /* 0x008ee20000000a00 */
[----:B------:R-:W-:Y:S01]  /*0a30*/  ISETP.GE.U32.AND P2, PT, R36, 0x240, PT ;  /* 0x000002402400780c */ /* 0x000fe20003f46070 */
[----:B------:R-:W-:Y:S01]  /*0a40*/  @P0 IMAD.WIDE.U32 R90, R0, 0x8, R90 ;  /* 0x00000008005a0825 */ /* 0x000fe200078e005a */
[----:B------:R-:W-:Y:S01]  /*0a50*/  ISETP.GE.U32.AND P1, PT, R36, 0x260, PT ;  /* 0x000002602400780c */ /* 0x000fe20003f26070 */
[----:B------:R-:W5:Y:S02]  /*0a60*/  @P4 LDG.E.64 R60, desc[UR6][R88.64] ;  /* 0x00000006583c4981 */ /* 0x000f64000c1e1b00 */
[C---:B--2---:R-:W-:Y:S01]  /*0a70*/  @P0 IMAD.WIDE.U32 R92, R0.reuse, 0x8, R92 ;  /* 0x00000008005c0825 */ /* 0x044fe200078e005c */
[----:B------:R-:W-:Y:S01]  /*0a80*/  @P0 IADD3 R0, PT, PT, R0, 0x20, RZ ;  /* 0x0000002000000810 */ /* 0x000fe20007ffe0ff */
[----:B------:R-:W5:Y:S01]  /*0a90*/  @P0 LDG.E.64 R40, desc[UR6][R90.64] ;  /* 0x000000065a280981 */ /* 0x000f62000c1e1b00 */
[----:B------:R-:W2:Y:S03]  /*0aa0*/  LDC.64 R146, c[0x0][0x3d8] ;  /* 0x0000f600ff927b82 */ /* 0x000ea60000000a00 */
[C---:B------:R-:W-:Y:S01]  /*0ab0*/  @P3 IMAD.WIDE.U32 R94, R0.reuse, 0x8, R94 ;  /* 0x00000008005e3825 */ /* 0x040fe200078e005e */
[----:B------:R-:W5:Y:S03]  /*0ac0*/  @P0 LDG.E.64 R42, desc[UR6][R92.64] ;  /* 0x000000065c2a0981 */ /* 0x000f66000c1e1b00 */
[C---:B-1----:R-:W-:Y:S01]  /*0ad0*/  @P3 IMAD.WIDE.U32 R96, R0.reuse, 0x8, R96 ;  /* 0x0000000800603825 */ /* 0x042fe200078e0060 */
[----:B------:R-:W-:Y:S01]  /*0ae0*/  @P3 IADD3 R0, PT, PT, R0, 0x20, RZ ;  /* 0x0000002000003810 */ /* 0x000fe20007ffe0ff */
[----:B------:R-:W5:Y:S04]  /*0af0*/  @P3 LDG.E.64 R44, desc[UR6][R94.64] ;  /* 0x000000065e2c3981 */ /* 0x000f68000c1e1b00 */
[C---:B0-----:R-:W-:Y:S01]  /*0b00*/  @P2 IMAD.WIDE.U32 R98, R0.reuse, 0x8, R98 ;  /* 0x0000000800622825 */ /* 0x041fe200078e0062 */
[----:B------:R-:W5:Y:S03]  /*0b10*/  @P3 LDG.E.64 R46, desc[UR6][R96.64] ;  /* 0x00000006602e3981 */ /* 0x000f66000c1e1b00 */
[C---:B----4-:R-:W-:Y:S01]  /*0b20*/  @P2 IMAD.WIDE.U32 R100, R0.reuse, 0x8, R100 ;  /* 0x0000000800642825 */ /* 0x050fe200078e0064 */
[----:B------:R-:W-:Y:S01]  /*0b30*/  @P2 IADD3 R0, PT, PT, R0, 0x20, RZ ;  /* 0x0000002000002810 */ /* 0x000fe20007ffe0ff */
[----:B------:R-:W5:Y:S04]  /*0b40*/  @P2 LDG.E.64 R48, desc[UR6][R98.64] ;  /* 0x0000000662302981 */ /* 0x000f68000c1e1b00 */
[----:B---3--:R-:W-:Y:S01]  /*0b50*/  @P1 IMAD.WIDE.U32 R102, R0, 0x8, R102 ;  /* 0x0000000800661825 */ /* 0x008fe200078e0066 */
[----:B------:R-:W5:Y:S04]  /*0b60*/  @P2 LDG.E.64 R50, desc[UR6][R100.64] ;  /* 0x0000000664322981 */ /* 0x000f68000c1e1b00 */
[----:B------:R-:W5:Y:S01]  /*0b70*/  @P1 LDG.E.64 R52, desc[UR6][R102.64] ;  /* 0x0000000666341981 */ /* 0x000f62000c1e1b00 */
[----:B------:R-:W-:-:S03]  /*0b80*/  @P6 CS2R R134, SRZ ;  /* 0x0000000000866805 */ /* 0x000fc6000001ff00 */
[----:B------:R-:W5:Y:S01]  /*0b90*/  @P6 LDG.E.64 R2, desc[UR6][R84.64] ;  /* 0x0000000654026981 */ /* 0x000f62000c1e1b00 */
[----:B------:R-:W-:Y:S01]  /*0ba0*/  ISETP.GE.U32.AND P6, PT, R36, 0x280, PT ;  /* 0x000002802400780c */ /* 0x000fe20003fc6070 */
[----:B--2---:R-:W-:Y:S01]  /*0bb0*/  @P1 IMAD.WIDE.U32 R146, R0, 0x8, R146 ;  /* 0x0000000800921825 */ /* 0x004fe200078e0092 */
[----:B------:R-:W-:Y:S02]  /*0bc0*/  @P5 CS2R R108, SRZ ;  /* 0x00000000006c5805 */ /* 0x000fe4000001ff00 */
[----:B------:R-:W-:Y:S02]  /*0bd0*/  @P4 CS2R R136, SRZ ;  /* 0x0000000000884805 */ /* 0x000fe4000001ff00 */
[----:B------:R-:W-:Y:S02]  /*0be0*/  @P0 CS2R R138, SRZ ;  /* 0x00000000008a0805 */ /* 0x000fe4000001ff00 */
[----:B------:R-:W-:Y:S02]  /*0bf0*/  @P3 CS2R R140, SRZ ;  /* 0x00000000008c3805 */ /* 0x000fe4000001ff00 */
[----:B------:R-:W-:-:S02]  /*0c00*/  @P1 CS2R R144, SRZ ;  /* 0x0000000000901805 */ /* 0x000fc4000001ff00 */
[----:B------:R-:W-:Y:S01]  /*0c10*/  @P2 CS2R R142, SRZ ;  /* 0x00000000008e2805 */ /* 0x000fe2000001ff00 */
[----:B------:R0:W5:Y:S01]  /*0c20*/  @P1 LDG.E.64 R54, desc[UR6][R146.64] ;  /* 0x0000000692361981 */ /* 0x000162000c1e1b00 */
[----:B------:R-:W-:Y:S02]  /*0c30*/  MOV R154, R136 ;  /* 0x00000088009a7202 */ /* 0x000fe40000000f00 */
[----:B------:R-:W-:Y:S02]  /*0c40*/  MOV R150, R140 ;  /* 0x0000008c00967202 */ /* 0x000fe40000000f00 */
[----:B------:R-:W-:Y:S02]  /*0c50*/  MOV R148, R142 ;  /* 0x0000008e00947202 */ /* 0x000fe40000000f00 */
[----:B------:R-:W-:Y:S02]  /*0c60*/  MOV R149, R143 ;  /* 0x0000008f00957202 */ /* 0x000fe40000000f00 */
[----:B------:R-:W-:-:S02]  /*0c70*/  MOV R151, R141 ;  /* 0x0000008d00977202 */ /* 0x000fc40000000f00 */
[----:B0-----:R-:W-:Y:S02]  /*0c80*/  MOV R146, R144 ;  /* 0x0000009000927202 */ /* 0x001fe40000000f00 */
        /* <DEDUP_REMOVED lines=32> */
[----:B------:R-:W-:Y:S01]  /*0e90*/  @P1 IADD3 R0, PT, PT, R0, 0x20, RZ ;  /* 0x0000002000001810 */ /* 0x000fe20007ffe0ff */
[----:B------:R-:W-:Y:S06]  /*0ea0*/  @!P6 BRA `(.L_x_43091) ;  /* 0x0000003000b0e947 */ /* 0x000fec0003800000 */
[----:B------:R-:W0:Y:S08]  /*0eb0*/  LDC.64 R56, c[0x0][0x3d8] ;  /* 0x0000f600ff387b82 */ /* 0x000e300000000a00 */
[----:B------:R-:W1:Y:S01]  /*0ec0*/  LDC.64 R58, c[0x0][0x3d0] ;  /* 0x0000f400ff3a7b82 */ /* 0x000e620000000a00 */
[----:B0-----:R-:W-:-:S06]  /*0ed0*/  IMAD.WIDE.U32 R56, R0, 0x8, R56 ;  /* 0x0000000800387825 */ /* 0x001fcc00078e0038 */
[----:B------:R-:W5:Y:S01]  /*0ee0*/  LDG.E.64 R56, desc[UR6][R56.64] ;  /* 0x0000000638387981 */ /* 0x000f62000c1e1b00 */
[----:B-1----:R-:W-:-:S06]  /*0ef0*/  IMAD.WIDE.U32 R58, R0, 0x8, R58 ;  /* 0x00000008003a7825 */ /* 0x002fcc00078e003a */
[----:B------:R-:W5:Y:S01]  /*0f00*/  LDG.E.64 R58, desc[UR6][R58.64] ;  /* 0x000000063a3a7981 */ /* 0x000f62000c1e1b00 */
[----:B------:R-:W-:Y:S02]  /*0f10*/  CS2R R186, SRZ ;  /* 0x0000000000ba7805 */ /* 0x000fe4000001ff00 */
[----:B------:R-:W-:Y:S02]  /*0f20*/  CS2R R188, SRZ ;  /* 0x0000000000bc7805 */ /* 0x000fe4000001ff00 */
        /* <DEDUP_REMOVED lines=38> */
[----:B------:R-:W-:Y:S06]  /*1190*/  BRA `(.L_x_43091) ;  /* 0x0000002c00f47947 */ /* 0x000fec0003800000 */
.L_x_43090:
[C---:B------:R-:W-:Y:S01]  /*11a0*/  ISETP.GE.U32.AND P5, PT, R36.reuse, 0x20, PT ;  /* 0x000000202400780c */ /* 0x040fe20003fa6070 */
[----:B------:R-:W0:Y:S01]  /*11b0*/  LDC.64 R56, c[0x0][0x3d0] ;  /* 0x0000f400ff387b82 */ /* 0x000e220000000a00 */
[C---:B------:R-:W-:Y:S02]  /*11c0*/  ISETP.GE.U32.AND P6, PT, R36.reuse, 0x40, PT ;  /* 0x000000402400780c */ /* 0x040fe40003fc6070 */
[C---:B------:R-:W-:Y:S02]  /*11d0*/  ISETP.GE.U32.AND P4, PT, R36.reuse, 0x60, PT ;  /* 0x000000602400780c */ /* 0x040fe40003f86070 */
[C---:B------:R-:W-:Y:S02]  /*11e0*/  ISETP.GE.U32.AND P0, PT, R36.reuse, 0x80, PT ;  /* 0x000000802400780c */ /* 0x040fe40003f06070 */
[C---:B------:R-:W-:Y:S01]  /*11f0*/  ISETP.GE.U32.AND P3, PT, R36.reuse, 0xa0, PT ;  /* 0x000000a02400780c */ /* 0x040fe20003f66070 */
[----:B------:R-:W1:Y:S01]  /*1200*/  LDC.64 R58, c[0x0][0x3d8] ;  /* 0x0000f600ff3a7b82 */ /* 0x000e620000000a00 */
[----:B------:R-:W-:-:S07]  /*1210*/  ISETP.GE.U32.AND P2, PT, R36, 0xc0, PT ;  /* 0x000000c02400780c */ /* 0x000fce0003f46070 */
[----:B------:R-:W2:Y:S08]  /*1220*/  @P5 LDC.64 R84, c[0x0][0x440] ;  /* 0x00011000ff545b82 */ /* 0x000eb00000000a00 */
[----:B------:R-:W3:Y:S01]  /*1230*/  LDC.64 R86, c[0x0][0x3d0] ;  /* 0x0000f400ff567b82 */ /* 0x000ee20000000a00 */
[----:B0-----:R-:W-:-:S07]  /*1240*/  @P5 IMAD.WIDE.U32 R56, R0, 0x8, R56 ;  /* 0x0000000800385825 */ /* 0x001fce00078e0038 */
[----:B------:R-:W0:Y:S01]  /*1250*/  LDC.64 R88, c[0x0][0x3d8] ;  /* 0x0000f600ff587b82 */ /* 0x000e220000000a00 */
[----:B-1----:R-:W-:-:S07]  /*1260*/  @P5 IMAD.WIDE.U32 R58, R0, 0x8, R58 ;  /* 0x00000008003a5825 */ /* 0x002fce00078e003a */
[----:B------:R-:W1:Y:S01]  /*1270*/  @P6 LDC.64 R90, c[0x0][0x440] ;  /* 0x00011000ff5a6b82 */ /* 0x000e620000000a00 */
[C---:B--2---:R-:W-:Y:S01]  /*1280*/  @P5 IMAD.WIDE.U32 R84, R0.reuse, 0x8, R84 ;  /* 0x0000000800545825 */ /* 0x044fe200078e0054 */
[----:B------:R-:W-:-:S06]  /*1290*/  @P5 LOP3.LUT R0, R0, 0x20, RZ, 0xfc, !PT ;  /* 0x0000002000005812 */ /* 0x000fcc00078efcff */
[----:B------:R-:W2:Y:S01]  /*12a0*/  LDC.64 R92, c[0x0][0x3d0] ;  /* 0x0000f400ff5c7b82 */ /* 0x000ea20000000a00 */
[----:B---3--:R-:W-:-:S07]  /*12b0*/  @P6 IMAD.WIDE.U32 R86, R0, 0x8, R86 ;  /* 0x0000000800566825 */ /* 0x008fce00078e0056 */
[----:B------:R-:W3:Y:S01]  /*12c0*/  LDC.64 R94, c[0x0][0x3d8] ;  /* 0x0000f600ff5e7b82 */ /* 0x000ee20000000a00 */
[----:B0-----:R-:W-:-:S07]  /*12d0*/  @P6 IMAD.WIDE.U32 R88, R0, 0x8, R88 ;  /* 0x0000000800586825 */ /* 0x001fce00078e0058 */
[----:B------:R-:W0:Y:S01]  /*12e0*/  LDC.64 R98, c[0x0][0x3d0] ;  /* 0x0000f400ff627b82 */ /* 0x000e220000000a00 */
[----:B-1----:R-:W-:-:S07]  /*12f0*/  @P6 IMAD.WIDE.U32 R90, R0, 0x8, R90 ;  /* 0x00000008005a6825 */ /* 0x002fce00078e005a */
[----:B------:R-:W1:Y:S01]  /*1300*/  LDC.64 R100, c[0x0][0x3d8] ;  /* 0x0000f600ff647b82 */ /* 0x000e620000000a00 */
[----:B------:R-:W-:Y:S01]  /*1310*/  ISETP.GE.U32.AND P1, PT, R36, 0xe0, PT ;  /* 0x000000e02400780c */ /* 0x000fe20003f26070 */
[----:B------:R4:W5:Y:S01]  /*1320*/  @P6 LDG.E.64 R78, desc[UR6][R86.64] ;  /* 0x00000006564e6981 */ /* 0x000962000c1e1b00 */
[----:B------:R-:W-:-:S05]  /*1330*/  @P6 IADD3 R0, PT, PT, R0, 0x20, RZ ;  /* 0x0000002000006810 */ /* 0x000fca0007ffe0ff */
[----:B------:R-:W4:Y:S01]  /*1340*/  LDC.64 R104, c[0x0][0x3d0] ;  /* 0x0000f400ff687b82 */ /* 0x000f220000000a00 */
[----:B------:R4:W5:Y:S07]  /*1350*/  @P6 LDG.E.64 R76, desc[UR6][R88.64] ;  /* 0x00000006584c6981 */ /* 0x00096e000c1e1b00 */
[----:B------:R-:W4:Y:S01]  /*1360*/  LDC.64 R162, c[0x0][0x3d8] ;  /* 0x0000f600ffa27b82 */ /* 0x000f220000000a00 */
[----:B------:R-:W5:Y:S01]  /*1370*/  @P6 LD.E.64 R182, desc[UR6][R90.64] ;  /* 0x000000065ab66980 */ /* 0x000f62000c101b00 */
[----:B------:R-:W-:Y:S01]  /*1380*/  @P6 CS2R R110, SRZ ;  /* 0x00000000006e6805 */ /* 0x000fe2000001ff00 */
[----:B--2---:R-:W-:-:S05]  /*1390*/  @P4 IMAD.WIDE.U32 R92, R0, 0x8, R92 ;  /* 0x00000008005c4825 */ /* 0x004fca00078e005c */
[----:B------:R-:W2:Y:S01]  /*13a0*/  @P4 LDC.64 R96, c[0x0][0x440] ;  /* 0x00011000ff604b82 */ /* 0x000ea20000000a00 */
[----:B---3--:R-:W-:-:S07]  /*13b0*/  @P4 IMAD.WIDE.U32 R94, R0, 0x8, R94 ;  /* 0x00000008005e4825 */ /* 0x008fce00078e005e */
[----:B------:R-:W3:Y:S08]  /*13c0*/  @P0 LDC.64 R102, c[0x0][0x440] ;  /* 0x00011000ff660b82 */ /* 0x000ef00000000a00 */
[----:B------:R-:W4:Y:S01]  /*13d0*/  @P3 LDC.64 R186, c[0x0][0x440] ;  /* 0x00011000ffba3b82 */ /* 0x000f220000000a00 */
[----:B------:R-:W-:Y:S01]  /*13e0*/  ISETP.GE.U32.AND P6, PT, R36, 0x100, PT ;  /* 0x000001002400780c */ /* 0x000fe20003fc6070 */
[----:B------:R4:W5:Y:S06]  /*13f0*/  @P4 LDG.E.64 R74, desc[UR6][R92.64] ;  /* 0x000000065c4a4981 */ /* 0x00096c000c1e1b00 */
[----:B------:R-:W4:Y:S01]  /*1400*/  LDC.64 R188, c[0x0][0x3d0] ;  /* 0x0000f400ffbc7b82 */ /* 0x000f220000000a00 */
[C---:B--2---:R-:W-:Y:S01]  /*1410*/  @P4 IMAD.WIDE.U32 R96, R0.reuse, 0x8, R96 ;  /* 0x0000000800604825 */ /* 0x044fe200078e0060 */
[----:B------:R-:W-:Y:S01]  /*1420*/  @P4 IADD3 R0, PT, PT, R0, 0x20, RZ ;  /* 0x0000002000004810 */ /* 0x000fe20007ffe0ff */
[----:B------:R2:W5:Y:S05]  /*1430*/  @P4 LDG.E.64 R72, desc[UR6][R94.64] ;  /* 0x000000065e484981 */ /* 0x00056a000c1e1b00 */
[----:B------:R-:W2:Y:S01]  /*1440*/  LDC.64 R190, c[0x0][0x3d8] ;  /* 0x0000f600ffbe7b82 */ /* 0x000ea20000000a00 */
[----:B------:R2:W5:Y:S01]  /*1450*/  @P4 LD.E.64 R180, desc[UR6][R96.64] ;  /* 0x0000000660b44980 */ /* 0x000562000c101b00 */
[----:B------:R-:W-:Y:S01]  /*1460*/  @P4 CS2R R112, SRZ ;  /* 0x0000000000704805 */ /* 0x000fe2000001ff00 */
[----:B0-----:R-:W-:-:S05]  /*1470*/  @P0 IMAD.WIDE.U32 R98, R0, 0x8, R98 ;  /* 0x0000000800620825 */ /* 0x001fca00078e0062 */
[----:B------:R-:W0:Y:S01]  /*1480*/  @P2 LDC.64 R192, c[0x0][0x440] ;  /* 0x00011000ffc02b82 */ /* 0x000e220000000a00 */
[----:B-1----:R-:W-:Y:S01]  /*1490*/  @P0 IMAD.WIDE.U32 R100, R0, 0x8, R100 ;  /* 0x0000000800640825 */ /* 0x002fe200078e0064 */
[----:B------:R-:W-:Y:S01]  /*14a0*/  ISETP.GE.U32.AND P4, PT, R36, 0x120, PT ;  /* 0x000001202400780c */ /* 0x000fe20003f86070 */
[----:B------:R1:W5:Y:S02]  /*14b0*/  @P0 LDG.E.64 R70, desc[UR6][R98.64] ;  /* 0x0000000662460981 */ /* 0x000364000c1e1b00 */
[C---:B---3--:R-:W-:Y:S01]  /*14c0*/  @P0 IMAD.WIDE.U32 R102, R0.reuse, 0x8, R102 ;  /* 0x0000000800660825 */ /* 0x048fe200078e0066 */
[----:B------:R-:W-:Y:S01]  /*14d0*/  @P0 IADD3 R0, PT, PT, R0, 0x20, RZ ;  /* 0x0000002000000810 */ /* 0x000fe20007ffe0ff */
[----:B------:R3:W5:Y:S01]  /*14e0*/  @P0 LDG.E.64 R68, desc[UR6][R100.64] ;  /* 0x0000000664440981 */ /* 0x000762000c1e1b00 */
[----:B----4-:R-:W4:Y:S01]  /*14f0*/  LDC.64 R86, c[0x0][0x3d0] ;  /* 0x0000f400ff567b82 */ /* 0x010f220000000a00 */
[----:B------:R-:W-:Y:S02]  /*1500*/  @P0 CS2R R114, SRZ ;  /* 0x0000000000720805 */ /* 0x000fe4000001ff00 */
[----:B------:R3:W5:Y:S01]  /*1510*/  @P0 LD.E.64 R178, desc[UR6][R102.64] ;  /* 0x0000000666b20980 */ /* 0x000762000c101b00 */
[----:B------:R-:W-:-:S02]  /*1520*/  @P3 CS2R R116, SRZ ;  /* 0x0000000000743805 */ /* 0x000fc4000001ff00 */
[----:B------:R-:W-:Y:S01]  /*1530*/  @P2 CS2R R118, SRZ ;  /* 0x0000000000762805 */ /* 0x000fe2000001ff00 */
[----:B------:R-:W5:Y:S01]  /*1540*/  @P5 LDG.E.64 R82, desc[UR6][R56.64] ;  /* 0x0000000638525981 */ /* 0x000f62000c1e1b00 */
[----:B------:R-:W4:Y:S01]  /*1550*/  LDC.64 R88, c[0x0][0x3d8] ;  /* 0x0000f600ff587b82 */ /* 0x000f220000000a00 */
[----:B------:R-:W-:Y:S01]  /*1560*/  @P3 IMAD.WIDE.U32 R104, R0, 0x8, R104 ;  /* 0x0000000800683825 */ /* 0x000fe200078e0068 */
[----:B------:R-:W-:Y:S01]  /*1570*/  ISETP.GE.U32.AND P0, PT, R36, 0x140, PT ;  /* 0x000001402400780c */ /* 0x000fe20003f06070 */
[----:B------:R-:W5:Y:S04]  /*1580*/  @P5 LDG.E.64 R80, desc[UR6][R58.64] ;  /* 0x000000063a505981 */ /* 0x000f68000c1e1b00 */
[----:B------:R-:W5:Y:S01]  /*1590*/  @P5 LD.E.64 R184, desc[UR6][R84.64] ;  /* 0x0000000654b85980 */ /* 0x000f62000c101b00 */
[----:B------:R-:W4:Y:S01]  /*15a0*/  @P1 LDC.64 R92, c[0x0][0x440] ;  /* 0x00011000ff5c1b82 */ /* 0x000f220000000a00 */
[----:B------:R-:W-:-:S02]  /*15b0*/  @P3 IMAD.WIDE.U32 R162, R0, 0x8, R162 ;  /* 0x0000000800a23825 */ /* 0x000fc400078e00a2 */
[----:B------:R4:W5:Y:S02]  /*15c0*/  @P3 LDG.E.64 R66, desc[UR6][R104.64] ;  /* 0x0000000668423981 */ /* 0x000964000c1e1b00 */
[C---:B------:R-:W-:Y:S01]  /*15d0*/  @P3 IMAD.WIDE.U32 R186, R0.reuse, 0x8, R186 ;  /* 0x0000000800ba3825 */ /* 0x040fe200078e00ba */
[----:B------:R-:W-:Y:S01]  /*15e0*/  @P3 IADD3 R0, PT, PT, R0, 0x20, RZ ;  /* 0x0000002000003810 */ /* 0x000fe20007ffe0ff */
[----:B------:R4:W5:Y:S01]  /*15f0*/  @P3 LDG.E.64 R64, desc[UR6][R162.64] ;  /* 0x00000006a2403981 */ /* 0x000962000c1e1b00 */
[----:B------:R-:W4:Y:S03]  /*1600*/  LDC.64 R90, c[0x0][0x3d0] ;  /* 0x0000f400ff5a7b82 */ /* 0x000f260000000a00 */
[----:B------:R4:W5:Y:S05]  /*1610*/  @P3 LD.E.64 R176, desc[UR6][R186.64] ;  /* 0x00000006bab03980 */ /* 0x00096a000c101b00 */
[----:B--2---:R-:W2:Y:S01]  /*1620*/  LDC.64 R94, c[0x0][0x3d8] ;  /* 0x0000f600ff5e7b82 */ /* 0x004ea20000000a00 */
[----:B------:R-:W-:Y:S01]  /*1630*/  @P2 IMAD.WIDE.U32 R188, R0, 0x8, R188 ;  /* 0x0000000800bc2825 */ /* 0x000fe200078e00bc */
[----:B------:R-:W-:-:S06]  /*1640*/  ISETP.GE.U32.AND P3, PT, R36, 0x160, PT ;  /* 0x000001602400780c */ /* 0x000fcc0003f66070 */
[----:B------:R-:W2:Y:S01]  /*1650*/  @P6 LDC.64 R96, c[0x0][0x440] ;  /* 0x00011000ff606b82 */ /* 0x000ea20000000a00 */
[C---:B------:R-:W-:Y:S01]  /*1660*/  @P2 IMAD.WIDE.U32 R190, R0.reuse, 0x8, R190 ;  /* 0x0000000800be2825 */ /* 0x040fe200078e00be */
[----:B------:R4:W5:Y:S03]  /*1670*/  @P2 LDG.E.64 R38, desc[UR6][R188.64] ;  /* 0x00000006bc262981 */ /* 0x000966000c1e1b00 */
[C---:B0-----:R-:W-:Y:S01]  /*1680*/  @P2 IMAD.WIDE.U32 R192, R0.reuse, 0x8, R192 ;  /* 0x0000000800c02825 */ /* 0x041fe200078e00c0 */
[----:B------:R0:W5:Y:S02]  /*1690*/  @P2 LDG.E.64 R34, desc[UR6][R190.64] ;  /* 0x00000006be222981 */ /* 0x000164000c1e1b00 */
[----:B-1----:R-:W1:Y:S01]  /*16a0*/  LDC.64 R98, c[0x0][0x3d0] ;  /* 0x0000f400ff627b82 */ /* 0x002e620000000a00 */
[----:B------:R-:W-:Y:S01]  /*16b0*/  @P2 IADD3 R0, PT, PT, R0, 0x20, RZ ;  /* 0x0000002000002810 */ /* 0x000fe20007ffe0ff */
[----:B------:R2:W5:Y:S01]  /*16c0*/  @P2 LD.E.64 R174, desc[UR6][R192.64] ;  /* 0x00000006c0ae2980 */ /* 0x000562000c101b00 */
[----:B------:R-:W-:-:S05]  /*16d0*/  ISETP.GE.U32.AND P2, PT, R36, 0x180, PT ;  /* 0x000001802400780c */ /* 0x000fca0003f46070 */
[----:B---3--:R-:W3:Y:S08]  /*16e0*/  LDC.64 R100, c[0x0][0x3d8] ;  /* 0x0000f600ff647b82 */ /* 0x008ef00000000a00 */
[----:B------:R-:W3:Y:S01]  /*16f0*/  @P4 LDC.64 R102, c[0x0][0x440] ;  /* 0x00011000ff664b82 */ /* 0x000ee20000000a00 */
[----:B----4-:R-:W-:-:S07]  /*1700*/  @P1 IMAD.WIDE.U32 R86, R0, 0x8, R86 ;  /* 0x0000000800561825 */ /* 0x010fce00078e0056 */
[----:B------:R-:W4:Y:S01]  /*1710*/  LDC.64 R104, c[0x0][0x3d0] ;  /* 0x0000f400ff687b82 */ /* 0x000f220000000a00 */
[C---:B------:R-:W-:Y:S01]  /*1720*/  @P1 IMAD.WIDE.U32 R88, R0.reuse, 0x8, R88 ;  /* 0x0000000800581825 */ /* 0x040fe200078e0058 */
[----:B------:R1:W5:Y:S06]  /*1730*/  @P1 LDG.E.64 R32, desc[UR6][R86.64] ;  /* 0x0000000656201981 */ /* 0x00036c000c1e1b00 */
[----:B------:R-:W4:Y:S01]  /*1740*/  LDC.64 R162, c[0x0][0x3d8] ;  /* 0x0000f600ffa27b82 */ /* 0x000f220000000a00 */
[----:B------:R-:W-:-:S07]  /*1750*/  @P1 IMAD.WIDE.U32 R92, R0, 0x8, R92 ;  /* 0x00000008005c1825 */ /* 0x000fce00078e005c */
[----:B------:R-:W4:Y:S01]  /*1760*/  @P0 LDC.64 R186, c[0x0][0x440] ;  /* 0x00011000ffba0b82 */ /* 0x000f220000000a00 */
[----:B------:R-:W-:Y:S01]  /*1770*/  @P1 IADD3 R0, PT, PT, R0, 0x20, RZ ;  /* 0x0000002000001810 */ /* 0x000fe20007ffe0ff */
[----:B------:R3:W5:Y:S06]  /*1780*/  @P1 LDG.E.64 R30, desc[UR6][R88.64] ;  /* 0x00000006581e1981 */ /* 0x00076c000c1e1b00 */
[----:B------:R-:W4:Y:S01]  /*1790*/  LDC.64 R188, c[0x0][0x3d0] ;  /* 0x0000f400ffbc7b82 */ /* 0x000f220000000a00 */
[C---:B------:R-:W-:Y:S01]  /*17a0*/  @P6 IMAD.WIDE.U32 R90, R0.reuse, 0x8, R90 ;  /* 0x00000008005a6825 */ /* 0x040fe200078e005a */
[----:B------:R-:W5:Y:S06]  /*17b0*/  @P1 LD.E.64 R172, desc[UR6][R92.64] ;  /* 0x000000065cac1980 */ /* 0x000f6c000c101b00 */
[----:B0-----:R-:W0:Y:S01]  /*17c0*/  LDC.64 R190, c[0x0][0x3d8] ;  /* 0x0000f600ffbe7b82 */ /* 0x001e220000000a00 */
[----:B--2---:R-:W-:Y:S01]  /*17d0*/  @P6 IMAD.WIDE.U32 R94, R0, 0x8, R94 ;  /* 0x00000008005e6825 */ /* 0x004fe200078e005e */
[----:B------:R-:W-:-:S06]  /*17e0*/  @P1 CS2R R120, SRZ ;  /* 0x0000000000781805 */ /* 0x000fcc000001ff00 */
[----:B------:R-:W2:Y:S01]  /*17f0*/  @P3 LDC.64 R192, c[0x0][0x440] ;  /* 0x00011000ffc03b82 */ /* 0x000ea20000000a00 */
[C---:B------:R-:W-:Y:S01]  /*1800*/  @P6 IMAD.WIDE.U32 R96, R0.reuse, 0x8, R96 ;  /* 0x0000000800606825 */ /* 0x040fe200078e0060 */
[----:B------:R-:W-:Y:S01]  /*1810*/  @P6 IADD3 R0, PT, PT, R0, 0x20, RZ ;  /* 0x0000002000006810 */ /* 0x000fe20007ffe0ff */
[----:B------:R3:W5:Y:S01]  /*1820*/  @P6 LDG.E.64 R28, desc[UR6][R90.64] ;  /* 0x000000065a1c6981 */ /* 0x000762000c1e1b00 */
[----:B------:R-:W-:-:S04]  /*1830*/  ISETP.GE.U32.AND P1, PT, R36, 0x1a0, PT ;  /* 0x000001a02400780c */ /* 0x000fc80003f26070 */
[----:B------:R-:W2:Y:S01]  /*1840*/  LDC.64 R194, c[0x0][0x3d0] ;  /* 0x0000f400ffc27b82 */ /* 0x000ea20000000a00 */
[C---:B-1----:R-:W-:Y:S01]  /*1850*/  @P4 IMAD.WIDE.U32 R98, R0.reuse, 0x8, R98 ;  /* 0x0000000800624825 */ /* 0x042fe200078e0062 */
[----:B------:R1:W5:Y:S06]  /*1860*/  @P6 LDG.E.64 R26, desc[UR6][R94.64] ;  /* 0x000000065e1a6981 */ /* 0x00036c000c1e1b00 */
[----:B------:R-:W1:Y:S01]  /*1870*/  LDC.64 R86, c[0x0][0x3d8] ;  /* 0x0000f600ff567b82 */ /* 0x000e620000000a00 */
[C---:B---3--:R-:W-:Y:S01]  /*1880*/  @P4 IMAD.WIDE.U32 R100, R0.reuse, 0x8, R100 ;  /* 0x0000000800644825 */ /* 0x048fe200078e0064 */
[----:B------:R3:W5:Y:S06]  /*1890*/  @P6 LD.E.64 R170, desc[UR6][R96.64] ;  /* 0x0000000660aa6980 */ /* 0x00076c000c101b00 */
[----:B------:R-:W3:Y:S01]  /*18a0*/  @P2 LDC.64 R88, c[0x0][0x440] ;  /* 0x00011000ff582b82 */ /* 0x000ee20000000a00 */
[C---:B------:R-:W-:Y:S01]  /*18b0*/  @P4 IMAD.WIDE.U32 R102, R0.reuse, 0x8, R102 ;  /* 0x0000000800664825 */ /* 0x040fe200078e0066 */
[----:B------:R-:W-:-:S02]  /*18c0*/  @P4 IADD3 R0, PT, PT, R0, 0x20, RZ ;  /* 0x0000002000004810 */ /* 0x000fc40007ffe0ff */
[----:B------:R-:W-:Y:S01]  /*18d0*/  @P6 CS2R R122, SRZ ;  /* 0x00000000007a6805 */ /* 0x000fe2000001ff00 */
[----:B------:R3:W5:Y:S03]  /*18e0*/  @P4 LDG.E.64 R24, desc[UR6][R98.64] ;  /* 0x0000000662184981 */ /* 0x000766000c1e1b00 */
[----:B------:R-:W3:Y:S01]  /*18f0*/  LDC.64 R90, c[0x0][0x3d8] ;  /* 0x0000f600ff5a7b82 */ /* 0x000ee20000000a00 */
[C---:B----4-:R-:W-:Y:S01]  /*1900*/  @P0 IMAD.WIDE.U32 R104, R0.reuse, 0x8, R104 ;  /* 0x0000000800680825 */ /* 0x050fe200078e0068 */
[----:B------:R-:W5:Y:S03]  /*1910*/  @P4 LDG.E.64 R22, desc[UR6][R100.64] ;  /* 0x0000000664164981 */ /* 0x000f66000c1e1b00 */
[C---:B------:R-:W-:Y:S01]  /*1920*/  @P0 IMAD.WIDE.U32 R162, R0.reuse, 0x8, R162 ;  /* 0x0000000800a20825 */ /* 0x040fe200078e00a2 */
[----:B------:R-:W5:Y:S02]  /*1930*/  @P4 LD.E.64 R168, desc[UR6][R102.64] ;  /* 0x0000000666a84980 */ /* 0x000f64000c101b00 */
[----:B------:R-:W4:Y:S01]  /*1940*/  LDC.64 R196, c[0x0][0x3d0] ;  /* 0x0000f400ffc47b82 */ /* 0x000f220000000a00 */
[C---:B------:R-:W-:Y:S01]  /*1950*/  @P0 IMAD.WIDE.U32 R186, R0.reuse, 0x8, R186 ;  /* 0x0000000800ba0825 */ /* 0x040fe200078e00ba */
[----:B------:R-:W-:-:S02]  /*1960*/  @P0 IADD3 R0, PT, PT, R0, 0x20, RZ ;  /* 0x0000002000000810 */ /* 0x000fc40007ffe0ff */
[----:B------:R-:W-:Y:S02]  /*1970*/  @P4 CS2R R124, SRZ ;  /* 0x00000000007c4805 */ /* 0x000fe4000001ff00 */
[----:B------:R-:W-:Y:S01]  /*1980*/  ISETP.GE.U32.AND P6, PT, R36, 0x1c0, PT ;  /* 0x000001c02400780c */ /* 0x000fe20003fc6070 */
[----:B------:R-:W5:Y:S01]  /*1990*/  @P0 LDG.E.64 R20, desc[UR6][R104.64] ;  /* 0x0000000668140981 */ /* 0x000f62000c1e1b00 */
[C---:B------:R-:W-:Y:S01]  /*19a0*/  @P3 IMAD.WIDE.U32 R188, R0.reuse, 0x8, R188 ;  /* 0x0000000800bc3825 */ /* 0x040fe200078e00bc */
[----:B------:R-:W4:Y:S02]  /*19b0*/  @P1 LDC.64 R92, c[0x0][0x440] ;  /* 0x00011000ff5c1b82 */ /* 0x000f240000000a00 */
[----:B------:R-:W5:Y:S01]  /*19c0*/  @P0 LDG.E.64 R18, desc[UR6][R162.64] ;  /* 0x00000006a2120981 */ /* 0x000f62000c1e1b00 */
[C---:B0-----:R-:W-:Y:S01]  /*19d0*/  @P3 IMAD.WIDE.U32 R190, R0.reuse, 0x8, R190 ;  /* 0x0000000800be3825 */ /* 0x041fe200078e00be */
[----:B------:R-:W-:Y:S02]  /*19e0*/  @P0 CS2R R126, SRZ ;  /* 0x00000000007e0805 */ /* 0x000fe4000001ff00 */
[----:B------:R-:W5:Y:S01]  /*19f0*/  @P0 LD.E.64 R166, desc[UR6][R186.64] ;  /* 0x00000006baa60980 */ /* 0x000f62000c101b00 */
[C---:B--2---:R-:W-:Y:S01]  /*1a00*/  @P3 IMAD.WIDE.U32 R192, R0.reuse, 0x8, R192 ;  /* 0x0000000800c03825 */ /* 0x044fe200078e00c0 */
[----:B------:R-:W-:Y:S01]  /*1a10*/  @P3 IADD3 R0, PT, PT, R0, 0x20, RZ ;  /* 0x0000002000003810 */ /* 0x000fe20007ffe0ff */
[----:B-1----:R-:W0:Y:S01]  /*1a20*/  LDC.64 R94, c[0x0][0x3d0] ;  /* 0x0000f400ff5e7b82 */ /* 0x002e220000000a00 */
[----:B------:R-:W-:Y:S01]  /*1a30*/  ISETP.GE.U32.AND P4, PT, R36, 0x1e0, PT ;  /* 0x000001e02400780c */ /* 0x000fe20003f86070 */
[----:B------:R-:W5:Y:S02]  /*1a40*/  @P3 LDG.E.64 R16, desc[UR6][R188.64] ;  /* 0x00000006bc103981 */ /* 0x000f64000c1e1b00 */
[----:B------:R-:W-:Y:S01]  /*1a50*/  @P2 IMAD.WIDE.U32 R194, R0, 0x8, R194 ;  /* 0x0000000800c22825 */ /* 0x000fe200078e00c2 */
[----:B------:R-:W-:Y:S01]  /*1a60*/  ISETP.GE.U32.AND P0, PT, R36, 0x200, PT ;  /* 0x000002002400780c */ /* 0x000fe20003f06070 */
[----:B------:R-:W5:Y:S02]  /*1a70*/  @P3 LDG.E.64 R14, desc[UR6][R190.64] ;  /* 0x00000006be0e3981 */ /* 0x000f64000c1e1b00 */
[C---:B------:R-:W-:Y:S01]  /*1a80*/  @P2 IMAD.WIDE.U32 R86, R0.reuse, 0x8, R86 ;  /* 0x0000000800562825 */ /* 0x040fe200078e0056 */
[----:B---3--:R-:W1:Y:S01]  /*1a90*/  @P6 LDC.64 R96, c[0x0][0x440] ;  /* 0x00011000ff606b82 */ /* 0x008e620000000a00 */
[----:B------:R-:W5:Y:S02]  /*1aa0*/  @P3 LD.E.64 R164, desc[UR6][R192.64] ;  /* 0x00000006c0a43980 */ /* 0x000f64000c101b00 */
[C---:B------:R-:W-:Y:S01]  /*1ab0*/  @P2 IMAD.WIDE.U32 R88, R0.reuse, 0x8, R88 ;  /* 0x0000000800582825 */ /* 0x040fe200078e0058 */
[----:B------:R-:W-:Y:S01]  /*1ac0*/  @P2 IADD3 R0, PT, PT, R0, 0x20, RZ ;  /* 0x0000002000002810 */ /* 0x000fe20007ffe0ff */
[----:B------:R2:W5:Y:S01]  /*1ad0*/  @P2 LDG.E.64 R10, desc[UR6][R86.64] ;  /* 0x00000006560a2981 */ /* 0x000562000c1e1b00 */
[----:B------:R-:W-:-:S02]  /*1ae0*/  @P3 CS2R R128, SRZ ;  /* 0x0000000000803805 */ /* 0x000fc4000001ff00 */
[----:B------:R-:W3:Y:S01]  /*1af0*/  @P4 LDC.64 R98, c[0x0][0x440] ;  /* 0x00011000ff624b82 */ /* 0x000ee20000000a00 */
[----:B------:R-:W-:Y:S01]  /*1b00*/  @P1 IMAD.WIDE.U32 R90, R0, 0x8, R90 ;  /* 0x00000008005a1825 */ /* 0x000fe200078e005a */
[----:B------:R4:W5:Y:S01]  /*1b10*/  @P2 LD.E.64 R160, desc[UR6][R88.64] ;  /* 0x0000000658a02980 */ /* 0x000962000c101b00 */
[----:B------:R-:W-:-:S03]  /*1b20*/  ISETP.GE.U32.AND P3, PT, R36, 0x220, PT ;  /* 0x000002202400780c */ /* 0x000fc60003f66070 */
[----:B------:R0:W5:Y:S02]  /*1b30*/  @P1 LDG.E.64 R6, desc[UR6][R90.64] ;  /* 0x000000065a061981 */ /* 0x000164000c1e1b00 */
[----:B--2---:R-:W2:Y:S01]  /*1b40*/  LDC.64 R86, c[0x0][0x3d8] ;  /* 0x0000f600ff567b82 */ /* 0x004ea20000000a00 */
[----:B------:R-:W-:Y:S01]  /*1b50*/  @P2 CS2R R130, SRZ ;  /* 0x0000000000822805 */ /* 0x000fe2000001ff00 */
[----:B------:R-:W5:Y:S01]  /*1b60*/  @P2 LDG.E.64 R12, desc[UR6][R194.64] ;  /* 0x00000006c20c2981 */ /* 0x000f62000c1e1b00 */
[----:B----4-:R-:W-:-:S05]  /*1b70*/  @P1 IMAD.WIDE.U32 R196, R0, 0x8, R196 ;  /* 0x0000000800c41825 */ /* 0x010fca00078e00c4 */
[----:B------:R-:W4:Y:S01]  /*1b80*/  LDC.64 R88, c[0x0][0x3d0] ;  /* 0x0000f400ff587b82 */ /* 0x000f220000000a00 */
[----:B------:R-:W-:Y:S01]  /*1b90*/  @P1 IMAD.WIDE.U32 R92, R0, 0x8, R92 ;  /* 0x00000008005c1825 */ /* 0x000fe200078e005c */
[----:B------:R-:W-:Y:S01]  /*1ba0*/  ISETP.GE.U32.AND P2, PT, R36, 0x240, PT ;  /* 0x000002402400780c */ /* 0x000fe20003f46070 */
[----:B------:R-:W5:Y:S05]  /*1bb0*/  @P1 LDG.E.64 R8, desc[UR6][R196.64] ;  /* 0x00000006c4081981 */ /* 0x000f6a000c1e1b00 */
[----:B0-----:R-:W0:Y:S01]  /*1bc0*/  LDC.64 R90, c[0x0][0x3d8] ;  /* 0x0000f600ff5a7b82 */ /* 0x001e220000000a00 */
[----:B------:R3:W5:Y:S01]  /*1bd0*/  @P1 LD.E.64 R158, desc[UR6][R92.64] ;  /* 0x000000065c9e1980 */ /* 0x000762000c101b00 */
[----:B------:R-:W-:-:S02]  /*1be0*/  @P1 IADD3 R0, PT, PT, R0, 0x20, RZ ;  /* 0x0000002000001810 */ /* 0x000fc40007ffe0ff */
[----:B------:R-:W-:-:S04]  /*1bf0*/  @P1 CS2R R132, SRZ ;  /* 0x0000000000841805 */ /* 0x000fc8000001ff00 */
[----:B------:R-:W0:Y:S01]  /*1c00*/  LDC.64 R100, c[0x0][0x3d0] ;  /* 0x0000f400ff647b82 */ /* 0x000e220000000a00 */
[----:B------:R-:W-:-:S07]  /*1c10*/  ISETP.GE.U32.AND P1, PT, R36, 0x260, PT ;  /* 0x000002602400780c */ /* 0x000fce0003f26070 */
[----:B------:R-:W0:Y:S08]  /*1c20*/  LDC.64 R102, c[0x0][0x3d8] ;  /* 0x0000f600ff667b82 */ /* 0x000e300000000a00 */
[----:B------:R-:W0:Y:S01]  /*1c30*/  @P0 LDC.64 R104, c[0x0][0x440] ;  /* 0x00011000ff680b82 */ /* 0x000e220000000a00 */
[----:B------:R-:W-:-:S07]  /*1c40*/  @P6 IMAD.WIDE.U32 R94, R0, 0x8, R94 ;  /* 0x00000008005e6825 */ /* 0x000fce00078e005e */
[----:B------:R-:W0:Y:S01]  /*1c50*/  LDC.64 R162, c[0x0][0x3d0] ;  /* 0x0000f400ffa27b82 */ /* 0x000e220000000a00 */
[C---:B--2---:R-:W-:Y:S01]  /*1c60*/  @P6 IMAD.WIDE.U32 R86, R0.reuse, 0x8, R86 ;  /* 0x0000000800566825 */ /* 0x044fe200078e0056 */
[----:B------:R2:W5:Y:S06]  /*1c70*/  @P6 LDG.E.64 R4, desc[UR6][R94.64] ;  /* 0x000000065e046981 */ /* 0x00056c000c1e1b00 */
[----:B------:R-:W2:Y:S01]  /*1c80*/  LDC.64 R186, c[0x0][0x3d8] ;  /* 0x0000f600ffba7b82 */ /* 0x000ea20000000a00 */
[----:B-1----:R-:W-:-:S07]  /*1c90*/  @P6 IMAD.WIDE.U32 R96, R0, 0x8, R96 ;  /* 0x0000000800606825 */ /* 0x002fce00078e0060 */
[----:B------:R-:W1:Y:S01]  /*1ca0*/  @P3 LDC.64 R188, c[0x0][0x440] ;  /* 0x00011000ffbc3b82 */ /* 0x000e620000000a00 */
[----:B------:R-:W-:Y:S01]  /*1cb0*/  @P6 IADD3 R0, PT, PT, R0, 0x20, RZ ;  /* 0x0000002000006810 */ /* 0x000fe20007ffe0ff */
[----:B------:R0:W5:Y:S06]  /*1cc0*/  @P6 LDG.E.64 R2, desc[UR6][R86.64] ;  /* 0x0000000656026981 */ /* 0x00016c000c1e1b00 */
[----:B---3--:R-:W3:Y:S01]  /*1cd0*/  LDC.64 R92, c[0x0][0x3d0] ;  /* 0x0000f400ff5c7b82 */ /* 0x008ee20000000a00 */
[C---:B----4-:R-:W-:Y:S01]  /*1ce0*/  @P4 IMAD.WIDE.U32 R88, R0.reuse, 0x8, R88 ;  /* 0x0000000800584825 */ /* 0x050fe200078e0058 */
[----:B------:R4:W5:Y:S06]  /*1cf0*/  @P6 LD.E.64 R156, desc[UR6][R96.64] ;  /* 0x00000006609c6980 */ /* 0x00096c000c101b00 */
[----:B------:R-:W4:Y:S01]  /*1d00*/  LDC.64 R190, c[0x0][0x3d8] ;  /* 0x0000f600ffbe7b82 */ /* 0x000f220000000a00 */
[C---:B0-----:R-:W-:Y:S01]  /*1d10*/  @P4 IMAD.WIDE.U32 R90, R0.reuse, 0x8, R90 ;  /* 0x00000008005a4825 */ /* 0x041fe200078e005a */
[----:B------:R0:W5:Y:S06]  /*1d20*/  @P4 LDG.E.64 R62, desc[UR6][R88.64] ;  /* 0x00000006583e4981 */ /* 0x00016c000c1e1b00 */
[----:B------:R-:W0:Y:S01]  /*1d30*/  @P2 LDC.64 R192, c[0x0][0x440] ;  /* 0x00011000ffc02b82 */ /* 0x000e220000000a00 */
[C---:B------:R-:W-:Y:S01]  /*1d40*/  @P4 IMAD.WIDE.U32 R98, R0.reuse, 0x8, R98 ;  /* 0x0000000800624825 */ /* 0x040fe200078e0062 */
[----:B------:R-:W-:Y:S01]  /*1d50*/  @P4 IADD3 R0, PT, PT, R0, 0x20, RZ ;  /* 0x0000002000004810 */ /* 0x000fe20007ffe0ff */
[----:B------:R0:W5:Y:S05]  /*1d60*/  @P4 LDG.E.64 R60, desc[UR6][R90.64] ;  /* 0x000000065a3c4981 */ /* 0x00016a000c1e1b00 */
[----:B------:R-:W0:Y:S01]  /*1d70*/  LDC.64 R194, c[0x0][0x3d0] ;  /* 0x0000f400ffc27b82 */ /* 0x000e220000000a00 */
[C---:B------:R-:W-:Y:S01]  /*1d80*/  @P0 IMAD.WIDE.U32 R100, R0.reuse, 0x8, R100 ;  /* 0x0000000800640825 */ /* 0x040fe200078e0064 */
[----:B------:R0:W5:Y:S06]  /*1d90*/  @P4 LD.E.64 R154, desc[UR6][R98.64] ;  /* 0x00000006629a4980 */ /* 0x00016c000c101b00 */
[----:B------:R-:W0:Y:S01]  /*1da0*/  LDC.64 R196, c[0x0][0x3d8] ;  /* 0x0000f600ffc47b82 */ /* 0x000e220000000a00 */
[C---:B------:R-:W-:Y:S01]  /*1db0*/  @P0 IMAD.WIDE.U32 R102, R0.reuse, 0x8, R102 ;  /* 0x0000000800660825 */ /* 0x040fe200078e0066 */
[----:B------:R0:W5:Y:S06]  /*1dc0*/  @P0 LDG.E.64 R40, desc[UR6][R100.64] ;  /* 0x0000000664280981 */ /* 0x00016c000c1e1b00 */
[----:B------:R-:W0:Y:S01]  /*1dd0*/  @P1 LDC.64 R198, c[0x0][0x440] ;  /* 0x00011000ffc61b82 */ /* 0x000e220000000a00 */
[C---:B------:R-:W-:Y:S01]  /*1de0*/  @P0 IMAD.WIDE.U32 R104, R0.reuse, 0x8, R104 ;  /* 0x0000000800680825 */ /* 0x040fe200078e0068 */
[----:B------:R-:W-:Y:S01]  /*1df0*/  @P0 IADD3 R0, PT, PT, R0, 0x20, RZ ;  /* 0x0000002000000810 */ /* 0x000fe20007ffe0ff */
[----:B------:R0:W5:Y:S04]  /*1e00*/  @P0 LDG.E.64 R42, desc[UR6][R102.64] ;  /* 0x00000006662a0981 */ /* 0x000168000c1e1b00 */
[C---:B------:R-:W-:Y:S01]  /*1e10*/  @P3 IMAD.WIDE.U32 R162, R0.reuse, 0x8, R162 ;  /* 0x0000000800a23825 */ /* 0x040fe200078e00a2 */
[----:B------:R0:W5:Y:S03]  /*1e20*/  @P0 LD.E.64 R152, desc[UR6][R104.64] ;  /* 0x0000000668980980 */ /* 0x000166000c101b00 */
[C---:B--2---:R-:W-:Y:S01]  /*1e30*/  @P3 IMAD.WIDE.U32 R186, R0.reuse, 0x8, R186 ;  /* 0x0000000800ba3825 */ /* 0x044fe200078e00ba */
[----:B------:R2:W5:Y:S03]  /*1e40*/  @P3 LDG.E.64 R44, desc[UR6][R162.64] ;  /* 0x00000006a22c3981 */ /* 0x000566000c1e1b00 */
[C---:B-1----:R-:W-:Y:S01]  /*1e50*/  @P3 IMAD.WIDE.U32 R188, R0.reuse, 0x8, R188 ;  /* 0x0000000800bc3825 */ /* 0x042fe200078e00bc */
[----:B------:R-:W-:Y:S01]  /*1e60*/  @P3 IADD3 R0, PT, PT, R0, 0x20, RZ ;  /* 0x0000002000003810 */ /* 0x000fe20007ffe0ff */
[----:B------:R2:W5:Y:S04]  /*1e70*/  @P3 LDG.E.64 R46, desc[UR6][R186.64] ;  /* 0x00000006ba2e3981 */ /* 0x000568000c1e1b00 */
[C---:B---3--:R-:W-:Y:S01]  /*1e80*/  @P2 IMAD.WIDE.U32 R92, R0.reuse, 0x8, R92 ;  /* 0x00000008005c2825 */ /* 0x048fe200078e005c */
[----:B------:R2:W5:Y:S03]  /*1e90*/  @P3 LD.E.64 R150, desc[UR6][R188.64] ;  /* 0x00000006bc963980 */ /* 0x000566000c101b00 */
[C---:B----4-:R-:W-:Y:S01]  /*1ea0*/  @P2 IMAD.WIDE.U32 R190, R0.reuse, 0x8, R190 ;  /* 0x0000000800be2825 */ /* 0x050fe200078e00be */
[----:B------:R2:W5:Y:S03]  /*1eb0*/  @P2 LDG.E.64 R48, desc[UR6][R92.64] ;  /* 0x000000065c302981 */ /* 0x000566000c1e1b00 */
[C---:B0-----:R-:W-:Y:S01]  /*1ec0*/  @P2 IMAD.WIDE.U32 R192, R0.reuse, 0x8, R192 ;  /* 0x0000000800c02825 */ /* 0x041fe200078e00c0 */
[----:B------:R-:W-:Y:S01]  /*1ed0*/  @P2 IADD3 R0, PT, PT, R0, 0x20, RZ ;  /* 0x0000002000002810 */ /* 0x000fe20007ffe0ff */
[----:B------:R2:W5:Y:S04]  /*1ee0*/  @P2 LDG.E.64 R50, desc[UR6][R190.64] ;  /* 0x00000006be322981 */ /* 0x000568000c1e1b00 */
[C---:B------:R-:W-:Y:S01]  /*1ef0*/  @P1 IMAD.WIDE.U32 R194, R0.reuse, 0x8, R194 ;  /* 0x0000000800c21825 */ /* 0x040fe200078e00c2 */
[----:B------:R2:W5:Y:S03]  /*1f00*/  @P2 LD.E.64 R148, desc[UR6][R192.64] ;  /* 0x00000006c0942980 */ /* 0x000566000c101b00 */
[C---:B------:R-:W-:Y:S01]  /*1f10*/  @P1 IMAD.WIDE.U32 R196, R0.reuse, 0x8, R196 ;  /* 0x0000000800c41825 */ /* 0x040fe200078e00c4 */
[----:B------:R2:W5:Y:S03]  /*1f20*/  @P1 LDG.E.64 R52, desc[UR6][R194.64] ;  /* 0x00000006c2341981 */ /* 0x000566000c1e1b00 */
[----:B------:R-:W-:Y:S01]  /*1f30*/  @P1 IMAD.WIDE.U32 R198, R0, 0x8, R198 ;  /* 0x0000000800c61825 */ /* 0x000fe200078e00c6 */
[----:B------:R2:W5:Y:S04]  /*1f40*/  @P1 LDG.E.64 R54, desc[UR6][R196.64] ;  /* 0x00000006c4361981 */ /* 0x000568000c1e1b00 */
[----:B------:R2:W5:Y:S01]  /*1f50*/  @P1 LD.E.64 R146, desc[UR6][R198.64] ;  /* 0x00000006c6921980 */ /* 0x000562000c101b00 */
[----:B------:R-:W-:-:S02]  /*1f60*/  @P6 CS2R R134, SRZ ;  /* 0x0000000000866805 */ /* 0x000fc4000001ff00 */
[----:B------:R-:W-:Y:S02]  /*1f70*/  ISETP.GE.U32.AND P6, PT, R36, 0x280, PT ;  /* 0x000002802400780c */ /* 0x000fe40003fc6070 */
[----:B------:R-:W-:Y:S02]  /*1f80*/  @P5 CS2R R108, SRZ ;  /* 0x00000000006c5805 */ /* 0x000fe4000001ff00 */
[----:B------:R-:W-:Y:S02]  /*1f90*/  @P4 CS2R R136, SRZ ;  /* 0x0000000000884805 */ /* 0x000fe4000001ff00 */
[----:B------:R-:W-:Y:S02]  /*1fa0*/  @P0 CS2R R138, SRZ ;  /* 0x00000000008a0805 */ /* 0x000fe4000001ff00 */
[----:B------:R-:W-:Y:S02]  /*1fb0*/  @P3 CS2R R140, SRZ ;  /* 0x00000000008c3805 */ /* 0x000fe4000001ff00 */
[----:B------:R-:W-:-:S02]  /*1fc0*/  @P2 CS2R R142, SRZ ;  /* 0x00000000008e2805 */ /* 0x000fc4000001ff00 */
[----:B------:R-:W-:Y:S02]  /*1fd0*/  @P1 CS2R R144, SRZ ;  /* 0x0000000000901805 */ /* 0x000fe4000001ff00 */
[----:B------:R-:W-:Y:S01]  /*1fe0*/  @P1 IADD3 R0, PT, PT, R0, 0x20, RZ ;  /* 0x0000002000001810 */ /* 0x000fe20007ffe0ff */
[----:B--2---:R-:W-:Y:S06]  /*1ff0*/  @!P6 BRA `(.L_x_43091) ;  /* 0x00000020005ce947 */ /* 0x004fec0003800000 */
[----:B------:R-:W0:Y:S08]  /*2000*/  LDC.64 R58, c[0x0][0x3d0] ;  /* 0x0000f400ff3a7b82 */ /* 0x000e300000000a00 */
[----:B------:R-:W1:Y:S08]  /*2010*/  LDC.64 R56, c[0x0][0x3d8] ;  /* 0x0000f600ff387b82 */ /* 0x000e700000000a00 */
[----:B------:R-:W2:Y:S01]  /*2020*/  LDC.64 R188, c[0x0][0x440] ;  /* 0x00011000ffbc7b82 */ /* 0x000ea20000000a00 */
[----:B0-----:R-:W-:-:S06]  /*2030*/  IMAD.WIDE.U32 R58, R0, 0x8, R58 ;  /* 0x00000008003a7825 */ /* 0x001fcc00078e003a */
[----:B------:R-:W5:Y:S01]  /*2040*/  LDG.E.64 R58, desc[UR6][R58.64] ;  /* 0x000000063a3a7981 */ /* 0x000f62000c1e1b00 */
[----:B-1----:R-:W-:-:S06]  /*2050*/  IMAD.WIDE.U32 R56, R0, 0x8, R56 ;  /* 0x0000000800387825 */ /* 0x002fcc00078e0038 */
[----:B------:R-:W5:Y:S01]  /*2060*/  LDG.E.64 R56, desc[UR6][R56.64] ;  /* 0x0000000638387981 */ /* 0x000f62000c1e1b00 */
[----:B--2---:R-:W-:-:S06]  /*2070*/  IMAD.WIDE.U32 R188, R0, 0x8, R188 ;  /* 0x0000000800bc7825 */ /* 0x004fcc00078e00bc */
[----:B------:R-:W5:Y:S01]  /*2080*/  LD.E.64 R188, desc[UR6][R188.64] ;  /* 0x00000006bcbc7980 */ /* 0x000f62000c101b00 */
[----:B------:R-:W-:Y:S01]  /*2090*/  CS2R R186, SRZ ;  /* 0x0000000000ba7805 */ /* 0x000fe2000001ff00 */
[----:B------:R-:W-:Y:S06]  /*20a0*/  BRA `(.L_x_43091) ;  /* 0x0000002000307947 */ /* 0x000fec0003800000 */
.L_x_43089:
[----:B------:R-:W0:Y:S02]  /*20b0*/  LDCU.64 UR4, c[0x0][0x440] ;  /* 0x00008800ff0477ac */ /* 0x000e240008000a00 */
[----:B0-----:R-:W-:-:S04]  /*20c0*/  UISETP.NE.U32.AND UP0, UPT, UR4, URZ, UPT ;  /* 0x000000ff0400728c */ /* 0x001fc8000bf05070 */
[----:B------:R-:W-:-:S09]  /*20d0*/  UISETP.NE.AND.EX UP0, UPT, UR5, URZ, UPT, UP0 ;  /* 0x000000ff0500728c */ /* 0x000fd2000bf05300 */
[----:B------:R-:W-:Y:S05]  /*20e0*/  BRA.U !UP0, `(.L_x_43092) ;  /* 0x0000001108647547 */ /* 0x000fea000b800000 */
        /* <DEDUP_REMOVED lines=9> */
[----:B------:R-:W3:Y:S01]  /*2180*/  @P5 LDC.64 R86, c[0x0][0x440] ;  /* 0x00011000ff565b82 */ /* 0x000ee20000000a00 */
[----:B0-----:R-:W-:-:S07]  /*2190*/  @P5 IMAD.WIDE.U32 R56, R0, 0x8, R56 ;  /* 0x0000000800385825 */ /* 0x001fce00078e0038 */
[----:B------:R-:W0:Y:S01]  /*21a0*/  LDC.64 R88, c[0x0][0x3d0] ;  /* 0x0000f400ff587b82 */ /* 0x000e220000000a00 */
[----:B-1----:R-:W-:-:S07]  /*21b0*/  @P5 IMAD.WIDE.U32 R58, R0, 0x8, R58 ;  /* 0x00000008003a5825 */ /* 0x002fce00078e003a */
[----:B------:R-:W1:Y:S01]  /*21c0*/  LDC.64 R92, c[0x0][0x3d8] ;  /* 0x0000f600ff5c7b82 */ /* 0x000e620000000a00 */
[----:B--2---:R-:W-:-:S07]  /*21d0*/  @P5 IMAD.WIDE.U32 R84, R0, 0x8, R84 ;  /* 0x0000000800545825 */ /* 0x004fce00078e0054 */
[----:B------:R-:W2:Y:S01]  /*21e0*/  LDC.64 R96, c[0x0][0x3d0] ;  /* 0x0000f400ff607b82 */ /* 0x000ea20000000a00 */
[C---:B---3--:R-:W-:Y:S01]  /*21f0*/  @P5 IMAD.WIDE.U32 R86, R0.reuse, 0x8, R86 ;  /* 0x0000000800565825 */ /* 0x048fe200078e0056 */
[----:B------:R-:W-:Y:S01]  /*2200*/  @P5 LOP3.LUT R0, R0, 0x20, RZ, 0xfc, !PT ;  /* 0x0000002000005812 */ /* 0x000fe200078efcff */
[----:B------:R-:W5:Y:S05]  /*2210*/  @P5 LDG.E.64 R82, desc[UR6][R56.64] ;  /* 0x0000000638525981 */ /* 0x000f6a000c1e1b00 */
[----:B------:R-:W3:Y:S01]  /*2220*/  LDC.64 R100, c[0x0][0x3d8] ;  /* 0x0000f600ff647b82 */ /* 0x000ee20000000a00 */
[----:B0-----:R-:W-:-:S07]  /*2230*/  @P0 IMAD.WIDE.U32 R88, R0, 0x8, R88 ;  /* 0x0000000800580825 */ /* 0x001fce00078e0058 */
[----:B------:R-:W0:Y:S01]  /*2240*/  LDC.64 R104, c[0x0][0x3d0] ;  /* 0x0000f400ff687b82 */ /* 0x000e220000000a00 */
[----:B-1----:R-:W-:-:S07]  /*2250*/  @P0 IMAD.WIDE.U32 R92, R0, 0x8, R92 ;  /* 0x00000008005c0825 */ /* 0x002fce00078e005c */
[----:B------:R-:W1:Y:S01]  /*2260*/  LDC.64 R186, c[0x0][0x3d8] ;  /* 0x0000f600ffba7b82 */ /* 0x000e620000000a00 */
[----:B------:R-:W-:Y:S01]  /*2270*/  ISETP.GE.U32.AND P6, PT, R36, 0xe0, PT ;  /* 0x000000e02400780c */ /* 0x000fe20003fc6070 */
[----:B------:R4:W5:Y:S04]  /*2280*/  @P0 LDG.E.64 R78, desc[UR6][R88.64] ;  /* 0x00000006584e0981 */ /* 0x000968000c1e1b00 */
[----:B------:R4:W5:Y:S02]  /*2290*/  @P0 LDG.E.64 R76, desc[UR6][R92.64] ;  /* 0x000000065c4c0981 */ /* 0x000964000c1e1b00 */
[----:B------:R-:W2:Y:S02]  /*22a0*/  @P0 LDC.64 R90, c[0x0][0x438] ;  /* 0x00010e00ff5a0b82 */ /* 0x000ea40000000a00 */
[----:B------:R-:W5:Y:S04]  /*22b0*/  @P5 LDG.E.64 R80, desc[UR6][R58.64] ;  /* 0x000000063a505981 */ /* 0x000f68000c1e1b00 */
[----:B------:R-:W5:Y:S02]  /*22c0*/  @P5 LD.E.64 R108, desc[UR6][R84.64] ;  /* 0x00000006546c5980 */ /* 0x000f64000c101b00 */
[----:B------:R-:W3:Y:S02]  /*22d0*/  @P0 LDC.64 R94, c[0x0][0x440] ;  /* 0x00011000ff5e0b82 */ /* 0x000ee40000000a00 */
[----:B------:R-:W5:Y:S06]  /*22e0*/  @P5 LD.E.64 R184, desc[UR6][R86.64] ;  /* 0x0000000656b85980 */ /* 0x000f6c000c101b00 */
[----:B------:R-:W4:Y:S08]  /*22f0*/  @P1 LDC.64 R98, c[0x0][0x438] ;  /* 0x00010e00ff621b82 */ /* 0x000f300000000a00 */
[----:B------:R-:W0:Y:S01]  /*2300*/  @P1 LDC.64 R102, c[0x0][0x440] ;  /* 0x00011000ff661b82 */ /* 0x000e220000000a00 */
[----:B--2---:R-:W-:-:S05]  /*2310*/  @P0 IMAD.WIDE.U32 R90, R0, 0x8, R90 ;  /* 0x00000008005a0825 */ /* 0x004fca00078e005a */
[----:B------:R-:W5:Y:S02]  /*2320*/  @P0 LD.E.64 R110, desc[UR6][R90.64] ;  /* 0x000000065a6e0980 */ /* 0x000f64000c101b00 */
[----:B------:R-:W2:Y:S01]  /*2330*/  @P3 LDC.64 R162, c[0x0][0x438] ;  /* 0x00010e00ffa23b82 */ /* 0x000ea20000000a00 */
[C---:B---3--:R-:W-:Y:S01]  /*2340*/  @P0 IMAD.WIDE.U32 R94, R0.reuse, 0x8, R94 ;  /* 0x00000008005e0825 */ /* 0x048fe200078e005e */
[----:B------:R-:W-:-:S04]  /*2350*/  @P0 IADD3 R0, PT, PT, R0, 0x20, RZ ;  /* 0x0000002000000810 */ /* 0x000fc80007ffe0ff */
[----:B------:R-:W5:Y:S01]  /*2360*/  @P0 LD.E.64 R182, desc[UR6][R94.64] ;  /* 0x000000065eb60980 */ /* 0x000f62000c101b00 */
[C---:B------:R-:W-:Y:S01]  /*2370*/  @P1 IMAD.WIDE.U32 R96, R0.reuse, 0x8, R96 ;  /* 0x0000000800601825 */ /* 0x040fe200078e0060 */
[----:B------:R-:W3:Y:S03]  /*2380*/  @P3 LDC.64 R188, c[0x0][0x440] ;  /* 0x00011000ffbc3b82 */ /* 0x000ee60000000a00 */
[----:B----4-:R-:W-:-:S04]  /*2390*/  @P1 IMAD.WIDE.U32 R98, R0, 0x8, R98 ;  /* 0x0000000800621825 */ /* 0x010fc800078e0062 */
[C---:B------:R-:W-:Y:S01]  /*23a0*/  @P1 IMAD.WIDE.U32 R100, R0.reuse, 0x8, R100 ;  /* 0x0000000800641825 */ /* 0x040fe200078e0064 */
[----:B------:R-:W4:Y:S03]  /*23b0*/  LDC.64 R190, c[0x0][0x3d0] ;  /* 0x0000f400ffbe7b82 */ /* 0x000f260000000a00 */
[C---:B0-----:R-:W-:Y:S01]  /*23c0*/  @P1 IMAD.WIDE.U32 R102, R0.reuse, 0x8, R102 ;  /* 0x0000000800661825 */ /* 0x041fe200078e0066 */
[----:B------:R-:W-:Y:S01]  /*23d0*/  @P1 IADD3 R0, PT, PT, R0, 0x20, RZ ;  /* 0x0000002000001810 */ /* 0x000fe20007ffe0ff */
[----:B------:R0:W5:Y:S03]  /*23e0*/  @P1 LDG.E.64 R74, desc[UR6][R96.64] ;  /* 0x00000006604a1981 */ /* 0x000166000c1e1b00 */
[----:B------:R-:W0:Y:S01]  /*23f0*/  @P2 LDC.64 R192, c[0x0][0x438] ;  /* 0x00010e00ffc02b82 */ /* 0x000e220000000a00 */
[----:B------:R-:W-:-:S07]  /*2400*/  @P3 IMAD.WIDE.U32 R104, R0, 0x8, R104 ;  /* 0x0000000800683825 */ /* 0x000fce00078e0068 */
[----:B------:R-:W0:Y:S01]  /*2410*/  LDC.64 R194, c[0x0][0x3d8] ;  /* 0x0000f600ffc27b82 */ /* 0x000e220000000a00 */
[----:B-1----:R-:W-:-:S07]  /*2420*/  @P3 IMAD.WIDE.U32 R186, R0, 0x8, R186 ;  /* 0x0000000800ba3825 */ /* 0x002fce00078e00ba */
[----:B------:R-:W1:Y:S01]  /*2430*/  @P2 LDC.64 R196, c[0x0][0x440] ;  /* 0x00011000ffc42b82 */ /* 0x000e620000000a00 */
[----:B------:R-:W-:Y:S01]  /*2440*/  ISETP.GE.U32.AND P0, PT, R36, 0x100, PT ;  /* 0x000001002400780c */ /* 0x000fe20003f06070 */
[----:B------:R0:W5:Y:S01]  /*2450*/  @P1 LDG.E.64 R72, desc[UR6][R100.64] ;  /* 0x0000000664481981 */ /* 0x000162000c1e1b00 */
[----:B--2---:R-:W-:-:S03]  /*2460*/  @P3 IMAD.WIDE.U32 R162, R0, 0x8, R162 ;  /* 0x0000000800a23825 */ /* 0x004fc600078e00a2 */
[----:B------:R2:W5:Y:S01]  /*2470*/  @P3 LDG.E.64 R70, desc[UR6][R104.64] ;  /* 0x0000000668463981 */ /* 0x000562000c1e1b00 */
[C---:B---3--:R-:W-:Y:S01]  /*2480*/  @P3 IMAD.WIDE.U32 R188, R0.reuse, 0x8, R188 ;  /* 0x0000000800bc3825 */ /* 0x048fe200078e00bc */
[----:B------:R-:W3:Y:S01]  /*2490*/  LDC.64 R198, c[0x0][0x3d0] ;  /* 0x0000f400ffc67b82 */ /* 0x000ee20000000a00 */
[----:B------:R-:W-:Y:S01]  /*24a0*/  @P3 IADD3 R0, PT, PT, R0, 0x20, RZ ;  /* 0x0000002000003810 */ /* 0x000fe20007ffe0ff */
[----:B------:R1:W5:Y:S04]  /*24b0*/  @P3 LDG.E.64 R68, desc[UR6][R186.64] ;  /* 0x00000006ba443981 */ /* 0x000368000c1e1b00 */
[----:B------:R-:W5:Y:S02]  /*24c0*/  @P1 LD.E.64 R112, desc[UR6][R98.64] ;  /* 0x0000000662701980 */ /* 0x000f64000c101b00 */
[----:B------:R-:W3:Y:S08]  /*24d0*/  LDC.64 R200, c[0x0][0x3d8] ;  /* 0x0000f600ffc87b82 */ /* 0x000ef00000000a00 */
[----:B------:R-:W3:Y:S01]  /*24e0*/  @P4 LDC.64 R88, c[0x0][0x438] ;  /* 0x00010e00ff584b82 */ /* 0x000ee20000000a00 */
[----:B------:R1:W5:Y:S04]  /*24f0*/  @P1 LD.E.64 R180, desc[UR6][R102.64] ;  /* 0x0000000666b41980 */ /* 0x000368000c101b00 */
[----:B------:R3:W5:Y:S03]  /*2500*/  @P3 LD.E.64 R114, desc[UR6][R162.64] ;  /* 0x00000006a2723980 */ /* 0x000766000c101b00 */
[----:B------:R-:W3:Y:S01]  /*2510*/  @P4 LDC.64 R92, c[0x0][0x440] ;  /* 0x00011000ff5c4b82 */ /* 0x000ee20000000a00 */
[C---:B----4-:R-:W-:Y:S01]  /*2520*/  @P2 IMAD.WIDE.U32 R190, R0.reuse, 0x8, R190 ;  /* 0x0000000800be2825 */ /* 0x050fe200078e00be */
[----:B------:R-:W5:Y:S06]  /*2530*/  @P3 LD.E.64 R178, desc[UR6][R188.64] ;  /* 0x00000006bcb23980 */ /* 0x000f6c000c101b00 */
[----:B0-----:R-:W0:Y:S01]  /*2540*/  LDC.64 R96, c[0x0][0x3d0] ;  /* 0x0000f400ff607b82 */ /* 0x001e220000000a00 */
[----:B------:R-:W-:-:S07]  /*2550*/  @P2 IMAD.WIDE.U32 R192, R0, 0x8, R192 ;  /* 0x0000000800c02825 */ /* 0x000fce00078e00c0 */
[----:B------:R-:W4:Y:S01]  /*2560*/  @P6 LDC.64 R100, c[0x0][0x438] ;  /* 0x00010e00ff646b82 */ /* 0x000f220000000a00 */
[----:B------:R-:W-:-:S07]  /*2570*/  @P2 IMAD.WIDE.U32 R194, R0, 0x8, R194 ;  /* 0x0000000800c22825 */ /* 0x000fce00078e00c2 */
[----:B--2---:R-:W2:Y:S01]  /*2580*/  LDC.64 R104, c[0x0][0x3d8] ;  /* 0x0000f600ff687b82 */ /* 0x004ea20000000a00 */
[----:B-1----:R-:W-:-:S07]  /*2590*/  @P2 IMAD.WIDE.U32 R196, R0, 0x8, R196 ;  /* 0x0000000800c42825 */ /* 0x002fce00078e00c4 */
[----:B------:R-:W1:Y:S01]  /*25a0*/  @P6 LDC.64 R186, c[0x0][0x440] ;  /* 0x00011000ffba6b82 */ /* 0x000e620000000a00 */
[----:B------:R-:W-:Y:S01]  /*25b0*/  ISETP.GE.U32.AND P1, PT, R36, 0x120, PT ;  /* 0x000001202400780c */ /* 0x000fe20003f26070 */
[----:B------:R0:W5:Y:S06]  /*25c0*/  @P2 LDG.E.64 R66, desc[UR6][R190.64] ;  /* 0x00000006be422981 */ /* 0x00016c000c1e1b00 */
[----:B------:R-:W1:Y:S01]  /*25d0*/  LDC.64 R90, c[0x0][0x3d0] ;  /* 0x0000f400ff5a7b82 */ /* 0x000e620000000a00 */
[----:B------:R-:W-:Y:S01]  /*25e0*/  @P2 IADD3 R0, PT, PT, R0, 0x20, RZ ;  /* 0x0000002000002810 */ /* 0x000fe20007ffe0ff */
[----:B------:R-:W5:Y:S04]  /*25f0*/  @P2 LDG.E.64 R64, desc[UR6][R194.64] ;  /* 0x00000006c2402981 */ /* 0x000f68000c1e1b00 */
[----:B------:R4:W5:Y:S02]  /*2600*/  @P2 LD.E.64 R116, desc[UR6][R192.64] ;  /* 0x00000006c0742980 */ /* 0x000964000c101b00 */
[----:B------:R-:W1:Y:S02]  /*2610*/  @P0 LDC.64 R94, c[0x0][0x438] ;  /* 0x00010e00ff5e0b82 */ /* 0x000e640000000a00 */
[----:B------:R-:W5:Y:S06]  /*2620*/  @P2 LD.E.64 R176, desc[UR6][R196.64] ;  /* 0x00000006c4b02980 */ /* 0x000f6c000c101b00 */
[----:B------:R-:W1:Y:S01]  /*2630*/  @P0 LDC.64 R102, c[0x0][0x440] ;  /* 0x00011000ff660b82 */ /* 0x000e620000000a00 */
[----:B------:R-:W-:-:S07]  /*2640*/  ISETP.GE.U32.AND P2, PT, R36, 0x140, PT ;  /* 0x000001402400780c */ /* 0x000fce0003f46070 */
[----:B------:R-:W1:Y:S01]  /*2650*/  LDC.64 R98, c[0x0][0x3d8] ;  /* 0x0000f600ff627b82 */ /* 0x000e620000000a00 */
[----:B---3--:R-:W-:Y:S01]  /*2660*/  @P4 IMAD.WIDE.U32 R198, R0, 0x8, R198 ;  /* 0x0000000800c64825 */ /* 0x008fe200078e00c6 */
[----:B------:R-:W-:-:S03]  /*2670*/  ISETP.GE.U32.AND P3, PT, R36, 0x160, PT ;  /* 0x000001602400780c */ /* 0x000fc60003f66070 */
[C---:B------:R-:W-:Y:S01]  /*2680*/  @P4 IMAD.WIDE.U32 R200, R0.reuse, 0x8, R200 ;  /* 0x0000000800c84825 */ /* 0x040fe200078e00c8 */
[----:B------:R-:W5:Y:S02]  /*2690*/  @P4 LDG.E.64 R38, desc[UR6][R198.64] ;  /* 0x00000006c6264981 */ /* 0x000f64000c1e1b00 */
[----:B------:R-:W3:Y:S01]  /*26a0*/  LDC.64 R162, c[0x0][0x3d0] ;  /* 0x0000f400ffa27b82 */ /* 0x000ee20000000a00 */
[C---:B------:R-:W-:Y:S01]  /*26b0*/  @P4 IMAD.WIDE.U32 R88, R0.reuse, 0x8, R88 ;  /* 0x0000000800584825 */ /* 0x040fe200078e0058 */
[----:B------:R-:W5:Y:S03]  /*26c0*/  @P4 LDG.E.64 R34, desc[UR6][R200.64] ;  /* 0x00000006c8224981 */ /* 0x000f66000c1e1b00 */
[C---:B------:R-:W-:Y:S01]  /*26d0*/  @P4 IMAD.WIDE.U32 R92, R0.reuse, 0x8, R92 ;  /* 0x00000008005c4825 */ /* 0x040fe200078e005c */
[----:B------:R-:W-:Y:S01]  /*26e0*/  @P4 IADD3 R0, PT, PT, R0, 0x20, RZ ;  /* 0x0000002000004810 */ /* 0x000fe20007ffe0ff */
[----:B------:R-:W5:Y:S01]  /*26f0*/  @P4 LD.E.64 R118, desc[UR6][R88.64] ;  /* 0x0000000658764980 */ /* 0x000f62000c101b00 */
[----:B0-----:R-:W0:Y:S03]  /*2700*/  LDC.64 R190, c[0x0][0x3d8] ;  /* 0x0000f600ffbe7b82 */ /* 0x001e260000000a00 */
[----:B------:R1:W5:Y:S01]  /*2710*/  @P4 LD.E.64 R174, desc[UR6][R92.64] ;  /* 0x000000065cae4980 */ /* 0x000362000c101b00 */
[----:B------:R-:W-:-:S04]  /*2720*/  @P6 IMAD.WIDE.U32 R96, R0, 0x8, R96 ;  /* 0x0000000800606825 */ /* 0x000fc800078e0060 */
[----:B------:R-:W0:Y:S01]  /*2730*/  @P1 LDC.64 R188, c[0x0][0x438] ;  /* 0x00010e00ffbc1b82 */ /* 0x000e220000000a00 */
[----:B----4-:R-:W-:Y:S01]  /*2740*/  @P6 IMAD.WIDE.U32 R100, R0, 0x8, R100 ;  /* 0x0000000800646825 */ /* 0x010fe200078e0064 */
[----:B------:R-:W-:Y:S01]  /*2750*/  ISETP.GE.U32.AND P4, PT, R36, 0x180, PT ;  /* 0x000001802400780c */ /* 0x000fe20003f86070 */
[----:B------:R4:W5:Y:S05]  /*2760*/  @P6 LDG.E.64 R32, desc[UR6][R96.64] ;  /* 0x0000000660206981 */ /* 0x00096a000c1e1b00 */
[----:B------:R-:W0:Y:S01]  /*2770*/  @P1 LDC.64 R192, c[0x0][0x440] ;  /* 0x00011000ffc01b82 */ /* 0x000e220000000a00 */
[C---:B--2---:R-:W-:Y:S01]  /*2780*/  @P6 IMAD.WIDE.U32 R104, R0.reuse, 0x8, R104 ;  /* 0x0000000800686825 */ /* 0x044fe200078e0068 */
[----:B------:R-:W5:Y:S03]  /*2790*/  @P6 LD.E.64 R120, desc[UR6][R100.64] ;  /* 0x0000000664786980 */ /* 0x000f66000c101b00 */
[C---:B-1----:R-:W-:Y:S01]  /*27a0*/  @P6 IMAD.WIDE.U32 R186, R0.reuse, 0x8, R186 ;  /* 0x0000000800ba6825 */ /* 0x042fe200078e00ba */
[----:B------:R-:W-:Y:S01]  /*27b0*/  @P6 IADD3 R0, PT, PT, R0, 0x20, RZ ;  /* 0x0000002000006810 */ /* 0x000fe20007ffe0ff */
[----:B------:R1:W5:Y:S01]  /*27c0*/  @P6 LDG.E.64 R30, desc[UR6][R104.64] ;  /* 0x00000006681e6981 */ /* 0x000362000c1e1b00 */
[----:B------:R-:W2:Y:S03]  /*27d0*/  LDC.64 R194, c[0x0][0x3d0] ;  /* 0x0000f400ffc27b82 */ /* 0x000ea60000000a00 */
[C---:B------:R-:W-:Y:S01]  /*27e0*/  @P0 IMAD.WIDE.U32 R92, R0.reuse, 0x8, R90 ;  /* 0x00000008005c0825 */ /* 0x040fe200078e005a */
[----:B------:R-:W5:Y:S04]  /*27f0*/  @P6 LD.E.64 R172, desc[UR6][R186.64] ;  /* 0x00000006baac6980 */ /* 0x000f68000c101b00 */
[----:B------:R-:W2:Y:S01]  /*2800*/  LDC.64 R198, c[0x0][0x3d8] ;  /* 0x0000f600ffc67b82 */ /* 0x000ea20000000a00 */
[C---:B------:R-:W-:Y:S01]  /*2810*/  @P0 IMAD.WIDE.U32 R88, R0.reuse, 0x8, R94 ;  /* 0x0000000800580825 */ /* 0x040fe200078e005e */
[----:B------:R1:W5:Y:S06]  /*2820*/  @P0 LDG.E.64 R28, desc[UR6][R92.64] ;  /* 0x000000065c1c0981 */ /* 0x00036c000c1e1b00 */
[----:B------:R-:W2:Y:S01]  /*2830*/  @P2 LDC.64 R196, c[0x0][0x438] ;  /* 0x00010e00ffc42b82 */ /* 0x000ea20000000a00 */
[----:B------:R-:W-:-:S07]  /*2840*/  @P0 IMAD.WIDE.U32 R90, R0, 0x8, R102 ;  /* 0x00000008005a0825 */ /* 0x000fce00078e0066 */
[----:B------:R-:W2:Y:S01]  /*2850*/  @P2 LDC.64 R200, c[0x0][0x440] ;  /* 0x00011000ffc82b82 */ /* 0x000ea20000000a00 */
[----:B------:R-:W-:-:S07]  /*2860*/  @P0 IMAD.WIDE.U32 R98, R0, 0x8, R98 ;  /* 0x0000000800620825 */ /* 0x000fce00078e0062 */
[----:B------:R-:W2:Y:S01]  /*2870*/  LDC.64 R202, c[0x0][0x3d8] ;  /* 0x0000f600ffca7b82 */ /* 0x000ea20000000a00 */
[----:B------:R1:W5:Y:S07]  /*2880*/  @P0 LDG.E.64 R26, desc[UR6][R98.64] ;  /* 0x00000006621a0981 */ /* 0x00036e000c1e1b00 */
[----:B------:R-:W2:Y:S01]  /*2890*/  @P3 LDC.64 R204, c[0x0][0x440] ;  /* 0x00011000ffcc3b82 */ /* 0x000ea20000000a00 */
[----:B------:R-:W-:Y:S01]  /*28a0*/  @P0 IADD3 R0, PT, PT, R0, 0x20, RZ ;  /* 0x0000002000000810 */ /* 0x000fe20007ffe0ff */
[----:B------:R-:W5:Y:S06]  /*28b0*/  @P0 LD.E.64 R122, desc[UR6][R88.64] ;  /* 0x00000006587a0980 */ /* 0x000f6c000c101b00 */
[----:B------:R-:W2:Y:S08]  /*28c0*/  LDC.64 R206, c[0x0][0x3d0] ;  /* 0x0000f400ffce7b82 */ /* 0x000eb00000000a00 */
[----:B------:R-:W2:Y:S08]  /*28d0*/  LDC.64 R94, c[0x0][0x3d0] ;  /* 0x0000f400ff5e7b82 */ /* 0x000eb00000000a00 */
[----:B------:R-:W2:Y:S01]  /*28e0*/  @P3 LDC.64 R102, c[0x0][0x438] ;  /* 0x00010e00ff663b82 */ /* 0x000ea20000000a00 */
[----:B---3--:R-:W-:-:S07]  /*28f0*/  @P1 IMAD.WIDE.U32 R162, R0, 0x8, R162 ;  /* 0x0000000800a21825 */ /* 0x008fce00078e00a2 */
[----:B----4-:R-:W3:Y:S01]  /*2900*/  @P4 LDC.64 R96, c[0x0][0x438] ;  /* 0x00010e00ff604b82 */ /* 0x010ee20000000a00 */
[----:B0-----:R-:W-:-:S07]  /*2910*/  @P1 IMAD.WIDE.U32 R188, R0, 0x8, R188 ;  /* 0x0000000800bc1825 */ /* 0x001fce00078e00bc */
[----:B-1----:R-:W0:Y:S01]  /*2920*/  LDC.64 R104, c[0x0][0x3d0] ;  /* 0x0000f400ff687b82 */ /* 0x002e220000000a00 */
[----:B------:R-:W-:Y:S01]  /*2930*/  @P1 IMAD.WIDE.U32 R190, R0, 0x8, R190 ;  /* 0x0000000800be1825 */ /* 0x000fe200078e00be */
[----:B------:R-:W-:Y:S01]  /*2940*/  ISETP.GE.U32.AND P6, PT, R36, 0x1a0, PT ;  /* 0x000001a02400780c */ /* 0x000fe20003fc6070 */
[----:B------:R-:W5:Y:S05]  /*2950*/  @P0 LD.E.64 R170, desc[UR6][R90.64] ;  /* 0x000000065aaa0980 */ /* 0x000f6a000c101b00 */
[----:B------:R-:W1:Y:S01]  /*2960*/  LDC.64 R92, c[0x0][0x3d8] ;  /* 0x0000f600ff5c7b82 */ /* 0x000e620000000a00 */
[----:B------:R-:W-:-:S07]  /*2970*/  @P1 IMAD.WIDE.U32 R192, R0, 0x8, R192 ;  /* 0x0000000800c01825 */ /* 0x000fce00078e00c0 */
[----:B------:R-:W4:Y:S01]  /*2980*/  @P4 LDC.64 R98, c[0x0][0x440] ;  /* 0x00011000ff624b82 */ /* 0x000f220000000a00 */
[----:B------:R-:W-:Y:S01]  /*2990*/  @P1 IADD3 R0, PT, PT, R0, 0x20, RZ ;  /* 0x0000002000001810 */ /* 0x000fe20007ffe0ff */
[----:B------:R3:W5:Y:S04]  /*29a0*/  @P1 LDG.E.64 R24, desc[UR6][R162.64] ;  /* 0x00000006a2181981 */ /* 0x000768000c1e1b00 */
[----:B--2---:R-:W-:Y:S01]  /*29b0*/  @P2 IMAD.WIDE.U32 R194, R0, 0x8, R194 ;  /* 0x0000000800c22825 */ /* 0x004fe200078e00c2 */
[----:B------:R-:W-:Y:S01]  /*29c0*/  ISETP.GE.U32.AND P0, PT, R36, 0x1c0, PT ;  /* 0x000001c02400780c */ /* 0x000fe20003f06070 */
[----:B------:R-:W2:Y:S01]  /*29d0*/  LDC.64 R208, c[0x0][0x3d8] ;  /* 0x0000f600ffd07b82 */ /* 0x000ea20000000a00 */
[----:B------:R-:W5:Y:S01]  /*29e0*/  @P1 LDG.E.64 R22, desc[UR6][R190.64] ;  /* 0x00000006be161981 */ /* 0x000f62000c1e1b00 */
[----:B------:R-:W-:-:S03]  /*29f0*/  @P2 IMAD.WIDE.U32 R196, R0, 0x8, R196 ;  /* 0x0000000800c42825 */ /* 0x000fc600078e00c4 */
[----:B------:R-:W5:Y:S01]  /*2a00*/  @P1 LD.E.64 R124, desc[UR6][R188.64] ;  /* 0x00000006bc7c1980 */ /* 0x000f62000c101b00 */
[C---:B------:R-:W-:Y:S02]  /*2a10*/  @P2 IMAD.WIDE.U32 R198, R0.reuse, 0x8, R198 ;  /* 0x0000000800c62825 */ /* 0x040fe400078e00c6 */
[----:B------:R-:W2:Y:S01]  /*2a20*/  @P6 LDC.64 R100, c[0x0][0x438] ;  /* 0x00010e00ff646b82 */ /* 0x000ea20000000a00 */
[----:B------:R-:W5:Y:S01]  /*2a30*/  @P1 LD.E.64 R168, desc[UR6][R192.64] ;  /* 0x00000006c0a81980 */ /* 0x000f62000c101b00 */
[C---:B------:R-:W-:Y:S01]  /*2a40*/  @P2 IMAD.WIDE.U32 R200, R0.reuse, 0x8, R200 ;  /* 0x0000000800c82825 */ /* 0x040fe200078e00c8 */
[----:B------:R-:W-:-:S05]  /*2a50*/  @P2 IADD3 R0, PT, PT, R0, 0x20, RZ ;  /* 0x0000002000002810 */ /* 0x000fca0007ffe0ff */
[----:B---3--:R-:W3:Y:S01]  /*2a60*/  @P6 LDC.64 R162, c[0x0][0x440] ;  /* 0x00011000ffa26b82 */ /* 0x008ee20000000a00 */
[----:B------:R-:W-:Y:S01]  /*2a70*/  @P3 IMAD.WIDE.U32 R94, R0, 0x8, R94 ;  /* 0x00000008005e3825 */ /* 0x000fe200078e005e */
[----:B------:R-:W-:Y:S01]  /*2a80*/  ISETP.GE.U32.AND P1, PT, R36, 0x1e0, PT ;  /* 0x000001e02400780c */ /* 0x000fe20003f26070 */
[----:B------:R-:W5:Y:S02]  /*2a90*/  @P2 LDG.E.64 R20, desc[UR6][R194.64] ;  /* 0x00000006c2142981 */ /* 0x000f64000c1e1b00 */
[C---:B------:R-:W-:Y:S02]  /*2aa0*/  @P3 IMAD.WIDE.U32 R102, R0.reuse, 0x8, R102 ;  /* 0x0000000800663825 */ /* 0x040fe400078e0066 */
[----:B------:R0:W5:Y:S01]  /*2ab0*/  @P3 LDG.E.64 R16, desc[UR6][R94.64] ;  /* 0x000000065e103981 */ /* 0x000162000c1e1b00 */
[----:B------:R-:W3:Y:S01]  /*2ac0*/  LDC.64 R88, c[0x0][0x3d0] ;  /* 0x0000f400ff587b82 */ /* 0x000ee20000000a00 */
[C---:B------:R-:W-:Y:S02]  /*2ad0*/  @P3 IMAD.WIDE.U32 R202, R0.reuse, 0x8, R202 ;  /* 0x0000000800ca3825 */ /* 0x040fe400078e00ca */
[----:B------:R4:W5:Y:S02]  /*2ae0*/  @P3 LD.E.64 R128, desc[UR6][R102.64] ;  /* 0x0000000666803980 */ /* 0x000964000c101b00 */
[C---:B------:R-:W-:Y:S01]  /*2af0*/  @P3 IMAD.WIDE.U32 R204, R0.reuse, 0x8, R204 ;  /* 0x0000000800cc3825 */ /* 0x040fe200078e00cc */
[----:B------:R-:W-:Y:S01]  /*2b00*/  @P3 IADD3 R0, PT, PT, R0, 0x20, RZ ;  /* 0x0000002000003810 */ /* 0x000fe20007ffe0ff */
[----:B------:R-:W5:Y:S01]  /*2b10*/  @P3 LDG.E.64 R14, desc[UR6][R202.64] ;  /* 0x00000006ca0e3981 */ /* 0x000f62000c1e1b00 */
[----:B------:R-:W3:Y:S03]  /*2b20*/  @P0 LDC.64 R90, c[0x0][0x438] ;  /* 0x00010e00ff5a0b82 */ /* 0x000ee60000000a00 */
[C---:B------:R-:W-:Y:S01]  /*2b30*/  @P4 IMAD.WIDE.U32 R206, R0.reuse, 0x8, R206 ;  /* 0x0000000800ce4825 */ /* 0x040fe200078e00ce */
[----:B------:R-:W5:Y:S03]  /*2b40*/  @P3 LD.E.64 R164, desc[UR6][R204.64] ;  /* 0x00000006cca43980 */ /* 0x000f66000c101b00 */
[C---:B------:R-:W-:Y:S01]  /*2b50*/  @P4 IMAD.WIDE.U32 R96, R0.reuse, 0x8, R96 ;  /* 0x0000000800604825 */ /* 0x040fe200078e0060 */
[----:B------:R-:W5:Y:S01]  /*2b60*/  @P4 LDG.E.64 R12, desc[UR6][R206.64] ;  /* 0x00000006ce0c4981 */ /* 0x000f62000c1e1b00 */
[----:B0-----:R-:W0:Y:S02]  /*2b70*/  LDC.64 R94, c[0x0][0x3d8] ;  /* 0x0000f600ff5e7b82 */ /* 0x001e240000000a00 */
[C---:B-1----:R-:W-:Y:S01]  /*2b80*/  @P4 IMAD.WIDE.U32 R92, R0.reuse, 0x8, R92 ;  /* 0x00000008005c4825 */ /* 0x042fe200078e005c */
[----:B------:R1:W5:Y:S03]  /*2b90*/  @P4 LD.E.64 R130, desc[UR6][R96.64] ;  /* 0x0000000660824980 */ /* 0x000366000c101b00 */
[C---:B----4-:R-:W-:Y:S01]  /*2ba0*/  @P4 IMAD.WIDE.U32 R98, R0.reuse, 0x8, R98 ;  /* 0x0000000800624825 */ /* 0x050fe200078e0062 */
[----:B------:R-:W-:Y:S01]  /*2bb0*/  @P4 IADD3 R0, PT, PT, R0, 0x20, RZ ;  /* 0x0000002000004810 */ /* 0x000fe20007ffe0ff */
[----:B------:R-:W5:Y:S01]  /*2bc0*/  @P4 LDG.E.64 R10, desc[UR6][R92.64] ;  /* 0x000000065c0a4981 */ /* 0x000f62000c1e1b00 */
[----:B------:R-:W-:Y:S01]  /*2bd0*/  ISETP.GE.U32.AND P3, PT, R36, 0x220, PT ;  /* 0x000002202400780c */ /* 0x000fe20003f66070 */
[----:B------:R-:W4:Y:S02]  /*2be0*/  LDC.64 R102, c[0x0][0x3d0] ;  /* 0x0000f400ff667b82 */ /* 0x000f240000000a00 */
[----:B------:R-:W-:Y:S01]  /*2bf0*/  @P6 IMAD.WIDE.U32 R104, R0, 0x8, R104 ;  /* 0x0000000800686825 */ /* 0x000fe200078e0068 */
[----:B------:R-:W5:Y:S04]  /*2c00*/  @P4 LD.E.64 R160, desc[UR6][R98.64] ;  /* 0x0000000662a04980 */ /* 0x000f68000c101b00 */
[----:B------:R2:W5:Y:S01]  /*2c10*/  @P6 LDG.E.64 R8, desc[UR6][R104.64] ;  /* 0x0000000668086981 */ /* 0x000562000c1e1b00 */
[----:B------:R-:W-:Y:S01]  /*2c20*/  ISETP.GE.U32.AND P4, PT, R36, 0x200, PT ;  /* 0x000002002400780c */ /* 0x000fe20003f86070 */
[----:B-1----:R-:W1:Y:S02]  /*2c30*/  @P1 LDC.64 R96, c[0x0][0x438] ;  /* 0x00010e00ff601b82 */ /* 0x002e640000000a00 */
[----:B------:R-:W5:Y:S04]  /*2c40*/  @P2 LDG.E.64 R18, desc[UR6][R198.64] ;  /* 0x00000006c6122981 */ /* 0x000f68000c1e1b00 */
[----:B------:R0:W5:Y:S02]  /*2c50*/  @P2 LD.E.64 R126, desc[UR6][R196.64] ;  /* 0x00000006c47e2980 */ /* 0x000164000c101b00 */
[----:B--2---:R-:W2:Y:S01]  /*2c60*/  @P0 LDC.64 R104, c[0x0][0x440] ;  /* 0x00011000ff680b82 */ /* 0x004ea20000000a00 */
[----:B------:R-:W-:Y:S01]  /*2c70*/  @P6 IMAD.WIDE.U32 R208, R0, 0x8, R208 ;  /* 0x0000000800d06825 */ /* 0x000fe200078e00d0 */
[----:B------:R-:W5:Y:S01]  /*2c80*/  @P2 LD.E.64 R166, desc[UR6][R200.64] ;  /* 0x00000006c8a62980 */ /* 0x000f62000c101b00 */
[----:B------:R-:W-:-:S02]  /*2c90*/  ISETP.GE.U32.AND P2, PT, R36, 0x240, PT ;  /* 0x000002402400780c */ /* 0x000fc40003f46070 */
[C---:B------:R-:W-:Y:S01]  /*2ca0*/  @P6 IMAD.WIDE.U32 R100, R0.reuse, 0x8, R100 ;  /* 0x0000000800646825 */ /* 0x040fe200078e0064 */
[----:B------:R-:W5:Y:S02]  /*2cb0*/  @P6 LDG.E.64 R6, desc[UR6][R208.64] ;  /* 0x00000006d0066981 */ /* 0x000f64000c1e1b00 */
[----:B------:R-:W1:Y:S01]  /*2cc0*/  LDC.64 R186, c[0x0][0x3d8] ;  /* 0x0000f600ffba7b82 */ /* 0x000e620000000a00 */
[C---:B---3--:R-:W-:Y:S01]  /*2cd0*/  @P6 IMAD.WIDE.U32 R162, R0.reuse, 0x8, R162 ;  /* 0x0000000800a26825 */ /* 0x048fe200078e00a2 */
[----:B------:R-:W-:Y:S01]  /*2ce0*/  @P6 IADD3 R0, PT, PT, R0, 0x20, RZ ;  /* 0x0000002000006810 */ /* 0x000fe20007ffe0ff */
[----:B------:R3:W5:Y:S05]  /*2cf0*/  @P6 LD.E.64 R132, desc[UR6][R100.64] ;  /* 0x0000000664846980 */ /* 0x00076a000c101b00 */
[----:B------:R-:W1:Y:S01]  /*2d00*/  @P1 LDC.64 R188, c[0x0][0x440] ;  /* 0x00011000ffbc1b82 */ /* 0x000e620000000a00 */
[----:B------:R-:W-:Y:S01]  /*2d10*/  @P0 IMAD.WIDE.U32 R92, R0, 0x8, R88 ;  /* 0x00000008005c0825 */ /* 0x000fe200078e0058 */
[----:B------:R4:W5:Y:S01]  /*2d20*/  @P6 LD.E.64 R158, desc[UR6][R162.64] ;  /* 0x00000006a29e6980 */ /* 0x000962000c101b00 */
[----:B------:R-:W-:-:S05]  /*2d30*/  ISETP.GE.U32.AND P6, PT, R36, 0x260, PT ;  /* 0x000002602400780c */ /* 0x000fca0003fc6070 */
[----:B------:R-:W1:Y:S01]  /*2d40*/  LDC.64 R98, c[0x0][0x3d0] ;  /* 0x0000f400ff627b82 */ /* 0x000e620000000a00 */
[C---:B------:R-:W-:Y:S01]  /*2d50*/  @P0 IMAD.WIDE.U32 R88, R0.reuse, 0x8, R90 ;  /* 0x0000000800580825 */ /* 0x040fe200078e005a */
[----:B------:R0:W5:Y:S06]  /*2d60*/  @P0 LDG.E.64 R4, desc[UR6][R92.64] ;  /* 0x000000065c040981 */ /* 0x00016c000c1e1b00 */
[----:B------:R-:W1:Y:S01]  /*2d70*/  @P4 LDC.64 R190, c[0x0][0x438] ;  /* 0x00010e00ffbe4b82 */ /* 0x000e620000000a00 */
[C---:B--2---:R-:W-:Y:S01]  /*2d80*/  @P0 IMAD.WIDE.U32 R90, R0.reuse, 0x8, R104 ;  /* 0x00000008005a0825 */ /* 0x044fe200078e0068 */
[----:B------:R2:W5:Y:S06]  /*2d90*/  @P0 LD.E.64 R134, desc[UR6][R88.64] ;  /* 0x0000000658860980 */ /* 0x00056c000c101b00 */
[----:B------:R-:W2:Y:S08]  /*2da0*/  LDC.64 R192, c[0x0][0x3d8] ;  /* 0x0000f600ffc07b82 */ /* 0x000eb00000000a00 */
[----:B------:R-:W2:Y:S01]  /*2db0*/  @P4 LDC.64 R194, c[0x0][0x440] ;  /* 0x00011000ffc24b82 */ /* 0x000ea20000000a00 */
[----:B0-----:R-:W-:-:S07]  /*2dc0*/  @P0 IMAD.WIDE.U32 R94, R0, 0x8, R94 ;  /* 0x00000008005e0825 */ /* 0x001fce00078e005e */
[----:B------:R-:W0:Y:S01]  /*2dd0*/  LDC.64 R196, c[0x0][0x3d0] ;  /* 0x0000f400ffc47b82 */ /* 0x000e220000000a00 */
[----:B------:R-:W-:Y:S01]  /*2de0*/  @P0 IADD3 R0, PT, PT, R0, 0x20, RZ ;  /* 0x0000002000000810 */ /* 0x000fe20007ffe0ff */
[----:B------:R0:W5:Y:S06]  /*2df0*/  @P0 LDG.E.64 R2, desc[UR6][R94.64] ;  /* 0x000000065e020981 */ /* 0x00016c000c1e1b00 */
[----:B------:R-:W0:Y:S08]  /*2e00*/  @P3 LDC.64 R198, c[0x0][0x438] ;  /* 0x00010e00ffc63b82 */ /* 0x000e300000000a00 */
[----:B---3--:R-:W3:Y:S08]  /*2e10*/  LDC.64 R100, c[0x0][0x3d8] ;  /* 0x0000f600ff647b82 */ /* 0x008ef00000000a00 */
[----:B------:R-:W3:Y:S01]  /*2e20*/  @P3 LDC.64 R104, c[0x0][0x440] ;  /* 0x00011000ff683b82 */ /* 0x000ee20000000a00 */
[C---:B----4-:R-:W-:Y:S01]  /*2e30*/  @P1 IMAD.WIDE.U32 R102, R0.reuse, 0x8, R102 ;  /* 0x0000000800661825 */ /* 0x050fe200078e0066 */
[----:B------:R4:W5:Y:S06]  /*2e40*/  @P0 LD.E.64 R156, desc[UR6][R90.64] ;  /* 0x000000065a9c0980 */ /* 0x00096c000c101b00 */
[----:B------:R-:W4:Y:S01]  /*2e50*/  LDC.64 R162, c[0x0][0x3d0] ;  /* 0x0000f400ffa27b82 */ /* 0x000f220000000a00 */
[C---:B-1----:R-:W-:Y:S01]  /*2e60*/  @P1 IMAD.WIDE.U32 R96, R0.reuse, 0x8, R96 ;  /* 0x0000000800601825 */ /* 0x042fe200078e0060 */
[----:B------:R1:W5:Y:S06]  /*2e70*/  @P1 LDG.E.64 R62, desc[UR6][R102.64] ;  /* 0x00000006663e1981 */ /* 0x00036c000c1e1b00 */
[----:B------:R-:W1:Y:S01]  /*2e80*/  @P2 LDC.64 R200, c[0x0][0x438] ;  /* 0x00010e00ffc82b82 */ /* 0x000e620000000a00 */
[C---:B------:R-:W-:Y:S01]  /*2e90*/  @P1 IMAD.WIDE.U32 R186, R0.reuse, 0x8, R186 ;  /* 0x0000000800ba1825 */ /* 0x040fe200078e00ba */
[----:B------:R0:W5:Y:S06]  /*2ea0*/  @P1 LD.E.64 R136, desc[UR6][R96.64] ;  /* 0x0000000660881980 */ /* 0x00016c000c101b00 */
[----:B------:R-:W1:Y:S01]  /*2eb0*/  LDC.64 R202, c[0x0][0x3d8] ;  /* 0x0000f600ffca7b82 */ /* 0x000e620000000a00 */
[----:B------:R-:W-:-:S07]  /*2ec0*/  @P1 IMAD.WIDE.U32 R188, R0, 0x8, R188 ;  /* 0x0000000800bc1825 */ /* 0x000fce00078e00bc */
[----:B------:R-:W1:Y:S01]  /*2ed0*/  @P2 LDC.64 R204, c[0x0][0x440] ;  /* 0x00011000ffcc2b82 */ /* 0x000e620000000a00 */
[----:B------:R-:W-:Y:S01]  /*2ee0*/  @P1 IADD3 R0, PT, PT, R0, 0x20, RZ ;  /* 0x0000002000001810 */ /* 0x000fe20007ffe0ff */
[----:B------:R0:W5:Y:S06]  /*2ef0*/  @P1 LDG.E.64 R60, desc[UR6][R186.64] ;  /* 0x00000006ba3c1981 */ /* 0x00016c000c1e1b00 */
[----:B------:R-:W1:Y:S01]  /*2f00*/  LDC.64 R206, c[0x0][0x3d0] ;  /* 0x0000f400ffce7b82 */ /* 0x000e620000000a00 */
[C---:B------:R-:W-:Y:S01]  /*2f10*/  @P4 IMAD.WIDE.U32 R98, R0.reuse, 0x8, R98 ;  /* 0x0000000800624825 */ /* 0x040fe200078e0062 */
[----:B------:R0:W5:Y:S06]  /*2f20*/  @P1 LD.E.64 R154, desc[UR6][R188.64] ;  /* 0x00000006bc9a1980 */ /* 0x00016c000c101b00 */
[----:B------:R-:W1:Y:S01]  /*2f30*/  LDC.64 R210, c[0x0][0x3d8] ;  /* 0x0000f600ffd27b82 */ /* 0x000e620000000a00 */
[C---:B------:R-:W-:Y:S01]  /*2f40*/  @P4 IMAD.WIDE.U32 R190, R0.reuse, 0x8, R190 ;  /* 0x0000000800be4825 */ /* 0x040fe200078e00be */
[----:B------:R0:W5:Y:S06]  /*2f50*/  @P4 LDG.E.64 R40, desc[UR6][R98.64] ;  /* 0x0000000662284981 */ /* 0x00016c000c1e1b00 */
[----:B------:R-:W1:Y:S01]  /*2f60*/  @P6 LDC.64 R208, c[0x0][0x438] ;  /* 0x00010e00ffd06b82 */ /* 0x000e620000000a00 */
[C---:B--2---:R-:W-:Y:S01]  /*2f70*/  @P4 IMAD.WIDE.U32 R192, R0.reuse, 0x8, R192 ;  /* 0x0000000800c04825 */ /* 0x044fe200078e00c0 */
[----:B------:R2:W5:Y:S06]  /*2f80*/  @P4 LD.E.64 R138, desc[UR6][R190.64] ;  /* 0x00000006be8a4980 */ /* 0x00056c000c101b00 */
[----:B------:R-:W2:Y:S01]  /*2f90*/  @P6 LDC.64 R56, c[0x0][0x440] ;  /* 0x00011000ff386b82 */ /* 0x000ea20000000a00 */
[C---:B------:R-:W-:Y:S01]  /*2fa0*/  @P4 IMAD.WIDE.U32 R194, R0.reuse, 0x8, R194 ;  /* 0x0000000800c24825 */ /* 0x040fe200078e00c2 */
[----:B------:R-:W-:Y:S01]  /*2fb0*/  @P4 IADD3 R0, PT, PT, R0, 0x20, RZ ;  /* 0x0000002000004810 */ /* 0x000fe20007ffe0ff */
[----:B------:R1:W5:Y:S04]  /*2fc0*/  @P4 LDG.E.64 R42, desc[UR6][R192.64] ;  /* 0x00000006c02a4981 */ /* 0x000368000c1e1b00 */
[C---:B0-----:R-:W-:Y:S01]  /*2fd0*/  @P3 IMAD.WIDE.U32 R196, R0.reuse, 0x8, R196 ;  /* 0x0000000800c43825 */ /* 0x041fe200078e00c4 */
[----:B------:R0:W5:Y:S03]  /*2fe0*/  @P4 LD.E.64 R152, desc[UR6][R194.64] ;  /* 0x00000006c2984980 */ /* 0x000166000c101b00 */
[C---:B------:R-:W-:Y:S01]  /*2ff0*/  @P3 IMAD.WIDE.U32 R198, R0.reuse, 0x8, R198 ;  /* 0x0000000800c63825 */ /* 0x040fe200078e00c6 */
[----:B------:R0:W5:Y:S03]  /*3000*/  @P3 LDG.E.64 R44, desc[UR6][R196.64] ;  /* 0x00000006c42c3981 */ /* 0x000166000c1e1b00 */
[C---:B---3--:R-:W-:Y:S01]  /*3010*/  @P3 IMAD.WIDE.U32 R100, R0.reuse, 0x8, R100 ;  /* 0x0000000800643825 */ /* 0x048fe200078e0064 */
[----:B------:R0:W5:Y:S03]  /*3020*/  @P3 LD.E.64 R140, desc[UR6][R198.64] ;  /* 0x00000006c68c3980 */ /* 0x000166000c101b00 */
[C---:B------:R-:W-:Y:S01]  /*3030*/  @P3 IMAD.WIDE.U32 R104, R0.reuse, 0x8, R104 ;  /* 0x0000000800683825 */ /* 0x040fe200078e0068 */
[----:B------:R-:W-:Y:S01]  /*3040*/  @P3 IADD3 R0, PT, PT, R0, 0x20, RZ ;  /* 0x0000002000003810 */ /* 0x000fe20007ffe0ff */
[----:B------:R0:W5:Y:S04]  /*3050*/  @P3 LDG.E.64 R46, desc[UR6][R100.64] ;  /* 0x00000006642e3981 */ /* 0x000168000c1e1b00 */
[C---:B----4-:R-:W-:Y:S01]  /*3060*/  @P2 IMAD.WIDE.U32 R162, R0.reuse, 0x8, R162 ;  /* 0x0000000800a22825 */ /* 0x050fe200078e00a2 */
[----:B------:R0:W5:Y:S03]  /*3070*/  @P3 LD.E.64 R150, desc[UR6][R104.64] ;  /* 0x0000000668963980 */ /* 0x000166000c101b00 */
[C---:B-1----:R-:W-:Y:S01]  /*3080*/  @P2 IMAD.WIDE.U32 R200, R0.reuse, 0x8, R200 ;  /* 0x0000000800c82825 */ /* 0x042fe200078e00c8 */
[----:B------:R0:W5:Y:S03]  /*3090*/  @P2 LDG.E.64 R48, desc[UR6][R162.64] ;  /* 0x00000006a2302981 */ /* 0x000166000c1e1b00 */
[C---:B------:R-:W-:Y:S01]  /*30a0*/  @P2 IMAD.WIDE.U32 R202, R0.reuse, 0x8, R202 ;  /* 0x0000000800ca2825 */ /* 0x040fe200078e00ca */
[----:B------:R0:W5:Y:S03]  /*30b0*/  @P2 LD.E.64 R142, desc[UR6][R200.64] ;  /* 0x00000006c88e2980 */ /* 0x000166000c101b00 */
[C---:B------:R-:W-:Y:S01]  /*30c0*/  @P2 IMAD.WIDE.U32 R204, R0.reuse, 0x8, R204 ;  /* 0x0000000800cc2825 */ /* 0x040fe200078e00cc */
[----:B------:R-:W-:Y:S01]  /*30d0*/  @P2 IADD3 R0, PT, PT, R0, 0x20, RZ ;  /* 0x0000002000002810 */ /* 0x000fe20007ffe0ff */
[----:B------:R0:W5:Y:S04]  /*30e0*/  @P2 LDG.E.64 R50, desc[UR6][R202.64] ;  /* 0x00000006ca322981 */ /* 0x000168000c1e1b00 */
[C---:B------:R-:W-:Y:S01]  /*30f0*/  @P6 IMAD.WIDE.U32 R206, R0.reuse, 0x8, R206 ;  /* 0x0000000800ce6825 */ /* 0x040fe200078e00ce */
[----:B------:R0:W5:Y:S03]  /*3100*/  @P2 LD.E.64 R148, desc[UR6][R204.64] ;  /* 0x00000006cc942980 */ /* 0x000166000c101b00 */
[C---:B------:R-:W-:Y:S01]  /*3110*/  @P6 IMAD.WIDE.U32 R210, R0.reuse, 0x8, R210 ;  /* 0x0000000800d26825 */ /* 0x040fe200078e00d2 */
[----:B------:R0:W5:Y:S03]  /*3120*/  @P6 LDG.E.64 R52, desc[UR6][R206.64] ;  /* 0x00000006ce346981 */ /* 0x000166000c1e1b00 */
[C---:B------:R-:W-:Y:S01]  /*3130*/  @P6 IMAD.WIDE.U32 R208, R0.reuse, 0x8, R208 ;  /* 0x0000000800d06825 */ /* 0x040fe200078e00d0 */
[----:B------:R0:W5:Y:S03]  /*3140*/  @P6 LDG.E.64 R54, desc[UR6][R210.64] ;  /* 0x00000006d2366981 */ /* 0x000166000c1e1b00 */
[----:B--2---:R-:W-:Y:S01]  /*3150*/  @P6 IMAD.WIDE.U32 R56, R0, 0x8, R56 ;  /* 0x0000000800386825 */ /* 0x004fe200078e0038 */
[----:B------:R0:W5:Y:S04]  /*3160*/  @P6 LD.E.64 R144, desc[UR6][R208.64] ;  /* 0x00000006d0906980 */ /* 0x000168000c101b00 */
[----:B------:R0:W5:Y:S01]  /*3170*/  @P6 LD.E.64 R146, desc[UR6][R56.64] ;  /* 0x0000000638926980 */ /* 0x000162000c101b00 */
        /* <DEDUP_REMOVED lines=8> */
[----:B------:R-:W5:Y:S01]  /*3200*/  LDG.E.64 R58, desc[UR6][R58.64] ;  /* 0x000000063a3a7981 */ /* 0x000f62000c1e1b00 */
[----:B-1----:R-:W-:-:S06]  /*3210*/  IMAD.WIDE.U32 R56, R0, 0x8, R56 ;  /* 0x0000000800387825 */ /* 0x002fcc00078e0038 */
[----:B------:R-:W5:Y:S01]  /*3220*/  LDG.E.64 R56, desc[UR6][R56.64] ;  /* 0x0000000638387981 */ /* 0x000f62000c1e1b00 */
[----:B--2---:R-:W-:-:S06]  /*3230*/  IMAD.WIDE.U32 R188, R0, 0x8, R188 ;  /* 0x0000000800bc7825 */ /* 0x004fcc00078e00bc */
[----:B------:R-:W5:Y:S01]  /*3240*/  LD.E.64 R188, desc[UR6][R188.64] ;  /* 0x00000006bcbc7980 */ /* 0x000f62000c101b00 */
[----:B---3--:R-:W-:-:S06]  /*3250*/  IMAD.WIDE.U32 R186, R0, 0x8, R186 ;  /* 0x0000000800ba7825 */ /* 0x008fcc00078e00ba */
[----:B------:R-:W5:Y:S01]  /*3260*/  LD.E.64 R186, desc[UR6][R186.64] ;  /* 0x00000006baba7980 */ /* 0x000f62000c101b00 */
[----:B------:R-:W-:Y:S05]  /*3270*/  BRA `(.L_x_43091) ;  /* 0x0000000c00bc7947 */ /* 0x000fea0003800000 */
.L_x_43092:
[C---:B------:R-:W-:Y:S01]  /*3280*/  ISETP.GE.U32.AND P5, PT, R36.reuse, 0x20, PT ;  /* 0x000000202400780c */ /* 0x040fe20003fa6070 */
[----:B------:R-:W0:Y:S01]  /*3290*/  LDC.64 R86, c[0x0][0x3d0] ;  /* 0x0000f400ff567b82 */ /* 0x000e220000000a00 */
[C---:B------:R-:W-:Y:S02]  /*32a0*/  ISETP.GE.U32.AND P6, PT, R36.reuse, 0x40, PT ;  /* 0x000000402400780c */ /* 0x040fe40003fc6070 */
[C---:B------:R-:W-:Y:S02]  /*32b0*/  ISETP.GE.U32.AND P4, PT, R36.reuse, 0x60, PT ;  /* 0x000000602400780c */ /* 0x040fe40003f86070 */
[C---:B------:R-:W-:Y:S02]  /*32c0*/  ISETP.GE.U32.AND P0, PT, R36.reuse, 0x80, PT ;  /* 0x000000802400780c */ /* 0x040fe40003f06070 */
[C---:B------:R-:W-:Y:S01]  /*32d0*/  ISETP.GE.U32.AND P3, PT, R36.reuse, 0xa0, PT ;  /* 0x000000a02400780c */ /* 0x040fe20003f66070 */
[----:B------:R-:W1:Y:S01]  /*32e0*/  LDC.64 R88, c[0x0][0x3d8] ;  /* 0x0000f600ff587b82 */ /* 0x000e620000000a00 */
[----:B------:R-:W-:-:S02]  /*32f0*/  ISETP.GE.U32.AND P2, PT, R36, 0xc0, PT ;  /* 0x000000c02400780c */ /* 0x000fc40003f46070 */
[----:B------:R-:W-:-:S05]  /*3300*/  ISETP.GE.U32.AND P1, PT, R36, 0xe0, PT ;  /* 0x000000e02400780c */ /* 0x000fca0003f26070 */
[----:B------:R-:W2:Y:S08]  /*3310*/  @P5 LDC.64 R84, c[0x0][0x438] ;  /* 0x00010e00ff545b82 */ /* 0x000eb00000000a00 */
[----:B------:R-:W3:Y:S01]  /*3320*/  LDC.64 R90, c[0x0][0x3d0] ;  /* 0x0000f400ff5a7b82 */ /* 0x000ee20000000a00 */
[----:B0-----:R-:W-:-:S07]  /*3330*/  @P5 IMAD.WIDE.U32 R86, R0, 0x8, R86 ;  /* 0x0000000800565825 */ /* 0x001fce00078e0056 */
[----:B------:R-:W0:Y:S01]  /*3340*/  @P6 LDC.64 R92, c[0x0][0x438] ;  /* 0x00010e00ff5c6b82 */ /* 0x000e220000000a00 */
[----:B-1----:R-:W-:-:S07]  /*3350*/  @P5 IMAD.WIDE.U32 R88, R0, 0x8, R88 ;  /* 0x0000000800585825 */ /* 0x002fce00078e0058 */
[----:B------:R-:W1:Y:S01]  /*3360*/  LDC.64 R94, c[0x0][0x3d8] ;  /* 0x0000f600ff5e7b82 */ /* 0x000e620000000a00 */
[C---:B--2---:R-:W-:Y:S01]  /*3370*/  @P5 IMAD.WIDE.U32 R84, R0.reuse, 0x8, R84 ;  /* 0x0000000800545825 */ /* 0x044fe200078e0054 */
[----:B------:R-:W-:-:S06]  /*3380*/  @P5 LOP3.LUT R0, R0, 0x20, RZ, 0xfc, !PT ;  /* 0x0000002000005812 */ /* 0x000fcc00078efcff */
[----:B------:R-:W2:Y:S01]  /*3390*/  LDC.64 R96, c[0x0][0x3d0] ;  /* 0x0000f400ff607b82 */ /* 0x000ea20000000a00 */
[----:B---3--:R-:W-:-:S07]  /*33a0*/  @P6 IMAD.WIDE.U32 R90, R0, 0x8, R90 ;  /* 0x00000008005a6825 */ /* 0x008fce00078e005a */
[----:B------:R-:W3:Y:S01]  /*33b0*/  @P4 LDC.64 R98, c[0x0][0x438] ;  /* 0x00010e00ff624b82 */ /* 0x000ee20000000a00 */
[C---:B0-----:R-:W-:Y:S01]  /*33c0*/  @P6 IMAD.WIDE.U32 R92, R0.reuse, 0x8, R92 ;  /* 0x00000008005c6825 */ /* 0x041fe200078e005c */
[----:B------:R0:W5:Y:S06]  /*33d0*/  @P6 LDG.E.64 R78, desc[UR6][R90.64] ;  /* 0x000000065a4e6981 */ /* 0x00016c000c1e1b00 */
[----:B------:R-:W4:Y:S01]  /*33e0*/  LDC.64 R100, c[0x0][0x3d8] ;  /* 0x0000f600ff647b82 */ /* 0x000f220000000a00 */
[C---:B-1----:R-:W-:Y:S01]  /*33f0*/  @P6 IMAD.WIDE.U32 R94, R0.reuse, 0x8, R94 ;  /* 0x00000008005e6825 */ /* 0x042fe200078e005e */
[----:B------:R-:W-:Y:S01]  /*3400*/  @P6 IADD3 R0, PT, PT, R0, 0x20, RZ ;  /* 0x0000002000006810 */ /* 0x000fe20007ffe0ff */
[----:B------:R1:W5:Y:S05]  /*3410*/  @P6 LD.E.64 R110, desc[UR6][R92.64] ;  /* 0x000000065c6e6980 */ /* 0x00036a000c101b00 */
[----:B------:R-:W0:Y:S01]  /*3420*/  LDC.64 R102, c[0x0][0x3d0] ;  /* 0x0000f400ff667b82 */ /* 0x000e220000000a00 */
[C---:B--2---:R-:W-:Y:S01]  /*3430*/  @P4 IMAD.WIDE.U32 R96, R0.reuse, 0x8, R96 ;  /* 0x0000000800604825 */ /* 0x044fe200078e0060 */
[----:B------:R-:W5:Y:S06]  /*3440*/  @P6 LDG.E.64 R76, desc[UR6][R94.64] ;  /* 0x000000065e4c6981 */ /* 0x000f6c000c1e1b00 */
[----:B------:R-:W2:Y:S01]  /*3450*/  LDC.64 R162, c[0x0][0x3d8] ;  /* 0x0000f600ffa27b82 */ /* 0x000ea20000000a00 */
[----:B---3--:R-:W-:-:S07]  /*3460*/  @P4 IMAD.WIDE.U32 R98, R0, 0x8, R98 ;  /* 0x0000000800624825 */ /* 0x008fce00078e0062 */
[----:B------:R-:W3:Y:S01]  /*3470*/  LDC.64 R190, c[0x0][0x3d0] ;  /* 0x0000f400ffbe7b82 */ /* 0x000ee20000000a00 */
[C---:B----4-:R-:W-:Y:S01]  /*3480*/  @P4 IMAD.WIDE.U32 R100, R0.reuse, 0x8, R100 ;  /* 0x0000000800644825 */ /* 0x050fe200078e0064 */
[----:B------:R-:W-:-:S06]  /*3490*/  @P4 IADD3 R0, PT, PT, R0, 0x20, RZ ;  /* 0x0000002000004810 */ /* 0x000fcc0007ffe0ff */
[----:B------:R-:W4:Y:S08]  /*34a0*/  LDC.64 R194, c[0x0][0x3d8] ;  /* 0x0000f600ffc27b82 */ /* 0x000f300000000a00 */
[----:B------:R-:W4:Y:S08]  /*34b0*/  LDC.64 R196, c[0x0][0x3d0] ;  /* 0x0000f400ffc47b82 */ /* 0x000f300000000a00 */
[----:B------:R-:W4:Y:S01]  /*34c0*/  LDC.64 R200, c[0x0][0x3d8] ;  /* 0x0000f600ffc87b82 */ /* 0x000f220000000a00 */
[----:B------:R-:W-:-:S07]  /*34d0*/  @P6 CS2R R182, SRZ ;  /* 0x0000000000b66805 */ /* 0x000fce000001ff00 */
[----:B------:R-:W1:Y:S08]  /*34e0*/  @P0 LDC.64 R104, c[0x0][0x438] ;  /* 0x00010e00ff680b82 */ /* 0x000e700000000a00 */
[----:B------:R-:W4:Y:S08]  /*34f0*/  @P3 LDC.64 R192, c[0x0][0x438] ;  /* 0x00010e00ffc03b82 */ /* 0x000f300000000a00 */
[----:B------:R-:W4:Y:S01]  /*3500*/  @P2 LDC.64 R198, c[0x0][0x438] ;  /* 0x00010e00ffc62b82 */ /* 0x000f220000000a00 */
[----:B------:R-:W-:Y:S01]  /*3510*/  ISETP.GE.U32.AND P6, PT, R36, 0x100, PT ;  /* 0x000001002400780c */ /* 0x000fe20003fc6070 */
[C---:B0-----:R-:W-:Y:S01]  /*3520*/  @P0 IMAD.WIDE.U32 R102, R0.reuse, 0x8, R102 ;  /* 0x0000000800660825 */ /* 0x041fe200078e0066 */
[----:B------:R0:W5:Y:S03]  /*3530*/  @P4 LDG.E.64 R74, desc[UR6][R96.64] ;  /* 0x00000006604a4981 */ /* 0x000166000c1e1b00 */
[C---:B--2---:R-:W-:Y:S01]  /*3540*/  @P0 IMAD.WIDE.U32 R162, R0.reuse, 0x8, R162 ;  /* 0x0000000800a20825 */ /* 0x044fe200078e00a2 */
[----:B------:R-:W5:Y:S01]  /*3550*/  @P4 LDG.E.64 R72, desc[UR6][R100.64] ;  /* 0x0000000664484981 */ /* 0x000f62000c1e1b00 */
[----:B------:R-:W2:Y:S02]  /*3560*/  @P1 LDC.64 R90, c[0x0][0x438] ;  /* 0x00010e00ff5a1b82 */ /* 0x000ea40000000a00 */
[C---:B-1----:R-:W-:Y:S01]  /*3570*/  @P0 IMAD.WIDE.U32 R104, R0.reuse, 0x8, R104 ;  /* 0x0000000800680825 */ /* 0x042fe200078e0068 */
[----:B------:R-:W-:Y:S01]  /*3580*/  @P0 IADD3 R0, PT, PT, R0, 0x20, RZ ;  /* 0x0000002000000810 */ /* 0x000fe20007ffe0ff */
[----:B------:R1:W5:Y:S04]  /*3590*/  @P4 LD.E.64 R112, desc[UR6][R98.64] ;  /* 0x0000000662704980 */ /* 0x000368000c101b00 */
[----:B------:R-:W1:Y:S01]  /*35a0*/  LDC.64 R202, c[0x0][0x3d0] ;  /* 0x0000f400ffca7b82 */ /* 0x000e620000000a00 */
[----:B------:R-:W-:-:S02]  /*35b0*/  @P4 CS2R R180, SRZ ;  /* 0x0000000000b44805 */ /* 0x000fc4000001ff00 */
[----:B------:R-:W-:-:S05]  /*35c0*/  ISETP.GE.U32.AND P4, PT, R36, 0x120, PT ;  /* 0x000001202400780c */ /* 0x000fca0003f86070 */
[----:B------:R-:W1:Y:S01]  /*35d0*/  LDC.64 R204, c[0x0][0x3d8] ;  /* 0x0000f600ffcc7b82 */ /* 0x000e620000000a00 */
[C---:B---3--:R-:W-:Y:S01]  /*35e0*/  @P3 IMAD.WIDE.U32 R190, R0.reuse, 0x8, R190 ;  /* 0x0000000800be3825 */ /* 0x048fe200078e00be */
[----:B------:R3:W5:Y:S03]  /*35f0*/  @P0 LDG.E.64 R70, desc[UR6][R102.64] ;  /* 0x0000000666460981 */ /* 0x000766000c1e1b00 */
[C---:B----4-:R-:W-:Y:S01]  /*3600*/  @P3 IMAD.WIDE.U32 R192, R0.reuse, 0x8, R192 ;  /* 0x0000000800c03825 */ /* 0x050fe200078e00c0 */
[----:B------:R-:W5:Y:S01]  /*3610*/  @P0 LDG.E.64 R68, desc[UR6][R162.64] ;  /* 0x00000006a2440981 */ /* 0x000f62000c1e1b00 */
[----:B------:R-:W-:Y:S01]  /*3620*/  @P0 CS2R R178, SRZ ;  /* 0x0000000000b20805 */ /* 0x000fe2000001ff00 */
[----:B------:R-:W4:Y:S01]  /*3630*/  LDC.64 R92, c[0x0][0x3d0] ;  /* 0x0000f400ff5c7b82 */ /* 0x000f220000000a00 */
[C---:B------:R-:W-:Y:S01]  /*3640*/  @P3 IMAD.WIDE.U32 R194, R0.reuse, 0x8, R194 ;  /* 0x0000000800c23825 */ /* 0x040fe200078e00c2 */
[----:B------:R-:W-:Y:S01]  /*3650*/  @P3 IADD3 R0, PT, PT, R0, 0x20, RZ ;  /* 0x0000002000003810 */ /* 0x000fe20007ffe0ff */
[----:B------:R3:W5:Y:S01]  /*3660*/  @P0 LD.E.64 R114, desc[UR6][R104.64] ;  /* 0x0000000668720980 */ /* 0x000762000c101b00 */
[----:B------:R-:W-:-:S03]  /*3670*/  ISETP.GE.U32.AND P0, PT, R36, 0x140, PT ;  /* 0x000001402400780c */ /* 0x000fc60003f06070 */
[C---:B------:R-:W-:Y:S01]  /*3680*/  @P2 IMAD.WIDE.U32 R196, R0.reuse, 0x8, R196 ;  /* 0x0000000800c42825 */ /* 0x040fe200078e00c4 */
[----:B0-----:R-:W0:Y:S01]  /*3690*/  LDC.64 R96, c[0x0][0x3d8] ;  /* 0x0000f600ff607b82 */ /* 0x001e220000000a00 */
[----:B------:R-:W5:Y:S02]  /*36a0*/  @P3 LDG.E.64 R66, desc[UR6][R190.64] ;  /* 0x00000006be423981 */ /* 0x000f64000c1e1b00 */
[C---:B------:R-:W-:Y:S01]  /*36b0*/  @P2 IMAD.WIDE.U32 R200, R0.reuse, 0x8, R200 ;  /* 0x0000000800c82825 */ /* 0x040fe200078e00c8 */
[----:B------:R-:W-:Y:S01]  /*36c0*/  @P3 CS2R R176, SRZ ;  /* 0x0000000000b03805 */ /* 0x000fe2000001ff00 */
[----:B------:R-:W5:Y:S02]  /*36d0*/  @P3 LDG.E.64 R64, desc[UR6][R194.64] ;  /* 0x00000006c2403981 */ /* 0x000f64000c1e1b00 */
[C---:B------:R-:W-:Y:S01]  /*36e0*/  @P2 IMAD.WIDE.U32 R198, R0.reuse, 0x8, R198 ;  /* 0x0000000800c62825 */ /* 0x040fe200078e00c6 */
[----:B------:R-:W0:Y:S01]  /*36f0*/  @P6 LDC.64 R94, c[0x0][0x438] ;  /* 0x00010e00ff5e6b82 */ /* 0x000e220000000a00 */
[----:B------:R-:W-:Y:S01]  /*3700*/  @P2 IADD3 R0, PT, PT, R0, 0x20, RZ ;  /* 0x0000002000002810 */ /* 0x000fe20007ffe0ff */
[----:B------:R-:W5:Y:S01]  /*3710*/  @P3 LD.E.64 R116, desc[UR6][R192.64] ;  /* 0x00000006c0743980 */ /* 0x000f62000c101b00 */
[----:B------:R-:W-:-:S03]  /*3720*/  ISETP.GE.U32.AND P3, PT, R36, 0x160, PT ;  /* 0x000001602400780c */ /* 0x000fc60003f66070 */
[C---:B--2---:R-:W-:Y:S01]  /*3730*/  @P1 IMAD.WIDE.U32 R90, R0.reuse, 0x8, R90 ;  /* 0x00000008005a1825 */ /* 0x044fe200078e005a */
[----:B------:R-:W5:Y:S01]  /*3740*/  @P2 LDG.E.64 R38, desc[UR6][R196.64] ;  /* 0x00000006c4262981 */ /* 0x000f62000c1e1b00 */
[----:B-1----:R-:W1:Y:S01]  /*3750*/  LDC.64 R98, c[0x0][0x3d0] ;  /* 0x0000f400ff627b82 */ /* 0x002e620000000a00 */
[----:B------:R-:W-:Y:S01]  /*3760*/  @P2 CS2R R174, SRZ ;  /* 0x0000000000ae2805 */ /* 0x000fe2000001ff00 */
[----:B------:R-:W-:Y:S01]  /*3770*/  @P1 IMAD.WIDE.U32 R202, R0, 0x8, R202 ;  /* 0x0000000800ca1825 */ /* 0x000fe200078e00ca */
[----:B------:R-:W5:Y:S01]  /*3780*/  @P2 LDG.E.64 R34, desc[UR6][R200.64] ;  /* 0x00000006c8222981 */ /* 0x000f62000c1e1b00 */
[----:B------:R-:W-:-:S03]  /*3790*/  @P1 CS2R R172, SRZ ;  /* 0x0000000000ac1805 */ /* 0x000fc6000001ff00 */
[----:B------:R-:W5:Y:S01]  /*37a0*/  @P5 LDG.E.64 R82, desc[UR6][R86.64] ;  /* 0x0000000656525981 */ /* 0x000f62000c1e1b00 */
[----:B---3--:R-:W2:Y:S01]  /*37b0*/  LDC.64 R102, c[0x0][0x3d8] ;  /* 0x0000f600ff667b82 */ /* 0x008ea20000000a00 */
[----:B------:R-:W-:Y:S02]  /*37c0*/  @P1 IMAD.WIDE.U32 R204, R0, 0x8, R204 ;  /* 0x0000000800cc1825 */ /* 0x000fe400078e00cc */
[----:B------:R-:W5:Y:S04]  /*37d0*/  @P2 LD.E.64 R118, desc[UR6][R198.64] ;  /* 0x00000006c6762980 */ /* 0x000f68000c101b00 */
[----:B------:R-:W5:Y:S01]  /*37e0*/  @P5 LDG.E.64 R80, desc[UR6][R88.64] ;  /* 0x0000000658505981 */ /* 0x000f62000c1e1b00 */
[----:B------:R-:W3:Y:S01]  /*37f0*/  @P4 LDC.64 R100, c[0x0][0x438] ;  /* 0x00010e00ff644b82 */ /* 0x000ee20000000a00 */
[----:B------:R-:W-:-:S02]  /*3800*/  ISETP.GE.U32.AND P2, PT, R36, 0x180, PT ;  /* 0x000001802400780c */ /* 0x000fc40003f46070 */
[----:B------:R4:W5:Y:S01]  /*3810*/  @P1 LD.E.64 R120, desc[UR6][R90.64] ;  /* 0x000000065a781980 */ /* 0x000962000c101b00 */
[----:B------:R-:W-:-:S03]  /*3820*/  @P1 IADD3 R0, PT, PT, R0, 0x20, RZ ;  /* 0x0000002000001810 */ /* 0x000fc60007ffe0ff */
[----:B------:R2:W5:Y:S01]  /*3830*/  @P1 LDG.E.64 R32, desc[UR6][R202.64] ;  /* 0x00000006ca201981 */ /* 0x000562000c1e1b00 */
[----:B------:R-:W2:Y:S03]  /*3840*/  LDC.64 R104, c[0x0][0x3d0] ;  /* 0x0000f400ff687b82 */ /* 0x000ea60000000a00 */
[----:B------:R2:W5:Y:S04]  /*3850*/  @P1 LDG.E.64 R30, desc[UR6][R204.64] ;  /* 0x00000006cc1e1981 */ /* 0x000568000c1e1b00 */
[----:B------:R-:W5:Y:S01]  /*3860*/  @P5 LD.E.64 R108, desc[UR6][R84.64] ;  /* 0x00000006546c5980 */ /* 0x000f62000c101b00 */
[----:B------:R-:W2:Y:S01]  /*3870*/  LDC.64 R162, c[0x0][0x3d8] ;  /* 0x0000f600ffa27b82 */ /* 0x000ea20000000a00 */
[----:B------:R-:W-:-:S07]  /*3880*/  ISETP.GE.U32.AND P1, PT, R36, 0x1a0, PT ;  /* 0x000001a02400780c */ /* 0x000fce0003f26070 */
[----:B----4-:R-:W4:Y:S01]  /*3890*/  @P0 LDC.64 R90, c[0x0][0x438] ;  /* 0x00010e00ff5a0b82 */ /* 0x010f220000000a00 */
[----:B------:R-:W-:-:S07]  /*38a0*/  @P6 IMAD.WIDE.U32 R92, R0, 0x8, R92 ;  /* 0x00000008005c6825 */ /* 0x000fce00078e005c */
[----:B------:R-:W4:Y:S01]  /*38b0*/  LDC.64 R190, c[0x0][0x3d0] ;  /* 0x0000f400ffbe7b82 */ /* 0x000f220000000a00 */
[C---:B0-----:R-:W-:Y:S01]  /*38c0*/  @P6 IMAD.WIDE.U32 R96, R0.reuse, 0x8, R96 ;  /* 0x0000000800606825 */ /* 0x041fe200078e0060 */
[----:B------:R0:W5:Y:S06]  /*38d0*/  @P6 LDG.E.64 R28, desc[UR6][R92.64] ;  /* 0x000000065c1c6981 */ /* 0x00016c000c1e1b00 */
[----:B------:R-:W0:Y:S01]  /*38e0*/  LDC.64 R194, c[0x0][0x3d8] ;  /* 0x0000f600ffc27b82 */ /* 0x000e220000000a00 */
[----:B------:R-:W-:-:S07]  /*38f0*/  @P6 IMAD.WIDE.U32 R94, R0, 0x8, R94 ;  /* 0x00000008005e6825 */ /* 0x000fce00078e005e */
[----:B------:R-:W0:Y:S01]  /*3900*/  @P3 LDC.64 R192, c[0x0][0x438] ;  /* 0x00010e00ffc03b82 */ /* 0x000e220000000a00 */
[----:B------:R-:W-:Y:S01]  /*3910*/  @P6 IADD3 R0, PT, PT, R0, 0x20, RZ ;  /* 0x0000002000006810 */ /* 0x000fe20007ffe0ff */
[----:B------:R0:W5:Y:S06]  /*3920*/  @P6 LDG.E.64 R26, desc[UR6][R96.64] ;  /* 0x00000006601a6981 */ /* 0x00016c000c1e1b00 */
[----:B------:R-:W0:Y:S01]  /*3930*/  LDC.64 R196, c[0x0][0x3d0] ;  /* 0x0000f400ffc47b82 */ /* 0x000e220000000a00 */
[C---:B-1----:R-:W-:Y:S01]  /*3940*/  @P4 IMAD.WIDE.U32 R98, R0.reuse, 0x8, R98 ;  /* 0x0000000800624825 */ /* 0x042fe200078e0062 */
[----:B------:R-:W5:Y:S06]  /*3950*/  @P6 LD.E.64 R122, desc[UR6][R94.64] ;  /* 0x000000065e7a6980 */ /* 0x000f6c000c101b00 */
[----:B------:R-:W1:Y:S01]  /*3960*/  LDC.64 R200, c[0x0][0x3d8] ;  /* 0x0000f600ffc87b82 */ /* 0x000e620000000a00 */
[----:B---3--:R-:W-:Y:S01]  /*3970*/  @P4 IMAD.WIDE.U32 R100, R0, 0x8, R100 ;  /* 0x0000000800644825 */ /* 0x008fe200078e0064 */
[----:B------:R-:W-:-:S06]  /*3980*/  @P6 CS2R R170, SRZ ;  /* 0x0000000000aa6805 */ /* 0x000fcc000001ff00 */
[----:B------:R-:W3:Y:S01]  /*3990*/  @P2 LDC.64 R198, c[0x0][0x438] ;  /* 0x00010e00ffc62b82 */ /* 0x000ee20000000a00 */
[C---:B--2---:R-:W-:Y:S01]  /*39a0*/  @P4 IMAD.WIDE.U32 R102, R0.reuse, 0x8, R102 ;  /* 0x0000000800664825 */ /* 0x044fe200078e0066 */
[----:B------:R-:W-:Y:S01]  /*39b0*/  @P4 IADD3 R0, PT, PT, R0, 0x20, RZ ;  /* 0x0000002000004810 */ /* 0x000fe20007ffe0ff */
[----:B------:R2:W5:Y:S05]  /*39c0*/  @P4 LDG.E.64 R24, desc[UR6][R98.64] ;  /* 0x0000000662184981 */ /* 0x00056a000c1e1b00 */
[----:B------:R-:W1:Y:S01]  /*39d0*/  LDC.64 R202, c[0x0][0x3d0] ;  /* 0x0000f400ffca7b82 */ /* 0x000e620000000a00 */
[----:B------:R-:W-:-:S07]  /*39e0*/  @P0 IMAD.WIDE.U32 R104, R0, 0x8, R104 ;  /* 0x0000000800680825 */ /* 0x000fce00078e0068 */
[----:B------:R-:W1:Y:S01]  /*39f0*/  LDC.64 R204, c[0x0][0x3d8] ;  /* 0x0000f600ffcc7b82 */ /* 0x000e620000000a00 */
[----:B----4-:R-:W-:-:S07]  /*3a00*/  @P0 IMAD.WIDE.U32 R90, R0, 0x8, R90 ;  /* 0x00000008005a0825 */ /* 0x010fce00078e005a */
[----:B0-----:R-:W0:Y:S01]  /*3a10*/  @P1 LDC.64 R92, c[0x0][0x438] ;  /* 0x00010e00ff5c1b82 */ /* 0x001e220000000a00 */
[C---:B------:R-:W-:Y:S01]  /*3a20*/  @P0 IMAD.WIDE.U32 R162, R0.reuse, 0x8, R162 ;  /* 0x0000000800a20825 */ /* 0x040fe200078e00a2 */
[----:B------:R-:W-:Y:S01]  /*3a30*/  @P0 IADD3 R0, PT, PT, R0, 0x20, RZ ;  /* 0x0000002000000810 */ /* 0x000fe20007ffe0ff */
[----:B------:R-:W5:Y:S05]  /*3a40*/  @P4 LDG.E.64 R22, desc[UR6][R102.64] ;  /* 0x0000000666164981 */ /* 0x000f6a000c1e1b00 */
[----:B------:R-:W4:Y:S01]  /*3a50*/  LDC.64 R96, c[0x0][0x3d0] ;  /* 0x0000f400ff607b82 */ /* 0x000f220000000a00 */
[----:B------:R-:W-:Y:S01]  /*3a60*/  ISETP.GE.U32.AND P6, PT, R36, 0x1c0, PT ;  /* 0x000001c02400780c */ /* 0x000fe20003fc6070 */
[C---:B------:R-:W-:Y:S01]  /*3a70*/  @P3 IMAD.WIDE.U32 R190, R0.reuse, 0x8, R190 ;  /* 0x0000000800be3825 */ /* 0x040fe200078e00be */
[----:B------:R1:W5:Y:S03]  /*3a80*/  @P4 LD.E.64 R124, desc[UR6][R100.64] ;  /* 0x00000006647c4980 */ /* 0x000366000c101b00 */
[C---:B------:R-:W-:Y:S01]  /*3a90*/  @P3 IMAD.WIDE.U32 R192, R0.reuse, 0x8, R192 ;  /* 0x0000000800c03825 */ /* 0x040fe200078e00c0 */
[----:B------:R-:W-:Y:S01]  /*3aa0*/  @P4 CS2R R168, SRZ ;  /* 0x0000000000a84805 */ /* 0x000fe2000001ff00 */
[----:B--2---:R-:W2:Y:S01]  /*3ab0*/  LDC.64 R98, c[0x0][0x3d8] ;  /* 0x0000f600ff627b82 */ /* 0x004ea20000000a00 */
[----:B------:R-:W5:Y:S01]  /*3ac0*/  @P0 LDG.E.64 R20, desc[UR6][R104.64] ;  /* 0x0000000668140981 */ /* 0x000f62000c1e1b00 */
[C---:B------:R-:W-:Y:S01]  /*3ad0*/  @P3 IMAD.WIDE.U32 R194, R0.reuse, 0x8, R194 ;  /* 0x0000000800c23825 */ /* 0x040fe200078e00c2 */
[----:B------:R-:W-:-:S02]  /*3ae0*/  @P3 IADD3 R0, PT, PT, R0, 0x20, RZ ;  /* 0x0000002000003810 */ /* 0x000fc40007ffe0ff */
[----:B------:R-:W-:Y:S01]  /*3af0*/  ISETP.GE.U32.AND P4, PT, R36, 0x1e0, PT ;  /* 0x000001e02400780c */ /* 0x000fe20003f86070 */
[----:B------:R-:W5:Y:S02]  /*3b00*/  @P0 LDG.E.64 R18, desc[UR6][R162.64] ;  /* 0x00000006a2120981 */ /* 0x000f64000c1e1b00 */
[C---:B------:R-:W-:Y:S01]  /*3b10*/  @P2 IMAD.WIDE.U32 R196, R0.reuse, 0x8, R196 ;  /* 0x0000000800c42825 */ /* 0x040fe200078e00c4 */
[----:B------:R-:W2:Y:S01]  /*3b20*/  @P6 LDC.64 R94, c[0x0][0x438] ;  /* 0x00010e00ff5e6b82 */ /* 0x000ea20000000a00 */
[----:B------:R4:W5:Y:S02]  /*3b30*/  @P0 LD.E.64 R126, desc[UR6][R90.64] ;  /* 0x000000065a7e0980 */ /* 0x000964000c101b00 */
[C---:B---3--:R-:W-:Y:S01]  /*3b40*/  @P2 IMAD.WIDE.U32 R198, R0.reuse, 0x8, R198 ;  /* 0x0000000800c62825 */ /* 0x048fe200078e00c6 */
[----:B------:R-:W-:Y:S01]  /*3b50*/  @P0 CS2R R166, SRZ ;  /* 0x0000000000a60805 */ /* 0x000fe2000001ff00 */
[----:B------:R-:W5:Y:S02]  /*3b60*/  @P3 LDG.E.64 R16, desc[UR6][R190.64] ;  /* 0x00000006be103981 */ /* 0x000f64000c1e1b00 */
[C---:B-1----:R-:W-:Y:S01]  /*3b70*/  @P2 IMAD.WIDE.U32 R200, R0.reuse, 0x8, R200 ;  /* 0x0000000800c82825 */ /* 0x042fe200078e00c8 */
[----:B------:R-:W-:Y:S01]  /*3b80*/  @P2 IADD3 R0, PT, PT, R0, 0x20, RZ ;  /* 0x0000002000002810 */ /* 0x000fe20007ffe0ff */
[----:B------:R-:W5:Y:S01]  /*3b90*/  @P3 LDG.E.64 R14, desc[UR6][R194.64] ;  /* 0x00000006c20e3981 */ /* 0x000f62000c1e1b00 */
[----:B------:R-:W-:Y:S01]  /*3ba0*/  @P3 CS2R R164, SRZ ;  /* 0x0000000000a43805 */ /* 0x000fe2000001ff00 */
[----:B------:R-:W1:Y:S02]  /*3bb0*/  LDC.64 R100, c[0x0][0x3d0] ;  /* 0x0000f400ff647b82 */ /* 0x000e640000000a00 */
[----:B------:R-:W-:Y:S01]  /*3bc0*/  @P1 IMAD.WIDE.U32 R202, R0, 0x8, R202 ;  /* 0x0000000800ca1825 */ /* 0x000fe200078e00ca */
[----:B------:R-:W-:Y:S01]  /*3bd0*/  ISETP.GE.U32.AND P0, PT, R36, 0x200, PT ;  /* 0x000002002400780c */ /* 0x000fe20003f06070 */
[----:B------:R-:W5:Y:S02]  /*3be0*/  @P3 LD.E.64 R128, desc[UR6][R192.64] ;  /* 0x00000006c0803980 */ /* 0x000f64000c101b00 */
[----:B0-----:R-:W-:-:S02]  /*3bf0*/  @P1 IMAD.WIDE.U32 R92, R0, 0x8, R92 ;  /* 0x00000008005c1825 */ /* 0x001fc400078e005c */
[----:B------:R-:W0:Y:S01]  /*3c00*/  LDC.64 R102, c[0x0][0x3d8] ;  /* 0x0000f600ff667b82 */ /* 0x000e220000000a00 */
[----:B------:R-:W5:Y:S01]  /*3c10*/  @P2 LDG.E.64 R12, desc[UR6][R196.64] ;  /* 0x00000006c40c2981 */ /* 0x000f62000c1e1b00 */
[C---:B------:R-:W-:Y:S01]  /*3c20*/  @P1 IMAD.WIDE.U32 R204, R0.reuse, 0x8, R204 ;  /* 0x0000000800cc1825 */ /* 0x040fe200078e00cc */
[----:B------:R-:W-:Y:S02]  /*3c30*/  @P1 IADD3 R0, PT, PT, R0, 0x20, RZ ;  /* 0x0000002000001810 */ /* 0x000fe40007ffe0ff */
[----:B------:R-:W-:Y:S01]  /*3c40*/  ISETP.GE.U32.AND P3, PT, R36, 0x220, PT ;  /* 0x000002202400780c */ /* 0x000fe20003f66070 */
[----:B------:R-:W5:Y:S02]  /*3c50*/  @P2 LDG.E.64 R10, desc[UR6][R200.64] ;  /* 0x00000006c80a2981 */ /* 0x000f64000c1e1b00 */
[C---:B----4-:R-:W-:Y:S01]  /*3c60*/  @P6 IMAD.WIDE.U32 R96, R0.reuse, 0x8, R96 ;  /* 0x0000000800606825 */ /* 0x050fe200078e0060 */
[----:B------:R-:W-:Y:S01]  /*3c70*/  @P2 CS2R R160, SRZ ;  /* 0x0000000000a02805 */ /* 0x000fe2000001ff00 */
[----:B------:R-:W5:Y:S01]  /*3c80*/  @P2 LD.E.64 R130, desc[UR6][R198.64] ;  /* 0x00000006c6822980 */ /* 0x000f62000c101b00 */
[----:B------:R-:W3:Y:S01]  /*3c90*/  LDC.64 R90, c[0x0][0x3d0] ;  /* 0x0000f400ff5a7b82 */ /* 0x000ee20000000a00 */
[----:B--2---:R-:W-:-:S02]  /*3ca0*/  @P6 IMAD.WIDE.U32 R98, R0, 0x8, R98 ;  /* 0x0000000800626825 */ /* 0x004fc400078e0062 */
[----:B------:R2:W5:Y:S01]  /*3cb0*/  @P6 LDG.E.64 R4, desc[UR6][R96.64] ;  /* 0x0000000660046981 */ /* 0x000562000c1e1b00 */
[----:B------:R-:W-:-:S03]  /*3cc0*/  ISETP.GE.U32.AND P2, PT, R36, 0x240, PT ;  /* 0x000002402400780c */ /* 0x000fc60003f46070 */
[----:B------:R4:W5:Y:S01]  /*3cd0*/  @P6 LDG.E.64 R2, desc[UR6][R98.64] ;  /* 0x0000000662026981 */ /* 0x000962000c1e1b00 */
[----:B------:R-:W3:Y:S01]  /*3ce0*/  LDC.64 R104, c[0x0][0x3d8] ;  /* 0x0000f600ff687b82 */ /* 0x000ee20000000a00 */
[----:B------:R-:W-:Y:S02]  /*3cf0*/  @P1 CS2R R158, SRZ ;  /* 0x00000000009e1805 */ /* 0x000fe4000001ff00 */
[----:B------:R-:W5:Y:S04]  /*3d00*/  @P1 LDG.E.64 R8, desc[UR6][R202.64] ;  /* 0x00000006ca081981 */ /* 0x000f68000c1e1b00 */
[----:B------:R-:W5:Y:S01]  /*3d10*/  @P1 LDG.E.64 R6, desc[UR6][R204.64] ;  /* 0x00000006cc061981 */ /* 0x000f62000c1e1b00 */
[----:B--2---:R-:W2:Y:S01]  /*3d20*/  @P4 LDC.64 R96, c[0x0][0x438] ;  /* 0x00010e00ff604b82 */ /* 0x004ea20000000a00 */
[----:B------:R-:W-:-:S02]  /*3d30*/  @P6 IMAD.WIDE.U32 R94, R0, 0x8, R94 ;  /* 0x00000008005e6825 */ /* 0x000fc400078e005e */
[----:B------:R3:W5:Y:S05]  /*3d40*/  @P1 LD.E.64 R132, desc[UR6][R92.64] ;  /* 0x000000065c841980 */ /* 0x00076a000c101b00 */
[----:B----4-:R-:W4:Y:S01]  /*3d50*/  @P0 LDC.64 R98, c[0x0][0x438] ;  /* 0x00010e00ff620b82 */ /* 0x010f220000000a00 */
[----:B------:R-:W-:Y:S01]  /*3d60*/  ISETP.GE.U32.AND P1, PT, R36, 0x260, PT ;  /* 0x000002602400780c */ /* 0x000fe20003f26070 */
[----:B------:R3:W5:Y:S01]  /*3d70*/  @P6 LD.E.64 R134, desc[UR6][R94.64] ;  /* 0x000000065e866980 */ /* 0x000762000c101b00 */
[----:B------:R-:W-:Y:S02]  /*3d80*/  @P6 IADD3 R0, PT, PT, R0, 0x20, RZ ;  /* 0x0000002000006810 */ /* 0x000fe40007ffe0ff */
[----:B------:R-:W-:-:S03]  /*3d90*/  @P6 CS2R R156, SRZ ;  /* 0x00000000009c6805 */ /* 0x000fc6000001ff00 */
[----:B------:R-:W4:Y:S01]  /*3da0*/  LDC.64 R162, c[0x0][0x3d0] ;  /* 0x0000f400ffa27b82 */ /* 0x000f220000000a00 */
[----:B------:R-:W-:-:S07]  /*3db0*/  ISETP.GE.U32.AND P6, PT, R36, 0x280, PT ;  /* 0x000002802400780c */ /* 0x000fce0003fc6070 */
[----:B------:R-:W4:Y:S08]  /*3dc0*/  LDC.64 R192, c[0x0][0x3d8] ;  /* 0x0000f600ffc07b82 */ /* 0x000f300000000a00 */
[----:B------:R-:W4:Y:S01]  /*3dd0*/  @P3 LDC.64 R190, c[0x0][0x438] ;  /* 0x00010e00ffbe3b82 */ /* 0x000f220000000a00 */
[----:B-1----:R-:W-:-:S07]  /*3de0*/  @P4 IMAD.WIDE.U32 R100, R0, 0x8, R100 ;  /* 0x0000000800644825 */ /* 0x002fce00078e0064 */
[----:B------:R-:W1:Y:S01]  /*3df0*/  LDC.64 R194, c[0x0][0x3d0] ;  /* 0x0000f400ffc27b82 */ /* 0x000e620000000a00 */
[C---:B--2---:R-:W-:Y:S01]  /*3e00*/  @P4 IMAD.WIDE.U32 R96, R0.reuse, 0x8, R96 ;  /* 0x0000000800604825 */ /* 0x044fe200078e0060 */
[----:B------:R2:W5:Y:S06]  /*3e10*/  @P4 LDG.E.64 R62, desc[UR6][R100.64] ;  /* 0x00000006643e4981 */ /* 0x00056c000c1e1b00 */
[----:B------:R-:W2:Y:S01]  /*3e20*/  LDC.64 R198, c[0x0][0x3d8] ;  /* 0x0000f600ffc67b82 */ /* 0x000ea20000000a00 */
[C---:B0-----:R-:W-:Y:S01]  /*3e30*/  @P4 IMAD.WIDE.U32 R102, R0.reuse, 0x8, R102 ;  /* 0x0000000800664825 */ /* 0x041fe200078e0066 */
[----:B------:R-:W-:Y:S01]  /*3e40*/  @P4 IADD3 R0, PT, PT, R0, 0x20, RZ ;  /* 0x0000002000004810 */ /* 0x000fe20007ffe0ff */
[----:B------:R0:W5:Y:S05]  /*3e50*/  @P4 LD.E.64 R136, desc[UR6][R96.64] ;  /* 0x0000000660884980 */ /* 0x00016a000c101b00 */
[----:B------:R-:W0:Y:S01]  /*3e60*/  @P2 LDC.64 R196, c[0x0][0x438] ;  /* 0x00010e00ffc42b82 */ /* 0x000e220000000a00 */
[C---:B---3--:R-:W-:Y:S01]  /*3e70*/  @P0 IMAD.WIDE.U32 R92, R0.reuse, 0x8, R90 ;  /* 0x00000008005c0825 */ /* 0x048fe200078e005a */
[----:B------:R3:W5:Y:S06]  /*3e80*/  @P4 LDG.E.64 R60, desc[UR6][R102.64] ;  /* 0x00000006663c4981 */ /* 0x00076c000c1e1b00 */
[----:B------:R-:W3:Y:S01]  /*3e90*/  LDC.64 R94, c[0x0][0x3d0] ;  /* 0x0000f400ff5e7b82 */ /* 0x000ee20000000a00 */
[C---:B----4-:R-:W-:Y:S01]  /*3ea0*/  @P0 IMAD.WIDE.U32 R98, R0.reuse, 0x8, R98 ;  /* 0x0000000800620825 */ /* 0x050fe200078e0062 */
        /* <DEDUP_REMOVED lines=8> */
[----:B------:R0:W5:Y:S06]  /*3f30*/  @P0 LD.E.64 R138, desc[UR6][R98.64] ;  /* 0x00000006628a0980 */ /* 0x00016c000c101b00 */
[----:B------:R-:W4:Y:S01]  /*3f40*/  LDC.64 R204, c[0x0][0x3d0] ;  /* 0x0000f400ffcc7b82 */ /* 0x000f220000000a00 */
[C---:B------:R-:W-:Y:S01]  /*3f50*/  @P3 IMAD.WIDE.U32 R190, R0.reuse, 0x8, R190 ;  /* 0x0000000800be3825 */ /* 0x040fe200078e00be */
[----:B------:R0:W5:Y:S06]  /*3f60*/  @P3 LDG.E.64 R44, desc[UR6][R162.64] ;  /* 0x00000006a22c3981 */ /* 0x00016c000c1e1b00 */
[----:B------:R-:W4:Y:S01]  /*3f70*/  @P6 LDC.64 R206, c[0x0][0x438] ;  /* 0x00010e00ffce6b82 */ /* 0x000f220000000a00 */
[C---:B------:R-:W-:Y:S01]  /*3f80*/  @P3 IMAD.WIDE.U32 R192, R0.reuse, 0x8, R192 ;  /* 0x0000000800c03825 */ /* 0x040fe200078e00c0 */
[----:B------:R-:W-:Y:S01]  /*3f90*/  @P3 IADD3 R0, PT, PT, R0, 0x20, RZ ;  /* 0x0000002000003810 */ /* 0x000fe20007ffe0ff */
[----:B------:R2:W5:Y:S04]  /*3fa0*/  @P3 LD.E.64 R140, desc[UR6][R190.64] ;  /* 0x00000006be8c3980 */ /* 0x000568000c101b00 */
[C---:B-1----:R-:W-:Y:S01]  /*3fb0*/  @P2 IMAD.WIDE.U32 R194, R0.reuse, 0x8, R194 ;  /* 0x0000000800c22825 */ /* 0x042fe200078e00c2 */
[----:B------:R1:W5:Y:S03]  /*3fc0*/  @P3 LDG.E.64 R46, desc[UR6][R192.64] ;  /* 0x00000006c02e3981 */ /* 0x000366000c1e1b00 */
[C---:B0-----:R-:W-:Y:S01]  /*3fd0*/  @P2 IMAD.WIDE.U32 R196, R0.reuse, 0x8, R196 ;  /* 0x0000000800c42825 */ /* 0x041fe200078e00c4 */
[----:B------:R1:W5:Y:S03]  /*3fe0*/  @P2 LDG.E.64 R48, desc[UR6][R194.64] ;  /* 0x00000006c2302981 */ /* 0x000366000c1e1b00 */
[C---:B--2---:R-:W-:Y:S01]  /*3ff0*/  @P2 IMAD.WIDE.U32 R198, R0.reuse, 0x8, R198 ;  /* 0x0000000800c62825 */ /* 0x044fe200078e00c6 */
[----:B------:R-:W-:Y:S01]  /*4000*/  @P2 IADD3 R0, PT, PT, R0, 0x20, RZ ;  /* 0x0000002000002810 */ /* 0x000fe20007ffe0ff */
[----:B------:R1:W5:Y:S04]  /*4010*/  @P2 LD.E.64 R142, desc[UR6][R196.64] ;  /* 0x00000006c48e2980 */ /* 0x000368000c101b00 */
[C---:B---3--:R-:W-:Y:S01]  /*4020*/  @P1 IMAD.WIDE.U32 R94, R0.reuse, 0x8, R94 ;  /* 0x00000008005e1825 */ /* 0x048fe200078e005e */
[----:B------:R1:W5:Y:S03]  /*4030*/  @P2 LDG.E.64 R50, desc[UR6][R198.64] ;  /* 0x00000006c6322981 */ /* 0x000366000c1e1b00 */
[C---:B----4-:R-:W-:Y:S01]  /*4040*/  @P1 IMAD.WIDE.U32 R200, R0.reuse, 0x8, R200 ;  /* 0x0000000800c81825 */ /* 0x050fe200078e00c8 */
[----:B------:R1:W5:Y:S03]  /*4050*/  @P1 LDG.E.64 R52, desc[UR6][R94.64] ;  /* 0x000000065e341981 */ /* 0x000366000c1e1b00 */
[C---:B------:R-:W-:Y:S01]  /*4060*/  @P1 IMAD.WIDE.U32 R202, R0.reuse, 0x8, R202 ;  /* 0x0000000800ca1825 */ /* 0x040fe200078e00ca */
[----:B------:R-:W-:Y:S01]  /*4070*/  @P1 IADD3 R0, PT, PT, R0, 0x20, RZ ;  /* 0x0000002000001810 */ /* 0x000fe20007ffe0ff */
[----:B------:R1:W5:Y:S04]  /*4080*/  @P1 LD.E.64 R144, desc[UR6][R200.64] ;  /* 0x00000006c8901980 */ /* 0x000368000c101b00 */
[C---:B------:R-:W-:Y:S01]  /*4090*/  @P6 IMAD.WIDE.U32 R90, R0.reuse, 0x8, R90 ;  /* 0x00000008005a6825 */ /* 0x040fe200078e005a */
[----:B------:R1:W5:Y:S03]  /*40a0*/  @P1 LDG.E.64 R54, desc[UR6][R202.64] ;  /* 0x00000006ca361981 */ /* 0x000366000c1e1b00 */
[C---:B------:R-:W-:Y:S01]  /*40b0*/  @P6 IMAD.WIDE.U32 R86, R0.reuse, 0x8, R204 ;  /* 0x0000000800566825 */ /* 0x040fe200078e00cc */
[----:B------:R1:W5:Y:S03]  /*40c0*/  @P6 LDG.E.64 R56, desc[UR6][R90.64] ;  /* 0x000000065a386981 */ /* 0x000366000c1e1b00 */
[----:B------:R-:W-:Y:S01]  /*40d0*/  @P6 IMAD.WIDE.U32 R88, R0, 0x8, R206 ;  /* 0x0000000800586825 */ /* 0x000fe200078e00ce */
[----:B------:R1:W5:Y:S04]  /*40e0*/  @P6 LDG.E.64 R58, desc[UR6][R86.64] ;  /* 0x00000006563a6981 */ /* 0x000368000c1e1b00 */
[----:B------:R1:W5:Y:S01]  /*40f0*/  @P6 LD.E.64 R186, desc[UR6][R88.64] ;  /* 0x0000000658ba6980 */ /* 0x000362000c101b00 */
[----:B------:R-:W-:-:S02]  /*4100*/  @P5 CS2R R184, SRZ ;  /* 0x0000000000b85805 */ /* 0x000fc4000001ff00 */
[----:B------:R-:W-:Y:S02]  /*4110*/  @P4 CS2R R154, SRZ ;  /* 0x00000000009a4805 */ /* 0x000fe4000001ff00 */
[----:B------:R-:W-:Y:S02]  /*4120*/  @P0 CS2R R152, SRZ ;  /* 0x0000000000980805 */ /* 0x000fe4000001ff00 */
[----:B------:R-:W-:Y:S02]  /*4130*/  @P3 CS2R R150, SRZ ;  /* 0x0000000000963805 */ /* 0x000fe4000001ff00 */
[----:B------:R-:W-:Y:S02]  /*4140*/  @P2 CS2R R148, SRZ ;  /* 0x0000000000942805 */ /* 0x000fe4000001ff00 */
[----:B------:R-:W-:Y:S02]  /*4150*/  @P1 CS2R R146, SRZ ;  /* 0x0000000000921805 */ /* 0x000fe4000001ff00 */
[----:B-1----:R-:W-:-:S07]  /*4160*/  @P6 CS2R R188, SRZ ;  /* 0x0000000000bc6805 */ /* 0x002fce000001ff00 */
.L_x_43091:
[----:B------:R-:W-:Y:S05]  /*4170*/  BSYNC.RECONVERGENT B0 ;  /* 0x0000000000007941 */ /* 0x000fea0003800200 */
.L_x_43088:
[----:B------:R-:W0:Y:S02]  /*4180*/  LDCU UR4, c[0x0][0x384] ;  /* 0x00007080ff0477ac */ /* 0x000e240008000800 */
[----:B0-----:R-:W-:-:S13]  /*4190*/  ISETP.GE.AND P0, PT, R107, UR4, PT ;  /* 0x000000046b007c0c */ /* 0x001fda000bf06270 */
[----:B------:R-:W-:Y:S05]  /*41a0*/  @P0 EXIT ;  /* 0x000000000000094d */ /* 0x000fea0003800000 */
[----:B-----5:R-:W-:Y:S01]  /*41b0*/  MOV R102, R82 ;  /* 0x0000005200667202 */ /* 0x020fe20000000f00 */
[----:B------:R-:W0:Y:S01]  /*41c0*/  LDCU.64 UR4, c[0x0][0x3a0] ;  /* 0x00007400ff0477ac */ /* 0x000e220008000a00 */
[----:B------:R-:W-:Y:S02]  /*41d0*/  MOV R101, R83 ;  /* 0x0000005300657202 */ /* 0x000fe40000000f00 */
[--C-:B------:R-:W-:Y:S01]  /*41e0*/  SHF.R.U64 R100, R82, 0x10, R83.reuse ;  /* 0x0000001052647819 */ /* 0x100fe20000001253 */
[----:B------:R-:W-:Y:S01]  /*41f0*/  STL.S16 [R1+0xe2], R102 ;  /* 0x0000e26601007387 */ /* 0x000fe20000100600 */
[----:B------:R-:W-:Y:S01]  /*4200*/  SHF.R.U32.HI R99, RZ, 0x10, R83 ;  /* 0x00000010ff637819 */ /* 0x000fe20000011653 */
[----:B------:R-:W1:Y:S01]  /*4210*/  LDCU UR10, c[0x0][0x388] ;  /* 0x00007100ff0a77ac */ /* 0x000e620008000800 */
[----:B------:R-:W-:Y:S01]  /*4220*/  MOV R98, R80 ;  /* 0x0000005000627202 */ /* 0x000fe20000000f00 */
[----:B------:R-:W-:Y:S01]  /*4230*/  STL.S16 [R1+0xe0], R101 ;  /* 0x0000e06501007387 */ /* 0x000fe20000100600 */
[----:B------:R-:W-:Y:S01]  /*4240*/  MOV R97, R81 ;  /* 0x0000005100617202 */ /* 0x000fe20000000f00 */
[----:B------:R-:W2:Y:S01]  /*4250*/  LDCU.U8 UR8, c[0x0][0x410] ;  /* 0x00008200ff0877ac */ /* 0x000ea20008000000 */
[--C-:B------:R-:W-:Y:S01]  /*4260*/  SHF.R.U64 R96, R80, 0x10, R81.reuse ;  /* 0x0000001050607819 */ /* 0x100fe20000001251 */
[----:B------:R-:W-:Y:S01]  /*4270*/  STL.S16 [R1+0x42], R100 ;  /* 0x0000426401007387 */ /* 0x000fe20000100600 */
[----:B------:R-:W-:Y:S01]  /*4280*/  SHF.R.U32.HI R95, RZ, 0x10, R81 ;  /* 0x00000010ff5f7819 */ /* 0x000fe20000011651 */
[----:B------:R-:W3:Y:S01]  /*4290*/  LDCU UR9, c[0x0][0x448] ;  /* 0x00008900ff0977ac */ /* 0x000ee20008000800 */
[----:B------:R-:W-:Y:S01]  /*42a0*/  MOV R94, R78 ;  /* 0x0000004e005e7202 */ /* 0x000fe20000000f00 */
[----:B------:R-:W-:Y:S01]  /*42b0*/  STL.S16 [R1+0x3a], R99 ;  /* 0x00003a6301007387 */ /* 0x000fe20000100600 */
[----:B------:R-:W-:Y:S01]  /*42c0*/  MOV R93, R79 ;  /* 0x0000004f005d7202 */ /* 0x000fe20000000f00 */
[----:B------:R-:W4:Y:S01]  /*42d0*/  LDCU.64 UR12, c[0x0][0x398] ;  /* 0x00007300ff0c77ac */ /* 0x000f220008000a00 */
[--C-:B------:R-:W-:Y:S01]  /*42e0*/  SHF.R.U64 R92, R78, 0x10, R79.reuse ;  /* 0x000000104e5c7819 */ /* 0x100fe2000000124f */
[----:B------:R-:W-:Y:S01]  /*42f0*/  STL.S16 [R1+0xde], R98 ;  /* 0x0000de6201007387 */ /* 0x000fe20000100600 */
[----:B------:R-:W-:Y:S01]  /*4300*/  SHF.R.U32.HI R91, RZ, 0x10, R79 ;  /* 0x00000010ff5b7819 */ /* 0x000fe2000001164f */
[----:B------:R-:W0:Y:S01]  /*4310*/  LDCU.64 UR14, c[0x0][0x3a0] ;  /* 0x00007400ff0e77ac */ /* 0x000e220008000a00 */
[----:B------:R-:W-:Y:S01]  /*4320*/  MOV R90, R76 ;  /* 0x0000004c005a7202 */ /* 0x000fe20000000f00 */
[----:B------:R-:W-:Y:S01]  /*4330*/  STL.S16 [R1+0xdc], R97 ;  /* 0x0000dc6101007387 */ /* 0x000fe20000100600 */
[----:B------:R-:W-:-:S02]  /*4340*/  MOV R89, R77 ;  /* 0x0000004d00597202 */ /* 0x000fc40000000f00 */
[--C-:B------:R-:W-:Y:S01]  /*4350*/  SHF.R.U64 R88, R76, 0x10, R77.reuse ;  /* 0x000000104c587819 */ /* 0x100fe2000000124d */
[----:B------:R-:W-:Y:S01]  /*4360*/  STL.S16 [R1+0x3e], R96 ;  /* 0x00003e6001007387 */ /* 0x000fe20000100600 */
[----:B------:R-:W-:Y:S02]  /*4370*/  SHF.R.U32.HI R87, RZ, 0x10, R77 ;  /* 0x00000010ff577819 */ /* 0x000fe4000001164d */
[----:B------:R-:W-:Y:S01]  /*4380*/  MOV R86, R74 ;  /* 0x0000004a00567202 */ /* 0x000fe20000000f00 */
[----:B------:R-:W-:Y:S01]  /*4390*/  STL.S16 [R1+0x36], R95 ;  /* 0x0000365f01007387 */ /* 0x000fe20000100600 */
[----:B------:R-:W-:Y:S02]  /*43a0*/  MOV R85, R75 ;  /* 0x0000004b00557202 */ /* 0x000fe40000000f00 */
[--C-:B------:R-:W-:Y:S01]  /*43b0*/  SHF.R.U64 R84, R74, 0x10, R75.reuse ;  /* 0x000000104a547819 */ /* 0x100fe2000000124b */
[----:B------:R-:W-:Y:S01]  /*43c0*/  STL.S16 [R1+0xda], R94 ;  /* 0x0000da5e01007387 */ /* 0x000fe20000100600 */
[----:B------:R-:W-:-:S02]  /*43d0*/  SHF.R.U32.HI R83, RZ, 0x10, R75 ;  /* 0x00000010ff537819 */ /* 0x000fc4000001164b */
[----:B------:R-:W-:Y:S01]  /*43e0*/  MOV R82, R72 ;  /* 0x0000004800527202 */ /* 0x000fe20000000f00 */
[----:B------:R-:W-:Y:S01]  /*43f0*/  STL.S16 [R1+0xd8], R93 ;  /* 0x0000d85d01007387 */ /* 0x000fe20000100600 */
[----:B------:R-:W-:Y:S02]  /*4400*/  MOV R81, R73 ;  /* 0x0000004900517202 */ /* 0x000fe40000000f00 */
[--C-:B------:R-:W-:Y:S01]  /*4410*/  SHF.R.U64 R80, R72, 0x10, R73.reuse ;  /* 0x0000001048507819 */ /* 0x100fe20000001249 */
[----:B------:R-:W-:Y:S01]  /*4420*/  STL.S16 [R1+0x32], R92 ;  /* 0x0000325c01007387 */ /* 0x000fe20000100600 */
[----:B------:R-:W-:Y:S02]  /*4430*/  SHF.R.U32.HI R79, RZ, 0x10, R73 ;  /* 0x00000010ff4f7819 */ /* 0x000fe40000011649 */
        /* <DEDUP_REMOVED lines=190> */
[----:B------:R1:W-:Y:S01]  /*5020*/  STL.S16 [R1+0x70], R3 ;  /* 0x0000700301007387 */ /* 0x0003e20000100600 */
[----:B------:R-:W-:-:S02]  /*5030*/  MOV R55, R59 ;  /* 0x0000003b00377202 */ /* 0x000fc40000000f00 */
[--C-:B------:R-:W-:Y:S01]  /*5040*/  SHF.R.U64 R193, R58, 0x10, R59.reuse ;  /* 0x000000103ac17819 */ /* 0x100fe2000000123b */
[----:B------:R2:W-:Y:S01]  /*5050*/  STL.S16 [R1+0x6e], R2 ;  /* 0x00006e0201007387 */ /* 0x0005e20000100600 */
[----:B------:R-:W-:Y:S02]  /*5060*/  SHF.R.U32.HI R191, RZ, 0x10, R59 ;  /* 0x00000010ffbf7819 */ /* 0x000fe4000001163b */
[----:B------:R-:W-:Y:S01]  /*5070*/  MOV R58, R56 ;  /* 0x00000038003a7202 */ /* 0x000fe20000000f00 */
[----:B------:R3:W-:Y:S01]  /*5080*/  STL.S16 [R1+0x6c], R0 ;  /* 0x00006c0001007387 */ /* 0x0007e20000100600 */
[----:B------:R-:W-:Y:S02]  /*5090*/  MOV R59, R57 ;  /* 0x00000039003b7202 */ /* 0x000fe40000000f00 */
[----:B-1----:R-:W-:Y:S01]  /*50a0*/  SHF.R.U32.HI R3, RZ, 0x10, R109 ;  /* 0x00000010ff037819 */ /* 0x002fe2000001166d */
[----:B------:R-:W-:Y:S01]  /*50b0*/  STL.S16 [R1+0x6a], R60 ;  /* 0x00006a3c01007387 */ /* 0x000fe20000100600 */
[----:B------:R-:W-:-:S02]  /*50c0*/  SHF.R.U32.HI R4, RZ, 0x10, R185 ;  /* 0x00000010ff047819 */ /* 0x000fc400000116b9 */
[----:B--2---:R-:W-:Y:S01]  /*50d0*/  SHF.R.U64 R2, R184, 0x10, R185 ;  /* 0x00000010b8027819 */ /* 0x004fe200000012b9 */
[----:B------:R-:W-:Y:S01]  /*50e0*/  STL.S16 [R1+0x68], R61 ;  /* 0x0000683d01007387 */ /* 0x000fe20000100600 */
[----:B------:R-:W-:Y:S02]  /*50f0*/  PRMT R251, R251, 0x5410, R251 ;  /* 0x00005410fbfb7816 */ /* 0x000fe400000000fb */
[----:B---3--:R-:W-:Y:S01]  /*5100*/  SHF.R.U64 R0, R108, 0x10, R109 ;  /* 0x000000106c007819 */ /* 0x008fe2000000126d */
[----:B------:R-:W-:Y:S01]  /*5110*/  STL.S16 [R1+0x66], R40 ;  /* 0x0000662801007387 */ /* 0x000fe20000100600 */
[----:B------:R-:W-:Y:S02]  /*5120*/  PRMT R252, R252, 0x5410, R252 ;  /* 0x00005410fcfc7816 */ /* 0x000fe400000000fc */
[----:B------:R-:W-:Y:S01]  /*5130*/  PRMT R247, R247, 0x5410, R247 ;  /* 0x00005410f7f77816 */ /* 0x000fe200000000f7 */
[----:B------:R-:W-:Y:S01]  /*5140*/  STL.S16 [R1+0x64], R41 ;  /* 0x0000642901007387 */ /* 0x000fe20000100600 */
[----:B------:R-:W-:-:S02]  /*5150*/  PRMT R248, R248, 0x5410, R248 ;  /* 0x00005410f8f87816 */ /* 0x000fc400000000f8 */
[----:B------:R-:W-:Y:S01]  /*5160*/  PRMT R250, R250, 0x5410, R250 ;  /* 0x00005410fafa7816 */ /* 0x000fe200000000fa */
[----:B------:R-:W-:Y:S01]  /*5170*/  STL.S16 [R1+0x62], R42 ;  /* 0x0000622a01007387 */ /* 0x000fe20000100600 */
[----:B------:R-:W-:Y:S02]  /*5180*/  PRMT R243, R243, 0x5410, R243 ;  /* 0x00005410f3f37816 */ /* 0x000fe400000000f3 */
[----:B------:R-:W-:Y:S01]  /*5190*/  PRMT R244, R244, 0x5410, R244 ;  /* 0x00005410f4f47816 */ /* 0x000fe200000000f4 */
        /* <DEDUP_REMOVED lines=43> */
[----:B------:R-:W-:Y:S02]  /*5450*/  SHF.R.U32.HI R211, RZ, 0x10, R63 ;  /* 0x00000010ffd37819 */ /* 0x000fe4000001163f */
        /* <DEDUP_REMOVED lines=9> */
[----:B-1----:R-:W-:Y:S01]  /*54f0*/  SHF.R.U32.HI R0, RZ, 0x10, R183 ;  /* 0x00000010ff007819 */ /* 0x002fe200000116b7 */
[----:B------:R1:W-:Y:S01]  /*5500*/  STL.S16 [R1+0x34], R4 ;  /* 0x0000340401007387 */ /* 0x0003e20000100600 */
[----:B------:R-:W-:Y:S02]  /*5510*/  SHF.R.U64 R213, R62, 0x10, R63 ;  /* 0x000000103ed57819 */ /* 0x000fe4000000123f */
[----:B--2---:R-:W-:Y:S02]  /*5520*/  SHF.R.U32.HI R2, RZ, 0x10, R111 ;  /* 0x00000010ff027819 */ /* 0x004fe4000001166f */
[----:B------:R-:W-:-:S02]  /*5530*/  PRMT R207, R207, 0x5410, R207 ;  /* 0x00005410cfcf7816 */ /* 0x000fc400000000cf */
[----:B---3--:R-:W-:Y:S02]  /*5540*/  SHF.R.U64 R3, R110, 0x10, R111 ;  /* 0x000000106e037819 */ /* 0x008fe4000000126f */
[----:B------:R-:W-:Y:S02]  /*5550*/  PRMT R208, R208, 0x5410, R208 ;  /* 0x00005410d0d07816 */ /* 0x000fe400000000d0 */
[----:B-1----:R-:W-:Y:S01]  /*5560*/  SHF.R.U64 R4, R182, 0x10, R183 ;  /* 0x00000010b6047819 */ /* 0x002fe200000012b7 */
        /* <DEDUP_REMOVED lines=8> */
[----:B-1----:R-:W-:Y:S01]  /*55f0*/  SHF.R.U64 R3, R112, 0x10, R113 ;  /* 0x0000001070037819 */ /* 0x002fe20000001271 */
[----:B------:R1:W-:Y:S01]  /*5600*/  STL.S16 [R1+0x24], R0 ;  /* 0x0000240001007387 */ /* 0x0003e20000100600 */
[----:B------:R-:W-:Y:S02]  /*5610*/  PRMT R204, R204, 0x5410, R204 ;  /* 0x00005410cccc7816 */ /* 0x000fe400000000cc */
[----:B--2---:R-:W-:Y:S01]  /*5620*/  SHF.R.U32.HI R4, RZ, 0x10, R181 ;  /* 0x00000010ff047819 */ /* 0x004fe200000116b5 */
[----:B------:R2:W-:Y:S01]  /*5630*/  STL.S16 [R1+0x20], R3 ;  /* 0x0000200301007387 */ /* 0x0005e20000100600 */
[----:B------:R-:W-:-:S02]  /*5640*/  PRMT R201, R201, 0x5410, R201 ;  /* 0x00005410c9c97816 */ /* 0x000fc400000000c9 */
[----:B---3--:R-:W-:Y:S02]  /*5650*/  SHF.R.U64 R2, R180, 0x10, R181 ;  /* 0x00000010b4027819 */ /* 0x008fe400000012b5 */
[----:B------:R-:W-:Y:S02]  /*5660*/  PRMT R200, R200, 0x5410, R200 ;  /* 0x00005410c8c87816 */ /* 0x000fe400000000c8 */
[----:B-1----:R-:W-:Y:S01]  /*5670*/  SHF.R.U32.HI R0, RZ, 0x10, R113 ;  /* 0x00000010ff007819 */ /* 0x002fe20000011671 */
[----:B------:R1:W-:Y:S01]  /*5680*/  STL.S16 [R1+0x1c], R2 ;  /* 0x00001c0201007387 */ /* 0x0003e20000100600 */
[----:B------:R-:W-:Y:S02]  /*5690*/  PRMT R203, R203, 0x5410, R203 ;  /* 0x00005410cbcb7816 */ /* 0x000fe400000000cb */
[----:B--2---:R-:W-:Y:S01]  /*56a0*/  SHF.R.U32.HI R3, RZ, 0x10, R115 ;  /* 0x00000010ff037819 */ /* 0x004fe20000011673 */
[----:B------:R2:W-:Y:S01]  /*56b0*/  STL.S16 [R1+0x18], R0 ;  /* 0x0000180001007387 */ /* 0x0005e20000100600 */
[----:B------:R-:W-:-:S02]  /*56c0*/  PRMT R198, R198, 0x5410, R198 ;  /* 0x00005410c6c67816 */ /* 0x000fc400000000c6 */
[----:B------:R-:W-:Y:S01]  /*56d0*/  PRMT R197, R197, 0x5410, R197 ;  /* 0x00005410c5c57816 */ /* 0x000fe200000000c5 */
[----:B------:R3:W-:Y:S01]  /*56e0*/  STL.S16 [R1+0x14], R4 ;  /* 0x0000140401007387 */ /* 0x0007e20000100600 */
[----:B------:R-:W-:Y:S02]  /*56f0*/  SHF.R.U32.HI R5, RZ, 0x10, R141 ;  /* 0x00000010ff057819 */ /* 0x000fe4000001168d */
[----:B-1----:R-:W-:Y:S02]  /*5700*/  SHF.R.U64 R2, R178, 0x10, R179 ;  /* 0x00000010b2027819 */ /* 0x002fe400000012b3 */
[----:B------:R-:W-:Y:S02]  /*5710*/  PRMT R203, R5, 0x7610, R203 ;  /* 0x0000761005cb7816 */ /* 0x000fe400000000cb */
[----:B--2---:R-:W-:Y:S02]  /*5720*/  SHF.R.U64 R0, R114, 0x10, R115 ;  /* 0x0000001072007819 */ /* 0x004fe40000001273 */
[----:B------:R-:W-:-:S02]  /*5730*/  PRMT R199, R199, 0x5410, R199 ;  /* 0x00005410c7c77816 */ /* 0x000fc400000000c7 */
[----:B---3--:R-:W-:Y:S01]  /*5740*/  SHF.R.U32.HI R4, RZ, 0x10, R179 ;  /* 0x00000010ff047819 */ /* 0x008fe200000116b3 */
[----:B------:R1:W-:Y:S01]  /*5750*/  STL.S16 [R1+0x10], R0 ;  /* 0x0000100001007387 */ /* 0x0003e20000100600 */
[----:B------:R-:W-:Y:S02]  /*5760*/  PRMT R195, R195, 0x5410, R195 ;  /* 0x00005410c3c37816 */ /* 0x000fe400000000c3 */
[----:B------:R-:W-:Y:S01]  /*5770*/  PRMT R194, R194, 0x5410, R194 ;  /* 0x00005410c2c27816 */ /* 0x000fe200000000c2 */
[----:B------:R2:W-:Y:S01]  /*5780*/  STL.S16 [R1+0xc], R2 ;  /* 0x00000c0201007387 */ /* 0x0005e20000100600 */
[----:B------:R-:W-:Y:S02]  /*5790*/  SHF.R.U32.HI R5, RZ, 0x10, R143 ;  /* 0x00000010ff057819 */ /* 0x000fe4000001168f */
[--C-:B------:R-:W-:Y:S01]  /*57a0*/  SHF.R.U64 R192, R56, 0x10, R57.reuse ;  /* 0x0000001038c07819 */ /* 0x100fe20000001239 */
[----:B------:R3:W-:Y:S01]  /*57b0*/  STL.S16 [R1+0x8], R3 ;  /* 0x0000080301007387 */ /* 0x0007e20000100600 */
[----:B------:R-:W-:-:S02]  /*57c0*/  SHF.R.U32.HI R190, RZ, 0x10, R57 ;  /* 0x00000010ffbe7819 */ /* 0x000fc40000011639 */
[----:B-1----:R-:W-:Y:S01]  /*57d0*/  SHF.R.U64 R0, R116, 0x10, R117 ;  /* 0x0000001074007819 */ /* 0x002fe20000001275 */
[----:B------:R1:W-:Y:S01]  /*57e0*/  STL.S16 [R1+0x4], R4 ;  /* 0x0000040401007387 */ /* 0x0003e20000100600 */
[----:B------:R-:W-:Y:S02]  /*57f0*/  PRMT R199, R5, 0x7610, R199 ;  /* 0x0000761005c77816 */ /* 0x000fe400000000c7 */
[----:B--2---:R-:W-:Y:S01]  /*5800*/  SHF.R.U64 R2, R176, 0x10, R177 ;  /* 0x00000010b0027819 */ /* 0x004fe200000012b1 */
[----:B------:R2:W-:Y:S01]  /*5810*/  STL.S16 [R1], R0 ;  /* 0x0000000001007387 */ /* 0x0005e20000100600 */
[----:B------:R-:W-:Y:S02]  /*5820*/  PRMT R202, R202, 0x5410, R202 ;  /* 0x00005410caca7816 */ /* 0x000fe400000000ca */
[----:B---3--:R-:W-:Y:S02]  /*5830*/  SHF.R.U32.HI R3, RZ, 0x10, R117 ;  /* 0x00000010ff037819 */ /* 0x008fe40000011675 */
[----:B------:R-:W-:-:S02]  /*5840*/  PRMT R252, R2, 0x7610, R252 ;  /* 0x0000761002fc7816 */ /* 0x000fc400000000fc */
[----:B------:R-:W-:Y:S02]  /*5850*/  PRMT R251, R3, 0x7610, R251 ;  /* 0x0000761003fb7816 */ /* 0x000fe400000000fb */
[----:B------:R-:W-:Y:S02]  /*5860*/  SHF.R.U64 R2, R174, 0x10, R175 ;  /* 0x00000010ae027819 */ /* 0x000fe400000012af */
[----:B------:R-:W-:Y:S02]  /*5870*/  SHF.R.U32.HI R3, RZ, 0x10, R119 ;  /* 0x00000010ff037819 */ /* 0x000fe40000011677 */
[----:B------:R-:W-:Y:S02]  /*5880*/  PRMT R248, R2, 0x7610, R248 ;  /* 0x0000761002f87816 */ /* 0x000fe400000000f8 */
[----:B------:R-:W-:Y:S02]  /*5890*/  PRMT R247, R3, 0x7610, R247 ;  /* 0x0000761003f77816 */ /* 0x000fe400000000f7 */
[----:B-1----:R-:W-:-:S02]  /*58a0*/  SHF.R.U32.HI R4, RZ, 0x10, R177 ;  /* 0x00000010ff047819 */ /* 0x002fc400000116b1 */
[----:B------:R-:W-:Y:S02]  /*58b0*/  SHF.R.U64 R2, R172, 0x10, R173 ;  /* 0x00000010ac027819 */ /* 0x000fe400000012ad */
[----:B------:R-:W-:Y:S02]  /*58c0*/  SHF.R.U32.HI R3, RZ, 0x10, R121 ;  /* 0x00000010ff037819 */ /* 0x000fe40000011679 */
[----:B------:R-:W-:Y:S02]  /*58d0*/  PRMT R250, R4, 0x7610, R250 ;  /* 0x0000761004fa7816 */ /* 0x000fe400000000fa */
[----:B------:R-:W-:Y:S02]  /*58e0*/  PRMT R244, R2, 0x7610, R244 ;  /* 0x0000761002f47816 */ /* 0x000fe400000000f4 */
[----:B------:R-:W-:Y:S02]  /*58f0*/  PRMT R243, R3, 0x7610, R243 ;  /* 0x0000761003f37816 */ /* 0x000fe400000000f3 */
[----:B--2---:R-:W-:-:S02]  /*5900*/  SHF.R.U64 R0, R118, 0x10, R119 ;  /* 0x0000001076007819 */ /* 0x004fc40000001277 */
[----:B------:R-:W-:Y:S02]  /*5910*/  SHF.R.U32.HI R4, RZ, 0x10, R175 ;  /* 0x00000010ff047819 */ /* 0x000fe400000116af */
[----:B------:R-:W-:Y:S02]  /*5920*/  SHF.R.U64 R2, R170, 0x10, R171 ;  /* 0x00000010aa027819 */ /* 0x000fe400000012ab */
[----:B------:R-:W-:Y:S02]  /*5930*/  SHF.R.U32.HI R3, RZ, 0x10, R123 ;  /* 0x00000010ff037819 */ /* 0x000fe4000001167b */
[----:B------:R-:W-:Y:S02]  /*5940*/  PRMT R249, R0, 0x7610, R249 ;  /* 0x0000761000f97816 */ /* 0x000fe400000000f9 */
[----:B------:R-:W-:Y:S02]  /*5950*/  PRMT R246, R4, 0x7610, R246 ;  /* 0x0000761004f67816 */ /* 0x000fe400000000f6 */
[----:B------:R-:W-:-:S02]  /*5960*/  PRMT R240, R2, 0x7610, R240 ;  /* 0x0000761002f07816 */ /* 0x000fc400000000f0 */
[----:B------:R-:W-:Y:S02]  /*5970*/  PRMT R239, R3, 0x7610, R239 ;  /* 0x0000761003ef7816 */ /* 0x000fe400000000ef */
[----:B------:R-:W-:Y:S02]  /*5980*/  SHF.R.U64 R0, R120, 0x10, R121 ;  /* 0x0000001078007819 */ /* 0x000fe40000001279 */
[----:B------:R-:W-:Y:S02]  /*5990*/  SHF.R.U32.HI R4, RZ, 0x10, R173 ;  /* 0x00000010ff047819 */ /* 0x000fe400000116ad */
[----:B------:R-:W-:Y:S02]  /*59a0*/  SHF.R.U64 R2, R168, 0x10, R169 ;  /* 0x00000010a8027819 */ /* 0x000fe400000012a9 */
[----:B------:R-:W-:Y:S02]  /*59b0*/  SHF.R.U32.HI R3, RZ, 0x10, R125 ;  /* 0x00000010ff037819 */ /* 0x000fe4000001167d */
[----:B------:R-:W-:-:S02]  /*59c0*/  PRMT R245, R0, 0x7610, R245 ;  /* 0x0000761000f57816 */ /* 0x000fc400000000f5 */
[----:B------:R-:W-:Y:S02]  /*59d0*/  PRMT R242, R4, 0x7610, R242 ;  /* 0x0000761004f27816 */ /* 0x000fe400000000f2 */
[----:B------:R-:W-:Y:S02]  /*59e0*/  PRMT R236, R2, 0x7610, R236 ;  /* 0x0000761002ec7816 */ /* 0x000fe400000000ec */
[----:B------:R-:W-:Y:S02]  /*59f0*/  PRMT R235, R3, 0x7610, R235 ;  /* 0x0000761003eb7816 */ /* 0x000fe400000000eb */
[----:B------:R-:W-:Y:S02]  /*5a00*/  SHF.R.U64 R0, R122, 0x10, R123 ;  /* 0x000000107a007819 */ /* 0x000fe4000000127b */
[----:B------:R-:W-:Y:S02]  /*5a10*/  SHF.R.U32.HI R4, RZ, 0x10, R171 ;  /* 0x00000010ff047819 */ /* 0x000fe400000116ab */
[----:B------:R-:W-:-:S02]  /*5a20*/  SHF.R.U64 R2, R166, 0x10, R167 ;  /* 0x00000010a6027819 */ /* 0x000fc400000012a7 */
[----:B------:R-:W-:Y:S02]  /*5a30*/  SHF.R.U32.HI R3, RZ, 0x10, R127 ;  /* 0x00000010ff037819 */ /* 0x000fe4000001167f */
[----:B------:R-:W-:Y:S02]  /*5a40*/  PRMT R241, R0, 0x7610, R241 ;  /* 0x0000761000f17816 */ /* 0x000fe400000000f1 */
[----:B------:R-:W-:Y:S02]  /*5a50*/  PRMT R238, R4, 0x7610, R238 ;  /* 0x0000761004ee7816 */ /* 0x000fe400000000ee */
[----:B------:R-:W-:Y:S02]  /*5a60*/  PRMT R232, R2, 0x7610, R232 ;  /* 0x0000761002e87816 */ /* 0x000fe400000000e8 */
[----:B------:R-:W-:Y:S02]  /*5a70*/  PRMT R231, R3, 0x7610, R231 ;  /* 0x0000761003e77816 */ /* 0x000fe400000000e7 */
[----:B------:R-:W-:-:S02]  /*5a80*/  SHF.R.U64 R0, R124, 0x10, R125 ;  /* 0x000000107c007819 */ /* 0x000fc4000000127d */
        /* <DEDUP_REMOVED lines=45> */
[----:B------:R-:W-:Y:S02]  /*5d60*/  SHF.R.U64 R0, R136, 0x10, R137 ;  /* 0x0000001088007819 */ /* 0x000fe40000001289 */
[----:B------:R-:W-:Y:S02]  /*5d70*/  SHF.R.U32.HI R4, RZ, 0x10, R155 ;  /* 0x00000010ff047819 */ /* 0x000fe4000001169b */
[----:B------:R-:W-:-:S02]  /*5d80*/  PRMT R208, R2, 0x7610, R208 ;  /* 0x0000761002d07816 */ /* 0x000fc400000000d0 */
[----:B------:R-:W-:Y:S02]  /*5d90*/  PRMT R207, R3, 0x7610, R207 ;  /* 0x0000761003cf7816 */ /* 0x000fe400000000cf */
[----:B------:R-:W0:Y:S01]  /*5da0*/  LDC.64 R2, c[0x0][0x398] ;  /* 0x0000e600ff027b82 */ /* 0x000e220000000a00 */
[----:B------:R-:W-:Y:S02]  /*5db0*/  PRMT R213, R0, 0x7610, R213 ;  /* 0x0000761000d57816 */ /* 0x000fe400000000d5 */
[----:B------:R-:W-:Y:S02]  /*5dc0*/  PRMT R210, R4, 0x7610, R210 ;  /* 0x0000761004d27816 */ /* 0x000fe400000000d2 */
[----:B------:R-:W-:Y:S02]  /*5dd0*/  SHF.R.U64 R0, R138, 0x10, R139 ;  /* 0x000000108a007819 */ /* 0x000fe4000000128b */
[----:B------:R-:W-:Y:S02]  /*5de0*/  SHF.R.U32.HI R4, RZ, 0x10, R153 ;  /* 0x00000010ff047819 */ /* 0x000fe40000011699 */
[----:B------:R-:W-:-:S02]  /*5df0*/  PRMT R209, R0, 0x7610, R209 ;  /* 0x0000761000d17816 */ /* 0x000fc400000000d1 */
[----:B------:R-:W-:Y:S02]  /*5e00*/  PRMT R206, R4, 0x7610, R206 ;  /* 0x0000761004ce7816 */ /* 0x000fe400000000ce */
[----:B------:R-:W-:Y:S02]  /*5e10*/  SHF.R.U64 R0, R140, 0x10, R141 ;  /* 0x000000108c007819 */ /* 0x000fe4000000128d */
[----:B------:R-:W-:Y:S02]  /*5e20*/  SHF.R.U64 R4, R150, 0x10, R151 ;  /* 0x0000001096047819 */ /* 0x000fe40000001297 */
[----:B------:R-:W-:Y:S02]  /*5e30*/  PRMT R205, R0, 0x7610, R205 ;  /* 0x0000761000cd7816 */ /* 0x000fe400000000cd */
[----:B------:R-:W-:Y:S02]  /*5e40*/  PRMT R204, R4, 0x7610, R204 ;  /* 0x0000761004cc7816 */ /* 0x000fe400000000cc */
[----:B------:R-:W-:-:S02]  /*5e50*/  SHF.R.U64 R0, R142, 0x10, R143 ;  /* 0x000000108e007819 */ /* 0x000fc4000000128f */
[----:B------:R-:W-:Y:S02]  /*5e60*/  SHF.R.U64 R4, R148, 0x10, R149 ;  /* 0x0000001094047819 */ /* 0x000fe40000001295 */
[----:B------:R-:W-:Y:S02]  /*5e70*/  PRMT R201, R0, 0x7610, R201 ;  /* 0x0000761000c97816 */ /* 0x000fe400000000c9 */
[----:B------:R-:W-:Y:S02]  /*5e80*/  PRMT R200, R4, 0x7610, R200 ;  /* 0x0000761004c87816 */ /* 0x000fe400000000c8 */
[----:B------:R-:W-:Y:S02]  /*5e90*/  SHF.R.U32.HI R0, RZ, 0x10, R149 ;  /* 0x00000010ff007819 */ /* 0x000fe40000011695 */
[----:B------:R-:W-:Y:S02]  /*5ea0*/  SHF.R.U64 R4, R144, 0x10, R145 ;  /* 0x0000001090047819 */ /* 0x000fe40000001291 */
[----:B------:R-:W-:-:S02]  /*5eb0*/  PRMT R198, R0, 0x7610, R198 ;  /* 0x0000761000c67816 */ /* 0x000fc400000000c6 */
[----:B------:R-:W-:Y:S02]  /*5ec0*/  PRMT R197, R4, 0x7610, R197 ;  /* 0x0000761004c57816 */ /* 0x000fe400000000c5 */
[----:B------:R-:W-:Y:S02]  /*5ed0*/  SHF.R.U32.HI R0, RZ, 0x10, R145 ;  /* 0x00000010ff007819 */ /* 0x000fe40000011691 */
[----:B------:R-:W-:Y:S02]  /*5ee0*/  SHF.R.U32.HI R4, RZ, 0x10, R147 ;  /* 0x00000010ff047819 */ /* 0x000fe40000011693 */
[----:B0-----:R-:W-:Y:S02]  /*5ef0*/  LOP3.LUT P4, RZ, R2, UR4, RZ, 0xfc, !PT ;  /* 0x0000000402ff7c12 */ /* 0x001fe4000f88fcff */
[----:B------:R-:W-:Y:S02]  /*5f00*/  PRMT R195, R0, 0x7610, R195 ;  /* 0x0000761000c37816 */ /* 0x000fe400000000c3 */
[----:B------:R-:W-:-:S02]  /*5f10*/  PRMT R194, R4, 0x7610, R194 ;  /* 0x0000761004c27816 */ /* 0x000fc400000000c2 */
[----:B------:R-:W-:Y:S02]  /*5f20*/  LOP3.LUT P4, RZ, R3, UR5, RZ, 0xfc, P4 ;  /* 0x0000000503ff7c12 */ /* 0x000fe4000a08fcff */
[----:B------:R-:W-:Y:S02]  /*5f30*/  PRMT R196, R196, 0x5410, R196 ;  /* 0x00005410c4c47816 */ /* 0x000fe400000000c4 */
[----:B------:R-:W-:Y:S02]  /*5f40*/  PRMT R193, R193, 0x5410, R193 ;  /* 0x00005410c1c17816 */ /* 0x000fe400000000c1 */
[----:B------:R-:W-:Y:S02]  /*5f50*/  PRMT R191, R191, 0x5410, R191 ;  /* 0x00005410bfbf7816 */ /* 0x000fe400000000bf */
[----:B------:R-:W-:Y:S02]  /*5f60*/  PRMT R192, R192, 0x5410, R192 ;  /* 0x00005410c0c07816 */ /* 0x000fe400000000c0 */
[----:B------:R-:W-:-:S02]  /*5f70*/  PRMT R190, R190, 0x5410, R190 ;  /* 0x00005410bebe7816 */ /* 0x000fc400000000be */
[----:B------:R-:W-:Y:S02]  /*5f80*/  SHF.R.U32.HI R6, RZ, 0x10, R151 ;  /* 0x00000010ff067819 */ /* 0x000fe40000011697 */
[----:B------:R-:W-:Y:S02]  /*5f90*/  SHF.R.U64 R5, R146, 0x10, R147 ;  /* 0x0000001092057819 */ /* 0x000fe40000001293 */
[----:B------:R-:W-:Y:S02]  /*5fa0*/  SHF.R.U64 R0, R186, 0x10, R187 ;  /* 0x00000010ba007819 */ /* 0x000fe400000012bb */
[----:B------:R-:W-:Y:S02]  /*5fb0*/  SHF.R.U64 R2, R188, 0x10, R189 ;  /* 0x00000010bc027819 */ /* 0x000fe400000012bd */
[----:B------:R-:W-:Y:S02]  /*5fc0*/  SHF.R.U32.HI R3, RZ, 0x10, R187 ;  /* 0x00000010ff037819 */ /* 0x000fe400000116bb */
[----:B------:R-:W-:-:S02]  /*5fd0*/  SHF.R.U32.HI R4, RZ, 0x10, R189 ;  /* 0x00000010ff047819 */ /* 0x000fc400000116bd */
[----:B------:R-:W-:Y:S02]  /*5fe0*/  PRMT R202, R6, 0x7610, R202 ;  /* 0x0000761006ca7816 */ /* 0x000fe400000000ca */
[----:B------:R-:W-:Y:S02]  /*5ff0*/  PRMT R196, R5, 0x7610, R196 ;  /* 0x0000761005c47816 */ /* 0x000fe400000000c4 */
[----:B------:R-:W-:Y:S02]  /*6000*/  PRMT R193, R0, 0x7610, R193 ;  /* 0x0000761000c17816 */ /* 0x000fe400000000c1 */
[----:B------:R-:W-:Y:S02]  /*6010*/  PRMT R192, R2, 0x7610, R192 ;  /* 0x0000761002c07816 */ /* 0x000fe400000000c0 */
[----:B------:R-:W-:Y:S02]  /*6020*/  PRMT R191, R3, 0x7610, R191 ;  /* 0x0000761003bf7816 */ /* 0x000fe400000000bf */
[----:B----4-:R-:W-:-:S07]  /*6030*/  PRMT R190, R4, 0x7610, R190 ;  /* 0x0000761004be7816 */ /* 0x010fce00000000be */
.L_x_43215:
        /* <DEDUP_REMOVED lines=23> */
[----:B------:R-:W-:Y:S05]  /*61b0*/  @!P1 BRA `(.L_x_43096) ;  /* 0x0000000000349947 */ /* 0x000fea0003800000 */
[----:B-----5:R-:W-:Y:S01]  /*61c0*/  FADD.FTZ R72, R72, R60 ;  /* 0x0000003c48487221 */ /* 0x020fe20000010000 */
[----:B------:R-:W-:Y:S01]  /*61d0*/  FADD.FTZ R73, R73, R61 ;  /* 0x0000003d49497221 */ /* 0x000fe20000010000 */
[----:B------:R-:W-:Y:S01]  /*61e0*/  FADD.FTZ R74, R74, R62 ;  /* 0x0000003e4a4a7221 */ /* 0x000fe20000010000 */
[----:B------:R-:W-:Y:S01]  /*61f0*/  FADD.FTZ R75, R75, R63 ;  /* 0x0000003f4b4b7221 */ /* 0x000fe20000010000 */
[----:B------:R-:W-:Y:S01]  /*6200*/  FADD.FTZ R104, R64, R72 ;  /* 0x0000004840687221 */ /* 0x000fe20000010000 */
[----:B------:R-:W-:Y:S01]  /*6210*/  FADD.FTZ R106, R65, R73 ;  /* 0x00000049416a7221 */ /* 0x000fe20000010000 */
[----:B------:R-:W-:Y:S01]  /*6220*/  FADD.FTZ R105, R66, R74 ;  /* 0x0000004a42697221 */ /* 0x000fe20000010000 */
[----:B------:R-:W-:Y:S02]  /*6230*/  FADD.FTZ R103, R67, R75 ;  /* 0x0000004b43677221 */ /* 0x000fe40000010000 */
[----:B------:R-:W-:Y:S02]  /*6240*/  MOV R68, R104 ;  /* 0x0000006800447202 */ /* 0x000fe40000000f00 */
[----:B------:R-:W-:-:S02]  /*6250*/  MOV R69, R106 ;  /* 0x0000006a00457202 */ /* 0x000fc40000000f00 */
[----:B------:R-:W-:Y:S02]  /*6260*/  MOV R70, R105 ;  /* 0x0000006900467202 */ /* 0x000fe40000000f00 */
[----:B------:R-:W-:Y:S01]  /*6270*/  MOV R71, R103 ;  /* 0x0000006700477202 */ /* 0x000fe20000000f00 */
[----:B------:R-:W-:Y:S06]  /*6280*/  BRA `(.L_x_43097) ;  /* 0x0000000000547947 */ /* 0x000fec0003800000 */
.L_x_43096:
[----:B-----5:R-:W-:Y:S01]  /*6290*/  FADD.FTZ R104, R72, R60 ;  /* 0x0000003c48687221 */ /* 0x020fe20000010000 */
[----:B------:R-:W-:Y:S01]  /*62a0*/  FADD.FTZ R106, R73, R61 ;  /* 0x0000003d496a7221 */ /* 0x000fe20000010000 */
[----:B------:R-:W-:Y:S01]  /*62b0*/  FADD.FTZ R105, R74, R62 ;  /* 0x0000003e4a697221 */ /* 0x000fe20000010000 */
[----:B------:R-:W-:Y:S02]  /*62c0*/  FADD.FTZ R103, R75, R63 ;  /* 0x0000003f4b677221 */ /* 0x000fe40000010000 */
[----:B------:R-:W-:Y:S02]  /*62d0*/  MOV R68, R104 ;  /* 0x0000006800447202 */ /* 0x000fe40000000f00 */
[----:B------:R-:W-:Y:S02]  /*62e0*/  MOV R69, R106 ;  /* 0x0000006a00457202 */ /* 0x000fe40000000f00 */
[----:B------:R-:W-:Y:S02]  /*62f0*/  MOV R70, R105 ;  /* 0x0000006900467202 */ /* 0x000fe40000000f00 */
[----:B------:R-:W-:Y:S01]  /*6300*/  MOV R71, R103 ;  /* 0x0000006700477202 */ /* 0x000fe20000000f00 */
[----:B------:R-:W-:Y:S06]  /*6310*/  BRA `(.L_x_43097) ;  /* 0x0000000000307947 */ /* 0x000fec0003800000 */
.L_x_43095:
[----:B-----5:R-:W-:Y:S01]  /*6320*/  @P1 FADD.FTZ R68, R72, R64 ;  /* 0x0000004048441221 */ /* 0x020fe20000010000 */
[----:B------:R-:W-:Y:S01]  /*6330*/  @P1 FADD.FTZ R69, R73, R65 ;  /* 0x0000004149451221 */ /* 0x000fe20000010000 */
[----:B------:R-:W-:Y:S01]  /*6340*/  @P1 FADD.FTZ R70, R74, R66 ;  /* 0x000000424a461221 */ /* 0x000fe20000010000 */
[----:B------:R-:W-:Y:S02]  /*6350*/  @P1 FADD.FTZ R71, R75, R67 ;  /* 0x000000434b471221 */ /* 0x000fe40000010000 */
[----:B------:R-:W-:Y:S02]  /*6360*/  @P1 MOV R104, R68 ;  /* 0x0000004400681202 */ /* 0x000fe40000000f00 */
[----:B------:R-:W-:Y:S02]  /*6370*/  @P1 MOV R106, R69 ;  /* 0x00000045006a1202 */ /* 0x000fe40000000f00 */
[----:B------:R-:W-:Y:S02]  /*6380*/  @P1 MOV R105, R70 ;  /* 0x0000004600691202 */ /* 0x000fe40000000f00 */
[----:B------:R-:W-:-:S02]  /*6390*/  @P1 MOV R103, R71 ;  /* 0x0000004700671202 */ /* 0x000fc40000000f00 */
[----:B------:R-:W-:Y:S02]  /*63a0*/  @!P1 MOV R104, R72 ;  /* 0x0000004800689202 */ /* 0x000fe40000000f00 */
[----:B------:R-:W-:Y:S02]  /*63b0*/  @!P1 MOV R106, R73 ;  /* 0x00000049006a9202 */ /* 0x000fe40000000f00 */
[----:B------:R-:W-:Y:S02]  /*63c0*/  @!P1 MOV R105, R74 ;  /* 0x0000004a00699202 */ /* 0x000fe40000000f00 */
[----:B------:R-:W-:-:S07]  /*63d0*/  @!P1 MOV R103, R75 ;  /* 0x0000004b00679202 */ /* 0x000fce0000000f00 */
.L_x_43097:
[----:B------:R-:W0:Y:S01]  /*63e0*/  @P4 LDC.64 R72, c[0x0][0x3a8] ;  /* 0x0000ea00ff484b82 */ /* 0x000e220000000a00 */
[C---:B------:R-:W-:Y:S01]  /*63f0*/  IADD3 R76, PT, PT, R35.reuse, 0x20, RZ ;  /* 0x00000020234c7810 */ /* 0x040fe20007ffe0ff */
[----:B0-----:R-:W-:-:S05]  /*6400*/  @P4 IMAD.WIDE.U32 R72, R35, 0x10, R72 ;  /* 0x0000001023484825 */ /* 0x001fca00078e0048 */
[----:B------:R0:W-:Y:S02]  /*6410*/  @P4 STG.E.128 desc[UR6][R72.64], R68 ;  /* 0x0000004448004986 */ /* 0x0001e4000c101d06 */
.L_x_43094:
[----:B------:R-:W-:Y:S05]  /*6420*/  BSYNC.RECONVERGENT B0 ;  /* 0x0000000000007941 */ /* 0x000fea0003800200 */
.L_x_43093:
        /* <DEDUP_REMOVED lines=21> */
[----:B------:R-:W-:-:S04]  /*6580*/  ISETP.NE.U32.AND P0, PT, RZ, UR14, PT ;  /* 0x0000000eff007c0c */ /* 0x000fc8000bf05070 */
[----:B------:R-:W-:-:S13]  /*6590*/  ISETP.NE.AND.EX P0, PT, RZ, UR15, PT, P0 ;  /* 0x0000000fff007c0c */ /* 0x000fda000bf05300 */
[----:B-----5:R-:W-:Y:S01]  /*65a0*/  @!P0 MOV R34, R72 ;  /* 0x0000004800228202 */ /* 0x020fe20000000f00 */
[----:B------:R-:W-:Y:S01]  /*65b0*/  @P0 FADD.FTZ R34, R64, R72 ;  /* 0x0000004840220221 */ /* 0x000fe20000010000 */
[----:B------:R-:W-:Y:S01]  /*65c0*/  @!P0 MOV R33, R73 ;  /* 0x0000004900218202 */ /* 0x000fe20000000f00 */
[----:B------:R-:W-:Y:S01]  /*65d0*/  @P0 FADD.FTZ R33, R65, R73 ;  /* 0x0000004941210221 */ /* 0x000fe20000010000 */
[----:B------:R-:W-:Y:S01]  /*65e0*/  @!P0 MOV R32, R74 ;  /* 0x0000004a00208202 */ /* 0x000fe20000000f00 */
[----:B------:R-:W-:Y:S01]  /*65f0*/  @P0 FADD.FTZ R32, R66, R74 ;  /* 0x0000004a42200221 */ /* 0x000fe20000010000 */
[----:B------:R-:W-:Y:S01]  /*6600*/  @!P0 MOV R31, R75 ;  /* 0x0000004b001f8202 */ /* 0x000fe20000000f00 */
[----:B------:R-:W-:Y:S01]  /*6610*/  @P0 FADD.FTZ R31, R67, R75 ;  /* 0x0000004b431f0221 */ /* 0x000fe20000010000 */
[----:B------:R-:W-:Y:S02]  /*6620*/  @P0 MOV R68, R34 ;  /* 0x0000002200440202 */ /* 0x000fe40000000f00 */
[----:B------:R-:W-:-:S02]  /*6630*/  @P0 MOV R69, R33 ;  /* 0x0000002100450202 */ /* 0x000fc40000000f00 */
[----:B------:R-:W-:Y:S02]  /*6640*/  @P0 MOV R70, R32 ;  /* 0x0000002000460202 */ /* 0x000fe40000000f00 */
[----:B------:R-:W-:Y:S01]  /*6650*/  @P0 MOV R71, R31 ;  /* 0x0000001f00470202 */ /* 0x000fe20000000f00 */
[----:B------:R-:W-:Y:S06]  /*6660*/  BRA `(.L_x_43101) ;  /* 0x00000000005c7947 */ /* 0x000fec0003800000 */
.L_x_43100:
[----:B------:R-:W-:-:S04]  /*6670*/  ISETP.NE.U32.AND P0, PT, RZ, UR14, PT ;  /* 0x0000000eff007c0c */ /* 0x000fc8000bf05070 */
[----:B------:R-:W-:-:S13]  /*6680*/  ISETP.NE.AND.EX P0, PT, RZ, UR15, PT, P0 ;  /* 0x0000000fff007c0c */ /* 0x000fda000bf05300 */
[----:B-----5:R-:W-:Y:S01]  /*6690*/  @!P0 FADD.FTZ R34, R60, R72 ;  /* 0x000000483c228221 */ /* 0x020fe20000010000 */
[----:B------:R-:W-:Y:S01]  /*66a0*/  @!P0 FADD.FTZ R33, R61, R73 ;  /* 0x000000493d218221 */ /* 0x000fe20000010000 */
[----:B------:R-:W-:Y:S01]  /*66b0*/  @!P0 FADD.FTZ R32, R62, R74 ;  /* 0x0000004a3e208221 */ /* 0x000fe20000010000 */
[----:B------:R-:W-:Y:S02]  /*66c0*/  @!P0 FADD.FTZ R31, R63, R75 ;  /* 0x0000004b3f1f8221 */ /* 0x000fe40000010000 */
[----:B------:R-:W-:Y:S02]  /*66d0*/  @!P0 MOV R68, R34 ;  /* 0x0000002200448202 */ /* 0x000fe40000000f00 */
[----:B------:R-:W-:Y:S02]  /*66e0*/  @!P0 MOV R69, R33 ;  /* 0x0000002100458202 */ /* 0x000fe40000000f00 */
[----:B------:R-:W-:Y:S02]  /*66f0*/  @!P0 MOV R70, R32 ;  /* 0x0000002000468202 */ /* 0x000fe40000000f00 */
[----:B------:R-:W-:Y:S01]  /*6700*/  @!P0 MOV R71, R31 ;  /* 0x0000001f00478202 */ /* 0x000fe20000000f00 */
[----:B------:R-:W-:Y:S06]  /*6710*/  @!P0 BRA `(.L_x_43101) ;  /* 0x0000000000308947 */ /* 0x000fec0003800000 */
[----:B------:R-:W-:Y:S01]  /*6720*/  FADD.FTZ R34, R60, R72 ;  /* 0x000000483c227221 */ /* 0x000fe20000010000 */
        /* <DEDUP_REMOVED lines=10> */
[----:B------:R-:W-:-:S07]  /*67d0*/  MOV R71, R31 ;  /* 0x0000001f00477202 */ /* 0x000fce0000000f00 */
.L_x_43101:
[----:B------:R-:W0:Y:S02]  /*67e0*/  @P4 LDC.64 R72, c[0x0][0x3a8] ;  /* 0x0000ea00ff484b82 */ /* 0x000e240000000a00 */
[C---:B0-----:R-:W-:Y:S01]  /*67f0*/  @P4 IMAD.WIDE.U32 R72, R76.reuse, 0x10, R72 ;  /* 0x000000104c484825 */ /* 0x041fe200078e0048 */
[----:B------:R-:W-:-:S04]  /*6800*/  IADD3 R76, PT, PT, R76, 0x20, RZ ;  /* 0x000000204c4c7810 */ /* 0x000fc80007ffe0ff */
[----:B------:R1:W-:Y:S03]  /*6810*/  @P4 STG.E.128 desc[UR6][R72.64], R68 ;  /* 0x0000004448004986 */ /* 0x0003e6000c101d06 */
.L_x_43099:
[----:B------:R-:W-:Y:S05]  /*6820*/  BSYNC.RECONVERGENT B0 ;  /* 0x0000000000007941 */ /* 0x000fea0003800200 */
.L_x_43098:
        /* <DEDUP_REMOVED lines=36> */
.L_x_43104:
        /* <DEDUP_REMOVED lines=23> */
.L_x_43105:
[----:B------:R-:W0:Y:S02]  /*6be0*/  @P4 LDC.64 R72, c[0x0][0x3a8] ;  /* 0x0000ea00ff484b82 */ /* 0x000e240000000a00 */
[C---:B0-----:R-:W-:Y:S01]  /*6bf0*/  @P4 IMAD.WIDE.U32 R72, R76.reuse, 0x10, R72 ;  /* 0x000000104c484825 */ /* 0x041fe200078e0048 */
[----:B------:R-:W-:-:S04]  /*6c00*/  IADD3 R76, PT, PT, R76, 0x20, RZ ;  /* 0x000000204c4c7810 */ /* 0x000fc80007ffe0ff */
[----:B------:R2:W-:Y:S03]  /*6c10*/  @P4 STG.E.128 desc[UR6][R72.64], R68 ;  /* 0x0000004448004986 */ /* 0x0005e6000c101d06 */
.L_x_43103:
[----:B------:R-:W-:Y:S05]  /*6c20*/  BSYNC.RECONVERGENT B0 ;  /* 0x0000000000007941 */ /* 0x000fea0003800200 */
.L_x_43102:
        /* <DEDUP_REMOVED lines=36> */
.L_x_43108:
        /* <DEDUP_REMOVED lines=23> */
.L_x_43109:
[----:B------:R-:W0:Y:S02]  /*6fe0*/  @P4 LDC.64 R72, c[0x0][0x3a8] ;  /* 0x0000ea00ff484b82 */ /* 0x000e240000000a00 */
[C---:B0-----:R-:W-:Y:S01]  /*6ff0*/  @P4 IMAD.WIDE.U32 R72, R76.reuse, 0x10, R72 ;  /* 0x000000104c484825 */ /* 0x041fe200078e0048 */
[----:B------:R-:W-:-:S04]  /*7000*/  IADD3 R76, PT, PT, R76, 0x20, RZ ;  /* 0x000000204c4c7810 */ /* 0x000fc80007ffe0ff */
[----:B------:R3:W-:Y:S03]  /*7010*/  @P4 STG.E.128 desc[UR6][R72.64], R68 ;  /* 0x0000004448004986 */ /* 0x0007e6000c101d06 */
.L_x_43107:
[----:B------:R-:W-:Y:S05]  /*7020*/  BSYNC.RECONVERGENT B0 ;  /* 0x0000000000007941 */ /* 0x000fea0003800200 */
.L_x_43106:
        /* <DEDUP_REMOVED lines=36> */
.L_x_43112:
        /* <DEDUP_REMOVED lines=23> */
.L_x_43113:
[----:B------:R-:W0:Y:S02]  /*73e0*/  @P4 LDC.64 R72, c[0x0][0x3a8] ;  /* 0x0000ea00ff484b82 */ /* 0x000e240000000a00 */
[C---:B0-----:R-:W-:Y:S01]  /*73f0*/  @P4 IMAD.WIDE.U32 R72, R76.reuse, 0x10, R72 ;  /* 0x000000104c484825 */ /* 0x041fe200078e0048 */
[----:B------:R-:W-:-:S04]  /*7400*/  IADD3 R76, PT, PT, R76, 0x20, RZ ;  /* 0x000000204c4c7810 */ /* 0x000fc80007ffe0ff */
[----:B------:R4:W-:Y:S03]  /*7410*/  @P4 STG.E.128 desc[UR6][R72.64], R68 ;  /* 0x0000004448004986 */ /* 0x0009e6000c101d06 */
.L_x_43111:
[----:B------:R-:W-:Y:S05]  /*7420*/  BSYNC.RECONVERGENT B0 ;  /* 0x0000000000007941 */ /* 0x000fea0003800200 */
.L_x_43110:
        /* <DEDUP_REMOVED lines=36> */
.L_x_43116:
        /* <DEDUP_REMOVED lines=23> */
.L_x_43117:
[----:B------:R-:W0:Y:S02]  /*77e0*/  @P4 LDC.64 R72, c[0x0][0x3a8] ;  /* 0x0000ea00ff484b82 */ /* 0x000e240000000a00 */
[C---:B0-----:R-:W-:Y:S01]  /*77f0*/  @P4 IMAD.WIDE.U32 R72, R76.reuse, 0x10, R72 ;  /* 0x000000104c484825 */ /* 0x041fe200078e0048 */
[----:B------:R-:W-:-:S04]  /*7800*/  IADD3 R76, PT, PT, R76, 0x20, RZ ;  /* 0x000000204c4c7810 */ /* 0x000fc80007ffe0ff */
[----:B------:R0:W-:Y:S03]  /*7810*/  @P4 STG.E.128 desc[UR6][R72.64], R68 ;  /* 0x0000004448004986 */ /* 0x0001e6000c101d06 */
.L_x_43115:
[----:B------:R-:W-:Y:S05]  /*7820*/  BSYNC.RECONVERGENT B0 ;  /* 0x0000000000007941 */ /* 0x000fea0003800200 */
.L_x_43114:
        /* <DEDUP_REMOVED lines=36> */
.L_x_43120:
        /* <DEDUP_REMOVED lines=23> */
.L_x_43121:
[----:B------:R-:W0:Y:S02]  /*7be0*/  @P4 LDC.64 R72, c[0x0][0x3a8] ;  /* 0x0000ea00ff484b82 */ /* 0x000e240000000a00 */
[C---:B0-----:R-:W-:Y:S01]  /*7bf0*/  @P4 IMAD.WIDE.U32 R72, R76.reuse, 0x10, R72 ;  /* 0x000000104c484825 */ /* 0x041fe200078e0048 */
[----:B------:R-:W-:-:S04]  /*7c00*/  IADD3 R76, PT, PT, R76, 0x20, RZ ;  /* 0x000000204c4c7810 */ /* 0x000fc80007ffe0ff */
[----:B------:R0:W-:Y:S03]  /*7c10*/  @P4 STG.E.128 desc[UR6][R72.64], R68 ;  /* 0x0000004448004986 */ /* 0x0001e6000c101d06 */
.L_x_43119:
[----:B------:R-:W-:Y:S05]  /*7c20*/  BSYNC.RECONVERGENT B0 ;  /* 0x0000000000007941 */ /* 0x000fea0003800200 */
.L_x_43118:
        /* <DEDUP_REMOVED lines=36> */
.L_x_43124:
        /* <DEDUP_REMOVED lines=23> */
.L_x_43125:
[----:B------:R-:W0:Y:S02]  /*7fe0*/  @P4 LDC.64 R72, c[0x0][0x3a8] ;  /* 0x0000ea00ff484b82 */ /* 0x000e240000000a00 */
[C---:B0-----:R-:W-:Y:S01]  /*7ff0*/  @P4 IMAD.WIDE.U32 R72, R76.reuse, 0x10, R72 ;  /* 0x000000104c484825 */ /* 0x041fe200078e0048 */
[----:B------:R-:W-:-:S04]  /*8000*/  IADD3 R76, PT, PT, R76, 0x20, RZ ;  /* 0x000000204c4c7810 */ /* 0x000fc80007ffe0ff */
[----:B------:R0:W-:Y:S03]  /*8010*/  @P4 STG.E.128 desc[UR6][R72.64], R68 ;  /* 0x0000004448004986 */ /* 0x0001e6000c101d06 */
.L_x_43123:
[----:B------:R-:W-:Y:S05]  /*8020*/  BSYNC.RECONVERGENT B0 ;  /* 0x0000000000007941 */ /* 0x000fea0003800200 */
.L_x_43122:
        /* <DEDUP_REMOVED lines=36> */
.L_x_43128:
        /* <DEDUP_REMOVED lines=23> */
.L_x_43129:
[----:B------:R-:W0:Y:S02]  /*83e0*/  @P4 LDC.64 R72, c[0x0][0x3a8] ;  /* 0x0000ea00ff484b82 */ /* 0x000e240000000a00 */
[C---:B0-----:R-:W-:Y:S01]  /*83f0*/  @P4 IMAD.WIDE.U32 R72, R76.reuse, 0x10, R72 ;  /* 0x000000104c484825 */ /* 0x041fe200078e0048 */
[----:B------:R-:W-:-:S04]  /*8400*/  IADD3 R76, PT, PT, R76, 0x20, RZ ;  /* 0x000000204c4c7810 */ /* 0x000fc80007ffe0ff */
[----:B------:R0:W-:Y:S03]  /*8410*/  @P4 STG.E.128 desc[UR6][R72.64], R68 ;  /* 0x0000004448004986 */ /* 0x0001e6000c101d06 */
.L_x_43127:
[----:B------:R-:W-:Y:S05]  /*8420*/  BSYNC.RECONVERGENT B0 ;  /* 0x0000000000007941 */ /* 0x000fea0003800200 */
.L_x_43126:
        /* <DEDUP_REMOVED lines=36> */
.L_x_43132:
        /* <DEDUP_REMOVED lines=23> */
.L_x_43133:
[----:B------:R-:W0:Y:S02]  /*87e0*/  @P4 LDC.64 R72, c[0x0][0x3a8] ;  /* 0x0000ea00ff484b82 */ /* 0x000e240000000a00 */
[C---:B0-----:R-:W-:Y:S01]  /*87f0*/  @P4 IMAD.WIDE.U32 R72, R76.reuse, 0x10, R72 ;  /* 0x000000104c484825 */ /* 0x041fe200078e0048 */
[----:B------:R-:W-:-:S04]  /*8800*/  IADD3 R76, PT, PT, R76, 0x20, RZ ;  /* 0x000000204c4c7810 */ /* 0x000fc80007ffe0ff */
[----:B------:R0:W-:Y:S03]  /*8810*/  @P4 STG.E.128 desc[UR6][R72.64], R68 ;  /* 0x0000004448004986 */ /* 0x0001e6000c101d06 */
.L_x_43131:
[----:B------:R-:W-:Y:S05]  /*8820*/  BSYNC.RECONVERGENT B0 ;  /* 0x0000000000007941 */ /* 0x000fea0003800200 */
.L_x_43130:
        /* <DEDUP_REMOVED lines=36> */
.L_x_43136:
        /* <DEDUP_REMOVED lines=23> */
.L_x_43137:
[----:B------:R-:W0:Y:S02]  /*8be0*/  @P4 LDC.64 R72, c[0x0][0x3a8] ;  /* 0x0000ea00ff484b82 */ /* 0x000e240000000a00 */
[C---:B0-----:R-:W-:Y:S01]  /*8bf0*/  @P4 IMAD.WIDE.U32 R72, R76.reuse, 0x10, R72 ;  /* 0x000000104c484825 */ /* 0x041fe200078e0048 */
[----:B------:R-:W-:-:S04]  /*8c00*/  IADD3 R76, PT, PT, R76, 0x20, RZ ;  /* 0x000000204c4c7810 */ /* 0x000fc80007ffe0ff */
[----:B------:R0:W-:Y:S03]  /*8c10*/  @P4 STG.E.128 desc[UR6][R72.64], R68 ;  /* 0x0000004448004986 */ /* 0x0001e6000c101d06 */
.L_x_43135:
[----:B------:R-:W-:Y:S05]  /*8c20*/  BSYNC.RECONVERGENT B0 ;  /* 0x0000000000007941 */ /* 0x000fea0003800200 */
.L_x_43134:
        /* <DEDUP_REMOVED lines=36> */
.L_x_43140:
        /* <DEDUP_REMOVED lines=23> */
.L_x_43141:
[----:B------:R-:W0:Y:S02]  /*8fe0*/  @P4 LDC.64 R72, c[0x0][0x3a8] ;  /* 0x0000ea00ff484b82 */ /* 0x000e240000000a00 */
[C---:B0-----:R-:W-:Y:S01]  /*8ff0*/  @P4 IMAD.WIDE.U32 R72, R76.reuse, 0x10, R72 ;  /* 0x000000104c484825 */ /* 0x041fe200078e0048 */
[----:B------:R-:W-:-:S04]  /*9000*/  IADD3 R76, PT, PT, R76, 0x20, RZ ;  /* 0x000000204c4c7810 */ /* 0x000fc80007ffe0ff */
[----:B------:R0:W-:Y:S03]  /*9010*/  @P4 STG.E.128 desc[UR6][R72.64], R68 ;  /* 0x0000004448004986 */ /* 0x0001e6000c101d06 */
.L_x_43139:
[----:B------:R-:W-:Y:S05]  /*9020*/  BSYNC.RECONVERGENT B0 ;  /* 0x0000000000007941 */ /* 0x000fea0003800200 */
.L_x_43138:
        /* <DEDUP_REMOVED lines=36> */
.L_x_43144:
        /* <DEDUP_REMOVED lines=23> */
.L_x_43145:
[----:B------:R-:W0:Y:S02]  /*93e0*/  @P4 LDC.64 R72, c[0x0][0x3a8] ;  /* 0x0000ea00ff484b82 */ /* 0x000e240000000a00 */
[C---:B0-----:R-:W-:Y:S01]  /*93f0*/  @P4 IMAD.WIDE.U32 R72, R76.reuse, 0x10, R72 ;  /* 0x000000104c484825 */ /* 0x041fe200078e0048 */
[----:B------:R-:W-:-:S04]  /*9400*/  IADD3 R76, PT, PT, R76, 0x20, RZ ;  /* 0x000000204c4c7810 */ /* 0x000fc80007ffe0ff */
[----:B------:R0:W-:Y:S03]  /*9410*/  @P4 STG.E.128 desc[UR6][R72.64], R68 ;  /* 0x0000004448004986 */ /* 0x0001e6000c101d06 */
.L_x_43143:
[----:B------:R-:W-:Y:S05]  /*9420*/  BSYNC.RECONVERGENT B0 ;  /* 0x0000000000007941 */ /* 0x000fea0003800200 */
.L_x_43142:
        /* <DEDUP_REMOVED lines=36> */
.L_x_43148:
        /* <DEDUP_REMOVED lines=23> */
.L_x_43149:
[----:B------:R-:W0:Y:S02]  /*97e0*/  @P4 LDC.64 R72, c[0x0][0x3a8] ;  /* 0x0000ea00ff484b82 */ /* 0x000e240000000a00 */
[C---:B0-----:R-:W-:Y:S01]  /*97f0*/  @P4 IMAD.WIDE.U32 R72, R76.reuse, 0x10, R72 ;  /* 0x000000104c484825 */ /* 0x041fe200078e0048 */
[----:B------:R-:W-:-:S04]  /*9800*/  IADD3 R76, PT, PT, R76, 0x20, RZ ;  /* 0x000000204c4c7810 */ /* 0x000fc80007ffe0ff */
[----:B------:R0:W-:Y:S03]  /*9810*/  @P4 STG.E.128 desc[UR6][R72.64], R68 ;  /* 0x0000004448004986 */ /* 0x0001e6000c101d06 */
.L_x_43147:
[----:B------:R-:W-:Y:S05]  /*9820*/  BSYNC.RECONVERGENT B0 ;  /* 0x0000000000007941 */ /* 0x000fea0003800200 */
.L_x_43146:
        /* <DEDUP_REMOVED lines=36> */
.L_x_43152:
        /* <DEDUP_REMOVED lines=23> */
.L_x_43153:
[----:B------:R-:W0:Y:S02]  /*9be0*/  @P4 LDC.64 R72, c[0x0][0x3a8] ;  /* 0x0000ea00ff484b82 */ /* 0x000e240000000a00 */
[C---:B0-----:R-:W-:Y:S01]  /*9bf0*/  @P4 IMAD.WIDE.U32 R72, R76.reuse, 0x10, R72 ;  /* 0x000000104c484825 */ /* 0x041fe200078e0048 */
[----:B------:R-:W-:-:S04]  /*9c00*/  IADD3 R76, PT, PT, R76, 0x20, RZ ;  /* 0x000000204c4c7810 */ /* 0x000fc80007ffe0ff */
[----:B------:R0:W-:Y:S03]  /*9c10*/  @P4 STG.E.128 desc[UR6][R72.64], R68 ;  /* 0x0000004448004986 */ /* 0x0001e6000c101d06 */
.L_x_43151:
[----:B------:R-:W-:Y:S05]  /*9c20*/  BSYNC.RECONVERGENT B0 ;  /* 0x0000000000007941 */ /* 0x000fea0003800200 */
.L_x_43150:
        /* <DEDUP_REMOVED lines=16> */
[----:B0-----:R-:W-:-:S06]  /*9d30*/  IMAD.WIDE.U32 R72, R76, 0x10, R72 ;  /* 0x000000104c487825 */ /* 0x001fcc00078e0048 */
[----:B------:R-:W5:Y:S01]  /*9d40*/  LDG.E.128 R72, desc[UR6][R72.64] ;  /* 0x0000000648487981 */ /* 0x000f62000c1e1d00 */
[----:B------:R-:W-:-:S04]  /*9d50*/  UISETP.NE.U32.AND UP0, UPT, UR12, URZ, UPT ;  /* 0x000000ff0c00728c */ /* 0x000fc8000bf05070 */
[----:B------:R-:W-:-:S09]  /*9d60*/  UISETP.NE.AND.EX UP0, UPT, UR13, URZ, UPT, UP0 ;  /* 0x000000ff0d00728c */ /* 0x000fd2000bf05300 */
[----:B------:R-:W-:Y:S05]  /*9d70*/  BRA.U UP0, `(.L_x_43156) ;  /* 0x00000001003c7547 */ /* 0x000fea000b800000 */
        /* <DEDUP_REMOVED lines=15> */
.L_x_43156:
        /* <DEDUP_REMOVED lines=23> */
.L_x_43157:
[----:B------:R-:W0:Y:S02]  /*9fe0*/  @P4 LDC.64 R72, c[0x0][0x3a8] ;  /* 0x0000ea00ff484b82 */ /* 0x000e240000000a00 */
[C---:B0-----:R-:W-:Y:S01]  /*9ff0*/  @P4 IMAD.WIDE.U32 R72, R76.reuse, 0x10, R72 ;  /* 0x000000104c484825 */ /* 0x041fe200078e0048 */
[----:B------:R-:W-:-:S04]  /*a000*/  IADD3 R76, PT, PT, R76, 0x20, RZ ;  /* 0x000000204c4c7810 */ /* 0x000fc80007ffe0ff */
[----:B------:R0:W-:Y:S03]  /*a010*/  @P4 STG.E.128 desc[UR6][R72.64], R68 ;  /* 0x0000004448004986 */ /* 0x0001e6000c101d06 */
.L_x_43155:
[----:B------:R-:W-:Y:S05]  /*a020*/  BSYNC.RECONVERGENT B0 ;  /* 0x0000000000007941 */ /* 0x000fea0003800200 */
.L_x_43154:
        /* <DEDUP_REMOVED lines=36> */
.L_x_43160:
        /* <DEDUP_REMOVED lines=23> */
.L_x_43161:
[----:B------:R-:W0:Y:S02]  /*a3e0*/  @P4 LDC.64 R72, c[0x0][0x3a8] ;  /* 0x0000ea00ff484b82 */ /* 0x000e240000000a00 */
[C---:B0-----:R-:W-:Y:S01]  /*a3f0*/  @P4 IMAD.WIDE.U32 R72, R76.reuse, 0x10, R72 ;  /* 0x000000104c484825 */ /* 0x041fe200078e0048 */
[----:B------:R-:W-:-:S04]  /*a400*/  IADD3 R76, PT, PT, R76, 0x20, RZ ;  /* 0x000000204c4c7810 */ /* 0x000fc80007ffe0ff */
[----:B------:R0:W-:Y:S03]  /*a410*/  @P4 STG.E.128 desc[UR6][R72.64], R68 ;  /* 0x0000004448004986 */ /* 0x0001e6000c101d06 */
.L_x_43159:
[----:B------:R-:W-:Y:S05]  /*a420*/  BSYNC.RECONVERGENT B0 ;  /* 0x0000000000007941 */ /* 0x000fea0003800200 */
.L_x_43158:
        /* <DEDUP_REMOVED lines=36> */
.L_x_43164:
        /* <DEDUP_REMOVED lines=23> */
.L_x_43165:
[----:B------:R-:W0:Y:S02]  /*a7e0*/  @P4 LDC.64 R72, c[0x0][0x3a8] ;  /* 0x0000ea00ff484b82 */ /* 0x000e240000000a00 */
[C---:B0-----:R-:W-:Y:S01]  /*a7f0*/  @P4 IMAD.WIDE.U32 R72, R76.reuse, 0x10, R72 ;  /* 0x000000104c484825 */ /* 0x041fe200078e0048 */
[----:B------:R-:W-:-:S04]  /*a800*/  IADD3 R76, PT, PT, R76, 0x20, RZ ;  /* 0x000000204c4c7810 */ /* 0x000fc80007ffe0ff */
[----:B------:R0:W-:Y:S03]  /*a810*/  @P4 STG.E.128 desc[UR6][R72.64], R68 ;  /* 0x0000004448004986 */ /* 0x0001e6000c101d06 */
.L_x_43163:
[----:B------:R-:W-:Y:S05]  /*a820*/  BSYNC.RECONVERGENT B0 ;  /* 0x0000000000007941 */ /* 0x000fea0003800200 */
.L_x_43162:
        /* <DEDUP_REMOVED lines=36> */
.L_x_43168:
        /* <DEDUP_REMOVED lines=23> */
.L_x_43169:
[----:B------:R-:W0:Y:S02]  /*abe0*/  @P4 LDC.64 R72, c[0x0][0x3a8] ;  /* 0x0000ea00ff484b82 */ /* 0x000e240000000a00 */
[C---:B0-----:R-:W-:Y:S01]  /*abf0*/  @P4 IMAD.WIDE.U32 R72, R76.reuse, 0x10, R72 ;  /* 0x000000104c484825 */ /* 0x041fe200078e0048 */
[----:B------:R-:W-:-:S04]  /*ac00*/  IADD3 R76, PT, PT, R76, 0x20, RZ ;  /* 0x000000204c4c7810 */ /* 0x000fc80007ffe0ff */
[----:B------:R0:W-:Y:S03]  /*ac10*/  @P4 STG.E.128 desc[UR6][R72.64], R68 ;  /* 0x0000004448004986 */ /* 0x0001e6000c101d06 */
.L_x_43167:
[----:B------:R-:W-:Y:S05]  /*ac20*/  BSYNC.RECONVERGENT B0 ;  /* 0x0000000000007941 */ /* 0x000fea0003800200 */
.L_x_43166:
        /* <DEDUP_REMOVED lines=36> */
.L_x_43172:
        /* <DEDUP_REMOVED lines=23> */
.L_x_43173:
[----:B------:R-:W0:Y:S02]  /*afe0*/  @P4 LDC.64 R72, c[0x0][0x3a8] ;  /* 0x0000ea00ff484b82 */ /* 0x000e240000000a00 */
[----:B0-----:R-:W-:-:S05]  /*aff0*/  @P4 IMAD.WIDE.U32 R72, R76, 0x10, R72 ;  /* 0x000000104c484825 */ /* 0x001fca00078e0048 */
[----:B------:R0:W-:Y:S02]  /*b000*/  @P4 STG.E.128 desc[UR6][R72.64], R68 ;  /* 0x0000004448004986 */ /* 0x0001e4000c101d06 */
.L_x_43171:
[----:B------:R-:W-:Y:S05]  /*b010*/  BSYNC.RECONVERGENT B0 ;  /* 0x0000000000007941 */ /* 0x000fea0003800200 */
.L_x_43170:
        /* <DEDUP_REMOVED lines=12> */
[----:B------:R-:W-:-:S04]  /*b0e0*/  LOP3.LUT R30, R30, 0xfffffffe, RZ, 0xc0, !PT ;  /* 0xfffffffe1e1e7812 */ /* 0x000fc800078ec0ff */
[----:B------:R-:W-:-:S05]  /*b0f0*/  FSEL R75, R72, RZ, P5 ;  /* 0x000000ff484b7208 */ /* 0x000fca0002800000 */
[----:B------:R-:W-:Y:S02]  /*b100*/  FADD.FTZ R72, R34, R75 ;  /* 0x0000004b22487221 */ /* 0x000fe40000010000 */
[----:B------:R-:W-:Y:S02]  /*b110*/  @P6 LOP3.LUT R30, R30, 0x1, RZ, 0xfc, !PT ;  /* 0x000000011e1e6812 */ /* 0x000fe400078efcff */
[----:B------:R-:W-:Y:S02]  /*b120*/  FADD.FTZ R72, R33, R72 ;  /* 0x0000004821487221 */ /* 0x000fe40000010000 */
[----:B------:R-:W-:Y:S02]  /*b130*/  LOP3.LUT R30, R30, 0xfffffffd, RZ, 0xc0, !PT ;  /* 0xfffffffd1e1e7812 */ /* 0x000fe400078ec0ff */
[----:B------:R-:W-:-:S04]  /*b140*/  FADD.FTZ R72, R32, R72 ;  /* 0x0000004820487221 */ /* 0x000fc80000010000 */
[----:B------:R-:W-:-:S04]  /*b150*/  @P3 FADD.FTZ R75, R31, R72 ;  /* 0x000000481f4b3221 */ /* 0x000fc80000010000 */
[----:B------:R-:W-:-:S04]  /*b160*/  FADD.FTZ R72, R29, R75 ;  /* 0x0000004b1d487221 */ /* 0x000fc80000010000 */
[----:B------:R-:W-:-:S04]  /*b170*/  FADD.FTZ R72, R28, R72 ;  /* 0x000000481c487221 */ /* 0x000fc80000010000 */
        /* <DEDUP_REMOVED lines=19> */
[----:B------:R-:W-:Y:S01]  /*b2b0*/  @P6 FADD.FTZ R75, R10, R72 ;  /* 0x000000480a4b6221 */ /* 0x000fe20000010000 */
[----:B------:R-:W-:Y:S02]  /*b2c0*/  ISETP.GT.U32.AND P6, PT, R36, 0xff, PT ;  /* 0x000000ff2400780c */ /* 0x000fe40003fc4070 */
[----:B------:R-:W-:Y:S01]  /*b2d0*/  LOP3.LUT R30, R30, 0xfffffffb, RZ, 0xc0, !PT ;  /* 0xfffffffb1e1e7812 */ /* 0x000fe200078ec0ff */
        /* <DEDUP_REMOVED lines=89> */
[----:B0-----:R-:W-:Y:S02]  /*b870*/  LOP3.LUT P6, RZ, R79, 0x1f, RZ, 0xc0, !PT ;  /* 0x0000001f4fff7812 */ /* 0x001fe400078cc0ff */
[----:B------:R-:W-:-:S11]  /*b880*/  LOP3.LUT R30, R30, 0xfff7ffff, RZ, 0xc0, !PT ;  /* 0xfff7ffff1e1e7812 */ /* 0x000fd600078ec0ff */
        /* <DEDUP_REMOVED lines=199> */
.L_x_43227:
        /* <DEDUP_REMOVED lines=17> */
[----:B------:R-:W1:Y:S01]  /*c610*/  LDL.S16 R79, [R1+0xe2] ;  /* 0x0000e200014f7983 */ /* 0x000e620000100600 */
[----:B0-----:R-:W-:Y:S01]  /*c620*/  FADD.FTZ R76, R104, -R102 ;  /* 0x80000066684c7221 */ /* 0x001fe20000010000 */
[----:B------:R-:W-:Y:S02]  /*c630*/  HADD2.F32 R75, -RZ, R108.H0_H0 ;  /* 0x2000006cff4b7230 */ /* 0x000fe40000004100 */
[----:B------:R-:W2:Y:S01]  /*c640*/  LDL.S16 R77, [R1+0xde] ;  /* 0x0000de00014d7983 */ /* 0x000ea20000100600 */
[----:B------:R-:W-:-:S03]  /*c650*/  FMUL.FTZ R76, R101, R76 ;  /* 0x0000004c654c7220 */ /* 0x000fc60000410000 */
[----:B------:R-:W3:Y:S04]  /*c660*/  LDL.S16 R78, [R1+0x42] ;  /* 0x00004200014e7983 */ /* 0x000ee80000100600 */
[----:B------:R-:W4:Y:S04]  /*c670*/  LDL.S16 R162, [R1+0x40] ;  /* 0x0000400001a27983 */ /* 0x000f280000100600 */
[----:B------:R-:W5:Y:S01]  /*c680*/  LDL.S16 R163, [R1+0x3c] ;  /* 0x00003c0001a37983 */ /* 0x000f620000100600 */
[----:B-1----:R-:W-:Y:S02]  /*c690*/  HADD2.F32 R72, -RZ, R79.H0_H0 ;  /* 0x2000004fff487230 */ /* 0x002fe40000004100 */
[----:B------:R-:W-:Y:S01]  /*c6a0*/  HADD2.F32 R74, -RZ, R184.H0_H0 ;  /* 0x200000b8ff4a7230 */ /* 0x000fe20000004100 */
[----:B------:R-:W5:Y:S01]  /*c6b0*/  LDL.S16 R79, [R1+0xdc] ;  /* 0x0000dc00014f7983 */ /* 0x000f620000100600 */
[----:B--2---:R-:W-:-:S02]  /*c6c0*/  HADD2.F32 R73, -RZ, R77.H0_H0 ;  /* 0x2000004dff497230 */ /* 0x004fc40000004100 */
[----:B------:R-:W-:Y:S02]  /*c6d0*/  FFMA.FTZ R72, R76, R72, R75 ;  /* 0x000000484c487223 */ /* 0x000fe4000001004b */
[----:B------:R-:W2:Y:S01]  /*c6e0*/  LDL.S16 R75, [R1+0x3e] ;  /* 0x00003e00014b7983 */ /* 0x000ea20000100600 */
[----:B------:R-:W-:Y:S01]  /*c6f0*/  FADD.FTZ R77, R106, -R102 ;  /* 0x800000666a4d7221 */ /* 0x000fe20000010000 */
[----:B------:R-:W-:Y:S01]  /*c700*/  FFMA.FTZ R76, R76, R73, R74 ;  /* 0x000000494c4c7223 */ /* 0x000fe2000001004a */
[----:B---3--:R-:W-:Y:S02]  /*c710*/  HADD2.F32 R73, -RZ, R78.H0_H0 ;  /* 0x2000004eff497230 */ /* 0x008fe40000004100 */
[----:B----4-:R-:W-:Y:S02]  /*c720*/  HADD2.F32 R78, -RZ, R162.H0_H0 ;  /* 0x200000a2ff4e7230 */ /* 0x010fe40000004100 */
[----:B------:R-:W-:Y:S01]  /*c730*/  FMUL.FTZ R77, R101, R77 ;  /* 0x0000004d654d7220 */ /* 0x000fe20000410000 */
[----:B------:R-:W3:Y:S03]  /*c740*/  LDL.S16 R162, [R1+0x38] ;  /* 0x0000380001a27983 */ /* 0x000ee60000100600 */
[----:B------:R-:W-:Y:S01]  /*c750*/  FFMA.FTZ R73, R77, R73, R78 ;  /* 0x000000494d497223 */ /* 0x000fe2000001004e */
[----:B--2---:R-:W-:-:S02]  /*c760*/  HADD2.F32 R74, -RZ, R75.H0_H0 ;  /* 0x2000004bff4a7230 */ /* 0x004fc40000004100 */
[----:B-----5:R-:W-:Y:S02]  /*c770*/  HADD2.F32 R75, -RZ, R163.H0_H0 ;  /* 0x200000a3ff4b7230 */ /* 0x020fe40000004100 */
[----:B------:R-:W-:Y:S01]  /*c780*/  FADD.FTZ R78, R105, -R102 ;  /* 0x80000066694e7221 */ /* 0x000fe20000010000 */
[----:B------:R-:W2:Y:S02]  /*c790*/  LDL.S16 R163, [R1+0x34] ;  /* 0x0000340001a37983 */ /* 0x000ea40000100600 */
[----:B------:R-:W-:Y:S02]  /*c7a0*/  FFMA.FTZ R77, R77, R74, R75 ;  /* 0x0000004a4d4d7223 */ /* 0x000fe4000001004b */
[----:B------:R-:W4:Y:S01]  /*c7b0*/  LDL.S16 R75, [R1+0xe0] ;  /* 0x0000e000014b7983 */ /* 0x000f220000100600 */
[----:B------:R-:W-:Y:S01]  /*c7c0*/  FMUL.FTZ R78, R101, R78 ;  /* 0x0000004e654e7220 */ /* 0x000fe20000410000 */
[----:B----4-:R-:W-:Y:S02]  /*c7d0*/  HADD2.F32 R74, -RZ, R75.H0_H0 ;  /* 0x2000004bff4a7230 */ /* 0x010fe40000004100 */
[----:B------:R-:W-:-:S05]  /*c7e0*/  HADD2.F32 R75, -RZ, R109.H0_H0 ;  /* 0x2000006dff4b7230 */ /* 0x000fca0000004100 */
[----:B------:R-:W-:Y:S01]  /*c7f0*/  FFMA.FTZ R74, R78, R74, R75 ;  /* 0x0000004a4e4a7223 */ /* 0x000fe2000001004b */
[----:B------:R-:W-:Y:S02]  /*c800*/  HADD2.F32 R75, -RZ, R79.H0_H0 ;  /* 0x2000004fff4b7230 */ /* 0x000fe40000004100 */
[----:B------:R-:W-:-:S05]  /*c810*/  HADD2.F32 R79, -RZ, R185.H0_H0 ;  /* 0x200000b9ff4f7230 */ /* 0x000fca0000004100 */
[----:B------:R-:W-:Y:S02]  /*c820*/  FFMA.FTZ R78, R78, R75, R79 ;  /* 0x0000004b4e4e7223 */ /* 0x000fe4000001004f */
[----:B------:R-:W4:Y:S01]  /*c830*/  LDL.S16 R75, [R1+0x3a] ;  /* 0x00003a00014b7983 */ /* 0x000f220000100600 */
[----:B------:R-:W-:Y:S01]  /*c840*/  FADD.FTZ R79, R103, -R102 ;  /* 0x80000066674f7221 */ /* 0x000fe20000010000 */
[----:B---3--:R-:W-:-:S03]  /*c850*/  HADD2.F32 R162, -RZ, R162.H0_H0 ;  /* 0x200000a2ffa27230 */ /* 0x008fc60000004100 */
[----:B------:R-:W-:Y:S01]  /*c860*/  FMUL.FTZ R79, R101, R79 ;  /* 0x0000004f654f7220 */ /* 0x000fe20000410000 */
[----:B----4-:R-:W-:-:S05]  /*c870*/  HADD2.F32 R75, -RZ, R75.H0_H0 ;  /* 0x2000004bff4b7230 */ /* 0x010fca0000004100 */
[----:B------:R-:W-:Y:S02]  /*c880*/  FFMA.FTZ R75, R79, R75, R162 ;  /* 0x0000004b4f4b7223 */ /* 0x000fe400000100a2 */
[----:B------:R-:W3:Y:S01]  /*c890*/  LDL.S16 R162, [R1+0x36] ;  /* 0x0000360001a27983 */ /* 0x000ee20000100600 */
[----:B--2---:R-:W-:Y:S02]  /*c8a0*/  HADD2.F32 R163, -RZ, R163.H0_H0 ;  /* 0x200000a3ffa37230 */ /* 0x004fe40000004100 */
[----:B---3--:R-:W-:-:S05]  /*c8b0*/  HADD2.F32 R162, -RZ, R162.H0_H0 ;  /* 0x200000a2ffa27230 */ /* 0x008fca0000004100 */
[----:B------:R-:W-:Y:S02]  /*c8c0*/  FFMA.FTZ R79, R79, R162, R163 ;  /* 0x000000a24f4f7223 */ /* 0x000fe400000100a3 */
[----:B------:R-:W0:Y:S02]  /*c8d0*/  LDC.64 R162, c[0x0][0x428] ;  /* 0x00010a00ffa27b82 */ /* 0x000e240000000a00 */
[----:B0-----:R-:W-:-:S05]  /*c8e0*/  IMAD.WIDE.U32 R162, R35, 0x10, R162 ;  /* 0x0000001023a27825 */ /* 0x001fca00078e00a2 */
[----:B------:R0:W-:Y:S02]  /*c8f0*/  STG.E.128 desc[UR6][R162.64], R72 ;  /* 0x00000048a2007986 */ /* 0x0001e4000c101d06 */
[----:B0-----:R-:W0:Y:S02]  /*c900*/  LDC.64 R72, c[0x0][0x430] ;  /* 0x00010c00ff487b82 */ /* 0x001e240000000a00 */
[----:B0-----:R-:W-:-:S05]  /*c910*/  IMAD.WIDE.U32 R72, R35, 0x10, R72 ;  /* 0x0000001023487825 */ /* 0x001fca00078e0048 */
[----:B------:R2:W-:Y:S01]  /*c920*/  STG.E.128 desc[UR6][R72.64], R76 ;  /* 0x0000004c48007986 */ /* 0x0005e2000c101d06 */
[----:B------:R-:W-:-:S07]  /*c930*/  IADD3 R35, PT, PT, R35, 0x20, RZ ;  /* 0x0000002023237810 */ /* 0x000fce0007ffe0ff */
.L_x_43176:
[----:B------:R-:W-:Y:S05]  /*c940*/  BSYNC.RECONVERGENT B0 ;  /* 0x0000000000007941 */ /* 0x000fea0003800200 */
.L_x_43175:
[----:B------:R-:W-:Y:S01]  /*c950*/  ISETP.GE.U32.AND P0, PT, R36, 0x40, PT ;  /* 0x000000402400780c */ /* 0x000fe20003f06070 */
[----:B------:R-:W-:-:S12]  /*c960*/  BSSY.RECONVERGENT B0, `(.L_x_43177) ;  /* 0x0000035000007945 */ /* 0x000fd80003800200 */
[----:B------:R-:W-:Y:S05]  /*c970*/  @!P0 BRA `(.L_x_43178) ;  /* 0x0000000000cc8947 */ /* 0x000fea0003800000 */
[----:B-12---:R-:W2:Y:S01]  /*c980*/  LDL.S16 R72, [R1+0xda] ;  /* 0x0000da0001487983 */ /* 0x006ea20000100600 */
[----:B0-----:R-:W-:Y:S01]  /*c990*/  FADD.FTZ R76, R34, -R102 ;  /* 0x80000066224c7221 */ /* 0x001fe20000010000 */
[----:B------:R-:W-:Y:S02]  /*c9a0*/  HADD2.F32 R75, -RZ, R110.H0_H0 ;  /* 0x2000006eff4b7230 */ /* 0x000fe40000004100 */
[----:B------:R-:W3:Y:S01]  /*c9b0*/  LDL.S16 R73, [R1+0xd6] ;  /* 0x0000d60001497983 */ /* 0x000ee20000100600 */
[----:B------:R-:W-:-:S03]  /*c9c0*/  FMUL.FTZ R76, R101, R76 ;  /* 0x0000004c654c7220 */ /* 0x000fc60000410000 */
[----:B------:R-:W4:Y:S04]  /*c9d0*/  LDL.S16 R162, [R1+0x32] ;  /* 0x0000320001a27983 */ /* 0x000f280000100600 */
[----:B------:R-:W5:Y:S04]  /*c9e0*/  LDL.S16 R78, [R1+0x30] ;  /* 0x00003000014e7983 */ /* 0x000f680000100600 */
[----:B------:R-:W5:Y:S04]  /*c9f0*/  LDL.S16 R163, [R1+0x2c] ;  /* 0x00002c0001a37983 */ /* 0x000f680000100600 */
[----:B------:R-:W5:Y:S01]  /*ca00*/  LDL.S16 R79, [R1+0xd4] ;  /* 0x0000d400014f7983 */ /* 0x000f620000100600 */
[----:B--2---:R-:W-:-:S02]  /*ca10*/  HADD2.F32 R72, -RZ, R72.H0_H0 ;  /* 0x20000048ff487230 */ /* 0x004fc40000004100 */
[----:B------:R-:W-:Y:S02]  /*ca20*/  HADD2.F32 R74, -RZ, R182.H0_H0 ;  /* 0x200000b6ff4a7230 */ /* 0x000fe40000004100 */
[----:B---3--:R-:W-:Y:S02]  /*ca30*/  HADD2.F32 R73, -RZ, R73.H0_H0 ;  /* 0x20000049ff497230 */ /* 0x008fe40000004100 */
[C---:B------:R-:W-:Y:S02]  /*ca40*/  FFMA.FTZ R72, R76.reuse, R72, R75 ;  /* 0x000000484c487223 */ /* 0x040fe4000001004b */
[----:B------:R-:W2:Y:S01]  /*ca50*/  LDL.S16 R75, [R1+0x2e] ;  /* 0x00002e00014b7983 */ /* 0x000ea20000100600 */
[----:B------:R-:W-:Y:S01]  /*ca60*/  FADD.FTZ R77, R33, -R102 ;  /* 0x80000066214d7221 */ /* 0x000fe20000010000 */
[----:B------:R-:W-:Y:S01]  /*ca70*/  FFMA.FTZ R76, R76, R73, R74 ;  /* 0x000000494c4c7223 */ /* 0x000fe2000001004a */
[----:B----4-:R-:W-:Y:S02]  /*ca80*/  HADD2.F32 R73, -RZ, R162.H0_H0 ;  /* 0x200000a2ff497230 */ /* 0x010fe40000004100 */
[----:B-----5:R-:W-:-:S02]  /*ca90*/  HADD2.F32 R78, -RZ, R78.H0_H0 ;  /* 0x2000004eff4e7230 */ /* 0x020fc40000004100 */
[----:B------:R-:W-:Y:S01]  /*caa0*/  FMUL.FTZ R77, R101, R77 ;  /* 0x0000004d654d7220 */ /* 0x000fe20000410000 */
[----:B------:R-:W3:Y:S03]  /*cab0*/  LDL.S16 R162, [R1+0x28] ;  /* 0x0000280001a27983 */ /* 0x000ee60000100600 */
[C---:B------:R-:W-:Y:S01]  /*cac0*/  FFMA.FTZ R73, R77.reuse, R73, R78 ;  /* 0x000000494d497223 */ /* 0x040fe2000001004e */
[----:B--2---:R-:W-:Y:S02]  /*cad0*/  HADD2.F32 R74, -RZ, R75.H0_H0 ;  /* 0x2000004bff4a7230 */ /* 0x004fe40000004100 */
[----:B------:R-:W-:Y:S02]  /*cae0*/  HADD2.F32 R75, -RZ, R163.H0_H0 ;  /* 0x200000a3ff4b7230 */ /* 0x000fe40000004100 */
[----:B------:R-:W-:Y:S01]  /*caf0*/  FADD.FTZ R78, R32, -R102 ;  /* 0x80000066204e7221 */ /* 0x000fe20000010000 */
[----:B------:R-:W2:Y:S02]  /*cb00*/  LDL.S16 R163, [R1+0x24] ;  /* 0x0000240001a37983 */ /* 0x000ea40000100600 */
[----:B------:R-:W-:-:S02]  /*cb10*/  FFMA.FTZ R77, R77, R74, R75 ;  /* 0x0000004a4d4d7223 */ /* 0x000fc4000001004b */
        /* <DEDUP_REMOVED lines=25> */
.L_x_43178:
[----:B------:R-:W-:Y:S05]  /*ccb0*/  BSYNC.RECONVERGENT B0 ;  /* 0x0000000000007941 */ /* 0x000fea0003800200 */
.L_x_43177:
[----:B------:R-:W-:Y:S01]  /*ccc0*/  ISETP.GE.U32.AND P0, PT, R36, 0x60, PT ;  /* 0x000000602400780c */ /* 0x000fe20003f06070 */
[----:B------:R-:W-:-:S12]  /*ccd0*/  BSSY.RECONVERGENT B0, `(.L_x_43179) ;  /* 0x0000035000007945 */ /* 0x000fd80003800200 */
[----:B------:R-:W-:Y:S05]  /*cce0*/  @!P0 BRA `(.L_x_43180) ;  /* 0x0000000000cc8947 */ /* 0x000fea0003800000 */
[----:B-123--:R-:W2:Y:S01]  /*ccf0*/  LDL.S16 R72, [R1+0xd2] ;  /* 0x0000d20001487983 */ /* 0x00eea20000100600 */
        /* <DEDUP_REMOVED lines=11> */
[----:B------:R-:W-:Y:S02]  /*cdb0*/  FFMA.FTZ R72, R76, R72, R75 ;  /* 0x000000484c487223 */ /* 0x000fe4000001004b */
[----:B------:R-:W2:Y:S01]  /*cdc0*/  LDL.S16 R75, [R1+0x1e] ;  /* 0x00001e00014b7983 */ /* 0x000ea20000100600 */
[----:B------:R-:W-:Y:S01]  /*cdd0*/  FADD.FTZ R77, R28, -R102 ;  /* 0x800000661c4d7221 */ /* 0x000fe20000010000 */
[----:B------:R-:W-:Y:S01]  /*cde0*/  FFMA.FTZ R76, R76, R73, R74 ;  /* 0x000000494c4c7223 */ /* 0x000fe2000001004a */
[----:B----4-:R-:W-:Y:S02]  /*cdf0*/  HADD2.F32 R73, -RZ, R162.H0_H0 ;  /* 0x200000a2ff497230 */ /* 0x010fe40000004100 */
[----:B-----5:R-:W-:-:S02]  /*ce00*/  HADD2.F32 R78, -RZ, R78.H0_H0 ;  /* 0x2000004eff4e7230 */ /* 0x020fc40000004100 */
[----:B------:R-:W-:Y:S01]  /*ce10*/  FMUL.FTZ R77, R101, R77 ;  /* 0x0000004d654d7220 */ /* 0x000fe20000410000 */
[----:B------:R-:W3:Y:S03]  /*ce20*/  LDL.S16 R162, [R1+0x18] ;  /* 0x0000180001a27983 */ /* 0x000ee60000100600 */
[----:B------:R-:W-:Y:S01]  /*ce30*/  FFMA.FTZ R73, R77, R73, R78 ;  /* 0x000000494d497223 */ /* 0x000fe2000001004e */
        /* <DEDUP_REMOVED lines=30> */
.L_x_43180:
[----:B------:R-:W-:Y:S05]  /*d020*/  BSYNC.RECONVERGENT B0 ;  /* 0x0000000000007941 */ /* 0x000fea0003800200 */
.L_x_43179:
[----:B------:R-:W-:Y:S01]  /*d030*/  ISETP.GE.U32.AND P0, PT, R36, 0x80, PT ;  /* 0x000000802400780c */ /* 0x000fe20003f06070 */
[----:B------:R-:W-:-:S12]  /*d040*/  BSSY.RECONVERGENT B0, `(.L_x_43181) ;  /* 0x0000035000007945 */ /* 0x000fd80003800200 */
[----:B------:R-:W-:Y:S05]  /*d050*/  @!P0 BRA `(.L_x_43182) ;  /* 0x0000000000cc8947 */ /* 0x000fea0003800000 */
[----:B-1234-:R-:W2:Y:S01]  /*d060*/  LDL.S16 R72, [R1+0xca] ;  /* 0x0000ca0001487983 */ /* 0x01eea20000100600 */
        /* <DEDUP_REMOVED lines=50> */
.L_x_43182:
[----:B------:R-:W-:Y:S05]  /*d390*/  BSYNC.RECONVERGENT B0 ;  /* 0x0000000000007941 */ /* 0x000fea0003800200 */
.L_x_43181:
[----:B------:R-:W-:Y:S01]  /*d3a0*/  ISETP.GE.U32.AND P0, PT, R36, 0xa0, PT ;  /* 0x000000a02400780c */ /* 0x000fe20003f06070 */
[----:B------:R-:W-:-:S12]  /*d3b0*/  BSSY.RECONVERGENT B0, `(.L_x_43183) ;  /* 0x000002f000007945 */ /* 0x000fd80003800200 */
[----:B------:R-:W-:Y:S05]  /*d3c0*/  @!P0 BRA `(.L_x_43184) ;  /* 0x0000000000b48947 */ /* 0x000fea0003800000 */
[----:B01234-:R-:W2:Y:S04]  /*d3d0*/  LDL.S16 R72, [R1+0xc2] ;  /* 0x0000c20001487983 */ /* 0x01fea80000100600 */
[----:B------:R-:W3:Y:S04]  /*d3e0*/  LDL.S16 R73, [R1+0xbe] ;  /* 0x0000be0001497983 */ /* 0x000ee80000100600 */
[----:B------:R-:W4:Y:S04]  /*d3f0*/  LDL.S16 R163, [R1+0x2] ;  /* 0x0000020001a37983 */ /* 0x000f280000100600 */
[----:B------:R-:W5:Y:S01]  /*d400*/  LDL.S16 R78, [R1] ;  /* 0x00000000014e7983 */ /* 0x000f620000100600 */
[----:B------:R-:W-:-:S03]  /*d410*/  FADD.FTZ R76, R21, -R102 ;  /* 0x80000066154c7221 */ /* 0x000fc60000010000 */
[----:B------:R-:W5:Y:S01]  /*d420*/  LDL.S16 R162, [R1+0xc0] ;  /* 0x0000c00001a27983 */ /* 0x000f620000100600 */
[----:B------:R-:W-:Y:S02]  /*d430*/  HADD2.F32 R75, -RZ, R116.H0_H0 ;  /* 0x20000074ff4b7230 */ /* 0x000fe40000004100 */
[----:B------:R-:W-:Y:S01]  /*d440*/  FMUL.FTZ R76, R101, R76 ;  /* 0x0000004c654c7220 */ /* 0x000fe20000410000 */
[----:B------:R-:W5:Y:S01]  /*d450*/  LDL.S16 R79, [R1+0xbc] ;  /* 0x0000bc00014f7983 */ /* 0x000f620000100600 */
[----:B------:R-:W-:Y:S02]  /*d460*/  HADD2.F32 R74, -RZ, R176.H0_H0 ;  /* 0x200000b0ff4a7230 */ /* 0x000fe40000004100 */
[----:B------:R-:W-:-:S04]  /*d470*/  FADD.FTZ R77, R20, -R102 ;  /* 0x80000066144d7221 */ /* 0x000fc80000010000 */
[----:B------:R-:W-:Y:S01]  /*d480*/  FMUL.FTZ R77, R101, R77 ;  /* 0x0000004d654d7220 */ /* 0x000fe20000410000 */
[----:B--2---:R-:W-:Y:S02]  /*d490*/  HADD2.F32 R72, -RZ, R72.H0_H0 ;  /* 0x20000048ff487230 */ /* 0x004fe40000004100 */
[----:B---3--:R-:W-:-:S03]  /*d4a0*/  HADD2.F32 R73, -RZ, R73.H0_H0 ;  /* 0x20000049ff497230 */ /* 0x008fc60000004100 */
[C---:B------:R-:W-:Y:S02]  /*d4b0*/  FFMA.FTZ R72, R76.reuse, R72, R75 ;  /* 0x000000484c487223 */ /* 0x040fe4000001004b */
[----:B------:R-:W-:Y:S01]  /*d4c0*/  FFMA.FTZ R76, R76, R73, R74 ;  /* 0x000000494c4c7223 */ /* 0x000fe2000001004a */
[----:B----4-:R-:W-:Y:S02]  /*d4d0*/  HADD2.F32 R73, -RZ, R163.H0_H0 ;  /* 0x200000a3ff497230 */ /* 0x010fe40000004100 */
[----:B-----5:R-:W-:Y:S02]  /*d4e0*/  HADD2.F32 R78, -RZ, R78.H0_H0 ;  /* 0x2000004eff4e7230 */ /* 0x020fe40000004100 */
[--C-:B------:R-:W-:Y:S02]  /*d4f0*/  HADD2.F32 R74, -RZ, R252.reuse.H1_H1 ;  /* 0x300000fcff4a7230 */ /* 0x100fe40000004100 */
[----:B------:R-:W-:Y:S02]  /*d500*/  HADD2.F32 R75, -RZ, R252.H0_H0 ;  /* 0x200000fcff4b7230 */ /* 0x000fe40000004100 */
[----:B------:R-:W-:Y:S01]  /*d510*/  FFMA.FTZ R73, R77, R73, R78 ;  /* 0x000000494d497223 */ /* 0x000fe2000001004e */
[----:B------:R-:W-:-:S02]  /*d520*/  FADD.FTZ R78, R19, -R102 ;  /* 0x80000066134e7221 */ /* 0x000fc40000010000 */
[----:B------:R-:W-:Y:S01]  /*d530*/  FFMA.FTZ R77, R77, R74, R75 ;  /* 0x0000004a4d4d7223 */ /* 0x000fe2000001004b */
[----:B------:R-:W-:Y:S02]  /*d540*/  HADD2.F32 R74, -RZ, R162.H0_H0 ;  /* 0x200000a2ff4a7230 */ /* 0x000fe40000004100 */
[----:B------:R-:W-:Y:S01]  /*d550*/  FMUL.FTZ R78, R101, R78 ;  /* 0x0000004e654e7220 */ /* 0x000fe20000410000 */
[----:B------:R-:W-:-:S05]  /*d560*/  HADD2.F32 R75, -RZ, R117.H0_H0 ;  /* 0x20000075ff4b7230 */ /* 0x000fca0000004100 */
[----:B------:R-:W-:Y:S01]  /*d570*/  FFMA.FTZ R74, R78, R74, R75 ;  /* 0x0000004a4e4a7223 */ /* 0x000fe2000001004b */
[----:B------:R-:W-:Y:S02]  /*d580*/  HADD2.F32 R75, -RZ, R79.H0_H0 ;  /* 0x2000004fff4b7230 */ /* 0x000fe40000004100 */
[----:B------:R-:W-:-:S05]  /*d590*/  HADD2.F32 R79, -RZ, R177.H0_H0 ;  /* 0x200000b1ff4f7230 */ /* 0x000fca0000004100 */
[----:B------:R-:W-:Y:S01]  /*d5a0*/  FFMA.FTZ R78, R78, R75, R79 ;  /* 0x0000004b4e4e7223 */ /* 0x000fe2000001004f */
[----:B------:R-:W-:Y:S01]  /*d5b0*/  FADD.FTZ R79, R18, -R102 ;  /* 0x80000066124f7221 */ /* 0x000fe20000010000 */
[--C-:B------:R-:W-:Y:S02]  /*d5c0*/  HADD2.F32 R75, -RZ, R251.reuse.H1_H1 ;  /* 0x300000fbff4b7230 */ /* 0x100fe40000004100 */
[----:B------:R-:W-:Y:S02]  /*d5d0*/  HADD2.F32 R162, -RZ, R251.H0_H0 ;  /* 0x200000fbffa27230 */ /* 0x000fe40000004100 */
[----:B------:R-:W-:Y:S01]  /*d5e0*/  FMUL.FTZ R79, R101, R79 ;  /* 0x0000004f654f7220 */ /* 0x000fe20000410000 */
[----:B------:R-:W-:-:S03]  /*d5f0*/  HADD2.F32 R163, -RZ, R250.H0_H0 ;  /* 0x200000faffa37230 */ /* 0x000fc60000004100 */
[----:B------:R-:W-:Y:S01]  /*d600*/  FFMA.FTZ R75, R79, R75, R162 ;  /* 0x0000004b4f4b7223 */ /* 0x000fe200000100a2 */
[----:B------:R-:W-:-:S05]  /*d610*/  HADD2.F32 R162, -RZ, R250.H1_H1 ;  /* 0x300000faffa27230 */ /* 0x000fca0000004100 */
        /* <DEDUP_REMOVED lines=8> */
.L_x_43184:
[----:B------:R-:W-:Y:S05]  /*d6a0*/  BSYNC.RECONVERGENT B0 ;  /* 0x0000000000007941 */ /* 0x000fea0003800200 */
.L_x_43183:
[----:B------:R-:W-:Y:S01]  /*d6b0*/  ISETP.GE.U32.AND P0, PT, R36, 0xc0, PT ;  /* 0x000000c02400780c */ /* 0x000fe20003f06070 */
[----:B------:R-:W-:-:S12]  /*d6c0*/  BSSY.RECONVERGENT B0, `(.L_x_43185) ;  /* 0x000002d000007945 */ /* 0x000fd80003800200 */
[----:B------:R-:W-:Y:S05]  /*d6d0*/  @!P0 BRA `(.L_x_43186) ;  /* 0x0000000000ac8947 */ /* 0x000fea0003800000 */
[----:B01234-:R-:W2:Y:S04]  /*d6e0*/  LDL.S16 R72, [R1+0xba] ;  /* 0x0000ba0001487983 */ /* 0x01fea80000100600 */
[----:B------:R-:W3:Y:S01]  /*d6f0*/  LDL.S16 R73, [R1+0xb6] ;  /* 0x0000b60001497983 */ /* 0x000ee20000100600 */
[----:B------:R-:W-:-:S03]  /*d700*/  FADD.FTZ R76, R17, -R102 ;  /* 0x80000066114c7221 */ /* 0x000fc60000010000 */
[----:B------:R-:W4:Y:S04]  /*d710*/  LDL.S16 R162, [R1+0xb8] ;  /* 0x0000b80001a27983 */ /* 0x000f280000100600 */
[----:B------:R-:W5:Y:S01]  /*d720*/  LDL.S16 R79, [R1+0xb4] ;  /* 0x0000b400014f7983 */ /* 0x000f620000100600 */
[----:B------:R-:W-:Y:S02]  /*d730*/  HADD2.F32 R75, -RZ, R118.H0_H0 ;  /* 0x20000076ff4b7230 */ /* 0x000fe40000004100 */
[----:B------:R-:W-:Y:S01]  /*d740*/  FMUL.FTZ R76, R101, R76 ;  /* 0x0000004c654c7220 */ /* 0x000fe20000410000 */
[----:B------:R-:W-:Y:S02]  /*d750*/  HADD2.F32 R74, -RZ, R174.H0_H0 ;  /* 0x200000aeff4a7230 */ /* 0x000fe40000004100 */
[----:B------:R-:W-:Y:S01]  /*d760*/  FADD.FTZ R77, R16, -R102 ;  /* 0x80000066104d7221 */ /* 0x000fe20000010000 */
[----:B------:R-:W-:-:S03]  /*d770*/  HADD2.F32 R78, -RZ, R249.H0_H0 ;  /* 0x200000f9ff4e7230 */ /* 0x000fc60000004100 */
[----:B------:R-:W-:Y:S01]  /*d780*/  FMUL.FTZ R77, R101, R77 ;  /* 0x0000004d654d7220 */ /* 0x000fe20000410000 */
[----:B------:R-:W-:Y:S02]  /*d790*/  HADD2.F32 R163, -RZ, R246.H0_H0 ;  /* 0x200000f6ffa37230 */ /* 0x000fe40000004100 */
[----:B--2---:R-:W-:Y:S02]  /*d7a0*/  HADD2.F32 R72, -RZ, R72.H0_H0 ;  /* 0x20000048ff487230 */ /* 0x004fe40000004100 */
[----:B---3--:R-:W-:-:S03]  /*d7b0*/  HADD2.F32 R73, -RZ, R73.H0_H0 ;  /* 0x20000049ff497230 */ /* 0x008fc60000004100 */
[C---:B------:R-:W-:Y:S02]  /*d7c0*/  FFMA.FTZ R72, R76.reuse, R72, R75 ;  /* 0x000000484c487223 */ /* 0x040fe4000001004b */
[----:B------:R-:W-:Y:S01]  /*d7d0*/  FFMA.FTZ R76, R76, R73, R74 ;  /* 0x000000494c4c7223 */ /* 0x000fe2000001004a */
[----:B------:R-:W-:Y:S02]  /*d7e0*/  HADD2.F32 R73, -RZ, R249.H1_H1 ;  /* 0x300000f9ff497230 */ /* 0x000fe40000004100 */
[--C-:B------:R-:W-:Y:S02]  /*d7f0*/  HADD2.F32 R74, -RZ, R248.reuse.H1_H1 ;  /* 0x300000f8ff4a7230 */ /* 0x100fe40000004100 */
[----:B------:R-:W-:Y:S02]  /*d800*/  HADD2.F32 R75, -RZ, R248.H0_H0 ;  /* 0x200000f8ff4b7230 */ /* 0x000fe40000004100 */
[----:B------:R-:W-:Y:S01]  /*d810*/  FFMA.FTZ R73, R77, R73, R78 ;  /* 0x000000494d497223 */ /* 0x000fe2000001004e */
[----:B------:R-:W-:-:S02]  /*d820*/  FADD.FTZ R78, R15, -R102 ;  /* 0x800000660f4e7221 */ /* 0x000fc40000010000 */
[----:B------:R-:W-:Y:S01]  /*d830*/  FFMA.FTZ R77, R77, R74, R75 ;  /* 0x0000004a4d4d7223 */ /* 0x000fe2000001004b */
[----:B----4-:R-:W-:Y:S02]  /*d840*/  HADD2.F32 R74, -RZ, R162.H0_H0 ;  /* 0x200000a2ff4a7230 */ /* 0x010fe40000004100 */
[----:B------:R-:W-:Y:S01]  /*d850*/  FMUL.FTZ R78, R101, R78 ;  /* 0x0000004e654e7220 */ /* 0x000fe20000410000 */
[----:B------:R-:W-:-:S05]  /*d860*/  HADD2.F32 R75, -RZ, R119.H0_H0 ;  /* 0x20000077ff4b7230 */ /* 0x000fca0000004100 */
[----:B------:R-:W-:Y:S01]  /*d870*/  FFMA.FTZ R74, R78, R74, R75 ;  /* 0x0000004a4e4a7223 */ /* 0x000fe2000001004b */
[----:B-----5:R-:W-:Y:S02]  /*d880*/  HADD2.F32 R75, -RZ, R79.H0_H0 ;  /* 0x2000004fff4b7230 */ /* 0x020fe40000004100 */
[----:B------:R-:W-:-:S05]  /*d890*/  HADD2.F32 R79, -RZ, R175.H0_H0 ;  /* 0x200000afff4f7230 */ /* 0x000fca0000004100 */
[----:B------:R-:W-:Y:S01]  /*d8a0*/  FFMA.FTZ R78, R78, R75, R79 ;  /* 0x0000004b4e4e7223 */ /* 0x000fe2000001004f */
[----:B------:R-:W-:Y:S01]  /*d8b0*/  FADD.FTZ R79, R14, -R102 ;  /* 0x800000660e4f7221 */ /* 0x000fe20000010000 */
[--C-:B------:R-:W-:Y:S02]  /*d8c0*/  HADD2.F32 R75, -RZ, R247.reuse.H1_H1 ;  /* 0x300000f7ff4b7230 */ /* 0x100fe40000004100 */
[----:B------:R-:W-:Y:S02]  /*d8d0*/  HADD2.F32 R162, -RZ, R247.H0_H0 ;  /* 0x200000f7ffa27230 */ /* 0x000fe40000004100 */
[----:B------:R-:W-:-:S04]  /*d8e0*/  FMUL.FTZ R79, R101, R79 ;  /* 0x0000004f654f7220 */ /* 0x000fc80000410000 */
        /* <DEDUP_REMOVED lines=10> */
.L_x_43186:
[----:B------:R-:W-:Y:S05]  /*d990*/  BSYNC.RECONVERGENT B0 ;  /* 0x0000000000007941 */ /* 0x000fea0003800200 */
.L_x_43185:
        /* <DEDUP_REMOVED lines=46> */
.L_x_43188:
[----:B------:R-:W-:Y:S05]  /*dc80*/  BSYNC.RECONVERGENT B0 ;  /* 0x0000000000007941 */ /* 0x000fea0003800200 */
.L_x_43187:
        /* <DEDUP_REMOVED lines=46> */
.L_x_43190:
[----:B------:R-:W-:Y:S05]  /*df70*/  BSYNC.RECONVERGENT B0 ;  /* 0x0000000000007941 */ /* 0x000fea0003800200 */
.L_x_43189:
        /* <DEDUP_REMOVED lines=46> */
.L_x_43192:
[----:B------:R-:W-:Y:S05]  /*e260*/  BSYNC.RECONVERGENT B0 ;  /* 0x0000000000007941 */ /* 0x000fea0003800200 */
.L_x_43191:
        /* <DEDUP_REMOVED lines=46> */
.L_x_43194:
[----:B------:R-:W-:Y:S05]  /*e550*/  BSYNC.RECONVERGENT B0 ;  /* 0x0000000000007941 */ /* 0x000fea0003800200 */
.L_x_43193:
        /* <DEDUP_REMOVED lines=46> */
.L_x_43196:
[----:B------:R-:W-:Y:S05]  /*e840*/  BSYNC.RECONVERGENT B0 ;  /* 0x0000000000007941 */ /* 0x000fea0003800200 */
.L_x_43195:
        /* <DEDUP_REMOVED lines=46> */
.L_x_43198:
[----:B------:R-:W-:Y:S05]  /*eb30*/  BSYNC.RECONVERGENT B0 ;  /* 0x0000000000007941 */ /* 0x000fea0003800200 */
.L_x_43197:
        /* <DEDUP_REMOVED lines=46> */
.L_x_43200:
[----:B------:R-:W-:Y:S05]  /*ee20*/  BSYNC.RECONVERGENT B0 ;  /* 0x0000000000007941 */ /* 0x000fea0003800200 */
.L_x_43199:
        /* <DEDUP_REMOVED lines=46> */
.L_x_43202:
[----:B------:R-:W-:Y:S05]  /*f110*/  BSYNC.RECONVERGENT B0 ;  /* 0x0000000000007941 */ /* 0x000fea0003800200 */
.L_x_43201:
        /* <DEDUP_REMOVED lines=46> */
.L_x_43204:
[----:B------:R-:W-:Y:S05]  /*f400*/  BSYNC.RECONVERGENT B0 ;  /* 0x0000000000007941 */ /* 0x000fea0003800200 */
.L_x_43203:
        /* <DEDUP_REMOVED lines=46> */
.L_x_43206:
[----:B------:R-:W-:Y:S05]  /*f6f0*/  BSYNC.RECONVERGENT B0 ;  /* 0x0000000000007941 */ /* 0x000fea0003800200 */
.L_x_43205:
        /* <DEDUP_REMOVED lines=46> */
.L_x_43208:
[----:B------:R-:W-:Y:S05]  /*f9e0*/  BSYNC.RECONVERGENT B0 ;  /* 0x0000000000007941 */ /* 0x000fea0003800200 */
.L_x_43207:
        /* <DEDUP_REMOVED lines=46> */
.L_x_43210:
[----:B------:R-:W-:Y:S05]  /*fcd0*/  BSYNC.RECONVERGENT B0 ;  /* 0x0000000000007941 */ /* 0x000fea0003800200 */
.L_x_43209:
        /* <DEDUP_REMOVED lines=46> */
.L_x_43212:
[----:B------:R-:W-:Y:S05]  /*ffc0*/  BSYNC.RECONVERGENT B0 ;  /* 0x0000000000007941 */ /* 0x000fea0003800200 */
.L_x_43211:
[----:B------:R-:W-:Y:S01]  /*ffd0*/  ISETP.GE.U32.AND P0, PT, R36, 0x280, PT ;  /* 0x000002802400780c */ /* 0x000fe20003f06070 */
[----:B------:R-:W-:-:S12]  /*ffe0*/  BSSY.RECONVERGENT B0, `(.L_x_43213) ;  /* 0x000002c000007945 */ /* 0x000fd80003800200 */
[----:B------:R-:W-:Y:S05]  /*fff0*/  @!P0 BRA `(.L_x_43214) ;  /* 0x0000000000a88947 */ /* 0x000fea0003800000 */
[----:B0-234-:R-:W2:Y:S04]  /*10000*/  LDL.S16 R78, [R1+0x4a] ;  /* 0x00004a00014e7983 */ /* 0x01dea80000100600 */
[----:B------:R-:W3:Y:S01]  /*10010*/  LDL.S16 R77, [R1+0x46] ;  /* 0x00004600014d7983 */ /* 0x000ee20000100600 */
[--C-:B------:R-:W-:Y:S01]  /*10020*/  FADD.FTZ R79, R99, -R102.reuse ;  /* 0x80000066634f7221 */ /* 0x100fe20000010000 */
[--C-:B------:R-:W-:Y:S02]  /*10030*/  HADD2.F32 R75, -RZ, R191.reuse.H1_H1 ;  /* 0x300000bfff4b7230 */ /* 0x100fe40000004100 */
[----:B------:R-:W-:Y:S01]  /*10040*/  FADD.FTZ R76, R97, -R102 ;  /* 0x80000066614c7221 */ /* 0x000fe20000010000 */
[----:B------:R-:W4:Y:S01]  /*10050*/  LDL.S16 R163, [R1+0x48] ;  /* 0x0000480001a37983 */ /* 0x000f220000100600 */
[----:B------:R-:W-:-:S02]  /*10060*/  HADD2.F32 R74, -RZ, R191.H0_H0 ;  /* 0x200000bfff4a7230 */ /* 0x000fc40000004100 */
[----:B------:R-:W-:Y:S01]  /*10070*/  FMUL.FTZ R79, R101, R79 ;  /* 0x0000004f654f7220 */ /* 0x000fe20000410000 */
[--C-:B-1----:R-:W-:Y:S01]  /*10080*/  HADD2.F32 R72, -RZ, R190.reuse.H1_H1 ;  /* 0x300000beff487230 */ /* 0x102fe20000004100 */
[----:B------:R-:W5:Y:S01]  /*10090*/  LDL.S16 R162, [R1+0x44] ;  /* 0x0000440001a27983 */ /* 0x000f620000100600 */
[----:B------:R-:W-:Y:S02]  /*100a0*/  HADD2.F32 R73, -RZ, R190.H0_H0 ;  /* 0x200000beff497230 */ /* 0x000fe40000004100 */
[----:B------:R-:W-:Y:S01]  /*100b0*/  FFMA.FTZ R75, R79, R75, R74 ;  /* 0x0000004b4f4b7223 */ /* 0x000fe2000001004a */
[----:B------:R-:W-:Y:S02]  /*100c0*/  FMUL.FTZ R76, R101, R76 ;  /* 0x0000004c654c7220 */ /* 0x000fe40000410000 */
[----:B------:R-:W-:Y:S01]  /*100d0*/  FFMA.FTZ R79, R79, R72, R73 ;  /* 0x000000484f4f7223 */ /* 0x000fe20000010049 */
[----:B------:R-:W-:Y:S02]  /*100e0*/  HADD2.F32 R73, -RZ, R186.H0_H0 ;  /* 0x200000baff497230 */ /* 0x000fe40000004100 */
[----:B------:R-:W-:-:S02]  /*100f0*/  HADD2.F32 R74, -RZ, R188.H0_H0 ;  /* 0x200000bcff4a7230 */ /* 0x000fc40000004100 */
[----:B--2---:R-:W-:-:S05]  /*10100*/  HADD2.F32 R72, -RZ, R78.H0_H0 ;  /* 0x2000004eff487230 */ /* 0x004fca0000004100 */
[----:B------:R-:W-:Y:S01]  /*10110*/  FFMA.FTZ R72, R76, R72, R73 ;  /* 0x000000484c487223 */ /* 0x000fe20000010049 */
[----:B---3--:R-:W-:Y:S02]  /*10120*/  HADD2.F32 R73, -RZ, R77.H0_H0 ;  /* 0x2000004dff497230 */ /* 0x008fe40000004100 */
[----:B------:R-:W-:-:S03]  /*10130*/  FADD.FTZ R77, R98, -R102 ;  /* 0x80000066624d7221 */ /* 0x000fc60000010000 */
[----:B------:R-:W-:Y:S01]  /*10140*/  FFMA.FTZ R76, R76, R73, R74 ;  /* 0x000000494c4c7223 */ /* 0x000fe2000001004a */
[--C-:B------:R-:W-:Y:S02]  /*10150*/  HADD2.F32 R73, -RZ, R193.reuse.H1_H1 ;  /* 0x300000c1ff497230 */ /* 0x100fe40000004100 */
[----:B------:R-:W-:Y:S01]  /*10160*/  FMUL.FTZ R77, R101, R77 ;  /* 0x0000004d654d7220 */ /* 0x000fe20000410000 */
[----:B------:R-:W-:Y:S02]  /*10170*/  HADD2.F32 R74, -RZ, R193.H0_H0 ;  /* 0x200000c1ff4a7230 */ /* 0x000fe40000004100 */
[----:B------:R-:W-:-:S03]  /*10180*/  HADD2.F32 R78, -RZ, R192.H0_H0 ;  /* 0x200000c0ff4e7230 */ /* 0x000fc60000004100 */
[----:B------:R-:W-:Y:S01]  /*10190*/  FFMA.FTZ R73, R77, R73, R74 ;  /* 0x000000494d497223 */ /* 0x000fe2000001004a */
[----:B------:R-:W-:-:S05]  /*101a0*/  HADD2.F32 R74, -RZ, R192.H1_H1 ;  /* 0x300000c0ff4a7230 */ /* 0x000fca0000004100 */
[----:B------:R-:W-:Y:S01]  /*101b0*/  FFMA.FTZ R77, R77, R74, R78 ;  /* 0x0000004a4d4d7223 */ /* 0x000fe2000001004e */
[----:B------:R-:W-:Y:S01]  /*101c0*/  FADD.FTZ R78, R100, -R102 ;  /* 0x80000066644e7221 */ /* 0x000fe20000010000 */
[----:B----4-:R-:W-:-:S03]  /*101d0*/  HADD2.F32 R74, -RZ, R163.H0_H0 ;  /* 0x200000a3ff4a7230 */ /* 0x010fc60000004100 */
[----:B------:R-:W-:Y:S01]  /*101e0*/  FMUL.FTZ R78, R101, R78 ;  /* 0x0000004e654e7220 */ /* 0x000fe20000410000 */
[----:B------:R-:W-:-:S05]  /*101f0*/  HADD2.F32 R101, -RZ, R187.H0_H0 ;  /* 0x200000bbff657230 */ /* 0x000fca0000004100 */
[----:B------:R-:W-:Y:S01]  /*10200*/  FFMA.FTZ R74, R78, R74, R101 ;  /* 0x0000004a4e4a7223 */ /* 0x000fe20000010065 */
[----:B-----5:R-:W-:Y:S02]  /*10210*/  HADD2.F32 R101, -RZ, R162.H0_H0 ;  /* 0x200000a2ff657230 */ /* 0x020fe40000004100 */
[----:B------:R-:W0:Y:S02]  /*10220*/  LDC.64 R162, c[0x0][0x428] ;  /* 0x00010a00ffa27b82 */ /* 0x000e240000000a00 */
[----:B0-----:R-:W-:-:S05]  /*10230*/  IMAD.WIDE.U32 R162, R35, 0x10, R162 ;  /* 0x0000001023a27825 */ /* 0x001fca00078e00a2 */
[----:B------:R0:W-:Y:S02]  /*10240*/  STG.E.128 desc[UR6][R162.64], R72 ;  /* 0x00000048a2007986 */ /* 0x0001e4000c101d06 */
[----:B0-----:R-:W0:Y:S01]  /*10250*/  LDC.64 R72, c[0x0][0x430] ;  /* 0x00010c00ff487b82 */ /* 0x001e220000000a00 */
[----:B------:R-:W-:-:S05]  /*10260*/  HADD2.F32 R102, -RZ, R189.H0_H0 ;  /* 0x200000bdff667230 */ /* 0x000fca0000004100 */
[----:B------:R-:W-:Y:S01]  /*10270*/  FFMA.FTZ R78, R78, R101, R102 ;  /* 0x000000654e4e7223 */ /* 0x000fe20000010066 */
[----:B0-----:R-:W-:-:S05]  /*10280*/  IMAD.WIDE.U32 R72, R35, 0x10, R72 ;  /* 0x0000001023487825 */ /* 0x001fca00078e0048 */
[----:B------:R0:W-:Y:S02]  /*10290*/  STG.E.128 desc[UR6][R72.64], R76 ;  /* 0x0000004c48007986 */ /* 0x0001e4000c101d06 */
.L_x_43214:
[----:B------:R-:W-:Y:S05]  /*102a0*/  BSYNC.RECONVERGENT B0 ;  /* 0x0000000000007941 */ /* 0x000fea0003800200 */
.L_x_43213:
[----:B01234-:R-:W0:Y:S02]  /*102b0*/  LDC.64 R72, c[0x0][0x380] ;  /* 0x0000e000ff487b82 */ /* 0x01fe240000000a00 */
[----:B0-----:R-:W-:-:S04]  /*102c0*/  LEA R107, R72, R107, 0x2 ;  /* 0x0000006b486b7211 */ /* 0x001fc800078e10ff */
[----:B------:R-:W-:-:S13]  /*102d0*/  ISETP.GE.AND P0, PT, R107, R73, PT ;  /* 0x000000496b00720c */ /* 0x000fda0003f06270 */
[----:B------:R-:W-:Y:S05]  /*102e0*/  @!P0 BRA `(.L_x_43215) ;  /* 0xffffff5c00548947 */ /* 0x000fea000383ffff */
[----:B------:R-:W-:Y:S05]  /*102f0*/  EXIT ;  /* 0x000000000000794d */ /* 0x000fea0003800000 */
.L_x_43174:
        /* <DEDUP_REMOVED lines=8> */
.L_x_43217:
[----:B------:R-:W-:Y:S05]  /*10380*/  BSYNC B0 ;  /* 0x0000000000007941 */ /* 0x000fea0003800000 */
.L_x_43216:
        /* <DEDUP_REMOVED lines=9> */
.L_x_43218:
[----:B------:R-:W-:Y:S02]  /*10420*/  HFMA2 R74, -RZ, RZ, 0, 2.384185791015625e-07 ;  /* 0x00000004ff4a7431 */ /* 0x000fe400000001ff */
[----:B------:R-:W-:Y:S01]  /*10430*/  FADD.FTZ R75, R75, R72 ;  /* 0x000000484b4b7221 */ /* 0x000fe20000010000 */
[----:B------:R-:W-:-:S04]  /*10440*/  MOV R72, 0xffffffff ;  /* 0xffffffff00487802 */ /* 0x000fc80000000f00 */
[----:B------:R-:W-:-:S07]  /*10450*/  MOV R77, R75 ;  /* 0x0000004b004d7202 */ /* 0x000fce0000000f00 */
[----:B------:R-:W-:Y:S05]  /*10460*/  WARPSYNC.COLLECTIVE R72, `(.L_x_43219) ;  /* 0x0000000048087348 */ /* 0x000fea0003c00000 */
[----:B------:R0:W1:Y:S02]  /*10470*/  SHFL.BFLY P6, R72, R77, R74, R73 ;  /* 0x0c00004a4d487389 */ /* 0x00006400000c0049 */
[----:B01----:R-:W-:Y:S05]  /*10480*/  ENDCOLLECTIVE ;  /* 0x000000000000791b */ /* 0x003fea0003800000 */
.L_x_43219:
[----:B------:R-:W-:Y:S02]  /*10490*/  HFMA2 R74, -RZ, RZ, 0, 4.76837158203125e-07 ;  /* 0x00000008ff4a7431 */ /* 0x000fe400000001ff */
[----:B------:R-:W-:Y:S01]  /*104a0*/  FADD.FTZ R75, R75, R72 ;  /* 0x000000484b4b7221 */ /* 0x000fe20000010000 */
[----:B------:R-:W-:-:S04]  /*104b0*/  MOV R72, 0xffffffff ;  /* 0xffffffff00487802 */ /* 0x000fc80000000f00 */
[----:B------:R-:W-:-:S07]  /*104c0*/  MOV R77, R75 ;  /* 0x0000004b004d7202 */ /* 0x000fce0000000f00 */
[----:B------:R-:W-:Y:S05]  /*104d0*/  WARPSYNC.COLLECTIVE R72, `(.L_x_43220) ;  /* 0x0000000048087348 */ /* 0x000fea0003c00000 */
[----:B------:R0:W1:Y:S02]  /*104e0*/  SHFL.BFLY P6, R72, R77, R74, R73 ;  /* 0x0c00004a4d487389 */ /* 0x00006400000c0049 */
[----:B01----:R-:W-:Y:S05]  /*104f0*/  ENDCOLLECTIVE ;  /* 0x000000000000791b */ /* 0x003fea0003800000 */
.L_x_43220:
[----:B------:R-:W-:Y:S02]  /*10500*/  HFMA2 R74, -RZ, RZ, 0, 9.5367431640625e-07 ;  /* 0x00000010ff4a7431 */ /* 0x000fe400000001ff */
[----:B------:R-:W-:Y:S01]  /*10510*/  FADD.FTZ R75, R75, R72 ;  /* 0x000000484b4b7221 */ /* 0x000fe20000010000 */
[----:B------:R-:W-:-:S04]  /*10520*/  MOV R72, 0xffffffff ;  /* 0xffffffff00487802 */ /* 0x000fc80000000f00 */
[----:B------:R-:W-:-:S07]  /*10530*/  MOV R77, R75 ;  /* 0x0000004b004d7202 */ /* 0x000fce0000000f00 */
[----:B------:R-:W-:Y:S05]  /*10540*/  WARPSYNC.COLLECTIVE R72, `(.L_x_43221) ;  /* 0x0000000048087348 */ /* 0x000fea0003c00000 */
[----:B------:R0:W1:Y:S02]  /*10550*/  SHFL.BFLY P6, R72, R77, R74, R73 ;  /* 0x0c00004a4d487389 */ /* 0x00006400000c0049 */
[----:B01----:R-:W-:Y:S05]  /*10560*/  ENDCOLLECTIVE ;  /* 0x000000000000791b */ /* 0x003fea0003800000 */
.L_x_43221:
        /* <DEDUP_REMOVED lines=185> */
.L_x_43222:
[----:B------:R-:W-:Y:S02]  /*11100*/  HFMA2 R74, -RZ, RZ, 0, 1.1920928955078125e-07 ;  /* 0x00000002ff4a7431 */ /* 0x000fe400000001ff */
[----:B------:R-:W-:Y:S01]  /*11110*/  FADD.FTZ R76, R76, R72 ;  /* 0x000000484c4c7221 */ /* 0x000fe20000010000 */
[----:B------:R-:W-:-:S04]  /*11120*/  MOV R72, 0xffffffff ;  /* 0xffffffff00487802 */ /* 0x000fc80000000f00 */
[----:B------:R-:W-:-:S07]  /*11130*/  MOV R77, R76 ;  /* 0x0000004c004d7202 */ /* 0x000fce0000000f00 */
[----:B------:R-:W-:Y:S05]  /*11140*/  WARPSYNC.COLLECTIVE R72, `(.L_x_43223) ;  /* 0x0000000048087348 */ /* 0x000fea0003c00000 */
[----:B------:R0:W1:Y:S02]  /*11150*/  SHFL.BFLY P6, R72, R77, R74, R73 ;  /* 0x0c00004a4d487389 */ /* 0x00006400000c0049 */
[----:B01----:R-:W-:Y:S05]  /*11160*/  ENDCOLLECTIVE ;  /* 0x000000000000791b */ /* 0x003fea0003800000 */
.L_x_43223:
[----:B------:R-:W-:Y:S02]  /*11170*/  HFMA2 R74, -RZ, RZ, 0, 2.384185791015625e-07 ;  /* 0x00000004ff4a7431 */ /* 0x000fe400000001ff */
[----:B------:R-:W-:Y:S01]  /*11180*/  FADD.FTZ R76, R76, R72 ;  /* 0x000000484c4c7221 */ /* 0x000fe20000010000 */
[----:B------:R-:W-:-:S04]  /*11190*/  MOV R72, 0xffffffff ;  /* 0xffffffff00487802 */ /* 0x000fc80000000f00 */
[----:B------:R-:W-:-:S07]  /*111a0*/  MOV R77, R76 ;  /* 0x0000004c004d7202 */ /* 0x000fce0000000f00 */
[----:B------:R-:W-:Y:S05]  /*111b0*/  WARPSYNC.COLLECTIVE R72, `(.L_x_43224) ;  /* 0x0000000048087348 */ /* 0x000fea0003c00000 */
[----:B------:R0:W1:Y:S02]  /*111c0*/  SHFL.BFLY P6, R72, R77, R74, R73 ;  /* 0x0c00004a4d487389 */ /* 0x00006400000c0049 */
[----:B01----:R-:W-:Y:S05]  /*111d0*/  ENDCOLLECTIVE ;  /* 0x000000000000791b */ /* 0x003fea0003800000 */
.L_x_43224:
[----:B------:R-:W-:Y:S02]  /*111e0*/  HFMA2 R74, -RZ, RZ, 0, 4.76837158203125e-07 ;  /* 0x00000008ff4a7431 */ /* 0x000fe400000001ff */
[----:B------:R-:W-:Y:S01]  /*111f0*/  FADD.FTZ R76, R76, R72 ;  /* 0x000000484c4c7221 */ /* 0x000fe20000010000 */
[----:B------:R-:W-:-:S04]  /*11200*/  MOV R72, 0xffffffff ;  /* 0xffffffff00487802 */ /* 0x000fc80000000f00 */
[----:B------:R-:W-:-:S07]  /*11210*/  MOV R77, R76 ;  /* 0x0000004c004d7202 */ /* 0x000fce0000000f00 */
[----:B------:R-:W-:Y:S05]  /*11220*/  WARPSYNC.COLLECTIVE R72, `(.L_x_43225) ;  /* 0x0000000048087348 */ /* 0x000fea0003c00000 */
[----:B------:R0:W1:Y:S02]  /*11230*/  SHFL.BFLY P6, R72, R77, R74, R73 ;  /* 0x0c00004a4d487389 */ /* 0x00006400000c0049 */
[----:B01----:R-:W-:Y:S05]  /*11240*/  ENDCOLLECTIVE ;  /* 0x000000000000791b */ /* 0x003fea0003800000 */
.L_x_43225:
[----:B------:R-:W-:Y:S02]  /*11250*/  HFMA2 R74, -RZ, RZ, 0, 9.5367431640625e-07 ;  /* 0x00000010ff4a7431 */ /* 0x000fe400000001ff */
[----:B------:R-:W-:Y:S01]  /*11260*/  FADD.FTZ R76, R76, R72 ;  /* 0x000000484c4c7221 */ /* 0x000fe20000010000 */
[----:B------:R-:W-:-:S04]  /*11270*/  MOV R72, 0xffffffff ;  /* 0xffffffff00487802 */ /* 0x000fc80000000f00 */
[----:B------:R-:W-:-:S07]  /*11280*/  MOV R77, R76 ;  /* 0x0000004c004d7202 */ /* 0x000fce0000000f00 */
[----:B------:R-:W-:Y:S05]  /*11290*/  WARPSYNC.COLLECTIVE R72, `(.L_x_43226) ;  /* 0x0000000048087348 */ /* 0x000fea0003c00000 */
[----:B------:R0:W1:Y:S02]  /*112a0*/  SHFL.BFLY P6, R72, R77, R74, R73 ;  /* 0x0c00004a4d487389 */ /* 0x00006400000c0049 */
[----:B01----:R-:W-:Y:S05]  /*112b0*/  ENDCOLLECTIVE ;  /* 0x000000000000791b */ /* 0x003fea0003800000 */
.L_x_43226:
[----:B------:R-:W-:Y:S05]  /*112c0*/  BRA `(.L_x_43227) ;  /* 0xffffffb0008c7947 */ /* 0x000fea000383ffff */
.L_x_43228:
        /* <DEDUP_REMOVED lines=11> */
.L_x_54492:


//--------------------- .text._ZN10layer_norm31ln_parallel_residual_fwd_kernelINS_13Kernel_traitsI6__halfffffjLj2560ELj1ELj4ELj1ELj16ENS_18Kernel_traits_baseILj2560ES2_ffffjLj128EEEEELb0ELb0ELb1EEEvNS_9FwdParamsE --------------------------
	.section	.text._ZN10layer_norm31ln_parallel_residual_fwd_kernelINS_13Kernel_traitsI6__halfffffjLj2560ELj1ELj4ELj1ELj16ENS_18Kernel_traits_baseILj2560ES2_ffffjLj128EEEEELb0ELb0ELb1EEEvNS_9FwdParamsE,"ax",@progbits
	.align	128
        .global         _ZN10layer_norm31ln_parallel_residual_fwd_kernelINS_13Kernel_traitsI6__halfffffjLj2560ELj1ELj4ELj1ELj16ENS_18Kernel_traits_baseILj2560ES2_ffffjLj128EEEEELb0ELb0ELb1EEEvNS_9FwdParamsE
        .type           _ZN10layer_norm31ln_parallel_residual_fwd_kernelINS_13Kernel_traitsI6__halfffffjLj2560ELj1ELj4ELj1ELj16ENS_18Kernel_traits_baseILj2560ES2_ffffjLj128EEEEELb0ELb0ELb1EEEvNS_9FwdParamsE,@function
        .size           _ZN10layer_norm31ln_parallel_residual_fwd_kernelINS_13Kernel_traitsI6__halfffffjLj2560ELj1ELj4ELj1ELj16ENS_18Kernel_traits_baseILj2560ES2_ffffjLj128EEEEELb0ELb0ELb1EEEvNS_9FwdParamsE,(.L_x_54493 - _ZN10layer_norm31ln_parallel_residual_fwd_kernelINS_13Kernel_traitsI6__halfffffjLj2560ELj1ELj4ELj1ELj16ENS_18Kernel_traits_baseILj2560ES2_ffffjLj128EEEEELb0ELb0ELb1EEEvNS_9FwdParamsE)
        .other          _ZN10layer_norm31ln_parallel_residual_fwd_kernelINS_13Kernel_traitsI6__halfffffjLj2560ELj1ELj4ELj1ELj16ENS_18Kernel_traits_baseILj2560ES2_ffffjLj128EEEEELb0ELb0ELb1EEEvNS_9FwdParamsE,@"STO_CUDA_ENTRY STV_DEFAULT"
_ZN10layer_norm31ln_parallel_residual_fwd_kernelINS_13Kernel_traitsI6__halfffffjLj2560ELj1ELj4ELj1ELj16ENS_18Kernel_traits_baseILj2560ES2_ffffjLj128EEEEELb0ELb0ELb1EEEvNS_9FwdParamsE:
.text._ZN10layer_norm31ln_parallel_residual_fwd_kernelINS_13Kernel_traitsI6__halfffffjLj2560ELj1ELj4ELj1ELj16ENS_18Kernel_traits_baseILj2560ES2_ffffjLj128EEEEELb0ELb0ELb1EEEvNS_9FwdParamsE:
        /* <DEDUP_REMOVED lines=16> */
[----:B----4-:R-:W-:Y:S10]  /*0100*/  BRA.U UP0, `(.L_x_43229) ;  /* 0x0000000900c07547 */ /* 0x010ff4000b800000 */
[----:B------:R-:W0:Y:S02]  /*0110*/  LDCU.64 UR4, c[0x0][0x440] ;  /* 0x00008800ff0477ac */ /* 0x000e240008000a00 */
[----:B0-----:R-:W-:-:S04]  /*0120*/  UISETP.NE.U32.AND UP0, UPT, UR4, URZ, UPT ;  /* 0x000000ff0400728c */ /* 0x001fc8000bf05070 */
[----:B------:R-:W-:-:S09]  /*0130*/  UISETP.NE.AND.EX UP0, UPT, UR5, URZ, UPT, UP0 ;  /* 0x000000ff0500728c */ /* 0x000fd2000bf05300 */
[----:B------:R-:W-:Y:S05]  /*0140*/  BRA.U UP0, `(.L_x_43230) ;  /* 0x0000000500547547 */ /* 0x000fea000b800000 */
[----:B------:R-:W0:Y:S08]  /*0150*/  LDC.64 R2, c[0x0][0x3d0] ;  /* 0x0000f400ff027b82 */ /* 0x000e300000000a00 */
[----:B------:R-:W1:Y:S01]  /*0160*/  LDC.64 R42, c[0x0][0x3d8] ;  /* 0x0000f600ff2a7b82 */ /* 0x000e620000000a00 */
[----:B0-----:R-:W-:-:S05]  /*0170*/  IMAD.WIDE.U32 R2, R202, 0x8, R2 ;  /* 0x00000008ca027825 */ /* 0x001fca00078e0002 */
[----:B------:R0:W5:Y:S01]  /*0180*/  LDG.E.64 R72, desc[UR6][R2.64] ;  /* 0x0000000602487981 */ /* 0x000162000c1e1b00 */
[----:B-1----:R-:W-:-:S03]  /*0190*/  IMAD.WIDE.U32 R42, R202, 0x8, R42 ;  /* 0x00000008ca2a7825 */ /* 0x002fc600078e002a */
[----:B------:R0:W5:Y:S04]  /*01a0*/  LDG.E.64 R76, desc[UR6][R2.64+0x100] ;  /* 0x00010006024c7981 */ /* 0x000168000c1e1b00 */
        /* <DEDUP_REMOVED lines=37> */
[----:B------:R0:W5:Y:S01]  /*0400*/  LDG.E.64 R130, desc[UR6][R42.64+0x1300] ;  /* 0x001300062a827981 */ /* 0x000162000c1e1b00 */
        /* <DEDUP_REMOVED lines=40> */
[----:B0-----:R-:W-:Y:S06]  /*0690*/  BRA `(.L_x_43231) ;  /* 0x0000001000287947 */ /* 0x001fec0003800000 */
.L_x_43230:
[----:B------:R-:W0:Y:S08]  /*06a0*/  LDC.64 R2, c[0x0][0x3d0] ;  /* 0x0000f400ff027b82 */ /* 0x000e300000000a00 */
[----:B------:R-:W1:Y:S08]  /*06b0*/  LDC.64 R4, c[0x0][0x3d8] ;  /* 0x0000f600ff047b82 */ /* 0x000e700000000a00 */
[----:B------:R-:W2:Y:S01]  /*06c0*/  LDC.64 R42, c[0x0][0x440] ;  /* 0x00011000ff2a7b82 */ /* 0x000ea20000000a00 */
[----:B0-----:R-:W-:-:S05]  /*06d0*/  IMAD.WIDE.U32 R2, R202, 0x8, R2 ;  /* 0x00000008ca027825 */ /* 0x001fca00078e0002 */
[----:B------:R0:W5:Y:S01]  /*06e0*/  LDG.E.64 R72, desc[UR6][R2.64] ;  /* 0x0000000602487981 */ /* 0x000162000c1e1b00 */
[----:B-1----:R-:W-:-:S03]  /*06f0*/  IMAD.WIDE.U32 R44, R202, 0x8, R4 ;  /* 0x00000008ca2c7825 */ /* 0x002fc600078e0004 */
[----:B------:R0:W5:Y:S04]  /*0700*/  LDG.E.64 R76, desc[UR6][R2.64+0x100] ;  /* 0x00010006024c7981 */ /* 0x000168000c1e1b00 */
[----:B------:R0:W5:Y:S01]  /*0710*/  LDG.E.64 R138, desc[UR6][R2.64+0x200] ;  /* 0x00020006028a7981 */ /* 0x000162000c1e1b00 */
[----:B--2---:R-:W-:-:S03]  /*0720*/  IMAD.WIDE.U32 R42, R202, 0x8, R42 ;  /* 0x00000008ca2a7825 */ /* 0x004fc600078e002a */
        /* <DEDUP_REMOVED lines=77> */
[----:B0-----:R-:W-:Y:S06]  /*0c00*/  BRA `(.L_x_43231) ;  /* 0x0000000800cc7947 */ /* 0x001fec0003800000 */
.L_x_43229:
        /* <DEDUP_REMOVED lines=9> */
[----:B------:R0:W5:Y:S01]  /*0ca0*/  LDG.E.64 R72, desc[UR6][R2.64] ;  /* 0x0000000602487981 */ /* 0x000162000c1e1b00 */
[----:B-1----:R-:W-:-:S03]  /*0cb0*/  IMAD.WIDE.U32 R44, R202, 0x8, R4 ;  /* 0x00000008ca2c7825 */ /* 0x002fc600078e0004 */
[----:B------:R0:W5:Y:S04]  /*0cc0*/  LDG.E.64 R76, desc[UR6][R2.64+0x100] ;  /* 0x00010006024c7981 */ /* 0x000168000c1e1b00 */
[----:B------:R0:W5:Y:S01]  /*0cd0*/  LDG.E.64 R138, desc[UR6][R2.64+0x200] ;  /* 0x00020006028a7981 */ /* 0x000162000c1e1b00 */
[----:B--2---:R-:W-:-:S03]  /*0ce0*/  IMAD.WIDE.U32 R42, R202, 0x8, R42 ;  /* 0x00000008ca2a7825 */ /* 0x004fc600078e002a */
[----:B------:R0:W5:Y:S04]  /*0cf0*/  LDG.E.64 R142, desc[UR6][R2.64+0x300] ;  /* 0x00030006028e7981 */ /* 0x000168000c1e1b00 */
[----:B------:R0:W5:Y:S01]  /*0d00*/  LDG.E.64 R40, desc[UR6][R2.64+0x400] ;  /* 0x0004000602287981 */ /* 0x000162000c1e1b00 */
[----:B---3--:R-:W-:-:S03]  /*0d10*/  IMAD.WIDE.U32 R146, R202, 0x8, R6 ;  /* 0x00000008ca927825 */ /* 0x008fc600078e0006 */
        /* <DEDUP_REMOVED lines=75> */
[----:B------:R-:W-:Y:S05]  /*11d0*/  BRA `(.L_x_43231) ;  /* 0x0000000400587947 */ /* 0x000fea0003800000 */
.L_x_43232:
[----:B------:R-:W0:Y:S08]  /*11e0*/  LDC.64 R4, c[0x0][0x438] ;  /* 0x00010e00ff047b82 */ /* 0x000e300000000a00 */
[----:B------:R-:W1:Y:S08]  /*11f0*/  LDC.64 R2, c[0x0][0x3d0] ;  /* 0x0000f400ff027b82 */ /* 0x000e700000000a00 */
[----:B------:R-:W2:Y:S01]  /*1200*/  LDC.64 R6, c[0x0][0x3d8] ;  /* 0x0000f600ff067b82 */ /* 0x000ea20000000a00 */
[----:B0-----:R-:W-:-:S05]  /*1210*/  IMAD.WIDE.U32 R42, R202, 0x8, R4 ;  /* 0x00000008ca2a7825 */ /* 0x001fca00078e0004 */
[----:B------:R-:W5:Y:S01]  /*1220*/  LDG.E.64 R64, desc[UR6][R42.64] ;  /* 0x000000062a407981 */ /* 0x000f62000c1e1b00 */
[----:B-1----:R-:W-:-:S03]  /*1230*/  IMAD.WIDE.U32 R2, R202, 0x8, R2 ;  /* 0x00000008ca027825 */ /* 0x002fc600078e0002 */
[----:B------:R-:W5:Y:S04]  /*1240*/  LDG.E.64 R66, desc[UR6][R42.64+0x100] ;  /* 0x000100062a427981 */ /* 0x000f68000c1e1b00 */
[----:B------:R-:W5:Y:S01]  /*1250*/  LDG.E.64 R68, desc[UR6][R42.64+0x200] ;  /* 0x000200062a447981 */ /* 0x000f62000c1e1b00 */
[----:B--2---:R-:W-:-:S03]  /*1260*/  IMAD.WIDE.U32 R44, R202, 0x8, R6 ;  /* 0x00000008ca2c7825 */ /* 0x004fc600078e0006 */
[----:B------:R-:W5:Y:S04]  /*1270*/  LDG.E.64 R70, desc[UR6][R42.64+0x300] ;  /* 0x000300062a467981 */ /* 0x000f68000c1e1b00 */
        /* <DEDUP_REMOVED lines=15> */
[----:B------:R-:W5:Y:S01]  /*1370*/  LDG.E.64 R126, desc[UR6][R42.64+0x1300] ;  /* 0x001300062a7e7981 */ /* 0x000f62000c1e1b00 */
[----:B------:R-:W-:-:S02]  /*1380*/  CS2R R62, SRZ ;  /* 0x00000000003e7805 */ /* 0x000fc4000001ff00 */
[----:B------:R-:W-:Y:S01]  /*1390*/  CS2R R60, SRZ ;  /* 0x00000000003c7805 */ /* 0x000fe2000001ff00 */
[----:B------:R-:W5:Y:S01]  /*13a0*/  LDG.E.64 R72, desc[UR6][R2.64] ;  /* 0x0000000602487981 */ /* 0x000f62000c1e1b00 */
[----:B------:R-:W-:Y:S02]  /*13b0*/  CS2R R58, SRZ ;  /* 0x00000000003a7805 */ /* 0x000fe4000001ff00 */
[----:B------:R-:W-:Y:S01]  /*13c0*/  CS2R R56, SRZ ;  /* 0x0000000000387805 */ /* 0x000fe2000001ff00 */
[----:B------:R-:W5:Y:S01]  /*13d0*/  LDG.E.64 R76, desc[UR6][R2.64+0x100] ;  /* 0x00010006024c7981 */ /* 0x000f62000c1e1b00 */
[----:B------:R-:W-:Y:S02]  /*13e0*/  CS2R R54, SRZ ;  /* 0x0000000000367805 */ /* 0x000fe4000001ff00 */
[----:B------:R-:W-:Y:S01]  /*13f0*/  CS2R R52, SRZ ;  /* 0x0000000000347805 */ /* 0x000fe2000001ff00 */
        /* <DEDUP_REMOVED lines=19> */
[----:B------:R-:W-:-:S03]  /*1530*/  CS2R R200, SRZ ;  /* 0x0000000000c87805 */ /* 0x000fc6000001ff00 */
        /* <DEDUP_REMOVED lines=30> */
[----:B------:R0:W5:Y:S02]  /*1720*/  LDG.E.64 R130, desc[UR6][R44.64+0x1300] ;  /* 0x001300062c827981 */ /* 0x000164000c1e1b00 */
[----:B0-----:R-:W-:-:S07]  /*1730*/  CS2R R44, SRZ ;  /* 0x00000000002c7805 */ /* 0x001fce000001ff00 */
.L_x_43231:
[----:B------:R-:W1:Y:S02]  /*1740*/  LDCU UR4, c[0x0][0x384] ;  /* 0x00007080ff0477ac */ /* 0x000e640008000800 */
[----:B-1----:R-:W-:-:S13]  /*1750*/  ISETP.GE.AND P1, PT, R187, UR4, PT ;  /* 0x00000004bb007c0c */ /* 0x002fda000bf26270 */
[----:B------:R-:W-:Y:S05]  /*1760*/  @P1 EXIT ;  /* 0x000000000000194d */ /* 0x000fea0003800000 */
[----:B-----5:R-:W-:Y:S01]  /*1770*/  MOV R186, R72 ;  /* 0x0000004800ba7202 */ /* 0x020fe20000000f00 */
[----:B------:R-:W1:Y:S01]  /*1780*/  LDCU UR4, c[0x0][0x388] ;  /* 0x00007100ff0477ac */ /* 0x000e620008000800 */
[----:B------:R-:W-:Y:S02]  /*1790*/  MOV R183, R73 ;  /* 0x0000004900b77202 */ /* 0x000fe40000000f00 */
[--C-:B------:R-:W-:Y:S01]  /*17a0*/  SHF.R.U64 R182, R72, 0x10, R73.reuse ;  /* 0x0000001048b67819 */ /* 0x100fe20000001249 */
[----:B------:R-:W-:Y:S01]  /*17b0*/  STL.S16 [R1+0x12a], R186 ;  /* 0x00012aba01007387 */ /* 0x000fe20000100600 */
[----:B------:R-:W-:Y:S01]  /*17c0*/  SHF.R.U32.HI R181, RZ, 0x10, R73 ;  /* 0x00000010ffb57819 */ /* 0x000fe20000011649 */
[----:B------:R-:W2:Y:S01]  /*17d0*/  LDCU.U8 UR5, c[0x0][0x410] ;  /* 0x00008200ff0577ac */ /* 0x000ea20008000000 */
[----:B------:R-:W-:Y:S01]  /*17e0*/  MOV R180, R74 ;  /* 0x0000004a00b47202 */ /* 0x000fe20000000f00 */
[----:B------:R-:W-:Y:S01]  /*17f0*/  STL.S16 [R1+0x128], R183 ;  /* 0x000128b701007387 */ /* 0x000fe20000100600 */
[----:B------:R-:W-:Y:S01]  /*1800*/  MOV R175, R75 ;  /* 0x0000004b00af7202 */ /* 0x000fe20000000f00 */
[----:B------:R-:W3:Y:S01]  /*1810*/  LDCU UR8, c[0x0][0x448] ;  /* 0x00008900ff0877ac */ /* 0x000ee20008000800 */
[--C-:B------:R-:W-:Y:S01]  /*1820*/  SHF.R.U64 R174, R74, 0x10, R75.reuse ;  /* 0x000000104aae7819 */ /* 0x100fe2000000124b */
[----:B------:R-:W-:Y:S01]  /*1830*/  STL.S16 [R1+0x8a], R182 ;  /* 0x00008ab601007387 */ /* 0x000fe20000100600 */
[----:B------:R-:W-:Y:S01]  /*1840*/  SHF.R.U32.HI R173, RZ, 0x10, R75 ;  /* 0x00000010ffad7819 */ /* 0x000fe2000001164b */
[----:B------:R-:W4:Y:S01]  /*1850*/  LDCU.64 UR10, c[0x0][0x3a0] ;  /* 0x00007400ff0a77ac */ /* 0x000f220008000a00 */
[----:B------:R-:W-:Y:S01]  /*1860*/  MOV R172, R76 ;  /* 0x0000004c00ac7202 */ /* 0x000fe20000000f00 */
[----:B------:R-:W-:Y:S01]  /*1870*/  STL.S16 [R1+0x82], R181 ;  /* 0x000082b501007387 */ /* 0x000fe20000100600 */
[----:B------:R-:W-:Y:S01]  /*1880*/  MOV R171, R77 ;  /* 0x0000004d00ab7202 */ /* 0x000fe20000000f00 */
[----:B------:R-:W0:Y:S01]  /*1890*/  LDCU.64 UR12, c[0x0][0x398] ;  /* 0x00007300ff0c77ac */ /* 0x000e220008000a00 */
        /* <DEDUP_REMOVED lines=35> */
[----:B0-----:R-:W-:Y:S02]  /*1ad0*/  MOV R147, R41 ;  /* 0x0000002900937202 */ /* 0x001fe40000000f00 */
        /* <DEDUP_REMOVED lines=120> */
[----:B------:R-:W-:Y:S01]  /*2260*/  SHF.R.U64 R231, R136, 0x10, R137 ;  /* 0x0000001088e77819 */ /* 0x000fe20000001289 */
[----:B------:R-:W-:Y:S01]  /*2270*/  STL.S16 [R1+0xf2], R38 ;  /* 0x0000f22601007387 */ /* 0x000fe20000100600 */
[----:B------:R-:W-:Y:S02]  /*2280*/  MOV R0, R128 ;  /* 0x0000008000007202 */ /* 0x000fe40000000f00 */
[----:B------:R-:W-:Y:S01]  /*2290*/  MOV R136, R129 ;  /* 0x0000008100887202 */ /* 0x000fe20000000f00 */
[----:B------:R-:W-:Y:S01]  /*22a0*/  STL.S16 [R1+0xf0], R37 ;  /* 0x0000f02501007387 */ /* 0x000fe20000100600 */
[--C-:B------:R-:W-:Y:S02]  /*22b0*/  SHF.R.U64 R230, R128, 0x10, R129.reuse ;  /* 0x0000001080e67819 */ /* 0x100fe40000001281 */
[----:B------:R-:W-:Y:S01]  /*22c0*/  SHF.R.U32.HI R228, RZ, 0x10, R129 ;  /* 0x00000010ffe47819 */ /* 0x000fe20000011681 */
[----:B------:R-:W-:Y:S01]  /*22d0*/  STL.S16 [R1+0x1a], R36 ;  /* 0x00001a2401007387 */ /* 0x000fe20000100600 */
[----:B------:R-:W-:-:S02]  /*22e0*/  MOV R128, R78 ;  /* 0x0000004e00807202 */ /* 0x000fc40000000f00 */
[----:B------:R-:W-:Y:S01]  /*22f0*/  MOV R129, R79 ;  /* 0x0000004f00817202 */ /* 0x000fe20000000f00 */
[----:B------:R-:W-:Y:S01]  /*2300*/  STL.S16 [R1+0x12], R35 ;  /* 0x0000122301007387 */ /* 0x000fe20000100600 */
[--C-:B------:R-:W-:Y:S02]  /*2310*/  SHF.R.U64 R227, R78, 0x10, R79.reuse ;  /* 0x000000104ee37819 */ /* 0x100fe4000000124f */
[----:B------:R-:W-:Y:S01]  /*2320*/  SHF.R.U32.HI R225, RZ, 0x10, R79 ;  /* 0x00000010ffe17819 */ /* 0x000fe2000001164f */
[----:B------:R-:W-:Y:S01]  /*2330*/  STL.S16 [R1+0xee], R34 ;  /* 0x0000ee2201007387 */ /* 0x000fe20000100600 */
[----:B------:R-:W-:Y:S02]  /*2340*/  MOV R78, R86 ;  /* 0x00000056004e7202 */ /* 0x000fe40000000f00 */
[----:B------:R-:W-:Y:S01]  /*2350*/  MOV R79, R87 ;  /* 0x00000057004f7202 */ /* 0x000fe20000000f00 */
[----:B------:R-:W-:Y:S01]  /*2360*/  STL.S16 [R1+0xec], R33 ;  /* 0x0000ec2101007387 */ /* 0x000fe20000100600 */
[----:B------:R-:W-:-:S02]  /*2370*/  SHF.R.U64 R226, R86, 0x10, R87 ;  /* 0x0000001056e27819 */ /* 0x000fc40000001257 */
[----:B------:R-:W-:Y:S01]  /*2380*/  SHF.R.U32.HI R224, RZ, 0x10, R87 ;  /* 0x00000010ffe07819 */ /* 0x000fe20000011657 */
        /* <DEDUP_REMOVED lines=38> */
[--C-:B------:R-:W-:Y:S01]  /*25f0*/  SHF.R.U64 R203, R82, 0x10, R83.reuse ;  /* 0x0000001052cb7819 */ /* 0x100fe20000001253 */
[----:B------:R-:W-:Y:S01]  /*2600*/  STL.S16 [R1+0xda], R19 ;  /* 0x0000da1301007387 */ /* 0x000fe20000100600 */
[----:B------:R-:W-:Y:S02]  /*2610*/  MOV R91, R83 ;  /* 0x00000053005b7202 */ /* 0x000fe40000000f00 */
[----:B------:R-:W-:Y:S01]  /*2620*/  SHF.R.U32.HI R82, RZ, 0x10, R83 ;  /* 0x00000010ff527819 */ /* 0x000fe20000011653 */
[----:B------:R-:W-:Y:S01]  /*2630*/  STL.S16 [R1+0xd8], R18 ;  /* 0x0000d81201007387 */ /* 0x000fe20000100600 */
[----:B------:R-:W-:-:S02]  /*2640*/  SHF.R.U32.HI R229, RZ, 0x10, R137 ;  /* 0x00000010ffe57819 */ /* 0x000fc40000011689 */
[----:B------:R-:W-:Y:S01]  /*2650*/  MOV R83, R130 ;  /* 0x0000008200537202 */ /* 0x000fe20000000f00 */
[----:B------:R-:W-:Y:S01]  /*2660*/  STL.S16 [R1+0xd6], R17 ;  /* 0x0000d61101007387 */ /* 0x000fe20000100600 */
[----:B------:R-:W-:Y:S02]  /*2670*/  MOV R137, R131 ;  /* 0x0000008300897202 */ /* 0x000fe40000000f00 */
        /* <DEDUP_REMOVED lines=45> */
[----:B0-----:R-:W-:Y:S01]  /*2950*/  SHF.R.U32.HI R4, RZ, 0x10, R67 ;  /* 0x00000010ff047819 */ /* 0x001fe20000011643 */
[----:B------:R0:W-:Y:S01]  /*2960*/  STL.S16 [R1+0xb6], R0 ;  /* 0x0000b60001007387 */ /* 0x0001e20000100600 */
[----:B------:R-:W-:Y:S02]  /*2970*/  PRMT R220, R220, 0x5410, R220 ;  /* 0x00005410dcdc7816 */ /* 0x000fe400000000dc */
[----:B-1----:R-:W-:Y:S01]  /*2980*/  SHF.R.U32.HI R3, RZ, 0x10, R65 ;  /* 0x00000010ff037819 */ /* 0x002fe20000011641 */
[----:B------:R-:W-:Y:S01]  /*2990*/  STL.S16 [R1+0xb4], R136 ;  /* 0x0000b48801007387 */ /* 0x000fe20000100600 */
[----:B------:R-:W-:-:S02]  /*29a0*/  PRMT R215, R215, 0x5410, R215 ;  /* 0x00005410d7d77816 */ /* 0x000fc400000000d7 */
[----:B--2---:R-:W-:Y:S01]  /*29b0*/  SHF.R.U64 R2, R200, 0x10, R201 ;  /* 0x00000010c8027819 */ /* 0x004fe200000012c9 */
[----:B------:R-:W-:Y:S01]  /*29c0*/  STL.S16 [R1+0xb2], R128 ;  /* 0x0000b28001007387 */ /* 0x000fe20000100600 */
[----:B------:R-:W-:Y:S02]  /*29d0*/  PRMT R229, R229, 0x5410, R229 ;  /* 0x00005410e5e57816 */ /* 0x000fe400000000e5 */
[----:B0-----:R-:W-:Y:S01]  /*29e0*/  SHF.R.U64 R0, R64, 0x10, R65 ;  /* 0x0000001040007819 */ /* 0x001fe20000001241 */
        /* <DEDUP_REMOVED lines=10> */
[----:B------:R-:W-:Y:S02]  /*2a90*/  ISETP.NE.U32.AND P1, PT, R88, RZ, PT ;  /* 0x000000ff5800720c */ /* 0x000fe40003f25070 */
[----:B------:R-:W-:Y:S01]  /*2aa0*/  SHF.R.U32.HI R210, RZ, 0x10, R127 ;  /* 0x00000010ffd27819 */ /* 0x000fe2000001167f */
[----:B------:R-:W-:Y:S01]  /*2ab0*/  STL.S16 [R1+0xa8], R87 ;  /* 0x0000a85701007387 */ /* 0x000fe20000100600 */
[----:B------:R-:W-:-:S02]  /*2ac0*/  SHF.R.U64 R208, R130, 0x10, R131 ;  /* 0x0000001082d07819 */ /* 0x000fc40000001283 */
[----:B------:R-:W-:Y:S01]  /*2ad0*/  SHF.R.U32.HI R88, RZ, 0x10, R131 ;  /* 0x00000010ff587819 */ /* 0x000fe20000011683 */
[----:B------:R-:W-:Y:S01]  /*2ae0*/  STL.S16 [R1+0xa6], R92 ;  /* 0x0000a65c01007387 */ /* 0x000fe20000100600 */
[----:B------:R-:W-:Y:S02]  /*2af0*/  PRMT R221, R221, 0x5410, R221 ;  /* 0x00005410dddd7816 */ /* 0x000fe400000000dd */
[----:B------:R-:W-:Y:S01]  /*2b00*/  PRMT R211, R211, 0x5410, R211 ;  /* 0x00005410d3d37816 */ /* 0x000fe200000000d3 */
[----:B------:R-:W-:Y:S01]  /*2b10*/  STL.S16 [R1+0xa4], R93 ;  /* 0x0000a45d01007387 */ /* 0x000fe20000100600 */
[----:B------:R-:W-:Y:S02]  /*2b20*/  SHF.R.U64 R209, R126, 0x10, R127 ;  /* 0x000000107ed17819 */ /* 0x000fe4000000127f */
[----:B------:R-:W-:Y:S01]  /*2b30*/  ISETP.NE.AND.EX P1, PT, R89, RZ, PT, P1 ;  /* 0x000000ff5900720c */ /* 0x000fe20003f25310 */
[----:B------:R-:W-:Y:S01]  /*2b40*/  STL.S16 [R1+0xa2], R132 ;  /* 0x0000a28401007387 */ /* 0x000fe20000100600 */
[----:B------:R-:W-:-:S02]  /*2b50*/  PRMT R203, R203, 0x5410, R82 ;  /* 0x00005410cbcb7816 */ /* 0x000fc40000000052 */
[----:B------:R-:W-:Y:S01]  /*2b60*/  PRMT R208, R208, 0x5410, R88 ;  /* 0x00005410d0d07816 */ /* 0x000fe20000000058 */
        /* <DEDUP_REMOVED lines=13> */
[----:B------:R2:W-:Y:S01]  /*2c40*/  STL.S16 [R1+0x80], R3 ;  /* 0x0000800301007387 */ /* 0x0005e20000100600 */
[----:B0-----:R-:W-:-:S02]  /*2c50*/  SHF.R.U32.HI R0, RZ, 0x10, R201 ;  /* 0x00000010ff007819 */ /* 0x001fc400000116c9 */
[----:B-1----:R-:W-:-:S03]  /*2c60*/  SHF.R.U64 R2, R66, 0x10, R67 ;  /* 0x0000001042027819 */ /* 0x002fc60000001243 */
[----:B------:R0:W-:Y:S01]  /*2c70*/  STL.S16 [R1+0x7c], R0 ;  /* 0x00007c0001007387 */ /* 0x0001e20000100600 */
[----:B--2---:R-:W-:-:S03]  /*2c80*/  SHF.R.U64 R3, R198, 0x10, R199 ;  /* 0x00000010c6037819 */ /* 0x004fc600000012c7 */
[----:B------:R1:W-:Y:S04]  /*2c90*/  STL.S16 [R1+0x78], R2 ;  /* 0x0000780201007387 */ /* 0x0003e80000100600 */
[----:B------:R2:W-:Y:S01]  /*2ca0*/  STL.S16 [R1+0x74], R3 ;  /* 0x0000740301007387 */ /* 0x0005e20000100600 */
[----:B0-----:R-:W-:-:S03]  /*2cb0*/  SHF.R.U32.HI R0, RZ, 0x10, R199 ;  /* 0x00000010ff007819 */ /* 0x001fc600000116c7 */
[----:B------:R0:W-:Y:S01]  /*2cc0*/  STL.S16 [R1+0x70], R4 ;  /* 0x0000700401007387 */ /* 0x0001e20000100600 */
[----:B-1----:R-:W-:-:S03]  /*2cd0*/  SHF.R.U64 R2, R196, 0x10, R197 ;  /* 0x00000010c4027819 */ /* 0x002fc600000012c5 */
[----:B------:R1:W-:Y:S01]  /*2ce0*/  STL.S16 [R1+0x6c], R0 ;  /* 0x00006c0001007387 */ /* 0x0003e20000100600 */
[----:B--2---:R-:W-:Y:S02]  /*2cf0*/  SHF.R.U64 R3, R68, 0x10, R69 ;  /* 0x0000001044037819 */ /* 0x004fe40000001245 */
[----:B0-----:R-:W-:-:S03]  /*2d00*/  SHF.R.U32.HI R4, RZ, 0x10, R97 ;  /* 0x00000010ff047819 */ /* 0x001fc60000011661 */
[----:B------:R0:W-:Y:S01]  /*2d10*/  STL.S16 [R1+0x68], R3 ;  /* 0x0000680301007387 */ /* 0x0001e20000100600 */
[----:B-1----:R-:W-:-:S03]  /*2d20*/  SHF.R.U32.HI R0, RZ, 0x10, R69 ;  /* 0x00000010ff007819 */ /* 0x002fc60000011645 */
[----:B------:R1:W-:Y:S04]  /*2d30*/  STL.S16 [R1+0x64], R2 ;  /* 0x0000640201007387 */ /* 0x0003e80000100600 */
[----:B------:R2:W-:Y:S01]  /*2d40*/  STL.S16 [R1+0x60], R0 ;  /* 0x0000600001007387 */ /* 0x0005e20000100600 */
[----:B0-----:R-:W-:Y:S02]  /*2d50*/  SHF.R.U64 R3, R194, 0x10, R195 ;  /* 0x00000010c2037819 */ /* 0x001fe400000012c3 */
[----:B-1----:R-:W-:Y:S02]  /*2d60*/  SHF.R.U32.HI R2, RZ, 0x10, R197 ;  /* 0x00000010ff027819 */ /* 0x002fe400000116c5 */
[----:B--2---:R-:W-:-:S03]  /*2d70*/  SHF.R.U64 R0, R70, 0x10, R71 ;  /* 0x0000001046007819 */ /* 0x004fc60000001247 */
[----:B------:R0:W-:Y:S04]  /*2d80*/  STL.S16 [R1+0x5c], R2 ;  /* 0x00005c0201007387 */ /* 0x0001e80000100600 */
[----:B------:R1:W-:Y:S04]  /*2d90*/  STL.S16 [R1+0x58], R0 ;  /* 0x0000580001007387 */ /* 0x0003e80000100600 */
[----:B------:R2:W-:Y:S01]  /*2da0*/  STL.S16 [R1+0x54], R3 ;  /* 0x0000540301007387 */ /* 0x0005e20000100600 */
[----:B0-----:R-:W-:Y:S02]  /*2db0*/  SHF.R.U32.HI R2, RZ, 0x10, R71 ;  /* 0x00000010ff027819 */ /* 0x001fe40000011647 */
[----:B-1----:R-:W-:-:S03]  /*2dc0*/  SHF.R.U32.HI R0, RZ, 0x10, R195 ;  /* 0x00000010ff007819 */ /* 0x002fc600000116c3 */
[----:B------:R0:W-:Y:S01]  /*2dd0*/  STL.S16 [R1+0x50], R2 ;  /* 0x0000500201007387 */ /* 0x0001e20000100600 */
[----:B--2---:R-:W-:-:S03]  /*2de0*/  SHF.R.U64 R3, R192, 0x10, R193 ;  /* 0x00000010c0037819 */ /* 0x004fc600000012c1 */
[----:B------:R1:W-:Y:S01]  /*2df0*/  STL.S16 [R1+0x4c], R0 ;  /* 0x00004c0001007387 */ /* 0x0003e20000100600 */
[----:B0-----:R-:W-:Y:S02]  /*2e00*/  SHF.R.U64 R2, R96, 0x10, R97 ;  /* 0x0000001060027819 */ /* 0x001fe40000001261 */
[----:B-1----:R-:W-:-:S03]  /*2e10*/  SHF.R.U32.HI R0, RZ, 0x10, R193 ;  /* 0x00000010ff007819 */ /* 0x002fc600000116c1 */
[----:B------:R0:W-:Y:S04]  /*2e20*/  STL.S16 [R1+0x48], R2 ;  /* 0x0000480201007387 */ /* 0x0001e80000100600 */
[----:B------:R1:W-:Y:S04]  /*2e30*/  STL.S16 [R1+0x44], R3 ;  /* 0x0000440301007387 */ /* 0x0003e80000100600 */
[----:B------:R2:W-:Y:S01]  /*2e40*/  STL.S16 [R1+0x40], R4 ;  /* 0x0000400401007387 */ /* 0x0005e20000100600 */
[----:B0-----:R-:W-:-:S03]  /*2e50*/  SHF.R.U64 R2, R98, 0x10, R99 ;  /* 0x0000001062027819 */ /* 0x001fc60000001263 */
[----:B------:R0:W-:Y:S01]  /*2e60*/  STL.S16 [R1+0x3c], R0 ;  /* 0x00003c0001007387 */ /* 0x0001e20000100600 */
[----:B-1----:R-:W-:-:S03]  /*2e70*/  SHF.R.U64 R3, R190, 0x10, R191 ;  /* 0x00000010be037819 */ /* 0x002fc600000012bf */
[----:B------:R1:W-:Y:S01]  /*2e80*/  STL.S16 [R1+0x38], R2 ;  /* 0x0000380201007387 */ /* 0x0003e20000100600 */
[----:B--2---:R-:W-:-:S03]  /*2e90*/  SHF.R.U32.HI R4, RZ, 0x10, R99 ;  /* 0x00000010ff047819 */ /* 0x004fc60000011663 */
[----:B------:R2:W-:Y:S01]  /*2ea0*/  STL.S16 [R1+0x34], R3 ;  /* 0x0000340301007387 */ /* 0x0005e20000100600 */
[----:B0-----:R-:W-:-:S03]  /*2eb0*/  SHF.R.U32.HI R0, RZ, 0x10, R191 ;  /* 0x00000010ff007819 */ /* 0x001fc600000116bf */
[----:B------:R0:W-:Y:S01]  /*2ec0*/  STL.S16 [R1+0x30], R4 ;  /* 0x0000300401007387 */ /* 0x0001e20000100600 */
[----:B-1----:R-:W-:-:S03]  /*2ed0*/  SHF.R.U64 R2, R100, 0x10, R101 ;  /* 0x0000001064027819 */ /* 0x002fc60000001265 */
[----:B------:R1:W-:Y:S01]  /*2ee0*/  STL.S16 [R1+0x2c], R0 ;  /* 0x00002c0001007387 */ /* 0x0003e20000100600 */
[----:B--2---:R-:W-:-:S03]  /*2ef0*/  SHF.R.U64 R3, R188, 0x10, R189 ;  /* 0x00000010bc037819 */ /* 0x004fc600000012bd */
[----:B------:R2:W-:Y:S01]  /*2f00*/  STL.S16 [R1+0x28], R2 ;  /* 0x0000280201007387 */ /* 0x0005e20000100600 */
[----:B0-----:R-:W-:-:S03]  /*2f10*/  SHF.R.U32.HI R4, RZ, 0x10, R101 ;  /* 0x00000010ff047819 */ /* 0x001fc60000011665 */
[----:B------:R0:W-:Y:S01]  /*2f20*/  STL.S16 [R1+0x24], R3 ;  /* 0x0000240301007387 */ /* 0x0001e20000100600 */
[----:B-1----:R-:W-:-:S03]  /*2f30*/  SHF.R.U32.HI R0, RZ, 0x10, R189 ;  /* 0x00000010ff007819 */ /* 0x002fc600000116bd */
[----:B------:R1:W-:Y:S01]  /*2f40*/  STL.S16 [R1+0x20], R4 ;  /* 0x0000200401007387 */ /* 0x0003e20000100600 */
[----:B--2---:R-:W-:-:S03]  /*2f50*/  SHF.R.U64 R2, R102, 0x10, R103 ;  /* 0x0000001066027819 */ /* 0x004fc60000001267 */
[----:B------:R2:W-:Y:S01]  /*2f60*/  STL.S16 [R1+0x1c], R0 ;  /* 0x00001c0001007387 */ /* 0x0005e20000100600 */
[----:B0-----:R-:W-:-:S03]  /*2f70*/  SHF.R.U64 R3, R184, 0x10, R185 ;  /* 0x00000010b8037819 */ /* 0x001fc600000012b9 */
[----:B------:R0:W-:Y:S01]  /*2f80*/  STL.S16 [R1+0x18], R2 ;  /* 0x0000180201007387 */ /* 0x0001e20000100600 */
[----:B-1----:R-:W-:-:S03]  /*2f90*/  SHF.R.U32.HI R4, RZ, 0x10, R103 ;  /* 0x00000010ff047819 */ /* 0x002fc60000011667 */
[----:B------:R1:W-:Y:S01]  /*2fa0*/  STL.S16 [R1+0x14], R3 ;  /* 0x0000140301007387 */ /* 0x0003e20000100600 */
[----:B--2---:R-:W-:-:S03]  /*2fb0*/  SHF.R.U32.HI R0, RZ, 0x10, R185 ;  /* 0x00000010ff007819 */ /* 0x004fc600000116b9 */
        /* <DEDUP_REMOVED lines=8> */
[----:B------:R0:W-:Y:S01]  /*3040*/  STL.S16 [R1], R4 ;  /* 0x0000000401007387 */ /* 0x0001e20000100600 */
[----:B-1----:R-:W-:Y:S02]  /*3050*/  SHF.R.U64 R2, R106, 0x10, R107 ;  /* 0x000000106a027819 */ /* 0x002fe4000000126b */
[----:B------:R-:W-:Y:S02]  /*3060*/  PRMT R252, R0, 0x7610, R252 ;  /* 0x0000761000fc7816 */ /* 0x000fe400000000fc */
[----:B------:R-:W-:Y:S02]  /*3070*/  PRMT R251, R2, 0x7610, R251 ;  /* 0x0000761002fb7816 */ /* 0x000fe400000000fb */
[----:B------:R-:W-:Y:S02]  /*3080*/  SHF.R.U64 R2, R108, 0x10, R109 ;  /* 0x000000106c027819 */ /* 0x000fe4000000126d */
[--C-:B--2---:R-:W-:Y:S02]  /*3090*/  SHF.R.U64 R3, R176, 0x10, R177.reuse ;  /* 0x00000010b0037819 */ /* 0x104fe400000012b1 */
[----:B------:R-:W-:-:S02]  /*30a0*/  SHF.R.U32.HI R0, RZ, 0x10, R177 ;  /* 0x00000010ff007819 */ /* 0x000fc400000116b1 */
[----:B------:R-:W-:Y:S02]  /*30b0*/  PRMT R247, R2, 0x7610, R247 ;  /* 0x0000761002f77816 */ /* 0x000fe400000000f7 */
[----:B------:R-:W-:Y:S02]  /*30c0*/  PRMT R250, R3, 0x7610, R250 ;  /* 0x0000761003fa7816 */ /* 0x000fe400000000fa */
[----:B------:R-:W-:Y:S02]  /*30d0*/  PRMT R248, R0, 0x7610, R248 ;  /* 0x0000761000f87816 */ /* 0x000fe400000000f8 */
[----:B------:R-:W-:Y:S02]  /*30e0*/  SHF.R.U64 R2, R110, 0x10, R111 ;  /* 0x000000106e027819 */ /* 0x000fe4000000126f */
[--C-:B------:R-:W-:Y:S02]  /*30f0*/  SHF.R.U64 R3, R44, 0x10, R45.reuse ;  /* 0x000000102c037819 */ /* 0x100fe4000000122d */
        /* <DEDUP_REMOVED lines=11> */
[----:B0-----:R-:W-:Y:S02]  /*31b0*/  SHF.R.U32.HI R4, RZ, 0x10, R107 ;  /* 0x00000010ff047819 */ /* 0x001fe4000001166b */
        /* <DEDUP_REMOVED lines=8> */
[--C-:B------:R-:W-:Y:S02]  /*3240*/  SHF.R.U64 R3, R50, 0x10, R51.reuse ;  /* 0x0000001032037819 */ /* 0x100fe40000001233 */
[----:B------:R-:W-:Y:S02]  /*3250*/  SHF.R.U32.HI R0, RZ, 0x10, R51 ;  /* 0x00000010ff007819 */ /* 0x000fe40000011633 */
[----:B------:R-:W-:Y:S02]  /*3260*/  PRMT R231, R2, 0x7610, R231 ;  /* 0x0000761002e77816 */ /* 0x000fe400000000e7 */
[----:B------:R-:W-:Y:S02]  /*3270*/  PRMT R245, R4, 0x7610, R245 ;  /* 0x0000761004f57816 */ /* 0x000fe400000000f5 */
[----:B------:R-:W-:-:S02]  /*3280*/  PRMT R234, R3, 0x7610, R234 ;  /* 0x0000761003ea7816 */ /* 0x000fc400000000ea */
[----:B------:R-:W-:Y:S02]  /*3290*/  PRMT R232, R0, 0x7610, R232 ;  /* 0x0000761000e87816 */ /* 0x000fe400000000e8 */
[----:B------:R-:W-:Y:S02]  /*32a0*/  SHF.R.U64 R2, R118, 0x10, R119 ;  /* 0x0000001076027819 */ /* 0x000fe40000001277 */
[----:B------:R-:W-:Y:S02]  /*32b0*/  SHF.R.U32.HI R4, RZ, 0x10, R111 ;  /* 0x00000010ff047819 */ /* 0x000fe4000001166f */
[--C-:B------:R-:W-:Y:S02]  /*32c0*/  SHF.R.U64 R3, R52, 0x10, R53.reuse ;  /* 0x0000001034037819 */ /* 0x100fe40000001235 */
        /* <DEDUP_REMOVED lines=21> */
[----:B------:R-:W-:Y:S02]  /*3420*/  SHF.R.U32.HI R2, RZ, 0x10, R59 ;  /* 0x00000010ff027819 */ /* 0x000fe4000001163b */
[----:B------:R-:W-:Y:S02]  /*3430*/  SHF.R.U32.HI R4, RZ, 0x10, R117 ;  /* 0x00000010ff047819 */ /* 0x000fe40000011675 */
[----:B------:R-:W-:Y:S02]  /*3440*/  SHF.R.U64 R3, R58, 0x10, R59 ;  /* 0x000000103a037819 */ /* 0x000fe4000000123b */
[----:B------:R-:W-:Y:S02]  /*3450*/  SHF.R.U32.HI R0, RZ, 0x10, R123 ;  /* 0x00000010ff007819 */ /* 0x000fe4000001167b */
[----:B------:R-:W-:-:S02]  /*3460*/  PRMT R215, R2, 0x7610, R215 ;  /* 0x0000761002d77816 */ /* 0x000fc400000000d7 */
[----:B------:R-:W-:Y:S02]  /*3470*/  PRMT R229, R4, 0x7610, R229 ;  /* 0x0000761004e57816 */ /* 0x000fe400000000e5 */
[----:B------:R-:W-:Y:S02]  /*3480*/  PRMT R217, R3, 0x7610, R217 ;  /* 0x0000761003d97816 */ /* 0x000fe400000000d9 */
[----:B------:R-:W-:Y:S02]  /*3490*/  PRMT R216, R0, 0x7610, R216 ;  /* 0x0000761000d87816 */ /* 0x000fe400000000d8 */
[----:B------:R-:W-:Y:S02]  /*34a0*/  SHF.R.U32.HI R2, RZ, 0x10, R125 ;  /* 0x00000010ff027819 */ /* 0x000fe4000001167d */
[----:B------:R-:W-:Y:S02]  /*34b0*/  SHF.R.U32.HI R4, RZ, 0x10, R119 ;  /* 0x00000010ff047819 */ /* 0x000fe40000011677 */
[----:B------:R-:W-:-:S02]  /*34c0*/  SHF.R.U64 R3, R124, 0x10, R125 ;  /* 0x000000107c037819 */ /* 0x000fc4000000127d */
[----:B------:R-:W-:Y:S02]  /*34d0*/  SHF.R.U64 R0, R60, 0x10, R61 ;  /* 0x000000103c007819 */ /* 0x000fe4000000123d */
[----:B------:R-:W-:Y:S02]  /*34e0*/  PRMT R212, R2, 0x7610, R212 ;  /* 0x0000761002d47816 */ /* 0x000fe400000000d4 */
[----:B------:R-:W-:Y:S02]  /*34f0*/  PRMT R225, R4, 0x7610, R225 ;  /* 0x0000761004e17816 */ /* 0x000fe400000000e1 */
[----:B------:R-:W-:Y:S02]  /*3500*/  PRMT R214, R3, 0x7610, R214 ;  /* 0x0000761003d67816 */ /* 0x000fe400000000d6 */
[----:B------:R-:W-:Y:S02]  /*3510*/  PRMT R213, R0, 0x7610, R213 ;  /* 0x0000761000d57816 */ /* 0x000fe400000000d5 */
[----:B------:R-:W-:-:S02]  /*3520*/  SHF.R.U32.HI R2, RZ, 0x10, R63 ;  /* 0x00000010ff027819 */ /* 0x000fc4000001163f */
[----:B------:R-:W-:Y:S02]  /*3530*/  SHF.R.U32.HI R4, RZ, 0x10, R121 ;  /* 0x00000010ff047819 */ /* 0x000fe40000011679 */
[----:B------:R-:W-:Y:S02]  /*3540*/  SHF.R.U32.HI R3, RZ, 0x10, R61 ;  /* 0x00000010ff037819 */ /* 0x000fe4000001163d */
[----:B------:R-:W-:Y:S02]  /*3550*/  SHF.R.U64 R0, R62, 0x10, R63 ;  /* 0x000000103e007819 */ /* 0x000fe4000000123f */
[----:B------:R-:W-:Y:S02]  /*3560*/  PRMT R210, R210, 0x5410, R2 ;  /* 0x00005410d2d27816 */ /* 0x000fe40000000002 */
[----:B------:R-:W-:Y:S02]  /*3570*/  PRMT R221, R4, 0x7610, R221 ;  /* 0x0000761004dd7816 */ /* 0x000fe400000000dd */
[----:B------:R-:W-:-:S02]  /*3580*/  PRMT R211, R3, 0x7610, R211 ;  /* 0x0000761003d37816 */ /* 0x000fc400000000d3 */
[----:B------:R-:W-:Y:S02]  /*3590*/  PRMT R209, R209, 0x5410, R0 ;  /* 0x00005410d1d17816 */ /* 0x000fe40000000000 */
[----:B---34-:R-:W-:-:S07]  /*35a0*/  MOV R2, R187 ;  /* 0x000000bb00027202 */ /* 0x018fce0000000f00 */
.L_x_43275:
[----:B------:R-:W-:Y:S01]  /*35b0*/  ISETP.NE.U32.AND P2, PT, RZ, UR10, PT ;  /* 0x0000000aff007c0c */ /* 0x000fe2000bf45070 */
        /* <DEDUP_REMOVED lines=9> */
[----:B------:R0:W5:Y:S01]  /*3650*/  @P1 LDG.E.128 R72, desc[UR6][R4.64] ;  /* 0x0000000604481981 */ /* 0x000162000c1e1d00 */
[----:B-1----:R-:W-:-:S04]  /*3660*/  IMAD.WIDE.U32 R8, R157, 0x10, R166 ;  /* 0x000000109d087825 */ /* 0x002fc800078e00a6 */
[----:B--2---:R-:W-:-:S05]  /*3670*/  @P2 IMAD.WIDE.U32 R6, R157, 0x10, R6 ;  /* 0x000000109d062825 */ /* 0x004fca00078e0006 */
[----:B------:R0:W5:Y:S04]  /*3680*/  @P2 LDG.E.128 R76, desc[UR6][R6.64] ;  /* 0x00000006064c2981 */ /* 0x000168000c1e1d00 */
[----:B------:R0:W5:Y:S01]  /*3690*/  LDG.E.128 R4, desc[UR6][R8.64] ;  /* 0x0000000608047981 */ /* 0x000162000c1e1d00 */
[----:B------:R-:W-:-:S04]  /*36a0*/  UISETP.NE.U32.AND UP0, UPT, UR12, URZ, UPT ;  /* 0x000000ff0c00728c */ /* 0x000fc8000bf05070 */
[----:B------:R-:W-:-:S06]  /*36b0*/  UISETP.NE.AND.EX UP0, UPT, UR13, URZ, UPT, UP0 ;  /* 0x000000ff0d00728c */ /* 0x000fcc000bf05300 */
[----:B------:R-:W-:-:S13]  /*36c0*/  PLOP3.LUT P1, PT, PT, PT, UP0, 0x80, 0x8 ;  /* 0x000000000008781c */ /* 0x000fda0003f2f008 */
[----:B0-----:R-:W-:Y:S05]  /*36d0*/  @!P1 BRA `(.L_x_43233) ;  /* 0x00000000005c9947 */ /* 0x001fea0003800000 */
        /* <DEDUP_REMOVED lines=14> */
.L_x_43234:
        /* <DEDUP_REMOVED lines=9> */
.L_x_43233:
        /* <DEDUP_REMOVED lines=12> */
.L_x_43235:
        /* <DEDUP_REMOVED lines=12> */
[----:B------:R-:W-:-:S04]  /*39d0*/  UISETP.NE.U32.AND UP0, UPT, UR12, URZ, UPT ;  /* 0x000000ff0c00728c */ /* 0x000fc8000bf05070 */
[----:B------:R-:W-:-:S09]  /*39e0*/  UISETP.NE.AND.EX UP0, UPT, UR13, URZ, UPT, UP0 ;  /* 0x000000ff0d00728c */ /* 0x000fd2000bf05300 */
[----:B-1----:R-:W-:Y:S05]  /*39f0*/  BRA.U UP0, `(.L_x_43236) ;  /* 0x0000000100407547 */ /* 0x002fea000b800000 */
[----:B------:R-:W-:-:S04]  /*3a00*/  UISETP.NE.U32.AND UP1, UPT, UR10, URZ, UPT ;  /* 0x000000ff0a00728c */ /* 0x000fc8000bf25070 */
[----:B------:R-:W-:-:S06]  /*3a10*/  UISETP.NE.AND.EX UP1, UPT, UR11, URZ, UPT, UP1 ;  /* 0x000000ff0b00728c */ /* 0x000fcc000bf25310 */
[----:B------:R-:W-:-:S13]  /*3a20*/  PLOP3.LUT P3, PT, PT, PT, UP1, 0x80, 0x8 ;  /* 0x000000000008781c */ /* 0x000fda0003f6f018 */
        /* <DEDUP_REMOVED lines=13> */
.L_x_43236:
        /* <DEDUP_REMOVED lines=23> */
.L_x_43237:
        /* <DEDUP_REMOVED lines=10> */
[----:B0-----:R-:W-:-:S06]  /*3d10*/  IMAD.WIDE.U32 R6, R144, 0x10, R166 ;  /* 0x0000001090067825 */ /* 0x001fcc00078e00a6 */
[----:B------:R-:W5:Y:S01]  /*3d20*/  LDG.E.128 R4, desc[UR6][R6.64] ;  /* 0x0000000606047981 */ /* 0x000f62000c1e1d00 */
[----:B------:R-:W-:Y:S05]  /*3d30*/  BRA.U UP0, `(.L_x_43238) ;  /* 0x0000000100347547 */ /* 0x000fea000b800000 */
        /* <DEDUP_REMOVED lines=13> */
.L_x_43238:
        /* <DEDUP_REMOVED lines=9> */
[----:B-1----:R-:W-:Y:S01]  /*3ea0*/  FADD.FTZ R4, R72, R4 ;  /* 0x0000000448047221 */ /* 0x002fe20000010000 */
        /* <DEDUP_REMOVED lines=11> */
.L_x_43239:
[----:B-1----:R-:W0:Y:S01]  /*3f60*/  @P0 LDC.64 R8, c[0x0][0x3a8] ;  /* 0x0000ea00ff080b82 */ /* 0x002e220000000a00 */
        /* <DEDUP_REMOVED lines=25> */
.L_x_43240:
        /* <DEDUP_REMOVED lines=21> */
.L_x_43241:
        /* <DEDUP_REMOVED lines=26> */
.L_x_43242:
        /* <DEDUP_REMOVED lines=21> */
.L_x_43243:
        /* <DEDUP_REMOVED lines=26> */
.L_x_43244:
        /* <DEDUP_REMOVED lines=21> */
.L_x_43245:
[----:B------:R-:W0:Y:S01]  /*4830*/  @P0 LDC.64 R4, c[0x0][0x3a8] ;  /* 0x0000ea00ff040b82 */ /* 0x000e220000000a00 */
[----:B------:R-:W-:-:S07]  /*4840*/  IADD3 R0, PT, PT, R157, 0xc0, RZ ;  /* 0x000000c09d007810 */ /* 0x000fce0007ffe0ff */
[----:B------:R-:W1:Y:S01]  /*4850*/  @P1 LDC.64 R6, c[0x0][0x398] ;  /* 0x0000e600ff061b82 */ /* 0x000e620000000a00 */
[----:B0-----:R-:W-:-:S05]  /*4860*/  @P0 IMAD.WIDE.U32 R4, R3, 0x10, R4 ;  /* 0x0000001003040825 */ /* 0x001fca00078e0004 */
[----:B------:R0:W-:Y:S01]  /*4870*/  @P0 STG.E.128 desc[UR6][R4.64], R80 ;  /* 0x0000005004000986 */ /* 0x0001e2000c101d06 */
[----:B------:R-:W-:-:S04]  /*4880*/  IMAD.WIDE.U32 R8, R0, 0x10, R166 ;  /* 0x0000001000087825 */ /* 0x000fc800078e00a6 */
[C---:B-1----:R-:W-:Y:S02]  /*4890*/  @P1 IMAD.WIDE.U32 R6, R0.reuse, 0x10, R6 ;  /* 0x0000001000061825 */ /* 0x042fe400078e0006 */
[----:B------:R-:W5:Y:S04]  /*48a0*/  LDG.E.128 R8, desc[UR6][R8.64] ;  /* 0x0000000608087981 */ /* 0x000f68000c1e1d00 */
[----:B------:R1:W5:Y:S01]  /*48b0*/  @P1 LDG.E.128 R72, desc[UR6][R6.64] ;  /* 0x0000000606481981 */ /* 0x000362000c1e1d00 */
[----:B0-----:R-:W0:Y:S02]  /*48c0*/  @P2 LDC.64 R4, c[0x0][0x3a0] ;  /* 0x0000e800ff042b82 */ /* 0x001e240000000a00 */
[----:B0-----:R-:W-:-:S05]  /*48d0*/  @P2 IMAD.WIDE.U32 R4, R0, 0x10, R4 ;  /* 0x0000001000042825 */ /* 0x001fca00078e0004 */
[----:B------:R1:W5:Y:S01]  /*48e0*/  @P2 LDG.E.128 R76, desc[UR6][R4.64] ;  /* 0x00000006044c2981 */ /* 0x000362000c1e1d00 */
[----:B------:R-:W-:Y:S05]  /*48f0*/  BRA.U UP0, `(.L_x_43246) ;  /* 0x0000000100347547 */ /* 0x000fea000b800000 */
[----:B-----5:R-:W-:Y:S01]  /*4900*/  @!P3 MOV R12, R8 ;  /* 0x00000008000cb202 */ /* 0x020fe20000000f00 */
[----:B------:R-:W-:Y:S01]  /*4910*/  @P3 FADD.FTZ R12, R76, R8 ;  /* 0x000000084c0c3221 */ /* 0x000fe20000010000 */
[----:B-1----:R-:W-:Y:S01]  /*4920*/  @!P3 MOV R6, R9 ;  /* 0x000000090006b202 */ /* 0x002fe20000000f00 */
        /* <DEDUP_REMOVED lines=10> */
.L_x_43246:
[----:B-----5:R-:W-:Y:S01]  /*49d0*/  @!P3 FADD.FTZ R12, R72, R8 ;  /* 0x00000008480cb221 */ /* 0x020fe20000010000 */
[----:B-1----:R-:W-:Y:S01]  /*49e0*/  @!P3 FADD.FTZ R6, R73, R9 ;  /* 0x000000094906b221 */ /* 0x002fe20000010000 */
        /* <DEDUP_REMOVED lines=19> */
.L_x_43247:
        /* <DEDUP_REMOVED lines=26> */
.L_x_43248:
        /* <DEDUP_REMOVED lines=21> */
.L_x_43249:
        /* <DEDUP_REMOVED lines=13> */
[----:B-1---5:R-:W-:Y:S01]  /*4ee0*/  @!P3 MOV R14, R20 ;  /* 0x00000014000eb202 */ /* 0x022fe20000000f00 */
        /* <DEDUP_REMOVED lines=12> */
.L_x_43250:
[----:B-1---5:R-:W-:Y:S01]  /*4fb0*/  @!P3 FADD.FTZ R14, R72, R20 ;  /* 0x00000014480eb221 */ /* 0x022fe20000010000 */
        /* <DEDUP_REMOVED lines=20> */
.L_x_43251:
[----:B------:R-:W0:Y:S08]  /*5100*/  @P0 LDC.64 R20, c[0x0][0x3a8] ;  /* 0x0000ea00ff140b82 */ /* 0x000e300000000a00 */
[----:B------:R-:W1:Y:S08]  /*5110*/  @P1 LDC.64 R28, c[0x0][0x398] ;  /* 0x0000e600ff1c1b82 */ /* 0x000e700000000a00 */
[----:B------:R-:W2:Y:S01]  /*5120*/  @P2 LDC.64 R22, c[0x0][0x3a0] ;  /* 0x0000e800ff162b82 */ /* 0x000ea20000000a00 */
[----:B0-----:R-:W-:-:S05]  /*5130*/  @P0 IMAD.WIDE.U32 R20, R13, 0x10, R20 ;  /* 0x000000100d140825 */ /* 0x001fca00078e0014 */
[----:B------:R0:W-:Y:S02]  /*5140*/  @P0 STG.E.128 desc[UR6][R20.64], R80 ;  /* 0x0000005014000986 */ /* 0x0001e4000c101d06 */
[----:B0-----:R-:W-:-:S05]  /*5150*/  IADD3 R21, PT, PT, R157, 0x120, RZ ;  /* 0x000001209d157810 */ /* 0x001fca0007ffe0ff */
[----:B-1----:R-:W-:-:S05]  /*5160*/  @P1 IMAD.WIDE.U32 R28, R21, 0x10, R28 ;  /* 0x00000010151c1825 */ /* 0x002fca00078e001c */
[----:B------:R0:W5:Y:S01]  /*5170*/  @P1 LDG.E.128 R72, desc[UR6][R28.64] ;  /* 0x000000061c481981 */ /* 0x000162000c1e1d00 */
[----:B--2---:R-:W-:-:S05]  /*5180*/  @P2 IMAD.WIDE.U32 R22, R21, 0x10, R22 ;  /* 0x0000001015162825 */ /* 0x004fca00078e0016 */
[----:B------:R1:W5:Y:S01]  /*5190*/  @P2 LDG.E.128 R76, desc[UR6][R22.64] ;  /* 0x00000006164c2981 */ /* 0x000362000c1e1d00 */
[----:B0-----:R-:W-:-:S06]  /*51a0*/  IMAD.WIDE.U32 R28, R21, 0x10, R166 ;  /* 0x00000010151c7825 */ /* 0x001fcc00078e00a6 */
[----:B------:R-:W5:Y:S01]  /*51b0*/  LDG.E.128 R28, desc[UR6][R28.64] ;  /* 0x000000061c1c7981 */ /* 0x000f62000c1e1d00 */
[----:B-1----:R-:W-:Y:S05]  /*51c0*/  BRA.U UP0, `(.L_x_43252) ;  /* 0x0000000100347547 */ /* 0x002fea000b800000 */
        /* <DEDUP_REMOVED lines=13> */
.L_x_43252:
        /* <DEDUP_REMOVED lines=21> */
.L_x_43253:
[----:B------:R-:W0:Y:S08]  /*53f0*/  @P0 LDC.64 R28, c[0x0][0x3a8] ;  /* 0x0000ea00ff1c0b82 */ /* 0x000e300000000a00 */
[----:B------:R-:W1:Y:S08]  /*5400*/  @P1 LDC.64 R32, c[0x0][0x398] ;  /* 0x0000e600ff201b82 */ /* 0x000e700000000a00 */
[----:B------:R-:W2:Y:S01]  /*5410*/  @P2 LDC.64 R30, c[0x0][0x3a0] ;  /* 0x0000e800ff1e2b82 */ /* 0x000ea20000000a00 */
[----:B0-----:R-:W-:-:S05]  /*5420*/  @P0 IMAD.WIDE.U32 R28, R21, 0x10, R28 ;  /* 0x00000010151c0825 */ /* 0x001fca00078e001c */
[----:B------:R0:W-:Y:S02]  /*5430*/  @P0 STG.E.128 desc[UR6][R28.64], R80 ;  /* 0x000000501c000986 */ /* 0x0001e4000c101d06 */
[----:B0-----:R-:W-:-:S05]  /*5440*/  IADD3 R28, PT, PT, R157, 0x140, RZ ;  /* 0x000001409d1c7810 */ /* 0x001fca0007ffe0ff */
[----:B------:R-:W-:-:S04]  /*5450*/  IMAD.WIDE.U32 R36, R28, 0x10, R166 ;  /* 0x000000101c247825 */ /* 0x000fc800078e00a6 */
[C---:B-1----:R-:W-:Y:S02]  /*5460*/  @P1 IMAD.WIDE.U32 R32, R28.reuse, 0x10, R32 ;  /* 0x000000101c201825 */ /* 0x042fe400078e0020 */
[----:B------:R-:W5:Y:S02]  /*5470*/  LDG.E.128 R36, desc[UR6][R36.64] ;  /* 0x0000000624247981 */ /* 0x000f64000c1e1d00 */
[----:B--2---:R-:W-:Y:S02]  /*5480*/  @P2 IMAD.WIDE.U32 R30, R28, 0x10, R30 ;  /* 0x000000101c1e2825 */ /* 0x004fe400078e001e */
[----:B------:R0:W5:Y:S04]  /*5490*/  @P1 LDG.E.128 R72, desc[UR6][R32.64] ;  /* 0x0000000620481981 */ /* 0x000168000c1e1d00 */
[----:B------:R0:W5:Y:S01]  /*54a0*/  @P2 LDG.E.128 R76, desc[UR6][R30.64] ;  /* 0x000000061e4c2981 */ /* 0x000162000c1e1d00 */
[----:B------:R-:W-:Y:S05]  /*54b0*/  BRA.U UP0, `(.L_x_43254) ;  /* 0x0000000100347547 */ /* 0x000fea000b800000 */
[----:B0----5:R-:W-:Y:S01]  /*54c0*/  @!P3 MOV R32, R36 ;  /* 0x000000240020b202 */ /* 0x021fe20000000f00 */
        /* <DEDUP_REMOVED lines=12> */
.L_x_43254:
[----:B0----5:R-:W-:Y:S01]  /*5590*/  @!P3 FADD.FTZ R32, R72, R36 ;  /* 0x000000244820b221 */ /* 0x021fe20000010000 */
        /* <DEDUP_REMOVED lines=20> */
.L_x_43255:
        /* <DEDUP_REMOVED lines=26> */
.L_x_43256:
        /* <DEDUP_REMOVED lines=21> */
.L_x_43257:
        /* <DEDUP_REMOVED lines=13> */
[----:B-----5:R-:W-:Y:S01]  /*5aa0*/  @!P3 MOV R39, R84 ;  /* 0x000000540027b202 */ /* 0x020fe20000000f00 */
[----:B------:R-:W-:Y:S01]  /*5ab0*/  @P3 FADD.FTZ R39, R76, R84 ;  /* 0x000000544c273221 */ /* 0x000fe20000010000 */
[----:B0-----:R-:W-:Y:S01]  /*5ac0*/  @!P3 MOV R40, R85 ;  /* 0x000000550028b202 */ /* 0x001fe20000000f00 */
        /* <DEDUP_REMOVED lines=10> */
.L_x_43258:
[----:B-----5:R-:W-:Y:S01]  /*5b70*/  @!P3 FADD.FTZ R39, R72, R84 ;  /* 0x000000544827b221 */ /* 0x020fe20000010000 */
[----:B0-----:R-:W-:Y:S01]  /*5b80*/  @!P3 FADD.FTZ R40, R73, R85 ;  /* 0x000000554928b221 */ /* 0x001fe20000010000 */
        /* <DEDUP_REMOVED lines=19> */
.L_x_43259:
        /* <DEDUP_REMOVED lines=26> */
.L_x_43260:
        /* <DEDUP_REMOVED lines=21> */
.L_x_43261:
        /* <DEDUP_REMOVED lines=26> */
.L_x_43262:
        /* <DEDUP_REMOVED lines=21> */
.L_x_43263:
        /* <DEDUP_REMOVED lines=26> */
.L_x_43264:
        /* <DEDUP_REMOVED lines=21> */
.L_x_43265:
        /* <DEDUP_REMOVED lines=26> */
.L_x_43266:
        /* <DEDUP_REMOVED lines=21> */
.L_x_43267:
        /* <DEDUP_REMOVED lines=26> */
.L_x_43268:
        /* <DEDUP_REMOVED lines=21> */
.L_x_43269:
        /* <DEDUP_REMOVED lines=26> */
.L_x_43270:
        /* <DEDUP_REMOVED lines=21> */
.L_x_43271:
        /* <DEDUP_REMOVED lines=26> */
.L_x_43272:
        /* <DEDUP_REMOVED lines=21> */
.L_x_43273:
        /* <DEDUP_REMOVED lines=268> */
.L_x_43287:
[----:B------:R-:W2:Y:S04]  /*8210*/  LDL.S16 R167, [R1+0x12a] ;  /* 0x00012a0001a77983 */ /* 0x000ea80000100600 */
[----:B------:R-:W3:Y:S04]  /*8220*/  LDL.S16 R86, [R1+0x126] ;  /* 0x0001260001567983 */ /* 0x000ee80000100600 */
[----:B------:R-:W4:Y:S04]  /*8230*/  LDL.S16 R218, [R1+0x8a] ;  /* 0x00008a0001da7983 */ /* 0x000f280000100600 */
[----:B------:R-:W5:Y:S04]  /*8240*/  LDL.S16 R207, [R1+0x88] ;  /* 0x0000880001cf7983 */ /* 0x000f680000100600 */
[----:B------:R-:W5:Y:S04]  /*8250*/  LDL.S16 R206, [R1+0x86] ;  /* 0x0000860001ce7983 */ /* 0x000f680000100600 */
[----:B------:R-:W5:Y:S01]  /*8260*/  LDL.S16 R204, [R1+0x84] ;  /* 0x0000840001cc7983 */ /* 0x000f620000100600 */
[----:B------:R-:W-:Y:S01]  /*8270*/  FMUL.FTZ R85, R205, R205 ;  /* 0x000000cdcd557220 */ /* 0x000fe20000410000 */
[----:B------:R-:W-:Y:S01]  /*8280*/  ISETP.NE.AND P3, PT, RZ, UR5, PT ;  /* 0x00000005ff007c0c */ /* 0x000fe2000bf65270 */
[----:B-1----:R-:W-:Y:S01]  /*8290*/  FADD.FTZ R84, R87, R84 ;  /* 0x0000005457547221 */ /* 0x002fe20000010000 */
[----:B0-----:R-:W-:-:S02]  /*82a0*/  HADD2.F32 R87, -RZ, R64.H0_H0 ;  /* 0x20000040ff577230 */ /* 0x001fc40000004100 */
[----:B------:R-:W-:Y:S01]  /*82b0*/  FSEL R85, R85, RZ, P3 ;  /* 0x000000ff55557208 */ /* 0x000fe20001800000 */
[----:B------:R-:W-:Y:S01]  /*82c0*/  FFMA.FTZ R84, R84, R166, UR8 ;  /* 0x0000000854547e23 */ /* 0x000fe200080100a6 */
[----:B------:R-:W-:-:S03]  /*82d0*/  FSEL R187, R205, RZ, !P3 ;  /* 0x000000ffcdbb7208 */ /* 0x000fc60005800000 */
[----:B------:R-:W-:-:S04]  /*82e0*/  FADD.FTZ R84, R84, R85 ;  /* 0x0000005554547221 */ /* 0x000fc80000010000 */
[----:B------:R0:W1:Y:S02]  /*82f0*/  MUFU.RSQ R186, R84 ;  /* 0x0000005400ba7308 */ /* 0x0000640000001400 */
[----:B0-----:R-:W-:-:S04]  /*8300*/  FADD.FTZ R84, -R187, R88 ;  /* 0x00000058bb547221 */ /* 0x001fc80000010100 */
[----:B-1----:R-:W-:Y:S01]  /*8310*/  FMUL.FTZ R84, R186, R84 ;  /* 0x00000054ba547220 */ /* 0x002fe20000410000 */
[----:B--2---:R-:W-:Y:S02]  /*8320*/  HADD2.F32 R88, -RZ, R167.H0_H0 ;  /* 0x200000a7ff587230 */ /* 0x004fe40000004100 */
[----:B------:R-:W2:Y:S01]  /*8330*/  LDL.S16 R167, [R1+0x128] ;  /* 0x0001280001a77983 */ /* 0x000ea20000100600 */
[----:B---3--:R-:W-:Y:S02]  /*8340*/  HADD2.F32 R85, -RZ, R86.H0_H0 ;  /* 0x20000056ff557230 */ /* 0x008fe40000004100 */
[----:B------:R-:W-:Y:S02]  /*8350*/  HADD2.F32 R86, -RZ, R200.H0_H0 ;  /* 0x200000c8ff567230 */ /* 0x000fe40000004100 */
[----:B------:R-:W-:-:S03]  /*8360*/  FFMA.FTZ R88, R84, R88, R87 ;  /* 0x0000005854587223 */ /* 0x000fc60000010057 */
[----:B------:R-:W-:Y:S01]  /*8370*/  FFMA.FTZ R84, R84, R85, R86 ;  /* 0x0000005554547223 */ /* 0x000fe20000010056 */
[----:B------:R-:W-:Y:S01]  /*8380*/  FADD.FTZ R85, -R187, R89 ;  /* 0x00000059bb557221 */ /* 0x000fe20000010100 */
[----:B----4-:R-:W-:Y:S02]  /*8390*/  HADD2.F32 R89, -RZ, R218.H0_H0 ;  /* 0x200000daff597230 */ /* 0x010fe40000004100 */
[----:B-----5:R-:W-:Y:S02]  /*83a0*/  HADD2.F32 R166, -RZ, R207.H0_H0 ;  /* 0x200000cfffa67230 */ /* 0x020fe40000004100 */
[----:B------:R-:W-:Y:S01]  /*83b0*/  FMUL.FTZ R85, R186, R85 ;  /* 0x00000055ba557220 */ /* 0x000fe20000410000 */
[----:B------:R-:W3:Y:S03]  /*83c0*/  LDL.S16 R218, [R1+0x82] ;  /* 0x0000820001da7983 */ /* 0x000ee60000100600 */
[----:B------:R-:W-:Y:S01]  /*83d0*/  FFMA.FTZ R89, R85, R89, R166 ;  /* 0x0000005955597223 */ /* 0x000fe200000100a6 */
[----:B------:R-:W4:Y:S04]  /*83e0*/  LDL.S16 R207, [R1+0x80] ;  /* 0x0000800001cf7983 */ /* 0x000f280000100600 */
[----:B------:R-:W5:Y:S01]  /*83f0*/  LDL.S16 R166, [R1+0x124] ;  /* 0x0001240001a67983 */ /* 0x000f620000100600 */
[----:B------:R-:W-:-:S02]  /*8400*/  HADD2.F32 R86, -RZ, R206.H0_H0 ;  /* 0x200000ceff567230 */ /* 0x000fc40000004100 */
[----:B------:R-:W-:Y:S01]  /*8410*/  HADD2.F32 R87, -RZ, R204.H0_H0 ;  /* 0x200000ccff577230 */ /* 0x000fe20000004100 */
[----:B------:R-:W4:Y:S04]  /*8420*/  LDL.S16 R206, [R1+0x7e] ;  /* 0x00007e0001ce7983 */ /* 0x000f280000100600 */
[----:B------:R-:W4:Y:S01]  /*8430*/  LDL.S16 R204, [R1+0x7c] ;  /* 0x00007c0001cc7983 */ /* 0x000f220000100600 */
[----:B------:R-:W-:Y:S01]  /*8440*/  FFMA.FTZ R85, R85, R86, R87 ;  /* 0x0000005655557223 */ /* 0x000fe20000010057 */
[----:B------:R-:W-:-:S04]  /*8450*/  FADD.FTZ R86, -R187, R90 ;  /* 0x0000005abb567221 */ /* 0x000fc80000010100 */
[----:B------:R-:W-:Y:S01]  /*8460*/  FMUL.FTZ R86, R186, R86 ;  /* 0x00000056ba567220 */ /* 0x000fe20000410000 */
[----:B--2---:R-:W-:Y:S02]  /*8470*/  HADD2.F32 R90, -RZ, R167.H0_H0 ;  /* 0x200000a7ff5a7230 */ /* 0x004fe40000004100 */
[----:B------:R-:W-:-:S05]  /*8480*/  HADD2.F32 R167, -RZ, R65.H0_H0 ;  /* 0x20000041ffa77230 */ /* 0x000fca0000004100 */
[----:B------:R-:W-:Y:S01]  /*8490*/  FFMA.FTZ R90, R86, R90, R167 ;  /* 0x0000005a565a7223 */ /* 0x000fe200000100a7 */
[----:B-----5:R-:W-:Y:S02]  /*84a0*/  HADD2.F32 R87, -RZ, R166.H0_H0 ;  /* 0x200000a6ff577230 */ /* 0x020fe40000004100 */
[----:B------:R-:W-:-:S05]  /*84b0*/  HADD2.F32 R166, -RZ, R201.H0_H0 ;  /* 0x200000c9ffa67230 */ /* 0x000fca0000004100 */
[----:B------:R-:W-:Y:S01]  /*84c0*/  FFMA.FTZ R86, R86, R87, R166 ;  /* 0x0000005756567223 */ /* 0x000fe200000100a6 */
[----:B------:R-:W-:Y:S01]  /*84d0*/  FADD.FTZ R87, -R187, R91 ;  /* 0x0000005bbb577221 */ /* 0x000fe20000010100 */
[----:B---3--:R-:W-:Y:S02]  /*84e0*/  HADD2.F32 R91, -RZ, R218.H0_H0 ;  /* 0x200000daff5b7230 */ /* 0x008fe40000004100 */
[----:B----4-:R-:W-:Y:S02]  /*84f0*/  HADD2.F32 R166, -RZ, R207.H0_H0 ;  /* 0x200000cfffa67230 */ /* 0x010fe40000004100 */
[----:B------:R-:W-:Y:S01]  /*8500*/  FMUL.FTZ R87, R186, R87 ;  /* 0x00000057ba577220 */ /* 0x000fe20000410000 */
[----:B------:R-:W-:Y:S01]  /*8510*/  HADD2.F32 R167, -RZ, R204.H0_H0 ;  /* 0x200000ccffa77230 */ /* 0x000fe20000004100 */
[----:B------:R-:W2:Y:S02]  /*8520*/  LDL.S16 R218, [R1+0x76] ;  /* 0x0000760001da7983 */ /* 0x000ea40000100600 */
[C---:B------:R-:W-:Y:S01]  /*8530*/  FFMA.FTZ R91, R87.reuse, R91, R166 ;  /* 0x0000005b575b7223 */ /* 0x040fe200000100a6 */
[----:B------:R-:W-:Y:S01]  /*8540*/  HADD2.F32 R166, -RZ, R206.H0_H0 ;  /* 0x200000ceffa67230 */ /* 0x000fe20000004100 */
[----:B------:R-:W3:Y:S01]  /*8550*/  LDL.S16 R204, [R1+0x74] ;  /* 0x0000740001cc7983 */ /* 0x000ee20000100600 */
[----:B------:R-:W0:Y:S03]  /*8560*/  LDC.64 R206, c[0x0][0x428] ;  /* 0x00010a00ffce7b82 */ /* 0x000e260000000a00 */
[----:B------:R-:W-:-:S05]  /*8570*/  FFMA.FTZ R87, R87, R166, R167 ;  /* 0x000000a657577223 */ /* 0x000fca00000100a7 */
[----:B------:R-:W1:Y:S02]  /*8580*/  @!P2 LDC.64 R166, c[0x0][0x3c0] ;  /* 0x0000f000ffa6ab82 */ /* 0x000e640000000a00 */
[----:B-1----:R-:W-:-:S05]  /*8590*/  @!P2 IMAD.WIDE R166, R2, 0x4, R166 ;  /* 0x0000000402a6a825 */ /* 0x002fca00078e02a6 */
[----:B------:R1:W-:Y:S02]  /*85a0*/  @!P2 STG.E desc[UR6][R166.64], R205 ;  /* 0x000000cda600a986 */ /* 0x0003e4000c101906 */
[----:B-1----:R-:W1:Y:S02]  /*85b0*/  @!P2 LDC.64 R166, c[0x0][0x3c8] ;  /* 0x0000f200ffa6ab82 */ /* 0x002e640000000a00 */
[----:B------:R-:W4:Y:S01]  /*85c0*/  LDL.S16 R205, [R1+0x78] ;  /* 0x0000780001cd7983 */ /* 0x000f220000100600 */
[----:B-1----:R-:W-:-:S05]  /*85d0*/  @!P2 IMAD.WIDE R166, R2, 0x4, R166 ;  /* 0x0000000402a6a825 */ /* 0x002fca00078e02a6 */
[----:B------:R0:W-:Y:S02]  /*85e0*/  @!P2 STG.E desc[UR6][R166.64], R186 ;  /* 0x000000baa600a986 */ /* 0x0001e4000c101906 */
[----:B0-----:R-:W-:-:S05]  /*85f0*/  IMAD.WIDE.U32 R166, R157, 0x10, R206 ;  /* 0x000000109da67825 */ /* 0x001fca00078e00ce */
[----:B------:R0:W-:Y:S04]  /*8600*/  STG.E.128 desc[UR6][R166.64], R88 ;  /* 0x00000058a6007986 */ /* 0x0001e8000c101d06 */
[----:B0-----:R-:W5:Y:S04]  /*8610*/  LDL.S16 R91, [R1+0x122] ;  /* 0x00012200015b7983 */ /* 0x001f680000100600 */
[----:B------:R-:W2:Y:S04]  /*8620*/  LDL.S16 R166, [R1+0x11e] ;  /* 0x00011e0001a67983 */ /* 0x000ea80000100600 */
[----:B------:R-:W3:Y:S01]  /*8630*/  LDL.S16 R167, [R1+0x7a] ;  /* 0x00007a0001a77983 */ /* 0x000ee20000100600 */
[----:B------:R-:W-:Y:S01]  /*8640*/  FADD.FTZ R92, -R187, R92 ;  /* 0x0000005cbb5c7221 */ /* 0x000fe20000010100 */
[----:B------:R-:W-:-:S03]  /*8650*/  HADD2.F32 R90, -RZ, R198.H0_H0 ;  /* 0x200000c6ff5a7230 */ /* 0x000fc60000004100 */
[----:B------:R-:W-:Y:S01]  /*8660*/  FMUL.FTZ R92, R186, R92 ;  /* 0x0000005cba5c7220 */ /* 0x000fe20000410000 */
[----:B------:R-:W-:-:S04]  /*8670*/  FADD.FTZ R93, -R187, R93 ;  /* 0x0000005dbb5d7221 */ /* 0x000fc80000010100 */
[----:B------:R-:W-:Y:S01]  /*8680*/  FMUL.FTZ R93, R186, R93 ;  /* 0x0000005dba5d7220 */ /* 0x000fe20000410000 */
[----:B-----5:R-:W-:Y:S02]  /*8690*/  HADD2.F32 R88, -RZ, R91.H0_H0 ;  /* 0x2000005bff587230 */ /* 0x020fe40000004100 */
[----:B------:R-:W-:Y:S02]  /*86a0*/  HADD2.F32 R91, -RZ, R66.H0_H0 ;  /* 0x20000042ff5b7230 */ /* 0x000fe40000004100 */
[----:B--2---:R-:W-:-:S03]  /*86b0*/  HADD2.F32 R89, -RZ, R166.H0_H0 ;  /* 0x200000a6ff597230 */ /* 0x004fc60000004100 */
[C---:B------:R-:W-:Y:S01]  /*86c0*/  FFMA.FTZ R88, R92.reuse, R88, R91 ;  /* 0x000000585c587223 */ /* 0x040fe2000001005b */
[----:B----4-:R-:W-:Y:S02]  /*86d0*/  HADD2.F32 R166, -RZ, R205.H0_H0 ;  /* 0x200000cdffa67230 */ /* 0x010fe40000004100 */
[----:B------:R-:W-:Y:S01]  /*86e0*/  FFMA.FTZ R92, R92, R89, R90 ;  /* 0x000000595c5c7223 */ /* 0x000fe2000001005a */
[----:B---3--:R-:W-:Y:S01]  /*86f0*/  HADD2.F32 R89, -RZ, R167.H0_H0 ;  /* 0x200000a7ff597230 */ /* 0x008fe20000004100 */
[----:B------:R-:W2:Y:S01]  /*8700*/  LDL.S16 R205, [R1+0x70] ;  /* 0x0000700001cd7983 */ /* 0x000ea20000100600 */
[----:B------:R-:W-:Y:S02]  /*8710*/  HADD2.F32 R90, -RZ, R218.H0_H0 ;  /* 0x200000daff5a7230 */ /* 0x000fe40000004100 */
[----:B------:R-:W-:Y:S02]  /*8720*/  HADD2.F32 R91, -RZ, R204.H0_H0 ;  /* 0x200000ccff5b7230 */ /* 0x000fe40000004100 */
[C---:B------:R-:W-:Y:S01]  /*8730*/  FFMA.FTZ R89, R93.reuse, R89, R166 ;  /* 0x000000595d597223 */ /* 0x040fe200000100a6 */
[----:B------:R-:W3:Y:S02]  /*8740*/  LDL.S16 R218, [R1+0x72] ;  /* 0x0000720001da7983 */ /* 0x000ee40000100600 */
[----:B------:R-:W-:-:S02]  /*8750*/  FFMA.FTZ R93, R93, R90, R91 ;  /* 0x0000005a5d5d7223 */ /* 0x000fc4000001005b */
[----:B------:R-:W4:Y:S04]  /*8760*/  LDL.S16 R166, [R1+0x11c] ;  /* 0x00011c0001a67983 */ /* 0x000f280000100600 */
[----:B------:R-:W5:Y:S04]  /*8770*/  LDL.S16 R91, [R1+0x120] ;  /* 0x00012000015b7983 */ /* 0x000f680000100600 */
[----:B------:R-:W2:Y:S04]  /*8780*/  LDL.S16 R204, [R1+0x6e] ;  /* 0x00006e0001cc7983 */ /* 0x000ea80000100600 */
[----:B------:R-:W2:Y:S01]  /*8790*/  LDL.S16 R167, [R1+0x6c] ;  /* 0x00006c0001a77983 */ /* 0x000ea20000100600 */
[----:B------:R-:W-:-:S04]  /*87a0*/  FADD.FTZ R94, -R187, R94 ;  /* 0x0000005ebb5e7221 */ /* 0x000fc80000010100 */
[----:B------:R-:W-:Y:S01]  /*87b0*/  FMUL.FTZ R94, R186, R94 ;  /* 0x0000005eba5e7220 */ /* 0x000fe20000410000 */
[----:B------:R-:W-:-:S04]  /*87c0*/  FADD.FTZ R95, -R187, R95 ;  /* 0x0000005fbb5f7221 */ /* 0x000fc80000010100 */
[----:B------:R-:W-:Y:S01]  /*87d0*/  FMUL.FTZ R95, R186, R95 ;  /* 0x0000005fba5f7220 */ /* 0x000fe20000410000 */
[----:B-----5:R-:W-:Y:S02]  /*87e0*/  HADD2.F32 R90, -RZ, R91.H0_H0 ;  /* 0x2000005bff5a7230 */ /* 0x020fe40000004100 */
[----:B------:R-:W-:-:S05]  /*87f0*/  HADD2.F32 R91, -RZ, R67.H0_H0 ;  /* 0x20000043ff5b7230 */ /* 0x000fca0000004100 */
[----:B------:R-:W-:Y:S01]  /*8800*/  FFMA.FTZ R90, R94, R90, R91 ;  /* 0x0000005a5e5a7223 */ /* 0x000fe2000001005b */
[----:B----4-:R-:W-:Y:S02]  /*8810*/  HADD2.F32 R91, -RZ, R166.H0_H0 ;  /* 0x200000a6ff5b7230 */ /* 0x010fe40000004100 */
[----:B------:R-:W-:-:S05]  /*8820*/  HADD2.F32 R166, -RZ, R199.H0_H0 ;  /* 0x200000c7ffa67230 */ /* 0x000fca0000004100 */
[----:B------:R-:W-:Y:S01]  /*8830*/  FFMA.FTZ R94, R94, R91, R166 ;  /* 0x0000005b5e5e7223 */ /* 0x000fe200000100a6 */
[----:B---3--:R-:W-:Y:S02]  /*8840*/  HADD2.F32 R91, -RZ, R218.H0_H0 ;  /* 0x200000daff5b7230 */ /* 0x008fe40000004100 */
[----:B--2---:R-:W-:Y:S01]  /*8850*/  HADD2.F32 R166, -RZ, R205.H0_H0 ;  /* 0x200000cdffa67230 */ /* 0x004fe20000004100 */
[----:B------:R-:W2:Y:S04]  /*8860*/  LDL.S16 R218, [R1+0x60] ;  /* 0x0000600001da7983 */ /* 0x000ea80000100600 */
[----:B------:R-:W-:Y:S01]  /*8870*/  FFMA.FTZ R91, R95, R91, R166 ;  /* 0x0000005b5f5b7223 */ /* 0x000fe200000100a6 */
[----:B------:R-:W-:Y:S02]  /*8880*/  HADD2.F32 R166, -RZ, R204.H0_H0 ;  /* 0x200000ccffa67230 */ /* 0x000fe40000004100 */
[----:B------:R-:W0:Y:S01]  /*8890*/  LDC.64 R204, c[0x0][0x430] ;  /* 0x00010c00ffcc7b82 */ /* 0x000e220000000a00 */
[----:B------:R-:W-:-:S05]  /*88a0*/  HADD2.F32 R167, -RZ, R167.H0_H0 ;  /* 0x200000a7ffa77230 */ /* 0x000fca0000004100 */
[----:B------:R-:W-:Y:S01]  /*88b0*/  FFMA.FTZ R95, R95, R166, R167 ;  /* 0x000000a65f5f7223 */ /* 0x000fe200000100a7 */
[----:B0-----:R-:W-:Y:S02]  /*88c0*/  IMAD.WIDE.U32 R166, R157, 0x10, R204 ;  /* 0x000000109da67825 */ /* 0x001fe400078e00cc */
[----:B------:R-:W3:Y:S04]  /*88d0*/  LDL.S16 R157, [R1+0x62] ;  /* 0x00006200019d7983 */ /* 0x000ee80000100600 */
[----:B------:R0:W-:Y:S04]  /*88e0*/  STG.E.128 desc[UR6][R166.64], R84 ;  /* 0x00000054a6007986 */ /* 0x0001e8000c101d06 */
[----:B0-----:R-:W4:Y:S04]  /*88f0*/  LDL.S16 R86, [R1+0x11a] ;  /* 0x00011a0001567983 */ /* 0x001f280000100600 */
[----:B------:R-:W5:Y:S04]  /*8900*/  LDL.S16 R87, [R1+0x6a] ;  /* 0x00006a0001577983 */ /* 0x000f680000100600 */
[----:B------:R-:W3:Y:S01]  /*8910*/  LDL.S16 R166, [R1+0x68] ;  /* 0x0000680001a67983 */ /* 0x000ee20000100600 */
[----:B------:R-:W-:-:S03]  /*8920*/  IMAD.WIDE.U32 R84, R154, 0x10, R206 ;  /* 0x000000109a547825 */ /* 0x000fc600078e00ce */
[----:B------:R-:W3:Y:S04]  /*8930*/  LDL.S16 R167, [R1+0x118] ;  /* 0x0001180001a77983 */ /* 0x000ee80000100600 */
[----:B------:R0:W-:Y:S02]  /*8940*/  STG.E.128 desc[UR6][R84.64], R88 ;  /* 0x0000005854007986 */ /* 0x0001e4000c101d06 */
[----:B0-----:R-:W-:-:S04]  /*8950*/  IMAD.WIDE.U32 R84, R154, 0x10, R204 ;  /* 0x000000109a547825 */ /* 0x001fc800078e00cc */
[C---:B------:R-:W-:Y:S01]  /*8960*/  FADD.FTZ R90, -R187.reuse, R156 ;  /* 0x0000009cbb5a7221 */ /* 0x040fe20000010100 */
[----:B------:R-:W-:Y:S01]  /*8970*/  FADD.FTZ R91, -R187, R155 ;  /* 0x0000009bbb5b7221 */ /* 0x000fe20000010100 */
[----:B------:R-:W3:Y:S04]  /*8980*/  LDL.S16 R156, [R1+0x116] ;  /* 0x00011600019c7983 */ /* 0x000ee80000100600 */
[----:B------:R0:W-:Y:S04]  /*8990*/  STG.E.128 desc[UR6][R84.64], R92 ;  /* 0x0000005c54007986 */ /* 0x0001e8000c101d06 */
[----:B------:R-:W3:Y:S04]  /*89a0*/  LDL.S16 R155, [R1+0x66] ;  /* 0x00006600019b7983 */ /* 0x000ee80000100600 */
[----:B------:R-:W3:Y:S04]  /*89b0*/  LDL.S16 R154, [R1+0x114] ;  /* 0x00011400019a7983 */ /* 0x000ee80000100600 */
[----:B0-----:R-:W3:Y:S01]  /*89c0*/  LDL.S16 R94, [R1+0x64] ;  /* 0x00006400015e7983 */ /* 0x001ee20000100600 */
[----:B------:R-:W-:-:S02]  /*89d0*/  HADD2.F32 R85, -RZ, R68.H0_H0 ;  /* 0x20000044ff557230 */ /* 0x000fc40000004100 */
[C---:B------:R-:W-:Y:S01]  /*89e0*/  FMUL.FTZ R91, R186.reuse, R91 ;  /* 0x0000005bba5b7220 */ /* 0x040fe20000410000 */
[C---:B------:R-:W-:Y:S01]  /*89f0*/  FMUL.FTZ R90, R186.reuse, R90 ;  /* 0x0000005aba5a7220 */ /* 0x040fe20000410000 */
[C---:B------:R-:W-:Y:S01]  /*8a00*/  FADD.FTZ R93, -R187.reuse, R152 ;  /* 0x00000098bb5d7221 */ /* 0x040fe20000010100 */
[----:B------:R-:W-:Y:S01]  /*8a10*/  FADD.FTZ R92, -R187, R153 ;  /* 0x00000099bb5c7221 */ /* 0x000fe20000010100 */
[----:B------:R-:W-:Y:S01]  /*8a20*/  HADD2.F32 R89, -RZ, R69.H0_H0 ;  /* 0x20000045ff597230 */ /* 0x000fe20000004100 */
[----:B------:R-:W3:Y:S01]  /*8a30*/  LDL.S16 R152, [R1+0x5e] ;  /* 0x00005e0001987983 */ /* 0x000ee20000100600 */
[C---:B------:R-:W-:Y:S01]  /*8a40*/  FMUL.FTZ R93, R186.reuse, R93 ;  /* 0x0000005dba5d7220 */ /* 0x040fe20000410000 */
[----:B------:R-:W-:Y:S02]  /*8a50*/  FMUL.FTZ R92, R186, R92 ;  /* 0x0000005cba5c7220 */ /* 0x000fe40000410000 */
[----:B------:R-:W3:Y:S04]  /*8a60*/  LDL.S16 R95, [R1+0x5c] ;  /* 0x00005c00015f7983 */ /* 0x000ee80000100600 */
[----:B------:R-:W3:Y:S01]  /*8a70*/  LDL.S16 R153, [R1+0x10e] ;  /* 0x00010e0001997983 */ /* 0x000ee20000100600 */
[----:B--2---:R-:W-:-:S02]  /*8a80*/  HADD2.F32 R88, -RZ, R218.H0_H0 ;  /* 0x200000daff587230 */ /* 0x004fc40000004100 */
[----:B----4-:R-:W-:-:S05]  /*8a90*/  HADD2.F32 R84, -RZ, R86.H0_H0 ;  /* 0x20000056ff547230 */ /* 0x010fca0000004100 */
[----:B------:R-:W-:Y:S01]  /*8aa0*/  FFMA.FTZ R84, R91, R84, R85 ;  /* 0x000000545b547223 */ /* 0x000fe20000010055 */
[----:B-----5:R-:W-:Y:S02]  /*8ab0*/  HADD2.F32 R85, -RZ, R87.H0_H0 ;  /* 0x20000057ff557230 */ /* 0x020fe40000004100 */
[----:B---3--:R-:W-:Y:S02]  /*8ac0*/  HADD2.F32 R86, -RZ, R166.H0_H0 ;  /* 0x200000a6ff567230 */ /* 0x008fe40000004100 */
[----:B------:R-:W-:Y:S01]  /*8ad0*/  HADD2.F32 R87, -RZ, R157.H0_H0 ;  /* 0x2000009dff577230 */ /* 0x000fe20000004100 */
[----:B------:R-:W2:Y:S02]  /*8ae0*/  LDL.S16 R166, [R1+0x5a] ;  /* 0x00005a0001a67983 */ /* 0x000ea40000100600 */
[----:B------:R-:W-:Y:S01]  /*8af0*/  FFMA.FTZ R85, R90, R85, R86 ;  /* 0x000000555a557223 */ /* 0x000fe20000010056 */
[----:B------:R-:W-:Y:S02]  /*8b00*/  HADD2.F32 R86, -RZ, R167.H0_H0 ;  /* 0x200000a7ff567230 */ /* 0x000fe40000004100 */
[----:B------:R-:W-:Y:S01]  /*8b10*/  FFMA.FTZ R87, R92, R87, R88 ;  /* 0x000000575c577223 */ /* 0x000fe20000010058 */
[----:B------:R-:W3:Y:S02]  /*8b20*/  LDL.S16 R157, [R1+0x58] ;  /* 0x00005800019d7983 */ /* 0x000ee40000100600 */
[----:B------:R-:W-:Y:S01]  /*8b30*/  FFMA.FTZ R86, R93, R86, R89 ;  /* 0x000000565d567223 */ /* 0x000fe20000010059 */
[----:B------:R-:W-:-:S05]  /*8b40*/  IMAD.WIDE.U32 R88, R144, 0x10, R206 ;  /* 0x0000001090587825 */ /* 0x000fca00078e00ce */
[----:B------:R0:W-:Y:S02]  /*8b50*/  STG.E.128 desc[UR6][R88.64], R84 ;  /* 0x0000005458007986 */ /* 0x0001e4000c101d06 */
[----:B0-----:R-:W-:Y:S02]  /*8b60*/  HADD2.F32 R86, -RZ, R94.H0_H0 ;  /* 0x2000005eff567230 */ /* 0x001fe40000004100 */
[----:B------:R-:W4:Y:S01]  /*8b70*/  LDL.S16 R94, [R1+0x112] ;  /* 0x00011200015e7983 */ /* 0x000f220000100600 */
[----:B------:R-:W-:Y:S02]  /*8b80*/  HADD2.F32 R84, -RZ, R156.H0_H0 ;  /* 0x2000009cff547230 */ /* 0x000fe40000004100 */
[----:B------:R-:W-:Y:S01]  /*8b90*/  HADD2.F32 R85, -RZ, R196.H0_H0 ;  /* 0x200000c4ff557230 */ /* 0x000fe20000004100 */
[----:B------:R-:W5:Y:S04]  /*8ba0*/  LDL.S16 R156, [R1+0x110] ;  /* 0x00011000019c7983 */ /* 0x000f680000100600 */
[----:B------:R-:W-:Y:S01]  /*8bb0*/  FFMA.FTZ R84, R91, R84, R85 ;  /* 0x000000545b547223 */ /* 0x000fe20000010055 */
[----:B------:R-:W-:-:S02]  /*8bc0*/  HADD2.F32 R85, -RZ, R155.H0_H0 ;  /* 0x2000009bff557230 */ /* 0x000fc40000004100 */
[----:B------:R-:W5:Y:S03]  /*8bd0*/  LDL.S16 R155, [R1+0x52] ;  /* 0x00005200019b7983 */ /* 0x000f660000100600 */
[----:B------:R-:W-:Y:S01]  /*8be0*/  FFMA.FTZ R85, R90, R85, R86 ;  /* 0x000000555a557223 */ /* 0x000fe20000010056 */
[----:B------:R-:W-:Y:S02]  /*8bf0*/  HADD2.F32 R86, -RZ, R154.H0_H0 ;  /* 0x2000009aff567230 */ /* 0x000fe40000004100 */
[----:B------:R-:W5:Y:S01]  /*8c00*/  LDL.S16 R154, [R1+0x50] ;  /* 0x00005000019a7983 */ /* 0x000f620000100600 */
[----:B------:R-:W-:Y:S02]  /*8c10*/  HADD2.F32 R87, -RZ, R197.H0_H0 ;  /* 0x200000c5ff577230 */ /* 0x000fe40000004100 */
[----:B------:R-:W-:Y:S02]  /*8c20*/  HADD2.F32 R88, -RZ, R95.H0_H0 ;  /* 0x2000005fff587230 */ /* 0x000fe40000004100 */
[----:B------:R-:W5:Y:S01]  /*8c30*/  LDL.S16 R95, [R1+0x54] ;  /* 0x00005400015f7983 */ /* 0x000f620000100600 */
[----:B------:R-:W-:Y:S01]  /*8c40*/  FFMA.FTZ R86, R93, R86, R87 ;  /* 0x000000565d567223 */ /* 0x000fe20000010057 */
[----:B------:R-:W-:-:S02]  /*8c50*/  HADD2.F32 R87, -RZ, R152.H0_H0 ;  /* 0x20000098ff577230 */ /* 0x000fc40000004100 */
[----:B------:R-:W5:Y:S03]  /*8c60*/  LDL.S16 R152, [R1+0x56] ;  /* 0x0000560001987983 */ /* 0x000f660000100600 */
[----:B------:R-:W-:Y:S01]  /*8c70*/  FFMA.FTZ R87, R92, R87, R88 ;  /* 0x000000575c577223 */ /* 0x000fe20000010058 */
[----:B------:R-:W-:-:S04]  /*8c80*/  IMAD.WIDE.U32 R88, R144, 0x10, R204 ;  /* 0x0000001090587825 */ /* 0x000fc800078e00cc */
[C---:B------:R-:W-:Y:S01]  /*8c90*/  FADD.FTZ R91, -R187.reuse, R145 ;  /* 0x00000091bb5b7221 */ /* 0x040fe20000010100 */
[C---:B------:R-:W-:Y:S01]  /*8ca0*/  FADD.FTZ R90, -R187.reuse, R146 ;  /* 0x00000092bb5a7221 */ /* 0x040fe20000010100 */
[----:B------:R-:W5:Y:S04]  /*8cb0*/  LDL.S16 R145, [R1+0x4c] ;  /* 0x00004c0001917983 */ /* 0x000f680000100600 */
[----:B------:R4:W-:Y:S04]  /*8cc0*/  STG.E.128 desc[UR6][R88.64], R84 ;  /* 0x0000005458007986 */ /* 0x0009e8000c101d06 */
[----:B------:R-:W5:Y:S01]  /*8cd0*/  LDL.S16 R146, [R1+0x4e] ;  /* 0x00004e0001927983 */ /* 0x000f620000100600 */
[C---:B------:R-:W-:Y:S01]  /*8ce0*/  FADD.FTZ R93, -R187.reuse, R142 ;  /* 0x0000008ebb5d7221 */ /* 0x040fe20000010100 */
[C---:B------:R-:W-:Y:S01]  /*8cf0*/  FMUL.FTZ R91, R186.reuse, R91 ;  /* 0x0000005bba5b7220 */ /* 0x040fe20000410000 */
[----:B------:R-:W-:Y:S01]  /*8d00*/  FMUL.FTZ R90, R186, R90 ;  /* 0x0000005aba5a7220 */ /* 0x000fe20000410000 */
[----:B------:R-:W-:Y:S01]  /*8d10*/  FADD.FTZ R92, -R187, R143 ;  /* 0x0000008fbb5c7221 */ /* 0x000fe20000010100 */
[----:B------:R-:W5:Y:S01]  /*8d20*/  LDL.S16 R144, [R1+0x10a] ;  /* 0x00010a0001907983 */ /* 0x000f620000100600 */
[----:B----4-:R-:W-:-:S02]  /*8d30*/  HADD2.F32 R84, -RZ, R94.H0_H0 ;  /* 0x2000005eff547230 */ /* 0x010fc40000004100 */
[----:B------:R-:W-:Y:S01]  /*8d40*/  HADD2.F32 R85, -RZ, R70.H0_H0 ;  /* 0x20000046ff557230 */ /* 0x000fe20000004100 */
[----:B------:R-:W4:Y:S01]  /*8d50*/  LDL.S16 R94, [R1+0x10c] ;  /* 0x00010c00015e7983 */ /* 0x000f220000100600 */
[----:B---3--:R-:W-:-:S03]  /*8d60*/  HADD2.F32 R86, -RZ, R157.H0_H0 ;  /* 0x2000009dff567230 */ /* 0x008fc60000004100 */
[----:B------:R-:W-:Y:S01]  /*8d70*/  FFMA.FTZ R84, R91, R84, R85 ;  /* 0x000000545b547223 */ /* 0x000fe20000010055 */
[----:B--2---:R-:W-:Y:S02]  /*8d80*/  HADD2.F32 R85, -RZ, R166.H0_H0 ;  /* 0x200000a6ff557230 */ /* 0x004fe40000004100 */
[C---:B------:R-:W-:Y:S01]  /*8d90*/  FMUL.FTZ R93, R186.reuse, R93 ;  /* 0x0000005dba5d7220 */ /* 0x040fe20000410000 */
[----:B------:R-:W-:Y:S02]  /*8da0*/  HADD2.F32 R89, -RZ, R71.H0_H0 ;  /* 0x20000047ff597230 */ /* 0x000fe40000004100 */
[----:B------:R-:W-:Y:S01]  /*8db0*/  FMUL.FTZ R92, R186, R92 ;  /* 0x0000005cba5c7220 */ /* 0x000fe20000410000 */
[----:B-----5:R-:W-:Y:S02]  /*8dc0*/  HADD2.F32 R87, -RZ, R155.H0_H0 ;  /* 0x2000009bff577230 */ /* 0x020fe40000004100 */
[----:B------:R-:W-:Y:S01]  /*8dd0*/  FFMA.FTZ R85, R90, R85, R86 ;  /* 0x000000555a557223 */ /* 0x000fe20000010056 */
[----:B------:R-:W-:Y:S01]  /*8de0*/  HADD2.F32 R86, -RZ, R156.H0_H0 ;  /* 0x2000009cff567230 */ /* 0x000fe20000004100 */
[----:B------:R-:W2:Y:S01]  /*8df0*/  LDL.S16 R143, [R1+0x4a] ;  /* 0x00004a00018f7983 */ /* 0x000ea20000100600 */
[----:B------:R-:W-:-:S03]  /*8e00*/  HADD2.F32 R88, -RZ, R154.H0_H0 ;  /* 0x2000009aff587230 */ /* 0x000fc60000004100 */
[----:B------:R-:W-:Y:S01]  /*8e10*/  FFMA.FTZ R86, R93, R86, R89 ;  /* 0x000000565d567223 */ /* 0x000fe20000010059 */
[----:B------:R-:W3:Y:S01]  /*8e20*/  LDL.S16 R142, [R1+0x48] ;  /* 0x00004800018e7983 */ /* 0x000ee20000100600 */
[----:B------:R-:W-:Y:S01]  /*8e30*/  FFMA.FTZ R87, R92, R87, R88 ;  /* 0x000000575c577223 */ /* 0x000fe20000010058 */
[----:B------:R-:W-:-:S05]  /*8e40*/  IMAD.WIDE.U32 R88, R134, 0x10, R206 ;  /* 0x0000001086587825 */ /* 0x000fca00078e00ce */
[----:B------:R0:W-:Y:S02]  /*8e50*/  STG.E.128 desc[UR6][R88.64], R84 ;  /* 0x0000005458007986 */ /* 0x0001e4000c101d06 */
[----:B0-----:R-:W-:Y:S02]  /*8e60*/  HADD2.F32 R84, -RZ, R153.H0_H0 ;  /* 0x20000099ff547230 */ /* 0x001fe40000004100 */
[----:B------:R-:W-:Y:S01]  /*8e70*/  HADD2.F32 R85, -RZ, R194.H0_H0 ;  /* 0x200000c2ff557230 */ /* 0x000fe20000004100 */
[----:B------:R-:W5:Y:S01]  /*8e80*/  LDL.S16 R153, [R1+0x42] ;  /* 0x0000420001997983 */ /* 0x000f620000100600 */
[----:B------:R-:W-:-:S03]  /*8e90*/  HADD2.F32 R86, -RZ, R95.H0_H0 ;  /* 0x2000005fff567230 */ /* 0x000fc60000004100 */
[----:B------:R-:W-:Y:S01]  /*8ea0*/  FFMA.FTZ R84, R91, R84, R85 ;  /* 0x000000545b547223 */ /* 0x000fe20000010055 */
[----:B------:R-:W-:Y:S01]  /*8eb0*/  HADD2.F32 R85, -RZ, R152.H0_H0 ;  /* 0x20000098ff557230 */ /* 0x000fe20000004100 */
[----:B------:R-:W5:Y:S04]  /*8ec0*/  LDL.S16 R95, [R1+0x108] ;  /* 0x00010800015f7983 */ /* 0x000f680000100600 */
[----:B------:R-:W-:Y:S01]  /*8ed0*/  FFMA.FTZ R85, R90, R85, R86 ;  /* 0x000000555a557223 */ /* 0x000fe20000010056 */
[----:B------:R-:W-:Y:S01]  /*8ee0*/  HADD2.F32 R87, -RZ, R195.H0_H0 ;  /* 0x200000c3ff577230 */ /* 0x000fe20000004100 */
[----:B------:R-:W5:Y:S01]  /*8ef0*/  LDL.S16 R152, [R1+0x106] ;  /* 0x0001060001987983 */ /* 0x000f620000100600 */
[----:B------:R-:W-:-:S03]  /*8f00*/  HADD2.F32 R88, -RZ, R145.H0_H0 ;  /* 0x20000091ff587230 */ /* 0x000fc60000004100 */
[----:B------:R-:W5:Y:S01]  /*8f10*/  LDL.S16 R145, [R1+0x44] ;  /* 0x0000440001917983 */ /* 0x000f620000100600 */
[----:B----4-:R-:W-:-:S03]  /*8f20*/  HADD2.F32 R86, -RZ, R94.H0_H0 ;  /* 0x2000005eff567230 */ /* 0x010fc60000004100 */
[----:B------:R-:W4:Y:S02]  /*8f30*/  LDL.S16 R94, [R1+0x40] ;  /* 0x00004000015e7983 */ /* 0x000f240000100600 */
[----:B------:R-:W-:Y:S01]  /*8f40*/  FFMA.FTZ R86, R93, R86, R87 ;  /* 0x000000565d567223 */ /* 0x000fe20000010057 */
[----:B------:R-:W-:Y:S02]  /*8f50*/  HADD2.F32 R87, -RZ, R146.H0_H0 ;  /* 0x20000092ff577230 */ /* 0x000fe40000004100 */
[----:B------:R-:W4:Y:S03]  /*8f60*/  LDL.S16 R146, [R1+0x46] ;  /* 0x0000460001927983 */ /* 0x000f260000100600 */
[----:B------:R-:W-:Y:S01]  /*8f70*/  FFMA.FTZ R87, R92, R87, R88 ;  /* 0x000000575c577223 */ /* 0x000fe20000010058 */
[----:B------:R-:W-:Y:S02]  /*8f80*/  IMAD.WIDE.U32 R88, R134, 0x10, R204 ;  /* 0x0000001086587825 */ /* 0x000fe400078e00cc */
[----:B------:R-:W4:Y:S02]  /*8f90*/  LDL.S16 R134, [R1+0x104] ;  /* 0x0001040001867983 */ /* 0x000f240000100600 */
[----:B------:R-:W-:-:S02]  /*8fa0*/  FADD.FTZ R90, -R187, R135 ;  /* 0x00000087bb5a7221 */ /* 0x000fc40000010100 */
[----:B------:R0:W-:Y:S02]  /*8fb0*/  STG.E.128 desc[UR6][R88.64], R84 ;  /* 0x0000005458007986 */ /* 0x0001e4000c101d06 */
[C---:B------:R-:W-:Y:S01]  /*8fc0*/  FMUL.FTZ R90, R186.reuse, R90 ;  /* 0x0000005aba5a7220 */ /* 0x040fe20000410000 */
[C---:B------:R-:W-:Y:S01]  /*8fd0*/  FADD.FTZ R91, -R187.reuse, R136 ;  /* 0x00000088bb5b7221 */ /* 0x040fe20000010100 */
[C---:B------:R-:W-:Y:S01]  /*8fe0*/  FADD.FTZ R93, -R187.reuse, R133 ;  /* 0x00000085bb5d7221 */ /* 0x040fe20000010100 */
[----:B------:R-:W-:Y:S01]  /*8ff0*/  FADD.FTZ R92, -R187, R132 ;  /* 0x00000084bb5c7221 */ /* 0x000fe20000010100 */
[----:B------:R-:W4:Y:S01]  /*9000*/  LDL.S16 R136, [R1+0x100] ;  /* 0x0001000001887983 */ /* 0x000f220000100600 */
[----:B------:R-:W-:-:S03]  /*9010*/  FMUL.FTZ R91, R186, R91 ;  /* 0x0000005bba5b7220 */ /* 0x000fc60000410000 */
[----:B------:R-:W4:Y:S01]  /*9020*/  LDL.S16 R135, [R1+0x32] ;  /* 0x0000320001877983 */ /* 0x000f220000100600 */
[----:B0-----:R-:W-:Y:S02]  /*9030*/  HADD2.F32 R84, -RZ, R144.H0_H0 ;  /* 0x20000090ff547230 */ /* 0x001fe40000004100 */
[----:B------:R-:W-:Y:S01]  /*9040*/  HADD2.F32 R85, -RZ, R96.H0_H0 ;  /* 0x20000060ff557230 */ /* 0x000fe20000004100 */
[----:B------:R-:W4:Y:S01]  /*9050*/  LDL.S16 R144, [R1+0x3e] ;  /* 0x00003e0001907983 */ /* 0x000f220000100600 */
[----:B---3--:R-:W-:-:S03]  /*9060*/  HADD2.F32 R86, -RZ, R142.H0_H0 ;  /* 0x2000008eff567230 */ /* 0x008fc60000004100 */
[----:B------:R-:W-:Y:S01]  /*9070*/  FFMA.FTZ R84, R90, R84, R85 ;  /* 0x000000545a547223 */ /* 0x000fe20000010055 */
[----:B--2---:R-:W-:Y:S02]  /*9080*/  HADD2.F32 R85, -RZ, R143.H0_H0 ;  /* 0x2000008fff557230 */ /* 0x004fe40000004100 */
[C---:B------:R-:W-:Y:S01]  /*9090*/  FMUL.FTZ R93, R186.reuse, R93 ;  /* 0x0000005dba5d7220 */ /* 0x040fe20000410000 */
[----:B------:R-:W2:Y:S01]  /*90a0*/  LDL.S16 R143, [R1+0x3c] ;  /* 0x00003c00018f7983 */ /* 0x000ea20000100600 */
[----:B------:R-:W-:Y:S02]  /*90b0*/  HADD2.F32 R89, -RZ, R97.H0_H0 ;  /* 0x20000061ff597230 */ /* 0x000fe40000004100 */
[----:B------:R-:W-:Y:S01]  /*90c0*/  FFMA.FTZ R85, R91, R85, R86 ;  /* 0x000000555b557223 */ /* 0x000fe20000010056 */
[----:B-----5:R-:W-:Y:S02]  /*90d0*/  HADD2.F32 R87, -RZ, R153.H0_H0 ;  /* 0x20000099ff577230 */ /* 0x020fe40000004100 */
[----:B------:R-:W-:Y:S01]  /*90e0*/  FMUL.FTZ R92, R186, R92 ;  /* 0x0000005cba5c7220 */ /* 0x000fe20000410000 */
[----:B------:R-:W-:Y:S01]  /*90f0*/  HADD2.F32 R86, -RZ, R95.H0_H0 ;  /* 0x2000005fff567230 */ /* 0x000fe20000004100 */
[----:B------:R-:W3:Y:S04]  /*9100*/  LDL.S16 R142, [R1+0x102] ;  /* 0x00010200018e7983 */ /* 0x000ee80000100600 */
[----:B------:R-:W-:Y:S01]  /*9110*/  FFMA.FTZ R86, R93, R86, R89 ;  /* 0x000000565d567223 */ /* 0x000fe20000010059 */
[----:B------:R-:W5:Y:S04]  /*9120*/  LDL.S16 R95, [R1+0x3a] ;  /* 0x00003a00015f7983 */ /* 0x000f680000100600 */
[----:B------:R-:W5:Y:S04]  /*9130*/  LDL.S16 R133, [R1+0xfe] ;  /* 0x0000fe0001857983 */ /* 0x000f680000100600 */
[----:B------:R-:W5:Y:S01]  /*9140*/  LDL.S16 R132, [R1+0x36] ;  /* 0x0000360001847983 */ /* 0x000f620000100600 */
[----:B----4-:R-:W-:-:S03]  /*9150*/  HADD2.F32 R88, -RZ, R94.H0_H0 ;  /* 0x2000005eff587230 */ /* 0x010fc60000004100 */
[----:B------:R-:W4:Y:S02]  /*9160*/  LDL.S16 R94, [R1+0x38] ;  /* 0x00003800015e7983 */ /* 0x000f240000100600 */
[----:B------:R-:W-:Y:S01]  /*9170*/  FFMA.FTZ R87, R92, R87, R88 ;  /* 0x000000575c577223 */ /* 0x000fe20000010058 */
[----:B------:R-:W-:-:S05]  /*9180*/  IMAD.WIDE.U32 R88, R25, 0x10, R206 ;  /* 0x0000001019587825 */ /* 0x000fca00078e00ce */
[----:B------:R0:W-:Y:S02]  /*9190*/  STG.E.128 desc[UR6][R88.64], R84 ;  /* 0x0000005458007986 */ /* 0x0001e4000c101d06 */
[----:B0-----:R-:W-:Y:S02]  /*91a0*/  HADD2.F32 R85, -RZ, R146.H0_H0 ;  /* 0x20000092ff557230 */ /* 0x001fe40000004100 */
[----:B------:R-:W-:-:S05]  /*91b0*/  HADD2.F32 R86, -RZ, R145.H0_H0 ;  /* 0x20000091ff567230 */ /* 0x000fca0000004100 */
[----:B------:R-:W-:Y:S01]  /*91c0*/  FFMA.FTZ R85, R91, R85, R86 ;  /* 0x000000555b557223 */ /* 0x000fe20000010056 */
[----:B------:R-:W-:Y:S02]  /*91d0*/  HADD2.F32 R86, -RZ, R134.H0_H0 ;  /* 0x20000086ff567230 */ /* 0x000fe40000004100 */
[----:B------:R-:W4:Y:S01]  /*91e0*/  LDL.S16 R134, [R1+0x30] ;  /* 0x0000300001867983 */ /* 0x000f220000100600 */
[----:B------:R-:W-:Y:S02]  /*91f0*/  HADD2.F32 R84, -RZ, R152.H0_H0 ;  /* 0x20000098ff547230 */ /* 0x000fe40000004100 */
[----:B------:R-:W-:Y:S02]  /*9200*/  HADD2.F32 R87, -RZ, R192.H0_H0 ;  /* 0x200000c0ff577230 */ /* 0x000fe40000004100 */
[----:B------:R-:W-:Y:S02]  /*9210*/  HADD2.F32 R89, -RZ, R193.H0_H0 ;  /* 0x200000c1ff597230 */ /* 0x000fe40000004100 */
[----:B--2---:R-:W-:-:S02]  /*9220*/  HADD2.F32 R88, -RZ, R143.H0_H0 ;  /* 0x2000008fff587230 */ /* 0x004fc40000004100 */
[----:B------:R-:W-:Y:S01]  /*9230*/  FFMA.FTZ R84, R90, R84, R87 ;  /* 0x000000545a547223 */ /* 0x000fe20000010057 */
[----:B------:R-:W-:Y:S02]  /*9240*/  HADD2.F32 R87, -RZ, R144.H0_H0 ;  /* 0x20000090ff577230 */ /* 0x000fe40000004100 */
[----:B------:R-:W-:Y:S01]  /*9250*/  FFMA.FTZ R86, R93, R86, R89 ;  /* 0x000000565d567223 */ /* 0x000fe20000010059 */
[----:B------:R-:W-:Y:S01]  /*9260*/  FADD.FTZ R91, -R187, R18 ;  /* 0x00000012bb5b7221 */ /* 0x000fe20000010100 */
[----:B------:R-:W2:Y:S01]  /*9270*/  LDL.S16 R93, [R1+0x2c] ;  /* 0x00002c00015d7983 */ /* 0x000ea20000100600 */
[----:B------:R-:W-:Y:S01]  /*9280*/  FFMA.FTZ R87, R92, R87, R88 ;  /* 0x000000575c577223 */ /* 0x000fe20000010058 */
[----:B------:R-:W-:Y:S02]  /*9290*/  IMAD.WIDE.U32 R88, R25, 0x10, R204 ;  /* 0x0000001019587825 */ /* 0x000fe400078e00cc */
[----:B------:R-:W2:Y:S04]  /*92a0*/  LDL.S16 R92, [R1+0xfa] ;  /* 0x0000fa00015c7983 */ /* 0x000ea80000100600 */
[----:B------:R5:W-:Y:S01]  /*92b0*/  STG.E.128 desc[UR6][R88.64], R84 ;  /* 0x0000005458007986 */ /* 0x000be2000c101d06 */
[----:B---3--:R-:W-:-:S03]  /*92c0*/  HADD2.F32 R25, -RZ, R142.H0_H0 ;  /* 0x2000008eff197230 */ /* 0x008fc60000004100 */
[----:B------:R-:W3:Y:S04]  /*92d0*/  LDL.S16 R143, [R1+0x2a] ;  /* 0x00002a00018f7983 */ /* 0x000ee80000100600 */
[----:B------:R-:W3:Y:S01]  /*92e0*/  LDL.S16 R142, [R1+0x28] ;  /* 0x00002800018e7983 */ /* 0x000ee20000100600 */
[----:B-----5:R-:W-:-:S03]  /*92f0*/  HADD2.F32 R85, -RZ, R95.H0_H0 ;  /* 0x2000005fff557230 */ /* 0x020fc60000004100 */
[----:B------:R-:W5:Y:S01]  /*9300*/  LDL.S16 R95, [R1+0x34] ;  /* 0x00003400015f7983 */ /* 0x000f620000100600 */
[C---:B------:R-:W-:Y:S01]  /*9310*/  FADD.FTZ R88, -R187.reuse, R26 ;  /* 0x0000001abb587221 */ /* 0x040fe20000010100 */
[----:B------:R-:W-:Y:S02]  /*9320*/  FADD.FTZ R89, -R187, R27 ;  /* 0x0000001bbb597221 */ /* 0x000fe40000010100 */
[----:B------:R-:W3:Y:S01]  /*9330*/  LDL.S16 R27, [R1+0xfc] ;  /* 0x0000fc00011b7983 */ /* 0x000ee20000100600 */
[----:B------:R-:W-:Y:S02]  /*9340*/  HADD2.F32 R86, -RZ, R136.H0_H0 ;  /* 0x20000088ff567230 */ /* 0x000fe40000004100 */
[----:B------:R-:W-:Y:S01]  /*9350*/  HADD2.F32 R87, -RZ, R135.H0_H0 ;  /* 0x20000087ff577230 */ /* 0x000fe20000004100 */
[----:B------:R-:W3:Y:S04]  /*9360*/  LDL.S16 R136, [R1+0xf8] ;  /* 0x0000f80001887983 */ /* 0x000ee80000100600 */
[----:B------:R-:W3:Y:S01]  /*9370*/  LDL.S16 R135, [R1+0x22] ;  /* 0x0000220001877983 */ /* 0x000ee20000100600 */
[----:B----4-:R-:W-:-:S03]  /*9380*/  HADD2.F32 R26, -RZ, R94.H0_H0 ;  /* 0x2000005eff1a7230 */ /* 0x010fc60000004100 */
[----:B------:R-:W4:Y:S01]  /*9390*/  LDL.S16 R94, [R1+0x2e] ;  /* 0x00002e00015e7983 */ /* 0x000f220000100600 */
[----:B------:R-:W-:-:S03]  /*93a0*/  HADD2.F32 R18, -RZ, R134.H0_H0 ;  /* 0x20000086ff127230 */ /* 0x000fc60000004100 */
[----:B------:R-:W4:Y:S01]  /*93b0*/  LDL.S16 R134, [R1+0x20] ;  /* 0x0000200001867983 */ /* 0x000f220000100600 */
[----:B------:R-:W-:Y:S01]  /*93c0*/  FADD.FTZ R90, -R187, R19 ;  /* 0x00000013bb5a7221 */ /* 0x000fe20000010100 */
[----:B------:R-:W-:Y:S02]  /*93d0*/  HADD2.F32 R84, -RZ, R98.H0_H0 ;  /* 0x20000062ff547230 */ /* 0x000fe40000004100 */
[C---:B------:R-:W-:Y:S01]  /*93e0*/  FMUL.FTZ R88, R186.reuse, R88 ;  /* 0x00000058ba587220 */ /* 0x040fe20000410000 */
[C---:B------:R-:W-:Y:S01]  /*93f0*/  FMUL.FTZ R89, R186.reuse, R89 ;  /* 0x00000059ba597220 */ /* 0x040fe20000410000 */
[----:B------:R-:W-:Y:S02]  /*9400*/  HADD2.F32 R19, -RZ, R99.H0_H0 ;  /* 0x20000063ff137230 */ /* 0x000fe40000004100 */
[C---:B------:R-:W-:Y:S01]  /*9410*/  FMUL.FTZ R90, R186.reuse, R90 ;  /* 0x0000005aba5a7220 */ /* 0x040fe20000410000 */
[----:B------:R-:W-:Y:S01]  /*9420*/  FMUL.FTZ R91, R186, R91 ;  /* 0x0000005bba5b7220 */ /* 0x000fe20000410000 */
[----:B------:R-:W-:Y:S01]  /*9430*/  FFMA.FTZ R84, R88, R25, R84 ;  /* 0x0000001958547223 */ /* 0x000fe20000010054 */
[----:B------:R-:W-:Y:S01]  /*9440*/  FFMA.FTZ R85, R89, R85, R26 ;  /* 0x0000005559557223 */ /* 0x000fe2000001001a */
[----:B------:R-:W-:-:S02]  /*9450*/  HADD2.F32 R25, -RZ, R133.H0_H0 ;  /* 0x20000085ff197230 */ /* 0x000fc40000004100 */
[----:B------:R-:W-:Y:S01]  /*9460*/  FFMA.FTZ R86, R90, R86, R19 ;  /* 0x000000565a567223 */ /* 0x000fe20000010013 */
[----:B------:R-:W-:Y:S02]  /*9470*/  HADD2.F32 R26, -RZ, R190.H0_H0 ;  /* 0x200000beff1a7230 */ /* 0x000fe40000004100 */
[----:B------:R-:W-:Y:S01]  /*9480*/  FFMA.FTZ R87, R91, R87, R18 ;  /* 0x000000575b577223 */ /* 0x000fe20000010012 */
[----:B------:R-:W-:Y:S01]  /*9490*/  IMAD.WIDE.U32 R18, R3, 0x10, R206 ;  /* 0x0000001003127825 */ /* 0x000fe200078e00ce */
[----:B------:R-:W4:Y:S03]  /*94a0*/  LDL.S16 R133, [R1+0xf6] ;  /* 0x0000f60001857983 */ /* 0x000f260000100600 */
[----:B------:R-:W-:Y:S01]  /*94b0*/  FFMA.FTZ R88, R88, R25, R26 ;  /* 0x0000001958587223 */ /* 0x000fe2000001001a */
[----:B------:R-:W-:Y:S01]  /*94c0*/  FADD.FTZ R25, -R187, R12 ;  /* 0x0000000cbb197221 */ /* 0x000fe20000010100 */
[----:B------:R2:W-:Y:S01]  /*94d0*/  STG.E.128 desc[UR6][R18.64], R84 ;  /* 0x0000005412007986 */ /* 0x0005e2000c101d06 */
[----:B------:R-:W-:-:S02]  /*94e0*/  HADD2.F32 R26, -RZ, R132.H0_H0 ;  /* 0x20000084ff1a7230 */ /* 0x000fc40000004100 */
[----:B------:R-:W-:Y:S02]  /*94f0*/  HADD2.F32 R12, -RZ, R100.H0_H0 ;  /* 0x20000064ff0c7230 */ /* 0x000fe40000004100 */
[----:B------:R-:W-:Y:S01]  /*9500*/  FMUL.FTZ R25, R186, R25 ;  /* 0x00000019ba197220 */ /* 0x000fe20000410000 */
[----:B------:R-:W4:Y:S01]  /*9510*/  LDL.S16 R132, [R1+0x26] ;  /* 0x0000260001847983 */ /* 0x000f220000100600 */
[----:B--2---:R-:W-:Y:S02]  /*9520*/  HADD2.F32 R84, -RZ, R92.H0_H0 ;  /* 0x2000005cff547230 */ /* 0x004fe40000004100 */
[----:B-----5:R-:W-:Y:S01]  /*9530*/  HADD2.F32 R86, -RZ, R95.H0_H0 ;  /* 0x2000005fff567230 */ /* 0x020fe20000004100 */
[----:B------:R-:W2:Y:S01]  /*9540*/  LDL.S16 R92, [R1+0x1c] ;  /* 0x00001c00015c7983 */ /* 0x000ea20000100600 */
[----:B------:R-:W-:Y:S02]  /*9550*/  HADD2.F32 R85, -RZ, R93.H0_H0 ;  /* 0x2000005dff557230 */ /* 0x000fe40000004100 */
[----:B---3--:R-:W-:-:S02]  /*9560*/  HADD2.F32 R19, -RZ, R27.H0_H0 ;  /* 0x2000001bff137230 */ /* 0x008fc40000004100 */
[----:B------:R-:W-:Y:S01]  /*9570*/  FFMA.FTZ R89, R89, R26, R86 ;  /* 0x0000001a59597223 */ /* 0x000fe20000010056 */
[----:B------:R-:W-:Y:S02]  /*9580*/  HADD2.F32 R27, -RZ, R191.H0_H0 ;  /* 0x200000bfff1b7230 */ /* 0x000fe40000004100 */
[----:B------:R-:W-:Y:S01]  /*9590*/  FFMA.FTZ R84, R25, R84, R12 ;  /* 0x0000005419547223 */ /* 0x000fe2000001000c */
[C---:B------:R-:W-:Y:S01]  /*95a0*/  FADD.FTZ R26, -R187.reuse, R6 ;  /* 0x00000006bb1a7221 */ /* 0x040fe20000010100 */
[C---:B------:R-:W-:Y:S01]  /*95b0*/  FADD.FTZ R6, -R187.reuse, R5 ;  /* 0x00000005bb067221 */ /* 0x040fe20000010100 */
[----:B------:R-:W-:Y:S01]  /*95c0*/  FADD.FTZ R12, -R187, R4 ;  /* 0x00000004bb0c7221 */ /* 0x000fe20000010100 */
[----:B------:R-:W-:Y:S01]  /*95d0*/  FFMA.FTZ R90, R90, R19, R27 ;  /* 0x000000135a5a7223 */ /* 0x000fe2000001001b */
[----:B------:R-:W-:Y:S02]  /*95e0*/  HADD2.F32 R86, -RZ, R101.H0_H0 ;  /* 0x20000065ff567230 */ /* 0x000fe40000004100 */
[----:B------:R-:W-:Y:S01]  /*95f0*/  FMUL.FTZ R6, R186, R6 ;  /* 0x00000006ba067220 */ /* 0x000fe20000410000 */
[----:B------:R-:W-:-:S02]  /*9600*/  HADD2.F32 R87, -RZ, R135.H0_H0 ;  /* 0x20000087ff577230 */ /* 0x000fc40000004100 */
[C---:B------:R-:W-:Y:S01]  /*9610*/  FMUL.FTZ R12, R186.reuse, R12 ;  /* 0x0000000cba0c7220 */ /* 0x040fe20000410000 */
[----:B------:R-:W-:Y:S02]  /*9620*/  HADD2.F32 R27, -RZ, R142.H0_H0 ;  /* 0x2000008eff1b7230 */ /* 0x000fe40000004100 */
[----:B------:R-:W-:Y:S01]  /*9630*/  FMUL.FTZ R26, R186, R26 ;  /* 0x0000001aba1a7220 */ /* 0x000fe20000410000 */
[----:B------:R-:W-:Y:S01]  /*9640*/  IMAD.WIDE.U32 R4, R3, 0x10, R204 ;  /* 0x0000001003047825 */ /* 0x000fe200078e00cc */
[----:B------:R-:W3:Y:S04]  /*9650*/  LDL.S16 R95, [R1+0x24] ;  /* 0x00002400015f7983 */ /* 0x000ee80000100600 */
[----:B------:R-:W5:Y:S01]  /*9660*/  LDL.S16 R93, [R1+0x1e] ;  /* 0x00001e00015d7983 */ /* 0x000f620000100600 */
[C---:B------:R-:W-:Y:S01]  /*9670*/  FADD.FTZ R144, -R187.reuse, R140 ;  /* 0x0000008cbb907221 */ /* 0x040fe20000010100 */
[----:B------:R-:W-:-:S02]  /*9680*/  FADD.FTZ R142, -R187, R9 ;  /* 0x00000009bb8e7221 */ /* 0x000fc40000010100 */
[----:B------:R-:W5:Y:S01]  /*9690*/  LDL.S16 R140, [R1+0x18] ;  /* 0x00001800018c7983 */ /* 0x000f620000100600 */
[----:B------:R-:W-:-:S03]  /*96a0*/  FADD.FTZ R154, -R187, R40 ;  /* 0x00000028bb9a7221 */ /* 0x000fc60000010100 */
[----:B------:R-:W5:Y:S04]  /*96b0*/  LDL.S16 R9, [R1+0xee] ;  /* 0x0000ee0001097983 */ /* 0x000f680000100600 */
[----:B------:R-:W5:Y:S01]  /*96c0*/  LDL.S16 R40, [R1+0x1a] ;  /* 0x00001a0001287983 */ /* 0x000f620000100600 */
[----:B----4-:R-:W-:-:S03]  /*96d0*/  HADD2.F32 R18, -RZ, R94.H0_H0 ;  /* 0x2000005eff127230 */ /* 0x010fc60000004100 */
[----:B------:R-:W4:Y:S02]  /*96e0*/  LDL.S16 R94, [R1+0xf4] ;  /* 0x0000f400015e7983 */ /* 0x000f240000100600 */
[----:B------:R-:W-:Y:S01]  /*96f0*/  FFMA.FTZ R91, R91, R18, R85 ;  /* 0x000000125b5b7223 */ /* 0x000fe20000010055 */
[----:B------:R-:W-:Y:S02]  /*9700*/  HADD2.F32 R18, -RZ, R136.H0_H0 ;  /* 0x20000088ff127230 */ /* 0x000fe40000004100 */
[----:B------:R-:W-:-:S03]  /*9710*/  HADD2.F32 R85, -RZ, R143.H0_H0 ;  /* 0x2000008fff557230 */ /* 0x000fc60000004100 */
[----:B------:R-:W-:Y:S02]  /*9720*/  FFMA.FTZ R86, R6, R18, R86 ;  /* 0x0000001206567223 */ /* 0x000fe40000010056 */
[----:B------:R-:W-:Y:S01]  /*9730*/  FFMA.FTZ R85, R26, R85, R27 ;  /* 0x000000551a557223 */ /* 0x000fe2000001001b */
[----:B------:R-:W-:Y:S01]  /*9740*/  STG.E.128 desc[UR6][R4.64], R88 ;  /* 0x0000005804007986 */ /* 0x000fe2000c101d06 */
[----:B------:R-:W-:-:S05]  /*9750*/  HADD2.F32 R19, -RZ, R134.H0_H0 ;  /* 0x20000086ff137230 */ /* 0x000fca0000004100 */
[----:B------:R-:W-:Y:S01]  /*9760*/  FFMA.FTZ R87, R12, R87, R19 ;  /* 0x000000570c577223 */ /* 0x000fe20000010013 */
[----:B------:R-:W-:-:S05]  /*9770*/  IMAD.WIDE.U32 R18, R0, 0x10, R206 ;  /* 0x0000001000127825 */ /* 0x000fca00078e00ce */
[----:B------:R0:W-:Y:S02]  /*9780*/  STG.E.128 desc[UR6][R18.64], R84 ;  /* 0x0000005412007986 */ /* 0x0001e4000c101d06 */
[C---:B0-----:R-:W-:Y:S02]  /*9790*/  FADD.FTZ R18, -R187.reuse, R8 ;  /* 0x00000008bb127221 */ /* 0x041fe40000010100 */
[----:B------:R-:W4:Y:S01]  /*97a0*/  LDL.S16 R8, [R1+0xf2] ;  /* 0x0000f20001087983 */ /* 0x000f220000100600 */
[C---:B------:R-:W-:Y:S01]  /*97b0*/  FADD.FTZ R91, -R187.reuse, R32 ;  /* 0x00000020bb5b7221 */ /* 0x040fe20000010100 */
        /* <DEDUP_REMOVED lines=15> */
[----:B------:R-:W4:Y:S01]  /*98b0*/  LDL.S16 R161, [R1+0xf0] ;  /* 0x0000f00001a17983 */ /* 0x000f220000100600 */
[----:B------:R-:W-:-:S02]  /*98c0*/  HADD2.F32 R167, -RZ, R132.H0_H0 ;  /* 0x20000084ffa77230 */ /* 0x000fc40000004100 */
[C---:B------:R-:W-:Y:S01]  /*98d0*/  FADD.FTZ R19, -R187.reuse, R10 ;  /* 0x0000000abb137221 */ /* 0x040fe20000010100 */
[----:B--2---:R-:W-:Y:S01]  /*98e0*/  HADD2.F32 R156, -RZ, R92.H0_H0 ;  /* 0x2000005cff9c7230 */ /* 0x004fe20000004100 */
[----:B------:R-:W2:Y:S01]  /*98f0*/  LDL.S16 R149, [R1+0xc] ;  /* 0x00000c0001957983 */ /* 0x000ea20000100600 */
[C---:B------:R-:W-:Y:S01]  /*9900*/  FADD.FTZ R155, -R187.reuse, R39 ;  /* 0x00000027bb9b7221 */ /* 0x040fe20000010100 */
[----:B------:R-:W-:Y:S02]  /*9910*/  FADD.FTZ R152, -R187, R42 ;  /* 0x0000002abb987221 */ /* 0x000fe40000010100 */
[----:B------:R-:W2:Y:S01]  /*9920*/  LDL.S16 R150, [R1+0xe] ;  /* 0x00000e0001967983 */ /* 0x000ea20000100600 */
[----:B---3--:R-:W-:-:S03]  /*9930*/  HADD2.F32 R218, -RZ, R95.H0_H0 ;  /* 0x2000005fffda7230 */ /* 0x008fc60000004100 */
[----:B------:R-:W3:Y:S01]  /*9940*/  LDL.S16 R151, [R1+0x10] ;  /* 0x0000100001977983 */ /* 0x000ee20000100600 */
[----:B-----5:R-:W-:-:S03]  /*9950*/  HADD2.F32 R143, -RZ, R93.H0_H0 ;  /* 0x2000005dff8f7230 */ /* 0x020fc60000004100 */
[----:B------:R-:W5:Y:S01]  /*9960*/  LDL.S16 R159, [R1+0x12] ;  /* 0x00001200019f7983 */ /* 0x000f620000100600 */
[C---:B------:R-:W-:Y:S01]  /*9970*/  FADD.FTZ R42, -R187.reuse, R162 ;  /* 0x000000a2bb2a7221 */ /* 0x040fe20000010100 */
[----:B------:R-:W-:Y:S02]  /*9980*/  FADD.FTZ R39, -R187, R164 ;  /* 0x000000a4bb277221 */ /* 0x000fe40000010100 */
[----:B------:R-:W2:Y:S01]  /*9990*/  LDL.S16 R160, [R1+0xec] ;  /* 0x0000ec0001a07983 */ /* 0x000ea20000100600 */
[----:B------:R-:W-:Y:S01]  /*99a0*/  FFMA.FTZ R4, R25, R5, R4 ;  /* 0x0000000519047223 */ /* 0x000fe20000010004 */
[C---:B------:R-:W-:Y:S01]  /*99b0*/  FADD.FTZ R136, -R187.reuse, R7 ;  /* 0x00000007bb887221 */ /* 0x040fe20000010100 */
[C---:B------:R-:W-:Y:S01]  /*99c0*/  FADD.FTZ R145, -R187.reuse, R139 ;  /* 0x0000008bbb917221 */ /* 0x040fe20000010100 */
[----:B------:R-:W3:Y:S01]  /*99d0*/  LDL.S16 R162, [R1+0x14] ;  /* 0x0000140001a27983 */ /* 0x000ee20000100600 */
[----:B------:R-:W-:Y:S01]  /*99e0*/  FMUL.FTZ R25, R186, R19 ;  /* 0x00000013ba197220 */ /* 0x000fe20000410000 */
[----:B------:R-:W-:-:S02]  /*99f0*/  FADD.FTZ R27, -R187, R17 ;  /* 0x00000011bb1b7221 */ /* 0x000fc40000010100 */
[----:B------:R-:W3:Y:S01]  /*9a00*/  LDL.S16 R164, [R1+0x16] ;  /* 0x0000160001a47983 */ /* 0x000ee20000100600 */
[C---:B------:R-:W-:Y:S01]  /*9a10*/  FADD.FTZ R139, -R187.reuse, R141 ;  /* 0x0000008dbb8b7221 */ /* 0x040fe20000010100 */
[----:B------:R-:W-:Y:S01]  /*9a20*/  FFMA.FTZ R5, R26, R167, R218 ;  /* 0x000000a71a057223 */ /* 0x000fe200000100da */
[----:B------:R-:W-:Y:S01]  /*9a30*/  FFMA.FTZ R7, R12, R143, R156 ;  /* 0x0000008f0c077223 */ /* 0x000fe2000001009c */
[----:B------:R-:W-:Y:S01]  /*9a40*/  HADD2.F32 R19, -RZ, R140.H0_H0 ;  /* 0x2000008cff137230 */ /* 0x000fe20000004100 */
[----:B------:R-:W3:Y:S01]  /*9a50*/  LDL.S16 R26, [R1+0xe8] ;  /* 0x0000e800011a7983 */ /* 0x000ee20000100600 */
[----:B------:R-:W-:Y:S02]  /*9a60*/  HADD2.F32 R12, -RZ, R9.H0_H0 ;  /* 0x20000009ff0c7230 */ /* 0x000fe40000004100 */
[C---:B------:R-:W-:Y:S01]  /*9a70*/  FADD.FTZ R153, -R187.reuse, R41 ;  /* 0x00000029bb997221 */ /* 0x040fe20000010100 */
[C---:B------:R-:W-:Y:S01]  /*9a80*/  FADD.FTZ R146, -R187.reuse, R138 ;  /* 0x0000008abb927221 */ /* 0x040fe20000010100 */
[----:B------:R-:W3:Y:S01]  /*9a90*/  LDL.S16 R141, [R1+0x2] ;  /* 0x00000200018d7983 */ /* 0x000ee20000100600 */
[----:B------:R-:W-:-:S03]  /*9aa0*/  FADD.FTZ R138, -R187, R148 ;  /* 0x00000094bb8a7221 */ /* 0x000fc60000010100 */
[----:B------:R-:W3:Y:S04]  /*9ab0*/  LDL.S16 R140, [R1] ;  /* 0x00000000018c7983 */ /* 0x000ee80000100600 */
[----:B------:R-:W3:Y:S04]  /*9ac0*/  LDL.S16 R41, [R1+0xea] ;  /* 0x0000ea0001297983 */ /* 0x000ee80000100600 */
[----:B------:R-:W3:Y:S01]  /*9ad0*/  LDL.S16 R148, [R1+0xa] ;  /* 0x00000a0001947983 */ /* 0x000ee20000100600 */
[----:B------:R-:W-:Y:S02]  /*9ae0*/  HADD2.F32 R166, -RZ, R189.H0_H0 ;  /* 0x200000bdffa67230 */ /* 0x000fe40000004100 */
[----:B------:R-:W-:Y:S01]  /*9af0*/  FADD.FTZ R10, -R187, R14 ;  /* 0x0000000ebb0a7221 */ /* 0x000fe20000010100 */
[----:B----4-:R-:W-:-:S02]  /*9b00*/  HADD2.F32 R17, -RZ, R8.H0_H0 ;  /* 0x20000008ff117230 */ /* 0x010fc40000004100 */
[----:B------:R-:W-:Y:S02]  /*9b10*/  HADD2.F32 R157, -RZ, R94.H0_H0 ;  /* 0x2000005eff9d7230 */ /* 0x000fe40000004100 */
[----:B------:R-:W-:Y:S01]  /*9b20*/  FADD.FTZ R3, -R187, R23 ;  /* 0x00000017bb037221 */ /* 0x000fe20000010100 */
[----:B------:R-:W-:-:S04]  /*9b30*/  IMAD.WIDE.U32 R8, R0, 0x10, R204 ;  /* 0x0000001000087825 */ /* 0x000fc800078e00cc */
[C---:B------:R-:W-:Y:S01]  /*9b40*/  FMUL.FTZ R142, R186.reuse, R142 ;  /* 0x0000008eba8e7220 */ /* 0x040fe20000410000 */
[C---:B------:R-:W-:Y:S01]  /*9b50*/  FMUL.FTZ R18, R186.reuse, R18 ;  /* 0x00000012ba127220 */ /* 0x040fe20000410000 */
[----:B------:R-:W-:Y:S01]  /*9b60*/  FMUL.FTZ R136, R186, R136 ;  /* 0x00000088ba887220 */ /* 0x000fe20000410000 */
[----:B------:R-:W-:Y:S01]  /*9b70*/  HADD2.F32 R0, -RZ, R40.H0_H0 ;  /* 0x20000028ff007230 */ /* 0x000fe20000004100 */
[----:B------:R-:W4:Y:S04]  /*9b80*/  LDL.S16 R143, [R1+0xe6] ;  /* 0x0000e600018f7983 */ /* 0x000f280000100600 */
[----:B------:R-:W4:Y:S01]  /*9b90*/  LDL.S16 R40, [R1+0x8] ;  /* 0x0000080001287983 */ /* 0x000f220000100600 */
[C---:B------:R-:W-:Y:S01]  /*9ba0*/  FADD.FTZ R14, -R187.reuse, R15 ;  /* 0x0000000fbb0e7221 */ /* 0x040fe20000010100 */
[C---:B------:R-:W-:Y:S01]  /*9bb0*/  FADD.FTZ R23, -R187.reuse, R24 ;  /* 0x00000018bb177221 */ /* 0x040fe20000010100 */
[----:B------:R-:W-:Y:S01]  /*9bc0*/  FFMA.FTZ R6, R6, R157, R166 ;  /* 0x0000009d06067223 */ /* 0x000fe200000100a6 */
[----:B------:R-:W-:Y:S01]  /*9bd0*/  FADD.FTZ R15, -R187, R16 ;  /* 0x00000010bb0f7221 */ /* 0x000fe20000010100 */
[----:B------:R-:W-:-:S02]  /*9be0*/  HADD2.F32 R24, -RZ, R102.H0_H0 ;  /* 0x20000066ff187230 */ /* 0x000fc40000004100 */
[----:B------:R-:W-:Y:S01]  /*9bf0*/  FADD.FTZ R87, -R187, R30 ;  /* 0x0000001ebb577221 */ /* 0x000fe20000010100 */
[----:B------:R-:W-:Y:S01]  /*9c00*/  HADD2.F32 R16, -RZ, R184.H0_H0 ;  /* 0x200000b8ff107230 */ /* 0x000fe20000004100 */
[----:B------:R0:W-:Y:S04]  /*9c10*/  STG.E.128 desc[UR6][R8.64], R4 ;  /* 0x0000000408007986 */ /* 0x0001e8000c101d06 */
[----:B------:R-:W-:Y:S01]  /*9c20*/  FFMA.FTZ R16, R25, R12, R16 ;  /* 0x0000000c19107223 */ /* 0x000fe20000010010 */
[----:B------:R-:W-:Y:S02]  /*9c30*/  HADD2.F32 R12, -RZ, R185.H0_H0 ;  /* 0x200000b9ff0c7230 */ /* 0x000fe40000004100 */
[C---:B------:R-:W-:Y:S01]  /*9c40*/  FADD.FTZ R30, -R187.reuse, R37 ;  /* 0x00000025bb1e7221 */ /* 0x040fe20000010100 */
[----:B------:R-:W-:Y:S01]  /*9c50*/  FADD.FTZ R37, -R187, R165 ;  /* 0x000000a5bb257221 */ /* 0x000fe20000010100 */
[----:B------:R-:W4:Y:S04]  /*9c60*/  LDL.S16 R157, [R1+0xdc] ;  /* 0x0000dc00019d7983 */ /* 0x000f280000100600 */
[----:B------:R-:W4:Y:S01]  /*9c70*/  LDL.S16 R165, [R1+0x6] ;  /* 0x0000060001a57983 */ /* 0x000f220000100600 */
[----:B0-----:R-:W-:Y:S01]  /*9c80*/  FFMA.FTZ R4, R25, R17, R24 ;  /* 0x0000001119047223 */ /* 0x001fe20000010018 */
[----:B------:R-:W-:Y:S01]  /*9c90*/  FFMA.FTZ R5, R142, R0, R19 ;  /* 0x000000008e057223 */ /* 0x000fe20000010013 */
[----:B------:R-:W-:-:S02]  /*9ca0*/  HADD2.F32 R6, -RZ, R161.H0_H0 ;  /* 0x200000a1ff067230 */ /* 0x000fc40000004100 */
[----:B------:R-:W-:Y:S01]  /*9cb0*/  HADD2.F32 R24, -RZ, R103.H0_H0 ;  /* 0x20000067ff187230 */ /* 0x000fe20000004100 */
[----:B------:R-:W4:Y:S01]  /*9cc0*/  LDL.S16 R161, [R1+0xe2] ;  /* 0x0000e20001a17983 */ /* 0x000f220000100600 */
[----:B--2---:R-:W-:Y:S02]  /*9cd0*/  HADD2.F32 R9, -RZ, R160.H0_H0 ;  /* 0x200000a0ff097230 */ /* 0x004fe40000004100 */
[----:B-----5:R-:W-:Y:S02]  /*9ce0*/  HADD2.F32 R0, -RZ, R159.H0_H0 ;  /* 0x2000009fff007230 */ /* 0x020fe40000004100 */
[----:B---3--:R-:W-:Y:S02]  /*9cf0*/  HADD2.F32 R7, -RZ, R151.H0_H0 ;  /* 0x20000097ff077230 */ /* 0x008fe40000004100 */
[----:B------:R-:W-:Y:S02]  /*9d00*/  HADD2.F32 R19, -RZ, R150.H0_H0 ;  /* 0x20000096ff137230 */ /* 0x000fe40000004100 */
[----:B------:R-:W-:-:S02]  /*9d10*/  HADD2.F32 R8, -RZ, R149.H0_H0 ;  /* 0x20000095ff087230 */ /* 0x000fc40000004100 */
[C---:B------:R-:W-:Y:S01]  /*9d20*/  FFMA.FTZ R6, R18.reuse, R6, R24 ;  /* 0x0000000612067223 */ /* 0x040fe20000010018 */
[----:B------:R-:W-:Y:S02]  /*9d30*/  HADD2.F32 R17, -RZ, R164.H0_H0 ;  /* 0x200000a4ff117230 */ /* 0x000fe40000004100 */
[----:B------:R-:W-:Y:S02]  /*9d40*/  HADD2.F32 R25, -RZ, R162.H0_H0 ;  /* 0x200000a2ff197230 */ /* 0x000fe40000004100 */
[----:B------:R-:W-:Y:S01]  /*9d50*/  FFMA.FTZ R18, R18, R9, R12 ;  /* 0x0000000912127223 */ /* 0x000fe2000001000c */
[C---:B------:R-:W-:Y:S01]  /*9d60*/  FFMA.FTZ R7, R136.reuse, R0, R7 ;  /* 0x0000000088077223 */ /* 0x040fe20000010007 */
[----:B------:R-:W-:Y:S01]  /*9d70*/  FFMA.FTZ R19, R136, R19, R8 ;  /* 0x0000001388137223 */ /* 0x000fe20000010008 */
[----:B------:R-:W-:Y:S01]  /*9d80*/  HADD2.F32 R26, -RZ, R26.H0_H0 ;  /* 0x2000001aff1a7230 */ /* 0x000fe20000004100 */
[----:B------:R-:W2:Y:S01]  /*9d90*/  LDL.S16 R162, [R1+0xe4] ;  /* 0x0000e40001a27983 */ /* 0x000ea20000100600 */
[----:B------:R-:W-:-:S02]  /*9da0*/  HADD2.F32 R9, -RZ, R105.H0_H0 ;  /* 0x20000069ff097230 */ /* 0x000fc40000004100 */
[----:B------:R-:W-:Y:S02]  /*9db0*/  HADD2.F32 R0, -RZ, R141.H0_H0 ;  /* 0x2000008dff007230 */ /* 0x000fe40000004100 */
[C---:B------:R-:W-:Y:S01]  /*9dc0*/  FMUL.FTZ R141, R186.reuse, R27 ;  /* 0x0000001bba8d7220 */ /* 0x040fe20000410000 */
[----:B------:R-:W-:Y:S02]  /*9dd0*/  HADD2.F32 R8, -RZ, R140.H0_H0 ;  /* 0x2000008cff087230 */ /* 0x000fe40000004100 */
[----:B------:R-:W-:Y:S01]  /*9de0*/  FMUL.FTZ R140, R186, R15 ;  /* 0x0000000fba8c7220 */ /* 0x000fe20000410000 */
[----:B------:R-:W-:Y:S01]  /*9df0*/  FFMA.FTZ R17, R142, R17, R25 ;  /* 0x000000118e117223 */ /* 0x000fe20000010019 */
[----:B------:R-:W-:Y:S01]  /*9e00*/  HADD2.F32 R24, -RZ, R41.H0_H0 ;  /* 0x20000029ff187230 */ /* 0x000fe20000004100 */
[----:B------:R-:W3:Y:S01]  /*9e10*/  LDL.S16 R160, [R1+0xde] ;  /* 0x0000de0001a07983 */ /* 0x000ee20000100600 */
[----:B------:R-:W-:Y:S02]  /*9e20*/  HADD2.F32 R41, -RZ, R104.H0_H0 ;  /* 0x20000068ff297230 */ /* 0x000fe40000004100 */
[C---:B------:R-:W-:Y:S01]  /*9e30*/  FMUL.FTZ R12, R186.reuse, R10 ;  /* 0x0000000aba0c7220 */ /* 0x040fe20000410000 */
[----:B------:R-:W-:Y:S01]  /*9e40*/  HADD2.F32 R25, -RZ, R148.H0_H0 ;  /* 0x20000094ff197230 */ /* 0x000fe20000004100 */
[----:B------:R-:W5:Y:S01]  /*9e50*/  LDL.S16 R164, [R1+0x4] ;  /* 0x0000040001a47983 */ /* 0x000f620000100600 */
[----:B------:R-:W-:Y:S01]  /*9e60*/  FMUL.FTZ R136, R186, R14 ;  /* 0x0000000eba887220 */ /* 0x000fe20000410000 */
[----:B------:R-:W-:Y:S01]  /*9e70*/  FFMA.FTZ R26, R140, R26, R9 ;  /* 0x0000001a8c1a7223 */ /* 0x000fe20000010009 */
[----:B------:R-:W-:Y:S01]  /*9e80*/  FFMA.FTZ R27, R141, R0, R8 ;  /* 0x000000008d1b7223 */ /* 0x000fe20000010008 */
[----:B------:R-:W-:-:S04]  /*9e90*/  IMAD.WIDE.U32 R8, R11, 0x10, R206 ;  /* 0x000000100b087825 */ /* 0x000fc800078e00ce */
[----:B------:R-:W-:Y:S01]  /*9ea0*/  FFMA.FTZ R24, R12, R24, R41 ;  /* 0x000000180c187223 */ /* 0x000fe20000010029 */
[----:B------:R-:W5:Y:S01]  /*9eb0*/  LDL.S16 R159, [R1+0xe0] ;  /* 0x0000e000019f7983 */ /* 0x000f620000100600 */
[----:B------:R-:W-:-:S04]  /*9ec0*/  IMAD.WIDE.U32 R10, R11, 0x10, R204 ;  /* 0x000000100b0a7825 */ /* 0x000fc800078e00cc */
[----:B------:R-:W-:Y:S01]  /*9ed0*/  IMAD.WIDE.U32 R14, R13, 0x10, R206 ;  /* 0x000000100d0e7825 */ /* 0x000fe200078e00ce */
[----:B------:R-:W-:Y:S04]  /*9ee0*/  STG.E.128 desc[UR6][R8.64], R4 ;  /* 0x0000000408007986 */ /* 0x000fe8000c101d06 */
[----:B------:R-:W-:Y:S01]  /*9ef0*/  STG.E.128 desc[UR6][R10.64], R16 ;  /* 0x000000100a007986 */ /* 0x000fe2000c101d06 */
[----:B----4-:R-:W-:-:S05]  /*9f00*/  HADD2.F32 R40, -RZ, R40.H0_H0 ;  /* 0x20000028ff287230 */ /* 0x010fca0000004100 */
[----:B------:R-:W-:-:S05]  /*9f10*/  FFMA.FTZ R25, R136, R25, R40 ;  /* 0x0000001988197223 */ /* 0x000fca0000010028 */
[----:B------:R0:W-:Y:S04]  /*9f20*/  STG.E.128 desc[UR6][R14.64], R24 ;  /* 0x000000180e007986 */ /* 0x0001e8000c101d06 */
[----:B0-----:R-:W4:Y:S04]  /*9f30*/  LDL.S16 R25, [R1+0xda] ;  /* 0x0000da0001197983 */ /* 0x001f280000100600 */
[----:B------:R-:W4:Y:S01]  /*9f40*/  LDL.S16 R26, [R1+0xd8] ;  /* 0x0000d800011a7983 */ /* 0x000f220000100600 */
[----:B------:R-:W-:Y:S02]  /*9f50*/  HADD2.F32 R143, -RZ, R143.H0_H0 ;  /* 0x2000008fff8f7230 */ /* 0x000fe40000004100 */
[----:B------:R-:W-:-:S02]  /*9f60*/  HADD2.F32 R156, -RZ, R178.H0_H0 ;  /* 0x200000b2ff9c7230 */ /* 0x000fc40000004100 */
[----:B------:R-:W-:Y:S01]  /*9f70*/  FMUL.FTZ R142, R186, R3 ;  /* 0x00000003ba8e7220 */ /* 0x000fe20000410000 */
[--C-:B------:R-:W-:Y:S02]  /*9f80*/  HADD2.F32 R7, -RZ, R252.reuse.H1_H1 ;  /* 0x300000fcff077230 */ /* 0x100fe40000004100 */
[----:B------:R-:W-:Y:S02]  /*9f90*/  HADD2.F32 R11, -RZ, R252.H0_H0 ;  /* 0x200000fcff0b7230 */ /* 0x000fe40000004100 */
[----:B------:R-:W-:Y:S01]  /*9fa0*/  FFMA.FTZ R4, R12, R143, R156 ;  /* 0x0000008f0c047223 */ /* 0x000fe2000001009c */
[----:B------:R-:W-:Y:S02]  /*9fb0*/  HADD2.F32 R12, -RZ, R179.H0_H0 ;  /* 0x200000b3ff0c7230 */ /* 0x000fe40000004100 */
[----:B------:R-:W-:Y:S02]  /*9fc0*/  HADD2.F32 R9, -RZ, R176.H0_H0 ;  /* 0x200000b0ff097230 */ /* 0x000fe40000004100 */
[----:B------:R-:W-:-:S02]  /*9fd0*/  HADD2.F32 R5, -RZ, R165.H0_H0 ;  /* 0x200000a5ff057230 */ /* 0x000fc40000004100 */
[----:B------:R-:W-:Y:S02]  /*9fe0*/  HADD2.F32 R8, -RZ, R161.H0_H0 ;  /* 0x200000a1ff087230 */ /* 0x000fe40000004100 */
[----:B--2---:R-:W-:Y:S02]  /*9ff0*/  HADD2.F32 R6, -RZ, R162.H0_H0 ;  /* 0x200000a2ff067230 */ /* 0x004fe40000004100 */
[----:B------:R-:W-:Y:S02]  /*a000*/  HADD2.F32 R10, -RZ, R106.H0_H0 ;  /* 0x2000006aff0a7230 */ /* 0x000fe40000004100 */
[C---:B------:R-:W-:Y:S01]  /*a010*/  FADD.FTZ R20, -R187.reuse, R20 ;  /* 0x00000014bb147221 */ /* 0x040fe20000010100 */
[----:B------:R-:W-:Y:S01]  /*a020*/  FADD.FTZ R22, -R187, R22 ;  /* 0x00000016bb167221 */ /* 0x000fe20000010100 */
[----:B---3--:R-:W-:Y:S02]  /*a030*/  HADD2.F32 R16, -RZ, R160.H0_H0 ;  /* 0x200000a0ff107230 */ /* 0x008fe40000004100 */
[----:B-----5:R-:W-:-:S02]  /*a040*/  HADD2.F32 R14, -RZ, R164.H0_H0 ;  /* 0x200000a4ff0e7230 */ /* 0x020fc40000004100 */
[----:B------:R-:W-:Y:S01]  /*a050*/  FFMA.FTZ R6, R140, R6, R12 ;  /* 0x000000068c067223 */ /* 0x000fe2000001000c */
[----:B------:R-:W-:Y:S01]  /*a060*/  FFMA.FTZ R7, R141, R7, R11 ;  /* 0x000000078d077223 */ /* 0x000fe2000001000b */
[C---:B------:R-:W-:Y:S01]  /*a070*/  FFMA.FTZ R16, R142.reuse, R16, R9 ;  /* 0x000000108e107223 */ /* 0x040fe20000010009 */
[----:B------:R-:W-:Y:S01]  /*a080*/  FFMA.FTZ R8, R142, R8, R10 ;  /* 0x000000088e087223 */ /* 0x000fe2000001000a */
[----:B------:R-:W-:Y:S01]  /*a090*/  FFMA.FTZ R5, R136, R5, R14 ;  /* 0x0000000588057223 */ /* 0x000fe2000001000e */
[--C-:B------:R-:W-:Y:S02]  /*a0a0*/  HADD2.F32 R9, -RZ, R251.reuse.H1_H1 ;  /* 0x300000fbff097230 */ /* 0x100fe40000004100 */
[C---:B------:R-:W-:Y:S01]  /*a0b0*/  FMUL.FTZ R20, R186.reuse, R20 ;  /* 0x00000014ba147220 */ /* 0x040fe20000410000 */
[----:B------:R-:W-:Y:S02]  /*a0c0*/  HADD2.F32 R24, -RZ, R251.H0_H0 ;  /* 0x200000fbff187230 */ /* 0x000fe40000004100 */
[----:B------:R-:W-:Y:S01]  /*a0d0*/  FMUL.FTZ R23, R186, R23 ;  /* 0x00000017ba177220 */ /* 0x000fe20000410000 */
[----:B------:R-:W-:-:S02]  /*a0e0*/  HADD2.F32 R11, -RZ, R249.H1_H1 ;  /* 0x300000f9ff0b7230 */ /* 0x000fc40000004100 */
[C---:B------:R-:W-:Y:S01]  /*a0f0*/  FADD.FTZ R134, -R187.reuse, R181 ;  /* 0x000000b5bb867221 */ /* 0x040fe20000010100 */
[----:B------:R-:W-:Y:S02]  /*a100*/  HADD2.F32 R12, -RZ, R249.H0_H0 ;  /* 0x200000f9ff0c7230 */ /* 0x000fe40000004100 */
[----:B------:R-:W-:Y:S01]  /*a110*/  FMUL.FTZ R22, R186, R22 ;  /* 0x00000016ba167220 */ /* 0x000fe20000410000 */
[----:B------:R-:W-:Y:S02]  /*a120*/  HADD2.F32 R10, -RZ, R159.H0_H0 ;  /* 0x2000009fff0a7230 */ /* 0x000fe40000004100 */
[----:B------:R-:W-:Y:S02]  /*a130*/  HADD2.F32 R18, -RZ, R157.H0_H0 ;  /* 0x2000009dff127230 */ /* 0x000fe40000004100 */
[C---:B------:R-:W-:Y:S01]  /*a140*/  FADD.FTZ R86, -R187.reuse, R29 ;  /* 0x0000001dbb567221 */ /* 0x040fe20000010100 */
[----:B------:R-:W-:Y:S02]  /*a150*/  HADD2.F32 R15, -RZ, R107.H0_H0 ;  /* 0x2000006bff0f7230 */ /* 0x000fe40000004100 */
[----:B------:R-:W-:Y:S01]  /*a160*/  FADD.FTZ R132, -R187, R174 ;  /* 0x000000aebb847221 */ /* 0x000fe20000010100 */
[----:B------:R-:W-:-:S02]  /*a170*/  HADD2.F32 R14, -RZ, R177.H0_H0 ;  /* 0x200000b1ff0e7230 */ /* 0x000fc40000004100 */
[--C-:B------:R-:W-:Y:S02]  /*a180*/  HADD2.F32 R17, -RZ, R250.reuse.H1_H1 ;  /* 0x300000faff117230 */ /* 0x100fe40000004100 */
[----:B------:R-:W-:Y:S02]  /*a190*/  HADD2.F32 R19, -RZ, R250.H0_H0 ;  /* 0x200000faff137230 */ /* 0x000fe40000004100 */
[C---:B------:R-:W-:Y:S01]  /*a1a0*/  FADD.FTZ R29, -R187.reuse, R36 ;  /* 0x00000024bb1d7221 */ /* 0x040fe20000010100 */
[----:B------:R-:W-:Y:S01]  /*a1b0*/  FADD.FTZ R133, -R187, R180 ;  /* 0x000000b4bb857221 */ /* 0x000fe20000010100 */
[----:B------:R-:W-:Y:S01]  /*a1c0*/  FFMA.FTZ R9, R20, R9, R24 ;  /* 0x0000000914097223 */ /* 0x000fe20000010018 */
[----:B------:R-:W-:Y:S01]  /*a1d0*/  FFMA.FTZ R11, R23, R11, R12 ;  /* 0x0000000b170b7223 */ /* 0x000fe2000001000c */
[C---:B------:R-:W-:Y:S01]  /*a1e0*/  FFMA.FTZ R10, R22.reuse, R10, R15 ;  /* 0x0000000a160a7223 */ /* 0x040fe2000001000f */
[----:B------:R-:W-:Y:S01]  /*a1f0*/  FFMA.FTZ R18, R22, R18, R14 ;  /* 0x0000001216127223 */ /* 0x000fe2000001000e */
[----:B------:R-:W-:-:S02]  /*a200*/  HADD2.F32 R27, -RZ, R245.H1_H1 ;  /* 0x300000f5ff1b7230 */ /* 0x000fc40000004100 */
[C---:B------:R-:W-:Y:S01]  /*a210*/  FMUL.FTZ R86, R186.reuse, R86 ;  /* 0x00000056ba567220 */ /* 0x040fe20000410000 */
[----:B------:R-:W-:Y:S02]  /*a220*/  HADD2.F32 R12, -RZ, R245.H0_H0 ;  /* 0x200000f5ff0c7230 */ /* 0x000fe40000004100 */
[C---:B------:R-:W-:Y:S01]  /*a230*/  FMUL.FTZ R40, R186.reuse, R30 ;  /* 0x0000001eba287220 */ /* 0x040fe20000410000 */
[----:B------:R-:W-:Y:S01]  /*a240*/  FMUL.FTZ R3, R186, R134 ;  /* 0x00000086ba037220 */ /* 0x000fe20000410000 */
[----:B------:R-:W-:Y:S01]  /*a250*/  FFMA.FTZ R17, R20, R17, R19 ;  /* 0x0000001114117223 */ /* 0x000fe20000010013 */
[----:B------:R-:W-:Y:S02]  /*a260*/  HADD2.F32 R15, -RZ, R247.H0_H0 ;  /* 0x200000f7ff0f7230 */ /* 0x000fe40000004100 */
[----:B------:R-:W-:Y:S01]  /*a270*/  FADD.FTZ R94, -R187, R172 ;  /* 0x000000acbb5e7221 */ /* 0x000fe20000010100 */
[----:B------:R-:W-:Y:S02]  /*a280*/  HADD2.F32 R14, -RZ, R109.H0_H0 ;  /* 0x2000006dff0e7230 */ /* 0x000fe40000004100 */
[C---:B------:R-:W-:Y:S01]  /*a290*/  FMUL.FTZ R90, R186.reuse, R90 ;  /* 0x0000005aba5a7220 */ /* 0x040fe20000410000 */
[C---:B------:R-:W-:Y:S01]  /*a2a0*/  FMUL.FTZ R87, R186.reuse, R87 ;  /* 0x00000057ba577220 */ /* 0x040fe20000410000 */
[----:B------:R-:W-:Y:S01]  /*a2b0*/  FMUL.FTZ R30, R186, R132 ;  /* 0x00000084ba1e7220 */ /* 0x000fe20000410000 */
[----:B------:R-:W2:Y:S01]  /*a2c0*/  LDL.S16 R134, [R1+0xd4] ;  /* 0x0000d40001867983 */ /* 0x000ea20000100600 */
[----:B------:R-:W-:-:S02]  /*a2d0*/  HADD2.F32 R20, -RZ, R108.H0_H0 ;  /* 0x2000006cff147230 */ /* 0x000fc40000004100 */
[C---:B------:R-:W-:Y:S01]  /*a2e0*/  FMUL.FTZ R91, R186.reuse, R91 ;  /* 0x0000005bba5b7220 */ /* 0x040fe20000410000 */
[C---:B------:R-:W-:Y:S01]  /*a2f0*/  FMUL.FTZ R41, R186.reuse, R29 ;  /* 0x0000001dba297220 */ /* 0x040fe20000410000 */
[--C-:B------:R-:W-:Y:S01]  /*a300*/  HADD2.F32 R19, -RZ, R248.reuse.H1_H1 ;  /* 0x300000f8ff137230 */ /* 0x100fe20000004100 */
[----:B------:R-:W3:Y:S01]  /*a310*/  LDL.S16 R132, [R1+0xce] ;  /* 0x0000ce0001847983 */ /* 0x000ee20000100600 */
[----:B------:R-:W-:Y:S02]  /*a320*/  HADD2.F32 R22, -RZ, R248.H0_H0 ;  /* 0x200000f8ff167230 */ /* 0x000fe40000004100 */
[----:B------:R-:W-:Y:S01]  /*a330*/  FMUL.FTZ R29, R186, R133 ;  /* 0x00000085ba1d7220 */ /* 0x000fe20000410000 */
[----:B------:R-:W-:Y:S01]  /*a340*/  FADD.FTZ R95, -R187, R173 ;  /* 0x000000adbb5f7221 */ /* 0x000fe20000010100 */
[----:B------:R-:W5:Y:S01]  /*a350*/  LDL.S16 R133, [R1+0xd2] ;  /* 0x0000d20001857983 */ /* 0x000f620000100600 */
[----:B------:R-:W-:Y:S01]  /*a360*/  FFMA.FTZ R27, R86, R27, R12 ;  /* 0x0000001b561b7223 */ /* 0x000fe2000001000c */
[----:B------:R-:W-:Y:S01]  /*a370*/  FMUL.FTZ R150, R186, R32 ;  /* 0x00000020ba967220 */ /* 0x000fe20000410000 */
[----:B------:R-:W-:-:S04]  /*a380*/  IMAD.WIDE.U32 R12, R13, 0x10, R204 ;  /* 0x000000100d0c7825 */ /* 0x000fc800078e00cc */
[C---:B------:R-:W-:Y:S01]  /*a390*/  FMUL.FTZ R32, R186.reuse, R94 ;  /* 0x0000005eba207220 */ /* 0x040fe20000410000 */
[----:B------:R-:W-:Y:S01]  /*a3a0*/  FFMA.FTZ R19, R23, R19, R22 ;  /* 0x0000001317137223 */ /* 0x000fe20000010016 */
[----:B------:R-:W5:Y:S01]  /*a3b0*/  LDL.S16 R94, [R1+0xcc] ;  /* 0x0000cc00015e7983 */ /* 0x000f620000100600 */
[----:B------:R-:W-:Y:S01]  /*a3c0*/  FADD.FTZ R92, -R187, R169 ;  /* 0x000000a9bb5c7221 */ /* 0x000fe20000010100 */
[C---:B------:R-:W-:Y:S01]  /*a3d0*/  FMUL.FTZ R151, R186.reuse, R31 ;  /* 0x0000001fba977220 */ /* 0x040fe20000410000 */
[C---:B------:R-:W-:Y:S01]  /*a3e0*/  FMUL.FTZ R31, R186.reuse, R95 ;  /* 0x0000005fba1f7220 */ /* 0x040fe20000410000 */
[----:B------:R-:W-:Y:S01]  /*a3f0*/  STG.E.128 desc[UR6][R12.64], R4 ;  /* 0x000000040c007986 */ /* 0x000fe2000c101d06 */
[----:B------:R-:W-:-:S03]  /*a400*/  FMUL.FTZ R148, R186, R35 ;  /* 0x00000023ba947220 */ /* 0x000fc60000410000 */
[----:B------:R-:W5:Y:S01]  /*a410*/  LDL.S16 R95, [R1+0xd0] ;  /* 0x0000d000015f7983 */ /* 0x000f620000100600 */
[----:B------:R-:W-:-:S03]  /*a420*/  FMUL.FTZ R35, R186, R92 ;  /* 0x0000005cba237220 */ /* 0x000fc60000410000 */
[----:B------:R-:W5:Y:S01]  /*a430*/  LDL.S16 R92, [R1+0xd6] ;  /* 0x0000d600015c7983 */ /* 0x000f620000100600 */
[C---:B------:R-:W-:Y:S01]  /*a440*/  FMUL.FTZ R85, R186.reuse, R85 ;  /* 0x00000055ba557220 */ /* 0x040fe20000410000 */
[C---:B------:R-:W-:Y:S01]  /*a450*/  FMUL.FTZ R84, R186.reuse, R84 ;  /* 0x00000054ba547220 */ /* 0x040fe20000410000 */
[----:B------:R-:W-:Y:S01]  /*a460*/  FADD.FTZ R93, -R187, R171 ;  /* 0x000000abbb5d7221 */ /* 0x000fe20000010100 */
[C---:B------:R-:W-:Y:S01]  /*a470*/  FMUL.FTZ R149, R186.reuse, R34 ;  /* 0x00000022ba957220 */ /* 0x040fe20000410000 */
[C---:B------:R-:W-:Y:S01]  /*a480*/  FMUL.FTZ R153, R186.reuse, R153 ;  /* 0x00000099ba997220 */ /* 0x040fe20000410000 */
[----:B------:R-:W-:Y:S01]  /*a490*/  FMUL.FTZ R152, R186, R152 ;  /* 0x00000098ba987220 */ /* 0x000fe20000410000 */
[----:B------:R-:W5:Y:S01]  /*a4a0*/  LDL.S16 R164, [R1+0xc6] ;  /* 0x0000c60001a47983 */ /* 0x000f620000100600 */
[----:B----4-:R-:W-:-:S03]  /*a4b0*/  HADD2.F32 R26, -RZ, R26.H0_H0 ;  /* 0x2000001aff1a7230 */ /* 0x010fc60000004100 */
[----:B------:R-:W4:Y:S01]  /*a4c0*/  LDL.S16 R161, [R1+0xc2] ;  /* 0x0000c20001a17983 */ /* 0x000f220000100600 */
[----:B------:R-:W-:Y:S02]  /*a4d0*/  HADD2.F32 R24, -RZ, R25.H0_H0 ;  /* 0x20000019ff187230 */ /* 0x000fe40000004100 */
[----:B------:R-:W-:Y:S02]  /*a4e0*/  HADD2.F32 R25, -RZ, R247.H1_H1 ;  /* 0x300000f7ff197230 */ /* 0x000fe40000004100 */
[----:B------:R-:W-:Y:S01]  /*a4f0*/  FFMA.FTZ R26, R87, R26, R14 ;  /* 0x0000001a571a7223 */ /* 0x000fe2000001000e */
[C---:B------:R-:W-:Y:S01]  /*a500*/  FMUL.FTZ R155, R186.reuse, R155 ;  /* 0x0000009bba9b7220 */ /* 0x040fe20000410000 */
[----:B------:R-:W-:Y:S01]  /*a510*/  FFMA.FTZ R24, R91, R24, R20 ;  /* 0x000000185b187223 */ /* 0x000fe20000010014 */
[----:B------:R-:W-:Y:S01]  /*a520*/  FMUL.FTZ R154, R186, R154 ;  /* 0x0000009aba9a7220 */ /* 0x000fe20000410000 */
[----:B------:R-:W-:Y:S01]  /*a530*/  FFMA.FTZ R25, R90, R25, R15 ;  /* 0x000000195a197223 */ /* 0x000fe2000001000f */
[C---:B------:R-:W-:Y:S01]  /*a540*/  IMAD.WIDE.U32 R14, R21.reuse, 0x10, R206 ;  /* 0x00000010150e7825 */ /* 0x040fe200078e00ce */
[----:B------:R-:W4:Y:S03]  /*a550*/  LDL.S16 R162, [R1+0xc4] ;  /* 0x0000c40001a27983 */ /* 0x000f260000100600 */
[--C-:B------:R-:W-:Y:S01]  /*a560*/  IMAD.WIDE.U32 R20, R21, 0x10, R204.reuse ;  /* 0x0000001015147825 */ /* 0x100fe200078e00cc */
[----:B------:R-:W-:Y:S04]  /*a570*/  STG.E.128 desc[UR6][R14.64], R8 ;  /* 0x000000080e007986 */ /* 0x000fe8000c101d06 */
[----:B------:R0:W-:Y:S01]  /*a580*/  STG.E.128 desc[UR6][R20.64], R16 ;  /* 0x0000001014007986 */ /* 0x0001e2000c101d06 */
[----:B------:R-:W-:-:S03]  /*a590*/  IMAD.WIDE.U32 R140, R28, 0x10, R204 ;  /* 0x000000101c8c7825 */ /* 0x000fc600078e00cc */
[----:B------:R-:W4:Y:S01]  /*a5a0*/  LDL.S16 R160, [R1+0xbe] ;  /* 0x0000be0001a07983 */ /* 0x000f220000100600 */
[----:B------:R-:W-:-:S03]  /*a5b0*/  IMAD.WIDE.U32 R142, R33, 0x10, R204 ;  /* 0x00000010218e7825 */ /* 0x000fc600078e00cc */
[----:B------:R-:W4:Y:S04]  /*a5c0*/  LDL.S16 R157, [R1+0xc0] ;  /* 0x0000c000019d7983 */ /* 0x000f280000100600 */
[----:B------:R-:W4:Y:S04]  /*a5d0*/  LDL.S16 R156, [R1+0xbc] ;  /* 0x0000bc00019c7983 */ /* 0x000f280000100600 */
[----:B0-----:R-:W4:Y:S04]  /*a5e0*/  LDL.S16 R21, [R1+0xca] ;  /* 0x0000ca0001157983 */ /* 0x001f280000100600 */
[----:B------:R-:W4:Y:S01]  /*a5f0*/  LDL.S16 R20, [R1+0xc8] ;  /* 0x0000c80001147983 */ /* 0x000f220000100600 */
[----:B------:R-:W-:-:S02]  /*a600*/  HADD2.F32 R5, -RZ, R246.H1_H1 ;  /* 0x300000f6ff057230 */ /* 0x000fc40000004100 */
[----:B------:R-:W-:Y:S02]  /*a610*/  HADD2.F32 R14, -RZ, R246.H0_H0 ;  /* 0x200000f6ff0e7230 */ /* 0x000fe40000004100 */
[----:B------:R-:W-:Y:S02]  /*a620*/  HADD2.F32 R13, -RZ, R45.H0_H0 ;  /* 0x2000002dff0d7230 */ /* 0x000fe40000004100 */
[----:B------:R-:W-:Y:S02]  /*a630*/  HADD2.F32 R9, -RZ, R46.H0_H0 ;  /* 0x2000002eff097230 */ /* 0x000fe40000004100 */
[--C-:B------:R-:W-:Y:S02]  /*a640*/  HADD2.F32 R7, -RZ, R244.reuse.H1_H1 ;  /* 0x300000f4ff077230 */ /* 0x100fe40000004100 */
[----:B------:R-:W-:Y:S02]  /*a650*/  HADD2.F32 R11, -RZ, R244.H0_H0 ;  /* 0x200000f4ff0b7230 */ /* 0x000fe40000004100 */
[----:B------:R-:W-:-:S02]  /*a660*/  HADD2.F32 R10, -RZ, R110.H0_H0 ;  /* 0x2000006eff0a7230 */ /* 0x000fc40000004100 */
[----:B------:R-:W-:Y:S01]  /*a670*/  FFMA.FTZ R5, R90, R5, R14 ;  /* 0x000000055a057223 */ /* 0x000fe2000001000e */
[----:B------:R-:W-:Y:S02]  /*a680*/  HADD2.F32 R18, -RZ, R242.H0_H0 ;  /* 0x200000f2ff127230 */ /* 0x000fe40000004100 */
[----:B------:R-:W-:Y:S02]  /*a690*/  HADD2.F32 R16, -RZ, R47.H0_H0 ;  /* 0x2000002fff107230 */ /* 0x000fe40000004100 */
[----:B------:R-:W-:Y:S01]  /*a6a0*/  FFMA.FTZ R7, R86, R7, R11 ;  /* 0x0000000756077223 */ /* 0x000fe2000001000b */
[----:B------:R-:W-:Y:S02]  /*a6b0*/  HADD2.F32 R19, -RZ, R243.H0_H0 ;  /* 0x200000f3ff137230 */ /* 0x000fe40000004100 */
[----:B------:R-:W-:-:S04]  /*a6c0*/  IMAD.WIDE.U32 R22, R28, 0x10, R206 ;  /* 0x000000101c167825 */ /* 0x000fc800078e00ce */
[----:B--2---:R-:W-:Y:S02]  /*a6d0*/  HADD2.F32 R6, -RZ, R134.H0_H0 ;  /* 0x20000086ff067230 */ /* 0x004fe40000004100 */
[----:B---3--:R-:W-:-:S03]  /*a6e0*/  HADD2.F32 R12, -RZ, R132.H0_H0 ;  /* 0x20000084ff0c7230 */ /* 0x008fc60000004100 */
[----:B------:R-:W-:Y:S01]  /*a6f0*/  FFMA.FTZ R6, R87, R6, R13 ;  /* 0x0000000657067223 */ /* 0x000fe2000001000d */
[----:B-----5:R-:W-:Y:S02]  /*a700*/  HADD2.F32 R8, -RZ, R133.H0_H0 ;  /* 0x20000085ff087230 */ /* 0x020fe40000004100 */
[C---:B------:R-:W-:Y:S01]  /*a710*/  FFMA.FTZ R12, R85.reuse, R12, R9 ;  /* 0x0000000c550c7223 */ /* 0x040fe20000010009 */
[----:B------:R-:W-:Y:S02]  /*a720*/  HADD2.F32 R13, -RZ, R242.H1_H1 ;  /* 0x300000f2ff0d7230 */ /* 0x000fe40000004100 */
[----:B------:R-:W-:Y:S01]  /*a730*/  FMUL.FTZ R34, R186, R93 ;  /* 0x0000005dba227220 */ /* 0x000fe20000410000 */
[----:B------:R-:W-:Y:S02]  /*a740*/  HADD2.F32 R9, -RZ, R243.H1_H1 ;  /* 0x300000f3ff097230 */ /* 0x000fe40000004100 */
[----:B------:R-:W-:Y:S02]  /*a750*/  HADD2.F32 R14, -RZ, R94.H0_H0 ;  /* 0x2000005eff0e7230 */ /* 0x000fe40000004100 */
[----:B------:R-:W-:Y:S01]  /*a760*/  FFMA.FTZ R8, R85, R8, R10 ;  /* 0x0000000855087223 */ /* 0x000fe2000001000a */
[----:B------:R-:W-:-:S02]  /*a770*/  HADD2.F32 R17, -RZ, R111.H0_H0 ;  /* 0x2000006fff117230 */ /* 0x000fc40000004100 */
[--C-:B------:R-:W-:Y:S02]  /*a780*/  HADD2.F32 R11, -RZ, R241.reuse.H1_H1 ;  /* 0x300000f1ff0b7230 */ /* 0x100fe40000004100 */
[----:B------:R-:W-:Y:S01]  /*a790*/  HADD2.F32 R15, -RZ, R241.H0_H0 ;  /* 0x200000f1ff0f7230 */ /* 0x000fe20000004100 */
[----:B------:R-:W2:Y:S01]  /*a7a0*/  LDL.S16 R28, [R1+0xb4] ;  /* 0x0000b400011c7983 */ /* 0x000ea20000100600 */
[----:B------:R-:W-:Y:S02]  /*a7b0*/  HADD2.F32 R10, -RZ, R95.H0_H0 ;  /* 0x2000005fff0a7230 */ /* 0x000fe40000004100 */
[C---:B------:R-:W-:Y:S01]  /*a7c0*/  FFMA.FTZ R13, R84.reuse, R13, R18 ;  /* 0x0000000d540d7223 */ /* 0x040fe20000010012 */
[----:B------:R-:W-:Y:S01]  /*a7d0*/  FFMA.FTZ R14, R41, R14, R16 ;  /* 0x0000000e290e7223 */ /* 0x000fe20000010010 */
[----:B------:R-:W-:Y:S01]  /*a7e0*/  FFMA.FTZ R9, R84, R9, R19 ;  /* 0x0000000954097223 */ /* 0x000fe20000010013 */
[----:B------:R-:W-:Y:S01]  /*a7f0*/  HADD2.F32 R92, -RZ, R92.H0_H0 ;  /* 0x2000005cff5c7230 */ /* 0x000fe20000004100 */
[----:B------:R0:W-:Y:S01]  /*a800*/  STG.E.128 desc[UR6][R22.64], R24 ;  /* 0x0000001816007986 */ /* 0x0001e2000c101d06 */
[----:B------:R-:W-:-:S02]  /*a810*/  HADD2.F32 R93, -RZ, R44.H0_H0 ;  /* 0x2000002cff5d7230 */ /* 0x000fc40000004100 */
[----:B------:R-:W-:Y:S01]  /*a820*/  FFMA.FTZ R10, R41, R10, R17 ;  /* 0x0000000a290a7223 */ /* 0x000fe20000010011 */
[----:B------:R-:W-:Y:S02]  /*a830*/  HADD2.F32 R19, -RZ, R237.H1_H1 ;  /* 0x300000edff137230 */ /* 0x000fe40000004100 */
[----:B------:R-:W-:Y:S01]  /*a840*/  FFMA.FTZ R11, R40, R11, R15 ;  /* 0x0000000b280b7223 */ /* 0x000fe2000001000f */
[--C-:B------:R-:W-:Y:S02]  /*a850*/  HADD2.F32 R15, -RZ, R240.reuse.H1_H1 ;  /* 0x300000f0ff0f7230 */ /* 0x100fe40000004100 */
[----:B------:R-:W-:Y:S02]  /*a860*/  HADD2.F32 R17, -RZ, R239.H1_H1 ;  /* 0x300000efff117230 */ /* 0x000fe40000004100 */
[----:B------:R-:W-:Y:S01]  /*a870*/  FFMA.FTZ R4, R91, R92, R93 ;  /* 0x0000005c5b047223 */ /* 0x000fe2000001005d */
[----:B0-----:R-:W-:Y:S02]  /*a880*/  HADD2.F32 R24, -RZ, R240.H0_H0 ;  /* 0x200000f0ff187230 */ /* 0x001fe40000004100 */
[----:B------:R-:W-:-:S02]  /*a890*/  HADD2.F32 R23, -RZ, R112.H0_H0 ;  /* 0x20000070ff177230 */ /* 0x000fc40000004100 */
[----:B------:R-:W-:Y:S02]  /*a8a0*/  HADD2.F32 R22, -RZ, R239.H0_H0 ;  /* 0x200000efff167230 */ /* 0x000fe40000004100 */
[----:B------:R-:W-:Y:S01]  /*a8b0*/  FFMA.FTZ R15, R40, R15, R24 ;  /* 0x0000000f280f7223 */ /* 0x000fe20000010018 */
[----:B------:R0:W-:Y:S02]  /*a8c0*/  STG.E.128 desc[UR6][R140.64], R4 ;  /* 0x000000048c007986 */ /* 0x0001e4000c101d06 */
[----:B------:R-:W-:Y:S01]  /*a8d0*/  FFMA.FTZ R17, R154, R17, R22 ;  /* 0x000000119a117223 */ /* 0x000fe20000010016 */
[----:B----4-:R-:W-:Y:S02]  /*a8e0*/  HADD2.F32 R16, -RZ, R21.H0_H0 ;  /* 0x20000015ff107230 */ /* 0x010fe40000004100 */
[----:B------:R-:W-:Y:S01]  /*a8f0*/  FADD.FTZ R135, -R187, R182 ;  /* 0x000000b6bb877221 */ /* 0x000fe20000010100 */
[----:B------:R-:W-:Y:S02]  /*a900*/  HADD2.F32 R21, -RZ, R113.H0_H0 ;  /* 0x20000071ff157230 */ /* 0x000fe40000004100 */
[----:B------:R-:W-:Y:S01]  /*a910*/  FMUL.FTZ R145, R186, R145 ;  /* 0x00000091ba917220 */ /* 0x000fe20000410000 */
[----:B------:R-:W-:-:S02]  /*a920*/  HADD2.F32 R18, -RZ, R20.H0_H0 ;  /* 0x20000014ff127230 */ /* 0x000fc40000004100 */
[----:B------:R-:W-:Y:S01]  /*a930*/  FMUL.FTZ R146, R186, R146 ;  /* 0x00000092ba927220 */ /* 0x000fe20000410000 */
[----:B------:R-:W-:Y:S02]  /*a940*/  HADD2.F32 R20, -RZ, R237.H0_H0 ;  /* 0x200000edff147230 */ /* 0x000fe40000004100 */
[----:B------:R-:W-:Y:S01]  /*a950*/  FFMA.FTZ R16, R155, R16, R23 ;  /* 0x000000109b107223 */ /* 0x000fe20000010017 */
[----:B0-----:R-:W-:Y:S02]  /*a960*/  HADD2.F32 R4, -RZ, R164.H0_H0 ;  /* 0x200000a4ff047230 */ /* 0x001fe40000004100 */
[----:B------:R-:W-:Y:S01]  /*a970*/  FFMA.FTZ R18, R153, R18, R21 ;  /* 0x0000001299127223 */ /* 0x000fe20000010015 */
[----:B------:R-:W-:Y:S02]  /*a980*/  HADD2.F32 R5, -RZ, R238.H1_H1 ;  /* 0x300000eeff057230 */ /* 0x000fe40000004100 */
[----:B------:R-:W-:Y:S01]  /*a990*/  FFMA.FTZ R19, R152, R19, R20 ;  /* 0x0000001398137223 */ /* 0x000fe20000010014 */
[----:B------:R-:W-:-:S04]  /*a9a0*/  IMAD.WIDE.U32 R20, R33, 0x10, R206 ;  /* 0x0000001021147825 */ /* 0x000fc800078e00ce */
[----:B------:R-:W-:Y:S01]  /*a9b0*/  FMUL.FTZ R144, R186, R144 ;  /* 0x00000090ba907220 */ /* 0x000fe20000410000 */
[----:B------:R-:W3:Y:S01]  /*a9c0*/  LDL.S16 R33, [R1+0xb8] ;  /* 0x0000b80001217983 */ /* 0x000ee20000100600 */
[----:B------:R-:W-:-:S03]  /*a9d0*/  IMAD.WIDE.U32 R22, R38, 0x10, R206 ;  /* 0x0000001026167825 */ /* 0x000fc600078e00ce */
[----:B------:R0:W-:Y:S04]  /*a9e0*/  STG.E.128 desc[UR6][R20.64], R8 ;  /* 0x0000000814007986 */ /* 0x0001e8000c101d06 */
[----:B------:R1:W-:Y:S04]  /*a9f0*/  STG.E.128 desc[UR6][R142.64], R12 ;  /* 0x0000000c8e007986 */ /* 0x0003e8000c101d06 */
[----:B------:R4:W-:Y:S01]  /*aa00*/  STG.E.128 desc[UR6][R22.64], R16 ;  /* 0x0000001016007986 */ /* 0x0009e2000c101d06 */
[----:B------:R-:W-:Y:S02]  /*aa10*/  HADD2.F32 R7, -RZ, R236.H1_H1 ;  /* 0x300000ecff077230 */ /* 0x000fe40000004100 */
[----:B------:R-:W-:-:S02]  /*aa20*/  HADD2.F32 R6, -RZ, R162.H0_H0 ;  /* 0x200000a2ff067230 */ /* 0x000fc40000004100 */
[C---:B------:R-:W-:Y:S01]  /*aa30*/  FMUL.FTZ R139, R186.reuse, R139 ;  /* 0x0000008bba8b7220 */ /* 0x040fe20000410000 */
[----:B------:R-:W-:Y:S01]  /*aa40*/  IMAD.WIDE.U32 R92, R43, 0x10, R206 ;  /* 0x000000102b5c7825 */ /* 0x000fe200078e00ce */
[----:B------:R-:W5:Y:S04]  /*aa50*/  LDL.S16 R141, [R1+0xa6] ;  /* 0x0000a600018d7983 */ /* 0x000f680000100600 */
[----:B0-----:R-:W5:Y:S01]  /*aa60*/  LDL.S16 R20, [R1+0xba] ;  /* 0x0000ba0001147983 */ /* 0x001f620000100600 */
[----:B------:R-:W-:Y:S02]  /*aa70*/  HADD2.F32 R8, -RZ, R161.H0_H0 ;  /* 0x200000a1ff087230 */ /* 0x000fe40000004100 */
[----:B------:R-:W-:Y:S02]  /*aa80*/  HADD2.F32 R9, -RZ, R114.H0_H0 ;  /* 0x20000072ff097230 */ /* 0x000fe40000004100 */
[----:B------:R-:W-:Y:S01]  /*aa90*/  FMUL.FTZ R0, R186, R135 ;  /* 0x00000087ba007220 */ /* 0x000fe20000410000 */
[----:B-1----:R-:W-:Y:S01]  /*aaa0*/  HADD2.F32 R13, -RZ, R48.H0_H0 ;  /* 0x20000030ff0d7230 */ /* 0x002fe20000004100 */
[----:B------:R-:W5:Y:S04]  /*aab0*/  LDL.S16 R143, [R1+0xac] ;  /* 0x0000ac00018f7983 */ /* 0x000f680000100600 */
[----:B----4-:R-:W4:Y:S01]  /*aac0*/  LDL.S16 R19, [R1+0xb6] ;  /* 0x0000b60001137983 */ /* 0x010f220000100600 */
[----:B------:R-:W-:-:S02]  /*aad0*/  HADD2.F32 R12, -RZ, R238.H0_H0 ;  /* 0x200000eeff0c7230 */ /* 0x000fc40000004100 */
[----:B------:R-:W-:Y:S02]  /*aae0*/  HADD2.F32 R10, -RZ, R236.H0_H0 ;  /* 0x200000ecff0a7230 */ /* 0x000fe40000004100 */
[----:B------:R-:W-:Y:S02]  /*aaf0*/  HADD2.F32 R11, -RZ, R49.H0_H0 ;  /* 0x20000031ff0b7230 */ /* 0x000fe40000004100 */
[----:B------:R-:W-:Y:S01]  /*ab00*/  FFMA.FTZ R4, R155, R4, R13 ;  /* 0x000000049b047223 */ /* 0x000fe2000001000d */
[----:B------:R-:W-:Y:S01]  /*ab10*/  FFMA.FTZ R5, R154, R5, R12 ;  /* 0x000000059a057223 */ /* 0x000fe2000001000c */
[----:B------:R-:W-:Y:S01]  /*ab20*/  FFMA.FTZ R8, R151, R8, R9 ;  /* 0x0000000897087223 */ /* 0x000fe20000010009 */
[--C-:B------:R-:W-:Y:S02]  /*ab30*/  HADD2.F32 R13, -RZ, R234.reuse.H1_H1 ;  /* 0x300000eaff0d7230 */ /* 0x100fe40000004100 */
[----:B------:R-:W-:Y:S01]  /*ab40*/  FFMA.FTZ R7, R152, R7, R10 ;  /* 0x0000000798077223 */ /* 0x000fe2000001000a */
[----:B------:R-:W-:-:S02]  /*ab50*/  HADD2.F32 R16, -RZ, R234.H0_H0 ;  /* 0x200000eaff107230 */ /* 0x000fc40000004100 */
[----:B------:R-:W-:Y:S01]  /*ab60*/  FFMA.FTZ R6, R153, R6, R11 ;  /* 0x0000000699067223 */ /* 0x000fe2000001000b */
[----:B------:R-:W-:Y:S01]  /*ab70*/  HADD2.F32 R12, -RZ, R160.H0_H0 ;  /* 0x200000a0ff0c7230 */ /* 0x000fe20000004100 */
[----:B------:R-:W4:Y:S01]  /*ab80*/  LDL.S16 R142, [R1+0xaa] ;  /* 0x0000aa00018e7983 */ /* 0x000f220000100600 */
[----:B------:R-:W-:Y:S02]  /*ab90*/  HADD2.F32 R18, -RZ, R50.H0_H0 ;  /* 0x20000032ff127230 */ /* 0x000fe40000004100 */
[--C-:B------:R-:W-:Y:S02]  /*aba0*/  HADD2.F32 R9, -RZ, R235.reuse.H1_H1 ;  /* 0x300000ebff097230 */ /* 0x100fe40000004100 */
[----:B------:R-:W-:Y:S02]  /*abb0*/  HADD2.F32 R17, -RZ, R235.H0_H0 ;  /* 0x200000ebff117230 */ /* 0x000fe40000004100 */
[----:B------:R-:W-:Y:S02]  /*abc0*/  HADD2.F32 R10, -RZ, R157.H0_H0 ;  /* 0x2000009dff0a7230 */ /* 0x000fe40000004100 */
[----:B------:R-:W-:-:S02]  /*abd0*/  HADD2.F32 R15, -RZ, R115.H0_H0 ;  /* 0x20000073ff0f7230 */ /* 0x000fc40000004100 */
[----:B------:R-:W-:Y:S02]  /*abe0*/  HADD2.F32 R14, -RZ, R156.H0_H0 ;  /* 0x2000009cff0e7230 */ /* 0x000fe40000004100 */
[----:B------:R-:W-:Y:S02]  /*abf0*/  HADD2.F32 R11, -RZ, R51.H0_H0 ;  /* 0x20000033ff0b7230 */ /* 0x000fe40000004100 */
[C---:B------:R-:W-:Y:S01]  /*ac00*/  FFMA.FTZ R13, R150.reuse, R13, R16 ;  /* 0x0000000d960d7223 */ /* 0x040fe20000010010 */
[----:B------:R-:W-:Y:S01]  /*ac10*/  FFMA.FTZ R12, R151, R12, R18 ;  /* 0x0000000c970c7223 */ /* 0x000fe20000010012 */
[----:B------:R-:W-:Y:S01]  /*ac20*/  FFMA.FTZ R9, R150, R9, R17 ;  /* 0x0000000996097223 */ /* 0x000fe20000010011 */
[C---:B------:R-:W-:Y:S01]  /*ac30*/  FFMA.FTZ R10, R149.reuse, R10, R15 ;  /* 0x0000000a950a7223 */ /* 0x040fe2000001000f */
[--C-:B------:R-:W-:Y:S02]  /*ac40*/  HADD2.F32 R17, -RZ, R231.reuse.H1_H1 ;  /* 0x300000e7ff117230 */ /* 0x100fe40000004100 */
[----:B------:R-:W-:Y:S01]  /*ac50*/  FFMA.FTZ R14, R149, R14, R11 ;  /* 0x0000000e950e7223 */ /* 0x000fe2000001000b */
[----:B------:R-:W-:Y:S01]  /*ac60*/  HADD2.F32 R18, -RZ, R231.H0_H0 ;  /* 0x200000e7ff127230 */ /* 0x000fe20000004100 */
[----:B------:R-:W4:Y:S01]  /*ac70*/  LDL.S16 R149, [R1+0xb2] ;  /* 0x0000b20001957983 */ /* 0x000f220000100600 */
[----:B------:R-:W-:-:S02]  /*ac80*/  HADD2.F32 R15, -RZ, R232.H1_H1 ;  /* 0x300000e8ff0f7230 */ /* 0x000fc40000004100 */
[----:B------:R-:W-:Y:S02]  /*ac90*/  HADD2.F32 R22, -RZ, R232.H0_H0 ;  /* 0x200000e8ff167230 */ /* 0x000fe40000004100 */
[--C-:B------:R-:W-:Y:S02]  /*aca0*/  HADD2.F32 R11, -RZ, R233.reuse.H1_H1 ;  /* 0x300000e9ff0b7230 */ /* 0x100fe40000004100 */
[----:B------:R-:W-:Y:S02]  /*acb0*/  HADD2.F32 R23, -RZ, R233.H0_H0 ;  /* 0x200000e9ff177230 */ /* 0x000fe40000004100 */
[----:B------:R-:W-:Y:S02]  /*acc0*/  HADD2.F32 R21, -RZ, R116.H0_H0 ;  /* 0x20000074ff157230 */ /* 0x000fe40000004100 */
[----:B------:R-:W-:Y:S01]  /*acd0*/  FFMA.FTZ R17, R145, R17, R18 ;  /* 0x0000001191117223 */ /* 0x000fe20000010012 */
[----:B------:R-:W-:-:S04]  /*ace0*/  IMAD.WIDE.U32 R40, R147, 0x10, R206 ;  /* 0x0000001093287825 */ /* 0x000fc800078e00ce */
[C---:B------:R-:W-:Y:S01]  /*acf0*/  FFMA.FTZ R15, R148.reuse, R15, R22 ;  /* 0x0000000f940f7223 */ /* 0x040fe20000010016 */
[----:B------:R-:W-:Y:S01]  /*ad00*/  FFMA.FTZ R11, R148, R11, R23 ;  /* 0x0000000b940b7223 */ /* 0x000fe20000010017 */
[----:B------:R-:W-:-:S04]  /*ad10*/  IMAD.WIDE.U32 R134, R43, 0x10, R204 ;  /* 0x000000102b867825 */ /* 0x000fc800078e00cc */
[--C-:B------:R-:W-:Y:S02]  /*ad20*/  IMAD.WIDE.U32 R90, R147, 0x10, R204.reuse ;  /* 0x00000010935a7825 */ /* 0x100fe400078e00cc */
[----:B------:R-:W4:Y:S02]  /*ad30*/  LDL.S16 R147, [R1+0xae] ;  /* 0x0000ae0001937983 */ /* 0x000f240000100600 */
[----:B------:R-:W-:-:S04]  /*ad40*/  IMAD.WIDE.U32 R132, R38, 0x10, R204 ;  /* 0x0000001026847825 */ /* 0x000fc800078e00cc */
[----:B------:R-:W-:Y:S02]  /*ad50*/  HADD2.F32 R43, -RZ, R117.H0_H0 ;  /* 0x20000075ff2b7230 */ /* 0x000fe40000004100 */
[----:B--2---:R-:W-:Y:S02]  /*ad60*/  HADD2.F32 R22, -RZ, R28.H0_H0 ;  /* 0x2000001cff167230 */ /* 0x004fe40000004100 */
[----:B------:R-:W-:Y:S02]  /*ad70*/  HADD2.F32 R140, -RZ, R230.H0_H0 ;  /* 0x200000e6ff8c7230 */ /* 0x000fe40000004100 */
[----:B------:R-:W-:Y:S02]  /*ad80*/  HADD2.F32 R38, -RZ, R53.H0_H0 ;  /* 0x20000035ff267230 */ /* 0x000fe40000004100 */
[--C-:B------:R-:W-:Y:S02]  /*ad90*/  HADD2.F32 R23, -RZ, R228.reuse.H1_H1 ;  /* 0x300000e4ff177230 */ /* 0x100fe40000004100 */
[----:B------:R-:W-:-:S02]  /*ada0*/  HADD2.F32 R28, -RZ, R228.H0_H0 ;  /* 0x200000e4ff1c7230 */ /* 0x000fc40000004100 */
[----:B------:R-:W-:Y:S01]  /*adb0*/  FFMA.FTZ R22, R144, R22, R38 ;  /* 0x0000001690167223 */ /* 0x000fe20000010026 */
[----:B------:R-:W-:Y:S01]  /*adc0*/  IMAD.WIDE.U32 R94, R137, 0x10, R206 ;  /* 0x00000010895e7825 */ /* 0x000fe200078e00ce */
[----:B------:R-:W-:Y:S03]  /*add0*/  STG.E.128 desc[UR6][R132.64], R4 ;  /* 0x0000000484007986 */ /* 0x000fe6000c101d06 */
[----:B------:R-:W-:Y:S01]  /*ade0*/  FFMA.FTZ R23, R139, R23, R28 ;  /* 0x000000178b177223 */ /* 0x000fe2000001001c */
[----:B------:R-:W-:Y:S01]  /*adf0*/  IMAD.WIDE.U32 R136, R137, 0x10, R204 ;  /* 0x0000001089887825 */ /* 0x000fe200078e00cc */
[----:B------:R0:W-:Y:S04]  /*ae00*/  STG.E.128 desc[UR6][R92.64], R8 ;  /* 0x000000085c007986 */ /* 0x0001e8000c101d06 */
[----:B------:R-:W-:Y:S04]  /*ae10*/  STG.E.128 desc[UR6][R134.64], R12 ;  /* 0x0000000c86007986 */ /* 0x000fe8000c101d06 */
[----:B------:R-:W2:Y:S01]  /*ae20*/  LDL.S16 R28, [R1+0xa0] ;  /* 0x0000a000011c7983 */ /* 0x000ea20000100600 */
[----:B---3--:R-:W-:-:S02]  /*ae30*/  HADD2.F32 R18, -RZ, R33.H0_H0 ;  /* 0x20000021ff127230 */ /* 0x008fc40000004100 */
[C---:B------:R-:W-:Y:S01]  /*ae40*/  FMUL.FTZ R138, R186.reuse, R138 ;  /* 0x0000008aba8a7220 */ /* 0x040fe20000410000 */
[----:B------:R-:W-:Y:S02]  /*ae50*/  HADD2.F32 R33, -RZ, R229.H0_H0 ;  /* 0x200000e5ff217230 */ /* 0x000fe40000004100 */
[C---:B------:R-:W-:Y:S01]  /*ae60*/  FMUL.FTZ R131, R186.reuse, R131 ;  /* 0x00000083ba837220 */ /* 0x040fe20000410000 */
[----:B-----5:R-:W-:Y:S02]  /*ae70*/  HADD2.F32 R16, -RZ, R20.H0_H0 ;  /* 0x20000014ff107230 */ /* 0x020fe40000004100 */
[C---:B------:R-:W-:Y:S01]  /*ae80*/  FMUL.FTZ R130, R186.reuse, R130 ;  /* 0x00000082ba827220 */ /* 0x040fe20000410000 */
[--C-:B0-----:R-:W-:Y:S02]  /*ae90*/  HADD2.F32 R9, -RZ, R226.reuse.H1_H1 ;  /* 0x300000e2ff097230 */ /* 0x101fe40000004100 */
[----:B------:R-:W-:Y:S01]  /*aea0*/  FMUL.FTZ R128, R186, R128 ;  /* 0x00000080ba807220 */ /* 0x000fe20000410000 */
[----:B------:R-:W-:-:S02]  /*aeb0*/  HADD2.F32 R10, -RZ, R226.H0_H0 ;  /* 0x200000e2ff0a7230 */ /* 0x000fc40000004100 */
[C---:B------:R-:W-:Y:S01]  /*aec0*/  FMUL.FTZ R129, R186.reuse, R129 ;  /* 0x00000081ba817220 */ /* 0x040fe20000410000 */
[--C-:B------:R-:W-:Y:S02]  /*aed0*/  HADD2.F32 R5, -RZ, R227.reuse.H1_H1 ;  /* 0x300000e3ff057230 */ /* 0x100fe40000004100 */
[C---:B------:R-:W-:Y:S01]  /*aee0*/  FMUL.FTZ R89, R186.reuse, R89 ;  /* 0x00000059ba597220 */ /* 0x040fe20000410000 */
[----:B------:R-:W-:Y:S02]  /*aef0*/  HADD2.F32 R11, -RZ, R227.H0_H0 ;  /* 0x200000e3ff0b7230 */ /* 0x000fe40000004100 */
[C---:B------:R-:W-:Y:S01]  /*af00*/  FMUL.FTZ R88, R186.reuse, R88 ;  /* 0x00000058ba587220 */ /* 0x040fe20000410000 */
[----:B----4-:R-:W-:Y:S02]  /*af10*/  HADD2.F32 R20, -RZ, R19.H0_H0 ;  /* 0x20000013ff147230 */ /* 0x010fe40000004100 */
[----:B------:R-:W-:Y:S01]  /*af20*/  FMUL.FTZ R42, R186, R42 ;  /* 0x0000002aba2a7220 */ /* 0x000fe20000410000 */
[----:B------:R-:W-:-:S02]  /*af30*/  HADD2.F32 R19, -RZ, R52.H0_H0 ;  /* 0x20000034ff137230 */ /* 0x000fc40000004100 */
[C---:B------:R-:W-:Y:S01]  /*af40*/  FFMA.FTZ R16, R146.reuse, R16, R21 ;  /* 0x0000001092107223 */ /* 0x040fe20000010015 */
[----:B------:R-:W-:Y:S02]  /*af50*/  HADD2.F32 R21, -RZ, R230.H1_H1 ;  /* 0x300000e6ff157230 */ /* 0x000fe40000004100 */
[----:B------:R-:W-:Y:S01]  /*af60*/  FADD.FTZ R36, -R187, R168 ;  /* 0x000000a8bb247221 */ /* 0x000fe20000010100 */
[----:B------:R-:W-:Y:S02]  /*af70*/  HADD2.F32 R7, -RZ, R119.H0_H0 ;  /* 0x20000077ff077230 */ /* 0x000fe40000004100 */
[----:B------:R-:W-:Y:S01]  /*af80*/  FFMA.FTZ R20, R146, R20, R19 ;  /* 0x0000001492147223 */ /* 0x000fe20000010013 */
[----:B------:R-:W-:Y:S01]  /*af90*/  HADD2.F32 R19, -RZ, R229.H1_H1 ;  /* 0x300000e5ff137230 */ /* 0x000fe20000004100 */
[----:B------:R-:W3:Y:S01]  /*afa0*/  LDL.S16 R146, [R1+0xb0] ;  /* 0x0000b00001927983 */ /* 0x000ee20000100600 */
[----:B------:R-:W-:Y:S01]  /*afb0*/  FFMA.FTZ R18, R144, R18, R43 ;  /* 0x0000001290127223 */ /* 0x000fe2000001002b */
[----:B------:R-:W-:-:S02]  /*afc0*/  FFMA.FTZ R21, R145, R21, R140 ;  /* 0x0000001591157223 */ /* 0x000fc4000001008c */
[----:B------:R-:W-:Y:S01]  /*afd0*/  FFMA.FTZ R19, R139, R19, R33 ;  /* 0x000000138b137223 */ /* 0x000fe20000010021 */
[----:B------:R-:W-:Y:S01]  /*afe0*/  HADD2.F32 R38, -RZ, R219.H0_H0 ;  /* 0x200000dbff267230 */ /* 0x000fe20000004100 */
[----:B------:R-:W4:Y:S04]  /*aff0*/  LDL.S16 R33, [R1+0xa2] ;  /* 0x0000a20001217983 */ /* 0x000f280000100600 */
[----:B------:R0:W-:Y:S04]  /*b000*/  STG.E.128 desc[UR6][R94.64], R16 ;  /* 0x000000105e007986 */ /* 0x0001e8000c101d06 */
[----:B------:R1:W-:Y:S01]  /*b010*/  STG.E.128 desc[UR6][R136.64], R20 ;  /* 0x0000001488007986 */ /* 0x0003e2000c101d06 */
[C---:B------:R-:W-:Y:S01]  /*b020*/  FMUL.FTZ R39, R186.reuse, R39 ;  /* 0x00000027ba277220 */ /* 0x040fe20000410000 */
[----:B------:R-:W-:Y:S01]  /*b030*/  FMUL.FTZ R37, R186, R37 ;  /* 0x00000025ba257220 */ /* 0x000fe20000410000 */
[--C-:B------:R-:W-:Y:S01]  /*b040*/  IMAD.WIDE.U32 R84, R158, 0x10, R206.reuse ;  /* 0x000000109e547825 */ /* 0x100fe200078e00ce */
[----:B------:R-:W5:Y:S03]  /*b050*/  LDL.S16 R93, [R1+0x96] ;  /* 0x00009600015d7983 */ /* 0x000f660000100600 */
[----:B------:R-:W-:Y:S01]  /*b060*/  IMAD.WIDE.U32 R86, R163, 0x10, R206 ;  /* 0x00000010a3567825 */ /* 0x000fe200078e00ce */
[----:B------:R-:W5:Y:S04]  /*b070*/  LDL.S16 R92, [R1+0x98] ;  /* 0x00009800015c7983 */ /* 0x000f680000100600 */
[----:B0-----:R-:W4:Y:S04]  /*b080*/  LDL.S16 R19, [R1+0xa4] ;  /* 0x0000a40001137983 */ /* 0x001f280000100600 */
[----:B-1----:R-:W5:Y:S01]  /*b090*/  LDL.S16 R20, [R1+0xa8] ;  /* 0x0000a80001147983 */ /* 0x002f620000100600 */
[----:B------:R-:W-:-:S02]  /*b0a0*/  HADD2.F32 R12, -RZ, R54.H0_H0 ;  /* 0x20000036ff0c7230 */ /* 0x000fc40000004100 */
[----:B------:R-:W-:Y:S02]  /*b0b0*/  HADD2.F32 R4, -RZ, R149.H0_H0 ;  /* 0x20000095ff047230 */ /* 0x000fe40000004100 */
[----:B------:R-:W-:Y:S02]  /*b0c0*/  HADD2.F32 R13, -RZ, R118.H0_H0 ;  /* 0x20000076ff0d7230 */ /* 0x000fe40000004100 */
[C---:B------:R-:W-:Y:S01]  /*b0d0*/  FFMA.FTZ R9, R131.reuse, R9, R10 ;  /* 0x0000000983097223 */ /* 0x040fe2000001000a */
[----:B------:R-:W-:Y:S01]  /*b0e0*/  FFMA.FTZ R5, R131, R5, R11 ;  /* 0x0000000583057223 */ /* 0x000fe2000001000b */
[----:B------:R-:W-:Y:S01]  /*b0f0*/  HADD2.F32 R10, -RZ, R143.H0_H0 ;  /* 0x2000008fff0a7230 */ /* 0x000fe20000004100 */
[----:B------:R-:W5:Y:S01]  /*b100*/  LDL.S16 R94, [R1+0x9a] ;  /* 0x00009a00015e7983 */ /* 0x000f620000100600 */
[----:B------:R-:W-:Y:S02]  /*b110*/  HADD2.F32 R8, -RZ, R147.H0_H0 ;  /* 0x20000093ff087230 */ /* 0x000fe40000004100 */
[----:B------:R-:W-:Y:S01]  /*b120*/  FFMA.FTZ R4, R138, R4, R13 ;  /* 0x000000048a047223 */ /* 0x000fe2000001000d */
[----:B------:R-:W-:-:S02]  /*b130*/  HADD2.F32 R18, -RZ, R55.H0_H0 ;  /* 0x20000037ff127230 */ /* 0x000fc40000004100 */
[----:B------:R-:W-:Y:S02]  /*b140*/  HADD2.F32 R14, -RZ, R120.H0_H0 ;  /* 0x20000078ff0e7230 */ /* 0x000fe40000004100 */
[----:B------:R-:W-:Y:S01]  /*b150*/  FFMA.FTZ R8, R138, R8, R12 ;  /* 0x000000088a087223 */ /* 0x000fe2000001000c */
[----:B------:R-:W-:Y:S02]  /*b160*/  HADD2.F32 R12, -RZ, R142.H0_H0 ;  /* 0x2000008eff0c7230 */ /* 0x000fe40000004100 */
[--C-:B------:R-:W-:Y:S02]  /*b170*/  HADD2.F32 R15, -RZ, R224.reuse.H0_H0 ;  /* 0x200000e0ff0f7230 */ /* 0x100fe40000004100 */
[----:B------:R-:W-:Y:S01]  /*b180*/  FMUL.FTZ R36, R186, R36 ;  /* 0x00000024ba247220 */ /* 0x000fe20000410000 */
[----:B------:R-:W-:Y:S01]  /*b190*/  HADD2.F32 R17, -RZ, R225.H0_H0 ;  /* 0x200000e1ff117230 */ /* 0x000fe20000004100 */
[----:B------:R-:W5:Y:S01]  /*b1a0*/  LDL.S16 R95, [R1+0x9c] ;  /* 0x00009c00015f7983 */ /* 0x000f620000100600 */
[----:B------:R-:W-:-:S02]  /*b1b0*/  HADD2.F32 R11, -RZ, R224.H1_H1 ;  /* 0x300000e0ff0b7230 */ /* 0x000fc40000004100 */
[----:B------:R-:W-:Y:S02]  /*b1c0*/  HADD2.F32 R16, -RZ, R141.H0_H0 ;  /* 0x2000008dff107230 */ /* 0x000fe40000004100 */
[----:B------:R-:W-:Y:S02]  /*b1d0*/  HADD2.F32 R13, -RZ, R56.H0_H0 ;  /* 0x20000038ff0d7230 */ /* 0x000fe40000004100 */
[----:B------:R-:W-:Y:S01]  /*b1e0*/  FFMA.FTZ R10, R130, R10, R18 ;  /* 0x0000000a820a7223 */ /* 0x000fe20000010012 */
[C---:B------:R-:W-:Y:S01]  /*b1f0*/  FFMA.FTZ R12, R128.reuse, R12, R14 ;  /* 0x0000000c800c7223 */ /* 0x040fe2000001000e */
[----:B------:R-:W-:Y:S01]  /*b200*/  FFMA.FTZ R11, R129, R11, R15 ;  /* 0x0000000b810b7223 */ /* 0x000fe2000001000f */
[----:B------:R-:W-:Y:S02]  /*b210*/  HADD2.F32 R22, -RZ, R222.H0_H0 ;  /* 0x200000deff167230 */ /* 0x000fe40000004100 */
[----:B------:R-:W-:Y:S01]  /*b220*/  FFMA.FTZ R16, R128, R16, R13 ;  /* 0x0000001080107223 */ /* 0x000fe2000001000d */
[----:B------:R-:W-:Y:S01]  /*b230*/  HADD2.F32 R21, -RZ, R121.H0_H0 ;  /* 0x20000079ff157230 */ /* 0x000fe20000004100 */
[----:B------:R-:W5:Y:S01]  /*b240*/  LDL.S16 R128, [R1+0x9e] ;  /* 0x00009e0001807983 */ /* 0x000f620000100600 */
[----:B------:R-:W-:-:S02]  /*b250*/  HADD2.F32 R15, -RZ, R221.H1_H1 ;  /* 0x300000ddff0f7230 */ /* 0x000fc40000004100 */
[--C-:B------:R-:W-:Y:S02]  /*b260*/  HADD2.F32 R13, -RZ, R223.reuse.H1_H1 ;  /* 0x300000dfff0d7230 */ /* 0x100fe40000004100 */
[----:B------:R-:W-:Y:S02]  /*b270*/  HADD2.F32 R23, -RZ, R223.H0_H0 ;  /* 0x200000dfff177230 */ /* 0x000fe40000004100 */
[----:B------:R-:W-:-:S03]  /*b280*/  HADD2.F32 R43, -RZ, R122.H0_H0 ;  /* 0x2000007aff2b7230 */ /* 0x000fc60000004100 */
[----:B------:R-:W-:Y:S01]  /*b290*/  FFMA.FTZ R13, R89, R13, R23 ;  /* 0x0000000d590d7223 */ /* 0x000fe20000010017 */
[----:B------:R-:W-:Y:S02]  /*b2a0*/  HADD2.F32 R23, -RZ, R216.H1_H1 ;  /* 0x300000d8ff177230 */ /* 0x000fe40000004100 */
[----:B------:R-:W-:-:S04]  /*b2b0*/  IMAD.WIDE.U32 R158, R158, 0x10, R204 ;  /* 0x000000109e9e7825 */ /* 0x000fc800078e00cc */
[----:B---3--:R-:W-:-:S05]  /*b2c0*/  HADD2.F32 R6, -RZ, R146.H0_H0 ;  /* 0x20000092ff067230 */ /* 0x008fca0000004100 */
[----:B------:R-:W-:Y:S01]  /*b2d0*/  FFMA.FTZ R6, R130, R6, R7 ;  /* 0x0000000682067223 */ /* 0x000fe20000010007 */
[----:B------:R-:W-:-:S05]  /*b2e0*/  HADD2.F32 R7, -RZ, R225.H1_H1 ;  /* 0x300000e1ff077230 */ /* 0x000fca0000004100 */
[----:B------:R-:W-:Y:S01]  /*b2f0*/  FFMA.FTZ R7, R129, R7, R17 ;  /* 0x0000000781077223 */ /* 0x000fe20000010011 */
[----:B------:R-:W-:-:S05]  /*b300*/  HADD2.F32 R17, -RZ, R222.H1_H1 ;  /* 0x300000deff117230 */ /* 0x000fca0000004100 */
[----:B------:R-:W-:Y:S01]  /*b310*/  FFMA.FTZ R17, R89, R17, R22 ;  /* 0x0000001159117223 */ /* 0x000fe20000010016 */
[----:B--2---:R-:W-:Y:S02]  /*b320*/  HADD2.F32 R22, -RZ, R28.H0_H0 ;  /* 0x2000001cff167230 */ /* 0x004fe40000004100 */
[----:B----4-:R-:W-:Y:S02]  /*b330*/  HADD2.F32 R18, -RZ, R19.H0_H0 ;  /* 0x20000013ff127230 */ /* 0x010fe40000004100 */
[----:B-----5:R-:W-:Y:S01]  /*b340*/  HADD2.F32 R14, -RZ, R20.H0_H0 ;  /* 0x20000014ff0e7230 */ /* 0x020fe20000004100 */
[----:B------:R-:W-:Y:S01]  /*b350*/  STG.E.128 desc[UR6][R40.64], R4 ;  /* 0x0000000428007986 */ /* 0x000fe2000c101d06 */
[----:B------:R-:W-:Y:S02]  /*b360*/  HADD2.F32 R20, -RZ, R57.H0_H0 ;  /* 0x20000039ff147230 */ /* 0x000fe40000004100 */
[----:B------:R-:W-:Y:S02]  /*b370*/  HADD2.F32 R19, -RZ, R221.H0_H0 ;  /* 0x200000ddff137230 */ /* 0x000fe40000004100 */
[C---:B------:R-:W-:Y:S01]  /*b380*/  FFMA.FTZ R14, R88.reuse, R14, R21 ;  /* 0x0000000e580e7223 */ /* 0x040fe20000010015 */
[----:B------:R-:W2:Y:S01]  /*b390*/  LDL.S16 R89, [R1+0x94] ;  /* 0x0000940001597983 */ /* 0x000ea20000100600 */
[----:B------:R-:W-:Y:S01]  /*b3a0*/  FFMA.FTZ R18, R88, R18, R20 ;  /* 0x0000001258127223 */ /* 0x000fe20000010014 */
[----:B------:R-:W-:-:S02]  /*b3b0*/  HADD2.F32 R88, -RZ, R220.H0_H0 ;  /* 0x200000dcff587230 */ /* 0x000fc40000004100 */
[C---:B------:R-:W-:Y:S01]  /*b3c0*/  FFMA.FTZ R15, R42.reuse, R15, R19 ;  /* 0x0000000f2a0f7223 */ /* 0x040fe20000010013 */
[----:B------:R-:W-:Y:S02]  /*b3d0*/  HADD2.F32 R19, -RZ, R220.H1_H1 ;  /* 0x300000dcff137230 */ /* 0x000fe40000004100 */
[----:B------:R-:W-:Y:S02]  /*b3e0*/  HADD2.F32 R20, -RZ, R33.H0_H0 ;  /* 0x20000021ff147230 */ /* 0x000fe40000004100 */
[----:B------:R-:W-:Y:S02]  /*b3f0*/  HADD2.F32 R21, -RZ, R219.H1_H1 ;  /* 0x300000dbff157230 */ /* 0x000fe40000004100 */
[----:B------:R-:W-:Y:S02]  /*b400*/  HADD2.F32 R33, -RZ, R123.H0_H0 ;  /* 0x2000007bff217230 */ /* 0x000fe40000004100 */
[----:B------:R-:W-:Y:S02]  /*b410*/  HADD2.F32 R28, -RZ, R216.H0_H0 ;  /* 0x200000d8ff1c7230 */ /* 0x000fe40000004100 */
[----:B------:R-:W-:Y:S01]  /*b420*/  FFMA.FTZ R19, R42, R19, R88 ;  /* 0x000000132a137223 */ /* 0x000fe20000010058 */
[----:B------:R-:W-:Y:S01]  /*b430*/  FFMA.FTZ R20, R39, R20, R43 ;  /* 0x0000001427147223 */ /* 0x000fe2000001002b */
[----:B------:R-:W-:Y:S01]  /*b440*/  FFMA.FTZ R21, R37, R21, R38 ;  /* 0x0000001525157223 */ /* 0x000fe20000010026 */
[----:B------:R-:W-:Y:S01]  /*b450*/  FFMA.FTZ R22, R36, R22, R33 ;  /* 0x0000001624167223 */ /* 0x000fe20000010021 */
[----:B------:R-:W-:Y:S01]  /*b460*/  FFMA.FTZ R23, R35, R23, R28 ;  /* 0x0000001723177223 */ /* 0x000fe2000001001c */
[----:B------:R-:W-:Y:S04]  /*b470*/  STG.E.128 desc[UR6][R90.64], R8 ;  /* 0x000000085a007986 */ /* 0x000fe8000c101d06 */
[----:B------:R-:W-:Y:S04]  /*b480*/  STG.E.128 desc[UR6][R84.64], R12 ;  /* 0x0000000c54007986 */ /* 0x000fe8000c101d06 */
[----:B------:R0:W-:Y:S04]  /*b490*/  STG.E.128 desc[UR6][R158.64], R16 ;  /* 0x000000109e007986 */ /* 0x0001e8000c101d06 */
[----:B------:R1:W-:Y:S04]  /*b4a0*/  STG.E.128 desc[UR6][R86.64], R20 ;  /* 0x0000001456007986 */ /* 0x0003e8000c101d06 */
[----:B------:R-:W3:Y:S04]  /*b4b0*/  LDL.S16 R28, [R1+0x90] ;  /* 0x00009000011c7983 */ /* 0x000ee80000100600 */
[----:B0-----:R-:W4:Y:S04]  /*b4c0*/  LDL.S16 R19, [R1+0x8e] ;  /* 0x00008e0001137983 */ /* 0x001f280000100600 */
[----:B-1----:R-:W5:Y:S01]  /*b4d0*/  LDL.S16 R20, [R1+0x92] ;  /* 0x0000920001147983 */ /* 0x002f620000100600 */
[----:B------:R-:W-:-:S02]  /*b4e0*/  HADD2.F32 R7, -RZ, R215.H1_H1 ;  /* 0x300000d7ff077230 */ /* 0x000fc40000004100 */
[----:B------:R-:W-:-:S05]  /*b4f0*/  HADD2.F32 R10, -RZ, R215.H0_H0 ;  /* 0x200000d7ff0a7230 */ /* 0x000fca0000004100 */
[----:B------:R-:W-:Y:S02]  /*b500*/  FFMA.FTZ R7, R35, R7, R10 ;  /* 0x0000000723077223 */ /* 0x000fe4000001000a */
[----:B------:R-:W4:Y:S01]  /*b510*/  LDL.S16 R35, [R1+0x8c] ;  /* 0x00008c0001237983 */ /* 0x000f220000100600 */
[----:B------:R-:W-:Y:S02]  /*b520*/  HADD2.F32 R4, -RZ, R128.H0_H0 ;  /* 0x20000080ff047230 */ /* 0x000fe40000004100 */
[----:B------:R-:W-:Y:S02]  /*b530*/  HADD2.F32 R13, -RZ, R58.H0_H0 ;  /* 0x2000003aff0d7230 */ /* 0x000fe40000004100 */
[--C-:B------:R-:W-:Y:S02]  /*b540*/  HADD2.F32 R5, -RZ, R217.reuse.H1_H1 ;  /* 0x300000d9ff057230 */ /* 0x100fe40000004100 */
[----:B------:R-:W-:Y:S02]  /*b550*/  HADD2.F32 R12, -RZ, R217.H0_H0 ;  /* 0x200000d9ff0c7230 */ /* 0x000fe40000004100 */
[----:B------:R-:W-:-:S02]  /*b560*/  HADD2.F32 R8, -RZ, R94.H0_H0 ;  /* 0x2000005eff087230 */ /* 0x000fc40000004100 */
[----:B------:R-:W-:Y:S02]  /*b570*/  HADD2.F32 R9, -RZ, R124.H0_H0 ;  /* 0x2000007cff097230 */ /* 0x000fe40000004100 */
[----:B------:R-:W-:Y:S01]  /*b580*/  FFMA.FTZ R4, R39, R4, R13 ;  /* 0x0000000427047223 */ /* 0x000fe2000001000d */
[----:B------:R-:W-:Y:S01]  /*b590*/  FFMA.FTZ R5, R37, R5, R12 ;  /* 0x0000000525057223 */ /* 0x000fe2000001000c */
[--C-:B------:R-:W-:Y:S02]  /*b5a0*/  HADD2.F32 R13, -RZ, R213.reuse.H1_H1 ;  /* 0x300000d5ff0d7230 */ /* 0x100fe40000004100 */
[----:B------:R-:W-:Y:S01]  /*b5b0*/  FFMA.FTZ R8, R34, R8, R9 ;  /* 0x0000000822087223 */ /* 0x000fe20000010009 */
[----:B------:R-:W-:Y:S02]  /*b5c0*/  HADD2.F32 R16, -RZ, R213.H0_H0 ;  /* 0x200000d5ff107230 */ /* 0x000fe40000004100 */
[----:B------:R-:W-:Y:S02]  /*b5d0*/  HADD2.F32 R12, -RZ, R93.H0_H0 ;  /* 0x2000005dff0c7230 */ /* 0x000fe40000004100 */
[----:B------:R-:W-:-:S02]  /*b5e0*/  HADD2.F32 R18, -RZ, R60.H0_H0 ;  /* 0x2000003cff127230 */ /* 0x000fc40000004100 */
[--C-:B------:R-:W-:Y:S02]  /*b5f0*/  HADD2.F32 R9, -RZ, R214.reuse.H1_H1 ;  /* 0x300000d6ff097230 */ /* 0x100fe40000004100 */
[----:B------:R-:W-:Y:S02]  /*b600*/  HADD2.F32 R17, -RZ, R214.H0_H0 ;  /* 0x200000d6ff117230 */ /* 0x000fe40000004100 */
[----:B------:R-:W-:Y:S01]  /*b610*/  FFMA.FTZ R13, R32, R13, R16 ;  /* 0x0000000d200d7223 */ /* 0x000fe20000010010 */
[----:B------:R-:W-:Y:S01]  /*b620*/  FFMA.FTZ R12, R34, R12, R18 ;  /* 0x0000000c220c7223 */ /* 0x000fe20000010012 */
[----:B------:R-:W-:Y:S02]  /*b630*/  HADD2.F32 R18, -RZ, R209.H0_H0 ;  /* 0x200000d1ff127230 */ /* 0x000fe40000004100 */
[----:B------:R-:W-:Y:S01]  /*b640*/  FFMA.FTZ R9, R32, R9, R17 ;  /* 0x0000000920097223 */ /* 0x000fe20000010011 */
[----:B------:R-:W-:Y:S02]  /*b650*/  HADD2.F32 R17, -RZ, R203.H0_H0 ;  /* 0x200000cbff117230 */ /* 0x000fe40000004100 */
[----:B------:R-:W-:-:S02]  /*b660*/  HADD2.F32 R21, -RZ, R126.H0_H0 ;  /* 0x2000007eff157230 */ /* 0x000fc40000004100 */
[----:B------:R-:W-:Y:S02]  /*b670*/  HADD2.F32 R6, -RZ, R95.H0_H0 ;  /* 0x2000005fff067230 */ /* 0x000fe40000004100 */
[----:B------:R-:W-:Y:S02]  /*b680*/  HADD2.F32 R11, -RZ, R59.H0_H0 ;  /* 0x2000003bff0b7230 */ /* 0x000fe40000004100 */
[----:B------:R-:W-:Y:S01]  /*b690*/  FFMA.FTZ R17, R3, R17, R18 ;  /* 0x0000001103117223 */ /* 0x000fe20000010012 */
[----:B------:R-:W-:Y:S02]  /*b6a0*/  HADD2.F32 R10, -RZ, R92.H0_H0 ;  /* 0x2000005cff0a7230 */ /* 0x000fe40000004100 */
[----:B------:R-:W-:Y:S02]  /*b6b0*/  HADD2.F32 R15, -RZ, R125.H0_H0 ;  /* 0x2000007dff0f7230 */ /* 0x000fe40000004100 */
[----:B------:R-:W-:Y:S01]  /*b6c0*/  FFMA.FTZ R6, R36, R6, R11 ;  /* 0x0000000624067223 */ /* 0x000fe2000001000b */
[----:B------:R-:W-:-:S02]  /*b6d0*/  HADD2.F32 R11, -RZ, R61.H0_H0 ;  /* 0x2000003dff0b7230 */ /* 0x000fc40000004100 */
[----:B------:R-:W-:Y:S02]  /*b6e0*/  HADD2.F32 R23, -RZ, R212.H0_H0 ;  /* 0x200000d4ff177230 */ /* 0x000fe40000004100 */
[----:B------:R-:W-:Y:S01]  /*b6f0*/  FFMA.FTZ R10, R31, R10, R15 ;  /* 0x0000000a1f0a7223 */ /* 0x000fe2000001000f */
[--C-:B------:R-:W-:Y:S02]  /*b700*/  HADD2.F32 R15, -RZ, R211.reuse.H1_H1 ;  /* 0x300000d3ff0f7230 */ /* 0x100fe40000004100 */
[----:B------:R-:W-:Y:S02]  /*b710*/  HADD2.F32 R22, -RZ, R211.H0_H0 ;  /* 0x200000d3ff167230 */ /* 0x000fe40000004100 */
[----:B------:R-:W-:Y:S01]  /*b720*/  FADD.FTZ R187, -R187, R183 ;  /* 0x000000b7bbbb7221 */ /* 0x000fe20000010100 */
[----:B------:R-:W-:Y:S02]  /*b730*/  HADD2.F32 R33, -RZ, R127.H0_H0 ;  /* 0x2000007fff217230 */ /* 0x000fe40000004100 */
[----:B------:R-:W-:-:S02]  /*b740*/  HADD2.F32 R34, -RZ, R209.H1_H1 ;  /* 0x300000d1ff227230 */ /* 0x000fc40000004100 */
[----:B------:R-:W-:Y:S01]  /*b750*/  FFMA.FTZ R15, R30, R15, R22 ;  /* 0x0000000f1e0f7223 */ /* 0x000fe20000010016 */
[----:B------:R-:W-:Y:S01]  /*b760*/  FMUL.FTZ R186, R186, R187 ;  /* 0x000000bbbaba7220 */ /* 0x000fe20000410000 */
[----:B------:R-:W-:Y:S02]  /*b770*/  HADD2.F32 R32, -RZ, R63.H0_H0 ;  /* 0x2000003fff207230 */ /* 0x000fe40000004100 */
[----:B------:R-:W-:-:S04]  /*b780*/  IMAD.WIDE.U32 R26, R163, 0x10, R204 ;  /* 0x00000010a31a7825 */ /* 0x000fc800078e00cc */
[C---:B------:R-:W-:Y:S01]  /*b790*/  IMAD.WIDE.U32 R24, R170.reuse, 0x10, R206 ;  /* 0x00000010aa187825 */ /* 0x040fe200078e00ce */
[----:B------:R0:W-:Y:S03]  /*b7a0*/  STG.E.128 desc[UR6][R26.64], R4 ;  /* 0x000000041a007986 */ /* 0x0001e6000c101d06 */
[----:B------:R-:W-:-:S04]  /*b7b0*/  IMAD.WIDE.U32 R170, R170, 0x10, R204 ;  /* 0x00000010aaaa7825 */ /* 0x000fc800078e00cc */
[----:B------:R-:W-:-:S04]  /*b7c0*/  IMAD.WIDE.U32 R206, R175, 0x10, R206 ;  /* 0x00000010afce7825 */ /* 0x000fc800078e00ce */
[----:B------:R-:W-:-:S04]  /*b7d0*/  IMAD.WIDE.U32 R204, R175, 0x10, R204 ;  /* 0x00000010afcc7825 */ /* 0x000fc800078e00cc */
[----:B--2---:R-:W-:-:S05]  /*b7e0*/  HADD2.F32 R14, -RZ, R89.H0_H0 ;  /* 0x20000059ff0e7230 */ /* 0x004fca0000004100 */
[----:B------:R-:W-:Y:S01]  /*b7f0*/  FFMA.FTZ R14, R31, R14, R11 ;  /* 0x0000000e1f0e7223 */ /* 0x000fe2000001000b */
[----:B------:R-:W-:Y:S02]  /*b800*/  HADD2.F32 R11, -RZ, R212.H1_H1 ;  /* 0x300000d4ff0b7230 */ /* 0x000fe40000004100 */
[----:B------:R-:W-:-:S03]  /*b810*/  HADD2.F32 R31, -RZ, R210.H0_H0 ;  /* 0x200000d2ff1f7230 */ /* 0x000fc60000004100 */
[----:B------:R-:W-:Y:S01]  /*b820*/  FFMA.FTZ R11, R30, R11, R23 ;  /* 0x0000000b1e0b7223 */ /* 0x000fe20000010017 */
[----:B------:R-:W-:Y:S02]  /*b830*/  HADD2.F32 R23, -RZ, R208.H1_H1 ;  /* 0x300000d0ff177230 */ /* 0x000fe40000004100 */
[----:B------:R-:W-:Y:S02]  /*b840*/  HADD2.F32 R30, -RZ, R210.H1_H1 ;  /* 0x300000d2ff1e7230 */ /* 0x000fe40000004100 */
[----:B---3--:R-:W-:Y:S02]  /*b850*/  HADD2.F32 R18, -RZ, R28.H0_H0 ;  /* 0x2000001cff127230 */ /* 0x008fe40000004100 */
[----:B-----5:R-:W-:Y:S02]  /*b860*/  HADD2.F32 R16, -RZ, R20.H0_H0 ;  /* 0x20000014ff107230 */ /* 0x020fe40000004100 */
[----:B----4-:R-:W-:Y:S02]  /*b870*/  HADD2.F32 R20, -RZ, R19.H0_H0 ;  /* 0x20000013ff147230 */ /* 0x010fe40000004100 */
[----:B------:R-:W-:-:S02]  /*b880*/  HADD2.F32 R19, -RZ, R62.H0_H0 ;  /* 0x2000003eff137230 */ /* 0x000fc40000004100 */
[----:B------:R-:W-:-:S03]  /*b890*/  FFMA.FTZ R16, R29, R16, R21 ;  /* 0x000000101d107223 */ /* 0x000fc60000010015 */
[----:B------:R-:W-:Y:S02]  /*b8a0*/  FFMA.FTZ R20, R29, R20, R19 ;  /* 0x000000141d147223 */ /* 0x000fe40000010013 */
[----:B------:R-:W1:Y:S01]  /*b8b0*/  LDC.64 R28, c[0x0][0x380] ;  /* 0x0000e000ff1c7b82 */ /* 0x000e620000000a00 */
[----:B------:R-:W-:Y:S02]  /*b8c0*/  HADD2.F32 R19, -RZ, R203.H1_H1 ;  /* 0x300000cbff137230 */ /* 0x000fe40000004100 */
[----:B------:R-:W-:Y:S02]  /*b8d0*/  HADD2.F32 R21, -RZ, R208.H0_H0 ;  /* 0x200000d0ff157230 */ /* 0x000fe40000004100 */
[----:B------:R-:W-:Y:S02]  /*b8e0*/  HADD2.F32 R22, -RZ, R35.H0_H0 ;  /* 0x20000023ff167230 */ /* 0x000fe40000004100 */
[----:B------:R-:W-:Y:S01]  /*b8f0*/  FFMA.FTZ R18, R0, R18, R33 ;  /* 0x0000001200127223 */ /* 0x000fe20000010021 */
[C---:B------:R-:W-:Y:S01]  /*b900*/  FFMA.FTZ R19, R186.reuse, R19, R31 ;  /* 0x00000013ba137223 */ /* 0x040fe2000001001f */
[----:B------:R-:W-:Y:S01]  /*b910*/  FFMA.FTZ R21, R3, R21, R34 ;  /* 0x0000001503157223 */ /* 0x000fe20000010022 */
[----:B------:R-:W-:Y:S01]  /*b920*/  FFMA.FTZ R23, R186, R23, R30 ;  /* 0x00000017ba177223 */ /* 0x000fe2000001001e */
[----:B------:R-:W-:Y:S01]  /*b930*/  FFMA.FTZ R22, R0, R22, R32 ;  /* 0x0000001600167223 */ /* 0x000fe20000010020 */
[----:B------:R0:W-:Y:S04]  /*b940*/  STG.E.128 desc[UR6][R24.64], R8 ;  /* 0x0000000818007986 */ /* 0x0001e8000c101d06 */
[----:B------:R0:W-:Y:S04]  /*b950*/  STG.E.128 desc[UR6][R170.64], R12 ;  /* 0x0000000caa007986 */ /* 0x0001e8000c101d06 */
[----:B------:R0:W-:Y:S04]  /*b960*/  STG.E.128 desc[UR6][R206.64], R16 ;  /* 0x00000010ce007986 */ /* 0x0001e8000c101d06 */
[----:B------:R0:W-:Y:S01]  /*b970*/  STG.E.128 desc[UR6][R204.64], R20 ;  /* 0x00000014cc007986 */ /* 0x0001e2000c101d06 */
[----:B-1----:R-:W-:-:S04]  /*b980*/  LEA R2, R28, R2, 0x2 ;  /* 0x000000021c027211 */ /* 0x002fc800078e10ff */
[----:B------:R-:W-:-:S13]  /*b990*/  ISETP.GE.AND P2, PT, R2, R29, PT ;  /* 0x0000001d0200720c */ /* 0x000fda0003f46270 */
[----:B0-----:R-:W-:Y:S05]  /*b9a0*/  @!P2 BRA `(.L_x_43275) ;  /* 0xffffff7c0000a947 */ /* 0x001fea000383ffff */
[----:B------:R-:W-:Y:S05]  /*b9b0*/  EXIT ;  /* 0x000000000000794d */ /* 0x000fea0003800000 */
.L_x_43274:
        /* <DEDUP_REMOVED lines=8> */
.L_x_43277:
[----:B------:R-:W-:Y:S05]  /*ba40*/  BSYNC B0 ;  /* 0x0000000000007941 */ /* 0x000fea0003800000 */
.L_x_43276:
        /* <DEDUP_REMOVED lines=9> */
.L_x_43278:
[----:B------:R-:W-:Y:S02]  /*bae0*/  HFMA2 R86, -RZ, RZ, 0, 2.384185791015625e-07 ;  /* 0x00000004ff567431 */ /* 0x000fe400000001ff */
[----:B------:R-:W-:Y:S01]  /*baf0*/  FADD.FTZ R87, R87, R84 ;  /* 0x0000005457577221 */ /* 0x000fe20000010000 */
[----:B------:R-:W-:-:S04]  /*bb00*/  MOV R84, 0xffffffff ;  /* 0xffffffff00547802 */ /* 0x000fc80000000f00 */
[----:B------:R-:W-:-:S07]  /*bb10*/  MOV R167, R87 ;  /* 0x0000005700a77202 */ /* 0x000fce0000000f00 */
[----:B------:R-:W-:Y:S05]  /*bb20*/  WARPSYNC.COLLECTIVE R84, `(.L_x_43279) ;  /* 0x0000000054087348 */ /* 0x000fea0003c00000 */
[----:B------:R0:W1:Y:S02]  /*bb30*/  SHFL.BFLY P3, R84, R167, R86, R85 ;  /* 0x0c000056a7547389 */ /* 0x0000640000060055 */
[----:B01----:R-:W-:Y:S05]  /*bb40*/  ENDCOLLECTIVE ;  /* 0x000000000000791b */ /* 0x003fea0003800000 */
.L_x_43279:
[----:B------:R-:W-:Y:S02]  /*bb50*/  HFMA2 R86, -RZ, RZ, 0, 4.76837158203125e-07 ;  /* 0x00000008ff567431 */ /* 0x000fe400000001ff */
[----:B------:R-:W-:Y:S01]  /*bb60*/  FADD.FTZ R87, R87, R84 ;  /* 0x0000005457577221 */ /* 0x000fe20000010000 */
[----:B------:R-:W-:-:S04]  /*bb70*/  MOV R84, 0xffffffff ;  /* 0xffffffff00547802 */ /* 0x000fc80000000f00 */
[----:B------:R-:W-:-:S07]  /*bb80*/  MOV R167, R87 ;  /* 0x0000005700a77202 */ /* 0x000fce0000000f00 */
[----:B------:R-:W-:Y:S05]  /*bb90*/  WARPSYNC.COLLECTIVE R84, `(.L_x_43280) ;  /* 0x0000000054087348 */ /* 0x000fea0003c00000 */
[----:B------:R0:W1:Y:S02]  /*bba0*/  SHFL.BFLY P3, R84, R167, R86, R85 ;  /* 0x0c000056a7547389 */ /* 0x0000640000060055 */
[----:B01----:R-:W-:Y:S05]  /*bbb0*/  ENDCOLLECTIVE ;  /* 0x000000000000791b */ /* 0x003fea0003800000 */
.L_x_43280:
[----:B------:R-:W-:Y:S02]  /*bbc0*/  HFMA2 R86, -RZ, RZ, 0, 9.5367431640625e-07 ;  /* 0x00000010ff567431 */ /* 0x000fe400000001ff */
[----:B------:R-:W-:Y:S01]  /*bbd0*/  FADD.FTZ R87, R87, R84 ;  /* 0x0000005457577221 */ /* 0x000fe20000010000 */
[----:B------:R-:W-:-:S04]  /*bbe0*/  MOV R84, 0xffffffff ;  /* 0xffffffff00547802 */ /* 0x000fc80000000f00 */
[----:B------:R-:W-:-:S07]  /*bbf0*/  MOV R167, R87 ;  /* 0x0000005700a77202 */ /* 0x000fce0000000f00 */
[----:B------:R-:W-:Y:S05]  /*bc00*/  WARPSYNC.COLLECTIVE R84, `(.L_x_43281) ;  /* 0x0000000054087348 */ /* 0x000fea0003c00000 */
[----:B------:R0:W1:Y:S02]  /*bc10*/  SHFL.BFLY P3, R84, R167, R86, R85 ;  /* 0x0c000056a7547389 */ /* 0x0000640000060055 */
[----:B01----:R-:W-:Y:S05]  /*bc20*/  ENDCOLLECTIVE ;  /* 0x000000000000791b */ /* 0x003fea0003800000 */
.L_x_43281:
        /* <DEDUP_REMOVED lines=164> */
[----:B------:R-:W-:-:S04]  /*c670*/  MOV R84, 0xffffffff ;  /* 0xffffffff00547802 */ /* 0x000fc80000000f00 */
[----:B------:R-:W-:-:S07]  /*c680*/  MOV R167, R87 ;  /* 0x0000005700a77202 */ /* 0x000fce0000000f00 */
[----:B------:R-:W-:Y:S05]  /*c690*/  WARPSYNC.COLLECTIVE R84, `(.L_x_43282) ;  /* 0x0000000054087348 */ /* 0x000fea0003c00000 */
[----:B------:R0:W1:Y:S02]  /*c6a0*/  SHFL.BFLY P3, R84, R167, R86, R85 ;  /* 0x0c000056a7547389 */ /* 0x0000640000060055 */
[----:B01----:R-:W-:Y:S05]  /*c6b0*/  ENDCOLLECTIVE ;  /* 0x000000000000791b */ /* 0x003fea0003800000 */
.L_x_43282:
[----:B------:R-:W-:Y:S02]  /*c6c0*/  HFMA2 R86, -RZ, RZ, 0, 1.1920928955078125e-07 ;  /* 0x00000002ff567431 */ /* 0x000fe400000001ff */
[----:B------:R-:W-:Y:S01]  /*c6d0*/  FADD.FTZ R87, R87, R84 ;  /* 0x0000005457577221 */ /* 0x000fe20000010000 */
[----:B------:R-:W-:-:S04]  /*c6e0*/  MOV R84, 0xffffffff ;  /* 0xffffffff00547802 */ /* 0x000fc80000000f00 */
[----:B------:R-:W-:-:S07]  /*c6f0*/  MOV R167, R87 ;  /* 0x0000005700a77202 */ /* 0x000fce0000000f00 */
[----:B------:R-:W-:Y:S05]  /*c700*/  WARPSYNC.COLLECTIVE R84, `(.L_x_43283) ;  /* 0x0000000054087348 */ /* 0x000fea0003c00000 */
[----:B------:R0:W1:Y:S02]  /*c710*/  SHFL.BFLY P3, R84, R167, R86, R85 ;  /* 0x0c000056a7547389 */ /* 0x0000640000060055 */
[----:B01----:R-:W-:Y:S05]  /*c720*/  ENDCOLLECTIVE ;  /* 0x000000000000791b */ /* 0x003fea0003800000 */
.L_x_43283:
[----:B------:R-:W-:Y:S02]  /*c730*/  HFMA2 R86, -RZ, RZ, 0, 2.384185791015625e-07 ;  /* 0x00000004ff567431 */ /* 0x000fe400000001ff */
[----:B------:R-:W-:Y:S01]  /*c740*/  FADD.FTZ R87, R87, R84 ;  /* 0x0000005457577221 */ /* 0x000fe20000010000 */
[----:B------:R-:W-:-:S04]  /*c750*/  MOV R84, 0xffffffff ;  /* 0xffffffff00547802 */ /* 0x000fc80000000f00 */
[----:B------:R-:W-:-:S07]  /*c760*/  MOV R167, R87 ;  /* 0x0000005700a77202 */ /* 0x000fce0000000f00 */
[----:B------:R-:W-:Y:S05]  /*c770*/  WARPSYNC.COLLECTIVE R84, `(.L_x_43284) ;  /* 0x0000000054087348 */ /* 0x000fea0003c00000 */
[----:B------:R0:W1:Y:S02]  /*c780*/  SHFL.BFLY P3, R84, R167, R86, R85 ;  /* 0x0c000056a7547389 */ /* 0x0000640000060055 */
[----:B01----:R-:W-:Y:S05]  /*c790*/  ENDCOLLECTIVE ;  /* 0x000000000000791b */ /* 0x003fea0003800000 */
.L_x_43284:
[----:B------:R-:W-:Y:S02]  /*c7a0*/  HFMA2 R86, -RZ, RZ, 0, 4.76837158203125e-07 ;  /* 0x00000008ff567431 */ /* 0x000fe400000001ff */
[----:B------:R-:W-:Y:S01]  /*c7b0*/  FADD.FTZ R87, R87, R84 ;  /* 0x0000005457577221 */ /* 0x000fe20000010000 */
[----:B------:R-:W-:-:S04]  /*c7c0*/  MOV R84, 0xffffffff ;  /* 0xffffffff00547802 */ /* 0x000fc80000000f00 */
[----:B------:R-:W-:-:S07]  /*c7d0*/  MOV R167, R87 ;  /* 0x0000005700a77202 */ /* 0x000fce0000000f00 */
[----:B------:R-:W-:Y:S05]  /*c7e0*/  WARPSYNC.COLLECTIVE R84, `(.L_x_43285) ;  /* 0x0000000054087348 */ /* 0x000fea0003c00000 */
[----:B------:R0:W1:Y:S02]  /*c7f0*/  SHFL.BFLY P3, R84, R167, R86, R85 ;  /* 0x0c000056a7547389 */ /* 0x0000640000060055 */
[----:B01----:R-:W-:Y:S05]  /*c800*/  ENDCOLLECTIVE ;  /* 0x000000000000791b */ /* 0x003fea0003800000 */
.L_x_43285:
[----:B------:R-:W-:Y:S02]  /*c810*/  HFMA2 R86, -RZ, RZ, 0, 9.5367431640625e-07 ;  /* 0x00000010ff567431 */ /* 0x000fe400000001ff */
[----:B------:R-:W-:Y:S01]  /*c820*/  FADD.FTZ R87, R87, R84 ;  /* 0x0000005457577221 */ /* 0x000fe20000010000 */
[----:B------:R-:W-:-:S04]  /*c830*/  MOV R84, 0xffffffff ;  /* 0xffffffff00547802 */ /* 0x000fc80000000f00 */
[----:B------:R-:W-:-:S07]  /*c840*/  MOV R167, R87 ;  /* 0x0000005700a77202 */ /* 0x000fce0000000f00 */
[----:B------:R-:W-:Y:S05]  /*c850*/  WARPSYNC.COLLECTIVE R84, `(.L_x_43286) ;  /* 0x0000000054087348 */ /* 0x000fea0003c00000 */
[----:B------:R0:W1:Y:S02]  /*c860*/  SHFL.BFLY P3, R84, R167, R86, R85 ;  /* 0x0c000056a7547389 */ /* 0x0000640000060055 */
[----:B01----:R-:W-:Y:S05]  /*c870*/  ENDCOLLECTIVE ;  /* 0x000000000000791b */ /* 0x003fea0003800000 */
.L_x_43286:
[----:B------:R-:W-:Y:S05]  /*c880*/  BRA `(.L_x_43287) ;  /* 0xffffffb800607947 */ /* 0x000fea000383ffff */
.L_x_43288:
        /* <DEDUP_REMOVED lines=15> */
.L_x_54493:


//--------------------- .text._ZN10layer_norm31ln_parallel_residual_fwd_kernelINS_13Kernel_traitsI6__halfffffjLj2560ELj1ELj4ELj1ELj16ENS_18Kernel_traits_baseILj2560ES2_ffffjLj128EEEEELb0ELb1ELb0EEEvNS_9FwdParamsE --------------------------
	.section	.text._ZN10layer_norm31ln_parallel_residual_fwd_kernelINS_13Kernel_traitsI6__halfffffjLj2560ELj1ELj4ELj1ELj16ENS_18Kernel_traits_baseILj2560ES2_ffffjLj128EEEEELb0ELb1ELb0EEEvNS_9FwdParamsE,"ax",@progbits
	.align	128
        .global         _ZN10layer_norm31ln_parallel_residual_fwd_kernelINS_13Kernel_traitsI6__halfffffjLj2560ELj1ELj4ELj1ELj16ENS_18Kernel_traits_baseILj2560ES2_ffffjLj128EEEEELb0ELb1ELb0EEEvNS_9FwdParamsE
        .type           _ZN10layer_norm31ln_parallel_residual_fwd_kernelINS_13Kernel_traitsI6__halfffffjLj2560ELj1ELj4ELj1ELj16ENS_18Kernel_traits_baseILj2560ES2_ffffjLj128EEEEELb0ELb1ELb0EEEvNS_9FwdParamsE,@function
        .size           _ZN10layer_norm31ln_parallel_residual_fwd_kernelINS_13Kernel_traitsI6__halfffffjLj2560ELj1ELj4ELj1ELj16ENS_18Kernel_traits_baseILj2560ES2_ffffjLj128EEEEELb0ELb1ELb0EEEvNS_9FwdParamsE,(.L_x_54494 - _ZN10layer_norm31ln_parallel_residual_fwd_kernelINS_13Kernel_traitsI6__halfffffjLj2560ELj1ELj4ELj1ELj16ENS_18Kernel_traits_baseILj2560ES2_ffffjLj128EEEEELb0ELb1ELb0EEEvNS_9FwdParamsE)
        .other          _ZN10layer_norm31ln_parallel_residual_fwd_kernelINS_13Kernel_traitsI6__halfffffjLj2560ELj1ELj4ELj1ELj16ENS_18Kernel_traits_baseILj2560ES2_ffffjLj128EEEEELb0ELb1ELb0EEEvNS_9FwdParamsE,@"STO_CUDA_ENTRY STV_DEFAULT"
_ZN10layer_norm31ln_parallel_residual_fwd_kernelINS_13Kernel_traitsI6__halfffffjLj2560ELj1ELj4ELj1ELj16ENS_18Kernel_traits_baseILj2560ES2_ffffjLj128EEEEELb0ELb1ELb0EEEvNS_9FwdParamsE:
.text._ZN10layer_norm31ln_parallel_residual_fwd_kernelINS_13Kernel_traitsI6__halfffffjLj2560ELj1ELj4ELj1ELj16ENS_18Kernel_traits_baseILj2560ES2_ffffjLj128EEEEELb0ELb1ELb0EEEvNS_9FwdParamsE:
        /* <DEDUP_REMOVED lines=29> */
[----:B------:R-:W-:Y:S01]  /*01d0*/  ISETP.GE.U32.AND P6, PT, R144, 0xe0, PT ;  /* 0x000000e09000780c */ /* 0x000fe20003fc6070 */
[----:B0-----:R-:W-:-:S05]  /*01e0*/  @P5 IMAD.WIDE.U32 R2, R0, 0x8, R2 ;  /* 0x0000000800025825 */ /* 0x001fca00078e0002 */
[----:B------:R-:W5:Y:S01]  /*01f0*/  @P5 LDG.E.64 R28, desc[UR6][R2.64] ;  /* 0x00000006021c5981 */ /* 0x000f62000c1e1b00 */
[----:B------:R-:W0:Y:S01]  /*0200*/  @P1 LDC.64 R86, c[0x0][0x3d0] ;  /* 0x0000f400ff561b82 */ /* 0x000e220000000a00 */
[C---:B-1----:R-:W-:Y:S01]  /*0210*/  @P5 IMAD.WIDE.U32 R80, R0.reuse, 0x8, R80 ;  /* 0x0000000800505825 */ /* 0x042fe200078e0050 */
[----:B------:R-:W-:-:S04]  /*0220*/  @P5 LOP3.LUT R0, R0, 0x20, RZ, 0xfc, !PT ;  /* 0x0000002000005812 */ /* 0x000fc800078efcff */
[----:B------:R-:W5:Y:S02]  /*0230*/  @P5 LD.E.64 R64, desc[UR6][R80.64] ;  /* 0x0000000650405980 */ /* 0x000f64000c101b00 */
[----:B------:R-:W1:Y:S01]  /*0240*/  @P1 LDC.64 R88, c[0x0][0x438] ;  /* 0x00010e00ff581b82 */ /* 0x000e620000000a00 */
[----:B--2---:R-:W-:-:S05]  /*0250*/  @P0 IMAD.WIDE.U32 R82, R0, 0x8, R82 ;  /* 0x0000000800520825 */ /* 0x004fca00078e0052 */
[----:B------:R2:W5:Y:S02]  /*0260*/  @P0 LDG.E.64 R4, desc[UR6][R82.64] ;  /* 0x0000000652040981 */ /* 0x000564000c1e1b00 */
[----:B------:R-:W4:Y:S01]  /*0270*/  @P2 LDC.64 R90, c[0x0][0x3d0] ;  /* 0x0000f400ff5a2b82 */ /* 0x000f220000000a00 */
[C---:B---3--:R-:W-:Y:S01]  /*0280*/  @P0 IMAD.WIDE.U32 R84, R0.reuse, 0x8, R84 ;  /* 0x0000000800540825 */ /* 0x048fe200078e0054 */
[----:B------:R-:W-:-:S04]  /*0290*/  @P0 IADD3 R0, PT, PT, R0, 0x20, RZ ;  /* 0x0000002000000810 */ /* 0x000fc80007ffe0ff */
[----:B------:R3:W5:Y:S02]  /*02a0*/  @P0 LD.E.64 R40, desc[UR6][R84.64] ;  /* 0x0000000654280980 */ /* 0x000764000c101b00 */
[----:B------:R-:W3:Y:S08]  /*02b0*/  @P2 LDC.64 R92, c[0x0][0x438] ;  /* 0x00010e00ff5c2b82 */ /* 0x000ef00000000a00 */
[----:B------:R-:W3:Y:S08]  /*02c0*/  @P3 LDC.64 R94, c[0x0][0x3d0] ;  /* 0x0000f400ff5e3b82 */ /* 0x000ef00000000a00 */
[----:B------:R-:W3:Y:S01]  /*02d0*/  @P3 LDC.64 R96, c[0x0][0x438] ;  /* 0x00010e00ff603b82 */ /* 0x000ee20000000a00 */
[----:B0-----:R-:W-:Y:S01]  /*02e0*/  @P1 IMAD.WIDE.U32 R86, R0, 0x8, R86 ;  /* 0x0000000800561825 */ /* 0x001fe200078e0056 */
[----:B------:R-:W-:-:S06]  /*02f0*/  ISETP.GE.U32.AND P0, PT, R144, 0x100, PT ;  /* 0x000001009000780c */ /* 0x000fcc0003f06070 */
[----:B------:R-:W0:Y:S01]  /*0300*/  @P4 LDC.64 R98, c[0x0][0x3d0] ;  /* 0x0000f400ff624b82 */ /* 0x000e220000000a00 */
[----:B-1----:R-:W-:-:S07]  /*0310*/  @P1 IMAD.WIDE.U32 R88, R0, 0x8, R88 ;  /* 0x0000000800581825 */ /* 0x002fce00078e0058 */
[----:B------:R-:W1:Y:S01]  /*0320*/  @P4 LDC.64 R100, c[0x0][0x438] ;  /* 0x00010e00ff644b82 */ /* 0x000e620000000a00 */
[----:B------:R-:W-:Y:S01]  /*0330*/  @P1 IADD3 R0, PT, PT, R0, 0x20, RZ ;  /* 0x0000002000001810 */ /* 0x000fe20007ffe0ff */
[----:B------:R3:W5:Y:S04]  /*0340*/  @P1 LDG.E.64 R6, desc[UR6][R86.64] ;  /* 0x0000000656061981 */ /* 0x000768000c1e1b00 */
[----:B------:R3:W5:Y:S02]  /*0350*/  @P1 LD.E.64 R42, desc[UR6][R88.64] ;  /* 0x00000006582a1980 */ /* 0x000764000c101b00 */
[----:B--2---:R-:W2:Y:S01]  /*0360*/  @P6 LDC.64 R82, c[0x0][0x3d0] ;  /* 0x0000f400ff526b82 */ /* 0x004ea20000000a00 */
[----:B----4-:R-:W-:Y:S01]  /*0370*/  @P2 IMAD.WIDE.U32 R90, R0, 0x8, R90 ;  /* 0x00000008005a2825 */ /* 0x010fe200078e005a */
[----:B------:R-:W-:-:S06]  /*0380*/  ISETP.GE.U32.AND P1, PT, R144, 0x120, PT ;  /* 0x000001209000780c */ /* 0x000fcc0003f26070 */
[----:B---3--:R-:W3:Y:S01]  /*0390*/  @P6 LDC.64 R84, c[0x0][0x438] ;  /* 0x00010e00ff546b82 */ /* 0x008ee20000000a00 */
[C---:B------:R-:W-:Y:S01]  /*03a0*/  @P2 IMAD.WIDE.U32 R92, R0.reuse, 0x8, R92 ;  /* 0x00000008005c2825 */ /* 0x040fe200078e005c */
[----:B------:R-:W-:Y:S01]  /*03b0*/  @P2 IADD3 R0, PT, PT, R0, 0x20, RZ ;  /* 0x0000002000002810 */ /* 0x000fe20007ffe0ff */
[----:B------:R4:W5:Y:S04]  /*03c0*/  @P2 LDG.E.64 R8, desc[UR6][R90.64] ;  /* 0x000000065a082981 */ /* 0x000968000c1e1b00 */
[----:B------:R-:W5:Y:S01]  /*03d0*/  @P2 LD.E.64 R44, desc[UR6][R92.64] ;  /* 0x000000065c2c2980 */ /* 0x000f62000c101b00 */
[----:B------:R-:W-:Y:S01]  /*03e0*/  @P3 IMAD.WIDE.U32 R94, R0, 0x8, R94 ;  /* 0x00000008005e3825 */ /* 0x000fe200078e005e */
[----:B------:R-:W-:Y:S01]  /*03f0*/  ISETP.GE.U32.AND P2, PT, R144, 0x140, PT ;  /* 0x000001409000780c */ /* 0x000fe20003f46070 */
[----:B------:R-:W3:Y:S02]  /*0400*/  @P0 LDC.64 R86, c[0x0][0x3d0] ;  /* 0x0000f400ff560b82 */ /* 0x000ee40000000a00 */
[C---:B------:R-:W-:Y:S01]  /*0410*/  @P3 IMAD.WIDE.U32 R96, R0.reuse, 0x8, R96 ;  /* 0x0000000800603825 */ /* 0x040fe200078e0060 */
[----:B------:R-:W-:Y:S01]  /*0420*/  @P3 IADD3 R0, PT, PT, R0, 0x20, RZ ;  /* 0x0000002000003810 */ /* 0x000fe20007ffe0ff */
[----:B------:R4:W5:Y:S04]  /*0430*/  @P3 LDG.E.64 R10, desc[UR6][R94.64] ;  /* 0x000000065e0a3981 */ /* 0x000968000c1e1b00 */
[----:B------:R-:W3:Y:S01]  /*0440*/  @P0 LDC.64 R88, c[0x0][0x438] ;  /* 0x00010e00ff580b82 */ /* 0x000ee20000000a00 */
[----:B------:R3:W5:Y:S01]  /*0450*/  @P3 LD.E.64 R46, desc[UR6][R96.64] ;  /* 0x00000006602e3980 */ /* 0x000762000c101b00 */
[----:B------:R-:W-:Y:S01]  /*0460*/  ISETP.GE.U32.AND P3, PT, R144, 0x160, PT ;  /* 0x000001609000780c */ /* 0x000fe20003f66070 */
[----:B0-----:R-:W-:-:S04]  /*0470*/  @P4 IMAD.WIDE.U32 R98, R0, 0x8, R98 ;  /* 0x0000000800624825 */ /* 0x001fc800078e0062 */
[C---:B-1----:R-:W-:Y:S01]  /*0480*/  @P4 IMAD.WIDE.U32 R100, R0.reuse, 0x8, R100 ;  /* 0x0000000800644825 */ /* 0x042fe200078e0064 */
[----:B----4-:R-:W0:Y:S01]  /*0490*/  @P1 LDC.64 R90, c[0x0][0x3d0] ;  /* 0x0000f400ff5a1b82 */ /* 0x010e220000000a00 */
[----:B------:R-:W-:Y:S01]  /*04a0*/  @P4 IADD3 R0, PT, PT, R0, 0x20, RZ ;  /* 0x0000002000004810 */ /* 0x000fe20007ffe0ff */
[----:B------:R1:W5:Y:S04]  /*04b0*/  @P4 LDG.E.64 R12, desc[UR6][R98.64] ;  /* 0x00000006620c4981 */ /* 0x000368000c1e1b00 */
[----:B------:R4:W5:Y:S02]  /*04c0*/  @P4 LD.E.64 R48, desc[UR6][R100.64] ;  /* 0x0000000664304980 */ /* 0x000964000c101b00 */
[----:B------:R-:W4:Y:S01]  /*04d0*/  @P1 LDC.64 R94, c[0x0][0x438] ;  /* 0x00010e00ff5e1b82 */ /* 0x000f220000000a00 */
[----:B------:R-:W-:Y:S01]  /*04e0*/  ISETP.GE.U32.AND P4, PT, R144, 0x180, PT ;  /* 0x000001809000780c */ /* 0x000fe20003f86070 */
[----:B--2---:R-:W-:-:S04]  /*04f0*/  @P6 IMAD.WIDE.U32 R82, R0, 0x8, R82 ;  /* 0x0000000800526825 */ /* 0x004fc800078e0052 */
[C---:B---3--:R-:W-:Y:S02]  /*0500*/  @P6 IMAD.WIDE.U32 R84, R0.reuse, 0x8, R84 ;  /* 0x0000000800546825 */ /* 0x048fe400078e0054 */
[----:B------:R-:W2:Y:S01]  /*0510*/  @P2 LDC.64 R92, c[0x0][0x3d0] ;  /* 0x0000f400ff5c2b82 */ /* 0x000ea20000000a00 */
[----:B------:R-:W-:Y:S01]  /*0520*/  @P6 IADD3 R0, PT, PT, R0, 0x20, RZ ;  /* 0x0000002000006810 */ /* 0x000fe20007ffe0ff */
[----:B------:R3:W5:Y:S04]  /*0530*/  @P6 LDG.E.64 R14, desc[UR6][R82.64] ;  /* 0x00000006520e6981 */ /* 0x000768000c1e1b00 */
[----:B------:R2:W5:Y:S02]  /*0540*/  @P6 LD.E.64 R50, desc[UR6][R84.64] ;  /* 0x0000000654326980 */ /* 0x000564000c101b00 */
[----:B------:R-:W2:Y:S01]  /*0550*/  @P2 LDC.64 R96, c[0x0][0x438] ;  /* 0x00010e00ff602b82 */ /* 0x000ea20000000a00 */
[----:B------:R-:W-:Y:S01]  /*0560*/  ISETP.GE.U32.AND P6, PT, R144, 0x1a0, PT ;  /* 0x000001a09000780c */ /* 0x000fe20003fc6070 */
[----:B------:R-:W-:-:S06]  /*0570*/  @P0 IMAD.WIDE.U32 R86, R0, 0x8, R86 ;  /* 0x0000000800560825 */ /* 0x000fcc00078e0056 */
[----:B------:R-:W2:Y:S01]  /*0580*/  @P3 LDC.64 R102, c[0x0][0x3d0] ;  /* 0x0000f400ff663b82 */ /* 0x000ea20000000a00 */
[----:B------:R-:W-:-:S07]  /*0590*/  @P0 IMAD.WIDE.U32 R88, R0, 0x8, R88 ;  /* 0x0000000800580825 */ /* 0x000fce00078e0058 */
[----:B------:R-:W2:Y:S01]  /*05a0*/  @P3 LDC.64 R104, c[0x0][0x438] ;  /* 0x00010e00ff683b82 */ /* 0x000ea20000000a00 */
[----:B------:R-:W-:Y:S01]  /*05b0*/  @P0 IADD3 R0, PT, PT, R0, 0x20, RZ ;  /* 0x0000002000000810 */ /* 0x000fe20007ffe0ff */
[----:B------:R2:W5:Y:S04]  /*05c0*/  @P0 LDG.E.64 R16, desc[UR6][R86.64] ;  /* 0x0000000656100981 */ /* 0x000568000c1e1b00 */
[----:B------:R2:W5:Y:S02]  /*05d0*/  @P0 LD.E.64 R52, desc[UR6][R88.64] ;  /* 0x0000000658340980 */ /* 0x000564000c101b00 */
[----:B-1----:R-:W1:Y:S01]  /*05e0*/  @P4 LDC.64 R98, c[0x0][0x3d0] ;  /* 0x0000f400ff624b82 */ /* 0x002e620000000a00 */
[----:B0-----:R-:W-:Y:S01]  /*05f0*/  @P1 IMAD.WIDE.U32 R90, R0, 0x8, R90 ;  /* 0x00000008005a1825 */ /* 0x001fe200078e005a */
[----:B------:R-:W-:-:S06]  /*0600*/  ISETP.GE.U32.AND P0, PT, R144, 0x1c0, PT ;  /* 0x000001c09000780c */ /* 0x000fcc0003f06070 */
[----:B----4-:R-:W0:Y:S01]  /*0610*/  @P4 LDC.64 R100, c[0x0][0x438] ;  /* 0x00010e00ff644b82 */ /* 0x010e220000000a00 */
[C---:B------:R-:W-:Y:S01]  /*0620*/  @P1 IMAD.WIDE.U32 R94, R0.reuse, 0x8, R94 ;  /* 0x00000008005e1825 */ /* 0x040fe200078e005e */
[----:B------:R-:W-:Y:S01]  /*0630*/  @P1 IADD3 R0, PT, PT, R0, 0x20, RZ ;  /* 0x0000002000001810 */ /* 0x000fe20007ffe0ff */
[----:B------:R4:W5:Y:S04]  /*0640*/  @P1 LDG.E.64 R18, desc[UR6][R90.64] ;  /* 0x000000065a121981 */ /* 0x000968000c1e1b00 */
[----:B------:R-:W5:Y:S01]  /*0650*/  @P1 LD.E.64 R54, desc[UR6][R94.64] ;  /* 0x000000065e361980 */ /* 0x000f62000c101b00 */
[----:B---3--:R-:W3:Y:S01]  /*0660*/  @P6 LDC.64 R82, c[0x0][0x3d0] ;  /* 0x0000f400ff526b82 */ /* 0x008ee20000000a00 */
[----:B--2---:R-:W-:Y:S01]  /*0670*/  @P2 IMAD.WIDE.U32 R92, R0, 0x8, R92 ;  /* 0x00000008005c2825 */ /* 0x004fe200078e005c */
[----:B------:R-:W-:-:S06]  /*0680*/  ISETP.GE.U32.AND P1, PT, R144, 0x1e0, PT ;  /* 0x000001e09000780c */ /* 0x000fcc0003f26070 */
[----:B------:R-:W2:Y:S01]  /*0690*/  @P6 LDC.64 R84, c[0x0][0x438] ;  /* 0x00010e00ff546b82 */ /* 0x000ea20000000a00 */
[C---:B------:R-:W-:Y:S01]  /*06a0*/  @P2 IMAD.WIDE.U32 R96, R0.reuse, 0x8, R96 ;  /* 0x0000000800602825 */ /* 0x040fe200078e0060 */
[----:B------:R-:W-:Y:S01]  /*06b0*/  @P2 IADD3 R0, PT, PT, R0, 0x20, RZ ;  /* 0x0000002000002810 */ /* 0x000fe20007ffe0ff */
[----:B------:R4:W5:Y:S04]  /*06c0*/  @P2 LDG.E.64 R20, desc[UR6][R92.64] ;  /* 0x000000065c142981 */ /* 0x000968000c1e1b00 */
[----:B------:R2:W5:Y:S01]  /*06d0*/  @P2 LD.E.64 R56, desc[UR6][R96.64] ;  /* 0x0000000660382980 */ /* 0x000562000c101b00 */
[----:B------:R-:W-:Y:S01]  /*06e0*/  @P3 IMAD.WIDE.U32 R102, R0, 0x8, R102 ;  /* 0x0000000800663825 */ /* 0x000fe200078e0066 */
[----:B------:R-:W-:Y:S01]  /*06f0*/  ISETP.GE.U32.AND P2, PT, R144, 0x200, PT ;  /* 0x000002009000780c */ /* 0x000fe20003f46070 */
[----:B------:R-:W2:Y:S02]  /*0700*/  @P0 LDC.64 R86, c[0x0][0x3d0] ;  /* 0x0000f400ff560b82 */ /* 0x000ea40000000a00 */
[C---:B------:R-:W-:Y:S01]  /*0710*/  @P3 IMAD.WIDE.U32 R104, R0.reuse, 0x8, R104 ;  /* 0x0000000800683825 */ /* 0x040fe200078e0068 */
[----:B------:R-:W-:Y:S01]  /*0720*/  @P3 IADD3 R0, PT, PT, R0, 0x20, RZ ;  /* 0x0000002000003810 */ /* 0x000fe20007ffe0ff */
[----:B------:R-:W5:Y:S04]  /*0730*/  @P3 LDG.E.64 R22, desc[UR6][R102.64] ;  /* 0x0000000666163981 */ /* 0x000f68000c1e1b00 */
[----:B------:R-:W2:Y:S01]  /*0740*/  @P0 LDC.64 R88, c[0x0][0x438] ;  /* 0x00010e00ff580b82 */ /* 0x000ea20000000a00 */
[----:B------:R-:W5:Y:S01]  /*0750*/  @P3 LD.E.64 R58, desc[UR6][R104.64] ;  /* 0x00000006683a3980 */ /* 0x000f62000c101b00 */
[----:B-1----:R-:W-:Y:S01]  /*0760*/  @P4 IMAD.WIDE.U32 R98, R0, 0x8, R98 ;  /* 0x0000000800624825 */ /* 0x002fe200078e0062 */
[----:B------:R-:W-:-:S03]  /*0770*/  ISETP.GE.U32.AND P3, PT, R144, 0x220, PT ;  /* 0x000002209000780c */ /* 0x000fc60003f66070 */
[C---:B0-----:R-:W-:Y:S01]  /*0780*/  @P4 IMAD.WIDE.U32 R100, R0.reuse, 0x8, R100 ;  /* 0x0000000800644825 */ /* 0x041fe200078e0064 */
[----:B------:R-:W-:Y:S01]  /*0790*/  @P4 IADD3 R0, PT, PT, R0, 0x20, RZ ;  /* 0x0000002000004810 */ /* 0x000fe20007ffe0ff */
[----:B----4-:R-:W0:Y:S01]  /*07a0*/  @P1 LDC.64 R90, c[0x0][0x3d0] ;  /* 0x0000f400ff5a1b82 */ /* 0x010e220000000a00 */
[----:B------:R1:W5:Y:S07]  /*07b0*/  @P4 LDG.E.64 R24, desc[UR6][R98.64] ;  /* 0x0000000662184981 */ /* 0x00036e000c1e1b00 */
[----:B------:R-:W4:Y:S01]  /*07c0*/  @P1 LDC.64 R92, c[0x0][0x438] ;  /* 0x00010e00ff5c1b82 */ /* 0x000f220000000a00 */
[----:B------:R1:W5:Y:S01]  /*07d0*/  @P4 LD.E.64 R60, desc[UR6][R100.64] ;  /* 0x00000006643c4980 */ /* 0x000362000c101b00 */
[----:B------:R-:W-:Y:S01]  /*07e0*/  ISETP.GE.U32.AND P4, PT, R144, 0x240, PT ;  /* 0x000002409000780c */ /* 0x000fe20003f86070 */
[----:B---3--:R-:W-:-:S04]  /*07f0*/  @P6 IMAD.WIDE.U32 R82, R0, 0x8, R82 ;  /* 0x0000000800526825 */ /* 0x008fc800078e0052 */
[C---:B--2---:R-:W-:Y:S01]  /*0800*/  @P6 IMAD.WIDE.U32 R84, R0.reuse, 0x8, R84 ;  /* 0x0000000800546825 */ /* 0x044fe200078e0054 */
[----:B------:R-:W2:Y:S01]  /*0810*/  @P2 LDC.64 R94, c[0x0][0x3d0] ;  /* 0x0000f400ff5e2b82 */ /* 0x000ea20000000a00 */
[----:B------:R3:W5:Y:S01]  /*0820*/  @P6 LDG.E.64 R26, desc[UR6][R82.64] ;  /* 0x00000006521a6981 */ /* 0x000762000c1e1b00 */
[----:B------:R-:W-:-:S03]  /*0830*/  @P6 IADD3 R0, PT, PT, R0, 0x20, RZ ;  /* 0x0000002000006810 */ /* 0x000fc60007ffe0ff */
[----:B------:R2:W5:Y:S03]  /*0840*/  @P6 LD.E.64 R62, desc[UR6][R84.64] ;  /* 0x00000006543e6980 */ /* 0x000566000c101b00 */
[----:B------:R-:W2:Y:S01]  /*0850*/  @P2 LDC.64 R96, c[0x0][0x438] ;  /* 0x00010e00ff602b82 */ /* 0x000ea20000000a00 */
[----:B------:R-:W-:Y:S01]  /*0860*/  ISETP.GE.U32.AND P6, PT, R144, 0x260, PT ;  /* 0x000002609000780c */ /* 0x000fe20003fc6070 */
[----:B------:R-:W-:-:S06]  /*0870*/  @P0 IMAD.WIDE.U32 R86, R0, 0x8, R86 ;  /* 0x0000000800560825 */ /* 0x000fcc00078e0056 */
[----:B-1----:R-:W1:Y:S01]  /*0880*/  @P3 LDC.64 R98, c[0x0][0x3d0] ;  /* 0x0000f400ff623b82 */ /* 0x002e620000000a00 */
[----:B------:R-:W-:-:S07]  /*0890*/  @P0 IMAD.WIDE.U32 R88, R0, 0x8, R88 ;  /* 0x0000000800580825 */ /* 0x000fce00078e0058 */
[----:B------:R-:W1:Y:S01]  /*08a0*/  @P3 LDC.64 R100, c[0x0][0x438] ;  /* 0x00010e00ff643b82 */ /* 0x000e620000000a00 */
[----:B------:R-:W-:Y:S01]  /*08b0*/  @P0 IADD3 R0, PT, PT, R0, 0x20, RZ ;  /* 0x0000002000000810 */ /* 0x000fe20007ffe0ff */
[----:B------:R1:W5:Y:S06]  /*08c0*/  @P0 LDG.E.64 R30, desc[UR6][R86.64] ;  /* 0x00000006561e0981 */ /* 0x00036c000c1e1b00 */
[----:B------:R-:W1:Y:S01]  /*08d0*/  @P4 LDC.64 R102, c[0x0][0x3d0] ;  /* 0x0000f400ff664b82 */ /* 0x000e620000000a00 */
[C---:B0-----:R-:W-:Y:S01]  /*08e0*/  @P1 IMAD.WIDE.U32 R90, R0.reuse, 0x8, R90 ;  /* 0x00000008005a1825 */ /* 0x041fe200078e005a */
[----:B------:R0:W5:Y:S06]  /*08f0*/  @P0 LD.E.64 R66, desc[UR6][R88.64] ;  /* 0x0000000658420980 */ /* 0x00016c000c101b00 */
[----:B------:R-:W0:Y:S01]  /*0900*/  @P4 LDC.64 R104, c[0x0][0x438] ;  /* 0x00010e00ff684b82 */ /* 0x000e220000000a00 */
[C---:B----4-:R-:W-:Y:S01]  /*0910*/  @P1 IMAD.WIDE.U32 R92, R0.reuse, 0x8, R92 ;  /* 0x00000008005c1825 */ /* 0x050fe200078e005c */
[----:B------:R-:W-:Y:S01]  /*0920*/  @P1 IADD3 R0, PT, PT, R0, 0x20, RZ ;  /* 0x0000002000001810 */ /* 0x000fe20007ffe0ff */
[----:B------:R4:W5:Y:S05]  /*0930*/  @P1 LDG.E.64 R32, desc[UR6][R90.64] ;  /* 0x000000065a201981 */ /* 0x00096a000c1e1b00 */
[----:B---3--:R-:W3:Y:S01]  /*0940*/  @P6 LDC.64 R82, c[0x0][0x3d0] ;  /* 0x0000f400ff526b82 */ /* 0x008ee20000000a00 */
[C---:B--2---:R-:W-:Y:S01]  /*0950*/  @P2 IMAD.WIDE.U32 R94, R0.reuse, 0x8, R94 ;  /* 0x00000008005e2825 */ /* 0x044fe200078e005e */
[----:B------:R4:W5:Y:S06]  /*0960*/  @P1 LD.E.64 R68, desc[UR6][R92.64] ;  /* 0x000000065c441980 */ /* 0x00096c000c101b00 */
[----:B------:R-:W2:Y:S01]  /*0970*/  @P6 LDC.64 R84, c[0x0][0x438] ;  /* 0x00010e00ff546b82 */ /* 0x000ea20000000a00 */
[C---:B------:R-:W-:Y:S01]  /*0980*/  @P2 IMAD.WIDE.U32 R96, R0.reuse, 0x8, R96 ;  /* 0x0000000800602825 */ /* 0x040fe200078e0060 */
[----:B------:R-:W-:Y:S01]  /*0990*/  @P2 IADD3 R0, PT, PT, R0, 0x20, RZ ;  /* 0x0000002000002810 */ /* 0x000fe20007ffe0ff */
[----:B------:R4:W5:Y:S04]  /*09a0*/  @P2 LDG.E.64 R34, desc[UR6][R94.64] ;  /* 0x000000065e222981 */ /* 0x000968000c1e1b00 */
[C---:B-1----:R-:W-:Y:S01]  /*09b0*/  @P3 IMAD.WIDE.U32 R98, R0.reuse, 0x8, R98 ;  /* 0x0000000800623825 */ /* 0x042fe200078e0062 */
[----:B------:R4:W5:Y:S03]  /*09c0*/  @P2 LD.E.64 R70, desc[UR6][R96.64] ;  /* 0x0000000660462980 */ /* 0x000966000c101b00 */
[C---:B------:R-:W-:Y:S01]  /*09d0*/  @P3 IMAD.WIDE.U32 R100, R0.reuse, 0x8, R100 ;  /* 0x0000000800643825 */ /* 0x040fe200078e0064 */
[----:B------:R-:W-:Y:S01]  /*09e0*/  @P3 IADD3 R0, PT, PT, R0, 0x20, RZ ;  /* 0x0000002000003810 */ /* 0x000fe20007ffe0ff */
[----:B------:R4:W5:Y:S04]  /*09f0*/  @P3 LDG.E.64 R36, desc[UR6][R98.64] ;  /* 0x0000000662243981 */ /* 0x000968000c1e1b00 */
[C---:B------:R-:W-:Y:S01]  /*0a00*/  @P4 IMAD.WIDE.U32 R102, R0.reuse, 0x8, R102 ;  /* 0x0000000800664825 */ /* 0x040fe200078e0066 */
[----:B------:R4:W5:Y:S03]  /*0a10*/  @P3 LD.E.64 R72, desc[UR6][R100.64] ;  /* 0x0000000664483980 */ /* 0x000966000c101b00 */
[C---:B0-----:R-:W-:Y:S01]  /*0a20*/  @P4 IMAD.WIDE.U32 R104, R0.reuse, 0x8, R104 ;  /* 0x0000000800684825 */ /* 0x041fe200078e0068 */
[----:B------:R-:W-:Y:S01]  /*0a30*/  @P4 IADD3 R0, PT, PT, R0, 0x20, RZ ;  /* 0x0000002000004810 */ /* 0x000fe20007ffe0ff */
[----:B------:R4:W5:Y:S04]  /*0a40*/  @P4 LDG.E.64 R38, desc[UR6][R102.64] ;  /* 0x0000000666264981 */ /* 0x000968000c1e1b00 */
[C---:B---3--:R-:W-:Y:S01]  /*0a50*/  @P6 IMAD.WIDE.U32 R82, R0.reuse, 0x8, R82 ;  /* 0x0000000800526825 */ /* 0x048fe200078e0052 */
[----:B------:R4:W5:Y:S03]  /*0a60*/  @P4 LD.E.64 R74, desc[UR6][R104.64] ;  /* 0x00000006684a4980 */ /* 0x000966000c101b00 */
[----:B--2---:R-:W-:Y:S01]  /*0a70*/  @P6 IMAD.WIDE.U32 R84, R0, 0x8, R84 ;  /* 0x0000000800546825 */ /* 0x004fe200078e0054 */
[----:B------:R4:W5:Y:S04]  /*0a80*/  @P6 LDG.E.64 R78, desc[UR6][R82.64] ;  /* 0x00000006524e6981 */ /* 0x000968000c1e1b00 */
[----:B------:R4:W5:Y:S01]  /*0a90*/  @P6 LD.E.64 R76, desc[UR6][R84.64] ;  /* 0x00000006544c6980 */ /* 0x000962000c101b00 */
[----:B------:R-:W-:-:S02]  /*0aa0*/  ISETP.GE.U32.AND P0, PT, R144, 0x280, PT ;  /* 0x000002809000780c */ /* 0x000fc40003f06070 */
[----:B------:R-:W-:-:S11]  /*0ab0*/  @P6 IADD3 R0, PT, PT, R0, 0x20, RZ ;  /* 0x0000002000006810 */ /* 0x000fd60007ffe0ff */
[----:B----4-:R-:W-:Y:S05]  /*0ac0*/  @!P0 BRA `(.L_x_43291) ;  /* 0x0000000400f88947 */ /* 0x010fea0003800000 */
[----:B------:R-:W0:Y:S08]  /*0ad0*/  LDC.64 R80, c[0x0][0x3d0] ;  /* 0x0000f400ff507b82 */ /* 0x000e300000000a00 */
[----:B------:R-:W1:Y:S01]  /*0ae0*/  LDC.64 R2, c[0x0][0x438] ;  /* 0x00010e00ff027b82 */ /* 0x000e620000000a00 */
[----:B0-----:R-:W-:-:S06]  /*0af0*/  IMAD.WIDE.U32 R80, R0, 0x8, R80 ;  /* 0x0000000800507825 */ /* 0x001fcc00078e0050 */
[----:B------:R-:W5:Y:S01]  /*0b00*/  LDG.E.64 R80, desc[UR6][R80.64] ;  /* 0x0000000650507981 */ /* 0x000f62000c1e1b00 */
[----:B-1----:R-:W-:-:S06]  /*0b10*/  IMAD.WIDE.U32 R2, R0, 0x8, R2 ;  /* 0x0000000800027825 */ /* 0x002fcc00078e0002 */
[----:B------:R-:W5:Y:S01]  /*0b20*/  LD.E.64 R2, desc[UR6][R2.64] ;  /* 0x0000000602027980 */ /* 0x000f62000c101b00 */
[----:B------:R-:W-:Y:S05]  /*0b30*/  BRA `(.L_x_43291) ;  /* 0x0000000400dc7947 */ /* 0x000fea0003800000 */
.L_x_43290:
        /* <DEDUP_REMOVED lines=8> */
[----:B------:R-:W2:Y:S01]  /*0bc0*/  @P4 LDC.64 R88, c[0x0][0x3d0] ;  /* 0x0000f400ff584b82 */ /* 0x000ea20000000a00 */
[----:B------:R-:W-:Y:S01]  /*0bd0*/  ISETP.GE.U32.AND P1, PT, R144, 0xe0, PT ;  /* 0x000000e09000780c */ /* 0x000fe20003f26070 */
[C---:B0-----:R-:W-:Y:S01]  /*0be0*/  @P5 IMAD.WIDE.U32 R84, R0.reuse, 0x8, R82 ;  /* 0x0000000800545825 */ /* 0x041fe200078e0052 */
[----:B------:R-:W-:-:S05]  /*0bf0*/  @P5 LOP3.LUT R0, R0, 0x20, RZ, 0xfc, !PT ;  /* 0x0000002000005812 */ /* 0x000fca00078efcff */
[----:B------:R-:W0:Y:S01]  /*0c00*/  @P0 LDC.64 R82, c[0x0][0x3d0] ;  /* 0x0000f400ff520b82 */ /* 0x000e220000000a00 */
[----:B------:R-:W-:-:S07]  /*0c10*/  @P6 CS2R R40, SRZ ;  /* 0x0000000000286805 */ /* 0x000fce000001ff00 */
[----:B------:R-:W3:Y:S01]  /*0c20*/  @P3 LDC.64 R90, c[0x0][0x3d0] ;  /* 0x0000f400ff5a3b82 */ /* 0x000ee20000000a00 */
[C---:B-1----:R-:W-:Y:S01]  /*0c30*/  @P6 IMAD.WIDE.U32 R86, R0.reuse, 0x8, R86 ;  /* 0x0000000800566825 */ /* 0x042fe200078e0056 */
[----:B------:R-:W-:-:S06]  /*0c40*/  @P6 IADD3 R0, PT, PT, R0, 0x20, RZ ;  /* 0x0000002000006810 */ /* 0x000fcc0007ffe0ff */
[----:B------:R-:W1:Y:S01]  /*0c50*/  @P2 LDC.64 R92, c[0x0][0x3d0] ;  /* 0x0000f400ff5c2b82 */ /* 0x000e620000000a00 */
[----:B------:R4:W5:Y:S01]  /*0c60*/  @P6 LDG.E.64 R4, desc[UR6][R86.64] ;  /* 0x0000000656046981 */ /* 0x000962000c1e1b00 */
[----:B------:R-:W-:Y:S01]  /*0c70*/  ISETP.GE.U32.AND P6, PT, R144, 0x100, PT ;  /* 0x000001009000780c */ /* 0x000fe20003fc6070 */
[C---:B--2---:R-:W-:Y:S01]  /*0c80*/  @P4 IMAD.WIDE.U32 R88, R0.reuse, 0x8, R88 ;  /* 0x0000000800584825 */ /* 0x044fe200078e0058 */
[----:B------:R-:W-:Y:S02]  /*0c90*/  @P4 IADD3 R0, PT, PT, R0, 0x20, RZ ;  /* 0x0000002000004810 */ /* 0x000fe40007ffe0ff */
[----:B------:R-:W-:Y:S02]  /*0ca0*/  @P4 CS2R R42, SRZ ;  /* 0x00000000002a4805 */ /* 0x000fe4000001ff00 */
[----:B------:R-:W-:Y:S02]  /*0cb0*/  @P0 CS2R R44, SRZ ;  /* 0x00000000002c0805 */ /* 0x000fe4000001ff00 */
[----:B------:R-:W-:Y:S01]  /*0cc0*/  @P3 CS2R R46, SRZ ;  /* 0x00000000002e3805 */ /* 0x000fe2000001ff00 */
[----:B------:R-:W2:Y:S01]  /*0cd0*/  @P1 LDC.64 R94, c[0x0][0x3d0] ;  /* 0x0000f400ff5e1b82 */ /* 0x000ea20000000a00 */
[----:B------:R-:W5:Y:S01]  /*0ce0*/  @P4 LDG.E.64 R6, desc[UR6][R88.64] ;  /* 0x0000000658064981 */ /* 0x000f62000c1e1b00 */
[----:B0-----:R-:W-:Y:S01]  /*0cf0*/  @P0 IMAD.WIDE.U32 R82, R0, 0x8, R82 ;  /* 0x0000000800520825 */ /* 0x001fe200078e0052 */
[----:B------:R-:W-:-:S02]  /*0d00*/  ISETP.GE.U32.AND P4, PT, R144, 0x120, PT ;  /* 0x000001209000780c */ /* 0x000fc40003f86070 */
[----:B------:R-:W-:Y:S02]  /*0d10*/  @P0 IADD3 R0, PT, PT, R0, 0x20, RZ ;  /* 0x0000002000000810 */ /* 0x000fe40007ffe0ff */
[----:B------:R-:W-:Y:S01]  /*0d20*/  @P2 CS2R R48, SRZ ;  /* 0x0000000000302805 */ /* 0x000fe2000001ff00 */
[----:B------:R0:W5:Y:S01]  /*0d30*/  @P0 LDG.E.64 R8, desc[UR6][R82.64] ;  /* 0x0000000652080981 */ /* 0x000162000c1e1b00 */
[----:B----4-:R-:W4:Y:S01]  /*0d40*/  @P6 LDC.64 R86, c[0x0][0x3d0] ;  /* 0x0000f400ff566b82 */ /* 0x010f220000000a00 */
[----:B------:R-:W-:Y:S01]  /*0d50*/  ISETP.GE.U32.AND P0, PT, R144, 0x140, PT ;  /* 0x000001409000780c */ /* 0x000fe20003f06070 */
[C---:B---3--:R-:W-:Y:S01]  /*0d60*/  @P3 IMAD.WIDE.U32 R90, R0.reuse, 0x8, R90 ;  /* 0x00000008005a3825 */ /* 0x048fe200078e005a */
[----:B------:R-:W-:Y:S02]  /*0d70*/  @P3 IADD3 R0, PT, PT, R0, 0x20, RZ ;  /* 0x0000002000003810 */ /* 0x000fe40007ffe0ff */
[----:B------:R-:W-:Y:S01]  /*0d80*/  @P1 CS2R R50, SRZ ;  /* 0x0000000000321805 */ /* 0x000fe2000001ff00 */
[----:B------:R-:W5:Y:S02]  /*0d90*/  @P5 LDG.E.64 R28, desc[UR6][R84.64] ;  /* 0x00000006541c5981 */ /* 0x000f64000c1e1b00 */
[----:B-1----:R-:W-:-:S02]  /*0da0*/  @P2 IMAD.WIDE.U32 R92, R0, 0x8, R92 ;  /* 0x00000008005c2825 */ /* 0x002fc400078e005c */
[----:B------:R1:W5:Y:S01]  /*0db0*/  @P3 LDG.E.64 R10, desc[UR6][R90.64] ;  /* 0x000000065a0a3981 */ /* 0x000362000c1e1b00 */
[----:B------:R-:W-:Y:S01]  /*0dc0*/  ISETP.GE.U32.AND P3, PT, R144, 0x160, PT ;  /* 0x000001609000780c */ /* 0x000fe20003f66070 */
[----:B0-----:R-:W0:Y:S01]  /*0dd0*/  @P4 LDC.64 R82, c[0x0][0x3d0] ;  /* 0x0000f400ff524b82 */ /* 0x001e220000000a00 */
[----:B------:R-:W-:Y:S01]  /*0de0*/  @P2 IADD3 R0, PT, PT, R0, 0x20, RZ ;  /* 0x0000002000002810 */ /* 0x000fe20007ffe0ff */
[----:B------:R3:W5:Y:S01]  /*0df0*/  @P2 LDG.E.64 R12, desc[UR6][R92.64] ;  /* 0x000000065c0c2981 */ /* 0x000762000c1e1b00 */
[----:B------:R-:W-:-:S03]  /*0e00*/  ISETP.GE.U32.AND P2, PT, R144, 0x180, PT ;  /* 0x000001809000780c */ /* 0x000fc60003f46070 */
[C---:B--2---:R-:W-:Y:S01]  /*0e10*/  @P1 IMAD.WIDE.U32 R94, R0.reuse, 0x8, R94 ;  /* 0x00000008005e1825 */ /* 0x044fe200078e005e */
[----:B------:R-:W-:Y:S01]  /*0e20*/  @P1 IADD3 R0, PT, PT, R0, 0x20, RZ ;  /* 0x0000002000001810 */ /* 0x000fe20007ffe0ff */
[----:B------:R-:W2:Y:S03]  /*0e30*/  @P0 LDC.64 R88, c[0x0][0x3d0] ;  /* 0x0000f400ff580b82 */ /* 0x000ea60000000a00 */
[----:B------:R-:W5:Y:S01]  /*0e40*/  @P1 LDG.E.64 R14, desc[UR6][R94.64] ;  /* 0x000000065e0e1981 */ /* 0x000f62000c1e1b00 */
[----:B------:R-:W-:Y:S01]  /*0e50*/  ISETP.GE.U32.AND P1, PT, R144, 0x1a0, PT ;  /* 0x000001a09000780c */ /* 0x000fe20003f26070 */
[----:B----4-:R-:W-:-:S03]  /*0e60*/  @P6 IMAD.WIDE.U32 R86, R0, 0x8, R86 ;  /* 0x0000000800566825 */ /* 0x010fc600078e0056 */
[----:B-1----:R-:W1:Y:S01]  /*0e70*/  @P3 LDC.64 R90, c[0x0][0x3d0] ;  /* 0x0000f400ff5a3b82 */ /* 0x002e620000000a00 */
[----:B------:R-:W-:Y:S01]  /*0e80*/  @P6 CS2R R52, SRZ ;  /* 0x0000000000346805 */ /* 0x000fe2000001ff00 */
[----:B------:R4:W5:Y:S01]  /*0e90*/  @P6 LDG.E.64 R16, desc[UR6][R86.64] ;  /* 0x0000000656106981 */ /* 0x000962000c1e1b00 */
[----:B------:R-:W-:Y:S02]  /*0ea0*/  @P6 IADD3 R0, PT, PT, R0, 0x20, RZ ;  /* 0x0000002000006810 */ /* 0x000fe40007ffe0ff */
[----:B------:R-:W-:-:S03]  /*0eb0*/  ISETP.GE.U32.AND P6, PT, R144, 0x1c0, PT ;  /* 0x000001c09000780c */ /* 0x000fc60003fc6070 */
[----:B---3--:R-:W3:Y:S01]  /*0ec0*/  @P2 LDC.64 R92, c[0x0][0x3d0] ;  /* 0x0000f400ff5c2b82 */ /* 0x008ee20000000a00 */
[C---:B0-----:R-:W-:Y:S01]  /*0ed0*/  @P4 IMAD.WIDE.U32 R82, R0.reuse, 0x8, R82 ;  /* 0x0000000800524825 */ /* 0x041fe200078e0052 */
[----:B------:R-:W-:Y:S02]  /*0ee0*/  @P4 IADD3 R0, PT, PT, R0, 0x20, RZ ;  /* 0x0000002000004810 */ /* 0x000fe40007ffe0ff */
[----:B------:R-:W-:Y:S02]  /*0ef0*/  @P4 CS2R R54, SRZ ;  /* 0x0000000000364805 */ /* 0x000fe4000001ff00 */
[----:B------:R0:W5:Y:S02]  /*0f00*/  @P4 LDG.E.64 R18, desc[UR6][R82.64] ;  /* 0x0000000652124981 */ /* 0x000164000c1e1b00 */
[----:B----4-:R-:W4:Y:S01]  /*0f10*/  @P1 LDC.64 R86, c[0x0][0x3d0] ;  /* 0x0000f400ff561b82 */ /* 0x010f220000000a00 */
[----:B--2---:R-:W-:Y:S01]  /*0f20*/  @P0 IMAD.WIDE.U32 R88, R0, 0x8, R88 ;  /* 0x0000000800580825 */ /* 0x004fe200078e0058 */
[----:B------:R-:W-:-:S02]  /*0f30*/  ISETP.GE.U32.AND P4, PT, R144, 0x1e0, PT ;  /* 0x000001e09000780c */ /* 0x000fc40003f86070 */
[----:B------:R-:W-:Y:S02]  /*0f40*/  @P0 IADD3 R0, PT, PT, R0, 0x20, RZ ;  /* 0x0000002000000810 */ /* 0x000fe40007ffe0ff */
[----:B------:R-:W-:Y:S01]  /*0f50*/  @P0 CS2R R56, SRZ ;  /* 0x0000000000380805 */ /* 0x000fe2000001ff00 */
[----:B------:R2:W5:Y:S01]  /*0f60*/  @P0 LDG.E.64 R20, desc[UR6][R88.64] ;  /* 0x0000000658140981 */ /* 0x000562000c1e1b00 */
[----:B------:R-:W2:Y:S01]  /*0f70*/  @P6 LDC.64 R94, c[0x0][0x3d0] ;  /* 0x0000f400ff5e6b82 */ /* 0x000ea20000000a00 */
[----:B-1----:R-:W-:Y:S01]  /*0f80*/  @P3 IMAD.WIDE.U32 R90, R0, 0x8, R90 ;  /* 0x00000008005a3825 */ /* 0x002fe200078e005a */
[----:B------:R-:W-:Y:S02]  /*0f90*/  ISETP.GE.U32.AND P0, PT, R144, 0x200, PT ;  /* 0x000002009000780c */ /* 0x000fe40003f06070 */
[----:B------:R-:W-:Y:S02]  /*0fa0*/  @P3 IADD3 R0, PT, PT, R0, 0x20, RZ ;  /* 0x0000002000003810 */ /* 0x000fe40007ffe0ff */
[----:B------:R-:W-:Y:S01]  /*0fb0*/  @P3 CS2R R58, SRZ ;  /* 0x00000000003a3805 */ /* 0x000fe2000001ff00 */
[----:B------:R1:W5:Y:S01]  /*0fc0*/  @P3 LDG.E.64 R22, desc[UR6][R90.64] ;  /* 0x000000065a163981 */ /* 0x000362000c1e1b00 */
[----:B------:R-:W-:Y:S01]  /*0fd0*/  ISETP.GE.U32.AND P3, PT, R144, 0x220, PT ;  /* 0x000002209000780c */ /* 0x000fe20003f66070 */
[----:B0-----:R-:W0:Y:S01]  /*0fe0*/  @P4 LDC.64 R82, c[0x0][0x3d0] ;  /* 0x0000f400ff524b82 */ /* 0x001e220000000a00 */
[C---:B---3--:R-:W-:Y:S01]  /*0ff0*/  @P2 IMAD.WIDE.U32 R92, R0.reuse, 0x8, R92 ;  /* 0x00000008005c2825 */ /* 0x048fe200078e005c */
[----:B------:R-:W-:-:S02]  /*1000*/  @P2 IADD3 R0, PT, PT, R0, 0x20, RZ ;  /* 0x0000002000002810 */ /* 0x000fc40007ffe0ff */
[----:B------:R-:W-:Y:S02]  /*1010*/  @P2 CS2R R60, SRZ ;  /* 0x00000000003c2805 */ /* 0x000fe4000001ff00 */
[----:B------:R3:W5:Y:S01]  /*1020*/  @P2 LDG.E.64 R24, desc[UR6][R92.64] ;  /* 0x000000065c182981 */ /* 0x000762000c1e1b00 */
[----:B------:R-:W-:Y:S01]  /*1030*/  ISETP.GE.U32.AND P2, PT, R144, 0x240, PT ;  /* 0x000002409000780c */ /* 0x000fe20003f46070 */
[C---:B----4-:R-:W-:Y:S01]  /*1040*/  @P1 IMAD.WIDE.U32 R86, R0.reuse, 0x8, R86 ;  /* 0x0000000800561825 */ /* 0x050fe200078e0056 */
[----:B------:R-:W-:Y:S01]  /*1050*/  @P1 IADD3 R0, PT, PT, R0, 0x20, RZ ;  /* 0x0000002000001810 */ /* 0x000fe20007ffe0ff */
[----:B--2---:R-:W2:Y:S01]  /*1060*/  @P0 LDC.64 R88, c[0x0][0x3d0] ;  /* 0x0000f400ff580b82 */ /* 0x004ea20000000a00 */
[----:B------:R-:W-:Y:S02]  /*1070*/  @P1 CS2R R62, SRZ ;  /* 0x00000000003e1805 */ /* 0x000fe4000001ff00 */
[----:B------:R0:W5:Y:S01]  /*1080*/  @P1 LDG.E.64 R26, desc[UR6][R86.64] ;  /* 0x00000006561a1981 */ /* 0x000162000c1e1b00 */
[----:B------:R-:W-:Y:S01]  /*1090*/  ISETP.GE.U32.AND P1, PT, R144, 0x260, PT ;  /* 0x000002609000780c */ /* 0x000fe20003f26070 */
[----:B------:R-:W-:-:S03]  /*10a0*/  @P6 IMAD.WIDE.U32 R94, R0, 0x8, R94 ;  /* 0x00000008005e6825 */ /* 0x000fc600078e005e */
[----:B-1----:R-:W1:Y:S01]  /*10b0*/  @P3 LDC.64 R90, c[0x0][0x3d0] ;  /* 0x0000f400ff5a3b82 */ /* 0x002e620000000a00 */
[----:B------:R-:W-:Y:S02]  /*10c0*/  @P6 CS2R R66, SRZ ;  /* 0x0000000000426805 */ /* 0x000fe4000001ff00 */
[----:B------:R-:W-:Y:S01]  /*10d0*/  @P6 IADD3 R0, PT, PT, R0, 0x20, RZ ;  /* 0x0000002000006810 */ /* 0x000fe20007ffe0ff */
[----:B------:R4:W5:Y:S01]  /*10e0*/  @P6 LDG.E.64 R30, desc[UR6][R94.64] ;  /* 0x000000065e1e6981 */ /* 0x000962000c1e1b00 */
[----:B------:R-:W-:-:S03]  /*10f0*/  ISETP.GE.U32.AND P6, PT, R144, 0x280, PT ;  /* 0x000002809000780c */ /* 0x000fc60003fc6070 */
[----:B---3--:R-:W3:Y:S01]  /*1100*/  @P2 LDC.64 R92, c[0x0][0x3d0] ;  /* 0x0000f400ff5c2b82 */ /* 0x008ee20000000a00 */
[C---:B0-----:R-:W-:Y:S01]  /*1110*/  @P4 IMAD.WIDE.U32 R86, R0.reuse, 0x8, R82 ;  /* 0x0000000800564825 */ /* 0x041fe200078e0052 */
[----:B------:R-:W-:-:S04]  /*1120*/  @P4 IADD3 R0, PT, PT, R0, 0x20, RZ ;  /* 0x0000002000004810 */ /* 0x000fc80007ffe0ff */
[----:B------:R4:W5:Y:S02]  /*1130*/  @P4 LDG.E.64 R32, desc[UR6][R86.64] ;  /* 0x0000000656204981 */ /* 0x000964000c1e1b00 */
[----:B------:R-:W0:Y:S01]  /*1140*/  @P1 LDC.64 R96, c[0x0][0x3d0] ;  /* 0x0000f400ff601b82 */ /* 0x000e220000000a00 */
[C---:B--2---:R-:W-:Y:S01]  /*1150*/  @P0 IMAD.WIDE.U32 R88, R0.reuse, 0x8, R88 ;  /* 0x0000000800580825 */ /* 0x044fe200078e0058 */
[----:B------:R-:W-:-:S04]  /*1160*/  @P0 IADD3 R0, PT, PT, R0, 0x20, RZ ;  /* 0x0000002000000810 */ /* 0x000fc80007ffe0ff */
[----:B------:R4:W5:Y:S02]  /*1170*/  @P0 LDG.E.64 R34, desc[UR6][R88.64] ;  /* 0x0000000658220981 */ /* 0x000964000c1e1b00 */
[----:B------:R-:W2:Y:S01]  /*1180*/  @P6 LDC.64 R82, c[0x0][0x3d0] ;  /* 0x0000f400ff526b82 */ /* 0x000ea20000000a00 */
[C---:B-1----:R-:W-:Y:S01]  /*1190*/  @P3 IMAD.WIDE.U32 R90, R0.reuse, 0x8, R90 ;  /* 0x00000008005a3825 */ /* 0x042fe200078e005a */
[----:B------:R-:W-:-:S04]  /*11a0*/  @P3 IADD3 R0, PT, PT, R0, 0x20, RZ ;  /* 0x0000002000003810 */ /* 0x000fc80007ffe0ff */
[----:B------:R4:W5:Y:S01]  /*11b0*/  @P3 LDG.E.64 R36, desc[UR6][R90.64] ;  /* 0x000000065a243981 */ /* 0x000962000c1e1b00 */
[C---:B---3--:R-:W-:Y:S01]  /*11c0*/  @P2 IMAD.WIDE.U32 R92, R0.reuse, 0x8, R92 ;  /* 0x00000008005c2825 */ /* 0x048fe200078e005c */
[----:B------:R-:W-:-:S04]  /*11d0*/  @P2 IADD3 R0, PT, PT, R0, 0x20, RZ ;  /* 0x0000002000002810 */ /* 0x000fc80007ffe0ff */
[----:B------:R4:W5:Y:S01]  /*11e0*/  @P2 LDG.E.64 R38, desc[UR6][R92.64] ;  /* 0x000000065c262981 */ /* 0x000962000c1e1b00 */
[C---:B0-----:R-:W-:Y:S01]  /*11f0*/  @P1 IMAD.WIDE.U32 R96, R0.reuse, 0x8, R96 ;  /* 0x0000000800601825 */ /* 0x041fe200078e0060 */
[----:B------:R-:W-:-:S04]  /*1200*/  @P1 IADD3 R0, PT, PT, R0, 0x20, RZ ;  /* 0x0000002000001810 */ /* 0x000fc80007ffe0ff */
[----:B------:R4:W5:Y:S01]  /*1210*/  @P1 LDG.E.64 R78, desc[UR6][R96.64] ;  /* 0x00000006604e1981 */ /* 0x000962000c1e1b00 */
[----:B--2---:R-:W-:-:S05]  /*1220*/  @P6 IMAD.WIDE.U32 R82, R0, 0x8, R82 ;  /* 0x0000000800526825 */ /* 0x004fca00078e0052 */
[----:B------:R4:W5:Y:S01]  /*1230*/  @P6 LDG.E.64 R80, desc[UR6][R82.64] ;  /* 0x0000000652506981 */ /* 0x000962000c1e1b00 */
[----:B------:R-:W-:Y:S02]  /*1240*/  @P5 CS2R R64, SRZ ;  /* 0x0000000000405805 */ /* 0x000fe4000001ff00 */
[----:B------:R-:W-:Y:S02]  /*1250*/  @P4 CS2R R68, SRZ ;  /* 0x0000000000444805 */ /* 0x000fe4000001ff00 */
[----:B------:R-:W-:Y:S02]  /*1260*/  @P0 CS2R R70, SRZ ;  /* 0x0000000000460805 */ /* 0x000fe4000001ff00 */
[----:B------:R-:W-:Y:S02]  /*1270*/  @P3 CS2R R72, SRZ ;  /* 0x0000000000483805 */ /* 0x000fe4000001ff00 */
[----:B------:R-:W-:Y:S02]  /*1280*/  @P2 CS2R R74, SRZ ;  /* 0x00000000004a2805 */ /* 0x000fe4000001ff00 */
[----:B------:R-:W-:-:S02]  /*1290*/  @P1 CS2R R76, SRZ ;  /* 0x00000000004c1805 */ /* 0x000fc4000001ff00 */
[----:B----4-:R-:W-:-:S07]  /*12a0*/  @P6 CS2R R2, SRZ ;  /* 0x0000000000026805 */ /* 0x010fce000001ff00 */
.L_x_43291:
[----:B------:R-:W-:Y:S05]  /*12b0*/  BSYNC.RECONVERGENT B0 ;  /* 0x0000000000007941 */ /* 0x000fea0003800200 */
.L_x_43289:
[----:B------:R-:W0:Y:S02]  /*12c0*/  LDCU UR4, c[0x0][0x384] ;  /* 0x00007080ff0477ac */ /* 0x000e240008000800 */
[----:B0-----:R-:W-:-:S13]  /*12d0*/  ISETP.GE.AND P0, PT, R143, UR4, PT ;  /* 0x000000048f007c0c */ /* 0x001fda000bf06270 */
[----:B------:R-:W-:Y:S05]  /*12e0*/  @P0 EXIT ;  /* 0x000000000000094d */ /* 0x000fea0003800000 */
[----:B-----5:R-:W-:Y:S01]  /*12f0*/  MOV R214, R4 ;  /* 0x0000000400d67202 */ /* 0x020fe20000000f00 */
[----:B------:R-:W0:Y:S01]  /*1300*/  LDCU.64 UR4, c[0x0][0x3a0] ;  /* 0x00007400ff0477ac */ /* 0x000e220008000a00 */
[----:B------:R-:W-:Y:S01]  /*1310*/  SHF.R.U64 R213, R4, 0x10, R5 ;  /* 0x0000001004d57819 */ /* 0x000fe20000001205 */
[----:B------:R-:W-:Y:S01]  /*1320*/  HADD2.F32 R96, -RZ, R3.H0_H0 ;  /* 0x20000003ff607230 */ /* 0x000fe20000004100 */
[----:B------:R-:W-:Y:S01]  /*1330*/  MOV R212, R6 ;  /* 0x0000000600d47202 */ /* 0x000fe20000000f00 */
[----:B------:R-:W1:Y:S01]  /*1340*/  LDCU UR10, c[0x0][0x388] ;  /* 0x00007100ff0a77ac */ /* 0x000e620008000800 */
[----:B------:R-:W-:Y:S02]  /*1350*/  MOV R4, R7 ;  /* 0x0000000700047202 */ /* 0x000fe40000000f00 */
[----:B------:R-:W-:Y:S01]  /*1360*/  MOV R216, R28 ;  /* 0x0000001c00d87202 */ /* 0x000fe20000000f00 */
[----:B------:R-:W2:Y:S01]  /*1370*/  LDCU.U8 UR8, c[0x0][0x410] ;  /* 0x00008200ff0877ac */ /* 0x000ea20008000000 */
[----:B------:R-:W-:-:S02]  /*1380*/  PRMT R212, R4, 0x5410, R212 ;  /* 0x0000541004d47816 */ /* 0x000fc400000000d4 */
[----:B------:R-:W-:Y:S01]  /*1390*/  MOV R0, R29 ;  /* 0x0000001d00007202 */ /* 0x000fe20000000f00 */
[----:B------:R-:W3:Y:S01]  /*13a0*/  LDCU UR9, c[0x0][0x448] ;  /* 0x00008900ff0977ac */ /* 0x000ee20008000800 */
[--C-:B------:R-:W-:Y:S02]  /*13b0*/  SHF.R.U64 R166, R42, 0x10, R43.reuse ;  /* 0x000000102aa67819 */ /* 0x100fe4000000122b */
[----:B------:R-:W-:Y:S01]  /*13c0*/  SHF.R.U32.HI R4, RZ, 0x10, R43 ;  /* 0x00000010ff047819 */ /* 0x000fe2000001162b */
[----:B------:R-:W4:Y:S01]  /*13d0*/  LDCU.64 UR12, c[0x0][0x398] ;  /* 0x00007300ff0c77ac */ /* 0x000f220008000a00 */
[----:B------:R-:W-:Y:S02]  /*13e0*/  PRMT R216, R0, 0x5410, R216 ;  /* 0x0000541000d87816 */ /* 0x000fe400000000d8 */
[----:B------:R-:W-:Y:S01]  /*13f0*/  PRMT R166, R4, 0x5410, R166 ;  /* 0x0000541004a67816 */ /* 0x000fe200000000a6 */
[----:B------:R-:W0:Y:S01]  /*1400*/  LDCU.64 UR14, c[0x0][0x3a0] ;  /* 0x00007400ff0e77ac */ /* 0x000e220008000a00 */
[----:B------:R-:W-:-:S02]  /*1410*/  SHF.R.U64 R168, R64, 0x10, R65 ;  /* 0x0000001040a87819 */ /* 0x000fc40000001241 */
[----:B------:R-:W-:Y:S02]  /*1420*/  SHF.R.U32.HI R0, RZ, 0x10, R65 ;  /* 0x00000010ff007819 */ /* 0x000fe40000011641 */
[--C-:B------:R-:W-:Y:S02]  /*1430*/  SHF.R.U64 R162, R46, 0x10, R47.reuse ;  /* 0x000000102ea27819 */ /* 0x100fe4000000122f */
[----:B------:R-:W-:Y:S02]  /*1440*/  SHF.R.U32.HI R4, RZ, 0x10, R47 ;  /* 0x00000010ff047819 */ /* 0x000fe4000001162f */
        /* <DEDUP_REMOVED lines=18> */
[----:B------:R-:W-:Y:S02]  /*1570*/  SHF.R.U64 R215, R28, 0x10, R29 ;  /* 0x000000101cd77819 */ /* 0x000fe4000000121d */
[----:B------:R-:W-:Y:S02]  /*1580*/  MOV R28, R5 ;  /* 0x00000005001c7202 */ /* 0x000fe40000000f00 */
[----:B------:R-:W-:-:S02]  /*1590*/  SHF.R.U32.HI R82, RZ, 0x10, R5 ;  /* 0x00000010ff527819 */ /* 0x000fc40000011605 */
[----:B------:R-:W-:Y:S02]  /*15a0*/  PRMT R161, R0, 0x5410, R161 ;  /* 0x0000541000a17816 */ /* 0x000fe400000000a1 */
[----:B------:R-:W-:Y:S02]  /*15b0*/  PRMT R156, R4, 0x5410, R156 ;  /* 0x00005410049c7816 */ /* 0x000fe4000000009c */
[----:B------:R-:W-:Y:S02]  /*15c0*/  MOV R5, R9 ;  /* 0x0000000900057202 */ /* 0x000fe40000000f00 */
[--C-:B------:R-:W-:Y:S02]  /*15d0*/  SHF.R.U64 R159, R52, 0x10, R53.reuse ;  /* 0x00000010349f7819 */ /* 0x100fe40000001235 */
[----:B------:R-:W-:Y:S02]  /*15e0*/  SHF.R.U32.HI R0, RZ, 0x10, R53 ;  /* 0x00000010ff007819 */ /* 0x000fe40000011635 */
[----:B------:R-:W-:-:S02]  /*15f0*/  SHF.R.U32.HI R4, RZ, 0x10, R63 ;  /* 0x00000010ff047819 */ /* 0x000fc4000001163f */
[----:B------:R-:W-:Y:S02]  /*1600*/  MOV R210, R8 ;  /* 0x0000000800d27202 */ /* 0x000fe40000000f00 */
[----:B------:R-:W-:Y:S02]  /*1610*/  SHF.R.U64 R154, R62, 0x10, R63 ;  /* 0x000000103e9a7819 */ /* 0x000fe4000000123f */
[----:B------:R-:W-:Y:S02]  /*1620*/  PRMT R159, R0, 0x5410, R159 ;  /* 0x00005410009f7816 */ /* 0x000fe4000000009f */
[----:B------:R-:W-:Y:S02]  /*1630*/  PRMT R210, R5, 0x5410, R210 ;  /* 0x0000541005d27816 */ /* 0x000fe400000000d2 */
[--C-:B------:R-:W-:Y:S02]  /*1640*/  SHF.R.U64 R157, R56, 0x10, R57.reuse ;  /* 0x00000010389d7819 */ /* 0x100fe40000001239 */
[----:B------:R-:W-:-:S02]  /*1650*/  SHF.R.U32.HI R0, RZ, 0x10, R57 ;  /* 0x00000010ff007819 */ /* 0x000fc40000011639 */
[----:B------:R-:W-:Y:S02]  /*1660*/  PRMT R154, R4, 0x5410, R154 ;  /* 0x00005410049a7816 */ /* 0x000fe4000000009a */
[----:B------:R-:W0:Y:S01]  /*1670*/  LDC.64 R4, c[0x0][0x398] ;  /* 0x0000e600ff047b82 */ /* 0x000e220000000a00 */
[----:B------:R-:W-:Y:S02]  /*1680*/  PRMT R157, R0, 0x5410, R157 ;  /* 0x00005410009d7816 */ /* 0x000fe4000000009d */
[--C-:B------:R-:W-:Y:S02]  /*1690*/  SHF.R.U64 R155, R60, 0x10, R61.reuse ;  /* 0x000000103c9b7819 */ /* 0x100fe4000000123d */
[----:B------:R-:W-:Y:S02]  /*16a0*/  SHF.R.U32.HI R0, RZ, 0x10, R61 ;  /* 0x00000010ff007819 */ /* 0x000fe4000001163d */
[----:B------:R-:W-:Y:S02]  /*16b0*/  SHF.R.U64 R153, R66, 0x10, R67 ;  /* 0x0000001042997819 */ /* 0x000fe40000001243 */
[----:B------:R-:W-:-:S02]  /*16c0*/  PRMT R155, R0, 0x5410, R155 ;  /* 0x00005410009b7816 */ /* 0x000fc4000000009b */
[----:B------:R-:W-:Y:S02]  /*16d0*/  SHF.R.U32.HI R0, RZ, 0x10, R67 ;  /* 0x00000010ff007819 */ /* 0x000fe40000011643 */
[----:B------:R-:W-:Y:S02]  /*16e0*/  SHF.R.U64 R152, R68, 0x10, R69 ;  /* 0x0000001044987819 */ /* 0x000fe40000001245 */
[----:B------:R-:W-:Y:S02]  /*16f0*/  SHF.R.U64 R211, R6, 0x10, R7 ;  /* 0x0000001006d37819 */ /* 0x000fe40000001207 */
[----:B------:R-:W-:Y:S02]  /*1700*/  PRMT R153, R0, 0x5410, R153 ;  /* 0x0000541000997816 */ /* 0x000fe40000000099 */
[----:B------:R-:W-:Y:S02]  /*1710*/  MOV R206, R10 ;  /* 0x0000000a00ce7202 */ /* 0x000fe40000000f00 */
[----:B------:R-:W-:-:S02]  /*1720*/  MOV R6, R11 ;  /* 0x0000000b00067202 */ /* 0x000fc40000000f00 */
[----:B------:R-:W-:Y:S02]  /*1730*/  PRMT R152, R152, 0x5410, R152 ;  /* 0x0000541098987816 */ /* 0x000fe40000000098 */
[----:B------:R-:W-:Y:S02]  /*1740*/  SHF.R.U32.HI R0, RZ, 0x10, R69 ;  /* 0x00000010ff007819 */ /* 0x000fe40000011645 */
[----:B------:R-:W-:Y:S02]  /*1750*/  SHF.R.U64 R150, R72, 0x10, R73 ;  /* 0x0000001048967819 */ /* 0x000fe40000001249 */
[----:B------:R-:W-:Y:S02]  /*1760*/  SHF.R.U32.HI R83, RZ, 0x10, R7 ;  /* 0x00000010ff537819 */ /* 0x000fe40000011607 */
[----:B------:R-:W-:Y:S02]  /*1770*/  MOV R196, R12 ;  /* 0x0000000c00c47202 */ /* 0x000fe40000000f00 */
[----:B------:R-:W-:-:S02]  /*1780*/  SHF.R.U64 R195, R12, 0x10, R13 ;  /* 0x000000100cc37819 */ /* 0x000fc4000000120d */
[----:B------:R-:W-:Y:S02]  /*1790*/  MOV R186, R22 ;  /* 0x0000001600ba7202 */ /* 0x000fe40000000f00 */
[----:B------:R-:W-:Y:S02]  /*17a0*/  SHF.R.U64 R185, R22, 0x10, R23 ;  /* 0x0000001016b97819 */ /* 0x000fe40000001217 */
[----:B------:R-:W-:Y:S02]  /*17b0*/  PRMT R206, R6, 0x5410, R206 ;  /* 0x0000541006ce7816 */ /* 0x000fe400000000ce */
[----:B------:R-:W-:Y:S02]  /*17c0*/  PRMT R152, R0, 0x7610, R152 ;  /* 0x0000761000987816 */ /* 0x000fe40000000098 */
[----:B------:R-:W-:Y:S02]  /*17d0*/  SHF.R.U64 R208, R8, 0x10, R9 ;  /* 0x0000001008d07819 */ /* 0x000fe40000001209 */
[----:B------:R-:W-:-:S02]  /*17e0*/  MOV R7, R13 ;  /* 0x0000000d00077202 */ /* 0x000fc40000000f00 */
[----:B------:R-:W-:Y:S02]  /*17f0*/  SHF.R.U32.HI R86, RZ, 0x10, R13 ;  /* 0x00000010ff567819 */ /* 0x000fe4000001160d */
[----:B------:R-:W-:Y:S02]  /*1800*/  MOV R12, R23 ;  /* 0x00000017000c7202 */ /* 0x000fe40000000f00 */
[----:B------:R-:W-:Y:S02]  /*1810*/  SHF.R.U32.HI R22, RZ, 0x10, R23 ;  /* 0x00000010ff167819 */ /* 0x000fe40000011617 */
[--C-:B------:R-:W-:Y:S02]  /*1820*/  SHF.R.U64 R151, R70, 0x10, R71.reuse ;  /* 0x0000001046977819 */ /* 0x100fe40000001247 */
[----:B------:R-:W-:Y:S02]  /*1830*/  SHF.R.U32.HI R6, RZ, 0x10, R71 ;  /* 0x00000010ff067819 */ /* 0x000fe40000011647 */
[----:B------:R-:W-:-:S02]  /*1840*/  PRMT R150, R150, 0x5410, R150 ;  /* 0x0000541096967816 */ /* 0x000fc40000000096 */
[----:B------:R-:W-:Y:S02]  /*1850*/  SHF.R.U32.HI R0, RZ, 0x10, R73 ;  /* 0x00000010ff007819 */ /* 0x000fe40000011649 */
[----:B------:R-:W-:Y:S02]  /*1860*/  SHF.R.U32.HI R84, RZ, 0x10, R9 ;  /* 0x00000010ff547819 */ /* 0x000fe40000011609 */
[----:B------:R-:W-:Y:S02]  /*1870*/  SHF.R.U64 R197, R10, 0x10, R11 ;  /* 0x000000100ac57819 */ /* 0x000fe4000000120b */
[----:B------:R-:W-:Y:S02]  /*1880*/  MOV R194, R14 ;  /* 0x0000000e00c27202 */ /* 0x000fe40000000f00 */
[----:B------:R-:W-:Y:S02]  /*1890*/  MOV R8, R15 ;  /* 0x0000000f00087202 */ /* 0x000fe40000000f00 */
[----:B------:R-:W-:-:S02]  /*18a0*/  SHF.R.U64 R193, R14, 0x10, R15 ;  /* 0x000000100ec17819 */ /* 0x000fc4000000120f */
[----:B------:R-:W-:Y:S02]  /*18b0*/  SHF.R.U32.HI R87, RZ, 0x10, R15 ;  /* 0x00000010ff577819 */ /* 0x000fe4000001160f */
[----:B------:R-:W-:Y:S02]  /*18c0*/  MOV R184, R24 ;  /* 0x0000001800b87202 */ /* 0x000fe40000000f00 */
[----:B------:R-:W-:Y:S02]  /*18d0*/  MOV R13, R25 ;  /* 0x00000019000d7202 */ /* 0x000fe40000000f00 */
[--C-:B------:R-:W-:Y:S02]  /*18e0*/  SHF.R.U64 R183, R24, 0x10, R25.reuse ;  /* 0x0000001018b77819 */ /* 0x100fe40000001219 */
[----:B------:R-:W-:Y:S02]  /*18f0*/  SHF.R.U32.HI R23, RZ, 0x10, R25 ;  /* 0x00000010ff177819 */ /* 0x000fe40000011619 */
[----:B------:R-:W-:-:S02]  /*1900*/  MOV R9, R17 ;  /* 0x0000001100097202 */ /* 0x000fc40000000f00 */
[--C-:B------:R-:W-:Y:S02]  /*1910*/  SHF.R.U64 R191, R16, 0x10, R17.reuse ;  /* 0x0000001010bf7819 */ /* 0x100fe40000001211 */
[----:B------:R-:W-:Y:S02]  /*1920*/  SHF.R.U32.HI R88, RZ, 0x10, R17 ;  /* 0x00000010ff587819 */ /* 0x000fe40000011611 */
[----:B------:R-:W-:Y:S02]  /*1930*/  MOV R190, R18 ;  /* 0x0000001200be7202 */ /* 0x000fe40000000f00 */
[----:B------:R-:W-:Y:S02]  /*1940*/  MOV R10, R19 ;  /* 0x00000013000a7202 */ /* 0x000fe40000000f00 */
[--C-:B------:R-:W-:Y:S02]  /*1950*/  SHF.R.U64 R189, R18, 0x10, R19.reuse ;  /* 0x0000001012bd7819 */ /* 0x100fe40000001213 */
[----:B------:R-:W-:-:S02]  /*1960*/  SHF.R.U32.HI R89, RZ, 0x10, R19 ;  /* 0x00000010ff597819 */ /* 0x000fc40000011613 */
[----:B------:R-:W-:Y:S02]  /*1970*/  MOV R14, R27 ;  /* 0x0000001b000e7202 */ /* 0x000fe40000000f00 */
[--C-:B------:R-:W-:Y:S02]  /*1980*/  SHF.R.U64 R181, R26, 0x10, R27.reuse ;  /* 0x000000101ab57819 */ /* 0x100fe4000000121b */
[----:B------:R-:W-:Y:S02]  /*1990*/  SHF.R.U32.HI R24, RZ, 0x10, R27 ;  /* 0x00000010ff187819 */ /* 0x000fe4000001161b */
[----:B------:R-:W-:Y:S02]  /*19a0*/  MOV R180, R30 ;  /* 0x0000001e00b47202 */ /* 0x000fe40000000f00 */
[----:B------:R-:W-:Y:S02]  /*19b0*/  MOV R15, R31 ;  /* 0x0000001f000f7202 */ /* 0x000fe40000000f00 */
[----:B------:R-:W-:-:S02]  /*19c0*/  SHF.R.U64 R179, R30, 0x10, R31 ;  /* 0x000000101eb37819 */ /* 0x000fc4000000121f */
[----:B------:R-:W-:Y:S02]  /*19d0*/  SHF.R.U32.HI R25, RZ, 0x10, R31 ;  /* 0x00000010ff197819 */ /* 0x000fe4000001161f */
[----:B------:R-:W-:Y:S02]  /*19e0*/  SHF.R.U32.HI R85, RZ, 0x10, R11 ;  /* 0x00000010ff557819 */ /* 0x000fe4000001160b */
[----:B------:R-:W-:Y:S02]  /*19f0*/  MOV R17, R35 ;  /* 0x0000002300117202 */ /* 0x000fe40000000f00 */
[--C-:B------:R-:W-:Y:S02]  /*1a00*/  SHF.R.U64 R175, R34, 0x10, R35.reuse ;  /* 0x0000001022af7819 */ /* 0x100fe40000001223 */
[----:B------:R-:W-:Y:S02]  /*1a10*/  SHF.R.U32.HI R27, RZ, 0x10, R35 ;  /* 0x00000010ff1b7819 */ /* 0x000fe40000011623 */
[----:B------:R-:W-:-:S02]  /*1a20*/  MOV R174, R36 ;  /* 0x0000002400ae7202 */ /* 0x000fc40000000f00 */
[----:B------:R-:W-:Y:S02]  /*1a30*/  MOV R18, R37 ;  /* 0x0000002500127202 */ /* 0x000fe40000000f00 */
[--C-:B------:R-:W-:Y:S02]  /*1a40*/  SHF.R.U64 R173, R36, 0x10, R37.reuse ;  /* 0x0000001024ad7819 */ /* 0x100fe40000001225 */
[----:B------:R-:W-:Y:S02]  /*1a50*/  SHF.R.U32.HI R30, RZ, 0x10, R37 ;  /* 0x00000010ff1e7819 */ /* 0x000fe40000011625 */
[----:B------:R-:W-:Y:S02]  /*1a60*/  MOV R172, R38 ;  /* 0x0000002600ac7202 */ /* 0x000fe40000000f00 */
[----:B------:R-:W-:Y:S02]  /*1a70*/  MOV R19, R39 ;  /* 0x0000002700137202 */ /* 0x000fe40000000f00 */
[----:B------:R-:W-:-:S02]  /*1a80*/  SHF.R.U64 R171, R38, 0x10, R39 ;  /* 0x0000001026ab7819 */ /* 0x000fc40000001227 */
[----:B------:R-:W-:Y:S02]  /*1a90*/  SHF.R.U32.HI R31, RZ, 0x10, R39 ;  /* 0x00000010ff1f7819 */ /* 0x000fe40000011627 */
[----:B------:R-:W-:Y:S02]  /*1aa0*/  MOV R170, R78 ;  /* 0x0000004e00aa7202 */ /* 0x000fe40000000f00 */
[----:B------:R-:W-:Y:S02]  /*1ab0*/  SHF.R.U64 R169, R78, 0x10, R79 ;  /* 0x000000104ea97819 */ /* 0x000fe4000000124f */
[----:B------:R-:W-:Y:S02]  /*1ac0*/  MOV R192, R16 ;  /* 0x0000001000c07202 */ /* 0x000fe40000000f00 */
[----:B------:R-:W-:Y:S02]  /*1ad0*/  MOV R188, R20 ;  /* 0x0000001400bc7202 */ /* 0x000fe40000000f00 */
[----:B------:R-:W-:-:S02]  /*1ae0*/  MOV R11, R21 ;  /* 0x00000015000b7202 */ /* 0x000fc40000000f00 */
[----:B------:R-:W-:Y:S02]  /*1af0*/  SHF.R.U64 R187, R20, 0x10, R21 ;  /* 0x0000001014bb7819 */ /* 0x000fe40000001215 */
[----:B------:R-:W-:Y:S02]  /*1b00*/  MOV R182, R26 ;  /* 0x0000001a00b67202 */ /* 0x000fe40000000f00 */
[----:B------:R-:W-:Y:S02]  /*1b10*/  MOV R178, R32 ;  /* 0x0000002000b27202 */ /* 0x000fe40000000f00 */
[----:B------:R-:W-:Y:S02]  /*1b20*/  SHF.R.U64 R177, R32, 0x10, R33 ;  /* 0x0000001020b17819 */ /* 0x000fe40000001221 */
[----:B------:R-:W-:Y:S02]  /*1b30*/  MOV R78, R80 ;  /* 0x00000050004e7202 */ /* 0x000fe40000000f00 */
[----:B------:R-:W-:-:S02]  /*1b40*/  MOV R39, R81 ;  /* 0x0000005100277202 */ /* 0x000fc40000000f00 */
[--C-:B------:R-:W-:Y:S01]  /*1b50*/  SHF.R.U64 R37, R80, 0x10, R81.reuse ;  /* 0x0000001050257819 */ /* 0x100fe20000001251 */
[----:B------:R-:W-:Y:S01]  /*1b60*/  HADD2.F32 R78, -RZ, R78.H0_H0 ;  /* 0x2000004eff4e7230 */ /* 0x000fe20000004100 */
[----:B------:R-:W-:Y:S01]  /*1b70*/  SHF.R.U32.HI R38, RZ, 0x10, R81 ;  /* 0x00000010ff267819 */ /* 0x000fe20000011651 */
[----:B------:R-:W-:Y:S01]  /*1b80*/  HADD2.F32 R39, -RZ, R39.H0_H0 ;  /* 0x20000027ff277230 */ /* 0x000fe20000004100 */
[----:B------:R-:W-:Y:S01]  /*1b90*/  PRMT R151, R6, 0x5410, R151 ;  /* 0x0000541006977816 */ /* 0x000fe20000000097 */
[----:B------:R-:W-:Y:S01]  /*1ba0*/  HADD2.F32 R37, -RZ, R37.H0_H0 ;  /* 0x20000025ff257230 */ /* 0x000fe20000004100 */
[----:B------:R-:W-:Y:S01]  /*1bb0*/  PRMT R150, R0, 0x7610, R150 ;  /* 0x0000761000967816 */ /* 0x000fe20000000096 */
[----:B------:R-:W-:Y:S01]  /*1bc0*/  HADD2.F32 R38, -RZ, R38.H0_H0 ;  /* 0x20000026ff267230 */ /* 0x000fe20000004100 */
[--C-:B------:R-:W-:Y:S02]  /*1bd0*/  SHF.R.U64 R36, R2, 0x10, R3.reuse ;  /* 0x0000001002247819 */ /* 0x100fe40000001203 */
[----:B------:R-:W-:-:S02]  /*1be0*/  SHF.R.U32.HI R35, RZ, 0x10, R3 ;  /* 0x00000010ff237819 */ /* 0x000fc40000011603 */
[----:B------:R-:W-:Y:S01]  /*1bf0*/  SHF.R.U32.HI R29, RZ, 0x10, R29 ;  /* 0x00000010ff1d7819 */ /* 0x000fe2000001161d */
[----:B------:R-:W-:Y:S01]  /*1c00*/  HADD2.F32 R36, -RZ, R36.H0_H0 ;  /* 0x20000024ff247230 */ /* 0x000fe20000004100 */
[----:B------:R-:W-:Y:S01]  /*1c10*/  SHF.R.U32.HI R21, RZ, 0x10, R21 ;  /* 0x00000010ff157819 */ /* 0x000fe20000011615 */
[----:B------:R-:W-:Y:S01]  /*1c20*/  HADD2.F32 R35, -RZ, R35.H0_H0 ;  /* 0x20000023ff237230 */ /* 0x000fe20000004100 */
[----:B------:R-:W-:Y:S02]  /*1c30*/  MOV R16, R33 ;  /* 0x0000002100107202 */ /* 0x000fe40000000f00 */
[----:B------:R-:W-:Y:S02]  /*1c40*/  SHF.R.U32.HI R26, RZ, 0x10, R33 ;  /* 0x00000010ff1a7819 */ /* 0x000fe40000011621 */
[----:B------:R-:W-:Y:S02]  /*1c50*/  MOV R176, R34 ;  /* 0x0000002200b07202 */ /* 0x000fe40000000f00 */
[----:B------:R-:W-:-:S02]  /*1c60*/  MOV R20, R79 ;  /* 0x0000004f00147202 */ /* 0x000fc40000000f00 */
[----:B------:R-:W-:Y:S01]  /*1c70*/  SHF.R.U32.HI R32, RZ, 0x10, R79 ;  /* 0x00000010ff207819 */ /* 0x000fe2000001164f */
[----:B------:R-:W-:Y:S01]  /*1c80*/  HADD2.F32 R79, -RZ, R2.H0_H0 ;  /* 0x20000002ff4f7230 */ /* 0x000fe20000004100 */
[--C-:B------:R-:W-:Y:S02]  /*1c90*/  SHF.R.U64 R149, R74, 0x10, R75.reuse ;  /* 0x000000104a957819 */ /* 0x100fe4000000124b */
[----:B------:R-:W-:Y:S02]  /*1ca0*/  SHF.R.U32.HI R6, RZ, 0x10, R75 ;  /* 0x00000010ff067819 */ /* 0x000fe4000001164b */
[--C-:B------:R-:W-:Y:S02]  /*1cb0*/  SHF.R.U64 R217, R76, 0x10, R77.reuse ;  /* 0x000000104cd97819 */ /* 0x100fe4000000124d */
[----:B------:R-:W-:Y:S02]  /*1cc0*/  SHF.R.U32.HI R0, RZ, 0x10, R77 ;  /* 0x00000010ff007819 */ /* 0x000fe4000001164d */
[----:B0-----:R-:W-:-:S02]  /*1cd0*/  LOP3.LUT P4, RZ, R4, UR4, RZ, 0xfc, !PT ;  /* 0x0000000404ff7c12 */ /* 0x001fc4000f88fcff */
        /* <DEDUP_REMOVED lines=36> */
[----:B-1234-:R-:W-:-:S13]  /*1f20*/  LOP3.LUT P4, RZ, R5, UR5, RZ, 0xfc, P4 ;  /* 0x0000000505ff7c12 */ /* 0x01efda000a08fcff */
.L_x_43414:
        /* <DEDUP_REMOVED lines=22> */
[----:B0----5:R-:W-:Y:S01]  /*2090*/  FADD.FTZ R33, R92, R88 ;  /* 0x000000585c217221 */ /* 0x021fe20000010000 */
        /* <DEDUP_REMOVED lines=12> */
.L_x_43295:
[----:B-----5:R-:W-:Y:S01]  /*2160*/  FADD.FTZ R34, R92, R88 ;  /* 0x000000585c227221 */ /* 0x020fe20000010000 */
[----:B0-----:R-:W-:Y:S01]  /*2170*/  FADD.FTZ R33, R93, R89 ;  /* 0x000000595d217221 */ /* 0x001fe20000010000 */
[----:B------:R-:W-:Y:S01]  /*2180*/  FADD.FTZ R32, R94, R90 ;  /* 0x0000005a5e207221 */ /* 0x000fe20000010000 */
[----:B------:R-:W-:Y:S02]  /*2190*/  FADD.FTZ R31, R95, R91 ;  /* 0x0000005b5f1f7221 */ /* 0x000fe40000010000 */
[----:B------:R-:W-:Y:S02]  /*21a0*/  MOV R80, R34 ;  /* 0x0000002200507202 */ /* 0x000fe40000000f00 */
[----:B------:R-:W-:Y:S02]  /*21b0*/  MOV R81, R33 ;  /* 0x0000002100517202 */ /* 0x000fe40000000f00 */
[----:B------:R-:W-:Y:S02]  /*21c0*/  MOV R82, R32 ;  /* 0x0000002000527202 */ /* 0x000fe40000000f00 */
[----:B------:R-:W-:Y:S01]  /*21d0*/  MOV R83, R31 ;  /* 0x0000001f00537202 */ /* 0x000fe20000000f00 */
[----:B------:R-:W-:Y:S06]  /*21e0*/  BRA `(.L_x_43296) ;  /* 0x0000000000307947 */ /* 0x000fec0003800000 */
.L_x_43294:
[----:B-----5:R-:W-:Y:S01]  /*21f0*/  @P1 FADD.FTZ R80, R92, R84 ;  /* 0x000000545c501221 */ /* 0x020fe20000010000 */
[----:B------:R-:W-:Y:S01]  /*2200*/  @P1 FADD.FTZ R81, R93, R85 ;  /* 0x000000555d511221 */ /* 0x000fe20000010000 */
[----:B------:R-:W-:Y:S01]  /*2210*/  @P1 FADD.FTZ R82, R94, R86 ;  /* 0x000000565e521221 */ /* 0x000fe20000010000 */
[----:B------:R-:W-:Y:S02]  /*2220*/  @P1 FADD.FTZ R83, R95, R87 ;  /* 0x000000575f531221 */ /* 0x000fe40000010000 */
[----:B------:R-:W-:Y:S02]  /*2230*/  @P1 MOV R34, R80 ;  /* 0x0000005000221202 */ /* 0x000fe40000000f00 */
[----:B0-----:R-:W-:Y:S02]  /*2240*/  @P1 MOV R33, R81 ;  /* 0x0000005100211202 */ /* 0x001fe40000000f00 */
[----:B------:R-:W-:Y:S02]  /*2250*/  @P1 MOV R32, R82 ;  /* 0x0000005200201202 */ /* 0x000fe40000000f00 */
[----:B------:R-:W-:-:S02]  /*2260*/  @P1 MOV R31, R83 ;  /* 0x00000053001f1202 */ /* 0x000fc40000000f00 */
[----:B------:R-:W-:Y:S02]  /*2270*/  @!P1 MOV R34, R92 ;  /* 0x0000005c00229202 */ /* 0x000fe40000000f00 */
[----:B------:R-:W-:Y:S02]  /*2280*/  @!P1 MOV R33, R93 ;  /* 0x0000005d00219202 */ /* 0x000fe40000000f00 */
[----:B------:R-:W-:Y:S02]  /*2290*/  @!P1 MOV R32, R94 ;  /* 0x0000005e00209202 */ /* 0x000fe40000000f00 */
[----:B------:R-:W-:-:S07]  /*22a0*/  @!P1 MOV R31, R95 ;  /* 0x0000005f001f9202 */ /* 0x000fce0000000f00 */
.L_x_43296:
[----:B------:R-:W0:Y:S01]  /*22b0*/  @P4 LDC.64 R92, c[0x0][0x3a8] ;  /* 0x0000ea00ff5c4b82 */ /* 0x000e220000000a00 */
[C---:B------:R-:W-:Y:S01]  /*22c0*/  IADD3 R164, PT, PT, R148.reuse, 0x20, RZ ;  /* 0x0000002094a47810 */ /* 0x040fe20007ffe0ff */
[----:B0-----:R-:W-:-:S05]  /*22d0*/  @P4 IMAD.WIDE.U32 R92, R148, 0x10, R92 ;  /* 0x00000010945c4825 */ /* 0x001fca00078e005c */
[----:B------:R0:W-:Y:S02]  /*22e0*/  @P4 STG.E.128 desc[UR6][R92.64], R80 ;  /* 0x000000505c004986 */ /* 0x0001e4000c101d06 */
.L_x_43293:
[----:B------:R-:W-:Y:S05]  /*22f0*/  BSYNC.RECONVERGENT B0 ;  /* 0x0000000000007941 */ /* 0x000fea0003800200 */
.L_x_43292:
        /* <DEDUP_REMOVED lines=36> */
.L_x_43299:
        /* <DEDUP_REMOVED lines=23> */
.L_x_43300:
[----:B------:R-:W0:Y:S02]  /*26b0*/  @P4 LDC.64 R92, c[0x0][0x3a8] ;  /* 0x0000ea00ff5c4b82 */ /* 0x000e240000000a00 */
[C---:B0-----:R-:W-:Y:S01]  /*26c0*/  @P4 IMAD.WIDE.U32 R92, R164.reuse, 0x10, R92 ;  /* 0x00000010a45c4825 */ /* 0x041fe200078e005c */
[----:B------:R-:W-:-:S04]  /*26d0*/  IADD3 R164, PT, PT, R164, 0x20, RZ ;  /* 0x00000020a4a47810 */ /* 0x000fc80007ffe0ff */
[----:B------:R1:W-:Y:S03]  /*26e0*/  @P4 STG.E.128 desc[UR6][R92.64], R80 ;  /* 0x000000505c004986 */ /* 0x0003e6000c101d06 */
.L_x_43298:
[----:B------:R-:W-:Y:S05]  /*26f0*/  BSYNC.RECONVERGENT B0 ;  /* 0x0000000000007941 */ /* 0x000fea0003800200 */
.L_x_43297:
        /* <DEDUP_REMOVED lines=36> */
.L_x_43303:
        /* <DEDUP_REMOVED lines=23> */
.L_x_43304:
[----:B------:R-:W0:Y:S02]  /*2ab0*/  @P4 LDC.64 R92, c[0x0][0x3a8] ;  /* 0x0000ea00ff5c4b82 */ /* 0x000e240000000a00 */
[C---:B0-----:R-:W-:Y:S01]  /*2ac0*/  @P4 IMAD.WIDE.U32 R92, R164.reuse, 0x10, R92 ;  /* 0x00000010a45c4825 */ /* 0x041fe200078e005c */
[----:B------:R-:W-:-:S04]  /*2ad0*/  IADD3 R164, PT, PT, R164, 0x20, RZ ;  /* 0x00000020a4a47810 */ /* 0x000fc80007ffe0ff */
[----:B------:R2:W-:Y:S03]  /*2ae0*/  @P4 STG.E.128 desc[UR6][R92.64], R80 ;  /* 0x000000505c004986 */ /* 0x0005e6000c101d06 */
.L_x_43302:
[----:B------:R-:W-:Y:S05]  /*2af0*/  BSYNC.RECONVERGENT B0 ;  /* 0x0000000000007941 */ /* 0x000fea0003800200 */
.L_x_43301:
        /* <DEDUP_REMOVED lines=36> */
.L_x_43307:
        /* <DEDUP_REMOVED lines=23> */
.L_x_43308:
[----:B------:R-:W0:Y:S02]  /*2eb0*/  @P4 LDC.64 R92, c[0x0][0x3a8] ;  /* 0x0000ea00ff5c4b82 */ /* 0x000e240000000a00 */
[C---:B0-----:R-:W-:Y:S01]  /*2ec0*/  @P4 IMAD.WIDE.U32 R92, R164.reuse, 0x10, R92 ;  /* 0x00000010a45c4825 */ /* 0x041fe200078e005c */
[----:B------:R-:W-:-:S04]  /*2ed0*/  IADD3 R164, PT, PT, R164, 0x20, RZ ;  /* 0x00000020a4a47810 */ /* 0x000fc80007ffe0ff */
[----:B------:R3:W-:Y:S03]  /*2ee0*/  @P4 STG.E.128 desc[UR6][R92.64], R80 ;  /* 0x000000505c004986 */ /* 0x0007e6000c101d06 */
.L_x_43306:
[----:B------:R-:W-:Y:S05]  /*2ef0*/  BSYNC.RECONVERGENT B0 ;  /* 0x0000000000007941 */ /* 0x000fea0003800200 */
.L_x_43305:
        /* <DEDUP_REMOVED lines=36> */
.L_x_43311:
        /* <DEDUP_REMOVED lines=23> */
.L_x_43312:
[----:B------:R-:W0:Y:S02]  /*32b0*/  @P4 LDC.64 R92, c[0x0][0x3a8] ;  /* 0x0000ea00ff5c4b82 */ /* 0x000e240000000a00 */
[C---:B0-----:R-:W-:Y:S01]  /*32c0*/  @P4 IMAD.WIDE.U32 R92, R164.reuse, 0x10, R92 ;  /* 0x00000010a45c4825 */ /* 0x041fe200078e005c */
[----:B------:R-:W-:-:S04]  /*32d0*/  IADD3 R164, PT, PT, R164, 0x20, RZ ;  /* 0x00000020a4a47810 */ /* 0x000fc80007ffe0ff */
[----:B------:R4:W-:Y:S03]  /*32e0*/  @P4 STG.E.128 desc[UR6][R92.64], R80 ;  /* 0x000000505c004986 */ /* 0x0009e6000c101d06 */
.L_x_43310:
[----:B------:R-:W-:Y:S05]  /*32f0*/  BSYNC.RECONVERGENT B0 ;  /* 0x0000000000007941 */ /* 0x000fea0003800200 */
.L_x_43309:
        /* <DEDUP_REMOVED lines=11> */
[----:B------:R-:W-:Y:S01]  /*33b0*/  ISETP.NE.U32.AND P0, PT, RZ, UR14, PT ;  /* 0x0000000eff007c0c */ /* 0x000fe2000bf05070 */
[----:B0-----:R-:W-:-:S03]  /*33c0*/  IMAD.WIDE.U32 R92, R164, 0x10, R92 ;  /* 0x00000010a45c7825 */ /* 0x001fc600078e005c */
[----:B------:R-:W-:-:S03]  /*33d0*/  ISETP.NE.AND.EX P0, PT, RZ, UR15, PT, P0 ;  /* 0x0000000fff007c0c */ /* 0x000fc6000bf05300 */
[----:B------:R-:W5:Y:S10]  /*33e0*/  LDG.E.128 R92, desc[UR6][R92.64] ;  /* 0x000000065c5c7981 */ /* 0x000f74000c1e1d00 */
[----:B------:R-:W0:Y:S02]  /*33f0*/  @P0 LDC.64 R12, c[0x0][0x3a0] ;  /* 0x0000e800ff0c0b82 */ /* 0x000e240000000a00 */
[----:B0-----:R-:W-:-:S05]  /*3400*/  @P0 IMAD.WIDE.U32 R12, R164, 0x10, R12 ;  /* 0x00000010a40c0825 */ /* 0x001fca00078e000c */
[----:B------:R1:W5:Y:S01]  /*3410*/  @P0 LDG.E.128 R84, desc[UR6][R12.64] ;  /* 0x000000060c540981 */ /* 0x000362000c1e1d00 */
[----:B------:R-:W-:-:S04]  /*3420*/  UISETP.NE.U32.AND UP0, UPT, UR12, URZ, UPT ;  /* 0x000000ff0c00728c */ /* 0x000fc8000bf05070 */
[----:B------:R-:W-:-:S09]  /*3430*/  UISETP.NE.AND.EX UP0, UPT, UR13, URZ, UPT, UP0 ;  /* 0x000000ff0d00728c */ /* 0x000fd2000bf05300 */
[----:B-1----:R-:W-:Y:S05]  /*3440*/  BRA.U UP0, `(.L_x_43315) ;  /* 0x00000001003c7547 */ /* 0x002fea000b800000 */
        /* <DEDUP_REMOVED lines=15> */
.L_x_43315:
        /* <DEDUP_REMOVED lines=23> */
.L_x_43316:
[----:B------:R-:W0:Y:S02]  /*36b0*/  @P4 LDC.64 R92, c[0x0][0x3a8] ;  /* 0x0000ea00ff5c4b82 */ /* 0x000e240000000a00 */
[C---:B0-----:R-:W-:Y:S01]  /*36c0*/  @P4 IMAD.WIDE.U32 R92, R164.reuse, 0x10, R92 ;  /* 0x00000010a45c4825 */ /* 0x041fe200078e005c */
[----:B------:R-:W-:-:S04]  /*36d0*/  IADD3 R164, PT, PT, R164, 0x20, RZ ;  /* 0x00000020a4a47810 */ /* 0x000fc80007ffe0ff */
[----:B------:R0:W-:Y:S03]  /*36e0*/  @P4 STG.E.128 desc[UR6][R92.64], R80 ;  /* 0x000000505c004986 */ /* 0x0001e6000c101d06 */
.L_x_43314:
[----:B------:R-:W-:Y:S05]  /*36f0*/  BSYNC.RECONVERGENT B0 ;  /* 0x0000000000007941 */ /* 0x000fea0003800200 */
.L_x_43313:
        /* <DEDUP_REMOVED lines=36> */
.L_x_43319:
        /* <DEDUP_REMOVED lines=23> */
.L_x_43320:
[----:B------:R-:W0:Y:S02]  /*3ab0*/  @P4 LDC.64 R92, c[0x0][0x3a8] ;  /* 0x0000ea00ff5c4b82 */ /* 0x000e240000000a00 */
[C---:B0-----:R-:W-:Y:S01]  /*3ac0*/  @P4 IMAD.WIDE.U32 R92, R164.reuse, 0x10, R92 ;  /* 0x00000010a45c4825 */ /* 0x041fe200078e005c */
[----:B------:R-:W-:-:S04]  /*3ad0*/  IADD3 R164, PT, PT, R164, 0x20, RZ ;  /* 0x00000020a4a47810 */ /* 0x000fc80007ffe0ff */
[----:B------:R0:W-:Y:S03]  /*3ae0*/  @P4 STG.E.128 desc[UR6][R92.64], R80 ;  /* 0x000000505c004986 */ /* 0x0001e6000c101d06 */
.L_x_43318:
[----:B------:R-:W-:Y:S05]  /*3af0*/  BSYNC.RECONVERGENT B0 ;  /* 0x0000000000007941 */ /* 0x000fea0003800200 */
.L_x_43317:
        /* <DEDUP_REMOVED lines=36> */
.L_x_43323:
        /* <DEDUP_REMOVED lines=23> */
.L_x_43324:
[----:B------:R-:W0:Y:S02]  /*3eb0*/  @P4 LDC.64 R92, c[0x0][0x3a8] ;  /* 0x0000ea00ff5c4b82 */ /* 0x000e240000000a00 */
[C---:B0-----:R-:W-:Y:S01]  /*3ec0*/  @P4 IMAD.WIDE.U32 R92, R164.reuse, 0x10, R92 ;  /* 0x00000010a45c4825 */ /* 0x041fe200078e005c */
[----:B------:R-:W-:-:S04]  /*3ed0*/  IADD3 R164, PT, PT, R164, 0x20, RZ ;  /* 0x00000020a4a47810 */ /* 0x000fc80007ffe0ff */
[----:B------:R0:W-:Y:S03]  /*3ee0*/  @P4 STG.E.128 desc[UR6][R92.64], R80 ;  /* 0x000000505c004986 */ /* 0x0001e6000c101d06 */
.L_x_43322:
[----:B------:R-:W-:Y:S05]  /*3ef0*/  BSYNC.RECONVERGENT B0 ;  /* 0x0000000000007941 */ /* 0x000fea0003800200 */
.L_x_43321:
        /* <DEDUP_REMOVED lines=36> */
.L_x_43327:
        /* <DEDUP_REMOVED lines=23> */
.L_x_43328:
[----:B------:R-:W0:Y:S02]  /*42b0*/  @P4 LDC.64 R92, c[0x0][0x3a8] ;  /* 0x0000ea00ff5c4b82 */ /* 0x000e240000000a00 */
[C---:B0-----:R-:W-:Y:S01]  /*42c0*/  @P4 IMAD.WIDE.U32 R92, R164.reuse, 0x10, R92 ;  /* 0x00000010a45c4825 */ /* 0x041fe200078e005c */
[----:B------:R-:W-:-:S04]  /*42d0*/  IADD3 R164, PT, PT, R164, 0x20, RZ ;  /* 0x00000020a4a47810 */ /* 0x000fc80007ffe0ff */
[----:B------:R0:W-:Y:S03]  /*42e0*/  @P4 STG.E.128 desc[UR6][R92.64], R80 ;  /* 0x000000505c004986 */ /* 0x0001e6000c101d06 */
.L_x_43326:
[----:B------:R-:W-:Y:S05]  /*42f0*/  BSYNC.RECONVERGENT B0 ;  /* 0x0000000000007941 */ /* 0x000fea0003800200 */
.L_x_43325:
        /* <DEDUP_REMOVED lines=36> */
.L_x_43331:
        /* <DEDUP_REMOVED lines=23> */
.L_x_43332:
[----:B------:R-:W0:Y:S02]  /*46b0*/  @P4 LDC.64 R92, c[0x0][0x3a8] ;  /* 0x0000ea00ff5c4b82 */ /* 0x000e240000000a00 */
[C---:B0-----:R-:W-:Y:S01]  /*46c0*/  @P4 IMAD.WIDE.U32 R92, R164.reuse, 0x10, R92 ;  /* 0x00000010a45c4825 */ /* 0x041fe200078e005c */
[----:B------:R-:W-:-:S04]  /*46d0*/  IADD3 R164, PT, PT, R164, 0x20, RZ ;  /* 0x00000020a4a47810 */ /* 0x000fc80007ffe0ff */
[----:B------:R0:W-:Y:S03]  /*46e0*/  @P4 STG.E.128 desc[UR6][R92.64], R80 ;  /* 0x000000505c004986 */ /* 0x0001e6000c101d06 */
.L_x_43330:
[----:B------:R-:W-:Y:S05]  /*46f0*/  BSYNC.RECONVERGENT B0 ;  /* 0x0000000000007941 */ /* 0x000fea0003800200 */
.L_x_43329:
        /* <DEDUP_REMOVED lines=36> */
.L_x_43335:
        /* <DEDUP_REMOVED lines=23> */
.L_x_43336:
[----:B------:R-:W0:Y:S02]  /*4ab0*/  @P4 LDC.64 R92, c[0x0][0x3a8] ;  /* 0x0000ea00ff5c4b82 */ /* 0x000e240000000a00 */
[C---:B0-----:R-:W-:Y:S01]  /*4ac0*/  @P4 IMAD.WIDE.U32 R92, R164.reuse, 0x10, R92 ;  /* 0x00000010a45c4825 */ /* 0x041fe200078e005c */
[----:B------:R-:W-:-:S04]  /*4ad0*/  IADD3 R164, PT, PT, R164, 0x20, RZ ;  /* 0x00000020a4a47810 */ /* 0x000fc80007ffe0ff */
[----:B------:R0:W-:Y:S03]  /*4ae0*/  @P4 STG.E.128 desc[UR6][R92.64], R80 ;  /* 0x000000505c004986 */ /* 0x0001e6000c101d06 */
.L_x_43334:
[----:B------:R-:W-:Y:S05]  /*4af0*/  BSYNC.RECONVERGENT B0 ;  /* 0x0000000000007941 */ /* 0x000fea0003800200 */
.L_x_43333:
        /* <DEDUP_REMOVED lines=36> */
.L_x_43339:
        /* <DEDUP_REMOVED lines=23> */
.L_x_43340:
[----:B------:R-:W0:Y:S02]  /*4eb0*/  @P4 LDC.64 R92, c[0x0][0x3a8] ;  /* 0x0000ea00ff5c4b82 */ /* 0x000e240000000a00 */
[C---:B0-----:R-:W-:Y:S01]  /*4ec0*/  @P4 IMAD.WIDE.U32 R92, R164.reuse, 0x10, R92 ;  /* 0x00000010a45c4825 */ /* 0x041fe200078e005c */
[----:B------:R-:W-:-:S04]  /*4ed0*/  IADD3 R164, PT, PT, R164, 0x20, RZ ;  /* 0x00000020a4a47810 */ /* 0x000fc80007ffe0ff */
[----:B------:R0:W-:Y:S03]  /*4ee0*/  @P4 STG.E.128 desc[UR6][R92.64], R80 ;  /* 0x000000505c004986 */ /* 0x0001e6000c101d06 */
.L_x_43338:
[----:B------:R-:W-:Y:S05]  /*4ef0*/  BSYNC.RECONVERGENT B0 ;  /* 0x0000000000007941 */ /* 0x000fea0003800200 */
.L_x_43337:
        /* <DEDUP_REMOVED lines=36> */
.L_x_43343:
        /* <DEDUP_REMOVED lines=23> */
.L_x_43344:
[----:B------:R-:W0:Y:S02]  /*52b0*/  @P4 LDC.64 R92, c[0x0][0x3a8] ;  /* 0x0000ea00ff5c4b82 */ /* 0x000e240000000a00 */
[C---:B0-----:R-:W-:Y:S01]  /*52c0*/  @P4 IMAD.WIDE.U32 R92, R164.reuse, 0x10, R92 ;  /* 0x00000010a45c4825 */ /* 0x041fe200078e005c */
[----:B------:R-:W-:-:S04]  /*52d0*/  IADD3 R164, PT, PT, R164, 0x20, RZ ;  /* 0x00000020a4a47810 */ /* 0x000fc80007ffe0ff */
[----:B------:R0:W-:Y:S03]  /*52e0*/  @P4 STG.E.128 desc[UR6][R92.64], R80 ;  /* 0x000000505c004986 */ /* 0x0001e6000c101d06 */
.L_x_43342:
[----:B------:R-:W-:Y:S05]  /*52f0*/  BSYNC.RECONVERGENT B0 ;  /* 0x0000000000007941 */ /* 0x000fea0003800200 */
.L_x_43341:
        /* <DEDUP_REMOVED lines=36> */
.L_x_43347:
        /* <DEDUP_REMOVED lines=23> */
.L_x_43348:
[----:B------:R-:W0:Y:S02]  /*56b0*/  @P4 LDC.64 R92, c[0x0][0x3a8] ;  /* 0x0000ea00ff5c4b82 */ /* 0x000e240000000a00 */
[C---:B0-----:R-:W-:Y:S01]  /*56c0*/  @P4 IMAD.WIDE.U32 R92, R164.reuse, 0x10, R92 ;  /* 0x00000010a45c4825 */ /* 0x041fe200078e005c */
[----:B------:R-:W-:-:S04]  /*56d0*/  IADD3 R164, PT, PT, R164, 0x20, RZ ;  /* 0x00000020a4a47810 */ /* 0x000fc80007ffe0ff */
[----:B------:R0:W-:Y:S03]  /*56e0*/  @P4 STG.E.128 desc[UR6][R92.64], R80 ;  /* 0x000000505c004986 */ /* 0x0001e6000c101d06 */
.L_x_43346:
[----:B------:R-:W-:Y:S05]  /*56f0*/  BSYNC.RECONVERGENT B0 ;  /* 0x0000000000007941 */ /* 0x000fea0003800200 */
.L_x_43345:
        /* <DEDUP_REMOVED lines=36> */
.L_x_43351:
        /* <DEDUP_REMOVED lines=23> */
.L_x_43352:
[----:B------:R-:W0:Y:S02]  /*5ab0*/  @P4 LDC.64 R92, c[0x0][0x3a8] ;  /* 0x0000ea00ff5c4b82 */ /* 0x000e240000000a00 */
[C---:B0-----:R-:W-:Y:S01]  /*5ac0*/  @P4 IMAD.WIDE.U32 R92, R164.reuse, 0x10, R92 ;  /* 0x00000010a45c4825 */ /* 0x041fe200078e005c */
[----:B------:R-:W-:-:S04]  /*5ad0*/  IADD3 R164, PT, PT, R164, 0x20, RZ ;  /* 0x00000020a4a47810 */ /* 0x000fc80007ffe0ff */
[----:B------:R0:W-:Y:S03]  /*5ae0*/  @P4 STG.E.128 desc[UR6][R92.64], R80 ;  /* 0x000000505c004986 */ /* 0x0001e6000c101d06 */
.L_x_43350:
[----:B------:R-:W-:Y:S05]  /*5af0*/  BSYNC.RECONVERGENT B0 ;  /* 0x0000000000007941 */ /* 0x000fea0003800200 */
.L_x_43349:
        /* <DEDUP_REMOVED lines=36> */
.L_x_43355:
        /* <DEDUP_REMOVED lines=23> */
.L_x_43356:
[----:B------:R-:W0:Y:S02]  /*5eb0*/  @P4 LDC.64 R92, c[0x0][0x3a8] ;  /* 0x0000ea00ff5c4b82 */ /* 0x000e240000000a00 */
[C---:B0-----:R-:W-:Y:S01]  /*5ec0*/  @P4 IMAD.WIDE.U32 R92, R164.reuse, 0x10, R92 ;  /* 0x00000010a45c4825 */ /* 0x041fe200078e005c */
[----:B------:R-:W-:-:S04]  /*5ed0*/  IADD3 R164, PT, PT, R164, 0x20, RZ ;  /* 0x00000020a4a47810 */ /* 0x000fc80007ffe0ff */
[----:B------:R0:W-:Y:S03]  /*5ee0*/  @P4 STG.E.128 desc[UR6][R92.64], R80 ;  /* 0x000000505c004986 */ /* 0x0001e6000c101d06 */
.L_x_43354:
[----:B------:R-:W-:Y:S05]  /*5ef0*/  BSYNC.RECONVERGENT B0 ;  /* 0x0000000000007941 */ /* 0x000fea0003800200 */
.L_x_43353:
        /* <DEDUP_REMOVED lines=36> */
.L_x_43359:
        /* <DEDUP_REMOVED lines=23> */
.L_x_43360:
[----:B------:R-:W0:Y:S02]  /*62b0*/  @P4 LDC.64 R92, c[0x0][0x3a8] ;  /* 0x0000ea00ff5c4b82 */ /* 0x000e240000000a00 */
[C---:B0-----:R-:W-:Y:S01]  /*62c0*/  @P4 IMAD.WIDE.U32 R92, R164.reuse, 0x10, R92 ;  /* 0x00000010a45c4825 */ /* 0x041fe200078e005c */
[----:B------:R-:W-:-:S04]  /*62d0*/  IADD3 R164, PT, PT, R164, 0x20, RZ ;  /* 0x00000020a4a47810 */ /* 0x000fc80007ffe0ff */
[----:B------:R0:W-:Y:S03]  /*62e0*/  @P4 STG.E.128 desc[UR6][R92.64], R80 ;  /* 0x000000505c004986 */ /* 0x0001e6000c101d06 */
.L_x_43358:
[----:B------:R-:W-:Y:S05]  /*62f0*/  BSYNC.RECONVERGENT B0 ;  /* 0x0000000000007941 */ /* 0x000fea0003800200 */
.L_x_43357:
        /* <DEDUP_REMOVED lines=36> */
.L_x_43363:
        /* <DEDUP_REMOVED lines=23> */
.L_x_43364:
[----:B------:R-:W0:Y:S02]  /*66b0*/  @P4 LDC.64 R92, c[0x0][0x3a8] ;  /* 0x0000ea00ff5c4b82 */ /* 0x000e240000000a00 */
[C---:B0-----:R-:W-:Y:S01]  /*66c0*/  @P4 IMAD.WIDE.U32 R92, R164.reuse, 0x10, R92 ;  /* 0x00000010a45c4825 */ /* 0x041fe200078e005c */
[----:B------:R-:W-:-:S04]  /*66d0*/  IADD3 R164, PT, PT, R164, 0x20, RZ ;  /* 0x00000020a4a47810 */ /* 0x000fc80007ffe0ff */
[----:B------:R0:W-:Y:S03]  /*66e0*/  @P4 STG.E.128 desc[UR6][R92.64], R80 ;  /* 0x000000505c004986 */ /* 0x0001e6000c101d06 */
.L_x_43362:
[----:B------:R-:W-:Y:S05]  /*66f0*/  BSYNC.RECONVERGENT B0 ;  /* 0x0000000000007941 */ /* 0x000fea0003800200 */
.L_x_43361:
        /* <DEDUP_REMOVED lines=36> */
.L_x_43367:
        /* <DEDUP_REMOVED lines=23> */
.L_x_43368:
[----:B------:R-:W0:Y:S02]  /*6ab0*/  @P4 LDC.64 R92, c[0x0][0x3a8] ;  /* 0x0000ea00ff5c4b82 */ /* 0x000e240000000a00 */
[C---:B0-----:R-:W-:Y:S01]  /*6ac0*/  @P4 IMAD.WIDE.U32 R92, R164.reuse, 0x10, R92 ;  /* 0x00000010a45c4825 */ /* 0x041fe200078e005c */
[----:B------:R-:W-:-:S04]  /*6ad0*/  IADD3 R164, PT, PT, R164, 0x20, RZ ;  /* 0x00000020a4a47810 */ /* 0x000fc80007ffe0ff */
[----:B------:R0:W-:Y:S03]  /*6ae0*/  @P4 STG.E.128 desc[UR6][R92.64], R80 ;  /* 0x000000505c004986 */ /* 0x0001e6000c101d06 */
.L_x_43366:
[----:B------:R-:W-:Y:S05]  /*6af0*/  BSYNC.RECONVERGENT B0 ;  /* 0x0000000000007941 */ /* 0x000fea0003800200 */
.L_x_43365:
        /* <DEDUP_REMOVED lines=36> */
.L_x_43371:
        /* <DEDUP_REMOVED lines=23> */
.L_x_43372:
[----:B------:R-:W0:Y:S02]  /*6eb0*/  @P4 LDC.64 R92, c[0x0][0x3a8] ;  /* 0x0000ea00ff5c4b82 */ /* 0x000e240000000a00 */
[----:B0-----:R-:W-:-:S05]  /*6ec0*/  @P4 IMAD.WIDE.U32 R92, R164, 0x10, R92 ;  /* 0x00000010a45c4825 */ /* 0x001fca00078e005c */
[----:B------:R0:W-:Y:S02]  /*6ed0*/  @P4 STG.E.128 desc[UR6][R92.64], R80 ;  /* 0x000000505c004986 */ /* 0x0001e4000c101d06 */
.L_x_43370:
[----:B------:R-:W-:Y:S05]  /*6ee0*/  BSYNC.RECONVERGENT B0 ;  /* 0x0000000000007941 */ /* 0x000fea0003800200 */
.L_x_43369:
        /* <DEDUP_REMOVED lines=156> */
[----:B------:R-:W-:-:S04]  /*78b0*/  FFMA.FTZ R165, R165, R165, R200 ;  /* 0x000000a5a5a57223 */ /* 0x000fc800000100c8 */
[----:B------:R-:W-:-:S04]  /*78c0*/  FFMA.FTZ R164, R164, R164, R165 ;  /* 0x000000a4a4a47223 */ /* 0x000fc800000100a5 */
[----:B------:R-:W-:Y:S01]  /*78d0*/  FFMA.FTZ R164, R95, R95, R164 ;  /* 0x0000005f5fa47223 */ /* 0x000fe200000100a4 */
[----:B------:R-:W-:-:S04]  /*78e0*/  FADD.FTZ R95, R28, -R93 ;  /* 0x8000005d1c5f7221 */ /* 0x000fc80000010000 */
[----:B------:R-:W-:Y:S01]  /*78f0*/  FSEL R203, R164, RZ, P5 ;  /* 0x000000ffa4cb7208 */ /* 0x000fe20002800000 */
[----:B------:R-:W-:-:S04]  /*7900*/  FADD.FTZ R164, R29, -R93 ;  /* 0x8000005d1da47221 */ /* 0x000fc80000010000 */
[----:B------:R-:W-:Y:S01]  /*7910*/  FFMA.FTZ R165, R94, R94, R203 ;  /* 0x0000005e5ea57223 */ /* 0x000fe200000100cb */
[----:B------:R-:W-:-:S03]  /*7920*/  FADD.FTZ R94, R27, -R93 ;  /* 0x8000005d1b5e7221 */ /* 0x000fc60000010000 */
[----:B------:R-:W-:-:S04]  /*7930*/  FFMA.FTZ R164, R164, R164, R165 ;  /* 0x000000a4a4a47223 */ /* 0x000fc800000100a5 */
[----:B------:R-:W-:Y:S01]  /*7940*/  FFMA.FTZ R95, R95, R95, R164 ;  /* 0x0000005f5f5f7223 */ /* 0x000fe200000100a4 */
[----:B------:R-:W-:-:S03]  /*7950*/  FADD.FTZ R164, R25, -R93 ;  /* 0x8000005d19a47221 */ /* 0x000fc60000010000 */
[----:B------:R-:W-:Y:S01]  /*7960*/  @P3 FFMA.FTZ R203, R94, R94, R95 ;  /* 0x0000005e5ecb3223 */ /* 0x000fe2000001005f */
[--C-:B------:R-:W-:Y:S01]  /*7970*/  FADD.FTZ R94, R26, -R93.reuse ;  /* 0x8000005d1a5e7221 */ /* 0x100fe20000010000 */
[----:B------:R-:W-:-:S03]  /*7980*/  FADD.FTZ R95, R24, -R93 ;  /* 0x8000005d185f7221 */ /* 0x000fc60000010000 */
        /* <DEDUP_REMOVED lines=31> */
[----:B------:R-:W-:Y:S01]  /*7b80*/  ISETP.GT.U32.AND P6, PT, R144, 0xdf, PT ;  /* 0x000000df9000780c */ /* 0x000fe20003fc4070 */
[----:B------:R-:W-:Y:S02]  /*7b90*/  FADD.FTZ R95, R8, -R93 ;  /* 0x8000005d085f7221 */ /* 0x000fe40000010000 */
        /* <DEDUP_REMOVED lines=131> */
.L_x_43426:
        /* <DEDUP_REMOVED lines=10> */
[----:B------:R-:W2:Y:S06]  /*8470*/  MUFU.RSQ R164, R92 ;  /* 0x0000005c00a47308 */ /* 0x000eac0000001400 */
[----:B------:R-:W3:Y:S01]  /*8480*/  @!P1 LDC.64 R198, c[0x0][0x3c8] ;  /* 0x0000f200ffc69b82 */ /* 0x000ee20000000a00 */
[----:B-1----:R-:W-:-:S05]  /*8490*/  @!P1 IMAD.WIDE R202, R143, 0x4, R202 ;  /* 0x000000048fca9825 */ /* 0x002fca00078e02ca */
[----:B------:R1:W-:Y:S01]  /*84a0*/  @!P1 STG.E desc[UR6][R202.64], R93 ;  /* 0x0000005dca009986 */ /* 0x0003e2000c101906 */
[----:B---3--:R-:W-:-:S05]  /*84b0*/  @!P1 IMAD.WIDE R198, R143, 0x4, R198 ;  /* 0x000000048fc69825 */ /* 0x008fca00078e02c6 */
[----:B--2---:R1:W-:Y:S01]  /*84c0*/  @!P1 STG.E desc[UR6][R198.64], R164 ;  /* 0x000000a4c6009986 */ /* 0x0043e2000c101906 */
[----:B------:R-:W-:Y:S05]  /*84d0*/  @!P5 BRA `(.L_x_43375) ;  /* 0x000000000060d947 */ /* 0x000fea0003800000 */
[----:B------:R-:W2:Y:S01]  /*84e0*/  LDC.64 R218, c[0x0][0x428] ;  /* 0x00010a00ffda7b82 */ /* 0x000ea20000000a00 */
[--C-:B------:R-:W-:Y:S01]  /*84f0*/  FADD.FTZ R205, R34, -R165.reuse ;  /* 0x800000a522cd7221 */ /* 0x100fe20000010000 */
[--C-:B------:R-:W-:Y:S01]  /*8500*/  FADD.FTZ R209, R33, -R165.reuse ;  /* 0x800000a521d17221 */ /* 0x100fe20000010000 */
[--C-:B------:R-:W-:Y:S01]  /*8510*/  FADD.FTZ R201, R32, -R165.reuse ;  /* 0x800000a520c97221 */ /* 0x100fe20000010000 */
[----:B------:R-:W-:Y:S01]  /*8520*/  FADD.FTZ R207, R31, -R165 ;  /* 0x800000a51fcf7221 */ /* 0x000fe20000010000 */
[----:B-1----:R-:W-:Y:S02]  /*8530*/  HADD2.F32 R203, -RZ, R216.H1_H1 ;  /* 0x300000d8ffcb7230 */ /* 0x002fe40000004100 */
[C---:B------:R-:W-:Y:S01]  /*8540*/  FMUL.FTZ R205, R164.reuse, R205 ;  /* 0x000000cda4cd7220 */ /* 0x040fe20000410000 */
[----:B------:R-:W-:Y:S02]  /*8550*/  HADD2.F32 R92, -RZ, R64.H0_H0 ;  /* 0x20000040ff5c7230 */ /* 0x000fe40000004100 */
[----:B------:R-:W-:Y:S01]  /*8560*/  FMUL.FTZ R204, R164, R209 ;  /* 0x000000d1a4cc7220 */ /* 0x000fe20000410000 */
[----:B------:R-:W-:-:S02]  /*8570*/  HADD2.F32 R202, -RZ, R215.H1_H1 ;  /* 0x300000d7ffca7230 */ /* 0x000fc40000004100 */
[C---:B------:R-:W-:Y:S01]  /*8580*/  FMUL.FTZ R201, R164.reuse, R201 ;  /* 0x000000c9a4c97220 */ /* 0x040fe20000410000 */
[----:B------:R-:W-:Y:S02]  /*8590*/  HADD2.F32 R93, -RZ, R168.H1_H1 ;  /* 0x300000a8ff5d7230 */ /* 0x000fe40000004100 */
[----:B------:R-:W-:Y:S01]  /*85a0*/  FMUL.FTZ R200, R164, R207 ;  /* 0x000000cfa4c87220 */ /* 0x000fe20000410000 */
[----:B------:R-:W-:Y:S02]  /*85b0*/  HADD2.F32 R199, -RZ, R216.H0_H0 ;  /* 0x200000d8ffc77230 */ /* 0x000fe40000004100 */
[----:B------:R-:W-:Y:S01]  /*85c0*/  FFMA.FTZ R92, R205, R203, R92 ;  /* 0x000000cbcd5c7223 */ /* 0x000fe2000001005c */
[----:B0-----:R-:W-:Y:S02]  /*85d0*/  HADD2.F32 R94, -RZ, R65.H0_H0 ;  /* 0x20000041ff5e7230 */ /* 0x001fe40000004100 */
[----:B------:R-:W-:Y:S01]  /*85e0*/  FFMA.FTZ R93, R204, R202, R93 ;  /* 0x000000cacc5d7223 */ /* 0x000fe2000001005d */
[----:B------:R-:W-:-:S02]  /*85f0*/  HADD2.F32 R198, -RZ, R215.H0_H0 ;  /* 0x200000d7ffc67230 */ /* 0x000fc40000004100 */
[----:B------:R-:W-:Y:S02]  /*8600*/  HADD2.F32 R95, -RZ, R168.H0_H0 ;  /* 0x200000a8ff5f7230 */ /* 0x000fe40000004100 */
[----:B------:R-:W-:-:S03]  /*8610*/  FFMA.FTZ R94, R201, R199, R94 ;  /* 0x000000c7c95e7223 */ /* 0x000fc6000001005e */
[----:B------:R-:W-:Y:S01]  /*8620*/  FFMA.FTZ R95, R200, R198, R95 ;  /* 0x000000c6c85f7223 */ /* 0x000fe2000001005f */
[C---:B--2---:R-:W-:Y:S01]  /*8630*/  IMAD.WIDE.U32 R218, R148.reuse, 0x10, R218 ;  /* 0x0000001094da7825 */ /* 0x044fe200078e00da */
[----:B------:R-:W-:-:S04]  /*8640*/  IADD3 R148, PT, PT, R148, 0x20, RZ ;  /* 0x0000002094947810 */ /* 0x000fc80007ffe0ff */
[----:B------:R2:W-:Y:S03]  /*8650*/  STG.E.128 desc[UR6][R218.64], R92 ;  /* 0x0000005cda007986 */ /* 0x0005e6000c101d06 */
.L_x_43375:
[----:B------:R-:W-:Y:S05]  /*8660*/  BSYNC.RECONVERGENT B0 ;  /* 0x0000000000007941 */ /* 0x000fea0003800200 */
.L_x_43374:
[----:B------:R-:W-:Y:S01]  /*8670*/  ISETP.GE.U32.AND P0, PT, R144, 0x40, PT ;  /* 0x000000409000780c */ /* 0x000fe20003f06070 */
[----:B------:R-:W-:-:S12]  /*8680*/  BSSY.RECONVERGENT B0, `(.L_x_43376) ;  /* 0x000001a000007945 */ /* 0x000fd80003800200 */
[----:B------:R-:W-:Y:S05]  /*8690*/  @!P0 BRA `(.L_x_43377) ;  /* 0x0000000000608947 */ /* 0x000fea0003800000 */
[----:B--2---:R-:W2:Y:S01]  /*86a0*/  LDC.64 R218, c[0x0][0x428] ;  /* 0x00010a00ffda7b82 */ /* 0x004ea20000000a00 */
        /* <DEDUP_REMOVED lines=23> */
.L_x_43377:
[----:B------:R-:W-:Y:S05]  /*8820*/  BSYNC.RECONVERGENT B0 ;  /* 0x0000000000007941 */ /* 0x000fea0003800200 */
.L_x_43376:
[----:B------:R-:W-:Y:S01]  /*8830*/  ISETP.GE.U32.AND P0, PT, R144, 0x60, PT ;  /* 0x000000609000780c */ /* 0x000fe20003f06070 */
[----:B------:R-:W-:-:S12]  /*8840*/  BSSY.RECONVERGENT B0, `(.L_x_43378) ;  /* 0x000001a000007945 */ /* 0x000fd80003800200 */
[----:B------:R-:W-:Y:S05]  /*8850*/  @!P0 BRA `(.L_x_43379) ;  /* 0x0000000000608947 */ /* 0x000fea0003800000 */
[----:B--23--:R-:W2:Y:S01]  /*8860*/  LDC.64 R218, c[0x0][0x428] ;  /* 0x00010a00ffda7b82 */ /* 0x00cea20000000a00 */
        /* <DEDUP_REMOVED lines=23> */
.L_x_43379:
[----:B------:R-:W-:Y:S05]  /*89e0*/  BSYNC.RECONVERGENT B0 ;  /* 0x0000000000007941 */ /* 0x000fea0003800200 */
.L_x_43378:
[----:B------:R-:W-:Y:S01]  /*89f0*/  ISETP.GE.U32.AND P0, PT, R144, 0x80, PT ;  /* 0x000000809000780c */ /* 0x000fe20003f06070 */
[----:B------:R-:W-:-:S12]  /*8a00*/  BSSY.RECONVERGENT B0, `(.L_x_43380) ;  /* 0x000001a000007945 */ /* 0x000fd80003800200 */
[----:B------:R-:W-:Y:S05]  /*8a10*/  @!P0 BRA `(.L_x_43381) ;  /* 0x0000000000608947 */ /* 0x000fea0003800000 */
[----:B--234-:R-:W2:Y:S01]  /*8a20*/  LDC.64 R218, c[0x0][0x428] ;  /* 0x00010a00ffda7b82 */ /* 0x01cea20000000a00 */
        /* <DEDUP_REMOVED lines=23> */
.L_x_43381:
[----:B------:R-:W-:Y:S05]  /*8ba0*/  BSYNC.RECONVERGENT B0 ;  /* 0x0000000000007941 */ /* 0x000fea0003800200 */
.L_x_43380:
[----:B------:R-:W-:Y:S01]  /*8bb0*/  ISETP.GE.U32.AND P0, PT, R144, 0xa0, PT ;  /* 0x000000a09000780c */ /* 0x000fe20003f06070 */
[----:B------:R-:W-:-:S12]  /*8bc0*/  BSSY.RECONVERGENT B0, `(.L_x_43382) ;  /* 0x000001a000007945 */ /* 0x000fd80003800200 */
[----:B------:R-:W-:Y:S05]  /*8bd0*/  @!P0 BRA `(.L_x_43383) ;  /* 0x0000000000608947 */ /* 0x000fea0003800000 */
[----:B0-234-:R-:W0:Y:S01]  /*8be0*/  LDC.64 R218, c[0x0][0x428] ;  /* 0x00010a00ffda7b82 */ /* 0x01de220000000a00 */
        /* <DEDUP_REMOVED lines=14> */
[----:B------:R-:W-:Y:S02]  /*8cd0*/  HADD2.F32 R94, -RZ, R47.H0_H0 ;  /* 0x2000002fff5e7230 */ /* 0x000fe40000004100 */
[----:B------:R-:W-:Y:S01]  /*8ce0*/  FFMA.FTZ R93, R204, R202, R93 ;  /* 0x000000cacc5d7223 */ /* 0x000fe2000001005d */
[----:B------:R-:W-:-:S02]  /*8cf0*/  HADD2.F32 R198, -RZ, R197.H0_H0 ;  /* 0x200000c5ffc67230 */ /* 0x000fc40000004100 */
[----:B------:R-:W-:Y:S02]  /*8d00*/  HADD2.F32 R95, -RZ, R162.H0_H0 ;  /* 0x200000a2ff5f7230 */ /* 0x000fe40000004100 */
[----:B------:R-:W-:-:S03]  /*8d10*/  FFMA.FTZ R94, R201, R199, R94 ;  /* 0x000000c7c95e7223 */ /* 0x000fc6000001005e */
[----:B------:R-:W-:Y:S01]  /*8d20*/  FFMA.FTZ R95, R200, R198, R95 ;  /* 0x000000c6c85f7223 */ /* 0x000fe2000001005f */
[C---:B0-----:R-:W-:Y:S01]  /*8d30*/  IMAD.WIDE.U32 R218, R148.reuse, 0x10, R218 ;  /* 0x0000001094da7825 */ /* 0x041fe200078e00da */
[----:B------:R-:W-:-:S04]  /*8d40*/  IADD3 R148, PT, PT, R148, 0x20, RZ ;  /* 0x0000002094947810 */ /* 0x000fc80007ffe0ff */
[----:B------:R0:W-:Y:S03]  /*8d50*/  STG.E.128 desc[UR6][R218.64], R92 ;  /* 0x0000005cda007986 */ /* 0x0001e6000c101d06 */
.L_x_43383:
[----:B------:R-:W-:Y:S05]  /*8d60*/  BSYNC.RECONVERGENT B0 ;  /* 0x0000000000007941 */ /* 0x000fea0003800200 */
.L_x_43382:
        /* <DEDUP_REMOVED lines=27> */
.L_x_43385:
[----:B------:R-:W-:Y:S05]  /*8f20*/  BSYNC.RECONVERGENT B0 ;  /* 0x0000000000007941 */ /* 0x000fea0003800200 */
.L_x_43384:
        /* <DEDUP_REMOVED lines=27> */
.L_x_43387:
[----:B------:R-:W-:Y:S05]  /*90e0*/  BSYNC.RECONVERGENT B0 ;  /* 0x0000000000007941 */ /* 0x000fea0003800200 */
.L_x_43386:
        /* <DEDUP_REMOVED lines=27> */
.L_x_43389:
[----:B------:R-:W-:Y:S05]  /*92a0*/  BSYNC.RECONVERGENT B0 ;  /* 0x0000000000007941 */ /* 0x000fea0003800200 */
.L_x_43388:
        /* <DEDUP_REMOVED lines=27> */
.L_x_43391:
[----:B------:R-:W-:Y:S05]  /*9460*/  BSYNC.RECONVERGENT B0 ;  /* 0x0000000000007941 */ /* 0x000fea0003800200 */
.L_x_43390:
        /* <DEDUP_REMOVED lines=27> */
.L_x_43393:
[----:B------:R-:W-:Y:S05]  /*9620*/  BSYNC.RECONVERGENT B0 ;  /* 0x0000000000007941 */ /* 0x000fea0003800200 */
.L_x_43392:
        /* <DEDUP_REMOVED lines=27> */
.L_x_43395:
[----:B------:R-:W-:Y:S05]  /*97e0*/  BSYNC.RECONVERGENT B0 ;  /* 0x0000000000007941 */ /* 0x000fea0003800200 */
.L_x_43394:
        /* <DEDUP_REMOVED lines=27> */
.L_x_43397:
[----:B------:R-:W-:Y:S05]  /*99a0*/  BSYNC.RECONVERGENT B0 ;  /* 0x0000000000007941 */ /* 0x000fea0003800200 */
.L_x_43396:
        /* <DEDUP_REMOVED lines=27> */
.L_x_43399:
[----:B------:R-:W-:Y:S05]  /*9b60*/  BSYNC.RECONVERGENT B0 ;  /* 0x0000000000007941 */ /* 0x000fea0003800200 */
.L_x_43398:
        /* <DEDUP_REMOVED lines=27> */
.L_x_43401:
[----:B------:R-:W-:Y:S05]  /*9d20*/  BSYNC.RECONVERGENT B0 ;  /* 0x0000000000007941 */ /* 0x000fea0003800200 */
.L_x_43400:
[----:B------:R-:W-:Y:S01]  /*9d30*/  ISETP.GE.U32.AND P0, PT, R144, 0x1e0, PT ;  /* 0x000001e09000780c */ /* 0x000fe20003f06070 */
[----:B------:R-:W-:-:S12]  /*9d40*/  BSSY.RECONVERGENT B0, `(.L_x_43402) ;  /* 0x000001a000007945 */ /* 0x000fd80003800200 */
[----:B------:R-:W-:Y:S05]  /*9d50*/  @!P0 BRA `(.L_x_43403) ;  /* 0x0000000000608947 */ /* 0x000fea0003800000 */
[----:B0-234-:R-:W0:Y:S01]  /*9d60*/  LDC.64 R218, c[0x0][0x428] ;  /* 0x00010a00ffda7b82 */ /* 0x01de220000000a00 */
[--C-:B------:R-:W-:Y:S01]  /*9d70*/  FADD.FTZ R205, R119, -R165.reuse ;  /* 0x800000a577cd7221 */ /* 0x100fe20000010000 */
[--C-:B------:R-:W-:Y:S01]  /*9d80*/  FADD.FTZ R209, R120, -R165.reuse ;  /* 0x800000a578d17221 */ /* 0x100fe20000010000 */
[--C-:B------:R-:W-:Y:S01]  /*9d90*/  FADD.FTZ R207, R121, -R165.reuse ;  /* 0x800000a579cf7221 */ /* 0x100fe20000010000 */
[----:B-1----:R-:W-:Y:S01]  /*9da0*/  FADD.FTZ R199, R122, -R165 ;  /* 0x800000a57ac77221 */ /* 0x002fe20000010000 */
[----:B------:R-:W-:Y:S02]  /*9db0*/  HADD2.F32 R203, -RZ, R178.H1_H1 ;  /* 0x300000b2ffcb7230 */ /* 0x000fe40000004100 */
        /* <DEDUP_REMOVED lines=18> */
.L_x_43403:
[----:B------:R-:W-:Y:S05]  /*9ee0*/  BSYNC.RECONVERGENT B0 ;  /* 0x0000000000007941 */ /* 0x000fea0003800200 */
.L_x_43402:
        /* <DEDUP_REMOVED lines=27> */
.L_x_43405:
[----:B------:R-:W-:Y:S05]  /*a0a0*/  BSYNC.RECONVERGENT B0 ;  /* 0x0000000000007941 */ /* 0x000fea0003800200 */
.L_x_43404:
        /* <DEDUP_REMOVED lines=27> */
.L_x_43407:
[----:B------:R-:W-:Y:S05]  /*a260*/  BSYNC.RECONVERGENT B0 ;  /* 0x0000000000007941 */ /* 0x000fea0003800200 */
.L_x_43406:
        /* <DEDUP_REMOVED lines=27> */
.L_x_43409:
[----:B------:R-:W-:Y:S05]  /*a420*/  BSYNC.RECONVERGENT B0 ;  /* 0x0000000000007941 */ /* 0x000fea0003800200 */
.L_x_43408:
        /* <DEDUP_REMOVED lines=14> */
[----:B------:R-:W-:Y:S02]  /*a510*/  HADD2.F32 R93, -RZ, R217.H0_H0 ;  /* 0x200000d9ff5d7230 */ /* 0x000fe40000004100 */
[----:B------:R-:W-:Y:S01]  /*a520*/  FMUL.FTZ R199, R164, R199 ;  /* 0x000000c7a4c77220 */ /* 0x000fe20000410000 */
[----:B------:R-:W-:Y:S02]  /*a530*/  HADD2.F32 R94, -RZ, R170.H0_H0 ;  /* 0x200000aaff5e7230 */ /* 0x000fe40000004100 */
[----:B------:R-:W-:Y:S01]  /*a540*/  FFMA.FTZ R92, R205, R203, R92 ;  /* 0x000000cbcd5c7223 */ /* 0x000fe2000001005c */
[----:B------:R-:W-:Y:S02]  /*a550*/  HADD2.F32 R201, -RZ, R77.H0_H0 ;  /* 0x2000004dffc97230 */ /* 0x000fe40000004100 */
[----:B------:R-:W-:Y:S01]  /*a560*/  FFMA.FTZ R93, R204, R202, R93 ;  /* 0x000000cacc5d7223 */ /* 0x000fe2000001005d */
[----:B------:R-:W-:-:S02]  /*a570*/  HADD2.F32 R95, -RZ, R169.H0_H0 ;  /* 0x200000a9ff5f7230 */ /* 0x000fc40000004100 */
[----:B------:R-:W-:Y:S02]  /*a580*/  HADD2.F32 R198, -RZ, R217.H1_H1 ;  /* 0x300000d9ffc67230 */ /* 0x000fe40000004100 */
[----:B------:R-:W-:-:S03]  /*a590*/  FFMA.FTZ R94, R200, R94, R201 ;  /* 0x0000005ec85e7223 */ /* 0x000fc600000100c9 */
[----:B------:R-:W-:Y:S01]  /*a5a0*/  FFMA.FTZ R95, R199, R95, R198 ;  /* 0x0000005fc75f7223 */ /* 0x000fe200000100c6 */
[C---:B0-----:R-:W-:Y:S01]  /*a5b0*/  IMAD.WIDE.U32 R218, R148.reuse, 0x10, R218 ;  /* 0x0000001094da7825 */ /* 0x041fe200078e00da */
[----:B------:R-:W-:-:S04]  /*a5c0*/  IADD3 R148, PT, PT, R148, 0x20, RZ ;  /* 0x0000002094947810 */ /* 0x000fc80007ffe0ff */
[----:B------:R0:W-:Y:S03]  /*a5d0*/  STG.E.128 desc[UR6][R218.64], R92 ;  /* 0x0000005cda007986 */ /* 0x0001e6000c101d06 */
.L_x_43411:
[----:B------:R-:W-:Y:S05]  /*a5e0*/  BSYNC.RECONVERGENT B0 ;  /* 0x0000000000007941 */ /* 0x000fea0003800200 */
.L_x_43410:
[----:B------:R-:W-:Y:S01]  /*a5f0*/  ISETP.GE.U32.AND P0, PT, R144, 0x280, PT ;  /* 0x000002809000780c */ /* 0x000fe20003f06070 */
[----:B------:R-:W-:-:S12]  /*a600*/  BSSY.RECONVERGENT B0, `(.L_x_43412) ;  /* 0x0000011000007945 */ /* 0x000fd80003800200 */
[----:B------:R-:W-:Y:S05]  /*a610*/  @!P0 BRA `(.L_x_43413) ;  /* 0x00000000003c8947 */ /* 0x000fea0003800000 */
[----:B------:R-:W5:Y:S01]  /*a620*/  LDC.64 R200, c[0x0][0x428] ;  /* 0x00010a00ffc87b82 */ /* 0x000f620000000a00 */
[--C-:B-1----:R-:W-:Y:S01]  /*a630*/  FADD.FTZ R199, R142, -R165.reuse ;  /* 0x800000a58ec77221 */ /* 0x102fe20000010000 */
[--C-:B0-234-:R-:W-:Y:S01]  /*a640*/  FADD.FTZ R95, R139, -R165.reuse ;  /* 0x800000a58b5f7221 */ /* 0x11dfe20000010000 */
[--C-:B------:R-:W-:Y:S01]  /*a650*/  FADD.FTZ R93, R140, -R165.reuse ;  /* 0x800000a58c5d7221 */ /* 0x100fe20000010000 */
[----:B------:R-:W-:Y:S01]  /*a660*/  FADD.FTZ R165, R141, -R165 ;  /* 0x800000a58da57221 */ /* 0x000fe20000010000 */
        /* <DEDUP_REMOVED lines=8> */
[----:B-----5:R-:W-:-:S05]  /*a6f0*/  IMAD.WIDE.U32 R200, R148, 0x10, R200 ;  /* 0x0000001094c87825 */ /* 0x020fca00078e00c8 */
[----:B------:R0:W-:Y:S02]  /*a700*/  STG.E.128 desc[UR6][R200.64], R92 ;  /* 0x0000005cc8007986 */ /* 0x0001e4000c101d06 */
.L_x_43413:
[----:B------:R-:W-:Y:S05]  /*a710*/  BSYNC.RECONVERGENT B0 ;  /* 0x0000000000007941 */ /* 0x000fea0003800200 */
.L_x_43412:
[----:B01234-:R-:W0:Y:S02]  /*a720*/  LDC.64 R92, c[0x0][0x380] ;  /* 0x0000e000ff5c7b82 */ /* 0x01fe240000000a00 */
[----:B0-----:R-:W-:-:S04]  /*a730*/  LEA R143, R92, R143, 0x2 ;  /* 0x0000008f5c8f7211 */ /* 0x001fc800078e10ff */
[----:B------:R-:W-:-:S13]  /*a740*/  ISETP.GE.AND P0, PT, R143, R93, PT ;  /* 0x0000005d8f00720c */ /* 0x000fda0003f06270 */
[----:B------:R-:W-:Y:S05]  /*a750*/  @!P0 BRA `(.L_x_43414) ;  /* 0xffffff7400f48947 */ /* 0x000fea000383ffff */
[----:B------:R-:W-:Y:S05]  /*a760*/  EXIT ;  /* 0x000000000000794d */ /* 0x000fea0003800000 */
.L_x_43373:
[----:B------:R-:W-:Y:S01]  /*a770*/  HFMA2 R164, -RZ, RZ, 0, 5.9604644775390625e-08 ;  /* 0x00000001ffa47431 */ /* 0x000fe200000001ff */
[----:B------:R-:W-:Y:S01]  /*a780*/  BSSY B0, `(.L_x_43415) ;  /* 0x0000006000007945 */ /* 0x000fe20003800000 */
[----:B------:R-:W-:Y:S02]  /*a790*/  MOV R95, 0x1f ;  /* 0x0000001f005f7802 */ /* 0x000fe40000000f00 */
[----:B------:R-:W-:-:S07]  /*a7a0*/  MOV R165, 0xffffffff ;  /* 0xffffffff00a57802 */ /* 0x000fce0000000f00 */
[----:B------:R-:W-:Y:S05]  /*a7b0*/  WARPSYNC.COLLECTIVE R165, `(.L_x_43416) ;  /* 0x00000000a5087348 */ /* 0x000fea0003c00000 */
[----:B------:R0:W1:Y:S02]  /*a7c0*/  SHFL.BFLY P6, R201, R204, R164, R95 ;  /* 0x0c0000a4ccc97389 */ /* 0x00006400000c005f */
[----:B01----:R-:W-:Y:S05]  /*a7d0*/  ENDCOLLECTIVE ;  /* 0x000000000000791b */ /* 0x003fea0003800000 */
.L_x_43416:
[----:B------:R-:W-:Y:S05]  /*a7e0*/  BSYNC B0 ;  /* 0x0000000000007941 */ /* 0x000fea0003800000 */
.L_x_43415:
[----:B------:R-:W-:Y:S02]  /*a7f0*/  HFMA2 R164, -RZ, RZ, 0, 1.1920928955078125e-07 ;  /* 0x00000002ffa47431 */ /* 0x000fe400000001ff */
[----:B------:R-:W-:Y:S01]  /*a800*/  FADD.FTZ R204, R204, R201 ;  /* 0x000000c9cccc7221 */ /* 0x000fe20000010000 */
[----:B------:R-:W-:Y:S01]  /*a810*/  MOV R95, 0x1f ;  /* 0x0000001f005f7802 */ /* 0x000fe20000000f00 */
[----:B------:R-:W0:Y:S01]  /*a820*/  LDC R92, c[0x0][0x400] ;  /* 0x00010000ff5c7b82 */ /* 0x000e220000000800 */
[----:B------:R-:W-:-:S07]  /*a830*/  MOV R165, 0xffffffff ;  /* 0xffffffff00a57802 */ /* 0x000fce0000000f00 */
[----:B0-----:R-:W-:Y:S05]  /*a840*/  WARPSYNC.COLLECTIVE R165, `(.L_x_43417) ;  /* 0x00000000a5087348 */ /* 0x001fea0003c00000 */
[----:B------:R1:W2:Y:S02]  /*a850*/  SHFL.BFLY P6, R201, R204, R164, R95 ;  /* 0x0c0000a4ccc97389 */ /* 0x0002a400000c005f */
[----:B012---:R-:W-:Y:S05]  /*a860*/  ENDCOLLECTIVE ;  /* 0x000000000000791b */ /* 0x007fea0003800000 */
.L_x_43417:
[----:B------:R-:W-:Y:S02]  /*a870*/  HFMA2 R164, -RZ, RZ, 0, 2.384185791015625e-07 ;  /* 0x00000004ffa47431 */ /* 0x000fe400000001ff */
[----:B------:R-:W-:-:S05]  /*a880*/  FADD.FTZ R202, R204, R201 ;  /* 0x000000c9ccca7221 */ /* 0x000fca0000010000 */
[----:B------:R-:W-:-:S07]  /*a890*/  MOV R204, R202 ;  /* 0x000000ca00cc7202 */ /* 0x000fce0000000f00 */
[----:B------:R-:W-:Y:S05]  /*a8a0*/  WARPSYNC.COLLECTIVE R165, `(.L_x_43418) ;  /* 0x00000000a5087348 */ /* 0x000fea0003c00000 */
[----:B------:R0:W1:Y:S02]  /*a8b0*/  SHFL.BFLY P6, R201, R204, R164, R95 ;  /* 0x0c0000a4ccc97389 */ /* 0x00006400000c005f */
[----:B01----:R-:W-:Y:S05]  /*a8c0*/  ENDCOLLECTIVE ;  /* 0x000000000000791b */ /* 0x003fea0003800000 */
.L_x_43418:
[----:B------:R-:W-:Y:S02]  /*a8d0*/  HFMA2 R164, -RZ, RZ, 0, 4.76837158203125e-07 ;  /* 0x00000008ffa47431 */ /* 0x000fe400000001ff */
[----:B------:R-:W-:-:S05]  /*a8e0*/  FADD.FTZ R199, R202, R201 ;  /* 0x000000c9cac77221 */ /* 0x000fca0000010000 */
[----:B------:R-:W-:-:S07]  /*a8f0*/  MOV R204, R199 ;  /* 0x000000c700cc7202 */ /* 0x000fce0000000f00 */
[----:B------:R-:W-:Y:S05]  /*a900*/  WARPSYNC.COLLECTIVE R165, `(.L_x_43419) ;  /* 0x00000000a5087348 */ /* 0x000fea0003c00000 */
[----:B------:R0:W1:Y:S02]  /*a910*/  SHFL.BFLY P6, R201, R204, R164, R95 ;  /* 0x0c0000a4ccc97389 */ /* 0x00006400000c005f */
[----:B01----:R-:W-:Y:S05]  /*a920*/  ENDCOLLECTIVE ;  /* 0x000000000000791b */ /* 0x003fea0003800000 */
.L_x_43419:
[----:B------:R-:W-:Y:S02]  /*a930*/  HFMA2 R164, -RZ, RZ, 0, 9.5367431640625e-07 ;  /* 0x00000010ffa47431 */ /* 0x000fe400000001ff */
[----:B------:R-:W-:-:S05]  /*a940*/  FADD.FTZ R94, R199, R201 ;  /* 0x000000c9c75e7221 */ /* 0x000fca0000010000 */
[----:B------:R-:W-:-:S07]  /*a950*/  MOV R204, R94 ;  /* 0x0000005e00cc7202 */ /* 0x000fce0000000f00 */
[----:B------:R-:W-:Y:S05]  /*a960*/  WARPSYNC.COLLECTIVE R165, `(.L_x_43420) ;  /* 0x00000000a5087348 */ /* 0x000fea0003c00000 */
[----:B------:R0:W1:Y:S02]  /*a970*/  SHFL.BFLY P6, R201, R204, R164, R95 ;  /* 0x0c0000a4ccc97389 */ /* 0x00006400000c005f */
[----:B01----:R-:W-:Y:S05]  /*a980*/  ENDCOLLECTIVE ;  /* 0x000000000000791b */ /* 0x003fea0003800000 */
.L_x_43420:
        /* <DEDUP_REMOVED lines=13> */
[----:B------:R-:W-:-:S05]  /*aa60*/  FSEL R203, R199, RZ, P5 ;  /* 0x000000ffc7cb7208 */ /* 0x000fca0002800000 */
[----:B------:R-:W-:Y:S01]  /*aa70*/  FFMA.FTZ R95, R94, R94, R203 ;  /* 0x0000005e5e5f7223 */ /* 0x000fe200000100cb */
[----:B------:R-:W-:-:S04]  /*aa80*/  FADD.FTZ R94, R29, -R93 ;  /* 0x8000005d1d5e7221 */ /* 0x000fc80000010000 */
[----:B------:R-:W-:Y:S01]  /*aa90*/  FFMA.FTZ R94, R94, R94, R95 ;  /* 0x0000005e5e5e7223 */ /* 0x000fe2000001005f */
[----:B------:R-:W-:-:S04]  /*aaa0*/  FADD.FTZ R95, R28, -R93 ;  /* 0x8000005d1c5f7221 */ /* 0x000fc80000010000 */
[----:B------:R-:W-:Y:S01]  /*aab0*/  FFMA.FTZ R95, R95, R95, R94 ;  /* 0x0000005f5f5f7223 */ /* 0x000fe2000001005e */
[----:B------:R-:W-:-:S04]  /*aac0*/  FADD.FTZ R94, R27, -R93 ;  /* 0x8000005d1b5e7221 */ /* 0x000fc80000010000 */
[----:B------:R-:W-:Y:S01]  /*aad0*/  @P3 FFMA.FTZ R203, R94, R94, R95 ;  /* 0x0000005e5ecb3223 */ /* 0x000fe2000001005f */
        /* <DEDUP_REMOVED lines=32> */
[----:B------:R-:W-:Y:S01]  /*ace0*/  FADD.FTZ R94, R10, -R93 ;  /* 0x8000005d0a5e7221 */ /* 0x000fe20000010000 */
[----:B------:R-:W-:-:S03]  /*acf0*/  ISETP.GT.U32.AND P6, PT, R144, 0xdf, PT ;  /* 0x000000df9000780c */ /* 0x000fc60003fc4070 */
        /* <DEDUP_REMOVED lines=124> */
[----:B------:R-:W-:-:S04]  /*b4c0*/  MOV R95, 0x1f ;  /* 0x0000001f005f7802 */ /* 0x000fc80000000f00 */
[----:B------:R-:W-:-:S07]  /*b4d0*/  MOV R204, R203 ;  /* 0x000000cb00cc7202 */ /* 0x000fce0000000f00 */
[----:B------:R-:W-:Y:S05]  /*b4e0*/  WARPSYNC.COLLECTIVE R165, `(.L_x_43421) ;  /* 0x00000000a5087348 */ /* 0x000fea0003c00000 */
[----:B------:R0:W1:Y:S02]  /*b4f0*/  SHFL.BFLY P6, R201, R204, R164, R95 ;  /* 0x0c0000a4ccc97389 */ /* 0x00006400000c005f */
[----:B01----:R-:W-:Y:S05]  /*b500*/  ENDCOLLECTIVE ;  /* 0x000000000000791b */ /* 0x003fea0003800000 */
.L_x_43421:
[----:B------:R-:W-:Y:S02]  /*b510*/  HFMA2 R164, -RZ, RZ, 0, 1.1920928955078125e-07 ;  /* 0x00000002ffa47431 */ /* 0x000fe400000001ff */
[----:B------:R-:W-:-:S05]  /*b520*/  FADD.FTZ R202, R203, R201 ;  /* 0x000000c9cbca7221 */ /* 0x000fca0000010000 */
[----:B------:R-:W-:-:S07]  /*b530*/  MOV R204, R202 ;  /* 0x000000ca00cc7202 */ /* 0x000fce0000000f00 */
[----:B------:R-:W-:Y:S05]  /*b540*/  WARPSYNC.COLLECTIVE R165, `(.L_x_43422) ;  /* 0x00000000a5087348 */ /* 0x000fea0003c00000 */
[----:B------:R0:W1:Y:S02]  /*b550*/  SHFL.BFLY P6, R201, R204, R164, R95 ;  /* 0x0c0000a4ccc97389 */ /* 0x00006400000c005f */
[----:B01----:R-:W-:Y:S05]  /*b560*/  ENDCOLLECTIVE ;  /* 0x000000000000791b */ /* 0x003fea0003800000 */
.L_x_43422:
[----:B------:R-:W-:Y:S02]  /*b570*/  HFMA2 R164, -RZ, RZ, 0, 2.384185791015625e-07 ;  /* 0x00000004ffa47431 */ /* 0x000fe400000001ff */
[----:B------:R-:W-:-:S05]  /*b580*/  FADD.FTZ R200, R202, R201 ;  /* 0x000000c9cac87221 */ /* 0x000fca0000010000 */
[----:B------:R-:W-:-:S07]  /*b590*/  MOV R204, R200 ;  /* 0x000000c800cc7202 */ /* 0x000fce0000000f00 */
[----:B------:R-:W-:Y:S05]  /*b5a0*/  WARPSYNC.COLLECTIVE R165, `(.L_x_43423) ;  /* 0x00000000a5087348 */ /* 0x000fea0003c00000 */
[----:B------:R0:W1:Y:S02]  /*b5b0*/  SHFL.BFLY P6, R201, R204, R164, R95 ;  /* 0x0c0000a4ccc97389 */ /* 0x00006400000c005f */
[----:B01----:R-:W-:Y:S05]  /*b5c0*/  ENDCOLLECTIVE ;  /* 0x000000000000791b */ /* 0x003fea0003800000 */
.L_x_43423:
[----:B------:R-:W-:Y:S02]  /*b5d0*/  HFMA2 R164, -RZ, RZ, 0, 4.76837158203125e-07 ;  /* 0x00000008ffa47431 */ /* 0x000fe400000001ff */
[----:B------:R-:W-:-:S05]  /*b5e0*/  FADD.FTZ R199, R200, R201 ;  /* 0x000000c9c8c77221 */ /* 0x000fca0000010000 */
[----:B------:R-:W-:-:S07]  /*b5f0*/  MOV R204, R199 ;  /* 0x000000c700cc7202 */ /* 0x000fce0000000f00 */
[----:B------:R-:W-:Y:S05]  /*b600*/  WARPSYNC.COLLECTIVE R165, `(.L_x_43424) ;  /* 0x00000000a5087348 */ /* 0x000fea0003c00000 */
[----:B------:R0:W1:Y:S02]  /*b610*/  SHFL.BFLY P6, R201, R204, R164, R95 ;  /* 0x0c0000a4ccc97389 */ /* 0x00006400000c005f */
[----:B01----:R-:W-:Y:S05]  /*b620*/  ENDCOLLECTIVE ;  /* 0x000000000000791b */ /* 0x003fea0003800000 */
.L_x_43424:
[----:B------:R-:W-:Y:S02]  /*b630*/  HFMA2 R164, -RZ, RZ, 0, 9.5367431640625e-07 ;  /* 0x00000010ffa47431 */ /* 0x000fe400000001ff */
[----:B------:R-:W-:-:S05]  /*b640*/  FADD.FTZ R94, R199, R201 ;  /* 0x000000c9c75e7221 */ /* 0x000fca0000010000 */
[----:B------:R-:W-:-:S07]  /*b650*/  MOV R204, R94 ;  /* 0x0000005e00cc7202 */ /* 0x000fce0000000f00 */
[----:B------:R-:W-:Y:S05]  /*b660*/  WARPSYNC.COLLECTIVE R165, `(.L_x_43425) ;  /* 0x00000000a5087348 */ /* 0x000fea0003c00000 */
[----:B------:R0:W1:Y:S02]  /*b670*/  SHFL.BFLY P6, R201, R204, R164, R95 ;  /* 0x0c0000a4ccc97389 */ /* 0x00006400000c005f */
[----:B01----:R-:W-:Y:S05]  /*b680*/  ENDCOLLECTIVE ;  /* 0x000000000000791b */ /* 0x003fea0003800000 */
.L_x_43425:
[----:B------:R-:W-:Y:S05]  /*b690*/  BRA `(.L_x_43426) ;  /* 0xffffffcc004c7947 */ /* 0x000fea000383ffff */
.L_x_43427:
        /* <DEDUP_REMOVED lines=14> */
.L_x_54494:


//--------------------- .text._ZN10layer_norm31ln_parallel_residual_fwd_kernelINS_13Kernel_traitsI6__halfffffjLj2560ELj1ELj4ELj1ELj16ENS_18Kernel_traits_baseILj2560ES2_ffffjLj128EEEEELb0ELb1ELb1EEEvNS_9FwdParamsE --------------------------
	.section	.text._ZN10layer_norm31ln_parallel_residual_fwd_kernelINS_13Kernel_traitsI6__halfffffjLj2560ELj1ELj4ELj1ELj16ENS_18Kernel_traits_baseILj2560ES2_ffffjLj128EEEEELb0ELb1ELb1EEEvNS_9FwdParamsE,"ax",@progbits
	.align	128
        .global         _ZN10layer_norm31ln_parallel_residual_fwd_kernelINS_13Kernel_traitsI6__halfffffjLj2560ELj1ELj4ELj1ELj16ENS_18Kernel_traits_baseILj2560ES2_ffffjLj128EEEEELb0ELb1ELb1EEEvNS_9FwdParamsE
        .type           _ZN10layer_norm31ln_parallel_residual_fwd_kernelINS_13Kernel_traitsI6__halfffffjLj2560ELj1ELj4ELj1ELj16ENS_18Kernel_traits_baseILj2560ES2_ffffjLj128EEEEELb0ELb1ELb1EEEvNS_9FwdParamsE,@function
        .size           _ZN10layer_norm31ln_parallel_residual_fwd_kernelINS_13Kernel_traitsI6__halfffffjLj2560ELj1ELj4ELj1ELj16ENS_18Kernel_traits_baseILj2560ES2_ffffjLj128EEEEELb0ELb1ELb1EEEvNS_9FwdParamsE,(.L_x_54495 - _ZN10layer_norm31ln_parallel_residual_fwd_kernelINS_13Kernel_traitsI6__halfffffjLj2560ELj1ELj4ELj1ELj16ENS_18Kernel_traits_baseILj2560ES2_ffffjLj128EEEEELb0ELb1ELb1EEEvNS_9FwdParamsE)
        .other          _ZN10layer_norm31ln_parallel_residual_fwd_kernelINS_13Kernel_traitsI6__halfffffjLj2560ELj1ELj4ELj1ELj16ENS_18Kernel_traits_baseILj2560ES2_ffffjLj128EEEEELb0ELb1ELb1EEEvNS_9FwdParamsE,@"STO_CUDA_ENTRY STV_DEFAULT"
_ZN10layer_norm31ln_parallel_residual_fwd_kernelINS_13Kernel_traitsI6__halfffffjLj2560ELj1ELj4ELj1ELj16ENS_18Kernel_traits_baseILj2560ES2_ffffjLj128EEEEELb0ELb1ELb1EEEvNS_9FwdParamsE:
.text._ZN10layer_norm31ln_parallel_residual_fwd_kernelINS_13Kernel_traitsI6__halfffffjLj2560ELj1ELj4ELj1ELj16ENS_18Kernel_traits_baseILj2560ES2_ffffjLj128EEEEELb0ELb1ELb1EEEvNS_9FwdParamsE:
        /* <DEDUP_REMOVED lines=61> */
.L_x_43428:
[----:B------:R-:W0:Y:S02]  /*03d0*/  LDC.64 R2, c[0x0][0x3d0] ;  /* 0x0000f400ff027b82 */ /* 0x000e240000000a00 */
[----:B0-----:R-:W-:-:S05]  /*03e0*/  IMAD.WIDE.U32 R28, R90, 0x8, R2 ;  /* 0x000000085a1c7825 */ /* 0x001fca00078e0002 */
        /* <DEDUP_REMOVED lines=40> */
.L_x_43429:
[----:B------:R-:W1:Y:S02]  /*0670*/  LDCU UR4, c[0x0][0x384] ;  /* 0x00007080ff0477ac */ /* 0x000e640008000800 */
[----:B-1----:R-:W-:-:S13]  /*0680*/  ISETP.GE.AND P1, PT, R0, UR4, PT ;  /* 0x0000000400007c0c */ /* 0x002fda000bf26270 */
[----:B------:R-:W-:Y:S05]  /*0690*/  @P1 EXIT ;  /* 0x000000000000194d */ /* 0x000fea0003800000 */
[----:B-----5:R-:W-:Y:S01]  /*06a0*/  MOV R104, R4 ;  /* 0x0000000400687202 */ /* 0x020fe20000000f00 */
[----:B------:R-:W1:Y:S01]  /*06b0*/  LDCU UR4, c[0x0][0x388] ;  /* 0x00007100ff0477ac */ /* 0x000e620008000800 */
[----:B0-----:R-:W-:Y:S02]  /*06c0*/  MOV R28, R5 ;  /* 0x00000005001c7202 */ /* 0x001fe40000000f00 */
[--C-:B------:R-:W-:Y:S01]  /*06d0*/  SHF.R.U64 R103, R4, 0x10, R5.reuse ;  /* 0x0000001004677819 */ /* 0x100fe20000001205 */
[----:B------:R-:W0:Y:S01]  /*06e0*/  LDCU.U8 UR5, c[0x0][0x410] ;  /* 0x00008200ff0577ac */ /* 0x000e220008000000 */
[----:B------:R-:W-:Y:S02]  /*06f0*/  SHF.R.U32.HI R29, RZ, 0x10, R5 ;  /* 0x00000010ff1d7819 */ /* 0x000fe40000011605 */
[----:B------:R-:W-:Y:S01]  /*0700*/  MOV R102, R6 ;  /* 0x0000000600667202 */ /* 0x000fe20000000f00 */
[----:B------:R-:W2:Y:S01]  /*0710*/  LDCU UR8, c[0x0][0x448] ;  /* 0x00008900ff0877ac */ /* 0x000ea20008000800 */
[----:B------:R-:W-:-:S02]  /*0720*/  MOV R4, R7 ;  /* 0x0000000700047202 */ /* 0x000fc40000000f00 */
[----:B------:R-:W-:Y:S01]  /*0730*/  MOV R100, R8 ;  /* 0x0000000800647202 */ /* 0x000fe20000000f00 */
[----:B------:R-:W3:Y:S01]  /*0740*/  LDCU.64 UR10, c[0x0][0x3a0] ;  /* 0x00007400ff0a77ac */ /* 0x000ee20008000a00 */
[----:B------:R-:W-:Y:S02]  /*0750*/  MOV R5, R9 ;  /* 0x0000000900057202 */ /* 0x000fe40000000f00 */
[----:B------:R-:W-:Y:S01]  /*0760*/  PRMT R102, R4, 0x5410, R102 ;  /* 0x0000541004667816 */ /* 0x000fe20000000066 */
[----:B------:R-:W4:Y:S01]  /*0770*/  LDCU.64 UR12, c[0x0][0x398] ;  /* 0x00007300ff0c77ac */ /* 0x000f220008000a00 */
[----:B------:R-:W-:Y:S02]  /*0780*/  PRMT R100, R5, 0x5410, R100 ;  /* 0x0000541005647816 */ /* 0x000fe40000000064 */
[----:B------:R-:W-:Y:S02]  /*0790*/  MOV R4, R88 ;  /* 0x0000005800047202 */ /* 0x000fe40000000f00 */
[----:B------:R-:W-:-:S02]  /*07a0*/  MOV R5, R89 ;  /* 0x0000005900057202 */ /* 0x000fc40000000f00 */
[----:B------:R-:W-:Y:S02]  /*07b0*/  SHF.R.U64 R123, R72, 0x10, R73 ;  /* 0x00000010487b7819 */ /* 0x000fe40000001249 */
[----:B------:R-:W-:Y:S02]  /*07c0*/  PRMT R115, R4, 0x5410, R5 ;  /* 0x0000541004737816 */ /* 0x000fe40000000005 */
[----:B------:R-:W-:Y:S02]  /*07d0*/  MOV R4, R84 ;  /* 0x0000005400047202 */ /* 0x000fe40000000f00 */
[----:B------:R-:W-:Y:S02]  /*07e0*/  MOV R5, R85 ;  /* 0x0000005500057202 */ /* 0x000fe40000000f00 */
[----:B------:R-:W-:Y:S02]  /*07f0*/  SHF.R.U64 R125, R68, 0x10, R69 ;  /* 0x00000010447d7819 */ /* 0x000fe40000001245 */
[----:B------:R-:W-:-:S02]  /*0800*/  PRMT R117, R4, 0x5410, R5 ;  /* 0x0000541004757816 */ /* 0x000fc40000000005 */
[----:B------:R-:W-:Y:S02]  /*0810*/  MOV R4, R80 ;  /* 0x0000005000047202 */ /* 0x000fe40000000f00 */
[----:B------:R-:W-:Y:S02]  /*0820*/  MOV R5, R81 ;  /* 0x0000005100057202 */ /* 0x000fe40000000f00 */
[----:B------:R-:W-:Y:S02]  /*0830*/  SHF.R.U64 R101, R6, 0x10, R7 ;  /* 0x0000001006657819 */ /* 0x000fe40000001207 */
[----:B------:R-:W-:Y:S02]  /*0840*/  PRMT R119, R4, 0x5410, R5 ;  /* 0x0000541004777816 */ /* 0x000fe40000000005 */
[----:B------:R-:W-:Y:S02]  /*0850*/  MOV R4, R76 ;  /* 0x0000004c00047202 */ /* 0x000fe40000000f00 */
[----:B------:R-:W-:-:S02]  /*0860*/  MOV R5, R77 ;  /* 0x0000004d00057202 */ /* 0x000fc40000000f00 */
[----:B------:R-:W-:Y:S02]  /*0870*/  SHF.R.U32.HI R30, RZ, 0x10, R7 ;  /* 0x00000010ff1e7819 */ /* 0x000fe40000011607 */
[----:B------:R-:W-:Y:S02]  /*0880*/  PRMT R121, R4, 0x5410, R5 ;  /* 0x0000541004797816 */ /* 0x000fe40000000005 */
[----:B------:R-:W-:Y:S02]  /*0890*/  SHF.R.U32.HI R4, RZ, 0x10, R73 ;  /* 0x00000010ff047819 */ /* 0x000fe40000011649 */
[----:B------:R-:W-:Y:S02]  /*08a0*/  MOV R98, R10 ;  /* 0x0000000a00627202 */ /* 0x000fe40000000f00 */
[----:B------:R-:W-:Y:S02]  /*08b0*/  PRMT R123, R123, 0x5410, R4 ;  /* 0x000054107b7b7816 */ /* 0x000fe40000000004 */
[----:B------:R-:W-:-:S02]  /*08c0*/  SHF.R.U32.HI R4, RZ, 0x10, R69 ;  /* 0x00000010ff047819 */ /* 0x000fc40000011645 */
[----:B------:R-:W-:Y:S02]  /*08d0*/  MOV R6, R11 ;  /* 0x0000000b00067202 */ /* 0x000fe40000000f00 */
[----:B------:R-:W-:Y:S02]  /*08e0*/  PRMT R125, R125, 0x5410, R4 ;  /* 0x000054107d7d7816 */ /* 0x000fe40000000004 */
[----:B------:R-:W-:Y:S02]  /*08f0*/  MOV R96, R12 ;  /* 0x0000000c00607202 */ /* 0x000fe40000000f00 */
[----:B------:R-:W-:Y:S02]  /*0900*/  MOV R7, R13 ;  /* 0x0000000d00077202 */ /* 0x000fe40000000f00 */
[--C-:B------:R-:W-:Y:S02]  /*0910*/  SHF.R.U64 R124, R70, 0x10, R71.reuse ;  /* 0x00000010467c7819 */ /* 0x100fe40000001247 */
[----:B------:R-:W-:-:S02]  /*0920*/  SHF.R.U32.HI R5, RZ, 0x10, R71 ;  /* 0x00000010ff057819 */ /* 0x000fc40000011647 */
[--C-:B------:R-:W-:Y:S02]  /*0930*/  SHF.R.U64 R127, R64, 0x10, R65.reuse ;  /* 0x00000010407f7819 */ /* 0x100fe40000001241 */
[----:B------:R-:W-:Y:S02]  /*0940*/  SHF.R.U32.HI R4, RZ, 0x10, R65 ;  /* 0x00000010ff047819 */ /* 0x000fe40000011641 */
[----:B------:R-:W-:Y:S02]  /*0950*/  PRMT R98, R6, 0x5410, R98 ;  /* 0x0000541006627816 */ /* 0x000fe40000000062 */
[----:B------:R-:W-:Y:S02]  /*0960*/  PRMT R96, R7, 0x5410, R96 ;  /* 0x0000541007607816 */ /* 0x000fe40000000060 */
[----:B------:R-:W-:Y:S02]  /*0970*/  PRMT R124, R124, 0x5410, R5 ;  /* 0x000054107c7c7816 */ /* 0x000fe40000000005 */
[----:B------:R-:W-:-:S02]  /*0980*/  PRMT R127, R127, 0x5410, R4 ;  /* 0x000054107f7f7816 */ /* 0x000fc40000000004 */
[----:B------:R-:W-:Y:S02]  /*0990*/  MOV R6, R86 ;  /* 0x0000005600067202 */ /* 0x000fe40000000f00 */
[----:B------:R-:W-:Y:S02]  /*09a0*/  MOV R7, R87 ;  /* 0x0000005700077202 */ /* 0x000fe40000000f00 */
[--C-:B------:R-:W-:Y:S02]  /*09b0*/  SHF.R.U64 R126, R66, 0x10, R67.reuse ;  /* 0x00000010427e7819 */ /* 0x100fe40000001243 */
[----:B------:R-:W-:Y:S02]  /*09c0*/  SHF.R.U32.HI R5, RZ, 0x10, R67 ;  /* 0x00000010ff057819 */ /* 0x000fe40000011643 */
[----:B------:R-:W-:Y:S02]  /*09d0*/  SHF.R.U32.HI R217, RZ, 0x10, R47 ;  /* 0x00000010ffd97819 */ /* 0x000fe4000001162f */
[----:B------:R-:W-:-:S02]  /*09e0*/  SHF.R.U64 R4, R44, 0x10, R45 ;  /* 0x000000102c047819 */ /* 0x000fc4000000122d */
[----:B------:R-:W-:Y:S02]  /*09f0*/  PRMT R116, R6, 0x5410, R7 ;  /* 0x0000541006747816 */ /* 0x000fe40000000007 */
[----:B------:R-:W-:Y:S02]  /*0a00*/  PRMT R126, R126, 0x5410, R5 ;  /* 0x000054107e7e7816 */ /* 0x000fe40000000005 */
[----:B------:R-:W-:Y:S02]  /*0a10*/  PRMT R217, R217, 0x5410, R4 ;  /* 0x00005410d9d97816 */ /* 0x000fe40000000004 */
[----:B------:R-:W-:Y:S02]  /*0a20*/  MOV R6, R82 ;  /* 0x0000005200067202 */ /* 0x000fe40000000f00 */
[----:B------:R-:W-:Y:S02]  /*0a30*/  MOV R7, R83 ;  /* 0x0000005300077202 */ /* 0x000fe40000000f00 */
[----:B------:R-:W-:-:S02]  /*0a40*/  SHF.R.U64 R215, R62, 0x10, R63 ;  /* 0x000000103ed77819 */ /* 0x000fc4000000123f */
[----:B------:R-:W-:Y:S02]  /*0a50*/  SHF.R.U32.HI R5, RZ, 0x10, R63 ;  /* 0x00000010ff057819 */ /* 0x000fe4000001163f */
[----:B------:R-:W-:Y:S02]  /*0a60*/  SHF.R.U32.HI R219, RZ, 0x10, R45 ;  /* 0x00000010ffdb7819 */ /* 0x000fe4000001162d */
[----:B------:R-:W-:Y:S02]  /*0a70*/  SHF.R.U64 R4, R42, 0x10, R43 ;  /* 0x000000102a047819 */ /* 0x000fe4000000122b */
[----:B------:R-:W-:Y:S02]  /*0a80*/  PRMT R118, R6, 0x5410, R7 ;  /* 0x0000541006767816 */ /* 0x000fe40000000007 */
[----:B------:R-:W-:Y:S02]  /*0a90*/  PRMT R215, R215, 0x5410, R5 ;  /* 0x00005410d7d77816 */ /* 0x000fe40000000005 */
[----:B------:R-:W-:-:S02]  /*0aa0*/  PRMT R219, R219, 0x5410, R4 ;  /* 0x00005410dbdb7816 */ /* 0x000fc40000000004 */
[----:B------:R-:W-:Y:S02]  /*0ab0*/  MOV R6, R78 ;  /* 0x0000004e00067202 */ /* 0x000fe40000000f00 */
[----:B------:R-:W-:Y:S02]  /*0ac0*/  MOV R7, R79 ;  /* 0x0000004f00077202 */ /* 0x000fe40000000f00 */
[----:B------:R-:W-:Y:S02]  /*0ad0*/  SHF.R.U32.HI R220, RZ, 0x10, R43 ;  /* 0x00000010ffdc7819 */ /* 0x000fe4000001162b */
[--C-:B------:R-:W-:Y:S02]  /*0ae0*/  SHF.R.U64 R5, R40, 0x10, R41.reuse ;  /* 0x0000001028057819 */ /* 0x100fe40000001229 */
[----:B------:R-:W-:Y:S02]  /*0af0*/  SHF.R.U32.HI R221, RZ, 0x10, R41 ;  /* 0x00000010ffdd7819 */ /* 0x000fe40000011629 */
[----:B------:R-:W-:-:S02]  /*0b00*/  SHF.R.U64 R4, R38, 0x10, R39 ;  /* 0x0000001026047819 */ /* 0x000fc40000001227 */
[--C-:B------:R-:W-:Y:S02]  /*0b10*/  SHF.R.U64 R99, R8, 0x10, R9.reuse ;  /* 0x0000001008637819 */ /* 0x100fe40000001209 */
[----:B------:R-:W-:Y:S02]  /*0b20*/  SHF.R.U32.HI R31, RZ, 0x10, R9 ;  /* 0x00000010ff1f7819 */ /* 0x000fe40000011609 */
[----:B------:R-:W-:Y:S02]  /*0b30*/  MOV R92, R16 ;  /* 0x00000010005c7202 */ /* 0x000fe40000000f00 */
[----:B------:R-:W-:Y:S02]  /*0b40*/  SHF.R.U64 R91, R16, 0x10, R17 ;  /* 0x00000010105b7819 */ /* 0x000fe40000001211 */
[--C-:B------:R-:W-:Y:S02]  /*0b50*/  SHF.R.U64 R97, R10, 0x10, R11.reuse ;  /* 0x000000100a617819 */ /* 0x100fe4000000120b */
[----:B------:R-:W-:-:S02]  /*0b60*/  SHF.R.U32.HI R32, RZ, 0x10, R11 ;  /* 0x00000010ff207819 */ /* 0x000fc4000001160b */
[----:B------:R-:W-:Y:S02]  /*0b70*/  MOV R9, R17 ;  /* 0x0000001100097202 */ /* 0x000fe40000000f00 */
[----:B------:R-:W-:Y:S02]  /*0b80*/  SHF.R.U32.HI R16, RZ, 0x10, R17 ;  /* 0x00000010ff107819 */ /* 0x000fe40000011611 */
[----:B------:R-:W-:Y:S02]  /*0b90*/  MOV R105, R18 ;  /* 0x0000001200697202 */ /* 0x000fe40000000f00 */
[----:B------:R-:W-:Y:S02]  /*0ba0*/  SHF.R.U64 R106, R18, 0x10, R19 ;  /* 0x00000010126a7819 */ /* 0x000fe40000001213 */
[--C-:B------:R-:W-:Y:S02]  /*0bb0*/  SHF.R.U64 R95, R12, 0x10, R13.reuse ;  /* 0x000000100c5f7819 */ /* 0x100fe4000000120d */
[----:B------:R-:W-:-:S02]  /*0bc0*/  SHF.R.U32.HI R33, RZ, 0x10, R13 ;  /* 0x00000010ff217819 */ /* 0x000fc4000001160d */
[----:B------:R-:W-:Y:S02]  /*0bd0*/  MOV R94, R14 ;  /* 0x0000000e005e7202 */ /* 0x000fe40000000f00 */
[----:B------:R-:W-:Y:S02]  /*0be0*/  MOV R8, R15 ;  /* 0x0000000f00087202 */ /* 0x000fe40000000f00 */
[----:B------:R-:W-:Y:S02]  /*0bf0*/  SHF.R.U64 R93, R14, 0x10, R15 ;  /* 0x000000100e5d7819 */ /* 0x000fe4000000120f */
[----:B------:R-:W-:Y:S02]  /*0c00*/  MOV R10, R19 ;  /* 0x00000013000a7202 */ /* 0x000fe40000000f00 */
[----:B------:R-:W-:Y:S02]  /*0c10*/  SHF.R.U32.HI R17, RZ, 0x10, R19 ;  /* 0x00000010ff117819 */ /* 0x000fe40000011613 */
[----:B------:R-:W-:-:S02]  /*0c20*/  MOV R107, R20 ;  /* 0x00000014006b7202 */ /* 0x000fc40000000f00 */
[----:B------:R-:W-:Y:S02]  /*0c30*/  MOV R11, R21 ;  /* 0x00000015000b7202 */ /* 0x000fe40000000f00 */
[--C-:B------:R-:W-:Y:S02]  /*0c40*/  SHF.R.U64 R108, R20, 0x10, R21.reuse ;  /* 0x00000010146c7819 */ /* 0x100fe40000001215 */
[----:B------:R-:W-:Y:S02]  /*0c50*/  SHF.R.U32.HI R18, RZ, 0x10, R21 ;  /* 0x00000010ff127819 */ /* 0x000fe40000011615 */
[----:B------:R-:W-:Y:S02]  /*0c60*/  PRMT R120, R6, 0x5410, R7 ;  /* 0x0000541006787816 */ /* 0x000fe40000000007 */
[----:B------:R-:W-:Y:S02]  /*0c70*/  PRMT R220, R220, 0x5410, R5 ;  /* 0x00005410dcdc7816 */ /* 0x000fe40000000005 */
[----:B------:R-:W-:-:S02]  /*0c80*/  PRMT R221, R221, 0x5410, R4 ;  /* 0x00005410dddd7816 */ /* 0x000fc40000000004 */
[----:B------:R-:W-:Y:S02]  /*0c90*/  SHF.R.U32.HI R15, RZ, 0x10, R15 ;  /* 0x00000010ff0f7819 */ /* 0x000fe4000001160f */
[----:B------:R-:W-:Y:S02]  /*0ca0*/  MOV R109, R22 ;  /* 0x00000016006d7202 */ /* 0x000fe40000000f00 */
[----:B------:R-:W-:Y:S02]  /*0cb0*/  MOV R12, R23 ;  /* 0x00000017000c7202 */ /* 0x000fe40000000f00 */
[--C-:B------:R-:W-:Y:S02]  /*0cc0*/  SHF.R.U64 R110, R22, 0x10, R23.reuse ;  /* 0x00000010166e7819 */ /* 0x100fe40000001217 */
[----:B------:R-:W-:Y:S02]  /*0cd0*/  SHF.R.U32.HI R19, RZ, 0x10, R23 ;  /* 0x00000010ff137819 */ /* 0x000fe40000011617 */
[----:B------:R-:W-:-:S02]  /*0ce0*/  MOV R111, R24 ;  /* 0x00000018006f7202 */ /* 0x000fc40000000f00 */
[----:B------:R-:W-:Y:S02]  /*0cf0*/  MOV R13, R25 ;  /* 0x00000019000d7202 */ /* 0x000fe40000000f00 */
[--C-:B------:R-:W-:Y:S02]  /*0d00*/  SHF.R.U64 R112, R24, 0x10, R25.reuse ;  /* 0x0000001018707819 */ /* 0x100fe40000001219 */
[----:B------:R-:W-:Y:S02]  /*0d10*/  SHF.R.U32.HI R20, RZ, 0x10, R25 ;  /* 0x00000010ff147819 */ /* 0x000fe40000011619 */
[----:B------:R-:W-:Y:S02]  /*0d20*/  ISETP.NE.U32.AND P1, PT, R34, RZ, PT ;  /* 0x000000ff2200720c */ /* 0x000fe40003f25070 */
[----:B------:R-:W-:Y:S02]  /*0d30*/  MOV R113, R26 ;  /* 0x0000001a00717202 */ /* 0x000fe40000000f00 */
[----:B------:R-:W-:-:S02]  /*0d40*/  MOV R14, R27 ;  /* 0x0000001b000e7202 */ /* 0x000fc40000000f00 */
[--C-:B------:R-:W-:Y:S02]  /*0d50*/  SHF.R.U64 R114, R26, 0x10, R27.reuse ;  /* 0x000000101a727819 */ /* 0x100fe4000000121b */
[----:B------:R-:W-:Y:S02]  /*0d60*/  SHF.R.U32.HI R21, RZ, 0x10, R27 ;  /* 0x00000010ff157819 */ /* 0x000fe4000001161b */
[----:B------:R-:W-:Y:S02]  /*0d70*/  MOV R6, R74 ;  /* 0x0000004a00067202 */ /* 0x000fe40000000f00 */
[----:B------:R-:W-:Y:S02]  /*0d80*/  MOV R7, R75 ;  /* 0x0000004b00077202 */ /* 0x000fe40000000f00 */
[----:B------:R-:W-:Y:S02]  /*0d90*/  SHF.R.U32.HI R222, RZ, 0x10, R39 ;  /* 0x00000010ffde7819 */ /* 0x000fe40000011627 */
[----:B------:R-:W-:-:S02]  /*0da0*/  SHF.R.U64 R4, R36, 0x10, R37 ;  /* 0x0000001024047819 */ /* 0x000fc40000001225 */
[----:B------:R-:W-:Y:S02]  /*0db0*/  SHF.R.U32.HI R223, RZ, 0x10, R37 ;  /* 0x00000010ffdf7819 */ /* 0x000fe40000011625 */
[----:B------:R-:W-:Y:S02]  /*0dc0*/  SHF.R.U64 R5, R2, 0x10, R3 ;  /* 0x0000001002057819 */ /* 0x000fe40000001203 */
[----:B------:R-:W-:Y:S02]  /*0dd0*/  ISETP.NE.AND.EX P1, PT, R35, RZ, PT, P1 ;  /* 0x000000ff2300720c */ /* 0x000fe40003f25310 */
        /* <DEDUP_REMOVED lines=21> */
[----:B------:R-:W-:Y:S02]  /*0f30*/  SHF.R.U32.HI R224, RZ, 0x10, R3 ;  /* 0x00000010ffe07819 */ /* 0x000fe40000011603 */
[----:B------:R-:W-:Y:S02]  /*0f40*/  PRMT R222, R222, 0x5410, R4 ;  /* 0x00005410dede7816 */ /* 0x000fe40000000004 */
[----:B01234-:R-:W-:-:S07]  /*0f50*/  PRMT R223, R223, 0x5410, R5 ;  /* 0x00005410dfdf7816 */ /* 0x01ffce0000000005 */
.L_x_43472:
[----:B------:R-:W-:Y:S01]  /*0f60*/  ISETP.NE.U32.AND P2, PT, RZ, UR10, PT ;  /* 0x0000000aff007c0c */ /* 0x000fe2000bf45070 */
[----:B0-----:R-:W0:Y:S01]  /*0f70*/  LDC.64 R32, c[0x0][0x390] ;  /* 0x0000e400ff207b82 */ /* 0x001e220000000a00 */
        /* <DEDUP_REMOVED lines=9> */
[----:B------:R-:W-:Y:S01]  /*1010*/  UISETP.NE.U32.AND UP0, UPT, UR12, URZ, UPT ;  /* 0x000000ff0c00728c */ /* 0x000fe2000bf05070 */
        /* <DEDUP_REMOVED lines=21> */
.L_x_43431:
        /* <DEDUP_REMOVED lines=9> */
.L_x_43430:
        /* <DEDUP_REMOVED lines=12> */
.L_x_43432:
        /* <DEDUP_REMOVED lines=31> */
.L_x_43433:
        /* <DEDUP_REMOVED lines=23> */
.L_x_43434:
        /* <DEDUP_REMOVED lines=26> */
.L_x_43435:
        /* <DEDUP_REMOVED lines=21> */
.L_x_43436:
        /* <DEDUP_REMOVED lines=26> */
.L_x_43437:
        /* <DEDUP_REMOVED lines=21> */
.L_x_43438:
        /* <DEDUP_REMOVED lines=26> */
.L_x_43439:
        /* <DEDUP_REMOVED lines=21> */
.L_x_43440:
        /* <DEDUP_REMOVED lines=26> */
.L_x_43441:
        /* <DEDUP_REMOVED lines=21> */
.L_x_43442:
        /* <DEDUP_REMOVED lines=26> */
.L_x_43443:
        /* <DEDUP_REMOVED lines=21> */
.L_x_43444:
        /* <DEDUP_REMOVED lines=26> */
.L_x_43445:
        /* <DEDUP_REMOVED lines=21> */
.L_x_43446:
        /* <DEDUP_REMOVED lines=26> */
.L_x_43447:
        /* <DEDUP_REMOVED lines=21> */
.L_x_43448:
        /* <DEDUP_REMOVED lines=26> */
.L_x_43449:
        /* <DEDUP_REMOVED lines=21> */
.L_x_43450:
        /* <DEDUP_REMOVED lines=26> */
.L_x_43451:
        /* <DEDUP_REMOVED lines=21> */
.L_x_43452:
        /* <DEDUP_REMOVED lines=26> */
.L_x_43453:
        /* <DEDUP_REMOVED lines=21> */
.L_x_43454:
        /* <DEDUP_REMOVED lines=26> */
.L_x_43455:
        /* <DEDUP_REMOVED lines=21> */
.L_x_43456:
        /* <DEDUP_REMOVED lines=26> */
.L_x_43457:
        /* <DEDUP_REMOVED lines=21> */
.L_x_43458:
        /* <DEDUP_REMOVED lines=26> */
.L_x_43459:
        /* <DEDUP_REMOVED lines=21> */
.L_x_43460:
        /* <DEDUP_REMOVED lines=26> */
.L_x_43461:
        /* <DEDUP_REMOVED lines=21> */
.L_x_43462:
        /* <DEDUP_REMOVED lines=26> */
.L_x_43463:
        /* <DEDUP_REMOVED lines=21> */
.L_x_43464:
        /* <DEDUP_REMOVED lines=26> */
.L_x_43465:
        /* <DEDUP_REMOVED lines=21> */
.L_x_43466:
        /* <DEDUP_REMOVED lines=26> */
.L_x_43467:
        /* <DEDUP_REMOVED lines=21> */
.L_x_43468:
[----:B------:R-:W0:Y:S01]  /*4810*/  @P2 LDC.64 R16, c[0x0][0x3a0] ;  /* 0x0000e800ff102b82 */ /* 0x000e220000000a00 */
[----:B------:R-:W-:-:S07]  /*4820*/  IADD3 R193, PT, PT, R25, 0x260, RZ ;  /* 0x0000026019c17810 */ /* 0x000fce0007ffe0ff */
[----:B------:R-:W1:Y:S08]  /*4830*/  @P0 LDC.64 R210, c[0x0][0x3a8] ;  /* 0x0000ea00ffd20b82 */ /* 0x000e700000000a00 */
[----:B------:R-:W2:Y:S01]  /*4840*/  @P1 LDC.64 R18, c[0x0][0x398] ;  /* 0x0000e600ff121b82 */ /* 0x000ea20000000a00 */
[----:B0-----:R-:W-:-:S04]  /*4850*/  @P2 IMAD.WIDE.U32 R226, R193, 0x10, R16 ;  /* 0x00000010c1e22825 */ /* 0x001fc800078e0010 */
[----:B------:R-:W-:-:S04]  /*4860*/  IMAD.WIDE.U32 R16, R193, 0x10, R32 ;  /* 0x00000010c1107825 */ /* 0x000fc800078e0020 */
[----:B-1----:R-:W-:-:S05]  /*4870*/  @P0 IMAD.WIDE.U32 R210, R185, 0x10, R210 ;  /* 0x00000010b9d20825 */ /* 0x002fca00078e00d2 */
[----:B------:R0:W-:Y:S01]  /*4880*/  @P0 STG.E.128 desc[UR6][R210.64], R12 ;  /* 0x0000000cd2000986 */ /* 0x0001e2000c101d06 */
[----:B--2---:R-:W-:-:S03]  /*4890*/  @P1 IMAD.WIDE.U32 R212, R193, 0x10, R18 ;  /* 0x00000010c1d41825 */ /* 0x004fc600078e0012 */
[----:B------:R0:W5:Y:S04]  /*48a0*/  @P2 LDG.E.128 R8, desc[UR6][R226.64] ;  /* 0x00000006e2082981 */ /* 0x000168000c1e1d00 */
[----:B------:R0:W5:Y:S04]  /*48b0*/  @P1 LDG.E.128 R4, desc[UR6][R212.64] ;  /* 0x00000006d4041981 */ /* 0x000168000c1e1d00 */
[----:B------:R-:W5:Y:S01]  /*48c0*/  LDG.E.128 R16, desc[UR6][R16.64] ;  /* 0x0000000610107981 */ /* 0x000f62000c1e1d00 */
        /* <DEDUP_REMOVED lines=14> */
.L_x_43469:
        /* <DEDUP_REMOVED lines=21> */
.L_x_43470:
        /* <DEDUP_REMOVED lines=73> */
[----:B------:R-:W1:Y:S02]  /*4f90*/  S2R R16, SR_TID.X ;  /* 0x0000000000107919 */ /* 0x000e640000002100 */
        /* <DEDUP_REMOVED lines=11> */
[----:B------:R-:W-:Y:S01]  /*5050*/  FADD.FTZ R227, R17, R212 ;  /* 0x000000d411e37221 */ /* 0x000fe20000010000 */
[----:B0-----:R-:W-:Y:S06]  /*5060*/  BRA.DIV UR9, `(.L_x_43471) ;  /* 0x0000002a09807947 */ /* 0x001fec000b800000 */
        /* <DEDUP_REMOVED lines=16> */
[----:B------:R-:W-:Y:S01]  /*5170*/  FFMA.FTZ R225, R225, R225, RZ ;  /* 0x000000e1e1e17223 */ /* 0x000fe200000100ff */
[----:B------:R-:W-:-:S03]  /*5180*/  FADD.FTZ R226, -R17, R212 ;  /* 0x000000d411e27221 */ /* 0x000fc60000010100 */
[----:B------:R-:W-:-:S04]  /*5190*/  FFMA.FTZ R18, R18, R18, R225 ;  /* 0x0000001212127223 */ /* 0x000fc800000100e1 */
[----:B------:R-:W-:Y:S01]  /*51a0*/  FFMA.FTZ R19, R19, R19, R18 ;  /* 0x0000001313137223 */ /* 0x000fe20000010012 */
[----:B------:R-:W-:-:S03]  /*51b0*/  FADD.FTZ R18, -R17, R28 ;  /* 0x0000001c11127221 */ /* 0x000fc60000010100 */
[----:B------:R-:W-:Y:S01]  /*51c0*/  FFMA.FTZ R33, R16, R16, R19 ;  /* 0x0000001010217223 */ /* 0x000fe20000010013 */
[C---:B------:R-:W-:Y:S01]  /*51d0*/  FADD.FTZ R19, -R17.reuse, R27 ;  /* 0x0000001b11137221 */ /* 0x040fe20000010100 */
[C---:B------:R-:W-:Y:S02]  /*51e0*/  FADD.FTZ R16, -R17.reuse, R26 ;  /* 0x0000001a11107221 */ /* 0x040fe40000010100 */
        /* <DEDUP_REMOVED lines=145> */
[----:B------:R-:W-:-:S04]  /*5b00*/  FFMA.FTZ R19, R19, R19, R18 ;  /* 0x0000001313137223 */ /* 0x000fc80000010012 */
        /* <DEDUP_REMOVED lines=11> */
.L_x_43484:
[----:B------:R-:W-:Y:S01]  /*5bc0*/  ISETP.NE.AND P3, PT, RZ, UR5, PT ;  /* 0x00000005ff007c0c */ /* 0x000fe2000bf65270 */
[----:B------:R-:W-:Y:S01]  /*5bd0*/  FMUL.FTZ R225, R17, R17 ;  /* 0x0000001111e17220 */ /* 0x000fe20000410000 */
[----:B01----:R-:W-:Y:S01]  /*5be0*/  FADD.FTZ R33, R33, R218 ;  /* 0x000000da21217221 */ /* 0x003fe20000010000 */
[----:B------:R-:W0:Y:S01]  /*5bf0*/  @!P2 LDC.64 R228, c[0x0][0x3c0] ;  /* 0x0000f000ffe4ab82 */ /* 0x000e220000000a00 */
[----:B------:R-:W-:Y:S01]  /*5c00*/  FSEL R19, R17, RZ, !P3 ;  /* 0x000000ff11137208 */ /* 0x000fe20005800000 */
[----:B------:R-:W-:Y:S01]  /*5c10*/  HADD2.F32 R230, -RZ, R103.H0_H0 ;  /* 0x20000067ffe67230 */ /* 0x000fe20000004100 */
[----:B------:R-:W-:Y:S01]  /*5c20*/  FSEL R225, R225, RZ, P3 ;  /* 0x000000ffe1e17208 */ /* 0x000fe20001800000 */
[----:B------:R-:W-:Y:S01]  /*5c30*/  FFMA.FTZ R32, R33, R32, UR8 ;  /* 0x0000000821207e23 */ /* 0x000fe20008010020 */
[----:B------:R-:W-:Y:S02]  /*5c40*/  HADD2.F32 R236, -RZ, R104.H1_H1 ;  /* 0x30000068ffec7230 */ /* 0x000fe40000004100 */
        /* <DEDUP_REMOVED lines=14> */
[----:B------:R-:W-:Y:S01]  /*5d30*/  FADD.FTZ R225, R32, R225 ;  /* 0x000000e120e17221 */ /* 0x000fe20000010000 */
[C---:B------:R-:W-:Y:S01]  /*5d40*/  FADD.FTZ R192, -R19.reuse, R197 ;  /* 0x000000c513c07221 */ /* 0x040fe20000010100 */
[C---:B------:R-:W-:Y:S01]  /*5d50*/  FADD.FTZ R197, -R19.reuse, R201 ;  /* 0x000000c913c57221 */ /* 0x040fe20000010100 */
[----:B------:R-:W1:Y:S01]  /*5d60*/  @!P2 LDC.64 R226, c[0x0][0x3c8] ;  /* 0x0000f200ffe2ab82 */ /* 0x000e620000000a00 */
[C---:B------:R-:W-:Y:S01]  /*5d70*/  FADD.FTZ R201, -R19.reuse, R205 ;  /* 0x000000cd13c97221 */ /* 0x040fe20000010100 */
[C---:B------:R-:W-:Y:S01]  /*5d80*/  FADD.FTZ R205, -R19.reuse, R209 ;  /* 0x000000d113cd7221 */ /* 0x040fe20000010100 */
[C---:B------:R-:W-:Y:S01]  /*5d90*/  FADD.FTZ R16, -R19.reuse, R23 ;  /* 0x0000001713107221 */ /* 0x040fe20000010100 */
[----:B------:R-:W2:Y:S01]  /*5da0*/  MUFU.RSQ R209, R225 ;  /* 0x000000e100d17308 */ /* 0x000ea20000001400 */
[C---:B------:R-:W-:Y:S01]  /*5db0*/  FADD.FTZ R22, -R19.reuse, R22 ;  /* 0x0000001613167221 */ /* 0x040fe20000010100 */
[C---:B------:R-:W-:Y:S01]  /*5dc0*/  FADD.FTZ R20, -R19.reuse, R20 ;  /* 0x0000001413147221 */ /* 0x040fe20000010100 */
[----:B------:R-:W-:Y:S01]  /*5dd0*/  FADD.FTZ R21, -R19, R21 ;  /* 0x0000001513157221 */ /* 0x000fe20000010100 */
[----:B------:R-:W3:Y:S01]  /*5de0*/  LDC.64 R32, c[0x0][0x428] ;  /* 0x00010a00ff207b82 */ /* 0x000ee20000000a00 */
[----:B0-----:R-:W-:-:S04]  /*5df0*/  @!P2 IMAD.WIDE R228, R0, 0x4, R228 ;  /* 0x0000000400e4a825 */ /* 0x001fc800078e02e4 */
        /* <DEDUP_REMOVED lines=59> */
[C---:B--2---:R-:W-:Y:S01]  /*61b0*/  FMUL.FTZ R240, R209.reuse, R16 ;  /* 0x00000010d1f07220 */ /* 0x044fe20000410000 */
[----:B------:R-:W-:Y:S02]  /*61c0*/  HADD2.F32 R211, -RZ, R72.H0_H0 ;  /* 0x20000048ffd37230 */ /* 0x000fe40000004100 */
[C---:B------:R-:W-:Y:S01]  /*61d0*/  FMUL.FTZ R238, R209.reuse, R22 ;  /* 0x00000016d1ee7220 */ /* 0x040fe20000410000 */
[----:B------:R-:W-:Y:S02]  /*61e0*/  HADD2.F32 R234, -RZ, R103.H1_H1 ;  /* 0x30000067ffea7230 */ /* 0x000fe40000004100 */
[C---:B------:R-:W-:Y:S01]  /*61f0*/  FMUL.FTZ R16, R209.reuse, R20 ;  /* 0x00000014d1107220 */ /* 0x040fe20000410000 */
[----:B------:R-:W-:Y:S02]  /*6200*/  HADD2.F32 R207, -RZ, R123.H0_H0 ;  /* 0x2000007bffcf7230 */ /* 0x000fe40000004100 */
[----:B------:R-:W-:Y:S01]  /*6210*/  FMUL.FTZ R22, R209, R21 ;  /* 0x00000015d1167220 */ /* 0x000fe20000410000 */
[----:B------:R-:W-:Y:S01]  /*6220*/  HADD2.F32 R232, -RZ, R104.H0_H0 ;  /* 0x20000068ffe87230 */ /* 0x000fe20000004100 */
[----:B------:R1:W-:Y:S01]  /*6230*/  @!P2 STG.E desc[UR6][R228.64], R17 ;  /* 0x00000011e400a986 */ /* 0x0003e2000c101906 */
[----:B------:R-:W-:-:S02]  /*6240*/  HADD2.F32 R19, -RZ, R73.H0_H0 ;  /* 0x20000049ff137230 */ /* 0x000fc40000004100 */
[----:B------:R-:W-:Y:S01]  /*6250*/  FFMA.FTZ R23, R16, R230, R23 ;  /* 0x000000e610177223 */ /* 0x000fe20000010017 */
[----:B------:R-:W-:Y:S01]  /*6260*/  FFMA.FTZ R20, R240, R236, R211 ;  /* 0x000000ecf0147223 */ /* 0x000fe200000100d3 */
[----:B------:R-:W-:Y:S01]  /*6270*/  FFMA.FTZ R21, R238, R234, R207 ;  /* 0x000000eaee157223 */ /* 0x000fe200000100cf */
[----:B---3--:R-:W-:-:S04]  /*6280*/  IMAD.WIDE.U32 R230, R25, 0x10, R32 ;  /* 0x0000001019e67825 */ /* 0x008fc800078e0020 */
[----:B------:R-:W-:Y:S01]  /*6290*/  FFMA.FTZ R22, R22, R232, R19 ;  /* 0x000000e816167223 */ /* 0x000fe20000010013 */
[C---:B------:R-:W-:Y:S01]  /*62a0*/  FMUL.FTZ R19, R209.reuse, R24 ;  /* 0x00000018d1137220 */ /* 0x040fe20000410000 */
[C---:B------:R-:W-:Y:S01]  /*62b0*/  FMUL.FTZ R225, R209.reuse, R28 ;  /* 0x0000001cd1e17220 */ /* 0x040fe20000410000 */
[C---:B------:R-:W-:Y:S01]  /*62c0*/  FMUL.FTZ R213, R209.reuse, R31 ;  /* 0x0000001fd1d57220 */ /* 0x040fe20000410000 */
[C---:B------:R-:W-:Y:S01]  /*62d0*/  FMUL.FTZ R211, R209.reuse, R30 ;  /* 0x0000001ed1d37220 */ /* 0x040fe20000410000 */
[----:B------:R-:W-:Y:S01]  /*62e0*/  FMUL.FTZ R24, R209, R34 ;  /* 0x00000022d1187220 */ /* 0x000fe20000410000 */
[----:B-1----:R-:W-:-:S04]  /*62f0*/  @!P2 IMAD.WIDE R228, R0, 0x4, R226 ;  /* 0x0000000400e4a825 */ /* 0x002fc800078e02e2 */
[C---:B------:R-:W-:Y:S01]  /*6300*/  FMUL.FTZ R227, R209.reuse, R18 ;  /* 0x00000012d1e37220 */ /* 0x040fe20000410000 */
[C---:B------:R-:W-:Y:S01]  /*6310*/  FMUL.FTZ R226, R209.reuse, R27 ;  /* 0x0000001bd1e27220 */ /* 0x040fe20000410000 */
[C---:B------:R-:W-:Y:S01]  /*6320*/  FMUL.FTZ R18, R209.reuse, R26 ;  /* 0x0000001ad1127220 */ /* 0x040fe20000410000 */
[C---:B------:R-:W-:Y:S01]  /*6330*/  FMUL.FTZ R25, R209.reuse, R132 ;  /* 0x00000084d1197220 */ /* 0x040fe20000410000 */
[----:B------:R-:W-:Y:S01]  /*6340*/  @!P2 STG.E desc[UR6][R228.64], R209 ;  /* 0x000000d1e400a986 */ /* 0x000fe2000c101906 */
[C---:B------:R-:W-:Y:S01]  /*6350*/  FMUL.FTZ R26, R209.reuse, R130 ;  /* 0x00000082d11a7220 */ /* 0x040fe20000410000 */
[C---:B------:R-:W-:Y:S01]  /*6360*/  FMUL.FTZ R27, R209.reuse, R128 ;  /* 0x00000080d11b7220 */ /* 0x040fe20000410000 */
[C---:B------:R-:W-:Y:S01]  /*6370*/  FMUL.FTZ R28, R209.reuse, R134 ;  /* 0x00000086d11c7220 */ /* 0x040fe20000410000 */
[C---:B------:R-:W-:Y:S01]  /*6380*/  FMUL.FTZ R30, R209.reuse, R138 ;  /* 0x0000008ad11e7220 */ /* 0x040fe20000410000 */
[C---:B------:R-:W-:Y:S01]  /*6390*/  FMUL.FTZ R31, R209.reuse, R136 ;  /* 0x00000088d11f7220 */ /* 0x040fe20000410000 */
[----:B------:R-:W-:Y:S01]  /*63a0*/  FMUL.FTZ R34, R209, R165 ;  /* 0x000000a5d1227220 */ /* 0x000fe20000410000 */
[----:B------:R0:W-:Y:S01]  /*63b0*/  STG.E.128 desc[UR6][R230.64], R20 ;  /* 0x00000014e6007986 */ /* 0x0001e2000c101d06 */
[----:B------:R-:W-:-:S02]  /*63c0*/  HADD2.F32 R17, -RZ, R102.H1_H1 ;  /* 0x30000066ff117230 */ /* 0x000fc40000004100 */
        /* <DEDUP_REMOVED lines=9> */
[----:B------:R-:W-:Y:S02]  /*6460*/  HADD2.F32 R134, -RZ, R124.H1_H1 ;  /* 0x3000007cff867230 */ /* 0x000fe40000004100 */
[C---:B------:R-:W-:Y:S01]  /*6470*/  FMUL.FTZ R144, R209.reuse, R144 ;  /* 0x00000090d1907220 */ /* 0x040fe20000410000 */
[----:B------:R-:W-:Y:S02]  /*6480*/  HADD2.F32 R132, -RZ, R100.H1_H1 ;  /* 0x30000064ff847230 */ /* 0x000fe40000004100 */
[C---:B------:R-:W-:Y:S01]  /*6490*/  FMUL.FTZ R147, R209.reuse, R147 ;  /* 0x00000093d1937220 */ /* 0x040fe20000410000 */
[----:B------:R-:W-:Y:S02]  /*64a0*/  HADD2.F32 R130, -RZ, R68.H0_H0 ;  /* 0x20000044ff827230 */ /* 0x000fe40000004100 */
[----:B------:R-:W-:Y:S01]  /*64b0*/  FMUL.FTZ R151, R209, R151 ;  /* 0x00000097d1977220 */ /* 0x000fe20000410000 */
[----:B------:R-:W-:-:S02]  /*64c0*/  HADD2.F32 R128, -RZ, R99.H1_H1 ;  /* 0x30000063ff807230 */ /* 0x000fc40000004100 */
[C---:B------:R-:W-:Y:S01]  /*64d0*/  FMUL.FTZ R150, R209.reuse, R150 ;  /* 0x00000096d1967220 */ /* 0x040fe20000410000 */
[----:B0-----:R-:W-:Y:S02]  /*64e0*/  HADD2.F32 R22, -RZ, R125.H0_H0 ;  /* 0x2000007dff167230 */ /* 0x001fe40000004100 */
        /* <DEDUP_REMOVED lines=57> */
[----:B------:R-:W-:-:S02]  /*6880*/  HADD2.F32 R140, -RZ, R101.H1_H1 ;  /* 0x30000065ff8c7230 */ /* 0x000fc40000004100 */
[----:B------:R-:W-:Y:S02]  /*6890*/  HADD2.F32 R17, -RZ, R124.H0_H0 ;  /* 0x2000007cff117230 */ /* 0x000fe40000004100 */
[----:B------:R-:W-:Y:S02]  /*68a0*/  HADD2.F32 R138, -RZ, R100.H0_H0 ;  /* 0x20000064ff8a7230 */ /* 0x000fe40000004100 */
[----:B------:R-:W-:Y:S02]  /*68b0*/  HADD2.F32 R22, -RZ, R69.H0_H0 ;  /* 0x20000045ff167230 */ /* 0x000fe40000004100 */
[----:B------:R-:W-:Y:S01]  /*68c0*/  FFMA.FTZ R17, R226, R140, R17 ;  /* 0x0000008ce2117223 */ /* 0x000fe20000010011 */
[----:B------:R-:W-:Y:S02]  /*68d0*/  HADD2.F32 R23, -RZ, R99.H0_H0 ;  /* 0x20000063ff177230 */ /* 0x000fe40000004100 */
[----:B------:R-:W-:Y:S02]  /*68e0*/  HADD2.F32 R136, -RZ, R125.H1_H1 ;  /* 0x3000007dff887230 */ /* 0x000fe40000004100 */
[----:B------:R-:W-:Y:S01]  /*68f0*/  FFMA.FTZ R22, R211, R138, R22 ;  /* 0x0000008ad3167223 */ /* 0x000fe20000010016 */
[----:B------:R-:W-:-:S02]  /*6900*/  HADD2.F32 R134, -RZ, R98.H1_H1 ;  /* 0x30000062ff867230 */ /* 0x000fc40000004100 */
[----:B------:R-:W-:Y:S02]  /*6910*/  HADD2.F32 R209, -RZ, R66.H0_H0 ;  /* 0x20000042ffd17230 */ /* 0x000fe40000004100 */
[----:B------:R-:W-:Y:S01]  /*6920*/  FFMA.FTZ R23, R207, R23, R136 ;  /* 0x00000017cf177223 */ /* 0x000fe20000010088 */
[----:B------:R-:W-:Y:S02]  /*6930*/  HADD2.F32 R132, -RZ, R97.H1_H1 ;  /* 0x30000061ff847230 */ /* 0x000fe40000004100 */
[----:B------:R-:W-:Y:S02]  /*6940*/  HADD2.F32 R130, -RZ, R126.H0_H0 ;  /* 0x2000007eff827230 */ /* 0x000fe40000004100 */
[----:B------:R-:W-:Y:S01]  /*6950*/  FFMA.FTZ R24, R24, R134, R209 ;  /* 0x0000008618187223 */ /* 0x000fe200000100d1 */
[----:B------:R-:W-:Y:S02]  /*6960*/  HADD2.F32 R128, -RZ, R98.H0_H0 ;  /* 0x20000062ff807230 */ /* 0x000fe40000004100 */
[----:B------:R-:W-:-:S02]  /*6970*/  HADD2.F32 R165, -RZ, R67.H0_H0 ;  /* 0x20000043ffa57230 */ /* 0x000fc40000004100 */
[----:B------:R-:W-:Y:S01]  /*6980*/  FFMA.FTZ R25, R25, R132, R130 ;  /* 0x0000008419197223 */ /* 0x000fe20000010082 */
[----:B------:R-:W-:Y:S02]  /*6990*/  HADD2.F32 R209, -RZ, R97.H0_H0 ;  /* 0x20000061ffd17230 */ /* 0x000fe40000004100 */
[----:B------:R-:W-:Y:S02]  /*69a0*/  HADD2.F32 R140, -RZ, R126.H1_H1 ;  /* 0x3000007eff8c7230 */ /* 0x000fe40000004100 */
[----:B------:R-:W-:Y:S01]  /*69b0*/  FFMA.FTZ R26, R26, R128, R165 ;  /* 0x000000801a1a7223 */ /* 0x000fe200000100a5 */
[----:B------:R-:W-:Y:S02]  /*69c0*/  HADD2.F32 R138, -RZ, R96.H1_H1 ;  /* 0x30000060ff8a7230 */ /* 0x000fe40000004100 */
[----:B------:R-:W-:Y:S02]  /*69d0*/  HADD2.F32 R207, -RZ, R64.H0_H0 ;  /* 0x20000040ffcf7230 */ /* 0x000fe40000004100 */
[----:B------:R-:W-:Y:S01]  /*69e0*/  FFMA.FTZ R27, R27, R209, R140 ;  /* 0x000000d11b1b7223 */ /* 0x000fe2000001008c */
[----:B------:R-:W-:-:S02]  /*69f0*/  HADD2.F32 R136, -RZ, R95.H1_H1 ;  /* 0x3000005fff887230 */ /* 0x000fc40000004100 */
[----:B------:R-:W-:Y:S02]  /*6a00*/  HADD2.F32 R134, -RZ, R127.H0_H0 ;  /* 0x2000007fff867230 */ /* 0x000fe40000004100 */
[----:B------:R-:W-:Y:S01]  /*6a10*/  FFMA.FTZ R28, R28, R138, R207 ;  /* 0x0000008a1c1c7223 */ /* 0x000fe200000100cf */
[----:B------:R-:W-:Y:S02]  /*6a20*/  HADD2.F32 R132, -RZ, R96.H0_H0 ;  /* 0x20000060ff847230 */ /* 0x000fe40000004100 */
[----:B------:R-:W-:Y:S02]  /*6a30*/  HADD2.F32 R165, -RZ, R65.H0_H0 ;  /* 0x20000041ffa57230 */ /* 0x000fe40000004100 */
[----:B------:R-:W-:Y:S01]  /*6a40*/  FFMA.FTZ R29, R29, R136, R134 ;  /* 0x000000881d1d7223 */ /* 0x000fe20000010086 */
[----:B------:R-:W-:Y:S02]  /*6a50*/  HADD2.F32 R130, -RZ, R95.H0_H0 ;  /* 0x2000005fff827230 */ /* 0x000fe40000004100 */
[----:B------:R-:W-:-:S02]  /*6a60*/  HADD2.F32 R128, -RZ, R127.H1_H1 ;  /* 0x3000007fff807230 */ /* 0x000fc40000004100 */
[----:B------:R-:W-:Y:S01]  /*6a70*/  FFMA.FTZ R30, R30, R132, R165 ;  /* 0x000000841e1e7223 */ /* 0x000fe200000100a5 */
[----:B------:R-:W-:-:S04]  /*6a80*/  IMAD.WIDE.U32 R246, R129, 0x10, R32 ;  /* 0x0000001081f67825 */ /* 0x000fc800078e0020 */
[----:B------:R-:W-:Y:S01]  /*6a90*/  FFMA.FTZ R31, R31, R130, R128 ;  /* 0x000000821f1f7223 */ /* 0x000fe20000010080 */
[----:B------:R-:W-:-:S04]  /*6aa0*/  IMAD.WIDE.U32 R248, R131, 0x10, R32 ;  /* 0x0000001083f87825 */ /* 0x000fc800078e0020 */
[----:B------:R-:W-:-:S04]  /*6ab0*/  IMAD.WIDE.U32 R250, R133, 0x10, R32 ;  /* 0x0000001085fa7825 */ /* 0x000fc800078e0020 */
[----:B------:R-:W-:-:S04]  /*6ac0*/  IMAD.WIDE.U32 R232, R135, 0x10, R32 ;  /* 0x0000001087e87825 */ /* 0x000fc800078e0020 */
[----:B------:R-:W-:-:S04]  /*6ad0*/  IMAD.WIDE.U32 R234, R137, 0x10, R32 ;  /* 0x0000001089ea7825 */ /* 0x000fc800078e0020 */
[----:B------:R-:W-:-:S04]  /*6ae0*/  IMAD.WIDE.U32 R236, R139, 0x10, R32 ;  /* 0x000000108bec7825 */ /* 0x000fc800078e0020 */
[----:B------:R-:W-:-:S04]  /*6af0*/  IMAD.WIDE.U32 R238, R141, 0x10, R32 ;  /* 0x000000108dee7825 */ /* 0x000fc800078e0020 */
[----:B------:R-:W-:-:S04]  /*6b00*/  IMAD.WIDE.U32 R244, R35, 0x10, R32 ;  /* 0x0000001023f47825 */ /* 0x000fc800078e0020 */
[--C-:B------:R-:W-:Y:S01]  /*6b10*/  IMAD.WIDE.U32 R240, R143, 0x10, R32.reuse ;  /* 0x000000108ff07825 */ /* 0x100fe200078e0020 */
[----:B------:R-:W-:Y:S03]  /*6b20*/  STG.E.128 desc[UR6][R244.64], R16 ;  /* 0x00000010f4007986 */ /* 0x000fe6000c101d06 */
[--C-:B------:R-:W-:Y:S01]  /*6b30*/  IMAD.WIDE.U32 R128, R149, 0x10, R32.reuse ;  /* 0x0000001095807825 */ /* 0x100fe200078e0020 */
[----:B------:R0:W-:Y:S03]  /*6b40*/  STG.E.128 desc[UR6][R246.64], R20 ;  /* 0x00000014f6007986 */ /* 0x0001e6000c101d06 */
[--C-:B------:R-:W-:Y:S01]  /*6b50*/  IMAD.WIDE.U32 R140, R153, 0x10, R32.reuse ;  /* 0x00000010998c7825 */ /* 0x100fe200078e0020 */
[----:B------:R1:W-:Y:S03]  /*6b60*/  STG.E.128 desc[UR6][R248.64], R24 ;  /* 0x00000018f8007986 */ /* 0x0003e6000c101d06 */
[--C-:B------:R-:W-:Y:S01]  /*6b70*/  IMAD.WIDE.U32 R226, R159, 0x10, R32.reuse ;  /* 0x000000109fe27825 */ /* 0x100fe200078e0020 */
[----:B------:R2:W-:Y:S03]  /*6b80*/  STG.E.128 desc[UR6][R250.64], R28 ;  /* 0x0000001cfa007986 */ /* 0x0005e6000c101d06 */
[----:B------:R-:W-:-:S04]  /*6b90*/  IMAD.WIDE.U32 R228, R161, 0x10, R32 ;  /* 0x00000010a1e47825 */ /* 0x000fc800078e0020 */
[----:B------:R-:W-:Y:S01]  /*6ba0*/  IMAD.WIDE.U32 R230, R169, 0x10, R32 ;  /* 0x00000010a9e67825 */ /* 0x000fe200078e0020 */
[----:B0-----:R-:W-:-:S03]  /*6bb0*/  SHF.R.U32.HI R23, RZ, 0x10, R89 ;  /* 0x00000010ff177819 */ /* 0x001fc60000011659 */
[----:B------:R-:W-:Y:S01]  /*6bc0*/  IMAD.WIDE.U32 R130, R173, 0x10, R32 ;  /* 0x00000010ad827825 */ /* 0x000fe200078e0020 */
[----:B------:R-:W-:Y:S02]  /*6bd0*/  SHF.R.U64 R22, R60, 0x10, R61 ;  /* 0x000000103c167819 */ /* 0x000fe4000000123d */
[----:B-1----:R-:W-:Y:S01]  /*6be0*/  SHF.R.U64 R25, R86, 0x10, R87 ;  /* 0x0000001056197819 */ /* 0x002fe20000001257 */
[----:B------:R-:W-:Y:S01]  /*6bf0*/  IMAD.WIDE.U32 R132, R179, 0x10, R32 ;  /* 0x00000010b3847825 */ /* 0x000fe200078e0020 */
[----:B------:R-:W-:-:S03]  /*6c00*/  SHF.R.U64 R27, R58, 0x10, R59 ;  /* 0x000000103a1b7819 */ /* 0x000fc6000000123b */
[----:B------:R-:W-:-:S04]  /*6c10*/  IMAD.WIDE.U32 R134, R183, 0x10, R32 ;  /* 0x00000010b7867825 */ /* 0x000fc800078e0020 */
[----:B------:R-:W-:-:S04]  /*6c20*/  IMAD.WIDE.U32 R136, R185, 0x10, R32 ;  /* 0x00000010b9887825 */ /* 0x000fc800078e0020 */
[----:B------:R-:W-:-:S04]  /*6c30*/  IMAD.WIDE.U32 R138, R193, 0x10, R32 ;  /* 0x00000010c18a7825 */ /* 0x000fc800078e0020 */
[----:B------:R-:W-:Y:S02]  /*6c40*/  HADD2.F32 R33, -RZ, R94.H0_H0 ;  /* 0x2000005eff217230 */ /* 0x000fe40000004100 */
[----:B------:R-:W-:Y:S02]  /*6c50*/  HADD2.F32 R242, -RZ, R63.H0_H0 ;  /* 0x2000003ffff27230 */ /* 0x000fe40000004100 */
[----:B------:R-:W-:Y:S02]  /*6c60*/  HADD2.F32 R21, -RZ, R115.H0_H0 ;  /* 0x20000073ff157230 */ /* 0x000fe40000004100 */
[----:B------:R-:W-:Y:S02]  /*6c70*/  HADD2.F32 R20, -RZ, R60.H0_H0 ;  /* 0x2000003cff147230 */ /* 0x000fe40000004100 */
[----:B------:R-:W-:Y:S01]  /*6c80*/  FFMA.FTZ R18, R145, R33, R242 ;  /* 0x0000002191127223 */ /* 0x000fe200000100f2 */
[----:B------:R-:W-:Y:S01]  /*6c90*/  SHF.R.U32.HI R33, RZ, 0x10, R61 ;  /* 0x00000010ff217819 */ /* 0x000fe2000001163d */
[----:B------:R-:W-:-:S02]  /*6ca0*/  HADD2.F32 R23, -RZ, R23.H0_H0 ;  /* 0x20000017ff177230 */ /* 0x000fc40000004100 */
[----:B------:R-:W-:Y:S01]  /*6cb0*/  FFMA.FTZ R20, R147, R21, R20 ;  /* 0x0000001593147223 */ /* 0x000fe20000010014 */
[----:B------:R-:W-:Y:S01]  /*6cc0*/  HADD2.F32 R143, -RZ, R93.H1_H1 ;  /* 0x3000005dff8f7230 */ /* 0x000fe20000004100 */
[----:B------:R-:W-:Y:S01]  /*6cd0*/  SHF.R.U64 R21, R88, 0x10, R89 ;  /* 0x0000001058157819 */ /* 0x000fe20000001259 */
[----:B------:R-:W-:Y:S01]  /*6ce0*/  HADD2.F32 R33, -RZ, R33.H0_H0 ;  /* 0x20000021ff217230 */ /* 0x000fe20000004100 */
[----:B------:R-:W-:Y:S01]  /*6cf0*/  SHF.R.U64 R147, R54, 0x10, R55 ;  /* 0x0000001036937819 */ /* 0x000fe20000001237 */
[----:B------:R-:W-:Y:S02]  /*6d00*/  HADD2.F32 R35, -RZ, R215.H0_H0 ;  /* 0x200000d7ff237230 */ /* 0x000fe40000004100 */
[----:B------:R-:W-:Y:S02]  /*6d10*/  HADD2.F32 R21, -RZ, R21.H0_H0 ;  /* 0x20000015ff157230 */ /* 0x000fe40000004100 */
[----:B------:R-:W-:Y:S01]  /*6d20*/  FFMA.FTZ R23, R148, R23, R33 ;  /* 0x0000001794177223 */ /* 0x000fe20000010021 */
[----:B------:R-:W-:-:S02]  /*6d30*/  HADD2.F32 R22, -RZ, R22.H0_H0 ;  /* 0x20000016ff167230 */ /* 0x000fc40000004100 */
[----:B------:R-:W-:Y:S01]  /*6d40*/  FFMA.FTZ R17, R146, R143, R35 ;  /* 0x0000008f92117223 */ /* 0x000fe20000010023 */
[----:B------:R-:W-:Y:S01]  /*6d50*/  HADD2.F32 R33, -RZ, R117.H0_H0 ;  /* 0x20000075ff217230 */ /* 0x000fe20000004100 */
[----:B------:R-:W-:Y:S01]  /*6d60*/  SHF.R.U64 R146, R80, 0x10, R81 ;  /* 0x0000001050927819 */ /* 0x000fe20000001251 */
[----:B--2---:R-:W-:Y:S02]  /*6d70*/  HADD2.F32 R28, -RZ, R56.H0_H0 ;  /* 0x20000038ff1c7230 */ /* 0x004fe40000004100 */
[----:B------:R-:W-:Y:S01]  /*6d80*/  FFMA.FTZ R21, R151, R21, R22 ;  /* 0x0000001597157223 */ /* 0x000fe20000010016 */
[----:B------:R-:W-:Y:S02]  /*6d90*/  HADD2.F32 R35, -RZ, R115.H1_H1 ;  /* 0x30000073ff237230 */ /* 0x000fe40000004100 */
[----:B------:R-:W-:Y:S02]  /*6da0*/  HADD2.F32 R143, -RZ, R61.H0_H0 ;  /* 0x2000003dff8f7230 */ /* 0x000fe40000004100 */
[----:B------:R-:W-:Y:S01]  /*6db0*/  FFMA.FTZ R28, R157, R33, R28 ;  /* 0x000000219d1c7223 */ /* 0x000fe2000001001c */
[----:B------:R-:W-:Y:S01]  /*6dc0*/  HADD2.F32 R25, -RZ, R25.H0_H0 ;  /* 0x20000019ff197230 */ /* 0x000fe20000004100 */
[----:B------:R-:W-:Y:S01]  /*6dd0*/  SHF.R.U64 R33, R82, 0x10, R83 ;  /* 0x0000001052217819 */ /* 0x000fe20000001253 */
[----:B------:R-:W-:-:S02]  /*6de0*/  HADD2.F32 R27, -RZ, R27.H0_H0 ;  /* 0x2000001bff1b7230 */ /* 0x000fc40000004100 */
[----:B------:R-:W-:Y:S01]  /*6df0*/  FFMA.FTZ R22, R150, R35, R143 ;  /* 0x0000002396167223 */ /* 0x000fe2000001008f */
[----:B------:R-:W-:Y:S01]  /*6e00*/  HADD2.F32 R153, -RZ, R94.H1_H1 ;  /* 0x3000005eff997230 */ /* 0x000fe20000004100 */
[----:B------:R-:W-:Y:S01]  /*6e10*/  SHF.R.U32.HI R35, RZ, 0x10, R87 ;  /* 0x00000010ff237819 */ /* 0x000fe20000011657 */
[----:B------:R-:W-:Y:S02]  /*6e20*/  HADD2.F32 R149, -RZ, R62.H0_H0 ;  /* 0x2000003eff957230 */ /* 0x000fe40000004100 */
[----:B------:R-:W-:Y:S01]  /*6e30*/  FFMA.FTZ R25, R156, R25, R27 ;  /* 0x000000199c197223 */ /* 0x000fe2000001001b */
[----:B------:R-:W-:Y:S01]  /*6e40*/  HADD2.F32 R32, -RZ, R93.H0_H0 ;  /* 0x2000005dff207230 */ /* 0x000fe20000004100 */
[----:B------:R-:W-:Y:S01]  /*6e50*/  SHF.R.U32.HI R27, RZ, 0x10, R59 ;  /* 0x00000010ff1b7819 */ /* 0x000fe2000001163b */
[----:B------:R-:W-:Y:S02]  /*6e60*/  HADD2.F32 R19, -RZ, R215.H1_H1 ;  /* 0x300000d7ff137230 */ /* 0x000fe40000004100 */
[----:B------:R-:W-:Y:S01]  /*6e70*/  FFMA.FTZ R16, R142, R153, R149 ;  /* 0x000000998e107223 */ /* 0x000fe20000010095 */
[----:B------:R-:W-:Y:S01]  /*6e80*/  HADD2.F32 R29, -RZ, R116.H0_H0 ;  /* 0x20000074ff1d7230 */ /* 0x000fe20000004100 */
[----:B------:R-:W-:Y:S01]  /*6e90*/  SHF.R.U32.HI R149, RZ, 0x10, R57 ;  /* 0x00000010ff957819 */ /* 0x000fe20000011639 */
[----:B------:R-:W-:-:S02]  /*6ea0*/  HADD2.F32 R31, -RZ, R58.H0_H0 ;  /* 0x2000003aff1f7230 */ /* 0x000fc40000004100 */
[----:B------:R-:W-:Y:S01]  /*6eb0*/  FFMA.FTZ R19, R144, R32, R19 ;  /* 0x0000002090137223 */ /* 0x000fe20000010013 */
[----:B------:R-:W-:Y:S01]  /*6ec0*/  HADD2.F32 R33, -RZ, R33.H0_H0 ;  /* 0x20000021ff217230 */ /* 0x000fe20000004100 */
[----:B------:R-:W-:Y:S01]  /*6ed0*/  SHF.R.U64 R32, R84, 0x10, R85 ;  /* 0x0000001054207819 */ /* 0x000fe20000001255 */
[----:B------:R-:W-:Y:S02]  /*6ee0*/  HADD2.F32 R147, -RZ, R147.H0_H0 ;  /* 0x20000093ff937230 */ /* 0x000fe40000004100 */
[----:B------:R-:W-:Y:S01]  /*6ef0*/  FFMA.FTZ R24, R152, R29, R31 ;  /* 0x0000001d98187223 */ /* 0x000fe2000001001f */
[----:B------:R-:W-:Y:S01]  /*6f00*/  HADD2.F32 R142, -RZ, R116.H1_H1 ;  /* 0x30000074ff8e7230 */ /* 0x000fe20000004100 */
[----:B------:R-:W-:Y:S01]  /*6f10*/  SHF.R.U64 R29, R56, 0x10, R57 ;  /* 0x00000010381d7819 */ /* 0x000fe20000001239 */
[----:B------:R-:W-:Y:S02]  /*6f20*/  HADD2.F32 R26, -RZ, R59.H0_H0 ;  /* 0x2000003bff1a7230 */ /* 0x000fe40000004100 */
[----:B------:R-:W-:Y:S01]  /*6f30*/  FFMA.FTZ R33, R166, R33, R147 ;  /* 0x00000021a6217223 */ /* 0x000fe20000010093 */
[----:B------:R-:W-:Y:S01]  /*6f40*/  HADD2.F32 R35, -RZ, R35.H0_H0 ;  /* 0x20000023ff237230 */ /* 0x000fe20000004100 */
[----:B------:R0:W-:Y:S01]  /*6f50*/  STG.E.128 desc[UR6][R232.64], R16 ;  /* 0x00000010e8007986 */ /* 0x0001e2000c101d06 */
[----:B------:R-:W-:-:S02]  /*6f60*/  HADD2.F32 R27, -RZ, R27.H0_H0 ;  /* 0x2000001bff1b7230 */ /* 0x000fc40000004100 */
[----:B------:R-:W-:Y:S01]  /*6f70*/  FFMA.FTZ R26, R155, R142, R26 ;  /* 0x0000008e9b1a7223 */ /* 0x000fe2000001001a */
[----:B------:R-:W-:Y:S01]  /*6f80*/  HADD2.F32 R30, -RZ, R117.H1_H1 ;  /* 0x30000075ff1e7230 */ /* 0x000fe20000004100 */
[----:B------:R1:W-:Y:S01]  /*6f90*/  STG.E.128 desc[UR6][R234.64], R20 ;  /* 0x00000014ea007986 */ /* 0x0003e2000c101d06 */
[----:B------:R-:W-:Y:S02]  /*6fa0*/  HADD2.F32 R31, -RZ, R57.H0_H0 ;  /* 0x20000039ff1f7230 */ /* 0x000fe40000004100 */
[----:B------:R-:W-:Y:S01]  /*6fb0*/  FFMA.FTZ R27, R154, R35, R27 ;  /* 0x000000239a1b7223 */ /* 0x000fe2000001001b */
[----:B------:R-:W-:Y:S01]  /*6fc0*/  SHF.R.U64 R147, R52, 0x10, R53 ;  /* 0x0000001034937819 */ /* 0x000fe20000001235 */
[----:B------:R-:W-:Y:S01]  /*6fd0*/  HADD2.F32 R32, -RZ, R32.H0_H0 ;  /* 0x20000020ff207230 */ /* 0x000fe20000004100 */
[----:B------:R-:W-:Y:S01]  /*6fe0*/  SHF.R.U32.HI R35, RZ, 0x10, R83 ;  /* 0x00000010ff237819 */ /* 0x000fe20000011653 */
[----:B------:R-:W-:Y:S01]  /*6ff0*/  FFMA.FTZ R30, R160, R30, R31 ;  /* 0x0000001ea01e7223 */ /* 0x000fe2000001001f */
[----:B------:R-:W-:Y:S01]  /*7000*/  HADD2.F32 R29, -RZ, R29.H0_H0 ;  /* 0x2000001dff1d7230 */ /* 0x000fe20000004100 */
[----:B------:R-:W-:Y:S01]  /*7010*/  SHF.R.U32.HI R31, RZ, 0x10, R85 ;  /* 0x00000010ff1f7819 */ /* 0x000fe20000011655 */
[----:B------:R2:W-:Y:S01]  /*7020*/  STG.E.128 desc[UR6][R236.64], R24 ;  /* 0x00000018ec007986 */ /* 0x0005e2000c101d06 */
[----:B------:R-:W-:Y:S01]  /*7030*/  SHF.R.U32.HI R143, RZ, 0x10, R55 ;  /* 0x00000010ff8f7819 */ /* 0x000fe20000011637 */
[----:B------:R-:W-:-:S02]  /*7040*/  HADD2.F32 R149, -RZ, R149.H0_H0 ;  /* 0x20000095ff957230 */ /* 0x000fc40000004100 */
[----:B------:R-:W-:Y:S01]  /*7050*/  FFMA.FTZ R29, R162, R32, R29 ;  /* 0x00000020a21d7223 */ /* 0x000fe2000001001d */
[----:B------:R-:W-:Y:S01]  /*7060*/  HADD2.F32 R31, -RZ, R31.H0_H0 ;  /* 0x2000001fff1f7230 */ /* 0x000fe20000004100 */
[----:B0-----:R-:W-:Y:S01]  /*7070*/  SHF.R.U32.HI R19, RZ, 0x10, R81 ;  /* 0x00000010ff137819 */ /* 0x001fe20000011651 */
[----:B------:R-:W-:Y:S02]  /*7080*/  HADD2.F32 R18, -RZ, R146.H0_H0 ;  /* 0x20000092ff127230 */ /* 0x000fe40000004100 */
[----:B------:R-:W-:Y:S01]  /*7090*/  HADD2.F32 R144, -RZ, R118.H0_H0 ;  /* 0x20000076ff907230 */ /* 0x000fe20000004100 */
[----:B-1----:R-:W-:Y:S01]  /*70a0*/  SHF.R.U32.HI R21, RZ, 0x10, R53 ;  /* 0x00000010ff157819 */ /* 0x002fe20000011635 */
[----:B------:R-:W-:Y:S02]  /*70b0*/  HADD2.F32 R20, -RZ, R147.H0_H0 ;  /* 0x20000093ff147230 */ /* 0x000fe40000004100 */
[----:B------:R-:W-:Y:S01]  /*70c0*/  FFMA.FTZ R31, R158, R31, R149 ;  /* 0x0000001f9e1f7223 */ /* 0x000fe20000010095 */
[----:B------:R-:W-:-:S02]  /*70d0*/  HADD2.F32 R23, -RZ, R120.H0_H0 ;  /* 0x20000078ff177230 */ /* 0x000fc40000004100 */
[----:B------:R-:W-:Y:S02]  /*70e0*/  HADD2.F32 R19, -RZ, R19.H0_H0 ;  /* 0x20000013ff137230 */ /* 0x000fe40000004100 */
[----:B------:R-:W-:Y:S01]  /*70f0*/  FFMA.FTZ R17, R171, R18, R20 ;  /* 0x00000012ab117223 */ /* 0x000fe20000010014 */
[----:B------:R-:W-:Y:S01]  /*7100*/  HADD2.F32 R21, -RZ, R21.H0_H0 ;  /* 0x20000015ff157230 */ /* 0x000fe20000004100 */
[----:B------:R0:W-:Y:S01]  /*7110*/  STG.E.128 desc[UR6][R238.64], R28 ;  /* 0x0000001cee007986 */ /* 0x0001e2000c101d06 */
[----:B--2---:R-:W-:Y:S01]  /*7120*/  HADD2.F32 R25, -RZ, R50.H0_H0 ;  /* 0x20000032ff197230 */ /* 0x004fe20000004100 */
[----:B------:R-:W-:Y:S01]  /*7130*/  SHF.R.U32.HI R27, RZ, 0x10, R51 ;  /* 0x00000010ff1b7819 */ /* 0x000fe20000011633 */
[----:B------:R-:W-:Y:S02]  /*7140*/  HADD2.F32 R32, -RZ, R54.H0_H0 ;  /* 0x20000036ff207230 */ /* 0x000fe40000004100 */
[----:B------:R-:W-:Y:S01]  /*7150*/  FFMA.FTZ R19, R168, R19, R21 ;  /* 0x00000013a8137223 */ /* 0x000fe20000010015 */
[----:B------:R-:W-:-:S02]  /*7160*/  HADD2.F32 R142, -RZ, R118.H1_H1 ;  /* 0x30000076ff8e7230 */ /* 0x000fc40000004100 */
[----:B------:R-:W-:Y:S01]  /*7170*/  FFMA.FTZ R20, R172, R23, R25 ;  /* 0x00000017ac147223 */ /* 0x000fe20000010019 */
[----:B------:R-:W-:Y:S01]  /*7180*/  HADD2.F32 R145, -RZ, R55.H0_H0 ;  /* 0x20000037ff917230 */ /* 0x000fe20000004100 */
[----:B------:R-:W-:Y:S01]  /*7190*/  SHF.R.U64 R21, R78, 0x10, R79 ;  /* 0x000000104e157819 */ /* 0x000fe2000000124f */
[----:B------:R-:W-:Y:S01]  /*71a0*/  HADD2.F32 R35, -RZ, R35.H0_H0 ;  /* 0x20000023ff237230 */ /* 0x000fe20000004100 */
[----:B------:R-:W-:Y:S01]  /*71b0*/  SHF.R.U64 R23, R50, 0x10, R51 ;  /* 0x0000001032177819 */ /* 0x000fe20000001233 */
[----:B------:R-:W-:Y:S02]  /*71c0*/  HADD2.F32 R143, -RZ, R143.H0_H0 ;  /* 0x2000008fff8f7230 */ /* 0x000fe40000004100 */
[----:B------:R-:W-:Y:S01]  /*71d0*/  FFMA.FTZ R32, R163, R144, R32 ;  /* 0x00000090a3207223 */ /* 0x000fe20000010020 */
[----:B------:R-:W-:Y:S01]  /*71e0*/  FFMA.FTZ R34, R34, R142, R145 ;  /* 0x0000008e22227223 */ /* 0x000fe20000010091 */
[----:B------:R-:W-:Y:S01]  /*71f0*/  SHF.R.U32.HI R25, RZ, 0x10, R79 ;  /* 0x00000010ff197819 */ /* 0x000fe2000001164f */
[----:B------:R-:W-:-:S02]  /*7200*/  HADD2.F32 R21, -RZ, R21.H0_H0 ;  /* 0x20000015ff157230 */ /* 0x000fc40000004100 */
[----:B------:R-:W-:Y:S01]  /*7210*/  FFMA.FTZ R35, R164, R35, R143 ;  /* 0x00000023a4237223 */ /* 0x000fe2000001008f */
[----:B------:R-:W-:Y:S01]  /*7220*/  HADD2.F32 R23, -RZ, R23.H0_H0 ;  /* 0x20000017ff177230 */ /* 0x000fe20000004100 */
[--C-:B0-----:R-:W-:Y:S01]  /*7230*/  SHF.R.U64 R30, R76, 0x10, R77.reuse ;  /* 0x000000104c1e7819 */ /* 0x101fe2000000124d */
[----:B------:R-:W-:Y:S01]  /*7240*/  HADD2.F32 R25, -RZ, R25.H0_H0 ;  /* 0x20000019ff197230 */ /* 0x000fe20000004100 */
[----:B------:R-:W-:Y:S01]  /*7250*/  SHF.R.U32.HI R31, RZ, 0x10, R77 ;  /* 0x00000010ff1f7819 */ /* 0x000fe2000001164d */
[----:B------:R0:W-:Y:S01]  /*7260*/  STG.E.128 desc[UR6][R240.64], R32 ;  /* 0x00000020f0007986 */ /* 0x0001e2000c101d06 */
[----:B------:R-:W-:Y:S02]  /*7270*/  HADD2.F32 R27, -RZ, R27.H0_H0 ;  /* 0x2000001bff1b7230 */ /* 0x000fe40000004100 */
[----:B------:R-:W-:Y:S01]  /*7280*/  FFMA.FTZ R21, R176, R21, R23 ;  /* 0x00000015b0157223 */ /* 0x000fe20000010017 */
[----:B------:R-:W-:Y:S02]  /*7290*/  HADD2.F32 R22, -RZ, R120.H1_H1 ;  /* 0x30000078ff167230 */ /* 0x000fe40000004100 */
[----:B------:R-:W-:-:S02]  /*72a0*/  HADD2.F32 R24, -RZ, R51.H0_H0 ;  /* 0x20000033ff187230 */ /* 0x000fc40000004100 */
[----:B------:R-:W-:Y:S01]  /*72b0*/  FFMA.FTZ R23, R174, R25, R27 ;  /* 0x00000019ae177223 */ /* 0x000fe2000001001b */
[--C-:B------:R-:W-:Y:S02]  /*72c0*/  HADD2.F32 R26, -RZ, R121.reuse.H0_H0 ;  /* 0x20000079ff1a7230 */ /* 0x100fe40000004100 */
[----:B------:R-:W-:Y:S02]  /*72d0*/  HADD2.F32 R28, -RZ, R48.H0_H0 ;  /* 0x20000030ff1c7230 */ /* 0x000fe40000004100 */
[----:B------:R-:W-:Y:S01]  /*72e0*/  FFMA.FTZ R22, R175, R22, R24 ;  /* 0x00000016af167223 */ /* 0x000fe20000010018 */
[----:B------:R-:W-:Y:S02]  /*72f0*/  HADD2.F32 R30, -RZ, R30.H0_H0 ;  /* 0x2000001eff1e7230 */ /* 0x000fe40000004100 */
[----:B------:R-:W-:Y:S02]  /*7300*/  HADD2.F32 R27, -RZ, R121.H1_H1 ;  /* 0x30000079ff1b7230 */ /* 0x000fe40000004100 */
[----:B------:R-:W-:Y:S01]  /*7310*/  FFMA.FTZ R24, R177, R26, R28 ;  /* 0x0000001ab1187223 */ /* 0x000fe2000001001c */
[----:B------:R-:W-:-:S02]  /*7320*/  HADD2.F32 R29, -RZ, R49.H0_H0 ;  /* 0x20000031ff1d7230 */ /* 0x000fc40000004100 */
[----:B------:R-:W-:Y:S01]  /*7330*/  HADD2.F32 R31, -RZ, R31.H0_H0 ;  /* 0x2000001fff1f7230 */ /* 0x000fe20000004100 */
[--C-:B0-----:R-:W-:Y:S01]  /*7340*/  SHF.R.U64 R32, R48, 0x10, R49.reuse ;  /* 0x0000001030207819 */ /* 0x101fe20000001231 */
[----:B------:R-:W-:Y:S01]  /*7350*/  HADD2.F32 R142, -RZ, R119.H0_H0 ;  /* 0x20000077ff8e7230 */ /* 0x000fe20000004100 */
[----:B------:R-:W-:Y:S01]  /*7360*/  SHF.R.U32.HI R33, RZ, 0x10, R49 ;  /* 0x00000010ff217819 */ /* 0x000fe20000011631 */
[----:B------:R-:W-:Y:S02]  /*7370*/  HADD2.F32 R144, -RZ, R52.H0_H0 ;  /* 0x20000034ff907230 */ /* 0x000fe40000004100 */
[----:B------:R-:W-:Y:S01]  /*7380*/  FFMA.FTZ R26, R180, R27, R29 ;  /* 0x0000001bb41a7223 */ /* 0x000fe2000001001d */
[----:B------:R-:W-:Y:S02]  /*7390*/  HADD2.F32 R32, -RZ, R32.H0_H0 ;  /* 0x20000020ff207230 */ /* 0x000fe40000004100 */
[----:B------:R-:W-:Y:S02]  /*73a0*/  HADD2.F32 R33, -RZ, R33.H0_H0 ;  /* 0x20000021ff217230 */ /* 0x000fe40000004100 */
[----:B------:R-:W-:Y:S01]  /*73b0*/  FFMA.FTZ R16, R167, R142, R144 ;  /* 0x0000008ea7107223 */ /* 0x000fe20000010090 */
[----:B------:R-:W-:-:S02]  /*73c0*/  HADD2.F32 R143, -RZ, R119.H1_H1 ;  /* 0x30000077ff8f7230 */ /* 0x000fc40000004100 */
[----:B------:R-:W-:Y:S01]  /*73d0*/  FFMA.FTZ R25, R181, R30, R32 ;  /* 0x0000001eb5197223 */ /* 0x000fe20000010020 */
[----:B------:R-:W-:Y:S01]  /*73e0*/  HADD2.F32 R145, -RZ, R53.H0_H0 ;  /* 0x20000035ff917230 */ /* 0x000fe20000004100 */
[----:B------:R-:W-:Y:S01]  /*73f0*/  SHF.R.U64 R30, R74, 0x10, R75 ;  /* 0x000000104a1e7819 */ /* 0x000fe2000000124b */
[----:B------:R-:W-:Y:S01]  /*7400*/  FFMA.FTZ R27, R178, R31, R33 ;  /* 0x0000001fb21b7223 */ /* 0x000fe20000010021 */
[----:B------:R-:W-:Y:S01]  /*7410*/  SHF.R.U64 R32, R46, 0x10, R47 ;  /* 0x000000102e207819 */ /* 0x000fe2000000122f */
[----:B------:R-:W-:Y:S01]  /*7420*/  HADD2.F32 R35, -RZ, R122.H0_H0 ;  /* 0x2000007aff237230 */ /* 0x000fe20000004100 */
[----:B------:R-:W-:Y:S01]  /*7430*/  SHF.R.U32.HI R31, RZ, 0x10, R75 ;  /* 0x00000010ff1f7819 */ /* 0x000fe2000001164b */
[----:B------:R-:W-:Y:S01]  /*7440*/  FFMA.FTZ R18, R170, R143, R145 ;  /* 0x0000008faa127223 */ /* 0x000fe20000010091 */
[----:B------:R-:W-:Y:S02]  /*7450*/  HADD2.F32 R30, -RZ, R30.H0_H0 ;  /* 0x2000001eff1e7230 */ /* 0x000fe40000004100 */
[----:B------:R-:W-:-:S02]  /*7460*/  HADD2.F32 R32, -RZ, R32.H0_H0 ;  /* 0x20000020ff207230 */ /* 0x000fc40000004100 */
[----:B------:R-:W-:Y:S01]  /*7470*/  HADD2.F32 R143, -RZ, R46.H0_H0 ;  /* 0x2000002eff8f7230 */ /* 0x000fe20000004100 */
[----:B------:R-:W-:Y:S01]  /*7480*/  STG.E.128 desc[UR6][R128.64], R16 ;  /* 0x0000001080007986 */ /* 0x000fe2000c101d06 */
[----:B------:R-:W-:Y:S02]  /*7490*/  HADD2.F32 R145, -RZ, R122.H1_H1 ;  /* 0x3000007aff917230 */ /* 0x000fe40000004100 */
[----:B------:R-:W-:Y:S01]  /*74a0*/  FFMA.FTZ R29, R187, R30, R32 ;  /* 0x0000001ebb1d7223 */ /* 0x000fe20000010020 */
[----:B------:R-:W-:Y:S01]  /*74b0*/  HADD2.F32 R147, -RZ, R47.H0_H0 ;  /* 0x2000002fff937230 */ /* 0x000fe20000004100 */
[----:B------:R0:W-:Y:S01]  /*74c0*/  STG.E.128 desc[UR6][R140.64], R20 ;  /* 0x000000148c007986 */ /* 0x0001e2000c101d06 */
[----:B------:R-:W-:Y:S02]  /*74d0*/  HADD2.F32 R33, -RZ, R217.H0_H0 ;  /* 0x200000d9ff217230 */ /* 0x000fe40000004100 */
[----:B------:R-:W-:Y:S01]  /*74e0*/  FFMA.FTZ R28, R182, R35, R143 ;  /* 0x00000023b61c7223 */ /* 0x000fe2000001008f */
[----:B------:R-:W-:-:S02]  /*74f0*/  HADD2.F32 R31, -RZ, R31.H0_H0 ;  /* 0x2000001fff1f7230 */ /* 0x000fc40000004100 */
[----:B------:R-:W-:Y:S01]  /*7500*/  FFMA.FTZ R30, R186, R145, R147 ;  /* 0x00000091ba1e7223 */ /* 0x000fe20000010093 */
[----:B------:R-:W-:Y:S01]  /*7510*/  HADD2.F32 R35, -RZ, R92.H1_H1 ;  /* 0x3000005cff237230 */ /* 0x000fe20000004100 */
[----:B------:R1:W-:Y:S01]  /*7520*/  STG.E.128 desc[UR6][R226.64], R24 ;  /* 0x00000018e2007986 */ /* 0x0003e2000c101d06 */
[----:B------:R-:W-:Y:S02]  /*7530*/  HADD2.F32 R143, -RZ, R44.H0_H0 ;  /* 0x2000002cff8f7230 */ /* 0x000fe40000004100 */
[----:B------:R-:W-:Y:S01]  /*7540*/  FFMA.FTZ R31, R184, R31, R33 ;  /* 0x0000001fb81f7223 */ /* 0x000fe20000010021 */
[----:B------:R-:W-:Y:S02]  /*7550*/  HADD2.F32 R34, -RZ, R91.H1_H1 ;  /* 0x3000005bff227230 */ /* 0x000fe40000004100 */
[----:B------:R-:W-:Y:S02]  /*7560*/  HADD2.F32 R142, -RZ, R217.H1_H1 ;  /* 0x300000d9ff8e7230 */ /* 0x000fe40000004100 */
[----:B------:R-:W-:Y:S01]  /*7570*/  FFMA.FTZ R32, R188, R35, R143 ;  /* 0x00000023bc207223 */ /* 0x000fe2000001008f */
[----:B------:R-:W-:Y:S01]  /*7580*/  HADD2.F32 R145, -RZ, R92.H0_H0 ;  /* 0x2000005cff917230 */ /* 0x000fe20000004100 */
[----:B------:R2:W-:Y:S01]  /*7590*/  STG.E.128 desc[UR6][R228.64], R28 ;  /* 0x0000001ce4007986 */ /* 0x0005e2000c101d06 */
[----:B------:R-:W-:-:S02]  /*75a0*/  HADD2.F32 R147, -RZ, R45.H0_H0 ;  /* 0x2000002dff937230 */ /* 0x000fc40000004100 */
[----:B------:R-:W-:Y:S01]  /*75b0*/  FFMA.FTZ R33, R191, R34, R142 ;  /* 0x00000022bf217223 */ /* 0x000fe2000001008e */
[----:B------:R-:W-:Y:S02]  /*75c0*/  HADD2.F32 R144, -RZ, R91.H0_H0 ;  /* 0x2000005bff907230 */ /* 0x000fe40000004100 */
[----:B0-----:R-:W-:Y:S02]  /*75d0*/  HADD2.F32 R20, -RZ, R107.H0_H0 ;  /* 0x2000006bff147230 */ /* 0x001fe40000004100 */
[----:B------:R-:W-:Y:S01]  /*75e0*/  FFMA.FTZ R34, R190, R145, R147 ;  /* 0x00000091be227223 */ /* 0x000fe20000010093 */
[----:B------:R-:W-:Y:S02]  /*75f0*/  HADD2.F32 R22, -RZ, R40.H0_H0 ;  /* 0x20000028ff167230 */ /* 0x000fe40000004100 */
[----:B------:R-:W-:Y:S02]  /*7600*/  HADD2.F32 R146, -RZ, R219.H0_H0 ;  /* 0x200000dbff927230 */ /* 0x000fe40000004100 */
[----:B-1----:R-:W-:-:S02]  /*7610*/  HADD2.F32 R24, -RZ, R41.H0_H0 ;  /* 0x20000029ff187230 */ /* 0x002fc40000004100 */
[----:B------:R-:W-:Y:S01]  /*7620*/  FFMA.FTZ R20, R197, R20, R22 ;  /* 0x00000014c5147223 */ /* 0x000fe20000010016 */
[----:B------:R-:W-:Y:S02]  /*7630*/  HADD2.F32 R22, -RZ, R107.H1_H1 ;  /* 0x3000006bff167230 */ /* 0x000fe40000004100 */
[----:B------:R-:W-:Y:S01]  /*7640*/  FFMA.FTZ R35, R189, R144, R146 ;  /* 0x00000090bd237223 */ /* 0x000fe20000010092 */
[----:B------:R-:W-:Y:S02]  /*7650*/  HADD2.F32 R26, -RZ, R109.H0_H0 ;  /* 0x2000006dff1a7230 */ /* 0x000fe40000004100 */
[----:B------:R-:W-:Y:S02]  /*7660*/  HADD2.F32 R19, -RZ, R106.H1_H1 ;  /* 0x3000006aff137230 */ /* 0x000fe40000004100 */
[----:B------:R-:W-:Y:S01]  /*7670*/  FFMA.FTZ R22, R199, R22, R24 ;  /* 0x00000016c7167223 */ /* 0x000fe20000010018 */
[----:B--2---:R-:W-:Y:S01]  /*7680*/  HADD2.F32 R28, -RZ, R38.H0_H0 ;  /* 0x20000026ff1c7230 */ /* 0x004fe20000004100 */
[----:B------:R0:W-:Y:S01]  /*7690*/  STG.E.128 desc[UR6][R230.64], R32 ;  /* 0x00000020e6007986 */ /* 0x0001e2000c101d06 */
[----:B------:R-:W-:-:S02]  /*76a0*/  HADD2.F32 R21, -RZ, R220.H0_H0 ;  /* 0x200000dcff157230 */ /* 0x000fc40000004100 */
[----:B------:R-:W-:Y:S02]  /*76b0*/  HADD2.F32 R30, -RZ, R111.H0_H0 ;  /* 0x2000006fff1e7230 */ /* 0x000fe40000004100 */
[----:B------:R-:W-:Y:S01]  /*76c0*/  FFMA.FTZ R24, R201, R26, R28 ;  /* 0x0000001ac9187223 */ /* 0x000fe2000001001c */
[----:B------:R-:W-:Y:S02]  /*76d0*/  HADD2.F32 R26, -RZ, R109.H1_H1 ;  /* 0x3000006dff1a7230 */ /* 0x000fe40000004100 */
[----:B------:R-:W-:Y:S01]  /*76e0*/  FFMA.FTZ R19, R194, R19, R21 ;  /* 0x00000013c2137223 */ /* 0x000fe20000010015 */
[----:B------:R-:W-:Y:S02]  /*76f0*/  HADD2.F32 R28, -RZ, R39.H0_H0 ;  /* 0x20000027ff1c7230 */ /* 0x000fe40000004100 */
[----:B------:R-:W-:Y:S02]  /*7700*/  HADD2.F32 R129, -RZ, R37.H0_H0 ;  /* 0x20000025ff817230 */ /* 0x000fe40000004100 */
[----:B------:R-:W-:-:S02]  /*7710*/  HADD2.F32 R21, -RZ, R108.H0_H0 ;  /* 0x2000006cff157230 */ /* 0x000fc40000004100 */
[----:B------:R-:W-:Y:S01]  /*7720*/  FFMA.FTZ R26, R203, R26, R28 ;  /* 0x0000001acb1a7223 */ /* 0x000fe2000001001c */
[----:B------:R-:W-:Y:S02]  /*7730*/  HADD2.F32 R23, -RZ, R220.H1_H1 ;  /* 0x300000dcff177230 */ /* 0x000fe40000004100 */
[----:B------:R-:W-:Y:S02]  /*7740*/  HADD2.F32 R25, -RZ, R108.H1_H1 ;  /* 0x3000006cff197230 */ /* 0x000fe40000004100 */
[----:B------:R-:W-:Y:S02]  /*7750*/  HADD2.F32 R27, -RZ, R221.H0_H0 ;  /* 0x200000ddff1b7230 */ /* 0x000fe40000004100 */
[----:B------:R-:W-:Y:S01]  /*7760*/  FFMA.FTZ R21, R200, R21, R23 ;  /* 0x00000015c8157223 */ /* 0x000fe20000010017 */
[----:B0-----:R-:W-:Y:S02]  /*7770*/  HADD2.F32 R32, -RZ, R36.H0_H0 ;  /* 0x20000024ff207230 */ /* 0x001fe40000004100 */
[----:B------:R-:W-:-:S02]  /*7780*/  HADD2.F32 R35, -RZ, R111.H1_H1 ;  /* 0x3000006fff237230 */ /* 0x000fc40000004100 */
[----:B------:R-:W-:Y:S01]  /*7790*/  FFMA.FTZ R23, R198, R25, R27 ;  /* 0x00000019c6177223 */ /* 0x000fe2000001001b */
[--C-:B------:R-:W-:Y:S02]  /*77a0*/  HADD2.F32 R29, -RZ, R110.reuse.H0_H0 ;  /* 0x2000006eff1d7230 */ /* 0x100fe40000004100 */
[----:B------:R-:W-:Y:S01]  /*77b0*/  FFMA.FTZ R28, R205, R30, R32 ;  /* 0x0000001ecd1c7223 */ /* 0x000fe20000010020 */
[----:B------:R-:W-:Y:S02]  /*77c0*/  HADD2.F32 R31, -RZ, R221.H1_H1 ;  /* 0x300000ddff1f7230 */ /* 0x000fe40000004100 */
[----:B------:R-:W-:Y:S01]  /*77d0*/  FFMA.FTZ R30, R214, R35, R129 ;  /* 0x00000023d61e7223 */ /* 0x000fe20000010081 */
[----:B------:R-:W-:Y:S01]  /*77e0*/  HADD2.F32 R27, -RZ, R110.H1_H1 ;  /* 0x3000006eff1b7230 */ /* 0x000fe20000004100 */
[----:B------:R-:W0:Y:S01]  /*77f0*/  LDC.64 R128, c[0x0][0x380] ;  /* 0x0000e000ff807b82 */ /* 0x000e220000000a00 */
[--C-:B------:R-:W-:Y:S02]  /*7800*/  HADD2.F32 R33, -RZ, R222.reuse.H1_H1 ;  /* 0x300000deff217230 */ /* 0x100fe40000004100 */
[----:B------:R-:W-:Y:S01]  /*7810*/  FFMA.FTZ R25, R204, R29, R31 ;  /* 0x0000001dcc197223 */ /* 0x000fe2000001001f */
[----:B------:R-:W-:-:S02]  /*7820*/  HADD2.F32 R29, -RZ, R222.H0_H0 ;  /* 0x200000deff1d7230 */ /* 0x000fc40000004100 */
[----:B------:R-:W-:Y:S02]  /*7830*/  HADD2.F32 R31, -RZ, R112.H0_H0 ;  /* 0x20000070ff1f7230 */ /* 0x000fe40000004100 */
[----:B------:R-:W-:Y:S02]  /*7840*/  HADD2.F32 R143, -RZ, R105.H0_H0 ;  /* 0x20000069ff8f7230 */ /* 0x000fe40000004100 */
[----:B------:R-:W-:Y:S01]  /*7850*/  FFMA.FTZ R27, R202, R27, R29 ;  /* 0x0000001bca1b7223 */ /* 0x000fe2000001001d */
[----:B------:R-:W-:Y:S02]  /*7860*/  HADD2.F32 R145, -RZ, R42.H0_H0 ;  /* 0x2000002aff917230 */ /* 0x000fe40000004100 */
[----:B------:R-:W-:Y:S01]  /*7870*/  FFMA.FTZ R29, R208, R31, R33 ;  /* 0x0000001fd01d7223 */ /* 0x000fe20000010021 */
[----:B------:R-:W-:Y:S02]  /*7880*/  HADD2.F32 R147, -RZ, R106.H0_H0 ;  /* 0x2000006aff937230 */ /* 0x000fe40000004100 */
[----:B------:R-:W-:-:S02]  /*7890*/  HADD2.F32 R149, -RZ, R219.H1_H1 ;  /* 0x300000dbff957230 */ /* 0x000fc40000004100 */
[----:B------:R-:W-:Y:S01]  /*78a0*/  FFMA.FTZ R16, R192, R143, R145 ;  /* 0x0000008fc0107223 */ /* 0x000fe20000010091 */
[----:B------:R-:W-:Y:S02]  /*78b0*/  HADD2.F32 R142, -RZ, R105.H1_H1 ;  /* 0x30000069ff8e7230 */ /* 0x000fe40000004100 */
[----:B------:R-:W-:Y:S02]  /*78c0*/  HADD2.F32 R144, -RZ, R43.H0_H0 ;  /* 0x2000002bff907230 */ /* 0x000fe40000004100 */
[----:B------:R-:W-:Y:S01]  /*78d0*/  FFMA.FTZ R17, R196, R147, R149 ;  /* 0x00000093c4117223 */ /* 0x000fe20000010095 */
[----:B------:R-:W-:Y:S02]  /*78e0*/  HADD2.F32 R31, -RZ, R112.H1_H1 ;  /* 0x30000070ff1f7230 */ /* 0x000fe40000004100 */
[----:B------:R-:W-:Y:S02]  /*78f0*/  HADD2.F32 R33, -RZ, R223.H0_H0 ;  /* 0x200000dfff217230 */ /* 0x000fe40000004100 */
[----:B------:R-:W-:Y:S01]  /*7900*/  FFMA.FTZ R18, R195, R142, R144 ;  /* 0x0000008ec3127223 */ /* 0x000fe20000010090 */
[----:B------:R-:W-:Y:S01]  /*7910*/  HADD2.F32 R35, -RZ, R113.H0_H0 ;  /* 0x20000071ff237230 */ /* 0x000fe20000004100 */
[----:B0-----:R-:W-:Y:S01]  /*7920*/  LEA R0, R128, R0, 0x2 ;  /* 0x0000000080007211 */ /* 0x001fe200078e10ff */
[----:B------:R-:W-:-:S02]  /*7930*/  HADD2.F32 R141, -RZ, R2.H0_H0 ;  /* 0x20000002ff8d7230 */ /* 0x000fc40000004100 */
[----:B------:R-:W-:Y:S01]  /*7940*/  FFMA.FTZ R31, R206, R31, R33 ;  /* 0x0000001fce1f7223 */ /* 0x000fe20000010021 */
[--C-:B------:R-:W-:Y:S01]  /*7950*/  HADD2.F32 R143, -RZ, R114.reuse.H0_H0 ;  /* 0x20000072ff8f7230 */ /* 0x100fe20000004100 */
[----:B------:R0:W-:Y:S01]  /*7960*/  STG.E.128 desc[UR6][R130.64], R16 ;  /* 0x0000001082007986 */ /* 0x0001e2000c101d06 */
[----:B------:R-:W-:Y:S02]  /*7970*/  HADD2.F32 R145, -RZ, R223.H1_H1 ;  /* 0x300000dfff917230 */ /* 0x000fe40000004100 */
[----:B------:R-:W-:Y:S01]  /*7980*/  FFMA.FTZ R32, R216, R35, R141 ;  /* 0x00000023d8207223 */ /* 0x000fe2000001008d */
[----:B------:R-:W-:Y:S01]  /*7990*/  HADD2.F32 R147, -RZ, R113.H1_H1 ;  /* 0x30000071ff937230 */ /* 0x000fe20000004100 */
[----:B------:R0:W-:Y:S01]  /*79a0*/  STG.E.128 desc[UR6][R132.64], R20 ;  /* 0x0000001484007986 */ /* 0x0001e2000c101d06 */
[----:B------:R-:W-:Y:S02]  /*79b0*/  HADD2.F32 R149, -RZ, R3.H0_H0 ;  /* 0x20000003ff957230 */ /* 0x000fe40000004100 */
[----:B------:R-:W-:Y:S01]  /*79c0*/  FFMA.FTZ R33, R218, R143, R145 ;  /* 0x0000008fda217223 */ /* 0x000fe20000010091 */
[----:B------:R-:W-:Y:S01]  /*79d0*/  HADD2.F32 R151, -RZ, R114.H1_H1 ;  /* 0x30000072ff977230 */ /* 0x000fe20000004100 */
[----:B------:R0:W-:Y:S01]  /*79e0*/  STG.E.128 desc[UR6][R134.64], R24 ;  /* 0x0000001886007986 */ /* 0x0001e2000c101d06 */
[----:B------:R-:W-:-:S02]  /*79f0*/  HADD2.F32 R153, -RZ, R224.H0_H0 ;  /* 0x200000e0ff997230 */ /* 0x000fc40000004100 */
[----:B------:R-:W-:Y:S01]  /*7a00*/  FFMA.FTZ R34, R210, R147, R149 ;  /* 0x00000093d2227223 */ /* 0x000fe20000010095 */
[----:B------:R-:W-:Y:S01]  /*7a10*/  ISETP.GE.AND P2, PT, R0, R129, PT ;  /* 0x000000810000720c */ /* 0x000fe20003f46270 */
[----:B------:R0:W-:Y:S01]  /*7a20*/  STG.E.128 desc[UR6][R136.64], R28 ;  /* 0x0000001c88007986 */ /* 0x0001e2000c101d06 */
[----:B------:R-:W-:-:S05]  /*7a30*/  FFMA.FTZ R35, R212, R151, R153 ;  /* 0x00000097d4237223 */ /* 0x000fca0000010099 */
[----:B------:R0:W-:Y:S06]  /*7a40*/  STG.E.128 desc[UR6][R138.64], R32 ;  /* 0x000000208a007986 */ /* 0x0001ec000c101d06 */
[----:B------:R-:W-:Y:S05]  /*7a50*/  @!P2 BRA `(.L_x_43472) ;  /* 0xffffff940040a947 */ /* 0x000fea000383ffff */
[----:B------:R-:W-:Y:S05]  /*7a60*/  EXIT ;  /* 0x000000000000794d */ /* 0x000fea0003800000 */
.L_x_43471:
[----:B------:R-:W-:Y:S01]  /*7a70*/  HFMA2 R19, -RZ, RZ, 0, 5.9604644775390625e-08 ;  /* 0x00000001ff137431 */ /* 0x000fe200000001ff */
[----:B------:R-:W-:Y:S01]  /*7a80*/  BSSY B0, `(.L_x_43473) ;  /* 0x0000006000007945 */ /* 0x000fe20003800000 */
[----:B------:R-:W-:Y:S02]  /*7a90*/  MOV R16, 0x1f ;  /* 0x0000001f00107802 */ /* 0x000fe40000000f00 */
[----:B------:R-:W-:-:S07]  /*7aa0*/  MOV R18, 0xffffffff ;  /* 0xffffffff00127802 */ /* 0x000fce0000000f00 */
[----:B------:R-:W-:Y:S05]  /*7ab0*/  WARPSYNC.COLLECTIVE R18, `(.L_x_43474) ;  /* 0x0000000012087348 */ /* 0x000fea0003c00000 */
[----:B------:R0:W1:Y:S02]  /*7ac0*/  SHFL.BFLY P3, R218, R227, R19, R16 ;  /* 0x0c000013e3da7389 */ /* 0x0000640000060010 */
[----:B01----:R-:W-:Y:S05]  /*7ad0*/  ENDCOLLECTIVE ;  /* 0x000000000000791b */ /* 0x003fea0003800000 */
.L_x_43474:
[----:B------:R-:W-:Y:S05]  /*7ae0*/  BSYNC B0 ;  /* 0x0000000000007941 */ /* 0x000fea0003800000 */
.L_x_43473:
        /* <DEDUP_REMOVED lines=8> */
.L_x_43475:
[----:B------:R-:W-:Y:S02]  /*7b70*/  HFMA2 R19, -RZ, RZ, 0, 2.384185791015625e-07 ;  /* 0x00000004ff137431 */ /* 0x000fe400000001ff */
[----:B------:R-:W-:-:S05]  /*7b80*/  FADD.FTZ R216, R227, R218 ;  /* 0x000000dae3d87221 */ /* 0x000fca0000010000 */
[----:B------:R-:W-:-:S07]  /*7b90*/  MOV R227, R216 ;  /* 0x000000d800e37202 */ /* 0x000fce0000000f00 */
[----:B------:R-:W-:Y:S05]  /*7ba0*/  WARPSYNC.COLLECTIVE R18, `(.L_x_43476) ;  /* 0x0000000012087348 */ /* 0x000fea0003c00000 */
[----:B------:R0:W1:Y:S02]  /*7bb0*/  SHFL.BFLY P3, R218, R227, R19, R16 ;  /* 0x0c000013e3da7389 */ /* 0x0000640000060010 */
[----:B01----:R-:W-:Y:S05]  /*7bc0*/  ENDCOLLECTIVE ;  /* 0x000000000000791b */ /* 0x003fea0003800000 */
.L_x_43476:
[----:B------:R-:W-:Y:S02]  /*7bd0*/  HFMA2 R19, -RZ, RZ, 0, 4.76837158203125e-07 ;  /* 0x00000008ff137431 */ /* 0x000fe400000001ff */
[----:B------:R-:W-:-:S05]  /*7be0*/  FADD.FTZ R214, R216, R218 ;  /* 0x000000dad8d67221 */ /* 0x000fca0000010000 */
[----:B------:R-:W-:-:S07]  /*7bf0*/  MOV R227, R214 ;  /* 0x000000d600e37202 */ /* 0x000fce0000000f00 */
[----:B------:R-:W-:Y:S05]  /*7c00*/  WARPSYNC.COLLECTIVE R18, `(.L_x_43477) ;  /* 0x0000000012087348 */ /* 0x000fea0003c00000 */
[----:B------:R0:W1:Y:S02]  /*7c10*/  SHFL.BFLY P3, R218, R227, R19, R16 ;  /* 0x0c000013e3da7389 */ /* 0x0000640000060010 */
[----:B01----:R-:W-:Y:S05]  /*7c20*/  ENDCOLLECTIVE ;  /* 0x000000000000791b */ /* 0x003fea0003800000 */
.L_x_43477:
[----:B------:R-:W-:Y:S02]  /*7c30*/  HFMA2 R19, -RZ, RZ, 0, 9.5367431640625e-07 ;  /* 0x00000010ff137431 */ /* 0x000fe400000001ff */
[----:B------:R-:W-:-:S05]  /*7c40*/  FADD.FTZ R33, R214, R218 ;  /* 0x000000dad6217221 */ /* 0x000fca0000010000 */
[----:B------:R-:W-:-:S07]  /*7c50*/  MOV R227, R33 ;  /* 0x0000002100e37202 */ /* 0x000fce0000000f00 */
[----:B------:R-:W-:Y:S05]  /*7c60*/  WARPSYNC.COLLECTIVE R18, `(.L_x_43478) ;  /* 0x0000000012087348 */ /* 0x000fea0003c00000 */
[----:B------:R0:W1:Y:S02]  /*7c70*/  SHFL.BFLY P3, R218, R227, R19, R16 ;  /* 0x0c000013e3da7389 */ /* 0x0000640000060010 */
[----:B01----:R-:W-:Y:S05]  /*7c80*/  ENDCOLLECTIVE ;  /* 0x000000000000791b */ /* 0x003fea0003800000 */
.L_x_43478:
[----:B------:R-:W-:-:S04]  /*7c90*/  FADD.FTZ R17, R33, R218 ;  /* 0x000000da21117221 */ /* 0x000fc80000010000 */
[----:B------:R-:W-:-:S04]  /*7ca0*/  FMUL.FTZ R17, R17, R32 ;  /* 0x0000002011117220 */ /* 0x000fc80000410000 */
[C---:B------:R-:W-:Y:S01]  /*7cb0*/  FADD.FTZ R33, -R17.reuse, R23 ;  /* 0x0000001711217221 */ /* 0x040fe20000010100 */
[C---:B------:R-:W-:Y:S01]  /*7cc0*/  FADD.FTZ R214, -R17.reuse, R22 ;  /* 0x0000001611d67221 */ /* 0x040fe20000010100 */
[C---:B------:R-:W-:Y:S01]  /*7cd0*/  FADD.FTZ R16, -R17.reuse, R20 ;  /* 0x0000001411107221 */ /* 0x040fe20000010100 */
[----:B------:R-:W-:Y:S01]  /*7ce0*/  FADD.FTZ R19, -R17, R28 ;  /* 0x0000001c11137221 */ /* 0x000fe20000010100 */
[----:B------:R-:W-:Y:S01]  /*7cf0*/  FFMA.FTZ R33, R33, R33, RZ ;  /* 0x0000002121217223 */ /* 0x000fe200000100ff */
[----:B------:R-:W-:-:S03]  /*7d00*/  FADD.FTZ R226, -R17, R212 ;  /* 0x000000d411e27221 */ /* 0x000fc60000010100 */
[----:B------:R-:W-:Y:S01]  /*7d10*/  FFMA.FTZ R214, R214, R214, R33 ;  /* 0x000000d6d6d67223 */ /* 0x000fe20000010021 */
[----:B------:R-:W-:-:S04]  /*7d20*/  FADD.FTZ R33, -R17, R21 ;  /* 0x0000001511217221 */ /* 0x000fc80000010100 */
[----:B------:R-:W-:-:S04]  /*7d30*/  FFMA.FTZ R33, R33, R33, R214 ;  /* 0x0000002121217223 */ /* 0x000fc800000100d6 */
        /* <DEDUP_REMOVED lines=157> */
.L_x_43479:
[----:B------:R-:W-:Y:S02]  /*8710*/  HFMA2 R19, -RZ, RZ, 0, 1.1920928955078125e-07 ;  /* 0x00000002ff137431 */ /* 0x000fe400000001ff */
[----:B------:R-:W-:-:S05]  /*8720*/  FADD.FTZ R225, R226, R218 ;  /* 0x000000dae2e17221 */ /* 0x000fca0000010000 */
[----:B------:R-:W-:-:S07]  /*8730*/  MOV R227, R225 ;  /* 0x000000e100e37202 */ /* 0x000fce0000000f00 */
[----:B------:R-:W-:Y:S05]  /*8740*/  WARPSYNC.COLLECTIVE R18, `(.L_x_43480) ;  /* 0x0000000012087348 */ /* 0x000fea0003c00000 */
[----:B------:R0:W1:Y:S02]  /*8750*/  SHFL.BFLY P3, R218, R227, R19, R16 ;  /* 0x0c000013e3da7389 */ /* 0x0000640000060010 */
[----:B01----:R-:W-:Y:S05]  /*8760*/  ENDCOLLECTIVE ;  /* 0x000000000000791b */ /* 0x003fea0003800000 */
.L_x_43480:
[----:B------:R-:W-:Y:S02]  /*8770*/  HFMA2 R19, -RZ, RZ, 0, 2.384185791015625e-07 ;  /* 0x00000004ff137431 */ /* 0x000fe400000001ff */
[----:B------:R-:W-:-:S05]  /*8780*/  FADD.FTZ R216, R225, R218 ;  /* 0x000000dae1d87221 */ /* 0x000fca0000010000 */
[----:B------:R-:W-:-:S07]  /*8790*/  MOV R227, R216 ;  /* 0x000000d800e37202 */ /* 0x000fce0000000f00 */
[----:B------:R-:W-:Y:S05]  /*87a0*/  WARPSYNC.COLLECTIVE R18, `(.L_x_43481) ;  /* 0x0000000012087348 */ /* 0x000fea0003c00000 */
[----:B------:R0:W1:Y:S02]  /*87b0*/  SHFL.BFLY P3, R218, R227, R19, R16 ;  /* 0x0c000013e3da7389 */ /* 0x0000640000060010 */
[----:B01----:R-:W-:Y:S05]  /*87c0*/  ENDCOLLECTIVE ;  /* 0x000000000000791b */ /* 0x003fea0003800000 */
.L_x_43481:
[----:B------:R-:W-:Y:S02]  /*87d0*/  HFMA2 R19, -RZ, RZ, 0, 4.76837158203125e-07 ;  /* 0x00000008ff137431 */ /* 0x000fe400000001ff */
[----:B------:R-:W-:-:S05]  /*87e0*/  FADD.FTZ R214, R216, R218 ;  /* 0x000000dad8d67221 */ /* 0x000fca0000010000 */
[----:B------:R-:W-:-:S07]  /*87f0*/  MOV R227, R214 ;  /* 0x000000d600e37202 */ /* 0x000fce0000000f00 */
[----:B------:R-:W-:Y:S05]  /*8800*/  WARPSYNC.COLLECTIVE R18, `(.L_x_43482) ;  /* 0x0000000012087348 */ /* 0x000fea0003c00000 */
[----:B------:R0:W1:Y:S02]  /*8810*/  SHFL.BFLY P3, R218, R227, R19, R16 ;  /* 0x0c000013e3da7389 */ /* 0x0000640000060010 */
[----:B01----:R-:W-:Y:S05]  /*8820*/  ENDCOLLECTIVE ;  /* 0x000000000000791b */ /* 0x003fea0003800000 */
.L_x_43482:
[----:B------:R-:W-:Y:S02]  /*8830*/  HFMA2 R19, -RZ, RZ, 0, 9.5367431640625e-07 ;  /* 0x00000010ff137431 */ /* 0x000fe400000001ff */
[----:B------:R-:W-:-:S05]  /*8840*/  FADD.FTZ R33, R214, R218 ;  /* 0x000000dad6217221 */ /* 0x000fca0000010000 */
[----:B------:R-:W-:-:S07]  /*8850*/  MOV R227, R33 ;  /* 0x0000002100e37202 */ /* 0x000fce0000000f00 */
[----:B------:R-:W-:Y:S05]  /*8860*/  WARPSYNC.COLLECTIVE R18, `(.L_x_43483) ;  /* 0x0000000012087348 */ /* 0x000fea0003c00000 */
[----:B------:R0:W1:Y:S02]  /*8870*/  SHFL.BFLY P3, R218, R227, R19, R16 ;  /* 0x0c000013e3da7389 */ /* 0x0000640000060010 */
[----:B01----:R-:W-:Y:S05]  /*8880*/  ENDCOLLECTIVE ;  /* 0x000000000000791b */ /* 0x003fea0003800000 */
.L_x_43483:
[----:B------:R-:W-:Y:S05]  /*8890*/  BRA `(.L_x_43484) ;  /* 0xffffffd000c87947 */ /* 0x000fea000383ffff */
.L_x_43485:
        /* <DEDUP_REMOVED lines=14> */
.L_x_54495:


//--------------------- .text._ZN10layer_norm31ln_parallel_residual_fwd_kernelINS_13Kernel_traitsI6__halfffffjLj2560ELj1ELj4ELj1ELj16ENS_18Kernel_traits_baseILj2560ES2_ffffjLj128EEEEELb1ELb0ELb0EEEvNS_9FwdParamsE --------------------------
	.section	.text._ZN10layer_norm31ln_parallel_residual_fwd_kernelINS_13Kernel_traitsI6__halfffffjLj2560ELj1ELj4ELj1ELj16ENS_18Kernel_traits_baseILj2560ES2_ffffjLj128EEEEELb1ELb0ELb0EEEvNS_9FwdParamsE,"ax",@progbits
	.align	128
        .global         _ZN10layer_norm31ln_parallel_residual_fwd_kernelINS_13Kernel_traitsI6__halfffffjLj2560ELj1ELj4ELj1ELj16ENS_18Kernel_traits_baseILj2560ES2_ffffjLj128EEEEELb1ELb0ELb0EEEvNS_9FwdParamsE
        .type           _ZN10layer_norm31ln_parallel_residual_fwd_kernelINS_13Kernel_traitsI6__halfffffjLj2560ELj1ELj4ELj1ELj16ENS_18Kernel_traits_baseILj2560ES2_ffffjLj128EEEEELb1ELb0ELb0EEEvNS_9FwdParamsE,@function
        .size           _ZN10layer_norm31ln_parallel_residual_fwd_kernelINS_13Kernel_traitsI6__halfffffjLj2560ELj1ELj4ELj1ELj16ENS_18Kernel_traits_baseILj2560ES2_ffffjLj128EEEEELb1ELb0ELb0EEEvNS_9FwdParamsE,(.L_x_54496 - _ZN10layer_norm31ln_parallel_residual_fwd_kernelINS_13Kernel_traitsI6__halfffffjLj2560ELj1ELj4ELj1ELj16ENS_18Kernel_traits_baseILj2560ES2_ffffjLj128EEEEELb1ELb0ELb0EEEvNS_9FwdParamsE)
        .other          _ZN10layer_norm31ln_parallel_residual_fwd_kernelINS_13Kernel_traitsI6__halfffffjLj2560ELj1ELj4ELj1ELj16ENS_18Kernel_traits_baseILj2560ES2_ffffjLj128EEEEELb1ELb0ELb0EEEvNS_9FwdParamsE,@"STO_CUDA_ENTRY STV_DEFAULT"
_ZN10layer_norm31ln_parallel_residual_fwd_kernelINS_13Kernel_traitsI6__halfffffjLj2560ELj1ELj4ELj1ELj16ENS_18Kernel_traits_baseILj2560ES2_ffffjLj128EEEEELb1ELb0ELb0EEEvNS_9FwdParamsE:
.text._ZN10layer_norm31ln_parallel_residual_fwd_kernelINS_13Kernel_traitsI6__halfffffjLj2560ELj1ELj4ELj1ELj16ENS_18Kernel_traits_baseILj2560ES2_ffffjLj128EEEEELb1ELb0ELb0EEEvNS_9FwdParamsE:
[----:B------:R-:W0:Y:S01]  /*0000*/  LDC R1, c[0x0][0x37c] ;  /* 0x0000df00ff017b82 */ /* 0x000e220000000800 */
[----:B------:R-:W1:Y:S07]  /*0010*/  LDCU.U8 UR4, c[0x0][0x464] ;  /* 0x00008c80ff0477ac */ /* 0x000e6e0008000000 */
[----:B------:R-:W2:Y:S01]  /*0020*/  LDC R7, c[0x0][0x458] ;  /* 0x00011600ff077b82 */ /* 0x000ea20000000800 */
[----:B0-----:R-:W-:Y:S01]  /*0030*/  VIADD R1, R1, 0xfffffef0 ;  /* 0xfffffef001017836 */ /* 0x001fe20000000000 */
[----:B------:R-:W0:Y:S06]  /*0040*/  LDCU.64 UR6, c[0x0][0x358] ;  /* 0x00006b00ff0677ac */ /* 0x000e2c0008000a00 */
[----:B------:R-:W3:Y:S01]  /*0050*/  LDC R6, c[0x0][0x45c] ;  /* 0x00011700ff067b82 */ /* 0x000ee20000000800 */
[----:B------:R-:W4:Y:S01]  /*0060*/  S2R R249, SR_TID.X ;  /* 0x0000000000f97919 */ /* 0x000f220000002100 */
[----:B------:R-:W0:Y:S06]  /*0070*/  LDCU.64 UR8, c[0x0][0x438] ;  /* 0x00008700ff0877ac */ /* 0x000e2c0008000a00 */
        /* <DEDUP_REMOVED lines=8> */
[----:B------:R-:W-:-:S06]  /*0100*/  IMAD.U32 R23, RZ, RZ, UR5 ;  /* 0x00000005ff177e24 */ /* 0x000fcc000f8e00ff */
[----:B------:R-:W5:Y:S01]  /*0110*/  @P0 LDG.E.64 R22, desc[UR6][R22.64] ;  /* 0x0000000616160981 */ /* 0x000f62000c1e1b00 */
[----:B------:R-:W0:Y:S01]  /*0120*/  S2UR UR5, SR_CTAID.X ;  /* 0x00000000000579c3 */ /* 0x000e220000002500 */
[----:B------:R-:W-:Y:S01]  /*0130*/  UISETP.NE.U32.AND UP0, UPT, UR8, URZ, UPT ;  /* 0x000000ff0800728c */ /* 0x000fe2000bf05070 */
[----:B----4-:R-:W-:Y:S01]  /*0140*/  LOP3.LUT R4, R249, 0x1f, RZ, 0xc0, !PT ;  /* 0x0000001ff9047812 */ /* 0x010fe200078ec0ff */
[----:B------:R-:W-:Y:S01]  /*0150*/  BSSY.RECONVERGENT B0, `(.L_x_43486) ;  /* 0x0000419000007945 */ /* 0x000fe20003800200 */
[----:B------:R-:W-:Y:S01]  /*0160*/  SHF.R.S32.HI R0, RZ, 0x1f, R9 ;  /* 0x0000001fff007819 */ /* 0x000fe20000011409 */
[----:B------:R-:W-:Y:S01]  /*0170*/  UISETP.NE.AND.EX UP0, UPT, UR9, URZ, UPT, UP0 ;  /* 0x000000ff0900728c */ /* 0x000fe2000bf05300 */
[----:B------:R-:W-:Y:S02]  /*0180*/  SHF.R.U32.HI R8, RZ, 0x5, R249 ;  /* 0x00000005ff087819 */ /* 0x000fe400000116f9 */
[----:B------:R-:W-:Y:S01]  /*0190*/  LEA.HI R0, R0, R9, RZ, 0x2 ;  /* 0x0000000900007211 */ /* 0x000fe200078f10ff */
[----:B0-----:R-:W-:-:S06]  /*01a0*/  USHF.L.U32 UR4, UR5, 0x2, URZ ;  /* 0x0000000205047899 */ /* 0x001fcc00080006ff */
[----:B------:R-:W-:Y:S02]  /*01b0*/  LOP3.LUT R8, R8, UR4, RZ, 0xfc, !PT ;  /* 0x0000000408087c12 */ /* 0x000fe4000f8efcff */
[----:B--2---:R-:W-:Y:S02]  /*01c0*/  @P0 IADD3 R7, P1, PT, R2, R5, RZ ;  /* 0x0000000502070210 */ /* 0x004fe40007f3e0ff */
[----:B------:R-:W-:Y:S02]  /*01d0*/  LOP3.LUT R5, R4, 0x1f, RZ, 0x3c, !PT ;  /* 0x0000001f04057812 */ /* 0x000fe400078e3cff */
[----:B------:R-:W-:Y:S02]  /*01e0*/  @P0 IADD3.X R6, PT, PT, RZ, R3, RZ, P1, !PT ;  /* 0x00000003ff060210 */ /* 0x000fe40000ffe4ff */
[----:B------:R-:W-:Y:S02]  /*01f0*/  LEA.HI.SX32 R0, R0, R5, 0x1e ;  /* 0x0000000500007211 */ /* 0x000fe400078ff2ff */
[----:B------:R-:W-:-:S02]  /*0200*/  SHF.R.U64 R2, R7, 0x2, R6 ;  /* 0x0000000207027819 */ /* 0x000fc40000001206 */
[----:B------:R-:W-:Y:S01]  /*0210*/  SHF.R.U32.HI R9, RZ, 0x2, R6 ;  /* 0x00000002ff097819 */ /* 0x000fe20000011606 */
[----:B------:R-:W-:Y:S06]  /*0220*/  BRA.U UP0, `(.L_x_43487) ;  /* 0x0000001d00ec7547 */ /* 0x000fec000b800000 */
        /* <DEDUP_REMOVED lines=11> */
[----:B------:R-:W-:-:S02]  /*02e0*/  ISETP.GE.U32.AND P2, PT, R0, 0xc0, PT ;  /* 0x000000c00000780c */ /* 0x000fc40003f46070 */
[----:B------:R-:W-:-:S03]  /*02f0*/  LOP3.LUT R3, R3, 0xfeffffff, RZ, 0xc0, !PT ;  /* 0xfeffffff03037812 */ /* 0x000fc600078ec0ff */
[----:B------:R-:W2:Y:S08]  /*0300*/  LDC.64 R74, c[0x0][0x3d0] ;  /* 0x0000f400ff4a7b82 */ /* 0x000eb00000000a00 */
[----:B------:R-:W3:Y:S01]  /*0310*/  LDC.64 R78, c[0x0][0x3d8] ;  /* 0x0000f600ff4e7b82 */ /* 0x000ee20000000a00 */
[----:B0-----:R-:W-:-:S07]  /*0320*/  @P6 IMAD.WIDE.U32 R70, R4, 0x8, R70 ;  /* 0x0000000804466825 */ /* 0x001fce00078e0046 */
[----:B------:R-:W0:Y:S01]  /*0330*/  LDC.64 R80, c[0x0][0x3d0] ;  /* 0x0000f400ff507b82 */ /* 0x000e220000000a00 */
[C---:B-1----:R-:W-:Y:S01]  /*0340*/  @P6 IMAD.WIDE.U32 R66, R4.reuse, 0x8, R66 ;  /* 0x0000000804426825 */ /* 0x042fe200078e0042 */
[----:B------:R-:W-:Y:S01]  /*0350*/  @P6 LOP3.LUT R4, R4, 0x20, RZ, 0xfc, !PT ;  /* 0x0000002004046812 */ /* 0x000fe200078efcff */
[----:B------:R1:W5:Y:S05]  /*0360*/  @P6 LDG.E.64 R64, desc[UR6][R70.64] ;  /* 0x0000000646406981 */ /* 0x00036a000c1e1b00 */
[----:B------:R-:W4:Y:S01]  /*0370*/  LDC.64 R82, c[0x0][0x3d8] ;  /* 0x0000f600ff527b82 */ /* 0x000f220000000a00 */
[----:B--2---:R-:W-:-:S07]  /*0380*/  @P5 IMAD.WIDE.U32 R74, R4, 0x8, R74 ;  /* 0x00000008044a5825 */ /* 0x004fce00078e004a */
[----:B------:R-:W2:Y:S01]  /*0390*/  LDC.64 R84, c[0x0][0x3d0] ;  /* 0x0000f400ff547b82 */ /* 0x000ea20000000a00 */
[C---:B---3--:R-:W-:Y:S01]  /*03a0*/  @P5 IMAD.WIDE.U32 R78, R4.reuse, 0x8, R78 ;  /* 0x00000008044e5825 */ /* 0x048fe200078e004e */
[----:B------:R3:W5:Y:S06]  /*03b0*/  @P5 LDG.E.64 R72, desc[UR6][R74.64] ;  /* 0x000000064a485981 */ /* 0x00076c000c1e1b00 */
[----:B------:R-:W1:Y:S01]  /*03c0*/  LDC.64 R86, c[0x0][0x3d8] ;  /* 0x0000f600ff567b82 */ /* 0x000e620000000a00 */
[----:B------:R-:W-:Y:S01]  /*03d0*/  @P5 VIADD R4, R4, 0x20 ;  /* 0x0000002004045836 */ /* 0x000fe20000000000 */
[----:B------:R3:W5:Y:S06]  /*03e0*/  @P5 LDG.E.64 R76, desc[UR6][R78.64] ;  /* 0x000000064e4c5981 */ /* 0x00076c000c1e1b00 */
[----:B------:R-:W3:Y:S01]  /*03f0*/  LDC.64 R88, c[0x0][0x3d0] ;  /* 0x0000f400ff587b82 */ /* 0x000ee20000000a00 */
[----:B0-----:R-:W-:-:S07]  /*0400*/  @P4 IMAD.WIDE.U32 R80, R4, 0x8, R80 ;  /* 0x0000000804504825 */ /* 0x001fce00078e0050 */
[----:B------:R-:W0:Y:S01]  /*0410*/  LDC.64 R90, c[0x0][0x3d8] ;  /* 0x0000f600ff5a7b82 */ /* 0x000e220000000a00 */
[C---:B----4-:R-:W-:Y:S01]  /*0420*/  @P4 IMAD.WIDE.U32 R82, R4.reuse, 0x8, R82 ;  /* 0x0000000804524825 */ /* 0x050fe200078e0052 */
[----:B------:R4:W5:Y:S06]  /*0430*/  @P4 LDG.E.64 R62, desc[UR6][R80.64] ;  /* 0x00000006503e4981 */ /* 0x00096c000c1e1b00 */
[----:B------:R-:W4:Y:S01]  /*0440*/  LDC.64 R92, c[0x0][0x3d0] ;  /* 0x0000f400ff5c7b82 */ /* 0x000f220000000a00 */
[----:B------:R-:W-:-:S07]  /*0450*/  @P4 VIADD R4, R4, 0x20 ;  /* 0x0000002004044836 */ /* 0x000fce0000000000 */
[----:B------:R-:W4:Y:S01]  /*0460*/  LDC.64 R94, c[0x0][0x3d8] ;  /* 0x0000f600ff5e7b82 */ /* 0x000f220000000a00 */
[----:B--2---:R-:W-:-:S07]  /*0470*/  @P0 IMAD.WIDE.U32 R84, R4, 0x8, R84 ;  /* 0x0000000804540825 */ /* 0x004fce00078e0054 */
[----:B------:R-:W2:Y:S01]  /*0480*/  LDC.64 R96, c[0x0][0x3d0] ;  /* 0x0000f400ff607b82 */ /* 0x000ea20000000a00 */
[C---:B-1----:R-:W-:Y:S01]  /*0490*/  @P0 IMAD.WIDE.U32 R86, R4.reuse, 0x8, R86 ;  /* 0x0000000804560825 */ /* 0x042fe200078e0056 */
[----:B------:R-:W-:Y:S01]  /*04a0*/  @P0 IADD3 R4, PT, PT, R4, 0x20, RZ ;  /* 0x0000002004040810 */ /* 0x000fe20007ffe0ff */
[----:B------:R1:W5:Y:S05]  /*04b0*/  @P4 LDG.E.64 R20, desc[UR6][R82.64] ;  /* 0x0000000652144981 */ /* 0x00036a000c1e1b00 */
[----:B------:R-:W2:Y:S01]  /*04c0*/  LDC.64 R108, c[0x0][0x3d8] ;  /* 0x0000f600ff6c7b82 */ /* 0x000ea20000000a00 */
[----:B------:R-:W-:Y:S02]  /*04d0*/  ISETP.GE.U32.AND P1, PT, R0, 0xe0, PT ;  /* 0x000000e00000780c */ /* 0x000fe40003f26070 */
[----:B------:R-:W-:-:S02]  /*04e0*/  @P5 CS2R R24, SRZ ;  /* 0x0000000000185805 */ /* 0x000fc4000001ff00 */
[----:B------:R-:W-:Y:S02]  /*04f0*/  @P4 CS2R R26, SRZ ;  /* 0x00000000001a4805 */ /* 0x000fe4000001ff00 */
[----:B------:R-:W-:Y:S02]  /*0500*/  @P0 CS2R R28, SRZ ;  /* 0x00000000001c0805 */ /* 0x000fe4000001ff00 */
[----:B------:R-:W-:Y:S02]  /*0510*/  @P3 CS2R R30, SRZ ;  /* 0x00000000001e3805 */ /* 0x000fe4000001ff00 */
[----:B------:R-:W-:Y:S01]  /*0520*/  @P2 CS2R R32, SRZ ;  /* 0x0000000000202805 */ /* 0x000fe2000001ff00 */
[----:B------:R-:W5:Y:S01]  /*0530*/  @P6 LDG.E.64 R68, desc[UR6][R66.64] ;  /* 0x0000000642446981 */ /* 0x000f62000c1e1b00 */
[----:B------:R-:W2:Y:S01]  /*0540*/  LDC.64 R70, c[0x0][0x3d0] ;  /* 0x0000f400ff467b82 */ /* 0x000ea20000000a00 */
[----:B------:R-:W-:Y:S02]  /*0550*/  @P6 CS2R R50, SRZ ;  /* 0x0000000000326805 */ /* 0x000fe4000001ff00 */
[----:B------:R-:W-:-:S05]  /*0560*/  @P6 LOP3.LUT R3, R3, 0x1000000, RZ, 0xfc, !PT ;  /* 0x0100000003036812 */ /* 0x000fca00078efcff */
[----:B---3--:R-:W3:Y:S01]  /*0570*/  LDC.64 R74, c[0x0][0x3d8] ;  /* 0x0000f600ff4a7b82 */ /* 0x008ee20000000a00 */
[C---:B------:R-:W-:Y:S01]  /*0580*/  @P3 IMAD.WIDE.U32 R88, R4.reuse, 0x8, R88 ;  /* 0x0000000804583825 */ /* 0x040fe200078e0058 */
[----:B------:R1:W5:Y:S03]  /*0590*/  @P0 LDG.E.64 R16, desc[UR6][R84.64] ;  /* 0x0000000654100981 */ /* 0x000366000c1e1b00 */
[----:B0-----:R-:W-:-:S03]  /*05a0*/  @P3 IMAD.WIDE.U32 R90, R4, 0x8, R90 ;  /* 0x00000008045a3825 */ /* 0x001fc600078e005a */
[----:B------:R-:W0:Y:S01]  /*05b0*/  LDC.64 R78, c[0x0][0x3d0] ;  /* 0x0000f400ff4e7b82 */ /* 0x000e220000000a00 */
[----:B------:R-:W-:Y:S01]  /*05c0*/  @P3 VIADD R4, R4, 0x20 ;  /* 0x0000002004043836 */ /* 0x000fe20000000000 */
[----:B------:R-:W-:Y:S01]  /*05d0*/  ISETP.GE.U32.AND P5, PT, R0, 0x100, PT ;  /* 0x000001000000780c */ /* 0x000fe20003fa6070 */
[----:B------:R2:W5:Y:S05]  /*05e0*/  @P0 LDG.E.64 R12, desc[UR6][R86.64] ;  /* 0x00000006560c0981 */ /* 0x00056a000c1e1b00 */
[----:B----4-:R-:W4:Y:S01]  /*05f0*/  LDC.64 R80, c[0x0][0x3d8] ;  /* 0x0000f600ff507b82 */ /* 0x010f220000000a00 */
[C---:B------:R-:W-:Y:S01]  /*0600*/  @P2 IMAD.WIDE.U32 R92, R4.reuse, 0x8, R92 ;  /* 0x00000008045c2825 */ /* 0x040fe200078e005c */
[----:B------:R2:W5:Y:S03]  /*0610*/  @P3 LDG.E.64 R10, desc[UR6][R88.64] ;  /* 0x00000006580a3981 */ /* 0x000566000c1e1b00 */
[----:B------:R-:W-:-:S03]  /*0620*/  @P2 IMAD.WIDE.U32 R94, R4, 0x8, R94 ;  /* 0x00000008045e2825 */ /* 0x000fc600078e005e */
[----:B-1----:R-:W1:Y:S01]  /*0630*/  LDC.64 R82, c[0x0][0x3d0] ;  /* 0x0000f400ff527b82 */ /* 0x002e620000000a00 */
[----:B------:R-:W-:Y:S01]  /*0640*/  @P2 VIADD R4, R4, 0x20 ;  /* 0x0000002004042836 */ /* 0x000fe20000000000 */
[----:B------:R-:W-:Y:S01]  /*0650*/  ISETP.GE.U32.AND P4, PT, R0, 0x120, PT ;  /* 0x000001200000780c */ /* 0x000fe20003f86070 */
[----:B------:R3:W5:Y:S05]  /*0660*/  @P3 LDG.E.64 R14, desc[UR6][R90.64] ;  /* 0x000000065a0e3981 */ /* 0x00076a000c1e1b00 */
[----:B------:R-:W1:Y:S01]  /*0670*/  LDC.64 R84, c[0x0][0x3d8] ;  /* 0x0000f600ff547b82 */ /* 0x000e620000000a00 */
[C---:B--2---:R-:W-:Y:S01]  /*0680*/  @P1 IMAD.WIDE.U32 R96, R4.reuse, 0x8, R96 ;  /* 0x0000000804601825 */ /* 0x044fe200078e0060 */
[----:B------:R2:W5:Y:S03]  /*0690*/  @P2 LDG.E.64 R18, desc[UR6][R92.64] ;  /* 0x000000065c122981 */ /* 0x000566000c1e1b00 */
[----:B------:R-:W-:-:S03]  /*06a0*/  @P1 IMAD.WIDE.U32 R108, R4, 0x8, R108 ;  /* 0x00000008046c1825 */ /* 0x000fc600078e006c */
[----:B------:R-:W1:Y:S01]  /*06b0*/  LDC.64 R86, c[0x0][0x3d0] ;  /* 0x0000f400ff567b82 */ /* 0x000e620000000a00 */
[----:B------:R-:W-:Y:S01]  /*06c0*/  @P1 IADD3 R4, PT, PT, R4, 0x20, RZ ;  /* 0x0000002004041810 */ /* 0x000fe20007ffe0ff */
[----:B------:R4:W5:Y:S01]  /*06d0*/  @P2 LDG.E.64 R60, desc[UR6][R94.64] ;  /* 0x000000065e3c2981 */ /* 0x000962000c1e1b00 */
[----:B------:R-:W-:-:S03]  /*06e0*/  ISETP.GE.U32.AND P0, PT, R0, 0x140, PT ;  /* 0x000001400000780c */ /* 0x000fc60003f06070 */
[----:B------:R4:W5:Y:S02]  /*06f0*/  @P1 LDG.E.64 R102, desc[UR6][R96.64] ;  /* 0x0000000660661981 */ /* 0x000964000c1e1b00 */
[----:B------:R-:W1:Y:S01]  /*0700*/  LDC.64 R88, c[0x0][0x3d8] ;  /* 0x0000f600ff587b82 */ /* 0x000e620000000a00 */
[----:B------:R-:W-:Y:S01]  /*0710*/  @P5 IMAD.WIDE.U32 R70, R4, 0x8, R70 ;  /* 0x0000000804465825 */ /* 0x000fe200078e0046 */
[----:B------:R-:W-:Y:S01]  /*0720*/  ISETP.GE.U32.AND P3, PT, R0, 0x160, PT ;  /* 0x000001600000780c */ /* 0x000fe20003f66070 */
[----:B------:R-:W5:Y:S02]  /*0730*/  @P1 LDG.E.64 R110, desc[UR6][R108.64] ;  /* 0x000000066c6e1981 */ /* 0x000f64000c1e1b00 */
[----:B---3--:R-:W-:-:S03]  /*0740*/  @P5 IMAD.WIDE.U32 R74, R4, 0x8, R74 ;  /* 0x00000008044a5825 */ /* 0x008fc600078e004a */
[----:B------:R-:W3:Y:S01]  /*0750*/  LDC.64 R90, c[0x0][0x3d0] ;  /* 0x0000f400ff5a7b82 */ /* 0x000ee20000000a00 */
[----:B------:R-:W-:Y:S01]  /*0760*/  @P5 VIADD R4, R4, 0x20 ;  /* 0x0000002004045836 */ /* 0x000fe20000000000 */
[----:B------:R1:W5:Y:S06]  /*0770*/  @P5 LDG.E.64 R118, desc[UR6][R70.64] ;  /* 0x0000000646765981 */ /* 0x00036c000c1e1b00 */
[----:B--2---:R-:W2:Y:S01]  /*0780*/  LDC.64 R92, c[0x0][0x3d8] ;  /* 0x0000f600ff5c7b82 */ /* 0x004ea20000000a00 */
[C---:B0-----:R-:W-:Y:S01]  /*0790*/  @P4 IMAD.WIDE.U32 R78, R4.reuse, 0x8, R78 ;  /* 0x00000008044e4825 */ /* 0x041fe200078e004e */
[----:B------:R0:W5:Y:S03]  /*07a0*/  @P5 LDG.E.64 R124, desc[UR6][R74.64] ;  /* 0x000000064a7c5981 */ /* 0x000166000c1e1b00 */
[----:B----4-:R-:W-:-:S03]  /*07b0*/  @P4 IMAD.WIDE.U32 R80, R4, 0x8, R80 ;  /* 0x0000000804504825 */ /* 0x010fc600078e0050 */
[----:B------:R-:W4:Y:S01]  /*07c0*/  LDC.64 R94, c[0x0][0x3d0] ;  /* 0x0000f400ff5e7b82 */ /* 0x000f220000000a00 */
[----:B------:R-:W-:Y:S01]  /*07d0*/  @P4 VIADD R4, R4, 0x20 ;  /* 0x0000002004044836 */ /* 0x000fe20000000000 */
[----:B------:R-:W-:Y:S02]  /*07e0*/  ISETP.GE.U32.AND P2, PT, R0, 0x180, PT ;  /* 0x000001800000780c */ /* 0x000fe40003f46070 */
[----:B------:R-:W-:Y:S01]  /*07f0*/  @P1 CS2R R34, SRZ ;  /* 0x0000000000221805 */ /* 0x000fe2000001ff00 */
[----:B------:R0:W5:Y:S03]  /*0800*/  @P4 LDG.E.64 R130, desc[UR6][R78.64] ;  /* 0x000000064e824981 */ /* 0x000166000c1e1b00 */
[----:B------:R-:W4:Y:S01]  /*0810*/  LDC.64 R96, c[0x0][0x3d8] ;  /* 0x0000f600ff607b82 */ /* 0x000f220000000a00 */
[C---:B-1----:R-:W-:Y:S01]  /*0820*/  @P0 IMAD.WIDE.U32 R82, R4.reuse, 0x8, R82 ;  /* 0x0000000804520825 */ /* 0x042fe200078e0052 */
[----:B------:R1:W5:Y:S03]  /*0830*/  @P4 LDG.E.64 R138, desc[UR6][R80.64] ;  /* 0x00000006508a4981 */ /* 0x000366000c1e1b00 */
[----:B------:R-:W-:-:S03]  /*0840*/  @P0 IMAD.WIDE.U32 R84, R4, 0x8, R84 ;  /* 0x0000000804540825 */ /* 0x000fc600078e0054 */
[----:B------:R-:W4:Y:S01]  /*0850*/  LDC.64 R70, c[0x0][0x3d0] ;  /* 0x0000f400ff467b82 */ /* 0x000f220000000a00 */
[----:B------:R-:W-:Y:S01]  /*0860*/  @P0 IADD3 R4, PT, PT, R4, 0x20, RZ ;  /* 0x0000002004040810 */ /* 0x000fe20007ffe0ff */
[----:B------:R2:W5:Y:S01]  /*0870*/  @P0 LDG.E.64 R144, desc[UR6][R82.64] ;  /* 0x0000000652900981 */ /* 0x000562000c1e1b00 */
[----:B------:R-:W-:-:S05]  /*0880*/  ISETP.GE.U32.AND P1, PT, R0, 0x1a0, PT ;  /* 0x000001a00000780c */ /* 0x000fca0003f26070 */
[----:B0-----:R-:W0:Y:S01]  /*0890*/  LDC.64 R74, c[0x0][0x3d8] ;  /* 0x0000f600ff4a7b82 */ /* 0x001e220000000a00 */
[C---:B------:R-:W-:Y:S01]  /*08a0*/  @P3 IMAD.WIDE.U32 R86, R4.reuse, 0x8, R86 ;  /* 0x0000000804563825 */ /* 0x040fe200078e0056 */
[----:B------:R2:W5:Y:S01]  /*08b0*/  @P0 LDG.E.64 R150, desc[UR6][R84.64] ;  /* 0x0000000654960981 */ /* 0x000562000c1e1b00 */
[----:B------:R-:W-:Y:S02]  /*08c0*/  @P5 CS2R R36, SRZ ;  /* 0x0000000000245805 */ /* 0x000fe4000001ff00 */
[----:B------:R-:W-:-:S03]  /*08d0*/  @P3 IMAD.WIDE.U32 R88, R4, 0x8, R88 ;  /* 0x0000000804583825 */ /* 0x000fc600078e0058 */
[----:B------:R-:W0:Y:S01]  /*08e0*/  LDC.64 R78, c[0x0][0x3d0] ;  /* 0x0000f400ff4e7b82 */ /* 0x000e220000000a00 */
[----:B------:R-:W-:Y:S01]  /*08f0*/  @P3 VIADD R4, R4, 0x20 ;  /* 0x0000002004043836 */ /* 0x000fe20000000000 */
[----:B------:R-:W-:Y:S01]  /*0900*/  ISETP.GE.U32.AND P5, PT, R0, 0x1c0, PT ;  /* 0x000001c00000780c */ /* 0x000fe20003fa6070 */
[----:B------:R4:W5:Y:S05]  /*0910*/  @P3 LDG.E.64 R104, desc[UR6][R86.64] ;  /* 0x0000000656683981 */ /* 0x00096a000c1e1b00 */
[----:B-1----:R-:W1:Y:S01]  /*0920*/  LDC.64 R80, c[0x0][0x3d8] ;  /* 0x0000f600ff507b82 */ /* 0x002e620000000a00 */
[----:B---3--:R-:W-:Y:S01]  /*0930*/  @P2 IMAD.WIDE.U32 R90, R4, 0x8, R90 ;  /* 0x00000008045a2825 */ /* 0x008fe200078e005a */
[----:B------:R3:W5:Y:S01]  /*0940*/  @P3 LDG.E.64 R114, desc[UR6][R88.64] ;  /* 0x0000000658723981 */ /* 0x000762000c1e1b00 */
[----:B------:R-:W-:-:S02]  /*0950*/  @P4 CS2R R38, SRZ ;  /* 0x0000000000264805 */ /* 0x000fc4000001ff00 */
[----:B--2---:R-:W-:-:S03]  /*0960*/  @P2 IMAD.WIDE.U32 R92, R4, 0x8, R92 ;  /* 0x00000008045c2825 */ /* 0x004fc600078e005c */
[----:B------:R-:W2:Y:S01]  /*0970*/  LDC.64 R82, c[0x0][0x3d0] ;  /* 0x0000f400ff527b82 */ /* 0x000ea20000000a00 */
[----:B------:R-:W-:Y:S01]  /*0980*/  @P2 VIADD R4, R4, 0x20 ;  /* 0x0000002004042836 */ /* 0x000fe20000000000 */
[----:B------:R-:W-:Y:S01]  /*0990*/  ISETP.GE.U32.AND P4, PT, R0, 0x1e0, PT ;  /* 0x000001e00000780c */ /* 0x000fe20003f86070 */
[----:B------:R0:W5:Y:S05]  /*09a0*/  @P2 LDG.E.64 R122, desc[UR6][R90.64] ;  /* 0x000000065a7a2981 */ /* 0x00016a000c1e1b00 */
[----:B------:R-:W2:Y:S01]  /*09b0*/  LDC.64 R84, c[0x0][0x3d8] ;  /* 0x0000f600ff547b82 */ /* 0x000ea20000000a00 */
[----:B----4-:R-:W-:Y:S01]  /*09c0*/  @P1 IMAD.WIDE.U32 R94, R4, 0x8, R94 ;  /* 0x00000008045e1825 */ /* 0x010fe200078e005e */
[----:B------:R4:W5:Y:S01]  /*09d0*/  @P2 LDG.E.64 R132, desc[UR6][R92.64] ;  /* 0x000000065c842981 */ /* 0x000962000c1e1b00 */
[----:B------:R-:W-:-:S02]  /*09e0*/  @P0 CS2R R40, SRZ ;  /* 0x0000000000280805 */ /* 0x000fc4000001ff00 */
[----:B------:R-:W-:-:S03]  /*09f0*/  @P1 IMAD.WIDE.U32 R96, R4, 0x8, R96 ;  /* 0x0000000804601825 */ /* 0x000fc600078e0060 */
[----:B------:R-:W2:Y:S01]  /*0a00*/  LDC.64 R86, c[0x0][0x3d0] ;  /* 0x0000f400ff567b82 */ /* 0x000ea20000000a00 */
[----:B------:R-:W-:Y:S01]  /*0a10*/  @P1 IADD3 R4, PT, PT, R4, 0x20, RZ ;  /* 0x0000002004041810 */ /* 0x000fe20007ffe0ff */
[----:B------:R1:W5:Y:S01]  /*0a20*/  @P1 LDG.E.64 R140, desc[UR6][R94.64] ;  /* 0x000000065e8c1981 */ /* 0x000362000c1e1b00 */
[----:B------:R-:W-:-:S05]  /*0a30*/  ISETP.GE.U32.AND P0, PT, R0, 0x200, PT ;  /* 0x000002000000780c */ /* 0x000fca0003f06070 */
[----:B---3--:R-:W3:Y:S01]  /*0a40*/  LDC.64 R88, c[0x0][0x3d8] ;  /* 0x0000f600ff587b82 */ /* 0x008ee20000000a00 */
[C---:B------:R-:W-:Y:S01]  /*0a50*/  @P5 IMAD.WIDE.U32 R70, R4.reuse, 0x8, R70 ;  /* 0x0000000804465825 */ /* 0x040fe200078e0046 */
[----:B------:R-:W-:Y:S02]  /*0a60*/  @P3 CS2R R42, SRZ ;  /* 0x00000000002a3805 */ /* 0x000fe4000001ff00 */
[----:B------:R-:W-:Y:S01]  /*0a70*/  @P2 CS2R R44, SRZ ;  /* 0x00000000002c2805 */ /* 0x000fe2000001ff00 */
[----:B------:R1:W5:Y:S01]  /*0a80*/  @P1 LDG.E.64 R148, desc[UR6][R96.64] ;  /* 0x0000000660941981 */ /* 0x000362000c1e1b00 */
[C---:B0-----:R-:W-:Y:S02]  /*0a90*/  @P5 IMAD.WIDE.U32 R74, R4.reuse, 0x8, R74 ;  /* 0x00000008044a5825 */ /* 0x041fe400078e004a */
[----:B------:R-:W0:Y:S02]  /*0aa0*/  LDC.64 R90, c[0x0][0x3d0] ;  /* 0x0000f400ff5a7b82 */ /* 0x000e240000000a00 */
[----:B------:R-:W-:Y:S01]  /*0ab0*/  @P5 VIADD R4, R4, 0x20 ;  /* 0x0000002004045836 */ /* 0x000fe20000000000 */
[----:B------:R-:W-:-:S05]  /*0ac0*/  ISETP.GE.U32.AND P3, PT, R0, 0x220, PT ;  /* 0x000002200000780c */ /* 0x000fca0003f66070 */
[----:B------:R-:W0:Y:S08]  /*0ad0*/  LDC.64 R108, c[0x0][0x3d8] ;  /* 0x0000f600ff6c7b82 */ /* 0x000e300000000a00 */
[----:B----4-:R-:W4:Y:S01]  /*0ae0*/  LDC.64 R92, c[0x0][0x3d8] ;  /* 0x0000f600ff5c7b82 */ /* 0x010f220000000a00 */
[----:B------:R-:W-:Y:S01]  /*0af0*/  @P4 IMAD.WIDE.U32 R78, R4, 0x8, R78 ;  /* 0x00000008044e4825 */ /* 0x000fe200078e004e */
[----:B------:R-:W-:-:S02]  /*0b00*/  ISETP.GE.U32.AND P2, PT, R0, 0x240, PT ;  /* 0x000002400000780c */ /* 0x000fc40003f46070 */
[----:B------:R-:W-:Y:S01]  /*0b10*/  @P1 CS2R R46, SRZ ;  /* 0x00000000002e1805 */ /* 0x000fe2000001ff00 */
[----:B------:R0:W5:Y:S01]  /*0b20*/  @P5 LDG.E.64 R106, desc[UR6][R70.64] ;  /* 0x00000006466a5981 */ /* 0x000162000c1e1b00 */
[C---:B-1----:R-:W-:Y:S02]  /*0b30*/  @P4 IMAD.WIDE.U32 R80, R4.reuse, 0x8, R80 ;  /* 0x0000000804504825 */ /* 0x042fe400078e0050 */
[----:B------:R-:W1:Y:S02]  /*0b40*/  LDC.64 R94, c[0x0][0x3d0] ;  /* 0x0000f400ff5e7b82 */ /* 0x000e640000000a00 */
[----:B------:R-:W-:Y:S01]  /*0b50*/  @P4 VIADD R4, R4, 0x20 ;  /* 0x0000002004044836 */ /* 0x000fe20000000000 */
[----:B------:R-:W-:Y:S01]  /*0b60*/  ISETP.GE.U32.AND P1, PT, R0, 0x260, PT ;  /* 0x000002600000780c */ /* 0x000fe20003f26070 */
[----:B------:R0:W5:Y:S02]  /*0b70*/  @P4 LDG.E.64 R128, desc[UR6][R78.64] ;  /* 0x000000064e804981 */ /* 0x000164000c1e1b00 */
[----:B--2---:R-:W-:-:S02]  /*0b80*/  @P0 IMAD.WIDE.U32 R82, R4, 0x8, R82 ;  /* 0x0000000804520825 */ /* 0x004fc400078e0052 */
[----:B------:R2:W5:Y:S02]  /*0b90*/  @P4 LDG.E.64 R142, desc[UR6][R80.64] ;  /* 0x00000006508e4981 */ /* 0x000564000c1e1b00 */
[C---:B------:R-:W-:Y:S01]  /*0ba0*/  @P0 IMAD.WIDE.U32 R84, R4.reuse, 0x8, R84 ;  /* 0x0000000804540825 */ /* 0x040fe200078e0054 */
[----:B------:R-:W-:Y:S01]  /*0bb0*/  @P0 IADD3 R4, PT, PT, R4, 0x20, RZ ;  /* 0x0000002004040810 */ /* 0x000fe20007ffe0ff */
[----:B------:R2:W5:Y:S04]  /*0bc0*/  @P0 LDG.E.64 R98, desc[UR6][R82.64] ;  /* 0x0000000652620981 */ /* 0x000568000c1e1b00 */
[C---:B------:R-:W-:Y:S01]  /*0bd0*/  @P3 IMAD.WIDE.U32 R86, R4.reuse, 0x8, R86 ;  /* 0x0000000804563825 */ /* 0x040fe200078e0056 */
[----:B------:R2:W5:Y:S03]  /*0be0*/  @P0 LDG.E.64 R116, desc[UR6][R84.64] ;  /* 0x0000000654740981 */ /* 0x000566000c1e1b00 */
[C---:B---3--:R-:W-:Y:S01]  /*0bf0*/  @P3 IMAD.WIDE.U32 R88, R4.reuse, 0x8, R88 ;  /* 0x0000000804583825 */ /* 0x048fe200078e0058 */
[----:B------:R2:W5:Y:S03]  /*0c00*/  @P3 LDG.E.64 R134, desc[UR6][R86.64] ;  /* 0x0000000656863981 */ /* 0x000566000c1e1b00 */
[----:B------:R-:W-:Y:S01]  /*0c10*/  @P3 VIADD R4, R4, 0x20 ;  /* 0x0000002004043836 */ /* 0x000fe20000000000 */
[----:B------:R2:W5:Y:S03]  /*0c20*/  @P3 LDG.E.64 R146, desc[UR6][R88.64] ;  /* 0x0000000658923981 */ /* 0x000566000c1e1b00 */
[C---:B0-----:R-:W-:Y:S01]  /*0c30*/  @P2 IMAD.WIDE.U32 R90, R4.reuse, 0x8, R90 ;  /* 0x00000008045a2825 */ /* 0x041fe200078e005a */
[----:B------:R2:W5:Y:S03]  /*0c40*/  @P5 LDG.E.64 R120, desc[UR6][R74.64] ;  /* 0x000000064a785981 */ /* 0x000566000c1e1b00 */
[C---:B----4-:R-:W-:Y:S01]  /*0c50*/  @P2 IMAD.WIDE.U32 R92, R4.reuse, 0x8, R92 ;  /* 0x00000008045c2825 */ /* 0x050fe200078e005c */
[----:B------:R2:W5:Y:S03]  /*0c60*/  @P2 LDG.E.64 R112, desc[UR6][R90.64] ;  /* 0x000000065a702981 */ /* 0x000566000c1e1b00 */
[----:B------:R-:W-:Y:S01]  /*0c70*/  @P2 VIADD R4, R4, 0x20 ;  /* 0x0000002004042836 */ /* 0x000fe20000000000 */
[----:B------:R2:W5:Y:S03]  /*0c80*/  @P2 LDG.E.64 R136, desc[UR6][R92.64] ;  /* 0x000000065c882981 */ /* 0x000566000c1e1b00 */
[----:B-1----:R-:W-:-:S04]  /*0c90*/  @P1 IMAD.WIDE.U32 R94, R4, 0x8, R94 ;  /* 0x00000008045e1825 */ /* 0x002fc800078e005e */
[----:B------:R-:W-:Y:S01]  /*0ca0*/  @P1 IMAD.WIDE.U32 R108, R4, 0x8, R108 ;  /* 0x00000008046c1825 */ /* 0x000fe200078e006c */
[----:B------:R2:W5:Y:S04]  /*0cb0*/  @P1 LDG.E.64 R100, desc[UR6][R94.64] ;  /* 0x000000065e641981 */ /* 0x000568000c1e1b00 */
[----:B------:R2:W5:Y:S01]  /*0cc0*/  @P1 LDG.E.64 R126, desc[UR6][R108.64] ;  /* 0x000000066c7e1981 */ /* 0x000562000c1e1b00 */
[----:B------:R-:W-:Y:S02]  /*0cd0*/  @P5 CS2R R48, SRZ ;  /* 0x0000000000305805 */ /* 0x000fe4000001ff00 */
[----:B------:R-:W-:Y:S02]  /*0ce0*/  ISETP.GE.U32.AND P5, PT, R0, 0x280, PT ;  /* 0x000002800000780c */ /* 0x000fe40003fa6070 */
[----:B------:R-:W-:-:S02]  /*0cf0*/  @P4 CS2R R52, SRZ ;  /* 0x0000000000344805 */ /* 0x000fc4000001ff00 */
[----:B------:R-:W-:Y:S02]  /*0d00*/  @P0 CS2R R54, SRZ ;  /* 0x0000000000360805 */ /* 0x000fe4000001ff00 */
[----:B------:R-:W-:Y:S02]  /*0d10*/  @P3 CS2R R56, SRZ ;  /* 0x0000000000383805 */ /* 0x000fe4000001ff00 */
[----:B------:R-:W-:Y:S02]  /*0d20*/  @P1 CS2R R156, SRZ ;  /* 0x00000000009c1805 */ /* 0x000fe4000001ff00 */
[----:B------:R-:W-:Y:S01]  /*0d30*/  @P2 CS2R R58, SRZ ;  /* 0x00000000003a2805 */ /* 0x000fe2000001ff00 */
        /* <DEDUP_REMOVED lines=32> */
[----:B------:R-:W-:-:S02]  /*0f40*/  IMAD.MOV.U32 R187, RZ, RZ, R31 ;  /* 0x000000ffffbb7224 */ /* 0x000fc400078e001f */
[----:B------:R-:W-:Y:S02]  /*0f50*/  IMAD.MOV.U32 R189, RZ, RZ, R29 ;  /* 0x000000ffffbd7224 */ /* 0x000fe400078e001d */
[----:B------:R-:W-:Y:S02]  /*0f60*/  IMAD.MOV.U32 R190, RZ, RZ, R26 ;  /* 0x000000ffffbe7224 */ /* 0x000fe400078e001a */
[----:B------:R-:W-:Y:S02]  /*0f70*/  IMAD.MOV.U32 R192, RZ, RZ, R24 ;  /* 0x000000ffffc07224 */ /* 0x000fe400078e0018 */
[----:B------:R-:W-:Y:S02]  /*0f80*/  IMAD.MOV.U32 R193, RZ, RZ, R25 ;  /* 0x000000ffffc17224 */ /* 0x000fe400078e0019 */
[----:B------:R-:W-:Y:S02]  /*0f90*/  IMAD.MOV.U32 R195, RZ, RZ, R51 ;  /* 0x000000ffffc37224 */ /* 0x000fe400078e0033 */
[----:B------:R-:W-:Y:S01]  /*0fa0*/  @P1 VIADD R4, R4, 0x20 ;  /* 0x0000002004041836 */ /* 0x000fe20000000000 */
[----:B--2---:R-:W-:Y:S06]  /*0fb0*/  @!P5 BRA `(.L_x_43489) ;  /* 0x0000003000c8d947 */ /* 0x004fec0003800000 */
        /* <DEDUP_REMOVED lines=45> */
[----:B------:R-:W-:Y:S01]  /*1290*/  IMAD.MOV.U32 R195, RZ, RZ, R51 ;  /* 0x000000ffffc37224 */ /* 0x000fe200078e0033 */
[----:B------:R-:W-:Y:S06]  /*12a0*/  BRA `(.L_x_43489) ;  /* 0x00000030000c7947 */ /* 0x000fec0003800000 */
.L_x_43488:
        /* <DEDUP_REMOVED lines=8> */
[----:B------:R-:W-:-:S05]  /*1330*/  LOP3.LUT R3, R3, 0xfeffffff, RZ, 0xc0, !PT ;  /* 0xfeffffff03037812 */ /* 0x000fca00078ec0ff */
        /* <DEDUP_REMOVED lines=8> */
[----:B------:R-:W2:Y:S08]  /*13c0*/  LDC.64 R84, c[0x0][0x3d0] ;  /* 0x0000f400ff547b82 */ /* 0x000eb00000000a00 */
[----:B------:R-:W4:Y:S08]  /*13d0*/  LDC.64 R86, c[0x0][0x3d8] ;  /* 0x0000f600ff567b82 */ /* 0x000f300000000a00 */
[----:B------:R-:W4:Y:S08]  /*13e0*/  LDC.64 R90, c[0x0][0x3d0] ;  /* 0x0000f400ff5a7b82 */ /* 0x000f300000000a00 */
[----:B------:R-:W4:Y:S01]  /*13f0*/  LDC.64 R92, c[0x0][0x3d8] ;  /* 0x0000f600ff5c7b82 */ /* 0x000f220000000a00 */
[----:B------:R-:W-:Y:S01]  /*1400*/  ISETP.GE.U32.AND P1, PT, R0, 0xe0, PT ;  /* 0x000000e00000780c */ /* 0x000fe20003f26070 */
[----:B---3--:R-:W-:-:S06]  /*1410*/  @P5 IMAD.WIDE.U32 R78, R4, 0x8, R78 ;  /* 0x00000008044e5825 */ /* 0x008fcc00078e004e */
[----:B------:R-:W3:Y:S01]  /*1420*/  @P4 LDC.64 R88, c[0x0][0x440] ;  /* 0x00011000ff584b82 */ /* 0x000ee20000000a00 */
[C---:B0-----:R-:W-:Y:S01]  /*1430*/  @P5 IMAD.WIDE.U32 R80, R4.reuse, 0x8, R80 ;  /* 0x0000000804505825 */ /* 0x041fe200078e0050 */
[----:B------:R0:W5:Y:S06]  /*1440*/  @P5 LDG.E.64 R72, desc[UR6][R78.64] ;  /* 0x000000064e485981 */ /* 0x00016c000c1e1b00 */
[----:B------:R-:W0:Y:S01]  /*1450*/  @P0 LDC.64 R94, c[0x0][0x440] ;  /* 0x00011000ff5e0b82 */ /* 0x000e220000000a00 */
[C---:B-1----:R-:W-:Y:S01]  /*1460*/  @P5 IMAD.WIDE.U32 R82, R4.reuse, 0x8, R82 ;  /* 0x0000000804525825 */ /* 0x042fe200078e0052 */
[----:B------:R1:W5:Y:S06]  /*1470*/  @P5 LDG.E.64 R76, desc[UR6][R80.64] ;  /* 0x00000006504c5981 */ /* 0x00036c000c1e1b00 */
[----:B------:R-:W1:Y:S01]  /*1480*/  LDC.64 R96, c[0x0][0x3d0] ;  /* 0x0000f400ff607b82 */ /* 0x000e620000000a00 */
[----:B------:R-:W-:Y:S01]  /*1490*/  @P5 VIADD R4, R4, 0x20 ;  /* 0x0000002004045836 */ /* 0x000fe20000000000 */
[----:B------:R-:W5:Y:S06]  /*14a0*/  @P5 LD.E.64 R192, desc[UR6][R82.64] ;  /* 0x0000000652c05980 */ /* 0x000f6c000c101b00 */
[----:B------:R-:W1:Y:S01]  /*14b0*/  LDC.64 R108, c[0x0][0x3d8] ;  /* 0x0000f600ff6c7b82 */ /* 0x000e620000000a00 */
[----:B--2---:R-:W-:-:S07]  /*14c0*/  @P4 IMAD.WIDE.U32 R84, R4, 0x8, R84 ;  /* 0x0000000804544825 */ /* 0x004fce00078e0054 */
[----:B------:R-:W2:Y:S01]  /*14d0*/  @P3 LDC.64 R152, c[0x0][0x440] ;  /* 0x00011000ff983b82 */ /* 0x000ea20000000a00 */
[----:B----4-:R-:W-:-:S07]  /*14e0*/  @P4 IMAD.WIDE.U32 R86, R4, 0x8, R86 ;  /* 0x0000000804564825 */ /* 0x010fce00078e0056 */
[----:B------:R-:W4:Y:S01]  /*14f0*/  LDC.64 R154, c[0x0][0x3d0] ;  /* 0x0000f400ff9a7b82 */ /* 0x000f220000000a00 */
[----:B---3--:R-:W-:-:S07]  /*1500*/  @P4 IMAD.WIDE.U32 R88, R4, 0x8, R88 ;  /* 0x0000000804584825 */ /* 0x008fce00078e0058 */
[----:B------:R-:W3:Y:S01]  /*1510*/  LDC.64 R196, c[0x0][0x3d8] ;  /* 0x0000f600ffc47b82 */ /* 0x000ee20000000a00 */
[----:B------:R-:W-:Y:S02]  /*1520*/  @P5 CS2R R24, SRZ ;  /* 0x0000000000185805 */ /* 0x000fe4000001ff00 */
[----:B------:R-:W-:Y:S01]  /*1530*/  @P4 IADD3 R4, PT, PT, R4, 0x20, RZ ;  /* 0x0000002004044810 */ /* 0x000fe20007ffe0ff */
[----:B------:R1:W5:Y:S04]  /*1540*/  @P4 LDG.E.64 R62, desc[UR6][R84.64] ;  /* 0x00000006543e4981 */ /* 0x000368000c1e1b00 */
[----:B------:R-:W3:Y:S01]  /*1550*/  @P2 LDC.64 R198, c[0x0][0x440] ;  /* 0x00011000ffc62b82 */ /* 0x000ee20000000a00 */
[----:B------:R-:W-:Y:S01]  /*1560*/  ISETP.GE.U32.AND P5, PT, R0, 0x100, PT ;  /* 0x000001000000780c */ /* 0x000fe20003fa6070 */
[----:B------:R2:W5:Y:S01]  /*1570*/  @P4 LDG.E.64 R20, desc[UR6][R86.64] ;  /* 0x0000000656144981 */ /* 0x000562000c1e1b00 */
[----:B------:R-:W-:Y:S01]  /*1580*/  @P4 CS2R R26, SRZ ;  /* 0x00000000001a4805 */ /* 0x000fe2000001ff00 */
[----:B------:R-:W-:Y:S01]  /*1590*/  @P0 IMAD.WIDE.U32 R90, R4, 0x8, R90 ;  /* 0x00000008045a0825 */ /* 0x000fe200078e005a */
[----:B------:R-:W-:Y:S01]  /*15a0*/  @P0 CS2R R28, SRZ ;  /* 0x00000000001c0805 */ /* 0x000fe2000001ff00 */
[----:B------:R3:W5:Y:S01]  /*15b0*/  @P4 LD.E.64 R190, desc[UR6][R88.64] ;  /* 0x0000000658be4980 */ /* 0x000762000c101b00 */
[----:B------:R-:W-:Y:S01]  /*15c0*/  ISETP.GE.U32.AND P4, PT, R0, 0x120, PT ;  /* 0x000001200000780c */ /* 0x000fe20003f86070 */
[----:B0-----:R-:W0:Y:S01]  /*15d0*/  LDC.64 R78, c[0x0][0x3d0] ;  /* 0x0000f400ff4e7b82 */ /* 0x001e220000000a00 */
[----:B------:R-:W-:Y:S01]  /*15e0*/  @P0 IMAD.WIDE.U32 R92, R4, 0x8, R92 ;  /* 0x00000008045c0825 */ /* 0x000fe200078e005c */
[----:B------:R3:W5:Y:S01]  /*15f0*/  @P0 LDG.E.64 R16, desc[UR6][R90.64] ;  /* 0x000000065a100981 */ /* 0x000762000c1e1b00 */
[----:B------:R-:W-:-:S02]  /*1600*/  @P3 CS2R R30, SRZ ;  /* 0x00000000001e3805 */ /* 0x000fc4000001ff00 */
[----:B------:R-:W-:Y:S01]  /*1610*/  @P2 CS2R R32, SRZ ;  /* 0x0000000000202805 */ /* 0x000fe2000001ff00 */
[C---:B------:R-:W-:Y:S01]  /*1620*/  @P0 IMAD.WIDE.U32 R94, R4.reuse, 0x8, R94 ;  /* 0x00000008045e0825 */ /* 0x040fe200078e005e */
[----:B------:R3:W5:Y:S01]  /*1630*/  @P0 LDG.E.64 R12, desc[UR6][R92.64] ;  /* 0x000000065c0c0981 */ /* 0x000762000c1e1b00 */
[----:B------:R-:W-:Y:S01]  /*1640*/  @P6 LOP3.LUT R3, R3, 0x1000000, RZ, 0xfc, !PT ;  /* 0x0100000003036812 */ /* 0x000fe200078efcff */
[----:B-1----:R-:W1:Y:S01]  /*1650*/  LDC.64 R80, c[0x0][0x3d8] ;  /* 0x0000f600ff507b82 */ /* 0x002e620000000a00 */
[----:B------:R-:W-:Y:S01]  /*1660*/  @P0 VIADD R4, R4, 0x20 ;  /* 0x0000002004040836 */ /* 0x000fe20000000000 */
[----:B------:R0:W5:Y:S04]  /*1670*/  @P0 LD.E.64 R188, desc[UR6][R94.64] ;  /* 0x000000065ebc0980 */ /* 0x000168000c101b00 */
[----:B------:R-:W5:Y:S02]  /*1680*/  @P6 LDG.E.64 R64, desc[UR6][R66.64] ;  /* 0x0000000642406981 */ /* 0x000f64000c1e1b00 */
[----:B------:R-:W1:Y:S01]  /*1690*/  @P1 LDC.64 R84, c[0x0][0x440] ;  /* 0x00011000ff541b82 */ /* 0x000e620000000a00 */
[----:B------:R-:W-:Y:S01]  /*16a0*/  @P3 IMAD.WIDE.U32 R96, R4, 0x8, R96 ;  /* 0x0000000804603825 */ /* 0x000fe200078e0060 */
[----:B------:R-:W-:Y:S01]  /*16b0*/  ISETP.GE.U32.AND P0, PT, R0, 0x140, PT ;  /* 0x000001400000780c */ /* 0x000fe20003f06070 */
[----:B------:R-:W5:Y:S02]  /*16c0*/  @P6 LDG.E.64 R68, desc[UR6][R70.64] ;  /* 0x0000000646446981 */ /* 0x000f64000c1e1b00 */
[----:B------:R-:W-:-:S02]  /*16d0*/  @P3 IMAD.WIDE.U32 R108, R4, 0x8, R108 ;  /* 0x00000008046c3825 */ /* 0x000fc400078e006c */
[----:B------:R0:W5:Y:S01]  /*16e0*/  @P3 LDG.E.64 R10, desc[UR6][R96.64] ;  /* 0x00000006600a3981 */ /* 0x000162000c1e1b00 */
[----:B------:R-:W1:Y:S01]  /*16f0*/  LDC.64 R82, c[0x0][0x3d0] ;  /* 0x0000f400ff527b82 */ /* 0x000e620000000a00 */
[C---:B--2---:R-:W-:Y:S02]  /*1700*/  @P3 IMAD.WIDE.U32 R152, R4.reuse, 0x8, R152 ;  /* 0x0000000804983825 */ /* 0x044fe400078e0098 */
[----:B------:R2:W5:Y:S02]  /*1710*/  @P3 LDG.E.64 R14, desc[UR6][R108.64] ;  /* 0x000000066c0e3981 */ /* 0x000564000c1e1b00 */
[----:B------:R-:W-:Y:S02]  /*1720*/  @P3 VIADD R4, R4, 0x20 ;  /* 0x0000002004043836 */ /* 0x000fe40000000000 */
[----:B------:R2:W5:Y:S01]  /*1730*/  @P3 LD.E.64 R186, desc[UR6][R152.64] ;  /* 0x0000000698ba3980 */ /* 0x000562000c101b00 */
[----:B------:R-:W2:Y:S01]  /*1740*/  LDC.64 R86, c[0x0][0x3d8] ;  /* 0x0000f600ff567b82 */ /* 0x000ea20000000a00 */
[----:B----4-:R-:W-:Y:S01]  /*1750*/  @P2 IMAD.WIDE.U32 R154, R4, 0x8, R154 ;  /* 0x00000008049a2825 */ /* 0x010fe200078e009a */
[----:B------:R-:W-:Y:S01]  /*1760*/  ISETP.GE.U32.AND P3, PT, R0, 0x160, PT ;  /* 0x000001600000780c */ /* 0x000fe20003f66070 */
[----:B------:R-:W5:Y:S02]  /*1770*/  @P6 LD.E.64 R194, desc[UR6][R74.64] ;  /* 0x000000064ac26980 */ /* 0x000f64000c101b00 */
[----:B---3--:R-:W-:-:S02]  /*1780*/  @P2 IMAD.WIDE.U32 R196, R4, 0x8, R196 ;  /* 0x0000000804c42825 */ /* 0x008fc400078e00c4 */
[----:B------:R3:W5:Y:S01]  /*1790*/  @P2 LDG.E.64 R18, desc[UR6][R154.64] ;  /* 0x000000069a122981 */ /* 0x000762000c1e1b00 */
[----:B------:R-:W4:Y:S01]  /*17a0*/  @P5 LDC.64 R88, c[0x0][0x440] ;  /* 0x00011000ff585b82 */ /* 0x000f220000000a00 */
[C---:B------:R-:W-:Y:S01]  /*17b0*/  @P2 IMAD.WIDE.U32 R198, R4.reuse, 0x8, R198 ;  /* 0x0000000804c62825 */ /* 0x040fe200078e00c6 */
[----:B------:R-:W-:Y:S01]  /*17c0*/  @P2 IADD3 R4, PT, PT, R4, 0x20, RZ ;  /* 0x0000002004042810 */ /* 0x000fe20007ffe0ff */
[----:B------:R3:W5:Y:S04]  /*17d0*/  @P2 LDG.E.64 R60, desc[UR6][R196.64] ;  /* 0x00000006c43c2981 */ /* 0x000768000c1e1b00 */
[----:B------:R3:W5:Y:S01]  /*17e0*/  @P2 LD.E.64 R184, desc[UR6][R198.64] ;  /* 0x00000006c6b82980 */ /* 0x000762000c101b00 */
[----:B------:R-:W4:Y:S01]  /*17f0*/  LDC.64 R90, c[0x0][0x3d0] ;  /* 0x0000f400ff5a7b82 */ /* 0x000f220000000a00 */
[----:B------:R-:W-:-:S07]  /*1800*/  ISETP.GE.U32.AND P2, PT, R0, 0x180, PT ;  /* 0x000001800000780c */ /* 0x000fce0003f46070 */
[----:B------:R-:W4:Y:S08]  /*1810*/  LDC.64 R92, c[0x0][0x3d8] ;  /* 0x0000f600ff5c7b82 */ /* 0x000f300000000a00 */
[----:B0-----:R-:W0:Y:S01]  /*1820*/  @P4 LDC.64 R94, c[0x0][0x440] ;  /* 0x00011000ff5e4b82 */ /* 0x001e220000000a00 */
[----:B------:R-:W-:-:S07]  /*1830*/  @P1 IMAD.WIDE.U32 R78, R4, 0x8, R78 ;  /* 0x00000008044e1825 */ /* 0x000fce00078e004e */
[----:B------:R-:W0:Y:S01]  /*1840*/  LDC.64 R96, c[0x0][0x3d0] ;  /* 0x0000f400ff607b82 */ /* 0x000e220000000a00 */
[C---:B-1----:R-:W-:Y:S01]  /*1850*/  @P1 IMAD.WIDE.U32 R80, R4.reuse, 0x8, R80 ;  /* 0x0000000804501825 */ /* 0x042fe200078e0050 */
[----:B------:R1:W5:Y:S06]  /*1860*/  @P1 LDG.E.64 R102, desc[UR6][R78.64] ;  /* 0x000000064e661981 */ /* 0x00036c000c1e1b00 */
[----:B--2---:R-:W2:Y:S01]  /*1870*/  LDC.64 R108, c[0x0][0x3d8] ;  /* 0x0000f600ff6c7b82 */ /* 0x004ea20000000a00 */
[C---:B------:R-:W-:Y:S01]  /*1880*/  @P1 IMAD.WIDE.U32 R84, R4.reuse, 0x8, R84 ;  /* 0x0000000804541825 */ /* 0x040fe200078e0054 */
[----:B------:R1:W5:Y:S06]  /*1890*/  @P1 LDG.E.64 R110, desc[UR6][R80.64] ;  /* 0x00000006506e1981 */ /* 0x00036c000c1e1b00 */
[----:B------:R-:W2:Y:S01]  /*18a0*/  @P0 LDC.64 R152, c[0x0][0x440] ;  /* 0x00011000ff980b82 */ /* 0x000ea20000000a00 */
[----:B------:R-:W-:Y:S01]  /*18b0*/  @P1 VIADD R4, R4, 0x20 ;  /* 0x0000002004041836 */ /* 0x000fe20000000000 */
[----:B------:R-:W5:Y:S06]  /*18c0*/  @P1 LD.E.64 R182, desc[UR6][R84.64] ;  /* 0x0000000654b61980 */ /* 0x000f6c000c101b00 */
[----:B---3--:R-:W3:Y:S01]  /*18d0*/  LDC.64 R154, c[0x0][0x3d0] ;  /* 0x0000f400ff9a7b82 */ /* 0x008ee20000000a00 */
[----:B------:R-:W-:Y:S01]  /*18e0*/  @P5 IMAD.WIDE.U32 R82, R4, 0x8, R82 ;  /* 0x0000000804525825 */ /* 0x000fe200078e0052 */
[----:B------:R-:W-:-:S06]  /*18f0*/  @P1 CS2R R34, SRZ ;  /* 0x0000000000221805 */ /* 0x000fcc000001ff00 */
[----:B------:R-:W3:Y:S01]  /*1900*/  LDC.64 R196, c[0x0][0x3d8] ;  /* 0x0000f600ffc47b82 */ /* 0x000ee20000000a00 */
[----:B------:R-:W-:-:S07]  /*1910*/  ISETP.GE.U32.AND P1, PT, R0, 0x1a0, PT ;  /* 0x000001a00000780c */ /* 0x000fce0003f26070 */
[----:B------:R-:W3:Y:S01]  /*1920*/  @P3 LDC.64 R198, c[0x0][0x440] ;  /* 0x00011000ffc63b82 */ /* 0x000ee20000000a00 */
[C---:B------:R-:W-:Y:S01]  /*1930*/  @P5 IMAD.WIDE.U32 R86, R4.reuse, 0x8, R86 ;  /* 0x0000000804565825 */ /* 0x040fe200078e0056 */
[----:B------:R0:W5:Y:S03]  /*1940*/  @P5 LDG.E.64 R118, desc[UR6][R82.64] ;  /* 0x0000000652765981 */ /* 0x000166000c1e1b00 */
[C---:B----4-:R-:W-:Y:S01]  /*1950*/  @P5 IMAD.WIDE.U32 R88, R4.reuse, 0x8, R88 ;  /* 0x0000000804585825 */ /* 0x050fe200078e0058 */
[----:B------:R4:W5:Y:S02]  /*1960*/  @P5 LDG.E.64 R124, desc[UR6][R86.64] ;  /* 0x00000006567c5981 */ /* 0x000964000c1e1b00 */
[----:B------:R-:W4:Y:S01]  /*1970*/  LDC.64 R200, c[0x0][0x3d0] ;  /* 0x0000f400ffc87b82 */ /* 0x000f220000000a00 */
[----:B------:R-:W-:Y:S01]  /*1980*/  @P5 VIADD R4, R4, 0x20 ;  /* 0x0000002004045836 */ /* 0x000fe20000000000 */
[----:B------:R4:W5:Y:S06]  /*1990*/  @P5 LD.E.64 R180, desc[UR6][R88.64] ;  /* 0x0000000658b45980 */ /* 0x00096c000c101b00 */
[----:B-1----:R-:W1:Y:S08]  /*19a0*/  LDC.64 R78, c[0x0][0x3d8] ;  /* 0x0000f600ff4e7b82 */ /* 0x002e700000000a00 */
[----:B------:R-:W1:Y:S01]  /*19b0*/  @P2 LDC.64 R80, c[0x0][0x440] ;  /* 0x00011000ff502b82 */ /* 0x000e620000000a00 */
[----:B------:R-:W-:-:S04]  /*19c0*/  @P4 IMAD.WIDE.U32 R90, R4, 0x8, R90 ;  /* 0x00000008045a4825 */ /* 0x000fc800078e005a */
[C---:B------:R-:W-:Y:S01]  /*19d0*/  @P4 IMAD.WIDE.U32 R92, R4.reuse, 0x8, R92 ;  /* 0x00000008045c4825 */ /* 0x040fe200078e005c */
[----:B------:R-:W-:Y:S02]  /*19e0*/  @P5 CS2R R36, SRZ ;  /* 0x0000000000245805 */ /* 0x000fe4000001ff00 */
[----:B0-----:R-:W0:Y:S01]  /*19f0*/  LDC.64 R82, c[0x0][0x3d8] ;  /* 0x0000f600ff527b82 */ /* 0x001e220000000a00 */
[C---:B------:R-:W-:Y:S01]  /*1a00*/  @P4 IMAD.WIDE.U32 R94, R4.reuse, 0x8, R94 ;  /* 0x00000008045e4825 */ /* 0x040fe200078e005e */
[----:B------:R-:W-:Y:S01]  /*1a10*/  @P4 IADD3 R4, PT, PT, R4, 0x20, RZ ;  /* 0x0000002004044810 */ /* 0x000fe20007ffe0ff */
[----:B------:R4:W5:Y:S04]  /*1a20*/  @P4 LDG.E.64 R130, desc[UR6][R90.64] ;  /* 0x000000065a824981 */ /* 0x000968000c1e1b00 */
[----:B------:R-:W-:Y:S01]  /*1a30*/  @P0 IMAD.WIDE.U32 R96, R4, 0x8, R96 ;  /* 0x0000000804600825 */ /* 0x000fe200078e0060 */
[----:B------:R-:W0:Y:S01]  /*1a40*/  LDC.64 R202, c[0x0][0x3d0] ;  /* 0x0000f400ffca7b82 */ /* 0x000e220000000a00 */
[----:B------:R-:W-:Y:S01]  /*1a50*/  ISETP.GE.U32.AND P5, PT, R0, 0x1c0, PT ;  /* 0x000001c00000780c */ /* 0x000fe20003fa6070 */
[----:B------:R1:W5:Y:S01]  /*1a60*/  @P4 LDG.E.64 R138, desc[UR6][R92.64] ;  /* 0x000000065c8a4981 */ /* 0x000362000c1e1b00 */
[----:B--2---:R-:W-:Y:S01]  /*1a70*/  @P0 IMAD.WIDE.U32 R108, R4, 0x8, R108 ;  /* 0x00000008046c0825 */ /* 0x004fe200078e006c */
[----:B------:R-:W-:-:S02]  /*1a80*/  @P4 CS2R R38, SRZ ;  /* 0x0000000000264805 */ /* 0x000fc4000001ff00 */
[----:B------:R-:W5:Y:S01]  /*1a90*/  @P4 LD.E.64 R178, desc[UR6][R94.64] ;  /* 0x000000065eb24980 */ /* 0x000f62000c101b00 */
[C---:B------:R-:W-:Y:S01]  /*1aa0*/  @P0 IMAD.WIDE.U32 R152, R4.reuse, 0x8, R152 ;  /* 0x0000000804980825 */ /* 0x040fe200078e0098 */
[----:B------:R-:W2:Y:S01]  /*1ab0*/  @P1 LDC.64 R84, c[0x0][0x440] ;  /* 0x00011000ff541b82 */ /* 0x000ea20000000a00 */
[----:B------:R-:W-:Y:S01]  /*1ac0*/  @P0 CS2R R40, SRZ ;  /* 0x0000000000280805 */ /* 0x000fe2000001ff00 */
[----:B------:R-:W5:Y:S01]  /*1ad0*/  @P0 LDG.E.64 R144, desc[UR6][R96.64] ;  /* 0x0000000660900981 */ /* 0x000f62000c1e1b00 */
[----:B------:R-:W-:Y:S01]  /*1ae0*/  @P0 VIADD R4, R4, 0x20 ;  /* 0x0000002004040836 */ /* 0x000fe20000000000 */
[----:B------:R-:W-:Y:S02]  /*1af0*/  ISETP.GE.U32.AND P4, PT, R0, 0x1e0, PT ;  /* 0x000001e00000780c */ /* 0x000fe40003f86070 */
[----:B------:R-:W5:Y:S01]  /*1b00*/  @P0 LDG.E.64 R150, desc[UR6][R108.64] ;  /* 0x000000066c960981 */ /* 0x000f62000c1e1b00 */
[C---:B---3--:R-:W-:Y:S01]  /*1b10*/  @P3 IMAD.WIDE.U32 R154, R4.reuse, 0x8, R154 ;  /* 0x00000008049a3825 */ /* 0x048fe200078e009a */
[----:B----4-:R-:W3:Y:S02]  /*1b20*/  LDC.64 R86, c[0x0][0x3d0] ;  /* 0x0000f400ff567b82 */ /* 0x010ee40000000a00 */
[----:B------:R-:W5:Y:S01]  /*1b30*/  @P0 LD.E.64 R176, desc[UR6][R152.64] ;  /* 0x0000000698b00980 */ /* 0x000f62000c101b00 */
[----:B------:R-:W-:-:S04]  /*1b40*/  @P3 IMAD.WIDE.U32 R196, R4, 0x8, R196 ;  /* 0x0000000804c43825 */ /* 0x000fc800078e00c4 */
[----:B------:R-:W-:Y:S01]  /*1b50*/  @P3 IMAD.WIDE.U32 R198, R4, 0x8, R198 ;  /* 0x0000000804c63825 */ /* 0x000fe200078e00c6 */
[----:B------:R-:W-:Y:S01]  /*1b60*/  ISETP.GE.U32.AND P0, PT, R0, 0x200, PT ;  /* 0x000002000000780c */ /* 0x000fe20003f06070 */
[----:B------:R-:W4:Y:S01]  /*1b70*/  @P5 LDC.64 R88, c[0x0][0x440] ;  /* 0x00011000ff585b82 */ /* 0x000f220000000a00 */
[----:B------:R-:W5:Y:S01]  /*1b80*/  @P3 LDG.E.64 R104, desc[UR6][R154.64] ;  /* 0x000000069a683981 */ /* 0x000f62000c1e1b00 */
[----:B------:R-:W-:Y:S01]  /*1b90*/  @P3 VIADD R4, R4, 0x20 ;  /* 0x0000002004043836 */ /* 0x000fe20000000000 */
[----:B------:R-:W-:Y:S02]  /*1ba0*/  @P3 CS2R R42, SRZ ;  /* 0x00000000002a3805 */ /* 0x000fe4000001ff00 */
[----:B------:R-:W5:Y:S01]  /*1bb0*/  @P3 LDG.E.64 R114, desc[UR6][R196.64] ;  /* 0x00000006c4723981 */ /* 0x000f62000c1e1b00 */
[C---:B------:R-:W-:Y:S02]  /*1bc0*/  @P2 IMAD.WIDE.U32 R200, R4.reuse, 0x8, R200 ;  /* 0x0000000804c82825 */ /* 0x040fe400078e00c8 */
[----:B------:R-:W4:Y:S01]  /*1bd0*/  @P4 LDC.64 R90, c[0x0][0x440] ;  /* 0x00011000ff5a4b82 */ /* 0x000f220000000a00 */
[----:B------:R-:W5:Y:S01]  /*1be0*/  @P3 LD.E.64 R174, desc[UR6][R198.64] ;  /* 0x00000006c6ae3980 */ /* 0x000f62000c101b00 */
[----:B-1----:R-:W-:-:S04]  /*1bf0*/  @P2 IMAD.WIDE.U32 R78, R4, 0x8, R78 ;  /* 0x00000008044e2825 */ /* 0x002fc800078e004e */
[C---:B------:R-:W-:Y:S01]  /*1c00*/  @P2 IMAD.WIDE.U32 R80, R4.reuse, 0x8, R80 ;  /* 0x0000000804502825 */ /* 0x040fe200078e0050 */
[----:B------:R-:W-:Y:S01]  /*1c10*/  @P2 IADD3 R4, PT, PT, R4, 0x20, RZ ;  /* 0x0000002004042810 */ /* 0x000fe20007ffe0ff */
[----:B------:R1:W5:Y:S01]  /*1c20*/  @P2 LDG.E.64 R132, desc[UR6][R78.64] ;  /* 0x000000064e842981 */ /* 0x000362000c1e1b00 */
[----:B------:R-:W-:Y:S01]  /*1c30*/  @P2 CS2R R44, SRZ ;  /* 0x00000000002c2805 */ /* 0x000fe2000001ff00 */
[----:B------:R-:W4:Y:S02]  /*1c40*/  LDC.64 R92, c[0x0][0x3d0] ;  /* 0x0000f400ff5c7b82 */ /* 0x000f240000000a00 */
[----:B0-----:R-:W-:Y:S01]  /*1c50*/  @P1 IMAD.WIDE.U32 R82, R4, 0x8, R82 ;  /* 0x0000000804521825 */ /* 0x001fe200078e0052 */
[----:B------:R-:W-:Y:S01]  /*1c60*/  ISETP.GE.U32.AND P3, PT, R0, 0x220, PT ;  /* 0x000002200000780c */ /* 0x000fe20003f66070 */
[----:B------:R0:W5:Y:S04]  /*1c70*/  @P2 LD.E.64 R172, desc[UR6][R80.64] ;  /* 0x0000000650ac2980 */ /* 0x000168000c101b00 */
[----:B-1----:R-:W1:Y:S01]  /*1c80*/  LDC.64 R78, c[0x0][0x3d8] ;  /* 0x0000f600ff4e7b82 */ /* 0x002e620000000a00 */
[----:B------:R3:W5:Y:S01]  /*1c90*/  @P1 LDG.E.64 R148, desc[UR6][R82.64] ;  /* 0x0000000652941981 */ /* 0x000762000c1e1b00 */
[----:B------:R-:W-:-:S03]  /*1ca0*/  @P1 IMAD.WIDE.U32 R202, R4, 0x8, R202 ;  /* 0x0000000804ca1825 */ /* 0x000fc600078e00ca */
[----:B------:R-:W5:Y:S03]  /*1cb0*/  @P2 LDG.E.64 R122, desc[UR6][R200.64] ;  /* 0x00000006c87a2981 */ /* 0x000f66000c1e1b00 */
[----:B0-----:R-:W0:Y:S01]  /*1cc0*/  LDC.64 R80, c[0x0][0x3d0] ;  /* 0x0000f400ff507b82 */ /* 0x001e220000000a00 */
[----:B--2---:R-:W-:Y:S01]  /*1cd0*/  @P1 IMAD.WIDE.U32 R84, R4, 0x8, R84 ;  /* 0x0000000804541825 */ /* 0x004fe200078e0054 */
[----:B------:R-:W-:Y:S01]  /*1ce0*/  ISETP.GE.U32.AND P2, PT, R0, 0x240, PT ;  /* 0x000002400000780c */ /* 0x000fe20003f46070 */
[----:B------:R-:W5:Y:S05]  /*1cf0*/  @P1 LDG.E.64 R140, desc[UR6][R202.64] ;  /* 0x00000006ca8c1981 */ /* 0x000f6a000c1e1b00 */
[----:B---3--:R-:W2:Y:S01]  /*1d00*/  LDC.64 R82, c[0x0][0x3d8] ;  /* 0x0000f600ff527b82 */ /* 0x008ea20000000a00 */
[----:B------:R3:W5:Y:S01]  /*1d10*/  @P1 LD.E.64 R170, desc[UR6][R84.64] ;  /* 0x0000000654aa1980 */ /* 0x000762000c101b00 */
[----:B------:R-:W-:Y:S01]  /*1d20*/  @P1 VIADD R4, R4, 0x20 ;  /* 0x0000002004041836 */ /* 0x000fe20000000000 */
[----:B------:R-:W-:-:S02]  /*1d30*/  @P1 CS2R R46, SRZ ;  /* 0x00000000002e1805 */ /* 0x000fc4000001ff00 */
[----:B------:R-:W-:-:S03]  /*1d40*/  ISETP.GE.U32.AND P1, PT, R0, 0x260, PT ;  /* 0x000002600000780c */ /* 0x000fc60003f26070 */
[----:B------:R-:W2:Y:S08]  /*1d50*/  LDC.64 R94, c[0x0][0x3d8] ;  /* 0x0000f600ff5e7b82 */ /* 0x000eb00000000a00 */
[----:B------:R-:W2:Y:S08]  /*1d60*/  @P0 LDC.64 R96, c[0x0][0x440] ;  /* 0x00011000ff600b82 */ /* 0x000eb00000000a00 */
[----:B------:R-:W2:Y:S08]  /*1d70*/  LDC.64 R108, c[0x0][0x3d0] ;  /* 0x0000f400ff6c7b82 */ /* 0x000eb00000000a00 */
[----:B------:R-:W2:Y:S08]  /*1d80*/  LDC.64 R152, c[0x0][0x3d8] ;  /* 0x0000f600ff987b82 */ /* 0x000eb00000000a00 */
[----:B------:R-:W2:Y:S01]  /*1d90*/  @P3 LDC.64 R154, c[0x0][0x440] ;  /* 0x00011000ff9a3b82 */ /* 0x000ea20000000a00 */
[----:B------:R-:W-:-:S04]  /*1da0*/  @P5 IMAD.WIDE.U32 R86, R4, 0x8, R86 ;  /* 0x0000000804565825 */ /* 0x000fc800078e0056 */
[C---:B-1----:R-:W-:Y:S01]  /*1db0*/  @P5 IMAD.WIDE.U32 R78, R4.reuse, 0x8, R78 ;  /* 0x00000008044e5825 */ /* 0x042fe200078e004e */
[----:B------:R1:W5:Y:S02]  /*1dc0*/  @P5 LDG.E.64 R106, desc[UR6][R86.64] ;  /* 0x00000006566a5981 */ /* 0x000364000c1e1b00 */
[----:B---3--:R-:W3:Y:S01]  /*1dd0*/  LDC.64 R84, c[0x0][0x3d0] ;  /* 0x0000f400ff547b82 */ /* 0x008ee20000000a00 */
[C---:B----4-:R-:W-:Y:S01]  /*1de0*/  @P5 IMAD.WIDE.U32 R88, R4.reuse, 0x8, R88 ;  /* 0x0000000804585825 */ /* 0x050fe200078e0058 */
[----:B------:R1:W5:Y:S06]  /*1df0*/  @P5 LDG.E.64 R120, desc[UR6][R78.64] ;  /* 0x000000064e785981 */ /* 0x00036c000c1e1b00 */
[----:B------:R-:W4:Y:S01]  /*1e00*/  LDC.64 R196, c[0x0][0x3d8] ;  /* 0x0000f600ffc47b82 */ /* 0x000f220000000a00 */
[----:B------:R-:W-:Y:S01]  /*1e10*/  @P5 VIADD R4, R4, 0x20 ;  /* 0x0000002004045836 */ /* 0x000fe20000000000 */
[----:B------:R1:W5:Y:S06]  /*1e20*/  @P5 LD.E.64 R168, desc[UR6][R88.64] ;  /* 0x0000000658a85980 */ /* 0x00036c000c101b00 */
[----:B------:R-:W1:Y:S01]  /*1e30*/  @P2 LDC.64 R198, c[0x0][0x440] ;  /* 0x00011000ffc62b82 */ /* 0x000e620000000a00 */
[----:B0-----:R-:W-:-:S04]  /*1e40*/  @P4 IMAD.WIDE.U32 R80, R4, 0x8, R80 ;  /* 0x0000000804504825 */ /* 0x001fc800078e0050 */
[C---:B--2---:R-:W-:Y:S01]  /*1e50*/  @P4 IMAD.WIDE.U32 R82, R4.reuse, 0x8, R82 ;  /* 0x0000000804524825 */ /* 0x044fe200078e0052 */
[----:B------:R0:W5:Y:S02]  /*1e60*/  @P4 LDG.E.64 R128, desc[UR6][R80.64] ;  /* 0x0000000650804981 */ /* 0x000164000c1e1b00 */
[----:B------:R-:W2:Y:S01]  /*1e70*/  LDC.64 R200, c[0x0][0x3d0] ;  /* 0x0000f400ffc87b82 */ /* 0x000ea20000000a00 */
[C---:B------:R-:W-:Y:S01]  /*1e80*/  @P4 IMAD.WIDE.U32 R90, R4.reuse, 0x8, R90 ;  /* 0x00000008045a4825 */ /* 0x040fe200078e005a */
[----:B------:R-:W-:Y:S01]  /*1e90*/  @P4 IADD3 R4, PT, PT, R4, 0x20, RZ ;  /* 0x0000002004044810 */ /* 0x000fe20007ffe0ff */
[----:B------:R0:W5:Y:S05]  /*1ea0*/  @P4 LDG.E.64 R142, desc[UR6][R82.64] ;  /* 0x00000006528e4981 */ /* 0x00016a000c1e1b00 */
[----:B------:R-:W0:Y:S08]  /*1eb0*/  LDC.64 R202, c[0x0][0x3d8] ;  /* 0x0000f600ffca7b82 */ /* 0x000e300000000a00 */
[----:B------:R-:W0:Y:S01]  /*1ec0*/  @P1 LDC.64 R204, c[0x0][0x440] ;  /* 0x00011000ffcc1b82 */ /* 0x000e220000000a00 */
[C---:B------:R-:W-:Y:S01]  /*1ed0*/  @P0 IMAD.WIDE.U32 R92, R4.reuse, 0x8, R92 ;  /* 0x00000008045c0825 */ /* 0x040fe200078e005c */
[----:B------:R0:W5:Y:S03]  /*1ee0*/  @P4 LD.E.64 R166, desc[UR6][R90.64] ;  /* 0x000000065aa64980 */ /* 0x000166000c101b00 */
[C---:B------:R-:W-:Y:S01]  /*1ef0*/  @P0 IMAD.WIDE.U32 R94, R4.reuse, 0x8, R94 ;  /* 0x00000008045e0825 */ /* 0x040fe200078e005e */
[----:B------:R0:W5:Y:S03]  /*1f00*/  @P0 LDG.E.64 R98, desc[UR6][R92.64] ;  /* 0x000000065c620981 */ /* 0x000166000c1e1b00 */
[C---:B------:R-:W-:Y:S01]  /*1f10*/  @P0 IMAD.WIDE.U32 R96, R4.reuse, 0x8, R96 ;  /* 0x0000000804600825 */ /* 0x040fe200078e0060 */
[----:B------:R0:W5:Y:S03]  /*1f20*/  @P0 LDG.E.64 R116, desc[UR6][R94.64] ;  /* 0x000000065e740981 */ /* 0x000166000c1e1b00 */
[----:B------:R-:W-:Y:S01]  /*1f30*/  @P0 VIADD R4, R4, 0x20 ;  /* 0x0000002004040836 */ /* 0x000fe20000000000 */
[----:B------:R0:W5:Y:S03]  /*1f40*/  @P0 LD.E.64 R164, desc[UR6][R96.64] ;  /* 0x0000000660a40980 */ /* 0x000166000c101b00 */
[----:B------:R-:W-:-:S04]  /*1f50*/  @P3 IMAD.WIDE.U32 R108, R4, 0x8, R108 ;  /* 0x00000008046c3825 */ /* 0x000fc800078e006c */
[C---:B------:R-:W-:Y:S01]  /*1f60*/  @P3 IMAD.WIDE.U32 R152, R4.reuse, 0x8, R152 ;  /* 0x0000000804983825 */ /* 0x040fe200078e0098 */
[----:B------:R0:W5:Y:S03]  /*1f70*/  @P3 LDG.E.64 R134, desc[UR6][R108.64] ;  /* 0x000000066c863981 */ /* 0x000166000c1e1b00 */
[C---:B------:R-:W-:Y:S01]  /*1f80*/  @P3 IMAD.WIDE.U32 R154, R4.reuse, 0x8, R154 ;  /* 0x00000008049a3825 */ /* 0x040fe200078e009a */
[----:B------:R0:W5:Y:S03]  /*1f90*/  @P3 LDG.E.64 R146, desc[UR6][R152.64] ;  /* 0x0000000698923981 */ /* 0x000166000c1e1b00 */
[----:B------:R-:W-:Y:S01]  /*1fa0*/  @P3 VIADD R4, R4, 0x20 ;  /* 0x0000002004043836 */ /* 0x000fe20000000000 */
[----:B------:R0:W5:Y:S03]  /*1fb0*/  @P3 LD.E.64 R162, desc[UR6][R154.64] ;  /* 0x000000069aa23980 */ /* 0x000166000c101b00 */
[----:B---3--:R-:W-:-:S04]  /*1fc0*/  @P2 IMAD.WIDE.U32 R84, R4, 0x8, R84 ;  /* 0x0000000804542825 */ /* 0x008fc800078e0054 */
[C---:B----4-:R-:W-:Y:S01]  /*1fd0*/  @P2 IMAD.WIDE.U32 R196, R4.reuse, 0x8, R196 ;  /* 0x0000000804c42825 */ /* 0x050fe200078e00c4 */
[----:B------:R3:W5:Y:S03]  /*1fe0*/  @P2 LDG.E.64 R112, desc[UR6][R84.64] ;  /* 0x0000000654702981 */ /* 0x000766000c1e1b00 */
[C---:B-1----:R-:W-:Y:S01]  /*1ff0*/  @P2 IMAD.WIDE.U32 R198, R4.reuse, 0x8, R198 ;  /* 0x0000000804c62825 */ /* 0x042fe200078e00c6 */
[----:B------:R-:W-:Y:S01]  /*2000*/  @P2 IADD3 R4, PT, PT, R4, 0x20, RZ ;  /* 0x0000002004042810 */ /* 0x000fe20007ffe0ff */
[----:B------:R3:W5:Y:S04]  /*2010*/  @P2 LDG.E.64 R136, desc[UR6][R196.64] ;  /* 0x00000006c4882981 */ /* 0x000768000c1e1b00 */
[C---:B--2---:R-:W-:Y:S01]  /*2020*/  @P1 IMAD.WIDE.U32 R200, R4.reuse, 0x8, R200 ;  /* 0x0000000804c81825 */ /* 0x044fe200078e00c8 */
[----:B------:R3:W5:Y:S03]  /*2030*/  @P2 LD.E.64 R160, desc[UR6][R198.64] ;  /* 0x00000006c6a02980 */ /* 0x000766000c101b00 */
[C---:B0-----:R-:W-:Y:S01]  /*2040*/  @P1 IMAD.WIDE.U32 R202, R4.reuse, 0x8, R202 ;  /* 0x0000000804ca1825 */ /* 0x041fe200078e00ca */
        /* <DEDUP_REMOVED lines=11> */
[----:B------:R-:W-:Y:S01]  /*2100*/  @P1 CS2R R156, SRZ ;  /* 0x00000000009c1805 */ /* 0x000fe2000001ff00 */
[----:B------:R-:W-:Y:S01]  /*2110*/  @P1 VIADD R4, R4, 0x20 ;  /* 0x0000002004041836 */ /* 0x000fe20000000000 */
[----:B---3--:R-:W-:Y:S06]  /*2120*/  @!P5 BRA `(.L_x_43489) ;  /* 0x00000020006cd947 */ /* 0x008fec0003800000 */
        /* <DEDUP_REMOVED lines=11> */
.L_x_43487:
        /* <DEDUP_REMOVED lines=13> */
[----:B------:R-:W2:Y:S08]  /*22b0*/  LDC.64 R80, c[0x0][0x3d0] ;  /* 0x0000f400ff507b82 */ /* 0x000eb00000000a00 */
[----:B------:R-:W3:Y:S01]  /*22c0*/  LDC.64 R86, c[0x0][0x3d8] ;  /* 0x0000f600ff567b82 */ /* 0x000ee20000000a00 */
[----:B0-----:R-:W-:-:S07]  /*22d0*/  @P6 IMAD.WIDE.U32 R66, R4, 0x8, R66 ;  /* 0x0000000804426825 */ /* 0x001fce00078e0042 */
[----:B------:R-:W0:Y:S01]  /*22e0*/  LDC.64 R90, c[0x0][0x3d0] ;  /* 0x0000f400ff5a7b82 */ /* 0x000e220000000a00 */
[----:B-1----:R-:W-:-:S07]  /*22f0*/  @P6 IMAD.WIDE.U32 R70, R4, 0x8, R70 ;  /* 0x0000000804466825 */ /* 0x002fce00078e0046 */
[----:B------:R-:W1:Y:S08]  /*2300*/  LDC.64 R94, c[0x0][0x3d8] ;  /* 0x0000f600ff5e7b82 */ /* 0x000e700000000a00 */
[----:B------:R-:W4:Y:S08]  /*2310*/  LDC.64 R108, c[0x0][0x3d0] ;  /* 0x0000f400ff6c7b82 */ /* 0x000f300000000a00 */
[----:B------:R-:W4:Y:S08]  /*2320*/  LDC.64 R154, c[0x0][0x3d8] ;  /* 0x0000f600ff9a7b82 */ /* 0x000f300000000a00 */
[----:B------:R-:W4:Y:S01]  /*2330*/  LDC.64 R198, c[0x0][0x3d0] ;  /* 0x0000f400ffc67b82 */ /* 0x000f220000000a00 */
[----:B------:R-:W-:Y:S01]  /*2340*/  ISETP.GE.U32.AND P5, PT, R0, 0xe0, PT ;  /* 0x000000e00000780c */ /* 0x000fe20003fa6070 */
[----:B------:R-:W5:Y:S01]  /*2350*/  @P6 LDG.E.64 R64, desc[UR6][R66.64] ;  /* 0x0000000642406981 */ /* 0x000f62000c1e1b00 */
[----:B------:R-:W-:-:S03]  /*2360*/  @P6 LOP3.LUT R3, R3, 0x1000000, RZ, 0xfc, !PT ;  /* 0x0100000003036812 */ /* 0x000fc600078efcff */
[----:B------:R-:W5:Y:S02]  /*2370*/  @P6 LDG.E.64 R68, desc[UR6][R70.64] ;  /* 0x0000000646446981 */ /* 0x000f64000c1e1b00 */
[----:B------:R-:W2:Y:S08]  /*2380*/  @P6 LDC.64 R74, c[0x0][0x438] ;  /* 0x00010e00ff4a6b82 */ /* 0x000eb00000000a00 */
[----:B------:R-:W3:Y:S08]  /*2390*/  @P6 LDC.64 R78, c[0x0][0x440] ;  /* 0x00011000ff4e6b82 */ /* 0x000ef00000000a00 */
[----:B------:R-:W0:Y:S08]  /*23a0*/  @P0 LDC.64 R84, c[0x0][0x438] ;  /* 0x00010e00ff540b82 */ /* 0x000e300000000a00 */
[----:B------:R-:W1:Y:S01]  /*23b0*/  @P0 LDC.64 R88, c[0x0][0x440] ;  /* 0x00011000ff580b82 */ /* 0x000e620000000a00 */
[----:B--2---:R-:W-:-:S05]  /*23c0*/  @P6 IMAD.WIDE.U32 R74, R4, 0x8, R74 ;  /* 0x00000008044a6825 */ /* 0x004fca00078e004a */
[----:B------:R-:W5:Y:S02]  /*23d0*/  @P6 LD.E.64 R50, desc[UR6][R74.64] ;  /* 0x000000064a326980 */ /* 0x000f64000c101b00 */
[----:B------:R-:W2:Y:S01]  /*23e0*/  @P1 LDC.64 R92, c[0x0][0x438] ;  /* 0x00010e00ff5c1b82 */ /* 0x000ea20000000a00 */
[C---:B---3--:R-:W-:Y:S01]  /*23f0*/  @P6 IMAD.WIDE.U32 R78, R4.reuse, 0x8, R78 ;  /* 0x00000008044e6825 */ /* 0x048fe200078e004e */
[----:B------:R-:W-:-:S04]  /*2400*/  @P6 LOP3.LUT R4, R4, 0x20, RZ, 0xfc, !PT ;  /* 0x0000002004046812 */ /* 0x000fc800078efcff */
[----:B------:R-:W5:Y:S01]  /*2410*/  @P6 LD.E.64 R194, desc[UR6][R78.64] ;  /* 0x000000064ec26980 */ /* 0x000f62000c101b00 */
[C---:B------:R-:W-:Y:S01]  /*2420*/  @P0 IMAD.WIDE.U32 R82, R4.reuse, 0x8, R80 ;  /* 0x0000000804520825 */ /* 0x040fe200078e0050 */
[----:B------:R-:W3:Y:S03]  /*2430*/  @P1 LDC.64 R96, c[0x0][0x440] ;  /* 0x00011000ff601b82 */ /* 0x000ee60000000a00 */
[C---:B0-----:R-:W-:Y:S01]  /*2440*/  @P0 IMAD.WIDE.U32 R80, R4.reuse, 0x8, R84 ;  /* 0x0000000804500825 */ /* 0x041fe200078e0054 */
[----:B------:R0:W5:Y:S03]  /*2450*/  @P0 LDG.E.64 R72, desc[UR6][R82.64] ;  /* 0x0000000652480981 */ /* 0x000166000c1e1b00 */
[C---:B------:R-:W-:Y:S01]  /*2460*/  @P0 IMAD.WIDE.U32 R86, R4.reuse, 0x8, R86 ;  /* 0x0000000804560825 */ /* 0x040fe200078e0056 */
[----:B------:R-:W0:Y:S01]  /*2470*/  @P3 LDC.64 R152, c[0x0][0x438] ;  /* 0x00010e00ff983b82 */ /* 0x000e220000000a00 */
[----:B------:R-:W5:Y:S02]  /*2480*/  @P0 LD.E.64 R24, desc[UR6][R80.64] ;  /* 0x0000000650180980 */ /* 0x000f64000c101b00 */
[----:B-1----:R-:W-:-:S02]  /*2490*/  @P0 IMAD.WIDE.U32 R88, R4, 0x8, R88 ;  /* 0x0000000804580825 */ /* 0x002fc400078e0058 */
[----:B------:R1:W5:Y:S02]  /*24a0*/  @P0 LDG.E.64 R76, desc[UR6][R86.64] ;  /* 0x00000006564c0981 */ /* 0x000364000c1e1b00 */
[----:B------:R-:W-:Y:S01]  /*24b0*/  @P0 VIADD R4, R4, 0x20 ;  /* 0x0000002004040836 */ /* 0x000fe20000000000 */
[----:B------:R-:W1:Y:S01]  /*24c0*/  @P3 LDC.64 R196, c[0x0][0x440] ;  /* 0x00011000ffc43b82 */ /* 0x000e620000000a00 */
[----:B------:R-:W5:Y:S02]  /*24d0*/  @P0 LD.E.64 R192, desc[UR6][R88.64] ;  /* 0x0000000658c00980 */ /* 0x000f64000c101b00 */
[----:B------:R-:W-:-:S04]  /*24e0*/  @P1 IMAD.WIDE.U32 R90, R4, 0x8, R90 ;  /* 0x00000008045a1825 */ /* 0x000fc800078e005a */
[C---:B--2---:R-:W-:Y:S01]  /*24f0*/  @P1 IMAD.WIDE.U32 R92, R4.reuse, 0x8, R92 ;  /* 0x00000008045c1825 */ /* 0x044fe200078e005c */
[----:B------:R-:W2:Y:S03]  /*2500*/  LDC.64 R84, c[0x0][0x3d8] ;  /* 0x0000f600ff547b82 */ /* 0x000ea60000000a00 */
[----:B------:R-:W-:-:S04]  /*2510*/  @P1 IMAD.WIDE.U32 R94, R4, 0x8, R94 ;  /* 0x00000008045e1825 */ /* 0x000fc800078e005e */
[C---:B---3--:R-:W-:Y:S01]  /*2520*/  @P1 IMAD.WIDE.U32 R96, R4.reuse, 0x8, R96 ;  /* 0x0000000804601825 */ /* 0x048fe200078e0060 */
[----:B------:R-:W3:Y:S01]  /*2530*/  @P2 LDC.64 R200, c[0x0][0x438] ;  /* 0x00010e00ffc82b82 */ /* 0x000ee20000000a00 */
[----:B------:R-:W-:Y:S01]  /*2540*/  @P1 IADD3 R4, PT, PT, R4, 0x20, RZ ;  /* 0x0000002004041810 */ /* 0x000fe20007ffe0ff */
[----:B------:R3:W5:Y:S06]  /*2550*/  @P1 LDG.E.64 R62, desc[UR6][R90.64] ;  /* 0x000000065a3e1981 */ /* 0x00076c000c1e1b00 */
[----:B------:R-:W3:Y:S01]  /*2560*/  @P2 LDC.64 R202, c[0x0][0x440] ;  /* 0x00011000ffca2b82 */ /* 0x000ee20000000a00 */
[----:B----4-:R-:W-:Y:S01]  /*2570*/  @P3 IMAD.WIDE.U32 R108, R4, 0x8, R108 ;  /* 0x00000008046c3825 */ /* 0x010fe200078e006c */
[----:B------:R-:W-:Y:S01]  /*2580*/  ISETP.GE.U32.AND P0, PT, R0, 0x100, PT ;  /* 0x000001000000780c */ /* 0x000fe20003f06070 */
[----:B------:R-:W5:Y:S02]  /*2590*/  @P1 LDG.E.64 R20, desc[UR6][R94.64] ;  /* 0x000000065e141981 */ /* 0x000f64000c1e1b00 */
[----:B0-----:R-:W-:-:S02]  /*25a0*/  @P3 IMAD.WIDE.U32 R152, R4, 0x8, R152 ;  /* 0x0000000804983825 */ /* 0x001fc400078e0098 */
[----:B------:R-:W5:Y:S01]  /*25b0*/  @P1 LD.E.64 R26, desc[UR6][R92.64] ;  /* 0x000000065c1a1980 */ /* 0x000f62000c101b00 */
[----:B------:R-:W0:Y:S01]  /*25c0*/  LDC.64 R204, c[0x0][0x3d0] ;  /* 0x0000f400ffcc7b82 */ /* 0x000e220000000a00 */
[C---:B------:R-:W-:Y:S02]  /*25d0*/  @P3 IMAD.WIDE.U32 R154, R4.reuse, 0x8, R154 ;  /* 0x00000008049a3825 */ /* 0x040fe400078e009a */
[----:B------:R-:W5:Y:S02]  /*25e0*/  @P1 LD.E.64 R190, desc[UR6][R96.64] ;  /* 0x0000000660be1980 */ /* 0x000f64000c101b00 */
[C---:B-1----:R-:W-:Y:S02]  /*25f0*/  @P3 IMAD.WIDE.U32 R196, R4.reuse, 0x8, R196 ;  /* 0x0000000804c43825 */ /* 0x042fe400078e00c4 */
[----:B------:R-:W5:Y:S01]  /*2600*/  @P3 LDG.E.64 R16, desc[UR6][R108.64] ;  /* 0x000000066c103981 */ /* 0x000f62000c1e1b00 */
[----:B------:R-:W1:Y:S01]  /*2610*/  LDC.64 R206, c[0x0][0x3d8] ;  /* 0x0000f600ffce7b82 */ /* 0x000e620000000a00 */
[----:B------:R-:W-:Y:S01]  /*2620*/  @P3 VIADD R4, R4, 0x20 ;  /* 0x0000002004043836 */ /* 0x000fe20000000000 */
[----:B------:R-:W-:Y:S01]  /*2630*/  ISETP.GE.U32.AND P1, PT, R0, 0x120, PT ;  /* 0x000001200000780c */ /* 0x000fe20003f26070 */
[----:B------:R-:W5:Y:S02]  /*2640*/  @P3 LDG.E.64 R12, desc[UR6][R154.64] ;  /* 0x000000069a0c3981 */ /* 0x000f64000c1e1b00 */
[----:B--2---:R-:W-:-:S02]  /*2650*/  @P2 IMAD.WIDE.U32 R84, R4, 0x8, R84 ;  /* 0x0000000804542825 */ /* 0x004fc400078e0054 */
[----:B------:R-:W5:Y:S01]  /*2660*/  @P3 LD.E.64 R28, desc[UR6][R152.64] ;  /* 0x00000006981c3980 */ /* 0x000f62000c101b00 */
[----:B------:R-:W2:Y:S01]  /*2670*/  @P4 LDC.64 R82, c[0x0][0x438] ;  /* 0x00010e00ff524b82 */ /* 0x000ea20000000a00 */
[C---:B------:R-:W-:Y:S02]  /*2680*/  @P2 IMAD.WIDE.U32 R198, R4.reuse, 0x8, R198 ;  /* 0x0000000804c62825 */ /* 0x040fe400078e00c6 */
[----:B------:R4:W5:Y:S04]  /*2690*/  @P2 LDG.E.64 R14, desc[UR6][R84.64] ;  /* 0x00000006540e2981 */ /* 0x000968000c1e1b00 */
[----:B------:R-:W5:Y:S01]  /*26a0*/  @P3 LD.E.64 R188, desc[UR6][R196.64] ;  /* 0x00000006c4bc3980 */ /* 0x000f62000c101b00 */
[----:B------:R-:W2:Y:S01]  /*26b0*/  @P4 LDC.64 R86, c[0x0][0x440] ;  /* 0x00011000ff564b82 */ /* 0x000ea20000000a00 */
[----:B---3--:R-:W-:-:S02]  /*26c0*/  @P2 IMAD.WIDE.U32 R200, R4, 0x8, R200 ;  /* 0x0000000804c82825 */ /* 0x008fc400078e00c8 */
[----:B------:R3:W5:Y:S05]  /*26d0*/  @P2 LDG.E.64 R10, desc[UR6][R198.64] ;  /* 0x00000006c60a2981 */ /* 0x00076a000c1e1b00 */
[----:B------:R-:W2:Y:S01]  /*26e0*/  LDC.64 R90, c[0x0][0x3d0] ;  /* 0x0000f400ff5a7b82 */ /* 0x000ea20000000a00 */
[C---:B------:R-:W-:Y:S01]  /*26f0*/  @P2 IMAD.WIDE.U32 R202, R4.reuse, 0x8, R202 ;  /* 0x0000000804ca2825 */ /* 0x040fe200078e00ca */
[----:B------:R1:W5:Y:S06]  /*2700*/  @P2 LD.E.64 R30, desc[UR6][R200.64] ;  /* 0x00000006c81e2980 */ /* 0x00036c000c101b00 */
[----:B----4-:R-:W4:Y:S08]  /*2710*/  @P5 LDC.64 R84, c[0x0][0x438] ;  /* 0x00010e00ff545b82 */ /* 0x010f300000000a00 */
[----:B------:R-:W4:Y:S08]  /*2720*/  LDC.64 R94, c[0x0][0x3d8] ;  /* 0x0000f600ff5e7b82 */ /* 0x000f300000000a00 */
[----:B------:R-:W4:Y:S01]  /*2730*/  @P5 LDC.64 R108, c[0x0][0x440] ;  /* 0x00011000ff6c5b82 */ /* 0x000f220000000a00 */
[----:B------:R-:W-:Y:S01]  /*2740*/  @P2 VIADD R4, R4, 0x20 ;  /* 0x0000002004042836 */ /* 0x000fe20000000000 */
[----:B------:R-:W5:Y:S06]  /*2750*/  @P2 LD.E.64 R186, desc[UR6][R202.64] ;  /* 0x00000006caba2980 */ /* 0x000f6c000c101b00 */
[----:B------:R-:W4:Y:S01]  /*2760*/  LDC.64 R154, c[0x0][0x3d0] ;  /* 0x0000f400ff9a7b82 */ /* 0x000f220000000a00 */
[----:B------:R-:W-:-:S07]  /*2770*/  ISETP.GE.U32.AND P2, PT, R0, 0x140, PT ;  /* 0x000001400000780c */ /* 0x000fce0003f46070 */
[----:B---3--:R-:W3:Y:S08]  /*2780*/  @P0 LDC.64 R198, c[0x0][0x438] ;  /* 0x00010e00ffc60b82 */ /* 0x008ef00000000a00 */
[----:B------:R-:W3:Y:S08]  /*2790*/  LDC.64 R96, c[0x0][0x3d8] ;  /* 0x0000f600ff607b82 */ /* 0x000ef00000000a00 */
[----:B------:R-:W3:Y:S01]  /*27a0*/  @P0 LDC.64 R152, c[0x0][0x440] ;  /* 0x00011000ff980b82 */ /* 0x000ee20000000a00 */
[----:B0-----:R-:W-:-:S04]  /*27b0*/  @P4 IMAD.WIDE.U32 R204, R4, 0x8, R204 ;  /* 0x0000000804cc4825 */ /* 0x001fc800078e00cc */
[----:B-1----:R-:W-:Y:S01]  /*27c0*/  @P4 IMAD.WIDE.U32 R206, R4, 0x8, R206 ;  /* 0x0000000804ce4825 */ /* 0x002fe200078e00ce */
[----:B------:R-:W-:Y:S01]  /*27d0*/  ISETP.GE.U32.AND P3, PT, R0, 0x160, PT ;  /* 0x000001600000780c */ /* 0x000fe20003f66070 */
[----:B------:R0:W5:Y:S01]  /*27e0*/  @P4 LDG.E.64 R18, desc[UR6][R204.64] ;  /* 0x00000006cc124981 */ /* 0x000162000c1e1b00 */
[----:B------:R-:W1:Y:S01]  /*27f0*/  @P1 LDC.64 R200, c[0x0][0x438] ;  /* 0x00010e00ffc81b82 */ /* 0x000e620000000a00 */
[C---:B--2---:R-:W-:Y:S02]  /*2800*/  @P4 IMAD.WIDE.U32 R82, R4.reuse, 0x8, R82 ;  /* 0x0000000804524825 */ /* 0x044fe400078e0052 */
[----:B------:R2:W5:Y:S02]  /*2810*/  @P4 LDG.E.64 R60, desc[UR6][R206.64] ;  /* 0x00000006ce3c4981 */ /* 0x000564000c1e1b00 */
[C---:B------:R-:W-:Y:S01]  /*2820*/  @P4 IMAD.WIDE.U32 R86, R4.reuse, 0x8, R86 ;  /* 0x0000000804564825 */ /* 0x040fe200078e0056 */
[----:B------:R-:W-:Y:S01]  /*2830*/  @P4 IADD3 R4, PT, PT, R4, 0x20, RZ ;  /* 0x0000002004044810 */ /* 0x000fe20007ffe0ff */
[----:B------:R-:W5:Y:S01]  /*2840*/  @P4 LD.E.64 R32, desc[UR6][R82.64] ;  /* 0x0000000652204980 */ /* 0x000f62000c101b00 */
[----:B------:R-:W1:Y:S03]  /*2850*/  LDC.64 R196, c[0x0][0x3d0] ;  /* 0x0000f400ffc47b82 */ /* 0x000e660000000a00 */
[----:B------:R4:W5:Y:S01]  /*2860*/  @P4 LD.E.64 R184, desc[UR6][R86.64] ;  /* 0x0000000656b84980 */ /* 0x000962000c101b00 */
[----:B------:R-:W-:-:S04]  /*2870*/  ISETP.GE.U32.AND P4, PT, R0, 0x180, PT ;  /* 0x000001800000780c */ /* 0x000fc80003f86070 */
[----:B0-----:R-:W0:Y:S01]  /*2880*/  LDC.64 R204, c[0x0][0x3d8] ;  /* 0x0000f600ffcc7b82 */ /* 0x001e220000000a00 */
[----:B------:R-:W-:-:S07]  /*2890*/  @P5 IMAD.WIDE.U32 R92, R4, 0x8, R90 ;  /* 0x00000008045c5825 */ /* 0x000fce00078e005a */
[----:B--2---:R-:W2:Y:S01]  /*28a0*/  @P1 LDC.64 R206, c[0x0][0x440] ;  /* 0x00011000ffce1b82 */ /* 0x004ea20000000a00 */
[C---:B----4-:R-:W-:Y:S01]  /*28b0*/  @P5 IMAD.WIDE.U32 R80, R4.reuse, 0x8, R84 ;  /* 0x0000000804505825 */ /* 0x050fe200078e0054 */
[----:B------:R1:W5:Y:S03]  /*28c0*/  @P5 LDG.E.64 R102, desc[UR6][R92.64] ;  /* 0x000000065c665981 */ /* 0x000366000c1e1b00 */
[C---:B------:R-:W-:Y:S01]  /*28d0*/  @P5 IMAD.WIDE.U32 R94, R4.reuse, 0x8, R94 ;  /* 0x00000008045e5825 */ /* 0x040fe200078e005e */
[----:B------:R-:W5:Y:S02]  /*28e0*/  @P5 LD.E.64 R34, desc[UR6][R80.64] ;  /* 0x0000000650225980 */ /* 0x000f64000c101b00 */
[----:B------:R-:W4:Y:S01]  /*28f0*/  LDC.64 R90, c[0x0][0x3d8] ;  /* 0x0000f600ff5a7b82 */ /* 0x000f220000000a00 */
[C---:B------:R-:W-:Y:S01]  /*2900*/  @P5 IMAD.WIDE.U32 R86, R4.reuse, 0x8, R108 ;  /* 0x0000000804565825 */ /* 0x040fe200078e006c */
[----:B------:R-:W5:Y:S03]  /*2910*/  @P5 LDG.E.64 R110, desc[UR6][R94.64] ;  /* 0x000000065e6e5981 */ /* 0x000f66000c1e1b00 */
[----:B------:R-:W-:Y:S01]  /*2920*/  @P5 VIADD R4, R4, 0x20 ;  /* 0x0000002004045836 */ /* 0x000fe20000000000 */
[----:B------:R-:W5:Y:S02]  /*2930*/  @P5 LD.E.64 R182, desc[UR6][R86.64] ;  /* 0x0000000656b65980 */ /* 0x000f64000c101b00 */
[----:B------:R-:W4:Y:S01]  /*2940*/  LDC.64 R108, c[0x0][0x3d0] ;  /* 0x0000f400ff6c7b82 */ /* 0x000f220000000a00 */
[----:B------:R-:W-:-:S07]  /*2950*/  @P0 IMAD.WIDE.U32 R154, R4, 0x8, R154 ;  /* 0x00000008049a0825 */ /* 0x000fce00078e009a */
[----:B------:R-:W4:Y:S01]  /*2960*/  @P2 LDC.64 R202, c[0x0][0x438] ;  /* 0x00010e00ffca2b82 */ /* 0x000f220000000a00 */
[C---:B---3--:R-:W-:Y:S01]  /*2970*/  @P0 IMAD.WIDE.U32 R82, R4.reuse, 0x8, R198 ;  /* 0x0000000804520825 */ /* 0x048fe200078e00c6 */
[----:B------:R3:W5:Y:S06]  /*2980*/  @P0 LDG.E.64 R118, desc[UR6][R154.64] ;  /* 0x000000069a760981 */ /* 0x00076c000c1e1b00 */
[----:B------:R-:W4:Y:S01]  /*2990*/  @P2 LDC.64 R88, c[0x0][0x440] ;  /* 0x00011000ff582b82 */ /* 0x000f220000000a00 */
[----:B------:R-:W-:-:S04]  /*29a0*/  @P0 IMAD.WIDE.U32 R96, R4, 0x8, R96 ;  /* 0x0000000804600825 */ /* 0x000fc800078e0060 */
[C---:B------:R-:W-:Y:S01]  /*29b0*/  @P0 IMAD.WIDE.U32 R84, R4.reuse, 0x8, R152 ;  /* 0x0000000804540825 */ /* 0x040fe200078e0098 */
[----:B------:R2:W5:Y:S02]  /*29c0*/  @P0 LDG.E.64 R124, desc[UR6][R96.64] ;  /* 0x00000006607c0981 */ /* 0x000564000c1e1b00 */
[----:B------:R-:W4:Y:S01]  /*29d0*/  LDC.64 R152, c[0x0][0x3d0] ;  /* 0x0000f400ff987b82 */ /* 0x000f220000000a00 */
[----:B------:R-:W-:-:S07]  /*29e0*/  @P0 VIADD R4, R4, 0x20 ;  /* 0x0000002004040836 */ /* 0x000fce0000000000 */
[----:B------:R-:W4:Y:S01]  /*29f0*/  LDC.64 R208, c[0x0][0x3d8] ;  /* 0x0000f600ffd07b82 */ /* 0x000f220000000a00 */
[----:B-1----:R-:W-:-:S07]  /*2a00*/  @P1 IMAD.WIDE.U32 R92, R4, 0x8, R200 ;  /* 0x00000008045c1825 */ /* 0x002fce00078e00c8 */
[----:B------:R-:W1:Y:S08]  /*2a10*/  @P3 LDC.64 R210, c[0x0][0x440] ;  /* 0x00011000ffd23b82 */ /* 0x000e700000000a00 */
[----:B------:R-:W1:Y:S08]  /*2a20*/  LDC.64 R212, c[0x0][0x3d0] ;  /* 0x0000f400ffd47b82 */ /* 0x000e700000000a00 */
[----:B------:R-:W1:Y:S01]  /*2a30*/  @P4 LDC.64 R214, c[0x0][0x438] ;  /* 0x00010e00ffd64b82 */ /* 0x000e620000000a00 */
[----:B------:R-:W-:Y:S01]  /*2a40*/  ISETP.GE.U32.AND P5, PT, R0, 0x1a0, PT ;  /* 0x000001a00000780c */ /* 0x000fe20003fa6070 */
[----:B------:R4:W5:Y:S06]  /*2a50*/  @P0 LD.E.64 R36, desc[UR6][R82.64] ;  /* 0x0000000652240980 */ /* 0x00096c000c101b00 */
[----:B------:R-:W1:Y:S08]  /*2a60*/  @P3 LDC.64 R198, c[0x0][0x438] ;  /* 0x00010e00ffc63b82 */ /* 0x000e700000000a00 */
[----:B---3--:R-:W3:Y:S01]  /*2a70*/  LDC.64 R154, c[0x0][0x3d8] ;  /* 0x0000f600ff9a7b82 */ /* 0x008ee20000000a00 */
[C---:B------:R-:W-:Y:S01]  /*2a80*/  @P1 IMAD.WIDE.U32 R196, R4.reuse, 0x8, R196 ;  /* 0x0000000804c41825 */ /* 0x040fe200078e00c4 */
[----:B------:R1:W5:Y:S06]  /*2a90*/  @P0 LD.E.64 R180, desc[UR6][R84.64] ;  /* 0x0000000654b40980 */ /* 0x00036c000c101b00 */
[----:B------:R-:W3:Y:S01]  /*2aa0*/  @P4 LDC.64 R200, c[0x0][0x440] ;  /* 0x00011000ffc84b82 */ /* 0x000ee20000000a00 */
[----:B0-----:R-:W-:-:S04]  /*2ab0*/  @P1 IMAD.WIDE.U32 R204, R4, 0x8, R204 ;  /* 0x0000000804cc1825 */ /* 0x001fc800078e00cc */
[C---:B--2---:R-:W-:Y:S01]  /*2ac0*/  @P1 IMAD.WIDE.U32 R94, R4.reuse, 0x8, R206 ;  /* 0x00000008045e1825 */ /* 0x044fe200078e00ce */
[----:B------:R-:W-:Y:S01]  /*2ad0*/  @P1 IADD3 R4, PT, PT, R4, 0x20, RZ ;  /* 0x0000002004041810 */ /* 0x000fe20007ffe0ff */
[----:B------:R-:W5:Y:S01]  /*2ae0*/  @P1 LDG.E.64 R130, desc[UR6][R196.64] ;  /* 0x00000006c4821981 */ /* 0x000f62000c1e1b00 */
[----:B------:R-:W0:Y:S03]  /*2af0*/  LDC.64 R96, c[0x0][0x3d8] ;  /* 0x0000f600ff607b82 */ /* 0x000e260000000a00 */
[----:B----4-:R-:W-:Y:S01]  /*2b00*/  @P2 IMAD.WIDE.U32 R108, R4, 0x8, R108 ;  /* 0x00000008046c2825 */ /* 0x010fe200078e006c */
[----:B------:R-:W-:Y:S01]  /*2b10*/  ISETP.GE.U32.AND P0, PT, R0, 0x1c0, PT ;  /* 0x000001c00000780c */ /* 0x000fe20003f06070 */
[----:B------:R-:W5:Y:S02]  /*2b20*/  @P1 LDG.E.64 R138, desc[UR6][R204.64] ;  /* 0x00000006cc8a1981 */ /* 0x000f64000c1e1b00 */
[C---:B------:R-:W-:Y:S01]  /*2b30*/  @P2 IMAD.WIDE.U32 R202, R4.reuse, 0x8, R202 ;  /* 0x0000000804ca2825 */ /* 0x040fe200078e00ca */
[----:B------:R-:W2:Y:S01]  /*2b40*/  LDC.64 R206, c[0x0][0x3d0] ;  /* 0x0000f400ffce7b82 */ /* 0x000ea20000000a00 */
[----:B------:R-:W5:Y:S02]  /*2b50*/  @P1 LD.E.64 R38, desc[UR6][R92.64] ;  /* 0x000000065c261980 */ /* 0x000f64000c101b00 */
[----:B------:R-:W-:-:S02]  /*2b60*/  @P2 IMAD.WIDE.U32 R90, R4, 0x8, R90 ;  /* 0x00000008045a2825 */ /* 0x000fc400078e005a */
[----:B------:R-:W5:Y:S02]  /*2b70*/  @P1 LD.E.64 R178, desc[UR6][R94.64] ;  /* 0x000000065eb21980 */ /* 0x000f64000c101b00 */
[C---:B------:R-:W-:Y:S01]  /*2b80*/  @P2 IMAD.WIDE.U32 R88, R4.reuse, 0x8, R88 ;  /* 0x0000000804582825 */ /* 0x040fe200078e0058 */
[----:B------:R-:W4:Y:S01]  /*2b90*/  @P5 LDC.64 R80, c[0x0][0x438] ;  /* 0x00010e00ff505b82 */ /* 0x000f220000000a00 */
[----:B------:R3:W5:Y:S02]  /*2ba0*/  @P2 LDG.E.64 R150, desc[UR6][R90.64] ;  /* 0x000000065a962981 */ /* 0x000764000c1e1b00 */
[----:B------:R-:W-:Y:S01]  /*2bb0*/  @P2 VIADD R4, R4, 0x20 ;  /* 0x0000002004042836 */ /* 0x000fe20000000000 */
[----:B------:R-:W-:Y:S01]  /*2bc0*/  ISETP.GE.U32.AND P1, PT, R0, 0x1e0, PT ;  /* 0x000001e00000780c */ /* 0x000fe20003f26070 */
[----:B------:R0:W5:Y:S02]  /*2bd0*/  @P2 LD.E.64 R176, desc[UR6][R88.64] ;  /* 0x0000000658b02980 */ /* 0x000164000c101b00 */
[C---:B------:R-:W-:Y:S01]  /*2be0*/  @P3 IMAD.WIDE.U32 R152, R4.reuse, 0x8, R152 ;  /* 0x0000000804983825 */ /* 0x040fe200078e0098 */
[----:B------:R-:W4:Y:S01]  /*2bf0*/  @P5 LDC.64 R86, c[0x0][0x440] ;  /* 0x00011000ff565b82 */ /* 0x000f220000000a00 */
[----:B------:R-:W5:Y:S02]  /*2c00*/  @P2 LD.E.64 R40, desc[UR6][R202.64] ;  /* 0x00000006ca282980 */ /* 0x000f64000c101b00 */
[----:B-1----:R-:W-:-:S02]  /*2c10*/  @P3 IMAD.WIDE.U32 R198, R4, 0x8, R198 ;  /* 0x0000000804c63825 */ /* 0x002fc400078e00c6 */
[----:B------:R-:W5:Y:S02]  /*2c20*/  @P3 LDG.E.64 R104, desc[UR6][R152.64] ;  /* 0x0000000698683981 */ /* 0x000f64000c1e1b00 */
[C---:B------:R-:W-:Y:S01]  /*2c30*/  @P3 IMAD.WIDE.U32 R208, R4.reuse, 0x8, R208 ;  /* 0x0000000804d03825 */ /* 0x040fe200078e00d0 */
[----:B------:R-:W1:Y:S01]  /*2c40*/  LDC.64 R82, c[0x0][0x3d0] ;  /* 0x0000f400ff527b82 */ /* 0x000e620000000a00 */
[----:B------:R-:W5:Y:S02]  /*2c50*/  @P3 LD.E.64 R42, desc[UR6][R198.64] ;  /* 0x00000006c62a3980 */ /* 0x000f64000c101b00 */
[C---:B------:R-:W-:Y:S02]  /*2c60*/  @P3 IMAD.WIDE.U32 R210, R4.reuse, 0x8, R210 ;  /* 0x0000000804d23825 */ /* 0x040fe400078e00d2 */
[----:B------:R-:W5:Y:S02]  /*2c70*/  @P3 LDG.E.64 R114, desc[UR6][R208.64] ;  /* 0x00000006d0723981 */ /* 0x000f64000c1e1b00 */
[----:B------:R-:W-:Y:S01]  /*2c80*/  @P3 VIADD R4, R4, 0x20 ;  /* 0x0000002004043836 */ /* 0x000fe20000000000 */
[----:B------:R-:W1:Y:S01]  /*2c90*/  @P0 LDC.64 R84, c[0x0][0x438] ;  /* 0x00010e00ff540b82 */ /* 0x000e620000000a00 */
[----:B------:R-:W5:Y:S02]  /*2ca0*/  @P3 LD.E.64 R174, desc[UR6][R210.64] ;  /* 0x00000006d2ae3980 */ /* 0x000f64000c101b00 */
[----:B------:R-:W-:-:S02]  /*2cb0*/  @P4 IMAD.WIDE.U32 R212, R4, 0x8, R212 ;  /* 0x0000000804d44825 */ /* 0x000fc400078e00d4 */
[----:B------:R-:W5:Y:S02]  /*2cc0*/  @P2 LDG.E.64 R144, desc[UR6][R108.64] ;  /* 0x000000066c902981 */ /* 0x000f64000c1e1b00 */
[C---:B------:R-:W-:Y:S01]  /*2cd0*/  @P4 IMAD.WIDE.U32 R214, R4.reuse, 0x8, R214 ;  /* 0x0000000804d64825 */ /* 0x040fe200078e00d6 */
[----:B---3--:R-:W3:Y:S01]  /*2ce0*/  LDC.64 R90, c[0x0][0x3d8] ;  /* 0x0000f600ff5a7b82 */ /* 0x008ee20000000a00 */
[----:B------:R-:W5:Y:S02]  /*2cf0*/  @P4 LDG.E.64 R122, desc[UR6][R212.64] ;  /* 0x00000006d47a4981 */ /* 0x000f64000c1e1b00 */
[C---:B------:R-:W-:Y:S02]  /*2d00*/  @P4 IMAD.WIDE.U32 R154, R4.reuse, 0x8, R154 ;  /* 0x00000008049a4825 */ /* 0x040fe400078e009a */
[----:B------:R-:W5:Y:S02]  /*2d10*/  @P4 LD.E.64 R44, desc[UR6][R214.64] ;  /* 0x00000006d62c4980 */ /* 0x000f64000c101b00 */
[C---:B------:R-:W-:Y:S01]  /*2d20*/  @P4 IMAD.WIDE.U32 R200, R4.reuse, 0x8, R200 ;  /* 0x0000000804c84825 */ /* 0x040fe200078e00c8 */
[----:B------:R-:W-:Y:S01]  /*2d30*/  @P4 IADD3 R4, PT, PT, R4, 0x20, RZ ;  /* 0x0000002004044810 */ /* 0x000fe20007ffe0ff */
[----:B------:R-:W5:Y:S01]  /*2d40*/  @P4 LDG.E.64 R132, desc[UR6][R154.64] ;  /* 0x000000069a844981 */ /* 0x000f62000c1e1b00 */
[----:B------:R-:W3:Y:S03]  /*2d50*/  @P0 LDC.64 R92, c[0x0][0x440] ;  /* 0x00011000ff5c0b82 */ /* 0x000ee60000000a00 */
[----:B------:R-:W5:Y:S01]  /*2d60*/  @P4 LD.E.64 R172, desc[UR6][R200.64] ;  /* 0x00000006c8ac4980 */ /* 0x000f62000c101b00 */
[----:B------:R-:W-:Y:S01]  /*2d70*/  ISETP.GE.U32.AND P4, PT, R0, 0x200, PT ;  /* 0x000002000000780c */ /* 0x000fe20003f86070 */
[----:B0-----:R-:W-:-:S03]  /*2d80*/  @P5 IMAD.WIDE.U32 R96, R4, 0x8, R96 ;  /* 0x0000000804605825 */ /* 0x001fc600078e0060 */
[----:B------:R-:W0:Y:S02]  /*2d90*/  LDC.64 R88, c[0x0][0x3d0] ;  /* 0x0000f400ff587b82 */ /* 0x000e240000000a00 */
[----:B------:R2:W5:Y:S06]  /*2da0*/  @P5 LDG.E.64 R148, desc[UR6][R96.64] ;  /* 0x0000000660945981 */ /* 0x00056c000c1e1b00 */
[----:B------:R-:W0:Y:S01]  /*2db0*/  @P1 LDC.64 R94, c[0x0][0x438] ;  /* 0x00010e00ff5e1b82 */ /* 0x000e220000000a00 */
[----:B------:R-:W-:-:S07]  /*2dc0*/  ISETP.GE.U32.AND P3, PT, R0, 0x220, PT ;  /* 0x000002200000780c */ /* 0x000fce0003f66070 */
[----:B--2---:R-:W2:Y:S08]  /*2dd0*/  LDC.64 R96, c[0x0][0x3d8] ;  /* 0x0000f600ff607b82 */ /* 0x004eb00000000a00 */
[----:B------:R-:W2:Y:S01]  /*2de0*/  @P1 LDC.64 R198, c[0x0][0x440] ;  /* 0x00011000ffc61b82 */ /* 0x000ea20000000a00 */
[----:B------:R-:W-:Y:S01]  /*2df0*/  @P5 IMAD.WIDE.U32 R206, R4, 0x8, R206 ;  /* 0x0000000804ce5825 */ /* 0x000fe200078e00ce */
[----:B------:R-:W-:-:S03]  /*2e00*/  ISETP.GE.U32.AND P2, PT, R0, 0x240, PT ;  /* 0x000002400000780c */ /* 0x000fc60003f46070 */
[C---:B----4-:R-:W-:Y:S01]  /*2e10*/  @P5 IMAD.WIDE.U32 R80, R4.reuse, 0x8, R80 ;  /* 0x0000000804505825 */ /* 0x050fe200078e0050 */
[----:B------:R-:W5:Y:S02]  /*2e20*/  @P5 LDG.E.64 R140, desc[UR6][R206.64] ;  /* 0x00000006ce8c5981 */ /* 0x000f64000c1e1b00 */
[----:B------:R-:W4:Y:S01]  /*2e30*/  @P4 LDC.64 R202, c[0x0][0x438] ;  /* 0x00010e00ffca4b82 */ /* 0x000f220000000a00 */
[C---:B------:R-:W-:Y:S01]  /*2e40*/  @P5 IMAD.WIDE.U32 R86, R4.reuse, 0x8, R86 ;  /* 0x0000000804565825 */ /* 0x040fe200078e0056 */
[----:B------:R3:W5:Y:S03]  /*2e50*/  @P5 LD.E.64 R46, desc[UR6][R80.64] ;  /* 0x00000006502e5980 */ /* 0x000766000c101b00 */
[----:B------:R-:W-:Y:S01]  /*2e60*/  @P5 VIADD R4, R4, 0x20 ;  /* 0x0000002004045836 */ /* 0x000fe20000000000 */
[----:B------:R2:W5:Y:S02]  /*2e70*/  @P5 LD.E.64 R170, desc[UR6][R86.64] ;  /* 0x0000000656aa5980 */ /* 0x000564000c101b00 */
[----:B------:R-:W4:Y:S01]  /*2e80*/  LDC.64 R200, c[0x0][0x3d0] ;  /* 0x0000f400ffc87b82 */ /* 0x000f220000000a00 */
[----:B-1----:R-:W-:Y:S01]  /*2e90*/  @P0 IMAD.WIDE.U32 R152, R4, 0x8, R82 ;  /* 0x0000000804980825 */ /* 0x002fe200078e0052 */
[----:B------:R-:W-:-:S03]  /*2ea0*/  ISETP.GE.U32.AND P5, PT, R0, 0x260, PT ;  /* 0x000002600000780c */ /* 0x000fc60003fa6070 */
[C---:B---3--:R-:W-:Y:S01]  /*2eb0*/  @P0 IMAD.WIDE.U32 R80, R4.reuse, 0x8, R84 ;  /* 0x0000000804500825 */ /* 0x048fe200078e0054 */
[----:B------:R1:W5:Y:S02]  /*2ec0*/  @P0 LDG.E.64 R106, desc[UR6][R152.64] ;  /* 0x00000006986a0981 */ /* 0x000364000c1e1b00 */
[----:B------:R-:W3:Y:S01]  /*2ed0*/  LDC.64 R204, c[0x0][0x3d8] ;  /* 0x0000f600ffcc7b82 */ /* 0x000ee20000000a00 */
[C---:B------:R-:W-:Y:S01]  /*2ee0*/  @P0 IMAD.WIDE.U32 R154, R4.reuse, 0x8, R90 ;  /* 0x00000008049a0825 */ /* 0x040fe200078e005a */
[----:B------:R1:W5:Y:S03]  /*2ef0*/  @P0 LD.E.64 R48, desc[UR6][R80.64] ;  /* 0x0000000650300980 */ /* 0x000366000c101b00 */
[C---:B------:R-:W-:Y:S01]  /*2f00*/  @P0 IMAD.WIDE.U32 R82, R4.reuse, 0x8, R92 ;  /* 0x0000000804520825 */ /* 0x040fe200078e005c */
[----:B------:R1:W5:Y:S02]  /*2f10*/  @P0 LDG.E.64 R120, desc[UR6][R154.64] ;  /* 0x000000069a780981 */ /* 0x000364000c1e1b00 */
[----:B------:R-:W1:Y:S01]  /*2f20*/  @P4 LDC.64 R206, c[0x0][0x440] ;  /* 0x00011000ffce4b82 */ /* 0x000e620000000a00 */
[----:B------:R-:W-:Y:S01]  /*2f30*/  @P0 VIADD R4, R4, 0x20 ;  /* 0x0000002004040836 */ /* 0x000fe20000000000 */
[----:B------:R1:W5:Y:S03]  /*2f40*/  @P0 LD.E.64 R168, desc[UR6][R82.64] ;  /* 0x0000000652a80980 */ /* 0x000366000c101b00 */
[----:B0-----:R-:W-:-:S03]  /*2f50*/  @P1 IMAD.WIDE.U32 R196, R4, 0x8, R88 ;  /* 0x0000000804c41825 */ /* 0x001fc600078e0058 */
[----:B------:R-:W0:Y:S01]  /*2f60*/  LDC.64 R208, c[0x0][0x3d0] ;  /* 0x0000f400ffd07b82 */ /* 0x000e220000000a00 */
[C---:B------:R-:W-:Y:S01]  /*2f70*/  @P1 IMAD.WIDE.U32 R84, R4.reuse, 0x8, R94 ;  /* 0x0000000804541825 */ /* 0x040fe200078e005e */
[----:B------:R0:W5:Y:S06]  /*2f80*/  @P1 LDG.E.64 R128, desc[UR6][R196.64] ;  /* 0x00000006c4801981 */ /* 0x00016c000c1e1b00 */
[----:B------:R-:W0:Y:S01]  /*2f90*/  @P3 LDC.64 R210, c[0x0][0x438] ;  /* 0x00010e00ffd23b82 */ /* 0x000e220000000a00 */
[C---:B--2---:R-:W-:Y:S01]  /*2fa0*/  @P1 IMAD.WIDE.U32 R86, R4.reuse, 0x8, R96 ;  /* 0x0000000804561825 */ /* 0x044fe200078e0060 */
[----:B------:R2:W5:Y:S06]  /*2fb0*/  @P1 LD.E.64 R52, desc[UR6][R84.64] ;  /* 0x0000000654341980 */ /* 0x00056c000c101b00 */
[----:B------:R-:W2:Y:S01]  /*2fc0*/  LDC.64 R212, c[0x0][0x3d8] ;  /* 0x0000f600ffd47b82 */ /* 0x000ea20000000a00 */
[C---:B------:R-:W-:Y:S01]  /*2fd0*/  @P1 IMAD.WIDE.U32 R88, R4.reuse, 0x8, R198 ;  /* 0x0000000804581825 */ /* 0x040fe200078e00c6 */
[----:B------:R-:W-:Y:S01]  /*2fe0*/  @P1 IADD3 R4, PT, PT, R4, 0x20, RZ ;  /* 0x0000002004041810 */ /* 0x000fe20007ffe0ff */
[----:B------:R0:W5:Y:S05]  /*2ff0*/  @P1 LDG.E.64 R142, desc[UR6][R86.64] ;  /* 0x00000006568e1981 */ /* 0x00016a000c1e1b00 */
[----:B------:R-:W2:Y:S01]  /*3000*/  @P3 LDC.64 R214, c[0x0][0x440] ;  /* 0x00011000ffd63b82 */ /* 0x000ea20000000a00 */
[C---:B----4-:R-:W-:Y:S01]  /*3010*/  @P4 IMAD.WIDE.U32 R94, R4.reuse, 0x8, R202 ;  /* 0x00000008045e4825 */ /* 0x050fe200078e00ca */
[----:B------:R4:W5:Y:S06]  /*3020*/  @P1 LD.E.64 R166, desc[UR6][R88.64] ;  /* 0x0000000658a61980 */ /* 0x00096c000c101b00 */
[----:B------:R-:W4:Y:S08]  /*3030*/  LDC.64 R108, c[0x0][0x3d0] ;  /* 0x0000f400ff6c7b82 */ /* 0x000f300000000a00 */
[----:B------:R-:W4:Y:S08]  /*3040*/  @P2 LDC.64 R92, c[0x0][0x438] ;  /* 0x00010e00ff5c2b82 */ /* 0x000f300000000a00 */
[----:B------:R-:W4:Y:S08]  /*3050*/  LDC.64 R198, c[0x0][0x3d8] ;  /* 0x0000f600ffc67b82 */ /* 0x000f300000000a00 */
[----:B------:R-:W4:Y:S08]  /*3060*/  @P2 LDC.64 R216, c[0x0][0x440] ;  /* 0x00011000ffd82b82 */ /* 0x000f300000000a00 */
[----:B------:R-:W4:Y:S08]  /*3070*/  LDC.64 R96, c[0x0][0x3d0] ;  /* 0x0000f400ff607b82 */ /* 0x000f300000000a00 */
[----:B------:R-:W4:Y:S08]  /*3080*/  LDC.64 R90, c[0x0][0x3d8] ;  /* 0x0000f600ff5a7b82 */ /* 0x000f300000000a00 */
[----:B------:R-:W4:Y:S01]  /*3090*/  @P5 LDC.64 R66, c[0x0][0x440] ;  /* 0x00011000ff425b82 */ /* 0x000f220000000a00 */
[C---:B------:R-:W-:Y:S01]  /*30a0*/  @P4 IMAD.WIDE.U32 R200, R4.reuse, 0x8, R200 ;  /* 0x0000000804c84825 */ /* 0x040fe200078e00c8 */
[----:B------:R0:W5:Y:S03]  /*30b0*/  @P4 LD.E.64 R54, desc[UR6][R94.64] ;  /* 0x000000065e364980 */ /* 0x000166000c101b00 */
[C---:B---3--:R-:W-:Y:S01]  /*30c0*/  @P4 IMAD.WIDE.U32 R204, R4.reuse, 0x8, R204 ;  /* 0x0000000804cc4825 */ /* 0x048fe200078e00cc */
[----:B------:R3:W5:Y:S02]  /*30d0*/  @P4 LDG.E.64 R98, desc[UR6][R200.64] ;  /* 0x00000006c8624981 */ /* 0x000764000c1e1b00 */
[----:B------:R-:W3:Y:S01]  /*30e0*/  @P5 LDC.64 R202, c[0x0][0x438] ;  /* 0x00010e00ffca5b82 */ /* 0x000ee20000000a00 */
[C---:B-1----:R-:W-:Y:S01]  /*30f0*/  @P4 IMAD.WIDE.U32 R206, R4.reuse, 0x8, R206 ;  /* 0x0000000804ce4825 */ /* 0x042fe200078e00ce */
[----:B------:R1:W5:Y:S03]  /*3100*/  @P4 LDG.E.64 R116, desc[UR6][R204.64] ;  /* 0x00000006cc744981 */ /* 0x000366000c1e1b00 */
[----:B------:R-:W-:Y:S01]  /*3110*/  @P4 VIADD R4, R4, 0x20 ;  /* 0x0000002004044836 */ /* 0x000fe20000000000 */
[----:B------:R1:W5:Y:S03]  /*3120*/  @P4 LD.E.64 R164, desc[UR6][R206.64] ;  /* 0x00000006cea44980 */ /* 0x000366000c101b00 */
[----:B0-----:R-:W-:-:S04]  /*3130*/  @P3 IMAD.WIDE.U32 R208, R4, 0x8, R208 ;  /* 0x0000000804d03825 */ /* 0x001fc800078e00d0 */
[C---:B------:R-:W-:Y:S01]  /*3140*/  @P3 IMAD.WIDE.U32 R210, R4.reuse, 0x8, R210 ;  /* 0x0000000804d23825 */ /* 0x040fe200078e00d2 */
[----:B------:R1:W5:Y:S03]  /*3150*/  @P3 LDG.E.64 R134, desc[UR6][R208.64] ;  /* 0x00000006d0863981 */ /* 0x000366000c1e1b00 */
[C---:B--2---:R-:W-:Y:S01]  /*3160*/  @P3 IMAD.WIDE.U32 R212, R4.reuse, 0x8, R212 ;  /* 0x0000000804d43825 */ /* 0x044fe200078e00d4 */
[----:B------:R1:W5:Y:S03]  /*3170*/  @P3 LD.E.64 R56, desc[UR6][R210.64] ;  /* 0x00000006d2383980 */ /* 0x000366000c101b00 */
[C---:B------:R-:W-:Y:S01]  /*3180*/  @P3 IMAD.WIDE.U32 R214, R4.reuse, 0x8, R214 ;  /* 0x0000000804d63825 */ /* 0x040fe200078e00d6 */
[----:B------:R1:W5:Y:S03]  /*3190*/  @P3 LDG.E.64 R146, desc[UR6][R212.64] ;  /* 0x00000006d4923981 */ /* 0x000366000c1e1b00 */
[----:B------:R-:W-:Y:S01]  /*31a0*/  @P3 VIADD R4, R4, 0x20 ;  /* 0x0000002004043836 */ /* 0x000fe20000000000 */
[----:B------:R1:W5:Y:S03]  /*31b0*/  @P3 LD.E.64 R162, desc[UR6][R214.64] ;  /* 0x00000006d6a23980 */ /* 0x000366000c101b00 */
[----:B----4-:R-:W-:-:S04]  /*31c0*/  @P2 IMAD.WIDE.U32 R108, R4, 0x8, R108 ;  /* 0x00000008046c2825 */ /* 0x010fc800078e006c */
[C---:B------:R-:W-:Y:S01]  /*31d0*/  @P2 IMAD.WIDE.U32 R92, R4.reuse, 0x8, R92 ;  /* 0x00000008045c2825 */ /* 0x040fe200078e005c */
        /* <DEDUP_REMOVED lines=10> */
[C---:B---3--:R-:W-:Y:S01]  /*3280*/  @P5 IMAD.WIDE.U32 R202, R4.reuse, 0x8, R202 ;  /* 0x0000000804ca5825 */ /* 0x048fe200078e00ca */
[----:B------:R1:W5:Y:S03]  /*3290*/  @P5 LDG.E.64 R126, desc[UR6][R90.64] ;  /* 0x000000065a7e5981 */ /* 0x000366000c1e1b00 */
[----:B------:R-:W-:Y:S01]  /*32a0*/  @P5 IMAD.WIDE.U32 R66, R4, 0x8, R66 ;  /* 0x0000000804425825 */ /* 0x000fe200078e0042 */
[----:B------:R1:W5:Y:S04]  /*32b0*/  @P5 LD.E.64 R156, desc[UR6][R202.64] ;  /* 0x00000006ca9c5980 */ /* 0x000368000c101b00 */
[----:B------:R1:W5:Y:S01]  /*32c0*/  @P5 LD.E.64 R158, desc[UR6][R66.64] ;  /* 0x00000006429e5980 */ /* 0x000362000c101b00 */
[----:B------:R-:W-:Y:S01]  /*32d0*/  ISETP.GE.U32.AND P0, PT, R0, 0x280, PT ;  /* 0x000002800000780c */ /* 0x000fe20003f06070 */
[----:B------:R-:W-:-:S12]  /*32e0*/  @P5 VIADD R4, R4, 0x20 ;  /* 0x0000002004045836 */ /* 0x000fd80000000000 */
[----:B-1----:R-:W-:Y:S05]  /*32f0*/  @!P0 BRA `(.L_x_43489) ;  /* 0x0000000c00f88947 */ /* 0x002fea0003800000 */
        /* <DEDUP_REMOVED lines=13> */
.L_x_43490:
        /* <DEDUP_REMOVED lines=8> */
[----:B------:R-:W-:Y:S02]  /*3450*/  ISETP.GE.U32.AND P1, PT, R0, 0xe0, PT ;  /* 0x000000e00000780c */ /* 0x000fe40003f26070 */
[----:B------:R-:W-:-:S03]  /*3460*/  LOP3.LUT R3, R3, 0xfeffffff, RZ, 0xc0, !PT ;  /* 0xfeffffff03037812 */ /* 0x000fc600078ec0ff */
        /* <DEDUP_REMOVED lines=15> */
[----:B------:R1:W5:Y:S06]  /*3560*/  @P5 LD.E.64 R24, desc[UR6][R80.64] ;  /* 0x0000000650185980 */ /* 0x00036c000c101b00 */
[----:B------:R-:W0:Y:S01]  /*3570*/  LDC.64 R90, c[0x0][0x3d0] ;  /* 0x0000f400ff5a7b82 */ /* 0x000e220000000a00 */
[----:B------:R-:W-:Y:S01]  /*3580*/  @P5 VIADD R4, R4, 0x20 ;  /* 0x0000002004045836 */ /* 0x000fe20000000000 */
[----:B------:R-:W5:Y:S06]  /*3590*/  @P5 LDG.E.64 R76, desc[UR6][R82.64] ;  /* 0x00000006524c5981 */ /* 0x000f6c000c1e1b00 */
[----:B------:R-:W1:Y:S01]  /*35a0*/  LDC.64 R94, c[0x0][0x3d8] ;  /* 0x0000f600ff5e7b82 */ /* 0x000e620000000a00 */
[----:B--2---:R-:W-:-:S07]  /*35b0*/  @P4 IMAD.WIDE.U32 R84, R4, 0x8, R84 ;  /* 0x0000000804544825 */ /* 0x004fce00078e0054 */
[----:B------:R-:W2:Y:S01]  /*35c0*/  @P0 LDC.64 R92, c[0x0][0x438] ;  /* 0x00010e00ff5c0b82 */ /* 0x000ea20000000a00 */
        /* <DEDUP_REMOVED lines=8> */
[----:B------:R-:W4:Y:S08]  /*3650*/  @P3 LDC.64 R154, c[0x0][0x438] ;  /* 0x00010e00ff9a3b82 */ /* 0x000f300000000a00 */
[----:B------:R-:W4:Y:S01]  /*3660*/  @P2 LDC.64 R204, c[0x0][0x438] ;  /* 0x00010e00ffcc2b82 */ /* 0x000f220000000a00 */
[----:B------:R-:W-:Y:S01]  /*3670*/  ISETP.GE.U32.AND P5, PT, R0, 0x100, PT ;  /* 0x000001000000780c */ /* 0x000fe20003fa6070 */
[C---:B0-----:R-:W-:Y:S01]  /*3680*/  @P0 IMAD.WIDE.U32 R90, R4.reuse, 0x8, R90 ;  /* 0x00000008045a0825 */ /* 0x041fe200078e005a */
[----:B------:R0:W5:Y:S05]  /*3690*/  @P4 LDG.E.64 R62, desc[UR6][R84.64] ;  /* 0x00000006543e4981 */ /* 0x00016a000c1e1b00 */
[----:B------:R-:W0:Y:S01]  /*36a0*/  LDC.64 R208, c[0x0][0x3d0] ;  /* 0x0000f400ffd07b82 */ /* 0x000e220000000a00 */
[C---:B--2---:R-:W-:Y:S01]  /*36b0*/  @P0 IMAD.WIDE.U32 R92, R4.reuse, 0x8, R92 ;  /* 0x00000008045c0825 */ /* 0x044fe200078e005c */
[----:B------:R-:W5:Y:S06]  /*36c0*/  @P4 LDG.E.64 R20, desc[UR6][R88.64] ;  /* 0x0000000658144981 */ /* 0x000f6c000c1e1b00 */
[----:B------:R-:W2:Y:S01]  /*36d0*/  LDC.64 R210, c[0x0][0x3d8] ;  /* 0x0000f600ffd27b82 */ /* 0x000ea20000000a00 */
[----:B-1----:R-:W-:Y:S01]  /*36e0*/  @P0 IMAD.WIDE.U32 R94, R4, 0x8, R94 ;  /* 0x00000008045e0825 */ /* 0x002fe200078e005e */
[----:B------:R1:W5:Y:S01]  /*36f0*/  @P4 LD.E.64 R26, desc[UR6][R86.64] ;  /* 0x00000006561a4980 */ /* 0x000362000c101b00 */
[----:B------:R-:W-:-:S02]  /*3700*/  @P4 CS2R R190, SRZ ;  /* 0x0000000000be4805 */ /* 0x000fc4000001ff00 */
[----:B------:R-:W-:Y:S01]  /*3710*/  @P0 CS2R R188, SRZ ;  /* 0x0000000000bc0805 */ /* 0x000fe2000001ff00 */
[----:B------:R-:W-:Y:S01]  /*3720*/  @P0 VIADD R4, R4, 0x20 ;  /* 0x0000002004040836 */ /* 0x000fe20000000000 */
[----:B------:R-:W-:Y:S02]  /*3730*/  @P3 CS2R R186, SRZ ;  /* 0x0000000000ba3805 */ /* 0x000fe4000001ff00 */
[----:B------:R-:W-:Y:S01]  /*3740*/  @P2 CS2R R184, SRZ ;  /* 0x0000000000b82805 */ /* 0x000fe2000001ff00 */
[----:B------:R-:W1:Y:S01]  /*3750*/  @P1 LDC.64 R78, c[0x0][0x438] ;  /* 0x00010e00ff4e1b82 */ /* 0x000e620000000a00 */
[----:B------:R-:W-:Y:S01]  /*3760*/  ISETP.GE.U32.AND P4, PT, R0, 0x120, PT ;  /* 0x000001200000780c */ /* 0x000fe20003f86070 */
[C---:B---3--:R-:W-:Y:S01]  /*3770*/  @P3 IMAD.WIDE.U32 R152, R4.reuse, 0x8, R152 ;  /* 0x0000000804983825 */ /* 0x048fe200078e0098 */
[----:B------:R3:W5:Y:S01]  /*3780*/  @P0 LDG.E.64 R16, desc[UR6][R90.64] ;  /* 0x000000065a100981 */ /* 0x000762000c1e1b00 */
[----:B------:R-:W-:Y:S02]  /*3790*/  @P1 CS2R R182, SRZ ;  /* 0x0000000000b61805 */ /* 0x000fe4000001ff00 */
[----:B------:R-:W-:Y:S01]  /*37a0*/  @P6 LOP3.LUT R3, R3, 0x1000000, RZ, 0xfc, !PT ;  /* 0x0100000003036812 */ /* 0x000fe200078efcff */
[C---:B----4-:R-:W-:Y:S01]  /*37b0*/  @P3 IMAD.WIDE.U32 R154, R4.reuse, 0x8, R154 ;  /* 0x00000008049a3825 */ /* 0x050fe200078e009a */
[----:B------:R-:W5:Y:S01]  /*37c0*/  @P0 LDG.E.64 R12, desc[UR6][R94.64] ;  /* 0x000000065e0c0981 */ /* 0x000f62000c1e1b00 */
[----:B------:R-:W4:Y:S02]  /*37d0*/  LDC.64 R80, c[0x0][0x3d0] ;  /* 0x0000f400ff507b82 */ /* 0x000f240000000a00 */
[C---:B------:R-:W-:Y:S01]  /*37e0*/  @P3 IMAD.WIDE.U32 R200, R4.reuse, 0x8, R200 ;  /* 0x0000000804c83825 */ /* 0x040fe200078e00c8 */
[----:B------:R2:W5:Y:S03]  /*37f0*/  @P0 LD.E.64 R28, desc[UR6][R92.64] ;  /* 0x000000065c1c0980 */ /* 0x000566000c101b00 */
[----:B------:R-:W-:Y:S01]  /*3800*/  @P3 VIADD R4, R4, 0x20 ;  /* 0x0000002004043836 */ /* 0x000fe20000000000 */
[----:B------:R-:W-:Y:S01]  /*3810*/  ISETP.GE.U32.AND P0, PT, R0, 0x140, PT ;  /* 0x000001400000780c */ /* 0x000fe20003f06070 */
[----:B0-----:R-:W0:Y:S01]  /*3820*/  LDC.64 R84, c[0x0][0x3d8] ;  /* 0x0000f600ff547b82 */ /* 0x001e220000000a00 */
[----:B------:R-:W5:Y:S01]  /*3830*/  @P3 LDG.E.64 R10, desc[UR6][R152.64] ;  /* 0x00000006980a3981 */ /* 0x000f62000c1e1b00 */
[----:B------:R-:W-:-:S03]  /*3840*/  @P2 IMAD.WIDE.U32 R202, R4, 0x8, R202 ;  /* 0x0000000804ca2825 */ /* 0x000fc600078e00ca */
[----:B------:R-:W5:Y:S01]  /*3850*/  @P3 LDG.E.64 R14, desc[UR6][R200.64] ;  /* 0x00000006c80e3981 */ /* 0x000f62000c1e1b00 */
[C---:B------:R-:W-:Y:S02]  /*3860*/  @P2 IMAD.WIDE.U32 R206, R4.reuse, 0x8, R206 ;  /* 0x0000000804ce2825 */ /* 0x040fe400078e00ce */
[----:B------:R-:W0:Y:S01]  /*3870*/  @P5 LDC.64 R82, c[0x0][0x438] ;  /* 0x00010e00ff525b82 */ /* 0x000e220000000a00 */
[----:B------:R-:W5:Y:S01]  /*3880*/  @P3 LD.E.64 R30, desc[UR6][R154.64] ;  /* 0x000000069a1e3980 */ /* 0x000f62000c101b00 */
[C---:B------:R-:W-:Y:S01]  /*3890*/  @P2 IMAD.WIDE.U32 R204, R4.reuse, 0x8, R204 ;  /* 0x0000000804cc2825 */ /* 0x040fe200078e00cc */
[----:B------:R-:W-:Y:S02]  /*38a0*/  @P2 IADD3 R4, PT, PT, R4, 0x20, RZ ;  /* 0x0000002004042810 */ /* 0x000fe40007ffe0ff */
[----:B------:R-:W-:Y:S01]  /*38b0*/  ISETP.GE.U32.AND P3, PT, R0, 0x160, PT ;  /* 0x000001600000780c */ /* 0x000fe20003f66070 */
[----:B------:R-:W5:Y:S02]  /*38c0*/  @P2 LDG.E.64 R18, desc[UR6][R202.64] ;  /* 0x00000006ca122981 */ /* 0x000f64000c1e1b00 */
[C---:B-1----:R-:W-:Y:S01]  /*38d0*/  @P1 IMAD.WIDE.U32 R78, R4.reuse, 0x8, R78 ;  /* 0x00000008044e1825 */ /* 0x042fe200078e004e */
[----:B------:R-:W1:Y:S01]  /*38e0*/  LDC.64 R86, c[0x0][0x3d0] ;  /* 0x0000f400ff567b82 */ /* 0x000e620000000a00 */
[----:B------:R-:W5:Y:S02]  /*38f0*/  @P2 LDG.E.64 R60, desc[UR6][R206.64] ;  /* 0x00000006ce3c2981 */ /* 0x000f64000c1e1b00 */
[----:B------:R-:W-:-:S02]  /*3900*/  @P1 IMAD.WIDE.U32 R208, R4, 0x8, R208 ;  /* 0x0000000804d01825 */ /* 0x000fc400078e00d0 */
[----:B------:R-:W5:Y:S03]  /*3910*/  @P2 LD.E.64 R32, desc[UR6][R204.64] ;  /* 0x00000006cc202980 */ /* 0x000f66000c101b00 */
[----:B---3--:R-:W3:Y:S01]  /*3920*/  LDC.64 R90, c[0x0][0x3d8] ;  /* 0x0000f600ff5a7b82 */ /* 0x008ee20000000a00 */
[----:B--2---:R-:W-:Y:S01]  /*3930*/  @P1 IMAD.WIDE.U32 R210, R4, 0x8, R210 ;  /* 0x0000000804d21825 */ /* 0x004fe200078e00d2 */
[----:B------:R-:W-:Y:S01]  /*3940*/  ISETP.GE.U32.AND P2, PT, R0, 0x180, PT ;  /* 0x000001800000780c */ /* 0x000fe20003f46070 */
[----:B------:R2:W5:Y:S04]  /*3950*/  @P1 LD.E.64 R34, desc[UR6][R78.64] ;  /* 0x000000064e221980 */ /* 0x000568000c101b00 */
[----:B------:R-:W5:Y:S01]  /*3960*/  @P6 LDG.E.64 R64, desc[UR6][R70.64] ;  /* 0x0000000646406981 */ /* 0x000f62000c1e1b00 */
[----:B------:R-:W3:Y:S01]  /*3970*/  @P4 LDC.64 R88, c[0x0][0x438] ;  /* 0x00010e00ff584b82 */ /* 0x000ee20000000a00 */
[----:B------:R-:W-:-:S02]  /*3980*/  @P1 VIADD R4, R4, 0x20 ;  /* 0x0000002004041836 */ /* 0x000fc40000000000 */
[----:B------:R3:W5:Y:S04]  /*3990*/  @P1 LDG.E.64 R102, desc[UR6][R208.64] ;  /* 0x00000006d0661981 */ /* 0x000768000c1e1b00 */
[----:B------:R3:W5:Y:S01]  /*39a0*/  @P1 LDG.E.64 R110, desc[UR6][R210.64] ;  /* 0x00000006d26e1981 */ /* 0x000762000c1e1b00 */
[----:B------:R-:W3:Y:S01]  /*39b0*/  LDC.64 R92, c[0x0][0x3d0] ;  /* 0x0000f400ff5c7b82 */ /* 0x000ee20000000a00 */
[----:B------:R-:W-:Y:S02]  /*39c0*/  ISETP.GE.U32.AND P1, PT, R0, 0x1a0, PT ;  /* 0x000001a00000780c */ /* 0x000fe40003f26070 */
[----:B------:R-:W5:Y:S04]  /*39d0*/  @P6 LDG.E.64 R68, desc[UR6][R74.64] ;  /* 0x000000064a446981 */ /* 0x000f68000c1e1b00 */
[----:B------:R-:W5:Y:S01]  /*39e0*/  @P6 LD.E.64 R50, desc[UR6][R66.64] ;  /* 0x0000000642326980 */ /* 0x000f62000c101b00 */
[----:B------:R-:W3:Y:S08]  /*39f0*/  LDC.64 R94, c[0x0][0x3d8] ;  /* 0x0000f600ff5e7b82 */ /* 0x000ef00000000a00 */
[----:B--2---:R-:W2:Y:S01]  /*3a00*/  @P0 LDC.64 R78, c[0x0][0x438] ;  /* 0x00010e00ff4e0b82 */ /* 0x004ea20000000a00 */
[----:B----4-:R-:W-:-:S07]  /*3a10*/  @P5 IMAD.WIDE.U32 R80, R4, 0x8, R80 ;  /* 0x0000000804505825 */ /* 0x010fce00078e0050 */
[----:B------:R-:W4:Y:S08]  /*3a20*/  LDC.64 R152, c[0x0][0x3d0] ;  /* 0x0000f400ff987b82 */ /* 0x000f300000000a00 */
[----:B------:R-:W4:Y:S08]  /*3a30*/  LDC.64 R200, c[0x0][0x3d8] ;  /* 0x0000f600ffc87b82 */ /* 0x000f300000000a00 */
[----:B------:R-:W4:Y:S01]  /*3a40*/  @P3 LDC.64 R154, c[0x0][0x438] ;  /* 0x00010e00ff9a3b82 */ /* 0x000f220000000a00 */
[C---:B0-----:R-:W-:Y:S01]  /*3a50*/  @P5 IMAD.WIDE.U32 R84, R4.reuse, 0x8, R84 ;  /* 0x0000000804545825 */ /* 0x041fe200078e0054 */
[----:B------:R0:W5:Y:S03]  /*3a60*/  @P5 LDG.E.64 R118, desc[UR6][R80.64] ;  /* 0x0000000650765981 */ /* 0x000166000c1e1b00 */
[C---:B------:R-:W-:Y:S01]  /*3a70*/  @P5 IMAD.WIDE.U32 R82, R4.reuse, 0x8, R82 ;  /* 0x0000000804525825 */ /* 0x040fe200078e0052 */
[----:B------:R2:W5:Y:S02]  /*3a80*/  @P5 LDG.E.64 R124, desc[UR6][R84.64] ;  /* 0x00000006547c5981 */ /* 0x000564000c1e1b00 */
[----:B------:R-:W4:Y:S01]  /*3a90*/  LDC.64 R202, c[0x0][0x3d0] ;  /* 0x0000f400ffca7b82 */ /* 0x000f220000000a00 */
[----:B------:R-:W-:Y:S01]  /*3aa0*/  @P5 VIADD R4, R4, 0x20 ;  /* 0x0000002004045836 */ /* 0x000fe20000000000 */
[----:B------:R-:W5:Y:S06]  /*3ab0*/  @P5 LD.E.64 R36, desc[UR6][R82.64] ;  /* 0x0000000652245980 */ /* 0x000f6c000c101b00 */
[----:B------:R-:W4:Y:S08]  /*3ac0*/  LDC.64 R206, c[0x0][0x3d8] ;  /* 0x0000f600ffce7b82 */ /* 0x000f300000000a00 */
[----:B------:R-:W4:Y:S01]  /*3ad0*/  @P2 LDC.64 R204, c[0x0][0x438] ;  /* 0x00010e00ffcc2b82 */ /* 0x000f220000000a00 */
[----:B-1----:R-:W-:-:S04]  /*3ae0*/  @P4 IMAD.WIDE.U32 R86, R4, 0x8, R86 ;  /* 0x0000000804564825 */ /* 0x002fc800078e0056 */
[C---:B---3--:R-:W-:Y:S01]  /*3af0*/  @P4 IMAD.WIDE.U32 R88, R4.reuse, 0x8, R88 ;  /* 0x0000000804584825 */ /* 0x048fe200078e0058 */
[----:B------:R-:W-:Y:S02]  /*3b00*/  @P5 CS2R R180, SRZ ;  /* 0x0000000000b45805 */ /* 0x000fe4000001ff00 */
[----:B------:R-:W1:Y:S01]  /*3b10*/  LDC.64 R208, c[0x0][0x3d0] ;  /* 0x0000f400ffd07b82 */ /* 0x000e620000000a00 */
[C---:B------:R-:W-:Y:S01]  /*3b20*/  @P4 IMAD.WIDE.U32 R90, R4.reuse, 0x8, R90 ;  /* 0x00000008045a4825 */ /* 0x040fe200078e005a */
[----:B------:R-:W-:Y:S01]  /*3b30*/  @P4 IADD3 R4, PT, PT, R4, 0x20, RZ ;  /* 0x0000002004044810 */ /* 0x000fe20007ffe0ff */
[----:B------:R3:W5:Y:S05]  /*3b40*/  @P4 LDG.E.64 R130, desc[UR6][R86.64] ;  /* 0x0000000656824981 */ /* 0x00076a000c1e1b00 */
[----:B------:R-:W1:Y:S08]  /*3b50*/  LDC.64 R210, c[0x0][0x3d8] ;  /* 0x0000f600ffd27b82 */ /* 0x000e700000000a00 */
[----:B0-----:R-:W0:Y:S01]  /*3b60*/  @P1 LDC.64 R80, c[0x0][0x438] ;  /* 0x00010e00ff501b82 */ /* 0x001e220000000a00 */
[----:B------:R-:W-:Y:S01]  /*3b70*/  @P0 IMAD.WIDE.U32 R92, R4, 0x8, R92 ;  /* 0x00000008045c0825 */ /* 0x000fe200078e005c */
[----:B------:R-:W-:Y:S01]  /*3b80*/  ISETP.GE.U32.AND P5, PT, R0, 0x1c0, PT ;  /* 0x000001c00000780c */ /* 0x000fe20003fa6070 */
[----:B------:R-:W5:Y:S02]  /*3b90*/  @P4 LDG.E.64 R138, desc[UR6][R90.64] ;  /* 0x000000065a8a4981 */ /* 0x000f64000c1e1b00 */
[C---:B--2---:R-:W-:Y:S01]  /*3ba0*/  @P0 IMAD.WIDE.U32 R78, R4.reuse, 0x8, R78 ;  /* 0x00000008044e0825 */ /* 0x044fe200078e004e */
[----:B------:R-:W-:Y:S01]  /*3bb0*/  @P4 CS2R R178, SRZ ;  /* 0x0000000000b24805 */ /* 0x000fe2000001ff00 */
[----:B------:R2:W5:Y:S01]  /*3bc0*/  @P4 LD.E.64 R38, desc[UR6][R88.64] ;  /* 0x0000000658264980 */ /* 0x000562000c101b00 */
[----:B------:R-:W0:Y:S01]  /*3bd0*/  LDC.64 R84, c[0x0][0x3d0] ;  /* 0x0000f400ff547b82 */ /* 0x000e220000000a00 */
[C---:B------:R-:W-:Y:S01]  /*3be0*/  @P0 IMAD.WIDE.U32 R94, R4.reuse, 0x8, R94 ;  /* 0x00000008045e0825 */ /* 0x040fe200078e005e */
[----:B------:R-:W-:Y:S01]  /*3bf0*/  @P0 CS2R R176, SRZ ;  /* 0x0000000000b00805 */ /* 0x000fe2000001ff00 */
[----:B------:R1:W5:Y:S02]  /*3c00*/  @P0 LDG.E.64 R144, desc[UR6][R92.64] ;  /* 0x000000065c900981 */ /* 0x000364000c1e1b00 */
[----:B------:R-:W-:-:S03]  /*3c10*/  @P0 VIADD R4, R4, 0x20 ;  /* 0x0000002004040836 */ /* 0x000fc60000000000 */
[----:B---3--:R-:W3:Y:S01]  /*3c20*/  LDC.64 R86, c[0x0][0x3d8] ;  /* 0x0000f600ff567b82 */ /* 0x008ee20000000a00 */
[----:B----4-:R-:W-:Y:S01]  /*3c30*/  @P3 IMAD.WIDE.U32 R152, R4, 0x8, R152 ;  /* 0x0000000804983825 */ /* 0x010fe200078e0098 */
[----:B------:R-:W-:Y:S01]  /*3c40*/  ISETP.GE.U32.AND P4, PT, R0, 0x1e0, PT ;  /* 0x000001e00000780c */ /* 0x000fe20003f86070 */
[----:B------:R4:W5:Y:S02]  /*3c50*/  @P0 LDG.E.64 R150, desc[UR6][R94.64] ;  /* 0x000000065e960981 */ /* 0x000964000c1e1b00 */
[C---:B------:R-:W-:Y:S02]  /*3c60*/  @P3 IMAD.WIDE.U32 R154, R4.reuse, 0x8, R154 ;  /* 0x00000008049a3825 */ /* 0x040fe400078e009a */
[----:B------:R-:W5:Y:S01]  /*3c70*/  @P0 LD.E.64 R40, desc[UR6][R78.64] ;  /* 0x000000064e280980 */ /* 0x000f62000c101b00 */
[----:B------:R-:W3:Y:S01]  /*3c80*/  @P5 LDC.64 R82, c[0x0][0x438] ;  /* 0x00010e00ff525b82 */ /* 0x000ee20000000a00 */
[C---:B------:R-:W-:Y:S01]  /*3c90*/  @P3 IMAD.WIDE.U32 R200, R4.reuse, 0x8, R200 ;  /* 0x0000000804c83825 */ /* 0x040fe200078e00c8 */
[----:B------:R-:W-:Y:S01]  /*3ca0*/  @P3 CS2R R174, SRZ ;  /* 0x0000000000ae3805 */ /* 0x000fe2000001ff00 */
[----:B------:R-:W5:Y:S02]  /*3cb0*/  @P3 LDG.E.64 R104, desc[UR6][R152.64] ;  /* 0x0000000698683981 */ /* 0x000f64000c1e1b00 */
[----:B------:R-:W-:Y:S01]  /*3cc0*/  @P3 VIADD R4, R4, 0x20 ;  /* 0x0000002004043836 */ /* 0x000fe20000000000 */
[----:B------:R-:W-:Y:S01]  /*3cd0*/  ISETP.GE.U32.AND P0, PT, R0, 0x200, PT ;  /* 0x000002000000780c */ /* 0x000fe20003f06070 */
[----:B------:R-:W5:Y:S01]  /*3ce0*/  @P3 LDG.E.64 R114, desc[UR6][R200.64] ;  /* 0x00000006c8723981 */ /* 0x000f62000c1e1b00 */
[----:B--2---:R-:W2:Y:S01]  /*3cf0*/  LDC.64 R88, c[0x0][0x3d0] ;  /* 0x0000f400ff587b82 */ /* 0x004ea20000000a00 */
[----:B------:R-:W-:-:S02]  /*3d00*/  @P2 IMAD.WIDE.U32 R202, R4, 0x8, R202 ;  /* 0x0000000804ca2825 */ /* 0x000fc400078e00ca */
[----:B------:R-:W5:Y:S02]  /*3d10*/  @P3 LD.E.64 R42, desc[UR6][R154.64] ;  /* 0x000000069a2a3980 */ /* 0x000f64000c101b00 */
[C---:B------:R-:W-:Y:S01]  /*3d20*/  @P2 IMAD.WIDE.U32 R204, R4.reuse, 0x8, R204 ;  /* 0x0000000804cc2825 */ /* 0x040fe200078e00cc */
[----:B------:R-:W-:Y:S02]  /*3d30*/  @P2 CS2R R172, SRZ ;  /* 0x0000000000ac2805 */ /* 0x000fe4000001ff00 */
[----:B------:R-:W2:Y:S01]  /*3d40*/  LDC.64 R90, c[0x0][0x3d8] ;  /* 0x0000f600ff5a7b82 */ /* 0x000ea20000000a00 */
[C---:B------:R-:W-:Y:S01]  /*3d50*/  @P2 IMAD.WIDE.U32 R206, R4.reuse, 0x8, R206 ;  /* 0x0000000804ce2825 */ /* 0x040fe200078e00ce */
[----:B------:R-:W-:Y:S01]  /*3d60*/  @P2 IADD3 R4, PT, PT, R4, 0x20, RZ ;  /* 0x0000002004042810 */ /* 0x000fe20007ffe0ff */
[----:B------:R-:W5:Y:S04]  /*3d70*/  @P2 LDG.E.64 R122, desc[UR6][R202.64] ;  /* 0x00000006ca7a2981 */ /* 0x000f68000c1e1b00 */
[----:B-1----:R-:W-:Y:S01]  /*3d80*/  @P1 IMAD.WIDE.U32 R208, R4, 0x8, R208 ;  /* 0x0000000804d01825 */ /* 0x002fe200078e00d0 */
[----:B------:R-:W-:Y:S01]  /*3d90*/  ISETP.GE.U32.AND P3, PT, R0, 0x220, PT ;  /* 0x000002200000780c */ /* 0x000fe20003f66070 */
[----:B------:R-:W5:Y:S01]  /*3da0*/  @P2 LDG.E.64 R132, desc[UR6][R206.64] ;  /* 0x00000006ce842981 */ /* 0x000f62000c1e1b00 */
[----:B------:R-:W1:Y:S01]  /*3db0*/  LDC.64 R92, c[0x0][0x3d8] ;  /* 0x0000f600ff5c7b82 */ /* 0x000e620000000a00 */
[----:B0-----:R-:W-:-:S02]  /*3dc0*/  @P1 IMAD.WIDE.U32 R80, R4, 0x8, R80 ;  /* 0x0000000804501825 */ /* 0x001fc400078e0050 */
[----:B------:R-:W5:Y:S02]  /*3dd0*/  @P2 LD.E.64 R44, desc[UR6][R204.64] ;  /* 0x00000006cc2c2980 */ /* 0x000f64000c101b00 */
[C---:B------:R-:W-:Y:S02]  /*3de0*/  @P1 IMAD.WIDE.U32 R210, R4.reuse, 0x8, R210 ;  /* 0x0000000804d21825 */ /* 0x040fe400078e00d2 */
[----:B------:R0:W5:Y:S01]  /*3df0*/  @P1 LD.E.64 R46, desc[UR6][R80.64] ;  /* 0x00000006502e1980 */ /* 0x000162000c101b00 */
[----:B------:R-:W-:Y:S01]  /*3e00*/  @P1 CS2R R170, SRZ ;  /* 0x0000000000aa1805 */ /* 0x000fe2000001ff00 */
[----:B------:R-:W-:Y:S01]  /*3e10*/  @P1 VIADD R4, R4, 0x20 ;  /* 0x0000002004041836 */ /* 0x000fe20000000000 */
[----:B------:R-:W-:Y:S01]  /*3e20*/  ISETP.GE.U32.AND P2, PT, R0, 0x240, PT ;  /* 0x000002400000780c */ /* 0x000fe20003f46070 */
[----:B------:R-:W5:Y:S01]  /*3e30*/  @P1 LDG.E.64 R140, desc[UR6][R208.64] ;  /* 0x00000006d08c1981 */ /* 0x000f62000c1e1b00 */
[----:B----4-:R-:W4:Y:S01]  /*3e40*/  LDC.64 R94, c[0x0][0x3d0] ;  /* 0x0000f400ff5e7b82 */ /* 0x010f220000000a00 */
[----:B------:R-:W-:-:S02]  /*3e50*/  @P5 IMAD.WIDE.U32 R84, R4, 0x8, R84 ;  /* 0x0000000804545825 */ /* 0x000fc400078e0054 */
[----:B------:R-:W5:Y:S04]  /*3e60*/  @P1 LDG.E.64 R148, desc[UR6][R210.64] ;  /* 0x00000006d2941981 */ /* 0x000f68000c1e1b00 */
[----:B------:R0:W5:Y:S01]  /*3e70*/  @P5 LDG.E.64 R106, desc[UR6][R84.64] ;  /* 0x00000006546a5981 */ /* 0x000162000c1e1b00 */
[C---:B---3--:R-:W-:Y:S01]  /*3e80*/  @P5 IMAD.WIDE.U32 R86, R4.reuse, 0x8, R86 ;  /* 0x0000000804565825 */ /* 0x048fe200078e0056 */
[----:B0-----:R-:W0:Y:S04]  /*3e90*/  LDC.64 R80, c[0x0][0x3d0] ;  /* 0x0000f400ff507b82 */ /* 0x001e280000000a00 */
[----:B------:R3:W5:Y:S04]  /*3ea0*/  @P5 LDG.E.64 R120, desc[UR6][R86.64] ;  /* 0x0000000656785981 */ /* 0x000768000c1e1b00 */
[----:B------:R-:W2:Y:S01]  /*3eb0*/  @P4 LDC.64 R84, c[0x0][0x438] ;  /* 0x00010e00ff544b82 */ /* 0x000ea20000000a00 */
[----:B------:R-:W-:Y:S01]  /*3ec0*/  @P5 IMAD.WIDE.U32 R82, R4, 0x8, R82 ;  /* 0x0000000804525825 */ /* 0x000fe200078e0052 */
[----:B------:R-:W-:-:S06]  /*3ed0*/  ISETP.GE.U32.AND P1, PT, R0, 0x260, PT ;  /* 0x000002600000780c */ /* 0x000fcc0003f26070 */
[----:B---3--:R-:W3:Y:S01]  /*3ee0*/  @P0 LDC.64 R86, c[0x0][0x438] ;  /* 0x00010e00ff560b82 */ /* 0x008ee20000000a00 */
[----:B------:R1:W5:Y:S01]  /*3ef0*/  @P5 LD.E.64 R48, desc[UR6][R82.64] ;  /* 0x0000000652305980 */ /* 0x000362000c101b00 */
[----:B------:R-:W-:Y:S01]  /*3f00*/  @P5 VIADD R4, R4, 0x20 ;  /* 0x0000002004045836 */ /* 0x000fe20000000000 */
[----:B------:R-:W-:Y:S02]  /*3f10*/  @P5 CS2R R168, SRZ ;  /* 0x0000000000a85805 */ /* 0x000fe4000001ff00 */
[----:B------:R-:W-:-:S03]  /*3f20*/  ISETP.GE.U32.AND P5, PT, R0, 0x280, PT ;  /* 0x000002800000780c */ /* 0x000fc60003fa6070 */
[----:B------:R-:W4:Y:S08]  /*3f30*/  LDC.64 R154, c[0x0][0x3d8] ;  /* 0x0000f600ff9a7b82 */ /* 0x000f300000000a00 */
[----:B------:R-:W4:Y:S01]  /*3f40*/  @P3 LDC.64 R152, c[0x0][0x438] ;  /* 0x00010e00ff983b82 */ /* 0x000f220000000a00 */
[----:B--2---:R-:W-:-:S07]  /*3f50*/  @P4 IMAD.WIDE.U32 R78, R4, 0x8, R84 ;  /* 0x00000008044e4825 */ /* 0x004fce00078e0054 */
[----:B------:R-:W2:Y:S08]  /*3f60*/  LDC.64 R200, c[0x0][0x3d0] ;  /* 0x0000f400ffc87b82 */ /* 0x000eb00000000a00 */
[----:B------:R-:W2:Y:S08]  /*3f70*/  LDC.64 R204, c[0x0][0x3d8] ;  /* 0x0000f600ffcc7b82 */ /* 0x000eb00000000a00 */
[----:B------:R-:W2:Y:S01]  /*3f80*/  @P2 LDC.64 R202, c[0x0][0x438] ;  /* 0x00010e00ffca2b82 */ /* 0x000ea20000000a00 */
[C---:B------:R-:W-:Y:S01]  /*3f90*/  @P4 IMAD.WIDE.U32 R88, R4.reuse, 0x8, R88 ;  /* 0x0000000804584825 */ /* 0x040fe200078e0058 */
[----:B------:R0:W5:Y:S03]  /*3fa0*/  @P4 LD.E.64 R52, desc[UR6][R78.64] ;  /* 0x000000064e344980 */ /* 0x000166000c101b00 */
[----:B------:R-:W-:-:S03]  /*3fb0*/  @P4 IMAD.WIDE.U32 R90, R4, 0x8, R90 ;  /* 0x00000008045a4825 */ /* 0x000fc600078e005a */
[----:B-1----:R-:W1:Y:S01]  /*3fc0*/  LDC.64 R82, c[0x0][0x3d0] ;  /* 0x0000f400ff527b82 */ /* 0x002e620000000a00 */
[----:B------:R-:W-:Y:S01]  /*3fd0*/  @P4 IADD3 R4, PT, PT, R4, 0x20, RZ ;  /* 0x0000002004044810 */ /* 0x000fe20007ffe0ff */
[----:B------:R0:W5:Y:S06]  /*3fe0*/  @P4 LDG.E.64 R128, desc[UR6][R88.64] ;  /* 0x0000000658804981 */ /* 0x00016c000c1e1b00 */
[----:B------:R-:W1:Y:S08]  /*3ff0*/  LDC.64 R206, c[0x0][0x3d8] ;  /* 0x0000f600ffce7b82 */ /* 0x000e700000000a00 */
[----:B------:R-:W1:Y:S01]  /*4000*/  @P1 LDC.64 R84, c[0x0][0x438] ;  /* 0x00010e00ff541b82 */ /* 0x000e620000000a00 */
[C---:B0-----:R-:W-:Y:S01]  /*4010*/  @P0 IMAD.WIDE.U32 R80, R4.reuse, 0x8, R80 ;  /* 0x0000000804500825 */ /* 0x041fe200078e0050 */
[----:B------:R0:W5:Y:S03]  /*4020*/  @P4 LDG.E.64 R142, desc[UR6][R90.64] ;  /* 0x000000065a8e4981 */ /* 0x000166000c1e1b00 */
[C---:B---3--:R-:W-:Y:S01]  /*4030*/  @P0 IMAD.WIDE.U32 R86, R4.reuse, 0x8, R86 ;  /* 0x0000000804560825 */ /* 0x048fe200078e0056 */
[----:B------:R0:W5:Y:S02]  /*4040*/  @P0 LDG.E.64 R98, desc[UR6][R80.64] ;  /* 0x0000000650620981 */ /* 0x000164000c1e1b00 */
[----:B------:R-:W3:Y:S01]  /*4050*/  LDC.64 R212, c[0x0][0x3d8] ;  /* 0x0000f600ffd47b82 */ /* 0x000ee20000000a00 */
[C---:B------:R-:W-:Y:S01]  /*4060*/  @P0 IMAD.WIDE.U32 R92, R4.reuse, 0x8, R92 ;  /* 0x00000008045c0825 */ /* 0x040fe200078e005c */
[----:B------:R0:W5:Y:S06]  /*4070*/  @P0 LD.E.64 R54, desc[UR6][R86.64] ;  /* 0x0000000656360980 */ /* 0x00016c000c101b00 */
[----:B------:R-:W0:Y:S01]  /*4080*/  LDC.64 R208, c[0x0][0x3d0] ;  /* 0x0000f400ffd07b82 */ /* 0x000e220000000a00 */
[----:B------:R-:W-:Y:S01]  /*4090*/  @P0 VIADD R4, R4, 0x20 ;  /* 0x0000002004040836 */ /* 0x000fe20000000000 */
[----:B------:R0:W5:Y:S06]  /*40a0*/  @P0 LDG.E.64 R116, desc[UR6][R92.64] ;  /* 0x000000065c740981 */ /* 0x00016c000c1e1b00 */
[----:B------:R-:W0:Y:S01]  /*40b0*/  @P5 LDC.64 R210, c[0x0][0x438] ;  /* 0x00010e00ffd25b82 */ /* 0x000e220000000a00 */
[----:B----4-:R-:W-:-:S04]  /*40c0*/  @P3 IMAD.WIDE.U32 R94, R4, 0x8, R94 ;  /* 0x00000008045e3825 */ /* 0x010fc800078e005e */
[C---:B------:R-:W-:Y:S01]  /*40d0*/  @P3 IMAD.WIDE.U32 R152, R4.reuse, 0x8, R152 ;  /* 0x0000000804983825 */ /* 0x040fe200078e0098 */
[----:B------:R4:W5:Y:S03]  /*40e0*/  @P3 LDG.E.64 R134, desc[UR6][R94.64] ;  /* 0x000000065e863981 */ /* 0x000966000c1e1b00 */
[C---:B------:R-:W-:Y:S01]  /*40f0*/  @P3 IMAD.WIDE.U32 R154, R4.reuse, 0x8, R154 ;  /* 0x00000008049a3825 */ /* 0x040fe200078e009a */
[----:B------:R4:W5:Y:S03]  /*4100*/  @P3 LD.E.64 R56, desc[UR6][R152.64] ;  /* 0x0000000698383980 */ /* 0x000966000c101b00 */
[----:B------:R-:W-:Y:S01]  /*4110*/  @P3 VIADD R4, R4, 0x20 ;  /* 0x0000002004043836 */ /* 0x000fe20000000000 */
[----:B------:R4:W5:Y:S03]  /*4120*/  @P3 LDG.E.64 R146, desc[UR6][R154.64] ;  /* 0x000000069a923981 */ /* 0x000966000c1e1b00 */
[----:B--2---:R-:W-:-:S04]  /*4130*/  @P2 IMAD.WIDE.U32 R200, R4, 0x8, R200 ;  /* 0x0000000804c82825 */ /* 0x004fc800078e00c8 */
[C---:B------:R-:W-:Y:S01]  /*4140*/  @P2 IMAD.WIDE.U32 R202, R4.reuse, 0x8, R202 ;  /* 0x0000000804ca2825 */ /* 0x040fe200078e00ca */
[----:B------:R4:W5:Y:S03]  /*4150*/  @P2 LDG.E.64 R112, desc[UR6][R200.64] ;  /* 0x00000006c8702981 */ /* 0x000966000c1e1b00 */
[C---:B------:R-:W-:Y:S01]  /*4160*/  @P2 IMAD.WIDE.U32 R204, R4.reuse, 0x8, R204 ;  /* 0x0000000804cc2825 */ /* 0x040fe200078e00cc */
[----:B------:R-:W-:Y:S01]  /*4170*/  @P2 IADD3 R4, PT, PT, R4, 0x20, RZ ;  /* 0x0000002004042810 */ /* 0x000fe20007ffe0ff */
[----:B------:R4:W5:Y:S04]  /*4180*/  @P2 LD.E.64 R58, desc[UR6][R202.64] ;  /* 0x00000006ca3a2980 */ /* 0x000968000c101b00 */
[C---:B-1----:R-:W-:Y:S01]  /*4190*/  @P1 IMAD.WIDE.U32 R82, R4.reuse, 0x8, R82 ;  /* 0x0000000804521825 */ /* 0x042fe200078e0052 */
[----:B------:R4:W5:Y:S03]  /*41a0*/  @P2 LDG.E.64 R136, desc[UR6][R204.64] ;  /* 0x00000006cc882981 */ /* 0x000966000c1e1b00 */
[C---:B------:R-:W-:Y:S01]  /*41b0*/  @P1 IMAD.WIDE.U32 R84, R4.reuse, 0x8, R84 ;  /* 0x0000000804541825 */ /* 0x040fe200078e0054 */
[----:B------:R4:W5:Y:S03]  /*41c0*/  @P1 LDG.E.64 R100, desc[UR6][R82.64] ;  /* 0x0000000652641981 */ /* 0x000966000c1e1b00 */
[C---:B------:R-:W-:Y:S01]  /*41d0*/  @P1 IMAD.WIDE.U32 R206, R4.reuse, 0x8, R206 ;  /* 0x0000000804ce1825 */ /* 0x040fe200078e00ce */
[----:B------:R4:W5:Y:S03]  /*41e0*/  @P1 LD.E.64 R156, desc[UR6][R84.64] ;  /* 0x00000006549c1980 */ /* 0x000966000c101b00 */
[----:B------:R-:W-:Y:S01]  /*41f0*/  @P1 VIADD R4, R4, 0x20 ;  /* 0x0000002004041836 */ /* 0x000fe20000000000 */
[----:B------:R4:W5:Y:S03]  /*4200*/  @P1 LDG.E.64 R126, desc[UR6][R206.64] ;  /* 0x00000006ce7e1981 */ /* 0x000966000c1e1b00 */
[----:B---3--:R-:W-:-:S04]  /*4210*/  @P5 IMAD.WIDE.U32 R74, R4, 0x8, R212 ;  /* 0x00000008044a5825 */ /* 0x008fc800078e00d4 */
[C---:B0-----:R-:W-:Y:S01]  /*4220*/  @P5 IMAD.WIDE.U32 R70, R4.reuse, 0x8, R208 ;  /* 0x0000000804465825 */ /* 0x041fe200078e00d0 */
        /* <DEDUP_REMOVED lines=10> */
[----:B----4-:R-:W-:-:S07]  /*42d0*/  @P5 CS2R R198, SRZ ;  /* 0x0000000000c65805 */ /* 0x010fce000001ff00 */
.L_x_43489:
[----:B------:R-:W-:Y:S05]  /*42e0*/  BSYNC.RECONVERGENT B0 ;  /* 0x0000000000007941 */ /* 0x000fea0003800200 */
.L_x_43486:
[----:B------:R-:W0:Y:S02]  /*42f0*/  LDCU UR4, c[0x0][0x384] ;  /* 0x00007080ff0477ac */ /* 0x000e240008000800 */
[----:B0-----:R-:W-:-:S13]  /*4300*/  ISETP.GE.AND P0, PT, R8, UR4, PT ;  /* 0x0000000408007c0c */ /* 0x001fda000bf06270 */
[----:B------:R-:W-:Y:S05]  /*4310*/  @P0 EXIT ;  /* 0x000000000000094d */ /* 0x000fea0003800000 */
[----:B-----5:R-:W-:Y:S01]  /*4320*/  IMAD.MOV.U32 R94, RZ, RZ, R64 ;  /* 0x000000ffff5e7224 */ /* 0x020fe200078e0040 */
[----:B------:R-:W-:Y:S01]  /*4330*/  MOV R4, R65 ;  /* 0x0000004100047202 */ /* 0x000fe20000000f00 */
[----:B------:R-:W-:Y:S01]  /*4340*/  IMAD.MOV.U32 R66, RZ, RZ, R68 ;  /* 0x000000ffff427224 */ /* 0x000fe200078e0044 */
[----:B------:R-:W-:Y:S01]  /*4350*/  SHF.R.U64 R95, R64, 0x10, R65 ;  /* 0x00000010405f7819 */ /* 0x000fe20000001241 */
[----:B------:R-:W-:Y:S01]  /*4360*/  IMAD.MOV.U32 R67, RZ, RZ, R69 ;  /* 0x000000ffff437224 */ /* 0x000fe200078e0045 */
[----:B------:R-:W-:Y:S01]  /*4370*/  SHF.R.U32.HI R65, RZ, 0x10, R65 ;  /* 0x00000010ff417819 */ /* 0x000fe20000011641 */
[----:B------:R-:W-:Y:S01]  /*4380*/  STL.S16 [R1+0x10c], R94 ;  /* 0x00010c5e01007387 */ /* 0x000fe20000100600 */
[----:B------:R-:W-:Y:S01]  /*4390*/  SHF.R.U64 R68, R68, 0x10, R69 ;  /* 0x0000001044447819 */ /* 0x000fe20000001245 */
[----:B------:R-:W-:Y:S01]  /*43a0*/  IMAD.MOV.U32 R71, RZ, RZ, R73 ;  /* 0x000000ffff477224 */ /* 0x000fe200078e0049 */
[----:B------:R-:W-:Y:S01]  /*43b0*/  SHF.R.U32.HI R69, RZ, 0x10, R69 ;  /* 0x00000010ff457819 */ /* 0x000fe20000011645 */
[----:B------:R0:W-:Y:S01]  /*43c0*/  STL.S16 [R1+0x10a], R4 ;  /* 0x00010a0401007387 */ /* 0x0001e20000100600 */
[----:B------:R-:W-:Y:S01]  /*43d0*/  MOV R70, R72 ;  /* 0x0000004800467202 */ /* 0x000fe20000000f00 */
[----:B------:R-:W-:Y:S01]  /*43e0*/  IMAD.MOV.U32 R74, RZ, RZ, R76 ;  /* 0x000000ffff4a7224 */ /* 0x000fe200078e004c */
[--C-:B------:R-:W-:Y:S01]  /*43f0*/  SHF.R.U64 R72, R72, 0x10, R73.reuse ;  /* 0x0000001048487819 */ /* 0x100fe20000001249 */
[----:B------:R-:W-:Y:S01]  /*4400*/  STL.S16 [R1+0x108], R95 ;  /* 0x0001085f01007387 */ /* 0x000fe20000100600 */
[----:B------:R-:W-:Y:S01]  /*4410*/  SHF.R.U32.HI R73, RZ, 0x10, R73 ;  /* 0x00000010ff497819 */ /* 0x000fe20000011649 */
[----:B------:R-:W-:Y:S01]  /*4420*/  IMAD.MOV.U32 R78, RZ, RZ, R62 ;  /* 0x000000ffff4e7224 */ /* 0x000fe200078e003e */
[----:B------:R-:W-:Y:S01]  /*4430*/  MOV R75, R77 ;  /* 0x0000004d004b7202 */ /* 0x000fe20000000f00 */
[----:B------:R-:W-:Y:S01]  /*4440*/  STL.S16 [R1+0x106], R65 ;  /* 0x0001064101007387 */ /* 0x000fe20000100600 */
[----:B------:R-:W-:Y:S01]  /*4450*/  SHF.R.U64 R76, R76, 0x10, R77 ;  /* 0x000000104c4c7819 */ /* 0x000fe2000000124d */
[----:B------:R-:W-:Y:S01]  /*4460*/  IMAD.MOV.U32 R79, RZ, RZ, R63 ;  /* 0x000000ffff4f7224 */ /* 0x000fe200078e003f */
[----:B------:R-:W-:Y:S01]  /*4470*/  SHF.R.U32.HI R77, RZ, 0x10, R77 ;  /* 0x00000010ff4d7819 */ /* 0x000fe2000001164d */
[----:B------:R-:W-:Y:S01]  /*4480*/  STL.S16 [R1+0x104], R66 ;  /* 0x0001044201007387 */ /* 0x000fe20000100600 */
[----:B------:R-:W-:Y:S01]  /*4490*/  SHF.R.U64 R80, R62, 0x10, R63 ;  /* 0x000000103e507819 */ /* 0x000fe2000000123f */
[----:B------:R-:W-:Y:S01]  /*44a0*/  IMAD.MOV.U32 R83, RZ, RZ, R21 ;  /* 0x000000ffff537224 */ /* 0x000fe200078e0015 */
[----:B------:R-:W-:Y:S01]  /*44b0*/  SHF.R.U32.HI R81, RZ, 0x10, R63 ;  /* 0x00000010ff517819 */ /* 0x000fe2000001163f */
[----:B------:R-:W-:Y:S01]  /*44c0*/  STL.S16 [R1+0x102], R67 ;  /* 0x0001024301007387 */ /* 0x000fe20000100600 */
        /* <DEDUP_REMOVED lines=44> */
[----:B------:R-:W-:Y:S01]  /*4790*/  IMAD.MOV.U32 R103, RZ, RZ, R110 ;  /* 0x000000ffff677224 */ /* 0x000fe200078e006e */
[--C-:B------:R-:W-:Y:S01]  /*47a0*/  SHF.R.U64 R110, R110, 0x10, R111.reuse ;  /* 0x000000106e6e7819 */ /* 0x100fe2000000126f */
[----:B------:R-:W-:Y:S01]  /*47b0*/  IMAD.MOV.U32 R155, RZ, RZ, R124 ;  /* 0x000000ffff9b7224 */ /* 0x000fe200078e007c */
        /* <DEDUP_REMOVED lines=58> */
[----:B0-----:R-:W0:Y:S01]  /*4b60*/  LDC R4, c[0x0][0x360] ;  /* 0x0000d800ff047b82 */ /* 0x001e220000000800 */
[--C-:B------:R-:W-:Y:S01]  /*4b70*/  SHF.R.U64 R140, R140, 0x10, R141.reuse ;  /* 0x000000108c8c7819 */ /* 0x100fe2000000128d */
[----:B------:R1:W-:Y:S01]  /*4b80*/  STL.S16 [R1+0xcc], R5 ;  /* 0x0000cc0501007387 */ /* 0x0003e20000100600 */
        /* <DEDUP_REMOVED lines=8> */
[--C-:B------:R-:W-:Y:S01]  /*4c10*/  SHF.R.U64 R106, R106, 0x10, R107.reuse ;  /* 0x000000106a6a7819 */ /* 0x100fe2000000126b */
[----:B------:R-:W-:Y:S01]  /*4c20*/  IMAD.MOV.U32 R225, RZ, RZ, R128 ;  /* 0x000000ffffe17224 */ /* 0x000fe200078e0080 */
[----:B------:R-:W-:Y:S01]  /*4c30*/  SHF.R.U32.HI R107, RZ, 0x10, R107 ;  /* 0x00000010ff6b7819 */ /* 0x000fe2000001166b */
[----:B------:R-:W-:Y:S01]  /*4c40*/  STL.S16 [R1+0xc6], R11 ;  /* 0x0000c60b01007387 */ /* 0x000fe20000100600 */
[----:B------:R-:W-:Y:S01]  /*4c50*/  MOV R224, R121 ;  /* 0x0000007900e07202 */ /* 0x000fe20000000f00 */
[----:B------:R-:W-:Y:S01]  /*4c60*/  IMAD.MOV.U32 R226, RZ, RZ, R129 ;  /* 0x000000ffffe27224 */ /* 0x000fe200078e0081 */
        /* <DEDUP_REMOVED lines=9> */
[----:B------:R3:W-:Y:S01]  /*4d00*/  STL.S16 [R1+0xc0], R14 ;  /* 0x0000c00e01007387 */ /* 0x0007e20000100600 */
        /* <DEDUP_REMOVED lines=13> */
[----:B0-----:R-:W-:Y:S01]  /*4de0*/  IMAD R4, R4, UR5, R249 ;  /* 0x0000000504047c24 */ /* 0x001fe2000f8e02f9 */
[--C-:B------:R-:W-:Y:S01]  /*4df0*/  SHF.R.U64 R116, R116, 0x10, R117.reuse ;  /* 0x0000001074747819 */ /* 0x100fe20000001275 */
[----:B------:R-:W-:Y:S01]  /*4e00*/  STL.S16 [R1+0xb8], R18 ;  /* 0x0000b81201007387 */ /* 0x000fe20000100600 */
[----:B------:R-:W-:Y:S01]  /*4e10*/  SHF.R.U32.HI R117, RZ, 0x10, R117 ;  /* 0x00000010ff757819 */ /* 0x000fe20000011675 */
[----:B------:R-:W-:Y:S01]  /*4e20*/  IMAD.MOV.U32 R237, RZ, RZ, R112 ;  /* 0x000000ffffed7224 */ /* 0x000fe200078e0070 */
[----:B------:R-:W-:Y:S01]  /*4e30*/  MOV R233, R134 ;  /* 0x0000008600e97202 */ /* 0x000fe20000000f00 */
[----:B------:R0:W-:Y:S01]  /*4e40*/  STL.S16 [R1+0xb6], R19 ;  /* 0x0000b61301007387 */ /* 0x0001e20000100600 */
[----:B------:R-:W-:Y:S01]  /*4e50*/  IMAD.MOV.U32 R238, RZ, RZ, R113 ;  /* 0x000000ffffee7224 */ /* 0x000fe200078e0071 */
[----:B------:R-:W-:Y:S01]  /*4e60*/  PRMT R249, R136, 0x5410, R240 ;  /* 0x0000541088f97816 */ /* 0x000fe200000000f0 */
[----:B------:R-:W-:Y:S01]  /*4e70*/  IMAD.MOV.U32 R234, RZ, RZ, R135 ;  /* 0x000000ffffea7224 */ /* 0x000fe200078e0087 */
[----:B------:R4:W-:Y:S01]  /*4e80*/  STL.S16 [R1+0xb4], R20 ;  /* 0x0000b41401007387 */ /* 0x0009e20000100600 */
[----:B------:R-:W-:Y:S01]  /*4e90*/  SHF.R.U64 R112, R112, 0x10, R113 ;  /* 0x0000001070707819 */ /* 0x000fe20000001271 */
[----:B------:R-:W-:Y:S01]  /*4ea0*/  IMAD.MOV.U32 R235, RZ, RZ, R146 ;  /* 0x000000ffffeb7224 */ /* 0x000fe200078e0092 */
[----:B-1----:R-:W-:Y:S01]  /*4eb0*/  SHF.R.U64 R5, R50, 0x10, R51 ;  /* 0x0000001032057819 */ /* 0x002fe20000001233 */
[----:B------:R1:W-:Y:S01]  /*4ec0*/  STL.S16 [R1+0xb2], R21 ;  /* 0x0000b21501007387 */ /* 0x0003e20000100600 */
[----:B------:R-:W-:Y:S01]  /*4ed0*/  SHF.R.U64 R240, R194, 0x10, R195 ;  /* 0x00000010c2f07819 */ /* 0x000fe200000012c3 */
[----:B--2---:R-:W-:Y:S01]  /*4ee0*/  IMAD.HI.U32 R12, R4, -0x326172a9, RZ ;  /* 0xcd9e8d57040c7827 */ /* 0x004fe200078e00ff */
[--C-:B------:R-:W-:Y:S01]  /*4ef0*/  SHF.R.U64 R134, R134, 0x10, R135.reuse ;  /* 0x0000001086867819 */ /* 0x100fe20000001287 */
[----:B------:R-:W-:Y:S01]  /*4f00*/  STL.S16 [R1+0xb0], R60 ;  /* 0x0000b03c01007387 */ /* 0x000fe20000100600 */
[----:B------:R-:W-:Y:S01]  /*4f10*/  SHF.R.U32.HI R135, RZ, 0x10, R135 ;  /* 0x00000010ff877819 */ /* 0x000fe20000011687 */
[----:B---3--:R-:W-:Y:S01]  /*4f20*/  IMAD.HI.U32 R14, R2, -0x2daee0ad, RZ ;  /* 0xd2511f53020e7827 */ /* 0x008fe200078e00ff */
[----:B------:R-:W-:Y:S01]  /*4f30*/  MOV R236, R147 ;  /* 0x0000009300ec7202 */ /* 0x000fe20000000f00 */
[----:B------:R-:W-:Y:S01]  /*4f40*/  STL.S16 [R1+0xae], R61 ;  /* 0x0000ae3d01007387 */ /* 0x000fe20000100600 */
[----:B------:R-:W-:Y:S01]  /*4f50*/  PRMT R251, R112, 0x5410, R238 ;  /* 0x0000541070fb7816 */ /* 0x000fe200000000ee */
[----:B------:R-:W-:Y:S01]  /*4f60*/  IMAD R13, R2, -0x2daee0ad, RZ ;  /* 0xd2511f53020d7824 */ /* 0x000fe200078e02ff */
[----:B------:R-:W-:Y:S01]  /*4f70*/  PRMT R240, R240, 0x5410, R5 ;  /* 0x00005410f0f07816 */ /* 0x000fe20000000005 */
[----:B------:R-:W-:Y:S01]  /*4f80*/  STL.S16 [R1+0xac], R62 ;  /* 0x0000ac3e01007387 */ /* 0x000fe20000100600 */
[----:B------:R-:W-:Y:S01]  /*4f90*/  SHF.R.U32.HI R113, RZ, 0x10, R113 ;  /* 0x00000010ff717819 */ /* 0x000fe20000011671 */
[----:B------:R-:W-:Y:S01]  /*4fa0*/  VIADD R11, R22, 0x9e3779b9 ;  /* 0x9e3779b9160b7836 */ /* 0x000fe20000000000 */
[----:B------:R-:W-:Y:S01]  /*4fb0*/  SHF.R.U64 R5, R24, 0x10, R25 ;  /* 0x0000001018057819 */ /* 0x000fe20000001219 */
[----:B------:R-:W-:Y:S01]  /*4fc0*/  STL.S16 [R1+0xaa], R63 ;  /* 0x0000aa3f01007387 */ /* 0x000fe20000100600 */
[----:B------:R-:W-:Y:S01]  /*4fd0*/  SHF.R.U64 R238, R192, 0x10, R193 ;  /* 0x00000010c0ee7819 */ /* 0x000fe200000012c1 */
[----:B0-----:R-:W-:Y:S01]  /*4fe0*/  IMAD R19, R4, -0x326172a9, RZ ;  /* 0xcd9e8d5704137824 */ /* 0x001fe200078e02ff */
[----:B------:R-:W-:Y:S01]  /*4ff0*/  SHF.R.U64 R146, R146, 0x10, R147 ;  /* 0x0000001092927819 */ /* 0x000fe20000001293 */
[----:B------:R-:W-:Y:S01]  /*5000*/  STL.S16 [R1+0xa8], R64 ;  /* 0x0000a84001007387 */ /* 0x000fe20000100600 */
[----:B------:R-:W-:Y:S01]  /*5010*/  PRMT R250, R239, 0x5410, R113 ;  /* 0x00005410effa7816 */ /* 0x000fe20000000071 */
[----:B------:R-:W-:Y:S01]  /*5020*/  IMAD.MOV.U32 R241, RZ, RZ, R100 ;  /* 0x000000fffff17224 */ /* 0x000fe200078e0064 */
[----:B------:R-:W-:Y:S01]  /*5030*/  PRMT R238, R238, 0x5410, R5 ;  /* 0x00005410eeee7816 */ /* 0x000fe20000000005 */
[----:B------:R-:W-:Y:S01]  /*5040*/  STL.S16 [R1+0xa6], R102 ;  /* 0x0000a66601007387 */ /* 0x000fe20000100600 */
[----:B------:R-:W-:Y:S01]  /*5050*/  SHF.R.U32.HI R147, RZ, 0x10, R147 ;  /* 0x00000010ff937819 */ /* 0x000fe20000011693 */
[----:B------:R-:W-:Y:S01]  /*5060*/  IMAD.MOV.U32 R246, RZ, RZ, R109 ;  /* 0x000000fffff67224 */ /* 0x000fe200078e006d */
[----:B------:R-:W-:Y:S01]  /*5070*/  SHF.R.U32.HI R6, RZ, 0x10, R51 ;  /* 0x00000010ff067819 */ /* 0x000fe20000011633 */
[----:B------:R-:W-:Y:S01]  /*5080*/  STL.S16 [R1+0xa4], R103 ;  /* 0x0000a46701007387 */ /* 0x000fe20000100600 */
[----:B------:R-:W-:Y:S01]  /*5090*/  SHF.R.U32.HI R239, RZ, 0x10, R195 ;  /* 0x00000010ffef7819 */ /* 0x000fe200000116c3 */
[----:B------:R-:W-:Y:S01]  /*50a0*/  IMAD.MOV.U32 R248, RZ, RZ, R96 ;  /* 0x000000fffff87224 */ /* 0x000fe200078e0060 */
        /* <DEDUP_REMOVED lines=10> */
[----:B------:R-:W-:Y:S01]  /*5150*/  LOP3.LUT R12, R9, R12, R22, 0x96, !PT ;  /* 0x0000000c090c7212 */ /* 0x000fe200078e9616 */
[----:B------:R-:W0:Y:S01]  /*5160*/  LDCU UR10, c[0x0][0x408] ;  /* 0x00008100ff0a77ac */ /* 0x000e220008000800 */
[----:B------:R-:W-:Y:S01]  /*5170*/  PRMT R237, R237, 0x5410, R6 ;  /* 0x00005410eded7816 */ /* 0x000fe20000000006 */
[----:B------:R-:W-:Y:S01]  /*5180*/  STL.S16 [R1+0x9c], R153 ;  /* 0x00009c9901007387 */ /* 0x000fe20000100600 */
[----:B------:R-:W-:Y:S01]  /*5190*/  SHF.R.U32.HI R6, RZ, 0x10, R27 ;  /* 0x00000010ff067819 */ /* 0x000fe2000001161b */
[----:B------:R-:W2:Y:S01]  /*51a0*/  LDCU UR13, c[0x0][0x388] ;  /* 0x00007100ff0d77ac */ /* 0x000ea20008000800 */
[----:B------:R-:W-:Y:S01]  /*51b0*/  LOP3.LUT R14, R14, R23, RZ, 0x3c, !PT ;  /* 0x000000170e0e7212 */ /* 0x000fe200078e3cff */
[----:B------:R-:W-:Y:S01]  /*51c0*/  STL.S16 [R1+0x9a], R154 ;  /* 0x00009a9a01007387 */ /* 0x000fe20000100600 */
[----:B----4-:R-:W-:Y:S01]  /*51d0*/  SHF.R.U64 R20, R56, 0x10, R57 ;  /* 0x0000001038147819 */ /* 0x010fe20000001239 */
[----:B------:R-:W3:Y:S01]  /*51e0*/  LDCU.U8 UR11, c[0x0][0x410] ;  /* 0x00008200ff0b77ac */ /* 0x000ee20008000000 */
[----:B-1----:R-:W-:Y:S01]  /*51f0*/  SHF.R.U32.HI R21, RZ, 0x10, R163 ;  /* 0x00000010ff157819 */ /* 0x002fe200000116a3 */
[----:B------:R-:W-:Y:S01]  /*5200*/  STL.S16 [R1+0x98], R118 ;  /* 0x0000987601007387 */ /* 0x000fe20000100600 */
[C---:B------:R-:W-:Y:S01]  /*5210*/  IMAD.HI.U32 R10, R14.reuse, -0x326172a9, RZ ;  /* 0xcd9e8d570e0a7827 */ /* 0x040fe200078e00ff */
[----:B------:R-:W-:Y:S01]  /*5220*/  SHF.R.U32.HI R137, RZ, 0x10, R137 ;  /* 0x00000010ff897819 */ /* 0x000fe20000011689 */
[----:B------:R-:W1:Y:S01]  /*5230*/  LDCU UR12, c[0x0][0x448] ;  /* 0x00008900ff0c77ac */ /* 0x000e620008000800 */
[----:B------:R-:W-:Y:S01]  /*5240*/  STL.S16 [R1+0x96], R119 ;  /* 0x0000967701007387 */ /* 0x000fe20000100600 */
[----:B------:R-:W-:Y:S01]  /*5250*/  IMAD R14, R14, -0x326172a9, RZ ;  /* 0xcd9e8d570e0e7824 */ /* 0x000fe200078e02ff */
[----:B------:R-:W-:Y:S01]  /*5260*/  LOP3.LUT R11, R11, R19, R10, 0x96, !PT ;  /* 0x000000130b0b7212 */ /* 0x000fe200078e960a */
[----:B------:R-:W4:Y:S01]  /*5270*/  LDCU.64 UR4, c[0x0][0x398] ;  /* 0x00007300ff0477ac */ /* 0x000f220008000a00 */
[----:B------:R-:W-:Y:S01]  /*5280*/  STL.S16 [R1+0x94], R155 ;  /* 0x0000949b01007387 */ /* 0x000fe20000100600 */
[----:B------:R-:W-:-:S02]  /*5290*/  IADD3 R10, PT, PT, R23, 0x76cf5d0a, RZ ;  /* 0x76cf5d0a170a7810 */ /* 0x000fc40007ffe0ff */
[C---:B------:R-:W-:Y:S01]  /*52a0*/  IMAD.HI.U32 R19, R11.reuse, -0x2daee0ad, RZ ;  /* 0xd2511f530b137827 */ /* 0x040fe200078e00ff */
[----:B------:R0:W-:Y:S01]  /*52b0*/  STL.S16 [R1+0x92], R200 ;  /* 0x000092c801007387 */ /* 0x0001e20000100600 */
[----:B------:R-:W-:Y:S01]  /*52c0*/  MOV R242, R101 ;  /* 0x0000006500f27202 */ /* 0x000fe20000000f00 */
[----:B------:R-:W1:Y:S01]  /*52d0*/  LDCU.64 UR8, c[0x0][0x3a0] ;  /* 0x00007400ff0877ac */ /* 0x000e620008000a00 */
[----:B------:R-:W-:Y:S01]  /*52e0*/  IMAD R11, R11, -0x2daee0ad, RZ ;  /* 0xd2511f530b0b7824 */ /* 0x000fe200078e02ff */
[----:B------:R-:W-:Y:S01]  /*52f0*/  STL.S16 [R1+0x90], R124 ;  /* 0x0000907c01007387 */ /* 0x000fe20000100600 */
[----:B------:R-:W-:Y:S02]  /*5300*/  MOV R247, R97 ;  /* 0x0000006100f77202 */ /* 0x000fe40000000f00 */
[----:B------:R-:W-:Y:S01]  /*5310*/  MOV R245, R108 ;  /* 0x0000006c00f57202 */ /* 0x000fe20000000f00 */
[----:B------:R-:W-:Y:S01]  /*5320*/  STL.S16 [R1+0x8e], R125 ;  /* 0x00008e7d01007387 */ /* 0x000fe20000100600 */
[----:B------:R-:W-:-:S02]  /*5330*/  SHF.R.U64 R100, R100, 0x10, R101 ;  /* 0x0000001064647819 */ /* 0x000fc40000001265 */
[----:B0-----:R-:W-:Y:S01]  /*5340*/  SHF.R.U64 R200, R160, 0x10, R161 ;  /* 0x00000010a0c87819 */ /* 0x001fe200000012a1 */
[----:B------:R0:W-:Y:S01]  /*5350*/  STL.S16 [R1+0x8c], R201 ;  /* 0x00008cc901007387 */ /* 0x0001e20000100600 */
[----:B------:R-:W-:Y:S02]  /*5360*/  SHF.R.U64 R126, R126, 0x10, R127 ;  /* 0x000000107e7e7819 */ /* 0x000fe4000000127f */
[----:B------:R-:W-:Y:S01]  /*5370*/  SHF.R.U64 R108, R108, 0x10, R109 ;  /* 0x000000106c6c7819 */ /* 0x000fe2000000126d */
[----:B------:R2:W-:Y:S01]  /*5380*/  STL.S16 [R1+0x8a], R202 ;  /* 0x00008aca01007387 */ /* 0x0005e20000100600 */
[----:B------:R-:W-:Y:S02]  /*5390*/  SHF.R.U64 R94, R96, 0x10, R97 ;  /* 0x00000010605e7819 */ /* 0x000fe40000001261 */
[----:B------:R-:W-:Y:S01]  /*53a0*/  SHF.R.U32.HI R101, RZ, 0x10, R101 ;  /* 0x00000010ff657819 */ /* 0x000fe20000011665 */
[----:B------:R-:W-:Y:S01]  /*53b0*/  STL.S16 [R1+0x88], R130 ;  /* 0x0000888201007387 */ /* 0x000fe20000100600 */
[----:B------:R-:W-:-:S02]  /*53c0*/  SHF.R.U32.HI R127, RZ, 0x10, R127 ;  /* 0x00000010ff7f7819 */ /* 0x000fc4000001167f */
[----:B0-----:R-:W-:Y:S01]  /*53d0*/  SHF.R.U32.HI R201, RZ, 0x10, R161 ;  /* 0x00000010ffc97819 */ /* 0x001fe200000116a1 */
[----:B------:R-:W-:Y:S01]  /*53e0*/  STL.S16 [R1+0x86], R131 ;  /* 0x0000868301007387 */ /* 0x000fe20000100600 */
[----:B------:R-:W-:Y:S02]  /*53f0*/  SHF.R.U32.HI R109, RZ, 0x10, R109 ;  /* 0x00000010ff6d7819 */ /* 0x000fe4000001166d */
[----:B--2---:R-:W-:Y:S01]  /*5400*/  SHF.R.U64 R202, R158, 0x10, R159 ;  /* 0x000000109eca7819 */ /* 0x004fe2000000129f */
[----:B------:R0:W-:Y:S01]  /*5410*/  STL.S16 [R1+0x84], R203 ;  /* 0x000084cb01007387 */ /* 0x0001e20000100600 */
[----:B------:R-:W-:Y:S02]  /*5420*/  SHF.R.U32.HI R96, RZ, 0x10, R97 ;  /* 0x00000010ff607819 */ /* 0x000fe40000011661 */
[----:B------:R-:W-:Y:S01]  /*5430*/  PRMT R248, R248, 0x5410, R137 ;  /* 0x00005410f8f87816 */ /* 0x000fe20000000089 */
[----:B------:R2:W-:Y:S01]  /*5440*/  STL.S16 [R1+0x82], R204 ;  /* 0x000082cc01007387 */ /* 0x0005e20000100600 */
[----:B------:R-:W-:-:S02]  /*5450*/  PRMT R247, R247, 0x5410, R241 ;  /* 0x00005410f7f77816 */ /* 0x000fc400000000f1 */
[----:B------:R-:W-:Y:S01]  /*5460*/  PRMT R246, R246, 0x5410, R242 ;  /* 0x00005410f6f67816 */ /* 0x000fe200000000f2 */
[----:B------:R-:W-:Y:S01]  /*5470*/  STL.S16 [R1+0x80], R138 ;  /* 0x0000808a01007387 */ /* 0x000fe20000100600 */
[----:B------:R-:W-:Y:S02]  /*5480*/  SHF.R.U32.HI R60, RZ, 0x10, R197 ;  /* 0x00000010ff3c7819 */ /* 0x000fe400000116c5 */
[----:B0-----:R-:W-:Y:S01]  /*5490*/  SHF.R.U32.HI R203, RZ, 0x10, R159 ;  /* 0x00000010ffcb7819 */ /* 0x001fe2000001169f */
[----:B------:R-:W-:Y:S01]  /*54a0*/  STL.S16 [R1+0x7e], R139 ;  /* 0x00007e8b01007387 */ /* 0x000fe20000100600 */
[----:B------:R-:W-:Y:S02]  /*54b0*/  PRMT R245, R245, 0x5410, R100 ;  /* 0x00005410f5f57816 */ /* 0x000fe40000000064 */
[----:B--2---:R-:W-:Y:S01]  /*54c0*/  SHF.R.U64 R204, R198, 0x10, R199 ;  /* 0x00000010c6cc7819 */ /* 0x004fe200000012c7 */
[----:B------:R0:W-:Y:S01]  /*54d0*/  STL.S16 [R1+0x7c], R205 ;  /* 0x00007ccd01007387 */ /* 0x0001e20000100600 */
[----:B------:R-:W-:-:S02]  /*54e0*/  PRMT R244, R244, 0x5410, R101 ;  /* 0x00005410f4f47816 */ /* 0x000fc40000000065 */
[----:B------:R-:W-:Y:S01]  /*54f0*/  PRMT R243, R126, 0x5410, R243 ;  /* 0x000054107ef37816 */ /* 0x000fe200000000f3 */
[----:B------:R-:W-:Y:S01]  /*5500*/  STL.S16 [R1+0x7a], R206 ;  /* 0x00007ace01007387 */ /* 0x000fe20000100600 */
[----:B------:R-:W-:Y:S02]  /*5510*/  PRMT R242, R246, 0x5410, R127 ;  /* 0x00005410f6f27816 */ /* 0x000fe4000000007f */
[----:B------:R-:W-:Y:S01]  /*5520*/  PRMT R15, R15, 0x5410, R108 ;  /* 0x000054100f0f7816 */ /* 0x000fe2000000006c */
[----:B------:R-:W-:Y:S01]  /*5530*/  STL.S16 [R1+0x78], R144 ;  /* 0x0000789001007387 */ /* 0x000fe20000100600 */
[----:B------:R-:W-:Y:S02]  /*5540*/  PRMT R16, R16, 0x5410, R109 ;  /* 0x0000541010107816 */ /* 0x000fe4000000006d */
[----:B0-----:R-:W-:Y:S01]  /*5550*/  SHF.R.U32.HI R205, RZ, 0x10, R57 ;  /* 0x00000010ffcd7819 */ /* 0x001fe20000011639 */
        /* <DEDUP_REMOVED lines=8> */
[----:B------:R-:W-:Y:S01]  /*55e0*/  LOP3.LUT R7, R7, 0x3, RZ, 0xc0, !PT ;  /* 0x0000000307077812 */ /* 0x000fe200078ec0ff */
[----:B------:R-:W-:Y:S04]  /*55f0*/  STL.S16 [R1+0x70], R150 ;  /* 0x0000709601007387 */ /* 0x000fe80000100600 */
[----:B------:R-:W-:Y:S01]  /*5600*/  STL.S16 [R1+0x6e], R151 ;  /* 0x00006e9701007387 */ /* 0x000fe20000100600 */
[----:B0-----:R-:W-:-:S03]  /*5610*/  SHF.R.U64 R208, R162, 0x10, R163 ;  /* 0x00000010a2d07819 */ /* 0x001fc600000012a3 */
[----:B------:R0:W-:Y:S01]  /*5620*/  STL.S16 [R1+0x6c], R209 ;  /* 0x00006cd101007387 */ /* 0x0001e20000100600 */
[----:B------:R-:W-:-:S03]  /*5630*/  PRMT R208, R208, 0x5410, R20 ;  /* 0x00005410d0d07816 */ /* 0x000fc60000000014 */
[----:B------:R2:W-:Y:S01]  /*5640*/  STL.S16 [R1+0x6a], R210 ;  /* 0x00006ad201007387 */ /* 0x0005e20000100600 */
[----:B------:R-:W-:-:S03]  /*5650*/  SHF.R.U64 R20, R58, 0x10, R59 ;  /* 0x000000103a147819 */ /* 0x000fc6000000123b */
[----:B------:R-:W-:Y:S01]  /*5660*/  STL.S16 [R1+0x68], R104 ;  /* 0x0000686801007387 */ /* 0x000fe20000100600 */
[----:B------:R-:W-:Y:S02]  /*5670*/  PRMT R21, R21, 0x5410, R20 ;  /* 0x0000541015157816 */ /* 0x000fe40000000014 */
[----:B0-----:R-:W-:Y:S01]  /*5680*/  SHF.R.U32.HI R209, RZ, 0x10, R165 ;  /* 0x00000010ffd17819 */ /* 0x001fe200000116a5 */
[----:B------:R-:W-:Y:S01]  /*5690*/  STL.S16 [R1+0x66], R105 ;  /* 0x0000666901007387 */ /* 0x000fe20000100600 */
[----:B------:R-:W-:Y:S02]  /*56a0*/  SHF.R.U32.HI R20, RZ, 0x10, R59 ;  /* 0x00000010ff147819 */ /* 0x000fe4000001163b */
[----:B--2---:R-:W-:Y:S01]  /*56b0*/  SHF.R.U64 R210, R164, 0x10, R165 ;  /* 0x00000010a4d27819 */ /* 0x004fe200000012a5 */
[----:B------:R0:W-:Y:S01]  /*56c0*/  STL.S16 [R1+0x64], R211 ;  /* 0x000064d301007387 */ /* 0x0001e20000100600 */
[----:B------:R-:W-:Y:S02]  /*56d0*/  PRMT R200, R200, 0x5410, R20 ;  /* 0x00005410c8c87816 */ /* 0x000fe40000000014 */
[--C-:B------:R-:W-:Y:S01]  /*56e0*/  SHF.R.U64 R20, R156, 0x10, R157.reuse ;  /* 0x000000109c147819 */ /* 0x100fe2000000129d */
[----:B------:R2:W-:Y:S03]  /*56f0*/  STL.S16 [R1+0x62], R212 ;  /* 0x000062d401007387 */ /* 0x0005e60000100600 */
[----:B------:R-:W-:Y:S01]  /*5700*/  PRMT R201, R201, 0x5410, R20 ;  /* 0x00005410c9c97816 */ /* 0x000fe20000000014 */
[----:B------:R-:W-:Y:S01]  /*5710*/  STL.S16 [R1+0x60], R114 ;  /* 0x0000607201007387 */ /* 0x000fe20000100600 */
[----:B------:R-:W-:-:S02]  /*5720*/  SHF.R.U32.HI R20, RZ, 0x10, R157 ;  /* 0x00000010ff147819 */ /* 0x000fc4000001169d */
[--C-:B0-----:R-:W-:Y:S01]  /*5730*/  SHF.R.U32.HI R211, RZ, 0x10, R167.reuse ;  /* 0x00000010ffd37819 */ /* 0x101fe200000116a7 */
[----:B------:R-:W-:Y:S01]  /*5740*/  STL.S16 [R1+0x5e], R115 ;  /* 0x00005e7301007387 */ /* 0x000fe20000100600 */
[----:B------:R-:W-:Y:S02]  /*5750*/  PRMT R202, R202, 0x5410, R20 ;  /* 0x00005410caca7816 */ /* 0x000fe40000000014 */
[----:B--2---:R-:W-:Y:S01]  /*5760*/  SHF.R.U64 R212, R166, 0x10, R167 ;  /* 0x00000010a6d47819 */ /* 0x004fe200000012a7 */
[----:B------:R0:W-:Y:S01]  /*5770*/  STL.S16 [R1+0x5c], R213 ;  /* 0x00005cd501007387 */ /* 0x0001e20000100600 */
[----:B------:R-:W-:-:S03]  /*5780*/  SHF.R.U64 R20, R196, 0x10, R197 ;  /* 0x00000010c4147819 */ /* 0x000fc600000012c5 */
[----:B------:R2:W-:Y:S01]  /*5790*/  STL.S16 [R1+0x5a], R214 ;  /* 0x00005ad601007387 */ /* 0x0005e20000100600 */
[----:B------:R-:W-:Y:S02]  /*57a0*/  PRMT R203, R203, 0x5410, R20 ;  /* 0x00005410cbcb7816 */ /* 0x000fe40000000014 */
[----:B------:R-:W-:Y:S01]  /*57b0*/  SHF.R.U32.HI R20, RZ, 0x10, R199 ;  /* 0x00000010ff147819 */ /* 0x000fe200000116c7 */
[----:B------:R-:W-:Y:S01]  /*57c0*/  STL.S16 [R1+0x58], R122 ;  /* 0x0000587a01007387 */ /* 0x000fe20000100600 */
[----:B0-----:R-:W-:-:S03]  /*57d0*/  SHF.R.U32.HI R213, RZ, 0x10, R169 ;  /* 0x00000010ffd57819 */ /* 0x001fc600000116a9 */
[----:B------:R-:W-:Y:S01]  /*57e0*/  STL.S16 [R1+0x56], R123 ;  /* 0x0000567b01007387 */ /* 0x000fe20000100600 */
[----:B------:R-:W-:Y:S02]  /*57f0*/  PRMT R205, R20, 0x7610, R205 ;  /* 0x0000761014cd7816 */ /* 0x000fe400000000cd */
[----:B--2---:R-:W-:Y:S01]  /*5800*/  SHF.R.U64 R214, R168, 0x10, R169 ;  /* 0x00000010a8d67819 */ /* 0x004fe200000012a9 */
[----:B------:R0:W-:Y:S04]  /*5810*/  STL.S16 [R1+0x54], R215 ;  /* 0x000054d701007387 */ /* 0x0001e80000100600 */
[----:B------:R2:W-:Y:S04]  /*5820*/  STL.S16 [R1+0x52], R216 ;  /* 0x000052d801007387 */ /* 0x0005e80000100600 */
[----:B------:R-:W-:Y:S01]  /*5830*/  STL.S16 [R1+0x50], R132 ;  /* 0x0000508401007387 */ /* 0x000fe20000100600 */
[----:B0-----:R-:W-:-:S03]  /*5840*/  SHF.R.U32.HI R215, RZ, 0x10, R171 ;  /* 0x00000010ffd77819 */ /* 0x001fc600000116ab */
[----:B------:R-:W-:Y:S01]  /*5850*/  STL.S16 [R1+0x4e], R133 ;  /* 0x00004e8501007387 */ /* 0x000fe20000100600 */
[----:B--2---:R-:W-:-:S03]  /*5860*/  SHF.R.U64 R216, R170, 0x10, R171 ;  /* 0x00000010aad87819 */ /* 0x004fc600000012ab */
        /* <DEDUP_REMOVED lines=56> */
[----:B------:R1:W-:Y:S01]  /*5bf0*/  STL.S16 [R1], R146 ;  /* 0x0000009201007387 */ /* 0x0003e20000100600 */
[--C-:B0-----:R-:W-:Y:S02]  /*5c00*/  SHF.R.U32.HI R235, RZ, 0x10, R191.reuse ;  /* 0x00000010ffeb7819 */ /* 0x101fe400000116bf */
[----:B--2---:R-:W-:-:S02]  /*5c10*/  SHF.R.U64 R236, R190, 0x10, R191 ;  /* 0x00000010beec7819 */ /* 0x004fc400000012bf */
[----:B------:R-:W-:Y:S02]  /*5c20*/  PRMT R235, R235, 0x5410, R6 ;  /* 0x00005410ebeb7816 */ /* 0x000fe40000000006 */
[----:B------:R-:W-:Y:S02]  /*5c30*/  PRMT R236, R236, 0x5410, R5 ;  /* 0x00005410ecec7816 */ /* 0x000fe40000000005 */
[--C-:B------:R-:W-:Y:S02]  /*5c40*/  SHF.R.U64 R5, R28, 0x10, R29.reuse ;  /* 0x000000101c057819 */ /* 0x100fe4000000121d */
[----:B------:R-:W-:Y:S02]  /*5c50*/  SHF.R.U32.HI R6, RZ, 0x10, R29 ;  /* 0x00000010ff067819 */ /* 0x000fe4000001161d */
[----:B------:R-:W-:Y:S02]  /*5c60*/  PRMT R234, R234, 0x5410, R5 ;  /* 0x00005410eaea7816 */ /* 0x000fe40000000005 */
[----:B------:R-:W-:-:S02]  /*5c70*/  SHF.R.U64 R5, R30, 0x10, R31 ;  /* 0x000000101e057819 */ /* 0x000fc4000000121f */
[----:B------:R-:W-:Y:S02]  /*5c80*/  PRMT R233, R233, 0x5410, R6 ;  /* 0x00005410e9e97816 */ /* 0x000fe40000000006 */
[----:B------:R-:W-:Y:S02]  /*5c90*/  PRMT R232, R232, 0x5410, R5 ;  /* 0x00005410e8e87816 */ /* 0x000fe40000000005 */
[----:B------:R-:W-:Y:S02]  /*5ca0*/  SHF.R.U64 R5, R32, 0x10, R33 ;  /* 0x0000001020057819 */ /* 0x000fe40000001221 */
[----:B------:R-:W-:Y:S02]  /*5cb0*/  SHF.R.U32.HI R6, RZ, 0x10, R31 ;  /* 0x00000010ff067819 */ /* 0x000fe4000001161f */
[----:B------:R-:W-:Y:S02]  /*5cc0*/  PRMT R230, R230, 0x5410, R5 ;  /* 0x00005410e6e67816 */ /* 0x000fe40000000005 */
[----:B------:R-:W-:-:S02]  /*5cd0*/  SHF.R.U64 R5, R34, 0x10, R35 ;  /* 0x0000001022057819 */ /* 0x000fc40000001223 */
[----:B------:R-:W-:Y:S02]  /*5ce0*/  PRMT R231, R231, 0x5410, R6 ;  /* 0x00005410e7e77816 */ /* 0x000fe40000000006 */
[----:B------:R-:W-:Y:S02]  /*5cf0*/  PRMT R228, R228, 0x5410, R5 ;  /* 0x00005410e4e47816 */ /* 0x000fe40000000005 */
[----:B------:R-:W-:Y:S02]  /*5d00*/  SHF.R.U32.HI R6, RZ, 0x10, R33 ;  /* 0x00000010ff067819 */ /* 0x000fe40000011621 */
[----:B------:R-:W-:Y:S02]  /*5d10*/  SHF.R.U64 R5, R36, 0x10, R37 ;  /* 0x0000001024057819 */ /* 0x000fe40000001225 */
[----:B------:R-:W-:Y:S02]  /*5d20*/  PRMT R229, R229, 0x5410, R6 ;  /* 0x00005410e5e57816 */ /* 0x000fe40000000006 */
[----:B------:R-:W-:-:S02]  /*5d30*/  PRMT R226, R226, 0x5410, R5 ;  /* 0x00005410e2e27816 */ /* 0x000fc40000000005 */
[----:B------:R-:W-:Y:S02]  /*5d40*/  SHF.R.U32.HI R6, RZ, 0x10, R35 ;  /* 0x00000010ff067819 */ /* 0x000fe40000011623 */
[----:B------:R-:W-:Y:S02]  /*5d50*/  SHF.R.U64 R5, R38, 0x10, R39 ;  /* 0x0000001026057819 */ /* 0x000fe40000001227 */
[----:B------:R-:W-:Y:S02]  /*5d60*/  PRMT R227, R227, 0x5410, R6 ;  /* 0x00005410e3e37816 */ /* 0x000fe40000000006 */
[----:B------:R-:W-:Y:S02]  /*5d70*/  PRMT R224, R224, 0x5410, R5 ;  /* 0x00005410e0e07816 */ /* 0x000fe40000000005 */
[----:B------:R-:W-:Y:S02]  /*5d80*/  SHF.R.U32.HI R6, RZ, 0x10, R37 ;  /* 0x00000010ff067819 */ /* 0x000fe40000011625 */
        /* <DEDUP_REMOVED lines=28> */
[----:B------:R-:W-:Y:S02]  /*5f50*/  SHF.R.U32.HI R5, RZ, 0x10, R55 ;  /* 0x00000010ff057819 */ /* 0x000fe40000011637 */
[----:B------:R-:W-:Y:S01]  /*5f60*/  PRMT R211, R211, 0x5410, R6 ;  /* 0x00005410d3d37816 */ /* 0x000fe20000000006 */
[----:B------:R-:W-:Y:S01]  /*5f70*/  VIADD R6, R23, 0xbb67ae85 ;  /* 0xbb67ae8517067836 */ /* 0x000fe20000000000 */
[----:B------:R-:W-:Y:S01]  /*5f80*/  PRMT R209, R209, 0x5410, R5 ;  /* 0x00005410d1d17816 */ /* 0x000fe20000000005 */
[----:B------:R-:W-:-:S04]  /*5f90*/  IMAD.HI.U32 R5, R12, -0x2daee0ad, RZ ;  /* 0xd2511f530c057827 */ /* 0x000fc800078e00ff */
[----:B------:R-:W-:Y:S01]  /*5fa0*/  IMAD R12, R12, -0x2daee0ad, RZ ;  /* 0xd2511f530c0c7824 */ /* 0x000fe200078e02ff */
[----:B------:R-:W-:Y:S01]  /*5fb0*/  LOP3.LUT R13, R6, R13, R5, 0x96, !PT ;  /* 0x0000000d060d7212 */ /* 0x000fe200078e9605 */
[----:B------:R-:W-:-:S03]  /*5fc0*/  VIADD R6, R22, 0x3c6ef372 ;  /* 0x3c6ef37216067836 */ /* 0x000fc60000000000 */
[----:B------:R-:W-:Y:S01]  /*5fd0*/  LOP3.LUT R10, R10, R12, R19, 0x96, !PT ;  /* 0x0000000c0a0a7212 */ /* 0x000fe200078e9613 */
[----:B------:R-:W-:-:S04]  /*5fe0*/  IMAD.HI.U32 R5, R13, -0x326172a9, RZ ;  /* 0xcd9e8d570d057827 */ /* 0x000fc800078e00ff */
[----:B------:R-:W-:Y:S01]  /*5ff0*/  VIADD R12, R22, 0xdaa66d2b ;  /* 0xdaa66d2b160c7836 */ /* 0x000fe20000000000 */
[----:B------:R-:W-:Y:S01]  /*6000*/  LOP3.LUT R14, R6, R14, R5, 0x96, !PT ;  /* 0x0000000e060e7212 */ /* 0x000fe200078e9605 */
[----:B------:R-:W-:Y:S01]  /*6010*/  IMAD R13, R13, -0x326172a9, RZ ;  /* 0xcd9e8d570d0d7824 */ /* 0x000fe200078e02ff */
[----:B------:R-:W-:Y:S01]  /*6020*/  IADD3 R6, PT, PT, R23, 0x32370b8f, RZ ;  /* 0x32370b8f17067810 */ /* 0x000fe20007ffe0ff */
[----:B------:R-:W-:-:S04]  /*6030*/  IMAD.HI.U32 R19, R10, -0x326172a9, RZ ;  /* 0xcd9e8d570a137827 */ /* 0x000fc800078e00ff */
[----:B------:R-:W-:Y:S01]  /*6040*/  IMAD.HI.U32 R5, R14, -0x2daee0ad, RZ ;  /* 0xd2511f530e057827 */ /* 0x000fe200078e00ff */
[----:B------:R-:W-:-:S03]  /*6050*/  LOP3.LUT R12, R12, R13, R19, 0x96, !PT ;  /* 0x0000000d0c0c7212 */ /* 0x000fc600078e9613 */
[----:B------:R-:W-:Y:S01]  /*6060*/  IMAD R10, R10, -0x326172a9, RZ ;  /* 0xcd9e8d570a0a7824 */ /* 0x000fe200078e02ff */
[----:B------:R-:W-:Y:S01]  /*6070*/  LOP3.LUT R11, R6, R11, R5, 0x96, !PT ;  /* 0x0000000b060b7212 */ /* 0x000fe200078e9605 */
[----:B------:R-:W-:Y:S02]  /*6080*/  VIADD R6, R22, 0x78dde6e4 ;  /* 0x78dde6e416067836 */ /* 0x000fe40000000000 */
[----:B------:R-:W-:Y:S02]  /*6090*/  VIADD R13, R23, 0xed9eba14 ;  /* 0xed9eba14170d7836 */ /* 0x000fe40000000000 */
[----:B------:R-:W-:-:S04]  /*60a0*/  IMAD.HI.U32 R5, R11, -0x326172a9, RZ ;  /* 0xcd9e8d570b057827 */ /* 0x000fc800078e00ff */
[----:B------:R-:W-:Y:S01]  /*60b0*/  IMAD R14, R14, -0x2daee0ad, RZ ;  /* 0xd2511f530e0e7824 */ /* 0x000fe200078e02ff */
[----:B------:R-:W-:Y:S01]  /*60c0*/  LOP3.LUT R10, R6, R10, R5, 0x96, !PT ;  /* 0x0000000a060a7212 */ /* 0x000fe200078e9605 */
[----:B------:R-:W-:-:S04]  /*60d0*/  IMAD.HI.U32 R19, R12, -0x2daee0ad, RZ ;  /* 0xd2511f530c137827 */ /* 0x000fc800078e00ff */
[----:B------:R-:W-:Y:S01]  /*60e0*/  IMAD R12, R12, -0x2daee0ad, RZ ;  /* 0xd2511f530c0c7824 */ /* 0x000fe200078e02ff */
[----:B------:R-:W-:Y:S01]  /*60f0*/  LOP3.LUT R13, R13, R14, R19, 0x96, !PT ;  /* 0x0000000e0d0d7212 */ /* 0x000fe200078e9613 */
[----:B------:R-:W-:Y:S01]  /*6100*/  IMAD.HI.U32 R5, R10, -0x2daee0ad, RZ ;  /* 0xd2511f530a057827 */ /* 0x000fe200078e00ff */
[----:B------:R-:W-:-:S03]  /*6110*/  IADD3 R14, PT, PT, R22, 0x1715609d, RZ ;  /* 0x1715609d160e7810 */ /* 0x000fc60007ffe0ff */
[----:B------:R-:W-:Y:S02]  /*6120*/  VIADD R6, R23, 0xa9066899 ;  /* 0xa906689917067836 */ /* 0x000fe40000000000 */
[----:B------:R-:W-:Y:S02]  /*6130*/  IMAD R11, R11, -0x326172a9, RZ ;  /* 0xcd9e8d570b0b7824 */ /* 0x000fe400078e02ff */
[C---:B------:R-:W-:Y:S01]  /*6140*/  IMAD.HI.U32 R19, R13.reuse, -0x326172a9, RZ ;  /* 0xcd9e8d570d137827 */ /* 0x040fe200078e00ff */
[----:B------:R-:W-:Y:S02]  /*6150*/  LOP3.LUT R12, R6, R12, R5, 0x96, !PT ;  /* 0x0000000c060c7212 */ /* 0x000fe400078e9605 */
[----:B------:R-:W-:Y:S01]  /*6160*/  IADD3 R6, PT, PT, R22, -0x4ab325aa, RZ ;  /* 0xb54cda5616067810 */ /* 0x000fe20007ffe0ff */
[----:B------:R-:W-:Y:S01]  /*6170*/  IMAD R13, R13, -0x326172a9, RZ ;  /* 0xcd9e8d570d0d7824 */ /* 0x000fe200078e02ff */
[----:B------:R-:W-:Y:S01]  /*6180*/  LOP3.LUT R14, R14, R11, R19, 0x96, !PT ;  /* 0x0000000b0e0e7212 */ /* 0x000fe200078e9613 */
[----:B------:R-:W-:-:S04]  /*6190*/  IMAD.HI.U32 R5, R12, -0x326172a9, RZ ;  /* 0xcd9e8d570c057827 */ /* 0x000fc800078e00ff */
[----:B------:R-:W-:Y:S01]  /*61a0*/  VIADD R11, R23, 0x646e171e ;  /* 0x646e171e170b7836 */ /* 0x000fe20000000000 */
[----:B------:R-:W-:Y:S01]  /*61b0*/  LOP3.LUT R13, R6, R13, R5, 0x96, !PT ;  /* 0x0000000d060d7212 */ /* 0x000fe200078e9605 */
[----:B------:R-:W-:Y:S02]  /*61c0*/  IMAD R10, R10, -0x2daee0ad, RZ ;  /* 0xd2511f530a0a7824 */ /* 0x000fe400078e02ff */
[----:B------:R-:W-:-:S04]  /*61d0*/  IMAD.HI.U32 R19, R14, -0x2daee0ad, RZ ;  /* 0xd2511f530e137827 */ /* 0x000fc800078e00ff */
[----:B------:R-:W-:Y:S01]  /*61e0*/  IMAD R14, R14, -0x2daee0ad, RZ ;  /* 0xd2511f530e0e7824 */ /* 0x000fe200078e02ff */
[----:B------:R-:W-:Y:S01]  /*61f0*/  LOP3.LUT R11, R11, R10, R19, 0x96, !PT ;  /* 0x0000000a0b0b7212 */ /* 0x000fe200078e9613 */
[----:B------:R-:W-:-:S04]  /*6200*/  IMAD.HI.U32 R5, R13, -0x2daee0ad, RZ ;  /* 0xd2511f530d057827 */ /* 0x000fc800078e00ff */
[----:B------:R-:W-:Y:S02]  /*6210*/  VIADD R10, R23, 0x1fd5c5a3 ;  /* 0x1fd5c5a3170a7836 */ /* 0x000fe40000000000 */
[----:B------:R-:W-:Y:S02]  /*6220*/  VIADD R6, R22, 0x5384540f ;  /* 0x5384540f16067836 */ /* 0x000fe40000000000 */
[----:B------:R-:W-:Y:S01]  /*6230*/  IMAD R12, R12, -0x326172a9, RZ ;  /* 0xcd9e8d570c0c7824 */ /* 0x000fe200078e02ff */
[----:B------:R-:W-:Y:S01]  /*6240*/  LOP3.LUT R14, R10, R14, R5, 0x96, !PT ;  /* 0x0000000e0a0e7212 */ /* 0x000fe200078e9605 */
[----:B------:R-:W-:-:S04]  /*6250*/  IMAD.HI.U32 R19, R11, -0x326172a9, RZ ;  /* 0xcd9e8d570b137827 */ /* 0x000fc800078e00ff */
[----:B------:R-:W-:Y:S01]  /*6260*/  IMAD R11, R11, -0x326172a9, RZ ;  /* 0xcd9e8d570b0b7824 */ /* 0x000fe200078e02ff */
[----:B------:R-:W-:Y:S01]  /*6270*/  LOP3.LUT R6, R6, R12, R19, 0x96, !PT ;  /* 0x0000000c06067212 */ /* 0x000fe200078e9613 */
[----:B------:R-:W-:Y:S01]  /*6280*/  IMAD.HI.U32 R5, R14, -0x326172a9, RZ ;  /* 0xcd9e8d570e057827 */ /* 0x000fe200078e00ff */
[----:B------:R-:W-:-:S03]  /*6290*/  IADD3 R12, PT, PT, R23, -0x24c28bd8, RZ ;  /* 0xdb3d7428170c7810 */ /* 0x000fc60007ffe0ff */
[----:B------:R-:W-:Y:S02]  /*62a0*/  VIADD R10, R22, 0xf1bbcdc8 ;  /* 0xf1bbcdc8160a7836 */ /* 0x000fe40000000000 */
[----:B------:R-:W-:Y:S02]  /*62b0*/  IMAD R13, R13, -0x2daee0ad, RZ ;  /* 0xd2511f530d0d7824 */ /* 0x000fe400078e02ff */
[----:B------:R-:W-:Y:S01]  /*62c0*/  IMAD.HI.U32 R19, R6, -0x2daee0ad, RZ ;  /* 0xd2511f5306137827 */ /* 0x000fe200078e00ff */
[----:B------:R-:W-:-:S03]  /*62d0*/  LOP3.LUT R11, R10, R11, R5, 0x96, !PT ;  /* 0x0000000b0a0b7212 */ /* 0x000fc600078e9605 */
[----:B------:R-:W-:Y:S01]  /*62e0*/  IMAD R6, R6, -0x2daee0ad, RZ ;  /* 0xd2511f5306067824 */ /* 0x000fe200078e02ff */
[----:B------:R-:W-:Y:S01]  /*62f0*/  LOP3.LUT R12, R12, R13, R19, 0x96, !PT ;  /* 0x0000000d0c0c7212 */ /* 0x000fe200078e9613 */
[----:B------:R-:W-:Y:S01]  /*6300*/  IMAD.HI.U32 R10, R11, -0x2daee0ad, RZ ;  /* 0xd2511f530b0a7827 */ /* 0x000fe200078e00ff */
[----:B------:R-:W-:-:S03]  /*6310*/  IADD3 R13, PT, PT, R23, -0x695add53, RZ ;  /* 0x96a522ad170d7810 */ /* 0x000fc60007ffe0ff */
[----:B------:R-:W-:Y:S01]  /*6320*/  VIADD R5, R22, 0x8ff34781 ;  /* 0x8ff3478116057836 */ /* 0x000fe20000000000 */
[----:B------:R-:W-:Y:S01]  /*6330*/  LOP3.LUT R6, R13, R6, R10, 0x96, !PT ;  /* 0x000000060d067212 */ /* 0x000fe200078e960a */
[----:B------:R-:W-:Y:S02]  /*6340*/  IMAD R14, R14, -0x326172a9, RZ ;  /* 0xcd9e8d570e0e7824 */ /* 0x000fe400078e02ff */
[----:B------:R-:W-:-:S04]  /*6350*/  IMAD.HI.U32 R19, R12, -0x326172a9, RZ ;  /* 0xcd9e8d570c137827 */ /* 0x000fc800078e00ff */
[----:B------:R-:W-:Y:S01]  /*6360*/  IMAD.MOV.U32 R10, RZ, RZ, RZ ;  /* 0x000000ffff0a7224 */ /* 0x000fe200078e00ff */
[----:B------:R-:W-:Y:S01]  /*6370*/  LOP3.LUT R5, R5, R14, R19, 0x96, !PT ;  /* 0x0000000e05057212 */ /* 0x000fe200078e9613 */
[----:B------:R-:W-:Y:S02]  /*6380*/  IMAD R12, R12, -0x326172a9, RZ ;  /* 0xcd9e8d570c0c7824 */ /* 0x000fe400078e02ff */
[----:B-1-34-:R-:W-:-:S07]  /*6390*/  IMAD R11, R11, -0x2daee0ad, RZ ;  /* 0xd2511f530b0b7824 */ /* 0x01afce00078e02ff */
.L_x_44831:
[----:B------:R-:W0:Y:S01]  /*63a0*/  S2R R20, SR_TID.X ;  /* 0x0000000000147919 */ /* 0x000e220000002100 */
[----:B------:R-:W-:Y:S01]  /*63b0*/  IMAD R13, R8, UR13, RZ ;  /* 0x0000000d080d7c24 */ /* 0x000fe2000f8e02ff */
[----:B------:R-:W-:Y:S01]  /*63c0*/  LOP3.LUT P0, RZ, R3, 0x1000000, RZ, 0xc0, !PT ;  /* 0x0100000003ff7812 */ /* 0x000fe2000780c0ff */
[----:B------:R-:W-:Y:S03]  /*63d0*/  BSSY.RECONVERGENT B0, `(.L_x_43491) ;  /* 0x00004ca000007945 */ /* 0x000fe60003800200 */
[----:B------:R-:W-:-:S04]  /*63e0*/  SHF.R.S32.HI R19, RZ, 0x1f, R13 ;  /* 0x0000001fff137819 */ /* 0x000fc8000001140d */
[----:B------:R-:W-:Y:S02]  /*63f0*/  LEA.HI R19, R19, R13, RZ, 0x2 ;  /* 0x0000000d13137211 */ /* 0x000fe400078f10ff */
[----:B0-----:R-:W-:-:S04]  /*6400*/  LOP3.LUT R20, R20, 0x1f, RZ, 0xc0, !PT ;  /* 0x0000001f14147812 */ /* 0x001fc800078ec0ff */
[----:B------:R-:W-:-:S05]  /*6410*/  LEA.HI.SX32 R20, R19, R20, 0x1e ;  /* 0x0000001413147211 */ /* 0x000fca00078ff2ff */
[----:B------:R-:W-:Y:S01]  /*6420*/  IMAD.MOV.U32 R13, RZ, RZ, R20 ;  /* 0x000000ffff0d7224 */ /* 0x000fe200078e0014 */
        /* <DEDUP_REMOVED lines=11> */
[----:B0-----:R-:W0:Y:S02]  /*64e0*/  LDC.64 R68, c[0x0][0x390] ;  /* 0x0000e400ff447b82 */ /* 0x001e240000000a00 */
[----:B0-----:R-:W-:-:S06]  /*64f0*/  IMAD.WIDE.U32 R68, R20, 0x10, R68 ;  /* 0x0000001014447825 */ /* 0x001fcc00078e0044 */
[----:B------:R-:W5:Y:S01]  /*6500*/  LDG.E.128 R68, desc[UR6][R68.64] ;  /* 0x0000000644447981 */ /* 0x000f62000c1e1d00 */
[----:B------:R-:W-:-:S04]  /*6510*/  UISETP.NE.U32.AND UP0, UPT, UR4, URZ, UPT ;  /* 0x000000ff0400728c */ /* 0x000fc8000bf05070 */
[----:B------:R-:W-:-:S09]  /*6520*/  UISETP.NE.AND.EX UP0, UPT, UR5, URZ, UPT, UP0 ;  /* 0x000000ff0500728c */ /* 0x000fd2000bf05300 */
[----:B-1----:R-:W-:Y:S05]  /*6530*/  BRA.U UP0, `(.L_x_43493) ;  /* 0x0000001900087547 */ /* 0x002fea000b800000 */
        /* <DEDUP_REMOVED lines=16> */
.L_x_43496:
        /* <DEDUP_REMOVED lines=13> */
.L_x_43498:
[----:B------:R-:W-:Y:S05]  /*6710*/  BSYNC.RECONVERGENT B2 ;  /* 0x0000000000027941 */ /* 0x000fea0003800200 */
.L_x_43497:
        /* <DEDUP_REMOVED lines=52> */
[----:B------:R-:W-:Y:S01]  /*6a60*/  VIADD R5, R22, 0x8ff34781 ;  /* 0x8ff3478116057836 */ /* 0x000fe20000000000 */
[----:B------:R-:W-:-:S03]  /*6a70*/  IADD3 R7, PT, PT, R23, -0x695add53, RZ ;  /* 0x96a522ad17077810 */ /* 0x000fc60007ffe0ff */
[----:B------:R-:W-:-:S05]  /*6a80*/  IMAD.WIDE.U32 R12, R12, -0x326172a9, RZ ;  /* 0xcd9e8d570c0c7825 */ /* 0x000fca00078e00ff */
[----:B------:R-:W-:Y:S01]  /*6a90*/  LOP3.LUT R5, R5, R148, R13, 0x96, !PT ;  /* 0x0000009405057212 */ /* 0x000fe200078e960d */
[----:B------:R-:W-:-:S04]  /*6aa0*/  IMAD.WIDE.U32 R148, R149, -0x2daee0ad, RZ ;  /* 0xd2511f5395947825 */ /* 0x000fc800078e00ff */
[----:B------:R-:W-:Y:S02]  /*6ab0*/  IMAD.MOV.U32 R13, RZ, RZ, R148 ;  /* 0x000000ffff0d7224 */ /* 0x000fe400078e0094 */
[----:B------:R-:W-:Y:S01]  /*6ac0*/  HFMA2 R148, -RZ, RZ, 0, 0 ;  /* 0x00000000ff947431 */ /* 0x000fe200000001ff */
[----:B------:R-:W-:-:S07]  /*6ad0*/  LOP3.LUT R6, R7, R6, R149, 0x96, !PT ;  /* 0x0000000607067212 */ /* 0x000fce00078e9695 */
.L_x_43495:
[----:B------:R-:W-:Y:S05]  /*6ae0*/  BSYNC.RECONVERGENT B1 ;  /* 0x0000000000017941 */ /* 0x000fea0003800200 */
.L_x_43494:
[----:B------:R-:W0:Y:S01]  /*6af0*/  LDC R11, c[0x0][0x404] ;  /* 0x00010100ff0b7b82 */ /* 0x000e220000000800 */
[----:B------:R-:W-:Y:S01]  /*6b00*/  ISETP.NE.AND P2, PT, R148, 0x1, PT ;  /* 0x000000019400780c */ /* 0x000fe20003f45270 */
[----:B------:R-:W-:Y:S01]  /*6b10*/  BSSY.RECONVERGENT B1, `(.L_x_43499) ;  /* 0x000005b000017945 */ /* 0x000fe20003800200 */
[----:B------:R-:W-:Y:S01]  /*6b20*/  I2FP.F32.U32 R7, R19 ;  /* 0x0000001300077245 */ /* 0x000fe20000201000 */
[----:B------:R-:W-:Y:S02]  /*6b30*/  IMAD.MOV.U32 R19, RZ, RZ, 0x2f800000 ;  /* 0x2f800000ff137424 */ /* 0x000fe400078e00ff */
[----:B------:R-:W-:Y:S02]  /*6b40*/  IMAD.MOV.U32 R149, RZ, RZ, 0x2 ;  /* 0x00000002ff957424 */ /* 0x000fe400078e00ff */
[----:B------:R-:W-:-:S05]  /*6b50*/  FFMA.FTZ R7, R7, R19, 1.1641532182693481445e-10 ;  /* 0x2f00000007077423 */ /* 0x000fca0000010013 */
[----:B0-----:R-:W-:Y:S02]  /*6b60*/  FSETP.LE.FTZ.AND P1, PT, R7, R11, PT ;  /* 0x0000000b0700720b */ /* 0x001fe40003f33000 */
        /* <DEDUP_REMOVED lines=10> */
.L_x_43501:
        /* <DEDUP_REMOVED lines=13> */
.L_x_43503:
[----:B------:R-:W-:Y:S05]  /*6ce0*/  BSYNC.RECONVERGENT B2 ;  /* 0x0000000000027941 */ /* 0x000fea0003800200 */
.L_x_43502:
        /* <DEDUP_REMOVED lines=51> */
[----:B------:R-:W-:Y:S02]  /*7020*/  VIADD R5, R22, 0x8ff34781 ;  /* 0x8ff3478116057836 */ /* 0x000fe40000000000 */
[----:B------:R-:W-:Y:S02]  /*7030*/  VIADD R7, R23, 0x96a522ad ;  /* 0x96a522ad17077836 */ /* 0x000fe40000000000 */
        /* <DEDUP_REMOVED lines=8> */
.L_x_43500:
[----:B------:R-:W-:Y:S05]  /*70c0*/  BSYNC.RECONVERGENT B1 ;  /* 0x0000000000017941 */ /* 0x000fea0003800200 */
.L_x_43499:
[----:B------:R-:W-:Y:S01]  /*70d0*/  ISETP.NE.AND P3, PT, R149, 0x1, PT ;  /* 0x000000019500780c */ /* 0x000fe20003f65270 */
[----:B------:R-:W-:Y:S01]  /*70e0*/  BSSY.RECONVERGENT B1, `(.L_x_43504) ;  /* 0x000005a000017945 */ /* 0x000fe20003800200 */
[----:B------:R-:W-:Y:S01]  /*70f0*/  I2FP.F32.U32 R7, R7 ;  /* 0x0000000700077245 */ /* 0x000fe20000201000 */
[----:B------:R-:W-:-:S04]  /*7100*/  IMAD.MOV.U32 R148, RZ, RZ, 0x2 ;  /* 0x00000002ff947424 */ /* 0x000fc800078e00ff */
        /* <DEDUP_REMOVED lines=12> */
.L_x_43506:
        /* <DEDUP_REMOVED lines=13> */
.L_x_43508:
[----:B------:R-:W-:Y:S05]  /*72a0*/  BSYNC.RECONVERGENT B2 ;  /* 0x0000000000027941 */ /* 0x000fea0003800200 */
.L_x_43507:
[----:B------:R-:W-:Y:S01]  /*72b0*/  LOP3.LUT R150, R10, R7, R23, 0x96, !PT ;  /* 0x000000070a967212 */ /* 0x000fe200078e9617 */
[----:B------:R-:W-:Y:S01]  /*72c0*/  IMAD.WIDE.U32 R148, R4, -0x326172a9, RZ ;  /* 0xcd9e8d5704947825 */ /* 0x000fe200078e00ff */
[----:B------:R-:W-:-:S03]  /*72d0*/  IADD3 R5, PT, PT, R23, -0x4498517b, RZ ;  /* 0xbb67ae8517057810 */ /* 0x000fc60007ffe0ff */
[----:B------:R-:W-:Y:S01]  /*72e0*/  VIADD R7, R22, 0x9e3779b9 ;  /* 0x9e3779b916077836 */ /* 0x000fe20000000000 */
[----:B------:R-:W-:Y:S01]  /*72f0*/  LOP3.LUT R149, R9, R149, R22, 0x96, !PT ;  /* 0x0000009509957212 */ /* 0x000fe200078e9616 */
[----:B------:R-:W-:-:S05]  /*7300*/  IMAD.WIDE.U32 R150, R150, -0x326172a9, RZ ;  /* 0xcd9e8d5796967825 */ /* 0x000fca00078e00ff */
        /* <DEDUP_REMOVED lines=44> */
[----:B------:R-:W-:Y:S01]  /*75d0*/  LOP3.LUT R150, R5, R150, R7, 0x96, !PT ;  /* 0x0000009605967212 */ /* 0x000fe200078e9607 */
[----:B------:R-:W-:Y:S01]  /*75e0*/  VIADD R7, R23, 0x96a522ad ;  /* 0x96a522ad17077836 */ /* 0x000fe20000000000 */
        /* <DEDUP_REMOVED lines=9> */
.L_x_43505:
[----:B------:R-:W-:Y:S05]  /*7680*/  BSYNC.RECONVERGENT B1 ;  /* 0x0000000000017941 */ /* 0x000fea0003800200 */
.L_x_43504:
[----:B------:R-:W-:Y:S01]  /*7690*/  ISETP.NE.AND P4, PT, R148, 0x1, PT ;  /* 0x000000019400780c */ /* 0x000fe20003f85270 */
[----:B------:R-:W-:Y:S01]  /*76a0*/  BSSY.RECONVERGENT B1, `(.L_x_43509) ;  /* 0x000005a000017945 */ /* 0x000fe20003800200 */
[----:B------:R-:W-:Y:S01]  /*76b0*/  I2FP.F32.U32 R7, R7 ;  /* 0x0000000700077245 */ /* 0x000fe20000201000 */
[----:B------:R-:W-:-:S04]  /*76c0*/  IMAD.MOV.U32 R149, RZ, RZ, R12 ;  /* 0x000000ffff957224 */ /* 0x000fc800078e000c */
        /* <DEDUP_REMOVED lines=12> */
.L_x_43511:
        /* <DEDUP_REMOVED lines=13> */
.L_x_43513:
[----:B------:R-:W-:Y:S05]  /*7860*/  BSYNC.RECONVERGENT B2 ;  /* 0x0000000000027941 */ /* 0x000fea0003800200 */
.L_x_43512:
        /* <DEDUP_REMOVED lines=61> */
.L_x_43510:
[----:B------:R-:W-:Y:S05]  /*7c40*/  BSYNC.RECONVERGENT B1 ;  /* 0x0000000000017941 */ /* 0x000fea0003800200 */
.L_x_43509:
[----:B------:R-:W-:Y:S01]  /*7c50*/  I2FP.F32.U32 R148, R149 ;  /* 0x0000009500947245 */ /* 0x000fe20000201000 */
[----:B-----5:R-:W-:Y:S01]  /*7c60*/  FMUL.FTZ R69, R69, UR10 ;  /* 0x0000000a45457c20 */ /* 0x020fe20008410000 */
[----:B------:R-:W-:Y:S01]  /*7c70*/  FMUL.FTZ R68, R68, UR10 ;  /* 0x0000000a44447c20 */ /* 0x000fe20008410000 */
[----:B------:R-:W-:Y:S01]  /*7c80*/  FMUL.FTZ R71, R71, UR10 ;  /* 0x0000000a47477c20 */ /* 0x000fe20008410000 */
[----:B------:R-:W-:Y:S01]  /*7c90*/  FMUL.FTZ R70, R70, UR10 ;  /* 0x0000000a46467c20 */ /* 0x000fe20008410000 */
[----:B------:R-:W-:Y:S01]  /*7ca0*/  FFMA.FTZ R148, R148, R19, 1.1641532182693481445e-10 ;  /* 0x2f00000094947423 */ /* 0x000fe20000010013 */
[----:B------:R-:W-:Y:S02]  /*7cb0*/  FSEL R69, R69, RZ, P2 ;  /* 0x000000ff45457208 */ /* 0x000fe40001000000 */
[----:B------:R-:W-:Y:S02]  /*7cc0*/  FSEL R68, R68, RZ, P1 ;  /* 0x000000ff44447208 */ /* 0x000fe40000800000 */
[----:B------:R-:W-:Y:S01]  /*7cd0*/  FSETP.GTU.FTZ.AND P4, PT, R148, R11, PT ;  /* 0x0000000b9400720b */ /* 0x000fe20003f9c000 */
[----:B------:R-:W-:Y:S01]  /*7ce0*/  @P5 FADD.FTZ R69, R65, R69 ;  /* 0x0000004541455221 */ /* 0x000fe20000010000 */
[----:B------:R-:W-:Y:S01]  /*7cf0*/  FSEL R70, R70, RZ, P3 ;  /* 0x000000ff46467208 */ /* 0x000fe20001800000 */
[----:B------:R-:W-:Y:S01]  /*7d00*/  @P5 FADD.FTZ R68, R64, R68 ;  /* 0x0000004440445221 */ /* 0x000fe20000010000 */
[----:B------:R-:W-:-:S02]  /*7d10*/  FSEL R71, R71, RZ, !P4 ;  /* 0x000000ff47477208 */ /* 0x000fc40006000000 */
[----:B------:R-:W-:Y:S01]  /*7d20*/  PLOP3.LUT P4, PT, P4, PT, PT, 0x8, 0x80 ;  /* 0x000000000080781c */ /* 0x000fe2000278e170 */
[----:B------:R-:W-:Y:S02]  /*7d30*/  @P5 FADD.FTZ R70, R66, R70 ;  /* 0x0000004642465221 */ /* 0x000fe40000010000 */
[----:B------:R-:W-:Y:S01]  /*7d40*/  @P5 FADD.FTZ R71, R67, R71 ;  /* 0x0000004743475221 */ /* 0x000fe20000010000 */
[----:B------:R-:W-:Y:S09]  /*7d50*/  BRA `(.L_x_43514) ;  /* 0x00000030005c7947 */ /* 0x000ff20003800000 */
.L_x_43493:
        /* <DEDUP_REMOVED lines=16> */
.L_x_43517:
        /* <DEDUP_REMOVED lines=13> */
.L_x_43519:
[----:B------:R-:W-:Y:S05]  /*7f30*/  BSYNC.RECONVERGENT B2 ;  /* 0x0000000000027941 */ /* 0x000fea0003800200 */
.L_x_43518:
        /* <DEDUP_REMOVED lines=56> */
[----:B------:R-:W-:-:S05]  /*82c0*/  IMAD.WIDE.U32 R148, R149, -0x2daee0ad, RZ ;  /* 0xd2511f5395947825 */ /* 0x000fca00078e00ff */
[----:B------:R-:W-:Y:S01]  /*82d0*/  LOP3.LUT R6, R7, R6, R149, 0x96, !PT ;  /* 0x0000000607067212 */ /* 0x000fe200078e9695 */
[----:B------:R-:W-:Y:S01]  /*82e0*/  IMAD.MOV.U32 R149, RZ, RZ, RZ ;  /* 0x000000ffff957224 */ /* 0x000fe200078e00ff */
[----:B------:R-:W-:-:S07]  /*82f0*/  MOV R13, R148 ;  /* 0x00000094000d7202 */ /* 0x000fce0000000f00 */
.L_x_43516:
[----:B------:R-:W-:Y:S05]  /*8300*/  BSYNC.RECONVERGENT B1 ;  /* 0x0000000000017941 */ /* 0x000fea0003800200 */
.L_x_43515:
[----:B------:R-:W0:Y:S01]  /*8310*/  LDC R11, c[0x0][0x404] ;  /* 0x00010100ff0b7b82 */ /* 0x000e220000000800 */
[----:B------:R-:W-:Y:S01]  /*8320*/  I2FP.F32.U32 R7, R19 ;  /* 0x0000001300077245 */ /* 0x000fe20000201000 */
[----:B------:R-:W-:Y:S01]  /*8330*/  HFMA2 R148, -RZ, RZ, 0.1171875, 0 ;  /* 0x2f800000ff947431 */ /* 0x000fe200000001ff */
[----:B------:R-:W-:Y:S01]  /*8340*/  ISETP.NE.AND P2, PT, R149, 0x1, PT ;  /* 0x000000019500780c */ /* 0x000fe20003f45270 */
[----:B------:R-:W-:Y:S01]  /*8350*/  BSSY.RECONVERGENT B1, `(.L_x_43520) ;  /* 0x000005b000017945 */ /* 0x000fe20003800200 */
[----:B------:R-:W-:-:S03]  /*8360*/  IMAD.MOV.U32 R150, RZ, RZ, 0x2 ;  /* 0x00000002ff967424 */ /* 0x000fc600078e00ff */
[----:B------:R-:W1:Y:S01]  /*8370*/  LDC R19, c[0x0][0x408] ;  /* 0x00010200ff137b82 */ /* 0x000e620000000800 */
[----:B------:R-:W-:-:S05]  /*8380*/  FFMA.FTZ R7, R7, R148, 1.1641532182693481445e-10 ;  /* 0x2f00000007077423 */ /* 0x000fca0000010094 */
[----:B0-----:R-:W-:Y:S01]  /*8390*/  FSETP.LE.FTZ.AND P1, PT, R7, R11, PT ;  /* 0x0000000b0700720b */ /* 0x001fe20003f33000 */
[----:B------:R-:W-:Y:S02]  /*83a0*/  IMAD.MOV.U32 R7, RZ, RZ, R12 ;  /* 0x000000ffff077224 */ /* 0x000fe400078e000c */
[----:B-1---5:R-:W-:Y:S01]  /*83b0*/  FMUL.FTZ R68, R68, R19 ;  /* 0x0000001344447220 */ /* 0x022fe20000410000 */
        /* <DEDUP_REMOVED lines=9> */
.L_x_43522:
        /* <DEDUP_REMOVED lines=13> */
.L_x_43524:
[----:B------:R-:W-:Y:S05]  /*8520*/  BSYNC.RECONVERGENT B2 ;  /* 0x0000000000027941 */ /* 0x000fea0003800200 */
.L_x_43523:
        /* <DEDUP_REMOVED lines=61> */
.L_x_43521:
[----:B------:R-:W-:Y:S05]  /*8900*/  BSYNC.RECONVERGENT B1 ;  /* 0x0000000000017941 */ /* 0x000fea0003800200 */
.L_x_43520:
[----:B------:R-:W-:Y:S01]  /*8910*/  ISETP.NE.AND P2, PT, R150, 0x1, PT ;  /* 0x000000019600780c */ /* 0x000fe20003f45270 */
[----:B------:R-:W-:Y:S01]  /*8920*/  BSSY.RECONVERGENT B1, `(.L_x_43525) ;  /* 0x0000059000017945 */ /* 0x000fe20003800200 */
[----:B------:R-:W-:Y:S01]  /*8930*/  I2FP.F32.U32 R149, R7 ;  /* 0x0000000700957245 */ /* 0x000fe20000201000 */
[----:B------:R-:W-:Y:S02]  /*8940*/  HFMA2 R151, -RZ, RZ, 0, 1.1920928955078125e-07 ;  /* 0x00000002ff977431 */ /* 0x000fe400000001ff */
[----:B------:R-:W-:Y:S02]  /*8950*/  IMAD.MOV.U32 R7, RZ, RZ, R12 ;  /* 0x000000ffff077224 */ /* 0x000fe400078e000c */
[----:B------:R-:W-:-:S06]  /*8960*/  FFMA.FTZ R149, R149, R148, 1.1641532182693481445e-10 ;  /* 0x2f00000095957423 */ /* 0x000fcc0000010094 */
        /* <DEDUP_REMOVED lines=9> */
.L_x_43527:
        /* <DEDUP_REMOVED lines=13> */
.L_x_43529:
[----:B------:R-:W-:Y:S05]  /*8ad0*/  BSYNC.RECONVERGENT B2 ;  /* 0x0000000000027941 */ /* 0x000fea0003800200 */
.L_x_43528:
        /* <DEDUP_REMOVED lines=61> */
.L_x_43526:
[----:B------:R-:W-:Y:S05]  /*8eb0*/  BSYNC.RECONVERGENT B1 ;  /* 0x0000000000017941 */ /* 0x000fea0003800200 */
.L_x_43525:
[----:B------:R-:W-:Y:S01]  /*8ec0*/  ISETP.NE.AND P3, PT, R151, 0x1, PT ;  /* 0x000000019700780c */ /* 0x000fe20003f65270 */
[----:B------:R-:W-:Y:S01]  /*8ed0*/  BSSY.RECONVERGENT B1, `(.L_x_43530) ;  /* 0x000005b000017945 */ /* 0x000fe20003800200 */
[----:B------:R-:W-:Y:S01]  /*8ee0*/  I2FP.F32.U32 R7, R7 ;  /* 0x0000000700077245 */ /* 0x000fe20000201000 */
[----:B------:R-:W-:Y:S01]  /*8ef0*/  FMUL.FTZ R150, R69, R19 ;  /* 0x0000001345967220 */ /* 0x000fe20000410000 */
[----:B------:R-:W-:-:S03]  /*8f00*/  IMAD.MOV.U32 R152, RZ, RZ, 0x2 ;  /* 0x00000002ff987424 */ /* 0x000fc600078e00ff */
        /* <DEDUP_REMOVED lines=12> */
.L_x_43532:
        /* <DEDUP_REMOVED lines=13> */
.L_x_43534:
[----:B------:R-:W-:Y:S05]  /*90a0*/  BSYNC.RECONVERGENT B2 ;  /* 0x0000000000027941 */ /* 0x000fea0003800200 */
.L_x_43533:
        /* <DEDUP_REMOVED lines=61> */
.L_x_43531:
[----:B------:R-:W-:Y:S05]  /*9480*/  BSYNC.RECONVERGENT B1 ;  /* 0x0000000000017941 */ /* 0x000fea0003800200 */
.L_x_43530:
[----:B------:R-:W-:Y:S01]  /*9490*/  ISETP.NE.AND P3, PT, R152, 0x1, PT ;  /* 0x000000019800780c */ /* 0x000fe20003f65270 */
[----:B------:R-:W-:Y:S01]  /*94a0*/  BSSY.RECONVERGENT B1, `(.L_x_43535) ;  /* 0x0000059000017945 */ /* 0x000fe20003800200 */
[----:B------:R-:W-:Y:S01]  /*94b0*/  I2FP.F32.U32 R69, R7 ;  /* 0x0000000700457245 */ /* 0x000fe20000201000 */
[----:B------:R-:W-:Y:S02]  /*94c0*/  IMAD.MOV.U32 R151, RZ, RZ, 0x2 ;  /* 0x00000002ff977424 */ /* 0x000fe400078e00ff */
[----:B------:R-:W-:Y:S02]  /*94d0*/  IMAD.MOV.U32 R7, RZ, RZ, R12 ;  /* 0x000000ffff077224 */ /* 0x000fe400078e000c */
[----:B------:R-:W-:-:S06]  /*94e0*/  FFMA.FTZ R69, R69, R148, 1.1641532182693481445e-10 ;  /* 0x2f00000045457423 */ /* 0x000fcc0000010094 */
        /* <DEDUP_REMOVED lines=9> */
.L_x_43537:
        /* <DEDUP_REMOVED lines=13> */
.L_x_43539:
[----:B------:R-:W-:Y:S05]  /*9650*/  BSYNC.RECONVERGENT B2 ;  /* 0x0000000000027941 */ /* 0x000fea0003800200 */
.L_x_43538:
[----:B------:R-:W-:Y:S01]  /*9660*/  LOP3.LUT R154, R10, R7, R23, 0x96, !PT ;  /* 0x000000070a9a7212 */ /* 0x000fe200078e9617 */
[----:B------:R-:W-:Y:S01]  /*9670*/  IMAD.WIDE.U32 R152, R4, -0x326172a9, RZ ;  /* 0xcd9e8d5704987825 */ /* 0x000fe200078e00ff */
[----:B------:R-:W-:-:S03]  /*9680*/  IADD3 R5, PT, PT, R23, -0x4498517b, RZ ;  /* 0xbb67ae8517057810 */ /* 0x000fc60007ffe0ff */
[----:B------:R-:W-:Y:S01]  /*9690*/  VIADD R7, R22, 0x9e3779b9 ;  /* 0x9e3779b916077836 */ /* 0x000fe20000000000 */
[----:B------:R-:W-:Y:S01]  /*96a0*/  LOP3.LUT R153, R9, R153, R22, 0x96, !PT ;  /* 0x0000009909997212 */ /* 0x000fe200078e9616 */
[----:B------:R-:W-:-:S04]  /*96b0*/  IMAD.WIDE.U32 R154, R154, -0x326172a9, RZ ;  /* 0xcd9e8d579a9a7825 */ /* 0x000fc800078e00ff */
[----:B------:R-:W-:Y:S01]  /*96c0*/  IMAD.MOV.U32 R151, RZ, RZ, RZ ;  /* 0x000000ffff977224 */ /* 0x000fe200078e00ff */
        /* <DEDUP_REMOVED lines=53> */
[----:B------:R-:W-:-:S07]  /*9a20*/  IMAD.MOV.U32 R13, RZ, RZ, R152 ;  /* 0x000000ffff0d7224 */ /* 0x000fce00078e0098 */
.L_x_43536:
[----:B------:R-:W-:Y:S05]  /*9a30*/  BSYNC.RECONVERGENT B1 ;  /* 0x0000000000017941 */ /* 0x000fea0003800200 */
.L_x_43535:
[----:B------:R-:W-:Y:S01]  /*9a40*/  ISETP.NE.AND P4, PT, R151, 0x1, PT ;  /* 0x000000019700780c */ /* 0x000fe20003f85270 */
[----:B------:R-:W-:Y:S01]  /*9a50*/  BSSY.RECONVERGENT B1, `(.L_x_43540) ;  /* 0x000005b000017945 */ /* 0x000fe20003800200 */
[----:B------:R-:W-:Y:S01]  /*9a60*/  I2FP.F32.U32 R7, R7 ;  /* 0x0000000700077245 */ /* 0x000fe20000201000 */
[----:B------:R-:W-:Y:S02]  /*9a70*/  HFMA2 R153, -RZ, RZ, 0, 1.1920928955078125e-07 ;  /* 0x00000002ff997431 */ /* 0x000fe400000001ff */
        /* <DEDUP_REMOVED lines=13> */
.L_x_43542:
        /* <DEDUP_REMOVED lines=13> */
.L_x_43544:
[----:B------:R-:W-:Y:S05]  /*9c20*/  BSYNC.RECONVERGENT B2 ;  /* 0x0000000000027941 */ /* 0x000fea0003800200 */
.L_x_43543:
        /* <DEDUP_REMOVED lines=61> */
.L_x_43541:
[----:B------:R-:W-:Y:S05]  /*a000*/  BSYNC.RECONVERGENT B1 ;  /* 0x0000000000017941 */ /* 0x000fea0003800200 */
.L_x_43540:
[----:B------:R-:W-:Y:S01]  /*a010*/  ISETP.NE.AND P4, PT, R153, 0x1, PT ;  /* 0x000000019900780c */ /* 0x000fe20003f85270 */
[----:B------:R-:W-:Y:S01]  /*a020*/  BSSY.RECONVERGENT B1, `(.L_x_43545) ;  /* 0x0000059000017945 */ /* 0x000fe20003800200 */
[----:B------:R-:W-:Y:S01]  /*a030*/  I2FP.F32.U32 R151, R7 ;  /* 0x0000000700977245 */ /* 0x000fe20000201000 */
[----:B------:R-:W-:Y:S01]  /*a040*/  IMAD.MOV.U32 R152, RZ, RZ, 0x2 ;  /* 0x00000002ff987424 */ /* 0x000fe200078e00ff */
[----:B------:R-:W-:-:S03]  /*a050*/  MOV R7, R12 ;  /* 0x0000000c00077202 */ /* 0x000fc60000000f00 */
[----:B------:R-:W-:-:S06]  /*a060*/  FFMA.FTZ R151, R151, R148, 1.1641532182693481445e-10 ;  /* 0x2f00000097977423 */ /* 0x000fcc0000010094 */
        /* <DEDUP_REMOVED lines=9> */
.L_x_43547:
        /* <DEDUP_REMOVED lines=13> */
.L_x_43549:
[----:B------:R-:W-:Y:S05]  /*a1d0*/  BSYNC.RECONVERGENT B2 ;  /* 0x0000000000027941 */ /* 0x000fea0003800200 */
.L_x_43548:
        /* <DEDUP_REMOVED lines=61> */
.L_x_43546:
[----:B------:R-:W-:Y:S05]  /*a5b0*/  BSYNC.RECONVERGENT B1 ;  /* 0x0000000000017941 */ /* 0x000fea0003800200 */
.L_x_43545:
[----:B------:R-:W-:Y:S01]  /*a5c0*/  ISETP.NE.AND P6, PT, R152, 0x1, PT ;  /* 0x000000019800780c */ /* 0x000fe20003fc5270 */
[----:B------:R-:W-:Y:S01]  /*a5d0*/  BSSY.RECONVERGENT B1, `(.L_x_43550) ;  /* 0x000005e000017945 */ /* 0x000fe20003800200 */
[----:B------:R-:W-:Y:S01]  /*a5e0*/  I2FP.F32.U32 R7, R7 ;  /* 0x0000000700077245 */ /* 0x000fe20000201000 */
[----:B------:R-:W-:Y:S01]  /*a5f0*/  FMUL.FTZ R71, R71, R19 ;  /* 0x0000001347477220 */ /* 0x000fe20000410000 */
[----:B------:R-:W-:-:S03]  /*a600*/  IMAD.MOV.U32 R153, RZ, RZ, R12 ;  /* 0x000000ffff997224 */ /* 0x000fc600078e000c */
        /* <DEDUP_REMOVED lines=12> */
.L_x_43552:
        /* <DEDUP_REMOVED lines=16> */
.L_x_43554:
[----:B------:R-:W-:Y:S05]  /*a7d0*/  BSYNC.RECONVERGENT B2 ;  /* 0x0000000000027941 */ /* 0x000fea0003800200 */
.L_x_43553:
        /* <DEDUP_REMOVED lines=61> */
.L_x_43551:
[----:B------:R-:W-:Y:S05]  /*abb0*/  BSYNC.RECONVERGENT B1 ;  /* 0x0000000000017941 */ /* 0x000fea0003800200 */
.L_x_43550:
[----:B------:R-:W-:Y:S02]  /*abc0*/  LOP3.LUT R14, R14, 0xffffffdf, RZ, 0xc0, !PT ;  /* 0xffffffdf0e0e7812 */ /* 0x000fe400078ec0ff */
[-C--:B------:R-:W-:Y:S02]  /*abd0*/  FSETP.GTU.FTZ.AND P6, PT, R69, R11.reuse, PT ;  /* 0x0000000b4500720b */ /* 0x080fe40003fdc000 */
[----:B------:R-:W-:Y:S02]  /*abe0*/  @P5 LOP3.LUT R14, R14, 0x20, RZ, 0xfc, !PT ;  /* 0x000000200e0e5812 */ /* 0x000fe400078efcff */
[----:B------:R-:W-:Y:S01]  /*abf0*/  FSETP.GTU.FTZ.AND P5, PT, R149, R11, PT ;  /* 0x0000000b9500720b */ /* 0x000fe20003fbc000 */
[----:B------:R-:W-:Y:S01]  /*ac00*/  FMUL.FTZ R149, R60, R19 ;  /* 0x000000133c957220 */ /* 0x000fe20000410000 */
[----:B------:R-:W-:Y:S02]  /*ac10*/  LOP3.LUT R3, R3, 0xfffffffe, RZ, 0xc0, !PT ;  /* 0xfffffffe03037812 */ /* 0x000fe400078ec0ff */
[----:B------:R-:W-:-:S02]  /*ac20*/  I2FP.F32.U32 R69, R153 ;  /* 0x0000009900457245 */ /* 0x000fc40000201000 */
[----:B------:R-:W-:Y:S02]  /*ac30*/  LOP3.LUT R14, R14, 0xfffffff7, RZ, 0xc0, !PT ;  /* 0xfffffff70e0e7812 */ /* 0x000fe400078ec0ff */
[----:B------:R-:W-:Y:S01]  /*ac40*/  FSEL R150, R150, RZ, P2 ;  /* 0x000000ff96967208 */ /* 0x000fe20001000000 */
[----:B------:R-:W-:Y:S01]  /*ac50*/  FFMA.FTZ R148, R69, R148, 1.1641532182693481445e-10 ;  /* 0x2f00000045947423 */ /* 0x000fe20000010094 */
[----:B------:R-:W-:Y:S01]  /*ac60*/  @P0 LOP3.LUT R14, R14, 0x8, RZ, 0xfc, !PT ;  /* 0x000000080e0e0812 */ /* 0x000fe200078efcff */
[----:B------:R-:W-:Y:S01]  /*ac70*/  FMUL.FTZ R69, R61, R19 ;  /* 0x000000133d457220 */ /* 0x000fe20000410000 */
[----:B------:R-:W-:Y:S02]  /*ac80*/  FSETP.GTU.FTZ.AND P0, PT, R151, R11, PT ;  /* 0x0000000b9700720b */ /* 0x000fe40003f1c000 */
[----:B------:R-:W-:Y:S02]  /*ac90*/  @P5 LOP3.LUT R3, R3, 0x1, RZ, 0xfc, !PT ;  /* 0x0000000103035812 */ /* 0x000fe400078efcff */
[----:B------:R-:W-:-:S02]  /*aca0*/  LOP3.LUT P5, RZ, R14, 0x20, RZ, 0xc0, !PT ;  /* 0x000000200eff7812 */ /* 0x000fc400078ac0ff */
[----:B------:R-:W-:Y:S02]  /*acb0*/  LOP3.LUT R3, R3, 0xfffffffd, RZ, 0xc0, !PT ;  /* 0xfffffffd03037812 */ /* 0x000fe400078ec0ff */
[----:B------:R-:W-:Y:S02]  /*acc0*/  LOP3.LUT R14, R14, 0xffffffef, RZ, 0xc0, !PT ;  /* 0xffffffef0e0e7812 */ /* 0x000fe400078ec0ff */
[----:B------:R-:W-:Y:S02]  /*acd0*/  @P6 LOP3.LUT R3, R3, 0x2, RZ, 0xfc, !PT ;  /* 0x0000000203036812 */ /* 0x000fe400078efcff */
[----:B------:R-:W-:Y:S02]  /*ace0*/  FSEL R69, R69, RZ, !P6 ;  /* 0x000000ff45457208 */ /* 0x000fe40007000000 */
[----:B------:R-:W-:Y:S01]  /*acf0*/  FSETP.GTU.FTZ.AND P6, PT, R148, R11, PT ;  /* 0x0000000b9400720b */ /* 0x000fe20003fdc000 */
[-C--:B------:R-:W-:Y:S01]  /*ad00*/  FMUL.FTZ R11, R62, R19.reuse ;  /* 0x000000133e0b7220 */ /* 0x080fe20000410000 */
[----:B------:R-:W-:Y:S01]  /*ad10*/  @P2 LOP3.LUT R14, R14, 0x10, RZ, 0xfc, !PT ;  /* 0x000000100e0e2812 */ /* 0x000fe200078efcff */
[----:B------:R-:W-:Y:S01]  /*ad20*/  FMUL.FTZ R19, R63, R19 ;  /* 0x000000133f137220 */ /* 0x000fe20000410000 */
[----:B------:R-:W-:Y:S01]  /*ad30*/  LOP3.LUT P2, RZ, R3, 0x1, RZ, 0xc0, !PT ;  /* 0x0000000103ff7812 */ /* 0x000fe2000784c0ff */
[----:B------:R-:W-:Y:S01]  /*ad40*/  FADD.FTZ R69, R150, R69 ;  /* 0x0000004596457221 */ /* 0x000fe20000010000 */
[----:B------:R-:W-:-:S02]  /*ad50*/  FSEL R68, R68, RZ, P1 ;  /* 0x000000ff44447208 */ /* 0x000fc40000800000 */
[----:B------:R-:W-:Y:S01]  /*ad60*/  FSEL R149, R149, RZ, !P2 ;  /* 0x000000ff95957208 */ /* 0x000fe20005000000 */
[----:B------:R-:W-:Y:S01]  /*ad70*/  @P5 FADD.FTZ R69, R65, R69 ;  /* 0x0000004541455221 */ /* 0x000fe20000010000 */
[----:B------:R-:W-:Y:S02]  /*ad80*/  FSEL R70, R70, RZ, P3 ;  /* 0x000000ff46467208 */ /* 0x000fe40001800000 */
[----:B------:R-:W-:Y:S01]  /*ad90*/  FSEL R71, R71, RZ, P4 ;  /* 0x000000ff47477208 */ /* 0x000fe20002000000 */
[----:B------:R-:W-:Y:S01]  /*ada0*/  FADD.FTZ R68, R68, R149 ;  /* 0x0000009544447221 */ /* 0x000fe20000010000 */
[----:B------:R-:W-:Y:S02]  /*adb0*/  FSEL R11, R11, RZ, !P0 ;  /* 0x000000ff0b0b7208 */ /* 0x000fe40004000000 */
[----:B------:R-:W-:Y:S01]  /*adc0*/  FSEL R19, R19, RZ, !P6 ;  /* 0x000000ff13137208 */ /* 0x000fe20007000000 */
[----:B------:R-:W-:Y:S01]  /*add0*/  @P5 FADD.FTZ R68, R64, R68 ;  /* 0x0000004440445221 */ /* 0x000fe20000010000 */
[----:B------:R-:W-:Y:S01]  /*ade0*/  SEL R149, RZ, 0x1, P2 ;  /* 0x00000001ff957807 */ /* 0x000fe20001000000 */
[----:B------:R-:W-:Y:S01]  /*adf0*/  FADD.FTZ R70, R70, R11 ;  /* 0x0000000b46467221 */ /* 0x000fe20000010000 */
[----:B------:R-:W-:Y:S01]  /*ae00*/  SEL R11, RZ, 0x1, P6 ;  /* 0x00000001ff0b7807 */ /* 0x000fe20003000000 */
[----:B------:R-:W-:Y:S01]  /*ae10*/  FADD.FTZ R71, R19, R71 ;  /* 0x0000004713477221 */ /* 0x000fe20000010000 */
[----:B------:R-:W-:Y:S01]  /*ae20*/  SEL R19, RZ, 0x1, P0 ;  /* 0x00000001ff137807 */ /* 0x000fe20000000000 */
[----:B------:R-:W-:Y:S01]  /*ae30*/  @P5 FADD.FTZ R70, R66, R70 ;  /* 0x0000004642465221 */ /* 0x000fe20000010000 */
[----:B------:R-:W-:Y:S01]  /*ae40*/  LOP3.LUT P2, RZ, R14, 0x10, RZ, 0xc0, !PT ;  /* 0x000000100eff7812 */ /* 0x000fe2000784c0ff */
[----:B------:R-:W-:Y:S01]  /*ae50*/  @P5 FADD.FTZ R71, R67, R71 ;  /* 0x0000004743475221 */ /* 0x000fe20000010000 */
[----:B------:R-:W-:-:S02]  /*ae60*/  LOP3.LUT P5, RZ, R3, 0x2, RZ, 0xc0, !PT ;  /* 0x0000000203ff7812 */ /* 0x000fc400078ac0ff */
[----:B------:R-:W-:Y:S02]  /*ae70*/  LOP3.LUT P0, RZ, R14, 0x8, RZ, 0xc0, !PT ;  /* 0x000000080eff7812 */ /* 0x000fe4000780c0ff */
[----:B------:R-:W-:Y:S02]  /*ae80*/  SEL R148, RZ, 0x1, P5 ;  /* 0x00000001ff947807 */ /* 0x000fe40002800000 */
[----:B------:R-:W-:Y:S02]  /*ae90*/  PRMT R15, R149, 0x7610, R15 ;  /* 0x00007610950f7816 */ /* 0x000fe4000000000f */
[----:B------:R-:W-:Y:S02]  /*aea0*/  PRMT R16, R148, 0x7610, R16 ;  /* 0x0000761094107816 */ /* 0x000fe40000000010 */
[----:B------:R-:W-:Y:S02]  /*aeb0*/  PRMT R17, R19, 0x7610, R17 ;  /* 0x0000761013117816 */ /* 0x000fe40000000011 */
[----:B------:R-:W-:-:S07]  /*aec0*/  PRMT R18, R11, 0x7610, R18 ;  /* 0x000076100b127816 */ /* 0x000fce0000000012 */
.L_x_43514:
[----:B------:R-:W0:Y:S01]  /*aed0*/  LDC.64 R148, c[0x0][0x3a8] ;  /* 0x0000ea00ff947b82 */ /* 0x000e220000000a00 */
[----:B------:R-:W-:Y:S02]  /*aee0*/  SEL R11, RZ, 0x1000000, !P4 ;  /* 0x01000000ff0b7807 */ /* 0x000fe40006000000 */
[----:B------:R-:W-:Y:S01]  /*aef0*/  SEL R19, RZ, 0x10000, !P3 ;  /* 0x00010000ff137807 */ /* 0x000fe20005800000 */
[----:B0-----:R-:W-:-:S05]  /*af00*/  IMAD.WIDE.U32 R148, R20, 0x10, R148 ;  /* 0x0000001014947825 */ /* 0x001fca00078e0094 */
[----:B------:R0:W-:Y:S02]  /*af10*/  STG.E.128 desc[UR6][R148.64], R68 ;  /* 0x0000004494007986 */ /* 0x0001e4000c101d06 */
[----:B0-----:R-:W-:-:S04]  /*af20*/  SEL R148, RZ, 0x100, !P2 ;  /* 0x00000100ff947807 */ /* 0x001fc80005000000 */
[----:B------:R-:W-:Y:S02]  /*af30*/  IADD3 R11, PT, PT, R148, R11, R19 ;  /* 0x0000000b940b7210 */ /* 0x000fe40007ffe013 */
[----:B------:R-:W0:Y:S01]  /*af40*/  LDC.64 R148, c[0x0][0x3b0] ;  /* 0x0000ec00ff947b82 */ /* 0x000e220000000a00 */
[----:B------:R-:W-:-:S04]  /*af50*/  SEL R19, RZ, 0x1, !P1 ;  /* 0x00000001ff137807 */ /* 0x000fc80004800000 */
[----:B------:R-:W-:Y:S01]  /*af60*/  IADD3 R11, PT, PT, R11, R19, RZ ;  /* 0x000000130b0b7210 */ /* 0x000fe20007ffe0ff */
[----:B0-----:R-:W-:-:S05]  /*af70*/  IMAD.WIDE.U32 R148, R20, 0x4, R148 ;  /* 0x0000000414947825 */ /* 0x001fca00078e0094 */
[----:B------:R0:W-:Y:S01]  /*af80*/  STG.E desc[UR6][R148.64], R11 ;  /* 0x0000000b94007986 */ /* 0x0001e2000c101906 */
[----:B------:R-:W-:Y:S05]  /*af90*/  @!P0 BRA `(.L_x_43555) ;  /* 0x00000000002c8947 */ /* 0x000fea0003800000 */
[----:B0-----:R-:W0:Y:S01]  /*afa0*/  LDC.64 R148, c[0x0][0x3b8] ;  /* 0x0000ee00ff947b82 */ /* 0x001e220000000a00 */
[----:B------:R-:W-:Y:S01]  /*afb0*/  IMAD.U32 R11, R17, 0x10000, RZ ;  /* 0x00010000110b7824 */ /* 0x000fe200078e00ff */
[----:B------:R-:W-:-:S04]  /*afc0*/  LOP3.LUT R19, R18, 0xffff, RZ, 0xc0, !PT ;  /* 0x0000ffff12137812 */ /* 0x000fc800078ec0ff */
[----:B------:R-:W-:-:S05]  /*afd0*/  LOP3.LUT R11, R11, 0xff0000, RZ, 0xc0, !PT ;  /* 0x00ff00000b0b7812 */ /* 0x000fca00078ec0ff */
[----:B------:R-:W-:Y:S01]  /*afe0*/  IMAD R11, R19, 0x1000000, R11 ;  /* 0x01000000130b7824 */ /* 0x000fe200078e020b */
[----:B------:R-:W-:-:S04]  /*aff0*/  LOP3.LUT R19, R16, 0xff, RZ, 0xc0, !PT ;  /* 0x000000ff10137812 */ /* 0x000fc800078ec0ff */
[----:B------:R-:W-:Y:S02]  /*b000*/  LEA R11, R19, R11, 0x8 ;  /* 0x0000000b130b7211 */ /* 0x000fe400078e40ff */
[----:B------:R-:W-:-:S05]  /*b010*/  LOP3.LUT R19, R15, 0xff, RZ, 0xc0, !PT ;  /* 0x000000ff0f137812 */ /* 0x000fca00078ec0ff */
[----:B------:R-:W-:Y:S02]  /*b020*/  IMAD.IADD R11, R11, 0x1, R19 ;  /* 0x000000010b0b7824 */ /* 0x000fe400078e0213 */
[----:B0-----:R-:W-:-:S05]  /*b030*/  IMAD.WIDE.U32 R148, R20, 0x4, R148 ;  /* 0x0000000414947825 */ /* 0x001fca00078e0094 */
[----:B------:R1:W-:Y:S02]  /*b040*/  STG.E desc[UR6][R148.64], R11 ;  /* 0x0000000b94007986 */ /* 0x0003e4000c101906 */
.L_x_43555:
[----:B01----:R-:W-:Y:S01]  /*b050*/  IMAD.MOV.U32 R11, RZ, RZ, R13 ;  /* 0x000000ffff0b7224 */ /* 0x003fe200078e000d */
[----:B------:R-:W-:-:S07]  /*b060*/  IADD3 R13, PT, PT, R20, 0x20, RZ ;  /* 0x00000020140d7810 */ /* 0x000fce0007ffe0ff */
.L_x_43492:
[----:B------:R-:W-:Y:S05]  /*b070*/  BSYNC.RECONVERGENT B0 ;  /* 0x0000000000007941 */ /* 0x000fea0003800200 */
.L_x_43491:
        /* <DEDUP_REMOVED lines=35> */
.L_x_43561:
        /* <DEDUP_REMOVED lines=13> */
.L_x_43563:
[----:B------:R-:W-:Y:S05]  /*b380*/  BSYNC.RECONVERGENT B2 ;  /* 0x0000000000027941 */ /* 0x000fea0003800200 */
.L_x_43562:
        /* <DEDUP_REMOVED lines=61> */
.L_x_43560:
[----:B------:R-:W-:Y:S05]  /*b760*/  BSYNC.RECONVERGENT B1 ;  /* 0x0000000000017941 */ /* 0x000fea0003800200 */
.L_x_43559:
        /* <DEDUP_REMOVED lines=20> */
.L_x_43566:
        /* <DEDUP_REMOVED lines=13> */
.L_x_43568:
[----:B------:R-:W-:Y:S05]  /*b980*/  BSYNC.RECONVERGENT B2 ;  /* 0x0000000000027941 */ /* 0x000fea0003800200 */
.L_x_43567:
        /* <DEDUP_REMOVED lines=61> */
.L_x_43565:
[----:B------:R-:W-:Y:S05]  /*bd60*/  BSYNC.RECONVERGENT B1 ;  /* 0x0000000000017941 */ /* 0x000fea0003800200 */
.L_x_43564:
        /* <DEDUP_REMOVED lines=15> */
.L_x_43571:
        /* <DEDUP_REMOVED lines=13> */
.L_x_43573:
[----:B------:R-:W-:Y:S05]  /*bf30*/  BSYNC.RECONVERGENT B2 ;  /* 0x0000000000027941 */ /* 0x000fea0003800200 */
.L_x_43572:
        /* <DEDUP_REMOVED lines=61> */
.L_x_43570:
[----:B------:R-:W-:Y:S05]  /*c310*/  BSYNC.RECONVERGENT B1 ;  /* 0x0000000000017941 */ /* 0x000fea0003800200 */
.L_x_43569:
        /* <DEDUP_REMOVED lines=17> */
.L_x_43576:
        /* <DEDUP_REMOVED lines=13> */
.L_x_43578:
[----:B------:R-:W-:Y:S05]  /*c500*/  BSYNC.RECONVERGENT B2 ;  /* 0x0000000000027941 */ /* 0x000fea0003800200 */
.L_x_43577:
        /* <DEDUP_REMOVED lines=61> */
.L_x_43575:
[----:B------:R-:W-:Y:S05]  /*c8e0*/  BSYNC.RECONVERGENT B1 ;  /* 0x0000000000017941 */ /* 0x000fea0003800200 */
.L_x_43574:
        /* <DEDUP_REMOVED lines=15> */
.L_x_43581:
        /* <DEDUP_REMOVED lines=13> */
.L_x_43583:
[----:B------:R-:W-:Y:S05]  /*cab0*/  BSYNC.RECONVERGENT B2 ;  /* 0x0000000000027941 */ /* 0x000fea0003800200 */
.L_x_43582:
        /* <DEDUP_REMOVED lines=61> */
.L_x_43580:
[----:B------:R-:W-:Y:S05]  /*ce90*/  BSYNC.RECONVERGENT B1 ;  /* 0x0000000000017941 */ /* 0x000fea0003800200 */
.L_x_43579:
        /* <DEDUP_REMOVED lines=17> */
.L_x_43586:
        /* <DEDUP_REMOVED lines=13> */
.L_x_43588:
[----:B------:R-:W-:Y:S05]  /*d080*/  BSYNC.RECONVERGENT B2 ;  /* 0x0000000000027941 */ /* 0x000fea0003800200 */
.L_x_43587:
        /* <DEDUP_REMOVED lines=61> */
.L_x_43585:
[----:B------:R-:W-:Y:S05]  /*d460*/  BSYNC.RECONVERGENT B1 ;  /* 0x0000000000017941 */ /* 0x000fea0003800200 */
.L_x_43584:
        /* <DEDUP_REMOVED lines=15> */
.L_x_43591:
        /* <DEDUP_REMOVED lines=13> */
.L_x_43593:
[----:B------:R-:W-:Y:S05]  /*d630*/  BSYNC.RECONVERGENT B2 ;  /* 0x0000000000027941 */ /* 0x000fea0003800200 */
.L_x_43592:
        /* <DEDUP_REMOVED lines=61> */
.L_x_43590:
[----:B------:R-:W-:Y:S05]  /*da10*/  BSYNC.RECONVERGENT B1 ;  /* 0x0000000000017941 */ /* 0x000fea0003800200 */
.L_x_43589:
        /* <DEDUP_REMOVED lines=17> */
.L_x_43596:
        /* <DEDUP_REMOVED lines=16> */
.L_x_43598:
[----:B------:R-:W-:Y:S05]  /*dc30*/  BSYNC.RECONVERGENT B2 ;  /* 0x0000000000027941 */ /* 0x000fea0003800200 */
.L_x_43597:
        /* <DEDUP_REMOVED lines=61> */
.L_x_43595:
[----:B------:R-:W-:Y:S05]  /*e010*/  BSYNC.RECONVERGENT B1 ;  /* 0x0000000000017941 */ /* 0x000fea0003800200 */
.L_x_43594:
        /* <DEDUP_REMOVED lines=48> */
[----:B------:R-:W-:Y:S01]  /*e320*/  PRMT R18, R11, 0x7610, R18 ;  /* 0x000076100b127816 */ /* 0x000fe20000000012 */
[----:B------:R-:W-:Y:S06]  /*e330*/  BRA `(.L_x_43599) ;  /* 0x0000001800087947 */ /* 0x000fec0003800000 */
.L_x_43558:
        /* <DEDUP_REMOVED lines=16> */
.L_x_43602:
        /* <DEDUP_REMOVED lines=13> */
.L_x_43604:
[----:B------:R-:W-:Y:S05]  /*e510*/  BSYNC.RECONVERGENT B2 ;  /* 0x0000000000027941 */ /* 0x000fea0003800200 */
.L_x_43603:
        /* <DEDUP_REMOVED lines=61> */
.L_x_43601:
[----:B------:R-:W-:Y:S05]  /*e8f0*/  BSYNC.RECONVERGENT B1 ;  /* 0x0000000000017941 */ /* 0x000fea0003800200 */
.L_x_43600:
[----:B------:R-:W0:Y:S01]  /*e900*/  LDC R11, c[0x0][0x404] ;  /* 0x00010100ff0b7b82 */ /* 0x000e220000000800 */
[----:B------:R-:W-:Y:S01]  /*e910*/  ISETP.NE.AND P2, PT, R148, 0x1, PT ;  /* 0x000000019400780c */ /* 0x000fe20003f45270 */
[----:B------:R-:W-:Y:S01]  /*e920*/  IMAD.MOV.U32 R152, RZ, RZ, 0x2f800000 ;  /* 0x2f800000ff987424 */ /* 0x000fe200078e00ff */
[----:B------:R-:W-:Y:S01]  /*e930*/  I2FP.F32.U32 R7, R149 ;  /* 0x0000009500077245 */ /* 0x000fe20000201000 */
[----:B------:R-:W-:Y:S01]  /*e940*/  BSSY.RECONVERGENT B1, `(.L_x_43605) ;  /* 0x0000059000017945 */ /* 0x000fe20003800200 */
[----:B------:R-:W-:-:S03]  /*e950*/  HFMA2 R149, -RZ, RZ, 0, 1.1920928955078125e-07 ;  /* 0x00000002ff957431 */ /* 0x000fc600000001ff */
[----:B------:R-:W-:-:S05]  /*e960*/  FFMA.FTZ R7, R7, R152, 1.1641532182693481445e-10 ;  /* 0x2f00000007077423 */ /* 0x000fca0000010098 */
[----:B0-----:R-:W-:Y:S01]  /*e970*/  FSETP.LE.FTZ.AND P1, PT, R7, R11, PT ;  /* 0x0000000b0700720b */ /* 0x001fe20003f33000 */
        /* <DEDUP_REMOVED lines=10> */
.L_x_43607:
        /* <DEDUP_REMOVED lines=13> */
.L_x_43609:
[----:B------:R-:W-:Y:S05]  /*eaf0*/  BSYNC.RECONVERGENT B2 ;  /* 0x0000000000027941 */ /* 0x000fea0003800200 */
.L_x_43608:
        /* <DEDUP_REMOVED lines=61> */
.L_x_43606:
[----:B------:R-:W-:Y:S05]  /*eed0*/  BSYNC.RECONVERGENT B1 ;  /* 0x0000000000017941 */ /* 0x000fea0003800200 */
.L_x_43605:
[----:B------:R-:W-:Y:S01]  /*eee0*/  ISETP.NE.AND P3, PT, R149, 0x1, PT ;  /* 0x000000019500780c */ /* 0x000fe20003f65270 */
[----:B------:R-:W-:Y:S01]  /*eef0*/  BSSY.RECONVERGENT B1, `(.L_x_43610) ;  /* 0x000005a000017945 */ /* 0x000fe20003800200 */
[----:B------:R-:W-:Y:S01]  /*ef00*/  I2FP.F32.U32 R7, R7 ;  /* 0x0000000700077245 */ /* 0x000fe20000201000 */
[----:B------:R-:W-:-:S04]  /*ef10*/  IMAD.MOV.U32 R148, RZ, RZ, 0x2 ;  /* 0x00000002ff947424 */ /* 0x000fc800078e00ff */
        /* <DEDUP_REMOVED lines=12> */
.L_x_43612:
        /* <DEDUP_REMOVED lines=13> */
.L_x_43614:
[----:B------:R-:W-:Y:S05]  /*f0b0*/  BSYNC.RECONVERGENT B2 ;  /* 0x0000000000027941 */ /* 0x000fea0003800200 */
.L_x_43613:
        /* <DEDUP_REMOVED lines=61> */
.L_x_43611:
[----:B------:R-:W-:Y:S05]  /*f490*/  BSYNC.RECONVERGENT B1 ;  /* 0x0000000000017941 */ /* 0x000fea0003800200 */
.L_x_43610:
[----:B------:R-:W-:Y:S01]  /*f4a0*/  ISETP.NE.AND P4, PT, R148, 0x1, PT ;  /* 0x000000019400780c */ /* 0x000fe20003f85270 */
[----:B------:R-:W-:Y:S01]  /*f4b0*/  BSSY.RECONVERGENT B1, `(.L_x_43615) ;  /* 0x000005a000017945 */ /* 0x000fe20003800200 */
[----:B------:R-:W-:Y:S01]  /*f4c0*/  I2FP.F32.U32 R7, R7 ;  /* 0x0000000700077245 */ /* 0x000fe20000201000 */
[----:B------:R-:W-:-:S04]  /*f4d0*/  IMAD.MOV.U32 R149, RZ, RZ, R12 ;  /* 0x000000ffff957224 */ /* 0x000fc800078e000c */
        /* <DEDUP_REMOVED lines=12> */
.L_x_43617:
        /* <DEDUP_REMOVED lines=13> */
.L_x_43619:
[----:B------:R-:W-:Y:S05]  /*f670*/  BSYNC.RECONVERGENT B2 ;  /* 0x0000000000027941 */ /* 0x000fea0003800200 */
.L_x_43618:
        /* <DEDUP_REMOVED lines=61> */
.L_x_43616:
[----:B------:R-:W-:Y:S05]  /*fa50*/  BSYNC.RECONVERGENT B1 ;  /* 0x0000000000017941 */ /* 0x000fea0003800200 */
.L_x_43615:
        /* <DEDUP_REMOVED lines=15> */
[----:B------:R-:W-:-:S10]  /*fb50*/  @P5 FADD.FTZ R75, R67, R75 ;  /* 0x0000004b434b5221 */ /* 0x000fd40000010000 */
.L_x_43599:
[----:B------:R-:W0:Y:S01]  /*fb60*/  LDC.64 R148, c[0x0][0x3a8] ;  /* 0x0000ea00ff947b82 */ /* 0x000e220000000a00 */
[----:B------:R-:W-:Y:S01]  /*fb70*/  SEL R11, RZ, 0x1000000, !P4 ;  /* 0x01000000ff0b7807 */ /* 0x000fe20006000000 */
[----:B0-----:R-:W-:-:S05]  /*fb80*/  IMAD.WIDE.U32 R148, R13, 0x10, R148 ;  /* 0x000000100d947825 */ /* 0x001fca00078e0094 */
[----:B------:R0:W-:Y:S02]  /*fb90*/  STG.E.128 desc[UR6][R148.64], R72 ;  /* 0x0000004894007986 */ /* 0x0001e4000c101d06 */
[----:B0-----:R-:W-:Y:S02]  /*fba0*/  SEL R148, RZ, 0x10000, !P3 ;  /* 0x00010000ff947807 */ /* 0x001fe40005800000 */
[----:B------:R-:W-:-:S04]  /*fbb0*/  SEL R149, RZ, 0x100, !P2 ;  /* 0x00000100ff957807 */ /* 0x000fc80005000000 */
[----:B------:R-:W-:Y:S02]  /*fbc0*/  IADD3 R11, PT, PT, R149, R11, R148 ;  /* 0x0000000b950b7210 */ /* 0x000fe40007ffe094 */
[----:B------:R-:W-:-:S04]  /*fbd0*/  SEL R148, RZ, 0x1, !P1 ;  /* 0x00000001ff947807 */ /* 0x000fc80004800000 */
[----:B------:R-:W-:Y:S02]  /*fbe0*/  IADD3 R11, PT, PT, R11, R148, RZ ;  /* 0x000000940b0b7210 */ /* 0x000fe40007ffe0ff */
[----:B------:R-:W0:Y:S02]  /*fbf0*/  LDC.64 R148, c[0x0][0x3b0] ;  /* 0x0000ec00ff947b82 */ /* 0x000e240000000a00 */
[----:B0-----:R-:W-:-:S05]  /*fc00*/  IMAD.WIDE.U32 R148, R13, 0x4, R148 ;  /* 0x000000040d947825 */ /* 0x001fca00078e0094 */
[----:B------:R0:W-:Y:S01]  /*fc10*/  STG.E desc[UR6][R148.64], R11 ;  /* 0x0000000b94007986 */ /* 0x0001e2000c101906 */
[----:B------:R-:W-:Y:S05]  /*fc20*/  @!P0 BRA `(.L_x_43620) ;  /* 0x00000000002c8947 */ /* 0x000fea0003800000 */
[----:B0-----:R-:W-:Y:S01]  /*fc30*/  IMAD.U32 R11, R17, 0x10000, RZ ;  /* 0x00010000110b7824 */ /* 0x001fe200078e00ff */
[----:B------:R-:W-:-:S04]  /*fc40*/  LOP3.LUT R148, R18, 0xffff, RZ, 0xc0, !PT ;  /* 0x0000ffff12947812 */ /* 0x000fc800078ec0ff */
[----:B------:R-:W-:-:S05]  /*fc50*/  LOP3.LUT R11, R11, 0xff0000, RZ, 0xc0, !PT ;  /* 0x00ff00000b0b7812 */ /* 0x000fca00078ec0ff */
[----:B------:R-:W-:Y:S01]  /*fc60*/  IMAD R11, R148, 0x1000000, R11 ;  /* 0x01000000940b7824 */ /* 0x000fe200078e020b */
[----:B------:R-:W-:-:S04]  /*fc70*/  LOP3.LUT R148, R16, 0xff, RZ, 0xc0, !PT ;  /* 0x000000ff10947812 */ /* 0x000fc800078ec0ff */
[----:B------:R-:W-:Y:S02]  /*fc80*/  LEA R11, R148, R11, 0x8 ;  /* 0x0000000b940b7211 */ /* 0x000fe400078e40ff */
[----:B------:R-:W-:-:S05]  /*fc90*/  LOP3.LUT R148, R15, 0xff, RZ, 0xc0, !PT ;  /* 0x000000ff0f947812 */ /* 0x000fca00078ec0ff */
[----:B------:R-:W-:Y:S02]  /*fca0*/  IMAD.IADD R11, R11, 0x1, R148 ;  /* 0x000000010b0b7824 */ /* 0x000fe400078e0294 */
[----:B------:R-:W0:Y:S02]  /*fcb0*/  LDC.64 R148, c[0x0][0x3b8] ;  /* 0x0000ee00ff947b82 */ /* 0x000e240000000a00 */
[----:B0-----:R-:W-:-:S05]  /*fcc0*/  IMAD.WIDE.U32 R148, R13, 0x4, R148 ;  /* 0x000000040d947825 */ /* 0x001fca00078e0094 */
[----:B------:R1:W-:Y:S02]  /*fcd0*/  STG.E desc[UR6][R148.64], R11 ;  /* 0x0000000b94007986 */ /* 0x0003e4000c101906 */
.L_x_43620:
[----:B01----:R-:W-:Y:S01]  /*fce0*/  IMAD.MOV.U32 R11, RZ, RZ, R19 ;  /* 0x000000ffff0b7224 */ /* 0x003fe200078e0013 */
[----:B------:R-:W-:-:S07]  /*fcf0*/  IADD3 R13, PT, PT, R13, 0x20, RZ ;  /* 0x000000200d0d7810 */ /* 0x000fce0007ffe0ff */
.L_x_43557:
[----:B------:R-:W-:Y:S05]  /*fd00*/  BSYNC.RECONVERGENT B0 ;  /* 0x0000000000007941 */ /* 0x000fea0003800200 */
.L_x_43556:
        /* <DEDUP_REMOVED lines=35> */
.L_x_43626:
        /* <DEDUP_REMOVED lines=13> */
.L_x_43628:
[----:B------:R-:W-:Y:S05]  /*10010*/  BSYNC.RECONVERGENT B2 ;  /* 0x0000000000027941 */ /* 0x000fea0003800200 */
.L_x_43627:
        /* <DEDUP_REMOVED lines=61> */
.L_x_43625:
[----:B------:R-:W-:Y:S05]  /*103f0*/  BSYNC.RECONVERGENT B1 ;  /* 0x0000000000017941 */ /* 0x000fea0003800200 */
.L_x_43624:
        /* <DEDUP_REMOVED lines=20> */
.L_x_43631:
        /* <DEDUP_REMOVED lines=13> */
.L_x_43633:
[----:B------:R-:W-:Y:S05]  /*10610*/  BSYNC.RECONVERGENT B2 ;  /* 0x0000000000027941 */ /* 0x000fea0003800200 */
.L_x_43632:
        /* <DEDUP_REMOVED lines=61> */
.L_x_43630:
[----:B------:R-:W-:Y:S05]  /*109f0*/  BSYNC.RECONVERGENT B1 ;  /* 0x0000000000017941 */ /* 0x000fea0003800200 */
.L_x_43629:
        /* <DEDUP_REMOVED lines=15> */
.L_x_43636:
        /* <DEDUP_REMOVED lines=13> */
.L_x_43638:
[----:B------:R-:W-:Y:S05]  /*10bc0*/  BSYNC.RECONVERGENT B2 ;  /* 0x0000000000027941 */ /* 0x000fea0003800200 */
.L_x_43637:
        /* <DEDUP_REMOVED lines=61> */
.L_x_43635:
[----:B------:R-:W-:Y:S05]  /*10fa0*/  BSYNC.RECONVERGENT B1 ;  /* 0x0000000000017941 */ /* 0x000fea0003800200 */
.L_x_43634:
        /* <DEDUP_REMOVED lines=17> */
.L_x_43641:
        /* <DEDUP_REMOVED lines=13> */
.L_x_43643:
[----:B------:R-:W-:Y:S05]  /*11190*/  BSYNC.RECONVERGENT B2 ;  /* 0x0000000000027941 */ /* 0x000fea0003800200 */
.L_x_43642:
        /* <DEDUP_REMOVED lines=61> */
.L_x_43640:
[----:B------:R-:W-:Y:S05]  /*11570*/  BSYNC.RECONVERGENT B1 ;  /* 0x0000000000017941 */ /* 0x000fea0003800200 */
.L_x_43639:
        /* <DEDUP_REMOVED lines=15> */
.L_x_43646:
        /* <DEDUP_REMOVED lines=13> */
.L_x_43648:
[----:B------:R-:W-:Y:S05]  /*11740*/  BSYNC.RECONVERGENT B2 ;  /* 0x0000000000027941 */ /* 0x000fea0003800200 */
.L_x_43647:
        /* <DEDUP_REMOVED lines=61> */
.L_x_43645:
[----:B------:R-:W-:Y:S05]  /*11b20*/  BSYNC.RECONVERGENT B1 ;  /* 0x0000000000017941 */ /* 0x000fea0003800200 */
.L_x_43644:
        /* <DEDUP_REMOVED lines=17> */
.L_x_43651:
        /* <DEDUP_REMOVED lines=13> */
.L_x_43653:
[----:B------:R-:W-:Y:S05]  /*11d10*/  BSYNC.RECONVERGENT B2 ;  /* 0x0000000000027941 */ /* 0x000fea0003800200 */
.L_x_43652:
        /* <DEDUP_REMOVED lines=61> */
.L_x_43650:
[----:B------:R-:W-:Y:S05]  /*120f0*/  BSYNC.RECONVERGENT B1 ;  /* 0x0000000000017941 */ /* 0x000fea0003800200 */
.L_x_43649:
        /* <DEDUP_REMOVED lines=15> */
.L_x_43656:
        /* <DEDUP_REMOVED lines=13> */
.L_x_43658:
[----:B------:R-:W-:Y:S05]  /*122c0*/  BSYNC.RECONVERGENT B2 ;  /* 0x0000000000027941 */ /* 0x000fea0003800200 */
.L_x_43657:
        /* <DEDUP_REMOVED lines=61> */
.L_x_43655:
[----:B------:R-:W-:Y:S05]  /*126a0*/  BSYNC.RECONVERGENT B1 ;  /* 0x0000000000017941 */ /* 0x000fea0003800200 */
.L_x_43654:
        /* <DEDUP_REMOVED lines=17> */
.L_x_43661:
        /* <DEDUP_REMOVED lines=16> */
.L_x_43663:
[----:B------:R-:W-:Y:S05]  /*128c0*/  BSYNC.RECONVERGENT B2 ;  /* 0x0000000000027941 */ /* 0x000fea0003800200 */
.L_x_43662:
        /* <DEDUP_REMOVED lines=61> */
.L_x_43660:
[----:B------:R-:W-:Y:S05]  /*12ca0*/  BSYNC.RECONVERGENT B1 ;  /* 0x0000000000017941 */ /* 0x000fea0003800200 */
.L_x_43659:
        /* <DEDUP_REMOVED lines=50> */
.L_x_43623:
        /* <DEDUP_REMOVED lines=16> */
.L_x_43667:
        /* <DEDUP_REMOVED lines=13> */
.L_x_43669:
[----:B------:R-:W-:Y:S05]  /*131a0*/  BSYNC.RECONVERGENT B2 ;  /* 0x0000000000027941 */ /* 0x000fea0003800200 */
.L_x_43668:
        /* <DEDUP_REMOVED lines=61> */
.L_x_43666:
[----:B------:R-:W-:Y:S05]  /*13580*/  BSYNC.RECONVERGENT B1 ;  /* 0x0000000000017941 */ /* 0x000fea0003800200 */
.L_x_43665:
        /* <DEDUP_REMOVED lines=18> */
.L_x_43672:
        /* <DEDUP_REMOVED lines=13> */
.L_x_43674:
[----:B------:R-:W-:Y:S05]  /*13780*/  BSYNC.RECONVERGENT B2 ;  /* 0x0000000000027941 */ /* 0x000fea0003800200 */
.L_x_43673:
        /* <DEDUP_REMOVED lines=61> */
.L_x_43671:
[----:B------:R-:W-:Y:S05]  /*13b60*/  BSYNC.RECONVERGENT B1 ;  /* 0x0000000000017941 */ /* 0x000fea0003800200 */
.L_x_43670:
        /* <DEDUP_REMOVED lines=16> */
.L_x_43677:
        /* <DEDUP_REMOVED lines=13> */
.L_x_43679:
[----:B------:R-:W-:Y:S05]  /*13d40*/  BSYNC.RECONVERGENT B2 ;  /* 0x0000000000027941 */ /* 0x000fea0003800200 */
.L_x_43678:
        /* <DEDUP_REMOVED lines=61> */
.L_x_43676:
[----:B------:R-:W-:Y:S05]  /*14120*/  BSYNC.RECONVERGENT B1 ;  /* 0x0000000000017941 */ /* 0x000fea0003800200 */
.L_x_43675:
        /* <DEDUP_REMOVED lines=16> */
.L_x_43682:
        /* <DEDUP_REMOVED lines=13> */
.L_x_43684:
[----:B------:R-:W-:Y:S05]  /*14300*/  BSYNC.RECONVERGENT B2 ;  /* 0x0000000000027941 */ /* 0x000fea0003800200 */
.L_x_43683:
        /* <DEDUP_REMOVED lines=61> */
.L_x_43681:
[----:B------:R-:W-:Y:S05]  /*146e0*/  BSYNC.RECONVERGENT B1 ;  /* 0x0000000000017941 */ /* 0x000fea0003800200 */
.L_x_43680:
        /* <DEDUP_REMOVED lines=16> */
.L_x_43664:
        /* <DEDUP_REMOVED lines=24> */
.L_x_43685:
[----:B01----:R-:W-:Y:S01]  /*14970*/  IMAD.MOV.U32 R11, RZ, RZ, R19 ;  /* 0x000000ffff0b7224 */ /* 0x003fe200078e0013 */
[----:B------:R-:W-:-:S07]  /*14980*/  IADD3 R13, PT, PT, R13, 0x20, RZ ;  /* 0x000000200d0d7810 */ /* 0x000fce0007ffe0ff */
.L_x_43622:
[----:B------:R-:W-:Y:S05]  /*14990*/  BSYNC.RECONVERGENT B0 ;  /* 0x0000000000007941 */ /* 0x000fea0003800200 */
.L_x_43621:
        /* <DEDUP_REMOVED lines=35> */
.L_x_43691:
        /* <DEDUP_REMOVED lines=13> */
.L_x_43693:
[----:B------:R-:W-:Y:S05]  /*14ca0*/  BSYNC.RECONVERGENT B2 ;  /* 0x0000000000027941 */ /* 0x000fea0003800200 */
.L_x_43692:
        /* <DEDUP_REMOVED lines=61> */
.L_x_43690:
[----:B------:R-:W-:Y:S05]  /*15080*/  BSYNC.RECONVERGENT B1 ;  /* 0x0000000000017941 */ /* 0x000fea0003800200 */
.L_x_43689:
        /* <DEDUP_REMOVED lines=20> */
.L_x_43696:
        /* <DEDUP_REMOVED lines=13> */
.L_x_43698:
[----:B------:R-:W-:Y:S05]  /*152a0*/  BSYNC.RECONVERGENT B2 ;  /* 0x0000000000027941 */ /* 0x000fea0003800200 */
.L_x_43697:
        /* <DEDUP_REMOVED lines=61> */
.L_x_43695:
[----:B------:R-:W-:Y:S05]  /*15680*/  BSYNC.RECONVERGENT B1 ;  /* 0x0000000000017941 */ /* 0x000fea0003800200 */
.L_x_43694:
        /* <DEDUP_REMOVED lines=15> */
.L_x_43701:
        /* <DEDUP_REMOVED lines=13> */
.L_x_43703:
[----:B------:R-:W-:Y:S05]  /*15850*/  BSYNC.RECONVERGENT B2 ;  /* 0x0000000000027941 */ /* 0x000fea0003800200 */
.L_x_43702:
        /* <DEDUP_REMOVED lines=61> */
.L_x_43700:
[----:B------:R-:W-:Y:S05]  /*15c30*/  BSYNC.RECONVERGENT B1 ;  /* 0x0000000000017941 */ /* 0x000fea0003800200 */
.L_x_43699:
        /* <DEDUP_REMOVED lines=17> */
.L_x_43706:
        /* <DEDUP_REMOVED lines=13> */
.L_x_43708:
[----:B------:R-:W-:Y:S05]  /*15e20*/  BSYNC.RECONVERGENT B2 ;  /* 0x0000000000027941 */ /* 0x000fea0003800200 */
.L_x_43707:
        /* <DEDUP_REMOVED lines=61> */
.L_x_43705:
[----:B------:R-:W-:Y:S05]  /*16200*/  BSYNC.RECONVERGENT B1 ;  /* 0x0000000000017941 */ /* 0x000fea0003800200 */
.L_x_43704:
        /* <DEDUP_REMOVED lines=15> */
.L_x_43711:
        /* <DEDUP_REMOVED lines=13> */
.L_x_43713:
[----:B------:R-:W-:Y:S05]  /*163d0*/  BSYNC.RECONVERGENT B2 ;  /* 0x0000000000027941 */ /* 0x000fea0003800200 */
.L_x_43712:
        /* <DEDUP_REMOVED lines=61> */
.L_x_43710:
[----:B------:R-:W-:Y:S05]  /*167b0*/  BSYNC.RECONVERGENT B1 ;  /* 0x0000000000017941 */ /* 0x000fea0003800200 */
.L_x_43709:
        /* <DEDUP_REMOVED lines=17> */
.L_x_43716:
        /* <DEDUP_REMOVED lines=13> */
.L_x_43718:
[----:B------:R-:W-:Y:S05]  /*169a0*/  BSYNC.RECONVERGENT B2 ;  /* 0x0000000000027941 */ /* 0x000fea0003800200 */
.L_x_43717:
        /* <DEDUP_REMOVED lines=61> */
.L_x_43715:
[----:B------:R-:W-:Y:S05]  /*16d80*/  BSYNC.RECONVERGENT B1 ;  /* 0x0000000000017941 */ /* 0x000fea0003800200 */
.L_x_43714:
        /* <DEDUP_REMOVED lines=15> */
.L_x_43721:
        /* <DEDUP_REMOVED lines=13> */
.L_x_43723:
[----:B------:R-:W-:Y:S05]  /*16f50*/  BSYNC.RECONVERGENT B2 ;  /* 0x0000000000027941 */ /* 0x000fea0003800200 */
.L_x_43722:
        /* <DEDUP_REMOVED lines=61> */
.L_x_43720:
[----:B------:R-:W-:Y:S05]  /*17330*/  BSYNC.RECONVERGENT B1 ;  /* 0x0000000000017941 */ /* 0x000fea0003800200 */
.L_x_43719:
        /* <DEDUP_REMOVED lines=17> */
.L_x_43726:
        /* <DEDUP_REMOVED lines=16> */
.L_x_43728:
[----:B------:R-:W-:Y:S05]  /*17550*/  BSYNC.RECONVERGENT B2 ;  /* 0x0000000000027941 */ /* 0x000fea0003800200 */
.L_x_43727:
        /* <DEDUP_REMOVED lines=61> */
.L_x_43725:
[----:B------:R-:W-:Y:S05]  /*17930*/  BSYNC.RECONVERGENT B1 ;  /* 0x0000000000017941 */ /* 0x000fea0003800200 */
.L_x_43724:
        /* <DEDUP_REMOVED lines=50> */
.L_x_43688:
        /* <DEDUP_REMOVED lines=16> */
.L_x_43732:
        /* <DEDUP_REMOVED lines=13> */
.L_x_43734:
[----:B------:R-:W-:Y:S05]  /*17e30*/  BSYNC.RECONVERGENT B2 ;  /* 0x0000000000027941 */ /* 0x000fea0003800200 */
.L_x_43733:
        /* <DEDUP_REMOVED lines=61> */
.L_x_43731:
[----:B------:R-:W-:Y:S05]  /*18210*/  BSYNC.RECONVERGENT B1 ;  /* 0x0000000000017941 */ /* 0x000fea0003800200 */
.L_x_43730:
        /* <DEDUP_REMOVED lines=18> */
.L_x_43737:
        /* <DEDUP_REMOVED lines=13> */
.L_x_43739:
[----:B------:R-:W-:Y:S05]  /*18410*/  BSYNC.RECONVERGENT B2 ;  /* 0x0000000000027941 */ /* 0x000fea0003800200 */
.L_x_43738:
        /* <DEDUP_REMOVED lines=61> */
.L_x_43736:
[----:B------:R-:W-:Y:S05]  /*187f0*/  BSYNC.RECONVERGENT B1 ;  /* 0x0000000000017941 */ /* 0x000fea0003800200 */
.L_x_43735:
        /* <DEDUP_REMOVED lines=16> */
.L_x_43742:
        /* <DEDUP_REMOVED lines=13> */
.L_x_43744:
[----:B------:R-:W-:Y:S05]  /*189d0*/  BSYNC.RECONVERGENT B2 ;  /* 0x0000000000027941 */ /* 0x000fea0003800200 */
.L_x_43743:
        /* <DEDUP_REMOVED lines=61> */
.L_x_43741:
[----:B------:R-:W-:Y:S05]  /*18db0*/  BSYNC.RECONVERGENT B1 ;  /* 0x0000000000017941 */ /* 0x000fea0003800200 */
.L_x_43740:
        /* <DEDUP_REMOVED lines=16> */
.L_x_43747:
        /* <DEDUP_REMOVED lines=13> */
.L_x_43749:
[----:B------:R-:W-:Y:S05]  /*18f90*/  BSYNC.RECONVERGENT B2 ;  /* 0x0000000000027941 */ /* 0x000fea0003800200 */
.L_x_43748:
        /* <DEDUP_REMOVED lines=61> */
.L_x_43746:
[----:B------:R-:W-:Y:S05]  /*19370*/  BSYNC.RECONVERGENT B1 ;  /* 0x0000000000017941 */ /* 0x000fea0003800200 */
.L_x_43745:
        /* <DEDUP_REMOVED lines=16> */
.L_x_43729:
        /* <DEDUP_REMOVED lines=24> */
.L_x_43750:
[----:B01----:R-:W-:Y:S01]  /*19600*/  IMAD.MOV.U32 R11, RZ, RZ, R19 ;  /* 0x000000ffff0b7224 */ /* 0x003fe200078e0013 */
[----:B------:R-:W-:-:S07]  /*19610*/  IADD3 R13, PT, PT, R13, 0x20, RZ ;  /* 0x000000200d0d7810 */ /* 0x000fce0007ffe0ff */
.L_x_43687:
[----:B------:R-:W-:Y:S05]  /*19620*/  BSYNC.RECONVERGENT B0 ;  /* 0x0000000000007941 */ /* 0x000fea0003800200 */
.L_x_43686:
        /* <DEDUP_REMOVED lines=35> */
.L_x_43756:
        /* <DEDUP_REMOVED lines=13> */
.L_x_43758:
[----:B------:R-:W-:Y:S05]  /*19930*/  BSYNC.RECONVERGENT B2 ;  /* 0x0000000000027941 */ /* 0x000fea0003800200 */
.L_x_43757:
        /* <DEDUP_REMOVED lines=61> */
.L_x_43755:
[----:B------:R-:W-:Y:S05]  /*19d10*/  BSYNC.RECONVERGENT B1 ;  /* 0x0000000000017941 */ /* 0x000fea0003800200 */
.L_x_43754:
        /* <DEDUP_REMOVED lines=20> */
.L_x_43761:
        /* <DEDUP_REMOVED lines=13> */
.L_x_43763:
[----:B------:R-:W-:Y:S05]  /*19f30*/  BSYNC.RECONVERGENT B2 ;  /* 0x0000000000027941 */ /* 0x000fea0003800200 */
.L_x_43762:
        /* <DEDUP_REMOVED lines=61> */
.L_x_43760:
[----:B------:R-:W-:Y:S05]  /*1a310*/  BSYNC.RECONVERGENT B1 ;  /* 0x0000000000017941 */ /* 0x000fea0003800200 */
.L_x_43759:
        /* <DEDUP_REMOVED lines=15> */
.L_x_43766:
        /* <DEDUP_REMOVED lines=13> */
.L_x_43768:
[----:B------:R-:W-:Y:S05]  /*1a4e0*/  BSYNC.RECONVERGENT B2 ;  /* 0x0000000000027941 */ /* 0x000fea0003800200 */
.L_x_43767:
        /* <DEDUP_REMOVED lines=61> */
.L_x_43765:
[----:B------:R-:W-:Y:S05]  /*1a8c0*/  BSYNC.RECONVERGENT B1 ;  /* 0x0000000000017941 */ /* 0x000fea0003800200 */
.L_x_43764:
        /* <DEDUP_REMOVED lines=17> */
.L_x_43771:
        /* <DEDUP_REMOVED lines=13> */
.L_x_43773:
[----:B------:R-:W-:Y:S05]  /*1aab0*/  BSYNC.RECONVERGENT B2 ;  /* 0x0000000000027941 */ /* 0x000fea0003800200 */
.L_x_43772:
        /* <DEDUP_REMOVED lines=61> */
.L_x_43770:
[----:B------:R-:W-:Y:S05]  /*1ae90*/  BSYNC.RECONVERGENT B1 ;  /* 0x0000000000017941 */ /* 0x000fea0003800200 */
.L_x_43769:
        /* <DEDUP_REMOVED lines=15> */
.L_x_43776:
        /* <DEDUP_REMOVED lines=13> */
.L_x_43778:
[----:B------:R-:W-:Y:S05]  /*1b060*/  BSYNC.RECONVERGENT B2 ;  /* 0x0000000000027941 */ /* 0x000fea0003800200 */
.L_x_43777:
        /* <DEDUP_REMOVED lines=61> */
.L_x_43775:
[----:B------:R-:W-:Y:S05]  /*1b440*/  BSYNC.RECONVERGENT B1 ;  /* 0x0000000000017941 */ /* 0x000fea0003800200 */
.L_x_43774:
        /* <DEDUP_REMOVED lines=17> */
.L_x_43781:
        /* <DEDUP_REMOVED lines=13> */
.L_x_43783:
[----:B------:R-:W-:Y:S05]  /*1b630*/  BSYNC.RECONVERGENT B2 ;  /* 0x0000000000027941 */ /* 0x000fea0003800200 */
.L_x_43782:
        /* <DEDUP_REMOVED lines=61> */
.L_x_43780:
[----:B------:R-:W-:Y:S05]  /*1ba10*/  BSYNC.RECONVERGENT B1 ;  /* 0x0000000000017941 */ /* 0x000fea0003800200 */
.L_x_43779:
        /* <DEDUP_REMOVED lines=15> */
.L_x_43786:
        /* <DEDUP_REMOVED lines=13> */
.L_x_43788:
[----:B------:R-:W-:Y:S05]  /*1bbe0*/  BSYNC.RECONVERGENT B2 ;  /* 0x0000000000027941 */ /* 0x000fea0003800200 */
.L_x_43787:
        /* <DEDUP_REMOVED lines=61> */
.L_x_43785:
[----:B------:R-:W-:Y:S05]  /*1bfc0*/  BSYNC.RECONVERGENT B1 ;  /* 0x0000000000017941 */ /* 0x000fea0003800200 */
.L_x_43784:
        /* <DEDUP_REMOVED lines=17> */
.L_x_43791:
        /* <DEDUP_REMOVED lines=16> */
.L_x_43793:
[----:B------:R-:W-:Y:S05]  /*1c1e0*/  BSYNC.RECONVERGENT B2 ;  /* 0x0000000000027941 */ /* 0x000fea0003800200 */
.L_x_43792:
        /* <DEDUP_REMOVED lines=61> */
.L_x_43790:
[----:B------:R-:W-:Y:S05]  /*1c5c0*/  BSYNC.RECONVERGENT B1 ;  /* 0x0000000000017941 */ /* 0x000fea0003800200 */
.L_x_43789:
        /* <DEDUP_REMOVED lines=50> */
.L_x_43753:
        /* <DEDUP_REMOVED lines=16> */
.L_x_43797:
        /* <DEDUP_REMOVED lines=13> */
.L_x_43799:
[----:B------:R-:W-:Y:S05]  /*1cac0*/  BSYNC.RECONVERGENT B2 ;  /* 0x0000000000027941 */ /* 0x000fea0003800200 */
.L_x_43798:
        /* <DEDUP_REMOVED lines=61> */
.L_x_43796:
[----:B------:R-:W-:Y:S05]  /*1cea0*/  BSYNC.RECONVERGENT B1 ;  /* 0x0000000000017941 */ /* 0x000fea0003800200 */
.L_x_43795:
        /* <DEDUP_REMOVED lines=18> */
.L_x_43802:
        /* <DEDUP_REMOVED lines=13> */
.L_x_43804:
[----:B------:R-:W-:Y:S05]  /*1d0a0*/  BSYNC.RECONVERGENT B2 ;  /* 0x0000000000027941 */ /* 0x000fea0003800200 */
.L_x_43803:
        /* <DEDUP_REMOVED lines=61> */
.L_x_43801:
[----:B------:R-:W-:Y:S05]  /*1d480*/  BSYNC.RECONVERGENT B1 ;  /* 0x0000000000017941 */ /* 0x000fea0003800200 */
.L_x_43800:
        /* <DEDUP_REMOVED lines=16> */
.L_x_43807:
        /* <DEDUP_REMOVED lines=13> */
.L_x_43809:
[----:B------:R-:W-:Y:S05]  /*1d660*/  BSYNC.RECONVERGENT B2 ;  /* 0x0000000000027941 */ /* 0x000fea0003800200 */
.L_x_43808:
        /* <DEDUP_REMOVED lines=61> */
.L_x_43806:
[----:B------:R-:W-:Y:S05]  /*1da40*/  BSYNC.RECONVERGENT B1 ;  /* 0x0000000000017941 */ /* 0x000fea0003800200 */
.L_x_43805:
        /* <DEDUP_REMOVED lines=16> */
.L_x_43812:
        /* <DEDUP_REMOVED lines=13> */
.L_x_43814:
[----:B------:R-:W-:Y:S05]  /*1dc20*/  BSYNC.RECONVERGENT B2 ;  /* 0x0000000000027941 */ /* 0x000fea0003800200 */
.L_x_43813:
        /* <DEDUP_REMOVED lines=61> */
.L_x_43811:
[----:B------:R-:W-:Y:S05]  /*1e000*/  BSYNC.RECONVERGENT B1 ;  /* 0x0000000000017941 */ /* 0x000fea0003800200 */
.L_x_43810:
        /* <DEDUP_REMOVED lines=16> */
.L_x_43794:
        /* <DEDUP_REMOVED lines=24> */
.L_x_43815:
[----:B01----:R-:W-:Y:S01]  /*1e290*/  IMAD.MOV.U32 R11, RZ, RZ, R19 ;  /* 0x000000ffff0b7224 */ /* 0x003fe200078e0013 */
[----:B------:R-:W-:-:S07]  /*1e2a0*/  IADD3 R13, PT, PT, R13, 0x20, RZ ;  /* 0x000000200d0d7810 */ /* 0x000fce0007ffe0ff */
.L_x_43752:
[----:B------:R-:W-:Y:S05]  /*1e2b0*/  BSYNC.RECONVERGENT B0 ;  /* 0x0000000000007941 */ /* 0x000fea0003800200 */
.L_x_43751:
        /* <DEDUP_REMOVED lines=35> */
.L_x_43821:
        /* <DEDUP_REMOVED lines=13> */
.L_x_43823:
[----:B------:R-:W-:Y:S05]  /*1e5c0*/  BSYNC.RECONVERGENT B2 ;  /* 0x0000000000027941 */ /* 0x000fea0003800200 */
.L_x_43822:
        /* <DEDUP_REMOVED lines=61> */
.L_x_43820:
[----:B------:R-:W-:Y:S05]  /*1e9a0*/  BSYNC.RECONVERGENT B1 ;  /* 0x0000000000017941 */ /* 0x000fea0003800200 */
.L_x_43819:
        /* <DEDUP_REMOVED lines=20> */
.L_x_43826:
        /* <DEDUP_REMOVED lines=13> */
.L_x_43828:
[----:B------:R-:W-:Y:S05]  /*1ebc0*/  BSYNC.RECONVERGENT B2 ;  /* 0x0000000000027941 */ /* 0x000fea0003800200 */
.L_x_43827:
        /* <DEDUP_REMOVED lines=61> */
.L_x_43825:
[----:B------:R-:W-:Y:S05]  /*1efa0*/  BSYNC.RECONVERGENT B1 ;  /* 0x0000000000017941 */ /* 0x000fea0003800200 */
.L_x_43824:
        /* <DEDUP_REMOVED lines=15> */
.L_x_43831:
        /* <DEDUP_REMOVED lines=13> */
.L_x_43833:
[----:B------:R-:W-:Y:S05]  /*1f170*/  BSYNC.RECONVERGENT B2 ;  /* 0x0000000000027941 */ /* 0x000fea0003800200 */
.L_x_43832:
        /* <DEDUP_REMOVED lines=61> */
.L_x_43830:
[----:B------:R-:W-:Y:S05]  /*1f550*/  BSYNC.RECONVERGENT B1 ;  /* 0x0000000000017941 */ /* 0x000fea0003800200 */
.L_x_43829:
        /* <DEDUP_REMOVED lines=17> */
.L_x_43836:
        /* <DEDUP_REMOVED lines=13> */
.L_x_43838:
[----:B------:R-:W-:Y:S05]  /*1f740*/  BSYNC.RECONVERGENT B2 ;  /* 0x0000000000027941 */ /* 0x000fea0003800200 */
.L_x_43837:
        /* <DEDUP_REMOVED lines=61> */
.L_x_43835:
[----:B------:R-:W-:Y:S05]  /*1fb20*/  BSYNC.RECONVERGENT B1 ;  /* 0x0000000000017941 */ /* 0x000fea0003800200 */
.L_x_43834:
        /* <DEDUP_REMOVED lines=15> */
.L_x_43841:
        /* <DEDUP_REMOVED lines=13> */
.L_x_43843:
[----:B------:R-:W-:Y:S05]  /*1fcf0*/  BSYNC.RECONVERGENT B2 ;  /* 0x0000000000027941 */ /* 0x000fea0003800200 */
.L_x_43842:
        /* <DEDUP_REMOVED lines=61> */
.L_x_43840:
[----:B------:R-:W-:Y:S05]  /*200d0*/  BSYNC.RECONVERGENT B1 ;  /* 0x0000000000017941 */ /* 0x000fea0003800200 */
.L_x_43839:
        /* <DEDUP_REMOVED lines=17> */
.L_x_43846:
        /* <DEDUP_REMOVED lines=13> */
.L_x_43848:
[----:B------:R-:W-:Y:S05]  /*202c0*/  BSYNC.RECONVERGENT B2 ;  /* 0x0000000000027941 */ /* 0x000fea0003800200 */
.L_x_43847:
        /* <DEDUP_REMOVED lines=61> */
.L_x_43845:
[----:B------:R-:W-:Y:S05]  /*206a0*/  BSYNC.RECONVERGENT B1 ;  /* 0x0000000000017941 */ /* 0x000fea0003800200 */
.L_x_43844:
        /* <DEDUP_REMOVED lines=15> */
.L_x_43851:
        /* <DEDUP_REMOVED lines=13> */
.L_x_43853:
[----:B------:R-:W-:Y:S05]  /*20870*/  BSYNC.RECONVERGENT B2 ;  /* 0x0000000000027941 */ /* 0x000fea0003800200 */
.L_x_43852:
        /* <DEDUP_REMOVED lines=61> */
.L_x_43850:
[----:B------:R-:W-:Y:S05]  /*20c50*/  BSYNC.RECONVERGENT B1 ;  /* 0x0000000000017941 */ /* 0x000fea0003800200 */
.L_x_43849:
        /* <DEDUP_REMOVED lines=17> */
.L_x_43856:
        /* <DEDUP_REMOVED lines=16> */
.L_x_43858:
[----:B------:R-:W-:Y:S05]  /*20e70*/  BSYNC.RECONVERGENT B2 ;  /* 0x0000000000027941 */ /* 0x000fea0003800200 */
.L_x_43857:
        /* <DEDUP_REMOVED lines=61> */
.L_x_43855:
[----:B------:R-:W-:Y:S05]  /*21250*/  BSYNC.RECONVERGENT B1 ;  /* 0x0000000000017941 */ /* 0x000fea0003800200 */
.L_x_43854:
        /* <DEDUP_REMOVED lines=50> */
.L_x_43818:
        /* <DEDUP_REMOVED lines=16> */
.L_x_43862:
        /* <DEDUP_REMOVED lines=13> */
.L_x_43864:
[----:B------:R-:W-:Y:S05]  /*21750*/  BSYNC.RECONVERGENT B2 ;  /* 0x0000000000027941 */ /* 0x000fea0003800200 */
.L_x_43863:
        /* <DEDUP_REMOVED lines=61> */
.L_x_43861:
[----:B------:R-:W-:Y:S05]  /*21b30*/  BSYNC.RECONVERGENT B1 ;  /* 0x0000000000017941 */ /* 0x000fea0003800200 */
.L_x_43860:
        /* <DEDUP_REMOVED lines=18> */
.L_x_43867:
        /* <DEDUP_REMOVED lines=13> */
.L_x_43869:
[----:B------:R-:W-:Y:S05]  /*21d30*/  BSYNC.RECONVERGENT B2 ;  /* 0x0000000000027941 */ /* 0x000fea0003800200 */
.L_x_43868:
        /* <DEDUP_REMOVED lines=61> */
.L_x_43866:
[----:B------:R-:W-:Y:S05]  /*22110*/  BSYNC.RECONVERGENT B1 ;  /* 0x0000000000017941 */ /* 0x000fea0003800200 */
.L_x_43865:
        /* <DEDUP_REMOVED lines=16> */
.L_x_43872:
        /* <DEDUP_REMOVED lines=13> */
.L_x_43874:
[----:B------:R-:W-:Y:S05]  /*222f0*/  BSYNC.RECONVERGENT B2 ;  /* 0x0000000000027941 */ /* 0x000fea0003800200 */
.L_x_43873:
        /* <DEDUP_REMOVED lines=61> */
.L_x_43871:
[----:B------:R-:W-:Y:S05]  /*226d0*/  BSYNC.RECONVERGENT B1 ;  /* 0x0000000000017941 */ /* 0x000fea0003800200 */
.L_x_43870:
        /* <DEDUP_REMOVED lines=16> */
.L_x_43877:
        /* <DEDUP_REMOVED lines=13> */
.L_x_43879:
[----:B------:R-:W-:Y:S05]  /*228b0*/  BSYNC.RECONVERGENT B2 ;  /* 0x0000000000027941 */ /* 0x000fea0003800200 */
.L_x_43878:
        /* <DEDUP_REMOVED lines=61> */
.L_x_43876:
[----:B------:R-:W-:Y:S05]  /*22c90*/  BSYNC.RECONVERGENT B1 ;  /* 0x0000000000017941 */ /* 0x000fea0003800200 */
.L_x_43875:
        /* <DEDUP_REMOVED lines=16> */
.L_x_43859:
        /* <DEDUP_REMOVED lines=24> */
.L_x_43880:
[----:B01----:R-:W-:Y:S01]  /*22f20*/  IMAD.MOV.U32 R11, RZ, RZ, R19 ;  /* 0x000000ffff0b7224 */ /* 0x003fe200078e0013 */
[----:B------:R-:W-:-:S07]  /*22f30*/  IADD3 R13, PT, PT, R13, 0x20, RZ ;  /* 0x000000200d0d7810 */ /* 0x000fce0007ffe0ff */
.L_x_43817:
[----:B------:R-:W-:Y:S05]  /*22f40*/  BSYNC.RECONVERGENT B0 ;  /* 0x0000000000007941 */ /* 0x000fea0003800200 */
.L_x_43816:
        /* <DEDUP_REMOVED lines=35> */
.L_x_43886:
        /* <DEDUP_REMOVED lines=13> */
.L_x_43888:
[----:B------:R-:W-:Y:S05]  /*23250*/  BSYNC.RECONVERGENT B2 ;  /* 0x0000000000027941 */ /* 0x000fea0003800200 */
.L_x_43887:
        /* <DEDUP_REMOVED lines=61> */
.L_x_43885:
[----:B------:R-:W-:Y:S05]  /*23630*/  BSYNC.RECONVERGENT B1 ;  /* 0x0000000000017941 */ /* 0x000fea0003800200 */
.L_x_43884:
        /* <DEDUP_REMOVED lines=20> */
.L_x_43891:
        /* <DEDUP_REMOVED lines=13> */
.L_x_43893:
[----:B------:R-:W-:Y:S05]  /*23850*/  BSYNC.RECONVERGENT B2 ;  /* 0x0000000000027941 */ /* 0x000fea0003800200 */
.L_x_43892:
        /* <DEDUP_REMOVED lines=61> */
.L_x_43890:
[----:B------:R-:W-:Y:S05]  /*23c30*/  BSYNC.RECONVERGENT B1 ;  /* 0x0000000000017941 */ /* 0x000fea0003800200 */
.L_x_43889:
        /* <DEDUP_REMOVED lines=15> */
.L_x_43896:
        /* <DEDUP_REMOVED lines=13> */
.L_x_43898:
[----:B------:R-:W-:Y:S05]  /*23e00*/  BSYNC.RECONVERGENT B2 ;  /* 0x0000000000027941 */ /* 0x000fea0003800200 */
.L_x_43897:
        /* <DEDUP_REMOVED lines=61> */
.L_x_43895:
[----:B------:R-:W-:Y:S05]  /*241e0*/  BSYNC.RECONVERGENT B1 ;  /* 0x0000000000017941 */ /* 0x000fea0003800200 */
.L_x_43894:
        /* <DEDUP_REMOVED lines=17> */
.L_x_43901:
        /* <DEDUP_REMOVED lines=13> */
.L_x_43903:
[----:B------:R-:W-:Y:S05]  /*243d0*/  BSYNC.RECONVERGENT B2 ;  /* 0x0000000000027941 */ /* 0x000fea0003800200 */
.L_x_43902:
        /* <DEDUP_REMOVED lines=61> */
.L_x_43900:
[----:B------:R-:W-:Y:S05]  /*247b0*/  BSYNC.RECONVERGENT B1 ;  /* 0x0000000000017941 */ /* 0x000fea0003800200 */
.L_x_43899:
        /* <DEDUP_REMOVED lines=15> */
.L_x_43906:
        /* <DEDUP_REMOVED lines=13> */
.L_x_43908:
[----:B------:R-:W-:Y:S05]  /*24980*/  BSYNC.RECONVERGENT B2 ;  /* 0x0000000000027941 */ /* 0x000fea0003800200 */
.L_x_43907:
        /* <DEDUP_REMOVED lines=61> */
.L_x_43905:
[----:B------:R-:W-:Y:S05]  /*24d60*/  BSYNC.RECONVERGENT B1 ;  /* 0x0000000000017941 */ /* 0x000fea0003800200 */
.L_x_43904:
        /* <DEDUP_REMOVED lines=17> */
.L_x_43911:
        /* <DEDUP_REMOVED lines=13> */
.L_x_43913:
[----:B------:R-:W-:Y:S05]  /*24f50*/  BSYNC.RECONVERGENT B2 ;  /* 0x0000000000027941 */ /* 0x000fea0003800200 */
.L_x_43912:
        /* <DEDUP_REMOVED lines=61> */
.L_x_43910:
[----:B------:R-:W-:Y:S05]  /*25330*/  BSYNC.RECONVERGENT B1 ;  /* 0x0000000000017941 */ /* 0x000fea0003800200 */
.L_x_43909:
        /* <DEDUP_REMOVED lines=15> */
.L_x_43916:
        /* <DEDUP_REMOVED lines=13> */
.L_x_43918:
[----:B------:R-:W-:Y:S05]  /*25500*/  BSYNC.RECONVERGENT B2 ;  /* 0x0000000000027941 */ /* 0x000fea0003800200 */
.L_x_43917:
        /* <DEDUP_REMOVED lines=61> */
.L_x_43915:
[----:B------:R-:W-:Y:S05]  /*258e0*/  BSYNC.RECONVERGENT B1 ;  /* 0x0000000000017941 */ /* 0x000fea0003800200 */
.L_x_43914:
        /* <DEDUP_REMOVED lines=17> */
.L_x_43921:
        /* <DEDUP_REMOVED lines=16> */
.L_x_43923:
[----:B------:R-:W-:Y:S05]  /*25b00*/  BSYNC.RECONVERGENT B2 ;  /* 0x0000000000027941 */ /* 0x000fea0003800200 */
.L_x_43922:
        /* <DEDUP_REMOVED lines=61> */
.L_x_43920:
[----:B------:R-:W-:Y:S05]  /*25ee0*/  BSYNC.RECONVERGENT B1 ;  /* 0x0000000000017941 */ /* 0x000fea0003800200 */
.L_x_43919:
        /* <DEDUP_REMOVED lines=50> */
.L_x_43883:
        /* <DEDUP_REMOVED lines=16> */
.L_x_43927:
        /* <DEDUP_REMOVED lines=13> */
.L_x_43929:
[----:B------:R-:W-:Y:S05]  /*263e0*/  BSYNC.RECONVERGENT B2 ;  /* 0x0000000000027941 */ /* 0x000fea0003800200 */
.L_x_43928:
        /* <DEDUP_REMOVED lines=61> */
.L_x_43926:
[----:B------:R-:W-:Y:S05]  /*267c0*/  BSYNC.RECONVERGENT B1 ;  /* 0x0000000000017941 */ /* 0x000fea0003800200 */
.L_x_43925:
        /* <DEDUP_REMOVED lines=18> */
.L_x_43932:
        /* <DEDUP_REMOVED lines=13> */
.L_x_43934:
[----:B------:R-:W-:Y:S05]  /*269c0*/  BSYNC.RECONVERGENT B2 ;  /* 0x0000000000027941 */ /* 0x000fea0003800200 */
.L_x_43933:
        /* <DEDUP_REMOVED lines=61> */
.L_x_43931:
[----:B------:R-:W-:Y:S05]  /*26da0*/  BSYNC.RECONVERGENT B1 ;  /* 0x0000000000017941 */ /* 0x000fea0003800200 */
.L_x_43930:
        /* <DEDUP_REMOVED lines=16> */
.L_x_43937:
        /* <DEDUP_REMOVED lines=13> */
.L_x_43939:
[----:B------:R-:W-:Y:S05]  /*26f80*/  BSYNC.RECONVERGENT B2 ;  /* 0x0000000000027941 */ /* 0x000fea0003800200 */
.L_x_43938:
        /* <DEDUP_REMOVED lines=61> */
.L_x_43936:
[----:B------:R-:W-:Y:S05]  /*27360*/  BSYNC.RECONVERGENT B1 ;  /* 0x0000000000017941 */ /* 0x000fea0003800200 */
.L_x_43935:
        /* <DEDUP_REMOVED lines=16> */
.L_x_43942:
        /* <DEDUP_REMOVED lines=13> */
.L_x_43944:
[----:B------:R-:W-:Y:S05]  /*27540*/  BSYNC.RECONVERGENT B2 ;  /* 0x0000000000027941 */ /* 0x000fea0003800200 */
.L_x_43943:
        /* <DEDUP_REMOVED lines=61> */
.L_x_43941:
[----:B------:R-:W-:Y:S05]  /*27920*/  BSYNC.RECONVERGENT B1 ;  /* 0x0000000000017941 */ /* 0x000fea0003800200 */
.L_x_43940:
        /* <DEDUP_REMOVED lines=16> */
.L_x_43924:
        /* <DEDUP_REMOVED lines=24> */
.L_x_43945:
[----:B01----:R-:W-:Y:S01]  /*27bb0*/  IMAD.MOV.U32 R11, RZ, RZ, R19 ;  /* 0x000000ffff0b7224 */ /* 0x003fe200078e0013 */
[----:B------:R-:W-:-:S07]  /*27bc0*/  IADD3 R13, PT, PT, R13, 0x20, RZ ;  /* 0x000000200d0d7810 */ /* 0x000fce0007ffe0ff */
.L_x_43882:
[----:B------:R-:W-:Y:S05]  /*27bd0*/  BSYNC.RECONVERGENT B0 ;  /* 0x0000000000007941 */ /* 0x000fea0003800200 */
.L_x_43881:
        /* <DEDUP_REMOVED lines=35> */
.L_x_43951:
        /* <DEDUP_REMOVED lines=13> */
.L_x_43953:
[----:B------:R-:W-:Y:S05]  /*27ee0*/  BSYNC.RECONVERGENT B2 ;  /* 0x0000000000027941 */ /* 0x000fea0003800200 */
.L_x_43952:
        /* <DEDUP_REMOVED lines=61> */
.L_x_43950:
[----:B------:R-:W-:Y:S05]  /*282c0*/  BSYNC.RECONVERGENT B1 ;  /* 0x0000000000017941 */ /* 0x000fea0003800200 */
.L_x_43949:
        /* <DEDUP_REMOVED lines=20> */
.L_x_43956:
        /* <DEDUP_REMOVED lines=13> */
.L_x_43958:
[----:B------:R-:W-:Y:S05]  /*284e0*/  BSYNC.RECONVERGENT B2 ;  /* 0x0000000000027941 */ /* 0x000fea0003800200 */
.L_x_43957:
        /* <DEDUP_REMOVED lines=61> */
.L_x_43955:
[----:B------:R-:W-:Y:S05]  /*288c0*/  BSYNC.RECONVERGENT B1 ;  /* 0x0000000000017941 */ /* 0x000fea0003800200 */
.L_x_43954:
        /* <DEDUP_REMOVED lines=15> */
.L_x_43961:
        /* <DEDUP_REMOVED lines=13> */
.L_x_43963:
[----:B------:R-:W-:Y:S05]  /*28a90*/  BSYNC.RECONVERGENT B2 ;  /* 0x0000000000027941 */ /* 0x000fea0003800200 */
.L_x_43962:
        /* <DEDUP_REMOVED lines=61> */
.L_x_43960:
[----:B------:R-:W-:Y:S05]  /*28e70*/  BSYNC.RECONVERGENT B1 ;  /* 0x0000000000017941 */ /* 0x000fea0003800200 */
.L_x_43959:
        /* <DEDUP_REMOVED lines=17> */
.L_x_43966:
        /* <DEDUP_REMOVED lines=13> */
.L_x_43968:
[----:B------:R-:W-:Y:S05]  /*29060*/  BSYNC.RECONVERGENT B2 ;  /* 0x0000000000027941 */ /* 0x000fea0003800200 */
.L_x_43967:
        /* <DEDUP_REMOVED lines=61> */
.L_x_43965:
[----:B------:R-:W-:Y:S05]  /*29440*/  BSYNC.RECONVERGENT B1 ;  /* 0x0000000000017941 */ /* 0x000fea0003800200 */
.L_x_43964:
        /* <DEDUP_REMOVED lines=15> */
.L_x_43971:
        /* <DEDUP_REMOVED lines=13> */
.L_x_43973:
[----:B------:R-:W-:Y:S05]  /*29610*/  BSYNC.RECONVERGENT B2 ;  /* 0x0000000000027941 */ /* 0x000fea0003800200 */
.L_x_43972:
        /* <DEDUP_REMOVED lines=61> */
.L_x_43970:
[----:B------:R-:W-:Y:S05]  /*299f0*/  BSYNC.RECONVERGENT B1 ;  /* 0x0000000000017941 */ /* 0x000fea0003800200 */
.L_x_43969:
        /* <DEDUP_REMOVED lines=17> */
.L_x_43976:
        /* <DEDUP_REMOVED lines=13> */
.L_x_43978:
[----:B------:R-:W-:Y:S05]  /*29be0*/  BSYNC.RECONVERGENT B2 ;  /* 0x0000000000027941 */ /* 0x000fea0003800200 */
.L_x_43977:
        /* <DEDUP_REMOVED lines=61> */
.L_x_43975:
[----:B------:R-:W-:Y:S05]  /*29fc0*/  BSYNC.RECONVERGENT B1 ;  /* 0x0000000000017941 */ /* 0x000fea0003800200 */
.L_x_43974:
        /* <DEDUP_REMOVED lines=15> */
.L_x_43981:
        /* <DEDUP_REMOVED lines=13> */
.L_x_43983:
[----:B------:R-:W-:Y:S05]  /*2a190*/  BSYNC.RECONVERGENT B2 ;  /* 0x0000000000027941 */ /* 0x000fea0003800200 */
.L_x_43982:
        /* <DEDUP_REMOVED lines=61> */
.L_x_43980:
[----:B------:R-:W-:Y:S05]  /*2a570*/  BSYNC.RECONVERGENT B1 ;  /* 0x0000000000017941 */ /* 0x000fea0003800200 */
.L_x_43979:
        /* <DEDUP_REMOVED lines=17> */
.L_x_43986:
        /* <DEDUP_REMOVED lines=16> */
.L_x_43988:
[----:B------:R-:W-:Y:S05]  /*2a790*/  BSYNC.RECONVERGENT B2 ;  /* 0x0000000000027941 */ /* 0x000fea0003800200 */
.L_x_43987:
        /* <DEDUP_REMOVED lines=61> */
.L_x_43985:
[----:B------:R-:W-:Y:S05]  /*2ab70*/  BSYNC.RECONVERGENT B1 ;  /* 0x0000000000017941 */ /* 0x000fea0003800200 */
.L_x_43984:
        /* <DEDUP_REMOVED lines=50> */
.L_x_43948:
        /* <DEDUP_REMOVED lines=16> */
.L_x_43992:
        /* <DEDUP_REMOVED lines=13> */
.L_x_43994:
[----:B------:R-:W-:Y:S05]  /*2b070*/  BSYNC.RECONVERGENT B2 ;  /* 0x0000000000027941 */ /* 0x000fea0003800200 */
.L_x_43993:
        /* <DEDUP_REMOVED lines=61> */
.L_x_43991:
[----:B------:R-:W-:Y:S05]  /*2b450*/  BSYNC.RECONVERGENT B1 ;  /* 0x0000000000017941 */ /* 0x000fea0003800200 */
.L_x_43990:
        /* <DEDUP_REMOVED lines=18> */
.L_x_43997:
        /* <DEDUP_REMOVED lines=13> */
.L_x_43999:
[----:B------:R-:W-:Y:S05]  /*2b650*/  BSYNC.RECONVERGENT B2 ;  /* 0x0000000000027941 */ /* 0x000fea0003800200 */
.L_x_43998:
        /* <DEDUP_REMOVED lines=61> */
.L_x_43996:
[----:B------:R-:W-:Y:S05]  /*2ba30*/  BSYNC.RECONVERGENT B1 ;  /* 0x0000000000017941 */ /* 0x000fea0003800200 */
.L_x_43995:
        /* <DEDUP_REMOVED lines=16> */
.L_x_44002:
        /* <DEDUP_REMOVED lines=13> */
.L_x_44004:
[----:B------:R-:W-:Y:S05]  /*2bc10*/  BSYNC.RECONVERGENT B2 ;  /* 0x0000000000027941 */ /* 0x000fea0003800200 */
.L_x_44003:
        /* <DEDUP_REMOVED lines=61> */
.L_x_44001:
[----:B------:R-:W-:Y:S05]  /*2bff0*/  BSYNC.RECONVERGENT B1 ;  /* 0x0000000000017941 */ /* 0x000fea0003800200 */
.L_x_44000:
        /* <DEDUP_REMOVED lines=16> */
.L_x_44007:
        /* <DEDUP_REMOVED lines=13> */
.L_x_44009:
[----:B------:R-:W-:Y:S05]  /*2c1d0*/  BSYNC.RECONVERGENT B2 ;  /* 0x0000000000027941 */ /* 0x000fea0003800200 */
.L_x_44008:
        /* <DEDUP_REMOVED lines=61> */
.L_x_44006:
[----:B------:R-:W-:Y:S05]  /*2c5b0*/  BSYNC.RECONVERGENT B1 ;  /* 0x0000000000017941 */ /* 0x000fea0003800200 */
.L_x_44005:
        /* <DEDUP_REMOVED lines=16> */
.L_x_43989:
        /* <DEDUP_REMOVED lines=24> */
.L_x_44010:
[----:B01----:R-:W-:Y:S01]  /*2c840*/  IMAD.MOV.U32 R11, RZ, RZ, R19 ;  /* 0x000000ffff0b7224 */ /* 0x003fe200078e0013 */
[----:B------:R-:W-:-:S07]  /*2c850*/  IADD3 R13, PT, PT, R13, 0x20, RZ ;  /* 0x000000200d0d7810 */ /* 0x000fce0007ffe0ff */
.L_x_43947:
[----:B------:R-:W-:Y:S05]  /*2c860*/  BSYNC.RECONVERGENT B0 ;  /* 0x0000000000007941 */ /* 0x000fea0003800200 */
.L_x_43946:
        /* <DEDUP_REMOVED lines=35> */
.L_x_44016:
        /* <DEDUP_REMOVED lines=13> */
.L_x_44018:
[----:B------:R-:W-:Y:S05]  /*2cb70*/  BSYNC.RECONVERGENT B2 ;  /* 0x0000000000027941 */ /* 0x000fea0003800200 */
.L_x_44017:
        /* <DEDUP_REMOVED lines=61> */
.L_x_44015:
[----:B------:R-:W-:Y:S05]  /*2cf50*/  BSYNC.RECONVERGENT B1 ;  /* 0x0000000000017941 */ /* 0x000fea0003800200 */
.L_x_44014:
        /* <DEDUP_REMOVED lines=20> */
.L_x_44021:
        /* <DEDUP_REMOVED lines=13> */
.L_x_44023:
[----:B------:R-:W-:Y:S05]  /*2d170*/  BSYNC.RECONVERGENT B2 ;  /* 0x0000000000027941 */ /* 0x000fea0003800200 */
.L_x_44022:
        /* <DEDUP_REMOVED lines=61> */
.L_x_44020:
[----:B------:R-:W-:Y:S05]  /*2d550*/  BSYNC.RECONVERGENT B1 ;  /* 0x0000000000017941 */ /* 0x000fea0003800200 */
.L_x_44019:
        /* <DEDUP_REMOVED lines=15> */
.L_x_44026:
        /* <DEDUP_REMOVED lines=13> */
.L_x_44028:
[----:B------:R-:W-:Y:S05]  /*2d720*/  BSYNC.RECONVERGENT B2 ;  /* 0x0000000000027941 */ /* 0x000fea0003800200 */
.L_x_44027:
        /* <DEDUP_REMOVED lines=61> */
.L_x_44025:
[----:B------:R-:W-:Y:S05]  /*2db00*/  BSYNC.RECONVERGENT B1 ;  /* 0x0000000000017941 */ /* 0x000fea0003800200 */
.L_x_44024:
        /* <DEDUP_REMOVED lines=17> */
.L_x_44031:
        /* <DEDUP_REMOVED lines=13> */
.L_x_44033:
[----:B------:R-:W-:Y:S05]  /*2dcf0*/  BSYNC.RECONVERGENT B2 ;  /* 0x0000000000027941 */ /* 0x000fea0003800200 */
.L_x_44032:
        /* <DEDUP_REMOVED lines=61> */
.L_x_44030:
[----:B------:R-:W-:Y:S05]  /*2e0d0*/  BSYNC.RECONVERGENT B1 ;  /* 0x0000000000017941 */ /* 0x000fea0003800200 */
.L_x_44029:
        /* <DEDUP_REMOVED lines=15> */
.L_x_44036:
        /* <DEDUP_REMOVED lines=13> */
.L_x_44038:
[----:B------:R-:W-:Y:S05]  /*2e2a0*/  BSYNC.RECONVERGENT B2 ;  /* 0x0000000000027941 */ /* 0x000fea0003800200 */
.L_x_44037:
        /* <DEDUP_REMOVED lines=61> */
.L_x_44035:
[----:B------:R-:W-:Y:S05]  /*2e680*/  BSYNC.RECONVERGENT B1 ;  /* 0x0000000000017941 */ /* 0x000fea0003800200 */
.L_x_44034:
        /* <DEDUP_REMOVED lines=17> */
.L_x_44041:
        /* <DEDUP_REMOVED lines=13> */
.L_x_44043:
[----:B------:R-:W-:Y:S05]  /*2e870*/  BSYNC.RECONVERGENT B2 ;  /* 0x0000000000027941 */ /* 0x000fea0003800200 */
.L_x_44042:
        /* <DEDUP_REMOVED lines=61> */
.L_x_44040:
[----:B------:R-:W-:Y:S05]  /*2ec50*/  BSYNC.RECONVERGENT B1 ;  /* 0x0000000000017941 */ /* 0x000fea0003800200 */
.L_x_44039:
        /* <DEDUP_REMOVED lines=15> */
.L_x_44046:
        /* <DEDUP_REMOVED lines=13> */
.L_x_44048:
[----:B------:R-:W-:Y:S05]  /*2ee20*/  BSYNC.RECONVERGENT B2 ;  /* 0x0000000000027941 */ /* 0x000fea0003800200 */
.L_x_44047:
        /* <DEDUP_REMOVED lines=61> */
.L_x_44045:
[----:B------:R-:W-:Y:S05]  /*2f200*/  BSYNC.RECONVERGENT B1 ;  /* 0x0000000000017941 */ /* 0x000fea0003800200 */
.L_x_44044:
[----:B------:R-:W-:Y:S01]  /*2f210*/  ISETP.NE.AND P6, PT, R152, 0x1, PT ;  /* 0x000000019800780c */ /* 0x000fe20003fc5270 */
[----:B------:R-:W-:Y:S01]  /*2f220*/  BSSY.RECONVERGENT B1, `(.L_x_44049) ;  /* 0x000005e000017945 */ /* 0x000fe20003800200 */
[----:B------:R-:W-:Y:S01]  /*2f230*/  I2FP.F32.U32 R7, R7 ;  /* 0x0000000700077245 */ /* 0x000fe20000201000 */
[----:B------:R-:W-:Y:S01]  /*2f240*/  FMUL.FTZ R103, R103, R148 ;  /* 0x0000009467677220 */ /* 0x000fe20000410000 */
[----:B------:R-:W-:-:S03]  /*2f250*/  IMAD.MOV.U32 R153, RZ, RZ, R12 ;  /* 0x000000ffff997224 */ /* 0x000fc600078e000c */
        /* <DEDUP_REMOVED lines=12> */
.L_x_44051:
        /* <DEDUP_REMOVED lines=16> */
.L_x_44053:
[----:B------:R-:W-:Y:S05]  /*2f420*/  BSYNC.RECONVERGENT B2 ;  /* 0x0000000000027941 */ /* 0x000fea0003800200 */
.L_x_44052:
        /* <DEDUP_REMOVED lines=61> */
.L_x_44050:
[----:B------:R-:W-:Y:S05]  /*2f800*/  BSYNC.RECONVERGENT B1 ;  /* 0x0000000000017941 */ /* 0x000fea0003800200 */
.L_x_44049:
        /* <DEDUP_REMOVED lines=50> */
.L_x_44013:
        /* <DEDUP_REMOVED lines=16> */
.L_x_44057:
        /* <DEDUP_REMOVED lines=13> */
.L_x_44059:
[----:B------:R-:W-:Y:S05]  /*2fd00*/  BSYNC.RECONVERGENT B2 ;  /* 0x0000000000027941 */ /* 0x000fea0003800200 */
.L_x_44058:
        /* <DEDUP_REMOVED lines=61> */
.L_x_44056:
[----:B------:R-:W-:Y:S05]  /*300e0*/  BSYNC.RECONVERGENT B1 ;  /* 0x0000000000017941 */ /* 0x000fea0003800200 */
.L_x_44055:
[----:B------:R-:W0:Y:S01]  /*300f0*/  LDC R11, c[0x0][0x404] ;  /* 0x00010100ff0b7b82 */ /* 0x000e220000000800 */
[----:B------:R-:W-:Y:S01]  /*30100*/  ISETP.NE.AND P2, PT, R148, 0x1, PT ;  /* 0x000000019400780c */ /* 0x000fe20003f45270 */
[----:B------:R-:W-:Y:S01]  /*30110*/  IMAD.MOV.U32 R152, RZ, RZ, 0x2f800000 ;  /* 0x2f800000ff987424 */ /* 0x000fe200078e00ff */
[----:B------:R-:W-:Y:S01]  /*30120*/  I2FP.F32.U32 R7, R149 ;  /* 0x0000009500077245 */ /* 0x000fe20000201000 */
[----:B------:R-:W-:Y:S01]  /*30130*/  BSSY.RECONVERGENT B1, `(.L_x_44060) ;  /* 0x0000059000017945 */ /* 0x000fe20003800200 */
[----:B------:R-:W-:-:S03]  /*30140*/  MOV R149, 0x2 ;  /* 0x0000000200957802 */ /* 0x000fc60000000f00 */
[----:B------:R-:W-:-:S05]  /*30150*/  FFMA.FTZ R7, R7, R152, 1.1641532182693481445e-10 ;  /* 0x2f00000007077423 */ /* 0x000fca0000010098 */
[----:B0-----:R-:W-:Y:S01]  /*30160*/  FSETP.LE.FTZ.AND P1, PT, R7, R11, PT ;  /* 0x0000000b0700720b */ /* 0x001fe20003f33000 */
        /* <DEDUP_REMOVED lines=10> */
.L_x_44062:
        /* <DEDUP_REMOVED lines=13> */
.L_x_44064:
[----:B------:R-:W-:Y:S05]  /*302e0*/  BSYNC.RECONVERGENT B2 ;  /* 0x0000000000027941 */ /* 0x000fea0003800200 */
.L_x_44063:
        /* <DEDUP_REMOVED lines=61> */
.L_x_44061:
[----:B------:R-:W-:Y:S05]  /*306c0*/  BSYNC.RECONVERGENT B1 ;  /* 0x0000000000017941 */ /* 0x000fea0003800200 */
.L_x_44060:
        /* <DEDUP_REMOVED lines=16> */
.L_x_44067:
        /* <DEDUP_REMOVED lines=13> */
.L_x_44069:
[----:B------:R-:W-:Y:S05]  /*308a0*/  BSYNC.RECONVERGENT B2 ;  /* 0x0000000000027941 */ /* 0x000fea0003800200 */
.L_x_44068:
        /* <DEDUP_REMOVED lines=61> */
.L_x_44066:
[----:B------:R-:W-:Y:S05]  /*30c80*/  BSYNC.RECONVERGENT B1 ;  /* 0x0000000000017941 */ /* 0x000fea0003800200 */
.L_x_44065:
        /* <DEDUP_REMOVED lines=16> */
.L_x_44072:
        /* <DEDUP_REMOVED lines=13> */
.L_x_44074:
[----:B------:R-:W-:Y:S05]  /*30e60*/  BSYNC.RECONVERGENT B2 ;  /* 0x0000000000027941 */ /* 0x000fea0003800200 */
.L_x_44073:
        /* <DEDUP_REMOVED lines=61> */
.L_x_44071:
[----:B------:R-:W-:Y:S05]  /*31240*/  BSYNC.RECONVERGENT B1 ;  /* 0x0000000000017941 */ /* 0x000fea0003800200 */
.L_x_44070:
        /* <DEDUP_REMOVED lines=16> */
.L_x_44054:
[----:B------:R-:W0:Y:S01]  /*31350*/  LDC.64 R148, c[0x0][0x3a8] ;  /* 0x0000ea00ff947b82 */ /* 0x000e220000000a00 */
[----:B------:R-:W-:Y:S01]  /*31360*/  SEL R11, RZ, 0x1000000, !P4 ;  /* 0x01000000ff0b7807 */ /* 0x000fe20006000000 */
[----:B0-----:R-:W-:-:S05]  /*31370*/  IMAD.WIDE.U32 R148, R13, 0x10, R148 ;  /* 0x000000100d947825 */ /* 0x001fca00078e0094 */
[----:B------:R0:W-:Y:S02]  /*31380*/  STG.E.128 desc[UR6][R148.64], R100 ;  /* 0x0000006494007986 */ /* 0x0001e4000c101d06 */
[----:B0-----:R-:W-:Y:S02]  /*31390*/  SEL R148, RZ, 0x10000, !P3 ;  /* 0x00010000ff947807 */ /* 0x001fe40005800000 */
[----:B------:R-:W-:-:S04]  /*313a0*/  SEL R149, RZ, 0x100, !P2 ;  /* 0x00000100ff957807 */ /* 0x000fc80005000000 */
[----:B------:R-:W-:Y:S02]  /*313b0*/  IADD3 R11, PT, PT, R149, R11, R148 ;  /* 0x0000000b950b7210 */ /* 0x000fe40007ffe094 */
[----:B------:R-:W-:-:S05]  /*313c0*/  SEL R148, RZ, 0x1, !P1 ;  /* 0x00000001ff947807 */ /* 0x000fca0004800000 */
[----:B------:R-:W-:Y:S02]  /*313d0*/  IMAD.IADD R11, R11, 0x1, R148 ;  /* 0x000000010b0b7824 */ /* 0x000fe400078e0294 */
[----:B------:R-:W0:Y:S02]  /*313e0*/  LDC.64 R148, c[0x0][0x3b0] ;  /* 0x0000ec00ff947b82 */ /* 0x000e240000000a00 */
[----:B0-----:R-:W-:-:S05]  /*313f0*/  IMAD.WIDE.U32 R148, R13, 0x4, R148 ;  /* 0x000000040d947825 */ /* 0x001fca00078e0094 */
[----:B------:R0:W-:Y:S01]  /*31400*/  STG.E desc[UR6][R148.64], R11 ;  /* 0x0000000b94007986 */ /* 0x0001e2000c101906 */
[----:B------:R-:W-:Y:S05]  /*31410*/  @!P0 BRA `(.L_x_44075) ;  /* 0x00000000002c8947 */ /* 0x000fea0003800000 */
[----:B0-----:R-:W-:Y:S02]  /*31420*/  SHF.L.U32 R11, R17, 0x10, RZ ;  /* 0x00000010110b7819 */ /* 0x001fe400000006ff */
[----:B------:R-:W-:Y:S02]  /*31430*/  LOP3.LUT R148, R18, 0xffff, RZ, 0xc0, !PT ;  /* 0x0000ffff12947812 */ /* 0x000fe400078ec0ff */
        /* <DEDUP_REMOVED lines=9> */
.L_x_44075:
[----:B01----:R-:W-:Y:S01]  /*314d0*/  MOV R11, R19 ;  /* 0x00000013000b7202 */ /* 0x003fe20000000f00 */
[----:B------:R-:W-:-:S07]  /*314e0*/  VIADD R13, R13, 0x20 ;  /* 0x000000200d0d7836 */ /* 0x000fce0000000000 */
.L_x_44012:
[----:B------:R-:W-:Y:S05]  /*314f0*/  BSYNC.RECONVERGENT B0 ;  /* 0x0000000000007941 */ /* 0x000fea0003800200 */
.L_x_44011:
        /* <DEDUP_REMOVED lines=35> */
.L_x_44081:
        /* <DEDUP_REMOVED lines=13> */
.L_x_44083:
[----:B------:R-:W-:Y:S05]  /*31800*/  BSYNC.RECONVERGENT B2 ;  /* 0x0000000000027941 */ /* 0x000fea0003800200 */
.L_x_44082:
        /* <DEDUP_REMOVED lines=61> */
.L_x_44080:
[----:B------:R-:W-:Y:S05]  /*31be0*/  BSYNC.RECONVERGENT B1 ;  /* 0x0000000000017941 */ /* 0x000fea0003800200 */
.L_x_44079:
        /* <DEDUP_REMOVED lines=8> */
[----:B0-----:R-:W-:Y:S02]  /*31c70*/  FSETP.LE.FTZ.AND P1, PT, R7, R11, PT ;  /* 0x0000000b0700720b */ /* 0x001fe40003f33000 */
[----:B------:R-:W-:Y:S01]  /*31c80*/  MOV R7, R12 ;  /* 0x0000000c00077202 */ /* 0x000fe20000000f00 */
[----:B-1---5:R-:W-:Y:S01]  /*31c90*/  FMUL.FTZ R104, R104, R148 ;  /* 0x0000009468687220 */ /* 0x022fe20000410000 */
[----:B------:R-:W-:Y:S09]  /*31ca0*/  @!P2 BRA `(.L_x_44085) ;  /* 0x00000004004ca947 */ /* 0x000ff20003800000 */
        /* <DEDUP_REMOVED lines=8> */
.L_x_44086:
        /* <DEDUP_REMOVED lines=13> */
.L_x_44088:
[----:B------:R-:W-:Y:S05]  /*31e00*/  BSYNC.RECONVERGENT B2 ;  /* 0x0000000000027941 */ /* 0x000fea0003800200 */
.L_x_44087:
        /* <DEDUP_REMOVED lines=61> */
.L_x_44085:
[----:B------:R-:W-:Y:S05]  /*321e0*/  BSYNC.RECONVERGENT B1 ;  /* 0x0000000000017941 */ /* 0x000fea0003800200 */
.L_x_44084:
        /* <DEDUP_REMOVED lines=15> */
.L_x_44091:
        /* <DEDUP_REMOVED lines=13> */
.L_x_44093:
[----:B------:R-:W-:Y:S05]  /*323b0*/  BSYNC.RECONVERGENT B2 ;  /* 0x0000000000027941 */ /* 0x000fea0003800200 */
.L_x_44092:
        /* <DEDUP_REMOVED lines=61> */
.L_x_44090:
[----:B------:R-:W-:Y:S05]  /*32790*/  BSYNC.RECONVERGENT B1 ;  /* 0x0000000000017941 */ /* 0x000fea0003800200 */
.L_x_44089:
        /* <DEDUP_REMOVED lines=17> */
.L_x_44096:
        /* <DEDUP_REMOVED lines=13> */
.L_x_44098:
[----:B------:R-:W-:Y:S05]  /*32980*/  BSYNC.RECONVERGENT B2 ;  /* 0x0000000000027941 */ /* 0x000fea0003800200 */
.L_x_44097:
        /* <DEDUP_REMOVED lines=61> */
.L_x_44095:
[----:B------:R-:W-:Y:S05]  /*32d60*/  BSYNC.RECONVERGENT B1 ;  /* 0x0000000000017941 */ /* 0x000fea0003800200 */
.L_x_44094:
        /* <DEDUP_REMOVED lines=15> */
.L_x_44101:
        /* <DEDUP_REMOVED lines=13> */
.L_x_44103:
[----:B------:R-:W-:Y:S05]  /*32f30*/  BSYNC.RECONVERGENT B2 ;  /* 0x0000000000027941 */ /* 0x000fea0003800200 */
.L_x_44102:
        /* <DEDUP_REMOVED lines=61> */
.L_x_44100:
[----:B------:R-:W-:Y:S05]  /*33310*/  BSYNC.RECONVERGENT B1 ;  /* 0x0000000000017941 */ /* 0x000fea0003800200 */
.L_x_44099:
        /* <DEDUP_REMOVED lines=17> */
.L_x_44106:
        /* <DEDUP_REMOVED lines=13> */
.L_x_44108:
[----:B------:R-:W-:Y:S05]  /*33500*/  BSYNC.RECONVERGENT B2 ;  /* 0x0000000000027941 */ /* 0x000fea0003800200 */
.L_x_44107:
        /* <DEDUP_REMOVED lines=61> */
.L_x_44105:
[----:B------:R-:W-:Y:S05]  /*338e0*/  BSYNC.RECONVERGENT B1 ;  /* 0x0000000000017941 */ /* 0x000fea0003800200 */
.L_x_44104:
        /* <DEDUP_REMOVED lines=15> */
.L_x_44111:
        /* <DEDUP_REMOVED lines=13> */
.L_x_44113:
[----:B------:R-:W-:Y:S05]  /*33ab0*/  BSYNC.RECONVERGENT B2 ;  /* 0x0000000000027941 */ /* 0x000fea0003800200 */
.L_x_44112:
        /* <DEDUP_REMOVED lines=61> */
.L_x_44110:
[----:B------:R-:W-:Y:S05]  /*33e90*/  BSYNC.RECONVERGENT B1 ;  /* 0x0000000000017941 */ /* 0x000fea0003800200 */
.L_x_44109:
[----:B------:R-:W-:Y:S01]  /*33ea0*/  ISETP.NE.AND P6, PT, R152, 0x1, PT ;  /* 0x000000019800780c */ /* 0x000fe20003fc5270 */
[----:B------:R-:W-:Y:S01]  /*33eb0*/  BSSY.RECONVERGENT B1, `(.L_x_44114) ;  /* 0x000005e000017945 */ /* 0x000fe20003800200 */
[----:B------:R-:W-:Y:S01]  /*33ec0*/  I2FP.F32.U32 R7, R7 ;  /* 0x0000000700077245 */ /* 0x000fe20000201000 */
[----:B------:R-:W-:Y:S01]  /*33ed0*/  FMUL.FTZ R107, R107, R148 ;  /* 0x000000946b6b7220 */ /* 0x000fe20000410000 */
        /* <DEDUP_REMOVED lines=13> */
.L_x_44116:
        /* <DEDUP_REMOVED lines=16> */
.L_x_44118:
[----:B------:R-:W-:Y:S05]  /*340b0*/  BSYNC.RECONVERGENT B2 ;  /* 0x0000000000027941 */ /* 0x000fea0003800200 */
.L_x_44117:
        /* <DEDUP_REMOVED lines=61> */
.L_x_44115:
[----:B------:R-:W-:Y:S05]  /*34490*/  BSYNC.RECONVERGENT B1 ;  /* 0x0000000000017941 */ /* 0x000fea0003800200 */
.L_x_44114:
        /* <DEDUP_REMOVED lines=50> */
.L_x_44078:
        /* <DEDUP_REMOVED lines=16> */
.L_x_44122:
        /* <DEDUP_REMOVED lines=13> */
.L_x_44124:
[----:B------:R-:W-:Y:S05]  /*34990*/  BSYNC.RECONVERGENT B2 ;  /* 0x0000000000027941 */ /* 0x000fea0003800200 */
.L_x_44123:
        /* <DEDUP_REMOVED lines=61> */
.L_x_44121:
[----:B------:R-:W-:Y:S05]  /*34d70*/  BSYNC.RECONVERGENT B1 ;  /* 0x0000000000017941 */ /* 0x000fea0003800200 */
.L_x_44120:
[----:B------:R-:W0:Y:S01]  /*34d80*/  LDC R11, c[0x0][0x404] ;  /* 0x00010100ff0b7b82 */ /* 0x000e220000000800 */
[----:B------:R-:W-:Y:S01]  /*34d90*/  HFMA2 R152, -RZ, RZ, 0.1171875, 0 ;  /* 0x2f800000ff987431 */ /* 0x000fe200000001ff */
[----:B------:R-:W-:Y:S01]  /*34da0*/  ISETP.NE.AND P2, PT, R148, 0x1, PT ;  /* 0x000000019400780c */ /* 0x000fe20003f45270 */
[----:B------:R-:W-:Y:S01]  /*34db0*/  BSSY.RECONVERGENT B1, `(.L_x_44125) ;  /* 0x000005a000017945 */ /* 0x000fe20003800200 */
[----:B------:R-:W-:Y:S01]  /*34dc0*/  I2FP.F32.U32 R7, R149 ;  /* 0x0000009500077245 */ /* 0x000fe20000201000 */
[----:B------:R-:W-:-:S04]  /*34dd0*/  IMAD.MOV.U32 R149, RZ, RZ, 0x2 ;  /* 0x00000002ff957424 */ /* 0x000fc800078e00ff */
        /* <DEDUP_REMOVED lines=12> */
.L_x_44127:
        /* <DEDUP_REMOVED lines=13> */
.L_x_44129:
[----:B------:R-:W-:Y:S05]  /*34f70*/  BSYNC.RECONVERGENT B2 ;  /* 0x0000000000027941 */ /* 0x000fea0003800200 */
.L_x_44128:
        /* <DEDUP_REMOVED lines=61> */
.L_x_44126:
[----:B------:R-:W-:Y:S05]  /*35350*/  BSYNC.RECONVERGENT B1 ;  /* 0x0000000000017941 */ /* 0x000fea0003800200 */
.L_x_44125:
[----:B------:R-:W-:Y:S01]  /*35360*/  ISETP.NE.AND P3, PT, R149, 0x1, PT ;  /* 0x000000019500780c */ /* 0x000fe20003f65270 */
[----:B------:R-:W-:Y:S01]  /*35370*/  BSSY.RECONVERGENT B1, `(.L_x_44130) ;  /* 0x000005a000017945 */ /* 0x000fe20003800200 */
[----:B------:R-:W-:Y:S01]  /*35380*/  I2FP.F32.U32 R7, R7 ;  /* 0x0000000700077245 */ /* 0x000fe20000201000 */
[----:B------:R-:W-:-:S04]  /*35390*/  HFMA2 R148, -RZ, RZ, 0, 1.1920928955078125e-07 ;  /* 0x00000002ff947431 */ /* 0x000fc800000001ff */
        /* <DEDUP_REMOVED lines=12> */
.L_x_44132:
        /* <DEDUP_REMOVED lines=13> */
.L_x_44134:
[----:B------:R-:W-:Y:S05]  /*35530*/  BSYNC.RECONVERGENT B2 ;  /* 0x0000000000027941 */ /* 0x000fea0003800200 */
.L_x_44133:
        /* <DEDUP_REMOVED lines=61> */
.L_x_44131:
[----:B------:R-:W-:Y:S05]  /*35910*/  BSYNC.RECONVERGENT B1 ;  /* 0x0000000000017941 */ /* 0x000fea0003800200 */
.L_x_44130:
[----:B------:R-:W-:Y:S01]  /*35920*/  ISETP.NE.AND P4, PT, R148, 0x1, PT ;  /* 0x000000019400780c */ /* 0x000fe20003f85270 */
[----:B------:R-:W-:Y:S01]  /*35930*/  BSSY.RECONVERGENT B1, `(.L_x_44135) ;  /* 0x000005a000017945 */ /* 0x000fe20003800200 */
[----:B------:R-:W-:Y:S02]  /*35940*/  I2FP.F32.U32 R7, R7 ;  /* 0x0000000700077245 */ /* 0x000fe40000201000 */
        /* <DEDUP_REMOVED lines=13> */
.L_x_44137:
        /* <DEDUP_REMOVED lines=13> */
.L_x_44139:
[----:B------:R-:W-:Y:S05]  /*35af0*/  BSYNC.RECONVERGENT B2 ;  /* 0x0000000000027941 */ /* 0x000fea0003800200 */
.L_x_44138:
        /* <DEDUP_REMOVED lines=61> */
.L_x_44136:
[----:B------:R-:W-:Y:S05]  /*35ed0*/  BSYNC.RECONVERGENT B1 ;  /* 0x0000000000017941 */ /* 0x000fea0003800200 */
.L_x_44135:
        /* <DEDUP_REMOVED lines=16> */
.L_x_44119:
        /* <DEDUP_REMOVED lines=15> */
[----:B------:R-:W-:-:S04]  /*360d0*/  LOP3.LUT R11, R11, 0xff0000, RZ, 0xc0, !PT ;  /* 0x00ff00000b0b7812 */ /* 0x000fc800078ec0ff */
[----:B------:R-:W-:Y:S02]  /*360e0*/  LEA R11, R148, R11, 0x18 ;  /* 0x0000000b940b7211 */ /* 0x000fe400078ec0ff */
[----:B------:R-:W-:-:S05]  /*360f0*/  LOP3.LUT R148, R16, 0xff, RZ, 0xc0, !PT ;  /* 0x000000ff10947812 */ /* 0x000fca00078ec0ff */
[----:B------:R-:W-:Y:S01]  /*36100*/  IMAD R11, R148, 0x100, R11 ;  /* 0x00000100940b7824 */ /* 0x000fe200078e020b */
[----:B------:R-:W-:-:S04]  /*36110*/  LOP3.LUT R148, R15, 0xff, RZ, 0xc0, !PT ;  /* 0x000000ff0f947812 */ /* 0x000fc800078ec0ff */
[----:B------:R-:W-:Y:S02]  /*36120*/  IADD3 R11, PT, PT, R11, R148, RZ ;  /* 0x000000940b0b7210 */ /* 0x000fe40007ffe0ff */
[----:B------:R-:W0:Y:S02]  /*36130*/  LDC.64 R148, c[0x0][0x3b8] ;  /* 0x0000ee00ff947b82 */ /* 0x000e240000000a00 */
[----:B0-----:R-:W-:-:S05]  /*36140*/  IMAD.WIDE.U32 R148, R13, 0x4, R148 ;  /* 0x000000040d947825 */ /* 0x001fca00078e0094 */
[----:B------:R1:W-:Y:S02]  /*36150*/  STG.E desc[UR6][R148.64], R11 ;  /* 0x0000000b94007986 */ /* 0x0003e4000c101906 */
.L_x_44140:
[----:B01----:R-:W-:Y:S01]  /*36160*/  IMAD.MOV.U32 R11, RZ, RZ, R19 ;  /* 0x000000ffff0b7224 */ /* 0x003fe200078e0013 */
[----:B------:R-:W-:-:S07]  /*36170*/  IADD3 R13, PT, PT, R13, 0x20, RZ ;  /* 0x000000200d0d7810 */ /* 0x000fce0007ffe0ff */
.L_x_44077:
[----:B------:R-:W-:Y:S05]  /*36180*/  BSYNC.RECONVERGENT B0 ;  /* 0x0000000000007941 */ /* 0x000fea0003800200 */
.L_x_44076:
        /* <DEDUP_REMOVED lines=35> */
.L_x_44146:
        /* <DEDUP_REMOVED lines=13> */
.L_x_44148:
[----:B------:R-:W-:Y:S05]  /*36490*/  BSYNC.RECONVERGENT B2 ;  /* 0x0000000000027941 */ /* 0x000fea0003800200 */
.L_x_44147:
        /* <DEDUP_REMOVED lines=56> */
[----:B------:R-:W-:-:S04]  /*36820*/  IMAD.WIDE.U32 R148, R149, -0x2daee0ad, RZ ;  /* 0xd2511f5395947825 */ /* 0x000fc800078e00ff */
[----:B------:R-:W-:Y:S01]  /*36830*/  HFMA2 R150, -RZ, RZ, 0, 0 ;  /* 0x00000000ff967431 */ /* 0x000fe200000001ff */
[----:B------:R-:W-:Y:S01]  /*36840*/  MOV R19, R148 ;  /* 0x0000009400137202 */ /* 0x000fe20000000f00 */
[----:B------:R-:W-:Y:S01]  /*36850*/  IMAD.MOV.U32 R148, RZ, RZ, R11 ;  /* 0x000000ffff947224 */ /* 0x000fe200078e000b */
[----:B------:R-:W-:-:S07]  /*36860*/  LOP3.LUT R6, R7, R6, R149, 0x96, !PT ;  /* 0x0000000607067212 */ /* 0x000fce00078e9695 */
.L_x_44145:
[----:B------:R-:W-:Y:S05]  /*36870*/  BSYNC.RECONVERGENT B1 ;  /* 0x0000000000017941 */ /* 0x000fea0003800200 */
.L_x_44144:
[----:B------:R-:W0:Y:S01]  /*36880*/  LDC R11, c[0x0][0x404] ;  /* 0x00010100ff0b7b82 */ /* 0x000e220000000800 */
[----:B------:R-:W-:Y:S01]  /*36890*/  I2FP.F32.U32 R7, R148 ;  /* 0x0000009400077245 */ /* 0x000fe20000201000 */
[----:B------:R-:W-:Y:S01]  /*368a0*/  IMAD.MOV.U32 R149, RZ, RZ, 0x2f800000 ;  /* 0x2f800000ff957424 */ /* 0x000fe200078e00ff */
[----:B------:R-:W-:Y:S01]  /*368b0*/  ISETP.NE.AND P2, PT, R150, 0x1, PT ;  /* 0x000000019600780c */ /* 0x000fe20003f45270 */
[----:B------:R-:W-:Y:S01]  /*368c0*/  BSSY.RECONVERGENT B1, `(.L_x_44149) ;  /* 0x000005b000017945 */ /* 0x000fe20003800200 */
[----:B------:R-:W-:Y:S01]  /*368d0*/  MOV R151, 0x2 ;  /* 0x0000000200977802 */ /* 0x000fe20000000f00 */
[----:B------:R-:W-:Y:S02]  /*368e0*/  FFMA.FTZ R7, R7, R149, 1.1641532182693481445e-10 ;  /* 0x2f00000007077423 */ /* 0x000fe40000010095 */
[----:B------:R-:W1:Y:S03]  /*368f0*/  LDC R148, c[0x0][0x408] ;  /* 0x00010200ff947b82 */ /* 0x000e660000000800 */
[----:B0-----:R-:W-:Y:S01]  /*36900*/  FSETP.LE.FTZ.AND P1, PT, R7, R11, PT ;  /* 0x0000000b0700720b */ /* 0x001fe20003f33000 */
[----:B------:R-:W-:-:S02]  /*36910*/  IMAD.MOV.U32 R7, RZ, RZ, R12 ;  /* 0x000000ffff077224 */ /* 0x000fc400078e000c */
[----:B-1---5:R-:W-:Y:S02]  /*36920*/  FMUL.FTZ R108, R108, R148 ;  /* 0x000000946c6c7220 */ /* 0x022fe40000410000 */
[----:B------:R-:W-:Y:S08]  /*36930*/  @!P2 BRA `(.L_x_44150) ;  /* 0x00000004004ca947 */ /* 0x000ff00003800000 */
        /* <DEDUP_REMOVED lines=8> */
.L_x_44151:
        /* <DEDUP_REMOVED lines=13> */
.L_x_44153:
[----:B------:R-:W-:Y:S05]  /*36a90*/  BSYNC.RECONVERGENT B2 ;  /* 0x0000000000027941 */ /* 0x000fea0003800200 */
.L_x_44152:
        /* <DEDUP_REMOVED lines=61> */
.L_x_44150:
[----:B------:R-:W-:Y:S05]  /*36e70*/  BSYNC.RECONVERGENT B1 ;  /* 0x0000000000017941 */ /* 0x000fea0003800200 */
.L_x_44149:
        /* <DEDUP_REMOVED lines=15> */
.L_x_44156:
        /* <DEDUP_REMOVED lines=13> */
.L_x_44158:
[----:B------:R-:W-:Y:S05]  /*37040*/  BSYNC.RECONVERGENT B2 ;  /* 0x0000000000027941 */ /* 0x000fea0003800200 */
.L_x_44157:
        /* <DEDUP_REMOVED lines=61> */
.L_x_44155:
[----:B------:R-:W-:Y:S05]  /*37420*/  BSYNC.RECONVERGENT B1 ;  /* 0x0000000000017941 */ /* 0x000fea0003800200 */
.L_x_44154:
        /* <DEDUP_REMOVED lines=17> */
.L_x_44161:
        /* <DEDUP_REMOVED lines=13> */
.L_x_44163:
[----:B------:R-:W-:Y:S05]  /*37610*/  BSYNC.RECONVERGENT B2 ;  /* 0x0000000000027941 */ /* 0x000fea0003800200 */
.L_x_44162:
        /* <DEDUP_REMOVED lines=61> */
.L_x_44160:
[----:B------:R-:W-:Y:S05]  /*379f0*/  BSYNC.RECONVERGENT B1 ;  /* 0x0000000000017941 */ /* 0x000fea0003800200 */
.L_x_44159:
        /* <DEDUP_REMOVED lines=15> */
.L_x_44166:
        /* <DEDUP_REMOVED lines=13> */
.L_x_44168:
[----:B------:R-:W-:Y:S05]  /*37bc0*/  BSYNC.RECONVERGENT B2 ;  /* 0x0000000000027941 */ /* 0x000fea0003800200 */
.L_x_44167:
        /* <DEDUP_REMOVED lines=61> */
.L_x_44165:
[----:B------:R-:W-:Y:S05]  /*37fa0*/  BSYNC.RECONVERGENT B1 ;  /* 0x0000000000017941 */ /* 0x000fea0003800200 */
.L_x_44164:
        /* <DEDUP_REMOVED lines=17> */
.L_x_44171:
        /* <DEDUP_REMOVED lines=13> */
.L_x_44173:
[----:B------:R-:W-:Y:S05]  /*38190*/  BSYNC.RECONVERGENT B2 ;  /* 0x0000000000027941 */ /* 0x000fea0003800200 */
.L_x_44172:
        /* <DEDUP_REMOVED lines=61> */
.L_x_44170:
[----:B------:R-:W-:Y:S05]  /*38570*/  BSYNC.RECONVERGENT B1 ;  /* 0x0000000000017941 */ /* 0x000fea0003800200 */
.L_x_44169:
        /* <DEDUP_REMOVED lines=15> */
.L_x_44176:
        /* <DEDUP_REMOVED lines=13> */
.L_x_44178:
[----:B------:R-:W-:Y:S05]  /*38740*/  BSYNC.RECONVERGENT B2 ;  /* 0x0000000000027941 */ /* 0x000fea0003800200 */
.L_x_44177:
        /* <DEDUP_REMOVED lines=61> */
.L_x_44175:
[----:B------:R-:W-:Y:S05]  /*38b20*/  BSYNC.RECONVERGENT B1 ;  /* 0x0000000000017941 */ /* 0x000fea0003800200 */
.L_x_44174:
        /* <DEDUP_REMOVED lines=17> */
.L_x_44181:
        /* <DEDUP_REMOVED lines=16> */
.L_x_44183:
[----:B------:R-:W-:Y:S05]  /*38d40*/  BSYNC.RECONVERGENT B2 ;  /* 0x0000000000027941 */ /* 0x000fea0003800200 */
.L_x_44182:
        /* <DEDUP_REMOVED lines=61> */
.L_x_44180:
[----:B------:R-:W-:Y:S05]  /*39120*/  BSYNC.RECONVERGENT B1 ;  /* 0x0000000000017941 */ /* 0x000fea0003800200 */
.L_x_44179:
        /* <DEDUP_REMOVED lines=50> */
.L_x_44143:
        /* <DEDUP_REMOVED lines=16> */
.L_x_44187:
        /* <DEDUP_REMOVED lines=13> */
.L_x_44189:
[----:B------:R-:W-:Y:S05]  /*39620*/  BSYNC.RECONVERGENT B2 ;  /* 0x0000000000027941 */ /* 0x000fea0003800200 */
.L_x_44188:
        /* <DEDUP_REMOVED lines=61> */
.L_x_44186:
[----:B------:R-:W-:Y:S05]  /*39a00*/  BSYNC.RECONVERGENT B1 ;  /* 0x0000000000017941 */ /* 0x000fea0003800200 */
.L_x_44185:
        /* <DEDUP_REMOVED lines=18> */
.L_x_44192:
        /* <DEDUP_REMOVED lines=13> */
.L_x_44194:
[----:B------:R-:W-:Y:S05]  /*39c00*/  BSYNC.RECONVERGENT B2 ;  /* 0x0000000000027941 */ /* 0x000fea0003800200 */
.L_x_44193:
        /* <DEDUP_REMOVED lines=61> */
.L_x_44191:
[----:B------:R-:W-:Y:S05]  /*39fe0*/  BSYNC.RECONVERGENT B1 ;  /* 0x0000000000017941 */ /* 0x000fea0003800200 */
.L_x_44190:
        /* <DEDUP_REMOVED lines=16> */
.L_x_44197:
        /* <DEDUP_REMOVED lines=13> */
.L_x_44199:
[----:B------:R-:W-:Y:S05]  /*3a1c0*/  BSYNC.RECONVERGENT B2 ;  /* 0x0000000000027941 */ /* 0x000fea0003800200 */
.L_x_44198:
        /* <DEDUP_REMOVED lines=61> */
.L_x_44196:
[----:B------:R-:W-:Y:S05]  /*3a5a0*/  BSYNC.RECONVERGENT B1 ;  /* 0x0000000000017941 */ /* 0x000fea0003800200 */
.L_x_44195:
        /* <DEDUP_REMOVED lines=16> */
.L_x_44202:
        /* <DEDUP_REMOVED lines=13> */
.L_x_44204:
[----:B------:R-:W-:Y:S05]  /*3a780*/  BSYNC.RECONVERGENT B2 ;  /* 0x0000000000027941 */ /* 0x000fea0003800200 */
.L_x_44203:
        /* <DEDUP_REMOVED lines=61> */
.L_x_44201:
[----:B------:R-:W-:Y:S05]  /*3ab60*/  BSYNC.RECONVERGENT B1 ;  /* 0x0000000000017941 */ /* 0x000fea0003800200 */
.L_x_44200:
        /* <DEDUP_REMOVED lines=16> */
.L_x_44184:
        /* <DEDUP_REMOVED lines=24> */
.L_x_44205:
[----:B01----:R-:W-:Y:S01]  /*3adf0*/  MOV R11, R19 ;  /* 0x00000013000b7202 */ /* 0x003fe20000000f00 */
[----:B------:R-:W-:-:S07]  /*3ae00*/  VIADD R13, R13, 0x20 ;  /* 0x000000200d0d7836 */ /* 0x000fce0000000000 */
.L_x_44142:
[----:B------:R-:W-:Y:S05]  /*3ae10*/  BSYNC.RECONVERGENT B0 ;  /* 0x0000000000007941 */ /* 0x000fea0003800200 */
.L_x_44141:
        /* <DEDUP_REMOVED lines=35> */
.L_x_44211:
        /* <DEDUP_REMOVED lines=13> */
.L_x_44213:
[----:B------:R-:W-:Y:S05]  /*3b120*/  BSYNC.RECONVERGENT B2 ;  /* 0x0000000000027941 */ /* 0x000fea0003800200 */
.L_x_44212:
        /* <DEDUP_REMOVED lines=61> */
.L_x_44210:
[----:B------:R-:W-:Y:S05]  /*3b500*/  BSYNC.RECONVERGENT B1 ;  /* 0x0000000000017941 */ /* 0x000fea0003800200 */
.L_x_44209:
        /* <DEDUP_REMOVED lines=20> */
.L_x_44216:
        /* <DEDUP_REMOVED lines=13> */
.L_x_44218:
[----:B------:R-:W-:Y:S05]  /*3b720*/  BSYNC.RECONVERGENT B2 ;  /* 0x0000000000027941 */ /* 0x000fea0003800200 */
.L_x_44217:
        /* <DEDUP_REMOVED lines=61> */
.L_x_44215:
[----:B------:R-:W-:Y:S05]  /*3bb00*/  BSYNC.RECONVERGENT B1 ;  /* 0x0000000000017941 */ /* 0x000fea0003800200 */
.L_x_44214:
        /* <DEDUP_REMOVED lines=15> */
.L_x_44221:
        /* <DEDUP_REMOVED lines=13> */
.L_x_44223:
[----:B------:R-:W-:Y:S05]  /*3bcd0*/  BSYNC.RECONVERGENT B2 ;  /* 0x0000000000027941 */ /* 0x000fea0003800200 */
.L_x_44222:
        /* <DEDUP_REMOVED lines=61> */
.L_x_44220:
[----:B------:R-:W-:Y:S05]  /*3c0b0*/  BSYNC.RECONVERGENT B1 ;  /* 0x0000000000017941 */ /* 0x000fea0003800200 */
.L_x_44219:
        /* <DEDUP_REMOVED lines=17> */
.L_x_44226:
        /* <DEDUP_REMOVED lines=13> */
.L_x_44228:
[----:B------:R-:W-:Y:S05]  /*3c2a0*/  BSYNC.RECONVERGENT B2 ;  /* 0x0000000000027941 */ /* 0x000fea0003800200 */
.L_x_44227:
        /* <DEDUP_REMOVED lines=61> */
.L_x_44225:
[----:B------:R-:W-:Y:S05]  /*3c680*/  BSYNC.RECONVERGENT B1 ;  /* 0x0000000000017941 */ /* 0x000fea0003800200 */
.L_x_44224:
        /* <DEDUP_REMOVED lines=15> */
.L_x_44231:
        /* <DEDUP_REMOVED lines=13> */
.L_x_44233:
[----:B------:R-:W-:Y:S05]  /*3c850*/  BSYNC.RECONVERGENT B2 ;  /* 0x0000000000027941 */ /* 0x000fea0003800200 */
.L_x_44232:
        /* <DEDUP_REMOVED lines=61> */
.L_x_44230:
[----:B------:R-:W-:Y:S05]  /*3cc30*/  BSYNC.RECONVERGENT B1 ;  /* 0x0000000000017941 */ /* 0x000fea0003800200 */
.L_x_44229:
        /* <DEDUP_REMOVED lines=17> */
.L_x_44236:
        /* <DEDUP_REMOVED lines=13> */
.L_x_44238:
[----:B------:R-:W-:Y:S05]  /*3ce20*/  BSYNC.RECONVERGENT B2 ;  /* 0x0000000000027941 */ /* 0x000fea0003800200 */
.L_x_44237:
        /* <DEDUP_REMOVED lines=61> */
.L_x_44235:
[----:B------:R-:W-:Y:S05]  /*3d200*/  BSYNC.RECONVERGENT B1 ;  /* 0x0000000000017941 */ /* 0x000fea0003800200 */
.L_x_44234:
        /* <DEDUP_REMOVED lines=15> */
.L_x_44241:
        /* <DEDUP_REMOVED lines=13> */
.L_x_44243:
[----:B------:R-:W-:Y:S05]  /*3d3d0*/  BSYNC.RECONVERGENT B2 ;  /* 0x0000000000027941 */ /* 0x000fea0003800200 */
.L_x_44242:
        /* <DEDUP_REMOVED lines=61> */
.L_x_44240:
[----:B------:R-:W-:Y:S05]  /*3d7b0*/  BSYNC.RECONVERGENT B1 ;  /* 0x0000000000017941 */ /* 0x000fea0003800200 */
.L_x_44239:
        /* <DEDUP_REMOVED lines=17> */
.L_x_44246:
        /* <DEDUP_REMOVED lines=16> */
.L_x_44248:
[----:B------:R-:W-:Y:S05]  /*3d9d0*/  BSYNC.RECONVERGENT B2 ;  /* 0x0000000000027941 */ /* 0x000fea0003800200 */
.L_x_44247:
        /* <DEDUP_REMOVED lines=61> */
.L_x_44245:
[----:B------:R-:W-:Y:S05]  /*3ddb0*/  BSYNC.RECONVERGENT B1 ;  /* 0x0000000000017941 */ /* 0x000fea0003800200 */
.L_x_44244:
        /* <DEDUP_REMOVED lines=50> */
.L_x_44208:
        /* <DEDUP_REMOVED lines=16> */
.L_x_44252:
        /* <DEDUP_REMOVED lines=13> */
.L_x_44254:
[----:B------:R-:W-:Y:S05]  /*3e2b0*/  BSYNC.RECONVERGENT B2 ;  /* 0x0000000000027941 */ /* 0x000fea0003800200 */
.L_x_44253:
        /* <DEDUP_REMOVED lines=61> */
.L_x_44251:
[----:B------:R-:W-:Y:S05]  /*3e690*/  BSYNC.RECONVERGENT B1 ;  /* 0x0000000000017941 */ /* 0x000fea0003800200 */
.L_x_44250:
        /* <DEDUP_REMOVED lines=18> */
.L_x_44257:
        /* <DEDUP_REMOVED lines=13> */
.L_x_44259:
[----:B------:R-:W-:Y:S05]  /*3e890*/  BSYNC.RECONVERGENT B2 ;  /* 0x0000000000027941 */ /* 0x000fea0003800200 */
.L_x_44258:
        /* <DEDUP_REMOVED lines=61> */
.L_x_44256:
[----:B------:R-:W-:Y:S05]  /*3ec70*/  BSYNC.RECONVERGENT B1 ;  /* 0x0000000000017941 */ /* 0x000fea0003800200 */
.L_x_44255:
        /* <DEDUP_REMOVED lines=16> */
.L_x_44262:
        /* <DEDUP_REMOVED lines=13> */
.L_x_44264:
[----:B------:R-:W-:Y:S05]  /*3ee50*/  BSYNC.RECONVERGENT B2 ;  /* 0x0000000000027941 */ /* 0x000fea0003800200 */
.L_x_44263:
        /* <DEDUP_REMOVED lines=61> */
.L_x_44261:
[----:B------:R-:W-:Y:S05]  /*3f230*/  BSYNC.RECONVERGENT B1 ;  /* 0x0000000000017941 */ /* 0x000fea0003800200 */
.L_x_44260:
        /* <DEDUP_REMOVED lines=16> */
.L_x_44267:
        /* <DEDUP_REMOVED lines=13> */
.L_x_44269:
[----:B------:R-:W-:Y:S05]  /*3f410*/  BSYNC.RECONVERGENT B2 ;  /* 0x0000000000027941 */ /* 0x000fea0003800200 */
.L_x_44268:
        /* <DEDUP_REMOVED lines=61> */
.L_x_44266:
[----:B------:R-:W-:Y:S05]  /*3f7f0*/  BSYNC.RECONVERGENT B1 ;  /* 0x0000000000017941 */ /* 0x000fea0003800200 */
.L_x_44265:
        /* <DEDUP_REMOVED lines=16> */
.L_x_44249:
        /* <DEDUP_REMOVED lines=24> */
.L_x_44270:
[----:B01----:R-:W-:Y:S01]  /*3fa80*/  IMAD.MOV.U32 R11, RZ, RZ, R19 ;  /* 0x000000ffff0b7224 */ /* 0x003fe200078e0013 */
[----:B------:R-:W-:-:S07]  /*3fa90*/  IADD3 R13, PT, PT, R13, 0x20, RZ ;  /* 0x000000200d0d7810 */ /* 0x000fce0007ffe0ff */
.L_x_44207:
[----:B------:R-:W-:Y:S05]  /*3faa0*/  BSYNC.RECONVERGENT B0 ;  /* 0x0000000000007941 */ /* 0x000fea0003800200 */
.L_x_44206:
        /* <DEDUP_REMOVED lines=35> */
.L_x_44276:
        /* <DEDUP_REMOVED lines=13> */
.L_x_44278:
[----:B------:R-:W-:Y:S05]  /*3fdb0*/  BSYNC.RECONVERGENT B2 ;  /* 0x0000000000027941 */ /* 0x000fea0003800200 */
.L_x_44277:
        /* <DEDUP_REMOVED lines=61> */
.L_x_44275:
[----:B------:R-:W-:Y:S05]  /*40190*/  BSYNC.RECONVERGENT B1 ;  /* 0x0000000000017941 */ /* 0x000fea0003800200 */
.L_x_44274:
        /* <DEDUP_REMOVED lines=20> */
.L_x_44281:
        /* <DEDUP_REMOVED lines=13> */
.L_x_44283:
[----:B------:R-:W-:Y:S05]  /*403b0*/  BSYNC.RECONVERGENT B2 ;  /* 0x0000000000027941 */ /* 0x000fea0003800200 */
.L_x_44282:
        /* <DEDUP_REMOVED lines=61> */
.L_x_44280:
[----:B------:R-:W-:Y:S05]  /*40790*/  BSYNC.RECONVERGENT B1 ;  /* 0x0000000000017941 */ /* 0x000fea0003800200 */
.L_x_44279:
        /* <DEDUP_REMOVED lines=15> */
.L_x_44286:
        /* <DEDUP_REMOVED lines=13> */
.L_x_44288:
[----:B------:R-:W-:Y:S05]  /*40960*/  BSYNC.RECONVERGENT B2 ;  /* 0x0000000000027941 */ /* 0x000fea0003800200 */
.L_x_44287:
        /* <DEDUP_REMOVED lines=61> */
.L_x_44285:
[----:B------:R-:W-:Y:S05]  /*40d40*/  BSYNC.RECONVERGENT B1 ;  /* 0x0000000000017941 */ /* 0x000fea0003800200 */
.L_x_44284:
        /* <DEDUP_REMOVED lines=17> */
.L_x_44291:
        /* <DEDUP_REMOVED lines=13> */
.L_x_44293:
[----:B------:R-:W-:Y:S05]  /*40f30*/  BSYNC.RECONVERGENT B2 ;  /* 0x0000000000027941 */ /* 0x000fea0003800200 */
.L_x_44292:
        /* <DEDUP_REMOVED lines=61> */
.L_x_44290:
[----:B------:R-:W-:Y:S05]  /*41310*/  BSYNC.RECONVERGENT B1 ;  /* 0x0000000000017941 */ /* 0x000fea0003800200 */
.L_x_44289:
        /* <DEDUP_REMOVED lines=15> */
.L_x_44296:
        /* <DEDUP_REMOVED lines=13> */
.L_x_44298:
[----:B------:R-:W-:Y:S05]  /*414e0*/  BSYNC.RECONVERGENT B2 ;  /* 0x0000000000027941 */ /* 0x000fea0003800200 */
.L_x_44297:
        /* <DEDUP_REMOVED lines=61> */
.L_x_44295:
[----:B------:R-:W-:Y:S05]  /*418c0*/  BSYNC.RECONVERGENT B1 ;  /* 0x0000000000017941 */ /* 0x000fea0003800200 */
.L_x_44294:
        /* <DEDUP_REMOVED lines=17> */
.L_x_44301:
        /* <DEDUP_REMOVED lines=13> */
.L_x_44303:
[----:B------:R-:W-:Y:S05]  /*41ab0*/  BSYNC.RECONVERGENT B2 ;  /* 0x0000000000027941 */ /* 0x000fea0003800200 */
.L_x_44302:
        /* <DEDUP_REMOVED lines=61> */
.L_x_44300:
[----:B------:R-:W-:Y:S05]  /*41e90*/  BSYNC.RECONVERGENT B1 ;  /* 0x0000000000017941 */ /* 0x000fea0003800200 */
.L_x_44299:
        /* <DEDUP_REMOVED lines=15> */
.L_x_44306:
        /* <DEDUP_REMOVED lines=13> */
.L_x_44308:
[----:B------:R-:W-:Y:S05]  /*42060*/  BSYNC.RECONVERGENT B2 ;  /* 0x0000000000027941 */ /* 0x000fea0003800200 */
.L_x_44307:
        /* <DEDUP_REMOVED lines=61> */
.L_x_44305:
[----:B------:R-:W-:Y:S05]  /*42440*/  BSYNC.RECONVERGENT B1 ;  /* 0x0000000000017941 */ /* 0x000fea0003800200 */
.L_x_44304:
        /* <DEDUP_REMOVED lines=17> */
.L_x_44311:
        /* <DEDUP_REMOVED lines=16> */
.L_x_44313:
[----:B------:R-:W-:Y:S05]  /*42660*/  BSYNC.RECONVERGENT B2 ;  /* 0x0000000000027941 */ /* 0x000fea0003800200 */
.L_x_44312:
        /* <DEDUP_REMOVED lines=61> */
.L_x_44310:
[----:B------:R-:W-:Y:S05]  /*42a40*/  BSYNC.RECONVERGENT B1 ;  /* 0x0000000000017941 */ /* 0x000fea0003800200 */
.L_x_44309:
        /* <DEDUP_REMOVED lines=50> */
.L_x_44273:
        /* <DEDUP_REMOVED lines=16> */
.L_x_44317:
        /* <DEDUP_REMOVED lines=13> */
.L_x_44319:
[----:B------:R-:W-:Y:S05]  /*42f40*/  BSYNC.RECONVERGENT B2 ;  /* 0x0000000000027941 */ /* 0x000fea0003800200 */
.L_x_44318:
        /* <DEDUP_REMOVED lines=61> */
.L_x_44316:
[----:B------:R-:W-:Y:S05]  /*43320*/  BSYNC.RECONVERGENT B1 ;  /* 0x0000000000017941 */ /* 0x000fea0003800200 */
.L_x_44315:
        /* <DEDUP_REMOVED lines=18> */
.L_x_44322:
        /* <DEDUP_REMOVED lines=13> */
.L_x_44324:
[----:B------:R-:W-:Y:S05]  /*43520*/  BSYNC.RECONVERGENT B2 ;  /* 0x0000000000027941 */ /* 0x000fea0003800200 */
.L_x_44323:
        /* <DEDUP_REMOVED lines=61> */
.L_x_44321:
[----:B------:R-:W-:Y:S05]  /*43900*/  BSYNC.RECONVERGENT B1 ;  /* 0x0000000000017941 */ /* 0x000fea0003800200 */
.L_x_44320:
        /* <DEDUP_REMOVED lines=16> */
.L_x_44327:
        /* <DEDUP_REMOVED lines=13> */
.L_x_44329:
[----:B------:R-:W-:Y:S05]  /*43ae0*/  BSYNC.RECONVERGENT B2 ;  /* 0x0000000000027941 */ /* 0x000fea0003800200 */
.L_x_44328:
        /* <DEDUP_REMOVED lines=61> */
.L_x_44326:
[----:B------:R-:W-:Y:S05]  /*43ec0*/  BSYNC.RECONVERGENT B1 ;  /* 0x0000000000017941 */ /* 0x000fea0003800200 */
.L_x_44325:
        /* <DEDUP_REMOVED lines=16> */
.L_x_44332:
        /* <DEDUP_REMOVED lines=13> */
.L_x_44334:
[----:B------:R-:W-:Y:S05]  /*440a0*/  BSYNC.RECONVERGENT B2 ;  /* 0x0000000000027941 */ /* 0x000fea0003800200 */
.L_x_44333:
        /* <DEDUP_REMOVED lines=61> */
.L_x_44331:
[----:B------:R-:W-:Y:S05]  /*44480*/  BSYNC.RECONVERGENT B1 ;  /* 0x0000000000017941 */ /* 0x000fea0003800200 */
.L_x_44330:
        /* <DEDUP_REMOVED lines=16> */
.L_x_44314:
        /* <DEDUP_REMOVED lines=24> */
.L_x_44335:
[----:B01----:R-:W-:Y:S01]  /*44710*/  MOV R11, R19 ;  /* 0x00000013000b7202 */ /* 0x003fe20000000f00 */
[----:B------:R-:W-:-:S07]  /*44720*/  VIADD R13, R13, 0x20 ;  /* 0x000000200d0d7836 */ /* 0x000fce0000000000 */
.L_x_44272:
[----:B------:R-:W-:Y:S05]  /*44730*/  BSYNC.RECONVERGENT B0 ;  /* 0x0000000000007941 */ /* 0x000fea0003800200 */
.L_x_44271:
        /* <DEDUP_REMOVED lines=35> */
.L_x_44341:
        /* <DEDUP_REMOVED lines=13> */
.L_x_44343:
[----:B------:R-:W-:Y:S05]  /*44a40*/  BSYNC.RECONVERGENT B2 ;  /* 0x0000000000027941 */ /* 0x000fea0003800200 */
.L_x_44342:
        /* <DEDUP_REMOVED lines=61> */
.L_x_44340:
[----:B------:R-:W-:Y:S05]  /*44e20*/  BSYNC.RECONVERGENT B1 ;  /* 0x0000000000017941 */ /* 0x000fea0003800200 */
.L_x_44339:
        /* <DEDUP_REMOVED lines=20> */
.L_x_44346:
        /* <DEDUP_REMOVED lines=13> */
.L_x_44348:
[----:B------:R-:W-:Y:S05]  /*45040*/  BSYNC.RECONVERGENT B2 ;  /* 0x0000000000027941 */ /* 0x000fea0003800200 */
.L_x_44347:
        /* <DEDUP_REMOVED lines=61> */
.L_x_44345:
[----:B------:R-:W-:Y:S05]  /*45420*/  BSYNC.RECONVERGENT B1 ;  /* 0x0000000000017941 */ /* 0x000fea0003800200 */
.L_x_44344:
        /* <DEDUP_REMOVED lines=15> */
.L_x_44351:
        /* <DEDUP_REMOVED lines=13> */
.L_x_44353:
[----:B------:R-:W-:Y:S05]  /*455f0*/  BSYNC.RECONVERGENT B2 ;  /* 0x0000000000027941 */ /* 0x000fea0003800200 */
.L_x_44352:
        /* <DEDUP_REMOVED lines=61> */
.L_x_44350:
[----:B------:R-:W-:Y:S05]  /*459d0*/  BSYNC.RECONVERGENT B1 ;  /* 0x0000000000017941 */ /* 0x000fea0003800200 */
.L_x_44349:
        /* <DEDUP_REMOVED lines=17> */
.L_x_44356:
        /* <DEDUP_REMOVED lines=13> */
.L_x_44358:
[----:B------:R-:W-:Y:S05]  /*45bc0*/  BSYNC.RECONVERGENT B2 ;  /* 0x0000000000027941 */ /* 0x000fea0003800200 */
.L_x_44357:
        /* <DEDUP_REMOVED lines=61> */
.L_x_44355:
[----:B------:R-:W-:Y:S05]  /*45fa0*/  BSYNC.RECONVERGENT B1 ;  /* 0x0000000000017941 */ /* 0x000fea0003800200 */
.L_x_44354:
        /* <DEDUP_REMOVED lines=15> */
.L_x_44361:
        /* <DEDUP_REMOVED lines=13> */
.L_x_44363:
[----:B------:R-:W-:Y:S05]  /*46170*/  BSYNC.RECONVERGENT B2 ;  /* 0x0000000000027941 */ /* 0x000fea0003800200 */
.L_x_44362:
        /* <DEDUP_REMOVED lines=61> */
.L_x_44360:
[----:B------:R-:W-:Y:S05]  /*46550*/  BSYNC.RECONVERGENT B1 ;  /* 0x0000000000017941 */ /* 0x000fea0003800200 */
.L_x_44359:
        /* <DEDUP_REMOVED lines=17> */
.L_x_44366:
        /* <DEDUP_REMOVED lines=13> */
.L_x_44368:
[----:B------:R-:W-:Y:S05]  /*46740*/  BSYNC.RECONVERGENT B2 ;  /* 0x0000000000027941 */ /* 0x000fea0003800200 */
.L_x_44367:
        /* <DEDUP_REMOVED lines=61> */
.L_x_44365:
[----:B------:R-:W-:Y:S05]  /*46b20*/  BSYNC.RECONVERGENT B1 ;  /* 0x0000000000017941 */ /* 0x000fea0003800200 */
.L_x_44364:
        /* <DEDUP_REMOVED lines=15> */
.L_x_44371:
        /* <DEDUP_REMOVED lines=13> */
.L_x_44373:
[----:B------:R-:W-:Y:S05]  /*46cf0*/  BSYNC.RECONVERGENT B2 ;  /* 0x0000000000027941 */ /* 0x000fea0003800200 */
.L_x_44372:
        /* <DEDUP_REMOVED lines=61> */
.L_x_44370:
[----:B------:R-:W-:Y:S05]  /*470d0*/  BSYNC.RECONVERGENT B1 ;  /* 0x0000000000017941 */ /* 0x000fea0003800200 */
.L_x_44369:
        /* <DEDUP_REMOVED lines=17> */
.L_x_44376:
        /* <DEDUP_REMOVED lines=16> */
.L_x_44378:
[----:B------:R-:W-:Y:S05]  /*472f0*/  BSYNC.RECONVERGENT B2 ;  /* 0x0000000000027941 */ /* 0x000fea0003800200 */
.L_x_44377:
        /* <DEDUP_REMOVED lines=61> */
.L_x_44375:
[----:B------:R-:W-:Y:S05]  /*476d0*/  BSYNC.RECONVERGENT B1 ;  /* 0x0000000000017941 */ /* 0x000fea0003800200 */
.L_x_44374:
        /* <DEDUP_REMOVED lines=50> */
.L_x_44338:
        /* <DEDUP_REMOVED lines=16> */
.L_x_44382:
        /* <DEDUP_REMOVED lines=13> */
.L_x_44384:
[----:B------:R-:W-:Y:S05]  /*47bd0*/  BSYNC.RECONVERGENT B2 ;  /* 0x0000000000027941 */ /* 0x000fea0003800200 */
.L_x_44383:
        /* <DEDUP_REMOVED lines=61> */
.L_x_44381:
[----:B------:R-:W-:Y:S05]  /*47fb0*/  BSYNC.RECONVERGENT B1 ;  /* 0x0000000000017941 */ /* 0x000fea0003800200 */
.L_x_44380:
        /* <DEDUP_REMOVED lines=18> */
.L_x_44387:
        /* <DEDUP_REMOVED lines=13> */
.L_x_44389:
[----:B------:R-:W-:Y:S05]  /*481b0*/  BSYNC.RECONVERGENT B2 ;  /* 0x0000000000027941 */ /* 0x000fea0003800200 */
.L_x_44388:
        /* <DEDUP_REMOVED lines=61> */
.L_x_44386:
[----:B------:R-:W-:Y:S05]  /*48590*/  BSYNC.RECONVERGENT B1 ;  /* 0x0000000000017941 */ /* 0x000fea0003800200 */
.L_x_44385:
        /* <DEDUP_REMOVED lines=16> */
.L_x_44392:
        /* <DEDUP_REMOVED lines=13> */
.L_x_44394:
[----:B------:R-:W-:Y:S05]  /*48770*/  BSYNC.RECONVERGENT B2 ;  /* 0x0000000000027941 */ /* 0x000fea0003800200 */
.L_x_44393:
        /* <DEDUP_REMOVED lines=61> */
.L_x_44391:
[----:B------:R-:W-:Y:S05]  /*48b50*/  BSYNC.RECONVERGENT B1 ;  /* 0x0000000000017941 */ /* 0x000fea0003800200 */
.L_x_44390:
        /* <DEDUP_REMOVED lines=16> */
.L_x_44397:
        /* <DEDUP_REMOVED lines=13> */
.L_x_44399:
[----:B------:R-:W-:Y:S05]  /*48d30*/  BSYNC.RECONVERGENT B2 ;  /* 0x0000000000027941 */ /* 0x000fea0003800200 */
.L_x_44398:
        /* <DEDUP_REMOVED lines=61> */
.L_x_44396:
[----:B------:R-:W-:Y:S05]  /*49110*/  BSYNC.RECONVERGENT B1 ;  /* 0x0000000000017941 */ /* 0x000fea0003800200 */
.L_x_44395:
        /* <DEDUP_REMOVED lines=16> */
.L_x_44379:
        /* <DEDUP_REMOVED lines=24> */
.L_x_44400:
[----:B01----:R-:W-:Y:S01]  /*493a0*/  IMAD.MOV.U32 R11, RZ, RZ, R19 ;  /* 0x000000ffff0b7224 */ /* 0x003fe200078e0013 */
[----:B------:R-:W-:-:S07]  /*493b0*/  IADD3 R13, PT, PT, R13, 0x20, RZ ;  /* 0x000000200d0d7810 */ /* 0x000fce0007ffe0ff */
.L_x_44337:
[----:B------:R-:W-:Y:S05]  /*493c0*/  BSYNC.RECONVERGENT B0 ;  /* 0x0000000000007941 */ /* 0x000fea0003800200 */
.L_x_44336:
        /* <DEDUP_REMOVED lines=35> */
.L_x_44406:
        /* <DEDUP_REMOVED lines=13> */
.L_x_44408:
[----:B------:R-:W-:Y:S05]  /*496d0*/  BSYNC.RECONVERGENT B2 ;  /* 0x0000000000027941 */ /* 0x000fea0003800200 */
.L_x_44407:
        /* <DEDUP_REMOVED lines=61> */
.L_x_44405:
[----:B------:R-:W-:Y:S05]  /*49ab0*/  BSYNC.RECONVERGENT B1 ;  /* 0x0000000000017941 */ /* 0x000fea0003800200 */
.L_x_44404:
        /* <DEDUP_REMOVED lines=20> */
.L_x_44411:
        /* <DEDUP_REMOVED lines=13> */
.L_x_44413:
[----:B------:R-:W-:Y:S05]  /*49cd0*/  BSYNC.RECONVERGENT B2 ;  /* 0x0000000000027941 */ /* 0x000fea0003800200 */
.L_x_44412:
        /* <DEDUP_REMOVED lines=61> */
.L_x_44410:
[----:B------:R-:W-:Y:S05]  /*4a0b0*/  BSYNC.RECONVERGENT B1 ;  /* 0x0000000000017941 */ /* 0x000fea0003800200 */
.L_x_44409:
        /* <DEDUP_REMOVED lines=15> */
.L_x_44416:
        /* <DEDUP_REMOVED lines=13> */
.L_x_44418:
[----:B------:R-:W-:Y:S05]  /*4a280*/  BSYNC.RECONVERGENT B2 ;  /* 0x0000000000027941 */ /* 0x000fea0003800200 */
.L_x_44417:
        /* <DEDUP_REMOVED lines=61> */
.L_x_44415:
[----:B------:R-:W-:Y:S05]  /*4a660*/  BSYNC.RECONVERGENT B1 ;  /* 0x0000000000017941 */ /* 0x000fea0003800200 */
.L_x_44414:
        /* <DEDUP_REMOVED lines=17> */
.L_x_44421:
        /* <DEDUP_REMOVED lines=13> */
.L_x_44423:
[----:B------:R-:W-:Y:S05]  /*4a850*/  BSYNC.RECONVERGENT B2 ;  /* 0x0000000000027941 */ /* 0x000fea0003800200 */
.L_x_44422:
        /* <DEDUP_REMOVED lines=61> */
.L_x_44420:
[----:B------:R-:W-:Y:S05]  /*4ac30*/  BSYNC.RECONVERGENT B1 ;  /* 0x0000000000017941 */ /* 0x000fea0003800200 */
.L_x_44419:
        /* <DEDUP_REMOVED lines=15> */
.L_x_44426:
        /* <DEDUP_REMOVED lines=13> */
.L_x_44428:
[----:B------:R-:W-:Y:S05]  /*4ae00*/  BSYNC.RECONVERGENT B2 ;  /* 0x0000000000027941 */ /* 0x000fea0003800200 */
.L_x_44427:
        /* <DEDUP_REMOVED lines=61> */
.L_x_44425:
[----:B------:R-:W-:Y:S05]  /*4b1e0*/  BSYNC.RECONVERGENT B1 ;  /* 0x0000000000017941 */ /* 0x000fea0003800200 */
.L_x_44424:
        /* <DEDUP_REMOVED lines=17> */
.L_x_44431:
        /* <DEDUP_REMOVED lines=13> */
.L_x_44433:
[----:B------:R-:W-:Y:S05]  /*4b3d0*/  BSYNC.RECONVERGENT B2 ;  /* 0x0000000000027941 */ /* 0x000fea0003800200 */
.L_x_44432:
        /* <DEDUP_REMOVED lines=61> */
.L_x_44430:
[----:B------:R-:W-:Y:S05]  /*4b7b0*/  BSYNC.RECONVERGENT B1 ;  /* 0x0000000000017941 */ /* 0x000fea0003800200 */
.L_x_44429:
        /* <DEDUP_REMOVED lines=15> */
.L_x_44436:
        /* <DEDUP_REMOVED lines=13> */
.L_x_44438:
[----:B------:R-:W-:Y:S05]  /*4b980*/  BSYNC.RECONVERGENT B2 ;  /* 0x0000000000027941 */ /* 0x000fea0003800200 */
.L_x_44437:
        /* <DEDUP_REMOVED lines=61> */
.L_x_44435:
[----:B------:R-:W-:Y:S05]  /*4bd60*/  BSYNC.RECONVERGENT B1 ;  /* 0x0000000000017941 */ /* 0x000fea0003800200 */
.L_x_44434:
        /* <DEDUP_REMOVED lines=17> */
.L_x_44441:
        /* <DEDUP_REMOVED lines=16> */
.L_x_44443:
[----:B------:R-:W-:Y:S05]  /*4bf80*/  BSYNC.RECONVERGENT B2 ;  /* 0x0000000000027941 */ /* 0x000fea0003800200 */
.L_x_44442:
        /* <DEDUP_REMOVED lines=61> */
.L_x_44440:
[----:B------:R-:W-:Y:S05]  /*4c360*/  BSYNC.RECONVERGENT B1 ;  /* 0x0000000000017941 */ /* 0x000fea0003800200 */
.L_x_44439:
        /* <DEDUP_REMOVED lines=50> */
.L_x_44403:
        /* <DEDUP_REMOVED lines=16> */
.L_x_44447:
        /* <DEDUP_REMOVED lines=13> */
.L_x_44449:
[----:B------:R-:W-:Y:S05]  /*4c860*/  BSYNC.RECONVERGENT B2 ;  /* 0x0000000000027941 */ /* 0x000fea0003800200 */
.L_x_44448:
        /* <DEDUP_REMOVED lines=61> */
.L_x_44446:
[----:B------:R-:W-:Y:S05]  /*4cc40*/  BSYNC.RECONVERGENT B1 ;  /* 0x0000000000017941 */ /* 0x000fea0003800200 */
.L_x_44445:
        /* <DEDUP_REMOVED lines=18> */
.L_x_44452:
        /* <DEDUP_REMOVED lines=13> */
.L_x_44454:
[----:B------:R-:W-:Y:S05]  /*4ce40*/  BSYNC.RECONVERGENT B2 ;  /* 0x0000000000027941 */ /* 0x000fea0003800200 */
.L_x_44453:
        /* <DEDUP_REMOVED lines=61> */
.L_x_44451:
[----:B------:R-:W-:Y:S05]  /*4d220*/  BSYNC.RECONVERGENT B1 ;  /* 0x0000000000017941 */ /* 0x000fea0003800200 */
.L_x_44450:
        /* <DEDUP_REMOVED lines=16> */
.L_x_44457:
        /* <DEDUP_REMOVED lines=13> */
.L_x_44459:
[----:B------:R-:W-:Y:S05]  /*4d400*/  BSYNC.RECONVERGENT B2 ;  /* 0x0000000000027941 */ /* 0x000fea0003800200 */
.L_x_44458:
        /* <DEDUP_REMOVED lines=61> */
.L_x_44456:
[----:B------:R-:W-:Y:S05]  /*4d7e0*/  BSYNC.RECONVERGENT B1 ;  /* 0x0000000000017941 */ /* 0x000fea0003800200 */
.L_x_44455:
        /* <DEDUP_REMOVED lines=16> */
.L_x_44462:
        /* <DEDUP_REMOVED lines=13> */
.L_x_44464:
[----:B------:R-:W-:Y:S05]  /*4d9c0*/  BSYNC.RECONVERGENT B2 ;  /* 0x0000000000027941 */ /* 0x000fea0003800200 */
.L_x_44463:
        /* <DEDUP_REMOVED lines=61> */
.L_x_44461:
[----:B------:R-:W-:Y:S05]  /*4dda0*/  BSYNC.RECONVERGENT B1 ;  /* 0x0000000000017941 */ /* 0x000fea0003800200 */
.L_x_44460:
        /* <DEDUP_REMOVED lines=16> */
.L_x_44444:
        /* <DEDUP_REMOVED lines=24> */
.L_x_44465:
[----:B01----:R-:W-:Y:S01]  /*4e030*/  MOV R11, R19 ;  /* 0x00000013000b7202 */ /* 0x003fe20000000f00 */
[----:B------:R-:W-:-:S07]  /*4e040*/  VIADD R13, R13, 0x20 ;  /* 0x000000200d0d7836 */ /* 0x000fce0000000000 */
.L_x_44402:
[----:B------:R-:W-:Y:S05]  /*4e050*/  BSYNC.RECONVERGENT B0 ;  /* 0x0000000000007941 */ /* 0x000fea0003800200 */
.L_x_44401:
        /* <DEDUP_REMOVED lines=35> */
.L_x_44471:
        /* <DEDUP_REMOVED lines=13> */
.L_x_44473:
[----:B------:R-:W-:Y:S05]  /*4e360*/  BSYNC.RECONVERGENT B2 ;  /* 0x0000000000027941 */ /* 0x000fea0003800200 */
.L_x_44472:
        /* <DEDUP_REMOVED lines=61> */
.L_x_44470:
[----:B------:R-:W-:Y:S05]  /*4e740*/  BSYNC.RECONVERGENT B1 ;  /* 0x0000000000017941 */ /* 0x000fea0003800200 */
.L_x_44469:
        /* <DEDUP_REMOVED lines=20> */
.L_x_44476:
        /* <DEDUP_REMOVED lines=13> */
.L_x_44478:
[----:B------:R-:W-:Y:S05]  /*4e960*/  BSYNC.RECONVERGENT B2 ;  /* 0x0000000000027941 */ /* 0x000fea0003800200 */
.L_x_44477:
        /* <DEDUP_REMOVED lines=61> */
.L_x_44475:
[----:B------:R-:W-:Y:S05]  /*4ed40*/  BSYNC.RECONVERGENT B1 ;  /* 0x0000000000017941 */ /* 0x000fea0003800200 */
.L_x_44474:
        /* <DEDUP_REMOVED lines=15> */
.L_x_44481:
        /* <DEDUP_REMOVED lines=13> */
.L_x_44483:
[----:B------:R-:W-:Y:S05]  /*4ef10*/  BSYNC.RECONVERGENT B2 ;  /* 0x0000000000027941 */ /* 0x000fea0003800200 */
.L_x_44482:
        /* <DEDUP_REMOVED lines=61> */
.L_x_44480:
[----:B------:R-:W-:Y:S05]  /*4f2f0*/  BSYNC.RECONVERGENT B1 ;  /* 0x0000000000017941 */ /* 0x000fea0003800200 */
.L_x_44479:
        /* <DEDUP_REMOVED lines=17> */
.L_x_44486:
        /* <DEDUP_REMOVED lines=13> */
.L_x_44488:
[----:B------:R-:W-:Y:S05]  /*4f4e0*/  BSYNC.RECONVERGENT B2 ;  /* 0x0000000000027941 */ /* 0x000fea0003800200 */
.L_x_44487:
        /* <DEDUP_REMOVED lines=61> */
.L_x_44485:
[----:B------:R-:W-:Y:S05]  /*4f8c0*/  BSYNC.RECONVERGENT B1 ;  /* 0x0000000000017941 */ /* 0x000fea0003800200 */
.L_x_44484:
        /* <DEDUP_REMOVED lines=15> */
.L_x_44491:
        /* <DEDUP_REMOVED lines=13> */
.L_x_44493:
[----:B------:R-:W-:Y:S05]  /*4fa90*/  BSYNC.RECONVERGENT B2 ;  /* 0x0000000000027941 */ /* 0x000fea0003800200 */
.L_x_44492:
        /* <DEDUP_REMOVED lines=61> */
.L_x_44490:
[----:B------:R-:W-:Y:S05]  /*4fe70*/  BSYNC.RECONVERGENT B1 ;  /* 0x0000000000017941 */ /* 0x000fea0003800200 */
.L_x_44489:
        /* <DEDUP_REMOVED lines=17> */
.L_x_44496:
        /* <DEDUP_REMOVED lines=13> */
.L_x_44498:
[----:B------:R-:W-:Y:S05]  /*50060*/  BSYNC.RECONVERGENT B2 ;  /* 0x0000000000027941 */ /* 0x000fea0003800200 */
.L_x_44497:
        /* <DEDUP_REMOVED lines=61> */
.L_x_44495:
[----:B------:R-:W-:Y:S05]  /*50440*/  BSYNC.RECONVERGENT B1 ;  /* 0x0000000000017941 */ /* 0x000fea0003800200 */
.L_x_44494:
        /* <DEDUP_REMOVED lines=15> */
.L_x_44501:
        /* <DEDUP_REMOVED lines=13> */
.L_x_44503:
[----:B------:R-:W-:Y:S05]  /*50610*/  BSYNC.RECONVERGENT B2 ;  /* 0x0000000000027941 */ /* 0x000fea0003800200 */
.L_x_44502:
        /* <DEDUP_REMOVED lines=61> */
.L_x_44500:
[----:B------:R-:W-:Y:S05]  /*509f0*/  BSYNC.RECONVERGENT B1 ;  /* 0x0000000000017941 */ /* 0x000fea0003800200 */
.L_x_44499:
        /* <DEDUP_REMOVED lines=17> */
.L_x_44506:
        /* <DEDUP_REMOVED lines=16> */
.L_x_44508:
[----:B------:R-:W-:Y:S05]  /*50c10*/  BSYNC.RECONVERGENT B2 ;  /* 0x0000000000027941 */ /* 0x000fea0003800200 */
.L_x_44507:
        /* <DEDUP_REMOVED lines=61> */
.L_x_44505:
[----:B------:R-:W-:Y:S05]  /*50ff0*/  BSYNC.RECONVERGENT B1 ;  /* 0x0000000000017941 */ /* 0x000fea0003800200 */
.L_x_44504:
        /* <DEDUP_REMOVED lines=50> */
.L_x_44468:
        /* <DEDUP_REMOVED lines=16> */
.L_x_44512:
        /* <DEDUP_REMOVED lines=13> */
.L_x_44514:
[----:B------:R-:W-:Y:S05]  /*514f0*/  BSYNC.RECONVERGENT B2 ;  /* 0x0000000000027941 */ /* 0x000fea0003800200 */
.L_x_44513:
        /* <DEDUP_REMOVED lines=61> */
.L_x_44511:
[----:B------:R-:W-:Y:S05]  /*518d0*/  BSYNC.RECONVERGENT B1 ;  /* 0x0000000000017941 */ /* 0x000fea0003800200 */
.L_x_44510:
        /* <DEDUP_REMOVED lines=18> */
.L_x_44517:
        /* <DEDUP_REMOVED lines=13> */
.L_x_44519:
[----:B------:R-:W-:Y:S05]  /*51ad0*/  BSYNC.RECONVERGENT B2 ;  /* 0x0000000000027941 */ /* 0x000fea0003800200 */
.L_x_44518:
        /* <DEDUP_REMOVED lines=61> */
.L_x_44516:
[----:B------:R-:W-:Y:S05]  /*51eb0*/  BSYNC.RECONVERGENT B1 ;  /* 0x0000000000017941 */ /* 0x000fea0003800200 */
.L_x_44515:
        /* <DEDUP_REMOVED lines=16> */
.L_x_44522:
        /* <DEDUP_REMOVED lines=13> */
.L_x_44524:
[----:B------:R-:W-:Y:S05]  /*52090*/  BSYNC.RECONVERGENT B2 ;  /* 0x0000000000027941 */ /* 0x000fea0003800200 */
.L_x_44523:
        /* <DEDUP_REMOVED lines=61> */
.L_x_44521:
[----:B------:R-:W-:Y:S05]  /*52470*/  BSYNC.RECONVERGENT B1 ;  /* 0x0000000000017941 */ /* 0x000fea0003800200 */
.L_x_44520:
        /* <DEDUP_REMOVED lines=16> */
.L_x_44527:
        /* <DEDUP_REMOVED lines=13> */
.L_x_44529:
[----:B------:R-:W-:Y:S05]  /*52650*/  BSYNC.RECONVERGENT B2 ;  /* 0x0000000000027941 */ /* 0x000fea0003800200 */
.L_x_44528:
        /* <DEDUP_REMOVED lines=61> */
.L_x_44526:
[----:B------:R-:W-:Y:S05]  /*52a30*/  BSYNC.RECONVERGENT B1 ;  /* 0x0000000000017941 */ /* 0x000fea0003800200 */
.L_x_44525:
        /* <DEDUP_REMOVED lines=16> */
.L_x_44509:
        /* <DEDUP_REMOVED lines=24> */
.L_x_44530:
[----:B01----:R-:W-:Y:S01]  /*52cc0*/  IMAD.MOV.U32 R11, RZ, RZ, R19 ;  /* 0x000000ffff0b7224 */ /* 0x003fe200078e0013 */
[----:B------:R-:W-:-:S07]  /*52cd0*/  IADD3 R13, PT, PT, R13, 0x20, RZ ;  /* 0x000000200d0d7810 */ /* 0x000fce0007ffe0ff */
.L_x_44467:
[----:B------:R-:W-:Y:S05]  /*52ce0*/  BSYNC.RECONVERGENT B0 ;  /* 0x0000000000007941 */ /* 0x000fea0003800200 */
.L_x_44466:
        /* <DEDUP_REMOVED lines=35> */
.L_x_44536:
        /* <DEDUP_REMOVED lines=13> */
.L_x_44538:
[----:B------:R-:W-:Y:S05]  /*52ff0*/  BSYNC.RECONVERGENT B2 ;  /* 0x0000000000027941 */ /* 0x000fea0003800200 */
.L_x_44537:
        /* <DEDUP_REMOVED lines=61> */
.L_x_44535:
[----:B------:R-:W-:Y:S05]  /*533d0*/  BSYNC.RECONVERGENT B1 ;  /* 0x0000000000017941 */ /* 0x000fea0003800200 */
.L_x_44534:
        /* <DEDUP_REMOVED lines=20> */
.L_x_44541:
        /* <DEDUP_REMOVED lines=13> */
.L_x_44543:
[----:B------:R-:W-:Y:S05]  /*535f0*/  BSYNC.RECONVERGENT B2 ;  /* 0x0000000000027941 */ /* 0x000fea0003800200 */
.L_x_44542:
        /* <DEDUP_REMOVED lines=61> */
.L_x_44540:
[----:B------:R-:W-:Y:S05]  /*539d0*/  BSYNC.RECONVERGENT B1 ;  /* 0x0000000000017941 */ /* 0x000fea0003800200 */
.L_x_44539:
        /* <DEDUP_REMOVED lines=15> */
.L_x_44546:
        /* <DEDUP_REMOVED lines=13> */
.L_x_44548:
[----:B------:R-:W-:Y:S05]  /*53ba0*/  BSYNC.RECONVERGENT B2 ;  /* 0x0000000000027941 */ /* 0x000fea0003800200 */
.L_x_44547:
        /* <DEDUP_REMOVED lines=61> */
.L_x_44545:
[----:B------:R-:W-:Y:S05]  /*53f80*/  BSYNC.RECONVERGENT B1 ;  /* 0x0000000000017941 */ /* 0x000fea0003800200 */
.L_x_44544:
        /* <DEDUP_REMOVED lines=17> */
.L_x_44551:
        /* <DEDUP_REMOVED lines=13> */
.L_x_44553:
[----:B------:R-:W-:Y:S05]  /*54170*/  BSYNC.RECONVERGENT B2 ;  /* 0x0000000000027941 */ /* 0x000fea0003800200 */
.L_x_44552:
        /* <DEDUP_REMOVED lines=61> */
.L_x_44550:
[----:B------:R-:W-:Y:S05]  /*54550*/  BSYNC.RECONVERGENT B1 ;  /* 0x0000000000017941 */ /* 0x000fea0003800200 */
.L_x_44549:
        /* <DEDUP_REMOVED lines=15> */
.L_x_44556:
        /* <DEDUP_REMOVED lines=13> */
.L_x_44558:
[----:B------:R-:W-:Y:S05]  /*54720*/  BSYNC.RECONVERGENT B2 ;  /* 0x0000000000027941 */ /* 0x000fea0003800200 */
.L_x_44557:
        /* <DEDUP_REMOVED lines=61> */
.L_x_44555:
[----:B------:R-:W-:Y:S05]  /*54b00*/  BSYNC.RECONVERGENT B1 ;  /* 0x0000000000017941 */ /* 0x000fea0003800200 */
.L_x_44554:
        /* <DEDUP_REMOVED lines=17> */
.L_x_44561:
        /* <DEDUP_REMOVED lines=13> */
.L_x_44563:
[----:B------:R-:W-:Y:S05]  /*54cf0*/  BSYNC.RECONVERGENT B2 ;  /* 0x0000000000027941 */ /* 0x000fea0003800200 */
.L_x_44562:
        /* <DEDUP_REMOVED lines=61> */
.L_x_44560:
[----:B------:R-:W-:Y:S05]  /*550d0*/  BSYNC.RECONVERGENT B1 ;  /* 0x0000000000017941 */ /* 0x000fea0003800200 */
.L_x_44559:
        /* <DEDUP_REMOVED lines=15> */
.L_x_44566:
        /* <DEDUP_REMOVED lines=13> */
.L_x_44568:
[----:B------:R-:W-:Y:S05]  /*552a0*/  BSYNC.RECONVERGENT B2 ;  /* 0x0000000000027941 */ /* 0x000fea0003800200 */
.L_x_44567:
        /* <DEDUP_REMOVED lines=61> */
.L_x_44565:
[----:B------:R-:W-:Y:S05]  /*55680*/  BSYNC.RECONVERGENT B1 ;  /* 0x0000000000017941 */ /* 0x000fea0003800200 */
.L_x_44564:
        /* <DEDUP_REMOVED lines=17> */
.L_x_44571:
        /* <DEDUP_REMOVED lines=16> */
.L_x_44573:
[----:B------:R-:W-:Y:S05]  /*558a0*/  BSYNC.RECONVERGENT B2 ;  /* 0x0000000000027941 */ /* 0x000fea0003800200 */
.L_x_44572:
        /* <DEDUP_REMOVED lines=61> */
.L_x_44570:
[----:B------:R-:W-:Y:S05]  /*55c80*/  BSYNC.RECONVERGENT B1 ;  /* 0x0000000000017941 */ /* 0x000fea0003800200 */
.L_x_44569:
        /* <DEDUP_REMOVED lines=50> */
.L_x_44533:
        /* <DEDUP_REMOVED lines=16> */
.L_x_44577:
        /* <DEDUP_REMOVED lines=13> */
.L_x_44579:
[----:B------:R-:W-:Y:S05]  /*56180*/  BSYNC.RECONVERGENT B2 ;  /* 0x0000000000027941 */ /* 0x000fea0003800200 */
.L_x_44578:
        /* <DEDUP_REMOVED lines=61> */
.L_x_44576:
[----:B------:R-:W-:Y:S05]  /*56560*/  BSYNC.RECONVERGENT B1 ;  /* 0x0000000000017941 */ /* 0x000fea0003800200 */
.L_x_44575:
        /* <DEDUP_REMOVED lines=18> */
.L_x_44582:
        /* <DEDUP_REMOVED lines=13> */
.L_x_44584:
[----:B------:R-:W-:Y:S05]  /*56760*/  BSYNC.RECONVERGENT B2 ;  /* 0x0000000000027941 */ /* 0x000fea0003800200 */
.L_x_44583:
        /* <DEDUP_REMOVED lines=61> */
.L_x_44581:
[----:B------:R-:W-:Y:S05]  /*56b40*/  BSYNC.RECONVERGENT B1 ;  /* 0x0000000000017941 */ /* 0x000fea0003800200 */
.L_x_44580:
        /* <DEDUP_REMOVED lines=16> */
.L_x_44587:
        /* <DEDUP_REMOVED lines=13> */
.L_x_44589:
[----:B------:R-:W-:Y:S05]  /*56d20*/  BSYNC.RECONVERGENT B2 ;  /* 0x0000000000027941 */ /* 0x000fea0003800200 */
.L_x_44588:
        /* <DEDUP_REMOVED lines=61> */
.L_x_44586:
[----:B------:R-:W-:Y:S05]  /*57100*/  BSYNC.RECONVERGENT B1 ;  /* 0x0000000000017941 */ /* 0x000fea0003800200 */
.L_x_44585:
        /* <DEDUP_REMOVED lines=16> */
.L_x_44592:
        /* <DEDUP_REMOVED lines=13> */
.L_x_44594:
[----:B------:R-:W-:Y:S05]  /*572e0*/  BSYNC.RECONVERGENT B2 ;  /* 0x0000000000027941 */ /* 0x000fea0003800200 */
.L_x_44593:
        /* <DEDUP_REMOVED lines=61> */
.L_x_44591:
[----:B------:R-:W-:Y:S05]  /*576c0*/  BSYNC.RECONVERGENT B1 ;  /* 0x0000000000017941 */ /* 0x000fea0003800200 */
.L_x_44590:
        /* <DEDUP_REMOVED lines=16> */
.L_x_44574:
        /* <DEDUP_REMOVED lines=24> */
.L_x_44595:
[----:B01----:R-:W-:Y:S01]  /*57950*/  MOV R11, R19 ;  /* 0x00000013000b7202 */ /* 0x003fe20000000f00 */
[----:B------:R-:W-:-:S07]  /*57960*/  VIADD R13, R13, 0x20 ;  /* 0x000000200d0d7836 */ /* 0x000fce0000000000 */
.L_x_44532:
[----:B------:R-:W-:Y:S05]  /*57970*/  BSYNC.RECONVERGENT B0 ;  /* 0x0000000000007941 */ /* 0x000fea0003800200 */
.L_x_44531:
        /* <DEDUP_REMOVED lines=35> */
.L_x_44601:
        /* <DEDUP_REMOVED lines=13> */
.L_x_44603:
[----:B------:R-:W-:Y:S05]  /*57c80*/  BSYNC.RECONVERGENT B2 ;  /* 0x0000000000027941 */ /* 0x000fea0003800200 */
.L_x_44602:
        /* <DEDUP_REMOVED lines=61> */
.L_x_44600:
[----:B------:R-:W-:Y:S05]  /*58060*/  BSYNC.RECONVERGENT B1 ;  /* 0x0000000000017941 */ /* 0x000fea0003800200 */
.L_x_44599:
        /* <DEDUP_REMOVED lines=20> */
.L_x_44606:
        /* <DEDUP_REMOVED lines=13> */
.L_x_44608:
[----:B------:R-:W-:Y:S05]  /*58280*/  BSYNC.RECONVERGENT B2 ;  /* 0x0000000000027941 */ /* 0x000fea0003800200 */
.L_x_44607:
        /* <DEDUP_REMOVED lines=61> */
.L_x_44605:
[----:B------:R-:W-:Y:S05]  /*58660*/  BSYNC.RECONVERGENT B1 ;  /* 0x0000000000017941 */ /* 0x000fea0003800200 */
.L_x_44604:
        /* <DEDUP_REMOVED lines=15> */
.L_x_44611:
        /* <DEDUP_REMOVED lines=13> */
.L_x_44613:
[----:B------:R-:W-:Y:S05]  /*58830*/  BSYNC.RECONVERGENT B2 ;  /* 0x0000000000027941 */ /* 0x000fea0003800200 */
.L_x_44612:
        /* <DEDUP_REMOVED lines=61> */
.L_x_44610:
[----:B------:R-:W-:Y:S05]  /*58c10*/  BSYNC.RECONVERGENT B1 ;  /* 0x0000000000017941 */ /* 0x000fea0003800200 */
.L_x_44609:
        /* <DEDUP_REMOVED lines=17> */
.L_x_44616:
        /* <DEDUP_REMOVED lines=13> */
.L_x_44618:
[----:B------:R-:W-:Y:S05]  /*58e00*/  BSYNC.RECONVERGENT B2 ;  /* 0x0000000000027941 */ /* 0x000fea0003800200 */
.L_x_44617:
        /* <DEDUP_REMOVED lines=61> */
.L_x_44615:
[----:B------:R-:W-:Y:S05]  /*591e0*/  BSYNC.RECONVERGENT B1 ;  /* 0x0000000000017941 */ /* 0x000fea0003800200 */
.L_x_44614:
        /* <DEDUP_REMOVED lines=15> */
.L_x_44621:
        /* <DEDUP_REMOVED lines=13> */
.L_x_44623:
[----:B------:R-:W-:Y:S05]  /*593b0*/  BSYNC.RECONVERGENT B2 ;  /* 0x0000000000027941 */ /* 0x000fea0003800200 */
.L_x_44622:
        /* <DEDUP_REMOVED lines=61> */
.L_x_44620:
[----:B------:R-:W-:Y:S05]  /*59790*/  BSYNC.RECONVERGENT B1 ;  /* 0x0000000000017941 */ /* 0x000fea0003800200 */
.L_x_44619:
        /* <DEDUP_REMOVED lines=17> */
.L_x_44626:
        /* <DEDUP_REMOVED lines=13> */
.L_x_44628:
[----:B------:R-:W-:Y:S05]  /*59980*/  BSYNC.RECONVERGENT B2 ;  /* 0x0000000000027941 */ /* 0x000fea0003800200 */
.L_x_44627:
        /* <DEDUP_REMOVED lines=61> */
.L_x_44625:
[----:B------:R-:W-:Y:S05]  /*59d60*/  BSYNC.RECONVERGENT B1 ;  /* 0x0000000000017941 */ /* 0x000fea0003800200 */
.L_x_44624:
        /* <DEDUP_REMOVED lines=15> */
.L_x_44631:
        /* <DEDUP_REMOVED lines=13> */
.L_x_44633:
[----:B------:R-:W-:Y:S05]  /*59f30*/  BSYNC.RECONVERGENT B2 ;  /* 0x0000000000027941 */ /* 0x000fea0003800200 */
.L_x_44632:
        /* <DEDUP_REMOVED lines=61> */
.L_x_44630:
[----:B------:R-:W-:Y:S05]  /*5a310*/  BSYNC.RECONVERGENT B1 ;  /* 0x0000000000017941 */ /* 0x000fea0003800200 */
.L_x_44629:
        /* <DEDUP_REMOVED lines=17> */
.L_x_44636:
        /* <DEDUP_REMOVED lines=16> */
.L_x_44638:
[----:B------:R-:W-:Y:S05]  /*5a530*/  BSYNC.RECONVERGENT B2 ;  /* 0x0000000000027941 */ /* 0x000fea0003800200 */
.L_x_44637:
        /* <DEDUP_REMOVED lines=61> */
.L_x_44635:
[----:B------:R-:W-:Y:S05]  /*5a910*/  BSYNC.RECONVERGENT B1 ;  /* 0x0000000000017941 */ /* 0x000fea0003800200 */
.L_x_44634:
        /* <DEDUP_REMOVED lines=50> */
.L_x_44598:
        /* <DEDUP_REMOVED lines=16> */
.L_x_44642:
        /* <DEDUP_REMOVED lines=13> */
.L_x_44644:
[----:B------:R-:W-:Y:S05]  /*5ae10*/  BSYNC.RECONVERGENT B2 ;  /* 0x0000000000027941 */ /* 0x000fea0003800200 */
.L_x_44643:
        /* <DEDUP_REMOVED lines=61> */
.L_x_44641:
[----:B------:R-:W-:Y:S05]  /*5b1f0*/  BSYNC.RECONVERGENT B1 ;  /* 0x0000000000017941 */ /* 0x000fea0003800200 */
.L_x_44640:
        /* <DEDUP_REMOVED lines=18> */
.L_x_44647:
        /* <DEDUP_REMOVED lines=13> */
.L_x_44649:
[----:B------:R-:W-:Y:S05]  /*5b3f0*/  BSYNC.RECONVERGENT B2 ;  /* 0x0000000000027941 */ /* 0x000fea0003800200 */
.L_x_44648:
        /* <DEDUP_REMOVED lines=61> */
.L_x_44646:
[----:B------:R-:W-:Y:S05]  /*5b7d0*/  BSYNC.RECONVERGENT B1 ;  /* 0x0000000000017941 */ /* 0x000fea0003800200 */
.L_x_44645:
        /* <DEDUP_REMOVED lines=16> */
.L_x_44652:
        /* <DEDUP_REMOVED lines=13> */
.L_x_44654:
[----:B------:R-:W-:Y:S05]  /*5b9b0*/  BSYNC.RECONVERGENT B2 ;  /* 0x0000000000027941 */ /* 0x000fea0003800200 */
.L_x_44653:
        /* <DEDUP_REMOVED lines=61> */
.L_x_44651:
[----:B------:R-:W-:Y:S05]  /*5bd90*/  BSYNC.RECONVERGENT B1 ;  /* 0x0000000000017941 */ /* 0x000fea0003800200 */
.L_x_44650:
        /* <DEDUP_REMOVED lines=16> */
.L_x_44657:
        /* <DEDUP_REMOVED lines=13> */
.L_x_44659:
[----:B------:R-:W-:Y:S05]  /*5bf70*/  BSYNC.RECONVERGENT B2 ;  /* 0x0000000000027941 */ /* 0x000fea0003800200 */
.L_x_44658:
        /* <DEDUP_REMOVED lines=61> */
.L_x_44656:
[----:B------:R-:W-:Y:S05]  /*5c350*/  BSYNC.RECONVERGENT B1 ;  /* 0x0000000000017941 */ /* 0x000fea0003800200 */
.L_x_44655:
        /* <DEDUP_REMOVED lines=16> */
.L_x_44639:
        /* <DEDUP_REMOVED lines=24> */
.L_x_44660:
[----:B01----:R-:W-:Y:S01]  /*5c5e0*/  IMAD.MOV.U32 R11, RZ, RZ, R19 ;  /* 0x000000ffff0b7224 */ /* 0x003fe200078e0013 */
[----:B------:R-:W-:-:S07]  /*5c5f0*/  IADD3 R13, PT, PT, R13, 0x20, RZ ;  /* 0x000000200d0d7810 */ /* 0x000fce0007ffe0ff */
.L_x_44597:
[----:B------:R-:W-:Y:S05]  /*5c600*/  BSYNC.RECONVERGENT B0 ;  /* 0x0000000000007941 */ /* 0x000fea0003800200 */
.L_x_44596:
        /* <DEDUP_REMOVED lines=35> */
.L_x_44666:
        /* <DEDUP_REMOVED lines=13> */
.L_x_44668:
[----:B------:R-:W-:Y:S05]  /*5c910*/  BSYNC.RECONVERGENT B2 ;  /* 0x0000000000027941 */ /* 0x000fea0003800200 */
.L_x_44667:
        /* <DEDUP_REMOVED lines=61> */
.L_x_44665:
[----:B------:R-:W-:Y:S05]  /*5ccf0*/  BSYNC.RECONVERGENT B1 ;  /* 0x0000000000017941 */ /* 0x000fea0003800200 */
.L_x_44664:
        /* <DEDUP_REMOVED lines=20> */
.L_x_44671:
        /* <DEDUP_REMOVED lines=13> */
.L_x_44673:
[----:B------:R-:W-:Y:S05]  /*5cf10*/  BSYNC.RECONVERGENT B2 ;  /* 0x0000000000027941 */ /* 0x000fea0003800200 */
.L_x_44672:
        /* <DEDUP_REMOVED lines=61> */
.L_x_44670:
[----:B------:R-:W-:Y:S05]  /*5d2f0*/  BSYNC.RECONVERGENT B1 ;  /* 0x0000000000017941 */ /* 0x000fea0003800200 */
.L_x_44669:
        /* <DEDUP_REMOVED lines=15> */
.L_x_44676:
        /* <DEDUP_REMOVED lines=13> */
.L_x_44678:
[----:B------:R-:W-:Y:S05]  /*5d4c0*/  BSYNC.RECONVERGENT B2 ;  /* 0x0000000000027941 */ /* 0x000fea0003800200 */
.L_x_44677:
        /* <DEDUP_REMOVED lines=61> */
.L_x_44675:
[----:B------:R-:W-:Y:S05]  /*5d8a0*/  BSYNC.RECONVERGENT B1 ;  /* 0x0000000000017941 */ /* 0x000fea0003800200 */
.L_x_44674:
        /* <DEDUP_REMOVED lines=17> */
.L_x_44681:
        /* <DEDUP_REMOVED lines=13> */
.L_x_44683:
[----:B------:R-:W-:Y:S05]  /*5da90*/  BSYNC.RECONVERGENT B2 ;  /* 0x0000000000027941 */ /* 0x000fea0003800200 */
.L_x_44682:
        /* <DEDUP_REMOVED lines=61> */
.L_x_44680:
[----:B------:R-:W-:Y:S05]  /*5de70*/  BSYNC.RECONVERGENT B1 ;  /* 0x0000000000017941 */ /* 0x000fea0003800200 */
.L_x_44679:
        /* <DEDUP_REMOVED lines=15> */
.L_x_44686:
        /* <DEDUP_REMOVED lines=13> */
.L_x_44688:
[----:B------:R-:W-:Y:S05]  /*5e040*/  BSYNC.RECONVERGENT B2 ;  /* 0x0000000000027941 */ /* 0x000fea0003800200 */
.L_x_44687:
        /* <DEDUP_REMOVED lines=61> */
.L_x_44685:
[----:B------:R-:W-:Y:S05]  /*5e420*/  BSYNC.RECONVERGENT B1 ;  /* 0x0000000000017941 */ /* 0x000fea0003800200 */
.L_x_44684:
        /* <DEDUP_REMOVED lines=17> */
.L_x_44691:
        /* <DEDUP_REMOVED lines=13> */
.L_x_44693:
[----:B------:R-:W-:Y:S05]  /*5e610*/  BSYNC.RECONVERGENT B2 ;  /* 0x0000000000027941 */ /* 0x000fea0003800200 */
.L_x_44692:
        /* <DEDUP_REMOVED lines=61> */
.L_x_44690:
[----:B------:R-:W-:Y:S05]  /*5e9f0*/  BSYNC.RECONVERGENT B1 ;  /* 0x0000000000017941 */ /* 0x000fea0003800200 */
.L_x_44689:
        /* <DEDUP_REMOVED lines=15> */
.L_x_44696:
        /* <DEDUP_REMOVED lines=13> */
.L_x_44698:
[----:B------:R-:W-:Y:S05]  /*5ebc0*/  BSYNC.RECONVERGENT B2 ;  /* 0x0000000000027941 */ /* 0x000fea0003800200 */
.L_x_44697:
        /* <DEDUP_REMOVED lines=61> */
.L_x_44695:
[----:B------:R-:W-:Y:S05]  /*5efa0*/  BSYNC.RECONVERGENT B1 ;  /* 0x0000000000017941 */ /* 0x000fea0003800200 */
.L_x_44694:
        /* <DEDUP_REMOVED lines=17> */
.L_x_44701:
        /* <DEDUP_REMOVED lines=16> */
.L_x_44703:
[----:B------:R-:W-:Y:S05]  /*5f1c0*/  BSYNC.RECONVERGENT B2 ;  /* 0x0000000000027941 */ /* 0x000fea0003800200 */
.L_x_44702:
        /* <DEDUP_REMOVED lines=61> */
.L_x_44700:
[----:B------:R-:W-:Y:S05]  /*5f5a0*/  BSYNC.RECONVERGENT B1 ;  /* 0x0000000000017941 */ /* 0x000fea0003800200 */
.L_x_44699:
        /* <DEDUP_REMOVED lines=50> */
.L_x_44663:
        /* <DEDUP_REMOVED lines=16> */
.L_x_44707:
        /* <DEDUP_REMOVED lines=13> */
.L_x_44709:
[----:B------:R-:W-:Y:S05]  /*5faa0*/  BSYNC.RECONVERGENT B2 ;  /* 0x0000000000027941 */ /* 0x000fea0003800200 */
.L_x_44708:
        /* <DEDUP_REMOVED lines=61> */
.L_x_44706:
[----:B------:R-:W-:Y:S05]  /*5fe80*/  BSYNC.RECONVERGENT B1 ;  /* 0x0000000000017941 */ /* 0x000fea0003800200 */
.L_x_44705:
        /* <DEDUP_REMOVED lines=18> */
.L_x_44712:
        /* <DEDUP_REMOVED lines=13> */
.L_x_44714:
[----:B------:R-:W-:Y:S05]  /*60080*/  BSYNC.RECONVERGENT B2 ;  /* 0x0000000000027941 */ /* 0x000fea0003800200 */
.L_x_44713:
        /* <DEDUP_REMOVED lines=61> */
.L_x_44711:
[----:B------:R-:W-:Y:S05]  /*60460*/  BSYNC.RECONVERGENT B1 ;  /* 0x0000000000017941 */ /* 0x000fea0003800200 */
.L_x_44710:
        /* <DEDUP_REMOVED lines=16> */
.L_x_44717:
        /* <DEDUP_REMOVED lines=13> */
.L_x_44719:
[----:B------:R-:W-:Y:S05]  /*60640*/  BSYNC.RECONVERGENT B2 ;  /* 0x0000000000027941 */ /* 0x000fea0003800200 */
.L_x_44718:
        /* <DEDUP_REMOVED lines=61> */
.L_x_44716:
[----:B------:R-:W-:Y:S05]  /*60a20*/  BSYNC.RECONVERGENT B1 ;  /* 0x0000000000017941 */ /* 0x000fea0003800200 */
.L_x_44715:
        /* <DEDUP_REMOVED lines=16> */
.L_x_44722:
        /* <DEDUP_REMOVED lines=13> */
.L_x_44724:
[----:B------:R-:W-:Y:S05]  /*60c00*/  BSYNC.RECONVERGENT B2 ;  /* 0x0000000000027941 */ /* 0x000fea0003800200 */
.L_x_44723:
        /* <DEDUP_REMOVED lines=61> */
.L_x_44721:
[----:B------:R-:W-:Y:S05]  /*60fe0*/  BSYNC.RECONVERGENT B1 ;  /* 0x0000000000017941 */ /* 0x000fea0003800200 */
.L_x_44720:
        /* <DEDUP_REMOVED lines=16> */
.L_x_44704:
        /* <DEDUP_REMOVED lines=24> */
.L_x_44725:
[----:B01----:R-:W-:Y:S01]  /*61270*/  MOV R11, R19 ;  /* 0x00000013000b7202 */ /* 0x003fe20000000f00 */
[----:B------:R-:W-:-:S07]  /*61280*/  VIADD R13, R13, 0x20 ;  /* 0x000000200d0d7836 */ /* 0x000fce0000000000 */
.L_x_44662:
[----:B------:R-:W-:Y:S05]  /*61290*/  BSYNC.RECONVERGENT B0 ;  /* 0x0000000000007941 */ /* 0x000fea0003800200 */
.L_x_44661:
        /* <DEDUP_REMOVED lines=35> */
.L_x_44731:
        /* <DEDUP_REMOVED lines=13> */
.L_x_44733:
[----:B------:R-:W-:Y:S05]  /*615a0*/  BSYNC.RECONVERGENT B2 ;  /* 0x0000000000027941 */ /* 0x000fea0003800200 */
.L_x_44732:
        /* <DEDUP_REMOVED lines=61> */
.L_x_44730:
[----:B------:R-:W-:Y:S05]  /*61980*/  BSYNC.RECONVERGENT B1 ;  /* 0x0000000000017941 */ /* 0x000fea0003800200 */
.L_x_44729:
        /* <DEDUP_REMOVED lines=20> */
.L_x_44736:
        /* <DEDUP_REMOVED lines=13> */
.L_x_44738:
[----:B------:R-:W-:Y:S05]  /*61ba0*/  BSYNC.RECONVERGENT B2 ;  /* 0x0000000000027941 */ /* 0x000fea0003800200 */
.L_x_44737:
        /* <DEDUP_REMOVED lines=61> */
.L_x_44735:
[----:B------:R-:W-:Y:S05]  /*61f80*/  BSYNC.RECONVERGENT B1 ;  /* 0x0000000000017941 */ /* 0x000fea0003800200 */
.L_x_44734:
        /* <DEDUP_REMOVED lines=15> */
.L_x_44741:
        /* <DEDUP_REMOVED lines=13> */
.L_x_44743:
[----:B------:R-:W-:Y:S05]  /*62150*/  BSYNC.RECONVERGENT B2 ;  /* 0x0000000000027941 */ /* 0x000fea0003800200 */
.L_x_44742:
        /* <DEDUP_REMOVED lines=61> */
.L_x_44740:
[----:B------:R-:W-:Y:S05]  /*62530*/  BSYNC.RECONVERGENT B1 ;  /* 0x0000000000017941 */ /* 0x000fea0003800200 */
.L_x_44739:
        /* <DEDUP_REMOVED lines=17> */
.L_x_44746:
        /* <DEDUP_REMOVED lines=13> */
.L_x_44748:
[----:B------:R-:W-:Y:S05]  /*62720*/  BSYNC.RECONVERGENT B2 ;  /* 0x0000000000027941 */ /* 0x000fea0003800200 */
.L_x_44747:
        /* <DEDUP_REMOVED lines=61> */
.L_x_44745:
[----:B------:R-:W-:Y:S05]  /*62b00*/  BSYNC.RECONVERGENT B1 ;  /* 0x0000000000017941 */ /* 0x000fea0003800200 */
.L_x_44744:
        /* <DEDUP_REMOVED lines=15> */
.L_x_44751:
        /* <DEDUP_REMOVED lines=13> */
.L_x_44753:
[----:B------:R-:W-:Y:S05]  /*62cd0*/  BSYNC.RECONVERGENT B2 ;  /* 0x0000000000027941 */ /* 0x000fea0003800200 */
.L_x_44752:
        /* <DEDUP_REMOVED lines=61> */
.L_x_44750:
[----:B------:R-:W-:Y:S05]  /*630b0*/  BSYNC.RECONVERGENT B1 ;  /* 0x0000000000017941 */ /* 0x000fea0003800200 */
.L_x_44749:
        /* <DEDUP_REMOVED lines=17> */
.L_x_44756:
        /* <DEDUP_REMOVED lines=13> */
.L_x_44758:
[----:B------:R-:W-:Y:S05]  /*632a0*/  BSYNC.RECONVERGENT B2 ;  /* 0x0000000000027941 */ /* 0x000fea0003800200 */
.L_x_44757:
        /* <DEDUP_REMOVED lines=61> */
.L_x_44755:
[----:B------:R-:W-:Y:S05]  /*63680*/  BSYNC.RECONVERGENT B1 ;  /* 0x0000000000017941 */ /* 0x000fea0003800200 */
.L_x_44754:
        /* <DEDUP_REMOVED lines=15> */
.L_x_44761:
        /* <DEDUP_REMOVED lines=13> */
.L_x_44763:
[----:B------:R-:W-:Y:S05]  /*63850*/  BSYNC.RECONVERGENT B2 ;  /* 0x0000000000027941 */ /* 0x000fea0003800200 */
.L_x_44762:
        /* <DEDUP_REMOVED lines=61> */
.L_x_44760:
[----:B------:R-:W-:Y:S05]  /*63c30*/  BSYNC.RECONVERGENT B1 ;  /* 0x0000000000017941 */ /* 0x000fea0003800200 */
.L_x_44759:
        /* <DEDUP_REMOVED lines=17> */
.L_x_44766:
        /* <DEDUP_REMOVED lines=16> */
.L_x_44768:
[----:B------:R-:W-:Y:S05]  /*63e50*/  BSYNC.RECONVERGENT B2 ;  /* 0x0000000000027941 */ /* 0x000fea0003800200 */
.L_x_44767:
        /* <DEDUP_REMOVED lines=61> */
.L_x_44765:
[----:B------:R-:W-:Y:S05]  /*64230*/  BSYNC.RECONVERGENT B1 ;  /* 0x0000000000017941 */ /* 0x000fea0003800200 */
.L_x_44764:
        /* <DEDUP_REMOVED lines=50> */
.L_x_44728:
        /* <DEDUP_REMOVED lines=16> */
.L_x_44772:
        /* <DEDUP_REMOVED lines=13> */
.L_x_44774:
[----:B------:R-:W-:Y:S05]  /*64730*/  BSYNC.RECONVERGENT B2 ;  /* 0x0000000000027941 */ /* 0x000fea0003800200 */
.L_x_44773:
        /* <DEDUP_REMOVED lines=61> */
.L_x_44771:
[----:B------:R-:W-:Y:S05]  /*64b10*/  BSYNC.RECONVERGENT B1 ;  /* 0x0000000000017941 */ /* 0x000fea0003800200 */
.L_x_44770:
        /* <DEDUP_REMOVED lines=18> */
.L_x_44777:
        /* <DEDUP_REMOVED lines=13> */
.L_x_44779:
[----:B------:R-:W-:Y:S05]  /*64d10*/  BSYNC.RECONVERGENT B2 ;  /* 0x0000000000027941 */ /* 0x000fea0003800200 */
.L_x_44778:
        /* <DEDUP_REMOVED lines=61> */
.L_x_44776:
[----:B------:R-:W-:Y:S05]  /*650f0*/  BSYNC.RECONVERGENT B1 ;  /* 0x0000000000017941 */ /* 0x000fea0003800200 */
.L_x_44775:
        /* <DEDUP_REMOVED lines=16> */
.L_x_44782:
        /* <DEDUP_REMOVED lines=13> */
.L_x_44784:
[----:B------:R-:W-:Y:S05]  /*652d0*/  BSYNC.RECONVERGENT B2 ;  /* 0x0000000000027941 */ /* 0x000fea0003800200 */
.L_x_44783:
        /* <DEDUP_REMOVED lines=61> */
.L_x_44781:
[----:B------:R-:W-:Y:S05]  /*656b0*/  BSYNC.RECONVERGENT B1 ;  /* 0x0000000000017941 */ /* 0x000fea0003800200 */
.L_x_44780:
        /* <DEDUP_REMOVED lines=16> */
.L_x_44787:
        /* <DEDUP_REMOVED lines=13> */
.L_x_44789:
[----:B------:R-:W-:Y:S05]  /*65890*/  BSYNC.RECONVERGENT B2 ;  /* 0x0000000000027941 */ /* 0x000fea0003800200 */
.L_x_44788:
        /* <DEDUP_REMOVED lines=61> */
.L_x_44786:
[----:B------:R-:W-:Y:S05]  /*65c70*/  BSYNC.RECONVERGENT B1 ;  /* 0x0000000000017941 */ /* 0x000fea0003800200 */
.L_x_44785:
        /* <DEDUP_REMOVED lines=16> */
.L_x_44769:
        /* <DEDUP_REMOVED lines=11> */
[----:B------:R0:W-:Y:S02]  /*65e30*/  STG.E desc[UR6][R148.64], R11 ;  /* 0x0000000b94007986 */ /* 0x0001e4000c101906 */
[----:B0-----:R-:W-:Y:S01]  /*65e40*/  IMAD.MOV.U32 R11, RZ, RZ, R19 ;  /* 0x000000ffff0b7224 */ /* 0x001fe200078e0013 */
[----:B------:R-:W-:Y:S06]  /*65e50*/  @!P0 BRA `(.L_x_44727) ;  /* 0x00000000002c8947 */ /* 0x000fec0003800000 */
[----:B------:R-:W-:Y:S02]  /*65e60*/  SHF.L.U32 R19, R17, 0x10, RZ ;  /* 0x0000001011137819 */ /* 0x000fe400000006ff */
        /* <DEDUP_REMOVED lines=10> */
.L_x_44727:
[----:B------:R-:W-:Y:S05]  /*65f10*/  BSYNC.RECONVERGENT B0 ;  /* 0x0000000000007941 */ /* 0x000fea0003800200 */
.L_x_44726:
[----:B------:R-:W-:Y:S01]  /*65f20*/  FADD.FTZ R13, RZ, R68 ;  /* 0x00000044ff0d7221 */ /* 0x000fe20000010000 */
[C---:B------:R-:W-:Y:S01]  /*65f30*/  ISETP.GE.U32.AND P5, PT, R0.reuse, 0x20, PT ;  /* 0x000000200000780c */ /* 0x040fe20003fa6070 */
[----:B------:R-:W1:Y:S01]  /*65f40*/  S2R R150, SR_TID.X ;  /* 0x0000000000967919 */ /* 0x000e620000002100 */
        /* <DEDUP_REMOVED lines=10> */
[----:B------:R-:W-:Y:S02]  /*65ff0*/  LOP3.LUT R3, R3, 0xfffffffe, RZ, 0xc0, !PT ;  /* 0xfffffffe03037812 */ /* 0x000fe400078ec0ff */
[----:B------:R-:W-:-:S05]  /*66000*/  FSEL R13, R13, RZ, P5 ;  /* 0x000000ff0d0d7208 */ /* 0x000fca0002800000 */
[----:B0-----:R-:W-:-:S04]  /*66010*/  FADD.FTZ R19, R72, R13 ;  /* 0x0000000d48137221 */ /* 0x001fc80000010000 */
[----:B------:R-:W-:Y:S01]  /*66020*/  FADD.FTZ R19, R73, R19 ;  /* 0x0000001349137221 */ /* 0x000fe20000010000 */
[----:B------:R-:W-:-:S03]  /*66030*/  @P6 LOP3.LUT R3, R3, 0x1, RZ, 0xfc, !PT ;  /* 0x0000000103036812 */ /* 0x000fc600078efcff */
[----:B------:R-:W-:Y:S01]  /*66040*/  FADD.FTZ R19, R74, R19 ;  /* 0x000000134a137221 */ /* 0x000fe20000010000 */
[----:B------:R-:W-:-:S03]  /*66050*/  LOP3.LUT R3, R3, 0xfffffffd, RZ, 0xc0, !PT ;  /* 0xfffffffd03037812 */ /* 0x000fc600078ec0ff */
        /* <DEDUP_REMOVED lines=111> */
[----:B-1----:R-:W-:Y:S02]  /*66750*/  LOP3.LUT P6, RZ, R150, 0x1f, RZ, 0xc0, !PT ;  /* 0x0000001f96ff7812 */ /* 0x002fe400078cc0ff */
[----:B------:R-:W-:-:S11]  /*66760*/  LOP3.LUT R3, R3, 0xffffbfff, RZ, 0xc0, !PT ;  /* 0xffffbfff03037812 */ /* 0x000fd600078ec0ff */
        /* <DEDUP_REMOVED lines=198> */
.L_x_44843:
[----:B------:R-:W-:Y:S01]  /*673d0*/  LOP3.LUT P1, RZ, R150, 0x1f, RZ, 0xc0, !PT ;  /* 0x0000001f96ff7812 */ /* 0x000fe2000782c0ff */
[----:B-1----:R-:W-:Y:S01]  /*673e0*/  FADD.FTZ R19, R152, R19 ;  /* 0x0000001398137221 */ /* 0x002fe20000010000 */
[----:B------:R-:W-:Y:S01]  /*673f0*/  ISETP.NE.AND P0, PT, RZ, UR11, PT ;  /* 0x0000000bff007c0c */ /* 0x000fe2000bf05270 */
[----:B------:R-:W-:Y:S02]  /*67400*/  BSSY.RECONVERGENT B0, `(.L_x_44791) ;  /* 0x000003d000007945 */ /* 0x000fe40003800200 */
[----:B------:R-:W-:Y:S01]  /*67410*/  FFMA.FTZ R13, R19, R13, UR12 ;  /* 0x0000000c130d7e23 */ /* 0x000fe2000801000d */
[----:B------:R-:W-:-:S05]  /*67420*/  FMUL.FTZ R19, R151, R151 ;  /* 0x0000009797137220 */ /* 0x000fca0000410000 */
[----:B------:R-:W-:Y:S02]  /*67430*/  FSEL R19, R19, RZ, P0 ;  /* 0x000000ff13137208 */ /* 0x000fe40000000000 */
[----:B------:R-:W1:Y:S03]  /*67440*/  @!P1 LDC.64 R148, c[0x0][0x3c0] ;  /* 0x0000f000ff949b82 */ /* 0x000e660000000a00 */
[----:B------:R-:W-:-:S04]  /*67450*/  FADD.FTZ R13, R13, R19 ;  /* 0x000000130d0d7221 */ /* 0x000fc80000010000 */
[----:B------:R2:W3:Y:S02]  /*67460*/  MUFU.RSQ R19, R13 ;  /* 0x0000000d00137308 */ /* 0x0004e40000001400 */
[----:B--2---:R-:W-:Y:S01]  /*67470*/  FSEL R13, R151, RZ, !P0 ;  /* 0x000000ff970d7208 */ /* 0x004fe20004000000 */
[----:B-1----:R-:W-:-:S05]  /*67480*/  @!P1 IMAD.WIDE R148, R8, 0x4, R148 ;  /* 0x0000000408949825 */ /* 0x002fca00078e0294 */
[----:B------:R1:W-:Y:S02]  /*67490*/  @!P1 STG.E desc[UR6][R148.64], R151 ;  /* 0x0000009794009986 */ /* 0x0003e4000c101906 */
[----:B-1----:R-:W1:Y:S02]  /*674a0*/  @!P1 LDC.64 R148, c[0x0][0x3c8] ;  /* 0x0000f200ff949b82 */ /* 0x002e640000000a00 */
[----:B-1----:R-:W-:-:S05]  /*674b0*/  @!P1 IMAD.WIDE R148, R8, 0x4, R148 ;  /* 0x0000000408949825 */ /* 0x002fca00078e0294 */
[----:B---3--:R1:W-:Y:S01]  /*674c0*/  @!P1 STG.E desc[UR6][R148.64], R19 ;  /* 0x0000001394009986 */ /* 0x0083e2000c101906 */
[----:B------:R-:W-:Y:S05]  /*674d0*/  @!P5 BRA `(.L_x_44792) ;  /* 0x0000000000bcd947 */ /* 0x000fea0003800000 */
[----:B------:R-:W1:Y:S04]  /*674e0*/  LDL.S16 R155, [R1+0x10c] ;  /* 0x00010c00019b7983 */ /* 0x000e680000100600 */
[----:B------:R-:W2:Y:S04]  /*674f0*/  LDL.S16 R153, [R1+0x104] ;  /* 0x0001040001997983 */ /* 0x000ea80000100600 */
[----:B------:R-:W3:Y:S04]  /*67500*/  LDL.S16 R154, [R1+0x108] ;  /* 0x00010800019a7983 */ /* 0x000ee80000100600 */
[----:B------:R-:W4:Y:S01]  /*67510*/  LDL.S16 R207, [R1+0x100] ;  /* 0x0001000001cf7983 */ /* 0x000f220000100600 */
[----:B0-----:R-:W-:Y:S01]  /*67520*/  FADD.FTZ R152, R68, -R13 ;  /* 0x8000000d44987221 */ /* 0x001fe20000010000 */
[----:B------:R-:W-:-:S02]  /*67530*/  HADD2.F32 R151, -RZ, R50.H0_H0 ;  /* 0x20000032ff977230 */ /* 0x000fc40000004100 */
[----:B------:R-:W-:Y:S02]  /*67540*/  HADD2.F32 R150, -RZ, R194.H0_H0 ;  /* 0x200000c2ff967230 */ /* 0x000fe40000004100 */
[----:B------:R-:W-:Y:S01]  /*67550*/  FMUL.FTZ R152, R19, R152 ;  /* 0x0000009813987220 */ /* 0x000fe20000410000 */
[----:B------:R-:W5:Y:S01]  /*67560*/  LDL.S16 R206, [R1+0x106] ;  /* 0x0001060001ce7983 */ /* 0x000f620000100600 */
[----:B-1----:R-:W-:-:S03]  /*67570*/  HADD2.F32 R148, -RZ, R155.H0_H0 ;  /* 0x2000009bff947230 */ /* 0x002fc60000004100 */
[----:B------:R-:W5:Y:S01]  /*67580*/  LDL.S16 R155, [R1+0x102] ;  /* 0x00010200019b7983 */ /* 0x000f620000100600 */
[----:B--2---:R-:W-:Y:S02]  /*67590*/  HADD2.F32 R149, -RZ, R153.H0_H0 ;  /* 0x20000099ff957230 */ /* 0x004fe40000004100 */
[C---:B------:R-:W-:Y:S01]  /*675a0*/  FFMA.FTZ R148, R152.reuse, R148, R151 ;  /* 0x0000009498947223 */ /* 0x040fe20000010097 */
[----:B------:R-:W-:Y:S02]  /*675b0*/  FADD.FTZ R153, R69, -R13 ;  /* 0x8000000d45997221 */ /* 0x000fe40000010000 */
[----:B------:R-:W-:Y:S01]  /*675c0*/  FFMA.FTZ R152, R152, R149, R150 ;  /* 0x0000009598987223 */ /* 0x000fe20000010096 */
[----:B---3--:R-:W-:Y:S02]  /*675d0*/  HADD2.F32 R149, -RZ, R154.H0_H0 ;  /* 0x2000009aff957230 */ /* 0x008fe40000004100 */
[----:B------:R-:W-:Y:S01]  /*675e0*/  FMUL.FTZ R153, R19, R153 ;  /* 0x0000009913997220 */ /* 0x000fe20000410000 */
[----:B------:R-:W-:-:S02]  /*675f0*/  HADD2.F32 R154, -RZ, R240.H1_H1 ;  /* 0x300000f0ff9a7230 */ /* 0x000fc40000004100 */
[----:B----4-:R-:W-:Y:S02]  /*67600*/  HADD2.F32 R150, -RZ, R207.H0_H0 ;  /* 0x200000cfff967230 */ /* 0x010fe40000004100 */
[----:B------:R-:W-:Y:S02]  /*67610*/  HADD2.F32 R151, -RZ, R240.H0_H0 ;  /* 0x200000f0ff977230 */ /* 0x000fe40000004100 */
[C---:B------:R-:W-:Y:S01]  /*67620*/  FFMA.FTZ R149, R153.reuse, R149, R154 ;  /* 0x0000009599957223 */ /* 0x040fe2000001009a */
[----:B------:R-:W2:Y:S02]  /*67630*/  LDL.S16 R207, [R1+0xfe] ;  /* 0x0000fe0001cf7983 */ /* 0x000ea40000100600 */
[----:B------:R-:W-:Y:S02]  /*67640*/  FFMA.FTZ R153, R153, R150, R151 ;  /* 0x0000009699997223 */ /* 0x000fe40000010097 */
[----:B------:R-:W3:Y:S01]  /*67650*/  LDL.S16 R151, [R1+0x10a] ;  /* 0x00010a0001977983 */ /* 0x000ee20000100600 */
[----:B------:R-:W-:-:S04]  /*67660*/  FADD.FTZ R154, R70, -R13 ;  /* 0x8000000d469a7221 */ /* 0x000fc80000010000 */
[----:B------:R-:W-:Y:S01]  /*67670*/  FMUL.FTZ R154, R19, R154 ;  /* 0x0000009a139a7220 */ /* 0x000fe20000410000 */
[----:B---3--:R-:W-:Y:S02]  /*67680*/  HADD2.F32 R150, -RZ, R151.H0_H0 ;  /* 0x20000097ff967230 */ /* 0x008fe40000004100 */
[----:B------:R-:W-:-:S05]  /*67690*/  HADD2.F32 R151, -RZ, R51.H0_H0 ;  /* 0x20000033ff977230 */ /* 0x000fca0000004100 */
[----:B------:R-:W-:Y:S01]  /*676a0*/  FFMA.FTZ R150, R154, R150, R151 ;  /* 0x000000969a967223 */ /* 0x000fe20000010097 */
[----:B-----5:R-:W-:Y:S02]  /*676b0*/  HADD2.F32 R151, -RZ, R155.H0_H0 ;  /* 0x2000009bff977230 */ /* 0x020fe40000004100 */
[----:B------:R-:W-:-:S05]  /*676c0*/  HADD2.F32 R155, -RZ, R195.H0_H0 ;  /* 0x200000c3ff9b7230 */ /* 0x000fca0000004100 */
[----:B------:R-:W-:Y:S01]  /*676d0*/  FFMA.FTZ R154, R154, R151, R155 ;  /* 0x000000979a9a7223 */ /* 0x000fe2000001009b */
[----:B------:R-:W-:Y:S01]  /*676e0*/  FADD.FTZ R155, R71, -R13 ;  /* 0x8000000d479b7221 */ /* 0x000fe20000010000 */
[----:B------:R-:W-:Y:S02]  /*676f0*/  HADD2.F32 R151, -RZ, R206.H0_H0 ;  /* 0x200000ceff977230 */ /* 0x000fe40000004100 */
[----:B------:R-:W-:Y:S02]  /*67700*/  HADD2.F32 R206, -RZ, R239.H1_H1 ;  /* 0x300000efffce7230 */ /* 0x000fe40000004100 */
[----:B------:R-:W-:-:S04]  /*67710*/  FMUL.FTZ R155, R19, R155 ;  /* 0x0000009b139b7220 */ /* 0x000fc80000410000 */
[----:B------:R-:W-:Y:S01]  /*67720*/  FFMA.FTZ R151, R155, R151, R206 ;  /* 0x000000979b977223 */ /* 0x000fe200000100ce */
[----:B--2---:R-:W-:Y:S02]  /*67730*/  HADD2.F32 R206, -RZ, R207.H0_H0 ;  /* 0x200000cfffce7230 */ /* 0x004fe40000004100 */
[----:B------:R-:W-:-:S05]  /*67740*/  HADD2.F32 R207, -RZ, R239.H0_H0 ;  /* 0x200000efffcf7230 */ /* 0x000fca0000004100 */
        /* <DEDUP_REMOVED lines=8> */
.L_x_44792:
[----:B------:R-:W-:Y:S05]  /*677d0*/  BSYNC.RECONVERGENT B0 ;  /* 0x0000000000007941 */ /* 0x000fea0003800200 */
.L_x_44791:
[----:B------:R-:W-:Y:S01]  /*677e0*/  LOP3.LUT P0, RZ, R14, 0x4, RZ, 0xc0, !PT ;  /* 0x000000040eff7812 */ /* 0x000fe2000780c0ff */
[----:B------:R-:W-:-:S12]  /*677f0*/  BSSY.RECONVERGENT B0, `(.L_x_44793) ;  /* 0x0000031000007945 */ /* 0x000fd80003800200 */
[----:B------:R-:W-:Y:S05]  /*67800*/  @!P0 BRA `(.L_x_44794) ;  /* 0x0000000000bc8947 */ /* 0x000fea0003800000 */
[----:B-12---:R-:W2:Y:S04]  /*67810*/  LDL.S16 R148, [R1+0xfc] ;  /* 0x0000fc0001947983 */ /* 0x006ea80000100600 */
[----:B------:R-:W3:Y:S04]  /*67820*/  LDL.S16 R149, [R1+0xf4] ;  /* 0x0000f40001957983 */ /* 0x000ee80000100600 */
[----:B------:R-:W4:Y:S04]  /*67830*/  LDL.S16 R154, [R1+0xf8] ;  /* 0x0000f800019a7983 */ /* 0x000f280000100600 */
[----:B------:R-:W5:Y:S01]  /*67840*/  LDL.S16 R207, [R1+0xf0] ;  /* 0x0000f00001cf7983 */ /* 0x000f620000100600 */
[----:B0-----:R-:W-:Y:S01]  /*67850*/  FADD.FTZ R152, R72, -R13 ;  /* 0x8000000d48987221 */ /* 0x001fe20000010000 */
[----:B------:R-:W-:-:S02]  /*67860*/  HADD2.F32 R151, -RZ, R24.H0_H0 ;  /* 0x20000018ff977230 */ /* 0x000fc40000004100 */
[----:B------:R-:W-:Y:S02]  /*67870*/  HADD2.F32 R150, -RZ, R192.H0_H0 ;  /* 0x200000c0ff967230 */ /* 0x000fe40000004100 */
[----:B------:R-:W-:Y:S01]  /*67880*/  FMUL.FTZ R152, R19, R152 ;  /* 0x0000009813987220 */ /* 0x000fe20000410000 */
[----:B------:R-:W-:Y:S01]  /*67890*/  FADD.FTZ R153, R73, -R13 ;  /* 0x8000000d49997221 */ /* 0x000fe20000010000 */
[----:B------:R-:W5:Y:S03]  /*678a0*/  LDL.S16 R155, [R1+0xf2] ;  /* 0x0000f200019b7983 */ /* 0x000f660000100600 */
[----:B------:R-:W-:Y:S01]  /*678b0*/  FMUL.FTZ R153, R19, R153 ;  /* 0x0000009913997220 */ /* 0x000fe20000410000 */
[----:B------:R-:W5:Y:S01]  /*678c0*/  LDL.S16 R206, [R1+0xf6] ;  /* 0x0000f60001ce7983 */ /* 0x000f620000100600 */
[----:B--2---:R-:W-:Y:S02]  /*678d0*/  HADD2.F32 R148, -RZ, R148.H0_H0 ;  /* 0x20000094ff947230 */ /* 0x004fe40000004100 */
[----:B---3--:R-:W-:-:S03]  /*678e0*/  HADD2.F32 R149, -RZ, R149.H0_H0 ;  /* 0x20000095ff957230 */ /* 0x008fc60000004100 */
[C---:B------:R-:W-:Y:S01]  /*678f0*/  FFMA.FTZ R148, R152.reuse, R148, R151 ;  /* 0x0000009498947223 */ /* 0x040fe20000010097 */
[----:B------:R-:W-:Y:S02]  /*67900*/  HADD2.F32 R151, -RZ, R238.H0_H0 ;  /* 0x200000eeff977230 */ /* 0x000fe40000004100 */
[----:B------:R-:W-:Y:S01]  /*67910*/  FFMA.FTZ R152, R152, R149, R150 ;  /* 0x0000009598987223 */ /* 0x000fe20000010096 */
[----:B----4-:R-:W-:Y:S02]  /*67920*/  HADD2.F32 R149, -RZ, R154.H0_H0 ;  /* 0x2000009aff957230 */ /* 0x010fe40000004100 */
[----:B------:R-:W-:Y:S02]  /*67930*/  HADD2.F32 R154, -RZ, R238.H1_H1 ;  /* 0x300000eeff9a7230 */ /* 0x000fe40000004100 */
[----:B-----5:R-:W-:Y:S02]  /*67940*/  HADD2.F32 R150, -RZ, R207.H0_H0 ;  /* 0x200000cfff967230 */ /* 0x020fe40000004100 */
[----:B------:R-:W2:Y:S01]  /*67950*/  LDL.S16 R207, [R1+0xee] ;  /* 0x0000ee0001cf7983 */ /* 0x000ea20000100600 */
[----:B------:R-:W-:-:S02]  /*67960*/  FFMA.FTZ R149, R153, R149, R154 ;  /* 0x0000009599957223 */ /* 0x000fc4000001009a */
[----:B------:R-:W-:Y:S02]  /*67970*/  FFMA.FTZ R153, R153, R150, R151 ;  /* 0x0000009699997223 */ /* 0x000fe40000010097 */
[----:B------:R-:W3:Y:S01]  /*67980*/  LDL.S16 R151, [R1+0xfa] ;  /* 0x0000fa0001977983 */ /* 0x000ee20000100600 */
[----:B------:R-:W-:-:S04]  /*67990*/  FADD.FTZ R154, R74, -R13 ;  /* 0x8000000d4a9a7221 */ /* 0x000fc80000010000 */
[----:B------:R-:W-:Y:S01]  /*679a0*/  FMUL.FTZ R154, R19, R154 ;  /* 0x0000009a139a7220 */ /* 0x000fe20000410000 */
[----:B---3--:R-:W-:Y:S02]  /*679b0*/  HADD2.F32 R150, -RZ, R151.H0_H0 ;  /* 0x20000097ff967230 */ /* 0x008fe40000004100 */
[----:B------:R-:W-:-:S05]  /*679c0*/  HADD2.F32 R151, -RZ, R25.H0_H0 ;  /* 0x20000019ff977230 */ /* 0x000fca0000004100 */
[----:B------:R-:W-:Y:S01]  /*679d0*/  FFMA.FTZ R150, R154, R150, R151 ;  /* 0x000000969a967223 */ /* 0x000fe20000010097 */
[----:B------:R-:W-:Y:S02]  /*679e0*/  HADD2.F32 R151, -RZ, R155.H0_H0 ;  /* 0x2000009bff977230 */ /* 0x000fe40000004100 */
        /* <DEDUP_REMOVED lines=16> */
[----:B------:R-:W-:-:S07]  /*67af0*/  VIADD R20, R20, 0x20 ;  /* 0x0000002014147836 */ /* 0x000fce0000000000 */
.L_x_44794:
[----:B------:R-:W-:Y:S05]  /*67b00*/  BSYNC.RECONVERGENT B0 ;  /* 0x0000000000007941 */ /* 0x000fea0003800200 */
.L_x_44793:
[----:B------:R-:W-:Y:S01]  /*67b10*/  LOP3.LUT P0, RZ, R14, 0x2, RZ, 0xc0, !PT ;  /* 0x000000020eff7812 */ /* 0x000fe2000780c0ff */
[----:B------:R-:W-:-:S12]  /*67b20*/  BSSY.RECONVERGENT B0, `(.L_x_44795) ;  /* 0x0000031000007945 */ /* 0x000fd80003800200 */
[----:B------:R-:W-:Y:S05]  /*67b30*/  @!P0 BRA `(.L_x_44796) ;  /* 0x0000000000bc8947 */ /* 0x000fea0003800000 */
[----:B-123--:R-:W2:Y:S04]  /*67b40*/  LDL.S16 R148, [R1+0xec] ;  /* 0x0000ec0001947983 */ /* 0x00eea80000100600 */
        /* <DEDUP_REMOVED lines=46> */
.L_x_44796:
[----:B------:R-:W-:Y:S05]  /*67e30*/  BSYNC.RECONVERGENT B0 ;  /* 0x0000000000007941 */ /* 0x000fea0003800200 */
.L_x_44795:
[----:B------:R-:W-:Y:S01]  /*67e40*/  LOP3.LUT P0, RZ, R14, 0x1, RZ, 0xc0, !PT ;  /* 0x000000010eff7812 */ /* 0x000fe2000780c0ff */
[----:B------:R-:W-:-:S12]  /*67e50*/  BSSY.RECONVERGENT B0, `(.L_x_44797) ;  /* 0x0000031000007945 */ /* 0x000fd80003800200 */
[----:B------:R-:W-:Y:S05]  /*67e60*/  @!P0 BRA `(.L_x_44798) ;  /* 0x0000000000bc8947 */ /* 0x000fea0003800000 */
[----:B-1234-:R-:W2:Y:S04]  /*67e70*/  LDL.S16 R148, [R1+0xdc] ;  /* 0x0000dc0001947983 */ /* 0x01eea80000100600 */
        /* <DEDUP_REMOVED lines=46> */
.L_x_44798:
[----:B------:R-:W-:Y:S05]  /*68160*/  BSYNC.RECONVERGENT B0 ;  /* 0x0000000000007941 */ /* 0x000fea0003800200 */
.L_x_44797:
[----:B------:R-:W-:Y:S01]  /*68170*/  LOP3.LUT P0, RZ, R3, 0x80000000, RZ, 0xc0, !PT ;  /* 0x8000000003ff7812 */ /* 0x000fe2000780c0ff */
[----:B------:R-:W-:-:S12]  /*68180*/  BSSY.RECONVERGENT B0, `(.L_x_44799) ;  /* 0x0000031000007945 */ /* 0x000fd80003800200 */
[----:B------:R-:W-:Y:S05]  /*68190*/  @!P0 BRA `(.L_x_44800) ;  /* 0x0000000000bc8947 */ /* 0x000fea0003800000 */
[----:B01234-:R-:W2:Y:S04]  /*681a0*/  LDL.S16 R148, [R1+0xcc] ;  /* 0x0000cc0001947983 */ /* 0x01fea80000100600 */
[----:B------:R-:W3:Y:S04]  /*681b0*/  LDL.S16 R149, [R1+0xc4] ;  /* 0x0000c40001957983 */ /* 0x000ee80000100600 */
[----:B------:R-:W4:Y:S04]  /*681c0*/  LDL.S16 R154, [R1+0xc8] ;  /* 0x0000c800019a7983 */ /* 0x000f280000100600 */
[----:B------:R-:W5:Y:S01]  /*681d0*/  LDL.S16 R207, [R1+0xc0] ;  /* 0x0000c00001cf7983 */ /* 0x000f620000100600 */
[----:B------:R-:W-:Y:S01]  /*681e0*/  FADD.FTZ R152, R84, -R13 ;  /* 0x8000000d54987221 */ /* 0x000fe20000010000 */
        /* <DEDUP_REMOVED lines=42> */
.L_x_44800:
[----:B------:R-:W-:Y:S05]  /*68490*/  BSYNC.RECONVERGENT B0 ;  /* 0x0000000000007941 */ /* 0x000fea0003800200 */
.L_x_44799:
        /* <DEDUP_REMOVED lines=50> */
.L_x_44802:
[----:B------:R-:W-:Y:S05]  /*687c0*/  BSYNC.RECONVERGENT B0 ;  /* 0x0000000000007941 */ /* 0x000fea0003800200 */
.L_x_44801:
        /* <DEDUP_REMOVED lines=50> */
.L_x_44804:
[----:B------:R-:W-:Y:S05]  /*68af0*/  BSYNC.RECONVERGENT B0 ;  /* 0x0000000000007941 */ /* 0x000fea0003800200 */
.L_x_44803:
        /* <DEDUP_REMOVED lines=50> */
.L_x_44806:
[----:B------:R-:W-:Y:S05]  /*68e20*/  BSYNC.RECONVERGENT B0 ;  /* 0x0000000000007941 */ /* 0x000fea0003800200 */
.L_x_44805:
        /* <DEDUP_REMOVED lines=50> */
.L_x_44808:
[----:B------:R-:W-:Y:S05]  /*69150*/  BSYNC.RECONVERGENT B0 ;  /* 0x0000000000007941 */ /* 0x000fea0003800200 */
.L_x_44807:
        /* <DEDUP_REMOVED lines=50> */
.L_x_44810:
[----:B------:R-:W-:Y:S05]  /*69480*/  BSYNC.RECONVERGENT B0 ;  /* 0x0000000000007941 */ /* 0x000fea0003800200 */
.L_x_44809:
        /* <DEDUP_REMOVED lines=50> */
.L_x_44812:
[----:B------:R-:W-:Y:S05]  /*697b0*/  BSYNC.RECONVERGENT B0 ;  /* 0x0000000000007941 */ /* 0x000fea0003800200 */
.L_x_44811:
        /* <DEDUP_REMOVED lines=50> */
.L_x_44814:
[----:B------:R-:W-:Y:S05]  /*69ae0*/  BSYNC.RECONVERGENT B0 ;  /* 0x0000000000007941 */ /* 0x000fea0003800200 */
.L_x_44813:
        /* <DEDUP_REMOVED lines=50> */
.L_x_44816:
[----:B------:R-:W-:Y:S05]  /*69e10*/  BSYNC.RECONVERGENT B0 ;  /* 0x0000000000007941 */ /* 0x000fea0003800200 */
.L_x_44815:
        /* <DEDUP_REMOVED lines=50> */
.L_x_44818:
[----:B------:R-:W-:Y:S05]  /*6a140*/  BSYNC.RECONVERGENT B0 ;  /* 0x0000000000007941 */ /* 0x000fea0003800200 */
.L_x_44817:
        /* <DEDUP_REMOVED lines=50> */
.L_x_44820:
[----:B------:R-:W-:Y:S05]  /*6a470*/  BSYNC.RECONVERGENT B0 ;  /* 0x0000000000007941 */ /* 0x000fea0003800200 */
.L_x_44819:
        /* <DEDUP_REMOVED lines=50> */
.L_x_44822:
[----:B------:R-:W-:Y:S05]  /*6a7a0*/  BSYNC.RECONVERGENT B0 ;  /* 0x0000000000007941 */ /* 0x000fea0003800200 */
.L_x_44821:
[----:B------:R-:W-:Y:S01]  /*6a7b0*/  LOP3.LUT P0, RZ, R3, 0x40000, RZ, 0xc0, !PT ;  /* 0x0004000003ff7812 */ /* 0x000fe2000780c0ff */
[----:B------:R-:W-:-:S12]  /*6a7c0*/  BSSY.RECONVERGENT B0, `(.L_x_44823) ;  /* 0x0000030000007945 */ /* 0x000fd80003800200 */
[----:B------:R-:W-:Y:S05]  /*6a7d0*/  @!P0 BRA `(.L_x_44824) ;  /* 0x0000000000b88947 */ /* 0x000fea0003800000 */
[----:B01234-:R-:W2:Y:S01]  /*6a7e0*/  LDL.S16 R148, [R1+0xc] ;  /* 0x00000c0001947983 */ /* 0x01fea20000100600 */
[----:B------:R-:W-:-:S03]  /*6a7f0*/  FADD.FTZ R152, R132, -R13 ;  /* 0x8000000d84987221 */ /* 0x000fc60000010000 */
[----:B------:R-:W3:Y:S01]  /*6a800*/  LDL.S16 R149, [R1+0x4] ;  /* 0x0000040001957983 */ /* 0x000ee20000100600 */
[----:B------:R-:W-:Y:S02]  /*6a810*/  HADD2.F32 R151, -RZ, R56.H0_H0 ;  /* 0x20000038ff977230 */ /* 0x000fe40000004100 */
[----:B------:R-:W-:Y:S01]  /*6a820*/  FMUL.FTZ R152, R19, R152 ;  /* 0x0000009813987220 */ /* 0x000fe20000410000 */
[----:B------:R-:W4:Y:S04]  /*6a830*/  LDL.S16 R154, [R1+0x8] ;  /* 0x00000800019a7983 */ /* 0x000f280000100600 */
[----:B------:R-:W5:Y:S04]  /*6a840*/  LDL.S16 R207, [R1+0xa] ;  /* 0x00000a0001cf7983 */ /* 0x000f680000100600 */
[----:B------:R-:W5:Y:S04]  /*6a850*/  LDL.S16 R155, [R1+0x2] ;  /* 0x00000200019b7983 */ /* 0x000f680000100600 */
[----:B------:R-:W5:Y:S01]  /*6a860*/  LDL.S16 R206, [R1+0x6] ;  /* 0x0000060001ce7983 */ /* 0x000f620000100600 */
[----:B--2---:R-:W-:-:S05]  /*6a870*/  HADD2.F32 R148, -RZ, R148.H0_H0 ;  /* 0x20000094ff947230 */ /* 0x004fca0000004100 */
[----:B------:R-:W-:Y:S02]  /*6a880*/  FFMA.FTZ R148, R152, R148, R151 ;  /* 0x0000009498947223 */ /* 0x000fe40000010097 */
[----:B------:R-:W2:Y:S01]  /*6a890*/  LDL.S16 R151, [R1] ;  /* 0x0000000001977983 */ /* 0x000ea20000100600 */
[----:B---3--:R-:W-:Y:S02]  /*6a8a0*/  HADD2.F32 R149, -RZ, R149.H0_H0 ;  /* 0x20000095ff957230 */ /* 0x008fe40000004100 */
[----:B------:R-:W-:Y:S02]  /*6a8b0*/  HADD2.F32 R150, -RZ, R162.H0_H0 ;  /* 0x200000a2ff967230 */ /* 0x000fe40000004100 */
[----:B------:R-:W-:-:S03]  /*6a8c0*/  FADD.FTZ R153, R133, -R13 ;  /* 0x8000000d85997221 */ /* 0x000fc60000010000 */
[----:B------:R-:W-:Y:S01]  /*6a8d0*/  FFMA.FTZ R152, R152, R149, R150 ;  /* 0x0000009598987223 */ /* 0x000fe20000010096 */
[----:B----4-:R-:W-:Y:S02]  /*6a8e0*/  HADD2.F32 R149, -RZ, R154.H0_H0 ;  /* 0x2000009aff957230 */ /* 0x010fe40000004100 */
[----:B------:R-:W-:Y:S01]  /*6a8f0*/  FMUL.FTZ R153, R19, R153 ;  /* 0x0000009913997220 */ /* 0x000fe20000410000 */
[----:B------:R-:W-:-:S05]  /*6a900*/  HADD2.F32 R154, -RZ, R208.H1_H1 ;  /* 0x300000d0ff9a7230 */ /* 0x000fca0000004100 */
[----:B------:R-:W-:Y:S01]  /*6a910*/  FFMA.FTZ R149, R153, R149, R154 ;  /* 0x0000009599957223 */ /* 0x000fe2000001009a */
[----:B------:R-:W-:-:S04]  /*6a920*/  FADD.FTZ R154, R134, -R13 ;  /* 0x8000000d869a7221 */ /* 0x000fc80000010000 */
[----:B------:R-:W-:Y:S01]  /*6a930*/  FMUL.FTZ R154, R19, R154 ;  /* 0x0000009a139a7220 */ /* 0x000fe20000410000 */
[----:B--2---:R-:W-:Y:S02]  /*6a940*/  HADD2.F32 R150, -RZ, R151.H0_H0 ;  /* 0x20000097ff967230 */ /* 0x004fe40000004100 */
[----:B------:R-:W-:-:S05]  /*6a950*/  HADD2.F32 R151, -RZ, R208.H0_H0 ;  /* 0x200000d0ff977230 */ /* 0x000fca0000004100 */
[----:B------:R-:W-:Y:S01]  /*6a960*/  FFMA.FTZ R153, R153, R150, R151 ;  /* 0x0000009699997223 */ /* 0x000fe20000010097 */
[----:B-----5:R-:W-:Y:S02]  /*6a970*/  HADD2.F32 R150, -RZ, R207.H0_H0 ;  /* 0x200000cfff967230 */ /* 0x020fe40000004100 */
        /* <DEDUP_REMOVED lines=20> */
.L_x_44824:
[----:B------:R-:W-:Y:S05]  /*6aac0*/  BSYNC.RECONVERGENT B0 ;  /* 0x0000000000007941 */ /* 0x000fea0003800200 */
.L_x_44823:
[----:B------:R-:W-:Y:S01]  /*6aad0*/  LOP3.LUT P0, RZ, R3, 0x20000, RZ, 0xc0, !PT ;  /* 0x0002000003ff7812 */ /* 0x000fe2000780c0ff */
[----:B------:R-:W-:-:S12]  /*6aae0*/  BSSY.RECONVERGENT B0, `(.L_x_44825) ;  /* 0x0000029000007945 */ /* 0x000fd80003800200 */
[----:B------:R-:W-:Y:S05]  /*6aaf0*/  @!P0 BRA `(.L_x_44826) ;  /* 0x00000000009c8947 */ /* 0x000fea0003800000 */
[--C-:B0-234-:R-:W-:Y:S01]  /*6ab00*/  FADD.FTZ R152, R136, -R13.reuse ;  /* 0x8000000d88987221 */ /* 0x11dfe20000010000 */
[----:B-1----:R-:W-:Y:S02]  /*6ab10*/  HADD2.F32 R148, -RZ, R252.H0_H0 ;  /* 0x200000fcff947230 */ /* 0x002fe40000004100 */
[----:B------:R-:W-:Y:S01]  /*6ab20*/  FADD.FTZ R153, R137, -R13 ;  /* 0x8000000d89997221 */ /* 0x000fe20000010000 */
[----:B------:R-:W-:Y:S02]  /*6ab30*/  HADD2.F32 R151, -RZ, R58.H0_H0 ;  /* 0x2000003aff977230 */ /* 0x000fe40000004100 */
[C---:B------:R-:W-:Y:S01]  /*6ab40*/  FMUL.FTZ R152, R19.reuse, R152 ;  /* 0x0000009813987220 */ /* 0x040fe20000410000 */
[----:B------:R-:W-:Y:S02]  /*6ab50*/  HADD2.F32 R149, -RZ, R250.H0_H0 ;  /* 0x200000faff957230 */ /* 0x000fe40000004100 */
[----:B------:R-:W-:Y:S01]  /*6ab60*/  FMUL.FTZ R153, R19, R153 ;  /* 0x0000009913997220 */ /* 0x000fe20000410000 */
[----:B------:R-:W-:-:S02]  /*6ab70*/  HADD2.F32 R150, -RZ, R160.H0_H0 ;  /* 0x200000a0ff967230 */ /* 0x000fc40000004100 */
[C---:B------:R-:W-:Y:S01]  /*6ab80*/  FFMA.FTZ R148, R152.reuse, R148, R151 ;  /* 0x0000009498947223 */ /* 0x040fe20000010097 */
[----:B------:R-:W-:Y:S02]  /*6ab90*/  HADD2.F32 R154, -RZ, R21.H1_H1 ;  /* 0x30000015ff9a7230 */ /* 0x000fe40000004100 */
[----:B------:R-:W-:Y:S02]  /*6aba0*/  HADD2.F32 R151, -RZ, R200.H0_H0 ;  /* 0x200000c8ff977230 */ /* 0x000fe40000004100 */
[----:B------:R-:W-:Y:S01]  /*6abb0*/  FFMA.FTZ R152, R152, R149, R150 ;  /* 0x0000009598987223 */ /* 0x000fe20000010096 */
[----:B------:R-:W-:Y:S02]  /*6abc0*/  HADD2.F32 R149, -RZ, R251.H0_H0 ;  /* 0x200000fbff957230 */ /* 0x000fe40000004100 */
[----:B------:R-:W-:Y:S02]  /*6abd0*/  HADD2.F32 R150, -RZ, R249.H0_H0 ;  /* 0x200000f9ff967230 */ /* 0x000fe40000004100 */
[----:B------:R-:W-:-:S02]  /*6abe0*/  HADD2.F32 R155, -RZ, R161.H0_H0 ;  /* 0x200000a1ff9b7230 */ /* 0x000fc40000004100 */
[C---:B------:R-:W-:Y:S01]  /*6abf0*/  FFMA.FTZ R149, R153.reuse, R149, R154 ;  /* 0x0000009599957223 */ /* 0x040fe2000001009a */
[----:B------:R-:W-:Y:S01]  /*6ac00*/  FADD.FTZ R154, R138, -R13 ;  /* 0x8000000d8a9a7221 */ /* 0x000fe20000010000 */
[----:B------:R-:W-:Y:S01]  /*6ac10*/  FFMA.FTZ R153, R153, R150, R151 ;  /* 0x0000009699997223 */ /* 0x000fe20000010097 */
[----:B------:R-:W-:Y:S02]  /*6ac20*/  HADD2.F32 R150, -RZ, R251.H1_H1 ;  /* 0x300000fbff967230 */ /* 0x000fe40000004100 */
[----:B------:R-:W-:Y:S02]  /*6ac30*/  HADD2.F32 R151, -RZ, R59.H0_H0 ;  /* 0x2000003bff977230 */ /* 0x000fe40000004100 */
[----:B------:R-:W-:Y:S01]  /*6ac40*/  FMUL.FTZ R154, R19, R154 ;  /* 0x0000009a139a7220 */ /* 0x000fe20000410000 */
[----:B------:R-:W-:Y:S02]  /*6ac50*/  HADD2.F32 R206, -RZ, R200.H1_H1 ;  /* 0x300000c8ffce7230 */ /* 0x000fe40000004100 */
[----:B------:R-:W-:-:S02]  /*6ac60*/  HADD2.F32 R207, -RZ, R201.H0_H0 ;  /* 0x200000c9ffcf7230 */ /* 0x000fc40000004100 */
[----:B------:R-:W-:Y:S01]  /*6ac70*/  FFMA.FTZ R150, R154, R150, R151 ;  /* 0x000000969a967223 */ /* 0x000fe20000010097 */
[----:B------:R-:W-:-:S05]  /*6ac80*/  HADD2.F32 R151, -RZ, R249.H1_H1 ;  /* 0x300000f9ff977230 */ /* 0x000fca0000004100 */
[----:B------:R-:W-:Y:S01]  /*6ac90*/  FFMA.FTZ R154, R154, R151, R155 ;  /* 0x000000979a9a7223 */ /* 0x000fe2000001009b */
[----:B------:R-:W-:Y:S01]  /*6aca0*/  FADD.FTZ R155, R139, -R13 ;  /* 0x8000000d8b9b7221 */ /* 0x000fe20000010000 */
[----:B------:R-:W-:-:S03]  /*6acb0*/  HADD2.F32 R151, -RZ, R250.H1_H1 ;  /* 0x300000faff977230 */ /* 0x000fc60000004100 */
        /* <DEDUP_REMOVED lines=8> */
[----:B0-----:R-:W-:-:S04]  /*6ad40*/  IMAD.WIDE.U32 R148, R20, 0x10, R148 ;  /* 0x0000001014947825 */ /* 0x001fc800078e0094 */
[----:B------:R-:W-:Y:S01]  /*6ad50*/  VIADD R20, R20, 0x20 ;  /* 0x0000002014147836 */ /* 0x000fe20000000000 */
[----:B------:R0:W-:Y:S06]  /*6ad60*/  STG.E.128 desc[UR6][R148.64], R152 ;  /* 0x0000009894007986 */ /* 0x0001ec000c101d06 */
.L_x_44826:
[----:B------:R-:W-:Y:S05]  /*6ad70*/  BSYNC.RECONVERGENT B0 ;  /* 0x0000000000007941 */ /* 0x000fea0003800200 */
.L_x_44825:
[----:B------:R-:W-:Y:S01]  /*6ad80*/  LOP3.LUT P0, RZ, R3, 0x10000, RZ, 0xc0, !PT ;  /* 0x0001000003ff7812 */ /* 0x000fe2000780c0ff */
[----:B------:R-:W-:-:S12]  /*6ad90*/  BSSY.RECONVERGENT B0, `(.L_x_44827) ;  /* 0x0000029000007945 */ /* 0x000fd80003800200 */
[----:B------:R-:W-:Y:S05]  /*6ada0*/  @!P0 BRA `(.L_x_44828) ;  /* 0x00000000009c8947 */ /* 0x000fea0003800000 */
[--C-:B0-234-:R-:W-:Y:S01]  /*6adb0*/  FADD.FTZ R152, R140, -R13.reuse ;  /* 0x8000000d8c987221 */ /* 0x11dfe20000010000 */
[----:B-1----:R-:W-:Y:S02]  /*6adc0*/  HADD2.F32 R148, -RZ, R247.H1_H1 ;  /* 0x300000f7ff947230 */ /* 0x002fe40000004100 */
[----:B------:R-:W-:Y:S01]  /*6add0*/  FADD.FTZ R153, R141, -R13 ;  /* 0x8000000d8d997221 */ /* 0x000fe20000010000 */
[----:B------:R-:W-:Y:S02]  /*6ade0*/  HADD2.F32 R151, -RZ, R156.H0_H0 ;  /* 0x2000009cff977230 */ /* 0x000fe40000004100 */
[C---:B------:R-:W-:Y:S01]  /*6adf0*/  FMUL.FTZ R152, R19.reuse, R152 ;  /* 0x0000009813987220 */ /* 0x040fe20000410000 */
[----:B------:R-:W-:Y:S02]  /*6ae00*/  HADD2.F32 R149, -RZ, R243.H1_H1 ;  /* 0x300000f3ff957230 */ /* 0x000fe40000004100 */
[----:B------:R-:W-:Y:S01]  /*6ae10*/  FMUL.FTZ R153, R19, R153 ;  /* 0x0000009913997220 */ /* 0x000fe20000410000 */
[----:B------:R-:W-:-:S02]  /*6ae20*/  HADD2.F32 R150, -RZ, R158.H0_H0 ;  /* 0x2000009eff967230 */ /* 0x000fc40000004100 */
[C---:B------:R-:W-:Y:S01]  /*6ae30*/  FFMA.FTZ R148, R152.reuse, R148, R151 ;  /* 0x0000009498947223 */ /* 0x040fe20000010097 */
[----:B------:R-:W-:Y:S02]  /*6ae40*/  HADD2.F32 R154, -RZ, R201.H1_H1 ;  /* 0x300000c9ff9a7230 */ /* 0x000fe40000004100 */
[----:B------:R-:W-:Y:S02]  /*6ae50*/  HADD2.F32 R151, -RZ, R202.H0_H0 ;  /* 0x200000caff977230 */ /* 0x000fe40000004100 */
[----:B------:R-:W-:Y:S01]  /*6ae60*/  FFMA.FTZ R152, R152, R149, R150 ;  /* 0x0000009598987223 */ /* 0x000fe20000010096 */
[----:B------:R-:W-:Y:S02]  /*6ae70*/  HADD2.F32 R149, -RZ, R245.H1_H1 ;  /* 0x300000f5ff957230 */ /* 0x000fe40000004100 */
        /* <DEDUP_REMOVED lines=11> */
[----:B------:R-:W-:-:S05]  /*6af30*/  HADD2.F32 R151, -RZ, R244.H0_H0 ;  /* 0x200000f4ff977230 */ /* 0x000fca0000004100 */
        /* <DEDUP_REMOVED lines=11> */
[C---:B0-----:R-:W-:Y:S01]  /*6aff0*/  IMAD.WIDE.U32 R148, R20.reuse, 0x10, R148 ;  /* 0x0000001014947825 */ /* 0x041fe200078e0094 */
[----:B------:R-:W-:-:S04]  /*6b000*/  IADD3 R20, PT, PT, R20, 0x20, RZ ;  /* 0x0000002014147810 */ /* 0x000fc80007ffe0ff */
[----:B------:R0:W-:Y:S03]  /*6b010*/  STG.E.128 desc[UR6][R148.64], R152 ;  /* 0x0000009894007986 */ /* 0x0001e6000c101d06 */
.L_x_44828:
[----:B------:R-:W-:Y:S05]  /*6b020*/  BSYNC.RECONVERGENT B0 ;  /* 0x0000000000007941 */ /* 0x000fea0003800200 */
.L_x_44827:
[----:B------:R-:W-:Y:S01]  /*6b030*/  LOP3.LUT P0, RZ, R3, 0x8000, RZ, 0xc0, !PT ;  /* 0x0000800003ff7812 */ /* 0x000fe2000780c0ff */
[----:B------:R-:W-:-:S12]  /*6b040*/  BSSY.RECONVERGENT B0, `(.L_x_44829) ;  /* 0x0000028000007945 */ /* 0x000fd80003800200 */
[----:B------:R-:W-:Y:S05]  /*6b050*/  @!P0 BRA `(.L_x_44830) ;  /* 0x0000000000988947 */ /* 0x000fea0003800000 */
[--C-:B0-234-:R-:W-:Y:S01]  /*6b060*/  FADD.FTZ R155, R147, -R13.reuse ;  /* 0x8000000d939b7221 */ /* 0x11dfe20000010000 */
[----:B------:R-:W-:Y:S02]  /*6b070*/  HADD2.F32 R151, -RZ, R16.H1_H1 ;  /* 0x30000010ff977230 */ /* 0x000fe40000004100 */
[----:B------:R-:W-:Y:S01]  /*6b080*/  FADD.FTZ R152, R144, -R13 ;  /* 0x8000000d90987221 */ /* 0x000fe20000010000 */
[----:B------:R-:W-:Y:S02]  /*6b090*/  HADD2.F32 R150, -RZ, R204.H1_H1 ;  /* 0x300000ccff967230 */ /* 0x000fe40000004100 */
[C---:B------:R-:W-:Y:S01]  /*6b0a0*/  FMUL.FTZ R155, R19.reuse, R155 ;  /* 0x0000009b139b7220 */ /* 0x040fe20000410000 */
[----:B-1----:R-:W-:Y:S02]  /*6b0b0*/  HADD2.F32 R148, -RZ, R18.H1_H1 ;  /* 0x30000012ff947230 */ /* 0x002fe40000004100 */
[----:B------:R-:W-:Y:S01]  /*6b0c0*/  FMUL.FTZ R152, R19, R152 ;  /* 0x0000009813987220 */ /* 0x000fe20000410000 */
[----:B------:R-:W-:-:S02]  /*6b0d0*/  HADD2.F32 R149, -RZ, R205.H0_H0 ;  /* 0x200000cdff957230 */ /* 0x000fc40000004100 */
[----:B------:R-:W-:Y:S01]  /*6b0e0*/  FFMA.FTZ R151, R155, R151, R150 ;  /* 0x000000979b977223 */ /* 0x000fe20000010096 */
[----:B------:R-:W0:Y:S01]  /*6b0f0*/  LDC.64 R206, c[0x0][0x428] ;  /* 0x00010a00ffce7b82 */ /* 0x000e220000000a00 */
[----:B------:R-:W-:Y:S02]  /*6b100*/  HADD2.F32 R150, -RZ, R198.H0_H0 ;  /* 0x200000c6ff967230 */ /* 0x000fe40000004100 */
[----:B------:R-:W-:Y:S01]  /*6b110*/  FADD.FTZ R153, R145, -R13 ;  /* 0x8000000d91997221 */ /* 0x000fe20000010000 */
[----:B------:R-:W-:Y:S01]  /*6b120*/  FFMA.FTZ R155, R155, R148, R149 ;  /* 0x000000949b9b7223 */ /* 0x000fe20000010095 */
[----:B------:R-:W-:Y:S02]  /*6b130*/  HADD2.F32 R148, -RZ, R245.H0_H0 ;  /* 0x200000f5ff947230 */ /* 0x000fe40000004100 */
[----:B------:R-:W-:Y:S01]  /*6b140*/  FADD.FTZ R13, R146, -R13 ;  /* 0x8000000d920d7221 */ /* 0x000fe20000010000 */
[----:B------:R-:W-:Y:S02]  /*6b150*/  HADD2.F32 R149, -RZ, R196.H0_H0 ;  /* 0x200000c4ff957230 */ /* 0x000fe40000004100 */
[----:B------:R-:W-:Y:S01]  /*6b160*/  FMUL.FTZ R153, R19, R153 ;  /* 0x0000009913997220 */ /* 0x000fe20000410000 */
[----:B------:R-:W-:-:S02]  /*6b170*/  HADD2.F32 R154, -RZ, R204.H0_H0 ;  /* 0x200000ccff9a7230 */ /* 0x000fc40000004100 */
[----:B------:R-:W-:Y:S01]  /*6b180*/  FMUL.FTZ R19, R19, R13 ;  /* 0x0000000d13137220 */ /* 0x000fe20000410000 */
[----:B------:R-:W-:Y:S02]  /*6b190*/  HADD2.F32 R13, -RZ, R197.H0_H0 ;  /* 0x200000c5ff0d7230 */ /* 0x000fe40000004100 */
[----:B------:R-:W-:Y:S01]  /*6b1a0*/  FFMA.FTZ R148, R152, R148, R149 ;  /* 0x0000009498947223 */ /* 0x000fe20000010095 */
[----:B------:R-:W-:-:S05]  /*6b1b0*/  HADD2.F32 R149, -RZ, R241.H1_H1 ;  /* 0x300000f1ff957230 */ /* 0x000fca0000004100 */
[----:B------:R-:W-:Y:S01]  /*6b1c0*/  FFMA.FTZ R152, R152, R149, R150 ;  /* 0x0000009598987223 */ /* 0x000fe20000010096 */
[----:B------:R-:W-:Y:S02]  /*6b1d0*/  HADD2.F32 R149, -RZ, R15.H1_H1 ;  /* 0x3000000fff957230 */ /* 0x000fe40000004100 */
[----:B------:R-:W-:Y:S02]  /*6b1e0*/  HADD2.F32 R150, -RZ, R203.H1_H1 ;  /* 0x300000cbff967230 */ /* 0x000fe40000004100 */
[----:B0-----:R-:W-:-:S04]  /*6b1f0*/  IMAD.WIDE.U32 R206, R20, 0x10, R206 ;  /* 0x0000001014ce7825 */ /* 0x001fc800078e00ce */
[----:B------:R-:W-:Y:S01]  /*6b200*/  FFMA.FTZ R149, R153, R149, R150 ;  /* 0x0000009599957223 */ /* 0x000fe20000010096 */
[----:B------:R-:W-:-:S05]  /*6b210*/  HADD2.F32 R150, -RZ, R17.H1_H1 ;  /* 0x30000011ff967230 */ /* 0x000fca0000004100 */
[----:B------:R-:W-:Y:S01]  /*6b220*/  FFMA.FTZ R153, R153, R150, R154 ;  /* 0x0000009699997223 */ /* 0x000fe2000001009a */
[----:B------:R-:W-:Y:S02]  /*6b230*/  HADD2.F32 R150, -RZ, R242.H0_H0 ;  /* 0x200000f2ff967230 */ /* 0x000fe40000004100 */
[----:B------:R-:W-:-:S03]  /*6b240*/  HADD2.F32 R154, -RZ, R241.H0_H0 ;  /* 0x200000f1ff9a7230 */ /* 0x000fc60000004100 */
[----:B------:R-:W-:Y:S01]  /*6b250*/  FFMA.FTZ R150, R19, R150, R13 ;  /* 0x0000009613967223 */ /* 0x000fe2000001000d */
[----:B------:R-:W-:-:S04]  /*6b260*/  HADD2.F32 R13, -RZ, R199.H0_H0 ;  /* 0x200000c7ff0d7230 */ /* 0x000fc80000004100 */
[----:B------:R0:W-:Y:S01]  /*6b270*/  STG.E.128 desc[UR6][R206.64], R148 ;  /* 0x00000094ce007986 */ /* 0x0001e2000c101d06 */
[----:B------:R-:W-:Y:S01]  /*6b280*/  FFMA.FTZ R154, R19, R154, R13 ;  /* 0x0000009a139a7223 */ /* 0x000fe2000001000d */
[----:B0-----:R-:W0:Y:S02]  /*6b290*/  LDC.64 R148, c[0x0][0x430] ;  /* 0x00010c00ff947b82 */ /* 0x001e240000000a00 */
[----:B0-----:R-:W-:-:S05]  /*6b2a0*/  IMAD.WIDE.U32 R148, R20, 0x10, R148 ;  /* 0x0000001014947825 */ /* 0x001fca00078e0094 */
[----:B------:R0:W-:Y:S02]  /*6b2b0*/  STG.E.128 desc[UR6][R148.64], R152 ;  /* 0x0000009894007986 */ /* 0x0001e4000c101d06 */
.L_x_44830:
[----:B------:R-:W-:Y:S05]  /*6b2c0*/  BSYNC.RECONVERGENT B0 ;  /* 0x0000000000007941 */ /* 0x000fea0003800200 */
.L_x_44829:
[----:B01234-:R-:W0:Y:S02]  /*6b2d0*/  LDC.64 R148, c[0x0][0x380] ;  /* 0x0000e000ff947b82 */ /* 0x01fe240000000a00 */
[----:B0-----:R-:W-:-:S05]  /*6b2e0*/  IMAD R8, R148, 0x4, R8 ;  /* 0x0000000494087824 */ /* 0x001fca00078e0208 */
[----:B------:R-:W-:-:S13]  /*6b2f0*/  ISETP.GE.AND P0, PT, R8, R149, PT ;  /* 0x000000950800720c */ /* 0x000fda0003f06270 */
[----:B------:R-:W-:Y:S05]  /*6b300*/  @!P0 BRA `(.L_x_44831) ;  /* 0xfffff9b000248947 */ /* 0x000fea000383ffff */
[----:B------:R-:W-:Y:S05]  /*6b310*/  EXIT ;  /* 0x000000000000794d */ /* 0x000fea0003800000 */
.L_x_44790:
        /* <DEDUP_REMOVED lines=8> */
.L_x_44833:
[----:B------:R-:W-:Y:S05]  /*6b3a0*/  BSYNC B0 ;  /* 0x0000000000007941 */ /* 0x000fea0003800000 */
.L_x_44832:
        /* <DEDUP_REMOVED lines=8> */
.L_x_44834:
[----:B------:R-:W-:Y:S02]  /*6b430*/  IMAD.MOV.U32 R149, RZ, RZ, 0x4 ;  /* 0x00000004ff957424 */ /* 0x000fe400078e00ff */
[----:B------:R-:W-:Y:S01]  /*6b440*/  FADD.FTZ R13, R13, R19 ;  /* 0x000000130d0d7221 */ /* 0x000fe20000010000 */
[----:B------:R-:W-:-:S04]  /*6b450*/  MOV R19, 0xffffffff ;  /* 0xffffffff00137802 */ /* 0x000fc80000000f00 */
[----:B------:R-:W-:-:S07]  /*6b460*/  MOV R154, R13 ;  /* 0x0000000d009a7202 */ /* 0x000fce0000000f00 */
[----:B------:R-:W-:Y:S05]  /*6b470*/  WARPSYNC.COLLECTIVE R19, `(.L_x_44835) ;  /* 0x0000000013087348 */ /* 0x000fea0003c00000 */
[----:B------:R0:W1:Y:S02]  /*6b480*/  SHFL.BFLY P6, R19, R154, R149, R148 ;  /* 0x0c0000959a137389 */ /* 0x00006400000c0094 */
[----:B01----:R-:W-:Y:S05]  /*6b490*/  ENDCOLLECTIVE ;  /* 0x000000000000791b */ /* 0x003fea0003800000 */
.L_x_44835:
[----:B------:R-:W-:Y:S02]  /*6b4a0*/  HFMA2 R149, -RZ, RZ, 0, 4.76837158203125e-07 ;  /* 0x00000008ff957431 */ /* 0x000fe400000001ff */
[----:B------:R-:W-:Y:S01]  /*6b4b0*/  FADD.FTZ R13, R13, R19 ;  /* 0x000000130d0d7221 */ /* 0x000fe20000010000 */
[----:B------:R-:W-:-:S03]  /*6b4c0*/  IMAD.MOV.U32 R19, RZ, RZ, -0x1 ;  /* 0xffffffffff137424 */ /* 0x000fc600078e00ff */
[----:B------:R-:W-:-:S07]  /*6b4d0*/  IMAD.MOV.U32 R154, RZ, RZ, R13 ;  /* 0x000000ffff9a7224 */ /* 0x000fce00078e000d */
[----:B------:R-:W-:Y:S05]  /*6b4e0*/  WARPSYNC.COLLECTIVE R19, `(.L_x_44836) ;  /* 0x0000000013087348 */ /* 0x000fea0003c00000 */
[----:B------:R0:W1:Y:S02]  /*6b4f0*/  SHFL.BFLY P6, R19, R154, R149, R148 ;  /* 0x0c0000959a137389 */ /* 0x00006400000c0094 */
[----:B01----:R-:W-:Y:S05]  /*6b500*/  ENDCOLLECTIVE ;  /* 0x000000000000791b */ /* 0x003fea0003800000 */
.L_x_44836:
[----:B------:R-:W-:Y:S02]  /*6b510*/  IMAD.MOV.U32 R149, RZ, RZ, 0x10 ;  /* 0x00000010ff957424 */ /* 0x000fe400078e00ff */
[----:B------:R-:W-:Y:S01]  /*6b520*/  FADD.FTZ R13, R13, R19 ;  /* 0x000000130d0d7221 */ /* 0x000fe20000010000 */
[----:B------:R-:W-:-:S04]  /*6b530*/  MOV R19, 0xffffffff ;  /* 0xffffffff00137802 */ /* 0x000fc80000000f00 */
[----:B------:R-:W-:-:S07]  /*6b540*/  MOV R154, R13 ;  /* 0x0000000d009a7202 */ /* 0x000fce0000000f00 */
[----:B------:R-:W-:Y:S05]  /*6b550*/  WARPSYNC.COLLECTIVE R19, `(.L_x_44837) ;  /* 0x0000000013087348 */ /* 0x000fea0003c00000 */
[----:B------:R0:W1:Y:S02]  /*6b560*/  SHFL.BFLY P6, R19, R154, R149, R148 ;  /* 0x0c0000959a137389 */ /* 0x00006400000c0094 */
[----:B01----:R-:W-:Y:S05]  /*6b570*/  ENDCOLLECTIVE ;  /* 0x000000000000791b */ /* 0x003fea0003800000 */
.L_x_44837:
        /* <DEDUP_REMOVED lines=185> */
.L_x_44838:
[----:B------:R-:W-:Y:S02]  /*6c110*/  HFMA2 R149, -RZ, RZ, 0, 1.1920928955078125e-07 ;  /* 0x00000002ff957431 */ /* 0x000fe400000001ff */
[----:B------:R-:W-:Y:S01]  /*6c120*/  FADD.FTZ R152, R152, R19 ;  /* 0x0000001398987221 */ /* 0x000fe20000010000 */
[----:B------:R-:W-:-:S03]  /*6c130*/  IMAD.MOV.U32 R19, RZ, RZ, -0x1 ;  /* 0xffffffffff137424 */ /* 0x000fc600078e00ff */
[----:B------:R-:W-:-:S07]  /*6c140*/  IMAD.MOV.U32 R154, RZ, RZ, R152 ;  /* 0x000000ffff9a7224 */ /* 0x000fce00078e0098 */
[----:B------:R-:W-:Y:S05]  /*6c150*/  WARPSYNC.COLLECTIVE R19, `(.L_x_44839) ;  /* 0x0000000013087348 */ /* 0x000fea0003c00000 */
[----:B------:R0:W1:Y:S02]  /*6c160*/  SHFL.BFLY P6, R19, R154, R149, R148 ;  /* 0x0c0000959a137389 */ /* 0x00006400000c0094 */
[----:B01----:R-:W-:Y:S05]  /*6c170*/  ENDCOLLECTIVE ;  /* 0x000000000000791b */ /* 0x003fea0003800000 */
.L_x_44839:
[----:B------:R-:W-:Y:S02]  /*6c180*/  IMAD.MOV.U32 R149, RZ, RZ, 0x4 ;  /* 0x00000004ff957424 */ /* 0x000fe400078e00ff */
[----:B------:R-:W-:Y:S01]  /*6c190*/  FADD.FTZ R152, R152, R19 ;  /* 0x0000001398987221 */ /* 0x000fe20000010000 */
[----:B------:R-:W-:-:S04]  /*6c1a0*/  MOV R19, 0xffffffff ;  /* 0xffffffff00137802 */ /* 0x000fc80000000f00 */
[----:B------:R-:W-:-:S07]  /*6c1b0*/  MOV R154, R152 ;  /* 0x00000098009a7202 */ /* 0x000fce0000000f00 */
[----:B------:R-:W-:Y:S05]  /*6c1c0*/  WARPSYNC.COLLECTIVE R19, `(.L_x_44840) ;  /* 0x0000000013087348 */ /* 0x000fea0003c00000 */
[----:B------:R0:W1:Y:S02]  /*6c1d0*/  SHFL.BFLY P6, R19, R154, R149, R148 ;  /* 0x0c0000959a137389 */ /* 0x00006400000c0094 */
[----:B01----:R-:W-:Y:S05]  /*6c1e0*/  ENDCOLLECTIVE ;  /* 0x000000000000791b */ /* 0x003fea0003800000 */
.L_x_44840:
[----:B------:R-:W-:Y:S02]  /*6c1f0*/  HFMA2 R149, -RZ, RZ, 0, 4.76837158203125e-07 ;  /* 0x00000008ff957431 */ /* 0x000fe400000001ff */
[----:B------:R-:W-:Y:S01]  /*6c200*/  FADD.FTZ R152, R152, R19 ;  /* 0x0000001398987221 */ /* 0x000fe20000010000 */
[----:B------:R-:W-:-:S03]  /*6c210*/  IMAD.MOV.U32 R19, RZ, RZ, -0x1 ;  /* 0xffffffffff137424 */ /* 0x000fc600078e00ff */
[----:B------:R-:W-:-:S07]  /*6c220*/  IMAD.MOV.U32 R154, RZ, RZ, R152 ;  /* 0x000000ffff9a7224 */ /* 0x000fce00078e0098 */
[----:B------:R-:W-:Y:S05]  /*6c230*/  WARPSYNC.COLLECTIVE R19, `(.L_x_44841) ;  /* 0x0000000013087348 */ /* 0x000fea0003c00000 */
[----:B------:R0:W1:Y:S02]  /*6c240*/  SHFL.BFLY P6, R19, R154, R149, R148 ;  /* 0x0c0000959a137389 */ /* 0x00006400000c0094 */
[----:B01----:R-:W-:Y:S05]  /*6c250*/  ENDCOLLECTIVE ;  /* 0x000000000000791b */ /* 0x003fea0003800000 */
.L_x_44841:
[----:B------:R-:W-:Y:S02]  /*6c260*/  IMAD.MOV.U32 R149, RZ, RZ, 0x10 ;  /* 0x00000010ff957424 */ /* 0x000fe400078e00ff */
[----:B------:R-:W-:Y:S01]  /*6c270*/  FADD.FTZ R152, R152, R19 ;  /* 0x0000001398987221 */ /* 0x000fe20000010000 */
[----:B------:R-:W-:-:S04]  /*6c280*/  MOV R19, 0xffffffff ;  /* 0xffffffff00137802 */ /* 0x000fc80000000f00 */
[----:B------:R-:W-:-:S07]  /*6c290*/  MOV R154, R152 ;  /* 0x00000098009a7202 */ /* 0x000fce0000000f00 */
[----:B------:R-:W-:Y:S05]  /*6c2a0*/  WARPSYNC.COLLECTIVE R19, `(.L_x_44842) ;  /* 0x0000000013087348 */ /* 0x000fea0003c00000 */
[----:B------:R0:W1:Y:S02]  /*6c2b0*/  SHFL.BFLY P6, R19, R154, R149, R148 ;  /* 0x0c0000959a137389 */ /* 0x00006400000c0094 */
[----:B01----:R-:W-:Y:S05]  /*6c2c0*/  ENDCOLLECTIVE ;  /* 0x000000000000791b */ /* 0x003fea0003800000 */
.L_x_44842:
[----:B------:R-:W-:Y:S05]  /*6c2d0*/  BRA `(.L_x_44843) ;  /* 0xffffffb0003c7947 */ /* 0x000fea000383ffff */
.L_x_44844:
        /* <DEDUP_REMOVED lines=10> */
.L_x_54496:


//--------------------- .text._ZN10layer_norm31ln_parallel_residual_fwd_kernelINS_13Kernel_traitsI6__halfffffjLj2560ELj1ELj4ELj1ELj16ENS_18Kernel_traits_baseILj2560ES2_ffffjLj128EEEEELb1ELb0ELb1EEEvNS_9FwdParamsE --------------------------
	.section	.text._ZN10layer_norm31ln_parallel_residual_fwd_kernelINS_13Kernel_traitsI6__halfffffjLj2560ELj1ELj4ELj1ELj16ENS_18Kernel_traits_baseILj2560ES2_ffffjLj128EEEEELb1ELb0ELb1EEEvNS_9FwdParamsE,"ax",@progbits
	.align	128
        .global         _ZN10layer_norm31ln_parallel_residual_fwd_kernelINS_13Kernel_traitsI6__halfffffjLj2560ELj1ELj4ELj1ELj16ENS_18Kernel_traits_baseILj2560ES2_ffffjLj128EEEEELb1ELb0ELb1EEEvNS_9FwdParamsE
        .type           _ZN10layer_norm31ln_parallel_residual_fwd_kernelINS_13Kernel_traitsI6__halfffffjLj2560ELj1ELj4ELj1ELj16ENS_18Kernel_traits_baseILj2560ES2_ffffjLj128EEEEELb1ELb0ELb1EEEvNS_9FwdParamsE,@function
        .size           _ZN10layer_norm31ln_parallel_residual_fwd_kernelINS_13Kernel_traitsI6__halfffffjLj2560ELj1ELj4ELj1ELj16ENS_18Kernel_traits_baseILj2560ES2_ffffjLj128EEEEELb1ELb0ELb1EEEvNS_9FwdParamsE,(.L_x_54497 - _ZN10layer_norm31ln_parallel_residual_fwd_kernelINS_13Kernel_traitsI6__halfffffjLj2560ELj1ELj4ELj1ELj16ENS_18Kernel_traits_baseILj2560ES2_ffffjLj128EEEEELb1ELb0ELb1EEEvNS_9FwdParamsE)
        .other          _ZN10layer_norm31ln_parallel_residual_fwd_kernelINS_13Kernel_traitsI6__halfffffjLj2560ELj1ELj4ELj1ELj16ENS_18Kernel_traits_baseILj2560ES2_ffffjLj128EEEEELb1ELb0ELb1EEEvNS_9FwdParamsE,@"STO_CUDA_ENTRY STV_DEFAULT"
_ZN10layer_norm31ln_parallel_residual_fwd_kernelINS_13Kernel_traitsI6__halfffffjLj2560ELj1ELj4ELj1ELj16ENS_18Kernel_traits_baseILj2560ES2_ffffjLj128EEEEELb1ELb0ELb1EEEvNS_9FwdParamsE:
.text._ZN10layer_norm31ln_parallel_residual_fwd_kernelINS_13Kernel_traitsI6__halfffffjLj2560ELj1ELj4ELj1ELj16ENS_18Kernel_traits_baseILj2560ES2_ffffjLj128EEEEELb1ELb0ELb1EEEvNS_9FwdParamsE:
[----:B------:R-:W0:Y:S01]  /*0000*/  LDC R1, c[0x0][0x37c] ;  /* 0x0000df00ff017b82 */ /* 0x000e220000000800 */
[----:B------:R-:W1:Y:S01]  /*0010*/  LDCU.U8 UR4, c[0x0][0x464] ;  /* 0x00008c80ff0477ac */ /* 0x000e620008000000 */
[----:B0-----:R-:W-:Y:S01]  /*0020*/  VIADD R1, R1, 0xfffffea0 ;  /* 0xfffffea001017836 */ /* 0x001fe20000000000 */
[----:B------:R-:W0:Y:S01]  /*0030*/  LDCU.64 UR8, c[0x0][0x358] ;  /* 0x00006b00ff0877ac */ /* 0x000e220008000a00 */
[----:B------:R-:W2:Y:S01]  /*0040*/  S2R R19, SR_TID.X ;  /* 0x0000000000137919 */ /* 0x000ea20000002100 */
[----:B------:R-:W3:Y:S01]  /*0050*/  LDCU.64 UR14, c[0x0][0x438] ;  /* 0x00008700ff0e77ac */ /* 0x000ee20008000a00 */
[----:B-1----:R-:W-:Y:S01]  /*0060*/  UISETP.NE.AND UP0, UPT, UR4, URZ, UPT ;  /* 0x000000ff0400728c */ /* 0x002fe2000bf05270 */
[----:B------:R-:W1:Y:S05]  /*0070*/  LDCU.64 UR4, c[0x0][0x458] ;  /* 0x00008b00ff0477ac */ /* 0x000e6a0008000a00 */
[----:B------:R-:W-:-:S05]  /*0080*/  PLOP3.LUT P0, PT, PT, PT, UP0, 0x80, 0x8 ;  /* 0x000000000008781c */ /* 0x000fca0003f0f008 */
[----:B------:R-:W4:Y:S01]  /*0090*/  @UP0 LDCU UR13, c[0x0][0x460] ;  /* 0x00008c00ff0d07ac */ /* 0x000f220008000800 */
[----:B-1----:R-:W-:Y:S01]  /*00a0*/  @UP0 UMOV UR6, UR4 ;  /* 0x0000000400060c82 */ /* 0x002fe20008000000 */
[----:B------:R-:W-:Y:S01]  /*00b0*/  @UP0 UMOV UR7, UR5 ;  /* 0x0000000500070c82 */ /* 0x000fe20008000000 */
[----:B------:R-:W-:Y:S01]  /*00c0*/  IMAD.U32 R4, RZ, RZ, UR6 ;  /* 0x00000006ff047e24 */ /* 0x000fe2000f8e00ff */
[----:B------:R-:W-:Y:S02]  /*00d0*/  MOV R5, UR7 ;  /* 0x0000000700057c02 */ /* 0x000fe40008000f00 */
[----:B------:R-:W1:Y:S04]  /*00e0*/  LDCU.64 UR6, c[0x0][0x450] ;  /* 0x00008a00ff0677ac */ /* 0x000e680008000a00 */
[----:B0-----:R-:W5:Y:S01]  /*00f0*/  @P0 LDG.E.64 R4, desc[UR8][R4.64] ;  /* 0x0000000804040981 */ /* 0x001f62000c1e1b00 */
[----:B-1----:R-:W-:-:S02]  /*0100*/  IMAD.U32 R2, RZ, RZ, UR6 ;  /* 0x00000006ff027e24 */ /* 0x002fc4000f8e00ff */
[----:B------:R-:W-:-:S06]  /*0110*/  IMAD.U32 R3, RZ, RZ, UR7 ;  /* 0x00000007ff037e24 */ /* 0x000fcc000f8e00ff */
[----:B------:R-:W3:Y:S01]  /*0120*/  @P0 LDG.E.64 R2, desc[UR8][R2.64] ;  /* 0x0000000802020981 */ /* 0x000ee2000c1e1b00 */
[----:B------:R-:W0:Y:S01]  /*0130*/  S2UR UR12, SR_CTAID.X ;  /* 0x00000000000c79c3 */ /* 0x000e220000002500 */
[----:B--2---:R-:W-:Y:S02]  /*0140*/  SHF.R.U32.HI R16, RZ, 0x5, R19 ;  /* 0x00000005ff107819 */ /* 0x004fe40000011613 */
[----:B------:R-:W-:Y:S02]  /*0150*/  LOP3.LUT R232, R19, 0x1f, RZ, 0xc0, !PT ;  /* 0x0000001f13e87812 */ /* 0x000fe400078ec0ff */
[----:B-----5:R-:W-:Y:S02]  /*0160*/  @P0 R2UR UR10, R4 ;  /* 0x00000000040a02ca */ /* 0x020fe400000e0000 */
[----:B------:R-:W-:-:S11]  /*0170*/  @P0 R2UR UR11, R5 ;  /* 0x00000000050b02ca */ /* 0x000fd600000e0000 */
[----:B----4-:R-:W-:Y:S02]  /*0180*/  @UP0 UIADD3 UR4, UP1, UPT, UR10, UR13, URZ ;  /* 0x0000000d0a040290 */ /* 0x010fe4000ff3e0ff */
[----:B0-----:R-:W-:Y:S02]  /*0190*/  USHF.L.U32 UR10, UR12, 0x2, URZ ;  /* 0x000000020c0a7899 */ /* 0x001fe400080006ff */
[----:B------:R-:W-:Y:S02]  /*01a0*/  @UP0 UIADD3.X UR5, UPT, UPT, URZ, UR11, URZ, UP1, !UPT ;  /* 0x0000000bff050290 */ /* 0x000fe40008ffe4ff */
[----:B---3--:R-:W-:Y:S02]  /*01b0*/  UISETP.NE.U32.AND UP0, UPT, UR14, URZ, UPT ;  /* 0x000000ff0e00728c */ /* 0x008fe4000bf05070 */
[----:B------:R-:W-:Y:S01]  /*01c0*/  USHF.R.U64 UR11, UR4, 0x2, UR5 ;  /* 0x00000002040b7899 */ /* 0x000fe20008001205 */
[----:B------:R-:W-:Y:S01]  /*01d0*/  @P0 R2UR UR6, R2 ;  /* 0x00000000020602ca */ /* 0x000fe200000e0000 */
[----:B------:R-:W-:Y:S01]  /*01e0*/  UISETP.NE.AND.EX UP0, UPT, UR15, URZ, UPT, UP0 ;  /* 0x000000ff0f00728c */ /* 0x000fe2000bf05300 */
[----:B------:R-:W-:Y:S01]  /*01f0*/  @P0 R2UR UR7, R3 ;  /* 0x00000000030702ca */ /* 0x000fe200000e0000 */
[----:B------:R-:W-:Y:S01]  /*0200*/  USHF.R.U32.HI UR5, URZ, 0x2, UR5 ;  /* 0x00000002ff057899 */ /* 0x000fe20008011605 */
[----:B------:R-:W-:-:S02]  /*0210*/  LOP3.LUT R16, R16, UR10, RZ, 0xfc, !PT ;  /* 0x0000000a10107c12 */ /* 0x000fc4000f8efcff */
[----:B------:R-:W-:-:S04]  /*0220*/  MOV R170, UR11 ;  /* 0x0000000b00aa7c02 */ /* 0x000fc80008000f00 */
[----:B------:R-:W-:Y:S07]  /*0230*/  BRA.U UP0, `(.L_x_44845) ;  /* 0x0000000900c07547 */ /* 0x000fee000b800000 */
        /* <DEDUP_REMOVED lines=89> */
.L_x_44846:
        /* <DEDUP_REMOVED lines=87> */
.L_x_44845:
        /* <DEDUP_REMOVED lines=93> */
.L_x_44848:
        /* <DEDUP_REMOVED lines=86> */
.L_x_44847:
[----:B------:R-:W1:Y:S02]  /*1870*/  LDCU UR10, c[0x0][0x384] ;  /* 0x00007080ff0a77ac */ /* 0x000e640008000800 */
[----:B-1----:R-:W-:-:S13]  /*1880*/  ISETP.GE.AND P0, PT, R16, UR10, PT ;  /* 0x0000000a10007c0c */ /* 0x002fda000bf06270 */
[----:B------:R-:W-:Y:S05]  /*1890*/  @P0 EXIT ;  /* 0x000000000000094d */ /* 0x000fea0003800000 */
[----:B0----5:R-:W-:Y:S01]  /*18a0*/  IMAD.MOV.U32 R13, RZ, RZ, R64 ;  /* 0x000000ffff0d7224 */ /* 0x021fe200078e0040 */
[--C-:B------:R-:W-:Y:S01]  /*18b0*/  SHF.R.U64 R15, R64, 0x10, R65.reuse ;  /* 0x00000010400f7819 */ /* 0x100fe20000001241 */
[--C-:B------:R-:W-:Y:S01]  /*18c0*/  IMAD.MOV.U32 R14, RZ, RZ, R65.reuse ;  /* 0x000000ffff0e7224 */ /* 0x100fe200078e0041 */
[----:B------:R-:W-:Y:S01]  /*18d0*/  SHF.R.U32.HI R17, RZ, 0x10, R65 ;  /* 0x00000010ff117819 */ /* 0x000fe20000011641 */
[--C-:B------:R-:W-:Y:S01]  /*18e0*/  IMAD.MOV.U32 R64, RZ, RZ, R67.reuse ;  /* 0x000000ffff407224 */ /* 0x100fe200078e0043 */
[----:B------:R-:W-:Y:S01]  /*18f0*/  MOV R18, R66 ;  /* 0x0000004200127202 */ /* 0x000fe20000000f00 */
[----:B------:R-:W-:Y:S01]  /*1900*/  STL.S16 [R1+0x15c], R13 ;  /* 0x00015c0d01007387 */ /* 0x000fe20000100600 */
[----:B------:R-:W-:Y:S01]  /*1910*/  SHF.R.U64 R65, R66, 0x10, R67 ;  /* 0x0000001042417819 */ /* 0x000fe20000001243 */
[----:B------:R-:W-:Y:S01]  /*1920*/  IMAD.MOV.U32 R72, RZ, RZ, R75 ;  /* 0x000000ffff487224 */ /* 0x000fe200078e004b */
[----:B------:R-:W-:Y:S01]  /*1930*/  SHF.R.U32.HI R66, RZ, 0x10, R67 ;  /* 0x00000010ff427819 */ /* 0x000fe20000011643 */
[----:B------:R0:W-:Y:S01]  /*1940*/  STL.S16 [R1+0x15a], R14 ;  /* 0x00015a0e01007387 */ /* 0x0001e20000100600 */
[----:B------:R-:W-:Y:S01]  /*1950*/  IMAD.MOV.U32 R67, RZ, RZ, R70 ;  /* 0x000000ffff437224 */ /* 0x000fe200078e0046 */
[----:B------:R-:W-:Y:S01]  /*1960*/  MOV R68, R71 ;  /* 0x0000004700447202 */ /* 0x000fe20000000f00 */
[----:B------:R-:W-:Y:S01]  /*1970*/  IMAD.MOV.U32 R76, RZ, RZ, R79 ;  /* 0x000000ffff4c7224 */ /* 0x000fe200078e004f */
[----:B------:R-:W-:Y:S01]  /*1980*/  STL.S16 [R1+0x158], R15 ;  /* 0x0001580f01007387 */ /* 0x000fe20000100600 */
[----:B------:R-:W-:Y:S01]  /*1990*/  SHF.R.U64 R69, R70, 0x10, R71 ;  /* 0x0000001046457819 */ /* 0x000fe20000001247 */
[----:B------:R-:W-:Y:S01]  /*19a0*/  IMAD.MOV.U32 R84, RZ, RZ, R87 ;  /* 0x000000ffff547224 */ /* 0x000fe200078e0057 */
[----:B------:R-:W-:Y:S01]  /*19b0*/  SHF.R.U32.HI R70, RZ, 0x10, R71 ;  /* 0x00000010ff467819 */ /* 0x000fe20000011647 */
[----:B------:R1:W-:Y:S01]  /*19c0*/  STL.S16 [R1+0x156], R17 ;  /* 0x0001561101007387 */ /* 0x0003e20000100600 */
[----:B------:R-:W-:Y:S01]  /*19d0*/  IMAD.MOV.U32 R71, RZ, RZ, R74 ;  /* 0x000000ffff477224 */ /* 0x000fe200078e004a */
[----:B------:R-:W-:Y:S01]  /*19e0*/  SHF.R.U64 R73, R74, 0x10, R75 ;  /* 0x000000104a497819 */ /* 0x000fe2000000124b */
[----:B------:R-:W-:Y:S01]  /*19f0*/  IMAD.MOV.U32 R88, RZ, RZ, R91 ;  /* 0x000000ffff587224 */ /* 0x000fe200078e005b */
[----:B------:R2:W-:Y:S01]  /*1a00*/  STL.S16 [R1+0x154], R18 ;  /* 0x0001541201007387 */ /* 0x0005e20000100600 */
        /* <DEDUP_REMOVED lines=9> */
[----:B------:R-:W-:Y:S01]  /*1aa0*/  MOV R80, R83 ;  /* 0x0000005300507202 */ /* 0x000fe20000000f00 */
[----:B------:R-:W-:Y:S01]  /*1ab0*/  IMAD.MOV.U32 R110, RZ, RZ, R113 ;  /* 0x000000ffff6e7224 */ /* 0x000fe200078e0071 */
        /* <DEDUP_REMOVED lines=21> */
[--C-:B------:R-:W-:Y:S01]  /*1c10*/  SHF.R.U64 R93, R94, 0x10, R95.reuse ;  /* 0x000000105e5d7819 */ /* 0x100fe2000000125f */
[----:B------:R-:W-:Y:S01]  /*1c20*/  IMAD.MOV.U32 R152, RZ, RZ, R138 ;  /* 0x000000ffff987224 */ /* 0x000fe200078e008a */
[----:B------:R-:W-:Y:S01]  /*1c30*/  SHF.R.U32.HI R94, RZ, 0x10, R95 ;  /* 0x00000010ff5e7819 */ /* 0x000fe2000001165f */
[----:B------:R-:W-:Y:S01]  /*1c40*/  STL.S16 [R1+0x142], R72 ;  /* 0x0001424801007387 */ /* 0x000fe20000100600 */
[----:B------:R-:W-:Y:S01]  /*1c50*/  IMAD.MOV.U32 R95, RZ, RZ, R98 ;  /* 0x000000ffff5f7224 */ /* 0x000fe200078e0062 */
[----:B------:R-:W-:Y:S01]  /*1c60*/  SHF.R.U64 R97, R98, 0x10, R99 ;  /* 0x0000001062617819 */ /* 0x000fe20000001263 */
[----:B------:R-:W-:Y:S01]  /*1c70*/  IMAD.MOV.U32 R153, RZ, RZ, R139 ;  /* 0x000000ffff997224 */ /* 0x000fe200078e008b */
        /* <DEDUP_REMOVED lines=25> */
[--C-:B------:R-:W-:Y:S01]  /*1e10*/  SHF.R.U64 R117, R118, 0x10, R119.reuse ;  /* 0x0000001076757819 */ /* 0x100fe20000001277 */
[----:B------:R-:W3:Y:S01]  /*1e20*/  LDCU.64 UR10, c[0x0][0x398] ;  /* 0x00007300ff0a77ac */ /* 0x000ee20008000a00 */
[----:B------:R-:W-:Y:S01]  /*1e30*/  SHF.R.U32.HI R118, RZ, 0x10, R119 ;  /* 0x00000010ff767819 */ /* 0x000fe20000011677 */
[----:B------:R-:W-:Y:S01]  /*1e40*/  STL.S16 [R1+0x132], R80 ;  /* 0x0001325001007387 */ /* 0x000fe20000100600 */
[----:B------:R-:W-:Y:S01]  /*1e50*/  IMAD.MOV.U32 R119, RZ, RZ, R120 ;  /* 0x000000ffff777224 */ /* 0x000fe200078e0078 */
[----:B------:R-:W-:Y:S01]  /*1e60*/  MOV R142, R121 ;  /* 0x00000079008e7202 */ /* 0x000fe20000000f00 */
[----:B0-----:R-:W-:Y:S01]  /*1e70*/  IMAD.HI.U32 R14, R170, -0x2daee0ad, RZ ;  /* 0xd2511f53aa0e7827 */ /* 0x001fe200078e00ff */
[----:B------:R-:W-:Y:S01]  /*1e80*/  STL.S16 [R1+0x130], R81 ;  /* 0x0001305101007387 */ /* 0x000fe20000100600 */
[--C-:B------:R-:W-:Y:S01]  /*1e90*/  SHF.R.U64 R120, R120, 0x10, R121.reuse ;  /* 0x0000001078787819 */ /* 0x100fe20000001279 */
[----:B------:R-:W-:Y:S01]  /*1ea0*/  UIADD3 UR13, UPT, UPT, UR7, 0x32370b8f, URZ ;  /* 0x32370b8f070d7890 */ /* 0x000fe2000fffe0ff */
[----:B------:R-:W-:Y:S01]  /*1eb0*/  SHF.R.U32.HI R143, RZ, 0x10, R121 ;  /* 0x00000010ff8f7819 */ /* 0x000fe20000011679 */
[----:B------:R-:W-:Y:S01]  /*1ec0*/  STL.S16 [R1+0x12e], R82 ;  /* 0x00012e5201007387 */ /* 0x000fe20000100600 */
[----:B------:R-:W-:Y:S01]  /*1ed0*/  SHF.R.U64 R126, R126, 0x10, R127 ;  /* 0x000000107e7e7819 */ /* 0x000fe2000000127f */
[----:B------:R-:W-:Y:S01]  /*1ee0*/  IMAD.MOV.U32 R121, RZ, RZ, R11 ;  /* 0x000000ffff797224 */ /* 0x000fe200078e000b */
[----:B------:R-:W-:Y:S01]  /*1ef0*/  SHF.R.U32.HI R127, RZ, 0x10, R127 ;  /* 0x00000010ff7f7819 */ /* 0x000fe2000001167f */
[----:B------:R-:W-:Y:S01]  /*1f00*/  STL.S16 [R1+0x12c], R83 ;  /* 0x00012c5301007387 */ /* 0x000fe20000100600 */
[----:B------:R-:W-:Y:S01]  /*1f10*/  MOV R146, R130 ;  /* 0x0000008200927202 */ /* 0x000fe20000000f00 */
[----:B-1----:R-:W-:Y:S01]  /*1f20*/  IMAD R17, R170, -0x2daee0ad, RZ ;  /* 0xd2511f53aa117824 */ /* 0x002fe200078e02ff */
[--C-:B------:R-:W-:Y:S01]  /*1f30*/  SHF.R.U64 R130, R130, 0x10, R131.reuse ;  /* 0x0000001082827819 */ /* 0x100fe20000001283 */
[----:B------:R-:W-:Y:S01]  /*1f40*/  STL.S16 [R1+0x12a], R84 ;  /* 0x00012a5401007387 */ /* 0x000fe20000100600 */
[----:B------:R-:W-:Y:S01]  /*1f50*/  SHF.R.U32.HI R148, RZ, 0x10, R131 ;  /* 0x00000010ff947819 */ /* 0x000fe20000011683 */
[----:B---3--:R-:W-:Y:S01]  /*1f60*/  UISETP.NE.U32.AND UP0, UPT, UR10, URZ, UPT ;  /* 0x000000ff0a00728c */ /* 0x008fe2000bf05070 */
[----:B------:R-:W-:Y:S01]  /*1f70*/  MOV R150, R137 ;  /* 0x0000008900967202 */ /* 0x000fe20000000f00 */
[----:B------:R-:W-:Y:S01]  /*1f80*/  STL.S16 [R1+0x128], R85 ;  /* 0x0001285501007387 */ /* 0x000fe20000100600 */
[--C-:B------:R-:W-:Y:S01]  /*1f90*/  SHF.R.U64 R136, R136, 0x10, R137.reuse ;  /* 0x0000001088887819 */ /* 0x100fe20000001289 */
[----:B------:R-:W-:Y:S01]  /*1fa0*/  UISETP.NE.AND.EX UP0, UPT, UR11, URZ, UPT, UP0 ;  /* 0x000000ff0b00728c */ /* 0x000fe2000bf05300 */
[----:B------:R-:W-:Y:S01]  /*1fb0*/  SHF.R.U32.HI R151, RZ, 0x10, R137 ;  /* 0x00000010ff977819 */ /* 0x000fe20000011689 */
[----:B------:R-:W-:Y:S01]  /*1fc0*/  STL.S16 [R1+0x126], R86 ;  /* 0x0001265601007387 */ /* 0x000fe20000100600 */
[--C-:B------:R-:W-:Y:S01]  /*1fd0*/  SHF.R.U64 R154, R138, 0x10, R139.reuse ;  /* 0x000000108a9a7819 */ /* 0x100fe2000000128b */
[----:B------:R-:W-:Y:S01]  /*1fe0*/  UIADD3 UR10, UPT, UPT, UR6, -0x61c88647, URZ ;  /* 0x9e3779b9060a7890 */ /* 0x000fe2000fffe0ff */
[----:B------:R-:W-:Y:S01]  /*1ff0*/  SHF.R.U32.HI R174, RZ, 0x10, R139 ;  /* 0x00000010ffae7819 */ /* 0x000fe2000001168b */
[----:B------:R-:W-:Y:S01]  /*2000*/  STL.S16 [R1+0x124], R87 ;  /* 0x0001245701007387 */ /* 0x000fe20000100600 */
[----:B------:R-:W-:Y:S01]  /*2010*/  MOV R175, R122 ;  /* 0x0000007a00af7202 */ /* 0x000fe20000000f00 */
[----:B------:R-:W-:Y:S01]  /*2020*/  UIADD3 UR11, UPT, UPT, UR7, -0x4498517b, URZ ;  /* 0xbb67ae85070b7890 */ /* 0x000fe2000fffe0ff */
[--C-:B------:R-:W-:Y:S01]  /*2030*/  SHF.R.U64 R177, R122, 0x10, R123.reuse ;  /* 0x000000107ab17819 */ /* 0x100fe2000000127b */
[----:B------:R-:W-:Y:S01]  /*2040*/  STL.S16 [R1+0x122], R88 ;  /* 0x0001225801007387 */ /* 0x000fe20000100600 */
[----:B------:R-:W-:Y:S01]  /*2050*/  SHF.R.U32.HI R181, RZ, 0x10, R123 ;  /* 0x00000010ffb57819 */ /* 0x000fe2000001167b */
[----:B------:R-:W-:Y:S01]  /*2060*/  IMAD.MOV.U32 R123, RZ, RZ, R133 ;  /* 0x000000ffff7b7224 */ /* 0x000fe200078e0085 */
[----:B------:R-:W-:Y:S01]  /*2070*/  MOV R178, R129 ;  /* 0x0000008100b27202 */ /* 0x000fe20000000f00 */
[----:B------:R-:W-:Y:S01]  /*2080*/  STL.S16 [R1+0x120], R89 ;  /* 0x0001205901007387 */ /* 0x000fe20000100600 */
[--C-:B------:R-:W-:Y:S01]  /*2090*/  SHF.R.U64 R172, R128, 0x10, R129.reuse ;  /* 0x0000001080ac7819 */ /* 0x100fe20000001281 */
[----:B------:R-:W-:Y:S01]  /*20a0*/  UIADD3 UR14, UPT, UPT, UR6, 0x1715609d, URZ ;  /* 0x1715609d060e7890 */ /* 0x000fe2000fffe0ff */
[----:B------:R-:W-:Y:S01]  /*20b0*/  SHF.R.U32.HI R179, RZ, 0x10, R129 ;  /* 0x00000010ffb37819 */ /* 0x000fe20000011681 */
[----:B------:R-:W-:Y:S01]  /*20c0*/  STL.S16 [R1+0x11e], R90 ;  /* 0x00011e5a01007387 */ /* 0x000fe20000100600 */
[--C-:B------:R-:W-:Y:S01]  /*20d0*/  SHF.R.U64 R138, R134, 0x10, R135.reuse ;  /* 0x00000010868a7819 */ /* 0x100fe20000001287 */
[----:B------:R-:W-:Y:S01]  /*20e0*/  IMAD.MOV.U32 R134, RZ, RZ, R124 ;  /* 0x000000ffff867224 */ /* 0x000fe200078e007c */
[----:B------:R-:W-:Y:S01]  /*20f0*/  SHF.R.U32.HI R171, RZ, 0x10, R135 ;  /* 0x00000010ffab7819 */ /* 0x000fe20000011687 */
[----:B------:R-:W-:Y:S01]  /*2100*/  STL.S16 [R1+0x11c], R91 ;  /* 0x00011c5b01007387 */ /* 0x000fe20000100600 */
[----:B------:R-:W-:Y:S01]  /*2110*/  MOV R139, R140 ;  /* 0x0000008c008b7202 */ /* 0x000fe20000000f00 */
[--C-:B------:R-:W-:Y:S01]  /*2120*/  IMAD.MOV.U32 R135, RZ, RZ, R141.reuse ;  /* 0x000000ffff877224 */ /* 0x100fe200078e008d */
[--C-:B------:R-:W-:Y:S01]  /*2130*/  SHF.R.U64 R131, R140, 0x10, R141.reuse ;  /* 0x000000108c837819 */ /* 0x100fe2000000128d */
[----:B------:R-:W-:Y:S01]  /*2140*/  STL.S16 [R1+0x11a], R92 ;  /* 0x00011a5c01007387 */ /* 0x000fe20000100600 */
[----:B------:R-:W-:Y:S01]  /*2150*/  SHF.R.U32.HI R137, RZ, 0x10, R141 ;  /* 0x00000010ff897819 */ /* 0x000fe2000001168d */
[----:B------:R-:W-:Y:S01]  /*2160*/  UIADD3 UR15, UPT, UPT, UR7, 0x646e171e, URZ ;  /* 0x646e171e070f7890 */ /* 0x000fe2000fffe0ff */
[----:B------:R-:W-:Y:S01]  /*2170*/  MOV R128, R125 ;  /* 0x0000007d00807202 */ /* 0x000fe20000000f00 */
[----:B------:R-:W-:Y:S01]  /*2180*/  STL.S16 [R1+0x118], R93 ;  /* 0x0001185d01007387 */ /* 0x000fe20000100600 */
[--C-:B------:R-:W-:Y:S01]  /*2190*/  SHF.R.U64 R124, R124, 0x10, R125.reuse ;  /* 0x000000107c7c7819 */ /* 0x100fe2000000127d */
[----:B------:R-:W-:Y:S01]  /*21a0*/  UIADD3 UR16, UPT, UPT, UR6, 0x5384540f, URZ ;  /* 0x5384540f06107890 */ /* 0x000fe2000fffe0ff */
[----:B------:R-:W-:Y:S01]  /*21b0*/  SHF.R.U32.HI R129, RZ, 0x10, R125 ;  /* 0x00000010ff817819 */ /* 0x000fe2000001167d */
[----:B------:R-:W-:Y:S01]  /*21c0*/  STL.S16 [R1+0x116], R94 ;  /* 0x0001165e01007387 */ /* 0x000fe20000100600 */
[----:B------:R-:W-:Y:S01]  /*21d0*/  IMAD.MOV.U32 R125, RZ, RZ, R132 ;  /* 0x000000ffff7d7224 */ /* 0x000fe200078e0084 */
[----:B------:R-:W-:Y:S01]  /*21e0*/  MOV R122, R10 ;  /* 0x0000000a007a7202 */ /* 0x000fe20000000f00 */
[----:B------:R-:W-:Y:S01]  /*21f0*/  UIADD3 UR17, UPT, UPT, UR6, -0xe443238, URZ ;  /* 0xf1bbcdc806117890 */ /* 0x000fe2000fffe0ff */
[----:B------:R-:W-:Y:S01]  /*2200*/  STL.S16 [R1+0x114], R95 ;  /* 0x0001145f01007387 */ /* 0x000fe20000100600 */
[--C-:B------:R-:W-:Y:S01]  /*2210*/  SHF.R.U64 R251, R10, 0x10, R11.reuse ;  /* 0x000000100afb7819 */ /* 0x100fe2000000120b */
[----:B------:R-:W-:Y:S01]  /*2220*/  IMAD.MOV.U32 R10, RZ, RZ, R6 ;  /* 0x000000ffff0a7224 */ /* 0x000fe200078e0006 */
[----:B------:R-:W-:Y:S01]  /*2230*/  SHF.R.U32.HI R249, RZ, 0x10, R11 ;  /* 0x00000010fff97819 */ /* 0x000fe2000001160b */
[----:B------:R-:W-:Y:S01]  /*2240*/  STL.S16 [R1+0x112], R96 ;  /* 0x0001126001007387 */ /* 0x000fe20000100600 */
[----:B------:R-:W-:Y:S01]  /*2250*/  MOV R11, R9 ;  /* 0x00000009000b7202 */ /* 0x000fe20000000f00 */
[----:B------:R-:W-:Y:S01]  /*2260*/  UIADD3 UR18, UPT, UPT, UR7, -0x24c28bd8, URZ ;  /* 0xdb3d742807127890 */ /* 0x000fe2000fffe0ff */
[--C-:B------:R-:W-:Y:S01]  /*2270*/  SHF.R.U64 R248, R8, 0x10, R9.reuse ;  /* 0x0000001008f87819 */ /* 0x100fe20000001209 */
[----:B------:R-:W-:Y:S01]  /*2280*/  STL.S16 [R1+0x110], R97 ;  /* 0x0001106101007387 */ /* 0x000fe20000100600 */
[----:B------:R-:W-:Y:S01]  /*2290*/  SHF.R.U32.HI R246, RZ, 0x10, R9 ;  /* 0x00000010fff67819 */ /* 0x000fe20000011609 */
[--C-:B------:R-:W-:Y:S01]  /*22a0*/  IMAD.MOV.U32 R9, RZ, RZ, R7.reuse ;  /* 0x000000ffff097224 */ /* 0x100fe200078e0007 */
[--C-:B------:R-:W-:Y:S01]  /*22b0*/  SHF.R.U64 R247, R6, 0x10, R7.reuse ;  /* 0x0000001006f77819 */ /* 0x100fe20000001207 */
[----:B------:R-:W-:Y:S01]  /*22c0*/  STL.S16 [R1+0x10e], R98 ;  /* 0x00010e6201007387 */ /* 0x000fe20000100600 */
[----:B------:R-:W-:Y:S01]  /*22d0*/  SHF.R.U32.HI R245, RZ, 0x10, R7 ;  /* 0x00000010fff57819 */ /* 0x000fe20000011607 */
[--C-:B------:R-:W-:Y:S01]  /*22e0*/  IMAD.MOV.U32 R7, RZ, RZ, R5.reuse ;  /* 0x000000ffff077224 */ /* 0x100fe200078e0005 */
        /* <DEDUP_REMOVED lines=15> */
[----:B------:R-:W-:Y:S01]  /*23e0*/  UIADD3 UR19, UPT, UPT, UR7, -0x695add53, URZ ;  /* 0x96a522ad07137890 */ /* 0x000fe2000fffe0ff */
[----:B------:R-:W0:Y:S01]  /*23f0*/  LDC R132, c[0x0][0x360] ;  /* 0x0000d800ff847b82 */ /* 0x000e220000000800 */
[----:B------:R-:W-:Y:S01]  /*2400*/  STL.S16 [R1+0x104], R103 ;  /* 0x0001046701007387 */ /* 0x000fe20000100600 */
[----:B------:R-:W-:Y:S01]  /*2410*/  SHF.R.U32.HI R250, RZ, 0x10, R133 ;  /* 0x00000010fffa7819 */ /* 0x000fe20000011685 */
[----:B------:R-:W-:Y:S01]  /*2420*/  UIADD3 UR20, UPT, UPT, UR6, -0x700cb87f, URZ ;  /* 0x8ff3478106147890 */ /* 0x000fe2000fffe0ff */
[----:B------:R-:W-:Y:S01]  /*2430*/  LOP3.LUT R14, R14, UR7, RZ, 0x3c, !PT ;  /* 0x000000070e0e7c12 */ /* 0x000fe2000f8e3cff */
[----:B------:R-:W-:Y:S01]  /*2440*/  STL.S16 [R1+0x102], R104 ;  /* 0x0001026801007387 */ /* 0x000fe20000100600 */
[----:B------:R-:W-:Y:S01]  /*2450*/  SHF.R.U64 R240, R114, 0x10, R115 ;  /* 0x0000001072f07819 */ /* 0x000fe20000001273 */
[----:B------:R-:W-:Y:S01]  /*2460*/  ULOP3.LUT UR4, UR4, 0x3, URZ, 0xc0, !UPT ;  /* 0x0000000304047892 */ /* 0x000fe2000f8ec0ff */
[----:B------:R-:W-:Y:S01]  /*2470*/  SHF.R.U64 R239, R108, 0x10, R109 ;  /* 0x000000106cef7819 */ /* 0x000fe2000000126d */
[----:B------:R-:W-:Y:S01]  /*2480*/  STL.S16 [R1+0x100], R105 ;  /* 0x0001006901007387 */ /* 0x000fe20000100600 */
[----:B--2---:R-:W-:Y:S01]  /*2490*/  IMAD.HI.U32 R18, R14, -0x326172a9, RZ ;  /* 0xcd9e8d570e127827 */ /* 0x004fe200078e00ff */
[----:B------:R-:W-:-:S02]  /*24a0*/  SHF.R.U32.HI R238, RZ, 0x10, R115 ;  /* 0x00000010ffee7819 */ /* 0x000fc40000011673 */
[----:B------:R-:W-:Y:S01]  /*24b0*/  STL.S16 [R1+0xfe], R106 ;  /* 0x0000fe6a01007387 */ /* 0x000fe20000100600 */
[----:B------:R-:W-:Y:S01]  /*24c0*/  IMAD R14, R14, -0x326172a9, RZ ;  /* 0xcd9e8d570e0e7824 */ /* 0x000fe200078e02ff */
[----:B------:R-:W-:Y:S01]  /*24d0*/  SHF.R.U32.HI R233, RZ, 0x10, R109 ;  /* 0x00000010ffe97819 */ /* 0x000fe2000001166d */
[----:B------:R-:W-:Y:S01]  /*24e0*/  IMAD.U32 R15, RZ, RZ, UR5 ;  /* 0x00000005ff0f7e24 */ /* 0x000fe2000f8e00ff */
[----:B------:R-:W-:Y:S01]  /*24f0*/  STL.S16 [R1+0xfc], R107 ;  /* 0x0000fc6b01007387 */ /* 0x000fe20000100600 */
[----:B------:R-:W-:Y:S01]  /*2500*/  PLOP3.LUT P0, PT, PT, PT, UP0, 0x80, 0x8 ;  /* 0x000000000008781c */ /* 0x000fe20003f0f008 */
[----:B------:R-:W-:Y:S02]  /*2510*/  IMAD.MOV.U32 R13, RZ, RZ, RZ ;  /* 0x000000ffff0d7224 */ /* 0x000fe400078e00ff */
[----:B------:R-:W-:Y:S01]  /*2520*/  STL.S16 [R1+0xfa], R110 ;  /* 0x0000fa6e01007387 */ /* 0x000fe20000100600 */
[----:B0-----:R-:W-:-:S03]  /*2530*/  IMAD R19, R132, UR12, R19 ;  /* 0x0000000c84137c24 */ /* 0x001fc6000f8e0213 */
[----:B------:R-:W-:Y:S01]  /*2540*/  STL.S16 [R1+0xf8], R111 ;  /* 0x0000f86f01007387 */ /* 0x000fe20000100600 */
[----:B------:R-:W-:-:S03]  /*2550*/  UIADD3 UR12, UPT, UPT, UR6, 0x3c6ef372, URZ ;  /* 0x3c6ef372060c7890 */ /* 0x000fc6000fffe0ff */
        /* <DEDUP_REMOVED lines=30> */
[----:B------:R-:W-:Y:S04]  /*2740*/  STL.S16 [R1+0xbc], R178 ;  /* 0x0000bcb201007387 */ /* 0x000fe80000100600 */
[----:B------:R-:W-:Y:S01]  /*2750*/  STL.S16 [R1+0x1c], R172 ;  /* 0x00001cac01007387 */ /* 0x000fe20000100600 */
[----:B0-----:R-:W-:-:S03]  /*2760*/  IMAD.HI.U32 R180, R19, -0x326172a9, RZ ;  /* 0xcd9e8d5713b47827 */ /* 0x001fc600078e00ff */
[----:B------:R0:W-:Y:S04]  /*2770*/  STL.S16 [R1+0x14], R179 ;  /* 0x000014b301007387 */ /* 0x0001e80000100600 */
[----:B------:R-:W-:Y:S04]  /*2780*/  STL.S16 [R1+0xba], R173 ;  /* 0x0000baad01007387 */ /* 0x000fe80000100600 */
[----:B------:R-:W-:Y:S01]  /*2790*/  STL.S16 [R1+0xb8], R155 ;  /* 0x0000b89b01007387 */ /* 0x000fe20000100600 */
[----:B0-----:R-:W-:-:S03]  /*27a0*/  MOV R179, UR4 ;  /* 0x0000000400b37c02 */ /* 0x001fc60008000f00 */
        /* <DEDUP_REMOVED lines=9> */
[----:B------:R-:W-:Y:S04]  /*2840*/  STL.S16 [R1], R129 ;  /* 0x0000008101007387 */ /* 0x000fe80000100600 */
[----:B------:R-:W-:Y:S04]  /*2850*/  STL.S16 [R1+0xae], R125 ;  /* 0x0000ae7d01007387 */ /* 0x000fe80000100600 */
[----:B------:R-:W-:Y:S04]  /*2860*/  STL.S16 [R1+0xac], R123 ;  /* 0x0000ac7b01007387 */ /* 0x000fe80000100600 */
[----:B------:R-:W-:Y:S04]  /*2870*/  STL.S16 [R1+0xaa], R122 ;  /* 0x0000aa7a01007387 */ /* 0x000fe80000100600 */
[----:B------:R-:W-:Y:S04]  /*2880*/  STL.S16 [R1+0xa8], R121 ;  /* 0x0000a87901007387 */ /* 0x000fe80000100600 */
[----:B------:R0:W-:Y:S04]  /*2890*/  STL.S16 [R1+0xa6], R12 ;  /* 0x0000a60c01007387 */ /* 0x0001e80000100600 */
[----:B------:R-:W-:Y:S04]  /*28a0*/  STL.S16 [R1+0xa4], R11 ;  /* 0x0000a40b01007387 */ /* 0x000fe80000100600 */
[----:B------:R-:W-:Y:S01]  /*28b0*/  STL.S16 [R1+0xa2], R10 ;  /* 0x0000a20a01007387 */ /* 0x000fe20000100600 */
[----:B0-----:R-:W-:-:S03]  /*28c0*/  SHF.R.U32.HI R12, RZ, 0x10, R195 ;  /* 0x00000010ff0c7819 */ /* 0x001fc600000116c3 */
[----:B------:R-:W-:Y:S01]  /*28d0*/  STL.S16 [R1+0xa0], R9 ;  /* 0x0000a00901007387 */ /* 0x000fe20000100600 */
[----:B------:R-:W-:-:S03]  /*28e0*/  PRMT R12, R12, 0x5410, R12 ;  /* 0x000054100c0c7816 */ /* 0x000fc6000000000c */
[----:B------:R-:W-:Y:S04]  /*28f0*/  STL.S16 [R1+0x9e], R8 ;  /* 0x00009e0801007387 */ /* 0x000fe80000100600 */
[----:B------:R-:W-:Y:S04]  /*2900*/  STL.S16 [R1+0x9c], R7 ;  /* 0x00009c0701007387 */ /* 0x000fe80000100600 */
[----:B------:R-:W-:Y:S04]  /*2910*/  STL.S16 [R1+0x9a], R6 ;  /* 0x00009a0601007387 */ /* 0x000fe80000100600 */
[----:B------:R-:W-:Y:S04]  /*2920*/  STL.S16 [R1+0x98], R5 ;  /* 0x0000980501007387 */ /* 0x000fe80000100600 */
[----:B------:R0:W-:Y:S04]  /*2930*/  STL.S16 [R1+0x96], R4 ;  /* 0x0000960401007387 */ /* 0x0001e80000100600 */
[----:B------:R1:W-:Y:S04]  /*2940*/  STL.S16 [R1+0x94], R3 ;  /* 0x0000940301007387 */ /* 0x0003e80000100600 */
[----:B------:R2:W-:Y:S01]  /*2950*/  STL.S16 [R1+0x92], R2 ;  /* 0x0000920201007387 */ /* 0x0005e20000100600 */
[----:B0-----:R-:W-:-:S03]  /*2960*/  IMAD.MOV.U32 R4, RZ, RZ, R30 ;  /* 0x000000ffff047224 */ /* 0x001fc600078e001e */
[----:B------:R0:W-:Y:S01]  /*2970*/  STL.S16 [R1+0x90], R0 ;  /* 0x0000900001007387 */ /* 0x0001e20000100600 */
[----:B-1----:R-:W-:Y:S01]  /*2980*/  IMAD.MOV.U32 R3, RZ, RZ, R28 ;  /* 0x000000ffff037224 */ /* 0x002fe200078e001c */
[----:B--2---:R-:W-:Y:S01]  /*2990*/  MOV R2, R21 ;  /* 0x0000001500027202 */ /* 0x004fe20000000f00 */
[----:B0-----:R-:W-:-:S05]  /*29a0*/  IMAD.MOV.U32 R0, RZ, RZ, R20 ;  /* 0x000000ffff007224 */ /* 0x001fca00078e0014 */
[----:B------:R0:W-:Y:S04]  /*29b0*/  STL.S16 [R1+0x8e], R0 ;  /* 0x00008e0001007387 */ /* 0x0001e80000100600 */
[----:B------:R1:W-:Y:S04]  /*29c0*/  STL.S16 [R1+0x8c], R2 ;  /* 0x00008c0201007387 */ /* 0x0003e80000100600 */
[----:B------:R2:W-:Y:S01]  /*29d0*/  STL.S16 [R1+0x8a], R3 ;  /* 0x00008a0301007387 */ /* 0x0005e20000100600 */
[----:B0-----:R-:W-:Y:S01]  /*29e0*/  IMAD.MOV.U32 R0, RZ, RZ, R29 ;  /* 0x000000ffff007224 */ /* 0x001fe200078e001d */
[----:B-1----:R-:W-:-:S04]  /*29f0*/  MOV R2, R22 ;  /* 0x0000001600027202 */ /* 0x002fc80000000f00 */
[----:B------:R0:W-:Y:S01]  /*2a00*/  STL.S16 [R1+0x88], R0 ;  /* 0x0000880001007387 */ /* 0x0001e20000100600 */
[----:B--2---:R-:W-:-:S03]  /*2a10*/  IMAD.MOV.U32 R3, RZ, RZ, R23 ;  /* 0x000000ffff037224 */ /* 0x004fc600078e0017 */
[----:B------:R1:W-:Y:S04]  /*2a20*/  STL.S16 [R1+0x86], R2 ;  /* 0x0000860201007387 */ /* 0x0003e80000100600 */
[----:B------:R2:W-:Y:S01]  /*2a30*/  STL.S16 [R1+0x84], R3 ;  /* 0x0000840301007387 */ /* 0x0005e20000100600 */
[----:B0-----:R-:W-:-:S03]  /*2a40*/  MOV R0, R31 ;  /* 0x0000001f00007202 */ /* 0x001fc60000000f00 */
[----:B------:R0:W-:Y:S01]  /*2a50*/  STL.S16 [R1+0x82], R4 ;  /* 0x0000820401007387 */ /* 0x0001e20000100600 */
[----:B-1----:R-:W-:-:S03]  /*2a60*/  IMAD.MOV.U32 R2, RZ, RZ, R24 ;  /* 0x000000ffff027224 */ /* 0x002fc600078e0018 */
[----:B------:R1:W-:Y:S01]  /*2a70*/  STL.S16 [R1+0x80], R0 ;  /* 0x0000800001007387 */ /* 0x0003e20000100600 */
[----:B--2---:R-:W-:-:S03]  /*2a80*/  IMAD.MOV.U32 R3, RZ, RZ, R25 ;  /* 0x000000ffff037224 */ /* 0x004fc600078e0019 */
        /* <DEDUP_REMOVED lines=21> */
[----:B-1----:R-:W-:Y:S02]  /*2be0*/  SHF.R.U64 R2, R228, 0x10, R229 ;  /* 0x00000010e4027819 */ /* 0x002fe400000012e5 */
[----:B--2---:R-:W-:Y:S02]  /*2bf0*/  SHF.R.U32.HI R3, RZ, 0x10, R231 ;  /* 0x00000010ff037819 */ /* 0x004fe400000116e7 */
[----:B0-----:R-:W-:-:S03]  /*2c00*/  SHF.R.U64 R4, R186, 0x10, R187 ;  /* 0x00000010ba047819 */ /* 0x001fc600000012bb */
[----:B------:R0:W-:Y:S04]  /*2c10*/  STL.S16 [R1+0x68], R3 ;  /* 0x0000680301007387 */ /* 0x0001e80000100600 */
[----:B------:R1:W-:Y:S04]  /*2c20*/  STL.S16 [R1+0x66], R4 ;  /* 0x0000660401007387 */ /* 0x0003e80000100600 */
[----:B------:R2:W-:Y:S01]  /*2c30*/  STL.S16 [R1+0x64], R2 ;  /* 0x0000640201007387 */ /* 0x0005e20000100600 */
[----:B0-----:R-:W-:-:S03]  /*2c40*/  SHF.R.U64 R3, R182, 0x10, R183 ;  /* 0x00000010b6037819 */ /* 0x001fc600000012b7 */
[----:B------:R0:W-:Y:S01]  /*2c50*/  STL.S16 [R1+0x62], R0 ;  /* 0x0000620001007387 */ /* 0x0001e20000100600 */
[----:B-1----:R-:W-:Y:S02]  /*2c60*/  SHF.R.U32.HI R4, RZ, 0x10, R229 ;  /* 0x00000010ff047819 */ /* 0x002fe400000116e5 */
[----:B--2---:R-:W-:-:S03]  /*2c70*/  SHF.R.U64 R2, R226, 0x10, R227 ;  /* 0x00000010e2027819 */ /* 0x004fc600000012e3 */
[----:B------:R1:W-:Y:S01]  /*2c80*/  STL.S16 [R1+0x60], R4 ;  /* 0x0000600401007387 */ /* 0x0003e20000100600 */
[----:B0-----:R-:W-:-:S03]  /*2c90*/  SHF.R.U32.HI R0, RZ, 0x10, R183 ;  /* 0x00000010ff007819 */ /* 0x001fc600000116b7 */
[----:B------:R0:W-:Y:S04]  /*2ca0*/  STL.S16 [R1+0x5e], R3 ;  /* 0x00005e0301007387 */ /* 0x0001e80000100600 */
[----:B------:R2:W-:Y:S01]  /*2cb0*/  STL.S16 [R1+0x5c], R2 ;  /* 0x00005c0201007387 */ /* 0x0005e20000100600 */
[----:B-1----:R-:W-:-:S03]  /*2cc0*/  SHF.R.U32.HI R4, RZ, 0x10, R227 ;  /* 0x00000010ff047819 */ /* 0x002fc600000116e3 */
[----:B------:R1:W-:Y:S01]  /*2cd0*/  STL.S16 [R1+0x5a], R0 ;  /* 0x00005a0001007387 */ /* 0x0003e20000100600 */
[----:B0-----:R-:W-:-:S03]  /*2ce0*/  SHF.R.U64 R3, R160, 0x10, R161 ;  /* 0x00000010a0037819 */ /* 0x001fc600000012a1 */
[----:B------:R0:W-:Y:S01]  /*2cf0*/  STL.S16 [R1+0x58], R4 ;  /* 0x0000580401007387 */ /* 0x0001e20000100600 */
[----:B--2---:R-:W-:-:S03]  /*2d00*/  SHF.R.U64 R2, R224, 0x10, R225 ;  /* 0x00000010e0027819 */ /* 0x004fc600000012e1 */
[----:B------:R2:W-:Y:S01]  /*2d10*/  STL.S16 [R1+0x56], R3 ;  /* 0x0000560301007387 */ /* 0x0005e20000100600 */
[----:B-1----:R-:W-:-:S03]  /*2d20*/  SHF.R.U32.HI R0, RZ, 0x10, R161 ;  /* 0x00000010ff007819 */ /* 0x002fc600000116a1 */
[----:B------:R1:W-:Y:S01]  /*2d30*/  STL.S16 [R1+0x54], R2 ;  /* 0x0000540201007387 */ /* 0x0003e20000100600 */
[----:B0-----:R-:W-:-:S03]  /*2d40*/  SHF.R.U32.HI R4, RZ, 0x10, R225 ;  /* 0x00000010ff047819 */ /* 0x001fc600000116e1 */
[----:B------:R0:W-:Y:S01]  /*2d50*/  STL.S16 [R1+0x52], R0 ;  /* 0x0000520001007387 */ /* 0x0001e20000100600 */
[----:B--2---:R-:W-:-:S03]  /*2d60*/  SHF.R.U64 R3, R158, 0x10, R159 ;  /* 0x000000109e037819 */ /* 0x004fc6000000129f */
[----:B------:R2:W-:Y:S01]  /*2d70*/  STL.S16 [R1+0x50], R4 ;  /* 0x0000500401007387 */ /* 0x0005e20000100600 */
[----:B-1----:R-:W-:-:S03]  /*2d80*/  SHF.R.U64 R2, R218, 0x10, R219 ;  /* 0x00000010da027819 */ /* 0x002fc600000012db */
[----:B------:R1:W-:Y:S01]  /*2d90*/  STL.S16 [R1+0x4e], R3 ;  /* 0x00004e0301007387 */ /* 0x0003e20000100600 */
[----:B0-----:R-:W-:-:S03]  /*2da0*/  SHF.R.U32.HI R0, RZ, 0x10, R159 ;  /* 0x00000010ff007819 */ /* 0x001fc6000001169f */
[----:B------:R0:W-:Y:S01]  /*2db0*/  STL.S16 [R1+0x4c], R2 ;  /* 0x00004c0201007387 */ /* 0x0001e20000100600 */
[----:B--2---:R-:W-:-:S03]  /*2dc0*/  SHF.R.U32.HI R4, RZ, 0x10, R219 ;  /* 0x00000010ff047819 */ /* 0x004fc600000116db */
[----:B------:R2:W-:Y:S01]  /*2dd0*/  STL.S16 [R1+0x4a], R0 ;  /* 0x00004a0001007387 */ /* 0x0005e20000100600 */
[----:B-1----:R-:W-:-:S03]  /*2de0*/  SHF.R.U64 R3, R156, 0x10, R157 ;  /* 0x000000109c037819 */ /* 0x002fc6000000129d */
[----:B------:R1:W-:Y:S01]  /*2df0*/  STL.S16 [R1+0x48], R4 ;  /* 0x0000480401007387 */ /* 0x0003e20000100600 */
[----:B0-----:R-:W-:-:S03]  /*2e00*/  SHF.R.U64 R2, R216, 0x10, R217 ;  /* 0x00000010d8027819 */ /* 0x001fc600000012d9 */
[----:B------:R0:W-:Y:S01]  /*2e10*/  STL.S16 [R1+0x46], R3 ;  /* 0x0000460301007387 */ /* 0x0001e20000100600 */
[----:B--2---:R-:W-:-:S03]  /*2e20*/  SHF.R.U32.HI R0, RZ, 0x10, R157 ;  /* 0x00000010ff007819 */ /* 0x004fc6000001169d */
        /* <DEDUP_REMOVED lines=41> */
[----:B--2---:R-:W-:-:S03]  /*30c0*/  SHF.R.U64 R4, R196, 0x10, R197 ;  /* 0x00000010c4047819 */ /* 0x004fc600000012c5 */
[----:B------:R2:W-:Y:S01]  /*30d0*/  STL.S16 [R1+0x12], R0 ;  /* 0x0000120001007387 */ /* 0x0005e20000100600 */
[----:B-1----:R-:W-:Y:S02]  /*30e0*/  SHF.R.U64 R3, R52, 0x10, R53 ;  /* 0x0000001034037819 */ /* 0x002fe40000001235 */
[----:B------:R-:W-:Y:S02]  /*30f0*/  PRMT R242, R242, 0x5410, R4 ;  /* 0x00005410f2f27816 */ /* 0x000fe40000000004 */
[----:B0-----:R-:W-:Y:S02]  /*3100*/  SHF.R.U64 R2, R202, 0x10, R203 ;  /* 0x00000010ca027819 */ /* 0x001fe400000012cb */
[----:B------:R-:W-:Y:S02]  /*3110*/  SHF.R.U32.HI R4, RZ, 0x10, R197 ;  /* 0x00000010ff047819 */ /* 0x000fe400000116c5 */
[----:B--2---:R-:W-:Y:S02]  /*3120*/  SHF.R.U32.HI R0, RZ, 0x10, R205 ;  /* 0x00000010ff007819 */ /* 0x004fe400000116cd */
[----:B------:R-:W-:-:S02]  /*3130*/  PRMT R240, R240, 0x5410, R4 ;  /* 0x00005410f0f07816 */ /* 0x000fc40000000004 */
[----:B------:R-:W-:Y:S01]  /*3140*/  SHF.R.U64 R4, R194, 0x10, R195 ;  /* 0x00000010c2047819 */ /* 0x000fe200000012c3 */
[----:B------:R0:W-:Y:S03]  /*3150*/  STL.S16 [R1+0xe], R0 ;  /* 0x00000e0001007387 */ /* 0x0001e60000100600 */
[----:B------:R-:W-:Y:S01]  /*3160*/  PRMT R238, R238, 0x5410, R4 ;  /* 0x00005410eeee7816 */ /* 0x000fe20000000004 */
[----:B------:R1:W-:Y:S04]  /*3170*/  STL.S16 [R1+0xa], R3 ;  /* 0x00000a0301007387 */ /* 0x0003e80000100600 */
[----:B------:R2:W-:Y:S01]  /*3180*/  STL.S16 [R1+0x6], R2 ;  /* 0x0000060201007387 */ /* 0x0005e20000100600 */
[----:B0-----:R-:W-:-:S02]  /*3190*/  SHF.R.U32.HI R0, RZ, 0x10, R53 ;  /* 0x00000010ff007819 */ /* 0x001fc40000011635 */
[----:B-1----:R-:W-:-:S03]  /*31a0*/  SHF.R.U64 R3, R50, 0x10, R51 ;  /* 0x0000001032037819 */ /* 0x002fc60000001233 */
[----:B------:R0:W-:Y:S01]  /*31b0*/  STL.S16 [R1+0x2], R0 ;  /* 0x0000020001007387 */ /* 0x0001e20000100600 */
[----:B--2---:R-:W-:Y:S02]  /*31c0*/  SHF.R.U32.HI R2, RZ, 0x10, R203 ;  /* 0x00000010ff027819 */ /* 0x004fe400000116cb */
[----:B------:R-:W-:Y:S02]  /*31d0*/  PRMT R251, R251, 0x5410, R3 ;  /* 0x00005410fbfb7816 */ /* 0x000fe40000000003 */
[----:B------:R-:W-:Y:S02]  /*31e0*/  PRMT R252, R252, 0x5410, R2 ;  /* 0x00005410fcfc7816 */ /* 0x000fe40000000002 */
[----:B------:R-:W-:Y:S02]  /*31f0*/  SHF.R.U32.HI R2, RZ, 0x10, R51 ;  /* 0x00000010ff027819 */ /* 0x000fe40000011633 */
[----:B0-----:R-:W-:Y:S02]  /*3200*/  SHF.R.U64 R0, R200, 0x10, R201 ;  /* 0x00000010c8007819 */ /* 0x001fe400000012c9 */
[----:B------:R-:W-:Y:S01]  /*3210*/  PRMT R249, R249, 0x5410, R2 ;  /* 0x00005410f9f97816 */ /* 0x000fe20000000002 */
[----:B------:R-:W-:Y:S01]  /*3220*/  IMAD R2, R19, -0x326172a9, RZ ;  /* 0xcd9e8d5713027824 */ /* 0x000fe200078e02ff */
[----:B------:R-:W-:-:S02]  /*3230*/  PRMT R250, R250, 0x5410, R0 ;  /* 0x00005410fafa7816 */ /* 0x000fc40000000000 */
[----:B------:R-:W-:Y:S02]  /*3240*/  SHF.R.U32.HI R0, RZ, 0x10, R201 ;  /* 0x00000010ff007819 */ /* 0x000fe400000116c9 */
[----:B------:R-:W-:Y:S01]  /*3250*/  LOP3.LUT R18, R2, UR10, R18, 0x96, !PT ;  /* 0x0000000a02127c12 */ /* 0x000fe2000f8e9612 */
[----:B------:R-:W-:Y:S01]  /*3260*/  UIADD3 UR10, UPT, UPT, UR7, 0x76cf5d0a, URZ ;  /* 0x76cf5d0a070a7890 */ /* 0x000fe2000fffe0ff */
[----:B------:R-:W-:Y:S02]  /*3270*/  PRMT R248, R248, 0x5410, R0 ;  /* 0x00005410f8f87816 */ /* 0x000fe40000000000 */
[----:B------:R-:W-:Y:S01]  /*3280*/  MOV R0, UR6 ;  /* 0x0000000600007c02 */ /* 0x000fe20008000f00 */
[----:B------:R-:W-:Y:S01]  /*3290*/  IMAD.HI.U32 R2, R18, -0x2daee0ad, RZ ;  /* 0xd2511f5312027827 */ /* 0x000fe200078e00ff */
[----:B------:R-:W-:Y:S02]  /*32a0*/  SHF.R.U64 R3, R48, 0x10, R49 ;  /* 0x0000001030037819 */ /* 0x000fe40000001231 */
[----:B------:R-:W-:Y:S01]  /*32b0*/  LOP3.LUT R180, R180, UR5, R0, 0x96, !PT ;  /* 0x00000005b4b47c12 */ /* 0x000fe2000f8e9600 */
[----:B------:R-:W-:Y:S01]  /*32c0*/  IMAD R18, R18, -0x2daee0ad, RZ ;  /* 0xd2511f5312127824 */ /* 0x000fe200078e02ff */
[----:B------:R-:W-:-:S02]  /*32d0*/  PRMT R247, R247, 0x5410, R3 ;  /* 0x00005410f7f77816 */ /* 0x000fc40000000003 */
[----:B------:R-:W-:Y:S01]  /*32e0*/  SHF.R.U64 R3, R198, 0x10, R199 ;  /* 0x00000010c6037819 */ /* 0x000fe200000012c7 */
[----:B------:R-:W-:-:S03]  /*32f0*/  IMAD.HI.U32 R0, R180, -0x2daee0ad, RZ ;  /* 0xd2511f53b4007827 */ /* 0x000fc600078e00ff */
[----:B------:R-:W-:Y:S01]  /*3300*/  PRMT R246, R246, 0x5410, R3 ;  /* 0x00005410f6f67816 */ /* 0x000fe20000000003 */
[----:B------:R-:W-:Y:S01]  /*3310*/  IMAD R180, R180, -0x2daee0ad, RZ ;  /* 0xd2511f53b4b47824 */ /* 0x000fe200078e02ff */
[----:B------:R-:W-:Y:S01]  /*3320*/  LOP3.LUT R17, R17, UR11, R0, 0x96, !PT ;  /* 0x0000000b11117c12 */ /* 0x000fe2000f8e9600 */
[----:B------:R-:W-:Y:S01]  /*3330*/  UIADD3 UR11, UPT, UPT, UR6, -0x255992d5, URZ ;  /* 0xdaa66d2b060b7890 */ /* 0x000fe2000fffe0ff */
[----:B------:R-:W-:Y:S02]  /*3340*/  SHF.R.U32.HI R3, RZ, 0x10, R49 ;  /* 0x00000010ff037819 */ /* 0x000fe40000011631 */
[----:B------:R-:W-:Y:S01]  /*3350*/  LOP3.LUT R180, R180, UR10, R2, 0x96, !PT ;  /* 0x0000000ab4b47c12 */ /* 0x000fe2000f8e9602 */
[----:B------:R-:W-:Y:S01]  /*3360*/  IMAD.HI.U32 R0, R17, -0x326172a9, RZ ;  /* 0xcd9e8d5711007827 */ /* 0x000fe200078e00ff */
[----:B------:R-:W-:Y:S01]  /*3370*/  UIADD3 UR10, UPT, UPT, UR6, 0x78dde6e4, URZ ;  /* 0x78dde6e4060a7890 */ /* 0x000fe2000fffe0ff */
[----:B------:R-:W-:Y:S02]  /*3380*/  PRMT R245, R245, 0x5410, R3 ;  /* 0x00005410f5f57816 */ /* 0x000fe40000000003 */
[----:B------:R-:W-:Y:S01]  /*3390*/  IMAD R17, R17, -0x326172a9, RZ ;  /* 0xcd9e8d5711117824 */ /* 0x000fe200078e02ff */
[----:B------:R-:W-:Y:S01]  /*33a0*/  LOP3.LUT R14, R14, UR12, R0, 0x96, !PT ;  /* 0x0000000c0e0e7c12 */ /* 0x000fe2000f8e9600 */
[----:B------:R-:W-:Y:S01]  /*33b0*/  IMAD.HI.U32 R2, R180, -0x326172a9, RZ ;  /* 0xcd9e8d57b4027827 */ /* 0x000fe200078e00ff */
[----:B------:R-:W-:Y:S01]  /*33c0*/  UIADD3 UR12, UPT, UPT, UR7, -0x126145ec, URZ ;  /* 0xed9eba14070c7890 */ /* 0x000fe2000fffe0ff */
[----:B------:R-:W-:-:S02]  /*33d0*/  SHF.R.U32.HI R3, RZ, 0x10, R199 ;  /* 0x00000010ff037819 */ /* 0x000fc400000116c7 */
[----:B------:R-:W-:Y:S01]  /*33e0*/  IMAD.HI.U32 R0, R14, -0x2daee0ad, RZ ;  /* 0xd2511f530e007827 */ /* 0x000fe200078e00ff */
[----:B------:R-:W-:Y:S01]  /*33f0*/  LOP3.LUT R17, R17, UR11, R2, 0x96, !PT ;  /* 0x0000000b11117c12 */ /* 0x000fe2000f8e9602 */
[----:B------:R-:W-:Y:S01]  /*3400*/  UIADD3 UR11, UPT, UPT, UR7, -0x56f99767, URZ ;  /* 0xa9066899070b7890 */ /* 0x000fe2000fffe0ff */
[----:B------:R-:W-:Y:S01]  /*3410*/  PRMT R244, R244, 0x5410, R3 ;  /* 0x00005410f4f47816 */ /* 0x000fe20000000003 */
[----:B------:R-:W-:Y:S01]  /*3420*/  IMAD R14, R14, -0x2daee0ad, RZ ;  /* 0xd2511f530e0e7824 */ /* 0x000fe200078e02ff */
[----:B------:R-:W-:Y:S01]  /*3430*/  LOP3.LUT R18, R18, UR13, R0, 0x96, !PT ;  /* 0x0000000d12127c12 */ /* 0x000fe2000f8e9600 */
[----:B------:R-:W-:Y:S01]  /*3440*/  IMAD.HI.U32 R2, R17, -0x2daee0ad, RZ ;  /* 0xd2511f5311027827 */ /* 0x000fe200078e00ff */
[----:B------:R-:W-:Y:S01]  /*3450*/  UIADD3 UR13, UPT, UPT, UR6, -0x4ab325aa, URZ ;  /* 0xb54cda56060d7890 */ /* 0x000fe2000fffe0ff */
[----:B------:R-:W-:Y:S02]  /*3460*/  SHF.R.U64 R3, R46, 0x10, R47 ;  /* 0x000000102e037819 */ /* 0x000fe4000000122f */
[----:B------:R-:W-:Y:S01]  /*3470*/  IMAD R180, R180, -0x326172a9, RZ ;  /* 0xcd9e8d57b4b47824 */ /* 0x000fe200078e02ff */
[----:B------:R-:W-:Y:S01]  /*3480*/  LOP3.LUT R14, R14, UR12, R2, 0x96, !PT ;  /* 0x0000000c0e0e7c12 */ /* 0x000fe2000f8e9602 */
[C---:B------:R-:W-:Y:S01]  /*3490*/  IMAD.HI.U32 R0, R18.reuse, -0x326172a9, RZ ;  /* 0xcd9e8d5712007827 */ /* 0x040fe200078e00ff */
[----:B------:R-:W-:Y:S01]  /*34a0*/  PRMT R243, R243, 0x5410, R3 ;  /* 0x00005410f3f37816 */ /* 0x000fe20000000003 */
[----:B------:R-:W0:Y:S01]  /*34b0*/  LDCU UR12, c[0x0][0x404] ;  /* 0x00008080ff0c77ac */ /* 0x000e220008000800 */
[----:B------:R-:W-:Y:S01]  /*34c0*/  SHF.R.U32.HI R3, RZ, 0x10, R47 ;  /* 0x00000010ff037819 */ /* 0x000fe2000001162f */
[----:B------:R-:W-:Y:S01]  /*34d0*/  IMAD R18, R18, -0x326172a9, RZ ;  /* 0xcd9e8d5712127824 */ /* 0x000fe200078e02ff */
[----:B------:R-:W-:Y:S01]  /*34e0*/  LOP3.LUT R180, R180, UR10, R0, 0x96, !PT ;  /* 0x0000000ab4b47c12 */ /* 0x000fe2000f8e9600 */
[----:B------:R-:W-:Y:S01]  /*34f0*/  IMAD.HI.U32 R2, R14, -0x326172a9, RZ ;  /* 0xcd9e8d570e027827 */ /* 0x000fe200078e00ff */
[----:B------:R-:W-:Y:S01]  /*3500*/  UIADD3 UR10, UPT, UPT, UR7, 0x1fd5c5a3, URZ ;  /* 0x1fd5c5a3070a7890 */ /* 0x000fe2000fffe0ff */
[----:B------:R-:W-:-:S02]  /*3510*/  PRMT R241, R241, 0x5410, R3 ;  /* 0x00005410f1f17816 */ /* 0x000fc40000000003 */
[----:B------:R-:W-:Y:S01]  /*3520*/  IMAD R17, R17, -0x2daee0ad, RZ ;  /* 0xd2511f5311117824 */ /* 0x000fe200078e02ff */
[----:B------:R-:W-:Y:S01]  /*3530*/  LOP3.LUT R18, R18, UR14, R2, 0x96, !PT ;  /* 0x0000000e12127c12 */ /* 0x000fe2000f8e9602 */
[----:B------:R-:W-:Y:S01]  /*3540*/  IMAD.HI.U32 R0, R180, -0x2daee0ad, RZ ;  /* 0xd2511f53b4007827 */ /* 0x000fe200078e00ff */
[----:B------:R-:W-:Y:S01]  /*3550*/  SHF.R.U64 R3, R44, 0x10, R45 ;  /* 0x000000102c037819 */ /* 0x000fe2000000122d */
[----:B------:R-:W1:Y:S02]  /*3560*/  LDCU UR14, c[0x0][0x388] ;  /* 0x00007100ff0e77ac */ /* 0x000e640008000800 */
[----:B------:R-:W-:Y:S01]  /*3570*/  IMAD R14, R14, -0x326172a9, RZ ;  /* 0xcd9e8d570e0e7824 */ /* 0x000fe200078e02ff */
[----:B------:R-:W-:Y:S01]  /*3580*/  LOP3.LUT R17, R17, UR11, R0, 0x96, !PT ;  /* 0x0000000b11117c12 */ /* 0x000fe2000f8e9600 */
[----:B------:R-:W-:Y:S01]  /*3590*/  IMAD R180, R180, -0x2daee0ad, RZ ;  /* 0xd2511f53b4b47824 */ /* 0x000fe200078e02ff */
[----:B------:R-:W-:Y:S01]  /*35a0*/  PRMT R239, R239, 0x5410, R3 ;  /* 0x00005410efef7816 */ /* 0x000fe20000000003 */
[----:B------:R-:W-:Y:S01]  /*35b0*/  IMAD.HI.U32 R2, R18, -0x2daee0ad, RZ ;  /* 0xd2511f5312027827 */ /* 0x000fe200078e00ff */
[----:B------:R-:W-:-:S03]  /*35c0*/  SHF.R.U32.HI R3, RZ, 0x10, R45 ;  /* 0x00000010ff037819 */ /* 0x000fc6000001162d */
[----:B------:R-:W-:Y:S01]  /*35d0*/  IMAD.HI.U32 R0, R17, -0x326172a9, RZ ;  /* 0xcd9e8d5711007827 */ /* 0x000fe200078e00ff */
[----:B------:R-:W-:Y:S01]  /*35e0*/  LOP3.LUT R180, R180, UR15, R2, 0x96, !PT ;  /* 0x0000000fb4b47c12 */ /* 0x000fe2000f8e9602 */
[----:B------:R-:W2:Y:S01]  /*35f0*/  LDCU.U8 UR15, c[0x0][0x410] ;  /* 0x00008200ff0f77ac */ /* 0x000ea20008000000 */
[----:B------:R-:W-:Y:S01]  /*3600*/  PRMT R233, R233, 0x5410, R3 ;  /* 0x00005410e9e97816 */ /* 0x000fe20000000003 */
[----:B------:R-:W-:Y:S01]  /*3610*/  IMAD R18, R18, -0x2daee0ad, RZ ;  /* 0xd2511f5312127824 */ /* 0x000fe200078e02ff */
[----:B------:R-:W-:Y:S01]  /*3620*/  LOP3.LUT R14, R14, UR13, R0, 0x96, !PT ;  /* 0x0000000d0e0e7c12 */ /* 0x000fe2000f8e9600 */
[----:B------:R-:W-:Y:S01]  /*3630*/  IMAD R17, R17, -0x326172a9, RZ ;  /* 0xcd9e8d5711117824 */ /* 0x000fe200078e02ff */
[----:B------:R-:W3:Y:S01]  /*3640*/  LDCU UR13, c[0x0][0x408] ;  /* 0x00008100ff0d77ac */ /* 0x000ee20008000800 */
        /* <DEDUP_REMOVED lines=17> */
[----:B------:R-:W-:Y:S01]  /*3760*/  IMAD R14, R14, -0x326172a9, RZ ;  /* 0xcd9e8d570e0e7824 */ /* 0x000fe200078e02ff */
[----:B------:R-:W-:Y:S01]  /*3770*/  LOP3.LUT R17, R17, UR19, R0, 0x96, !PT ;  /* 0x0000001311117c12 */ /* 0x000fe2000f8e9600 */
[----:B01234-:R-:W-:-:S07]  /*3780*/  IMAD R180, R180, -0x2daee0ad, RZ ;  /* 0xd2511f53b4b47824 */ /* 0x01ffce00078e02ff */
.L_x_46110:
        /* <DEDUP_REMOVED lines=9> */
[----:B0-----:R-:W-:-:S04]  /*3820*/  IMAD.WIDE.U32 R6, R190, 0x10, R212 ;  /* 0x00000010be067825 */ /* 0x001fc800078e00d4 */
[----:B-1----:R-:W-:-:S05]  /*3830*/  @P0 IMAD.WIDE.U32 R2, R190, 0x10, R2 ;  /* 0x00000010be020825 */ /* 0x002fca00078e0002 */
[----:B------:R0:W5:Y:S01]  /*3840*/  @P0 LDG.E.128 R64, desc[UR8][R2.64] ;  /* 0x0000000802400981 */ /* 0x000162000c1e1d00 */
[----:B--2---:R-:W-:-:S05]  /*3850*/  @P5 IMAD.WIDE.U32 R4, R190, 0x10, R4 ;  /* 0x00000010be045825 */ /* 0x004fca00078e0004 */
[----:B------:R1:W5:Y:S01]  /*3860*/  @P5 LDG.E.128 R68, desc[UR8][R4.64] ;  /* 0x0000000804445981 */ /* 0x000362000c1e1d00 */
[----:B0-----:R-:W0:Y:S03]  /*3870*/  LDC.64 R2, c[0x0][0x398] ;  /* 0x0000e600ff027b82 */ /* 0x001e260000000a00 */
[----:B------:R-:W5:Y:S01]  /*3880*/  LDG.E.128 R4, desc[UR8][R6.64] ;  /* 0x0000000806047981 */ /* 0x000f62000c1e1d00 */
[----:B0-----:R-:W-:-:S04]  /*3890*/  ISETP.NE.U32.AND P0, PT, R2, RZ, PT ;  /* 0x000000ff0200720c */ /* 0x001fc80003f05070 */
[----:B------:R-:W-:Y:S01]  /*38a0*/  ISETP.NE.AND.EX P0, PT, R3, RZ, PT, P0 ;  /* 0x000000ff0300720c */ /* 0x000fe20003f05300 */
[----:B------:R-:W-:-:S12]  /*38b0*/  IMAD.MOV.U32 R154, RZ, RZ, 0x2f800000 ;  /* 0x2f800000ff9a7424 */ /* 0x000fd800078e00ff */
        /* <DEDUP_REMOVED lines=17> */
.L_x_44852:
        /* <DEDUP_REMOVED lines=13> */
.L_x_44854:
[----:B------:R-:W-:Y:S05]  /*3aa0*/  BSYNC.RECONVERGENT B1 ;  /* 0x0000000000017941 */ /* 0x000fea0003800200 */
.L_x_44853:
        /* <DEDUP_REMOVED lines=59> */
[----:B------:R-:W-:-:S07]  /*3e60*/  IMAD.MOV.U32 R72, RZ, RZ, R180 ;  /* 0x000000ffff487224 */ /* 0x000fce00078e00b4 */
.L_x_44851:
[----:B------:R-:W-:Y:S05]  /*3e70*/  BSYNC.RECONVERGENT B0 ;  /* 0x0000000000007941 */ /* 0x000fea0003800200 */
.L_x_44850:
[----:B------:R-:W-:Y:S01]  /*3e80*/  ISETP.NE.AND P0, PT, R0, 0x1, PT ;  /* 0x000000010000780c */ /* 0x000fe20003f05270 */
[----:B------:R-:W-:Y:S01]  /*3e90*/  BSSY.RECONVERGENT B0, `(.L_x_44855) ;  /* 0x000005b000007945 */ /* 0x000fe20003800200 */
[----:B------:R-:W-:Y:S01]  /*3ea0*/  I2FP.F32.U32 R72, R72 ;  /* 0x0000004800487245 */ /* 0x000fe20000201000 */
[----:B------:R-:W-:Y:S01]  /*3eb0*/  IMAD.MOV.U32 R73, RZ, RZ, R14 ;  /* 0x000000ffff497224 */ /* 0x000fe200078e000e */
[----:B------:R-:W-:-:S03]  /*3ec0*/  MOV R153, UR12 ;  /* 0x0000000c00997c02 */ /* 0x000fc60008000f00 */
        /* <DEDUP_REMOVED lines=12> */
.L_x_44857:
        /* <DEDUP_REMOVED lines=13> */
.L_x_44859:
[----:B------:R-:W-:Y:S05]  /*4060*/  BSYNC.RECONVERGENT B1 ;  /* 0x0000000000017941 */ /* 0x000fea0003800200 */
.L_x_44858:
        /* <DEDUP_REMOVED lines=61> */
.L_x_44856:
[----:B------:R-:W-:Y:S05]  /*4440*/  BSYNC.RECONVERGENT B0 ;  /* 0x0000000000007941 */ /* 0x000fea0003800200 */
.L_x_44855:
        /* <DEDUP_REMOVED lines=16> */
.L_x_44862:
        /* <DEDUP_REMOVED lines=13> */
.L_x_44864:
[----:B------:R-:W-:Y:S05]  /*4620*/  BSYNC.RECONVERGENT B1 ;  /* 0x0000000000017941 */ /* 0x000fea0003800200 */
.L_x_44863:
        /* <DEDUP_REMOVED lines=61> */
.L_x_44861:
[----:B------:R-:W-:Y:S05]  /*4a00*/  BSYNC.RECONVERGENT B0 ;  /* 0x0000000000007941 */ /* 0x000fea0003800200 */
.L_x_44860:
        /* <DEDUP_REMOVED lines=16> */
.L_x_44867:
        /* <DEDUP_REMOVED lines=13> */
.L_x_44869:
[----:B------:R-:W-:Y:S05]  /*4be0*/  BSYNC.RECONVERGENT B1 ;  /* 0x0000000000017941 */ /* 0x000fea0003800200 */
.L_x_44868:
        /* <DEDUP_REMOVED lines=61> */
.L_x_44866:
[----:B------:R-:W-:Y:S05]  /*4fc0*/  BSYNC.RECONVERGENT B0 ;  /* 0x0000000000007941 */ /* 0x000fea0003800200 */
.L_x_44865:
[----:B------:R-:W-:Y:S01]  /*4fd0*/  I2FP.F32.U32 R0, R0 ;  /* 0x0000000000007245 */ /* 0x000fe20000201000 */
[----:B------:R-:W-:-:S04]  /*4fe0*/  IMAD.U32 R152, RZ, RZ, UR13 ;  /* 0x0000000dff987e24 */ /* 0x000fc8000f8e00ff */
[----:B------:R-:W-:Y:S01]  /*4ff0*/  FFMA.FTZ R0, R0, R154, 1.1641532182693481445e-10 ;  /* 0x2f00000000007423 */ /* 0x000fe2000001009a */
[-C--:B-----5:R-:W-:Y:S01]  /*5000*/  FMUL.FTZ R6, R6, R152.reuse ;  /* 0x0000009806067220 */ /* 0x0a0fe20000410000 */
[-C--:B------:R-:W-:Y:S01]  /*5010*/  FMUL.FTZ R4, R4, R152.reuse ;  /* 0x0000009804047220 */ /* 0x080fe20000410000 */
[-C--:B------:R-:W-:Y:S01]  /*5020*/  FMUL.FTZ R5, R5, R152.reuse ;  /* 0x0000009805057220 */ /* 0x080fe20000410000 */
[----:B------:R-:W-:Y:S01]  /*5030*/  FMUL.FTZ R7, R7, R152 ;  /* 0x0000009807077220 */ /* 0x000fe20000410000 */
[----:B------:R-:W-:Y:S02]  /*5040*/  FSETP.GTU.FTZ.AND P0, PT, R0, R153, PT ;  /* 0x000000990000720b */ /* 0x000fe40003f1c000 */
[----:B------:R-:W-:Y:S02]  /*5050*/  FSEL R146, R6, RZ, P3 ;  /* 0x000000ff06927208 */ /* 0x000fe40001800000 */
[----:B------:R-:W-:Y:S02]  /*5060*/  FSEL R144, R4, RZ, P1 ;  /* 0x000000ff04907208 */ /* 0x000fe40000800000 */
        /* <DEDUP_REMOVED lines=8> */
.L_x_44849:
        /* <DEDUP_REMOVED lines=16> */
.L_x_44873:
        /* <DEDUP_REMOVED lines=13> */
.L_x_44875:
[----:B------:R-:W-:Y:S05]  /*52c0*/  BSYNC.RECONVERGENT B1 ;  /* 0x0000000000017941 */ /* 0x000fea0003800200 */
.L_x_44874:
        /* <DEDUP_REMOVED lines=59> */
[----:B------:R-:W-:-:S07]  /*5680*/  LOP3.LUT R17, R10, UR5, R77, 0x96, !PT ;  /* 0x000000050a117c12 */ /* 0x000fce000f8e964d */
.L_x_44872:
[----:B------:R-:W-:Y:S05]  /*5690*/  BSYNC.RECONVERGENT B0 ;  /* 0x0000000000007941 */ /* 0x000fea0003800200 */
.L_x_44871:
[----:B------:R-:W-:Y:S01]  /*56a0*/  ISETP.NE.AND P0, PT, R0, 0x1, PT ;  /* 0x000000010000780c */ /* 0x000fe20003f05270 */
[----:B------:R-:W-:Y:S01]  /*56b0*/  IMAD.U32 R152, RZ, RZ, UR13 ;  /* 0x0000000dff987e24 */ /* 0x000fe2000f8e00ff */
[----:B------:R-:W-:Y:S01]  /*56c0*/  I2FP.F32.U32 R9, R9 ;  /* 0x0000000900097245 */ /* 0x000fe20000201000 */
[----:B------:R-:W-:Y:S01]  /*56d0*/  BSSY.RECONVERGENT B0, `(.L_x_44876) ;  /* 0x000005b000007945 */ /* 0x000fe20003800200 */
[----:B------:R-:W-:Y:S01]  /*56e0*/  MOV R153, UR12 ;  /* 0x0000000c00997c02 */ /* 0x000fe20008000f00 */
[----:B------:R-:W-:Y:S02]  /*56f0*/  IMAD.MOV.U32 R10, RZ, RZ, 0x2 ;  /* 0x00000002ff0a7424 */ /* 0x000fe400078e00ff */
[----:B-----5:R-:W-:Y:S01]  /*5700*/  FMUL.FTZ R4, R4, R152 ;  /* 0x0000009804047220 */ /* 0x020fe20000410000 */
        /* <DEDUP_REMOVED lines=12> */
.L_x_44878:
        /* <DEDUP_REMOVED lines=13> */
.L_x_44880:
[----:B------:R-:W-:Y:S05]  /*58a0*/  BSYNC.RECONVERGENT B1 ;  /* 0x0000000000017941 */ /* 0x000fea0003800200 */
.L_x_44879:
        /* <DEDUP_REMOVED lines=61> */
.L_x_44877:
[----:B------:R-:W-:Y:S05]  /*5c80*/  BSYNC.RECONVERGENT B0 ;  /* 0x0000000000007941 */ /* 0x000fea0003800200 */
.L_x_44876:
        /* <DEDUP_REMOVED lines=15> */
.L_x_44883:
        /* <DEDUP_REMOVED lines=13> */
.L_x_44885:
[----:B------:R-:W-:Y:S05]  /*5e50*/  BSYNC.RECONVERGENT B1 ;  /* 0x0000000000017941 */ /* 0x000fea0003800200 */
.L_x_44884:
        /* <DEDUP_REMOVED lines=61> */
.L_x_44882:
[----:B------:R-:W-:Y:S05]  /*6230*/  BSYNC.RECONVERGENT B0 ;  /* 0x0000000000007941 */ /* 0x000fea0003800200 */
.L_x_44881:
[----:B------:R-:W-:Y:S01]  /*6240*/  ISETP.NE.AND P0, PT, R9, 0x1, PT ;  /* 0x000000010900780c */ /* 0x000fe20003f05270 */
[----:B------:R-:W-:Y:S01]  /*6250*/  BSSY.RECONVERGENT B0, `(.L_x_44886) ;  /* 0x000005b000007945 */ /* 0x000fe20003800200 */
[----:B------:R-:W-:Y:S01]  /*6260*/  I2FP.F32.U32 R10, R11 ;  /* 0x0000000b000a7245 */ /* 0x000fe20000201000 */
        /* <DEDUP_REMOVED lines=14> */
.L_x_44888:
        /* <DEDUP_REMOVED lines=13> */
.L_x_44890:
[----:B------:R-:W-:Y:S05]  /*6420*/  BSYNC.RECONVERGENT B1 ;  /* 0x0000000000017941 */ /* 0x000fea0003800200 */
.L_x_44889:
        /* <DEDUP_REMOVED lines=61> */
.L_x_44887:
[----:B------:R-:W-:Y:S05]  /*6800*/  BSYNC.RECONVERGENT B0 ;  /* 0x0000000000007941 */ /* 0x000fea0003800200 */
.L_x_44886:
        /* <DEDUP_REMOVED lines=15> */
.L_x_44893:
        /* <DEDUP_REMOVED lines=13> */
.L_x_44895:
[----:B------:R-:W-:Y:S05]  /*69d0*/  BSYNC.RECONVERGENT B1 ;  /* 0x0000000000017941 */ /* 0x000fea0003800200 */
.L_x_44894:
        /* <DEDUP_REMOVED lines=59> */
[----:B------:R-:W-:Y:S02]  /*6d90*/  IMAD.MOV.U32 R76, RZ, RZ, R10 ;  /* 0x000000ffff4c7224 */ /* 0x000fe400078e000a */
[----:B------:R-:W-:-:S07]  /*6da0*/  HFMA2 R10, -RZ, RZ, 0, 0 ;  /* 0x00000000ff0a7431 */ /* 0x000fce00000001ff */
.L_x_44892:
[----:B------:R-:W-:Y:S05]  /*6db0*/  BSYNC.RECONVERGENT B0 ;  /* 0x0000000000007941 */ /* 0x000fea0003800200 */
.L_x_44891:
[----:B------:R-:W-:Y:S01]  /*6dc0*/  ISETP.NE.AND P0, PT, R10, 0x1, PT ;  /* 0x000000010a00780c */ /* 0x000fe20003f05270 */
[----:B------:R-:W-:Y:S01]  /*6dd0*/  BSSY.RECONVERGENT B0, `(.L_x_44896) ;  /* 0x000005b000007945 */ /* 0x000fe20003800200 */
[----:B------:R-:W-:Y:S01]  /*6de0*/  I2FP.F32.U32 R11, R11 ;  /* 0x0000000b000b7245 */ /* 0x000fe20000201000 */
[----:B------:R-:W-:Y:S01]  /*6df0*/  FMUL.FTZ R6, R6, R152 ;  /* 0x0000009806067220 */ /* 0x000fe20000410000 */
[----:B------:R-:W-:-:S03]  /*6e00*/  IMAD.MOV.U32 R72, RZ, RZ, 0x2 ;  /* 0x00000002ff487424 */ /* 0x000fc600078e00ff */
        /* <DEDUP_REMOVED lines=12> */
.L_x_44898:
        /* <DEDUP_REMOVED lines=13> */
.L_x_44900:
[----:B------:R-:W-:Y:S05]  /*6fa0*/  BSYNC.RECONVERGENT B1 ;  /* 0x0000000000017941 */ /* 0x000fea0003800200 */
.L_x_44899:
        /* <DEDUP_REMOVED lines=61> */
.L_x_44897:
[----:B------:R-:W-:Y:S05]  /*7380*/  BSYNC.RECONVERGENT B0 ;  /* 0x0000000000007941 */ /* 0x000fea0003800200 */
.L_x_44896:
        /* <DEDUP_REMOVED lines=15> */
.L_x_44903:
        /* <DEDUP_REMOVED lines=13> */
.L_x_44905:
[----:B------:R-:W-:Y:S05]  /*7550*/  BSYNC.RECONVERGENT B1 ;  /* 0x0000000000017941 */ /* 0x000fea0003800200 */
.L_x_44904:
        /* <DEDUP_REMOVED lines=61> */
.L_x_44902:
[----:B------:R-:W-:Y:S05]  /*7930*/  BSYNC.RECONVERGENT B0 ;  /* 0x0000000000007941 */ /* 0x000fea0003800200 */
.L_x_44901:
        /* <DEDUP_REMOVED lines=17> */
.L_x_44908:
        /* <DEDUP_REMOVED lines=13> */
.L_x_44910:
[----:B------:R-:W-:Y:S05]  /*7b20*/  BSYNC.RECONVERGENT B1 ;  /* 0x0000000000017941 */ /* 0x000fea0003800200 */
.L_x_44909:
        /* <DEDUP_REMOVED lines=61> */
.L_x_44907:
[----:B------:R-:W-:Y:S05]  /*7f00*/  BSYNC.RECONVERGENT B0 ;  /* 0x0000000000007941 */ /* 0x000fea0003800200 */
.L_x_44906:
[-C--:B------:R-:W-:Y:S01]  /*7f10*/  FMUL.FTZ R144, R64, R152.reuse ;  /* 0x0000009840907220 */ /* 0x080fe20000410000 */
[-C--:B------:R-:W-:Y:S01]  /*7f20*/  FSETP.GTU.FTZ.AND P6, PT, R0, R153.reuse, PT ;  /* 0x000000990000720b */ /* 0x080fe20003fdc000 */
[-C--:B------:R-:W-:Y:S01]  /*7f30*/  FMUL.FTZ R146, R66, R152.reuse ;  /* 0x0000009842927220 */ /* 0x080fe20000410000 */
[-C--:B------:R-:W-:Y:S01]  /*7f40*/  FSETP.GTU.FTZ.AND P0, PT, R77, R153.reuse, PT ;  /* 0x000000994d00720b */ /* 0x080fe20003f1c000 */
[----:B------:R-:W-:Y:S01]  /*7f50*/  FMUL.FTZ R145, R65, R152 ;  /* 0x0000009841917220 */ /* 0x000fe20000410000 */
[----:B------:R-:W-:Y:S02]  /*7f60*/  FSEL R144, R144, RZ, !P6 ;  /* 0x000000ff90907208 */ /* 0x000fe40007000000 */
[----:B------:R-:W-:Y:S02]  /*7f70*/  SEL R0, RZ, 0x1, P6 ;  /* 0x00000001ff007807 */ /* 0x000fe40003000000 */
[----:B------:R-:W-:Y:S02]  /*7f80*/  FSETP.GTU.FTZ.AND P6, PT, R9, R153, PT ;  /* 0x000000990900720b */ /* 0x000fe40003fdc000 */
[----:B------:R-:W-:-:S02]  /*7f90*/  I2FP.F32.U32 R9, R11 ;  /* 0x0000000b00097245 */ /* 0x000fc40000201000 */
[----:B------:R-:W-:Y:S02]  /*7fa0*/  FSEL R6, R6, RZ, P3 ;  /* 0x000000ff06067208 */ /* 0x000fe40001800000 */
[----:B------:R-:W-:Y:S01]  /*7fb0*/  FSEL R146, R146, RZ, !P0 ;  /* 0x000000ff92927208 */ /* 0x000fe20004000000 */
[----:B------:R-:W-:Y:S01]  /*7fc0*/  FFMA.FTZ R9, R9, R154, 1.1641532182693481445e-10 ;  /* 0x2f00000009097423 */ /* 0x000fe2000001009a */
[----:B------:R-:W-:Y:S02]  /*7fd0*/  FSEL R145, R145, RZ, !P6 ;  /* 0x000000ff91917208 */ /* 0x000fe40007000000 */
[----:B------:R-:W-:Y:S01]  /*7fe0*/  SEL R11, RZ, 0x1, P6 ;  /* 0x00000001ff0b7807 */ /* 0x000fe20003000000 */
[----:B------:R-:W-:Y:S01]  /*7ff0*/  FADD.FTZ R146, R6, R146 ;  /* 0x0000009206927221 */ /* 0x000fe20000010000 */
[----:B------:R-:W-:Y:S01]  /*8000*/  FMUL.FTZ R6, R67, R152 ;  /* 0x0000009843067220 */ /* 0x000fe20000410000 */
[----:B------:R-:W-:Y:S02]  /*8010*/  FSETP.GTU.FTZ.AND P6, PT, R9, R153, PT ;  /* 0x000000990900720b */ /* 0x000fe40003fdc000 */
[----:B------:R-:W-:Y:S01]  /*8020*/  FSEL R5, R5, RZ, P2 ;  /* 0x000000ff05057208 */ /* 0x000fe20001000000 */
[----:B------:R-:W-:Y:S01]  /*8030*/  @P5 FADD.FTZ R146, R70, R146 ;  /* 0x0000009246925221 */ /* 0x000fe20000010000 */
[----:B------:R-:W-:-:S02]  /*8040*/  FSEL R4, R4, RZ, P1 ;  /* 0x000000ff04047208 */ /* 0x000fc40000800000 */
[----:B------:R-:W-:Y:S01]  /*8050*/  FSEL R7, R7, RZ, P4 ;  /* 0x000000ff07077208 */ /* 0x000fe20002000000 */
[----:B------:R-:W-:Y:S01]  /*8060*/  FADD.FTZ R145, R5, R145 ;  /* 0x0000009105917221 */ /* 0x000fe20000010000 */
[----:B------:R-:W-:Y:S01]  /*8070*/  FSEL R6, R6, RZ, !P6 ;  /* 0x000000ff06067208 */ /* 0x000fe20007000000 */
[----:B------:R-:W-:Y:S01]  /*8080*/  FADD.FTZ R144, R4, R144 ;  /* 0x0000009004907221 */ /* 0x000fe20000010000 */
[----:B------:R-:W-:Y:S01]  /*8090*/  SEL R10, RZ, 0x1, P0 ;  /* 0x00000001ff0a7807 */ /* 0x000fe20000000000 */
[----:B------:R-:W-:Y:S01]  /*80a0*/  @P5 FADD.FTZ R145, R69, R145 ;  /* 0x0000009145915221 */ /* 0x000fe20000010000 */
[----:B------:R-:W-:Y:S01]  /*80b0*/  PRMT R12, R0, 0x7610, R12 ;  /* 0x00007610000c7816 */ /* 0x000fe2000000000c */
[----:B------:R-:W-:Y:S01]  /*80c0*/  FADD.FTZ R147, R6, R7 ;  /* 0x0000000706937221 */ /* 0x000fe20000010000 */
[----:B------:R-:W-:Y:S01]  /*80d0*/  SEL R9, RZ, 0x1, P6 ;  /* 0x00000001ff097807 */ /* 0x000fe20003000000 */
[----:B------:R-:W-:Y:S02]  /*80e0*/  @P5 FADD.FTZ R144, R68, R144 ;  /* 0x0000009044905221 */ /* 0x000fe40000010000 */
[----:B------:R-:W-:-:S07]  /*80f0*/  @P5 FADD.FTZ R147, R71, R147 ;  /* 0x0000009347935221 */ /* 0x000fce0000010000 */
.L_x_44870:
[----:B------:R-:W0:Y:S01]  /*8100*/  LDC.64 R234, c[0x0][0x3a8] ;  /* 0x0000ea00ffea7b82 */ /* 0x000e220000000a00 */
[----:B------:R-:W-:Y:S01]  /*8110*/  ISETP.NE.U32.AND P0, PT, R2, RZ, PT ;  /* 0x000000ff0200720c */ /* 0x000fe20003f05070 */
[----:B------:R-:W-:Y:S01]  /*8120*/  VIADD R189, R190, 0x20 ;  /* 0x00000020bebd7836 */ /* 0x000fe20000000000 */
[----:B------:R-:W-:Y:S02]  /*8130*/  SEL R0, RZ, 0x1000000, !P4 ;  /* 0x01000000ff007807 */ /* 0x000fe40006000000 */
[----:B------:R-:W-:Y:S02]  /*8140*/  ISETP.NE.AND.EX P0, PT, R3, RZ, PT, P0 ;  /* 0x000000ff0300720c */ /* 0x000fe40003f05300 */
[----:B------:R-:W-:Y:S01]  /*8150*/  SEL R2, RZ, 0x10000, !P3 ;  /* 0x00010000ff027807 */ /* 0x000fe20005800000 */
[----:B------:R-:W1:Y:S01]  /*8160*/  LDC.64 R236, c[0x0][0x3b0] ;  /* 0x0000ec00ffec7b82 */ /* 0x000e620000000a00 */
[----:B------:R-:W-:-:S04]  /*8170*/  SEL R3, RZ, 0x100, !P2 ;  /* 0x00000100ff037807 */ /* 0x000fc80005000000 */
[----:B------:R-:W-:-:S05]  /*8180*/  IADD3 R0, PT, PT, R3, R0, R2 ;  /* 0x0000000003007210 */ /* 0x000fca0007ffe002 */
[----:B------:R-:W2:Y:S01]  /*8190*/  @P0 LDC.64 R4, c[0x0][0x398] ;  /* 0x0000e600ff040b82 */ /* 0x000ea20000000a00 */
[----:B0-----:R-:W-:-:S05]  /*81a0*/  IMAD.WIDE.U32 R2, R190, 0x10, R234 ;  /* 0x00000010be027825 */ /* 0x001fca00078e00ea */
[----:B------:R0:W-:Y:S01]  /*81b0*/  STG.E.128 desc[UR8][R2.64], R144 ;  /* 0x0000009002007986 */ /* 0x0001e2000c101d08 */
[----:B-1----:R-:W-:-:S04]  /*81c0*/  IMAD.WIDE.U32 R6, R190, 0x4, R236 ;  /* 0x00000004be067825 */ /* 0x002fc800078e00ec */
[----:B--2---:R-:W-:Y:S01]  /*81d0*/  @P0 IMAD.WIDE.U32 R4, R189, 0x10, R4 ;  /* 0x00000010bd040825 */ /* 0x004fe200078e0004 */
[----:B0-----:R-:W-:-:S05]  /*81e0*/  SEL R2, RZ, 0x1, !P1 ;  /* 0x00000001ff027807 */ /* 0x001fca0004800000 */
[----:B------:R-:W-:Y:S02]  /*81f0*/  IMAD.IADD R0, R0, 0x1, R2 ;  /* 0x0000000100007824 */ /* 0x000fe400078e0202 */
[----:B------:R-:W0:Y:S03]  /*8200*/  @P5 LDC.64 R2, c[0x0][0x3a0] ;  /* 0x0000e800ff025b82 */ /* 0x000e260000000a00 */
[----:B------:R1:W-:Y:S01]  /*8210*/  STG.E desc[UR8][R6.64], R0 ;  /* 0x0000000006007986 */ /* 0x0003e2000c101908 */
[----:B------:R-:W-:Y:S05]  /*8220*/  @!P0 BRA `(.L_x_44911) ;  /* 0x00000000002c8947 */ /* 0x000fea0003800000 */
[----:B-1----:R-:W1:Y:S01]  /*8230*/  LDC.64 R6, c[0x0][0x3b8] ;  /* 0x0000ee00ff067b82 */ /* 0x002e620000000a00 */
[----:B------:R-:W-:Y:S02]  /*8240*/  SHF.L.U32 R0, R10, 0x10, RZ ;  /* 0x000000100a007819 */ /* 0x000fe400000006ff */
[----:B------:R-:W-:Y:S02]  /*8250*/  LOP3.LUT R73, R9, 0xffff, RZ, 0xc0, !PT ;  /* 0x0000ffff09497812 */ /* 0x000fe400078ec0ff */
[----:B------:R-:W-:-:S05]  /*8260*/  LOP3.LUT R0, R0, 0xff0000, RZ, 0xc0, !PT ;  /* 0x00ff000000007812 */ /* 0x000fca00078ec0ff */
[----:B------:R-:W-:Y:S01]  /*8270*/  IMAD R0, R73, 0x1000000, R0 ;  /* 0x0100000049007824 */ /* 0x000fe200078e0200 */
[----:B------:R-:W-:-:S05]  /*8280*/  LOP3.LUT R73, R11, 0xff, RZ, 0xc0, !PT ;  /* 0x000000ff0b497812 */ /* 0x000fca00078ec0ff */
[----:B------:R-:W-:Y:S01]  /*8290*/  IMAD R0, R73, 0x100, R0 ;  /* 0x0000010049007824 */ /* 0x000fe200078e0200 */
[----:B------:R-:W-:-:S04]  /*82a0*/  LOP3.LUT R73, R12, 0xff, RZ, 0xc0, !PT ;  /* 0x000000ff0c497812 */ /* 0x000fc800078ec0ff */
[----:B------:R-:W-:Y:S01]  /*82b0*/  IADD3 R0, PT, PT, R0, R73, RZ ;  /* 0x0000004900007210 */ /* 0x000fe20007ffe0ff */
[----:B-1----:R-:W-:-:S05]  /*82c0*/  IMAD.WIDE.U32 R6, R190, 0x4, R6 ;  /* 0x00000004be067825 */ /* 0x002fca00078e0006 */
[----:B------:R2:W-:Y:S02]  /*82d0*/  STG.E desc[UR8][R6.64], R0 ;  /* 0x0000000006007986 */ /* 0x0005e4000c101908 */
.L_x_44911:
[----:B------:R3:W5:Y:S01]  /*82e0*/  @P0 LDG.E.128 R64, desc[UR8][R4.64] ;  /* 0x0000000804400981 */ /* 0x000762000c1e1d00 */
[----:B0-----:R-:W-:-:S05]  /*82f0*/  @P5 IMAD.WIDE.U32 R2, R189, 0x10, R2 ;  /* 0x00000010bd025825 */ /* 0x001fca00078e0002 */
[----:B------:R0:W5:Y:S01]  /*8300*/  @P5 LDG.E.128 R68, desc[UR8][R2.64] ;  /* 0x0000000802445981 */ /* 0x000162000c1e1d00 */
[----:B---3--:R-:W-:-:S06]  /*8310*/  IMAD.WIDE.U32 R4, R189, 0x10, R212 ;  /* 0x00000010bd047825 */ /* 0x008fcc00078e00d4 */
[----:B-12---:R-:W5:Y:S01]  /*8320*/  LDG.E.128 R4, desc[UR8][R4.64] ;  /* 0x0000000804047981 */ /* 0x006f62000c1e1d00 */
        /* <DEDUP_REMOVED lines=17> */
.L_x_44915:
        /* <DEDUP_REMOVED lines=12> */
.L_x_44917:
[----:B------:R-:W-:Y:S05]  /*8500*/  BSYNC.RECONVERGENT B1 ;  /* 0x0000000000017941 */ /* 0x000fea0003800200 */
.L_x_44916:
        /* <DEDUP_REMOVED lines=62> */
.L_x_44914:
[----:B------:R-:W-:Y:S05]  /*88f0*/  BSYNC.RECONVERGENT B0 ;  /* 0x0000000000007941 */ /* 0x000fea0003800200 */
.L_x_44913:
[----:B------:R-:W-:Y:S01]  /*8900*/  ISETP.NE.AND P2, PT, R2, 0x1, PT ;  /* 0x000000010200780c */ /* 0x000fe20003f45270 */
[----:B------:R-:W-:Y:S01]  /*8910*/  BSSY.RECONVERGENT B0, `(.L_x_44918) ;  /* 0x000005b000007945 */ /* 0x000fe20003800200 */
[----:B------:R-:W-:Y:S01]  /*8920*/  I2FP.F32.U32 R3, R3 ;  /* 0x0000000300037245 */ /* 0x000fe20000201000 */
[----:B------:R-:W-:Y:S02]  /*8930*/  HFMA2 R10, -RZ, RZ, 0, 1.1920928955078125e-07 ;  /* 0x00000002ff0a7431 */ /* 0x000fe400000001ff */
[----:B-----5:R-:W-:Y:S02]  /*8940*/  FMUL.FTZ R4, R4, R152 ;  /* 0x0000009804047220 */ /* 0x020fe40000410000 */
        /* <DEDUP_REMOVED lines=12> */
.L_x_44920:
        /* <DEDUP_REMOVED lines=12> */
.L_x_44922:
[----:B------:R-:W-:Y:S05]  /*8ad0*/  BSYNC.RECONVERGENT B1 ;  /* 0x0000000000017941 */ /* 0x000fea0003800200 */
.L_x_44921:
        /* <DEDUP_REMOVED lines=62> */
.L_x_44919:
[----:B------:R-:W-:Y:S05]  /*8ec0*/  BSYNC.RECONVERGENT B0 ;  /* 0x0000000000007941 */ /* 0x000fea0003800200 */
.L_x_44918:
        /* <DEDUP_REMOVED lines=15> */
.L_x_44925:
        /* <DEDUP_REMOVED lines=12> */
.L_x_44927:
[----:B------:R-:W-:Y:S05]  /*9080*/  BSYNC.RECONVERGENT B1 ;  /* 0x0000000000017941 */ /* 0x000fea0003800200 */
.L_x_44926:
        /* <DEDUP_REMOVED lines=62> */
.L_x_44924:
[----:B------:R-:W-:Y:S05]  /*9470*/  BSYNC.RECONVERGENT B0 ;  /* 0x0000000000007941 */ /* 0x000fea0003800200 */
.L_x_44923:
        /* <DEDUP_REMOVED lines=17> */
.L_x_44930:
        /* <DEDUP_REMOVED lines=12> */
.L_x_44932:
[----:B------:R-:W-:Y:S05]  /*9650*/  BSYNC.RECONVERGENT B1 ;  /* 0x0000000000017941 */ /* 0x000fea0003800200 */
.L_x_44931:
        /* <DEDUP_REMOVED lines=62> */
.L_x_44929:
[----:B------:R-:W-:Y:S05]  /*9a40*/  BSYNC.RECONVERGENT B0 ;  /* 0x0000000000007941 */ /* 0x000fea0003800200 */
.L_x_44928:
        /* <DEDUP_REMOVED lines=15> */
.L_x_44935:
        /* <DEDUP_REMOVED lines=12> */
.L_x_44937:
[----:B------:R-:W-:Y:S05]  /*9c00*/  BSYNC.RECONVERGENT B1 ;  /* 0x0000000000017941 */ /* 0x000fea0003800200 */
.L_x_44936:
        /* <DEDUP_REMOVED lines=62> */
.L_x_44934:
[----:B------:R-:W-:Y:S05]  /*9ff0*/  BSYNC.RECONVERGENT B0 ;  /* 0x0000000000007941 */ /* 0x000fea0003800200 */
.L_x_44933:
        /* <DEDUP_REMOVED lines=17> */
.L_x_44940:
        /* <DEDUP_REMOVED lines=12> */
.L_x_44942:
[----:B------:R-:W-:Y:S05]  /*a1d0*/  BSYNC.RECONVERGENT B1 ;  /* 0x0000000000017941 */ /* 0x000fea0003800200 */
.L_x_44941:
        /* <DEDUP_REMOVED lines=62> */
.L_x_44939:
[----:B------:R-:W-:Y:S05]  /*a5c0*/  BSYNC.RECONVERGENT B0 ;  /* 0x0000000000007941 */ /* 0x000fea0003800200 */
.L_x_44938:
        /* <DEDUP_REMOVED lines=15> */
.L_x_44945:
        /* <DEDUP_REMOVED lines=12> */
.L_x_44947:
[----:B------:R-:W-:Y:S05]  /*a780*/  BSYNC.RECONVERGENT B1 ;  /* 0x0000000000017941 */ /* 0x000fea0003800200 */
.L_x_44946:
        /* <DEDUP_REMOVED lines=62> */
.L_x_44944:
[----:B------:R-:W-:Y:S05]  /*ab70*/  BSYNC.RECONVERGENT B0 ;  /* 0x0000000000007941 */ /* 0x000fea0003800200 */
.L_x_44943:
        /* <DEDUP_REMOVED lines=17> */
.L_x_44950:
[----:B------:R-:W-:Y:S01]  /*ac90*/  IADD3 R170, PT, PT, R170, 0x1, RZ ;  /* 0x00000001aaaa7810 */ /* 0x000fe20007ffe0ff */
[----:B------:R-:W-:Y:S03]  /*aca0*/  BSSY.RECONVERGENT B1, `(.L_x_44951) ;  /* 0x000000d000017945 */ /* 0x000fe60003800200 */
[----:B------:R-:W-:-:S13]  /*acb0*/  ISETP.NE.AND P6, PT, R170, RZ, PT ;  /* 0x000000ffaa00720c */ /* 0x000fda0003fc5270 */
        /* <DEDUP_REMOVED lines=11> */
.L_x_44952:
[----:B------:R-:W-:Y:S05]  /*ad70*/  BSYNC.RECONVERGENT B1 ;  /* 0x0000000000017941 */ /* 0x000fea0003800200 */
.L_x_44951:
        /* <DEDUP_REMOVED lines=62> */
.L_x_44949:
[----:B------:R-:W-:Y:S05]  /*b160*/  BSYNC.RECONVERGENT B0 ;  /* 0x0000000000007941 */ /* 0x000fea0003800200 */
.L_x_44948:
[-C--:B------:R-:W-:Y:S01]  /*b170*/  FMUL.FTZ R148, R64, R152.reuse ;  /* 0x0000009840947220 */ /* 0x080fe20000410000 */
[-C--:B------:R-:W-:Y:S01]  /*b180*/  FSETP.GTU.FTZ.AND P6, PT, R2, R153.reuse, PT ;  /* 0x000000990200720b */ /* 0x080fe20003fdc000 */
[-C--:B------:R-:W-:Y:S01]  /*b190*/  FMUL.FTZ R149, R65, R152.reuse ;  /* 0x0000009841957220 */ /* 0x080fe20000410000 */
[----:B------:R-:W-:Y:S02]  /*b1a0*/  FSEL R6, R6, RZ, P3 ;  /* 0x000000ff06067208 */ /* 0x000fe40001800000 */
[----:B------:R-:W-:Y:S02]  /*b1b0*/  FSEL R148, R148, RZ, !P6 ;  /* 0x000000ff94947208 */ /* 0x000fe40007000000 */
[----:B------:R-:W-:Y:S02]  /*b1c0*/  SEL R2, RZ, 0x1, P6 ;  /* 0x00000001ff027807 */ /* 0x000fe40003000000 */
[----:B------:R-:W-:Y:S01]  /*b1d0*/  FSETP.GTU.FTZ.AND P6, PT, R3, R153, PT ;  /* 0x000000990300720b */ /* 0x000fe20003fdc000 */
[----:B------:R-:W-:Y:S01]  /*b1e0*/  FMUL.FTZ R3, R66, R152 ;  /* 0x0000009842037220 */ /* 0x000fe20000410000 */
[----:B------:R-:W-:-:S02]  /*b1f0*/  FSEL R5, R5, RZ, P2 ;  /* 0x000000ff05057208 */ /* 0x000fc40001000000 */
[----:B------:R-:W-:Y:S02]  /*b200*/  FSEL R149, R149, RZ, !P6 ;  /* 0x000000ff95957208 */ /* 0x000fe40007000000 */
[----:B------:R-:W-:Y:S02]  /*b210*/  SEL R11, RZ, 0x1, P6 ;  /* 0x00000001ff0b7807 */ /* 0x000fe40003000000 */
[----:B------:R-:W-:Y:S01]  /*b220*/  FSETP.GTU.FTZ.AND P6, PT, R9, R153, PT ;  /* 0x000000990900720b */ /* 0x000fe20003fdc000 */
[----:B------:R-:W-:Y:S01]  /*b230*/  FADD.FTZ R149, R5, R149 ;  /* 0x0000009505957221 */ /* 0x000fe20000010000 */
[----:B------:R-:W-:Y:S02]  /*b240*/  I2FP.F32.U32 R9, R73 ;  /* 0x0000004900097245 */ /* 0x000fe40000201000 */
[----:B------:R-:W-:Y:S01]  /*b250*/  FSEL R3, R3, RZ, !P6 ;  /* 0x000000ff03037208 */ /* 0x000fe20007000000 */
[----:B------:R-:W-:Y:S01]  /*b260*/  @P5 FADD.FTZ R149, R69, R149 ;  /* 0x0000009545955221 */ /* 0x000fe20000010000 */
[----:B------:R-:W-:Y:S01]  /*b270*/  SEL R10, RZ, 0x1, P6 ;  /* 0x00000001ff0a7807 */ /* 0x000fe20003000000 */
[----:B------:R-:W-:Y:S01]  /*b280*/  FFMA.FTZ R9, R9, R154, 1.1641532182693481445e-10 ;  /* 0x2f00000009097423 */ /* 0x000fe2000001009a */
[----:B------:R-:W-:Y:S01]  /*b290*/  FSEL R4, R4, RZ, P1 ;  /* 0x000000ff04047208 */ /* 0x000fe20000800000 */
[----:B------:R-:W-:Y:S01]  /*b2a0*/  FADD.FTZ R150, R6, R3 ;  /* 0x0000000306967221 */ /* 0x000fe20000010000 */
[----:B------:R-:W-:Y:S01]  /*b2b0*/  FMUL.FTZ R3, R67, R152 ;  /* 0x0000009843037220 */ /* 0x000fe20000410000 */
[----:B------:R-:W-:-:S02]  /*b2c0*/  FSEL R7, R7, RZ, P4 ;  /* 0x000000ff07077208 */ /* 0x000fc40002000000 */
[----:B------:R-:W-:Y:S01]  /*b2d0*/  FSETP.GTU.FTZ.AND P6, PT, R9, R153, PT ;  /* 0x000000990900720b */ /* 0x000fe20003fdc000 */
[----:B------:R-:W-:Y:S01]  /*b2e0*/  FADD.FTZ R148, R4, R148 ;  /* 0x0000009404947221 */ /* 0x000fe20000010000 */
[----:B------:R-:W-:Y:S01]  /*b2f0*/  PRMT R12, R2, 0x7610, R12 ;  /* 0x00007610020c7816 */ /* 0x000fe2000000000c */
[----:B------:R-:W-:Y:S01]  /*b300*/  @P5 FADD.FTZ R150, R70, R150 ;  /* 0x0000009646965221 */ /* 0x000fe20000010000 */
[----:B------:R-:W-:Y:S01]  /*b310*/  FSEL R3, R3, RZ, !P6 ;  /* 0x000000ff03037208 */ /* 0x000fe20007000000 */
[----:B------:R-:W-:Y:S01]  /*b320*/  @P5 FADD.FTZ R148, R68, R148 ;  /* 0x0000009444945221 */ /* 0x000fe20000010000 */
[----:B------:R-:W-:-:S03]  /*b330*/  SEL R9, RZ, 0x1, P6 ;  /* 0x00000001ff097807 */ /* 0x000fc60003000000 */
[----:B------:R-:W-:-:S04]  /*b340*/  FADD.FTZ R151, R3, R7 ;  /* 0x0000000703977221 */ /* 0x000fc80000010000 */
[----:B------:R-:W-:Y:S01]  /*b350*/  @P5 FADD.FTZ R151, R71, R151 ;  /* 0x0000009747975221 */ /* 0x000fe20000010000 */
[----:B------:R-:W-:Y:S06]  /*b360*/  BRA `(.L_x_44953) ;  /* 0x0000001800007947 */ /* 0x000fec0003800000 */
.L_x_44912:
        /* <DEDUP_REMOVED lines=16> */
.L_x_44956:
        /* <DEDUP_REMOVED lines=12> */
.L_x_44958:
[----:B------:R-:W-:Y:S05]  /*b530*/  BSYNC.RECONVERGENT B1 ;  /* 0x0000000000017941 */ /* 0x000fea0003800200 */
.L_x_44957:
        /* <DEDUP_REMOVED lines=62> */
.L_x_44955:
[----:B------:R-:W-:Y:S05]  /*b920*/  BSYNC.RECONVERGENT B0 ;  /* 0x0000000000007941 */ /* 0x000fea0003800200 */
.L_x_44954:
        /* <DEDUP_REMOVED lines=16> */
.L_x_44961:
        /* <DEDUP_REMOVED lines=12> */
.L_x_44963:
[----:B------:R-:W-:Y:S05]  /*baf0*/  BSYNC.RECONVERGENT B1 ;  /* 0x0000000000017941 */ /* 0x000fea0003800200 */
.L_x_44962:
        /* <DEDUP_REMOVED lines=62> */
.L_x_44960:
[----:B------:R-:W-:Y:S05]  /*bee0*/  BSYNC.RECONVERGENT B0 ;  /* 0x0000000000007941 */ /* 0x000fea0003800200 */
.L_x_44959:
        /* <DEDUP_REMOVED lines=16> */
.L_x_44966:
        /* <DEDUP_REMOVED lines=12> */
.L_x_44968:
[----:B------:R-:W-:Y:S05]  /*c0b0*/  BSYNC.RECONVERGENT B1 ;  /* 0x0000000000017941 */ /* 0x000fea0003800200 */
.L_x_44967:
        /* <DEDUP_REMOVED lines=62> */
.L_x_44965:
[----:B------:R-:W-:Y:S05]  /*c4a0*/  BSYNC.RECONVERGENT B0 ;  /* 0x0000000000007941 */ /* 0x000fea0003800200 */
.L_x_44964:
        /* <DEDUP_REMOVED lines=16> */
.L_x_44971:
        /* <DEDUP_REMOVED lines=12> */
.L_x_44973:
[----:B------:R-:W-:Y:S05]  /*c670*/  BSYNC.RECONVERGENT B1 ;  /* 0x0000000000017941 */ /* 0x000fea0003800200 */
.L_x_44972:
        /* <DEDUP_REMOVED lines=62> */
.L_x_44970:
[----:B------:R-:W-:Y:S05]  /*ca60*/  BSYNC.RECONVERGENT B0 ;  /* 0x0000000000007941 */ /* 0x000fea0003800200 */
.L_x_44969:
[----:B------:R-:W-:Y:S01]  /*ca70*/  I2FP.F32.U32 R2, R3 ;  /* 0x0000000300027245 */ /* 0x000fe20000201000 */
[-C--:B-----5:R-:W-:Y:S01]  /*ca80*/  FMUL.FTZ R6, R6, R152.reuse ;  /* 0x0000009806067220 */ /* 0x0a0fe20000410000 */
[-C--:B------:R-:W-:Y:S01]  /*ca90*/  FMUL.FTZ R4, R4, R152.reuse ;  /* 0x0000009804047220 */ /* 0x080fe20000410000 */
[-C--:B------:R-:W-:Y:S01]  /*caa0*/  FMUL.FTZ R5, R5, R152.reuse ;  /* 0x0000009805057220 */ /* 0x080fe20000410000 */
[----:B------:R-:W-:Y:S01]  /*cab0*/  FMUL.FTZ R7, R7, R152 ;  /* 0x0000009807077220 */ /* 0x000fe20000410000 */
        /* <DEDUP_REMOVED lines=11> */
.L_x_44953:
[----:B------:R-:W-:Y:S01]  /*cb70*/  IMAD.WIDE.U32 R2, R189, 0x10, R234 ;  /* 0x00000010bd027825 */ /* 0x000fe200078e00ea */
[----:B------:R-:W-:Y:S01]  /*cb80*/  SEL R6, RZ, 0x1000000, !P4 ;  /* 0x01000000ff067807 */ /* 0x000fe20006000000 */
[----:B------:R-:W0:Y:S03]  /*cb90*/  @P0 LDC.64 R4, c[0x0][0x398] ;  /* 0x0000e600ff040b82 */ /* 0x000e260000000a00 */
[----:B------:R1:W-:Y:S02]  /*cba0*/  STG.E.128 desc[UR8][R2.64], R148 ;  /* 0x0000009402007986 */ /* 0x0003e4000c101d08 */
[----:B-1----:R-:W-:Y:S02]  /*cbb0*/  SEL R2, RZ, 0x10000, !P3 ;  /* 0x00010000ff027807 */ /* 0x002fe40005800000 */
[----:B------:R-:W-:-:S04]  /*cbc0*/  SEL R3, RZ, 0x100, !P2 ;  /* 0x00000100ff037807 */ /* 0x000fc80005000000 */
[----:B------:R-:W-:Y:S02]  /*cbd0*/  IADD3 R6, PT, PT, R3, R6, R2 ;  /* 0x0000000603067210 */ /* 0x000fe40007ffe002 */
[----:B------:R-:W-:-:S05]  /*cbe0*/  SEL R2, RZ, 0x1, !P1 ;  /* 0x00000001ff027807 */ /* 0x000fca0004800000 */
[----:B------:R-:W-:Y:S02]  /*cbf0*/  IMAD.IADD R6, R6, 0x1, R2 ;  /* 0x0000000106067824 */ /* 0x000fe400078e0202 */
[----:B------:R-:W-:-:S05]  /*cc00*/  IMAD.WIDE.U32 R2, R189, 0x4, R236 ;  /* 0x00000004bd027825 */ /* 0x000fca00078e00ec */
[----:B------:R1:W-:Y:S01]  /*cc10*/  STG.E desc[UR8][R2.64], R6 ;  /* 0x0000000602007986 */ /* 0x0003e2000c101908 */
[----:B------:R-:W-:Y:S05]  /*cc20*/  @!P0 BRA `(.L_x_44974) ;  /* 0x00000000002c8947 */ /* 0x000fea0003800000 */
[----:B-1----:R-:W1:Y:S01]  /*cc30*/  LDC.64 R2, c[0x0][0x3b8] ;  /* 0x0000ee00ff027b82 */ /* 0x002e620000000a00 */
[----:B------:R-:W-:Y:S01]  /*cc40*/  IMAD.U32 R6, R10, 0x10000, RZ ;  /* 0x000100000a067824 */ /* 0x000fe200078e00ff */
[----:B------:R-:W-:-:S04]  /*cc50*/  LOP3.LUT R7, R9, 0xffff, RZ, 0xc0, !PT ;  /* 0x0000ffff09077812 */ /* 0x000fc800078ec0ff */
[----:B------:R-:W-:-:S04]  /*cc60*/  LOP3.LUT R6, R6, 0xff0000, RZ, 0xc0, !PT ;  /* 0x00ff000006067812 */ /* 0x000fc800078ec0ff */
[----:B------:R-:W-:Y:S02]  /*cc70*/  LEA R6, R7, R6, 0x18 ;  /* 0x0000000607067211 */ /* 0x000fe400078ec0ff */
[----:B------:R-:W-:-:S05]  /*cc80*/  LOP3.LUT R7, R11, 0xff, RZ, 0xc0, !PT ;  /* 0x000000ff0b077812 */ /* 0x000fca00078ec0ff */
[----:B------:R-:W-:Y:S01]  /*cc90*/  IMAD R6, R7, 0x100, R6 ;  /* 0x0000010007067824 */ /* 0x000fe200078e0206 */
[----:B------:R-:W-:-:S05]  /*cca0*/  LOP3.LUT R7, R12, 0xff, RZ, 0xc0, !PT ;  /* 0x000000ff0c077812 */ /* 0x000fca00078ec0ff */
[----:B------:R-:W-:Y:S02]  /*ccb0*/  IMAD.IADD R6, R6, 0x1, R7 ;  /* 0x0000000106067824 */ /* 0x000fe400078e0207 */
[----:B-1----:R-:W-:-:S05]  /*ccc0*/  IMAD.WIDE.U32 R2, R189, 0x4, R2 ;  /* 0x00000004bd027825 */ /* 0x002fca00078e0002 */
[----:B------:R2:W-:Y:S02]  /*ccd0*/  STG.E desc[UR8][R2.64], R6 ;  /* 0x0000000602007986 */ /* 0x0005e4000c101908 */
.L_x_44974:
[----:B-12---:R-:W1:Y:S01]  /*cce0*/  @P5 LDC.64 R2, c[0x0][0x3a0] ;  /* 0x0000e800ff025b82 */ /* 0x006e620000000a00 */
[----:B------:R-:W-:-:S05]  /*ccf0*/  IADD3 R185, PT, PT, R190, 0x40, RZ ;  /* 0x00000040beb97810 */ /* 0x000fca0007ffe0ff */
[----:B0-----:R-:W-:-:S05]  /*cd00*/  @P0 IMAD.WIDE.U32 R4, R185, 0x10, R4 ;  /* 0x00000010b9040825 */ /* 0x001fca00078e0004 */
[----:B------:R0:W5:Y:S02]  /*cd10*/  @P0 LDG.E.128 R64, desc[UR8][R4.64] ;  /* 0x0000000804400981 */ /* 0x000164000c1e1d00 */
[----:B0-----:R-:W-:-:S04]  /*cd20*/  IMAD.WIDE.U32 R4, R185, 0x10, R212 ;  /* 0x00000010b9047825 */ /* 0x001fc800078e00d4 */
[----:B-1----:R-:W-:Y:S02]  /*cd30*/  @P5 IMAD.WIDE.U32 R2, R185, 0x10, R2 ;  /* 0x00000010b9025825 */ /* 0x002fe400078e0002 */
[----:B------:R-:W5:Y:S04]  /*cd40*/  LDG.E.128 R4, desc[UR8][R4.64] ;  /* 0x0000000804047981 */ /* 0x000f68000c1e1d00 */
        /* <DEDUP_REMOVED lines=18> */
.L_x_44978:
        /* <DEDUP_REMOVED lines=12> */
.L_x_44980:
[----:B------:R-:W-:Y:S05]  /*cf30*/  BSYNC.RECONVERGENT B1 ;  /* 0x0000000000017941 */ /* 0x000fea0003800200 */
.L_x_44979:
        /* <DEDUP_REMOVED lines=53> */
[----:B------:R-:W-:Y:S01]  /*d290*/  UIADD3 UR4, UPT, UPT, UR6, -0x700cb87f, URZ ;  /* 0x8ff3478106047890 */ /* 0x000fe2000fffe0ff */
[----:B------:R-:W-:-:S04]  /*d2a0*/  IMAD.WIDE.U32 R10, R11, -0x326172a9, RZ ;  /* 0xcd9e8d570b0a7825 */ /* 0x000fc800078e00ff */
[----:B------:R-:W-:Y:S01]  /*d2b0*/  IMAD.WIDE.U32 R76, R76, -0x2daee0ad, RZ ;  /* 0xd2511f534c4c7825 */ /* 0x000fe200078e00ff */
[----:B------:R-:W-:Y:S01]  /*d2c0*/  LOP3.LUT R18, R72, UR4, R11, 0x96, !PT ;  /* 0x0000000448127c12 */ /* 0x000fe2000f8e960b */
[----:B------:R-:W-:Y:S02]  /*d2d0*/  UIADD3 UR4, UPT, UPT, UR7, -0x695add53, URZ ;  /* 0x96a522ad07047890 */ /* 0x000fe4000fffe0ff */
[----:B------:R-:W-:-:S04]  /*d2e0*/  IMAD.MOV.U32 R14, RZ, RZ, R10 ;  /* 0x000000ffff0e7224 */ /* 0x000fc800078e000a */
[----:B------:R-:W-:Y:S01]  /*d2f0*/  LOP3.LUT R17, R2, UR4, R77, 0x96, !PT ;  /* 0x0000000402117c12 */ /* 0x000fe2000f8e964d */
[----:B------:R-:W-:-:S07]  /*d300*/  IMAD.MOV.U32 R2, RZ, RZ, RZ ;  /* 0x000000ffff027224 */ /* 0x000fce00078e00ff */
.L_x_44977:
[----:B------:R-:W-:Y:S05]  /*d310*/  BSYNC.RECONVERGENT B0 ;  /* 0x0000000000007941 */ /* 0x000fea0003800200 */
.L_x_44976:
[----:B------:R-:W-:Y:S01]  /*d320*/  ISETP.NE.AND P2, PT, R2, 0x1, PT ;  /* 0x000000010200780c */ /* 0x000fe20003f45270 */
[----:B------:R-:W-:Y:S01]  /*d330*/  BSSY.RECONVERGENT B0, `(.L_x_44981) ;  /* 0x000005b000007945 */ /* 0x000fe20003800200 */
[----:B------:R-:W-:Y:S01]  /*d340*/  I2FP.F32.U32 R0, R3 ;  /* 0x0000000300007245 */ /* 0x000fe20000201000 */
[----:B-----5:R-:W-:Y:S01]  /*d350*/  FMUL.FTZ R4, R4, R152 ;  /* 0x0000009804047220 */ /* 0x020fe20000410000 */
        /* <DEDUP_REMOVED lines=13> */
.L_x_44983:
        /* <DEDUP_REMOVED lines=12> */
.L_x_44985:
[----:B------:R-:W-:Y:S05]  /*d4f0*/  BSYNC.RECONVERGENT B1 ;  /* 0x0000000000017941 */ /* 0x000fea0003800200 */
.L_x_44984:
        /* <DEDUP_REMOVED lines=62> */
.L_x_44982:
[----:B------:R-:W-:Y:S05]  /*d8e0*/  BSYNC.RECONVERGENT B0 ;  /* 0x0000000000007941 */ /* 0x000fea0003800200 */
.L_x_44981:
        /* <DEDUP_REMOVED lines=15> */
.L_x_44988:
        /* <DEDUP_REMOVED lines=12> */
.L_x_44990:
[----:B------:R-:W-:Y:S05]  /*daa0*/  BSYNC.RECONVERGENT B1 ;  /* 0x0000000000017941 */ /* 0x000fea0003800200 */
.L_x_44989:
        /* <DEDUP_REMOVED lines=62> */
.L_x_44987:
[----:B------:R-:W-:Y:S05]  /*de90*/  BSYNC.RECONVERGENT B0 ;  /* 0x0000000000007941 */ /* 0x000fea0003800200 */
.L_x_44986:
        /* <DEDUP_REMOVED lines=17> */
.L_x_44993:
        /* <DEDUP_REMOVED lines=12> */
.L_x_44995:
[----:B------:R-:W-:Y:S05]  /*e070*/  BSYNC.RECONVERGENT B1 ;  /* 0x0000000000017941 */ /* 0x000fea0003800200 */
.L_x_44994:
        /* <DEDUP_REMOVED lines=62> */
.L_x_44992:
[----:B------:R-:W-:Y:S05]  /*e460*/  BSYNC.RECONVERGENT B0 ;  /* 0x0000000000007941 */ /* 0x000fea0003800200 */
.L_x_44991:
        /* <DEDUP_REMOVED lines=15> */
.L_x_44998:
        /* <DEDUP_REMOVED lines=12> */
.L_x_45000:
[----:B------:R-:W-:Y:S05]  /*e620*/  BSYNC.RECONVERGENT B1 ;  /* 0x0000000000017941 */ /* 0x000fea0003800200 */
.L_x_44999:
        /* <DEDUP_REMOVED lines=62> */
.L_x_44997:
[----:B------:R-:W-:Y:S05]  /*ea10*/  BSYNC.RECONVERGENT B0 ;  /* 0x0000000000007941 */ /* 0x000fea0003800200 */
.L_x_44996:
        /* <DEDUP_REMOVED lines=17> */
.L_x_45003:
        /* <DEDUP_REMOVED lines=12> */
.L_x_45005:
[----:B------:R-:W-:Y:S05]  /*ebf0*/  BSYNC.RECONVERGENT B1 ;  /* 0x0000000000017941 */ /* 0x000fea0003800200 */
.L_x_45004:
        /* <DEDUP_REMOVED lines=62> */
.L_x_45002:
[----:B------:R-:W-:Y:S05]  /*efe0*/  BSYNC.RECONVERGENT B0 ;  /* 0x0000000000007941 */ /* 0x000fea0003800200 */
.L_x_45001:
        /* <DEDUP_REMOVED lines=15> */
.L_x_45008:
        /* <DEDUP_REMOVED lines=12> */
.L_x_45010:
[----:B------:R-:W-:Y:S05]  /*f1a0*/  BSYNC.RECONVERGENT B1 ;  /* 0x0000000000017941 */ /* 0x000fea0003800200 */
.L_x_45009:
        /* <DEDUP_REMOVED lines=62> */
.L_x_45007:
[----:B------:R-:W-:Y:S05]  /*f590*/  BSYNC.RECONVERGENT B0 ;  /* 0x0000000000007941 */ /* 0x000fea0003800200 */
.L_x_45006:
        /* <DEDUP_REMOVED lines=17> */
.L_x_45013:
[----:B------:R-:W-:Y:S01]  /*f6b0*/  VIADD R170, R170, 0x1 ;  /* 0x00000001aaaa7836 */ /* 0x000fe20000000000 */
[----:B------:R-:W-:Y:S04]  /*f6c0*/  BSSY.RECONVERGENT B1, `(.L_x_45014) ;  /* 0x000000d000017945 */ /* 0x000fe80003800200 */
        /* <DEDUP_REMOVED lines=12> */
.L_x_45015:
[----:B------:R-:W-:Y:S05]  /*f790*/  BSYNC.RECONVERGENT B1 ;  /* 0x0000000000017941 */ /* 0x000fea0003800200 */
.L_x_45014:
        /* <DEDUP_REMOVED lines=61> */
[----:B------:R-:W-:-:S07]  /*fb70*/  LOP3.LUT R18, R74, UR4, R73, 0x96, !PT ;  /* 0x000000044a127c12 */ /* 0x000fce000f8e9649 */
.L_x_45012:
[----:B------:R-:W-:Y:S05]  /*fb80*/  BSYNC.RECONVERGENT B0 ;  /* 0x0000000000007941 */ /* 0x000fea0003800200 */
.L_x_45011:
[-C--:B------:R-:W-:Y:S01]  /*fb90*/  FMUL.FTZ R140, R64, R152.reuse ;  /* 0x00000098408c7220 */ /* 0x080fe20000410000 */
[-C--:B------:R-:W-:Y:S01]  /*fba0*/  FSETP.GTU.FTZ.AND P6, PT, R0, R153.reuse, PT ;  /* 0x000000990000720b */ /* 0x080fe20003fdc000 */
[-C--:B------:R-:W-:Y:S01]  /*fbb0*/  FMUL.FTZ R141, R65, R152.reuse ;  /* 0x00000098418d7220 */ /* 0x080fe20000410000 */
[----:B------:R-:W-:Y:S01]  /*fbc0*/  LOP3.LUT R8, R8, 0xfffffff7, RZ, 0xc0, !PT ;  /* 0xfffffff708087812 */ /* 0x000fe200078ec0ff */
[----:B------:R-:W-:Y:S01]  /*fbd0*/  FMUL.FTZ R142, R66, R152 ;  /* 0x00000098428e7220 */ /* 0x000fe20000410000 */
[----:B------:R-:W-:Y:S02]  /*fbe0*/  FSEL R140, R140, RZ, !P6 ;  /* 0x000000ff8c8c7208 */ /* 0x000fe40007000000 */
[----:B------:R-:W-:Y:S02]  /*fbf0*/  SEL R0, RZ, 0x1, P6 ;  /* 0x00000001ff007807 */ /* 0x000fe40003000000 */
[----:B------:R-:W-:Y:S02]  /*fc00*/  FSETP.GTU.FTZ.AND P6, PT, R2, R153, PT ;  /* 0x000000990200720b */ /* 0x000fe40003fdc000 */
[----:B------:R-:W-:-:S02]  /*fc10*/  I2FP.F32.U32 R2, R9 ;  /* 0x0000000900027245 */ /* 0x000fc40000201000 */
[----:B------:R-:W-:Y:S02]  /*fc20*/  FSEL R141, R141, RZ, !P6 ;  /* 0x000000ff8d8d7208 */ /* 0x000fe40007000000 */
[----:B------:R-:W-:Y:S01]  /*fc30*/  SEL R11, RZ, 0x1, P6 ;  /* 0x00000001ff0b7807 */ /* 0x000fe20003000000 */
[----:B------:R-:W-:Y:S01]  /*fc40*/  FFMA.FTZ R2, R2, R154, 1.1641532182693481445e-10 ;  /* 0x2f00000002027423 */ /* 0x000fe2000001009a */
[----:B------:R-:W-:Y:S02]  /*fc50*/  @P0 LOP3.LUT R8, R8, 0x8, RZ, 0xfc, !PT ;  /* 0x0000000808080812 */ /* 0x000fe400078efcff */
[-C--:B------:R-:W-:Y:S02]  /*fc60*/  FSETP.GTU.FTZ.AND P0, PT, R3, R153.reuse, PT ;  /* 0x000000990300720b */ /* 0x080fe40003f1c000 */
[----:B------:R-:W-:Y:S01]  /*fc70*/  FSETP.GTU.FTZ.AND P6, PT, R2, R153, PT ;  /* 0x000000990200720b */ /* 0x000fe20003fdc000 */
[----:B------:R-:W-:Y:S01]  /*fc80*/  FMUL.FTZ R2, R67, R152 ;  /* 0x0000009843027220 */ /* 0x000fe20000410000 */
[----:B------:R-:W-:-:S02]  /*fc90*/  FSEL R142, R142, RZ, !P0 ;  /* 0x000000ff8e8e7208 */ /* 0x000fc40004000000 */
[----:B------:R-:W-:Y:S02]  /*fca0*/  FSEL R6, R6, RZ, P3 ;  /* 0x000000ff06067208 */ /* 0x000fe40001800000 */
[----:B------:R-:W-:Y:S02]  /*fcb0*/  FSEL R5, R5, RZ, P2 ;  /* 0x000000ff05057208 */ /* 0x000fe40001000000 */
[----:B------:R-:W-:Y:S01]  /*fcc0*/  FSEL R4, R4, RZ, P1 ;  /* 0x000000ff04047208 */ /* 0x000fe20000800000 */
[----:B------:R-:W-:Y:S01]  /*fcd0*/  FADD.FTZ R142, R6, R142 ;  /* 0x0000008e068e7221 */ /* 0x000fe20000010000 */
[----:B------:R-:W-:Y:S01]  /*fce0*/  FSEL R7, R7, RZ, P4 ;  /* 0x000000ff07077208 */ /* 0x000fe20002000000 */
[----:B------:R-:W-:Y:S01]  /*fcf0*/  FADD.FTZ R141, R5, R141 ;  /* 0x0000008d058d7221 */ /* 0x000fe20000010000 */
[----:B------:R-:W-:Y:S01]  /*fd00*/  FSEL R2, R2, RZ, !P6 ;  /* 0x000000ff02027208 */ /* 0x000fe20007000000 */
[----:B------:R-:W-:Y:S01]  /*fd10*/  FADD.FTZ R140, R4, R140 ;  /* 0x0000008c048c7221 */ /* 0x000fe20000010000 */
[----:B------:R-:W-:Y:S01]  /*fd20*/  SEL R10, RZ, 0x1, P0 ;  /* 0x00000001ff0a7807 */ /* 0x000fe20000000000 */
[----:B------:R-:W-:Y:S01]  /*fd30*/  @P5 FADD.FTZ R142, R70, R142 ;  /* 0x0000008e468e5221 */ /* 0x000fe20000010000 */
[----:B------:R-:W-:Y:S01]  /*fd40*/  LOP3.LUT P0, RZ, R8, 0x8, RZ, 0xc0, !PT ;  /* 0x0000000808ff7812 */ /* 0x000fe2000780c0ff */
[----:B------:R-:W-:Y:S01]  /*fd50*/  FADD.FTZ R143, R2, R7 ;  /* 0x00000007028f7221 */ /* 0x000fe20000010000 */
[----:B------:R-:W-:Y:S01]  /*fd60*/  PRMT R12, R0, 0x7610, R12 ;  /* 0x00007610000c7816 */ /* 0x000fe2000000000c */
[----:B------:R-:W-:Y:S01]  /*fd70*/  @P5 FADD.FTZ R141, R69, R141 ;  /* 0x0000008d458d5221 */ /* 0x000fe20000010000 */
[----:B------:R-:W-:Y:S01]  /*fd80*/  SEL R9, RZ, 0x1, P6 ;  /* 0x00000001ff097807 */ /* 0x000fe20003000000 */
[----:B------:R-:W-:Y:S01]  /*fd90*/  @P5 FADD.FTZ R140, R68, R140 ;  /* 0x0000008c448c5221 */ /* 0x000fe20000010000 */
[----:B------:R-:W-:Y:S01]  /*fda0*/  @P5 FADD.FTZ R143, R71, R143 ;  /* 0x0000008f478f5221 */ /* 0x000fe20000010000 */
[----:B------:R-:W-:Y:S06]  /*fdb0*/  BRA `(.L_x_45016) ;  /* 0x0000001400fc7947 */ /* 0x000fec0003800000 */
.L_x_44975:
        /* <DEDUP_REMOVED lines=16> */
.L_x_45019:
        /* <DEDUP_REMOVED lines=12> */
.L_x_45021:
[----:B------:R-:W-:Y:S05]  /*ff80*/  BSYNC.RECONVERGENT B1 ;  /* 0x0000000000017941 */ /* 0x000fea0003800200 */
.L_x_45020:
        /* <DEDUP_REMOVED lines=61> */
.L_x_45018:
[----:B------:R-:W-:Y:S05]  /*10360*/  BSYNC.RECONVERGENT B0 ;  /* 0x0000000000007941 */ /* 0x000fea0003800200 */
.L_x_45017:
        /* <DEDUP_REMOVED lines=16> */
.L_x_45024:
        /* <DEDUP_REMOVED lines=12> */
.L_x_45026:
[----:B------:R-:W-:Y:S05]  /*10530*/  BSYNC.RECONVERGENT B1 ;  /* 0x0000000000017941 */ /* 0x000fea0003800200 */
.L_x_45025:
        /* <DEDUP_REMOVED lines=62> */
.L_x_45023:
[----:B------:R-:W-:Y:S05]  /*10920*/  BSYNC.RECONVERGENT B0 ;  /* 0x0000000000007941 */ /* 0x000fea0003800200 */
.L_x_45022:
        /* <DEDUP_REMOVED lines=16> */
.L_x_45029:
        /* <DEDUP_REMOVED lines=12> */
.L_x_45031:
[----:B------:R-:W-:Y:S05]  /*10af0*/  BSYNC.RECONVERGENT B1 ;  /* 0x0000000000017941 */ /* 0x000fea0003800200 */
.L_x_45030:
        /* <DEDUP_REMOVED lines=62> */
.L_x_45028:
[----:B------:R-:W-:Y:S05]  /*10ee0*/  BSYNC.RECONVERGENT B0 ;  /* 0x0000000000007941 */ /* 0x000fea0003800200 */
.L_x_45027:
        /* <DEDUP_REMOVED lines=16> */
.L_x_45034:
        /* <DEDUP_REMOVED lines=12> */
.L_x_45036:
[----:B------:R-:W-:Y:S05]  /*110b0*/  BSYNC.RECONVERGENT B1 ;  /* 0x0000000000017941 */ /* 0x000fea0003800200 */
.L_x_45035:
        /* <DEDUP_REMOVED lines=62> */
.L_x_45033:
[----:B------:R-:W-:Y:S05]  /*114a0*/  BSYNC.RECONVERGENT B0 ;  /* 0x0000000000007941 */ /* 0x000fea0003800200 */
.L_x_45032:
        /* <DEDUP_REMOVED lines=16> */
.L_x_45016:
[----:B------:R-:W-:Y:S01]  /*115b0*/  IMAD.WIDE.U32 R2, R185, 0x10, R234 ;  /* 0x00000010b9027825 */ /* 0x000fe200078e00ea */
[----:B------:R-:W-:-:S04]  /*115c0*/  SEL R0, RZ, 0x1000000, !P4 ;  /* 0x01000000ff007807 */ /* 0x000fc80006000000 */
[----:B------:R0:W-:Y:S02]  /*115d0*/  STG.E.128 desc[UR8][R2.64], R140 ;  /* 0x0000008c02007986 */ /* 0x0001e4000c101d08 */
[----:B0-----:R-:W-:Y:S02]  /*115e0*/  SEL R2, RZ, 0x10000, !P3 ;  /* 0x00010000ff027807 */ /* 0x001fe40005800000 */
[----:B------:R-:W-:-:S04]  /*115f0*/  SEL R3, RZ, 0x100, !P2 ;  /* 0x00000100ff037807 */ /* 0x000fc80005000000 */
[----:B------:R-:W-:Y:S02]  /*11600*/  IADD3 R0, PT, PT, R3, R0, R2 ;  /* 0x0000000003007210 */ /* 0x000fe40007ffe002 */
[----:B------:R-:W-:-:S05]  /*11610*/  SEL R2, RZ, 0x1, !P1 ;  /* 0x00000001ff027807 */ /* 0x000fca0004800000 */
[----:B------:R-:W-:Y:S02]  /*11620*/  IMAD.IADD R0, R0, 0x1, R2 ;  /* 0x0000000100007824 */ /* 0x000fe400078e0202 */
[----:B------:R-:W-:-:S05]  /*11630*/  IMAD.WIDE.U32 R2, R185, 0x4, R236 ;  /* 0x00000004b9027825 */ /* 0x000fca00078e00ec */
[----:B------:R0:W-:Y:S01]  /*11640*/  STG.E desc[UR8][R2.64], R0 ;  /* 0x0000000002007986 */ /* 0x0001e2000c101908 */
[----:B------:R-:W-:Y:S05]  /*11650*/  @!P0 BRA `(.L_x_45037) ;  /* 0x00000000002c8947 */ /* 0x000fea0003800000 */
[----:B0-----:R-:W-:Y:S02]  /*11660*/  SHF.L.U32 R0, R10, 0x10, RZ ;  /* 0x000000100a007819 */ /* 0x001fe400000006ff */
[----:B------:R-:W-:Y:S02]  /*11670*/  LOP3.LUT R2, R9, 0xffff, RZ, 0xc0, !PT ;  /* 0x0000ffff09027812 */ /* 0x000fe400078ec0ff */
[----:B------:R-:W-:-:S05]  /*11680*/  LOP3.LUT R0, R0, 0xff0000, RZ, 0xc0, !PT ;  /* 0x00ff000000007812 */ /* 0x000fca00078ec0ff */
[----:B------:R-:W-:Y:S01]  /*11690*/  IMAD R0, R2, 0x1000000, R0 ;  /* 0x0100000002007824 */ /* 0x000fe200078e0200 */
[----:B------:R-:W-:-:S05]  /*116a0*/  LOP3.LUT R2, R11, 0xff, RZ, 0xc0, !PT ;  /* 0x000000ff0b027812 */ /* 0x000fca00078ec0ff */
[----:B------:R-:W-:Y:S01]  /*116b0*/  IMAD R0, R2, 0x100, R0 ;  /* 0x0000010002007824 */ /* 0x000fe200078e0200 */
[----:B------:R-:W-:-:S04]  /*116c0*/  LOP3.LUT R2, R12, 0xff, RZ, 0xc0, !PT ;  /* 0x000000ff0c027812 */ /* 0x000fc800078ec0ff */
[----:B------:R-:W-:Y:S02]  /*116d0*/  IADD3 R0, PT, PT, R0, R2, RZ ;  /* 0x0000000200007210 */ /* 0x000fe40007ffe0ff */
[----:B------:R-:W0:Y:S02]  /*116e0*/  LDC.64 R2, c[0x0][0x3b8] ;  /* 0x0000ee00ff027b82 */ /* 0x000e240000000a00 */
[----:B0-----:R-:W-:-:S05]  /*116f0*/  IMAD.WIDE.U32 R2, R185, 0x4, R2 ;  /* 0x00000004b9027825 */ /* 0x001fca00078e0002 */
[----:B------:R1:W-:Y:S02]  /*11700*/  STG.E desc[UR8][R2.64], R0 ;  /* 0x0000000002007986 */ /* 0x0003e4000c101908 */
.L_x_45037:
[----:B------:R-:W2:Y:S01]  /*11710*/  @P0 LDC.64 R4, c[0x0][0x398] ;  /* 0x0000e600ff040b82 */ /* 0x000ea20000000a00 */
[----:B------:R-:W-:-:S07]  /*11720*/  VIADD R184, R190, 0x60 ;  /* 0x00000060beb87836 */ /* 0x000fce0000000000 */
[----:B01----:R-:W0:Y:S01]  /*11730*/  @P5 LDC.64 R2, c[0x0][0x3a0] ;  /* 0x0000e800ff025b82 */ /* 0x003e220000000a00 */
[----:B--2---:R-:W-:-:S05]  /*11740*/  @P0 IMAD.WIDE.U32 R4, R184, 0x10, R4 ;  /* 0x00000010b8040825 */ /* 0x004fca00078e0004 */
[----:B------:R1:W5:Y:S01]  /*11750*/  @P0 LDG.E.128 R64, desc[UR8][R4.64] ;  /* 0x0000000804400981 */ /* 0x000362000c1e1d00 */
[----:B0-----:R-:W-:-:S05]  /*11760*/  @P5 IMAD.WIDE.U32 R2, R184, 0x10, R2 ;  /* 0x00000010b8025825 */ /* 0x001fca00078e0002 */
[----:B------:R0:W5:Y:S01]  /*11770*/  @P5 LDG.E.128 R68, desc[UR8][R2.64] ;  /* 0x0000000802445981 */ /* 0x000162000c1e1d00 */
[----:B-1----:R-:W-:-:S06]  /*11780*/  IMAD.WIDE.U32 R4, R184, 0x10, R212 ;  /* 0x00000010b8047825 */ /* 0x002fcc00078e00d4 */
[----:B------:R-:W5:Y:S01]  /*11790*/  LDG.E.128 R4, desc[UR8][R4.64] ;  /* 0x0000000804047981 */ /* 0x000f62000c1e1d00 */
        /* <DEDUP_REMOVED lines=17> */
.L_x_45041:
        /* <DEDUP_REMOVED lines=12> */
.L_x_45043:
[----:B------:R-:W-:Y:S05]  /*11970*/  BSYNC.RECONVERGENT B1 ;  /* 0x0000000000017941 */ /* 0x000fea0003800200 */
.L_x_45042:
        /* <DEDUP_REMOVED lines=62> */
.L_x_45040:
[----:B------:R-:W-:Y:S05]  /*11d60*/  BSYNC.RECONVERGENT B0 ;  /* 0x0000000000007941 */ /* 0x000fea0003800200 */
.L_x_45039:
[----:B------:R-:W-:Y:S01]  /*11d70*/  ISETP.NE.AND P2, PT, R2, 0x1, PT ;  /* 0x000000010200780c */ /* 0x000fe20003f45270 */
[----:B------:R-:W-:Y:S01]  /*11d80*/  BSSY.RECONVERGENT B0, `(.L_x_45044) ;  /* 0x000005b000007945 */ /* 0x000fe20003800200 */
[----:B------:R-:W-:Y:S01]  /*11d90*/  I2FP.F32.U32 R3, R3 ;  /* 0x0000000300037245 */ /* 0x000fe20000201000 */
[----:B-----5:R-:W-:Y:S01]  /*11da0*/  FMUL.FTZ R4, R4, R152 ;  /* 0x0000009804047220 */ /* 0x020fe20000410000 */
[----:B------:R-:W-:Y:S02]  /*11db0*/  IMAD.MOV.U32 R10, RZ, RZ, 0x2 ;  /* 0x00000002ff0a7424 */ /* 0x000fe400078e00ff */
        /* <DEDUP_REMOVED lines=12> */
.L_x_45046:
        /* <DEDUP_REMOVED lines=12> */
.L_x_45048:
[----:B------:R-:W-:Y:S05]  /*11f40*/  BSYNC.RECONVERGENT B1 ;  /* 0x0000000000017941 */ /* 0x000fea0003800200 */
.L_x_45047:
        /* <DEDUP_REMOVED lines=62> */
.L_x_45045:
[----:B------:R-:W-:Y:S05]  /*12330*/  BSYNC.RECONVERGENT B0 ;  /* 0x0000000000007941 */ /* 0x000fea0003800200 */
.L_x_45044:
        /* <DEDUP_REMOVED lines=15> */
.L_x_45051:
        /* <DEDUP_REMOVED lines=12> */
.L_x_45053:
[----:B------:R-:W-:Y:S05]  /*124f0*/  BSYNC.RECONVERGENT B1 ;  /* 0x0000000000017941 */ /* 0x000fea0003800200 */
.L_x_45052:
        /* <DEDUP_REMOVED lines=62> */
.L_x_45050:
[----:B------:R-:W-:Y:S05]  /*128e0*/  BSYNC.RECONVERGENT B0 ;  /* 0x0000000000007941 */ /* 0x000fea0003800200 */
.L_x_45049:
        /* <DEDUP_REMOVED lines=17> */
.L_x_45056:
        /* <DEDUP_REMOVED lines=12> */
.L_x_45058:
[----:B------:R-:W-:Y:S05]  /*12ac0*/  BSYNC.RECONVERGENT B1 ;  /* 0x0000000000017941 */ /* 0x000fea0003800200 */
.L_x_45057:
        /* <DEDUP_REMOVED lines=62> */
.L_x_45055:
[----:B------:R-:W-:Y:S05]  /*12eb0*/  BSYNC.RECONVERGENT B0 ;  /* 0x0000000000007941 */ /* 0x000fea0003800200 */
.L_x_45054:
        /* <DEDUP_REMOVED lines=15> */
.L_x_45061:
        /* <DEDUP_REMOVED lines=12> */
.L_x_45063:
[----:B------:R-:W-:Y:S05]  /*13070*/  BSYNC.RECONVERGENT B1 ;  /* 0x0000000000017941 */ /* 0x000fea0003800200 */
.L_x_45062:
        /* <DEDUP_REMOVED lines=62> */
.L_x_45060:
[----:B------:R-:W-:Y:S05]  /*13460*/  BSYNC.RECONVERGENT B0 ;  /* 0x0000000000007941 */ /* 0x000fea0003800200 */
.L_x_45059:
        /* <DEDUP_REMOVED lines=17> */
.L_x_45066:
        /* <DEDUP_REMOVED lines=12> */
.L_x_45068:
[----:B------:R-:W-:Y:S05]  /*13640*/  BSYNC.RECONVERGENT B1 ;  /* 0x0000000000017941 */ /* 0x000fea0003800200 */
.L_x_45067:
        /* <DEDUP_REMOVED lines=62> */
.L_x_45065:
[----:B------:R-:W-:Y:S05]  /*13a30*/  BSYNC.RECONVERGENT B0 ;  /* 0x0000000000007941 */ /* 0x000fea0003800200 */
.L_x_45064:
        /* <DEDUP_REMOVED lines=15> */
.L_x_45071:
        /* <DEDUP_REMOVED lines=12> */
.L_x_45073:
[----:B------:R-:W-:Y:S05]  /*13bf0*/  BSYNC.RECONVERGENT B1 ;  /* 0x0000000000017941 */ /* 0x000fea0003800200 */
.L_x_45072:
        /* <DEDUP_REMOVED lines=62> */
.L_x_45070:
[----:B------:R-:W-:Y:S05]  /*13fe0*/  BSYNC.RECONVERGENT B0 ;  /* 0x0000000000007941 */ /* 0x000fea0003800200 */
.L_x_45069:
[----:B------:R-:W-:Y:S01]  /*13ff0*/  ISETP.NE.AND P6, PT, R10, 0x1, PT ;  /* 0x000000010a00780c */ /* 0x000fe20003fc5270 */
[----:B------:R-:W-:Y:S01]  /*14000*/  BSSY.RECONVERGENT B0, `(.L_x_45074) ;  /* 0x000005e000007945 */ /* 0x000fe20003800200 */
[----:B------:R-:W-:Y:S01]  /*14010*/  I2FP.F32.U32 R11, R73 ;  /* 0x00000049000b7245 */ /* 0x000fe20000201000 */
[----:B------:R-:W-:Y:S01]  /*14020*/  FMUL.FTZ R7, R7, R152 ;  /* 0x0000009807077220 */ /* 0x000fe20000410000 */
        /* <DEDUP_REMOVED lines=13> */
.L_x_45076:
        /* <DEDUP_REMOVED lines=15> */
.L_x_45078:
[----:B------:R-:W-:Y:S05]  /*141f0*/  BSYNC.RECONVERGENT B1 ;  /* 0x0000000000017941 */ /* 0x000fea0003800200 */
.L_x_45077:
        /* <DEDUP_REMOVED lines=62> */
.L_x_45075:
[----:B------:R-:W-:Y:S05]  /*145e0*/  BSYNC.RECONVERGENT B0 ;  /* 0x0000000000007941 */ /* 0x000fea0003800200 */
.L_x_45074:
[----:B------:R-:W-:Y:S02]  /*145f0*/  LOP3.LUT R8, R8, 0xffffffef, RZ, 0xc0, !PT ;  /* 0xffffffef08087812 */ /* 0x000fe400078ec0ff */
[-C--:B------:R-:W-:Y:S01]  /*14600*/  FSETP.GTU.FTZ.AND P6, PT, R2, R153.reuse, PT ;  /* 0x000000990200720b */ /* 0x080fe20003fdc000 */
[-C--:B------:R-:W-:Y:S01]  /*14610*/  FMUL.FTZ R2, R66, R152.reuse ;  /* 0x0000009842027220 */ /* 0x080fe20000410000 */
[----:B------:R-:W-:Y:S02]  /*14620*/  @P5 LOP3.LUT R8, R8, 0x10, RZ, 0xfc, !PT ;  /* 0x0000001008085812 */ /* 0x000fe400078efcff */
[----:B------:R-:W-:Y:S02]  /*14630*/  FSEL R6, R6, RZ, P3 ;  /* 0x000000ff06067208 */ /* 0x000fe40001800000 */
[----:B------:R-:W-:Y:S02]  /*14640*/  LOP3.LUT R8, R8, 0xfffffff7, RZ, 0xc0, !PT ;  /* 0xfffffff708087812 */ /* 0x000fe400078ec0ff */
[----:B------:R-:W-:Y:S01]  /*14650*/  FSETP.GTU.FTZ.AND P5, PT, R3, R153, PT ;  /* 0x000000990300720b */ /* 0x000fe20003fbc000 */
[----:B------:R-:W-:Y:S01]  /*14660*/  FMUL.FTZ R3, R64, R152 ;  /* 0x0000009840037220 */ /* 0x000fe20000410000 */
[----:B------:R-:W-:-:S02]  /*14670*/  @P0 LOP3.LUT R8, R8, 0x8, RZ, 0xfc, !PT ;  /* 0x0000000808080812 */ /* 0x000fc400078efcff */
[----:B------:R-:W-:Y:S02]  /*14680*/  FSETP.GTU.FTZ.AND P0, PT, R9, R153, PT ;  /* 0x000000990900720b */ /* 0x000fe40003f1c000 */
[----:B------:R-:W-:Y:S02]  /*14690*/  FSEL R5, R5, RZ, P2 ;  /* 0x000000ff05057208 */ /* 0x000fe40001000000 */
[----:B------:R-:W-:Y:S02]  /*146a0*/  FSEL R2, R2, RZ, !P0 ;  /* 0x000000ff02027208 */ /* 0x000fe40004000000 */
[----:B------:R-:W-:Y:S02]  /*146b0*/  LOP3.LUT R8, R8, 0xfffffffe, RZ, 0xc0, !PT ;  /* 0xfffffffe08087812 */ /* 0x000fe400078ec0ff */
[----:B------:R-:W-:Y:S01]  /*146c0*/  SEL R11, RZ, 0x1, P5 ;  /* 0x00000001ff0b7807 */ /* 0x000fe20002800000 */
[----:B------:R-:W-:Y:S01]  /*146d0*/  FADD.FTZ R138, R6, R2 ;  /* 0x00000002068a7221 */ /* 0x000fe20000010000 */
[----:B------:R-:W-:Y:S01]  /*146e0*/  FMUL.FTZ R2, R65, R152 ;  /* 0x0000009841027220 */ /* 0x000fe20000410000 */
[----:B------:R-:W-:-:S02]  /*146f0*/  @P6 LOP3.LUT R8, R8, 0x1, RZ, 0xfc, !PT ;  /* 0x0000000108086812 */ /* 0x000fc400078efcff */
[----:B------:R-:W-:Y:S02]  /*14700*/  FSEL R7, R7, RZ, P4 ;  /* 0x000000ff07077208 */ /* 0x000fe40002000000 */
[----:B------:R-:W-:Y:S02]  /*14710*/  FSEL R2, R2, RZ, !P5 ;  /* 0x000000ff02027208 */ /* 0x000fe40006800000 */
[----:B------:R-:W-:Y:S02]  /*14720*/  LOP3.LUT R8, R8, 0xffffffdf, RZ, 0xc0, !PT ;  /* 0xffffffdf08087812 */ /* 0x000fe400078ec0ff */
[----:B------:R-:W-:Y:S01]  /*14730*/  FSEL R4, R4, RZ, P1 ;  /* 0x000000ff04047208 */ /* 0x000fe20000800000 */
[----:B------:R-:W-:Y:S01]  /*14740*/  FADD.FTZ R137, R5, R2 ;  /* 0x0000000205897221 */ /* 0x000fe20000010000 */
[----:B------:R-:W-:Y:S02]  /*14750*/  I2FP.F32.U32 R2, R73 ;  /* 0x0000004900027245 */ /* 0x000fe40000201000 */
[----:B------:R-:W-:-:S02]  /*14760*/  @P3 LOP3.LUT R8, R8, 0x20, RZ, 0xfc, !PT ;  /* 0x0000002008083812 */ /* 0x000fc400078efcff */
[----:B------:R-:W-:Y:S01]  /*14770*/  SEL R10, RZ, 0x1, P0 ;  /* 0x00000001ff0a7807 */ /* 0x000fe20000000000 */
[----:B------:R-:W-:Y:S01]  /*14780*/  FFMA.FTZ R2, R2, R154, 1.1641532182693481445e-10 ;  /* 0x2f00000002027423 */ /* 0x000fe2000001009a */
[C---:B------:R-:W-:Y:S02]  /*14790*/  LOP3.LUT P3, RZ, R8.reuse, 0x1, RZ, 0xc0, !PT ;  /* 0x0000000108ff7812 */ /* 0x040fe4000786c0ff */
[----:B------:R-:W-:Y:S02]  /*147a0*/  LOP3.LUT P5, RZ, R8, 0x10, RZ, 0xc0, !PT ;  /* 0x0000001008ff7812 */ /* 0x000fe400078ac0ff */
[----:B------:R-:W-:Y:S01]  /*147b0*/  FSETP.GTU.FTZ.AND P6, PT, R2, R153, PT ;  /* 0x000000990200720b */ /* 0x000fe20003fdc000 */
[----:B------:R-:W-:Y:S01]  /*147c0*/  FMUL.FTZ R2, R67, R152 ;  /* 0x0000009843027220 */ /* 0x000fe20000410000 */
[----:B------:R-:W-:Y:S02]  /*147d0*/  FSEL R3, R3, RZ, !P3 ;  /* 0x000000ff03037208 */ /* 0x000fe40005800000 */
[----:B------:R-:W-:-:S02]  /*147e0*/  LOP3.LUT P0, RZ, R8, 0x8, RZ, 0xc0, !PT ;  /* 0x0000000808ff7812 */ /* 0x000fc4000780c0ff */
[----:B------:R-:W-:Y:S01]  /*147f0*/  FSEL R2, R2, RZ, !P6 ;  /* 0x000000ff02027208 */ /* 0x000fe20007000000 */
[----:B------:R-:W-:Y:S01]  /*14800*/  FADD.FTZ R136, R4, R3 ;  /* 0x0000000304887221 */ /* 0x000fe20000010000 */
[----:B------:R-:W-:-:S03]  /*14810*/  SEL R9, RZ, 0x1, P6 ;  /* 0x00000001ff097807 */ /* 0x000fc60003000000 */
[----:B------:R-:W-:Y:S01]  /*14820*/  FADD.FTZ R139, R2, R7 ;  /* 0x00000007028b7221 */ /* 0x000fe20000010000 */
[----:B------:R-:W-:Y:S01]  /*14830*/  SEL R2, RZ, 0x1, P3 ;  /* 0x00000001ff027807 */ /* 0x000fe20001800000 */
[----:B------:R-:W-:Y:S01]  /*14840*/  @P5 FADD.FTZ R138, R70, R138 ;  /* 0x0000008a468a5221 */ /* 0x000fe20000010000 */
[----:B------:R-:W-:Y:S01]  /*14850*/  LOP3.LUT P3, RZ, R8, 0x20, RZ, 0xc0, !PT ;  /* 0x0000002008ff7812 */ /* 0x000fe2000786c0ff */
[----:B------:R-:W-:Y:S01]  /*14860*/  @P5 FADD.FTZ R137, R69, R137 ;  /* 0x0000008945895221 */ /* 0x000fe20000010000 */
[----:B------:R-:W-:Y:S01]  /*14870*/  PRMT R12, R2, 0x7610, R12 ;  /* 0x00007610020c7816 */ /* 0x000fe2000000000c */
[----:B------:R-:W-:Y:S01]  /*14880*/  @P5 FADD.FTZ R136, R68, R136 ;  /* 0x0000008844885221 */ /* 0x000fe20000010000 */
[----:B------:R-:W-:Y:S01]  /*14890*/  @P5 FADD.FTZ R139, R71, R139 ;  /* 0x0000008b478b5221 */ /* 0x000fe20000010000 */
[----:B------:R-:W-:Y:S08]  /*148a0*/  BRA `(.L_x_45079) ;  /* 0x0000001800007947 */ /* 0x000ff00003800000 */
.L_x_45038:
        /* <DEDUP_REMOVED lines=16> */
.L_x_45082:
        /* <DEDUP_REMOVED lines=12> */
.L_x_45084:
[----:B------:R-:W-:Y:S05]  /*14a70*/  BSYNC.RECONVERGENT B1 ;  /* 0x0000000000017941 */ /* 0x000fea0003800200 */
.L_x_45083:
        /* <DEDUP_REMOVED lines=62> */
.L_x_45081:
[----:B------:R-:W-:Y:S05]  /*14e60*/  BSYNC.RECONVERGENT B0 ;  /* 0x0000000000007941 */ /* 0x000fea0003800200 */
.L_x_45080:
        /* <DEDUP_REMOVED lines=16> */
.L_x_45087:
        /* <DEDUP_REMOVED lines=12> */
.L_x_45089:
[----:B------:R-:W-:Y:S05]  /*15030*/  BSYNC.RECONVERGENT B1 ;  /* 0x0000000000017941 */ /* 0x000fea0003800200 */
.L_x_45088:
        /* <DEDUP_REMOVED lines=62> */
.L_x_45086:
[----:B------:R-:W-:Y:S05]  /*15420*/  BSYNC.RECONVERGENT B0 ;  /* 0x0000000000007941 */ /* 0x000fea0003800200 */
.L_x_45085:
        /* <DEDUP_REMOVED lines=16> */
.L_x_45092:
        /* <DEDUP_REMOVED lines=12> */
.L_x_45094:
[----:B------:R-:W-:Y:S05]  /*155f0*/  BSYNC.RECONVERGENT B1 ;  /* 0x0000000000017941 */ /* 0x000fea0003800200 */
.L_x_45093:
        /* <DEDUP_REMOVED lines=62> */
.L_x_45091:
[----:B------:R-:W-:Y:S05]  /*159e0*/  BSYNC.RECONVERGENT B0 ;  /* 0x0000000000007941 */ /* 0x000fea0003800200 */
.L_x_45090:
[----:B------:R-:W-:Y:S01]  /*159f0*/  ISETP.NE.AND P4, PT, R2, 0x1, PT ;  /* 0x000000010200780c */ /* 0x000fe20003f85270 */
[----:B------:R-:W-:Y:S01]  /*15a00*/  BSSY.RECONVERGENT B0, `(.L_x_45095) ;  /* 0x000005a000007945 */ /* 0x000fe20003800200 */
[----:B------:R-:W-:Y:S01]  /*15a10*/  I2FP.F32.U32 R3, R73 ;  /* 0x0000004900037245 */ /* 0x000fe20000201000 */
[----:B------:R-:W-:Y:S02]  /*15a20*/  HFMA2 R72, -RZ, RZ, 0, 1.1920928955078125e-07 ;  /* 0x00000002ff487431 */ /* 0x000fe400000001ff */
        /* <DEDUP_REMOVED lines=12> */
.L_x_45097:
        /* <DEDUP_REMOVED lines=12> */
.L_x_45099:
[----:B------:R-:W-:Y:S05]  /*15bb0*/  BSYNC.RECONVERGENT B1 ;  /* 0x0000000000017941 */ /* 0x000fea0003800200 */
.L_x_45098:
        /* <DEDUP_REMOVED lines=62> */
.L_x_45096:
[----:B------:R-:W-:Y:S05]  /*15fa0*/  BSYNC.RECONVERGENT B0 ;  /* 0x0000000000007941 */ /* 0x000fea0003800200 */
.L_x_45095:
        /* <DEDUP_REMOVED lines=16> */
.L_x_45079:
        /* <DEDUP_REMOVED lines=13> */
[----:B------:R-:W-:Y:S02]  /*16180*/  LOP3.LUT R2, R2, 0xff0000, RZ, 0xc0, !PT ;  /* 0x00ff000002027812 */ /* 0x000fe400078ec0ff */
[----:B------:R-:W-:-:S03]  /*16190*/  LOP3.LUT R4, R12, 0xff, RZ, 0xc0, !PT ;  /* 0x000000ff0c047812 */ /* 0x000fc600078ec0ff */
[----:B------:R-:W-:Y:S01]  /*161a0*/  IMAD R2, R3, 0x1000000, R2 ;  /* 0x0100000003027824 */ /* 0x000fe200078e0202 */
[----:B------:R-:W-:-:S05]  /*161b0*/  LOP3.LUT R3, R11, 0xff, RZ, 0xc0, !PT ;  /* 0x000000ff0b037812 */ /* 0x000fca00078ec0ff */
[----:B------:R-:W-:-:S05]  /*161c0*/  IMAD R2, R3, 0x100, R2 ;  /* 0x0000010003027824 */ /* 0x000fca00078e0202 */
[----:B------:R-:W-:Y:S02]  /*161d0*/  IADD3 R4, PT, PT, R2, R4, RZ ;  /* 0x0000000402047210 */ /* 0x000fe40007ffe0ff */
[----:B------:R-:W0:Y:S02]  /*161e0*/  LDC.64 R2, c[0x0][0x3b8] ;  /* 0x0000ee00ff027b82 */ /* 0x000e240000000a00 */
[----:B0-----:R-:W-:-:S05]  /*161f0*/  IMAD.WIDE.U32 R2, R184, 0x4, R2 ;  /* 0x00000004b8027825 */ /* 0x001fca00078e0002 */
[----:B------:R1:W-:Y:S02]  /*16200*/  STG.E desc[UR8][R2.64], R4 ;  /* 0x0000000402007986 */ /* 0x0003e4000c101908 */
.L_x_45100:
        /* <DEDUP_REMOVED lines=26> */
.L_x_45104:
        /* <DEDUP_REMOVED lines=12> */
.L_x_45106:
[----:B------:R-:W-:Y:S05]  /*16470*/  BSYNC.RECONVERGENT B1 ;  /* 0x0000000000017941 */ /* 0x000fea0003800200 */
.L_x_45105:
        /* <DEDUP_REMOVED lines=61> */
.L_x_45103:
[----:B------:R-:W-:Y:S05]  /*16850*/  BSYNC.RECONVERGENT B0 ;  /* 0x0000000000007941 */ /* 0x000fea0003800200 */
.L_x_45102:
        /* <DEDUP_REMOVED lines=17> */
.L_x_45109:
        /* <DEDUP_REMOVED lines=12> */
.L_x_45111:
[----:B------:R-:W-:Y:S05]  /*16a30*/  BSYNC.RECONVERGENT B1 ;  /* 0x0000000000017941 */ /* 0x000fea0003800200 */
.L_x_45110:
        /* <DEDUP_REMOVED lines=62> */
.L_x_45108:
[----:B------:R-:W-:Y:S05]  /*16e20*/  BSYNC.RECONVERGENT B0 ;  /* 0x0000000000007941 */ /* 0x000fea0003800200 */
.L_x_45107:
        /* <DEDUP_REMOVED lines=15> */
.L_x_45114:
        /* <DEDUP_REMOVED lines=12> */
.L_x_45116:
[----:B------:R-:W-:Y:S05]  /*16fe0*/  BSYNC.RECONVERGENT B1 ;  /* 0x0000000000017941 */ /* 0x000fea0003800200 */
.L_x_45115:
        /* <DEDUP_REMOVED lines=62> */
.L_x_45113:
[----:B------:R-:W-:Y:S05]  /*173d0*/  BSYNC.RECONVERGENT B0 ;  /* 0x0000000000007941 */ /* 0x000fea0003800200 */
.L_x_45112:
        /* <DEDUP_REMOVED lines=17> */
.L_x_45119:
        /* <DEDUP_REMOVED lines=12> */
.L_x_45121:
[----:B------:R-:W-:Y:S05]  /*175b0*/  BSYNC.RECONVERGENT B1 ;  /* 0x0000000000017941 */ /* 0x000fea0003800200 */
.L_x_45120:
        /* <DEDUP_REMOVED lines=62> */
.L_x_45118:
[----:B------:R-:W-:Y:S05]  /*179a0*/  BSYNC.RECONVERGENT B0 ;  /* 0x0000000000007941 */ /* 0x000fea0003800200 */
.L_x_45117:
        /* <DEDUP_REMOVED lines=15> */
.L_x_45124:
        /* <DEDUP_REMOVED lines=12> */
.L_x_45126:
[----:B------:R-:W-:Y:S05]  /*17b60*/  BSYNC.RECONVERGENT B1 ;  /* 0x0000000000017941 */ /* 0x000fea0003800200 */
.L_x_45125:
        /* <DEDUP_REMOVED lines=62> */
.L_x_45123:
[----:B------:R-:W-:Y:S05]  /*17f50*/  BSYNC.RECONVERGENT B0 ;  /* 0x0000000000007941 */ /* 0x000fea0003800200 */
.L_x_45122:
        /* <DEDUP_REMOVED lines=17> */
.L_x_45129:
        /* <DEDUP_REMOVED lines=12> */
.L_x_45131:
[----:B------:R-:W-:Y:S05]  /*18130*/  BSYNC.RECONVERGENT B1 ;  /* 0x0000000000017941 */ /* 0x000fea0003800200 */
.L_x_45130:
        /* <DEDUP_REMOVED lines=62> */
.L_x_45128:
[----:B------:R-:W-:Y:S05]  /*18520*/  BSYNC.RECONVERGENT B0 ;  /* 0x0000000000007941 */ /* 0x000fea0003800200 */
.L_x_45127:
        /* <DEDUP_REMOVED lines=15> */
.L_x_45134:
        /* <DEDUP_REMOVED lines=12> */
.L_x_45136:
[----:B------:R-:W-:Y:S05]  /*186e0*/  BSYNC.RECONVERGENT B1 ;  /* 0x0000000000017941 */ /* 0x000fea0003800200 */
.L_x_45135:
        /* <DEDUP_REMOVED lines=62> */
.L_x_45133:
[----:B------:R-:W-:Y:S05]  /*18ad0*/  BSYNC.RECONVERGENT B0 ;  /* 0x0000000000007941 */ /* 0x000fea0003800200 */
.L_x_45132:
        /* <DEDUP_REMOVED lines=17> */
.L_x_45139:
        /* <DEDUP_REMOVED lines=15> */
.L_x_45141:
[----:B------:R-:W-:Y:S05]  /*18ce0*/  BSYNC.RECONVERGENT B1 ;  /* 0x0000000000017941 */ /* 0x000fea0003800200 */
.L_x_45140:
        /* <DEDUP_REMOVED lines=62> */
.L_x_45138:
[----:B------:R-:W-:Y:S05]  /*190d0*/  BSYNC.RECONVERGENT B0 ;  /* 0x0000000000007941 */ /* 0x000fea0003800200 */
.L_x_45137:
        /* <DEDUP_REMOVED lines=44> */
.L_x_45101:
        /* <DEDUP_REMOVED lines=16> */
.L_x_45145:
        /* <DEDUP_REMOVED lines=12> */
.L_x_45147:
[----:B------:R-:W-:Y:S05]  /*19560*/  BSYNC.RECONVERGENT B1 ;  /* 0x0000000000017941 */ /* 0x000fea0003800200 */
.L_x_45146:
        /* <DEDUP_REMOVED lines=61> */
.L_x_45144:
[----:B------:R-:W-:Y:S05]  /*19940*/  BSYNC.RECONVERGENT B0 ;  /* 0x0000000000007941 */ /* 0x000fea0003800200 */
.L_x_45143:
        /* <DEDUP_REMOVED lines=16> */
.L_x_45150:
        /* <DEDUP_REMOVED lines=12> */
.L_x_45152:
[----:B------:R-:W-:Y:S05]  /*19b10*/  BSYNC.RECONVERGENT B1 ;  /* 0x0000000000017941 */ /* 0x000fea0003800200 */
.L_x_45151:
        /* <DEDUP_REMOVED lines=62> */
.L_x_45149:
[----:B------:R-:W-:Y:S05]  /*19f00*/  BSYNC.RECONVERGENT B0 ;  /* 0x0000000000007941 */ /* 0x000fea0003800200 */
.L_x_45148:
        /* <DEDUP_REMOVED lines=16> */
.L_x_45155:
        /* <DEDUP_REMOVED lines=12> */
.L_x_45157:
[----:B------:R-:W-:Y:S05]  /*1a0d0*/  BSYNC.RECONVERGENT B1 ;  /* 0x0000000000017941 */ /* 0x000fea0003800200 */
.L_x_45156:
        /* <DEDUP_REMOVED lines=62> */
.L_x_45154:
[----:B------:R-:W-:Y:S05]  /*1a4c0*/  BSYNC.RECONVERGENT B0 ;  /* 0x0000000000007941 */ /* 0x000fea0003800200 */
.L_x_45153:
        /* <DEDUP_REMOVED lines=16> */
.L_x_45160:
        /* <DEDUP_REMOVED lines=12> */
.L_x_45162:
[----:B------:R-:W-:Y:S05]  /*1a690*/  BSYNC.RECONVERGENT B1 ;  /* 0x0000000000017941 */ /* 0x000fea0003800200 */
.L_x_45161:
        /* <DEDUP_REMOVED lines=62> */
.L_x_45159:
[----:B------:R-:W-:Y:S05]  /*1aa80*/  BSYNC.RECONVERGENT B0 ;  /* 0x0000000000007941 */ /* 0x000fea0003800200 */
.L_x_45158:
        /* <DEDUP_REMOVED lines=16> */
.L_x_45142:
[----:B------:R-:W-:Y:S01]  /*1ab90*/  IMAD.WIDE.U32 R2, R171, 0x10, R234 ;  /* 0x00000010ab027825 */ /* 0x000fe200078e00ea */
[----:B------:R-:W-:-:S04]  /*1aba0*/  SEL R0, RZ, 0x1000000, !P4 ;  /* 0x01000000ff007807 */ /* 0x000fc80006000000 */
[----:B------:R0:W-:Y:S02]  /*1abb0*/  STG.E.128 desc[UR8][R2.64], R132 ;  /* 0x0000008402007986 */ /* 0x0001e4000c101d08 */
[----:B0-----:R-:W-:Y:S02]  /*1abc0*/  SEL R2, RZ, 0x10000, !P3 ;  /* 0x00010000ff027807 */ /* 0x001fe40005800000 */
[----:B------:R-:W-:-:S04]  /*1abd0*/  SEL R3, RZ, 0x100, !P2 ;  /* 0x00000100ff037807 */ /* 0x000fc80005000000 */
[----:B------:R-:W-:Y:S02]  /*1abe0*/  IADD3 R0, PT, PT, R3, R0, R2 ;  /* 0x0000000003007210 */ /* 0x000fe40007ffe002 */
[----:B------:R-:W-:-:S04]  /*1abf0*/  SEL R2, RZ, 0x1, !P1 ;  /* 0x00000001ff027807 */ /* 0x000fc80004800000 */
[----:B------:R-:W-:Y:S01]  /*1ac00*/  IADD3 R0, PT, PT, R0, R2, RZ ;  /* 0x0000000200007210 */ /* 0x000fe20007ffe0ff */
[----:B------:R-:W-:-:S05]  /*1ac10*/  IMAD.WIDE.U32 R2, R171, 0x4, R236 ;  /* 0x00000004ab027825 */ /* 0x000fca00078e00ec */
        /* <DEDUP_REMOVED lines=13> */
.L_x_45163:
[----:B------:R-:W2:Y:S01]  /*1acf0*/  @P0 LDC.64 R4, c[0x0][0x398] ;  /* 0x0000e600ff040b82 */ /* 0x000ea20000000a00 */
[----:B------:R-:W-:-:S07]  /*1ad00*/  VIADD R7, R190, 0xa0 ;  /* 0x000000a0be077836 */ /* 0x000fce0000000000 */
[----:B01----:R-:W0:Y:S01]  /*1ad10*/  @P5 LDC.64 R2, c[0x0][0x3a0] ;  /* 0x0000e800ff025b82 */ /* 0x003e220000000a00 */
[----:B------:R-:W-:-:S06]  /*1ad20*/  IMAD.WIDE.U32 R72, R7, 0x10, R212 ;  /* 0x0000001007487825 */ /* 0x000fcc00078e00d4 */
[----:B------:R-:W5:Y:S01]  /*1ad30*/  LDG.E.128 R72, desc[UR8][R72.64] ;  /* 0x0000000848487981 */ /* 0x000f62000c1e1d00 */
[----:B--2---:R-:W-:-:S05]  /*1ad40*/  @P0 IMAD.WIDE.U32 R4, R7, 0x10, R4 ;  /* 0x0000001007040825 */ /* 0x004fca00078e0004 */
[----:B------:R1:W5:Y:S01]  /*1ad50*/  @P0 LDG.E.128 R64, desc[UR8][R4.64] ;  /* 0x0000000804400981 */ /* 0x000362000c1e1d00 */
[----:B0-----:R-:W-:-:S05]  /*1ad60*/  @P5 IMAD.WIDE.U32 R2, R7, 0x10, R2 ;  /* 0x0000001007025825 */ /* 0x001fca00078e0002 */
[----:B------:R1:W5:Y:S01]  /*1ad70*/  @P5 LDG.E.128 R68, desc[UR8][R2.64] ;  /* 0x0000000802445981 */ /* 0x000362000c1e1d00 */
[----:B------:R-:W-:Y:S05]  /*1ad80*/  @!P0 BRA `(.L_x_45164) ;  /* 0x0000003000408947 */ /* 0x000fea0003800000 */
        /* <DEDUP_REMOVED lines=16> */
.L_x_45167:
        /* <DEDUP_REMOVED lines=12> */
.L_x_45169:
[----:B------:R-:W-:Y:S05]  /*1af50*/  BSYNC.RECONVERGENT B1 ;  /* 0x0000000000017941 */ /* 0x000fea0003800200 */
.L_x_45168:
        /* <DEDUP_REMOVED lines=62> */
.L_x_45166:
[----:B------:R-:W-:Y:S05]  /*1b340*/  BSYNC.RECONVERGENT B0 ;  /* 0x0000000000007941 */ /* 0x000fea0003800200 */
.L_x_45165:
[----:B------:R-:W-:Y:S01]  /*1b350*/  ISETP.NE.AND P2, PT, R2, 0x1, PT ;  /* 0x000000010200780c */ /* 0x000fe20003f45270 */
[----:B------:R-:W-:Y:S01]  /*1b360*/  BSSY.RECONVERGENT B0, `(.L_x_45170) ;  /* 0x000005b000007945 */ /* 0x000fe20003800200 */
[----:B------:R-:W-:Y:S01]  /*1b370*/  I2FP.F32.U32 R3, R3 ;  /* 0x0000000300037245 */ /* 0x000fe20000201000 */
[----:B-----5:R-:W-:Y:S01]  /*1b380*/  FMUL.FTZ R72, R72, R152 ;  /* 0x0000009848487220 */ /* 0x020fe20000410000 */
[----:B------:R-:W-:Y:S01]  /*1b390*/  IMAD.MOV.U32 R6, RZ, RZ, 0x2 ;  /* 0x00000002ff067424 */ /* 0x000fe200078e00ff */
[----:B------:R-:W-:Y:S02]  /*1b3a0*/  MOV R5, R14 ;  /* 0x0000000e00057202 */ /* 0x000fe40000000f00 */
        /* <DEDUP_REMOVED lines=11> */
.L_x_45172:
        /* <DEDUP_REMOVED lines=12> */
.L_x_45174:
[----:B------:R-:W-:Y:S05]  /*1b520*/  BSYNC.RECONVERGENT B1 ;  /* 0x0000000000017941 */ /* 0x000fea0003800200 */
.L_x_45173:
        /* <DEDUP_REMOVED lines=62> */
.L_x_45171:
[----:B------:R-:W-:Y:S05]  /*1b910*/  BSYNC.RECONVERGENT B0 ;  /* 0x0000000000007941 */ /* 0x000fea0003800200 */
.L_x_45170:
        /* <DEDUP_REMOVED lines=15> */
.L_x_45177:
        /* <DEDUP_REMOVED lines=12> */
.L_x_45179:
[----:B------:R-:W-:Y:S05]  /*1bad0*/  BSYNC.RECONVERGENT B1 ;  /* 0x0000000000017941 */ /* 0x000fea0003800200 */
.L_x_45178:
        /* <DEDUP_REMOVED lines=62> */
.L_x_45176:
[----:B------:R-:W-:Y:S05]  /*1bec0*/  BSYNC.RECONVERGENT B0 ;  /* 0x0000000000007941 */ /* 0x000fea0003800200 */
.L_x_45175:
        /* <DEDUP_REMOVED lines=17> */
.L_x_45182:
        /* <DEDUP_REMOVED lines=12> */
.L_x_45184:
[----:B------:R-:W-:Y:S05]  /*1c0a0*/  BSYNC.RECONVERGENT B1 ;  /* 0x0000000000017941 */ /* 0x000fea0003800200 */
.L_x_45183:
        /* <DEDUP_REMOVED lines=62> */
.L_x_45181:
[----:B------:R-:W-:Y:S05]  /*1c490*/  BSYNC.RECONVERGENT B0 ;  /* 0x0000000000007941 */ /* 0x000fea0003800200 */
.L_x_45180:
        /* <DEDUP_REMOVED lines=15> */
.L_x_45187:
        /* <DEDUP_REMOVED lines=12> */
.L_x_45189:
[----:B------:R-:W-:Y:S05]  /*1c650*/  BSYNC.RECONVERGENT B1 ;  /* 0x0000000000017941 */ /* 0x000fea0003800200 */
.L_x_45188:
        /* <DEDUP_REMOVED lines=62> */
.L_x_45186:
[----:B------:R-:W-:Y:S05]  /*1ca40*/  BSYNC.RECONVERGENT B0 ;  /* 0x0000000000007941 */ /* 0x000fea0003800200 */
.L_x_45185:
        /* <DEDUP_REMOVED lines=17> */
.L_x_45192:
        /* <DEDUP_REMOVED lines=12> */
.L_x_45194:
[----:B------:R-:W-:Y:S05]  /*1cc20*/  BSYNC.RECONVERGENT B1 ;  /* 0x0000000000017941 */ /* 0x000fea0003800200 */
.L_x_45193:
        /* <DEDUP_REMOVED lines=62> */
.L_x_45191:
[----:B------:R-:W-:Y:S05]  /*1d010*/  BSYNC.RECONVERGENT B0 ;  /* 0x0000000000007941 */ /* 0x000fea0003800200 */
.L_x_45190:
        /* <DEDUP_REMOVED lines=15> */
.L_x_45197:
        /* <DEDUP_REMOVED lines=12> */
.L_x_45199:
[----:B------:R-:W-:Y:S05]  /*1d1d0*/  BSYNC.RECONVERGENT B1 ;  /* 0x0000000000017941 */ /* 0x000fea0003800200 */
.L_x_45198:
        /* <DEDUP_REMOVED lines=62> */
.L_x_45196:
[----:B------:R-:W-:Y:S05]  /*1d5c0*/  BSYNC.RECONVERGENT B0 ;  /* 0x0000000000007941 */ /* 0x000fea0003800200 */
.L_x_45195:
[----:B------:R-:W-:Y:S01]  /*1d5d0*/  ISETP.NE.AND P6, PT, R4, 0x1, PT ;  /* 0x000000010400780c */ /* 0x000fe20003fc5270 */
[----:B------:R-:W-:Y:S01]  /*1d5e0*/  BSSY.RECONVERGENT B0, `(.L_x_45200) ;  /* 0x000005e000007945 */ /* 0x000fe20003800200 */
[----:B------:R-:W-:Y:S01]  /*1d5f0*/  I2FP.F32.U32 R5, R9 ;  /* 0x0000000900057245 */ /* 0x000fe20000201000 */
[----:B------:R-:W-:Y:S01]  /*1d600*/  FMUL.FTZ R75, R75, R152 ;  /* 0x000000984b4b7220 */ /* 0x000fe20000410000 */
        /* <DEDUP_REMOVED lines=13> */
.L_x_45202:
        /* <DEDUP_REMOVED lines=15> */
.L_x_45204:
[----:B------:R-:W-:Y:S05]  /*1d7d0*/  BSYNC.RECONVERGENT B1 ;  /* 0x0000000000017941 */ /* 0x000fea0003800200 */
.L_x_45203:
        /* <DEDUP_REMOVED lines=62> */
.L_x_45201:
[----:B------:R-:W-:Y:S05]  /*1dbc0*/  BSYNC.RECONVERGENT B0 ;  /* 0x0000000000007941 */ /* 0x000fea0003800200 */
.L_x_45200:
        /* <DEDUP_REMOVED lines=44> */
.L_x_45164:
        /* <DEDUP_REMOVED lines=16> */
.L_x_45208:
        /* <DEDUP_REMOVED lines=12> */
.L_x_45210:
[----:B------:R-:W-:Y:S05]  /*1e050*/  BSYNC.RECONVERGENT B1 ;  /* 0x0000000000017941 */ /* 0x000fea0003800200 */
.L_x_45209:
        /* <DEDUP_REMOVED lines=62> */
.L_x_45207:
[----:B------:R-:W-:Y:S05]  /*1e440*/  BSYNC.RECONVERGENT B0 ;  /* 0x0000000000007941 */ /* 0x000fea0003800200 */
.L_x_45206:
        /* <DEDUP_REMOVED lines=16> */
.L_x_45213:
        /* <DEDUP_REMOVED lines=12> */
.L_x_45215:
[----:B------:R-:W-:Y:S05]  /*1e610*/  BSYNC.RECONVERGENT B1 ;  /* 0x0000000000017941 */ /* 0x000fea0003800200 */
.L_x_45214:
        /* <DEDUP_REMOVED lines=62> */
.L_x_45212:
[----:B------:R-:W-:Y:S05]  /*1ea00*/  BSYNC.RECONVERGENT B0 ;  /* 0x0000000000007941 */ /* 0x000fea0003800200 */
.L_x_45211:
        /* <DEDUP_REMOVED lines=16> */
.L_x_45218:
        /* <DEDUP_REMOVED lines=12> */
.L_x_45220:
[----:B------:R-:W-:Y:S05]  /*1ebd0*/  BSYNC.RECONVERGENT B1 ;  /* 0x0000000000017941 */ /* 0x000fea0003800200 */
.L_x_45219:
        /* <DEDUP_REMOVED lines=62> */
.L_x_45217:
[----:B------:R-:W-:Y:S05]  /*1efc0*/  BSYNC.RECONVERGENT B0 ;  /* 0x0000000000007941 */ /* 0x000fea0003800200 */
.L_x_45216:
[----:B------:R-:W-:Y:S01]  /*1efd0*/  ISETP.NE.AND P4, PT, R2, 0x1, PT ;  /* 0x000000010200780c */ /* 0x000fe20003f85270 */
[----:B------:R-:W-:Y:S01]  /*1efe0*/  BSSY.RECONVERGENT B0, `(.L_x_45221) ;  /* 0x000005a000007945 */ /* 0x000fe20003800200 */
[----:B------:R-:W-:Y:S01]  /*1eff0*/  I2FP.F32.U32 R3, R5 ;  /* 0x0000000500037245 */ /* 0x000fe20000201000 */
        /* <DEDUP_REMOVED lines=13> */
.L_x_45223:
        /* <DEDUP_REMOVED lines=12> */
.L_x_45225:
[----:B------:R-:W-:Y:S05]  /*1f190*/  BSYNC.RECONVERGENT B1 ;  /* 0x0000000000017941 */ /* 0x000fea0003800200 */
.L_x_45224:
        /* <DEDUP_REMOVED lines=62> */
.L_x_45222:
[----:B------:R-:W-:Y:S05]  /*1f580*/  BSYNC.RECONVERGENT B0 ;  /* 0x0000000000007941 */ /* 0x000fea0003800200 */
.L_x_45221:
        /* <DEDUP_REMOVED lines=16> */
.L_x_45205:
        /* <DEDUP_REMOVED lines=12> */
[----:B------:R-:W-:Y:S02]  /*1f750*/  LOP3.LUT R3, R9, 0xffff, RZ, 0xc0, !PT ;  /* 0x0000ffff09037812 */ /* 0x000fe400078ec0ff */
[----:B------:R-:W-:Y:S02]  /*1f760*/  LOP3.LUT R4, R12, 0xff, RZ, 0xc0, !PT ;  /* 0x000000ff0c047812 */ /* 0x000fe400078ec0ff */
[----:B------:R-:W-:-:S05]  /*1f770*/  LOP3.LUT R2, R2, 0xff0000, RZ, 0xc0, !PT ;  /* 0x00ff000002027812 */ /* 0x000fca00078ec0ff */
[----:B------:R-:W-:Y:S01]  /*1f780*/  IMAD R2, R3, 0x1000000, R2 ;  /* 0x0100000003027824 */ /* 0x000fe200078e0202 */
[----:B------:R-:W-:-:S04]  /*1f790*/  LOP3.LUT R3, R11, 0xff, RZ, 0xc0, !PT ;  /* 0x000000ff0b037812 */ /* 0x000fc800078ec0ff */
[----:B------:R-:W-:-:S05]  /*1f7a0*/  LEA R2, R3, R2, 0x8 ;  /* 0x0000000203027211 */ /* 0x000fca00078e40ff */
[----:B------:R-:W-:Y:S02]  /*1f7b0*/  IMAD.IADD R4, R2, 0x1, R4 ;  /* 0x0000000102047824 */ /* 0x000fe400078e0204 */
[----:B------:R-:W0:Y:S02]  /*1f7c0*/  LDC.64 R2, c[0x0][0x3b8] ;  /* 0x0000ee00ff027b82 */ /* 0x000e240000000a00 */
[----:B0-----:R-:W-:-:S05]  /*1f7d0*/  IMAD.WIDE.U32 R2, R7, 0x4, R2 ;  /* 0x0000000407027825 */ /* 0x001fca00078e0002 */
[----:B------:R1:W-:Y:S02]  /*1f7e0*/  STG.E desc[UR8][R2.64], R4 ;  /* 0x0000000402007986 */ /* 0x0003e4000c101908 */
.L_x_45226:
[----:B01----:R-:W0:Y:S01]  /*1f7f0*/  @P0 LDC.64 R4, c[0x0][0x398] ;  /* 0x0000e600ff040b82 */ /* 0x003e220000000a00 */
[----:B------:R-:W-:-:S07]  /*1f800*/  VIADD R6, R190, 0xc0 ;  /* 0x000000c0be067836 */ /* 0x000fce0000000000 */
[----:B------:R-:W1:Y:S01]  /*1f810*/  @P5 LDC.64 R2, c[0x0][0x3a0] ;  /* 0x0000e800ff025b82 */ /* 0x000e620000000a00 */
[----:B------:R-:W-:-:S06]  /*1f820*/  IMAD.WIDE.U32 R72, R6, 0x10, R212 ;  /* 0x0000001006487825 */ /* 0x000fcc00078e00d4 */
[----:B------:R-:W5:Y:S01]  /*1f830*/  LDG.E.128 R72, desc[UR8][R72.64] ;  /* 0x0000000848487981 */ /* 0x000f62000c1e1d00 */
[----:B0-----:R-:W-:-:S05]  /*1f840*/  @P0 IMAD.WIDE.U32 R4, R6, 0x10, R4 ;  /* 0x0000001006040825 */ /* 0x001fca00078e0004 */
[----:B------:R0:W5:Y:S01]  /*1f850*/  @P0 LDG.E.128 R64, desc[UR8][R4.64] ;  /* 0x0000000804400981 */ /* 0x000162000c1e1d00 */
[----:B-1----:R-:W-:-:S05]  /*1f860*/  @P5 IMAD.WIDE.U32 R2, R6, 0x10, R2 ;  /* 0x0000001006025825 */ /* 0x002fca00078e0002 */
[----:B------:R0:W5:Y:S01]  /*1f870*/  @P5 LDG.E.128 R68, desc[UR8][R2.64] ;  /* 0x0000000802445981 */ /* 0x000162000c1e1d00 */
[----:B------:R-:W-:Y:S05]  /*1f880*/  @!P0 BRA `(.L_x_45227) ;  /* 0x00000030003c8947 */ /* 0x000fea0003800000 */
        /* <DEDUP_REMOVED lines=16> */
.L_x_45230:
        /* <DEDUP_REMOVED lines=12> */
.L_x_45232:
[----:B------:R-:W-:Y:S05]  /*1fa50*/  BSYNC.RECONVERGENT B1 ;  /* 0x0000000000017941 */ /* 0x000fea0003800200 */
.L_x_45231:
        /* <DEDUP_REMOVED lines=57> */
[----:B------:R-:W-:Y:S02]  /*1fdf0*/  IMAD.MOV.U32 R14, RZ, RZ, R2 ;  /* 0x000000ffff0e7224 */ /* 0x000fe400078e0002 */
[----:B------:R-:W-:Y:S01]  /*1fe00*/  HFMA2 R2, -RZ, RZ, 0, 0 ;  /* 0x00000000ff027431 */ /* 0x000fe200000001ff */
[----:B------:R-:W-:Y:S01]  /*1fe10*/  LOP3.LUT R18, R10, UR4, R3, 0x96, !PT ;  /* 0x000000040a127c12 */ /* 0x000fe2000f8e9603 */
[----:B------:R-:W-:-:S07]  /*1fe20*/  IMAD.MOV.U32 R3, RZ, RZ, R0 ;  /* 0x000000ffff037224 */ /* 0x000fce00078e0000 */
.L_x_45229:
[----:B------:R-:W-:Y:S05]  /*1fe30*/  BSYNC.RECONVERGENT B0 ;  /* 0x0000000000007941 */ /* 0x000fea0003800200 */
.L_x_45228:
[----:B------:R-:W-:Y:S01]  /*1fe40*/  ISETP.NE.AND P2, PT, R2, 0x1, PT ;  /* 0x000000010200780c */ /* 0x000fe20003f45270 */
[----:B------:R-:W-:Y:S01]  /*1fe50*/  BSSY.RECONVERGENT B0, `(.L_x_45233) ;  /* 0x000005b000007945 */ /* 0x000fe20003800200 */
[----:B------:R-:W-:Y:S01]  /*1fe60*/  I2FP.F32.U32 R0, R3 ;  /* 0x0000000300007245 */ /* 0x000fe20000201000 */
[----:B-----5:R-:W-:Y:S01]  /*1fe70*/  FMUL.FTZ R72, R72, R152 ;  /* 0x0000009848487220 */ /* 0x020fe20000410000 */
        /* <DEDUP_REMOVED lines=13> */
.L_x_45235:
        /* <DEDUP_REMOVED lines=12> */
.L_x_45237:
[----:B------:R-:W-:Y:S05]  /*20010*/  BSYNC.RECONVERGENT B1 ;  /* 0x0000000000017941 */ /* 0x000fea0003800200 */
.L_x_45236:
        /* <DEDUP_REMOVED lines=62> */
.L_x_45234:
[----:B------:R-:W-:Y:S05]  /*20400*/  BSYNC.RECONVERGENT B0 ;  /* 0x0000000000007941 */ /* 0x000fea0003800200 */
.L_x_45233:
        /* <DEDUP_REMOVED lines=15> */
.L_x_45240:
        /* <DEDUP_REMOVED lines=12> */
.L_x_45242:
[----:B------:R-:W-:Y:S05]  /*205c0*/  BSYNC.RECONVERGENT B1 ;  /* 0x0000000000017941 */ /* 0x000fea0003800200 */
.L_x_45241:
        /* <DEDUP_REMOVED lines=62> */
.L_x_45239:
[----:B------:R-:W-:Y:S05]  /*209b0*/  BSYNC.RECONVERGENT B0 ;  /* 0x0000000000007941 */ /* 0x000fea0003800200 */
.L_x_45238:
        /* <DEDUP_REMOVED lines=17> */
.L_x_45245:
        /* <DEDUP_REMOVED lines=12> */
.L_x_45247:
[----:B------:R-:W-:Y:S05]  /*20b90*/  BSYNC.RECONVERGENT B1 ;  /* 0x0000000000017941 */ /* 0x000fea0003800200 */
.L_x_45246:
        /* <DEDUP_REMOVED lines=62> */
.L_x_45244:
[----:B------:R-:W-:Y:S05]  /*20f80*/  BSYNC.RECONVERGENT B0 ;  /* 0x0000000000007941 */ /* 0x000fea0003800200 */
.L_x_45243:
        /* <DEDUP_REMOVED lines=15> */
.L_x_45250:
        /* <DEDUP_REMOVED lines=12> */
.L_x_45252:
[----:B------:R-:W-:Y:S05]  /*21140*/  BSYNC.RECONVERGENT B1 ;  /* 0x0000000000017941 */ /* 0x000fea0003800200 */
.L_x_45251:
        /* <DEDUP_REMOVED lines=62> */
.L_x_45249:
[----:B------:R-:W-:Y:S05]  /*21530*/  BSYNC.RECONVERGENT B0 ;  /* 0x0000000000007941 */ /* 0x000fea0003800200 */
.L_x_45248:
        /* <DEDUP_REMOVED lines=17> */
.L_x_45255:
        /* <DEDUP_REMOVED lines=12> */
.L_x_45257:
[----:B------:R-:W-:Y:S05]  /*21710*/  BSYNC.RECONVERGENT B1 ;  /* 0x0000000000017941 */ /* 0x000fea0003800200 */
.L_x_45256:
        /* <DEDUP_REMOVED lines=62> */
.L_x_45254:
[----:B------:R-:W-:Y:S05]  /*21b00*/  BSYNC.RECONVERGENT B0 ;  /* 0x0000000000007941 */ /* 0x000fea0003800200 */
.L_x_45253:
        /* <DEDUP_REMOVED lines=15> */
.L_x_45260:
        /* <DEDUP_REMOVED lines=12> */
.L_x_45262:
[----:B------:R-:W-:Y:S05]  /*21cc0*/  BSYNC.RECONVERGENT B1 ;  /* 0x0000000000017941 */ /* 0x000fea0003800200 */
.L_x_45261:
        /* <DEDUP_REMOVED lines=62> */
.L_x_45259:
[----:B------:R-:W-:Y:S05]  /*220b0*/  BSYNC.RECONVERGENT B0 ;  /* 0x0000000000007941 */ /* 0x000fea0003800200 */
.L_x_45258:
        /* <DEDUP_REMOVED lines=17> */
.L_x_45265:
        /* <DEDUP_REMOVED lines=15> */
.L_x_45267:
[----:B------:R-:W-:Y:S05]  /*222c0*/  BSYNC.RECONVERGENT B1 ;  /* 0x0000000000017941 */ /* 0x000fea0003800200 */
.L_x_45266:
        /* <DEDUP_REMOVED lines=62> */
.L_x_45264:
[----:B------:R-:W-:Y:S05]  /*226b0*/  BSYNC.RECONVERGENT B0 ;  /* 0x0000000000007941 */ /* 0x000fea0003800200 */
.L_x_45263:
        /* <DEDUP_REMOVED lines=44> */
.L_x_45227:
        /* <DEDUP_REMOVED lines=16> */
.L_x_45271:
        /* <DEDUP_REMOVED lines=12> */
.L_x_45273:
[----:B------:R-:W-:Y:S05]  /*22b40*/  BSYNC.RECONVERGENT B1 ;  /* 0x0000000000017941 */ /* 0x000fea0003800200 */
.L_x_45272:
        /* <DEDUP_REMOVED lines=61> */
.L_x_45270:
[----:B------:R-:W-:Y:S05]  /*22f20*/  BSYNC.RECONVERGENT B0 ;  /* 0x0000000000007941 */ /* 0x000fea0003800200 */
.L_x_45269:
        /* <DEDUP_REMOVED lines=16> */
.L_x_45276:
        /* <DEDUP_REMOVED lines=12> */
.L_x_45278:
[----:B------:R-:W-:Y:S05]  /*230f0*/  BSYNC.RECONVERGENT B1 ;  /* 0x0000000000017941 */ /* 0x000fea0003800200 */
.L_x_45277:
        /* <DEDUP_REMOVED lines=62> */
.L_x_45275:
[----:B------:R-:W-:Y:S05]  /*234e0*/  BSYNC.RECONVERGENT B0 ;  /* 0x0000000000007941 */ /* 0x000fea0003800200 */
.L_x_45274:
        /* <DEDUP_REMOVED lines=16> */
.L_x_45281:
        /* <DEDUP_REMOVED lines=12> */
.L_x_45283:
[----:B------:R-:W-:Y:S05]  /*236b0*/  BSYNC.RECONVERGENT B1 ;  /* 0x0000000000017941 */ /* 0x000fea0003800200 */
.L_x_45282:
        /* <DEDUP_REMOVED lines=62> */
.L_x_45280:
[----:B------:R-:W-:Y:S05]  /*23aa0*/  BSYNC.RECONVERGENT B0 ;  /* 0x0000000000007941 */ /* 0x000fea0003800200 */
.L_x_45279:
        /* <DEDUP_REMOVED lines=16> */
.L_x_45286:
        /* <DEDUP_REMOVED lines=12> */
.L_x_45288:
[----:B------:R-:W-:Y:S05]  /*23c70*/  BSYNC.RECONVERGENT B1 ;  /* 0x0000000000017941 */ /* 0x000fea0003800200 */
.L_x_45287:
        /* <DEDUP_REMOVED lines=62> */
.L_x_45285:
[----:B------:R-:W-:Y:S05]  /*24060*/  BSYNC.RECONVERGENT B0 ;  /* 0x0000000000007941 */ /* 0x000fea0003800200 */
.L_x_45284:
        /* <DEDUP_REMOVED lines=16> */
.L_x_45268:
        /* <DEDUP_REMOVED lines=17> */
[----:B------:R-:W-:-:S05]  /*24280*/  LOP3.LUT R2, R12, 0xff, RZ, 0xc0, !PT ;  /* 0x000000ff0c027812 */ /* 0x000fca00078ec0ff */
[----:B------:R-:W-:Y:S02]  /*24290*/  IMAD.IADD R0, R0, 0x1, R2 ;  /* 0x0000000100007824 */ /* 0x000fe400078e0202 */
[----:B------:R-:W0:Y:S02]  /*242a0*/  LDC.64 R2, c[0x0][0x3b8] ;  /* 0x0000ee00ff027b82 */ /* 0x000e240000000a00 */
[----:B0-----:R-:W-:-:S05]  /*242b0*/  IMAD.WIDE.U32 R2, R6, 0x4, R2 ;  /* 0x0000000406027825 */ /* 0x001fca00078e0002 */
[----:B------:R1:W-:Y:S02]  /*242c0*/  STG.E desc[UR8][R2.64], R0 ;  /* 0x0000000002007986 */ /* 0x0003e4000c101908 */
.L_x_45289:
[----:B------:R-:W2:Y:S01]  /*242d0*/  @P0 LDC.64 R76, c[0x0][0x398] ;  /* 0x0000e600ff4c0b82 */ /* 0x000ea20000000a00 */
[----:B------:R-:W-:-:S07]  /*242e0*/  IADD3 R5, PT, PT, R190, 0xe0, RZ ;  /* 0x000000e0be057810 */ /* 0x000fce0007ffe0ff */
        /* <DEDUP_REMOVED lines=24> */
.L_x_45293:
        /* <DEDUP_REMOVED lines=12> */
.L_x_45295:
[----:B------:R-:W-:Y:S05]  /*24530*/  BSYNC.RECONVERGENT B1 ;  /* 0x0000000000017941 */ /* 0x000fea0003800200 */
.L_x_45294:
        /* <DEDUP_REMOVED lines=62> */
.L_x_45292:
[----:B------:R-:W-:Y:S05]  /*24920*/  BSYNC.RECONVERGENT B0 ;  /* 0x0000000000007941 */ /* 0x000fea0003800200 */
.L_x_45291:
[----:B------:R-:W-:Y:S01]  /*24930*/  ISETP.NE.AND P2, PT, R2, 0x1, PT ;  /* 0x000000010200780c */ /* 0x000fe20003f45270 */
[----:B------:R-:W-:Y:S01]  /*24940*/  BSSY.RECONVERGENT B0, `(.L_x_45296) ;  /* 0x000005b000007945 */ /* 0x000fe20003800200 */
[----:B------:R-:W-:Y:S01]  /*24950*/  I2FP.F32.U32 R3, R3 ;  /* 0x0000000300037245 */ /* 0x000fe20000201000 */
[----:B------:R-:W-:Y:S02]  /*24960*/  HFMA2 R9, -RZ, RZ, 0, 1.1920928955078125e-07 ;  /* 0x00000002ff097431 */ /* 0x000fe400000001ff */
[----:B-----5:R-:W-:Y:S01]  /*24970*/  FMUL.FTZ R76, R76, R152 ;  /* 0x000000984c4c7220 */ /* 0x020fe20000410000 */
        /* <DEDUP_REMOVED lines=12> */
.L_x_45298:
        /* <DEDUP_REMOVED lines=12> */
.L_x_45300:
[----:B------:R-:W-:Y:S05]  /*24b00*/  BSYNC.RECONVERGENT B1 ;  /* 0x0000000000017941 */ /* 0x000fea0003800200 */
.L_x_45299:
        /* <DEDUP_REMOVED lines=62> */
.L_x_45297:
[----:B------:R-:W-:Y:S05]  /*24ef0*/  BSYNC.RECONVERGENT B0 ;  /* 0x0000000000007941 */ /* 0x000fea0003800200 */
.L_x_45296:
        /* <DEDUP_REMOVED lines=15> */
.L_x_45303:
        /* <DEDUP_REMOVED lines=12> */
.L_x_45305:
[----:B------:R-:W-:Y:S05]  /*250b0*/  BSYNC.RECONVERGENT B1 ;  /* 0x0000000000017941 */ /* 0x000fea0003800200 */
.L_x_45304:
        /* <DEDUP_REMOVED lines=62> */
.L_x_45302:
[----:B------:R-:W-:Y:S05]  /*254a0*/  BSYNC.RECONVERGENT B0 ;  /* 0x0000000000007941 */ /* 0x000fea0003800200 */
.L_x_45301:
        /* <DEDUP_REMOVED lines=17> */
.L_x_45308:
        /* <DEDUP_REMOVED lines=12> */
.L_x_45310:
[----:B------:R-:W-:Y:S05]  /*25680*/  BSYNC.RECONVERGENT B1 ;  /* 0x0000000000017941 */ /* 0x000fea0003800200 */
.L_x_45309:
        /* <DEDUP_REMOVED lines=62> */
.L_x_45307:
[----:B------:R-:W-:Y:S05]  /*25a70*/  BSYNC.RECONVERGENT B0 ;  /* 0x0000000000007941 */ /* 0x000fea0003800200 */
.L_x_45306:
        /* <DEDUP_REMOVED lines=15> */
.L_x_45313:
        /* <DEDUP_REMOVED lines=12> */
.L_x_45315:
[----:B------:R-:W-:Y:S05]  /*25c30*/  BSYNC.RECONVERGENT B1 ;  /* 0x0000000000017941 */ /* 0x000fea0003800200 */
.L_x_45314:
        /* <DEDUP_REMOVED lines=62> */
.L_x_45312:
[----:B------:R-:W-:Y:S05]  /*26020*/  BSYNC.RECONVERGENT B0 ;  /* 0x0000000000007941 */ /* 0x000fea0003800200 */
.L_x_45311:
        /* <DEDUP_REMOVED lines=17> */
.L_x_45318:
        /* <DEDUP_REMOVED lines=12> */
.L_x_45320:
[----:B------:R-:W-:Y:S05]  /*26200*/  BSYNC.RECONVERGENT B1 ;  /* 0x0000000000017941 */ /* 0x000fea0003800200 */
.L_x_45319:
        /* <DEDUP_REMOVED lines=62> */
.L_x_45317:
[----:B------:R-:W-:Y:S05]  /*265f0*/  BSYNC.RECONVERGENT B0 ;  /* 0x0000000000007941 */ /* 0x000fea0003800200 */
.L_x_45316:
        /* <DEDUP_REMOVED lines=15> */
.L_x_45323:
        /* <DEDUP_REMOVED lines=12> */
.L_x_45325:
[----:B------:R-:W-:Y:S05]  /*267b0*/  BSYNC.RECONVERGENT B1 ;  /* 0x0000000000017941 */ /* 0x000fea0003800200 */
.L_x_45324:
        /* <DEDUP_REMOVED lines=62> */
.L_x_45322:
[----:B------:R-:W-:Y:S05]  /*26ba0*/  BSYNC.RECONVERGENT B0 ;  /* 0x0000000000007941 */ /* 0x000fea0003800200 */
.L_x_45321:
        /* <DEDUP_REMOVED lines=17> */
.L_x_45328:
        /* <DEDUP_REMOVED lines=15> */
.L_x_45330:
[----:B------:R-:W-:Y:S05]  /*26db0*/  BSYNC.RECONVERGENT B1 ;  /* 0x0000000000017941 */ /* 0x000fea0003800200 */
.L_x_45329:
        /* <DEDUP_REMOVED lines=62> */
.L_x_45327:
[----:B------:R-:W-:Y:S05]  /*271a0*/  BSYNC.RECONVERGENT B0 ;  /* 0x0000000000007941 */ /* 0x000fea0003800200 */
.L_x_45326:
        /* <DEDUP_REMOVED lines=44> */
.L_x_45290:
        /* <DEDUP_REMOVED lines=16> */
.L_x_45334:
        /* <DEDUP_REMOVED lines=12> */
.L_x_45336:
[----:B------:R-:W-:Y:S05]  /*27630*/  BSYNC.RECONVERGENT B1 ;  /* 0x0000000000017941 */ /* 0x000fea0003800200 */
.L_x_45335:
        /* <DEDUP_REMOVED lines=62> */
.L_x_45333:
[----:B------:R-:W-:Y:S05]  /*27a20*/  BSYNC.RECONVERGENT B0 ;  /* 0x0000000000007941 */ /* 0x000fea0003800200 */
.L_x_45332:
        /* <DEDUP_REMOVED lines=16> */
.L_x_45339:
        /* <DEDUP_REMOVED lines=12> */
.L_x_45341:
[----:B------:R-:W-:Y:S05]  /*27bf0*/  BSYNC.RECONVERGENT B1 ;  /* 0x0000000000017941 */ /* 0x000fea0003800200 */
.L_x_45340:
        /* <DEDUP_REMOVED lines=62> */
.L_x_45338:
[----:B------:R-:W-:Y:S05]  /*27fe0*/  BSYNC.RECONVERGENT B0 ;  /* 0x0000000000007941 */ /* 0x000fea0003800200 */
.L_x_45337:
        /* <DEDUP_REMOVED lines=16> */
.L_x_45344:
        /* <DEDUP_REMOVED lines=12> */
.L_x_45346:
[----:B------:R-:W-:Y:S05]  /*281b0*/  BSYNC.RECONVERGENT B1 ;  /* 0x0000000000017941 */ /* 0x000fea0003800200 */
.L_x_45345:
        /* <DEDUP_REMOVED lines=62> */
.L_x_45343:
[----:B------:R-:W-:Y:S05]  /*285a0*/  BSYNC.RECONVERGENT B0 ;  /* 0x0000000000007941 */ /* 0x000fea0003800200 */
.L_x_45342:
[----:B------:R-:W-:Y:S01]  /*285b0*/  ISETP.NE.AND P4, PT, R2, 0x1, PT ;  /* 0x000000010200780c */ /* 0x000fe20003f85270 */
[----:B------:R-:W-:Y:S01]  /*285c0*/  BSSY.RECONVERGENT B0, `(.L_x_45347) ;  /* 0x000005a000007945 */ /* 0x000fe20003800200 */
[----:B------:R-:W-:Y:S01]  /*285d0*/  I2FP.F32.U32 R3, R4 ;  /* 0x0000000400037245 */ /* 0x000fe20000201000 */
[----:B------:R-:W-:Y:S01]  /*285e0*/  IMAD.MOV.U32 R80, RZ, RZ, 0x2 ;  /* 0x00000002ff507424 */ /* 0x000fe200078e00ff */
[----:B------:R-:W-:-:S03]  /*285f0*/  MOV R4, R14 ;  /* 0x0000000e00047202 */ /* 0x000fc60000000f00 */
        /* <DEDUP_REMOVED lines=11> */
.L_x_45349:
        /* <DEDUP_REMOVED lines=12> */
.L_x_45351:
[----:B------:R-:W-:Y:S05]  /*28770*/  BSYNC.RECONVERGENT B1 ;  /* 0x0000000000017941 */ /* 0x000fea0003800200 */
.L_x_45350:
        /* <DEDUP_REMOVED lines=62> */
.L_x_45348:
[----:B------:R-:W-:Y:S05]  /*28b60*/  BSYNC.RECONVERGENT B0 ;  /* 0x0000000000007941 */ /* 0x000fea0003800200 */
.L_x_45347:
        /* <DEDUP_REMOVED lines=16> */
.L_x_45331:
        /* <DEDUP_REMOVED lines=12> */
[----:B------:R-:W-:Y:S02]  /*28d30*/  LOP3.LUT R3, R9, 0xffff, RZ, 0xc0, !PT ;  /* 0x0000ffff09037812 */ /* 0x000fe400078ec0ff */
[----:B------:R-:W-:Y:S02]  /*28d40*/  LOP3.LUT R4, R12, 0xff, RZ, 0xc0, !PT ;  /* 0x000000ff0c047812 */ /* 0x000fe400078ec0ff */
[----:B------:R-:W-:-:S04]  /*28d50*/  LOP3.LUT R2, R2, 0xff0000, RZ, 0xc0, !PT ;  /* 0x00ff000002027812 */ /* 0x000fc800078ec0ff */
[----:B------:R-:W-:Y:S02]  /*28d60*/  LEA R2, R3, R2, 0x18 ;  /* 0x0000000203027211 */ /* 0x000fe400078ec0ff */
[----:B------:R-:W-:-:S05]  /*28d70*/  LOP3.LUT R3, R11, 0xff, RZ, 0xc0, !PT ;  /* 0x000000ff0b037812 */ /* 0x000fca00078ec0ff */
[----:B------:R-:W-:-:S04]  /*28d80*/  IMAD R2, R3, 0x100, R2 ;  /* 0x0000010003027824 */ /* 0x000fc800078e0202 */
[----:B------:R-:W-:Y:S02]  /*28d90*/  IMAD.IADD R4, R2, 0x1, R4 ;  /* 0x0000000102047824 */ /* 0x000fe400078e0204 */
[----:B------:R-:W0:Y:S02]  /*28da0*/  LDC.64 R2, c[0x0][0x3b8] ;  /* 0x0000ee00ff027b82 */ /* 0x000e240000000a00 */
[----:B0-----:R-:W-:-:S05]  /*28db0*/  IMAD.WIDE.U32 R2, R5, 0x4, R2 ;  /* 0x0000000405027825 */ /* 0x001fca00078e0002 */
[----:B------:R1:W-:Y:S02]  /*28dc0*/  STG.E desc[UR8][R2.64], R4 ;  /* 0x0000000402007986 */ /* 0x0003e4000c101908 */
.L_x_45352:
[----:B------:R-:W2:Y:S01]  /*28dd0*/  @P0 LDC.64 R76, c[0x0][0x398] ;  /* 0x0000e600ff4c0b82 */ /* 0x000ea20000000a00 */
[----:B01----:R-:W-:-:S07]  /*28de0*/  IADD3 R4, PT, PT, R190, 0x100, RZ ;  /* 0x00000100be047810 */ /* 0x003fce0007ffe0ff */
[----:B------:R-:W0:Y:S01]  /*28df0*/  @P5 LDC.64 R2, c[0x0][0x3a0] ;  /* 0x0000e800ff025b82 */ /* 0x000e220000000a00 */
        /* <DEDUP_REMOVED lines=23> */
.L_x_45356:
        /* <DEDUP_REMOVED lines=12> */
.L_x_45358:
[----:B------:R-:W-:Y:S05]  /*29030*/  BSYNC.RECONVERGENT B1 ;  /* 0x0000000000017941 */ /* 0x000fea0003800200 */
.L_x_45357:
        /* <DEDUP_REMOVED lines=60> */
[----:B------:R-:W-:-:S07]  /*29400*/  IMAD.MOV.U32 R3, RZ, RZ, RZ ;  /* 0x000000ffff037224 */ /* 0x000fce00078e00ff */
.L_x_45355:
[----:B------:R-:W-:Y:S05]  /*29410*/  BSYNC.RECONVERGENT B0 ;  /* 0x0000000000007941 */ /* 0x000fea0003800200 */
.L_x_45354:
        /* <DEDUP_REMOVED lines=17> */
.L_x_45361:
        /* <DEDUP_REMOVED lines=12> */
.L_x_45363:
[----:B------:R-:W-:Y:S05]  /*295f0*/  BSYNC.RECONVERGENT B1 ;  /* 0x0000000000017941 */ /* 0x000fea0003800200 */
.L_x_45362:
        /* <DEDUP_REMOVED lines=62> */
.L_x_45360:
[----:B------:R-:W-:Y:S05]  /*299e0*/  BSYNC.RECONVERGENT B0 ;  /* 0x0000000000007941 */ /* 0x000fea0003800200 */
.L_x_45359:
        /* <DEDUP_REMOVED lines=15> */
.L_x_45366:
        /* <DEDUP_REMOVED lines=12> */
.L_x_45368:
[----:B------:R-:W-:Y:S05]  /*29ba0*/  BSYNC.RECONVERGENT B1 ;  /* 0x0000000000017941 */ /* 0x000fea0003800200 */
.L_x_45367:
        /* <DEDUP_REMOVED lines=62> */
.L_x_45365:
[----:B------:R-:W-:Y:S05]  /*29f90*/  BSYNC.RECONVERGENT B0 ;  /* 0x0000000000007941 */ /* 0x000fea0003800200 */
.L_x_45364:
        /* <DEDUP_REMOVED lines=17> */
.L_x_45371:
        /* <DEDUP_REMOVED lines=12> */
.L_x_45373:
[----:B------:R-:W-:Y:S05]  /*2a170*/  BSYNC.RECONVERGENT B1 ;  /* 0x0000000000017941 */ /* 0x000fea0003800200 */
.L_x_45372:
        /* <DEDUP_REMOVED lines=62> */
.L_x_45370:
[----:B------:R-:W-:Y:S05]  /*2a560*/  BSYNC.RECONVERGENT B0 ;  /* 0x0000000000007941 */ /* 0x000fea0003800200 */
.L_x_45369:
        /* <DEDUP_REMOVED lines=15> */
.L_x_45376:
        /* <DEDUP_REMOVED lines=12> */
.L_x_45378:
[----:B------:R-:W-:Y:S05]  /*2a720*/  BSYNC.RECONVERGENT B1 ;  /* 0x0000000000017941 */ /* 0x000fea0003800200 */
.L_x_45377:
        /* <DEDUP_REMOVED lines=62> */
.L_x_45375:
[----:B------:R-:W-:Y:S05]  /*2ab10*/  BSYNC.RECONVERGENT B0 ;  /* 0x0000000000007941 */ /* 0x000fea0003800200 */
.L_x_45374:
        /* <DEDUP_REMOVED lines=17> */
.L_x_45381:
        /* <DEDUP_REMOVED lines=12> */
.L_x_45383:
[----:B------:R-:W-:Y:S05]  /*2acf0*/  BSYNC.RECONVERGENT B1 ;  /* 0x0000000000017941 */ /* 0x000fea0003800200 */
.L_x_45382:
        /* <DEDUP_REMOVED lines=62> */
.L_x_45380:
[----:B------:R-:W-:Y:S05]  /*2b0e0*/  BSYNC.RECONVERGENT B0 ;  /* 0x0000000000007941 */ /* 0x000fea0003800200 */
.L_x_45379:
        /* <DEDUP_REMOVED lines=15> */
.L_x_45386:
        /* <DEDUP_REMOVED lines=12> */
.L_x_45388:
[----:B------:R-:W-:Y:S05]  /*2b2a0*/  BSYNC.RECONVERGENT B1 ;  /* 0x0000000000017941 */ /* 0x000fea0003800200 */
.L_x_45387:
        /* <DEDUP_REMOVED lines=62> */
.L_x_45385:
[----:B------:R-:W-:Y:S05]  /*2b690*/  BSYNC.RECONVERGENT B0 ;  /* 0x0000000000007941 */ /* 0x000fea0003800200 */
.L_x_45384:
        /* <DEDUP_REMOVED lines=17> */
.L_x_45391:
        /* <DEDUP_REMOVED lines=15> */
.L_x_45393:
[----:B------:R-:W-:Y:S05]  /*2b8a0*/  BSYNC.RECONVERGENT B1 ;  /* 0x0000000000017941 */ /* 0x000fea0003800200 */
.L_x_45392:
        /* <DEDUP_REMOVED lines=62> */
.L_x_45390:
[----:B------:R-:W-:Y:S05]  /*2bc90*/  BSYNC.RECONVERGENT B0 ;  /* 0x0000000000007941 */ /* 0x000fea0003800200 */
.L_x_45389:
        /* <DEDUP_REMOVED lines=44> */
.L_x_45353:
        /* <DEDUP_REMOVED lines=16> */
.L_x_45397:
        /* <DEDUP_REMOVED lines=12> */
.L_x_45399:
[----:B------:R-:W-:Y:S05]  /*2c120*/  BSYNC.RECONVERGENT B1 ;  /* 0x0000000000017941 */ /* 0x000fea0003800200 */
.L_x_45398:
        /* <DEDUP_REMOVED lines=61> */
.L_x_45396:
[----:B------:R-:W-:Y:S05]  /*2c500*/  BSYNC.RECONVERGENT B0 ;  /* 0x0000000000007941 */ /* 0x000fea0003800200 */
.L_x_45395:
        /* <DEDUP_REMOVED lines=16> */
.L_x_45402:
        /* <DEDUP_REMOVED lines=12> */
.L_x_45404:
[----:B------:R-:W-:Y:S05]  /*2c6d0*/  BSYNC.RECONVERGENT B1 ;  /* 0x0000000000017941 */ /* 0x000fea0003800200 */
.L_x_45403:
        /* <DEDUP_REMOVED lines=62> */
.L_x_45401:
[----:B------:R-:W-:Y:S05]  /*2cac0*/  BSYNC.RECONVERGENT B0 ;  /* 0x0000000000007941 */ /* 0x000fea0003800200 */
.L_x_45400:
        /* <DEDUP_REMOVED lines=16> */
.L_x_45407:
        /* <DEDUP_REMOVED lines=12> */
.L_x_45409:
[----:B------:R-:W-:Y:S05]  /*2cc90*/  BSYNC.RECONVERGENT B1 ;  /* 0x0000000000017941 */ /* 0x000fea0003800200 */
.L_x_45408:
        /* <DEDUP_REMOVED lines=62> */
.L_x_45406:
[----:B------:R-:W-:Y:S05]  /*2d080*/  BSYNC.RECONVERGENT B0 ;  /* 0x0000000000007941 */ /* 0x000fea0003800200 */
.L_x_45405:
        /* <DEDUP_REMOVED lines=16> */
.L_x_45412:
        /* <DEDUP_REMOVED lines=12> */
.L_x_45414:
[----:B------:R-:W-:Y:S05]  /*2d250*/  BSYNC.RECONVERGENT B1 ;  /* 0x0000000000017941 */ /* 0x000fea0003800200 */
.L_x_45413:
        /* <DEDUP_REMOVED lines=62> */
.L_x_45411:
[----:B------:R-:W-:Y:S05]  /*2d640*/  BSYNC.RECONVERGENT B0 ;  /* 0x0000000000007941 */ /* 0x000fea0003800200 */
.L_x_45410:
        /* <DEDUP_REMOVED lines=16> */
.L_x_45394:
[----:B------:R-:W-:Y:S01]  /*2d750*/  IMAD.WIDE.U32 R76, R4, 0x10, R234 ;  /* 0x00000010044c7825 */ /* 0x000fe200078e00ea */
[----:B------:R-:W-:Y:S02]  /*2d760*/  SEL R0, RZ, 0x1000000, !P4 ;  /* 0x01000000ff007807 */ /* 0x000fe40006000000 */
[----:B------:R-:W-:Y:S02]  /*2d770*/  SEL R3, RZ, 0x10000, !P3 ;  /* 0x00010000ff037807 */ /* 0x000fe40005800000 */
[----:B------:R0:W-:Y:S02]  /*2d780*/  STG.E.128 desc[UR8][R76.64], R104 ;  /* 0x000000684c007986 */ /* 0x0001e4000c101d08 */
[----:B0-----:R-:W-:-:S04]  /*2d790*/  SEL R76, RZ, 0x100, !P2 ;  /* 0x00000100ff4c7807 */ /* 0x001fc80005000000 */
[----:B------:R-:W-:Y:S01]  /*2d7a0*/  IADD3 R0, PT, PT, R76, R0, R3 ;  /* 0x000000004c007210 */ /* 0x000fe20007ffe003 */
[----:B------:R-:W-:Y:S01]  /*2d7b0*/  IMAD.WIDE.U32 R76, R4, 0x4, R236 ;  /* 0x00000004044c7825 */ /* 0x000fe200078e00ec */
[----:B------:R-:W-:-:S05]  /*2d7c0*/  SEL R3, RZ, 0x1, !P1 ;  /* 0x00000001ff037807 */ /* 0x000fca0004800000 */
[----:B------:R-:W-:-:S05]  /*2d7d0*/  IMAD.IADD R0, R0, 0x1, R3 ;  /* 0x0000000100007824 */ /* 0x000fca00078e0203 */
[----:B------:R0:W-:Y:S01]  /*2d7e0*/  STG.E desc[UR8][R76.64], R0 ;  /* 0x000000004c007986 */ /* 0x0001e2000c101908 */
[----:B------:R-:W-:Y:S05]  /*2d7f0*/  @!P0 BRA `(.L_x_45415) ;  /* 0x00000000002c8947 */ /* 0x000fea0003800000 */
[----:B0-----:R-:W0:Y:S01]  /*2d800*/  LDC.64 R76, c[0x0][0x3b8] ;  /* 0x0000ee00ff4c7b82 */ /* 0x001e220000000a00 */
        /* <DEDUP_REMOVED lines=8> */
[----:B0-----:R-:W-:-:S05]  /*2d890*/  IMAD.WIDE.U32 R76, R4, 0x4, R76 ;  /* 0x00000004044c7825 */ /* 0x001fca00078e004c */
[----:B------:R1:W-:Y:S02]  /*2d8a0*/  STG.E desc[UR8][R76.64], R0 ;  /* 0x000000004c007986 */ /* 0x0003e4000c101908 */
.L_x_45415:
        /* <DEDUP_REMOVED lines=26> */
.L_x_45419:
        /* <DEDUP_REMOVED lines=12> */
.L_x_45421:
[----:B------:R-:W-:Y:S05]  /*2db10*/  BSYNC.RECONVERGENT B1 ;  /* 0x0000000000017941 */ /* 0x000fea0003800200 */
.L_x_45420:
        /* <DEDUP_REMOVED lines=62> */
.L_x_45418:
[----:B------:R-:W-:Y:S05]  /*2df00*/  BSYNC.RECONVERGENT B0 ;  /* 0x0000000000007941 */ /* 0x000fea0003800200 */
.L_x_45417:
        /* <DEDUP_REMOVED lines=17> */
.L_x_45424:
        /* <DEDUP_REMOVED lines=12> */
.L_x_45426:
[----:B------:R-:W-:Y:S05]  /*2e0e0*/  BSYNC.RECONVERGENT B1 ;  /* 0x0000000000017941 */ /* 0x000fea0003800200 */
.L_x_45425:
        /* <DEDUP_REMOVED lines=62> */
.L_x_45423:
[----:B------:R-:W-:Y:S05]  /*2e4d0*/  BSYNC.RECONVERGENT B0 ;  /* 0x0000000000007941 */ /* 0x000fea0003800200 */
.L_x_45422:
        /* <DEDUP_REMOVED lines=15> */
.L_x_45429:
        /* <DEDUP_REMOVED lines=12> */
.L_x_45431:
[----:B------:R-:W-:Y:S05]  /*2e690*/  BSYNC.RECONVERGENT B1 ;  /* 0x0000000000017941 */ /* 0x000fea0003800200 */
.L_x_45430:
        /* <DEDUP_REMOVED lines=62> */
.L_x_45428:
[----:B------:R-:W-:Y:S05]  /*2ea80*/  BSYNC.RECONVERGENT B0 ;  /* 0x0000000000007941 */ /* 0x000fea0003800200 */
.L_x_45427:
        /* <DEDUP_REMOVED lines=17> */
.L_x_45434:
        /* <DEDUP_REMOVED lines=12> */
.L_x_45436:
[----:B------:R-:W-:Y:S05]  /*2ec60*/  BSYNC.RECONVERGENT B1 ;  /* 0x0000000000017941 */ /* 0x000fea0003800200 */
.L_x_45435:
        /* <DEDUP_REMOVED lines=62> */
.L_x_45433:
[----:B------:R-:W-:Y:S05]  /*2f050*/  BSYNC.RECONVERGENT B0 ;  /* 0x0000000000007941 */ /* 0x000fea0003800200 */
.L_x_45432:
        /* <DEDUP_REMOVED lines=15> */
.L_x_45439:
        /* <DEDUP_REMOVED lines=12> */
.L_x_45441:
[----:B------:R-:W-:Y:S05]  /*2f210*/  BSYNC.RECONVERGENT B1 ;  /* 0x0000000000017941 */ /* 0x000fea0003800200 */
.L_x_45440:
        /* <DEDUP_REMOVED lines=62> */
.L_x_45438:
[----:B------:R-:W-:Y:S05]  /*2f600*/  BSYNC.RECONVERGENT B0 ;  /* 0x0000000000007941 */ /* 0x000fea0003800200 */
.L_x_45437:
        /* <DEDUP_REMOVED lines=17> */
.L_x_45444:
        /* <DEDUP_REMOVED lines=12> */
.L_x_45446:
[----:B------:R-:W-:Y:S05]  /*2f7e0*/  BSYNC.RECONVERGENT B1 ;  /* 0x0000000000017941 */ /* 0x000fea0003800200 */
.L_x_45445:
        /* <DEDUP_REMOVED lines=62> */
.L_x_45443:
[----:B------:R-:W-:Y:S05]  /*2fbd0*/  BSYNC.RECONVERGENT B0 ;  /* 0x0000000000007941 */ /* 0x000fea0003800200 */
.L_x_45442:
        /* <DEDUP_REMOVED lines=15> */
.L_x_45449:
        /* <DEDUP_REMOVED lines=12> */
.L_x_45451:
[----:B------:R-:W-:Y:S05]  /*2fd90*/  BSYNC.RECONVERGENT B1 ;  /* 0x0000000000017941 */ /* 0x000fea0003800200 */
.L_x_45450:
        /* <DEDUP_REMOVED lines=62> */
.L_x_45448:
[----:B------:R-:W-:Y:S05]  /*30180*/  BSYNC.RECONVERGENT B0 ;  /* 0x0000000000007941 */ /* 0x000fea0003800200 */
.L_x_45447:
        /* <DEDUP_REMOVED lines=17> */
.L_x_45454:
        /* <DEDUP_REMOVED lines=15> */
.L_x_45456:
[----:B------:R-:W-:Y:S05]  /*30390*/  BSYNC.RECONVERGENT B1 ;  /* 0x0000000000017941 */ /* 0x000fea0003800200 */
.L_x_45455:
        /* <DEDUP_REMOVED lines=62> */
.L_x_45453:
[----:B------:R-:W-:Y:S05]  /*30780*/  BSYNC.RECONVERGENT B0 ;  /* 0x0000000000007941 */ /* 0x000fea0003800200 */
.L_x_45452:
        /* <DEDUP_REMOVED lines=44> */
.L_x_45416:
        /* <DEDUP_REMOVED lines=16> */
.L_x_45460:
        /* <DEDUP_REMOVED lines=12> */
.L_x_45462:
[----:B------:R-:W-:Y:S05]  /*30c10*/  BSYNC.RECONVERGENT B1 ;  /* 0x0000000000017941 */ /* 0x000fea0003800200 */
.L_x_45461:
        /* <DEDUP_REMOVED lines=62> */
.L_x_45459:
[----:B------:R-:W-:Y:S05]  /*31000*/  BSYNC.RECONVERGENT B0 ;  /* 0x0000000000007941 */ /* 0x000fea0003800200 */
.L_x_45458:
        /* <DEDUP_REMOVED lines=16> */
.L_x_45465:
        /* <DEDUP_REMOVED lines=12> */
.L_x_45467:
[----:B------:R-:W-:Y:S05]  /*311d0*/  BSYNC.RECONVERGENT B1 ;  /* 0x0000000000017941 */ /* 0x000fea0003800200 */
.L_x_45466:
        /* <DEDUP_REMOVED lines=62> */
.L_x_45464:
[----:B------:R-:W-:Y:S05]  /*315c0*/  BSYNC.RECONVERGENT B0 ;  /* 0x0000000000007941 */ /* 0x000fea0003800200 */
.L_x_45463:
        /* <DEDUP_REMOVED lines=16> */
.L_x_45470:
        /* <DEDUP_REMOVED lines=12> */
.L_x_45472:
[----:B------:R-:W-:Y:S05]  /*31790*/  BSYNC.RECONVERGENT B1 ;  /* 0x0000000000017941 */ /* 0x000fea0003800200 */
.L_x_45471:
        /* <DEDUP_REMOVED lines=62> */
.L_x_45469:
[----:B------:R-:W-:Y:S05]  /*31b80*/  BSYNC.RECONVERGENT B0 ;  /* 0x0000000000007941 */ /* 0x000fea0003800200 */
.L_x_45468:
        /* <DEDUP_REMOVED lines=16> */
.L_x_45475:
        /* <DEDUP_REMOVED lines=12> */
.L_x_45477:
[----:B------:R-:W-:Y:S05]  /*31d50*/  BSYNC.RECONVERGENT B1 ;  /* 0x0000000000017941 */ /* 0x000fea0003800200 */
.L_x_45476:
        /* <DEDUP_REMOVED lines=62> */
.L_x_45474:
[----:B------:R-:W-:Y:S05]  /*32140*/  BSYNC.RECONVERGENT B0 ;  /* 0x0000000000007941 */ /* 0x000fea0003800200 */
.L_x_45473:
        /* <DEDUP_REMOVED lines=16> */
.L_x_45457:
        /* <DEDUP_REMOVED lines=22> */
.L_x_45478:
        /* <DEDUP_REMOVED lines=26> */
.L_x_45482:
        /* <DEDUP_REMOVED lines=12> */
.L_x_45484:
[----:B------:R-:W-:Y:S05]  /*32610*/  BSYNC.RECONVERGENT B1 ;  /* 0x0000000000017941 */ /* 0x000fea0003800200 */
.L_x_45483:
        /* <DEDUP_REMOVED lines=62> */
.L_x_45481:
[----:B------:R-:W-:Y:S05]  /*32a00*/  BSYNC.RECONVERGENT B0 ;  /* 0x0000000000007941 */ /* 0x000fea0003800200 */
.L_x_45480:
        /* <DEDUP_REMOVED lines=17> */
.L_x_45487:
        /* <DEDUP_REMOVED lines=12> */
.L_x_45489:
[----:B------:R-:W-:Y:S05]  /*32be0*/  BSYNC.RECONVERGENT B1 ;  /* 0x0000000000017941 */ /* 0x000fea0003800200 */
.L_x_45488:
        /* <DEDUP_REMOVED lines=62> */
.L_x_45486:
[----:B------:R-:W-:Y:S05]  /*32fd0*/  BSYNC.RECONVERGENT B0 ;  /* 0x0000000000007941 */ /* 0x000fea0003800200 */
.L_x_45485:
        /* <DEDUP_REMOVED lines=15> */
.L_x_45492:
        /* <DEDUP_REMOVED lines=12> */
.L_x_45494:
[----:B------:R-:W-:Y:S05]  /*33190*/  BSYNC.RECONVERGENT B1 ;  /* 0x0000000000017941 */ /* 0x000fea0003800200 */
.L_x_45493:
        /* <DEDUP_REMOVED lines=62> */
.L_x_45491:
[----:B------:R-:W-:Y:S05]  /*33580*/  BSYNC.RECONVERGENT B0 ;  /* 0x0000000000007941 */ /* 0x000fea0003800200 */
.L_x_45490:
        /* <DEDUP_REMOVED lines=17> */
.L_x_45497:
        /* <DEDUP_REMOVED lines=12> */
.L_x_45499:
[----:B------:R-:W-:Y:S05]  /*33760*/  BSYNC.RECONVERGENT B1 ;  /* 0x0000000000017941 */ /* 0x000fea0003800200 */
.L_x_45498:
        /* <DEDUP_REMOVED lines=62> */
.L_x_45496:
[----:B------:R-:W-:Y:S05]  /*33b50*/  BSYNC.RECONVERGENT B0 ;  /* 0x0000000000007941 */ /* 0x000fea0003800200 */
.L_x_45495:
        /* <DEDUP_REMOVED lines=15> */
.L_x_45502:
        /* <DEDUP_REMOVED lines=12> */
.L_x_45504:
[----:B------:R-:W-:Y:S05]  /*33d10*/  BSYNC.RECONVERGENT B1 ;  /* 0x0000000000017941 */ /* 0x000fea0003800200 */
.L_x_45503:
        /* <DEDUP_REMOVED lines=62> */
.L_x_45501:
[----:B------:R-:W-:Y:S05]  /*34100*/  BSYNC.RECONVERGENT B0 ;  /* 0x0000000000007941 */ /* 0x000fea0003800200 */
.L_x_45500:
        /* <DEDUP_REMOVED lines=17> */
.L_x_45507:
        /* <DEDUP_REMOVED lines=12> */
.L_x_45509:
[----:B------:R-:W-:Y:S05]  /*342e0*/  BSYNC.RECONVERGENT B1 ;  /* 0x0000000000017941 */ /* 0x000fea0003800200 */
.L_x_45508:
        /* <DEDUP_REMOVED lines=62> */
.L_x_45506:
[----:B------:R-:W-:Y:S05]  /*346d0*/  BSYNC.RECONVERGENT B0 ;  /* 0x0000000000007941 */ /* 0x000fea0003800200 */
.L_x_45505:
        /* <DEDUP_REMOVED lines=15> */
.L_x_45512:
        /* <DEDUP_REMOVED lines=12> */
.L_x_45514:
[----:B------:R-:W-:Y:S05]  /*34890*/  BSYNC.RECONVERGENT B1 ;  /* 0x0000000000017941 */ /* 0x000fea0003800200 */
.L_x_45513:
        /* <DEDUP_REMOVED lines=62> */
.L_x_45511:
[----:B------:R-:W-:Y:S05]  /*34c80*/  BSYNC.RECONVERGENT B0 ;  /* 0x0000000000007941 */ /* 0x000fea0003800200 */
.L_x_45510:
        /* <DEDUP_REMOVED lines=17> */
.L_x_45517:
        /* <DEDUP_REMOVED lines=15> */
.L_x_45519:
[----:B------:R-:W-:Y:S05]  /*34e90*/  BSYNC.RECONVERGENT B1 ;  /* 0x0000000000017941 */ /* 0x000fea0003800200 */
.L_x_45518:
        /* <DEDUP_REMOVED lines=62> */
.L_x_45516:
[----:B------:R-:W-:Y:S05]  /*35280*/  BSYNC.RECONVERGENT B0 ;  /* 0x0000000000007941 */ /* 0x000fea0003800200 */
.L_x_45515:
        /* <DEDUP_REMOVED lines=44> */
.L_x_45479:
        /* <DEDUP_REMOVED lines=16> */
.L_x_45523:
        /* <DEDUP_REMOVED lines=12> */
.L_x_45525:
[----:B------:R-:W-:Y:S05]  /*35710*/  BSYNC.RECONVERGENT B1 ;  /* 0x0000000000017941 */ /* 0x000fea0003800200 */
.L_x_45524:
        /* <DEDUP_REMOVED lines=62> */
.L_x_45522:
[----:B------:R-:W-:Y:S05]  /*35b00*/  BSYNC.RECONVERGENT B0 ;  /* 0x0000000000007941 */ /* 0x000fea0003800200 */
.L_x_45521:
        /* <DEDUP_REMOVED lines=16> */
.L_x_45528:
        /* <DEDUP_REMOVED lines=12> */
.L_x_45530:
[----:B------:R-:W-:Y:S05]  /*35cd0*/  BSYNC.RECONVERGENT B1 ;  /* 0x0000000000017941 */ /* 0x000fea0003800200 */
.L_x_45529:
        /* <DEDUP_REMOVED lines=62> */
.L_x_45527:
[----:B------:R-:W-:Y:S05]  /*360c0*/  BSYNC.RECONVERGENT B0 ;  /* 0x0000000000007941 */ /* 0x000fea0003800200 */
.L_x_45526:
        /* <DEDUP_REMOVED lines=16> */
.L_x_45533:
        /* <DEDUP_REMOVED lines=12> */
.L_x_45535:
[----:B------:R-:W-:Y:S05]  /*36290*/  BSYNC.RECONVERGENT B1 ;  /* 0x0000000000017941 */ /* 0x000fea0003800200 */
.L_x_45534:
        /* <DEDUP_REMOVED lines=62> */
.L_x_45532:
[----:B------:R-:W-:Y:S05]  /*36680*/  BSYNC.RECONVERGENT B0 ;  /* 0x0000000000007941 */ /* 0x000fea0003800200 */
.L_x_45531:
        /* <DEDUP_REMOVED lines=16> */
.L_x_45538:
        /* <DEDUP_REMOVED lines=12> */
.L_x_45540:
[----:B------:R-:W-:Y:S05]  /*36850*/  BSYNC.RECONVERGENT B1 ;  /* 0x0000000000017941 */ /* 0x000fea0003800200 */
.L_x_45539:
        /* <DEDUP_REMOVED lines=62> */
.L_x_45537:
[----:B------:R-:W-:Y:S05]  /*36c40*/  BSYNC.RECONVERGENT B0 ;  /* 0x0000000000007941 */ /* 0x000fea0003800200 */
.L_x_45536:
        /* <DEDUP_REMOVED lines=16> */
.L_x_45520:
        /* <DEDUP_REMOVED lines=22> */
.L_x_45541:
        /* <DEDUP_REMOVED lines=26> */
.L_x_45545:
        /* <DEDUP_REMOVED lines=12> */
.L_x_45547:
[----:B------:R-:W-:Y:S05]  /*37110*/  BSYNC.RECONVERGENT B1 ;  /* 0x0000000000017941 */ /* 0x000fea0003800200 */
.L_x_45546:
        /* <DEDUP_REMOVED lines=62> */
.L_x_45544:
[----:B------:R-:W-:Y:S05]  /*37500*/  BSYNC.RECONVERGENT B0 ;  /* 0x0000000000007941 */ /* 0x000fea0003800200 */
.L_x_45543:
        /* <DEDUP_REMOVED lines=17> */
.L_x_45550:
        /* <DEDUP_REMOVED lines=12> */
.L_x_45552:
[----:B------:R-:W-:Y:S05]  /*376e0*/  BSYNC.RECONVERGENT B1 ;  /* 0x0000000000017941 */ /* 0x000fea0003800200 */
.L_x_45551:
        /* <DEDUP_REMOVED lines=62> */
.L_x_45549:
[----:B------:R-:W-:Y:S05]  /*37ad0*/  BSYNC.RECONVERGENT B0 ;  /* 0x0000000000007941 */ /* 0x000fea0003800200 */
.L_x_45548:
        /* <DEDUP_REMOVED lines=15> */
.L_x_45555:
        /* <DEDUP_REMOVED lines=12> */
.L_x_45557:
[----:B------:R-:W-:Y:S05]  /*37c90*/  BSYNC.RECONVERGENT B1 ;  /* 0x0000000000017941 */ /* 0x000fea0003800200 */
.L_x_45556:
        /* <DEDUP_REMOVED lines=62> */
.L_x_45554:
[----:B------:R-:W-:Y:S05]  /*38080*/  BSYNC.RECONVERGENT B0 ;  /* 0x0000000000007941 */ /* 0x000fea0003800200 */
.L_x_45553:
        /* <DEDUP_REMOVED lines=17> */
.L_x_45560:
        /* <DEDUP_REMOVED lines=12> */
.L_x_45562:
[----:B------:R-:W-:Y:S05]  /*38260*/  BSYNC.RECONVERGENT B1 ;  /* 0x0000000000017941 */ /* 0x000fea0003800200 */
.L_x_45561:
        /* <DEDUP_REMOVED lines=62> */
.L_x_45559:
[----:B------:R-:W-:Y:S05]  /*38650*/  BSYNC.RECONVERGENT B0 ;  /* 0x0000000000007941 */ /* 0x000fea0003800200 */
.L_x_45558:
        /* <DEDUP_REMOVED lines=15> */
.L_x_45565:
        /* <DEDUP_REMOVED lines=12> */
.L_x_45567:
[----:B------:R-:W-:Y:S05]  /*38810*/  BSYNC.RECONVERGENT B1 ;  /* 0x0000000000017941 */ /* 0x000fea0003800200 */
.L_x_45566:
        /* <DEDUP_REMOVED lines=62> */
.L_x_45564:
[----:B------:R-:W-:Y:S05]  /*38c00*/  BSYNC.RECONVERGENT B0 ;  /* 0x0000000000007941 */ /* 0x000fea0003800200 */
.L_x_45563:
        /* <DEDUP_REMOVED lines=17> */
.L_x_45570:
        /* <DEDUP_REMOVED lines=12> */
.L_x_45572:
[----:B------:R-:W-:Y:S05]  /*38de0*/  BSYNC.RECONVERGENT B1 ;  /* 0x0000000000017941 */ /* 0x000fea0003800200 */
.L_x_45571:
        /* <DEDUP_REMOVED lines=62> */
.L_x_45569:
[----:B------:R-:W-:Y:S05]  /*391d0*/  BSYNC.RECONVERGENT B0 ;  /* 0x0000000000007941 */ /* 0x000fea0003800200 */
.L_x_45568:
        /* <DEDUP_REMOVED lines=15> */
.L_x_45575:
        /* <DEDUP_REMOVED lines=12> */
.L_x_45577:
[----:B------:R-:W-:Y:S05]  /*39390*/  BSYNC.RECONVERGENT B1 ;  /* 0x0000000000017941 */ /* 0x000fea0003800200 */
.L_x_45576:
        /* <DEDUP_REMOVED lines=62> */
.L_x_45574:
[----:B------:R-:W-:Y:S05]  /*39780*/  BSYNC.RECONVERGENT B0 ;  /* 0x0000000000007941 */ /* 0x000fea0003800200 */
.L_x_45573:
        /* <DEDUP_REMOVED lines=17> */
.L_x_45580:
        /* <DEDUP_REMOVED lines=15> */
.L_x_45582:
[----:B------:R-:W-:Y:S05]  /*39990*/  BSYNC.RECONVERGENT B1 ;  /* 0x0000000000017941 */ /* 0x000fea0003800200 */
.L_x_45581:
        /* <DEDUP_REMOVED lines=62> */
.L_x_45579:
[----:B------:R-:W-:Y:S05]  /*39d80*/  BSYNC.RECONVERGENT B0 ;  /* 0x0000000000007941 */ /* 0x000fea0003800200 */
.L_x_45578:
        /* <DEDUP_REMOVED lines=23> */
[----:B------:R-:W-:-:S03]  /*39f00*/  @P3 LOP3.LUT R8, R8, 0x20, RZ, 0xfc, !PT ;  /* 0x0000002008083812 */ /* 0x000fc600078efcff */
[----:B------:R-:W-:Y:S01]  /*39f10*/  FFMA.FTZ R9, R9, R154, 1.1641532182693481445e-10 ;  /* 0x2f00000009097423 */ /* 0x000fe2000001009a */
[C---:B------:R-:W-:Y:S02]  /*39f20*/  LOP3.LUT P3, RZ, R8.reuse, 0x1, RZ, 0xc0, !PT ;  /* 0x0000000108ff7812 */ /* 0x040fe4000786c0ff */
[----:B------:R-:W-:Y:S02]  /*39f30*/  LOP3.LUT P5, RZ, R8, 0x10, RZ, 0xc0, !PT ;  /* 0x0000001008ff7812 */ /* 0x000fe400078ac0ff */
[----:B------:R-:W-:Y:S01]  /*39f40*/  FSETP.GTU.FTZ.AND P6, PT, R9, R153, PT ;  /* 0x000000990900720b */ /* 0x000fe20003fdc000 */
[----:B------:R-:W-:Y:S01]  /*39f50*/  FMUL.FTZ R9, R67, R152 ;  /* 0x0000009843097220 */ /* 0x000fe20000410000 */
[----:B------:R-:W-:-:S04]  /*39f60*/  FSEL R10, R10, RZ, !P3 ;  /* 0x000000ff0a0a7208 */ /* 0x000fc80005800000 */
[----:B------:R-:W-:Y:S01]  /*39f70*/  FSEL R9, R9, RZ, !P6 ;  /* 0x000000ff09097208 */ /* 0x000fe20007000000 */
[----:B------:R-:W-:Y:S01]  /*39f80*/  FADD.FTZ R96, R76, R10 ;  /* 0x0000000a4c607221 */ /* 0x000fe20000010000 */
[----:B------:R-:W-:Y:S02]  /*39f90*/  SEL R10, RZ, 0x1, P0 ;  /* 0x00000001ff0a7807 */ /* 0x000fe40000000000 */
[----:B------:R-:W-:Y:S01]  /*39fa0*/  LOP3.LUT P0, RZ, R8, 0x8, RZ, 0xc0, !PT ;  /* 0x0000000808ff7812 */ /* 0x000fe2000780c0ff */
[----:B------:R-:W-:Y:S01]  /*39fb0*/  FADD.FTZ R99, R9, R79 ;  /* 0x0000004f09637221 */ /* 0x000fe20000010000 */
[----:B------:R-:W-:Y:S01]  /*39fc0*/  SEL R9, RZ, 0x1, P3 ;  /* 0x00000001ff097807 */ /* 0x000fe20001800000 */
[----:B------:R-:W-:Y:S01]  /*39fd0*/  @P5 FADD.FTZ R98, R70, R98 ;  /* 0x0000006246625221 */ /* 0x000fe20000010000 */
[----:B------:R-:W-:Y:S01]  /*39fe0*/  LOP3.LUT P3, RZ, R8, 0x20, RZ, 0xc0, !PT ;  /* 0x0000002008ff7812 */ /* 0x000fe2000786c0ff */
[----:B------:R-:W-:Y:S01]  /*39ff0*/  @P5 FADD.FTZ R97, R69, R97 ;  /* 0x0000006145615221 */ /* 0x000fe20000010000 */
[----:B------:R-:W-:Y:S01]  /*3a000*/  PRMT R12, R9, 0x7610, R12 ;  /* 0x00007610090c7816 */ /* 0x000fe2000000000c */
[----:B------:R-:W-:Y:S01]  /*3a010*/  @P5 FADD.FTZ R96, R68, R96 ;  /* 0x0000006044605221 */ /* 0x000fe20000010000 */
[----:B------:R-:W-:Y:S01]  /*3a020*/  SEL R9, RZ, 0x1, P6 ;  /* 0x00000001ff097807 */ /* 0x000fe20003000000 */
[----:B------:R-:W-:Y:S01]  /*3a030*/  @P5 FADD.FTZ R99, R71, R99 ;  /* 0x0000006347635221 */ /* 0x000fe20000010000 */
[----:B------:R-:W-:Y:S07]  /*3a040*/  BRA `(.L_x_45583) ;  /* 0x0000001800007947 */ /* 0x000fee0003800000 */
.L_x_45542:
        /* <DEDUP_REMOVED lines=16> */
.L_x_45586:
        /* <DEDUP_REMOVED lines=12> */
.L_x_45588:
[----:B------:R-:W-:Y:S05]  /*3a210*/  BSYNC.RECONVERGENT B1 ;  /* 0x0000000000017941 */ /* 0x000fea0003800200 */
.L_x_45587:
        /* <DEDUP_REMOVED lines=62> */
.L_x_45585:
[----:B------:R-:W-:Y:S05]  /*3a600*/  BSYNC.RECONVERGENT B0 ;  /* 0x0000000000007941 */ /* 0x000fea0003800200 */
.L_x_45584:
        /* <DEDUP_REMOVED lines=16> */
.L_x_45591:
        /* <DEDUP_REMOVED lines=12> */
.L_x_45593:
[----:B------:R-:W-:Y:S05]  /*3a7d0*/  BSYNC.RECONVERGENT B1 ;  /* 0x0000000000017941 */ /* 0x000fea0003800200 */
.L_x_45592:
        /* <DEDUP_REMOVED lines=62> */
.L_x_45590:
[----:B------:R-:W-:Y:S05]  /*3abc0*/  BSYNC.RECONVERGENT B0 ;  /* 0x0000000000007941 */ /* 0x000fea0003800200 */
.L_x_45589:
        /* <DEDUP_REMOVED lines=16> */
.L_x_45596:
        /* <DEDUP_REMOVED lines=12> */
.L_x_45598:
[----:B------:R-:W-:Y:S05]  /*3ad90*/  BSYNC.RECONVERGENT B1 ;  /* 0x0000000000017941 */ /* 0x000fea0003800200 */
.L_x_45597:
        /* <DEDUP_REMOVED lines=62> */
.L_x_45595:
[----:B------:R-:W-:Y:S05]  /*3b180*/  BSYNC.RECONVERGENT B0 ;  /* 0x0000000000007941 */ /* 0x000fea0003800200 */
.L_x_45594:
        /* <DEDUP_REMOVED lines=16> */
.L_x_45601:
        /* <DEDUP_REMOVED lines=12> */
.L_x_45603:
[----:B------:R-:W-:Y:S05]  /*3b350*/  BSYNC.RECONVERGENT B1 ;  /* 0x0000000000017941 */ /* 0x000fea0003800200 */
.L_x_45602:
        /* <DEDUP_REMOVED lines=62> */
.L_x_45600:
[----:B------:R-:W-:Y:S05]  /*3b740*/  BSYNC.RECONVERGENT B0 ;  /* 0x0000000000007941 */ /* 0x000fea0003800200 */
.L_x_45599:
        /* <DEDUP_REMOVED lines=16> */
.L_x_45583:
        /* <DEDUP_REMOVED lines=22> */
.L_x_45604:
        /* <DEDUP_REMOVED lines=26> */
.L_x_45608:
        /* <DEDUP_REMOVED lines=12> */
.L_x_45610:
[----:B------:R-:W-:Y:S05]  /*3bc10*/  BSYNC.RECONVERGENT B1 ;  /* 0x0000000000017941 */ /* 0x000fea0003800200 */
.L_x_45609:
        /* <DEDUP_REMOVED lines=57> */
[----:B------:R-:W-:-:S03]  /*3bfb0*/  IMAD.WIDE.U32 R10, R11, -0x326172a9, RZ ;  /* 0xcd9e8d570b0a7825 */ /* 0x000fc600078e00ff */
[----:B------:R-:W-:Y:S01]  /*3bfc0*/  MOV R14, R10 ;  /* 0x0000000a000e7202 */ /* 0x000fe20000000f00 */
[----:B------:R-:W-:Y:S01]  /*3bfd0*/  IMAD.MOV.U32 R10, RZ, RZ, RZ ;  /* 0x000000ffff0a7224 */ /* 0x000fe200078e00ff */
[----:B------:R-:W-:-:S07]  /*3bfe0*/  LOP3.LUT R18, R84, UR4, R11, 0x96, !PT ;  /* 0x0000000454127c12 */ /* 0x000fce000f8e960b */
.L_x_45607:
[----:B------:R-:W-:Y:S05]  /*3bff0*/  BSYNC.RECONVERGENT B0 ;  /* 0x0000000000007941 */ /* 0x000fea0003800200 */
.L_x_45606:
        /* <DEDUP_REMOVED lines=17> */
.L_x_45613:
        /* <DEDUP_REMOVED lines=12> */
.L_x_45615:
[----:B------:R-:W-:Y:S05]  /*3c1d0*/  BSYNC.RECONVERGENT B1 ;  /* 0x0000000000017941 */ /* 0x000fea0003800200 */
.L_x_45614:
        /* <DEDUP_REMOVED lines=62> */
.L_x_45612:
[----:B------:R-:W-:Y:S05]  /*3c5c0*/  BSYNC.RECONVERGENT B0 ;  /* 0x0000000000007941 */ /* 0x000fea0003800200 */
.L_x_45611:
        /* <DEDUP_REMOVED lines=15> */
.L_x_45618:
        /* <DEDUP_REMOVED lines=12> */
.L_x_45620:
[----:B------:R-:W-:Y:S05]  /*3c780*/  BSYNC.RECONVERGENT B1 ;  /* 0x0000000000017941 */ /* 0x000fea0003800200 */
.L_x_45619:
        /* <DEDUP_REMOVED lines=62> */
.L_x_45617:
[----:B------:R-:W-:Y:S05]  /*3cb70*/  BSYNC.RECONVERGENT B0 ;  /* 0x0000000000007941 */ /* 0x000fea0003800200 */
.L_x_45616:
        /* <DEDUP_REMOVED lines=17> */
.L_x_45623:
        /* <DEDUP_REMOVED lines=12> */
.L_x_45625:
[----:B------:R-:W-:Y:S05]  /*3cd50*/  BSYNC.RECONVERGENT B1 ;  /* 0x0000000000017941 */ /* 0x000fea0003800200 */
.L_x_45624:
        /* <DEDUP_REMOVED lines=62> */
.L_x_45622:
[----:B------:R-:W-:Y:S05]  /*3d140*/  BSYNC.RECONVERGENT B0 ;  /* 0x0000000000007941 */ /* 0x000fea0003800200 */
.L_x_45621:
        /* <DEDUP_REMOVED lines=15> */
.L_x_45628:
        /* <DEDUP_REMOVED lines=12> */
.L_x_45630:
[----:B------:R-:W-:Y:S05]  /*3d300*/  BSYNC.RECONVERGENT B1 ;  /* 0x0000000000017941 */ /* 0x000fea0003800200 */
.L_x_45629:
        /* <DEDUP_REMOVED lines=62> */
.L_x_45627:
[----:B------:R-:W-:Y:S05]  /*3d6f0*/  BSYNC.RECONVERGENT B0 ;  /* 0x0000000000007941 */ /* 0x000fea0003800200 */
.L_x_45626:
        /* <DEDUP_REMOVED lines=17> */
.L_x_45633:
        /* <DEDUP_REMOVED lines=12> */
.L_x_45635:
[----:B------:R-:W-:Y:S05]  /*3d8d0*/  BSYNC.RECONVERGENT B1 ;  /* 0x0000000000017941 */ /* 0x000fea0003800200 */
.L_x_45634:
        /* <DEDUP_REMOVED lines=62> */
.L_x_45632:
[----:B------:R-:W-:Y:S05]  /*3dcc0*/  BSYNC.RECONVERGENT B0 ;  /* 0x0000000000007941 */ /* 0x000fea0003800200 */
.L_x_45631:
        /* <DEDUP_REMOVED lines=15> */
.L_x_45638:
        /* <DEDUP_REMOVED lines=12> */
.L_x_45640:
[----:B------:R-:W-:Y:S05]  /*3de80*/  BSYNC.RECONVERGENT B1 ;  /* 0x0000000000017941 */ /* 0x000fea0003800200 */
.L_x_45639:
        /* <DEDUP_REMOVED lines=62> */
.L_x_45637:
[----:B------:R-:W-:Y:S05]  /*3e270*/  BSYNC.RECONVERGENT B0 ;  /* 0x0000000000007941 */ /* 0x000fea0003800200 */
.L_x_45636:
        /* <DEDUP_REMOVED lines=17> */
.L_x_45643:
        /* <DEDUP_REMOVED lines=15> */
.L_x_45645:
[----:B------:R-:W-:Y:S05]  /*3e480*/  BSYNC.RECONVERGENT B1 ;  /* 0x0000000000017941 */ /* 0x000fea0003800200 */
.L_x_45644:
        /* <DEDUP_REMOVED lines=62> */
.L_x_45642:
[----:B------:R-:W-:Y:S05]  /*3e870*/  BSYNC.RECONVERGENT B0 ;  /* 0x0000000000007941 */ /* 0x000fea0003800200 */
.L_x_45641:
        /* <DEDUP_REMOVED lines=44> */
.L_x_45605:
        /* <DEDUP_REMOVED lines=16> */
.L_x_45649:
        /* <DEDUP_REMOVED lines=12> */
.L_x_45651:
[----:B------:R-:W-:Y:S05]  /*3ed00*/  BSYNC.RECONVERGENT B1 ;  /* 0x0000000000017941 */ /* 0x000fea0003800200 */
.L_x_45650:
        /* <DEDUP_REMOVED lines=61> */
.L_x_45648:
[----:B------:R-:W-:Y:S05]  /*3f0e0*/  BSYNC.RECONVERGENT B0 ;  /* 0x0000000000007941 */ /* 0x000fea0003800200 */
.L_x_45647:
        /* <DEDUP_REMOVED lines=16> */
.L_x_45654:
        /* <DEDUP_REMOVED lines=12> */
.L_x_45656:
[----:B------:R-:W-:Y:S05]  /*3f2b0*/  BSYNC.RECONVERGENT B1 ;  /* 0x0000000000017941 */ /* 0x000fea0003800200 */
.L_x_45655:
        /* <DEDUP_REMOVED lines=62> */
.L_x_45653:
[----:B------:R-:W-:Y:S05]  /*3f6a0*/  BSYNC.RECONVERGENT B0 ;  /* 0x0000000000007941 */ /* 0x000fea0003800200 */
.L_x_45652:
        /* <DEDUP_REMOVED lines=16> */
.L_x_45659:
        /* <DEDUP_REMOVED lines=12> */
.L_x_45661:
[----:B------:R-:W-:Y:S05]  /*3f870*/  BSYNC.RECONVERGENT B1 ;  /* 0x0000000000017941 */ /* 0x000fea0003800200 */
.L_x_45660:
        /* <DEDUP_REMOVED lines=62> */
.L_x_45658:
[----:B------:R-:W-:Y:S05]  /*3fc60*/  BSYNC.RECONVERGENT B0 ;  /* 0x0000000000007941 */ /* 0x000fea0003800200 */
.L_x_45657:
        /* <DEDUP_REMOVED lines=16> */
.L_x_45664:
        /* <DEDUP_REMOVED lines=12> */
.L_x_45666:
[----:B------:R-:W-:Y:S05]  /*3fe30*/  BSYNC.RECONVERGENT B1 ;  /* 0x0000000000017941 */ /* 0x000fea0003800200 */
.L_x_45665:
        /* <DEDUP_REMOVED lines=62> */
.L_x_45663:
[----:B------:R-:W-:Y:S05]  /*40220*/  BSYNC.RECONVERGENT B0 ;  /* 0x0000000000007941 */ /* 0x000fea0003800200 */
.L_x_45662:
        /* <DEDUP_REMOVED lines=16> */
.L_x_45646:
        /* <DEDUP_REMOVED lines=22> */
.L_x_45667:
        /* <DEDUP_REMOVED lines=26> */
.L_x_45671:
        /* <DEDUP_REMOVED lines=12> */
.L_x_45673:
[----:B------:R-:W-:Y:S05]  /*406f0*/  BSYNC.RECONVERGENT B1 ;  /* 0x0000000000017941 */ /* 0x000fea0003800200 */
.L_x_45672:
        /* <DEDUP_REMOVED lines=59> */
[----:B------:R-:W-:Y:S01]  /*40ab0*/  HFMA2 R10, -RZ, RZ, 0, 0 ;  /* 0x00000000ff0a7431 */ /* 0x000fe200000001ff */
[----:B------:R-:W-:-:S07]  /*40ac0*/  LOP3.LUT R18, R88, UR4, R11, 0x96, !PT ;  /* 0x0000000458127c12 */ /* 0x000fce000f8e960b */
.L_x_45670:
[----:B------:R-:W-:Y:S05]  /*40ad0*/  BSYNC.RECONVERGENT B0 ;  /* 0x0000000000007941 */ /* 0x000fea0003800200 */
.L_x_45669:
        /* <DEDUP_REMOVED lines=17> */
.L_x_45676:
        /* <DEDUP_REMOVED lines=12> */
.L_x_45678:
[----:B------:R-:W-:Y:S05]  /*40cb0*/  BSYNC.RECONVERGENT B1 ;  /* 0x0000000000017941 */ /* 0x000fea0003800200 */
.L_x_45677:
        /* <DEDUP_REMOVED lines=62> */
.L_x_45675:
[----:B------:R-:W-:Y:S05]  /*410a0*/  BSYNC.RECONVERGENT B0 ;  /* 0x0000000000007941 */ /* 0x000fea0003800200 */
.L_x_45674:
        /* <DEDUP_REMOVED lines=15> */
.L_x_45681:
        /* <DEDUP_REMOVED lines=12> */
.L_x_45683:
[----:B------:R-:W-:Y:S05]  /*41260*/  BSYNC.RECONVERGENT B1 ;  /* 0x0000000000017941 */ /* 0x000fea0003800200 */
.L_x_45682:
        /* <DEDUP_REMOVED lines=62> */
.L_x_45680:
[----:B------:R-:W-:Y:S05]  /*41650*/  BSYNC.RECONVERGENT B0 ;  /* 0x0000000000007941 */ /* 0x000fea0003800200 */
.L_x_45679:
        /* <DEDUP_REMOVED lines=17> */
.L_x_45686:
        /* <DEDUP_REMOVED lines=12> */
.L_x_45688:
[----:B------:R-:W-:Y:S05]  /*41830*/  BSYNC.RECONVERGENT B1 ;  /* 0x0000000000017941 */ /* 0x000fea0003800200 */
.L_x_45687:
        /* <DEDUP_REMOVED lines=62> */
.L_x_45685:
[----:B------:R-:W-:Y:S05]  /*41c20*/  BSYNC.RECONVERGENT B0 ;  /* 0x0000000000007941 */ /* 0x000fea0003800200 */
.L_x_45684:
        /* <DEDUP_REMOVED lines=15> */
.L_x_45691:
        /* <DEDUP_REMOVED lines=12> */
.L_x_45693:
[----:B------:R-:W-:Y:S05]  /*41de0*/  BSYNC.RECONVERGENT B1 ;  /* 0x0000000000017941 */ /* 0x000fea0003800200 */
.L_x_45692:
        /* <DEDUP_REMOVED lines=62> */
.L_x_45690:
[----:B------:R-:W-:Y:S05]  /*421d0*/  BSYNC.RECONVERGENT B0 ;  /* 0x0000000000007941 */ /* 0x000fea0003800200 */
.L_x_45689:
        /* <DEDUP_REMOVED lines=17> */
.L_x_45696:
        /* <DEDUP_REMOVED lines=12> */
.L_x_45698:
[----:B------:R-:W-:Y:S05]  /*423b0*/  BSYNC.RECONVERGENT B1 ;  /* 0x0000000000017941 */ /* 0x000fea0003800200 */
.L_x_45697:
        /* <DEDUP_REMOVED lines=62> */
.L_x_45695:
[----:B------:R-:W-:Y:S05]  /*427a0*/  BSYNC.RECONVERGENT B0 ;  /* 0x0000000000007941 */ /* 0x000fea0003800200 */
.L_x_45694:
        /* <DEDUP_REMOVED lines=15> */
.L_x_45701:
        /* <DEDUP_REMOVED lines=12> */
.L_x_45703:
[----:B------:R-:W-:Y:S05]  /*42960*/  BSYNC.RECONVERGENT B1 ;  /* 0x0000000000017941 */ /* 0x000fea0003800200 */
.L_x_45702:
        /* <DEDUP_REMOVED lines=62> */
.L_x_45700:
[----:B------:R-:W-:Y:S05]  /*42d50*/  BSYNC.RECONVERGENT B0 ;  /* 0x0000000000007941 */ /* 0x000fea0003800200 */
.L_x_45699:
        /* <DEDUP_REMOVED lines=17> */
.L_x_45706:
        /* <DEDUP_REMOVED lines=15> */
.L_x_45708:
[----:B------:R-:W-:Y:S05]  /*42f60*/  BSYNC.RECONVERGENT B1 ;  /* 0x0000000000017941 */ /* 0x000fea0003800200 */
.L_x_45707:
        /* <DEDUP_REMOVED lines=62> */
.L_x_45705:
[----:B------:R-:W-:Y:S05]  /*43350*/  BSYNC.RECONVERGENT B0 ;  /* 0x0000000000007941 */ /* 0x000fea0003800200 */
.L_x_45704:
        /* <DEDUP_REMOVED lines=44> */
.L_x_45668:
        /* <DEDUP_REMOVED lines=16> */
.L_x_45712:
        /* <DEDUP_REMOVED lines=12> */
.L_x_45714:
[----:B------:R-:W-:Y:S05]  /*437e0*/  BSYNC.RECONVERGENT B1 ;  /* 0x0000000000017941 */ /* 0x000fea0003800200 */
.L_x_45713:
        /* <DEDUP_REMOVED lines=60> */
[----:B------:R-:W-:-:S07]  /*43bb0*/  IMAD.MOV.U32 R90, RZ, RZ, R92 ;  /* 0x000000ffff5a7224 */ /* 0x000fce00078e005c */
.L_x_45711:
[----:B------:R-:W-:Y:S05]  /*43bc0*/  BSYNC.RECONVERGENT B0 ;  /* 0x0000000000007941 */ /* 0x000fea0003800200 */
.L_x_45710:
        /* <DEDUP_REMOVED lines=16> */
.L_x_45717:
        /* <DEDUP_REMOVED lines=12> */
.L_x_45719:
[----:B------:R-:W-:Y:S05]  /*43d90*/  BSYNC.RECONVERGENT B1 ;  /* 0x0000000000017941 */ /* 0x000fea0003800200 */
.L_x_45718:
        /* <DEDUP_REMOVED lines=62> */
.L_x_45716:
[----:B------:R-:W-:Y:S05]  /*44180*/  BSYNC.RECONVERGENT B0 ;  /* 0x0000000000007941 */ /* 0x000fea0003800200 */
.L_x_45715:
        /* <DEDUP_REMOVED lines=16> */
.L_x_45722:
        /* <DEDUP_REMOVED lines=12> */
.L_x_45724:
[----:B------:R-:W-:Y:S05]  /*44350*/  BSYNC.RECONVERGENT B1 ;  /* 0x0000000000017941 */ /* 0x000fea0003800200 */
.L_x_45723:
        /* <DEDUP_REMOVED lines=62> */
.L_x_45721:
[----:B------:R-:W-:Y:S05]  /*44740*/  BSYNC.RECONVERGENT B0 ;  /* 0x0000000000007941 */ /* 0x000fea0003800200 */
.L_x_45720:
        /* <DEDUP_REMOVED lines=16> */
.L_x_45727:
        /* <DEDUP_REMOVED lines=12> */
.L_x_45729:
[----:B------:R-:W-:Y:S05]  /*44910*/  BSYNC.RECONVERGENT B1 ;  /* 0x0000000000017941 */ /* 0x000fea0003800200 */
.L_x_45728:
        /* <DEDUP_REMOVED lines=62> */
.L_x_45726:
[----:B------:R-:W-:Y:S05]  /*44d00*/  BSYNC.RECONVERGENT B0 ;  /* 0x0000000000007941 */ /* 0x000fea0003800200 */
.L_x_45725:
        /* <DEDUP_REMOVED lines=16> */
.L_x_45709:
        /* <DEDUP_REMOVED lines=17> */
[----:B------:R-:W-:-:S05]  /*44f20*/  IMAD R76, R77, 0x100, R76 ;  /* 0x000001004d4c7824 */ /* 0x000fca00078e024c */
[----:B------:R-:W-:Y:S02]  /*44f30*/  IADD3 R78, PT, PT, R76, R78, RZ ;  /* 0x0000004e4c4e7210 */ /* 0x000fe40007ffe0ff */
[----:B------:R-:W0:Y:S02]  /*44f40*/  LDC.64 R76, c[0x0][0x3b8] ;  /* 0x0000ee00ff4c7b82 */ /* 0x000e240000000a00 */
[----:B0-----:R-:W-:-:S05]  /*44f50*/  IMAD.WIDE.U32 R76, R173, 0x4, R76 ;  /* 0x00000004ad4c7825 */ /* 0x001fca00078e004c */
[----:B------:R1:W-:Y:S02]  /*44f60*/  STG.E desc[UR8][R76.64], R78 ;  /* 0x0000004e4c007986 */ /* 0x0003e4000c101908 */
.L_x_45730:
        /* <DEDUP_REMOVED lines=26> */
.L_x_45734:
        /* <DEDUP_REMOVED lines=12> */
.L_x_45736:
[----:B------:R-:W-:Y:S05]  /*451d0*/  BSYNC.RECONVERGENT B1 ;  /* 0x0000000000017941 */ /* 0x000fea0003800200 */
.L_x_45735:
        /* <DEDUP_REMOVED lines=57> */
[----:B------:R-:W-:Y:S02]  /*45570*/  UIADD3 UR4, UPT, UPT, UR6, -0x700cb87f, URZ ;  /* 0x8ff3478106047890 */ /* 0x000fe4000fffe0ff */
[----:B------:R-:W-:Y:S01]  /*45580*/  MOV R14, R10 ;  /* 0x0000000a000e7202 */ /* 0x000fe20000000f00 */
[----:B------:R-:W-:-:S03]  /*45590*/  HFMA2 R10, -RZ, RZ, 0, 0 ;  /* 0x00000000ff0a7431 */ /* 0x000fc600000001ff */
[----:B------:R-:W-:-:S07]  /*455a0*/  LOP3.LUT R18, R88, UR4, R11, 0x96, !PT ;  /* 0x0000000458127c12 */ /* 0x000fce000f8e960b */
.L_x_45733:
[----:B------:R-:W-:Y:S05]  /*455b0*/  BSYNC.RECONVERGENT B0 ;  /* 0x0000000000007941 */ /* 0x000fea0003800200 */
.L_x_45732:
        /* <DEDUP_REMOVED lines=17> */
.L_x_45739:
        /* <DEDUP_REMOVED lines=12> */
.L_x_45741:
[----:B------:R-:W-:Y:S05]  /*45790*/  BSYNC.RECONVERGENT B1 ;  /* 0x0000000000017941 */ /* 0x000fea0003800200 */
.L_x_45740:
        /* <DEDUP_REMOVED lines=62> */
.L_x_45738:
[----:B------:R-:W-:Y:S05]  /*45b80*/  BSYNC.RECONVERGENT B0 ;  /* 0x0000000000007941 */ /* 0x000fea0003800200 */
.L_x_45737:
        /* <DEDUP_REMOVED lines=15> */
.L_x_45744:
        /* <DEDUP_REMOVED lines=12> */
.L_x_45746:
[----:B------:R-:W-:Y:S05]  /*45d40*/  BSYNC.RECONVERGENT B1 ;  /* 0x0000000000017941 */ /* 0x000fea0003800200 */
.L_x_45745:
        /* <DEDUP_REMOVED lines=62> */
.L_x_45743:
[----:B------:R-:W-:Y:S05]  /*46130*/  BSYNC.RECONVERGENT B0 ;  /* 0x0000000000007941 */ /* 0x000fea0003800200 */
.L_x_45742:
        /* <DEDUP_REMOVED lines=17> */
.L_x_45749:
        /* <DEDUP_REMOVED lines=12> */
.L_x_45751:
[----:B------:R-:W-:Y:S05]  /*46310*/  BSYNC.RECONVERGENT B1 ;  /* 0x0000000000017941 */ /* 0x000fea0003800200 */
.L_x_45750:
        /* <DEDUP_REMOVED lines=62> */
.L_x_45748:
[----:B------:R-:W-:Y:S05]  /*46700*/  BSYNC.RECONVERGENT B0 ;  /* 0x0000000000007941 */ /* 0x000fea0003800200 */
.L_x_45747:
        /* <DEDUP_REMOVED lines=15> */
.L_x_45754:
        /* <DEDUP_REMOVED lines=12> */
.L_x_45756:
[----:B------:R-:W-:Y:S05]  /*468c0*/  BSYNC.RECONVERGENT B1 ;  /* 0x0000000000017941 */ /* 0x000fea0003800200 */
.L_x_45755:
        /* <DEDUP_REMOVED lines=62> */
.L_x_45753:
[----:B------:R-:W-:Y:S05]  /*46cb0*/  BSYNC.RECONVERGENT B0 ;  /* 0x0000000000007941 */ /* 0x000fea0003800200 */
.L_x_45752:
        /* <DEDUP_REMOVED lines=17> */
.L_x_45759:
        /* <DEDUP_REMOVED lines=12> */
.L_x_45761:
[----:B------:R-:W-:Y:S05]  /*46e90*/  BSYNC.RECONVERGENT B1 ;  /* 0x0000000000017941 */ /* 0x000fea0003800200 */
.L_x_45760:
        /* <DEDUP_REMOVED lines=62> */
.L_x_45758:
[----:B------:R-:W-:Y:S05]  /*47280*/  BSYNC.RECONVERGENT B0 ;  /* 0x0000000000007941 */ /* 0x000fea0003800200 */
.L_x_45757:
        /* <DEDUP_REMOVED lines=15> */
.L_x_45764:
        /* <DEDUP_REMOVED lines=12> */
.L_x_45766:
[----:B------:R-:W-:Y:S05]  /*47440*/  BSYNC.RECONVERGENT B1 ;  /* 0x0000000000017941 */ /* 0x000fea0003800200 */
.L_x_45765:
        /* <DEDUP_REMOVED lines=62> */
.L_x_45763:
[----:B------:R-:W-:Y:S05]  /*47830*/  BSYNC.RECONVERGENT B0 ;  /* 0x0000000000007941 */ /* 0x000fea0003800200 */
.L_x_45762:
        /* <DEDUP_REMOVED lines=17> */
.L_x_45769:
        /* <DEDUP_REMOVED lines=15> */
.L_x_45771:
[----:B------:R-:W-:Y:S05]  /*47a40*/  BSYNC.RECONVERGENT B1 ;  /* 0x0000000000017941 */ /* 0x000fea0003800200 */
.L_x_45770:
        /* <DEDUP_REMOVED lines=62> */
.L_x_45768:
[----:B------:R-:W-:Y:S05]  /*47e30*/  BSYNC.RECONVERGENT B0 ;  /* 0x0000000000007941 */ /* 0x000fea0003800200 */
.L_x_45767:
        /* <DEDUP_REMOVED lines=44> */
.L_x_45731:
        /* <DEDUP_REMOVED lines=16> */
.L_x_45775:
        /* <DEDUP_REMOVED lines=12> */
.L_x_45777:
[----:B------:R-:W-:Y:S05]  /*482c0*/  BSYNC.RECONVERGENT B1 ;  /* 0x0000000000017941 */ /* 0x000fea0003800200 */
.L_x_45776:
        /* <DEDUP_REMOVED lines=61> */
.L_x_45774:
[----:B------:R-:W-:Y:S05]  /*486a0*/  BSYNC.RECONVERGENT B0 ;  /* 0x0000000000007941 */ /* 0x000fea0003800200 */
.L_x_45773:
        /* <DEDUP_REMOVED lines=16> */
.L_x_45780:
        /* <DEDUP_REMOVED lines=12> */
.L_x_45782:
[----:B------:R-:W-:Y:S05]  /*48870*/  BSYNC.RECONVERGENT B1 ;  /* 0x0000000000017941 */ /* 0x000fea0003800200 */
.L_x_45781:
        /* <DEDUP_REMOVED lines=62> */
.L_x_45779:
[----:B------:R-:W-:Y:S05]  /*48c60*/  BSYNC.RECONVERGENT B0 ;  /* 0x0000000000007941 */ /* 0x000fea0003800200 */
.L_x_45778:
        /* <DEDUP_REMOVED lines=16> */
.L_x_45785:
        /* <DEDUP_REMOVED lines=12> */
.L_x_45787:
[----:B------:R-:W-:Y:S05]  /*48e30*/  BSYNC.RECONVERGENT B1 ;  /* 0x0000000000017941 */ /* 0x000fea0003800200 */
.L_x_45786:
        /* <DEDUP_REMOVED lines=62> */
.L_x_45784:
[----:B------:R-:W-:Y:S05]  /*49220*/  BSYNC.RECONVERGENT B0 ;  /* 0x0000000000007941 */ /* 0x000fea0003800200 */
.L_x_45783:
        /* <DEDUP_REMOVED lines=16> */
.L_x_45790:
        /* <DEDUP_REMOVED lines=12> */
.L_x_45792:
[----:B------:R-:W-:Y:S05]  /*493f0*/  BSYNC.RECONVERGENT B1 ;  /* 0x0000000000017941 */ /* 0x000fea0003800200 */
.L_x_45791:
        /* <DEDUP_REMOVED lines=62> */
.L_x_45789:
[----:B------:R-:W-:Y:S05]  /*497e0*/  BSYNC.RECONVERGENT B0 ;  /* 0x0000000000007941 */ /* 0x000fea0003800200 */
.L_x_45788:
        /* <DEDUP_REMOVED lines=16> */
.L_x_45772:
        /* <DEDUP_REMOVED lines=22> */
.L_x_45793:
        /* <DEDUP_REMOVED lines=26> */
.L_x_45797:
        /* <DEDUP_REMOVED lines=12> */
.L_x_45799:
[----:B------:R-:W-:Y:S05]  /*49cb0*/  BSYNC.RECONVERGENT B1 ;  /* 0x0000000000017941 */ /* 0x000fea0003800200 */
.L_x_45798:
        /* <DEDUP_REMOVED lines=62> */
.L_x_45796:
[----:B------:R-:W-:Y:S05]  /*4a0a0*/  BSYNC.RECONVERGENT B0 ;  /* 0x0000000000007941 */ /* 0x000fea0003800200 */
.L_x_45795:
        /* <DEDUP_REMOVED lines=17> */
.L_x_45802:
        /* <DEDUP_REMOVED lines=12> */
.L_x_45804:
[----:B------:R-:W-:Y:S05]  /*4a280*/  BSYNC.RECONVERGENT B1 ;  /* 0x0000000000017941 */ /* 0x000fea0003800200 */
.L_x_45803:
        /* <DEDUP_REMOVED lines=62> */
.L_x_45801:
[----:B------:R-:W-:Y:S05]  /*4a670*/  BSYNC.RECONVERGENT B0 ;  /* 0x0000000000007941 */ /* 0x000fea0003800200 */
.L_x_45800:
        /* <DEDUP_REMOVED lines=15> */
.L_x_45807:
        /* <DEDUP_REMOVED lines=12> */
.L_x_45809:
[----:B------:R-:W-:Y:S05]  /*4a830*/  BSYNC.RECONVERGENT B1 ;  /* 0x0000000000017941 */ /* 0x000fea0003800200 */
.L_x_45808:
        /* <DEDUP_REMOVED lines=62> */
.L_x_45806:
[----:B------:R-:W-:Y:S05]  /*4ac20*/  BSYNC.RECONVERGENT B0 ;  /* 0x0000000000007941 */ /* 0x000fea0003800200 */
.L_x_45805:
        /* <DEDUP_REMOVED lines=17> */
.L_x_45812:
        /* <DEDUP_REMOVED lines=12> */
.L_x_45814:
[----:B------:R-:W-:Y:S05]  /*4ae00*/  BSYNC.RECONVERGENT B1 ;  /* 0x0000000000017941 */ /* 0x000fea0003800200 */
.L_x_45813:
        /* <DEDUP_REMOVED lines=62> */
.L_x_45811:
[----:B------:R-:W-:Y:S05]  /*4b1f0*/  BSYNC.RECONVERGENT B0 ;  /* 0x0000000000007941 */ /* 0x000fea0003800200 */
.L_x_45810:
        /* <DEDUP_REMOVED lines=15> */
.L_x_45817:
        /* <DEDUP_REMOVED lines=12> */
.L_x_45819:
[----:B------:R-:W-:Y:S05]  /*4b3b0*/  BSYNC.RECONVERGENT B1 ;  /* 0x0000000000017941 */ /* 0x000fea0003800200 */
.L_x_45818:
        /* <DEDUP_REMOVED lines=62> */
.L_x_45816:
[----:B------:R-:W-:Y:S05]  /*4b7a0*/  BSYNC.RECONVERGENT B0 ;  /* 0x0000000000007941 */ /* 0x000fea0003800200 */
.L_x_45815:
        /* <DEDUP_REMOVED lines=17> */
.L_x_45822:
        /* <DEDUP_REMOVED lines=12> */
.L_x_45824:
[----:B------:R-:W-:Y:S05]  /*4b980*/  BSYNC.RECONVERGENT B1 ;  /* 0x0000000000017941 */ /* 0x000fea0003800200 */
.L_x_45823:
        /* <DEDUP_REMOVED lines=62> */
.L_x_45821:
[----:B------:R-:W-:Y:S05]  /*4bd70*/  BSYNC.RECONVERGENT B0 ;  /* 0x0000000000007941 */ /* 0x000fea0003800200 */
.L_x_45820:
        /* <DEDUP_REMOVED lines=15> */
.L_x_45827:
        /* <DEDUP_REMOVED lines=12> */
.L_x_45829:
[----:B------:R-:W-:Y:S05]  /*4bf30*/  BSYNC.RECONVERGENT B1 ;  /* 0x0000000000017941 */ /* 0x000fea0003800200 */
.L_x_45828:
        /* <DEDUP_REMOVED lines=62> */
.L_x_45826:
[----:B------:R-:W-:Y:S05]  /*4c320*/  BSYNC.RECONVERGENT B0 ;  /* 0x0000000000007941 */ /* 0x000fea0003800200 */
.L_x_45825:
        /* <DEDUP_REMOVED lines=17> */
.L_x_45832:
        /* <DEDUP_REMOVED lines=15> */
.L_x_45834:
[----:B------:R-:W-:Y:S05]  /*4c530*/  BSYNC.RECONVERGENT B1 ;  /* 0x0000000000017941 */ /* 0x000fea0003800200 */
.L_x_45833:
        /* <DEDUP_REMOVED lines=62> */
.L_x_45831:
[----:B------:R-:W-:Y:S05]  /*4c920*/  BSYNC.RECONVERGENT B0 ;  /* 0x0000000000007941 */ /* 0x000fea0003800200 */
.L_x_45830:
        /* <DEDUP_REMOVED lines=44> */
.L_x_45794:
        /* <DEDUP_REMOVED lines=16> */
.L_x_45838:
        /* <DEDUP_REMOVED lines=12> */
.L_x_45840:
[----:B------:R-:W-:Y:S05]  /*4cdb0*/  BSYNC.RECONVERGENT B1 ;  /* 0x0000000000017941 */ /* 0x000fea0003800200 */
.L_x_45839:
        /* <DEDUP_REMOVED lines=62> */
.L_x_45837:
[----:B------:R-:W-:Y:S05]  /*4d1a0*/  BSYNC.RECONVERGENT B0 ;  /* 0x0000000000007941 */ /* 0x000fea0003800200 */
.L_x_45836:
        /* <DEDUP_REMOVED lines=16> */
.L_x_45843:
        /* <DEDUP_REMOVED lines=12> */
.L_x_45845:
[----:B------:R-:W-:Y:S05]  /*4d370*/  BSYNC.RECONVERGENT B1 ;  /* 0x0000000000017941 */ /* 0x000fea0003800200 */
.L_x_45844:
        /* <DEDUP_REMOVED lines=62> */
.L_x_45842:
[----:B------:R-:W-:Y:S05]  /*4d760*/  BSYNC.RECONVERGENT B0 ;  /* 0x0000000000007941 */ /* 0x000fea0003800200 */
.L_x_45841:
        /* <DEDUP_REMOVED lines=16> */
.L_x_45848:
        /* <DEDUP_REMOVED lines=12> */
.L_x_45850:
[----:B------:R-:W-:Y:S05]  /*4d930*/  BSYNC.RECONVERGENT B1 ;  /* 0x0000000000017941 */ /* 0x000fea0003800200 */
.L_x_45849:
        /* <DEDUP_REMOVED lines=62> */
.L_x_45847:
[----:B------:R-:W-:Y:S05]  /*4dd20*/  BSYNC.RECONVERGENT B0 ;  /* 0x0000000000007941 */ /* 0x000fea0003800200 */
.L_x_45846:
        /* <DEDUP_REMOVED lines=16> */
.L_x_45853:
        /* <DEDUP_REMOVED lines=12> */
.L_x_45855:
[----:B------:R-:W-:Y:S05]  /*4def0*/  BSYNC.RECONVERGENT B1 ;  /* 0x0000000000017941 */ /* 0x000fea0003800200 */
.L_x_45854:
        /* <DEDUP_REMOVED lines=62> */
.L_x_45852:
[----:B------:R-:W-:Y:S05]  /*4e2e0*/  BSYNC.RECONVERGENT B0 ;  /* 0x0000000000007941 */ /* 0x000fea0003800200 */
.L_x_45851:
        /* <DEDUP_REMOVED lines=16> */
.L_x_45835:
        /* <DEDUP_REMOVED lines=22> */
.L_x_45856:
        /* <DEDUP_REMOVED lines=26> */
.L_x_45860:
        /* <DEDUP_REMOVED lines=12> */
.L_x_45862:
[----:B------:R-:W-:Y:S05]  /*4e7b0*/  BSYNC.RECONVERGENT B1 ;  /* 0x0000000000017941 */ /* 0x000fea0003800200 */
.L_x_45861:
        /* <DEDUP_REMOVED lines=62> */
.L_x_45859:
[----:B------:R-:W-:Y:S05]  /*4eba0*/  BSYNC.RECONVERGENT B0 ;  /* 0x0000000000007941 */ /* 0x000fea0003800200 */
.L_x_45858:
        /* <DEDUP_REMOVED lines=17> */
.L_x_45865:
        /* <DEDUP_REMOVED lines=12> */
.L_x_45867:
[----:B------:R-:W-:Y:S05]  /*4ed80*/  BSYNC.RECONVERGENT B1 ;  /* 0x0000000000017941 */ /* 0x000fea0003800200 */
.L_x_45866:
        /* <DEDUP_REMOVED lines=62> */
.L_x_45864:
[----:B------:R-:W-:Y:S05]  /*4f170*/  BSYNC.RECONVERGENT B0 ;  /* 0x0000000000007941 */ /* 0x000fea0003800200 */
.L_x_45863:
        /* <DEDUP_REMOVED lines=15> */
.L_x_45870:
        /* <DEDUP_REMOVED lines=12> */
.L_x_45872:
[----:B------:R-:W-:Y:S05]  /*4f330*/  BSYNC.RECONVERGENT B1 ;  /* 0x0000000000017941 */ /* 0x000fea0003800200 */
.L_x_45871:
        /* <DEDUP_REMOVED lines=62> */
.L_x_45869:
[----:B------:R-:W-:Y:S05]  /*4f720*/  BSYNC.RECONVERGENT B0 ;  /* 0x0000000000007941 */ /* 0x000fea0003800200 */
.L_x_45868:
        /* <DEDUP_REMOVED lines=17> */
.L_x_45875:
        /* <DEDUP_REMOVED lines=12> */
.L_x_45877:
[----:B------:R-:W-:Y:S05]  /*4f900*/  BSYNC.RECONVERGENT B1 ;  /* 0x0000000000017941 */ /* 0x000fea0003800200 */
.L_x_45876:
        /* <DEDUP_REMOVED lines=62> */
.L_x_45874:
[----:B------:R-:W-:Y:S05]  /*4fcf0*/  BSYNC.RECONVERGENT B0 ;  /* 0x0000000000007941 */ /* 0x000fea0003800200 */
.L_x_45873:
        /* <DEDUP_REMOVED lines=15> */
.L_x_45880:
        /* <DEDUP_REMOVED lines=12> */
.L_x_45882:
[----:B------:R-:W-:Y:S05]  /*4feb0*/  BSYNC.RECONVERGENT B1 ;  /* 0x0000000000017941 */ /* 0x000fea0003800200 */
.L_x_45881:
        /* <DEDUP_REMOVED lines=62> */
.L_x_45879:
[----:B------:R-:W-:Y:S05]  /*502a0*/  BSYNC.RECONVERGENT B0 ;  /* 0x0000000000007941 */ /* 0x000fea0003800200 */
.L_x_45878:
        /* <DEDUP_REMOVED lines=17> */
.L_x_45885:
        /* <DEDUP_REMOVED lines=12> */
.L_x_45887:
[----:B------:R-:W-:Y:S05]  /*50480*/  BSYNC.RECONVERGENT B1 ;  /* 0x0000000000017941 */ /* 0x000fea0003800200 */
.L_x_45886:
        /* <DEDUP_REMOVED lines=62> */
.L_x_45884:
[----:B------:R-:W-:Y:S05]  /*50870*/  BSYNC.RECONVERGENT B0 ;  /* 0x0000000000007941 */ /* 0x000fea0003800200 */
.L_x_45883:
        /* <DEDUP_REMOVED lines=15> */
.L_x_45890:
        /* <DEDUP_REMOVED lines=12> */
.L_x_45892:
[----:B------:R-:W-:Y:S05]  /*50a30*/  BSYNC.RECONVERGENT B1 ;  /* 0x0000000000017941 */ /* 0x000fea0003800200 */
.L_x_45891:
        /* <DEDUP_REMOVED lines=62> */
.L_x_45889:
[----:B------:R-:W-:Y:S05]  /*50e20*/  BSYNC.RECONVERGENT B0 ;  /* 0x0000000000007941 */ /* 0x000fea0003800200 */
.L_x_45888:
        /* <DEDUP_REMOVED lines=17> */
.L_x_45895:
        /* <DEDUP_REMOVED lines=15> */
.L_x_45897:
[----:B------:R-:W-:Y:S05]  /*51030*/  BSYNC.RECONVERGENT B1 ;  /* 0x0000000000017941 */ /* 0x000fea0003800200 */
.L_x_45896:
        /* <DEDUP_REMOVED lines=62> */
.L_x_45894:
[----:B------:R-:W-:Y:S05]  /*51420*/  BSYNC.RECONVERGENT B0 ;  /* 0x0000000000007941 */ /* 0x000fea0003800200 */
.L_x_45893:
[----:B------:R-:W-:Y:S02]  /*51430*/  LOP3.LUT R8, R8, 0xffffffef, RZ, 0xc0, !PT ;  /* 0xffffffef08087812 */ /* 0x000fe400078ec0ff */
[----:B------:R-:W-:Y:S02]  /*51440*/  FSEL R78, R78, RZ, P3 ;  /* 0x000000ff4e4e7208 */ /* 0x000fe40001800000 */
[----:B------:R-:W-:Y:S02]  /*51450*/  @P5 LOP3.LUT R8, R8, 0x10, RZ, 0xfc, !PT ;  /* 0x0000001008085812 */ /* 0x000fe400078efcff */
[----:B------:R-:W-:Y:S01]  /*51460*/  FSETP.GTU.FTZ.AND P5, PT, R10, R153, PT ;  /* 0x000000990a00720b */ /* 0x000fe20003fbc000 */
[----:B------:R-:W-:Y:S01]  /*51470*/  FMUL.FTZ R10, R66, R152 ;  /* 0x00000098420a7220 */ /* 0x000fe20000410000 */
[----:B------:R-:W-:Y:S02]  /*51480*/  LOP3.LUT R8, R8, 0xfffffff7, RZ, 0xc0, !PT ;  /* 0xfffffff708087812 */ /* 0x000fe400078ec0ff */
[----:B------:R-:W-:-:S02]  /*51490*/  FSEL R77, R77, RZ, P2 ;  /* 0x000000ff4d4d7208 */ /* 0x000fc40001000000 */
[----:B------:R-:W-:Y:S02]  /*514a0*/  @P0 LOP3.LUT R8, R8, 0x8, RZ, 0xfc, !PT ;  /* 0x0000000808080812 */ /* 0x000fe400078efcff */
[-C--:B------:R-:W-:Y:S02]  /*514b0*/  FSETP.GTU.FTZ.AND P0, PT, R11, R153.reuse, PT ;  /* 0x000000990b00720b */ /* 0x080fe40003f1c000 */
[----:B------:R-:W-:Y:S01]  /*514c0*/  FSETP.GTU.FTZ.AND P6, PT, R9, R153, PT ;  /* 0x000000990900720b */ /* 0x000fe20003fdc000 */
[-C--:B------:R-:W-:Y:S01]  /*514d0*/  FMUL.FTZ R9, R64, R152.reuse ;  /* 0x0000009840097220 */ /* 0x080fe20000410000 */
[----:B------:R-:W-:Y:S02]  /*514e0*/  FSEL R10, R10, RZ, !P0 ;  /* 0x000000ff0a0a7208 */ /* 0x000fe40004000000 */
[----:B------:R-:W-:Y:S02]  /*514f0*/  FSEL R76, R76, RZ, P1 ;  /* 0x000000ff4c4c7208 */ /* 0x000fe40000800000 */
[----:B------:R-:W-:Y:S01]  /*51500*/  FSEL R9, R9, RZ, !P6 ;  /* 0x000000ff09097208 */ /* 0x000fe20007000000 */
[----:B------:R-:W-:Y:S01]  /*51510*/  FADD.FTZ R126, R78, R10 ;  /* 0x0000000a4e7e7221 */ /* 0x000fe20000010000 */
[----:B------:R-:W-:Y:S01]  /*51520*/  FMUL.FTZ R10, R65, R152 ;  /* 0x00000098410a7220 */ /* 0x000fe20000410000 */
[----:B------:R-:W-:-:S02]  /*51530*/  SEL R11, RZ, 0x1, P5 ;  /* 0x00000001ff0b7807 */ /* 0x000fc40002800000 */
[----:B------:R-:W-:Y:S01]  /*51540*/  FADD.FTZ R124, R76, R9 ;  /* 0x000000094c7c7221 */ /* 0x000fe20000010000 */
[----:B------:R-:W-:Y:S02]  /*51550*/  SEL R9, RZ, 0x1, P6 ;  /* 0x00000001ff097807 */ /* 0x000fe40003000000 */
[----:B------:R-:W-:Y:S02]  /*51560*/  FSEL R10, R10, RZ, !P5 ;  /* 0x000000ff0a0a7208 */ /* 0x000fe40006800000 */
[----:B------:R-:W-:Y:S02]  /*51570*/  LOP3.LUT P5, RZ, R8, 0x10, RZ, 0xc0, !PT ;  /* 0x0000001008ff7812 */ /* 0x000fe400078ac0ff */
[----:B------:R-:W-:Y:S01]  /*51580*/  FSEL R79, R79, RZ, P4 ;  /* 0x000000ff4f4f7208 */ /* 0x000fe20002000000 */
[----:B------:R-:W-:Y:S01]  /*51590*/  FADD.FTZ R125, R77, R10 ;  /* 0x0000000a4d7d7221 */ /* 0x000fe20000010000 */
[----:B------:R-:W-:Y:S02]  /*515a0*/  I2FP.F32.U32 R10, R115 ;  /* 0x00000073000a7245 */ /* 0x000fe40000201000 */
[----:B------:R-:W-:-:S03]  /*515b0*/  PRMT R12, R9, 0x7610, R12 ;  /* 0x00007610090c7816 */ /* 0x000fc6000000000c */
[----:B------:R-:W-:-:S04]  /*515c0*/  FFMA.FTZ R10, R10, R154, 1.1641532182693481445e-10 ;  /* 0x2f0000000a0a7423 */ /* 0x000fc8000001009a */
[----:B------:R-:W-:Y:S01]  /*515d0*/  @P5 FADD.FTZ R126, R70, R126 ;  /* 0x0000007e467e5221 */ /* 0x000fe20000010000 */
[----:B------:R-:W-:Y:S01]  /*515e0*/  FSETP.GTU.FTZ.AND P6, PT, R10, R153, PT ;  /* 0x000000990a00720b */ /* 0x000fe20003fdc000 */
[----:B------:R-:W-:Y:S01]  /*515f0*/  FMUL.FTZ R10, R67, R152 ;  /* 0x00000098430a7220 */ /* 0x000fe20000410000 */
[----:B------:R-:W-:Y:S01]  /*51600*/  @P5 FADD.FTZ R125, R69, R125 ;  /* 0x0000007d457d5221 */ /* 0x000fe20000010000 */
[----:B------:R-:W-:Y:S01]  /*51610*/  @P5 FADD.FTZ R124, R68, R124 ;  /* 0x0000007c447c5221 */ /* 0x000fe20000010000 */
[----:B------:R-:W-:Y:S02]  /*51620*/  SEL R9, RZ, 0x1, P6 ;  /* 0x00000001ff097807 */ /* 0x000fe40003000000 */
[----:B------:R-:W-:-:S05]  /*51630*/  FSEL R10, R10, RZ, !P6 ;  /* 0x000000ff0a0a7208 */ /* 0x000fca0007000000 */
[----:B------:R-:W-:Y:S01]  /*51640*/  FADD.FTZ R127, R10, R79 ;  /* 0x0000004f0a7f7221 */ /* 0x000fe20000010000 */
[----:B------:R-:W-:Y:S02]  /*51650*/  SEL R10, RZ, 0x1, P0 ;  /* 0x00000001ff0a7807 */ /* 0x000fe40000000000 */
[----:B------:R-:W-:Y:S01]  /*51660*/  LOP3.LUT P0, RZ, R8, 0x8, RZ, 0xc0, !PT ;  /* 0x0000000808ff7812 */ /* 0x000fe2000780c0ff */
[----:B------:R-:W-:Y:S01]  /*51670*/  @P5 FADD.FTZ R127, R71, R127 ;  /* 0x0000007f477f5221 */ /* 0x000fe20000010000 */
[----:B------:R-:W-:Y:S11]  /*51680*/  BRA `(.L_x_45898) ;  /* 0x0000001800007947 */ /* 0x000ff60003800000 */
.L_x_45857:
        /* <DEDUP_REMOVED lines=16> */
.L_x_45901:
        /* <DEDUP_REMOVED lines=12> */
.L_x_45903:
[----:B------:R-:W-:Y:S05]  /*51850*/  BSYNC.RECONVERGENT B1 ;  /* 0x0000000000017941 */ /* 0x000fea0003800200 */
.L_x_45902:
        /* <DEDUP_REMOVED lines=62> */
.L_x_45900:
[----:B------:R-:W-:Y:S05]  /*51c40*/  BSYNC.RECONVERGENT B0 ;  /* 0x0000000000007941 */ /* 0x000fea0003800200 */
.L_x_45899:
        /* <DEDUP_REMOVED lines=16> */
.L_x_45906:
        /* <DEDUP_REMOVED lines=12> */
.L_x_45908:
[----:B------:R-:W-:Y:S05]  /*51e10*/  BSYNC.RECONVERGENT B1 ;  /* 0x0000000000017941 */ /* 0x000fea0003800200 */
.L_x_45907:
        /* <DEDUP_REMOVED lines=62> */
.L_x_45905:
[----:B------:R-:W-:Y:S05]  /*52200*/  BSYNC.RECONVERGENT B0 ;  /* 0x0000000000007941 */ /* 0x000fea0003800200 */
.L_x_45904:
        /* <DEDUP_REMOVED lines=16> */
.L_x_45911:
        /* <DEDUP_REMOVED lines=12> */
.L_x_45913:
[----:B------:R-:W-:Y:S05]  /*523d0*/  BSYNC.RECONVERGENT B1 ;  /* 0x0000000000017941 */ /* 0x000fea0003800200 */
.L_x_45912:
        /* <DEDUP_REMOVED lines=62> */
.L_x_45910:
[----:B------:R-:W-:Y:S05]  /*527c0*/  BSYNC.RECONVERGENT B0 ;  /* 0x0000000000007941 */ /* 0x000fea0003800200 */
.L_x_45909:
        /* <DEDUP_REMOVED lines=16> */
.L_x_45916:
        /* <DEDUP_REMOVED lines=12> */
.L_x_45918:
[----:B------:R-:W-:Y:S05]  /*52990*/  BSYNC.RECONVERGENT B1 ;  /* 0x0000000000017941 */ /* 0x000fea0003800200 */
.L_x_45917:
        /* <DEDUP_REMOVED lines=62> */
.L_x_45915:
[----:B------:R-:W-:Y:S05]  /*52d80*/  BSYNC.RECONVERGENT B0 ;  /* 0x0000000000007941 */ /* 0x000fea0003800200 */
.L_x_45914:
        /* <DEDUP_REMOVED lines=16> */
.L_x_45898:
        /* <DEDUP_REMOVED lines=22> */
.L_x_45919:
        /* <DEDUP_REMOVED lines=26> */
.L_x_45923:
        /* <DEDUP_REMOVED lines=12> */
.L_x_45925:
[----:B------:R-:W-:Y:S05]  /*53250*/  BSYNC.RECONVERGENT B1 ;  /* 0x0000000000017941 */ /* 0x000fea0003800200 */
.L_x_45924:
        /* <DEDUP_REMOVED lines=62> */
.L_x_45922:
[----:B------:R-:W-:Y:S05]  /*53640*/  BSYNC.RECONVERGENT B0 ;  /* 0x0000000000007941 */ /* 0x000fea0003800200 */
.L_x_45921:
        /* <DEDUP_REMOVED lines=17> */
.L_x_45928:
        /* <DEDUP_REMOVED lines=12> */
.L_x_45930:
[----:B------:R-:W-:Y:S05]  /*53820*/  BSYNC.RECONVERGENT B1 ;  /* 0x0000000000017941 */ /* 0x000fea0003800200 */
.L_x_45929:
        /* <DEDUP_REMOVED lines=62> */
.L_x_45927:
[----:B------:R-:W-:Y:S05]  /*53c10*/  BSYNC.RECONVERGENT B0 ;  /* 0x0000000000007941 */ /* 0x000fea0003800200 */
.L_x_45926:
        /* <DEDUP_REMOVED lines=15> */
.L_x_45933:
        /* <DEDUP_REMOVED lines=12> */
.L_x_45935:
[----:B------:R-:W-:Y:S05]  /*53dd0*/  BSYNC.RECONVERGENT B1 ;  /* 0x0000000000017941 */ /* 0x000fea0003800200 */
.L_x_45934:
        /* <DEDUP_REMOVED lines=62> */
.L_x_45932:
[----:B------:R-:W-:Y:S05]  /*541c0*/  BSYNC.RECONVERGENT B0 ;  /* 0x0000000000007941 */ /* 0x000fea0003800200 */
.L_x_45931:
        /* <DEDUP_REMOVED lines=17> */
.L_x_45938:
        /* <DEDUP_REMOVED lines=12> */
.L_x_45940:
[----:B------:R-:W-:Y:S05]  /*543a0*/  BSYNC.RECONVERGENT B1 ;  /* 0x0000000000017941 */ /* 0x000fea0003800200 */
.L_x_45939:
        /* <DEDUP_REMOVED lines=62> */
.L_x_45937:
[----:B------:R-:W-:Y:S05]  /*54790*/  BSYNC.RECONVERGENT B0 ;  /* 0x0000000000007941 */ /* 0x000fea0003800200 */
.L_x_45936:
        /* <DEDUP_REMOVED lines=15> */
.L_x_45943:
        /* <DEDUP_REMOVED lines=12> */
.L_x_45945:
[----:B------:R-:W-:Y:S05]  /*54950*/  BSYNC.RECONVERGENT B1 ;  /* 0x0000000000017941 */ /* 0x000fea0003800200 */
.L_x_45944:
        /* <DEDUP_REMOVED lines=62> */
.L_x_45942:
[----:B------:R-:W-:Y:S05]  /*54d40*/  BSYNC.RECONVERGENT B0 ;  /* 0x0000000000007941 */ /* 0x000fea0003800200 */
.L_x_45941:
        /* <DEDUP_REMOVED lines=17> */
.L_x_45948:
        /* <DEDUP_REMOVED lines=12> */
.L_x_45950:
[----:B------:R-:W-:Y:S05]  /*54f20*/  BSYNC.RECONVERGENT B1 ;  /* 0x0000000000017941 */ /* 0x000fea0003800200 */
.L_x_45949:
        /* <DEDUP_REMOVED lines=62> */
.L_x_45947:
[----:B------:R-:W-:Y:S05]  /*55310*/  BSYNC.RECONVERGENT B0 ;  /* 0x0000000000007941 */ /* 0x000fea0003800200 */
.L_x_45946:
        /* <DEDUP_REMOVED lines=15> */
.L_x_45953:
        /* <DEDUP_REMOVED lines=12> */
.L_x_45955:
[----:B------:R-:W-:Y:S05]  /*554d0*/  BSYNC.RECONVERGENT B1 ;  /* 0x0000000000017941 */ /* 0x000fea0003800200 */
.L_x_45954:
        /* <DEDUP_REMOVED lines=62> */
.L_x_45952:
[----:B------:R-:W-:Y:S05]  /*558c0*/  BSYNC.RECONVERGENT B0 ;  /* 0x0000000000007941 */ /* 0x000fea0003800200 */
.L_x_45951:
        /* <DEDUP_REMOVED lines=17> */
.L_x_45958:
        /* <DEDUP_REMOVED lines=15> */
.L_x_45960:
[----:B------:R-:W-:Y:S05]  /*55ad0*/  BSYNC.RECONVERGENT B1 ;  /* 0x0000000000017941 */ /* 0x000fea0003800200 */
.L_x_45959:
        /* <DEDUP_REMOVED lines=62> */
.L_x_45957:
[----:B------:R-:W-:Y:S05]  /*55ec0*/  BSYNC.RECONVERGENT B0 ;  /* 0x0000000000007941 */ /* 0x000fea0003800200 */
.L_x_45956:
        /* <DEDUP_REMOVED lines=38> */
.L_x_45920:
        /* <DEDUP_REMOVED lines=16> */
.L_x_45964:
        /* <DEDUP_REMOVED lines=12> */
.L_x_45966:
[----:B------:R-:W-:Y:S05]  /*562f0*/  BSYNC.RECONVERGENT B1 ;  /* 0x0000000000017941 */ /* 0x000fea0003800200 */
.L_x_45965:
        /* <DEDUP_REMOVED lines=62> */
.L_x_45963:
[----:B------:R-:W-:Y:S05]  /*566e0*/  BSYNC.RECONVERGENT B0 ;  /* 0x0000000000007941 */ /* 0x000fea0003800200 */
.L_x_45962:
        /* <DEDUP_REMOVED lines=16> */
.L_x_45969:
        /* <DEDUP_REMOVED lines=12> */
.L_x_45971:
[----:B------:R-:W-:Y:S05]  /*568b0*/  BSYNC.RECONVERGENT B1 ;  /* 0x0000000000017941 */ /* 0x000fea0003800200 */
.L_x_45970:
        /* <DEDUP_REMOVED lines=62> */
.L_x_45968:
[----:B------:R-:W-:Y:S05]  /*56ca0*/  BSYNC.RECONVERGENT B0 ;  /* 0x0000000000007941 */ /* 0x000fea0003800200 */
.L_x_45967:
        /* <DEDUP_REMOVED lines=16> */
.L_x_45974:
        /* <DEDUP_REMOVED lines=12> */
.L_x_45976:
[----:B------:R-:W-:Y:S05]  /*56e70*/  BSYNC.RECONVERGENT B1 ;  /* 0x0000000000017941 */ /* 0x000fea0003800200 */
.L_x_45975:
        /* <DEDUP_REMOVED lines=62> */
.L_x_45973:
[----:B------:R-:W-:Y:S05]  /*57260*/  BSYNC.RECONVERGENT B0 ;  /* 0x0000000000007941 */ /* 0x000fea0003800200 */
.L_x_45972:
        /* <DEDUP_REMOVED lines=16> */
.L_x_45979:
        /* <DEDUP_REMOVED lines=12> */
.L_x_45981:
[----:B------:R-:W-:Y:S05]  /*57430*/  BSYNC.RECONVERGENT B1 ;  /* 0x0000000000017941 */ /* 0x000fea0003800200 */
.L_x_45980:
        /* <DEDUP_REMOVED lines=62> */
.L_x_45978:
[----:B------:R-:W-:Y:S05]  /*57820*/  BSYNC.RECONVERGENT B0 ;  /* 0x0000000000007941 */ /* 0x000fea0003800200 */
.L_x_45977:
        /* <DEDUP_REMOVED lines=16> */
.L_x_45961:
        /* <DEDUP_REMOVED lines=22> */
.L_x_45982:
        /* <DEDUP_REMOVED lines=26> */
.L_x_45986:
        /* <DEDUP_REMOVED lines=12> */
.L_x_45988:
[----:B------:R-:W-:Y:S05]  /*57cf0*/  BSYNC.RECONVERGENT B1 ;  /* 0x0000000000017941 */ /* 0x000fea0003800200 */
.L_x_45987:
        /* <DEDUP_REMOVED lines=62> */
.L_x_45985:
[----:B------:R-:W-:Y:S05]  /*580e0*/  BSYNC.RECONVERGENT B0 ;  /* 0x0000000000007941 */ /* 0x000fea0003800200 */
.L_x_45984:
        /* <DEDUP_REMOVED lines=17> */
.L_x_45991:
        /* <DEDUP_REMOVED lines=12> */
.L_x_45993:
[----:B------:R-:W-:Y:S05]  /*582c0*/  BSYNC.RECONVERGENT B1 ;  /* 0x0000000000017941 */ /* 0x000fea0003800200 */
.L_x_45992:
        /* <DEDUP_REMOVED lines=62> */
.L_x_45990:
[----:B------:R-:W-:Y:S05]  /*586b0*/  BSYNC.RECONVERGENT B0 ;  /* 0x0000000000007941 */ /* 0x000fea0003800200 */
.L_x_45989:
        /* <DEDUP_REMOVED lines=15> */
.L_x_45996:
        /* <DEDUP_REMOVED lines=12> */
.L_x_45998:
[----:B------:R-:W-:Y:S05]  /*58870*/  BSYNC.RECONVERGENT B1 ;  /* 0x0000000000017941 */ /* 0x000fea0003800200 */
.L_x_45997:
        /* <DEDUP_REMOVED lines=62> */
.L_x_45995:
[----:B------:R-:W-:Y:S05]  /*58c60*/  BSYNC.RECONVERGENT B0 ;  /* 0x0000000000007941 */ /* 0x000fea0003800200 */
.L_x_45994:
        /* <DEDUP_REMOVED lines=17> */
.L_x_46001:
        /* <DEDUP_REMOVED lines=12> */
.L_x_46003:
[----:B------:R-:W-:Y:S05]  /*58e40*/  BSYNC.RECONVERGENT B1 ;  /* 0x0000000000017941 */ /* 0x000fea0003800200 */
.L_x_46002:
        /* <DEDUP_REMOVED lines=59> */
[----:B------:R-:W-:Y:S02]  /*59200*/  HFMA2 R114, -RZ, RZ, 0, 0 ;  /* 0x00000000ff727431 */ /* 0x000fe400000001ff */
[----:B------:R-:W-:Y:S01]  /*59210*/  IMAD.MOV.U32 R14, RZ, RZ, R10 ;  /* 0x000000ffff0e7224 */ /* 0x000fe200078e000a */
[----:B------:R-:W-:-:S07]  /*59220*/  LOP3.LUT R18, R112, UR4, R11, 0x96, !PT ;  /* 0x0000000470127c12 */ /* 0x000fce000f8e960b */
.L_x_46000:
[----:B------:R-:W-:Y:S05]  /*59230*/  BSYNC.RECONVERGENT B0 ;  /* 0x0000000000007941 */ /* 0x000fea0003800200 */
.L_x_45999:
        /* <DEDUP_REMOVED lines=15> */
.L_x_46006:
        /* <DEDUP_REMOVED lines=12> */
.L_x_46008:
[----:B------:R-:W-:Y:S05]  /*593f0*/  BSYNC.RECONVERGENT B1 ;  /* 0x0000000000017941 */ /* 0x000fea0003800200 */
.L_x_46007:
        /* <DEDUP_REMOVED lines=62> */
.L_x_46005:
[----:B------:R-:W-:Y:S05]  /*597e0*/  BSYNC.RECONVERGENT B0 ;  /* 0x0000000000007941 */ /* 0x000fea0003800200 */
.L_x_46004:
        /* <DEDUP_REMOVED lines=17> */
.L_x_46011:
        /* <DEDUP_REMOVED lines=12> */
.L_x_46013:
[----:B------:R-:W-:Y:S05]  /*599c0*/  BSYNC.RECONVERGENT B1 ;  /* 0x0000000000017941 */ /* 0x000fea0003800200 */
.L_x_46012:
        /* <DEDUP_REMOVED lines=62> */
.L_x_46010:
[----:B------:R-:W-:Y:S05]  /*59db0*/  BSYNC.RECONVERGENT B0 ;  /* 0x0000000000007941 */ /* 0x000fea0003800200 */
.L_x_46009:
        /* <DEDUP_REMOVED lines=15> */
.L_x_46016:
        /* <DEDUP_REMOVED lines=12> */
.L_x_46018:
[----:B------:R-:W-:Y:S05]  /*59f70*/  BSYNC.RECONVERGENT B1 ;  /* 0x0000000000017941 */ /* 0x000fea0003800200 */
.L_x_46017:
        /* <DEDUP_REMOVED lines=62> */
.L_x_46015:
[----:B------:R-:W-:Y:S05]  /*5a360*/  BSYNC.RECONVERGENT B0 ;  /* 0x0000000000007941 */ /* 0x000fea0003800200 */
.L_x_46014:
        /* <DEDUP_REMOVED lines=17> */
.L_x_46021:
        /* <DEDUP_REMOVED lines=15> */
.L_x_46023:
[----:B------:R-:W-:Y:S05]  /*5a570*/  BSYNC.RECONVERGENT B1 ;  /* 0x0000000000017941 */ /* 0x000fea0003800200 */
.L_x_46022:
        /* <DEDUP_REMOVED lines=62> */
.L_x_46020:
[----:B------:R-:W-:Y:S05]  /*5a960*/  BSYNC.RECONVERGENT B0 ;  /* 0x0000000000007941 */ /* 0x000fea0003800200 */
.L_x_46019:
        /* <DEDUP_REMOVED lines=38> */
.L_x_45983:
        /* <DEDUP_REMOVED lines=16> */
.L_x_46027:
        /* <DEDUP_REMOVED lines=12> */
.L_x_46029:
[----:B------:R-:W-:Y:S05]  /*5ad90*/  BSYNC.RECONVERGENT B1 ;  /* 0x0000000000017941 */ /* 0x000fea0003800200 */
.L_x_46028:
        /* <DEDUP_REMOVED lines=62> */
.L_x_46026:
[----:B------:R-:W-:Y:S05]  /*5b180*/  BSYNC.RECONVERGENT B0 ;  /* 0x0000000000007941 */ /* 0x000fea0003800200 */
.L_x_46025:
        /* <DEDUP_REMOVED lines=16> */
.L_x_46032:
        /* <DEDUP_REMOVED lines=12> */
.L_x_46034:
[----:B------:R-:W-:Y:S05]  /*5b350*/  BSYNC.RECONVERGENT B1 ;  /* 0x0000000000017941 */ /* 0x000fea0003800200 */
.L_x_46033:
        /* <DEDUP_REMOVED lines=62> */
.L_x_46031:
[----:B------:R-:W-:Y:S05]  /*5b740*/  BSYNC.RECONVERGENT B0 ;  /* 0x0000000000007941 */ /* 0x000fea0003800200 */
.L_x_46030:
        /* <DEDUP_REMOVED lines=16> */
.L_x_46037:
        /* <DEDUP_REMOVED lines=12> */
.L_x_46039:
[----:B------:R-:W-:Y:S05]  /*5b910*/  BSYNC.RECONVERGENT B1 ;  /* 0x0000000000017941 */ /* 0x000fea0003800200 */
.L_x_46038:
        /* <DEDUP_REMOVED lines=62> */
.L_x_46036:
[----:B------:R-:W-:Y:S05]  /*5bd00*/  BSYNC.RECONVERGENT B0 ;  /* 0x0000000000007941 */ /* 0x000fea0003800200 */
.L_x_46035:
        /* <DEDUP_REMOVED lines=16> */
.L_x_46042:
        /* <DEDUP_REMOVED lines=12> */
.L_x_46044:
[----:B------:R-:W-:Y:S05]  /*5bed0*/  BSYNC.RECONVERGENT B1 ;  /* 0x0000000000017941 */ /* 0x000fea0003800200 */
.L_x_46043:
        /* <DEDUP_REMOVED lines=62> */
.L_x_46041:
[----:B------:R-:W-:Y:S05]  /*5c2c0*/  BSYNC.RECONVERGENT B0 ;  /* 0x0000000000007941 */ /* 0x000fea0003800200 */
.L_x_46040:
        /* <DEDUP_REMOVED lines=16> */
.L_x_46024:
        /* <DEDUP_REMOVED lines=22> */
.L_x_46045:
[----:B01----:R-:W0:Y:S01]  /*5c530*/  @P0 LDC.64 R112, c[0x0][0x398] ;  /* 0x0000e600ff700b82 */ /* 0x003e220000000a00 */
[----:B------:R-:W-:-:S04]  /*5c540*/  VIADD R181, R190, 0x260 ;  /* 0x00000260beb57836 */ /* 0x000fc80000000000 */
[----:B0-----:R-:W-:-:S05]  /*5c550*/  @P0 IMAD.WIDE.U32 R112, R181, 0x10, R112 ;  /* 0x00000010b5700825 */ /* 0x001fca00078e0070 */
[----:B------:R0:W5:Y:S02]  /*5c560*/  @P0 LDG.E.128 R64, desc[UR8][R112.64] ;  /* 0x0000000870400981 */ /* 0x000164000c1e1d00 */
[----:B0-----:R-:W0:Y:S02]  /*5c570*/  @P5 LDC.64 R112, c[0x0][0x3a0] ;  /* 0x0000e800ff705b82 */ /* 0x001e240000000a00 */
[----:B0-----:R-:W-:-:S05]  /*5c580*/  @P5 IMAD.WIDE.U32 R112, R181, 0x10, R112 ;  /* 0x00000010b5705825 */ /* 0x001fca00078e0070 */
        /* <DEDUP_REMOVED lines=20> */
.L_x_46049:
        /* <DEDUP_REMOVED lines=12> */
.L_x_46051:
[----:B------:R-:W-:Y:S05]  /*5c790*/  BSYNC.RECONVERGENT B1 ;  /* 0x0000000000017941 */ /* 0x000fea0003800200 */
.L_x_46050:
        /* <DEDUP_REMOVED lines=62> */
.L_x_46048:
[----:B------:R-:W-:Y:S05]  /*5cb80*/  BSYNC.RECONVERGENT B0 ;  /* 0x0000000000007941 */ /* 0x000fea0003800200 */
.L_x_46047:
        /* <DEDUP_REMOVED lines=17> */
.L_x_46054:
        /* <DEDUP_REMOVED lines=12> */
.L_x_46056:
[----:B------:R-:W-:Y:S05]  /*5cd60*/  BSYNC.RECONVERGENT B1 ;  /* 0x0000000000017941 */ /* 0x000fea0003800200 */
.L_x_46055:
        /* <DEDUP_REMOVED lines=62> */
.L_x_46053:
[----:B------:R-:W-:Y:S05]  /*5d150*/  BSYNC.RECONVERGENT B0 ;  /* 0x0000000000007941 */ /* 0x000fea0003800200 */
.L_x_46052:
        /* <DEDUP_REMOVED lines=15> */
.L_x_46059:
        /* <DEDUP_REMOVED lines=12> */
.L_x_46061:
[----:B------:R-:W-:Y:S05]  /*5d310*/  BSYNC.RECONVERGENT B1 ;  /* 0x0000000000017941 */ /* 0x000fea0003800200 */
.L_x_46060:
        /* <DEDUP_REMOVED lines=62> */
.L_x_46058:
[----:B------:R-:W-:Y:S05]  /*5d700*/  BSYNC.RECONVERGENT B0 ;  /* 0x0000000000007941 */ /* 0x000fea0003800200 */
.L_x_46057:
        /* <DEDUP_REMOVED lines=17> */
.L_x_46064:
        /* <DEDUP_REMOVED lines=12> */
.L_x_46066:
[----:B------:R-:W-:Y:S05]  /*5d8e0*/  BSYNC.RECONVERGENT B1 ;  /* 0x0000000000017941 */ /* 0x000fea0003800200 */
.L_x_46065:
        /* <DEDUP_REMOVED lines=62> */
.L_x_46063:
[----:B------:R-:W-:Y:S05]  /*5dcd0*/  BSYNC.RECONVERGENT B0 ;  /* 0x0000000000007941 */ /* 0x000fea0003800200 */
.L_x_46062:
        /* <DEDUP_REMOVED lines=15> */
.L_x_46069:
        /* <DEDUP_REMOVED lines=12> */
.L_x_46071:
[----:B------:R-:W-:Y:S05]  /*5de90*/  BSYNC.RECONVERGENT B1 ;  /* 0x0000000000017941 */ /* 0x000fea0003800200 */
.L_x_46070:
        /* <DEDUP_REMOVED lines=62> */
.L_x_46068:
[----:B------:R-:W-:Y:S05]  /*5e280*/  BSYNC.RECONVERGENT B0 ;  /* 0x0000000000007941 */ /* 0x000fea0003800200 */
.L_x_46067:
        /* <DEDUP_REMOVED lines=17> */
.L_x_46074:
        /* <DEDUP_REMOVED lines=12> */
.L_x_46076:
[----:B------:R-:W-:Y:S05]  /*5e460*/  BSYNC.RECONVERGENT B1 ;  /* 0x0000000000017941 */ /* 0x000fea0003800200 */
.L_x_46075:
        /* <DEDUP_REMOVED lines=62> */
.L_x_46073:
[----:B------:R-:W-:Y:S05]  /*5e850*/  BSYNC.RECONVERGENT B0 ;  /* 0x0000000000007941 */ /* 0x000fea0003800200 */
.L_x_46072:
        /* <DEDUP_REMOVED lines=15> */
.L_x_46079:
        /* <DEDUP_REMOVED lines=12> */
.L_x_46081:
[----:B------:R-:W-:Y:S05]  /*5ea10*/  BSYNC.RECONVERGENT B1 ;  /* 0x0000000000017941 */ /* 0x000fea0003800200 */
.L_x_46080:
        /* <DEDUP_REMOVED lines=62> */
.L_x_46078:
[----:B------:R-:W-:Y:S05]  /*5ee00*/  BSYNC.RECONVERGENT B0 ;  /* 0x0000000000007941 */ /* 0x000fea0003800200 */
.L_x_46077:
        /* <DEDUP_REMOVED lines=17> */
.L_x_46084:
        /* <DEDUP_REMOVED lines=15> */
.L_x_46086:
[----:B------:R-:W-:Y:S05]  /*5f010*/  BSYNC.RECONVERGENT B1 ;  /* 0x0000000000017941 */ /* 0x000fea0003800200 */
.L_x_46085:
        /* <DEDUP_REMOVED lines=62> */
.L_x_46083:
[----:B------:R-:W-:Y:S05]  /*5f400*/  BSYNC.RECONVERGENT B0 ;  /* 0x0000000000007941 */ /* 0x000fea0003800200 */
.L_x_46082:
[----:B------:R-:W-:Y:S02]  /*5f410*/  LOP3.LUT R8, R8, 0xffffffdf, RZ, 0xc0, !PT ;  /* 0xffffffdf08087812 */ /* 0x000fe400078ec0ff */
[----:B------:R-:W-:Y:S02]  /*5f420*/  FSEL R114, R114, RZ, P3 ;  /* 0x000000ff72727208 */ /* 0x000fe40001800000 */
[----:B------:R-:W-:Y:S02]  /*5f430*/  @P4 LOP3.LUT R8, R8, 0x20, RZ, 0xfc, !PT ;  /* 0x0000002008084812 */ /* 0x000fe400078efcff */
[----:B------:R-:W-:Y:S02]  /*5f440*/  FSEL R113, R113, RZ, P2 ;  /* 0x000000ff71717208 */ /* 0x000fe40001000000 */
[----:B------:R-:W-:Y:S02]  /*5f450*/  LOP3.LUT R8, R8, 0xffffffef, RZ, 0xc0, !PT ;  /* 0xffffffef08087812 */ /* 0x000fe400078ec0ff */
[----:B------:R-:W-:-:S02]  /*5f460*/  FSETP.GTU.FTZ.AND P4, PT, R9, R153, PT ;  /* 0x000000990900720b */ /* 0x000fc40003f9c000 */
[----:B------:R-:W-:Y:S02]  /*5f470*/  @P5 LOP3.LUT R8, R8, 0x10, RZ, 0xfc, !PT ;  /* 0x0000001008085812 */ /* 0x000fe400078efcff */
[----:B------:R-:W-:Y:S02]  /*5f480*/  FSETP.GTU.FTZ.AND P5, PT, R10, R153, PT ;  /* 0x000000990a00720b */ /* 0x000fe40003fbc000 */
[----:B------:R-:W-:Y:S02]  /*5f490*/  LOP3.LUT R8, R8, 0xfffffff7, RZ, 0xc0, !PT ;  /* 0xfffffff708087812 */ /* 0x000fe400078ec0ff */
[----:B------:R-:W-:Y:S02]  /*5f4a0*/  I2FP.F32.U32 R10, R155 ;  /* 0x0000009b000a7245 */ /* 0x000fe40000201000 */
[----:B------:R-:W-:Y:S02]  /*5f4b0*/  @P0 LOP3.LUT R8, R8, 0x8, RZ, 0xfc, !PT ;  /* 0x0000000808080812 */ /* 0x000fe400078efcff */
[----:B------:R-:W-:Y:S01]  /*5f4c0*/  FSETP.GTU.FTZ.AND P0, PT, R11, R153, PT ;  /* 0x000000990b00720b */ /* 0x000fe20003f1c000 */
[----:B------:R-:W-:Y:S01]  /*5f4d0*/  FMUL.FTZ R11, R66, R152 ;  /* 0x00000098420b7220 */ /* 0x000fe20000410000 */
[----:B------:R-:W-:Y:S01]  /*5f4e0*/  FFMA.FTZ R154, R10, R154, 1.1641532182693481445e-10 ;  /* 0x2f0000000a9a7423 */ /* 0x000fe2000001009a */
[----:B------:R-:W-:Y:S01]  /*5f4f0*/  FMUL.FTZ R10, R64, R152 ;  /* 0x00000098400a7220 */ /* 0x000fe20000410000 */
[----:B------:R-:W-:-:S02]  /*5f500*/  SEL R9, RZ, 0x1, P4 ;  /* 0x00000001ff097807 */ /* 0x000fc40002000000 */
[----:B------:R-:W-:Y:S02]  /*5f510*/  FSEL R11, R11, RZ, !P0 ;  /* 0x000000ff0b0b7208 */ /* 0x000fe40004000000 */
[----:B------:R-:W-:Y:S02]  /*5f520*/  FSEL R10, R10, RZ, !P4 ;  /* 0x000000ff0a0a7208 */ /* 0x000fe40006000000 */
[----:B------:R-:W-:Y:S01]  /*5f530*/  FSETP.GTU.FTZ.AND P6, PT, R154, R153, PT ;  /* 0x000000999a00720b */ /* 0x000fe20003fdc000 */
[----:B------:R-:W-:Y:S01]  /*5f540*/  FADD.FTZ R114, R114, R11 ;  /* 0x0000000b72727221 */ /* 0x000fe20000010000 */
[-C--:B------:R-:W-:Y:S01]  /*5f550*/  FMUL.FTZ R11, R65, R152.reuse ;  /* 0x00000098410b7220 */ /* 0x080fe20000410000 */
[----:B------:R-:W-:Y:S01]  /*5f560*/  FMUL.FTZ R152, R67, R152 ;  /* 0x0000009843987220 */ /* 0x000fe20000410000 */
[----:B------:R-:W-:Y:S02]  /*5f570*/  LOP3.LUT P4, RZ, R8, 0x20, RZ, 0xc0, !PT ;  /* 0x0000002008ff7812 */ /* 0x000fe4000788c0ff */
[----:B------:R-:W-:-:S02]  /*5f580*/  FSEL R112, R112, RZ, P1 ;  /* 0x000000ff70707208 */ /* 0x000fc40000800000 */
[----:B------:R-:W-:Y:S02]  /*5f590*/  FSEL R11, R11, RZ, !P5 ;  /* 0x000000ff0b0b7208 */ /* 0x000fe40006800000 */
[----:B------:R-:W-:Y:S01]  /*5f5a0*/  FSEL R115, R115, RZ, P4 ;  /* 0x000000ff73737208 */ /* 0x000fe20002000000 */
[----:B------:R-:W-:Y:S01]  /*5f5b0*/  FADD.FTZ R112, R112, R10 ;  /* 0x0000000a70707221 */ /* 0x000fe20000010000 */
[----:B------:R-:W-:Y:S01]  /*5f5c0*/  FSEL R152, R152, RZ, !P6 ;  /* 0x000000ff98987208 */ /* 0x000fe20007000000 */
[----:B------:R-:W-:Y:S01]  /*5f5d0*/  FADD.FTZ R113, R113, R11 ;  /* 0x0000000b71717221 */ /* 0x000fe20000010000 */
[----:B------:R-:W-:Y:S02]  /*5f5e0*/  SEL R11, RZ, 0x1, P5 ;  /* 0x00000001ff0b7807 */ /* 0x000fe40002800000 */
[----:B------:R-:W-:Y:S01]  /*5f5f0*/  LOP3.LUT P5, RZ, R8, 0x10, RZ, 0xc0, !PT ;  /* 0x0000001008ff7812 */ /* 0x000fe200078ac0ff */
[----:B------:R-:W-:Y:S01]  /*5f600*/  FADD.FTZ R115, R152, R115 ;  /* 0x0000007398737221 */ /* 0x000fe20000010000 */
[----:B------:R-:W-:-:S02]  /*5f610*/  SEL R10, RZ, 0x1, P0 ;  /* 0x00000001ff0a7807 */ /* 0x000fc40000000000 */
[----:B------:R-:W-:Y:S02]  /*5f620*/  PRMT R12, R9, 0x7610, R12 ;  /* 0x00007610090c7816 */ /* 0x000fe4000000000c */
[----:B------:R-:W-:Y:S02]  /*5f630*/  LOP3.LUT P0, RZ, R8, 0x8, RZ, 0xc0, !PT ;  /* 0x0000000808ff7812 */ /* 0x000fe4000780c0ff */
[----:B------:R-:W-:-:S05]  /*5f640*/  SEL R9, RZ, 0x1, P6 ;  /* 0x00000001ff097807 */ /* 0x000fca0003000000 */
[----:B------:R-:W-:Y:S01]  /*5f650*/  @P5 FADD.FTZ R114, R70, R114 ;  /* 0x0000007246725221 */ /* 0x000fe20000010000 */
[----:B------:R-:W-:Y:S01]  /*5f660*/  @P5 FADD.FTZ R113, R69, R113 ;  /* 0x0000007145715221 */ /* 0x000fe20000010000 */
[----:B------:R-:W-:Y:S01]  /*5f670*/  @P5 FADD.FTZ R112, R68, R112 ;  /* 0x0000007044705221 */ /* 0x000fe20000010000 */
[----:B------:R-:W-:Y:S01]  /*5f680*/  @P5 FADD.FTZ R115, R71, R115 ;  /* 0x0000007347735221 */ /* 0x000fe20000010000 */
[----:B------:R-:W-:Y:S06]  /*5f690*/  BRA `(.L_x_46087) ;  /* 0x0000001800007947 */ /* 0x000fec0003800000 */
.L_x_46046:
        /* <DEDUP_REMOVED lines=16> */
.L_x_46090:
        /* <DEDUP_REMOVED lines=12> */
.L_x_46092:
[----:B------:R-:W-:Y:S05]  /*5f860*/  BSYNC.RECONVERGENT B1 ;  /* 0x0000000000017941 */ /* 0x000fea0003800200 */
.L_x_46091:
        /* <DEDUP_REMOVED lines=62> */
.L_x_46089:
[----:B------:R-:W-:Y:S05]  /*5fc50*/  BSYNC.RECONVERGENT B0 ;  /* 0x0000000000007941 */ /* 0x000fea0003800200 */
.L_x_46088:
        /* <DEDUP_REMOVED lines=16> */
.L_x_46095:
        /* <DEDUP_REMOVED lines=12> */
.L_x_46097:
[----:B------:R-:W-:Y:S05]  /*5fe20*/  BSYNC.RECONVERGENT B1 ;  /* 0x0000000000017941 */ /* 0x000fea0003800200 */
.L_x_46096:
        /* <DEDUP_REMOVED lines=62> */
.L_x_46094:
[----:B------:R-:W-:Y:S05]  /*60210*/  BSYNC.RECONVERGENT B0 ;  /* 0x0000000000007941 */ /* 0x000fea0003800200 */
.L_x_46093:
        /* <DEDUP_REMOVED lines=16> */
.L_x_46100:
        /* <DEDUP_REMOVED lines=12> */
.L_x_46102:
[----:B------:R-:W-:Y:S05]  /*603e0*/  BSYNC.RECONVERGENT B1 ;  /* 0x0000000000017941 */ /* 0x000fea0003800200 */
.L_x_46101:
        /* <DEDUP_REMOVED lines=62> */
.L_x_46099:
[----:B------:R-:W-:Y:S05]  /*607d0*/  BSYNC.RECONVERGENT B0 ;  /* 0x0000000000007941 */ /* 0x000fea0003800200 */
.L_x_46098:
        /* <DEDUP_REMOVED lines=16> */
.L_x_46105:
        /* <DEDUP_REMOVED lines=12> */
.L_x_46107:
[----:B------:R-:W-:Y:S05]  /*609a0*/  BSYNC.RECONVERGENT B1 ;  /* 0x0000000000017941 */ /* 0x000fea0003800200 */
.L_x_46106:
        /* <DEDUP_REMOVED lines=62> */
.L_x_46104:
[----:B------:R-:W-:Y:S05]  /*60d90*/  BSYNC.RECONVERGENT B0 ;  /* 0x0000000000007941 */ /* 0x000fea0003800200 */
.L_x_46103:
        /* <DEDUP_REMOVED lines=16> */
.L_x_46087:
        /* <DEDUP_REMOVED lines=22> */
.L_x_46108:
[----:B01----:R-:W-:Y:S01]  /*61000*/  FADD.FTZ R152, RZ, R144 ;  /* 0x00000090ff987221 */ /* 0x003fe20000010000 */
[----:B------:R-:W-:-:S03]  /*61010*/  UMOV UR4, 0xffffffff ;  /* 0xffffffff00047882 */ /* 0x000fc60000000000 */
        /* <DEDUP_REMOVED lines=80> */
[----:B------:R-:W-:Y:S01]  /*61520*/  FADD.FTZ R152, R152, R115 ;  /* 0x0000007398987221 */ /* 0x000fe20000010000 */
[----:B------:R-:W-:Y:S06]  /*61530*/  BRA.DIV UR4, `(.L_x_46109) ;  /* 0x0000004604a47947 */ /* 0x000fec000b800000 */
        /* <DEDUP_REMOVED lines=181> */
.L_x_46122:
[----:B------:R-:W2:Y:S04]  /*62090*/  LDL.S16 R155, [R1+0x15c] ;  /* 0x00015c00019b7983 */ /* 0x000ea80000100600 */
[----:B------:R-:W3:Y:S04]  /*620a0*/  LDL.S16 R154, [R1+0x154] ;  /* 0x00015400019a7983 */ /* 0x000ee80000100600 */
[----:B------:R-:W4:Y:S04]  /*620b0*/  LDL.S16 R222, [R1+0x158] ;  /* 0x0001580001de7983 */ /* 0x000f280000100600 */
[----:B------:R-:W5:Y:S04]  /*620c0*/  LDL.S16 R221, [R1+0x150] ;  /* 0x0001500001dd7983 */ /* 0x000f680000100600 */
[----:B------:R-:W5:Y:S01]  /*620d0*/  LDL.S16 R220, [R1+0x6c] ;  /* 0x00006c0001dc7983 */ /* 0x000f620000100600 */
[----:B-1----:R-:W-:Y:S01]  /*620e0*/  FADD.FTZ R153, R188, R153 ;  /* 0x00000099bc997221 */ /* 0x002fe20000010000 */
[----:B------:R-:W-:-:S02]  /*620f0*/  ISETP.NE.AND P2, PT, RZ, UR15, PT ;  /* 0x0000000fff007c0c */ /* 0x000fc4000bf45270 */
[----:B------:R-:W5:Y:S01]  /*62100*/  LDL.S16 R212, [R1+0x6e] ;  /* 0x00006e0001d47983 */ /* 0x000f620000100600 */
[----:B------:R-:W-:Y:S01]  /*62110*/  FFMA.FTZ R153, R153, R152, UR16 ;  /* 0x0000001099997e23 */ /* 0x000fe20008010098 */
[----:B------:R-:W-:Y:S02]  /*62120*/  FMUL.FTZ R152, R223, R223 ;  /* 0x000000dfdf987220 */ /* 0x000fe40000410000 */
[----:B------:R-:W5:Y:S03]  /*62130*/  LDL.S16 R213, [R1+0x15a] ;  /* 0x00015a0001d57983 */ /* 0x000f660000100600 */
[----:B------:R-:W-:Y:S01]  /*62140*/  FSEL R152, R152, RZ, P2 ;  /* 0x000000ff98987208 */ /* 0x000fe20001000000 */
[----:B------:R-:W5:Y:S04]  /*62150*/  LDL.S16 R235, [R1+0x152] ;  /* 0x0001520001eb7983 */ /* 0x000f680000100600 */
[----:B------:R-:W-:Y:S01]  /*62160*/  FADD.FTZ R152, R153, R152 ;  /* 0x0000009899987221 */ /* 0x000fe20000010000 */
[----:B------:R-:W5:Y:S03]  /*62170*/  LDL.S16 R234, [R1+0x156] ;  /* 0x0001560001ea7983 */ /* 0x000f660000100600 */
[----:B0-----:R-:W0:Y:S01]  /*62180*/  MUFU.RSQ R188, R152 ;  /* 0x0000009800bc7308 */ /* 0x001e220000001400 */
[----:B------:R-:W-:Y:S01]  /*62190*/  FSEL R191, R223, RZ, !P2 ;  /* 0x000000ffdfbf7208 */ /* 0x000fe20005000000 */
[----:B------:R-:W5:Y:S04]  /*621a0*/  LDL.S16 R236, [R1+0x14c] ;  /* 0x00014c0001ec7983 */ /* 0x000f680000100600 */
[----:B------:R-:W-:Y:S01]  /*621b0*/  FADD.FTZ R144, -R191, R144 ;  /* 0x00000090bf907221 */ /* 0x000fe20000010100 */
[----:B------:R-:W5:Y:S03]  /*621c0*/  LDL.S16 R237, [R1+0x64] ;  /* 0x0000640001ed7983 */ /* 0x000f660000100600 */
[----:B0-----:R-:W-:Y:S01]  /*621d0*/  FMUL.FTZ R144, R188, R144 ;  /* 0x00000090bc907220 */ /* 0x001fe20000410000 */
[----:B--2---:R-:W-:-:S02]  /*621e0*/  HADD2.F32 R152, -RZ, R155.H0_H0 ;  /* 0x2000009bff987230 */ /* 0x004fc40000004100 */
[----:B------:R-:W-:Y:S02]  /*621f0*/  HADD2.F32 R155, -RZ, R192.H0_H0 ;  /* 0x200000c0ff9b7230 */ /* 0x000fe40000004100 */
[----:B---3--:R-:W-:Y:S02]  /*62200*/  HADD2.F32 R153, -RZ, R154.H0_H0 ;  /* 0x2000009aff997230 */ /* 0x008fe40000004100 */
[----:B------:R-:W-:Y:S02]  /*62210*/  HADD2.F32 R154, -RZ, R230.H0_H0 ;  /* 0x200000e6ff9a7230 */ /* 0x000fe40000004100 */
[----:B------:R-:W-:-:S03]  /*62220*/  FFMA.FTZ R152, R144, R152, R155 ;  /* 0x0000009890987223 */ /* 0x000fc6000001009b */
[----:B------:R-:W-:Y:S01]  /*62230*/  FFMA.FTZ R144, R144, R153, R154 ;  /* 0x0000009990907223 */ /* 0x000fe2000001009a */
[----:B----4-:R-:W-:Y:S02]  /*62240*/  HADD2.F32 R153, -RZ, R222.H0_H0 ;  /* 0x200000deff997230 */ /* 0x010fe40000004100 */
[----:B------:R-:W2:Y:S01]  /*62250*/  LDL.S16 R222, [R1+0x6a] ;  /* 0x00006a0001de7983 */ /* 0x000ea20000100600 */
[----:B-----5:R-:W-:Y:S02]  /*62260*/  HADD2.F32 R154, -RZ, R221.H0_H0 ;  /* 0x200000ddff9a7230 */ /* 0x020fe40000004100 */
[----:B------:R-:W-:Y:S01]  /*62270*/  HADD2.F32 R155, -RZ, R220.H0_H0 ;  /* 0x200000dcff9b7230 */ /* 0x000fe20000004100 */
[----:B------:R-:W3:Y:S04]  /*62280*/  LDL.S16 R221, [R1+0x14e] ;  /* 0x00014e0001dd7983 */ /* 0x000ee80000100600 */
[----:B------:R-:W4:Y:S01]  /*62290*/  LDL.S16 R220, [R1+0x68] ;  /* 0x0000680001dc7983 */ /* 0x000f220000100600 */
[----:B------:R-:W-:Y:S01]  /*622a0*/  FADD.FTZ R145, -R191, R145 ;  /* 0x00000091bf917221 */ /* 0x000fe20000010100 */
[----:B------:R-:W-:-:S03]  /*622b0*/  HADD2.F32 R212, -RZ, R212.H0_H0 ;  /* 0x200000d4ffd47230 */ /* 0x000fc60000004100 */
[----:B------:R-:W-:Y:S01]  /*622c0*/  FMUL.FTZ R145, R188, R145 ;  /* 0x00000091bc917220 */ /* 0x000fe20000410000 */
[----:B------:R-:W-:-:S03]  /*622d0*/  FADD.FTZ R146, -R191, R146 ;  /* 0x00000092bf927221 */ /* 0x000fc60000010100 */
[C---:B------:R-:W-:Y:S01]  /*622e0*/  FFMA.FTZ R153, R145.reuse, R153, R212 ;  /* 0x0000009991997223 */ /* 0x040fe200000100d4 */
[----:B------:R-:W-:Y:S01]  /*622f0*/  FFMA.FTZ R145, R145, R154, R155 ;  /* 0x0000009a91917223 */ /* 0x000fe2000001009b */
[----:B------:R-:W-:Y:S02]  /*62300*/  HADD2.F32 R154, -RZ, R213.H0_H0 ;  /* 0x200000d5ff9a7230 */ /* 0x000fe40000004100 */
[----:B------:R-:W-:Y:S01]  /*62310*/  FMUL.FTZ R146, R188, R146 ;  /* 0x00000092bc927220 */ /* 0x000fe20000410000 */
[----:B------:R-:W-:Y:S02]  /*62320*/  HADD2.F32 R213, -RZ, R193.H0_H0 ;  /* 0x200000c1ffd57230 */ /* 0x000fe40000004100 */
[----:B------:R-:W-:Y:S02]  /*62330*/  HADD2.F32 R155, -RZ, R235.H0_H0 ;  /* 0x200000ebff9b7230 */ /* 0x000fe40000004100 */
[----:B------:R-:W-:Y:S02]  /*62340*/  HADD2.F32 R212, -RZ, R231.H0_H0 ;  /* 0x200000e7ffd47230 */ /* 0x000fe40000004100 */
[----:B------:R-:W-:Y:S01]  /*62350*/  FADD.FTZ R147, -R191, R147 ;  /* 0x00000093bf937221 */ /* 0x000fe20000010100 */
[C---:B------:R-:W-:Y:S01]  /*62360*/  FFMA.FTZ R154, R146.reuse, R154, R213 ;  /* 0x0000009a929a7223 */ /* 0x040fe200000100d5 */
[----:B------:R-:W5:Y:S01]  /*62370*/  LDL.S16 R235, [R1+0x144] ;  /* 0x0001440001eb7983 */ /* 0x000f620000100600 */
[----:B------:R-:W-:Y:S01]  /*62380*/  FFMA.FTZ R146, R146, R155, R212 ;  /* 0x0000009b92927223 */ /* 0x000fe200000100d4 */
[----:B------:R-:W-:-:S02]  /*62390*/  HADD2.F32 R155, -RZ, R234.H0_H0 ;  /* 0x200000eaff9b7230 */ /* 0x000fc40000004100 */
[----:B------:R-:W-:Y:S01]  /*623a0*/  FMUL.FTZ R147, R188, R147 ;  /* 0x00000093bc937220 */ /* 0x000fe20000410000 */
[----:B------:R-:W5:Y:S01]  /*623b0*/  LDL.S16 R234, [R1+0x66] ;  /* 0x0000660001ea7983 */ /* 0x000f620000100600 */
[----:B--2---:R-:W-:-:S03]  /*623c0*/  HADD2.F32 R212, -RZ, R222.H0_H0 ;  /* 0x200000deffd47230 */ /* 0x004fc60000004100 */
[----:B------:R-:W2:Y:S02]  /*623d0*/  LDL.S16 R222, [R1+0x140] ;  /* 0x0001400001de7983 */ /* 0x000ea40000100600 */
[C---:B------:R-:W-:Y:S01]  /*623e0*/  FFMA.FTZ R155, R147.reuse, R155, R212 ;  /* 0x0000009b939b7223 */ /* 0x040fe200000100d4 */
[----:B---3--:R-:W-:Y:S02]  /*623f0*/  HADD2.F32 R212, -RZ, R221.H0_H0 ;  /* 0x200000ddffd47230 */ /* 0x008fe40000004100 */
[----:B----4-:R-:W-:Y:S02]  /*62400*/  HADD2.F32 R213, -RZ, R220.H0_H0 ;  /* 0x200000dcffd57230 */ /* 0x010fe40000004100 */
[----:B------:R-:W0:Y:S03]  /*62410*/  LDC.64 R220, c[0x0][0x428] ;  /* 0x00010a00ffdc7b82 */ /* 0x000e260000000a00 */
[----:B------:R-:W-:-:S05]  /*62420*/  FFMA.FTZ R147, R147, R212, R213 ;  /* 0x000000d493937223 */ /* 0x000fca00000100d5 */
[----:B------:R-:W1:Y:S02]  /*62430*/  @!P1 LDC.64 R212, c[0x0][0x3c0] ;  /* 0x0000f000ffd49b82 */ /* 0x000e640000000a00 */
[----:B-1----:R-:W-:-:S05]  /*62440*/  @!P1 IMAD.WIDE R212, R16, 0x4, R212 ;  /* 0x0000000410d49825 */ /* 0x002fca00078e02d4 */
[----:B------:R1:W-:Y:S04]  /*62450*/  @!P1 STG.E desc[UR8][R212.64], R223 ;  /* 0x000000dfd4009986 */ /* 0x0003e8000c101908 */
[----:B-1----:R-:W3:Y:S01]  /*62460*/  LDL.S16 R223, [R1+0x148] ;  /* 0x0001480001df7983 */ /* 0x002ee20000100600 */
[----:B------:R-:W1:Y:S02]  /*62470*/  @!P1 LDC.64 R212, c[0x0][0x3c8] ;  /* 0x0000f200ffd49b82 */ /* 0x000e640000000a00 */
[----:B-1----:R-:W-:-:S05]  /*62480*/  @!P1 IMAD.WIDE R212, R16, 0x4, R212 ;  /* 0x0000000410d49825 */ /* 0x002fca00078e02d4 */
[----:B------:R0:W-:Y:S02]  /*62490*/  @!P1 STG.E desc[UR8][R212.64], R188 ;  /* 0x000000bcd4009986 */ /* 0x0001e4000c101908 */
[----:B0-----:R-:W-:-:S05]  /*624a0*/  IMAD.WIDE.U32 R212, R190, 0x10, R220 ;  /* 0x00000010bed47825 */ /* 0x001fca00078e00dc */
[----:B------:R0:W-:Y:S02]  /*624b0*/  STG.E.128 desc[UR8][R212.64], R152 ;  /* 0x00000098d4007986 */ /* 0x0001e4000c101d08 */
[----:B0-----:R-:W-:Y:S01]  /*624c0*/  FADD.FTZ R152, -R191, R148 ;  /* 0x00000094bf987221 */ /* 0x001fe20000010100 */
[----:B------:R-:W-:Y:S01]  /*624d0*/  HADD2.F32 R148, -RZ, R236.H0_H0 ;  /* 0x200000ecff947230 */ /* 0x000fe20000004100 */
[----:B------:R-:W4:Y:S04]  /*624e0*/  LDL.S16 R213, [R1+0x60] ;  /* 0x0000600001d57983 */ /* 0x000f280000100600 */
[----:B------:R-:W4:Y:S01]  /*624f0*/  LDL.S16 R236, [R1+0x14a] ;  /* 0x00014a0001ec7983 */ /* 0x000f220000100600 */
[----:B-----5:R-:W-:Y:S02]  /*62500*/  HADD2.F32 R153, -RZ, R235.H0_H0 ;  /* 0x200000ebff997230 */ /* 0x020fe40000004100 */
[----:B------:R-:W-:Y:S01]  /*62510*/  FMUL.FTZ R152, R188, R152 ;  /* 0x00000098bc987220 */ /* 0x000fe20000410000 */
[----:B------:R-:W-:Y:S01]  /*62520*/  HADD2.F32 R155, -RZ, R186.H0_H0 ;  /* 0x200000baff9b7230 */ /* 0x000fe20000004100 */
[----:B------:R-:W5:Y:S01]  /*62530*/  LDL.S16 R235, [R1+0x142] ;  /* 0x0001420001eb7983 */ /* 0x000f620000100600 */
[----:B------:R-:W-:-:S03]  /*62540*/  HADD2.F32 R154, -RZ, R228.H0_H0 ;  /* 0x200000e4ff9a7230 */ /* 0x000fc60000004100 */
[C---:B------:R-:W-:Y:S02]  /*62550*/  FFMA.FTZ R148, R152.reuse, R148, R155 ;  /* 0x0000009498947223 */ /* 0x040fe4000001009b */
[----:B------:R-:W-:Y:S01]  /*62560*/  FFMA.FTZ R152, R152, R153, R154 ;  /* 0x0000009998987223 */ /* 0x000fe2000001009a */
[----:B------:R-:W-:Y:S01]  /*62570*/  FADD.FTZ R153, -R191, R149 ;  /* 0x00000095bf997221 */ /* 0x000fe20000010100 */
[----:B------:R-:W-:Y:S02]  /*62580*/  HADD2.F32 R212, -RZ, R234.H0_H0 ;  /* 0x200000eaffd47230 */ /* 0x000fe40000004100 */
[----:B------:R-:W5:Y:S01]  /*62590*/  LDL.S16 R234, [R1+0x146] ;  /* 0x0001460001ea7983 */ /* 0x000f620000100600 */
[----:B--2---:R-:W-:-:S03]  /*625a0*/  HADD2.F32 R154, -RZ, R222.H0_H0 ;  /* 0x200000deff9a7230 */ /* 0x004fc60000004100 */
[----:B------:R-:W2:Y:S01]  /*625b0*/  LDL.S16 R222, [R1+0x13e] ;  /* 0x00013e0001de7983 */ /* 0x000ea20000100600 */
[----:B---3--:R-:W-:-:S03]  /*625c0*/  HADD2.F32 R149, -RZ, R223.H0_H0 ;  /* 0x200000dfff957230 */ /* 0x008fc60000004100 */
[----:B------:R-:W3:Y:S01]  /*625d0*/  LDL.S16 R223, [R1+0x62] ;  /* 0x0000620001df7983 */ /* 0x000ee20000100600 */
[----:B------:R-:W-:Y:S01]  /*625e0*/  FMUL.FTZ R153, R188, R153 ;  /* 0x00000099bc997220 */ /* 0x000fe20000410000 */
[----:B------:R-:W-:Y:S02]  /*625f0*/  HADD2.F32 R155, -RZ, R237.H0_H0 ;  /* 0x200000edff9b7230 */ /* 0x000fe40000004100 */
[----:B------:R-:W2:Y:S01]  /*62600*/  LDL.S16 R237, [R1+0x136] ;  /* 0x0001360001ed7983 */ /* 0x000ea20000100600 */
[C---:B------:R-:W-:Y:S02]  /*62610*/  FFMA.FTZ R149, R153.reuse, R149, R212 ;  /* 0x0000009599957223 */ /* 0x040fe400000100d4 */
[----:B------:R-:W-:Y:S01]  /*62620*/  FFMA.FTZ R153, R153, R154, R155 ;  /* 0x0000009a99997223 */ /* 0x000fe2000001009b */
[----:B------:R-:W-:Y:S01]  /*62630*/  FADD.FTZ R154, -R191, R150 ;  /* 0x00000096bf9a7221 */ /* 0x000fe20000010100 */
[----:B------:R-:W-:-:S03]  /*62640*/  HADD2.F32 R155, -RZ, R187.H0_H0 ;  /* 0x200000bbff9b7230 */ /* 0x000fc60000004100 */
[----:B------:R-:W-:Y:S01]  /*62650*/  FMUL.FTZ R154, R188, R154 ;  /* 0x0000009abc9a7220 */ /* 0x000fe20000410000 */
[----:B------:R-:W-:Y:S02]  /*62660*/  HADD2.F32 R212, -RZ, R229.H0_H0 ;  /* 0x200000e5ffd47230 */ /* 0x000fe40000004100 */
[----:B----4-:R-:W-:Y:S02]  /*62670*/  HADD2.F32 R150, -RZ, R236.H0_H0 ;  /* 0x200000ecff967230 */ /* 0x010fe40000004100 */
[----:B------:R-:W-:Y:S01]  /*62680*/  HADD2.F32 R213, -RZ, R213.H0_H0 ;  /* 0x200000d5ffd57230 */ /* 0x000fe20000004100 */
[----:B------:R-:W4:Y:S02]  /*62690*/  LDL.S16 R236, [R1+0x5a] ;  /* 0x00005a0001ec7983 */ /* 0x000f240000100600 */
[C---:B------:R-:W-:Y:S01]  /*626a0*/  FFMA.FTZ R150, R154.reuse, R150, R155 ;  /* 0x000000969a967223 */ /* 0x040fe2000001009b */
[----:B-----5:R-:W-:Y:S02]  /*626b0*/  HADD2.F32 R155, -RZ, R235.H0_H0 ;  /* 0x200000ebff9b7230 */ /* 0x020fe40000004100 */
[----:B------:R-:W5:Y:S03]  /*626c0*/  LDL.S16 R235, [R1+0x134] ;  /* 0x0001340001eb7983 */ /* 0x000f660000100600 */
[----:B------:R-:W-:Y:S01]  /*626d0*/  FFMA.FTZ R154, R154, R155, R212 ;  /* 0x0000009b9a9a7223 */ /* 0x000fe200000100d4 */
[----:B------:R-:W-:Y:S01]  /*626e0*/  FADD.FTZ R155, -R191, R151 ;  /* 0x00000097bf9b7221 */ /* 0x000fe20000010100 */
[----:B------:R-:W-:-:S03]  /*626f0*/  HADD2.F32 R151, -RZ, R234.H0_H0 ;  /* 0x200000eaff977230 */ /* 0x000fc60000004100 */
[----:B------:R-:W-:Y:S01]  /*62700*/  FMUL.FTZ R155, R188, R155 ;  /* 0x0000009bbc9b7220 */ /* 0x000fe20000410000 */
[----:B------:R-:W5:Y:S01]  /*62710*/  LDL.S16 R234, [R1+0x130] ;  /* 0x0001300001ea7983 */ /* 0x000f620000100600 */
[----:B---3--:R-:W-:-:S05]  /*62720*/  HADD2.F32 R212, -RZ, R223.H0_H0 ;  /* 0x200000dfffd47230 */ /* 0x008fca0000004100 */
[C---:B------:R-:W-:Y:S01]  /*62730*/  FFMA.FTZ R151, R155.reuse, R151, R212 ;  /* 0x000000979b977223 */ /* 0x040fe200000100d4 */
[----:B--2---:R-:W-:Y:S02]  /*62740*/  HADD2.F32 R212, -RZ, R222.H0_H0 ;  /* 0x200000deffd47230 */ /* 0x004fe40000004100 */
[----:B------:R-:W0:Y:S03]  /*62750*/  LDC.64 R222, c[0x0][0x430] ;  /* 0x00010c00ffde7b82 */ /* 0x000e260000000a00 */
[----:B------:R-:W-:Y:S01]  /*62760*/  FFMA.FTZ R155, R155, R212, R213 ;  /* 0x000000d49b9b7223 */ /* 0x000fe200000100d5 */
[----:B0-----:R-:W-:Y:S02]  /*62770*/  IMAD.WIDE.U32 R212, R190, 0x10, R222 ;  /* 0x00000010bed47825 */ /* 0x001fe400078e00de */
[----:B------:R-:W2:Y:S04]  /*62780*/  LDL.S16 R190, [R1+0x13a] ;  /* 0x00013a0001be7983 */ /* 0x000ea80000100600 */
[----:B------:R0:W-:Y:S04]  /*62790*/  STG.E.128 desc[UR8][R212.64], R144 ;  /* 0x00000090d4007986 */ /* 0x0001e8000c101d08 */
[----:B0-----:R-:W3:Y:S04]  /*627a0*/  LDL.S16 R146, [R1+0x13c] ;  /* 0x00013c0001927983 */ /* 0x001ee80000100600 */
[----:B------:R-:W4:Y:S04]  /*627b0*/  LDL.S16 R212, [R1+0x138] ;  /* 0x0001380001d47983 */ /* 0x000f280000100600 */
[----:B------:R-:W5:Y:S01]  /*627c0*/  LDL.S16 R213, [R1+0x5e] ;  /* 0x00005e0001d57983 */ /* 0x000f620000100600 */
[----:B------:R-:W-:-:S05]  /*627d0*/  IMAD.WIDE.U32 R144, R189, 0x10, R220 ;  /* 0x00000010bd907825 */ /* 0x000fca00078e00dc */
[----:B------:R0:W-:Y:S02]  /*627e0*/  STG.E.128 desc[UR8][R144.64], R148 ;  /* 0x0000009490007986 */ /* 0x0001e4000c101d08 */
[----:B0-----:R-:W-:Y:S02]  /*627f0*/  IMAD.WIDE.U32 R144, R189, 0x10, R222 ;  /* 0x00000010bd907825 */ /* 0x001fe400078e00de */
[----:B------:R-:W5:Y:S04]  /*62800*/  LDL.S16 R151, [R1+0x132] ;  /* 0x0001320001977983 */ /* 0x000f680000100600 */
[----:B------:R0:W-:Y:S04]  /*62810*/  STG.E.128 desc[UR8][R144.64], R152 ;  /* 0x0000009890007986 */ /* 0x0001e8000c101d08 */
[----:B------:R-:W5:Y:S01]  /*62820*/  LDL.S16 R150, [R1+0x58] ;  /* 0x0000580001967983 */ /* 0x000f620000100600 */
[C---:B------:R-:W-:Y:S01]  /*62830*/  FADD.FTZ R147, -R191.reuse, R140 ;  /* 0x0000008cbf937221 */ /* 0x040fe20000010100 */
[C---:B------:R-:W-:Y:S01]  /*62840*/  FADD.FTZ R149, -R191.reuse, R142 ;  /* 0x0000008ebf957221 */ /* 0x040fe20000010100 */
[----:B------:R-:W-:Y:S01]  /*62850*/  FADD.FTZ R148, -R191, R143 ;  /* 0x0000008fbf947221 */ /* 0x000fe20000010100 */
[----:B------:R-:W5:Y:S04]  /*62860*/  LDL.S16 R189, [R1+0x12a] ;  /* 0x00012a0001bd7983 */ /* 0x000f680000100600 */
[----:B0-----:R-:W5:Y:S04]  /*62870*/  LDL.S16 R155, [R1+0x5c] ;  /* 0x00005c00019b7983 */ /* 0x001f680000100600 */
[----:B------:R-:W5:Y:S01]  /*62880*/  LDL.S16 R154, [R1+0x12e] ;  /* 0x00012e00019a7983 */ /* 0x000f620000100600 */
[----:B------:R-:W-:-:S02]  /*62890*/  HADD2.F32 R144, -RZ, R182.H0_H0 ;  /* 0x200000b6ff907230 */ /* 0x000fc40000004100 */
[C---:B------:R-:W-:Y:S01]  /*628a0*/  FMUL.FTZ R147, R188.reuse, R147 ;  /* 0x00000093bc937220 */ /* 0x040fe20000410000 */
[----:B------:R-:W-:Y:S02]  /*628b0*/  HADD2.F32 R145, -RZ, R183.H0_H0 ;  /* 0x200000b7ff917230 */ /* 0x000fe40000004100 */
[C---:B------:R-:W-:Y:S01]  /*628c0*/  FMUL.FTZ R149, R188.reuse, R149 ;  /* 0x00000095bc957220 */ /* 0x040fe20000410000 */
[----:B------:R-:W-:Y:S02]  /*628d0*/  HADD2.F32 R143, -RZ, R237.H0_H0 ;  /* 0x200000edff8f7230 */ /* 0x000fe40000004100 */
[----:B------:R-:W-:Y:S01]  /*628e0*/  FMUL.FTZ R148, R188, R148 ;  /* 0x00000094bc947220 */ /* 0x000fe20000410000 */
[----:B------:R-:W5:Y:S04]  /*628f0*/  LDL.S16 R153, [R1+0x12c] ;  /* 0x00012c0001997983 */ /* 0x000f680000100600 */
[----:B------:R-:W5:Y:S01]  /*62900*/  LDL.S16 R152, [R1+0x128] ;  /* 0x0001280001987983 */ /* 0x000f620000100600 */
[----:B--2---:R-:W-:-:S03]  /*62910*/  HADD2.F32 R142, -RZ, R190.H0_H0 ;  /* 0x200000beff8e7230 */ /* 0x004fc60000004100 */
[----:B------:R-:W2:Y:S02]  /*62920*/  LDL.S16 R190, [R1+0x56] ;  /* 0x0000560001be7983 */ /* 0x000ea40000100600 */
[----:B------:R-:W-:Y:S01]  /*62930*/  FFMA.FTZ R142, R149, R142, R145 ;  /* 0x0000008e958e7223 */ /* 0x000fe20000010091 */
[----:B---3--:R-:W-:Y:S02]  /*62940*/  HADD2.F32 R140, -RZ, R146.H0_H0 ;  /* 0x20000092ff8c7230 */ /* 0x008fe40000004100 */
[----:B------:R-:W-:Y:S01]  /*62950*/  FADD.FTZ R146, -R191, R141 ;  /* 0x0000008dbf927221 */ /* 0x000fe20000010100 */
[----:B----4-:R-:W-:Y:S02]  /*62960*/  HADD2.F32 R141, -RZ, R212.H0_H0 ;  /* 0x200000d4ff8d7230 */ /* 0x010fe40000004100 */
[----:B------:R-:W-:Y:S01]  /*62970*/  FFMA.FTZ R140, R147, R140, R144 ;  /* 0x0000008c938c7223 */ /* 0x000fe20000010090 */
[----:B------:R-:W-:Y:S01]  /*62980*/  FMUL.FTZ R146, R188, R146 ;  /* 0x00000092bc927220 */ /* 0x000fe20000410000 */
[----:B------:R-:W-:Y:S01]  /*62990*/  FADD.FTZ R102, -R191, R102 ;  /* 0x00000066bf667221 */ /* 0x000fe20000010100 */
[----:B-----5:R-:W-:-:S02]  /*629a0*/  HADD2.F32 R144, -RZ, R213.H0_H0 ;  /* 0x200000d5ff907230 */ /* 0x020fc40000004100 */
[C---:B------:R-:W-:Y:S01]  /*629b0*/  FADD.FTZ R103, -R191.reuse, R103 ;  /* 0x00000067bf677221 */ /* 0x040fe20000010100 */
[C---:B------:R-:W-:Y:S01]  /*629c0*/  FADD.FTZ R96, -R191.reuse, R96 ;  /* 0x00000060bf607221 */ /* 0x040fe20000010100 */
[C---:B------:R-:W-:Y:S01]  /*629d0*/  FADD.FTZ R97, -R191.reuse, R97 ;  /* 0x00000061bf617221 */ /* 0x040fe20000010100 */
[C---:B------:R-:W-:Y:S01]  /*629e0*/  FADD.FTZ R98, -R191.reuse, R98 ;  /* 0x00000062bf627221 */ /* 0x040fe20000010100 */
[----:B------:R-:W-:Y:S01]  /*629f0*/  FFMA.FTZ R141, R146, R141, R144 ;  /* 0x0000008d928d7223 */ /* 0x000fe20000010090 */
[----:B------:R-:W-:Y:S02]  /*62a00*/  HADD2.F32 R144, -RZ, R236.H0_H0 ;  /* 0x200000ecff907230 */ /* 0x000fe40000004100 */
[C---:B------:R-:W-:Y:S01]  /*62a10*/  FADD.FTZ R99, -R191.reuse, R99 ;  /* 0x00000063bf637221 */ /* 0x040fe20000010100 */
[C---:B------:R-:W-:Y:S01]  /*62a20*/  FADD.FTZ R121, -R191.reuse, R121 ;  /* 0x00000079bf797221 */ /* 0x040fe20000010100 */
[----:B------:R-:W-:Y:S01]  /*62a30*/  FADD.FTZ R122, -R191, R122 ;  /* 0x0000007abf7a7221 */ /* 0x000fe20000010100 */
[----:B------:R-:W3:Y:S01]  /*62a40*/  LDL.S16 R212, [R1+0xd0] ;  /* 0x0000d00001d47983 */ /* 0x000ee20000100600 */
[----:B------:R-:W-:Y:S01]  /*62a50*/  FFMA.FTZ R143, R148, R143, R144 ;  /* 0x0000008f948f7223 */ /* 0x000fe20000010090 */
[----:B------:R-:W-:-:S05]  /*62a60*/  IMAD.WIDE.U32 R144, R185, 0x10, R220 ;  /* 0x00000010b9907825 */ /* 0x000fca00078e00dc */
[----:B------:R0:W-:Y:S02]  /*62a70*/  STG.E.128 desc[UR8][R144.64], R140 ;  /* 0x0000008c90007986 */ /* 0x0001e4000c101d08 */
[----:B0-----:R-:W-:Y:S02]  /*62a80*/  HADD2.F32 R140, -RZ, R235.H0_H0 ;  /* 0x200000ebff8c7230 */ /* 0x001fe40000004100 */
[----:B------:R-:W-:-:S05]  /*62a90*/  HADD2.F32 R141, -RZ, R226.H0_H0 ;  /* 0x200000e2ff8d7230 */ /* 0x000fca0000004100 */
[----:B------:R-:W-:Y:S01]  /*62aa0*/  FFMA.FTZ R140, R147, R140, R141 ;  /* 0x0000008c938c7223 */ /* 0x000fe2000001008d */
[----:B------:R-:W-:Y:S01]  /*62ab0*/  HADD2.F32 R141, -RZ, R234.H0_H0 ;  /* 0x200000eaff8d7230 */ /* 0x000fe20000004100 */
[----:B------:R-:W4:Y:S01]  /*62ac0*/  LDL.S16 R147, [R1+0x120] ;  /* 0x0001200001937983 */ /* 0x000f220000100600 */
[----:B------:R-:W-:-:S03]  /*62ad0*/  HADD2.F32 R142, -RZ, R155.H0_H0 ;  /* 0x2000009bff8e7230 */ /* 0x000fc60000004100 */
[----:B------:R-:W5:Y:S02]  /*62ae0*/  LDL.S16 R155, [R1+0x52] ;  /* 0x00005200019b7983 */ /* 0x000f640000100600 */
[----:B------:R-:W-:Y:S01]  /*62af0*/  FFMA.FTZ R141, R146, R141, R142 ;  /* 0x0000008d928d7223 */ /* 0x000fe2000001008e */
[----:B------:R-:W-:Y:S01]  /*62b00*/  HADD2.F32 R142, -RZ, R151.H0_H0 ;  /* 0x20000097ff8e7230 */ /* 0x000fe20000004100 */
[----:B------:R-:W3:Y:S04]  /*62b10*/  LDL.S16 R146, [R1+0x54] ;  /* 0x0000540001927983 */ /* 0x000ee80000100600 */
[----:B------:R-:W4:Y:S01]  /*62b20*/  LDL.S16 R151, [R1+0x126] ;  /* 0x0001260001977983 */ /* 0x000f220000100600 */
[----:B------:R-:W-:-:S03]  /*62b30*/  HADD2.F32 R144, -RZ, R150.H0_H0 ;  /* 0x20000096ff907230 */ /* 0x000fc60000004100 */
[----:B------:R-:W3:Y:S01]  /*62b40*/  LDL.S16 R150, [R1+0x124] ;  /* 0x0001240001967983 */ /* 0x000ee20000100600 */
[----:B------:R-:W-:-:S05]  /*62b50*/  HADD2.F32 R143, -RZ, R227.H0_H0 ;  /* 0x200000e3ff8f7230 */ /* 0x000fca0000004100 */
[----:B------:R-:W-:Y:S01]  /*62b60*/  FFMA.FTZ R142, R149, R142, R143 ;  /* 0x0000008e958e7223 */ /* 0x000fe2000001008f */
[----:B------:R-:W-:Y:S01]  /*62b70*/  HADD2.F32 R143, -RZ, R154.H0_H0 ;  /* 0x2000009aff8f7230 */ /* 0x000fe20000004100 */
[----:B------:R-:W3:Y:S04]  /*62b80*/  LDL.S16 R149, [R1+0x11c] ;  /* 0x00011c0001957983 */ /* 0x000ee80000100600 */
[----:B------:R-:W3:Y:S01]  /*62b90*/  LDL.S16 R154, [R1+0x122] ;  /* 0x00012200019a7983 */ /* 0x000ee20000100600 */
[----:B------:R-:W-:Y:S01]  /*62ba0*/  FFMA.FTZ R143, R148, R143, R144 ;  /* 0x0000008f948f7223 */ /* 0x000fe20000010090 */
[----:B------:R-:W-:Y:S02]  /*62bb0*/  IMAD.WIDE.U32 R144, R185, 0x10, R222 ;  /* 0x00000010b9907825 */ /* 0x000fe400078e00de */
[----:B------:R-:W3:Y:S04]  /*62bc0*/  LDL.S16 R148, [R1+0x4e] ;  /* 0x00004e0001947983 */ /* 0x000ee80000100600 */
[----:B------:R0:W-:Y:S02]  /*62bd0*/  STG.E.128 desc[UR8][R144.64], R140 ;  /* 0x0000008c90007986 */ /* 0x0001e4000c101d08 */
[----:B0-----:R-:W-:Y:S01]  /*62be0*/  FADD.FTZ R143, -R191, R136 ;  /* 0x00000088bf8f7221 */ /* 0x001fe20000010100 */
[----:B------:R-:W-:-:S02]  /*62bf0*/  HADD2.F32 R136, -RZ, R153.H0_H0 ;  /* 0x20000099ff887230 */ /* 0x000fc40000004100 */
[----:B------:R-:W-:Y:S02]  /*62c00*/  HADD2.F32 R140, -RZ, R160.H0_H0 ;  /* 0x200000a0ff8c7230 */ /* 0x000fe40000004100 */
[----:B------:R-:W-:Y:S01]  /*62c10*/  FMUL.FTZ R143, R188, R143 ;  /* 0x0000008fbc8f7220 */ /* 0x000fe20000410000 */
[----:B------:R-:W-:Y:S01]  /*62c20*/  FADD.FTZ R142, -R191, R137 ;  /* 0x00000089bf8e7221 */ /* 0x000fe20000010100 */
[----:B------:R-:W-:Y:S01]  /*62c30*/  HADD2.F32 R137, -RZ, R152.H0_H0 ;  /* 0x20000098ff897230 */ /* 0x000fe20000004100 */
[----:B------:R-:W3:Y:S01]  /*62c40*/  LDL.S16 R153, [R1+0x11e] ;  /* 0x00011e0001997983 */ /* 0x000ee20000100600 */
[----:B------:R-:W-:-:S03]  /*62c50*/  FFMA.FTZ R136, R143, R136, R140 ;  /* 0x000000888f887223 */ /* 0x000fc6000001008c */
[----:B------:R-:W3:Y:S01]  /*62c60*/  LDL.S16 R152, [R1+0x50] ;  /* 0x0000500001987983 */ /* 0x000ee20000100600 */
[C---:B------:R-:W-:Y:S01]  /*62c70*/  FMUL.FTZ R142, R188.reuse, R142 ;  /* 0x0000008ebc8e7220 */ /* 0x040fe20000410000 */
[C---:B------:R-:W-:Y:S01]  /*62c80*/  FADD.FTZ R145, -R191.reuse, R138 ;  /* 0x0000008abf917221 */ /* 0x040fe20000010100 */
[----:B------:R-:W-:Y:S01]  /*62c90*/  FADD.FTZ R144, -R191, R139 ;  /* 0x0000008bbf907221 */ /* 0x000fe20000010100 */
[----:B------:R-:W-:Y:S02]  /*62ca0*/  HADD2.F32 R138, -RZ, R189.H0_H0 ;  /* 0x200000bdff8a7230 */ /* 0x000fe40000004100 */
[----:B------:R-:W-:Y:S02]  /*62cb0*/  HADD2.F32 R141, -RZ, R161.H0_H0 ;  /* 0x200000a1ff8d7230 */ /* 0x000fe40000004100 */
[C---:B------:R-:W-:Y:S01]  /*62cc0*/  FMUL.FTZ R145, R188.reuse, R145 ;  /* 0x00000091bc917220 */ /* 0x040fe20000410000 */
[----:B------:R-:W-:Y:S01]  /*62cd0*/  FMUL.FTZ R144, R188, R144 ;  /* 0x00000090bc907220 */ /* 0x000fe20000410000 */
[----:B------:R-:W3:Y:S02]  /*62ce0*/  LDL.S16 R189, [R1+0xd2] ;  /* 0x0000d20001bd7983 */ /* 0x000ee40000100600 */
[----:B------:R-:W-:Y:S01]  /*62cf0*/  FFMA.FTZ R138, R145, R138, R141 ;  /* 0x0000008a918a7223 */ /* 0x000fe2000001008d */
[----:B--2---:R-:W-:-:S02]  /*62d00*/  HADD2.F32 R140, -RZ, R190.H0_H0 ;  /* 0x200000beff8c7230 */ /* 0x004fc40000004100 */
[----:B------:R-:W2:Y:S03]  /*62d10*/  LDL.S16 R190, [R1+0x2c] ;  /* 0x00002c0001be7983 */ /* 0x000ea60000100600 */
[----:B------:R-:W-:Y:S01]  /*62d20*/  FFMA.FTZ R137, R142, R137, R140 ;  /* 0x000000898e897223 */ /* 0x000fe2000001008c */
[----:B-----5:R-:W-:Y:S02]  /*62d30*/  HADD2.F32 R140, -RZ, R155.H0_H0 ;  /* 0x2000009bff8c7230 */ /* 0x020fe40000004100 */
[----:B------:R-:W5:Y:S01]  /*62d40*/  LDL.S16 R155, [R1+0x104] ;  /* 0x00010400019b7983 */ /* 0x000f620000100600 */
[----:B----4-:R-:W-:-:S03]  /*62d50*/  HADD2.F32 R139, -RZ, R151.H0_H0 ;  /* 0x20000097ff8b7230 */ /* 0x010fc60000004100 */
[----:B------:R-:W4:Y:S02]  /*62d60*/  LDL.S16 R151, [R1+0x118] ;  /* 0x0001180001977983 */ /* 0x000f240000100600 */
[----:B------:R-:W-:Y:S01]  /*62d70*/  FFMA.FTZ R139, R144, R139, R140 ;  /* 0x0000008b908b7223 */ /* 0x000fe2000001008c */
[----:B------:R-:W-:-:S05]  /*62d80*/  IMAD.WIDE.U32 R140, R184, 0x10, R220 ;  /* 0x00000010b88c7825 */ /* 0x000fca00078e00dc */
[----:B------:R3:W-:Y:S02]  /*62d90*/  STG.E.128 desc[UR8][R140.64], R136 ;  /* 0x000000888c007986 */ /* 0x0007e4000c101d08 */
[----:B---3--:R-:W-:Y:S02]  /*62da0*/  HADD2.F32 R136, -RZ, R150.H0_H0 ;  /* 0x20000096ff887230 */ /* 0x008fe40000004100 */
[----:B------:R-:W-:Y:S01]  /*62db0*/  HADD2.F32 R137, -RZ, R224.H0_H0 ;  /* 0x200000e0ff897230 */ /* 0x000fe20000004100 */
[----:B------:R-:W3:Y:S01]  /*62dc0*/  LDL.S16 R150, [R1+0x11a] ;  /* 0x00011a0001967983 */ /* 0x000ee20000100600 */
[----:B------:R-:W-:-:S03]  /*62dd0*/  HADD2.F32 R138, -RZ, R146.H0_H0 ;  /* 0x20000092ff8a7230 */ /* 0x000fc60000004100 */
[----:B------:R-:W-:Y:S01]  /*62de0*/  FFMA.FTZ R136, R143, R136, R137 ;  /* 0x000000888f887223 */ /* 0x000fe20000010089 */
[----:B------:R-:W-:Y:S01]  /*62df0*/  HADD2.F32 R137, -RZ, R147.H0_H0 ;  /* 0x20000093ff897230 */ /* 0x000fe20000004100 */
[----:B------:R-:W2:Y:S04]  /*62e00*/  LDL.S16 R146, [R1+0x4a] ;  /* 0x00004a0001927983 */ /* 0x000ea80000100600 */
[----:B------:R-:W5:Y:S01]  /*62e10*/  LDL.S16 R147, [R1+0x116] ;  /* 0x0001160001937983 */ /* 0x000f620000100600 */
[----:B------:R-:W-:Y:S01]  /*62e20*/  FFMA.FTZ R137, R142, R137, R138 ;  /* 0x000000898e897223 */ /* 0x000fe2000001008a */
[----:B------:R-:W-:Y:S02]  /*62e30*/  HADD2.F32 R138, -RZ, R154.H0_H0 ;  /* 0x2000009aff8a7230 */ /* 0x000fe40000004100 */
[----:B------:R-:W-:-:S02]  /*62e40*/  HADD2.F32 R139, -RZ, R225.H0_H0 ;  /* 0x200000e1ff8b7230 */ /* 0x000fc40000004100 */
[----:B------:R-:W-:-:S04]  /*62e50*/  IMAD.WIDE.U32 R184, R184, 0x10, R222 ;  /* 0x00000010b8b87825 */ /* 0x000fc800078e00de */
[----:B------:R-:W-:Y:S02]  /*62e60*/  HADD2.F32 R140, -RZ, R152.H0_H0 ;  /* 0x20000098ff8c7230 */ /* 0x000fe40000004100 */
[----:B------:R-:W-:Y:S01]  /*62e70*/  FFMA.FTZ R138, R145, R138, R139 ;  /* 0x0000008a918a7223 */ /* 0x000fe2000001008b */
[C---:B------:R-:W-:Y:S01]  /*62e80*/  FADD.FTZ R143, -R191.reuse, R132 ;  /* 0x00000084bf8f7221 */ /* 0x040fe20000010100 */
[----:B------:R-:W5:Y:S01]  /*62e90*/  LDL.S16 R145, [R1+0x4c] ;  /* 0x00004c0001917983 */ /* 0x000f620000100600 */
[----:B------:R-:W-:Y:S02]  /*62ea0*/  HADD2.F32 R139, -RZ, R153.H0_H0 ;  /* 0x20000099ff8b7230 */ /* 0x000fe40000004100 */
[----:B------:R-:W-:Y:S02]  /*62eb0*/  HADD2.F32 R132, -RZ, R149.H0_H0 ;  /* 0x20000095ff847230 */ /* 0x000fe40000004100 */
[----:B------:R-:W-:Y:S01]  /*62ec0*/  FMUL.FTZ R143, R188, R143 ;  /* 0x0000008fbc8f7220 */ /* 0x000fe20000410000 */
[----:B------:R-:W5:Y:S01]  /*62ed0*/  LDL.S16 R149, [R1+0x114] ;  /* 0x0001140001957983 */ /* 0x000f620000100600 */
[----:B------:R-:W-:Y:S01]  /*62ee0*/  FFMA.FTZ R139, R144, R139, R140 ;  /* 0x0000008b908b7223 */ /* 0x000fe2000001008c */
[C---:B------:R-:W-:Y:S01]  /*62ef0*/  FADD.FTZ R142, -R191.reuse, R133 ;  /* 0x00000085bf8e7221 */ /* 0x040fe20000010100 */
[C---:B------:R-:W-:Y:S01]  /*62f00*/  FADD.FTZ R141, -R191.reuse, R134 ;  /* 0x00000086bf8d7221 */ /* 0x040fe20000010100 */
[----:B------:R-:W5:Y:S04]  /*62f10*/  LDL.S16 R144, [R1+0x112] ;  /* 0x0001120001907983 */ /* 0x000f680000100600 */
[----:B------:R0:W-:Y:S01]  /*62f20*/  STG.E.128 desc[UR8][R184.64], R136 ;  /* 0x00000088b8007986 */ /* 0x0001e2000c101d08 */
[----:B------:R-:W-:Y:S01]  /*62f30*/  FMUL.FTZ R142, R188, R142 ;  /* 0x0000008ebc8e7220 */ /* 0x000fe20000410000 */
[----:B------:R-:W-:-:S02]  /*62f40*/  FADD.FTZ R140, -R191, R135 ;  /* 0x00000087bf8c7221 */ /* 0x000fc40000010100 */
[----:B------:R-:W5:Y:S04]  /*62f50*/  LDL.S16 R152, [R1+0xfe] ;  /* 0x0000fe0001987983 */ /* 0x000f680000100600 */
[----:B------:R-:W5:Y:S04]  /*62f60*/  LDL.S16 R154, [R1+0x100] ;  /* 0x00010000019a7983 */ /* 0x000f680000100600 */
[----:B------:R-:W5:Y:S01]  /*62f70*/  LDL.S16 R153, [R1+0x102] ;  /* 0x0001020001997983 */ /* 0x000f620000100600 */
[----:B0-----:R-:W-:Y:S02]  /*62f80*/  HADD2.F32 R136, -RZ, R158.H0_H0 ;  /* 0x2000009eff887230 */ /* 0x001fe40000004100 */
[----:B------:R-:W-:Y:S01]  /*62f90*/  FMUL.FTZ R141, R188, R141 ;  /* 0x0000008dbc8d7220 */ /* 0x000fe20000410000 */
[----:B------:R-:W-:-:S02]  /*62fa0*/  HADD2.F32 R137, -RZ, R159.H0_H0 ;  /* 0x2000009fff897230 */ /* 0x000fc40000004100 */
[----:B----4-:R-:W-:Y:S02]  /*62fb0*/  HADD2.F32 R133, -RZ, R151.H0_H0 ;  /* 0x20000097ff857230 */ /* 0x010fe40000004100 */
[----:B------:R-:W-:Y:S01]  /*62fc0*/  FFMA.FTZ R132, R143, R132, R136 ;  /* 0x000000848f847223 */ /* 0x000fe20000010088 */
[----:B------:R-:W-:Y:S02]  /*62fd0*/  HADD2.F32 R136, -RZ, R148.H0_H0 ;  /* 0x20000094ff887230 */ /* 0x000fe40000004100 */
[----:B------:R-:W-:Y:S01]  /*62fe0*/  FMUL.FTZ R140, R188, R140 ;  /* 0x0000008cbc8c7220 */ /* 0x000fe20000410000 */
[----:B------:R-:W4:Y:S02]  /*62ff0*/  LDL.S16 R148, [R1+0x110] ;  /* 0x0001100001947983 */ /* 0x000f240000100600 */
[----:B------:R-:W-:Y:S01]  /*63000*/  FFMA.FTZ R133, R142, R133, R136 ;  /* 0x000000858e857223 */ /* 0x000fe20000010088 */
[----:B---3--:R-:W-:Y:S02]  /*63010*/  HADD2.F32 R134, -RZ, R150.H0_H0 ;  /* 0x20000096ff867230 */ /* 0x008fe40000004100 */
[C---:B------:R-:W-:Y:S01]  /*63020*/  FADD.FTZ R139, -R191.reuse, R72 ;  /* 0x00000048bf8b7221 */ /* 0x040fe20000010100 */
[----:B------:R-:W-:Y:S01]  /*63030*/  FADD.FTZ R138, -R191, R75 ;  /* 0x0000004bbf8a7221 */ /* 0x000fe20000010100 */
[----:B------:R-:W3:Y:S01]  /*63040*/  LDL.S16 R150, [R1+0x108] ;  /* 0x0001080001967983 */ /* 0x000ee20000100600 */
[----:B--2---:R-:W-:-:S03]  /*63050*/  HADD2.F32 R136, -RZ, R146.H0_H0 ;  /* 0x20000092ff887230 */ /* 0x004fc60000004100 */
[----:B------:R-:W2:Y:S01]  /*63060*/  LDL.S16 R151, [R1+0x40] ;  /* 0x0000400001977983 */ /* 0x000ea20000100600 */
[----:B-----5:R-:W-:-:S03]  /*63070*/  HADD2.F32 R135, -RZ, R147.H0_H0 ;  /* 0x20000093ff877230 */ /* 0x020fc60000004100 */
[----:B------:R-:W5:Y:S01]  /*63080*/  LDL.S16 R146, [R1+0x48] ;  /* 0x0000480001927983 */ /* 0x000f620000100600 */
[----:B------:R-:W-:-:S03]  /*63090*/  FFMA.FTZ R134, R141, R134, R137 ;  /* 0x000000868d867223 */ /* 0x000fc60000010089 */
[----:B------:R-:W3:Y:S01]  /*630a0*/  LDL.S16 R147, [R1+0x10e] ;  /* 0x00010e0001937983 */ /* 0x000ee20000100600 */
[----:B------:R-:W-:Y:S01]  /*630b0*/  FFMA.FTZ R135, R140, R135, R136 ;  /* 0x000000878c877223 */ /* 0x000fe20000010088 */
[----:B------:R-:W-:Y:S02]  /*630c0*/  IMAD.WIDE.U32 R136, R171, 0x10, R220 ;  /* 0x00000010ab887825 */ /* 0x000fe400078e00dc */
[----:B------:R-:W2:Y:S04]  /*630d0*/  LDL.S16 R185, [R1+0xce] ;  /* 0x0000ce0001b97983 */ /* 0x000ea80000100600 */
[----:B------:R0:W-:Y:S04]  /*630e0*/  STG.E.128 desc[UR8][R136.64], R132 ;  /* 0x0000008488007986 */ /* 0x0001e8000c101d08 */
[----:B------:R-:W2:Y:S01]  /*630f0*/  LDL.S16 R184, [R1+0x28] ;  /* 0x0000280001b87983 */ /* 0x000ea20000100600 */
[----:B0-----:R-:W-:Y:S01]  /*63100*/  FADD.FTZ R133, -R191, R74 ;  /* 0x0000004abf857221 */ /* 0x001fe20000010100 */
[----:B------:R-:W-:-:S02]  /*63110*/  HADD2.F32 R74, -RZ, R145.H0_H0 ;  /* 0x20000091ff4a7230 */ /* 0x000fc40000004100 */
[----:B------:R-:W2:Y:S01]  /*63120*/  LDL.S16 R145, [R1+0x10c] ;  /* 0x00010c0001917983 */ /* 0x000ea20000100600 */
[C---:B------:R-:W-:Y:S01]  /*63130*/  FADD.FTZ R132, -R191.reuse, R73 ;  /* 0x00000049bf847221 */ /* 0x040fe20000010100 */
[----:B------:R-:W-:Y:S02]  /*63140*/  HADD2.F32 R72, -RZ, R149.H0_H0 ;  /* 0x20000095ff487230 */ /* 0x000fe40000004100 */
[----:B------:R-:W-:Y:S02]  /*63150*/  HADD2.F32 R73, -RZ, R218.H0_H0 ;  /* 0x200000daff497230 */ /* 0x000fe40000004100 */
[----:B------:R-:W-:Y:S02]  /*63160*/  HADD2.F32 R75, -RZ, R219.H0_H0 ;  /* 0x200000dbff4b7230 */ /* 0x000fe40000004100 */
[C---:B------:R-:W-:Y:S01]  /*63170*/  FADD.FTZ R134, -R191.reuse, R129 ;  /* 0x00000081bf867221 */ /* 0x040fe20000010100 */
[----:B------:R-:W-:Y:S01]  /*63180*/  FADD.FTZ R136, -R191, R131 ;  /* 0x00000083bf887221 */ /* 0x000fe20000010100 */
[----:B------:R-:W-:Y:S01]  /*63190*/  FFMA.FTZ R72, R143, R72, R73 ;  /* 0x000000488f487223 */ /* 0x000fe20000010049 */
[C---:B------:R-:W-:Y:S01]  /*631a0*/  FADD.FTZ R129, -R191.reuse, R108 ;  /* 0x0000006cbf817221 */ /* 0x040fe20000010100 */
[----:B------:R-:W2:Y:S01]  /*631b0*/  LDL.S16 R143, [R1+0x106] ;  /* 0x00010600018f7983 */ /* 0x000ea20000100600 */
[C---:B------:R-:W-:Y:S01]  /*631c0*/  FADD.FTZ R131, -R191.reuse, R109 ;  /* 0x0000006dbf837221 */ /* 0x040fe20000010100 */
[C---:B------:R-:W-:Y:S01]  /*631d0*/  FADD.FTZ R108, -R191.reuse, R104 ;  /* 0x00000068bf6c7221 */ /* 0x040fe20000010100 */
[C---:B------:R-:W-:Y:S01]  /*631e0*/  FADD.FTZ R109, -R191.reuse, R105 ;  /* 0x00000069bf6d7221 */ /* 0x040fe20000010100 */
[----:B------:R-:W2:Y:S01]  /*631f0*/  LDL.S16 R149, [R1+0x46] ;  /* 0x0000460001957983 */ /* 0x000ea20000100600 */
[C---:B------:R-:W-:Y:S01]  /*63200*/  FADD.FTZ R104, -R191.reuse, R80 ;  /* 0x00000050bf687221 */ /* 0x040fe20000010100 */
[----:B------:R-:W-:Y:S01]  /*63210*/  FADD.FTZ R105, -R191, R81 ;  /* 0x00000051bf697221 */ /* 0x000fe20000010100 */
[----:B------:R-:W-:-:S04]  /*63220*/  IMAD.WIDE.U32 R80, R171, 0x10, R222 ;  /* 0x00000010ab507825 */ /* 0x000fc800078e00de */
[----:B----4-:R-:W-:Y:S02]  /*63230*/  HADD2.F32 R73, -RZ, R148.H0_H0 ;  /* 0x20000094ff497230 */ /* 0x010fe40000004100 */
[C---:B------:R-:W-:Y:S01]  /*63240*/  FADD.FTZ R137, -R191.reuse, R128 ;  /* 0x00000080bf897221 */ /* 0x040fe20000010100 */
[----:B------:R-:W-:Y:S01]  /*63250*/  FADD.FTZ R135, -R191, R130 ;  /* 0x00000082bf877221 */ /* 0x000fe20000010100 */
[C---:B------:R-:W-:Y:S01]  /*63260*/  FMUL.FTZ R139, R188.reuse, R139 ;  /* 0x0000008bbc8b7220 */ /* 0x040fe20000410000 */
[----:B------:R-:W-:Y:S01]  /*63270*/  FMUL.FTZ R138, R188, R138 ;  /* 0x0000008abc8a7220 */ /* 0x000fe20000410000 */
[----:B------:R-:W-:Y:S01]  /*63280*/  FFMA.FTZ R73, R142, R73, R74 ;  /* 0x000000498e497223 */ /* 0x000fe2000001004a */
[----:B------:R-:W-:Y:S01]  /*63290*/  HADD2.F32 R74, -RZ, R144.H0_H0 ;  /* 0x20000090ff4a7230 */ /* 0x000fe20000004100 */
[----:B------:R-:W4:Y:S04]  /*632a0*/  LDL.S16 R142, [R1+0x42] ;  /* 0x00004200018e7983 */ /* 0x000f280000100600 */
[----:B------:R-:W-:Y:S01]  /*632b0*/  FFMA.FTZ R74, R141, R74, R75 ;  /* 0x0000004a8d4a7223 */ /* 0x000fe2000001004b */
[----:B------:R-:W4:Y:S01]  /*632c0*/  LDL.S16 R144, [R1+0x10a] ;  /* 0x00010a0001907983 */ /* 0x000f220000100600 */
[C---:B------:R-:W-:Y:S01]  /*632d0*/  FMUL.FTZ R129, R188.reuse, R129 ;  /* 0x00000081bc817220 */ /* 0x040fe20000410000 */
[----:B------:R-:W-:-:S02]  /*632e0*/  FMUL.FTZ R131, R188, R131 ;  /* 0x00000083bc837220 */ /* 0x000fc40000410000 */
[----:B------:R-:W4:Y:S01]  /*632f0*/  LDL.S16 R171, [R1+0xcc] ;  /* 0x0000cc0001ab7983 */ /* 0x000f220000100600 */
[----:B-----5:R-:W-:Y:S02]  /*63300*/  HADD2.F32 R141, -RZ, R146.H0_H0 ;  /* 0x20000092ff8d7230 */ /* 0x020fe40000004100 */
[----:B---3--:R-:W-:-:S05]  /*63310*/  HADD2.F32 R75, -RZ, R147.H0_H0 ;  /* 0x20000093ff4b7230 */ /* 0x008fca0000004100 */
[----:B------:R-:W-:Y:S01]  /*63320*/  FFMA.FTZ R75, R140, R75, R141 ;  /* 0x0000004b8c4b7223 */ /* 0x000fe2000001008d */
[C---:B------:R-:W-:Y:S01]  /*63330*/  FADD.FTZ R128, -R191.reuse, R110 ;  /* 0x0000006ebf807221 */ /* 0x040fe20000010100 */
[C---:B------:R-:W-:Y:S01]  /*63340*/  FADD.FTZ R130, -R191.reuse, R111 ;  /* 0x0000006fbf827221 */ /* 0x040fe20000010100 */
[C---:B------:R-:W-:Y:S01]  /*63350*/  FADD.FTZ R148, -R191.reuse, R84 ;  /* 0x00000054bf947221 */ /* 0x040fe20000010100 */
[C---:B------:R-:W-:Y:S01]  /*63360*/  FADD.FTZ R146, -R191.reuse, R86 ;  /* 0x00000056bf927221 */ /* 0x040fe20000010100 */
[----:B------:R2:W-:Y:S01]  /*63370*/  STG.E.128 desc[UR8][R80.64], R72 ;  /* 0x0000004850007986 */ /* 0x0005e2000c101d08 */
[----:B------:R-:W-:-:S03]  /*63380*/  FADD.FTZ R147, -R191, R85 ;  /* 0x00000055bf937221 */ /* 0x000fc60000010100 */
[----:B------:R-:W3:Y:S04]  /*63390*/  LDL.S16 R141, [R1+0x3e] ;  /* 0x00003e00018d7983 */ /* 0x000ee80000100600 */
[----:B------:R-:W5:Y:S01]  /*633a0*/  LDL.S16 R140, [R1+0xfa] ;  /* 0x0000fa00018c7983 */ /* 0x000f620000100600 */
[----:B--2---:R-:W-:Y:S02]  /*633b0*/  HADD2.F32 R72, -RZ, R145.H0_H0 ;  /* 0x20000091ff487230 */ /* 0x004fe40000004100 */
[C---:B------:R-:W-:Y:S02]  /*633c0*/  FADD.FTZ R145, -R191.reuse, R87 ;  /* 0x00000057bf917221 */ /* 0x040fe40000010100 */
[----:B------:R-:W2:Y:S01]  /*633d0*/  LDL.S16 R87, [R1+0x44] ;  /* 0x0000440001577983 */ /* 0x000ea20000100600 */
[C---:B------:R-:W-:Y:S01]  /*633e0*/  FADD.FTZ R110, -R191.reuse, R106 ;  /* 0x0000006abf6e7221 */ /* 0x040fe20000010100 */
[----:B------:R-:W-:Y:S01]  /*633f0*/  FADD.FTZ R106, -R191, R82 ;  /* 0x00000052bf6a7221 */ /* 0x000fe20000010100 */
[----:B------:R-:W-:-:S02]  /*63400*/  HADD2.F32 R73, -RZ, R156.H0_H0 ;  /* 0x2000009cff497230 */ /* 0x000fc40000004100 */
[----:B------:R-:W-:Y:S01]  /*63410*/  FMUL.FTZ R82, R188, R137 ;  /* 0x00000089bc527220 */ /* 0x000fe20000410000 */
[C---:B------:R-:W-:Y:S01]  /*63420*/  FADD.FTZ R111, -R191.reuse, R107 ;  /* 0x0000006bbf6f7221 */ /* 0x040fe20000010100 */
[----:B------:R-:W-:Y:S01]  /*63430*/  FADD.FTZ R107, -R191, R83 ;  /* 0x00000053bf6b7221 */ /* 0x000fe20000010100 */
[----:B------:R-:W-:Y:S02]  /*63440*/  HADD2.F32 R81, -RZ, R157.H0_H0 ;  /* 0x2000009dff517230 */ /* 0x000fe40000004100 */
[----:B------:R-:W-:Y:S01]  /*63450*/  FFMA.FTZ R72, R82, R72, R73 ;  /* 0x0000004852487223 */ /* 0x000fe20000010049 */
[----:B------:R-:W-:Y:S02]  /*63460*/  HADD2.F32 R73, -RZ, R150.H0_H0 ;  /* 0x20000096ff497230 */ /* 0x000fe40000004100 */
[----:B------:R-:W-:Y:S01]  /*63470*/  FMUL.FTZ R83, R188, R135 ;  /* 0x00000087bc537220 */ /* 0x000fe20000410000 */
[----:B------:R-:W-:Y:S01]  /*63480*/  HADD2.F32 R75, -RZ, R143.H0_H0 ;  /* 0x2000008fff4b7230 */ /* 0x000fe20000004100 */
[----:B------:R-:W3:Y:S01]  /*63490*/  LDL.S16 R150, [R1+0xfc] ;  /* 0x0000fc0001967983 */ /* 0x000ee20000100600 */
[----:B------:R-:W-:-:S02]  /*634a0*/  HADD2.F32 R86, -RZ, R149.H0_H0 ;  /* 0x20000095ff567230 */ /* 0x000fc40000004100 */
[C---:B------:R-:W-:Y:S01]  /*634b0*/  FMUL.FTZ R84, R188.reuse, R136 ;  /* 0x00000088bc547220 */ /* 0x040fe20000410000 */
[----:B------:R-:W-:Y:S01]  /*634c0*/  FMUL.FTZ R85, R188, R134 ;  /* 0x00000086bc557220 */ /* 0x000fe20000410000 */
[----:B------:R-:W5:Y:S03]  /*634d0*/  LDL.S16 R149, [R1+0xf8] ;  /* 0x0000f80001957983 */ /* 0x000f660000100600 */
[----:B------:R-:W-:Y:S01]  /*634e0*/  FFMA.FTZ R73, R85, R73, R86 ;  /* 0x0000004955497223 */ /* 0x000fe20000010056 */
[----:B----4-:R-:W-:Y:S02]  /*634f0*/  HADD2.F32 R80, -RZ, R142.H0_H0 ;  /* 0x2000008eff507230 */ /* 0x010fe40000004100 */
[----:B------:R-:W-:-:S03]  /*63500*/  HADD2.F32 R74, -RZ, R144.H0_H0 ;  /* 0x20000090ff4a7230 */ /* 0x000fc60000004100 */
[----:B------:R-:W-:Y:S02]  /*63510*/  FFMA.FTZ R75, R84, R75, R80 ;  /* 0x0000004b544b7223 */ /* 0x000fe40000010050 */
[----:B------:R-:W-:Y:S01]  /*63520*/  FFMA.FTZ R74, R83, R74, R81 ;  /* 0x0000004a534a7223 */ /* 0x000fe20000010051 */
[----:B------:R-:W-:-:S05]  /*63530*/  IMAD.WIDE.U32 R80, R7, 0x10, R220 ;  /* 0x0000001007507825 */ /* 0x000fca00078e00dc */
[----:B------:R2:W-:Y:S02]  /*63540*/  STG.E.128 desc[UR8][R80.64], R72 ;  /* 0x0000004850007986 */ /* 0x0005e4000c101d08 */
[----:B--2---:R-:W-:Y:S02]  /*63550*/  HADD2.F32 R74, -RZ, R87.H0_H0 ;  /* 0x20000057ff4a7230 */ /* 0x004fe40000004100 */
[----:B------:R-:W2:Y:S01]  /*63560*/  LDL.S16 R87, [R1+0x3a] ;  /* 0x00003a0001577983 */ /* 0x000ea20000100600 */
[----:B------:R-:W-:-:S03]  /*63570*/  FADD.FTZ R144, -R191, R92 ;  /* 0x0000005cbf907221 */ /* 0x000fc60000010100 */
[----:B------:R-:W4:Y:S01]  /*63580*/  LDL.S16 R92, [R1+0xf6] ;  /* 0x0000f600015c7983 */ /* 0x000f220000100600 */
[----:B------:R-:W-:Y:S02]  /*63590*/  HADD2.F32 R72, -RZ, R155.H0_H0 ;  /* 0x2000009bff487230 */ /* 0x000fe40000004100 */
[----:B------:R-:W-:Y:S02]  /*635a0*/  HADD2.F32 R75, -RZ, R216.H0_H0 ;  /* 0x200000d8ff4b7230 */ /* 0x000fe40000004100 */
[C---:B------:R-:W-:Y:S01]  /*635b0*/  FADD.FTZ R136, -R191.reuse, R88 ;  /* 0x00000058bf887221 */ /* 0x040fe20000010100 */
[----:B------:R-:W-:Y:S02]  /*635c0*/  HADD2.F32 R81, -RZ, R62.H0_H0 ;  /* 0x2000003eff517230 */ /* 0x000fe40000004100 */
[----:B------:R-:W-:Y:S01]  /*635d0*/  FADD.FTZ R135, -R191, R89 ;  /* 0x00000059bf877221 */ /* 0x000fe20000010100 */
[----:B---3--:R-:W-:Y:S02]  /*635e0*/  HADD2.F32 R80, -RZ, R150.H0_H0 ;  /* 0x20000096ff507230 */ /* 0x008fe40000004100 */
[----:B------:R-:W-:Y:S01]  /*635f0*/  FFMA.FTZ R72, R82, R72, R75 ;  /* 0x0000004852487223 */ /* 0x000fe2000001004b */
[----:B------:R-:W-:-:S02]  /*63600*/  HADD2.F32 R75, -RZ, R152.H0_H0 ;  /* 0x20000098ff4b7230 */ /* 0x000fc40000004100 */
[----:B------:R-:W-:Y:S02]  /*63610*/  HADD2.F32 R73, -RZ, R154.H0_H0 ;  /* 0x2000009aff497230 */ /* 0x000fe40000004100 */
[----:B------:R-:W-:Y:S01]  /*63620*/  FFMA.FTZ R80, R139, R80, R81 ;  /* 0x000000508b507223 */ /* 0x000fe20000010051 */
[----:B------:R-:W-:Y:S02]  /*63630*/  HADD2.F32 R82, -RZ, R151.H0_H0 ;  /* 0x20000097ff527230 */ /* 0x000fe40000004100 */
[----:B------:R-:W-:Y:S01]  /*63640*/  FADD.FTZ R88, -R191, R126 ;  /* 0x0000007ebf587221 */ /* 0x000fe20000010100 */
[----:B-----5:R-:W-:Y:S02]  /*63650*/  HADD2.F32 R81, -RZ, R149.H0_H0 ;  /* 0x20000095ff517230 */ /* 0x020fe40000004100 */
[----:B------:R-:W-:Y:S01]  /*63660*/  FFMA.FTZ R73, R85, R73, R74 ;  /* 0x0000004955497223 */ /* 0x000fe2000001004a */
[----:B------:R-:W-:Y:S02]  /*63670*/  HADD2.F32 R86, -RZ, R141.H0_H0 ;  /* 0x2000008dff567230 */ /* 0x000fe40000004100 */
[----:B------:R-:W-:Y:S01]  /*63680*/  FFMA.FTZ R75, R84, R75, R82 ;  /* 0x0000004b544b7223 */ /* 0x000fe20000010052 */
[----:B------:R-:W-:Y:S01]  /*63690*/  HADD2.F32 R82, -RZ, R140.H0_H0 ;  /* 0x2000008cff527230 */ /* 0x000fe20000004100 */
[----:B------:R-:W3:Y:S01]  /*636a0*/  LDL.S16 R152, [R1+0xf4] ;  /* 0x0000f40001987983 */ /* 0x000ee20000100600 */
[----:B------:R-:W-:-:S02]  /*636b0*/  HADD2.F32 R74, -RZ, R153.H0_H0 ;  /* 0x20000099ff4a7230 */ /* 0x000fc40000004100 */
[----:B------:R-:W-:Y:S01]  /*636c0*/  FMUL.FTZ R126, R188, R132 ;  /* 0x00000084bc7e7220 */ /* 0x000fe20000410000 */
[----:B------:R-:W-:Y:S01]  /*636d0*/  HADD2.F32 R85, -RZ, R217.H0_H0 ;  /* 0x200000d9ff557230 */ /* 0x000fe20000004100 */
[----:B------:R-:W5:Y:S04]  /*636e0*/  LDL.S16 R150, [R1+0x3c] ;  /* 0x00003c0001967983 */ /* 0x000f680000100600 */
[----:B------:R-:W5:Y:S04]  /*636f0*/  LDL.S16 R149, [R1+0xf2] ;  /* 0x0000f20001957983 */ /* 0x000f680000100600 */
[----:B------:R-:W5:Y:S04]  /*63700*/  LDL.S16 R141, [R1+0xee] ;  /* 0x0000ee00018d7983 */ /* 0x000f680000100600 */
[----:B------:R-:W5:Y:S04]  /*63710*/  LDL.S16 R140, [R1+0x38] ;  /* 0x00003800018c7983 */ /* 0x000f680000100600 */
[----:B------:R-:W5:Y:S01]  /*63720*/  LDL.S16 R151, [R1+0xf0] ;  /* 0x0000f00001977983 */ /* 0x000f620000100600 */
[----:B------:R-:W-:Y:S01]  /*63730*/  FFMA.FTZ R81, R126, R81, R86 ;  /* 0x000000517e517223 */ /* 0x000fe20000010056 */
[----:B------:R-:W-:Y:S01]  /*63740*/  FFMA.FTZ R74, R83, R74, R85 ;  /* 0x0000004a534a7223 */ /* 0x000fe20000010055 */
[C---:B------:R-:W-:Y:S01]  /*63750*/  FADD.FTZ R89, -R191.reuse, R127 ;  /* 0x0000007fbf597221 */ /* 0x040fe20000010100 */
[----:B------:R-:W5:Y:S01]  /*63760*/  LDL.S16 R155, [R1+0xec] ;  /* 0x0000ec00019b7983 */ /* 0x000f620000100600 */
[----:B------:R-:W-:-:S03]  /*63770*/  FADD.FTZ R143, -R191, R93 ;  /* 0x0000005dbf8f7221 */ /* 0x000fc60000010100 */
[----:B------:R-:W5:Y:S01]  /*63780*/  LDL.S16 R154, [R1+0xe4] ;  /* 0x0000e400019a7983 */ /* 0x000f620000100600 */
[----:B--2---:R-:W-:-:S03]  /*63790*/  HADD2.F32 R84, -RZ, R87.H0_H0 ;  /* 0x20000057ff547230 */ /* 0x004fc60000004100 */
[----:B------:R-:W2:Y:S01]  /*637a0*/  LDL.S16 R153, [R1+0xe8] ;  /* 0x0000e80001997983 */ /* 0x000ea20000100600 */
[----:B------:R-:W-:-:S05]  /*637b0*/  IMAD.WIDE.U32 R86, R7, 0x10, R222 ;  /* 0x0000001007567825 */ /* 0x000fca00078e00de */
[----:B------:R0:W-:Y:S04]  /*637c0*/  STG.E.128 desc[UR8][R86.64], R72 ;  /* 0x0000004856007986 */ /* 0x0001e8000c101d08 */
[----:B0-----:R-:W2:Y:S01]  /*637d0*/  LDL.S16 R86, [R1+0xea] ;  /* 0x0000ea0001567983 */ /* 0x001ea20000100600 */
[----:B------:R-:W-:Y:S02]  /*637e0*/  HADD2.F32 R85, -RZ, R63.H0_H0 ;  /* 0x2000003fff557230 */ /* 0x000fe40000004100 */
[----:B------:R-:W-:Y:S01]  /*637f0*/  FMUL.FTZ R127, R188, R133 ;  /* 0x00000085bc7f7220 */ /* 0x000fe20000410000 */
[----:B----4-:R-:W-:Y:S02]  /*63800*/  HADD2.F32 R83, -RZ, R92.H0_H0 ;  /* 0x2000005cff537230 */ /* 0x010fe40000004100 */
[C---:B------:R-:W-:Y:S01]  /*63810*/  FADD.FTZ R142, -R191.reuse, R94 ;  /* 0x0000005ebf8e7221 */ /* 0x040fe20000010100 */
[----:B------:R-:W-:Y:S01]  /*63820*/  FADD.FTZ R93, -R191, R77 ;  /* 0x0000004dbf5d7221 */ /* 0x000fe20000010100 */
[----:B------:R-:W-:Y:S01]  /*63830*/  FFMA.FTZ R82, R127, R82, R85 ;  /* 0x000000527f527223 */ /* 0x000fe20000010055 */
[----:B---3--:R-:W-:-:S02]  /*63840*/  HADD2.F32 R72, -RZ, R152.H0_H0 ;  /* 0x20000098ff487230 */ /* 0x008fc40000004100 */
[----:B------:R-:W-:Y:S01]  /*63850*/  FFMA.FTZ R83, R138, R83, R84 ;  /* 0x000000538a537223 */ /* 0x000fe20000010054 */
[----:B------:R-:W-:-:S04]  /*63860*/  IMAD.WIDE.U32 R84, R6, 0x10, R220 ;  /* 0x0000001006547825 */ /* 0x000fc800078e00dc */
[C---:B------:R-:W-:Y:S01]  /*63870*/  FADD.FTZ R94, -R191.reuse, R76 ;  /* 0x0000004cbf5e7221 */ /* 0x040fe20000010100 */
[----:B------:R-:W-:Y:S01]  /*63880*/  FADD.FTZ R92, -R191, R78 ;  /* 0x0000004ebf5c7221 */ /* 0x000fe20000010100 */
[----:B------:R-:W3:Y:S04]  /*63890*/  LDL.S16 R152, [R1+0xe0] ;  /* 0x0000e00001987983 */ /* 0x000ee80000100600 */
[----:B------:R0:W-:Y:S01]  /*638a0*/  STG.E.128 desc[UR8][R84.64], R80 ;  /* 0x0000005054007986 */ /* 0x0001e2000c101d08 */
[----:B-----5:R-:W-:Y:S02]  /*638b0*/  HADD2.F32 R77, -RZ, R150.H0_H0 ;  /* 0x20000096ff4d7230 */ /* 0x020fe40000004100 */
[----:B------:R-:W-:Y:S01]  /*638c0*/  HADD2.F32 R74, -RZ, R149.H0_H0 ;  /* 0x20000095ff4a7230 */ /* 0x000fe20000004100 */
[----:B------:R-:W4:Y:S01]  /*638d0*/  LDL.S16 R150, [R1+0xe6] ;  /* 0x0000e60001967983 */ /* 0x000f220000100600 */
[----:B------:R-:W-:-:S02]  /*638e0*/  HADD2.F32 R75, -RZ, R141.H0_H0 ;  /* 0x2000008dff4b7230 */ /* 0x000fc40000004100 */
[----:B------:R-:W-:Y:S01]  /*638f0*/  HADD2.F32 R7, -RZ, R140.H0_H0 ;  /* 0x2000008cff077230 */ /* 0x000fe20000004100 */
[----:B------:R-:W5:Y:S01]  /*63900*/  LDL.S16 R149, [R1+0x32] ;  /* 0x0000320001957983 */ /* 0x000f620000100600 */
[----:B------:R-:W-:Y:S02]  /*63910*/  HADD2.F32 R78, -RZ, R214.H0_H0 ;  /* 0x200000d6ff4e7230 */ /* 0x000fe40000004100 */
[----:B------:R-:W-:Y:S01]  /*63920*/  HADD2.F32 R73, -RZ, R151.H0_H0 ;  /* 0x20000097ff497230 */ /* 0x000fe20000004100 */
[----:B------:R-:W3:Y:S01]  /*63930*/  LDL.S16 R141, [R1+0xde] ;  /* 0x0000de00018d7983 */ /* 0x000ee20000100600 */
[----:B------:R-:W-:-:S03]  /*63940*/  HADD2.F32 R76, -RZ, R215.H0_H0 ;  /* 0x200000d7ff4c7230 */ /* 0x000fc60000004100 */
[----:B------:R-:W3:Y:S04]  /*63950*/  LDL.S16 R140, [R1+0x30] ;  /* 0x00003000018c7983 */ /* 0x000ee80000100600 */
[----:B0-----:R-:W3:Y:S01]  /*63960*/  LDL.S16 R81, [R1+0x36] ;  /* 0x0000360001517983 */ /* 0x001ee20000100600 */
[----:B------:R-:W-:-:S03]  /*63970*/  FADD.FTZ R137, -R191, R95 ;  /* 0x0000005fbf897221 */ /* 0x000fc60000010100 */
[----:B------:R-:W3:Y:S01]  /*63980*/  LDL.S16 R82, [R1+0x34] ;  /* 0x0000340001527983 */ /* 0x000ee20000100600 */
[----:B------:R-:W-:-:S03]  /*63990*/  FADD.FTZ R95, -R191, R123 ;  /* 0x0000007bbf5f7221 */ /* 0x000fc60000010100 */
[----:B------:R-:W3:Y:S01]  /*639a0*/  LDL.S16 R151, [R1+0xe2] ;  /* 0x0000e20001977983 */ /* 0x000ee20000100600 */
[----:B------:R-:W-:Y:S01]  /*639b0*/  FFMA.FTZ R75, R138, R75, R7 ;  /* 0x0000004b8a4b7223 */ /* 0x000fe20000010007 */
[----:B------:R-:W-:Y:S01]  /*639c0*/  FADD.FTZ R123, -R191, R112 ;  /* 0x00000070bf7b7221 */ /* 0x000fe20000010100 */
[----:B------:R-:W-:Y:S01]  /*639d0*/  FFMA.FTZ R72, R139, R72, R78 ;  /* 0x000000488b487223 */ /* 0x000fe2000001004e */
[----:B------:R-:W-:Y:S01]  /*639e0*/  FFMA.FTZ R73, R126, R73, R77 ;  /* 0x000000497e497223 */ /* 0x000fe2000001004d */
[----:B------:R-:W-:Y:S01]  /*639f0*/  FFMA.FTZ R74, R127, R74, R76 ;  /* 0x0000004a7f4a7223 */ /* 0x000fe2000001004c */
[----:B------:R-:W-:Y:S01]  /*63a00*/  IMAD.WIDE.U32 R6, R6, 0x10, R222 ;  /* 0x0000001006067825 */ /* 0x000fe200078e00de */
[----:B------:R-:W3:Y:S03]  /*63a10*/  LDL.S16 R112, [R1+0xda] ;  /* 0x0000da0001707983 */ /* 0x000ee60000100600 */
[----:B------:R-:W-:Y:S01]  /*63a20*/  FADD.FTZ R132, -R191, R113 ;  /* 0x00000071bf847221 */ /* 0x000fe20000010100 */
[----:B------:R-:W3:Y:S04]  /*63a30*/  LDL.S16 R83, [R1+0xd6] ;  /* 0x0000d60001537983 */ /* 0x000ee80000100600 */
[----:B------:R-:W3:Y:S04]  /*63a40*/  LDL.S16 R87, [R1+0x2a] ;  /* 0x00002a0001577983 */ /* 0x000ee80000100600 */
[----:B------:R-:W3:Y:S04]  /*63a50*/  LDL.S16 R85, [R1+0xdc] ;  /* 0x0000dc0001557983 */ /* 0x000ee80000100600 */
[----:B------:R-:W3:Y:S04]  /*63a60*/  LDL.S16 R113, [R1+0xd8] ;  /* 0x0000d80001717983 */ /* 0x000ee80000100600 */
[----:B------:R-:W3:Y:S04]  /*63a70*/  LDL.S16 R84, [R1+0x2e] ;  /* 0x00002e0001547983 */ /* 0x000ee80000100600 */
[----:B------:R2:W-:Y:S02]  /*63a80*/  STG.E.128 desc[UR8][R6.64], R72 ;  /* 0x0000004806007986 */ /* 0x0005e4000c101d08 */
[----:B--2---:R-:W-:-:S02]  /*63a90*/  HADD2.F32 R74, -RZ, R86.H0_H0 ;  /* 0x20000056ff4a7230 */ /* 0x004fc40000004100 */
[----:B------:R-:W2:Y:S01]  /*63aa0*/  LDL.S16 R86, [R1+0xd4] ;  /* 0x0000d40001567983 */ /* 0x000ea20000100600 */
[C---:B------:R-:W-:Y:S01]  /*63ab0*/  FADD.FTZ R134, -R191.reuse, R90 ;  /* 0x0000005abf867221 */ /* 0x040fe20000010100 */
[C---:B------:R-:W-:Y:S01]  /*63ac0*/  FADD.FTZ R90, -R191.reuse, R116 ;  /* 0x00000074bf5a7221 */ /* 0x040fe20000010100 */
[C---:B------:R-:W-:Y:S01]  /*63ad0*/  FADD.FTZ R116, -R191.reuse, R118 ;  /* 0x00000076bf747221 */ /* 0x040fe20000010100 */
[----:B------:R-:W-:Y:S01]  /*63ae0*/  FADD.FTZ R118, -R191, R79 ;  /* 0x0000004fbf767221 */ /* 0x000fe20000010100 */
[----:B------:R-:W-:Y:S02]  /*63af0*/  HADD2.F32 R79, -RZ, R155.H0_H0 ;  /* 0x2000009bff4f7230 */ /* 0x000fe40000004100 */
[----:B------:R-:W-:Y:S02]  /*63b00*/  HADD2.F32 R80, -RZ, R60.H0_H0 ;  /* 0x2000003cff507230 */ /* 0x000fe40000004100 */
[----:B------:R-:W-:Y:S01]  /*63b10*/  FMUL.FTZ R130, R188, R130 ;  /* 0x00000082bc827220 */ /* 0x000fe20000410000 */
[----:B------:R-:W-:-:S02]  /*63b20*/  HADD2.F32 R77, -RZ, R153.H0_H0 ;  /* 0x20000099ff4d7230 */ /* 0x000fc40000004100 */
[C---:B------:R-:W-:Y:S01]  /*63b30*/  FMUL.FTZ R128, R188.reuse, R128 ;  /* 0x00000080bc807220 */ /* 0x040fe20000410000 */
[----:B------:R-:W-:Y:S02]  /*63b40*/  HADD2.F32 R78, -RZ, R154.H0_H0 ;  /* 0x2000009aff4e7230 */ /* 0x000fe40000004100 */
[----:B------:R-:W-:Y:S02]  /*63b50*/  HADD2.F32 R76, -RZ, R210.H0_H0 ;  /* 0x200000d2ff4c7230 */ /* 0x000fe40000004100 */
[C---:B------:R-:W-:Y:S01]  /*63b60*/  FFMA.FTZ R72, R129.reuse, R79, R80 ;  /* 0x0000004f81487223 */ /* 0x040fe20000010050 */
[----:B------:R-:W-:Y:S02]  /*63b70*/  HADD2.F32 R80, -RZ, R211.H0_H0 ;  /* 0x200000d3ff507230 */ /* 0x000fe40000004100 */
[C---:B------:R-:W-:Y:S01]  /*63b80*/  FMUL.FTZ R138, R188.reuse, R110 ;  /* 0x0000006ebc8a7220 */ /* 0x040fe20000410000 */
[----:B------:R-:W-:Y:S01]  /*63b90*/  FMUL.FTZ R139, R188, R111 ;  /* 0x0000006fbc8b7220 */ /* 0x000fe20000410000 */
[----:B------:R-:W-:Y:S01]  /*63ba0*/  FFMA.FTZ R76, R129, R78, R76 ;  /* 0x0000004e814c7223 */ /* 0x000fe2000001004c */
[----:B----4-:R-:W-:Y:S01]  /*63bb0*/  HADD2.F32 R6, -RZ, R150.H0_H0 ;  /* 0x20000096ff067230 */ /* 0x010fe20000004100 */
[----:B------:R-:W4:Y:S01]  /*63bc0*/  LDL.S16 R155, [R1+0xc4] ;  /* 0x0000c400019b7983 */ /* 0x000f220000100600 */
[----:B-----5:R-:W-:-:S02]  /*63bd0*/  HADD2.F32 R75, -RZ, R149.H0_H0 ;  /* 0x20000095ff4b7230 */ /* 0x020fc40000004100 */
[C---:B------:R-:W-:Y:S01]  /*63be0*/  FADD.FTZ R100, -R191.reuse, R100 ;  /* 0x00000064bf647221 */ /* 0x040fe20000010100 */
[C---:B------:R-:W-:Y:S01]  /*63bf0*/  FADD.FTZ R120, -R191.reuse, R120 ;  /* 0x00000078bf787221 */ /* 0x040fe20000010100 */
[----:B------:R-:W5:Y:S01]  /*63c00*/  LDL.S16 R150, [R1+0xca] ;  /* 0x0000ca0001967983 */ /* 0x000f620000100600 */
[----:B---3--:R-:W-:Y:S02]  /*63c10*/  HADD2.F32 R79, -RZ, R141.H0_H0 ;  /* 0x2000008dff4f7230 */ /* 0x008fe40000004100 */
[----:B------:R-:W-:Y:S02]  /*63c20*/  HADD2.F32 R81, -RZ, R81.H0_H0 ;  /* 0x20000051ff517230 */ /* 0x000fe40000004100 */
[C---:B------:R-:W-:Y:S01]  /*63c30*/  FADD.FTZ R91, -R191.reuse, R91 ;  /* 0x0000005bbf5b7221 */ /* 0x040fe20000010100 */
[----:B------:R-:W-:Y:S02]  /*63c40*/  HADD2.F32 R7, -RZ, R140.H0_H0 ;  /* 0x2000008cff077230 */ /* 0x000fe40000004100 */
[----:B------:R-:W-:Y:S01]  /*63c50*/  FADD.FTZ R119, -R191, R119 ;  /* 0x00000077bf777221 */ /* 0x000fe20000010100 */
[----:B------:R-:W-:-:S02]  /*63c60*/  HADD2.F32 R82, -RZ, R82.H0_H0 ;  /* 0x20000052ff527230 */ /* 0x000fc40000004100 */
[C---:B------:R-:W-:Y:S01]  /*63c70*/  FFMA.FTZ R73, R131.reuse, R77, R81 ;  /* 0x0000004d83497223 */ /* 0x040fe20000010051 */
[----:B------:R-:W-:Y:S01]  /*63c80*/  HADD2.F32 R77, -RZ, R152.H0_H0 ;  /* 0x20000098ff4d7230 */ /* 0x000fe20000004100 */
[----:B------:R-:W3:Y:S01]  /*63c90*/  LDL.S16 R154, [R1+0xc8] ;  /* 0x0000c800019a7983 */ /* 0x000ee20000100600 */
[----:B------:R-:W-:Y:S02]  /*63ca0*/  HADD2.F32 R78, -RZ, R151.H0_H0 ;  /* 0x20000097ff4e7230 */ /* 0x000fe40000004100 */
[----:B------:R-:W-:Y:S02]  /*63cb0*/  HADD2.F32 R81, -RZ, R61.H0_H0 ;  /* 0x2000003dff517230 */ /* 0x000fe40000004100 */
[----:B------:R-:W-:Y:S01]  /*63cc0*/  FFMA.FTZ R77, R131, R77, R82 ;  /* 0x0000004d834d7223 */ /* 0x000fe20000010052 */
[C---:B------:R-:W-:Y:S01]  /*63cd0*/  FFMA.FTZ R75, R130.reuse, R6, R75 ;  /* 0x00000006824b7223 */ /* 0x040fe2000001004b */
[----:B------:R-:W-:Y:S01]  /*63ce0*/  FFMA.FTZ R79, R130, R79, R7 ;  /* 0x0000004f824f7223 */ /* 0x000fe20000010007 */
[----:B------:R-:W-:Y:S01]  /*63cf0*/  FFMA.FTZ R78, R128, R78, R80 ;  /* 0x0000004e804e7223 */ /* 0x000fe20000010050 */
[----:B------:R-:W-:-:S02]  /*63d00*/  HADD2.F32 R82, -RZ, R112.H0_H0 ;  /* 0x20000070ff527230 */ /* 0x000fc40000004100 */
[----:B------:R-:W-:Y:S01]  /*63d10*/  FFMA.FTZ R74, R128, R74, R81 ;  /* 0x0000004a804a7223 */ /* 0x000fe20000010051 */
[----:B------:R-:W-:Y:S02]  /*63d20*/  HADD2.F32 R7, -RZ, R59.H0_H0 ;  /* 0x2000003bff077230 */ /* 0x000fe40000004100 */
[----:B------:R-:W-:Y:S02]  /*63d30*/  HADD2.F32 R83, -RZ, R83.H0_H0 ;  /* 0x20000053ff537230 */ /* 0x000fe40000004100 */
[C---:B------:R-:W-:Y:S01]  /*63d40*/  FMUL.FTZ R130, R188.reuse, R108 ;  /* 0x0000006cbc827220 */ /* 0x040fe20000410000 */
[----:B------:R-:W3:Y:S01]  /*63d50*/  LDL.S16 R152, [R1+0xc0] ;  /* 0x0000c00001987983 */ /* 0x000ee20000100600 */
[----:B------:R-:W-:Y:S02]  /*63d60*/  HADD2.F32 R6, -RZ, R87.H0_H0 ;  /* 0x20000057ff067230 */ /* 0x000fe40000004100 */
[----:B------:R-:W-:Y:S01]  /*63d70*/  FMUL.FTZ R131, R188, R109 ;  /* 0x0000006dbc837220 */ /* 0x000fe20000410000 */
[----:B------:R-:W3:Y:S01]  /*63d80*/  LDL.S16 R151, [R1+0x24] ;  /* 0x0000240001977983 */ /* 0x000ee20000100600 */
[----:B------:R-:W-:-:S02]  /*63d90*/  HADD2.F32 R80, -RZ, R85.H0_H0 ;  /* 0x20000055ff507230 */ /* 0x000fc40000004100 */
[----:B------:R-:W-:Y:S01]  /*63da0*/  HADD2.F32 R85, -RZ, R58.H0_H0 ;  /* 0x2000003aff557230 */ /* 0x000fe20000004100 */
[----:B------:R-:W3:Y:S01]  /*63db0*/  LDL.S16 R153, [R1+0x26] ;  /* 0x0000260001997983 */ /* 0x000ee20000100600 */
[----:B------:R-:W-:Y:S02]  /*63dc0*/  HADD2.F32 R81, -RZ, R113.H0_H0 ;  /* 0x20000071ff517230 */ /* 0x000fe40000004100 */
[----:B------:R-:W-:Y:S01]  /*63dd0*/  FFMA.FTZ R82, R138, R82, R7 ;  /* 0x000000528a527223 */ /* 0x000fe20000010007 */
[----:B------:R-:W-:Y:S02]  /*63de0*/  HADD2.F32 R84, -RZ, R84.H0_H0 ;  /* 0x20000054ff547230 */ /* 0x000fe40000004100 */
[----:B------:R-:W-:Y:S01]  /*63df0*/  FFMA.FTZ R83, R139, R83, R6 ;  /* 0x000000538b537223 */ /* 0x000fe20000010006 */
[----:B------:R-:W-:-:S04]  /*63e00*/  IMAD.WIDE.U32 R6, R5, 0x10, R220 ;  /* 0x0000001005067825 */ /* 0x000fc800078e00dc */
[----:B------:R-:W-:Y:S01]  /*63e10*/  FFMA.FTZ R80, R130, R80, R85 ;  /* 0x0000005082507223 */ /* 0x000fe20000010055 */
[----:B------:R-:W-:Y:S01]  /*63e20*/  FFMA.FTZ R81, R131, R81, R84 ;  /* 0x0000005183517223 */ /* 0x000fe20000010054 */
[----:B------:R-:W-:-:S04]  /*63e30*/  IMAD.WIDE.U32 R84, R4, 0x10, R220 ;  /* 0x0000001004547825 */ /* 0x000fc800078e00dc */
[C---:B------:R-:W-:Y:S01]  /*63e40*/  FMUL.FTZ R128, R188.reuse, R102 ;  /* 0x00000066bc807220 */ /* 0x040fe20000410000 */
[C---:B------:R-:W-:Y:S01]  /*63e50*/  FMUL.FTZ R102, R188.reuse, R97 ;  /* 0x00000061bc667220 */ /* 0x040fe20000410000 */
[----:B------:R-:W-:Y:S01]  /*63e60*/  STG.E.128 desc[UR8][R6.64], R72 ;  /* 0x0000004806007986 */ /* 0x000fe2000c101d08 */
[C---:B------:R-:W-:Y:S01]  /*63e70*/  FMUL.FTZ R97, R188.reuse, R98 ;  /* 0x00000062bc617220 */ /* 0x040fe20000410000 */
[C---:B------:R-:W-:Y:S02]  /*63e80*/  FMUL.FTZ R98, R188.reuse, R122 ;  /* 0x0000007abc627220 */ /* 0x040fe40000410000 */
[----:B------:R-:W3:Y:S01]  /*63e90*/  LDL.S16 R122, [R1+0xc6] ;  /* 0x0000c600017a7983 */ /* 0x000ee20000100600 */
        /* <DEDUP_REMOVED lines=9> */
[----:B------:R-:W-:Y:S01]  /*63f30*/  FADD.FTZ R191, -R191, R115 ;  /* 0x00000073bfbf7221 */ /* 0x000fe20000010100 */
[C---:B------:R-:W-:Y:S01]  /*63f40*/  FMUL.FTZ R109, R188.reuse, R105 ;  /* 0x00000069bc6d7220 */ /* 0x040fe20000410000 */
[C---:B------:R-:W-:Y:S01]  /*63f50*/  FMUL.FTZ R91, R188.reuse, R118 ;  /* 0x00000076bc5b7220 */ /* 0x040fe20000410000 */
[----:B------:R-:W3:Y:S01]  /*63f60*/  LDL.S16 R120, [R1+0x20] ;  /* 0x0000200001787983 */ /* 0x000ee20000100600 */
[C---:B------:R-:W-:Y:S01]  /*63f70*/  FMUL.FTZ R108, R188.reuse, R104 ;  /* 0x00000068bc6c7220 */ /* 0x040fe20000410000 */
[----:B------:R-:W-:-:S02]  /*63f80*/  FMUL.FTZ R115, R188, R119 ;  /* 0x00000077bc737220 */ /* 0x000fc40000410000 */
[----:B------:R-:W3:Y:S04]  /*63f90*/  LDL.S16 R106, [R1+0x1e] ;  /* 0x00001e00016a7983 */ /* 0x000ee80000100600 */
[----:B------:R-:W3:Y:S04]  /*63fa0*/  LDL.S16 R105, [R1+0xbe] ;  /* 0x0000be0001697983 */ /* 0x000ee80000100600 */
[----:B------:R-:W3:Y:S04]  /*63fb0*/  LDL.S16 R118, [R1+0x12] ;  /* 0x0000120001767983 */ /* 0x000ee80000100600 */
[----:B------:R-:W3:Y:S04]  /*63fc0*/  LDL.S16 R119, [R1+0x1c] ;  /* 0x00001c0001777983 */ /* 0x000ee80000100600 */
[----:B------:R-:W3:Y:S01]  /*63fd0*/  LDL.S16 R104, [R1+0x1a] ;  /* 0x00001a0001687983 */ /* 0x000ee20000100600 */
[----:B------:R-:W-:-:S03]  /*63fe0*/  FMUL.FTZ R111, R188, R107 ;  /* 0x0000006bbc6f7220 */ /* 0x000fc60000410000 */
[----:B------:R-:W3:Y:S01]  /*63ff0*/  LDL.S16 R107, [R1+0xba] ;  /* 0x0000ba00016b7983 */ /* 0x000ee20000100600 */
[----:B--2---:R-:W-:Y:S02]  /*64000*/  HADD2.F32 R141, -RZ, R86.H0_H0 ;  /* 0x20000056ff8d7230 */ /* 0x004fe40000004100 */
[----:B------:R-:W-:-:S04]  /*64010*/  IMAD.WIDE.U32 R86, R5, 0x10, R222 ;  /* 0x0000001005567825 */ /* 0x000fc800078e00de */
[C---:B------:R-:W-:Y:S01]  /*64020*/  FMUL.FTZ R5, R188.reuse, R103 ;  /* 0x00000067bc057220 */ /* 0x040fe20000410000 */
[C---:B------:R-:W-:Y:S01]  /*64030*/  FMUL.FTZ R103, R188.reuse, R96 ;  /* 0x00000060bc677220 */ /* 0x040fe20000410000 */
[C---:B------:R-:W-:Y:S01]  /*64040*/  FMUL.FTZ R96, R188.reuse, R99 ;  /* 0x00000063bc607220 */ /* 0x040fe20000410000 */
[----:B------:R-:W-:Y:S01]  /*64050*/  FMUL.FTZ R99, R188, R121 ;  /* 0x00000079bc637220 */ /* 0x000fe20000410000 */
[----:B------:R0:W-:Y:S04]  /*64060*/  STG.E.128 desc[UR8][R86.64], R76 ;  /* 0x0000004c56007986 */ /* 0x0001e8000c101d08 */
[----:B------:R1:W-:Y:S04]  /*64070*/  STG.E.128 desc[UR8][R84.64], R80 ;  /* 0x0000005054007986 */ /* 0x0003e8000c101d08 */
[----:B------:R-:W2:Y:S04]  /*64080*/  LDL.S16 R121, [R1+0x22] ;  /* 0x0000220001797983 */ /* 0x000ea80000100600 */
[----:B0-----:R-:W2:Y:S04]  /*64090*/  LDL.S16 R86, [R1+0xbc] ;  /* 0x0000bc0001567983 */ /* 0x001ea80000100600 */
[----:B-1----:R-:W2:Y:S04]  /*640a0*/  LDL.S16 R82, [R1+0xc2] ;  /* 0x0000c20001527983 */ /* 0x002ea80000100600 */
[----:B------:R-:W2:Y:S01]  /*640b0*/  LDL.S16 R87, [R1+0x14] ;  /* 0x0000140001577983 */ /* 0x000ea20000100600 */
[----:B------:R-:W-:-:S02]  /*640c0*/  HADD2.F32 R74, -RZ, R189.H0_H0 ;  /* 0x200000bdff4a7230 */ /* 0x000fc40000004100 */
[----:B------:R-:W-:Y:S02]  /*640d0*/  HADD2.F32 R78, -RZ, R209.H0_H0 ;  /* 0x200000d1ff4e7230 */ /* 0x000fe40000004100 */
[----:B------:R-:W-:Y:S02]  /*640e0*/  HADD2.F32 R73, -RZ, R212.H0_H0 ;  /* 0x200000d4ff497230 */ /* 0x000fe40000004100 */
[----:B------:R-:W-:Y:S02]  /*640f0*/  HADD2.F32 R79, -RZ, R190.H0_H0 ;  /* 0x200000beff4f7230 */ /* 0x000fe40000004100 */
[----:B------:R-:W-:Y:S02]  /*64100*/  HADD2.F32 R76, -RZ, R171.H0_H0 ;  /* 0x200000abff4c7230 */ /* 0x000fe40000004100 */
[----:B------:R-:W-:Y:S02]  /*64110*/  HADD2.F32 R7, -RZ, R56.H0_H0 ;  /* 0x20000038ff077230 */ /* 0x000fe40000004100 */
[----:B----4-:R-:W-:-:S02]  /*64120*/  HADD2.F32 R80, -RZ, R155.H0_H0 ;  /* 0x2000009bff507230 */ /* 0x010fc40000004100 */
[----:B------:R-:W-:Y:S02]  /*64130*/  HADD2.F32 R6, -RZ, R206.H0_H0 ;  /* 0x200000ceff067230 */ /* 0x000fe40000004100 */
[----:B------:R-:W-:Y:S02]  /*64140*/  HADD2.F32 R75, -RZ, R185.H0_H0 ;  /* 0x200000b9ff4b7230 */ /* 0x000fe40000004100 */
[----:B------:R-:W-:Y:S02]  /*64150*/  HADD2.F32 R77, -RZ, R184.H0_H0 ;  /* 0x200000b8ff4d7230 */ /* 0x000fe40000004100 */
[----:B------:R-:W-:Y:S01]  /*64160*/  FFMA.FTZ R74, R138, R74, R78 ;  /* 0x0000004a8a4a7223 */ /* 0x000fe2000001004e */
[----:B------:R-:W-:Y:S01]  /*64170*/  FFMA.FTZ R73, R131, R73, R79 ;  /* 0x0000004983497223 */ /* 0x000fe2000001004f */
[C---:B------:R-:W-:Y:S01]  /*64180*/  FFMA.FTZ R76, R140.reuse, R76, R7 ;  /* 0x0000004c8c4c7223 */ /* 0x040fe20000010007 */
[----:B------:R-:W-:Y:S01]  /*64190*/  FFMA.FTZ R80, R140, R80, R6 ;  /* 0x000000508c507223 */ /* 0x000fe20000010006 */
[----:B-----5:R-:W-:-:S02]  /*641a0*/  HADD2.F32 R78, -RZ, R150.H0_H0 ;  /* 0x20000096ff4e7230 */ /* 0x020fc40000004100 */
[----:B------:R-:W-:Y:S01]  /*641b0*/  FFMA.FTZ R75, R139, R75, R77 ;  /* 0x0000004b8b4b7223 */ /* 0x000fe2000001004d */
[----:B------:R-:W-:Y:S02]  /*641c0*/  HADD2.F32 R83, -RZ, R57.H0_H0 ;  /* 0x20000039ff537230 */ /* 0x000fe40000004100 */
[----:B------:R-:W-:Y:S01]  /*641d0*/  FMUL.FTZ R129, R188, R101 ;  /* 0x00000065bc817220 */ /* 0x000fe20000410000 */
[----:B---3--:R-:W-:Y:S01]  /*641e0*/  HADD2.F32 R81, -RZ, R152.H0_H0 ;  /* 0x20000098ff517230 */ /* 0x008fe20000004100 */
[----:B------:R-:W3:Y:S01]  /*641f0*/  LDL.S16 R131, [R1+0xe] ;  /* 0x00000e0001837983 */ /* 0x000ee20000100600 */
[----:B------:R-:W-:Y:S02]  /*64200*/  HADD2.F32 R84, -RZ, R151.H0_H0 ;  /* 0x20000097ff547230 */ /* 0x000fe40000004100 */
[----:B------:R-:W-:Y:S01]  /*64210*/  HADD2.F32 R7, -RZ, R207.H0_H0 ;  /* 0x200000cfff077230 */ /* 0x000fe20000004100 */
[----:B------:R-:W4:Y:S01]  /*64220*/  LDL.S16 R139, [R1+0x18] ;  /* 0x00001800018b7983 */ /* 0x000f220000100600 */
[----:B------:R-:W-:-:S02]  /*64230*/  HADD2.F32 R77, -RZ, R154.H0_H0 ;  /* 0x2000009aff4d7230 */ /* 0x000fc40000004100 */
[----:B------:R-:W-:Y:S02]  /*64240*/  HADD2.F32 R85, -RZ, R153.H0_H0 ;  /* 0x20000099ff557230 */ /* 0x000fe40000004100 */
[----:B------:R-:W-:Y:S01]  /*64250*/  FFMA.FTZ R78, R128, R78, R83 ;  /* 0x0000004e804e7223 */ /* 0x000fe20000010053 */
[----:B------:R-:W-:Y:S02]  /*64260*/  HADD2.F32 R149, -RZ, R208.H0_H0 ;  /* 0x200000d0ff957230 */ /* 0x000fe40000004100 */
[C---:B------:R-:W-:Y:S01]  /*64270*/  FFMA.FTZ R81, R129.reuse, R81, R84 ;  /* 0x0000005181517223 */ /* 0x040fe20000010054 */
[C---:B------:R-:W-:Y:S01]  /*64280*/  FMUL.FTZ R101, R188.reuse, R89 ;  /* 0x00000059bc657220 */ /* 0x040fe20000410000 */
[----:B------:R-:W-:Y:S01]  /*64290*/  FFMA.FTZ R77, R129, R77, R85 ;  /* 0x0000004d814d7223 */ /* 0x000fe20000010055 */
[----:B------:R-:W-:Y:S01]  /*642a0*/  FMUL.FTZ R89, R188, R132 ;  /* 0x00000084bc597220 */ /* 0x000fe20000410000 */
[----:B------:R-:W5:Y:S01]  /*642b0*/  LDL.S16 R138, [R1+0x16] ;  /* 0x00001600018a7983 */ /* 0x000f620000100600 */
[----:B------:R-:W-:-:S02]  /*642c0*/  HADD2.F32 R79, -RZ, R122.H0_H0 ;  /* 0x2000007aff4f7230 */ /* 0x000fc40000004100 */
[----:B------:R-:W-:Y:S01]  /*642d0*/  FFMA.FTZ R72, R130, R141, R149 ;  /* 0x0000008d82487223 */ /* 0x000fe20000010095 */
[----:B------:R-:W4:Y:S01]  /*642e0*/  LDL.S16 R132, [R1+0x10] ;  /* 0x0000100001847983 */ /* 0x000f220000100600 */
[C---:B------:R-:W-:Y:S01]  /*642f0*/  FMUL.FTZ R112, R188.reuse, R88 ;  /* 0x00000058bc707220 */ /* 0x040fe20000410000 */
[C---:B------:R-:W-:Y:S02]  /*64300*/  FMUL.FTZ R88, R188.reuse, R133 ;  /* 0x00000085bc587220 */ /* 0x040fe40000410000 */
[----:B------:R-:W5:Y:S01]  /*64310*/  LDL.S16 R130, [R1+0xb6] ;  /* 0x0000b60001827983 */ /* 0x000f620000100600 */
[C---:B------:R-:W-:Y:S01]  /*64320*/  FMUL.FTZ R126, R188.reuse, R90 ;  /* 0x0000005abc7e7220 */ /* 0x040fe20000410000 */
[----:B------:R-:W-:Y:S02]  /*64330*/  FMUL.FTZ R114, R188, R124 ;  /* 0x0000007cbc727220 */ /* 0x000fe40000410000 */
[----:B------:R-:W5:Y:S01]  /*64340*/  LDL.S16 R133, [R1+0xb8] ;  /* 0x0000b80001857983 */ /* 0x000f620000100600 */
[----:B------:R-:W-:-:S03]  /*64350*/  HADD2.F32 R83, -RZ, R120.H0_H0 ;  /* 0x20000078ff537230 */ /* 0x000fc60000004100 */
[----:B------:R-:W5:Y:S01]  /*64360*/  LDL.S16 R129, [R1+0xb2] ;  /* 0x0000b20001817983 */ /* 0x000f620000100600 */
[----:B------:R-:W-:Y:S02]  /*64370*/  HADD2.F32 R106, -RZ, R106.H0_H0 ;  /* 0x2000006aff6a7230 */ /* 0x000fe40000004100 */
[C---:B------:R-:W-:Y:S01]  /*64380*/  FMUL.FTZ R113, R188.reuse, R125 ;  /* 0x0000007dbc717220 */ /* 0x040fe20000410000 */
[C---:B------:R-:W-:Y:S01]  /*64390*/  FMUL.FTZ R147, R188.reuse, R147 ;  /* 0x00000093bc937220 */ /* 0x040fe20000410000 */
[C---:B------:R-:W-:Y:S01]  /*643a0*/  FMUL.FTZ R146, R188.reuse, R146 ;  /* 0x00000092bc927220 */ /* 0x040fe20000410000 */
[----:B------:R-:W-:Y:S02]  /*643b0*/  HADD2.F32 R84, -RZ, R105.H0_H0 ;  /* 0x20000069ff547230 */ /* 0x000fe40000004100 */
[----:B------:R-:W-:Y:S01]  /*643c0*/  FFMA.FTZ R83, R5, R83, R106 ;  /* 0x0000005305537223 */ /* 0x000fe2000001006a */
[----:B------:R-:W-:Y:S02]  /*643d0*/  HADD2.F32 R105, -RZ, R54.H0_H0 ;  /* 0x20000036ff697230 */ /* 0x000fe40000004100 */
[C---:B------:R-:W-:Y:S01]  /*643e0*/  FMUL.FTZ R148, R188.reuse, R148 ;  /* 0x00000094bc947220 */ /* 0x040fe20000410000 */
[----:B------:R-:W-:Y:S01]  /*643f0*/  FMUL.FTZ R145, R188, R145 ;  /* 0x00000091bc917220 */ /* 0x000fe20000410000 */
[----:B------:R-:W5:Y:S01]  /*64400*/  LDL.S16 R153, [R1+0xa8] ;  /* 0x0000a80001997983 */ /* 0x000f620000100600 */
[----:B------:R-:W-:-:S02]  /*64410*/  HADD2.F32 R85, -RZ, R119.H0_H0 ;  /* 0x20000077ff557230 */ /* 0x000fc40000004100 */
[----:B------:R-:W-:Y:S02]  /*64420*/  HADD2.F32 R104, -RZ, R104.H0_H0 ;  /* 0x20000068ff687230 */ /* 0x000fe40000004100 */
[----:B------:R-:W-:Y:S01]  /*64430*/  FFMA.FTZ R84, R108, R84, R105 ;  /* 0x000000546c547223 */ /* 0x000fe20000010069 */
[----:B------:R-:W-:Y:S01]  /*64440*/  FMUL.FTZ R90, R188, R123 ;  /* 0x0000007bbc5a7220 */ /* 0x000fe20000410000 */
[----:B------:R-:W5:Y:S01]  /*64450*/  LDL.S16 R122, [R1+0xb4] ;  /* 0x0000b400017a7983 */ /* 0x000f620000100600 */
[----:B------:R-:W-:Y:S01]  /*64460*/  FFMA.FTZ R85, R109, R85, R104 ;  /* 0x000000556d557223 */ /* 0x000fe20000010068 */
[----:B------:R-:W-:Y:S02]  /*64470*/  IMAD.WIDE.U32 R104, R3, 0x10, R222 ;  /* 0x0000001003687825 */ /* 0x000fe400078e00de */
[----:B------:R-:W5:Y:S04]  /*64480*/  LDL.S16 R125, [R1+0xa] ;  /* 0x00000a00017d7983 */ /* 0x000f680000100600 */
[----:B------:R-:W5:Y:S04]  /*64490*/  LDL.S16 R124, [R1+0x8] ;  /* 0x00000800017c7983 */ /* 0x000f680000100600 */
[----:B------:R-:W5:Y:S04]  /*644a0*/  LDL.S16 R123, [R1+0x6] ;  /* 0x00000600017b7983 */ /* 0x000f680000100600 */
[----:B------:R-:W5:Y:S04]  /*644b0*/  LDL.S16 R120, [R1+0x4] ;  /* 0x0000040001787983 */ /* 0x000f680000100600 */
[----:B------:R-:W5:Y:S01]  /*644c0*/  LDL.S16 R119, [R1+0x2] ;  /* 0x0000020001777983 */ /* 0x000f620000100600 */
[----:B--2---:R-:W-:-:S03]  /*644d0*/  HADD2.F32 R6, -RZ, R121.H0_H0 ;  /* 0x20000079ff067230 */ /* 0x004fc60000004100 */
[----:B------:R-:W2:Y:S02]  /*644e0*/  LDL.S16 R154, [R1+0xaa] ;  /* 0x0000aa00019a7983 */ /* 0x000ea40000100600 */
[----:B------:R-:W-:Y:S01]  /*644f0*/  FFMA.FTZ R79, R5, R79, R6 ;  /* 0x0000004f054f7223 */ /* 0x000fe20000010006 */
[----:B------:R-:W-:Y:S01]  /*64500*/  HADD2.F32 R6, -RZ, R118.H0_H0 ;  /* 0x20000076ff067230 */ /* 0x000fe20000004100 */
[----:B------:R-:W2:Y:S01]  /*64510*/  LDL.S16 R121, [R1+0xb0] ;  /* 0x0000b00001797983 */ /* 0x000ea20000100600 */
[----:B------:R-:W-:-:S03]  /*64520*/  HADD2.F32 R82, -RZ, R82.H0_H0 ;  /* 0x20000052ff527230 */ /* 0x000fc60000004100 */
[----:B------:R-:W2:Y:S01]  /*64530*/  LDL.S16 R152, [R1+0xa6] ;  /* 0x0000a60001987983 */ /* 0x000ea20000100600 */
[----:B------:R-:W-:Y:S02]  /*64540*/  HADD2.F32 R86, -RZ, R86.H0_H0 ;  /* 0x20000056ff567230 */ /* 0x000fe40000004100 */
[----:B------:R-:W-:Y:S02]  /*64550*/  HADD2.F32 R87, -RZ, R87.H0_H0 ;  /* 0x20000057ff577230 */ /* 0x000fe40000004100 */
[----:B------:R-:W-:Y:S01]  /*64560*/  FFMA.FTZ R82, R128, R82, R7 ;  /* 0x0000005280527223 */ /* 0x000fe20000010007 */
[----:B------:R-:W-:Y:S01]  /*64570*/  HADD2.F32 R7, -RZ, R55.H0_H0 ;  /* 0x20000037ff077230 */ /* 0x000fe20000004100 */
[----:B------:R-:W2:Y:S01]  /*64580*/  LDL.S16 R128, [R1+0xc] ;  /* 0x00000c0001807983 */ /* 0x000ea20000100600 */
[----:B------:R-:W-:-:S04]  /*64590*/  IMAD.WIDE.U32 R4, R4, 0x10, R222 ;  /* 0x0000001004047825 */ /* 0x000fc800078e00de */
[----:B------:R-:W-:Y:S01]  /*645a0*/  FFMA.FTZ R87, R111, R87, R6 ;  /* 0x000000576f577223 */ /* 0x000fe20000010006 */
[----:B------:R-:W-:Y:S01]  /*645b0*/  FFMA.FTZ R86, R110, R86, R7 ;  /* 0x000000566e567223 */ /* 0x000fe20000010007 */
[--C-:B------:R-:W-:Y:S01]  /*645c0*/  IMAD.WIDE.U32 R6, R3, 0x10, R220.reuse ;  /* 0x0000001003067825 */ /* 0x100fe200078e00dc */
[----:B------:R-:W-:Y:S03]  /*645d0*/  STG.E.128 desc[UR8][R4.64], R72 ;  /* 0x0000004804007986 */ /* 0x000fe6000c101d08 */
[----:B------:R-:W-:Y:S01]  /*645e0*/  HADD2.F32 R118, -RZ, R107.H0_H0 ;  /* 0x2000006bff767230 */ /* 0x000fe20000004100 */
[----:B------:R-:W2:Y:S01]  /*645f0*/  LDL.S16 R150, [R1+0xa4] ;  /* 0x0000a40001967983 */ /* 0x000ea20000100600 */
[----:B------:R-:W-:-:S03]  /*64600*/  IMAD.WIDE.U32 R106, R2, 0x10, R220 ;  /* 0x00000010026a7825 */ /* 0x000fc600078e00dc */
[----:B------:R-:W-:Y:S04]  /*64610*/  STG.E.128 desc[UR8][R6.64], R76 ;  /* 0x0000004c06007986 */ /* 0x000fe8000c101d08 */
[----:B------:R0:W-:Y:S04]  /*64620*/  STG.E.128 desc[UR8][R104.64], R80 ;  /* 0x0000005068007986 */ /* 0x0001e8000c101d08 */
[----:B------:R1:W-:Y:S01]  /*64630*/  STG.E.128 desc[UR8][R106.64], R84 ;  /* 0x000000546a007986 */ /* 0x0003e2000c101d08 */
[----:B------:R-:W-:-:S03]  /*64640*/  IMAD.WIDE.U32 R140, R0, 0x10, R222 ;  /* 0x00000010008c7825 */ /* 0x000fc600078e00de */
[----:B------:R-:W2:Y:S04]  /*64650*/  LDL.S16 R151, [R1+0xa2] ;  /* 0x0000a20001977983 */ /* 0x000ea80000100600 */
[----:B------:R-:W2:Y:S04]  /*64660*/  LDL.S16 R149, [R1+0xa0] ;  /* 0x0000a00001957983 */ /* 0x000ea80000100600 */
[----:B0-----:R-:W2:Y:S04]  /*64670*/  LDL.S16 R83, [R1+0xac] ;  /* 0x0000ac0001537983 */ /* 0x001ea80000100600 */
[----:B-1----:R-:W2:Y:S04]  /*64680*/  LDL.S16 R85, [R1] ;  /* 0x0000000001557983 */ /* 0x002ea80000100600 */
[----:B------:R-:W2:Y:S01]  /*64690*/  LDL.S16 R84, [R1+0xae] ;  /* 0x0000ae0001547983 */ /* 0x000ea20000100600 */
[----:B------:R-:W-:-:S02]  /*646a0*/  HADD2.F32 R3, -RZ, R204.H0_H0 ;  /* 0x200000ccff037230 */ /* 0x000fc40000004100 */
[----:B---3--:R-:W-:Y:S02]  /*646b0*/  HADD2.F32 R74, -RZ, R131.H0_H0 ;  /* 0x20000083ff4a7230 */ /* 0x008fe40000004100 */
[----:B----4-:R-:W-:Y:S02]  /*646c0*/  HADD2.F32 R7, -RZ, R132.H0_H0 ;  /* 0x20000084ff077230 */ /* 0x010fe40000004100 */
[----:B------:R-:W-:Y:S02]  /*646d0*/  HADD2.F32 R5, -RZ, R139.H0_H0 ;  /* 0x2000008bff057230 */ /* 0x000fe40000004100 */
[----:B-----5:R-:W-:Y:S02]  /*646e0*/  HADD2.F32 R77, -RZ, R138.H0_H0 ;  /* 0x2000008aff4d7230 */ /* 0x020fe40000004100 */
[----:B------:R-:W-:Y:S02]  /*646f0*/  HADD2.F32 R72, -RZ, R130.H0_H0 ;  /* 0x20000082ff487230 */ /* 0x000fe40000004100 */
[----:B------:R-:W-:-:S02]  /*64700*/  HADD2.F32 R73, -RZ, R52.H0_H0 ;  /* 0x20000034ff497230 */ /* 0x000fc40000004100 */
[----:B------:R-:W-:Y:S01]  /*64710*/  FFMA.FTZ R4, R108, R118, R3 ;  /* 0x000000766c047223 */ /* 0x000fe20000010003 */
[----:B------:R-:W-:Y:S02]  /*64720*/  HADD2.F32 R6, -RZ, R133.H0_H0 ;  /* 0x20000085ff067230 */ /* 0x000fe40000004100 */
[----:B------:R-:W-:Y:S01]  /*64730*/  FFMA.FTZ R7, R111, R7, R74 ;  /* 0x000000076f077223 */ /* 0x000fe2000001004a */
[----:B------:R-:W-:Y:S02]  /*64740*/  HADD2.F32 R75, -RZ, R205.H0_H0 ;  /* 0x200000cdff4b7230 */ /* 0x000fe40000004100 */
[----:B------:R-:W-:Y:S02]  /*64750*/  HADD2.F32 R76, -RZ, R129.H0_H0 ;  /* 0x20000081ff4c7230 */ /* 0x000fe40000004100 */
[----:B------:R-:W-:Y:S02]  /*64760*/  HADD2.F32 R3, -RZ, R202.H0_H0 ;  /* 0x200000caff037230 */ /* 0x000fe40000004100 */
[----:B------:R-:W-:Y:S01]  /*64770*/  FFMA.FTZ R5, R109, R5, R77 ;  /* 0x000000056d057223 */ /* 0x000fe2000001004d */
[----:B------:R-:W-:Y:S01]  /*64780*/  FFMA.FTZ R72, R103, R72, R73 ;  /* 0x0000004867487223 */ /* 0x000fe20000010049 */
[----:B------:R-:W-:-:S02]  /*64790*/  HADD2.F32 R80, -RZ, R53.H0_H0 ;  /* 0x20000035ff507230 */ /* 0x000fc40000004100 */
[----:B------:R-:W-:Y:S02]  /*647a0*/  HADD2.F32 R79, -RZ, R203.H0_H0 ;  /* 0x200000cbff4f7230 */ /* 0x000fe40000004100 */
[----:B------:R-:W-:Y:S01]  /*647b0*/  FFMA.FTZ R6, R110, R6, R75 ;  /* 0x000000066e067223 */ /* 0x000fe2000001004b */
[----:B------:R-:W-:Y:S01]  /*647c0*/  FFMA.FTZ R76, R103, R76, R3 ;  /* 0x0000004c674c7223 */ /* 0x000fe20000010003 */
[----:B------:R-:W-:Y:S02]  /*647d0*/  HADD2.F32 R87, -RZ, R252.H1_H1 ;  /* 0x300000fcff577230 */ /* 0x000fe40000004100 */
[----:B------:R-:W-:Y:S02]  /*647e0*/  HADD2.F32 R74, -RZ, R122.H0_H0 ;  /* 0x2000007aff4a7230 */ /* 0x000fe40000004100 */
[----:B------:R-:W-:Y:S02]  /*647f0*/  HADD2.F32 R82, -RZ, R125.H0_H0 ;  /* 0x2000007dff527230 */ /* 0x000fe40000004100 */
[----:B------:R-:W-:-:S02]  /*64800*/  HADD2.F32 R77, -RZ, R124.H0_H0 ;  /* 0x2000007cff4d7230 */ /* 0x000fc40000004100 */
[----:B------:R-:W-:Y:S02]  /*64810*/  HADD2.F32 R81, -RZ, R123.H0_H0 ;  /* 0x2000007bff517230 */ /* 0x000fe40000004100 */
[----:B------:R-:W-:Y:S01]  /*64820*/  FFMA.FTZ R74, R97, R74, R80 ;  /* 0x0000004a614a7223 */ /* 0x000fe20000010050 */
[----:B------:R-:W-:Y:S02]  /*64830*/  HADD2.F32 R75, -RZ, R120.H0_H0 ;  /* 0x20000078ff4b7230 */ /* 0x000fe40000004100 */
[----:B------:R-:W-:Y:S01]  /*64840*/  FFMA.FTZ R77, R102, R77, R81 ;  /* 0x0000004d664d7223 */ /* 0x000fe20000010051 */
[----:B------:R-:W-:Y:S02]  /*64850*/  HADD2.F32 R3, -RZ, R119.H0_H0 ;  /* 0x20000077ff037230 */ /* 0x000fe40000004100 */
[----:B------:R-:W-:Y:S02]  /*64860*/  HADD2.F32 R81, -RZ, R252.H0_H0 ;  /* 0x200000fcff517230 */ /* 0x000fe40000004100 */
[----:B------:R-:W-:-:S02]  /*64870*/  HADD2.F32 R86, -RZ, R50.H0_H0 ;  /* 0x20000032ff567230 */ /* 0x000fc40000004100 */
[----:B------:R-:W-:Y:S01]  /*64880*/  FFMA.FTZ R75, R96, R75, R3 ;  /* 0x0000004b604b7223 */ /* 0x000fe20000010003 */
[----:B------:R-:W-:Y:S02]  /*64890*/  HADD2.F32 R3, -RZ, R249.H1_H1 ;  /* 0x300000f9ff037230 */ /* 0x000fe40000004100 */
[----:B------:R-:W-:-:S05]  /*648a0*/  IMAD.WIDE.U32 R138, R2, 0x10, R222 ;  /* 0x00000010028a7825 */ /* 0x000fca00078e00de */
[----:B------:R0:W-:Y:S04]  /*648b0*/  STG.E.128 desc[UR8][R138.64], R4 ;  /* 0x000000048a007986 */ /* 0x0001e8000c101d08 */
[----:B0-----:R-:W3:Y:S01]  /*648c0*/  LDL.S16 R138, [R1+0x9c] ;  /* 0x00009c00018a7983 */ /* 0x001ee20000100600 */
[----:B--2---:R-:W-:-:S05]  /*648d0*/  HADD2.F32 R78, -RZ, R121.H0_H0 ;  /* 0x20000079ff4e7230 */ /* 0x004fca0000004100 */
[----:B------:R-:W-:Y:S01]  /*648e0*/  FFMA.FTZ R78, R97, R78, R79 ;  /* 0x0000004e614e7223 */ /* 0x000fe2000001004f */
[----:B------:R-:W-:-:S05]  /*648f0*/  HADD2.F32 R73, -RZ, R128.H0_H0 ;  /* 0x20000080ff497230 */ /* 0x000fca0000004100 */
[----:B------:R-:W-:Y:S01]  /*64900*/  FFMA.FTZ R73, R102, R73, R82 ;  /* 0x0000004966497223 */ /* 0x000fe20000010052 */
[----:B------:R-:W-:Y:S02]  /*64910*/  HADD2.F32 R82, -RZ, R83.H0_H0 ;  /* 0x20000053ff527230 */ /* 0x000fe40000004100 */
[----:B------:R-:W-:Y:S02]  /*64920*/  HADD2.F32 R79, -RZ, R85.H0_H0 ;  /* 0x20000055ff4f7230 */ /* 0x000fe40000004100 */
[----:B------:R-:W-:Y:S02]  /*64930*/  HADD2.F32 R85, -RZ, R251.H1_H1 ;  /* 0x300000fbff557230 */ /* 0x000fe40000004100 */
[----:B------:R-:W-:Y:S02]  /*64940*/  HADD2.F32 R80, -RZ, R84.H0_H0 ;  /* 0x20000054ff507230 */ /* 0x000fe40000004100 */
[----:B------:R-:W-:Y:S02]  /*64950*/  HADD2.F32 R84, -RZ, R51.H0_H0 ;  /* 0x20000033ff547230 */ /* 0x000fe40000004100 */
[----:B------:R-:W-:-:S02]  /*64960*/  HADD2.F32 R83, -RZ, R250.H0_H0 ;  /* 0x200000faff537230 */ /* 0x000fc40000004100 */
[----:B------:R-:W-:Y:S01]  /*64970*/  FFMA.FTZ R81, R147, R81, R85 ;  /* 0x0000005193517223 */ /* 0x000fe20000010055 */
[----:B------:R-:W-:Y:S01]  /*64980*/  FFMA.FTZ R82, R146, R82, R84 ;  /* 0x0000005292527223 */ /* 0x000fe20000010054 */
[----:B------:R-:W-:-:S04]  /*64990*/  IMAD.WIDE.U32 R84, R0, 0x10, R220 ;  /* 0x0000001000547825 */ /* 0x000fc800078e00dc */
[----:B------:R-:W-:Y:S01]  /*649a0*/  FFMA.FTZ R79, R96, R79, R87 ;  /* 0x0000004f604f7223 */ /* 0x000fe20000010057 */
[----:B------:R-:W-:Y:S01]  /*649b0*/  FFMA.FTZ R80, R148, R80, R86 ;  /* 0x0000005094507223 */ /* 0x000fe20000010056 */
[----:B------:R-:W-:Y:S01]  /*649c0*/  FFMA.FTZ R83, R145, R83, R3 ;  /* 0x0000005391537223 */ /* 0x000fe20000010003 */
[----:B------:R-:W-:Y:S01]  /*649d0*/  IMAD.WIDE.U32 R86, R172, 0x10, R220 ;  /* 0x00000010ac567825 */ /* 0x000fe200078e00dc */
[----:B------:R0:W-:Y:S04]  /*649e0*/  STG.E.128 desc[UR8][R84.64], R72 ;  /* 0x0000004854007986 */ /* 0x0001e8000c101d08 */
[----:B------:R-:W-:Y:S04]  /*649f0*/  STG.E.128 desc[UR8][R140.64], R76 ;  /* 0x0000004c8c007986 */ /* 0x000fe8000c101d08 */
[----:B------:R1:W-:Y:S01]  /*64a00*/  STG.E.128 desc[UR8][R86.64], R80 ;  /* 0x0000005056007986 */ /* 0x0003e2000c101d08 */
[----:B------:R-:W-:-:S02]  /*64a10*/  HADD2.F32 R7, -RZ, R249.H0_H0 ;  /* 0x200000f9ff077230 */ /* 0x000fc40000004100 */
[----:B------:R-:W-:Y:S02]  /*64a20*/  HADD2.F32 R5, -RZ, R251.H0_H0 ;  /* 0x200000fbff057230 */ /* 0x000fe40000004100 */
[----:B------:R-:W-:Y:S02]  /*64a30*/  HADD2.F32 R6, -RZ, R153.H0_H0 ;  /* 0x20000099ff067230 */ /* 0x000fe40000004100 */
[----:B0-----:R-:W-:Y:S02]  /*64a40*/  HADD2.F32 R73, -RZ, R248.H1_H1 ;  /* 0x300000f8ff497230 */ /* 0x001fe40000004100 */
[----:B------:R-:W-:Y:S02]  /*64a50*/  HADD2.F32 R75, -RZ, R250.H1_H1 ;  /* 0x300000faff4b7230 */ /* 0x000fe40000004100 */
[----:B------:R-:W-:Y:S02]  /*64a60*/  HADD2.F32 R74, -RZ, R201.H0_H0 ;  /* 0x200000c9ff4a7230 */ /* 0x000fe40000004100 */
[----:B------:R-:W-:Y:S01]  /*64a70*/  FMUL.FTZ R143, R188, R143 ;  /* 0x0000008fbc8f7220 */ /* 0x000fe20000410000 */
[----:B------:R-:W-:-:S02]  /*64a80*/  HADD2.F32 R4, -RZ, R154.H0_H0 ;  /* 0x2000009aff047230 */ /* 0x000fc40000004100 */
[----:B------:R-:W-:Y:S01]  /*64a90*/  FMUL.FTZ R144, R188, R144 ;  /* 0x00000090bc907220 */ /* 0x000fe20000410000 */
[----:B-1----:R-:W2:Y:S04]  /*64aa0*/  LDL.S16 R82, [R1+0x9a] ;  /* 0x00009a0001527983 */ /* 0x002ea80000100600 */
[----:B------:R-:W4:Y:S04]  /*64ab0*/  LDL.S16 R83, [R1+0x9e] ;  /* 0x00009e0001537983 */ /* 0x000f280000100600 */
[----:B------:R-:W5:Y:S01]  /*64ac0*/  LDL.S16 R87, [R1+0x98] ;  /* 0x0000980001577983 */ /* 0x000f620000100600 */
[----:B------:R-:W-:Y:S01]  /*64ad0*/  FFMA.FTZ R7, R145, R7, R73 ;  /* 0x0000000791077223 */ /* 0x000fe20000010049 */
[----:B------:R-:W-:-:S02]  /*64ae0*/  HADD2.F32 R73, -RZ, R248.H0_H0 ;  /* 0x200000f8ff497230 */ /* 0x000fc40000004100 */
[----:B------:R-:W-:Y:S02]  /*64af0*/  HADD2.F32 R80, -RZ, R247.H1_H1 ;  /* 0x300000f7ff507230 */ /* 0x000fe40000004100 */
[----:B------:R-:W-:Y:S02]  /*64b00*/  HADD2.F32 R76, -RZ, R200.H0_H0 ;  /* 0x200000c8ff4c7230 */ /* 0x000fe40000004100 */
[----:B------:R-:W-:Y:S02]  /*64b10*/  HADD2.F32 R72, -RZ, R152.H0_H0 ;  /* 0x20000098ff487230 */ /* 0x000fe40000004100 */
[----:B------:R-:W-:Y:S02]  /*64b20*/  HADD2.F32 R0, -RZ, R48.H0_H0 ;  /* 0x20000030ff007230 */ /* 0x000fe40000004100 */
[----:B------:R-:W-:Y:S01]  /*64b30*/  FFMA.FTZ R5, R147, R5, R75 ;  /* 0x0000000593057223 */ /* 0x000fe2000001004b */
        /* <DEDUP_REMOVED lines=8> */
[C---:B------:R-:W-:Y:S01]  /*64bc0*/  FMUL.FTZ R136, R188.reuse, R136 ;  /* 0x00000088bc887220 */ /* 0x040fe20000410000 */
[----:B------:R-:W-:Y:S02]  /*64bd0*/  HADD2.F32 R79, -RZ, R246.H1_H1 ;  /* 0x300000f6ff4f7230 */ /* 0x000fe40000004100 */
[----:B------:R-:W-:Y:S01]  /*64be0*/  FMUL.FTZ R137, R188, R137 ;  /* 0x00000089bc897220 */ /* 0x000fe20000410000 */
[----:B------:R-:W-:-:S02]  /*64bf0*/  HADD2.F32 R76, -RZ, R151.H0_H0 ;  /* 0x20000097ff4c7230 */ /* 0x000fc40000004100 */
[C---:B------:R-:W-:Y:S01]  /*64c00*/  FMUL.FTZ R135, R188.reuse, R135 ;  /* 0x00000087bc877220 */ /* 0x040fe20000410000 */
[----:B------:R-:W-:Y:S02]  /*64c10*/  HADD2.F32 R81, -RZ, R198.H0_H0 ;  /* 0x200000c6ff517230 */ /* 0x000fe40000004100 */
[----:B------:R-:W-:Y:S01]  /*64c20*/  FMUL.FTZ R134, R188, R134 ;  /* 0x00000086bc867220 */ /* 0x000fe20000410000 */
[----:B------:R-:W-:Y:S01]  /*64c30*/  HADD2.F32 R78, -RZ, R149.H0_H0 ;  /* 0x20000095ff4e7230 */ /* 0x000fe20000004100 */
[----:B------:R-:W5:Y:S01]  /*64c40*/  LDL.S16 R145, [R1+0x96] ;  /* 0x0000960001917983 */ /* 0x000f620000100600 */
[----:B------:R-:W-:Y:S02]  /*64c50*/  HADD2.F32 R0, -RZ, R199.H0_H0 ;  /* 0x200000c7ff007230 */ /* 0x000fe40000004100 */
[----:B------:R-:W-:Y:S01]  /*64c60*/  FFMA.FTZ R74, R142, R74, R75 ;  /* 0x0000004a8e4a7223 */ /* 0x000fe2000001004b */
[----:B------:R-:W-:Y:S01]  /*64c70*/  FFMA.FTZ R77, R143, R77, R79 ;  /* 0x0000004d8f4d7223 */ /* 0x000fe2000001004f */
[----:B------:R-:W-:-:S02]  /*64c80*/  HADD2.F32 R75, -RZ, R246.H0_H0 ;  /* 0x200000f6ff4b7230 */ /* 0x000fc40000004100 */
[----:B------:R-:W-:Y:S01]  /*64c90*/  FFMA.FTZ R76, R144, R76, R81 ;  /* 0x0000004c904c7223 */ /* 0x000fe20000010051 */
[--C-:B------:R-:W-:Y:S02]  /*64ca0*/  HADD2.F32 R86, -RZ, R245.reuse.H1_H1 ;  /* 0x300000f5ff567230 */ /* 0x100fe40000004100 */
[----:B------:R-:W-:Y:S01]  /*64cb0*/  FFMA.FTZ R78, R142, R78, R0 ;  /* 0x0000004e8e4e7223 */ /* 0x000fe20000010000 */
[----:B------:R-:W-:Y:S01]  /*64cc0*/  HADD2.F32 R79, -RZ, R245.H0_H0 ;  /* 0x200000f5ff4f7230 */ /* 0x000fe20000004100 */
[----:B------:R-:W5:Y:S01]  /*64cd0*/  LDL.S16 R143, [R1+0x94] ;  /* 0x00009400018f7983 */ /* 0x000f620000100600 */
[--C-:B------:R-:W-:Y:S02]  /*64ce0*/  HADD2.F32 R85, -RZ, R244.reuse.H1_H1 ;  /* 0x300000f4ff557230 */ /* 0x100fe40000004100 */
[----:B------:R-:W-:Y:S02]  /*64cf0*/  HADD2.F32 R81, -RZ, R244.H0_H0 ;  /* 0x200000f4ff517230 */ /* 0x000fe40000004100 */
[----:B------:R-:W-:Y:S01]  /*64d00*/  FFMA.FTZ R75, R137, R75, R86 ;  /* 0x0000004b894b7223 */ /* 0x000fe20000010056 */
[----:B------:R-:W-:-:S02]  /*64d10*/  HADD2.F32 R0, -RZ, R243.H1_H1 ;  /* 0x300000f3ff007230 */ /* 0x000fc40000004100 */
[----:B------:R-:W-:-:S04]  /*64d20*/  IMAD.WIDE.U32 R128, R172, 0x10, R222 ;  /* 0x00000010ac807825 */ /* 0x000fc800078e00de */
[----:B------:R-:W-:Y:S01]  /*64d30*/  FFMA.FTZ R79, R137, R79, R85 ;  /* 0x0000004f894f7223 */ /* 0x000fe20000010055 */
[----:B------:R-:W5:Y:S01]  /*64d40*/  LDL.S16 R144, [R1+0x92] ;  /* 0x0000920001907983 */ /* 0x000f620000100600 */
[----:B------:R-:W-:-:S04]  /*64d50*/  IMAD.WIDE.U32 R122, R173, 0x10, R220 ;  /* 0x00000010ad7a7825 */ /* 0x000fc800078e00dc */
[----:B------:R-:W-:Y:S01]  /*64d60*/  FFMA.FTZ R81, R135, R81, R0 ;  /* 0x0000005187517223 */ /* 0x000fe20000010000 */
[----:B------:R-:W-:Y:S01]  /*64d70*/  IMAD.WIDE.U32 R130, R173, 0x10, R222 ;  /* 0x00000010ad827825 */ /* 0x000fe200078e00de */
[----:B------:R-:W-:Y:S03]  /*64d80*/  STG.E.128 desc[UR8][R128.64], R4 ;  /* 0x0000000480007986 */ /* 0x000fe6000c101d08 */
[----:B------:R-:W-:Y:S01]  /*64d90*/  IMAD.WIDE.U32 R124, R174, 0x10, R220 ;  /* 0x00000010ae7c7825 */ /* 0x000fe200078e00dc */
[----:B------:R0:W-:Y:S04]  /*64da0*/  STG.E.128 desc[UR8][R122.64], R72 ;  /* 0x000000487a007986 */ /* 0x0001e8000c101d08 */
[----:B------:R-:W-:Y:S04]  /*64db0*/  STG.E.128 desc[UR8][R130.64], R76 ;  /* 0x0000004c82007986 */ /* 0x000fe8000c101d08 */
[----:B------:R-:W5:Y:S04]  /*64dc0*/  LDL.S16 R141, [R1+0x8e] ;  /* 0x00008e00018d7983 */ /* 0x000f680000100600 */
[----:B------:R-:W5:Y:S04]  /*64dd0*/  LDL.S16 R140, [R1+0x8a] ;  /* 0x00008a00018c7983 */ /* 0x000f680000100600 */
[----:B------:R-:W5:Y:S01]  /*64de0*/  LDL.S16 R142, [R1+0x90] ;  /* 0x00009000018e7983 */ /* 0x000f620000100600 */
[----:B------:R-:W-:-:S02]  /*64df0*/  HADD2.F32 R85, -RZ, R243.H0_H0 ;  /* 0x200000f3ff557230 */ /* 0x000fc40000004100 */
[----:B------:R-:W-:Y:S02]  /*64e00*/  HADD2.F32 R139, -RZ, R242.H1_H1 ;  /* 0x300000f2ff8b7230 */ /* 0x000fe40000004100 */
[----:B------:R-:W-:Y:S01]  /*64e10*/  FMUL.FTZ R117, R188, R117 ;  /* 0x00000075bc757220 */ /* 0x000fe20000410000 */
[----:B------:R-:W-:Y:S01]  /*64e20*/  HADD2.F32 R137, -RZ, R197.H0_H0 ;  /* 0x200000c5ff897230 */ /* 0x000fe20000004100 */
[----:B0-----:R-:W5:Y:S01]  /*64e30*/  LDL.S16 R123, [R1+0x80] ;  /* 0x00008000017b7983 */ /* 0x001f620000100600 */
[----:B------:R-:W-:Y:S02]  /*64e40*/  HADD2.F32 R0, -RZ, R240.H1_H1 ;  /* 0x300000f0ff007230 */ /* 0x000fe40000004100 */
[----:B------:R-:W-:Y:S01]  /*64e50*/  FFMA.FTZ R85, R135, R85, R139 ;  /* 0x0000005587557223 */ /* 0x000fe2000001008b */
[----:B------:R-:W-:-:S04]  /*64e60*/  IMAD.WIDE.U32 R132, R174, 0x10, R222 ;  /* 0x00000010ae847825 */ /* 0x000fc800078e00de */
[----:B------:R-:W-:Y:S01]  /*64e70*/  FMUL.FTZ R116, R188, R116 ;  /* 0x00000074bc747220 */ /* 0x000fe20000410000 */
[----:B------:R-:W5:Y:S01]  /*64e80*/  LDL.S16 R122, [R1+0x7e] ;  /* 0x00007e00017a7983 */ /* 0x000f620000100600 */
[----:B------:R-:W-:Y:S02]  /*64e90*/  HADD2.F32 R5, -RZ, R240.H0_H0 ;  /* 0x200000f0ff057230 */ /* 0x000fe40000004100 */
[--C-:B------:R-:W-:Y:S02]  /*64ea0*/  HADD2.F32 R74, -RZ, R239.reuse.H1_H1 ;  /* 0x300000efff4a7230 */ /* 0x100fe40000004100 */
[----:B------:R-:W-:Y:S02]  /*64eb0*/  HADD2.F32 R73, -RZ, R239.H0_H0 ;  /* 0x200000efff497230 */ /* 0x000fe40000004100 */
[----:B------:R-:W-:Y:S02]  /*64ec0*/  HADD2.F32 R7, -RZ, R238.H1_H1 ;  /* 0x300000eeff077230 */ /* 0x000fe40000004100 */
[----:B------:R-:W-:-:S03]  /*64ed0*/  FFMA.FTZ R5, R117, R5, R74 ;  /* 0x0000000575057223 */ /* 0x000fc6000001004a */
[----:B------:R-:W-:Y:S02]  /*64ee0*/  FFMA.FTZ R73, R117, R73, R7 ;  /* 0x0000004975497223 */ /* 0x000fe40000010007 */
[----:B------:R-:W5:Y:S01]  /*64ef0*/  LDL.S16 R117, [R1+0x86] ;  /* 0x0000860001757983 */ /* 0x000f620000100600 */
[----:B--2---:R-:W-:Y:S02]  /*64f00*/  HADD2.F32 R84, -RZ, R82.H0_H0 ;  /* 0x20000052ff547230 */ /* 0x004fe40000004100 */
[----:B------:R-:W-:Y:S02]  /*64f10*/  HADD2.F32 R82, -RZ, R196.H0_H0 ;  /* 0x200000c4ff527230 */ /* 0x000fe40000004100 */
[----:B----4-:R-:W-:Y:S02]  /*64f20*/  HADD2.F32 R80, -RZ, R83.H0_H0 ;  /* 0x20000053ff507230 */ /* 0x010fe40000004100 */
[----:B------:R-:W-:Y:S02]  /*64f30*/  HADD2.F32 R83, -RZ, R46.H0_H0 ;  /* 0x2000002eff537230 */ /* 0x000fe40000004100 */
[----:B------:R-:W-:Y:S01]  /*64f40*/  FFMA.FTZ R84, R136, R84, R82 ;  /* 0x0000005488547223 */ /* 0x000fe20000010052 */
[----:B---3--:R-:W-:-:S02]  /*64f50*/  HADD2.F32 R82, -RZ, R138.H0_H0 ;  /* 0x2000008aff527230 */ /* 0x008fc40000004100 */
[----:B------:R-:W-:Y:S02]  /*64f60*/  HADD2.F32 R138, -RZ, R47.H0_H0 ;  /* 0x2000002fff8a7230 */ /* 0x000fe40000004100 */
[----:B------:R-:W-:Y:S01]  /*64f70*/  FFMA.FTZ R80, R136, R80, R83 ;  /* 0x0000005088507223 */ /* 0x000fe20000010053 */
[----:B------:R-:W-:Y:S02]  /*64f80*/  HADD2.F32 R83, -RZ, R242.H0_H0 ;  /* 0x200000f2ff537230 */ /* 0x000fe40000004100 */
[----:B------:R-:W-:Y:S02]  /*64f90*/  HADD2.F32 R136, -RZ, R241.H1_H1 ;  /* 0x300000f1ff887230 */ /* 0x000fe40000004100 */
[----:B------:R-:W-:-:S03]  /*64fa0*/  FFMA.FTZ R82, R134, R82, R138 ;  /* 0x0000005286527223 */ /* 0x000fc6000001008a */
[----:B------:R-:W-:-:S05]  /*64fb0*/  FFMA.FTZ R83, R127, R83, R136 ;  /* 0x000000537f537223 */ /* 0x000fca0000010088 */
[----:B------:R0:W-:Y:S01]  /*64fc0*/  STG.E.128 desc[UR8][R124.64], R80 ;  /* 0x000000507c007986 */ /* 0x0001e2000c101d08 */
[----:B-----5:R-:W-:Y:S02]  /*64fd0*/  HADD2.F32 R86, -RZ, R87.H0_H0 ;  /* 0x20000057ff567230 */ /* 0x020fe40000004100 */
[----:B------:R-:W-:Y:S01]  /*64fe0*/  HADD2.F32 R87, -RZ, R241.H0_H0 ;  /* 0x200000f1ff577230 */ /* 0x000fe20000004100 */
[----:B0-----:R-:W2:Y:S04]  /*64ff0*/  LDL.S16 R83, [R1+0x8c] ;  /* 0x00008c0001537983 */ /* 0x001ea80000100600 */
[----:B------:R-:W3:Y:S01]  /*65000*/  LDL.S16 R82, [R1+0x88] ;  /* 0x0000880001527983 */ /* 0x000ee20000100600 */
[----:B------:R-:W-:Y:S01]  /*65010*/  FFMA.FTZ R86, R134, R86, R137 ;  /* 0x0000005686567223 */ /* 0x000fe20000010089 */
[----:B------:R-:W-:Y:S01]  /*65020*/  FFMA.FTZ R87, R127, R87, R0 ;  /* 0x000000577f577223 */ /* 0x000fe20000010000 */
[----:B------:R-:W-:Y:S01]  /*65030*/  HADD2.F32 R4, -RZ, R145.H0_H0 ;  /* 0x20000091ff047230 */ /* 0x000fe20000004100 */
[----:B------:R-:W4:Y:S04]  /*65040*/  LDL.S16 R124, [R1+0x82] ;  /* 0x00008200017c7983 */ /* 0x000f280000100600 */
[----:B------:R0:W-:Y:S04]  /*65050*/  STG.E.128 desc[UR8][R132.64], R84 ;  /* 0x0000005484007986 */ /* 0x0001e8000c101d08 */
[----:B0-----:R-:W5:Y:S01]  /*65060*/  LDL.S16 R87, [R1+0x84] ;  /* 0x0000840001577983 */ /* 0x001f620000100600 */
[----:B------:R-:W-:-:S02]  /*65070*/  HADD2.F32 R76, -RZ, R44.H0_H0 ;  /* 0x2000002cff4c7230 */ /* 0x000fc40000004100 */
[----:B------:R-:W-:Y:S02]  /*65080*/  HADD2.F32 R6, -RZ, R143.H0_H0 ;  /* 0x2000008fff067230 */ /* 0x000fe40000004100 */
[----:B------:R-:W-:Y:S02]  /*65090*/  HADD2.F32 R0, -RZ, R45.H0_H0 ;  /* 0x2000002dff007230 */ /* 0x000fe40000004100 */
[----:B------:R-:W-:Y:S02]  /*650a0*/  HADD2.F32 R72, -RZ, R144.H0_H0 ;  /* 0x20000090ff487230 */ /* 0x000fe40000004100 */
[----:B------:R-:W-:Y:S02]  /*650b0*/  HADD2.F32 R75, -RZ, R194.H0_H0 ;  /* 0x200000c2ff4b7230 */ /* 0x000fe40000004100 */
[----:B------:R-:W-:Y:S01]  /*650c0*/  FFMA.FTZ R4, R126, R4, R76 ;  /* 0x000000047e047223 */ /* 0x000fe2000001004c */
[----:B------:R-:W-:Y:S01]  /*650d0*/  FFMA.FTZ R6, R116, R6, R0 ;  /* 0x0000000674067223 */ /* 0x000fe20000010000 */
[----:B------:R-:W-:-:S02]  /*650e0*/  HADD2.F32 R7, -RZ, R238.H0_H0 ;  /* 0x200000eeff077230 */ /* 0x000fc40000004100 */
[----:B------:R-:W-:Y:S01]  /*650f0*/  FFMA.FTZ R72, R126, R72, R75 ;  /* 0x000000487e487223 */ /* 0x000fe2000001004b */
[----:B------:R-:W-:Y:S02]  /*65100*/  HADD2.F32 R79, -RZ, R233.H1_H1 ;  /* 0x300000e9ff4f7230 */ /* 0x000fe40000004100 */
[----:B------:R-:W-:Y:S02]  /*65110*/  HADD2.F32 R76, -RZ, R141.H0_H0 ;  /* 0x2000008dff4c7230 */ /* 0x000fe40000004100 */
[----:B------:R-:W-:Y:S02]  /*65120*/  HADD2.F32 R77, -RZ, R42.H0_H0 ;  /* 0x2000002aff4d7230 */ /* 0x000fe40000004100 */
[----:B------:R-:W-:Y:S02]  /*65130*/  HADD2.F32 R80, -RZ, R140.H0_H0 ;  /* 0x2000008cff507230 */ /* 0x000fe40000004100 */
[----:B------:R-:W-:Y:S02]  /*65140*/  HADD2.F32 R0, -RZ, R168.H0_H0 ;  /* 0x200000a8ff007230 */ /* 0x000fe40000004100 */
[----:B------:R-:W-:-:S02]  /*65150*/  HADD2.F32 R74, -RZ, R142.H0_H0 ;  /* 0x2000008eff4a7230 */ /* 0x000fc40000004100 */
[----:B------:R-:W-:Y:S02]  /*65160*/  HADD2.F32 R81, -RZ, R195.H0_H0 ;  /* 0x200000c3ff517230 */ /* 0x000fe40000004100 */
[----:B------:R-:W-:Y:S02]  /*65170*/  HADD2.F32 R75, -RZ, R233.H0_H0 ;  /* 0x200000e9ff4b7230 */ /* 0x000fe40000004100 */
[----:B------:R-:W-:Y:S02]  /*65180*/  HADD2.F32 R78, -RZ, R12.H1_H1 ;  /* 0x3000000cff4e7230 */ /* 0x000fe40000004100 */
[C---:B------:R-:W-:Y:S01]  /*65190*/  FFMA.FTZ R7, R115.reuse, R7, R79 ;  /* 0x0000000773077223 */ /* 0x040fe2000001004f */
[C---:B------:R-:W-:Y:S01]  /*651a0*/  FFMA.FTZ R76, R114.reuse, R76, R77 ;  /* 0x0000004c724c7223 */ /* 0x040fe2000001004d */
[----:B------:R-:W-:Y:S01]  /*651b0*/  FFMA.FTZ R80, R114, R80, R0 ;  /* 0x0000005072507223 */ /* 0x000fe20000010000 */
[----:B------:R-:W-:Y:S01]  /*651c0*/  FFMA.FTZ R74, R116, R74, R81 ;  /* 0x0000004a744a7223 */ /* 0x000fe20000010051 */
[----:B------:R-:W-:Y:S01]  /*651d0*/  FFMA.FTZ R75, R115, R75, R78 ;  /* 0x0000004b734b7223 */ /* 0x000fe2000001004e */
[----:B------:R-:W-:Y:S01]  /*651e0*/  SHF.R.U64 R77, R20, 0x10, R21 ;  /* 0x00000010144d7819 */ /* 0x000fe20000001215 */
[----:B------:R-:W4:Y:S01]  /*651f0*/  LDL.S16 R116, [R1+0x7c] ;  /* 0x00007c0001747983 */ /* 0x000f220000100600 */
[----:B------:R-:W-:-:S02]  /*65200*/  SHF.R.U64 R86, R42, 0x10, R43 ;  /* 0x000000102a567819 */ /* 0x000fc4000000122b */
[----:B------:R-:W-:Y:S02]  /*65210*/  SHF.R.U32.HI R79, RZ, 0x10, R21 ;  /* 0x00000010ff4f7819 */ /* 0x000fe40000011615 */
[----:B------:R-:W-:Y:S02]  /*65220*/  SHF.R.U32.HI R0, RZ, 0x10, R43 ;  /* 0x00000010ff007819 */ /* 0x000fe4000001162b */
[----:B------:R-:W-:Y:S02]  /*65230*/  SHF.R.U64 R81, R28, 0x10, R29 ;  /* 0x000000101c517819 */ /* 0x000fe4000000121d */
[--C-:B------:R-:W-:Y:S02]  /*65240*/  SHF.R.U64 R85, R168, 0x10, R169.reuse ;  /* 0x00000010a8557819 */ /* 0x100fe400000012a9 */
[----:B------:R-:W-:Y:S01]  /*65250*/  SHF.R.U32.HI R115, RZ, 0x10, R169 ;  /* 0x00000010ff737819 */ /* 0x000fe200000116a9 */
[----:B------:R-:W-:Y:S02]  /*65260*/  HADD2.F32 R78, -RZ, R43.H0_H0 ;  /* 0x2000002bff4e7230 */ /* 0x000fe40000004100 */
[----:B------:R-:W-:-:S02]  /*65270*/  HADD2.F32 R77, -RZ, R77.H0_H0 ;  /* 0x2000004dff4d7230 */ /* 0x000fc40000004100 */
[----:B------:R-:W-:Y:S02]  /*65280*/  HADD2.F32 R86, -RZ, R86.H0_H0 ;  /* 0x20000056ff567230 */ /* 0x000fe40000004100 */
[----:B------:R-:W-:Y:S02]  /*65290*/  HADD2.F32 R79, -RZ, R79.H0_H0 ;  /* 0x2000004fff4f7230 */ /* 0x000fe40000004100 */
[----:B------:R-:W-:Y:S02]  /*652a0*/  HADD2.F32 R0, -RZ, R0.H0_H0 ;  /* 0x20000000ff007230 */ /* 0x000fe40000004100 */
[----:B------:R-:W-:Y:S02]  /*652b0*/  HADD2.F32 R81, -RZ, R81.H0_H0 ;  /* 0x20000051ff517230 */ /* 0x000fe40000004100 */
[----:B------:R-:W-:Y:S02]  /*652c0*/  HADD2.F32 R85, -RZ, R85.H0_H0 ;  /* 0x20000055ff557230 */ /* 0x000fe40000004100 */
[----:B------:R-:W-:-:S02]  /*652d0*/  HADD2.F32 R115, -RZ, R115.H0_H0 ;  /* 0x20000073ff737230 */ /* 0x000fc40000004100 */
[----:B------:R-:W-:-:S04]  /*652e0*/  IMAD.WIDE.U32 R104, R175, 0x10, R220 ;  /* 0x00000010af687825 */ /* 0x000fc800078e00dc */
[----:B------:R-:W-:Y:S01]  /*652f0*/  FFMA.FTZ R77, R113, R77, R86 ;  /* 0x0000004d714d7223 */ /* 0x000fe20000010056 */
[----:B------:R-:W-:Y:S01]  /*65300*/  FFMA.FTZ R79, R101, R79, R0 ;  /* 0x0000004f654f7223 */ /* 0x000fe20000010000 */
[----:B------:R-:W-:-:S04]  /*65310*/  IMAD.WIDE.U32 R118, R175, 0x10, R222 ;  /* 0x00000010af767825 */ /* 0x000fc800078e00de */
[----:B------:R-:W-:Y:S01]  /*65320*/  FFMA.FTZ R81, R113, R81, R85 ;  /* 0x0000005171517223 */ /* 0x000fe20000010055 */
[C---:B------:R-:W-:Y:S01]  /*65330*/  IMAD.WIDE.U32 R108, R176.reuse, 0x10, R220 ;  /* 0x00000010b06c7825 */ /* 0x040fe200078e00dc */
[----:B------:R0:W-:Y:S03]  /*65340*/  STG.E.128 desc[UR8][R104.64], R4 ;  /* 0x0000000468007986 */ /* 0x0001e6000c101d08 */
[----:B------:R-:W-:Y:S01]  /*65350*/  IMAD.WIDE.U32 R120, R176, 0x10, R222 ;  /* 0x00000010b0787825 */ /* 0x000fe200078e00de */
[----:B------:R1:W-:Y:S01]  /*65360*/  STG.E.128 desc[UR8][R118.64], R72 ;  /* 0x0000004876007986 */ /* 0x0003e2000c101d08 */
[----:B------:R-:W-:Y:S02]  /*65370*/  SHF.R.U64 R85, R22, 0x10, R23 ;  /* 0x0000001016557819 */ /* 0x000fe40000001217 */
[----:B------:R-:W-:Y:S01]  /*65380*/  HADD2.F32 R114, -RZ, R117.H0_H0 ;  /* 0x20000075ff727230 */ /* 0x000fe20000004100 */
[--C-:B------:R-:W-:Y:S01]  /*65390*/  SHF.R.U64 R113, R40, 0x10, R41.reuse ;  /* 0x0000001028717819 */ /* 0x100fe20000001229 */
[----:B------:R-:W4:Y:S01]  /*653a0*/  LDL.S16 R117, [R1+0x7a] ;  /* 0x00007a0001757983 */ /* 0x000f220000100600 */
[----:B------:R-:W-:Y:S01]  /*653b0*/  SHF.R.U32.HI R0, RZ, 0x10, R41 ;  /* 0x00000010ff007819 */ /* 0x000fe20000011629 */
[----:B------:R-:W-:-:S02]  /*653c0*/  HADD2.F32 R85, -RZ, R85.H0_H0 ;  /* 0x20000055ff557230 */ /* 0x000fc40000004100 */
[----:B------:R-:W-:Y:S01]  /*653d0*/  FMUL.FTZ R95, R188, R95 ;  /* 0x0000005fbc5f7220 */ /* 0x000fe20000410000 */
[----:B------:R-:W-:Y:S02]  /*653e0*/  HADD2.F32 R113, -RZ, R113.H0_H0 ;  /* 0x20000071ff717230 */ /* 0x000fe40000004100 */
[----:B------:R-:W-:Y:S02]  /*653f0*/  HADD2.F32 R0, -RZ, R0.H0_H0 ;  /* 0x20000000ff007230 */ /* 0x000fe40000004100 */
[----:B------:R-:W-:-:S04]  /*65400*/  IMAD.WIDE.U32 R106, R177, 0x10, R220 ;  /* 0x00000010b16a7825 */ /* 0x000fc800078e00dc */
[----:B------:R-:W-:Y:S01]  /*65410*/  FFMA.FTZ R85, R99, R85, R113 ;  /* 0x0000005563557223 */ /* 0x000fe20000010071 */
[----:B0-----:R-:W-:Y:S02]  /*65420*/  HADD2.F32 R6, -RZ, R123.H0_H0 ;  /* 0x2000007bff067230 */ /* 0x001fe40000004100 */
[----:B-1----:R-:W-:-:S05]  /*65430*/  HADD2.F32 R74, -RZ, R167.H0_H0 ;  /* 0x200000a7ff4a7230 */ /* 0x002fca0000004100 */
[----:B------:R-:W-:Y:S01]  /*65440*/  FFMA.FTZ R6, R98, R6, R74 ;  /* 0x0000000662067223 */ /* 0x000fe2000001004a */
[----:B--2---:R-:W-:Y:S02]  /*65450*/  HADD2.F32 R84, -RZ, R83.H0_H0 ;  /* 0x20000053ff547230 */ /* 0x004fe40000004100 */
[----:B------:R-:W-:Y:S02]  /*65460*/  HADD2.F32 R83, -RZ, R169.H0_H0 ;  /* 0x200000a9ff537230 */ /* 0x000fe40000004100 */
[----:B---3--:R-:W-:-:S05]  /*65470*/  HADD2.F32 R82, -RZ, R82.H0_H0 ;  /* 0x20000052ff527230 */ /* 0x008fca0000004100 */
[C---:B------:R-:W-:Y:S01]  /*65480*/  FFMA.FTZ R82, R112.reuse, R82, R83 ;  /* 0x0000005270527223 */ /* 0x040fe20000010053 */
[----:B------:R-:W-:Y:S01]  /*65490*/  SHF.R.U32.HI R83, RZ, 0x10, R29 ;  /* 0x00000010ff537819 */ /* 0x000fe2000001161d */
[----:B------:R-:W-:-:S04]  /*654a0*/  FFMA.FTZ R78, R112, R84, R78 ;  /* 0x00000054704e7223 */ /* 0x000fc8000001004e */
[----:B------:R-:W-:Y:S01]  /*654b0*/  HADD2.F32 R83, -RZ, R83.H0_H0 ;  /* 0x20000053ff537230 */ /* 0x000fe20000004100 */
[----:B------:R0:W-:Y:S04]  /*654c0*/  STG.E.128 desc[UR8][R108.64], R76 ;  /* 0x0000004c6c007986 */ /* 0x0001e8000c101d08 */
[----:B------:R-:W-:-:S05]  /*654d0*/  FFMA.FTZ R83, R101, R83, R115 ;  /* 0x0000005365537223 */ /* 0x000fca0000010073 */
[----:B------:R1:W-:Y:S01]  /*654e0*/  STG.E.128 desc[UR8][R120.64], R80 ;  /* 0x0000005078007986 */ /* 0x0003e2000c101d08 */
[----:B-----5:R-:W-:Y:S01]  /*654f0*/  HADD2.F32 R86, -RZ, R87.H0_H0 ;  /* 0x20000057ff567230 */ /* 0x020fe20000004100 */
[----:B------:R-:W-:Y:S02]  /*65500*/  SHF.R.U32.HI R87, RZ, 0x10, R23 ;  /* 0x00000010ff577819 */ /* 0x000fe40000011617 */
[----:B0-----:R-:W2:Y:S01]  /*65510*/  LDL.S16 R78, [R1+0x78] ;  /* 0x00007800014e7983 */ /* 0x001ea20000100600 */
[----:B------:R-:W-:Y:S02]  /*65520*/  HADD2.F32 R84, -RZ, R40.H0_H0 ;  /* 0x20000028ff547230 */ /* 0x000fe40000004100 */
[----:B------:R-:W-:Y:S02]  /*65530*/  HADD2.F32 R112, -RZ, R41.H0_H0 ;  /* 0x20000029ff707230 */ /* 0x000fe40000004100 */
[----:B------:R-:W-:Y:S01]  /*65540*/  HADD2.F32 R87, -RZ, R87.H0_H0 ;  /* 0x20000057ff577230 */ /* 0x000fe20000004100 */
[----:B-1----:R-:W3:Y:S04]  /*65550*/  LDL.S16 R82, [R1+0x72] ;  /* 0x0000720001527983 */ /* 0x002ee80000100600 */
[----:B------:R-:W5:Y:S01]  /*65560*/  LDL.S16 R83, [R1+0x76] ;  /* 0x0000760001537983 */ /* 0x000f620000100600 */
[----:B------:R-:W-:Y:S01]  /*65570*/  FFMA.FTZ R84, R100, R114, R84 ;  /* 0x0000007264547223 */ /* 0x000fe20000010054 */
[----:B------:R-:W-:Y:S01]  /*65580*/  FFMA.FTZ R86, R98, R86, R112 ;  /* 0x0000005662567223 */ /* 0x000fe20000010070 */
[----:B------:R-:W-:Y:S01]  /*65590*/  FFMA.FTZ R87, R95, R87, R0 ;  /* 0x000000575f577223 */ /* 0x000fe20000010000 */
[----:B------:R-:W5:Y:S04]  /*655a0*/  LDL.S16 R98, [R1+0x74] ;  /* 0x0000740001627983 */ /* 0x000f680000100600 */
[----:B------:R0:W-:Y:S04]  /*655b0*/  STG.E.128 desc[UR8][R106.64], R84 ;  /* 0x000000546a007986 */ /* 0x0001e8000c101d08 */
[----:B0-----:R-:W5:Y:S01]  /*655c0*/  LDL.S16 R87, [R1+0x70] ;  /* 0x0000700001577983 */ /* 0x001f620000100600 */
[----:B------:R-:W-:-:S02]  /*655d0*/  SHF.R.U64 R5, R30, 0x10, R31 ;  /* 0x000000101e057819 */ /* 0x000fc4000000121f */
[----:B------:R-:W-:Y:S02]  /*655e0*/  SHF.R.U64 R75, R166, 0x10, R167 ;  /* 0x00000010a64b7819 */ /* 0x000fe400000012a7 */
[----:B------:R-:W-:Y:S02]  /*655f0*/  SHF.R.U32.HI R7, RZ, 0x10, R31 ;  /* 0x00000010ff077819 */ /* 0x000fe4000001161f */
[----:B------:R-:W-:Y:S01]  /*65600*/  SHF.R.U32.HI R73, RZ, 0x10, R167 ;  /* 0x00000010ff497819 */ /* 0x000fe200000116a7 */
[----:B------:R-:W-:Y:S01]  /*65610*/  HADD2.F32 R5, -RZ, R5.H0_H0 ;  /* 0x20000005ff057230 */ /* 0x000fe20000004100 */
[----:B------:R-:W-:Y:S01]  /*65620*/  SHF.R.U64 R77, R32, 0x10, R33 ;  /* 0x00000010204d7819 */ /* 0x000fe20000001221 */
[----:B------:R-:W-:Y:S01]  /*65630*/  HADD2.F32 R75, -RZ, R75.H0_H0 ;  /* 0x2000004bff4b7230 */ /* 0x000fe20000004100 */
[----:B------:R-:W-:Y:S01]  /*65640*/  SHF.R.U64 R79, R164, 0x10, R165 ;  /* 0x00000010a44f7819 */ /* 0x000fe200000012a5 */
[----:B------:R-:W-:Y:S02]  /*65650*/  HADD2.F32 R7, -RZ, R7.H0_H0 ;  /* 0x20000007ff077230 */ /* 0x000fe40000004100 */
[----:B------:R-:W-:-:S02]  /*65660*/  HADD2.F32 R73, -RZ, R73.H0_H0 ;  /* 0x20000049ff497230 */ /* 0x000fc40000004100 */
[----:B------:R-:W-:Y:S01]  /*65670*/  FFMA.FTZ R5, R99, R5, R75 ;  /* 0x0000000563057223 */ /* 0x000fe2000001004b */
[----:B------:R-:W-:Y:S01]  /*65680*/  SHF.R.U64 R80, R38, 0x10, R39 ;  /* 0x0000001026507819 */ /* 0x000fe20000001227 */
[----:B----4-:R-:W-:Y:S02]  /*65690*/  HADD2.F32 R75, -RZ, R116.H0_H0 ;  /* 0x20000074ff4b7230 */ /* 0x010fe40000004100 */
[----:B------:R-:W-:Y:S01]  /*656a0*/  FFMA.FTZ R7, R95, R7, R73 ;  /* 0x000000075f077223 */ /* 0x000fe20000010049 */
[----:B------:R-:W-:Y:S01]  /*656b0*/  SHF.R.U64 R73, R24, 0x10, R25 ;  /* 0x0000001018497819 */ /* 0x000fe20000001219 */
[----:B------:R-:W-:Y:S02]  /*656c0*/  HADD2.F32 R74, -RZ, R39.H0_H0 ;  /* 0x20000027ff4a7230 */ /* 0x000fe40000004100 */
[C---:B------:R-:W-:Y:S01]  /*656d0*/  FMUL.FTZ R93, R188.reuse, R93 ;  /* 0x0000005dbc5d7220 */ /* 0x040fe20000410000 */
[----:B------:R-:W-:Y:S02]  /*656e0*/  HADD2.F32 R77, -RZ, R77.H0_H0 ;  /* 0x2000004dff4d7230 */ /* 0x000fe40000004100 */
[----:B------:R-:W-:Y:S01]  /*656f0*/  FMUL.FTZ R92, R188, R92 ;  /* 0x0000005cbc5c7220 */ /* 0x000fe20000410000 */
[----:B------:R-:W-:-:S02]  /*65700*/  HADD2.F32 R79, -RZ, R79.H0_H0 ;  /* 0x2000004fff4f7230 */ /* 0x000fc40000004100 */
[----:B------:R-:W-:Y:S01]  /*65710*/  FMUL.FTZ R94, R188, R94 ;  /* 0x0000005ebc5e7220 */ /* 0x000fe20000410000 */
[----:B------:R-:W-:Y:S02]  /*65720*/  HADD2.F32 R4, -RZ, R124.H0_H0 ;  /* 0x2000007cff047230 */ /* 0x000fe40000004100 */
[----:B------:R-:W-:Y:S02]  /*65730*/  HADD2.F32 R76, -RZ, R166.H0_H0 ;  /* 0x200000a6ff4c7230 */ /* 0x000fe40000004100 */
[----:B------:R-:W-:Y:S02]  /*65740*/  HADD2.F32 R72, -RZ, R122.H0_H0 ;  /* 0x2000007aff487230 */ /* 0x000fe40000004100 */
[----:B------:R-:W-:Y:S02]  /*65750*/  HADD2.F32 R0, -RZ, R38.H0_H0 ;  /* 0x20000026ff007230 */ /* 0x000fe40000004100 */
[----:B------:R-:W-:Y:S01]  /*65760*/  FFMA.FTZ R77, R93, R77, R79 ;  /* 0x0000004d5d4d7223 */ /* 0x000fe2000001004f */
[----:B------:R-:W-:-:S02]  /*65770*/  HADD2.F32 R73, -RZ, R73.H0_H0 ;  /* 0x20000049ff497230 */ /* 0x000fc40000004100 */
[----:B------:R-:W-:Y:S01]  /*65780*/  FFMA.FTZ R74, R92, R75, R74 ;  /* 0x0000004b5c4a7223 */ /* 0x000fe2000001004a */
[----:B------:R-:W-:Y:S01]  /*65790*/  HADD2.F32 R80, -RZ, R80.H0_H0 ;  /* 0x20000050ff507230 */ /* 0x000fe20000004100 */
[----:B------:R-:W-:Y:S02]  /*657a0*/  SHF.R.U32.HI R75, RZ, 0x10, R25 ;  /* 0x00000010ff4b7819 */ /* 0x000fe40000011619 */
[----:B------:R-:W-:Y:S02]  /*657b0*/  SHF.R.U32.HI R86, RZ, 0x10, R39 ;  /* 0x00000010ff567819 */ /* 0x000fe40000011627 */
[----:B------:R-:W-:Y:S02]  /*657c0*/  SHF.R.U32.HI R79, RZ, 0x10, R33 ;  /* 0x00000010ff4f7819 */ /* 0x000fe40000011621 */
[----:B------:R-:W-:Y:S01]  /*657d0*/  SHF.R.U32.HI R85, RZ, 0x10, R165 ;  /* 0x00000010ff557819 */ /* 0x000fe200000116a5 */
[----:B------:R-:W-:Y:S01]  /*657e0*/  FFMA.FTZ R4, R100, R4, R76 ;  /* 0x0000000464047223 */ /* 0x000fe2000001004c */
[----:B------:R-:W-:Y:S01]  /*657f0*/  FFMA.FTZ R72, R94, R72, R0 ;  /* 0x000000485e487223 */ /* 0x000fe20000010000 */
[----:B------:R-:W-:-:S02]  /*65800*/  HADD2.F32 R76, -RZ, R117.H0_H0 ;  /* 0x20000075ff4c7230 */ /* 0x000fc40000004100 */
[----:B------:R-:W-:Y:S01]  /*65810*/  FFMA.FTZ R73, R93, R73, R80 ;  /* 0x000000495d497223 */ /* 0x000fe20000010050 */
[----:B------:R-:W-:Y:S02]  /*65820*/  HADD2.F32 R81, -RZ, R164.H0_H0 ;  /* 0x200000a4ff517230 */ /* 0x000fe40000004100 */
[----:B------:R-:W-:Y:S02]  /*65830*/  HADD2.F32 R0, -RZ, R165.H0_H0 ;  /* 0x200000a5ff007230 */ /* 0x000fe40000004100 */
[----:B------:R-:W-:Y:S02]  /*65840*/  HADD2.F32 R80, -RZ, R36.H0_H0 ;  /* 0x20000024ff507230 */ /* 0x000fe40000004100 */
[----:B------:R-:W-:Y:S02]  /*65850*/  HADD2.F32 R75, -RZ, R75.H0_H0 ;  /* 0x2000004bff4b7230 */ /* 0x000fe40000004100 */
[----:B------:R-:W-:Y:S02]  /*65860*/  HADD2.F32 R86, -RZ, R86.H0_H0 ;  /* 0x20000056ff567230 */ /* 0x000fe40000004100 */
[----:B------:R-:W-:-:S02]  /*65870*/  HADD2.F32 R79, -RZ, R79.H0_H0 ;  /* 0x2000004fff4f7230 */ /* 0x000fc40000004100 */
[----:B------:R-:W-:Y:S02]  /*65880*/  HADD2.F32 R85, -RZ, R85.H0_H0 ;  /* 0x20000055ff557230 */ /* 0x000fe40000004100 */
[----:B------:R-:W-:Y:S01]  /*65890*/  FFMA.FTZ R76, R94, R76, R81 ;  /* 0x0000004c5e4c7223 */ /* 0x000fe20000010051 */
[----:B------:R-:W-:Y:S01]  /*658a0*/  SHF.R.U64 R81, R26, 0x10, R27 ;  /* 0x000000101a517819 */ /* 0x000fe2000000121b */
[C---:B------:R-:W-:Y:S01]  /*658b0*/  FFMA.FTZ R75, R91.reuse, R75, R86 ;  /* 0x0000004b5b4b7223 */ /* 0x040fe20000010056 */
[----:B------:R-:W-:-:S03]  /*658c0*/  FFMA.FTZ R79, R91, R79, R85 ;  /* 0x0000004f5b4f7223 */ /* 0x000fc60000010055 */
[----:B------:R-:W-:Y:S01]  /*658d0*/  HADD2.F32 R81, -RZ, R81.H0_H0 ;  /* 0x20000051ff517230 */ /* 0x000fe20000004100 */
[----:B------:R-:W-:Y:S02]  /*658e0*/  SHF.R.U64 R85, R34, 0x10, R35 ;  /* 0x0000001022557819 */ /* 0x000fe40000001223 */
[----:B------:R-:W-:Y:S01]  /*658f0*/  SHF.R.U64 R95, R162, 0x10, R163 ;  /* 0x00000010a25f7819 */ /* 0x000fe200000012a3 */
[----:B------:R-:W-:Y:S01]  /*65900*/  FMUL.FTZ R188, R188, R191 ;  /* 0x000000bfbcbc7220 */ /* 0x000fe20000410000 */
[----:B------:R-:W-:Y:S02]  /*65910*/  HADD2.F32 R86, -RZ, R163.H0_H0 ;  /* 0x200000a3ff567230 */ /* 0x000fe40000004100 */
[----:B------:R-:W-:Y:S02]  /*65920*/  HADD2.F32 R85, -RZ, R85.H0_H0 ;  /* 0x20000055ff557230 */ /* 0x000fe40000004100 */
[----:B------:R-:W-:Y:S02]  /*65930*/  HADD2.F32 R95, -RZ, R95.H0_H0 ;  /* 0x2000005fff5f7230 */ /* 0x000fe40000004100 */
[----:B------:R-:W-:-:S04]  /*65940*/  IMAD.WIDE.U32 R2, R177, 0x10, R222 ;  /* 0x00000010b1027825 */ /* 0x000fc800078e00de */
[----:B------:R-:W-:-:S04]  /*65950*/  IMAD.WIDE.U32 R96, R178, 0x10, R220 ;  /* 0x00000010b2607825 */ /* 0x000fc800078e00dc */
[----:B------:R-:W-:Y:S01]  /*65960*/  FFMA.FTZ R85, R89, R85, R95 ;  /* 0x0000005559557223 */ /* 0x000fe2000001005f */
[----:B------:R-:W-:Y:S01]  /*65970*/  IMAD.WIDE.U32 R102, R178, 0x10, R222 ;  /* 0x00000010b2667825 */ /* 0x000fe200078e00de */
[----:B------:R0:W-:Y:S03]  /*65980*/  STG.E.128 desc[UR8][R2.64], R4 ;  /* 0x0000000402007986 */ /* 0x0001e6000c101d08 */
[C---:B------:R-:W-:Y:S01]  /*65990*/  IMAD.WIDE.U32 R220, R181.reuse, 0x10, R220 ;  /* 0x00000010b5dc7825 */ /* 0x040fe200078e00dc */
[----:B------:R0:W-:Y:S03]  /*659a0*/  STG.E.128 desc[UR8][R96.64], R72 ;  /* 0x0000004860007986 */ /* 0x0001e6000c101d08 */
[----:B------:R-:W-:-:S04]  /*659b0*/  IMAD.WIDE.U32 R110, R181, 0x10, R222 ;  /* 0x00000010b56e7825 */ /* 0x000fc800078e00de */
[----:B--2---:R-:W-:-:S05]  /*659c0*/  HADD2.F32 R78, -RZ, R78.H0_H0 ;  /* 0x2000004eff4e7230 */ /* 0x004fca0000004100 */
[----:B------:R-:W-:Y:S01]  /*659d0*/  FFMA.FTZ R78, R92, R78, R0 ;  /* 0x0000004e5c4e7223 */ /* 0x000fe20000010000 */
[----:B---3--:R-:W-:Y:S02]  /*659e0*/  HADD2.F32 R84, -RZ, R82.H0_H0 ;  /* 0x20000052ff547230 */ /* 0x008fe40000004100 */
[----:B------:R-:W-:Y:S02]  /*659f0*/  HADD2.F32 R82, -RZ, R162.H0_H0 ;  /* 0x200000a2ff527230 */ /* 0x000fe40000004100 */
[----:B-----5:R-:W-:Y:S01]  /*65a00*/  HADD2.F32 R83, -RZ, R83.H0_H0 ;  /* 0x20000053ff537230 */ /* 0x020fe20000004100 */
[----:B------:R-:W-:Y:S02]  /*65a10*/  SHF.R.U64 R0, R36, 0x10, R37 ;  /* 0x0000001024007819 */ /* 0x000fe40000001225 */
[C---:B------:R-:W-:Y:S02]  /*65a20*/  FFMA.FTZ R84, R90.reuse, R84, R82 ;  /* 0x000000545a547223 */ /* 0x040fe40000010052 */
[----:B------:R-:W-:-:S02]  /*65a30*/  FFMA.FTZ R80, R90, R83, R80 ;  /* 0x000000535a507223 */ /* 0x000fc40000010050 */
[----:B------:R-:W1:Y:S01]  /*65a40*/  LDC.64 R90, c[0x0][0x380] ;  /* 0x0000e000ff5a7b82 */ /* 0x000e620000000a00 */
[----:B------:R-:W-:Y:S01]  /*65a50*/  HADD2.F32 R0, -RZ, R0.H0_H0 ;  /* 0x20000000ff007230 */ /* 0x000fe20000004100 */
[----:B------:R-:W-:Y:S02]  /*65a60*/  SHF.R.U32.HI R83, RZ, 0x10, R27 ;  /* 0x00000010ff537819 */ /* 0x000fe4000001161b */
[----:B------:R-:W-:Y:S02]  /*65a70*/  SHF.R.U32.HI R92, RZ, 0x10, R37 ;  /* 0x00000010ff5c7819 */ /* 0x000fe40000011625 */
[----:B------:R-:W-:Y:S01]  /*65a80*/  FFMA.FTZ R81, R89, R81, R0 ;  /* 0x0000005159517223 */ /* 0x000fe20000010000 */
[----:B------:R-:W-:Y:S01]  /*65a90*/  SHF.R.U32.HI R0, RZ, 0x10, R163 ;  /* 0x00000010ff007819 */ /* 0x000fe200000116a3 */
[----:B------:R-:W-:Y:S02]  /*65aa0*/  HADD2.F32 R94, -RZ, R98.H0_H0 ;  /* 0x20000062ff5e7230 */ /* 0x000fe40000004100 */
[----:B------:R-:W-:-:S02]  /*65ab0*/  HADD2.F32 R82, -RZ, R37.H0_H0 ;  /* 0x20000025ff527230 */ /* 0x000fc40000004100 */
[----:B------:R-:W-:Y:S02]  /*65ac0*/  HADD2.F32 R83, -RZ, R83.H0_H0 ;  /* 0x20000053ff537230 */ /* 0x000fe40000004100 */
[----:B------:R-:W-:Y:S02]  /*65ad0*/  HADD2.F32 R92, -RZ, R92.H0_H0 ;  /* 0x2000005cff5c7230 */ /* 0x000fe40000004100 */
[----:B------:R-:W-:Y:S01]  /*65ae0*/  HADD2.F32 R93, -RZ, R87.H0_H0 ;  /* 0x20000057ff5d7230 */ /* 0x000fe20000004100 */
[----:B------:R-:W-:Y:S01]  /*65af0*/  SHF.R.U32.HI R87, RZ, 0x10, R35 ;  /* 0x00000010ff577819 */ /* 0x000fe20000011623 */
[----:B------:R-:W-:-:S04]  /*65b00*/  HADD2.F32 R0, -RZ, R0.H0_H0 ;  /* 0x20000000ff007230 */ /* 0x000fc80000004100 */
[----:B------:R-:W-:Y:S02]  /*65b10*/  HADD2.F32 R87, -RZ, R87.H0_H0 ;  /* 0x20000057ff577230 */ /* 0x000fe40000004100 */
[----:B------:R-:W-:Y:S01]  /*65b20*/  FFMA.FTZ R82, R88, R94, R82 ;  /* 0x0000005e58527223 */ /* 0x000fe20000010052 */
[----:B------:R-:W-:Y:S01]  /*65b30*/  FFMA.FTZ R83, R188, R83, R92 ;  /* 0x00000053bc537223 */ /* 0x000fe2000001005c */
[----:B------:R-:W-:Y:S01]  /*65b40*/  FFMA.FTZ R86, R88, R93, R86 ;  /* 0x0000005d58567223 */ /* 0x000fe20000010056 */
[----:B------:R-:W-:Y:S01]  /*65b50*/  FFMA.FTZ R87, R188, R87, R0 ;  /* 0x00000057bc577223 */ /* 0x000fe20000010000 */
[----:B------:R0:W-:Y:S01]  /*65b60*/  STG.E.128 desc[UR8][R102.64], R76 ;  /* 0x0000004c66007986 */ /* 0x0001e2000c101d08 */
[----:B-1----:R-:W-:-:S03]  /*65b70*/  IMAD R16, R90, 0x4, R16 ;  /* 0x000000045a107824 */ /* 0x002fc600078e0210 */
[----:B------:R0:W-:Y:S04]  /*65b80*/  STG.E.128 desc[UR8][R220.64], R80 ;  /* 0x00000050dc007986 */ /* 0x0001e8000c101d08 */
[----:B------:R0:W-:Y:S01]  /*65b90*/  STG.E.128 desc[UR8][R110.64], R84 ;  /* 0x000000546e007986 */ /* 0x0001e2000c101d08 */
[----:B------:R-:W-:-:S13]  /*65ba0*/  ISETP.GE.AND P1, PT, R16, R91, PT ;  /* 0x0000005b1000720c */ /* 0x000fda0003f26270 */
[----:B------:R-:W-:Y:S05]  /*65bb0*/  @!P1 BRA `(.L_x_46110) ;  /* 0xfffff9d800f49947 */ /* 0x000fea000383ffff */
[----:B------:R-:W-:Y:S05]  /*65bc0*/  EXIT ;  /* 0x000000000000794d */ /* 0x000fea0003800000 */
.L_x_46109:
        /* <DEDUP_REMOVED lines=8> */
.L_x_46112:
[----:B------:R-:W-:Y:S05]  /*65c50*/  BSYNC B0 ;  /* 0x0000000000007941 */ /* 0x000fea0003800000 */
.L_x_46111:
        /* <DEDUP_REMOVED lines=8> */
.L_x_46113:
[----:B------:R-:W-:Y:S02]  /*65ce0*/  IMAD.MOV.U32 R155, RZ, RZ, 0x4 ;  /* 0x00000004ff9b7424 */ /* 0x000fe400078e00ff */
[----:B------:R-:W-:Y:S01]  /*65cf0*/  FADD.FTZ R152, R152, R153 ;  /* 0x0000009998987221 */ /* 0x000fe20000010000 */
[----:B------:R-:W-:-:S04]  /*65d00*/  MOV R153, 0xffffffff ;  /* 0xffffffff00997802 */ /* 0x000fc80000000f00 */
[----:B------:R-:W-:-:S07]  /*65d10*/  MOV R212, R152 ;  /* 0x0000009800d47202 */ /* 0x000fce0000000f00 */
[----:B------:R-:W-:Y:S05]  /*65d20*/  WARPSYNC.COLLECTIVE R153, `(.L_x_46114) ;  /* 0x0000000099087348 */ /* 0x000fea0003c00000 */
[----:B------:R0:W1:Y:S02]  /*65d30*/  SHFL.BFLY P2, R153, R212, R155, R154 ;  /* 0x0c00009bd4997389 */ /* 0x000064000004009a */
[----:B01----:R-:W-:Y:S05]  /*65d40*/  ENDCOLLECTIVE ;  /* 0x000000000000791b */ /* 0x003fea0003800000 */
.L_x_46114:
[----:B------:R-:W-:Y:S02]  /*65d50*/  HFMA2 R155, -RZ, RZ, 0, 4.76837158203125e-07 ;  /* 0x00000008ff9b7431 */ /* 0x000fe400000001ff */
[----:B------:R-:W-:Y:S01]  /*65d60*/  FADD.FTZ R152, R152, R153 ;  /* 0x0000009998987221 */ /* 0x000fe20000010000 */
[----:B------:R-:W-:-:S03]  /*65d70*/  IMAD.MOV.U32 R153, RZ, RZ, -0x1 ;  /* 0xffffffffff997424 */ /* 0x000fc600078e00ff */
[----:B------:R-:W-:-:S07]  /*65d80*/  IMAD.MOV.U32 R212, RZ, RZ, R152 ;  /* 0x000000ffffd47224 */ /* 0x000fce00078e0098 */
[----:B------:R-:W-:Y:S05]  /*65d90*/  WARPSYNC.COLLECTIVE R153, `(.L_x_46115) ;  /* 0x0000000099087348 */ /* 0x000fea0003c00000 */
[----:B------:R0:W1:Y:S02]  /*65da0*/  SHFL.BFLY P2, R153, R212, R155, R154 ;  /* 0x0c00009bd4997389 */ /* 0x000064000004009a */
[----:B01----:R-:W-:Y:S05]  /*65db0*/  ENDCOLLECTIVE ;  /* 0x000000000000791b */ /* 0x003fea0003800000 */
.L_x_46115:
[----:B------:R-:W-:Y:S02]  /*65dc0*/  IMAD.MOV.U32 R155, RZ, RZ, 0x10 ;  /* 0x00000010ff9b7424 */ /* 0x000fe400078e00ff */
[----:B------:R-:W-:Y:S01]  /*65dd0*/  FADD.FTZ R152, R152, R153 ;  /* 0x0000009998987221 */ /* 0x000fe20000010000 */
[----:B------:R-:W-:-:S04]  /*65de0*/  MOV R153, 0xffffffff ;  /* 0xffffffff00997802 */ /* 0x000fc80000000f00 */
[----:B------:R-:W-:-:S07]  /*65df0*/  MOV R212, R152 ;  /* 0x0000009800d47202 */ /* 0x000fce0000000f00 */
[----:B------:R-:W-:Y:S05]  /*65e00*/  WARPSYNC.COLLECTIVE R153, `(.L_x_46116) ;  /* 0x0000000099087348 */ /* 0x000fea0003c00000 */
[----:B------:R0:W1:Y:S02]  /*65e10*/  SHFL.BFLY P2, R153, R212, R155, R154 ;  /* 0x0c00009bd4997389 */ /* 0x000064000004009a */
[----:B01----:R-:W-:Y:S05]  /*65e20*/  ENDCOLLECTIVE ;  /* 0x000000000000791b */ /* 0x003fea0003800000 */
.L_x_46116:
[----:B------:R-:W-:Y:S02]  /*65e30*/  HFMA2 R155, -RZ, RZ, 0, 5.9604644775390625e-08 ;  /* 0x00000001ff9b7431 */ /* 0x000fe400000001ff */
[----:B------:R-:W-:Y:S02]  /*65e40*/  FADD.FTZ R153, R152, R153 ;  /* 0x0000009998997221 */ /* 0x000fe40000010000 */
        /* <DEDUP_REMOVED lines=168> */
.L_x_46117:
[----:B------:R-:W-:Y:S02]  /*668d0*/  HFMA2 R155, -RZ, RZ, 0, 1.1920928955078125e-07 ;  /* 0x00000002ff9b7431 */ /* 0x000fe400000001ff */
[----:B------:R-:W-:Y:S01]  /*668e0*/  FADD.FTZ R188, R188, R153 ;  /* 0x00000099bcbc7221 */ /* 0x000fe20000010000 */
[----:B------:R-:W-:-:S03]  /*668f0*/  IMAD.MOV.U32 R153, RZ, RZ, -0x1 ;  /* 0xffffffffff997424 */ /* 0x000fc600078e00ff */
[----:B------:R-:W-:-:S07]  /*66900*/  IMAD.MOV.U32 R212, RZ, RZ, R188 ;  /* 0x000000ffffd47224 */ /* 0x000fce00078e00bc */
[----:B------:R-:W-:Y:S05]  /*66910*/  WARPSYNC.COLLECTIVE R153, `(.L_x_46118) ;  /* 0x0000000099087348 */ /* 0x000fea0003c00000 */
[----:B------:R0:W1:Y:S02]  /*66920*/  SHFL.BFLY P2, R153, R212, R155, R154 ;  /* 0x0c00009bd4997389 */ /* 0x000064000004009a */
[----:B01----:R-:W-:Y:S05]  /*66930*/  ENDCOLLECTIVE ;  /* 0x000000000000791b */ /* 0x003fea0003800000 */
.L_x_46118:
[----:B------:R-:W-:Y:S02]  /*66940*/  IMAD.MOV.U32 R155, RZ, RZ, 0x4 ;  /* 0x00000004ff9b7424 */ /* 0x000fe400078e00ff */
[----:B------:R-:W-:Y:S01]  /*66950*/  FADD.FTZ R188, R188, R153 ;  /* 0x00000099bcbc7221 */ /* 0x000fe20000010000 */
[----:B------:R-:W-:-:S04]  /*66960*/  MOV R153, 0xffffffff ;  /* 0xffffffff00997802 */ /* 0x000fc80000000f00 */
[----:B------:R-:W-:-:S07]  /*66970*/  MOV R212, R188 ;  /* 0x000000bc00d47202 */ /* 0x000fce0000000f00 */
[----:B------:R-:W-:Y:S05]  /*66980*/  WARPSYNC.COLLECTIVE R153, `(.L_x_46119) ;  /* 0x0000000099087348 */ /* 0x000fea0003c00000 */
[----:B------:R0:W1:Y:S02]  /*66990*/  SHFL.BFLY P2, R153, R212, R155, R154 ;  /* 0x0c00009bd4997389 */ /* 0x000064000004009a */
[----:B01----:R-:W-:Y:S05]  /*669a0*/  ENDCOLLECTIVE ;  /* 0x000000000000791b */ /* 0x003fea0003800000 */
.L_x_46119:
[----:B------:R-:W-:Y:S02]  /*669b0*/  HFMA2 R155, -RZ, RZ, 0, 4.76837158203125e-07 ;  /* 0x00000008ff9b7431 */ /* 0x000fe400000001ff */
[----:B------:R-:W-:Y:S01]  /*669c0*/  FADD.FTZ R188, R188, R153 ;  /* 0x00000099bcbc7221 */ /* 0x000fe20000010000 */
[----:B------:R-:W-:-:S03]  /*669d0*/  IMAD.MOV.U32 R153, RZ, RZ, -0x1 ;  /* 0xffffffffff997424 */ /* 0x000fc600078e00ff */
[----:B------:R-:W-:-:S07]  /*669e0*/  IMAD.MOV.U32 R212, RZ, RZ, R188 ;  /* 0x000000ffffd47224 */ /* 0x000fce00078e00bc */
[----:B------:R-:W-:Y:S05]  /*669f0*/  WARPSYNC.COLLECTIVE R153, `(.L_x_46120) ;  /* 0x0000000099087348 */ /* 0x000fea0003c00000 */
[----:B------:R0:W1:Y:S02]  /*66a00*/  SHFL.BFLY P2, R153, R212, R155, R154 ;  /* 0x0c00009bd4997389 */ /* 0x000064000004009a */
[----:B01----:R-:W-:Y:S05]  /*66a10*/  ENDCOLLECTIVE ;  /* 0x000000000000791b */ /* 0x003fea0003800000 */
.L_x_46120:
[----:B------:R-:W-:Y:S02]  /*66a20*/  IMAD.MOV.U32 R155, RZ, RZ, 0x10 ;  /* 0x00000010ff9b7424 */ /* 0x000fe400078e00ff */
[----:B------:R-:W-:Y:S01]  /*66a30*/  FADD.FTZ R188, R188, R153 ;  /* 0x00000099bcbc7221 */ /* 0x000fe20000010000 */
[----:B------:R-:W-:-:S04]  /*66a40*/  MOV R153, 0xffffffff ;  /* 0xffffffff00997802 */ /* 0x000fc80000000f00 */
[----:B------:R-:W-:-:S07]  /*66a50*/  MOV R212, R188 ;  /* 0x000000bc00d47202 */ /* 0x000fce0000000f00 */
[----:B------:R-:W-:Y:S05]  /*66a60*/  WARPSYNC.COLLECTIVE R153, `(.L_x_46121) ;  /* 0x0000000099087348 */ /* 0x000fea0003c00000 */
[----:B------:R0:W1:Y:S02]  /*66a70*/  SHFL.BFLY P2, R153, R212, R155, R154 ;  /* 0x0c00009bd4997389 */ /* 0x000064000004009a */
[----:B01----:R-:W-:Y:S05]  /*66a80*/  ENDCOLLECTIVE ;  /* 0x000000000000791b */ /* 0x003fea0003800000 */
.L_x_46121:
[----:B------:R-:W-:Y:S05]  /*66a90*/  BRA `(.L_x_46122) ;  /* 0xffffffb4007c7947 */ /* 0x000fea000383ffff */
.L_x_46123:
        /* <DEDUP_REMOVED lines=14> */
.L_x_54497:


//--------------------- .text._ZN10layer_norm31ln_parallel_residual_fwd_kernelINS_13Kernel_traitsI6__halfffffjLj2560ELj1ELj4ELj1ELj16ENS_18Kernel_traits_baseILj2560ES2_ffffjLj128EEEEELb1ELb1ELb0EEEvNS_9FwdParamsE --------------------------
	.section	.text._ZN10layer_norm31ln_parallel_residual_fwd_kernelINS_13Kernel_traitsI6__halfffffjLj2560ELj1ELj4ELj1ELj16ENS_18Kernel_traits_baseILj2560ES2_ffffjLj128EEEEELb1ELb1ELb0EEEvNS_9FwdParamsE,"ax",@progbits
	.align	128
        .global         _ZN10layer_norm31ln_parallel_residual_fwd_kernelINS_13Kernel_traitsI6__halfffffjLj2560ELj1ELj4ELj1ELj16ENS_18Kernel_traits_baseILj2560ES2_ffffjLj128EEEEELb1ELb1ELb0EEEvNS_9FwdParamsE
        .type           _ZN10layer_norm31ln_parallel_residual_fwd_kernelINS_13Kernel_traitsI6__halfffffjLj2560ELj1ELj4ELj1ELj16ENS_18Kernel_traits_baseILj2560ES2_ffffjLj128EEEEELb1ELb1ELb0EEEvNS_9FwdParamsE,@function
        .size           _ZN10layer_norm31ln_parallel_residual_fwd_kernelINS_13Kernel_traitsI6__halfffffjLj2560ELj1ELj4ELj1ELj16ENS_18Kernel_traits_baseILj2560ES2_ffffjLj128EEEEELb1ELb1ELb0EEEvNS_9FwdParamsE,(.L_x_54498 - _ZN10layer_norm31ln_parallel_residual_fwd_kernelINS_13Kernel_traitsI6__halfffffjLj2560ELj1ELj4ELj1ELj16ENS_18Kernel_traits_baseILj2560ES2_ffffjLj128EEEEELb1ELb1ELb0EEEvNS_9FwdParamsE)
        .other          _ZN10layer_norm31ln_parallel_residual_fwd_kernelINS_13Kernel_traitsI6__halfffffjLj2560ELj1ELj4ELj1ELj16ENS_18Kernel_traits_baseILj2560ES2_ffffjLj128EEEEELb1ELb1ELb0EEEvNS_9FwdParamsE,@"STO_CUDA_ENTRY STV_DEFAULT"
_ZN10layer_norm31ln_parallel_residual_fwd_kernelINS_13Kernel_traitsI6__halfffffjLj2560ELj1ELj4ELj1ELj16ENS_18Kernel_traits_baseILj2560ES2_ffffjLj128EEEEELb1ELb1ELb0EEEvNS_9FwdParamsE:
.text._ZN10layer_norm31ln_parallel_residual_fwd_kernelINS_13Kernel_traitsI6__halfffffjLj2560ELj1ELj4ELj1ELj16ENS_18Kernel_traits_baseILj2560ES2_ffffjLj128EEEEELb1ELb1ELb0EEEvNS_9FwdParamsE:
        /* <DEDUP_REMOVED lines=17> */
[----:B----4-:R-:W-:Y:S01]  /*0110*/  UISETP.NE.U32.AND UP0, UPT, UR8, URZ, UPT ;  /* 0x000000ff0800728c */ /* 0x010fe2000bf05070 */
[----:B---3--:R-:W-:Y:S01]  /*0120*/  LOP3.LUT R154, R153, 0x1f, RZ, 0xc0, !PT ;  /* 0x0000001f999a7812 */ /* 0x008fe200078ec0ff */
[----:B------:R-:W-:Y:S01]  /*0130*/  BSSY.RECONVERGENT B0, `(.L_x_46124) ;  /* 0x000013f000007945 */ /* 0x000fe20003800200 */
[----:B-----5:R-:W-:Y:S01]  /*0140*/  SHF.R.S32.HI R4, RZ, 0x1f, R7 ;  /* 0x0000001fff047819 */ /* 0x020fe20000011407 */
[----:B------:R-:W-:Y:S02]  /*0150*/  UISETP.NE.AND.EX UP0, UPT, UR9, URZ, UPT, UP0 ;  /* 0x000000ff0900728c */ /* 0x000fe4000bf05300 */
[----:B------:R-:W-:Y:S01]  /*0160*/  IMAD.MOV.U32 R0, RZ, RZ, R154 ;  /* 0x000000ffff007224 */ /* 0x000fe200078e009a */
[----:B------:R-:W3:Y:S01]  /*0170*/  LDC R14, c[0x0][0x360] ;  /* 0x0000d800ff0e7b82 */ /* 0x000ee20000000800 */
[----:B------:R-:W-:-:S03]  /*0180*/  LEA.HI R4, R4, R7, RZ, 0x2 ;  /* 0x0000000704047211 */ /* 0x000fc600078f10ff */
[----:B------:R-:W-:-:S04]  /*0190*/  LOP3.LUT R21, R0, 0x1f, RZ, 0x3c, !PT ;  /* 0x0000001f00157812 */ /* 0x000fc800078e3cff */
[----:B------:R-:W-:Y:S01]  /*01a0*/  LEA.HI.SX32 R21, R4, R21, 0x1e ;  /* 0x0000001504157211 */ /* 0x000fe200078ff2ff */
[----:B0-----:R-:W-:Y:S02]  /*01b0*/  USHF.L.U32 UR4, UR5, 0x2, URZ ;  /* 0x0000000205047899 */ /* 0x001fe400080006ff */
[--C-:B---3--:R-:W-:Y:S01]  /*01c0*/  IMAD R14, R14, UR5, R153.reuse ;  /* 0x000000050e0e7c24 */ /* 0x108fe2000f8e0299 */
[----:B------:R-:W-:-:S04]  /*01d0*/  SHF.R.U32.HI R153, RZ, 0x5, R153 ;  /* 0x00000005ff997819 */ /* 0x000fc80000011699 */
[----:B------:R-:W-:Y:S02]  /*01e0*/  LOP3.LUT R153, R153, UR4, RZ, 0xfc, !PT ;  /* 0x0000000499997c12 */ /* 0x000fe4000f8efcff */
[----:B-1----:R-:W-:-:S05]  /*01f0*/  @P0 IADD3 R16, P1, PT, R2, R5, RZ ;  /* 0x0000000502100210 */ /* 0x002fca0007f3e0ff */
[----:B------:R-:W-:Y:S01]  /*0200*/  @P0 IMAD.X R15, RZ, RZ, R3, P1 ;  /* 0x000000ffff0f0224 */ /* 0x000fe200008e0603 */
[----:B--2---:R-:W-:Y:S01]  /*0210*/  IADD3 R65, PT, PT, R158, -0x61c88647, RZ ;  /* 0x9e3779b99e417810 */ /* 0x004fe20007ffe0ff */
[----:B------:R-:W-:-:S03]  /*0220*/  VIADD R66, R159, 0xbb67ae85 ;  /* 0xbb67ae859f427836 */ /* 0x000fc60000000000 */
[--C-:B------:R-:W-:Y:S01]  /*0230*/  SHF.R.U64 R152, R16, 0x2, R15.reuse ;  /* 0x0000000210987819 */ /* 0x100fe2000000120f */
        /* <DEDUP_REMOVED lines=32> */
[----:B------:R-:W5:Y:S02]  /*0440*/  @P6 LDG.E.64 R90, desc[UR6][R6.64] ;  /* 0x00000006065a6981 */ /* 0x000f64000c1e1b00 */
        /* <DEDUP_REMOVED lines=11> */
[----:B------:R-:W4:Y:S08]  /*0500*/  @P2 LDC.64 R116, c[0x0][0x438] ;  /* 0x00010e00ff742b82 */ /* 0x000f300000000a00 */
[----:B------:R-:W4:Y:S08]  /*0510*/  @P3 LDC.64 R118, c[0x0][0x3d0] ;  /* 0x0000f400ff763b82 */ /* 0x000f300000000a00 */
[----:B------:R-:W4:Y:S08]  /*0520*/  @P3 LDC.64 R120, c[0x0][0x438] ;  /* 0x00010e00ff783b82 */ /* 0x000f300000000a00 */
[----:B------:R-:W4:Y:S08]  /*0530*/  @P4 LDC.64 R122, c[0x0][0x3d0] ;  /* 0x0000f400ff7a4b82 */ /* 0x000f300000000a00 */
[----:B------:R-:W4:Y:S01]  /*0540*/  @P4 LDC.64 R124, c[0x0][0x438] ;  /* 0x00010e00ff7c4b82 */ /* 0x000f220000000a00 */
[----:B0-----:R-:W-:Y:S01]  /*0550*/  @P1 IMAD.WIDE.U32 R110, R0, 0x8, R110 ;  /* 0x00000008006e1825 */ /* 0x001fe200078e006e */
[----:B------:R-:W-:-:S03]  /*0560*/  ISETP.GE.U32.AND P0, PT, R21, 0x100, PT ;  /* 0x000001001500780c */ /* 0x000fc60003f06070 */
[C---:B-1----:R-:W-:Y:S01]  /*0570*/  @P1 IMAD.WIDE.U32 R112, R0.reuse, 0x8, R112 ;  /* 0x0000000800701825 */ /* 0x042fe200078e0070 */
[----:B------:R0:W5:Y:S02]  /*0580*/  @P1 LDG.E.64 R72, desc[UR6][R110.64] ;  /* 0x000000066e481981 */ /* 0x000164000c1e1b00 */
[----:B--2---:R-:W1:Y:S01]  /*0590*/  @P5 LDC.64 R106, c[0x0][0x3d0] ;  /* 0x0000f400ff6a5b82 */ /* 0x004e620000000a00 */
[----:B------:R-:W-:Y:S01]  /*05a0*/  @P1 VIADD R0, R0, 0x20 ;  /* 0x0000002000001836 */ /* 0x000fe20000000000 */
[----:B------:R2:W5:Y:S06]  /*05b0*/  @P1 LD.E.64 R56, desc[UR6][R112.64] ;  /* 0x0000000670381980 */ /* 0x00056c000c101b00 */
[----:B---3--:R-:W3:Y:S01]  /*05c0*/  @P5 LDC.64 R108, c[0x0][0x438] ;  /* 0x00010e00ff6c5b82 */ /* 0x008ee20000000a00 */
[----:B----4-:R-:W-:Y:S01]  /*05d0*/  @P2 IMAD.WIDE.U32 R114, R0, 0x8, R114 ;  /* 0x0000000800722825 */ /* 0x010fe200078e0072 */
[----:B------:R-:W-:-:S03]  /*05e0*/  ISETP.GE.U32.AND P1, PT, R21, 0x120, PT ;  /* 0x000001201500780c */ /* 0x000fc60003f26070 */
[C---:B------:R-:W-:Y:S01]  /*05f0*/  @P2 IMAD.WIDE.U32 R116, R0.reuse, 0x8, R116 ;  /* 0x0000000800742825 */ /* 0x040fe200078e0074 */
[----:B------:R4:W5:Y:S02]  /*0600*/  @P2 LDG.E.64 R74, desc[UR6][R114.64] ;  /* 0x00000006724a2981 */ /* 0x000964000c1e1b00 */
[----:B0-----:R-:W0:Y:S01]  /*0610*/  @P0 LDC.64 R110, c[0x0][0x3d0] ;  /* 0x0000f400ff6e0b82 */ /* 0x001e220000000a00 */
[----:B------:R-:W-:Y:S01]  /*0620*/  @P2 VIADD R0, R0, 0x20 ;  /* 0x0000002000002836 */ /* 0x000fe20000000000 */
[----:B------:R-:W5:Y:S01]  /*0630*/  @P2 LD.E.64 R54, desc[UR6][R116.64] ;  /* 0x0000000674362980 */ /* 0x000f62000c101b00 */
[----:B------:R-:W-:Y:S02]  /*0640*/  ISETP.GE.U32.AND P2, PT, R21, 0x140, PT ;  /* 0x000001401500780c */ /* 0x000fe40003f46070 */
[----:B------:R-:W-:-:S03]  /*0650*/  @P3 IMAD.WIDE.U32 R118, R0, 0x8, R118 ;  /* 0x0000000800763825 */ /* 0x000fc600078e0076 */
[----:B--2---:R-:W2:Y:S01]  /*0660*/  @P0 LDC.64 R112, c[0x0][0x438] ;  /* 0x00010e00ff700b82 */ /* 0x004ea20000000a00 */
[C---:B------:R-:W-:Y:S01]  /*0670*/  @P3 IMAD.WIDE.U32 R120, R0.reuse, 0x8, R120 ;  /* 0x0000000800783825 */ /* 0x040fe200078e0078 */
[----:B------:R-:W-:Y:S01]  /*0680*/  @P3 IADD3 R0, PT, PT, R0, 0x20, RZ ;  /* 0x0000002000003810 */ /* 0x000fe20007ffe0ff */
[----:B------:R1:W5:Y:S04]  /*0690*/  @P3 LDG.E.64 R76, desc[UR6][R118.64] ;  /* 0x00000006764c3981 */ /* 0x000368000c1e1b00 */
[----:B------:R3:W5:Y:S01]  /*06a0*/  @P3 LD.E.64 R52, desc[UR6][R120.64] ;  /* 0x0000000678343980 */ /* 0x000762000c101b00 */
[C---:B------:R-:W-:Y:S01]  /*06b0*/  ISETP.GE.U32.AND P3, PT, R21.reuse, 0x160, PT ;  /* 0x000001601500780c */ /* 0x040fe20003f66070 */
[C---:B------:R-:W-:Y:S01]  /*06c0*/  @P4 IMAD.WIDE.U32 R122, R0.reuse, 0x8, R122 ;  /* 0x00000008007a4825 */ /* 0x040fe200078e007a */
[----:B----4-:R-:W4:Y:S03]  /*06d0*/  @P1 LDC.64 R114, c[0x0][0x3d0] ;  /* 0x0000f400ff721b82 */ /* 0x010f260000000a00 */
[C---:B------:R-:W-:Y:S01]  /*06e0*/  @P4 IMAD.WIDE.U32 R124, R0.reuse, 0x8, R124 ;  /* 0x00000008007c4825 */ /* 0x040fe200078e007c */
[----:B------:R2:W5:Y:S03]  /*06f0*/  @P4 LDG.E.64 R78, desc[UR6][R122.64] ;  /* 0x000000067a4e4981 */ /* 0x000566000c1e1b00 */
[----:B------:R-:W-:Y:S01]  /*0700*/  @P4 VIADD R0, R0, 0x20 ;  /* 0x0000002000004836 */ /* 0x000fe20000000000 */
[----:B-1----:R-:W1:Y:S01]  /*0710*/  @P1 LDC.64 R118, c[0x0][0x438] ;  /* 0x00010e00ff761b82 */ /* 0x002e620000000a00 */
[----:B------:R2:W5:Y:S01]  /*0720*/  @P4 LD.E.64 R50, desc[UR6][R124.64] ;  /* 0x000000067c324980 */ /* 0x000562000c101b00 */
[----:B------:R-:W-:Y:S01]  /*0730*/  ISETP.GE.U32.AND P4, PT, R21, 0x180, PT ;  /* 0x000001801500780c */ /* 0x000fe20003f86070 */
[----:B------:R-:W-:-:S04]  /*0740*/  @P5 IMAD.WIDE.U32 R106, R0, 0x8, R106 ;  /* 0x00000008006a5825 */ /* 0x000fc800078e006a */
[C---:B---3--:R-:W-:Y:S01]  /*0750*/  @P5 IMAD.WIDE.U32 R108, R0.reuse, 0x8, R108 ;  /* 0x00000008006c5825 */ /* 0x048fe200078e006c */
[----:B------:R-:W3:Y:S01]  /*0760*/  @P2 LDC.64 R116, c[0x0][0x3d0] ;  /* 0x0000f400ff742b82 */ /* 0x000ee20000000a00 */
[----:B------:R1:W5:Y:S02]  /*0770*/  @P5 LDG.E.64 R80, desc[UR6][R106.64] ;  /* 0x000000066a505981 */ /* 0x000364000c1e1b00 */
[----:B------:R-:W-:Y:S02]  /*0780*/  @P5 VIADD R0, R0, 0x20 ;  /* 0x0000002000005836 */ /* 0x000fe40000000000 */
[----:B------:R1:W5:Y:S03]  /*0790*/  @P5 LD.E.64 R48, desc[UR6][R108.64] ;  /* 0x000000066c305980 */ /* 0x000366000c101b00 */
[----:B------:R-:W3:Y:S01]  /*07a0*/  @P2 LDC.64 R120, c[0x0][0x438] ;  /* 0x00010e00ff782b82 */ /* 0x000ee20000000a00 */
[----:B------:R-:W-:-:S07]  /*07b0*/  ISETP.GE.U32.AND P5, PT, R21, 0x1a0, PT ;  /* 0x000001a01500780c */ /* 0x000fce0003fa6070 */
[----:B------:R-:W3:Y:S08]  /*07c0*/  @P3 LDC.64 R126, c[0x0][0x3d0] ;  /* 0x0000f400ff7e3b82 */ /* 0x000ef00000000a00 */
[----:B------:R-:W3:Y:S01]  /*07d0*/  @P3 LDC.64 R128, c[0x0][0x438] ;  /* 0x00010e00ff803b82 */ /* 0x000ee20000000a00 */
[----:B0-----:R-:W-:-:S04]  /*07e0*/  @P0 IMAD.WIDE.U32 R110, R0, 0x8, R110 ;  /* 0x00000008006e0825 */ /* 0x001fc800078e006e */
[----:B--2---:R-:W-:-:S03]  /*07f0*/  @P0 IMAD.WIDE.U32 R112, R0, 0x8, R112 ;  /* 0x0000000800700825 */ /* 0x004fc600078e0070 */
[----:B------:R-:W0:Y:S01]  /*0800*/  @P4 LDC.64 R122, c[0x0][0x3d0] ;  /* 0x0000f400ff7a4b82 */ /* 0x000e220000000a00 */
[----:B------:R-:W-:Y:S01]  /*0810*/  @P0 IADD3 R0, PT, PT, R0, 0x20, RZ ;  /* 0x0000002000000810 */ /* 0x000fe20007ffe0ff */
[----:B------:R2:W5:Y:S04]  /*0820*/  @P0 LDG.E.64 R82, desc[UR6][R110.64] ;  /* 0x000000066e520981 */ /* 0x000568000c1e1b00 */
[----:B------:R2:W5:Y:S02]  /*0830*/  @P0 LD.E.64 R46, desc[UR6][R112.64] ;  /* 0x00000006702e0980 */ /* 0x000564000c101b00 */
[----:B------:R-:W0:Y:S01]  /*0840*/  @P4 LDC.64 R124, c[0x0][0x438] ;  /* 0x00010e00ff7c4b82 */ /* 0x000e220000000a00 */
[----:B----4-:R-:W-:Y:S01]  /*0850*/  @P1 IMAD.WIDE.U32 R114, R0, 0x8, R114 ;  /* 0x0000000800721825 */ /* 0x010fe200078e0072 */
[----:B------:R-:W-:-:S03]  /*0860*/  ISETP.GE.U32.AND P0, PT, R21, 0x1c0, PT ;  /* 0x000001c01500780c */ /* 0x000fc60003f06070 */
[C---:B-1----:R-:W-:Y:S01]  /*0870*/  @P1 IMAD.WIDE.U32 R118, R0.reuse, 0x8, R118 ;  /* 0x0000000800761825 */ /* 0x042fe200078e0076 */
[----:B------:R1:W5:Y:S02]  /*0880*/  @P1 LDG.E.64 R84, desc[UR6][R114.64] ;  /* 0x0000000672541981 */ /* 0x000364000c1e1b00 */
[----:B------:R-:W4:Y:S01]  /*0890*/  @P5 LDC.64 R106, c[0x0][0x3d0] ;  /* 0x0000f400ff6a5b82 */ /* 0x000f220000000a00 */
[----:B------:R-:W-:Y:S01]  /*08a0*/  @P1 VIADD R0, R0, 0x20 ;  /* 0x0000002000001836 */ /* 0x000fe20000000000 */
[----:B------:R-:W5:Y:S06]  /*08b0*/  @P1 LD.E.64 R44, desc[UR6][R118.64] ;  /* 0x00000006762c1980 */ /* 0x000f6c000c101b00 */
[----:B------:R-:W4:Y:S01]  /*08c0*/  @P5 LDC.64 R108, c[0x0][0x438] ;  /* 0x00010e00ff6c5b82 */ /* 0x000f220000000a00 */
[----:B---3--:R-:W-:Y:S01]  /*08d0*/  @P2 IMAD.WIDE.U32 R116, R0, 0x8, R116 ;  /* 0x0000000800742825 */ /* 0x008fe200078e0074 */
[----:B------:R-:W-:-:S03]  /*08e0*/  ISETP.GE.U32.AND P1, PT, R21, 0x1e0, PT ;  /* 0x000001e01500780c */ /* 0x000fc60003f26070 */
[C---:B------:R-:W-:Y:S01]  /*08f0*/  @P2 IMAD.WIDE.U32 R120, R0.reuse, 0x8, R120 ;  /* 0x0000000800782825 */ /* 0x040fe200078e0078 */
[----:B------:R3:W5:Y:S02]  /*0900*/  @P2 LDG.E.64 R86, desc[UR6][R116.64] ;  /* 0x0000000674562981 */ /* 0x000764000c1e1b00 */
[----:B--2---:R-:W2:Y:S01]  /*0910*/  @P0 LDC.64 R110, c[0x0][0x3d0] ;  /* 0x0000f400ff6e0b82 */ /* 0x004ea20000000a00 */
[----:B------:R-:W-:Y:S01]  /*0920*/  @P2 VIADD R0, R0, 0x20 ;  /* 0x0000002000002836 */ /* 0x000fe20000000000 */
[----:B------:R4:W5:Y:S01]  /*0930*/  @P2 LD.E.64 R42, desc[UR6][R120.64] ;  /* 0x00000006782a2980 */ /* 0x000962000c101b00 */
[----:B------:R-:W-:Y:S02]  /*0940*/  ISETP.GE.U32.AND P2, PT, R21, 0x200, PT ;  /* 0x000002001500780c */ /* 0x000fe40003f46070 */
[----:B------:R-:W-:-:S03]  /*0950*/  @P3 IMAD.WIDE.U32 R126, R0, 0x8, R126 ;  /* 0x00000008007e3825 */ /* 0x000fc600078e007e */
[----:B------:R-:W2:Y:S01]  /*0960*/  @P0 LDC.64 R112, c[0x0][0x438] ;  /* 0x00010e00ff700b82 */ /* 0x000ea20000000a00 */
[C---:B------:R-:W-:Y:S01]  /*0970*/  @P3 IMAD.WIDE.U32 R128, R0.reuse, 0x8, R128 ;  /* 0x0000000800803825 */ /* 0x040fe200078e0080 */
[----:B------:R-:W-:Y:S01]  /*0980*/  @P3 IADD3 R0, PT, PT, R0, 0x20, RZ ;  /* 0x0000002000003810 */ /* 0x000fe20007ffe0ff */
[----:B------:R-:W5:Y:S04]  /*0990*/  @P3 LDG.E.64 R88, desc[UR6][R126.64] ;  /* 0x000000067e583981 */ /* 0x000f68000c1e1b00 */
[----:B------:R-:W5:Y:S01]  /*09a0*/  @P3 LD.E.64 R40, desc[UR6][R128.64] ;  /* 0x0000000680283980 */ /* 0x000f62000c101b00 */
[C---:B0-----:R-:W-:Y:S01]  /*09b0*/  @P4 IMAD.WIDE.U32 R122, R0.reuse, 0x8, R122 ;  /* 0x00000008007a4825 */ /* 0x041fe200078e007a */
[C---:B------:R-:W-:Y:S01]  /*09c0*/  ISETP.GE.U32.AND P3, PT, R21.reuse, 0x220, PT ;  /* 0x000002201500780c */ /* 0x040fe20003f66070 */
[----:B-1----:R-:W0:Y:S02]  /*09d0*/  @P1 LDC.64 R114, c[0x0][0x3d0] ;  /* 0x0000f400ff721b82 */ /* 0x002e240000000a00 */
[C---:B------:R-:W-:Y:S01]  /*09e0*/  @P4 IMAD.WIDE.U32 R124, R0.reuse, 0x8, R124 ;  /* 0x00000008007c4825 */ /* 0x040fe200078e007c */
[----:B------:R1:W5:Y:S03]  /*09f0*/  @P4 LDG.E.64 R68, desc[UR6][R122.64] ;  /* 0x000000067a444981 */ /* 0x000366000c1e1b00 */
[----:B------:R-:W-:Y:S01]  /*0a00*/  @P4 VIADD R0, R0, 0x20 ;  /* 0x0000002000004836 */ /* 0x000fe20000000000 */
[----:B------:R1:W5:Y:S01]  /*0a10*/  @P4 LD.E.64 R38, desc[UR6][R124.64] ;  /* 0x000000067c264980 */ /* 0x000362000c101b00 */
[----:B---3--:R-:W3:Y:S01]  /*0a20*/  @P1 LDC.64 R116, c[0x0][0x438] ;  /* 0x00010e00ff741b82 */ /* 0x008ee20000000a00 */
[----:B------:R-:W-:Y:S01]  /*0a30*/  ISETP.GE.U32.AND P4, PT, R21, 0x240, PT ;  /* 0x000002401500780c */ /* 0x000fe20003f86070 */
[----:B----4-:R-:W-:-:S04]  /*0a40*/  @P5 IMAD.WIDE.U32 R106, R0, 0x8, R106 ;  /* 0x00000008006a5825 */ /* 0x010fc800078e006a */
[C---:B------:R-:W-:Y:S01]  /*0a50*/  @P5 IMAD.WIDE.U32 R108, R0.reuse, 0x8, R108 ;  /* 0x00000008006c5825 */ /* 0x040fe200078e006c */
[----:B------:R4:W5:Y:S01]  /*0a60*/  @P5 LDG.E.64 R2, desc[UR6][R106.64] ;  /* 0x000000066a025981 */ /* 0x000962000c1e1b00 */
[----:B------:R-:W4:Y:S02]  /*0a70*/  @P2 LDC.64 R118, c[0x0][0x3d0] ;  /* 0x0000f400ff762b82 */ /* 0x000f240000000a00 */
[----:B------:R-:W-:Y:S01]  /*0a80*/  @P5 VIADD R0, R0, 0x20 ;  /* 0x0000002000005836 */ /* 0x000fe20000000000 */
[----:B------:R4:W5:Y:S01]  /*0a90*/  @P5 LD.E.64 R36, desc[UR6][R108.64] ;  /* 0x000000066c245980 */ /* 0x000962000c101b00 */
[----:B------:R-:W-:-:S04]  /*0aa0*/  ISETP.GE.U32.AND P5, PT, R21, 0x260, PT ;  /* 0x000002601500780c */ /* 0x000fc80003fa6070 */
[----:B------:R-:W4:Y:S08]  /*0ab0*/  @P2 LDC.64 R120, c[0x0][0x438] ;  /* 0x00010e00ff782b82 */ /* 0x000f300000000a00 */
[----:B-1----:R-:W1:Y:S08]  /*0ac0*/  @P3 LDC.64 R122, c[0x0][0x3d0] ;  /* 0x0000f400ff7a3b82 */ /* 0x002e700000000a00 */
[----:B------:R-:W1:Y:S01]  /*0ad0*/  @P3 LDC.64 R124, c[0x0][0x438] ;  /* 0x00010e00ff7c3b82 */ /* 0x000e620000000a00 */
[----:B--2---:R-:W-:-:S04]  /*0ae0*/  @P0 IMAD.WIDE.U32 R110, R0, 0x8, R110 ;  /* 0x00000008006e0825 */ /* 0x004fc800078e006e */
[----:B------:R-:W-:-:S03]  /*0af0*/  @P0 IMAD.WIDE.U32 R112, R0, 0x8, R112 ;  /* 0x0000000800700825 */ /* 0x000fc600078e0070 */
[----:B------:R-:W2:Y:S01]  /*0b00*/  @P4 LDC.64 R126, c[0x0][0x3d0] ;  /* 0x0000f400ff7e4b82 */ /* 0x000ea20000000a00 */
[----:B------:R-:W-:Y:S01]  /*0b10*/  @P0 IADD3 R0, PT, PT, R0, 0x20, RZ ;  /* 0x0000002000000810 */ /* 0x000fe20007ffe0ff */
[----:B------:R1:W5:Y:S06]  /*0b20*/  @P0 LDG.E.64 R92, desc[UR6][R110.64] ;  /* 0x000000066e5c0981 */ /* 0x00036c000c1e1b00 */
[----:B------:R-:W2:Y:S01]  /*0b30*/  @P4 LDC.64 R128, c[0x0][0x438] ;  /* 0x00010e00ff804b82 */ /* 0x000ea20000000a00 */
[C---:B0-----:R-:W-:Y:S01]  /*0b40*/  @P1 IMAD.WIDE.U32 R114, R0.reuse, 0x8, R114 ;  /* 0x0000000800721825 */ /* 0x041fe200078e0072 */
[----:B------:R0:W5:Y:S03]  /*0b50*/  @P0 LD.E.64 R32, desc[UR6][R112.64] ;  /* 0x0000000670200980 */ /* 0x000166000c101b00 */
[C---:B---3--:R-:W-:Y:S01]  /*0b60*/  @P1 IMAD.WIDE.U32 R116, R0.reuse, 0x8, R116 ;  /* 0x0000000800741825 */ /* 0x048fe200078e0074 */
[----:B------:R0:W5:Y:S02]  /*0b70*/  @P1 LDG.E.64 R94, desc[UR6][R114.64] ;  /* 0x00000006725e1981 */ /* 0x000164000c1e1b00 */
[----:B----4-:R-:W3:Y:S01]  /*0b80*/  @P5 LDC.64 R106, c[0x0][0x3d0] ;  /* 0x0000f400ff6a5b82 */ /* 0x010ee20000000a00 */
[----:B------:R-:W-:Y:S01]  /*0b90*/  @P1 VIADD R0, R0, 0x20 ;  /* 0x0000002000001836 */ /* 0x000fe20000000000 */
[----:B------:R0:W5:Y:S06]  /*0ba0*/  @P1 LD.E.64 R30, desc[UR6][R116.64] ;  /* 0x00000006741e1980 */ /* 0x00016c000c101b00 */
[----:B------:R-:W4:Y:S01]  /*0bb0*/  @P5 LDC.64 R108, c[0x0][0x438] ;  /* 0x00010e00ff6c5b82 */ /* 0x000f220000000a00 */
[----:B------:R-:W-:-:S04]  /*0bc0*/  @P2 IMAD.WIDE.U32 R118, R0, 0x8, R118 ;  /* 0x0000000800762825 */ /* 0x000fc800078e0076 */
[C---:B------:R-:W-:Y:S01]  /*0bd0*/  @P2 IMAD.WIDE.U32 R120, R0.reuse, 0x8, R120 ;  /* 0x0000000800782825 */ /* 0x040fe200078e0078 */
[----:B------:R0:W5:Y:S03]  /*0be0*/  @P2 LDG.E.64 R96, desc[UR6][R118.64] ;  /* 0x0000000676602981 */ /* 0x000166000c1e1b00 */
[----:B------:R-:W-:Y:S01]  /*0bf0*/  @P2 VIADD R0, R0, 0x20 ;  /* 0x0000002000002836 */ /* 0x000fe20000000000 */
[----:B------:R0:W5:Y:S03]  /*0c00*/  @P2 LD.E.64 R28, desc[UR6][R120.64] ;  /* 0x00000006781c2980 */ /* 0x000166000c101b00 */
[----:B-1----:R-:W-:-:S04]  /*0c10*/  @P3 IMAD.WIDE.U32 R122, R0, 0x8, R122 ;  /* 0x00000008007a3825 */ /* 0x002fc800078e007a */
[C---:B------:R-:W-:Y:S01]  /*0c20*/  @P3 IMAD.WIDE.U32 R124, R0.reuse, 0x8, R124 ;  /* 0x00000008007c3825 */ /* 0x040fe200078e007c */
[----:B------:R-:W-:Y:S01]  /*0c30*/  @P3 IADD3 R0, PT, PT, R0, 0x20, RZ ;  /* 0x0000002000003810 */ /* 0x000fe20007ffe0ff */
[----:B------:R0:W5:Y:S04]  /*0c40*/  @P3 LDG.E.64 R98, desc[UR6][R122.64] ;  /* 0x000000067a623981 */ /* 0x000168000c1e1b00 */
[C---:B--2---:R-:W-:Y:S01]  /*0c50*/  @P4 IMAD.WIDE.U32 R126, R0.reuse, 0x8, R126 ;  /* 0x00000008007e4825 */ /* 0x044fe200078e007e */
[----:B------:R0:W5:Y:S03]  /*0c60*/  @P3 LD.E.64 R26, desc[UR6][R124.64] ;  /* 0x000000067c1a3980 */ /* 0x000166000c101b00 */
[C---:B------:R-:W-:Y:S01]  /*0c70*/  @P4 IMAD.WIDE.U32 R128, R0.reuse, 0x8, R128 ;  /* 0x0000000800804825 */ /* 0x040fe200078e0080 */
[----:B------:R0:W5:Y:S03]  /*0c80*/  @P4 LDG.E.64 R100, desc[UR6][R126.64] ;  /* 0x000000067e644981 */ /* 0x000166000c1e1b00 */
[----:B------:R-:W-:Y:S01]  /*0c90*/  @P4 VIADD R0, R0, 0x20 ;  /* 0x0000002000004836 */ /* 0x000fe20000000000 */
[----:B------:R0:W5:Y:S03]  /*0ca0*/  @P4 LD.E.64 R24, desc[UR6][R128.64] ;  /* 0x0000000680184980 */ /* 0x000166000c101b00 */
[----:B---3--:R-:W-:-:S04]  /*0cb0*/  @P5 IMAD.WIDE.U32 R106, R0, 0x8, R106 ;  /* 0x00000008006a5825 */ /* 0x008fc800078e006a */
[C---:B----4-:R-:W-:Y:S01]  /*0cc0*/  @P5 IMAD.WIDE.U32 R108, R0.reuse, 0x8, R108 ;  /* 0x00000008006c5825 */ /* 0x050fe200078e006c */
[----:B------:R0:W5:Y:S04]  /*0cd0*/  @P5 LDG.E.64 R102, desc[UR6][R106.64] ;  /* 0x000000066a665981 */ /* 0x000168000c1e1b00 */
[----:B------:R0:W5:Y:S01]  /*0ce0*/  @P5 LD.E.64 R22, desc[UR6][R108.64] ;  /* 0x000000066c165980 */ /* 0x000162000c101b00 */
[----:B------:R-:W-:Y:S01]  /*0cf0*/  ISETP.GE.U32.AND P0, PT, R21, 0x280, PT ;  /* 0x000002801500780c */ /* 0x000fe20003f06070 */
[----:B------:R-:W-:-:S12]  /*0d00*/  @P5 VIADD R0, R0, 0x20 ;  /* 0x0000002000005836 */ /* 0x000fd80000000000 */
[----:B0-----:R-:W-:Y:S05]  /*0d10*/  @!P0 BRA `(.L_x_46126) ;  /* 0x0000000800008947 */ /* 0x001fea0003800000 */
[----:B------:R-:W0:Y:S08]  /*0d20*/  LDC.64 R104, c[0x0][0x3d0] ;  /* 0x0000f400ff687b82 */ /* 0x000e300000000a00 */
[----:B------:R-:W1:Y:S01]  /*0d30*/  LDC.64 R6, c[0x0][0x438] ;  /* 0x00010e00ff067b82 */ /* 0x000e620000000a00 */
[----:B0-----:R-:W-:-:S06]  /*0d40*/  IMAD.WIDE.U32 R104, R0, 0x8, R104 ;  /* 0x0000000800687825 */ /* 0x001fcc00078e0068 */
[----:B------:R-:W5:Y:S01]  /*0d50*/  LDG.E.64 R104, desc[UR6][R104.64] ;  /* 0x0000000668687981 */ /* 0x000f62000c1e1b00 */
[----:B-1----:R-:W-:-:S06]  /*0d60*/  IMAD.WIDE.U32 R6, R0, 0x8, R6 ;  /* 0x0000000800067825 */ /* 0x002fcc00078e0006 */
[----:B------:R-:W5:Y:S01]  /*0d70*/  LD.E.64 R6, desc[UR6][R6.64] ;  /* 0x0000000606067980 */ /* 0x000f62000c101b00 */
[----:B------:R-:W-:Y:S05]  /*0d80*/  BRA `(.L_x_46126) ;  /* 0x0000000400e47947 */ /* 0x000fea0003800000 */
.L_x_46125:
        /* <DEDUP_REMOVED lines=9> */
[----:B------:R-:W-:Y:S02]  /*0e20*/  @P5 CS2R R58, SRZ ;  /* 0x00000000003a5805 */ /* 0x000fe4000001ff00 */
[----:B------:R-:W-:-:S03]  /*0e30*/  @P6 LOP3.LUT R156, R156, 0x4, RZ, 0xfc, !PT ;  /* 0x000000049c9c6812 */ /* 0x000fc600078efcff */
[----:B------:R-:W1:Y:S08]  /*0e40*/  @P5 LDC.64 R110, c[0x0][0x3d0] ;  /* 0x0000f400ff6e5b82 */ /* 0x000e700000000a00 */
[----:B------:R-:W2:Y:S01]  /*0e50*/  @P4 LDC.64 R112, c[0x0][0x3d0] ;  /* 0x0000f400ff704b82 */ /* 0x000ea20000000a00 */
[C---:B0-----:R-:W-:Y:S01]  /*0e60*/  @P6 IMAD.WIDE.U32 R108, R0.reuse, 0x8, R106 ;  /* 0x00000008006c6825 */ /* 0x041fe200078e006a */
[----:B------:R-:W-:-:S06]  /*0e70*/  @P6 LOP3.LUT R0, R0, 0x20, RZ, 0xfc, !PT ;  /* 0x0000002000006812 */ /* 0x000fcc00078efcff */
[----:B------:R-:W0:Y:S08]  /*0e80*/  @P0 LDC.64 R106, c[0x0][0x3d0] ;  /* 0x0000f400ff6a0b82 */ /* 0x000e300000000a00 */
[----:B------:R-:W3:Y:S01]  /*0e90*/  @P3 LDC.64 R114, c[0x0][0x3d0] ;  /* 0x0000f400ff723b82 */ /* 0x000ee20000000a00 */
[C---:B-1----:R-:W-:Y:S01]  /*0ea0*/  @P5 IMAD.WIDE.U32 R110, R0.reuse, 0x8, R110 ;  /* 0x00000008006e5825 */ /* 0x042fe200078e006e */
[----:B------:R-:W-:-:S06]  /*0eb0*/  @P5 IADD3 R0, PT, PT, R0, 0x20, RZ ;  /* 0x0000002000005810 */ /* 0x000fcc0007ffe0ff */
[----:B------:R-:W1:Y:S01]  /*0ec0*/  @P2 LDC.64 R116, c[0x0][0x3d0] ;  /* 0x0000f400ff742b82 */ /* 0x000e620000000a00 */
[----:B------:R4:W5:Y:S01]  /*0ed0*/  @P5 LDG.E.64 R70, desc[UR6][R110.64] ;  /* 0x000000066e465981 */ /* 0x000962000c1e1b00 */
[C---:B------:R-:W-:Y:S01]  /*0ee0*/  ISETP.GE.U32.AND P5, PT, R21.reuse, 0x100, PT ;  /* 0x000001001500780c */ /* 0x040fe20003fa6070 */
[C---:B--2---:R-:W-:Y:S01]  /*0ef0*/  @P4 IMAD.WIDE.U32 R112, R0.reuse, 0x8, R112 ;  /* 0x0000000800704825 */ /* 0x044fe200078e0070 */
[----:B------:R-:W-:Y:S02]  /*0f00*/  @P4 CS2R R56, SRZ ;  /* 0x0000000000384805 */ /* 0x000fe4000001ff00 */
[----:B------:R-:W-:Y:S02]  /*0f10*/  @P0 CS2R R54, SRZ ;  /* 0x0000000000360805 */ /* 0x000fe4000001ff00 */
[----:B------:R-:W-:Y:S01]  /*0f20*/  @P3 CS2R R52, SRZ ;  /* 0x0000000000343805 */ /* 0x000fe2000001ff00 */
[----:B------:R-:W-:Y:S01]  /*0f30*/  @P4 VIADD R0, R0, 0x20 ;  /* 0x0000002000004836 */ /* 0x000fe20000000000 */
[----:B------:R-:W2:Y:S01]  /*0f40*/  @P1 LDC.64 R118, c[0x0][0x3d0] ;  /* 0x0000f400ff761b82 */ /* 0x000ea20000000a00 */
[----:B------:R-:W5:Y:S01]  /*0f50*/  @P4 LDG.E.64 R72, desc[UR6][R112.64] ;  /* 0x0000000670484981 */ /* 0x000f62000c1e1b00 */
[----:B------:R-:W-:Y:S01]  /*0f60*/  ISETP.GE.U32.AND P4, PT, R21, 0x120, PT ;  /* 0x000001201500780c */ /* 0x000fe20003f86070 */
[----:B0-----:R-:W-:Y:S01]  /*0f70*/  @P0 IMAD.WIDE.U32 R106, R0, 0x8, R106 ;  /* 0x00000008006a0825 */ /* 0x001fe200078e006a */
[----:B------:R-:W-:-:S02]  /*0f80*/  @P2 CS2R R50, SRZ ;  /* 0x0000000000322805 */ /* 0x000fc4000001ff00 */
[----:B------:R-:W-:Y:S01]  /*0f90*/  @P1 CS2R R48, SRZ ;  /* 0x0000000000301805 */ /* 0x000fe2000001ff00 */
[----:B------:R-:W5:Y:S01]  /*0fa0*/  @P6 LDG.E.64 R90, desc[UR6][R108.64] ;  /* 0x000000066c5a6981 */ /* 0x000f62000c1e1b00 */
[----:B------:R-:W-:Y:S01]  /*0fb0*/  @P0 VIADD R0, R0, 0x20 ;  /* 0x0000002000000836 */ /* 0x000fe20000000000 */
[----:B----4-:R-:W0:Y:S02]  /*0fc0*/  @P5 LDC.64 R110, c[0x0][0x3d0] ;  /* 0x0000f400ff6e5b82 */ /* 0x010e240000000a00 */
[----:B------:R4:W5:Y:S01]  /*0fd0*/  @P0 LDG.E.64 R74, desc[UR6][R106.64] ;  /* 0x000000066a4a0981 */ /* 0x000962000c1e1b00 */
[C---:B---3--:R-:W-:Y:S01]  /*0fe0*/  @P3 IMAD.WIDE.U32 R114, R0.reuse, 0x8, R114 ;  /* 0x0000000800723825 */ /* 0x048fe200078e0072 */
[----:B------:R-:W-:Y:S02]  /*0ff0*/  @P3 IADD3 R0, PT, PT, R0, 0x20, RZ ;  /* 0x0000002000003810 */ /* 0x000fe40007ffe0ff */
[C---:B------:R-:W-:Y:S02]  /*1000*/  ISETP.GE.U32.AND P0, PT, R21.reuse, 0x140, PT ;  /* 0x000001401500780c */ /* 0x040fe40003f06070 */
[----:B------:R3:W5:Y:S01]  /*1010*/  @P3 LDG.E.64 R76, desc[UR6][R114.64] ;  /* 0x00000006724c3981 */ /* 0x000762000c1e1b00 */
[C---:B-1----:R-:W-:Y:S01]  /*1020*/  @P2 IMAD.WIDE.U32 R116, R0.reuse, 0x8, R116 ;  /* 0x0000000800742825 */ /* 0x042fe200078e0074 */
[C---:B------:R-:W-:Y:S01]  /*1030*/  ISETP.GE.U32.AND P3, PT, R21.reuse, 0x160, PT ;  /* 0x000001601500780c */ /* 0x040fe20003f66070 */
[----:B----4-:R-:W1:Y:S02]  /*1040*/  @P4 LDC.64 R106, c[0x0][0x3d0] ;  /* 0x0000f400ff6a4b82 */ /* 0x010e640000000a00 */
[----:B------:R-:W-:Y:S01]  /*1050*/  @P2 VIADD R0, R0, 0x20 ;  /* 0x0000002000002836 */ /* 0x000fe20000000000 */
[----:B------:R4:W5:Y:S01]  /*1060*/  @P2 LDG.E.64 R78, desc[UR6][R116.64] ;  /* 0x00000006744e2981 */ /* 0x000962000c1e1b00 */
[----:B------:R-:W-:-:S02]  /*1070*/  ISETP.GE.U32.AND P2, PT, R21, 0x180, PT ;  /* 0x000001801500780c */ /* 0x000fc40003f46070 */
[C---:B--2---:R-:W-:Y:S02]  /*1080*/  @P1 IMAD.WIDE.U32 R118, R0.reuse, 0x8, R118 ;  /* 0x0000000800761825 */ /* 0x044fe400078e0076 */
[----:B------:R-:W2:Y:S02]  /*1090*/  @P0 LDC.64 R112, c[0x0][0x3d0] ;  /* 0x0000f400ff700b82 */ /* 0x000ea40000000a00 */
[----:B------:R-:W-:Y:S01]  /*10a0*/  @P1 VIADD R0, R0, 0x20 ;  /* 0x0000002000001836 */ /* 0x000fe20000000000 */
[----:B------:R-:W5:Y:S01]  /*10b0*/  @P1 LDG.E.64 R80, desc[UR6][R118.64] ;  /* 0x0000000676501981 */ /* 0x000f62000c1e1b00 */
[----:B------:R-:W-:Y:S02]  /*10c0*/  ISETP.GE.U32.AND P1, PT, R21, 0x1a0, PT ;  /* 0x000001a01500780c */ /* 0x000fe40003f26070 */
[C---:B0-----:R-:W-:Y:S01]  /*10d0*/  @P5 IMAD.WIDE.U32 R110, R0.reuse, 0x8, R110 ;  /* 0x00000008006e5825 */ /* 0x041fe200078e006e */
[----:B------:R-:W-:Y:S01]  /*10e0*/  @P5 CS2R R46, SRZ ;  /* 0x00000000002e5805 */ /* 0x000fe2000001ff00 */
[----:B---3--:R-:W0:Y:S01]  /*10f0*/  @P3 LDC.64 R114, c[0x0][0x3d0] ;  /* 0x0000f400ff723b82 */ /* 0x008e220000000a00 */
[----:B------:R-:W-:-:S02]  /*1100*/  @P5 IADD3 R0, PT, PT, R0, 0x20, RZ ;  /* 0x0000002000005810 */ /* 0x000fc40007ffe0ff */
[----:B------:R3:W5:Y:S01]  /*1110*/  @P5 LDG.E.64 R82, desc[UR6][R110.64] ;  /* 0x000000066e525981 */ /* 0x000762000c1e1b00 */
[----:B------:R-:W-:-:S04]  /*1120*/  ISETP.GE.U32.AND P5, PT, R21, 0x1c0, PT ;  /* 0x000001c01500780c */ /* 0x000fc80003fa6070 */
[----:B----4-:R-:W4:Y:S01]  /*1130*/  @P2 LDC.64 R116, c[0x0][0x3d0] ;  /* 0x0000f400ff742b82 */ /* 0x010f220000000a00 */
[----:B-1----:R-:W-:-:S07]  /*1140*/  @P4 IMAD.WIDE.U32 R106, R0, 0x8, R106 ;  /* 0x00000008006a4825 */ /* 0x002fce00078e006a */
[----:B---3--:R-:W1:Y:S01]  /*1150*/  @P1 LDC.64 R110, c[0x0][0x3d0] ;  /* 0x0000f400ff6e1b82 */ /* 0x008e620000000a00 */
[----:B------:R-:W-:Y:S01]  /*1160*/  @P4 VIADD R0, R0, 0x20 ;  /* 0x0000002000004836 */ /* 0x000fe20000000000 */
[----:B------:R3:W5:Y:S01]  /*1170*/  @P4 LDG.E.64 R84, desc[UR6][R106.64] ;  /* 0x000000066a544981 */ /* 0x000762000c1e1b00 */
[----:B------:R-:W-:Y:S02]  /*1180*/  @P4 CS2R R44, SRZ ;  /* 0x00000000002c4805 */ /* 0x000fe4000001ff00 */
[----:B------:R-:W-:Y:S01]  /*1190*/  ISETP.GE.U32.AND P4, PT, R21, 0x1e0, PT ;  /* 0x000001e01500780c */ /* 0x000fe20003f86070 */
[C---:B--2---:R-:W-:Y:S02]  /*11a0*/  @P0 IMAD.WIDE.U32 R112, R0.reuse, 0x8, R112 ;  /* 0x0000000800700825 */ /* 0x044fe400078e0070 */
[----:B------:R-:W2:Y:S02]  /*11b0*/  @P5 LDC.64 R118, c[0x0][0x3d0] ;  /* 0x0000f400ff765b82 */ /* 0x000ea40000000a00 */
[----:B------:R-:W-:Y:S01]  /*11c0*/  @P0 VIADD R0, R0, 0x20 ;  /* 0x0000002000000836 */ /* 0x000fe20000000000 */
[----:B------:R1:W5:Y:S01]  /*11d0*/  @P0 LDG.E.64 R86, desc[UR6][R112.64] ;  /* 0x0000000670560981 */ /* 0x000362000c1e1b00 */
[----:B------:R-:W-:-:S02]  /*11e0*/  @P0 CS2R R42, SRZ ;  /* 0x00000000002a0805 */ /* 0x000fc4000001ff00 */
[C---:B------:R-:W-:Y:S01]  /*11f0*/  ISETP.GE.U32.AND P0, PT, R21.reuse, 0x200, PT ;  /* 0x000002001500780c */ /* 0x040fe20003f06070 */
[C---:B0-----:R-:W-:Y:S01]  /*1200*/  @P3 IMAD.WIDE.U32 R114, R0.reuse, 0x8, R114 ;  /* 0x0000000800723825 */ /* 0x041fe200078e0072 */
[----:B------:R-:W-:Y:S02]  /*1210*/  @P3 IADD3 R0, PT, PT, R0, 0x20, RZ ;  /* 0x0000002000003810 */ /* 0x000fe40007ffe0ff */
[----:B------:R-:W-:Y:S01]  /*1220*/  @P3 CS2R R40, SRZ ;  /* 0x0000000000283805 */ /* 0x000fe2000001ff00 */
[----:B---3--:R-:W0:Y:S01]  /*1230*/  @P4 LDC.64 R106, c[0x0][0x3d0] ;  /* 0x0000f400ff6a4b82 */ /* 0x008e220000000a00 */
[----:B------:R3:W5:Y:S01]  /*1240*/  @P3 LDG.E.64 R88, desc[UR6][R114.64] ;  /* 0x0000000672583981 */ /* 0x000762000c1e1b00 */
[----:B----4-:R-:W-:Y:S01]  /*1250*/  @P2 IMAD.WIDE.U32 R116, R0, 0x8, R116 ;  /* 0x0000000800742825 */ /* 0x010fe200078e0074 */
[----:B------:R-:W-:-:S03]  /*1260*/  ISETP.GE.U32.AND P3, PT, R21, 0x220, PT ;  /* 0x000002201500780c */ /* 0x000fc60003f66070 */
[----:B------:R-:W-:Y:S01]  /*1270*/  @P2 VIADD R0, R0, 0x20 ;  /* 0x0000002000002836 */ /* 0x000fe20000000000 */
[----:B------:R4:W5:Y:S01]  /*1280*/  @P2 LDG.E.64 R68, desc[UR6][R116.64] ;  /* 0x0000000674442981 */ /* 0x000962000c1e1b00 */
[----:B------:R-:W-:Y:S02]  /*1290*/  @P2 CS2R R38, SRZ ;  /* 0x0000000000262805 */ /* 0x000fe4000001ff00 */
[----:B------:R-:W-:Y:S01]  /*12a0*/  ISETP.GE.U32.AND P2, PT, R21, 0x240, PT ;  /* 0x000002401500780c */ /* 0x000fe20003f46070 */
[C---:B-1----:R-:W-:Y:S01]  /*12b0*/  @P1 IMAD.WIDE.U32 R110, R0.reuse, 0x8, R110 ;  /* 0x00000008006e1825 */ /* 0x042fe200078e006e */
[----:B------:R-:W1:Y:S03]  /*12c0*/  @P0 LDC.64 R112, c[0x0][0x3d0] ;  /* 0x0000f400ff700b82 */ /* 0x000e660000000a00 */
[----:B------:R-:W-:Y:S01]  /*12d0*/  @P1 VIADD R0, R0, 0x20 ;  /* 0x0000002000001836 */ /* 0x000fe20000000000 */
[----:B------:R0:W5:Y:S01]  /*12e0*/  @P1 LDG.E.64 R2, desc[UR6][R110.64] ;  /* 0x000000066e021981 */ /* 0x000162000c1e1b00 */
[----:B------:R-:W-:-:S02]  /*12f0*/  @P1 CS2R R36, SRZ ;  /* 0x0000000000241805 */ /* 0x000fc4000001ff00 */
[C---:B------:R-:W-:Y:S01]  /*1300*/  ISETP.GE.U32.AND P1, PT, R21.reuse, 0x260, PT ;  /* 0x000002601500780c */ /* 0x040fe20003f26070 */
[C---:B--2---:R-:W-:Y:S01]  /*1310*/  @P5 IMAD.WIDE.U32 R118, R0.reuse, 0x8, R118 ;  /* 0x0000000800765825 */ /* 0x044fe200078e0076 */
[----:B---3--:R-:W2:Y:S01]  /*1320*/  @P3 LDC.64 R114, c[0x0][0x3d0] ;  /* 0x0000f400ff723b82 */ /* 0x008ea20000000a00 */
[----:B------:R-:W-:Y:S02]  /*1330*/  @P5 CS2R R32, SRZ ;  /* 0x0000000000205805 */ /* 0x000fe4000001ff00 */
[----:B------:R-:W-:Y:S01]  /*1340*/  @P5 IADD3 R0, PT, PT, R0, 0x20, RZ ;  /* 0x0000002000005810 */ /* 0x000fe20007ffe0ff */
[----:B------:R3:W5:Y:S01]  /*1350*/  @P5 LDG.E.64 R92, desc[UR6][R118.64] ;  /* 0x00000006765c5981 */ /* 0x000762000c1e1b00 */
[----:B------:R-:W-:-:S03]  /*1360*/  ISETP.GE.U32.AND P5, PT, R21, 0x280, PT ;  /* 0x000002801500780c */ /* 0x000fc60003fa6070 */
[----:B----4-:R-:W4:Y:S01]  /*1370*/  @P2 LDC.64 R116, c[0x0][0x3d0] ;  /* 0x0000f400ff742b82 */ /* 0x010f220000000a00 */
[----:B0-----:R-:W-:-:S07]  /*1380*/  @P4 IMAD.WIDE.U32 R110, R0, 0x8, R106 ;  /* 0x00000008006e4825 */ /* 0x001fce00078e006a */
[----:B------:R-:W0:Y:S01]  /*1390*/  @P1 LDC.64 R120, c[0x0][0x3d0] ;  /* 0x0000f400ff781b82 */ /* 0x000e220000000a00 */
[----:B------:R-:W-:Y:S01]  /*13a0*/  @P4 VIADD R0, R0, 0x20 ;  /* 0x0000002000004836 */ /* 0x000fe20000000000 */
[----:B------:R3:W5:Y:S03]  /*13b0*/  @P4 LDG.E.64 R94, desc[UR6][R110.64] ;  /* 0x000000066e5e4981 */ /* 0x000766000c1e1b00 */
[----:B-1----:R-:W-:-:S03]  /*13c0*/  @P0 IMAD.WIDE.U32 R112, R0, 0x8, R112 ;  /* 0x0000000800700825 */ /* 0x002fc600078e0070 */
[----:B------:R-:W1:Y:S01]  /*13d0*/  @P5 LDC.64 R106, c[0x0][0x3d0] ;  /* 0x0000f400ff6a5b82 */ /* 0x000e620000000a00 */
[----:B------:R-:W-:Y:S01]  /*13e0*/  @P0 VIADD R0, R0, 0x20 ;  /* 0x0000002000000836 */ /* 0x000fe20000000000 */
[----:B------:R3:W5:Y:S03]  /*13f0*/  @P0 LDG.E.64 R96, desc[UR6][R112.64] ;  /* 0x0000000670600981 */ /* 0x000766000c1e1b00 */
[C---:B--2---:R-:W-:Y:S01]  /*1400*/  @P3 IMAD.WIDE.U32 R114, R0.reuse, 0x8, R114 ;  /* 0x0000000800723825 */ /* 0x044fe200078e0072 */
[----:B------:R-:W-:-:S04]  /*1410*/  @P3 IADD3 R0, PT, PT, R0, 0x20, RZ ;  /* 0x0000002000003810 */ /* 0x000fc80007ffe0ff */
[----:B------:R3:W5:Y:S01]  /*1420*/  @P3 LDG.E.64 R98, desc[UR6][R114.64] ;  /* 0x0000000672623981 */ /* 0x000762000c1e1b00 */
[----:B----4-:R-:W-:-:S04]  /*1430*/  @P2 IMAD.WIDE.U32 R116, R0, 0x8, R116 ;  /* 0x0000000800742825 */ /* 0x010fc800078e0074 */
[----:B------:R-:W-:Y:S01]  /*1440*/  @P2 VIADD R0, R0, 0x20 ;  /* 0x0000002000002836 */ /* 0x000fe20000000000 */
[----:B------:R3:W5:Y:S03]  /*1450*/  @P2 LDG.E.64 R100, desc[UR6][R116.64] ;  /* 0x0000000674642981 */ /* 0x000766000c1e1b00 */
[----:B0-----:R-:W-:-:S04]  /*1460*/  @P1 IMAD.WIDE.U32 R120, R0, 0x8, R120 ;  /* 0x0000000800781825 */ /* 0x001fc800078e0078 */
[----:B------:R-:W-:Y:S01]  /*1470*/  @P1 VIADD R0, R0, 0x20 ;  /* 0x0000002000001836 */ /* 0x000fe20000000000 */
[----:B------:R3:W5:Y:S03]  /*1480*/  @P1 LDG.E.64 R102, desc[UR6][R120.64] ;  /* 0x0000000678661981 */ /* 0x000766000c1e1b00 */
[----:B-1----:R-:W-:-:S05]  /*1490*/  @P5 IMAD.WIDE.U32 R106, R0, 0x8, R106 ;  /* 0x00000008006a5825 */ /* 0x002fca00078e006a */
[----:B------:R3:W5:Y:S01]  /*14a0*/  @P5 LDG.E.64 R104, desc[UR6][R106.64] ;  /* 0x000000066a685981 */ /* 0x000762000c1e1b00 */
[----:B------:R-:W-:Y:S02]  /*14b0*/  @P6 CS2R R34, SRZ ;  /* 0x0000000000226805 */ /* 0x000fe4000001ff00 */
[----:B------:R-:W-:Y:S02]  /*14c0*/  @P4 CS2R R30, SRZ ;  /* 0x00000000001e4805 */ /* 0x000fe4000001ff00 */
[----:B------:R-:W-:Y:S02]  /*14d0*/  @P0 CS2R R28, SRZ ;  /* 0x00000000001c0805 */ /* 0x000fe4000001ff00 */
[----:B------:R-:W-:Y:S02]  /*14e0*/  @P3 CS2R R26, SRZ ;  /* 0x00000000001a3805 */ /* 0x000fe4000001ff00 */
[----:B------:R-:W-:Y:S02]  /*14f0*/  @P2 CS2R R24, SRZ ;  /* 0x0000000000182805 */ /* 0x000fe4000001ff00 */
[----:B------:R-:W-:-:S02]  /*1500*/  @P1 CS2R R22, SRZ ;  /* 0x0000000000161805 */ /* 0x000fc4000001ff00 */
[----:B---3--:R-:W-:-:S07]  /*1510*/  @P5 CS2R R6, SRZ ;  /* 0x0000000000065805 */ /* 0x008fce000001ff00 */
.L_x_46126:
[----:B------:R-:W-:Y:S05]  /*1520*/  BSYNC.RECONVERGENT B0 ;  /* 0x0000000000007941 */ /* 0x000fea0003800200 */
.L_x_46124:
[----:B------:R-:W0:Y:S02]  /*1530*/  LDCU UR4, c[0x0][0x384] ;  /* 0x00007080ff0477ac */ /* 0x000e240008000800 */
[----:B0-----:R-:W-:-:S13]  /*1540*/  ISETP.GE.AND P0, PT, R153, UR4, PT ;  /* 0x0000000499007c0c */ /* 0x001fda000bf06270 */
[----:B------:R-:W-:Y:S05]  /*1550*/  @P0 EXIT ;  /* 0x000000000000094d */ /* 0x000fea0003800000 */
[----:B-----5:R-:W-:Y:S01]  /*1560*/  MOV R67, R90 ;  /* 0x0000005a00437202 */ /* 0x020fe20000000f00 */
[----:B------:R-:W-:Y:S01]  /*1570*/  IMAD.MOV.U32 R182, RZ, RZ, R68 ;  /* 0x000000ffffb67224 */ /* 0x000fe200078e0044 */
[----:B------:R-:W-:Y:S01]  /*1580*/  SHF.R.U64 R0, R104, 0x10, R105 ;  /* 0x0000001068007819 */ /* 0x000fe20000001269 */
[----:B------:R-:W-:Y:S01]  /*1590*/  IMAD.MOV.U32 R160, RZ, RZ, R70 ;  /* 0x000000ffffa07224 */ /* 0x000fe200078e0046 */
[----:B------:R-:W-:Y:S01]  /*15a0*/  SHF.R.U64 R198, R34, 0x10, R35 ;  /* 0x0000001022c67819 */ /* 0x000fe20000001223 */
[----:B------:R-:W-:Y:S01]  /*15b0*/  IMAD.MOV.U32 R180, RZ, RZ, R88 ;  /* 0x000000ffffb47224 */ /* 0x000fe200078e0058 */
[----:B------:R-:W-:Y:S01]  /*15c0*/  PRMT R0, R0, 0x5410, R67 ;  /* 0x0000541000007816 */ /* 0x000fe20000000043 */
[----:B------:R-:W-:Y:S01]  /*15d0*/  IMAD.MOV.U32 R186, RZ, RZ, R92 ;  /* 0x000000ffffba7224 */ /* 0x000fe200078e005c */
[----:B------:R-:W-:Y:S01]  /*15e0*/  SHF.R.U32.HI R67, RZ, 0x10, R35 ;  /* 0x00000010ff437819 */ /* 0x000fe20000011623 */
        /* <DEDUP_REMOVED lines=9> */
[----:B------:R-:W-:Y:S01]  /*1680*/  MOV R184, R2 ;  /* 0x0000000200b87202 */ /* 0x000fe20000000f00 */
[----:B------:R-:W-:Y:S01]  /*1690*/  IMAD.MOV.U32 R4, RZ, RZ, R104 ;  /* 0x000000ffff047224 */ /* 0x000fe200078e0068 */
[----:B------:R-:W-:Y:S01]  /*16a0*/  SHF.R.U64 R161, R70, 0x10, R71 ;  /* 0x0000001046a17819 */ /* 0x000fe20000001247 */
[----:B------:R-:W-:Y:S01]  /*16b0*/  IMAD.MOV.U32 R70, RZ, RZ, R73 ;  /* 0x000000ffff467224 */ /* 0x000fe200078e0049 */
[----:B------:R-:W-:Y:S01]  /*16c0*/  PRMT R200, R200, 0x5410, R67 ;  /* 0x00005410c8c87816 */ /* 0x000fe20000000043 */
[----:B------:R-:W-:Y:S01]  /*16d0*/  IMAD.MOV.U32 R176, RZ, RZ, R84 ;  /* 0x000000ffffb07224 */ /* 0x000fe200078e0054 */
[--C-:B------:R-:W-:Y:S01]  /*16e0*/  SHF.R.U64 R163, R72, 0x10, R73.reuse ;  /* 0x0000001048a37819 */ /* 0x100fe20000001249 */
[----:B------:R-:W-:Y:S01]  /*16f0*/  IMAD.MOV.U32 R188, RZ, RZ, R94 ;  /* 0x000000ffffbc7224 */ /* 0x000fe200078e005e */
[----:B------:R-:W-:Y:S01]  /*1700*/  SHF.R.U32.HI R109, RZ, 0x10, R73 ;  /* 0x00000010ff6d7819 */ /* 0x000fe20000011649 */
        /* <DEDUP_REMOVED lines=9> */
[----:B------:R-:W-:Y:S01]  /*17a0*/  SHF.R.U64 R181, R88, 0x10, R89 ;  /* 0x0000001058b57819 */ /* 0x000fe20000001259 */
[----:B------:R-:W0:Y:S01]  /*17b0*/  LDCU UR10, c[0x0][0x408] ;  /* 0x00008100ff0a77ac */ /* 0x000e220008000800 */
[----:B------:R-:W-:-:S02]  /*17c0*/  SHF.R.U32.HI R88, RZ, 0x10, R69 ;  /* 0x00000010ff587819 */ /* 0x000fc40000011645 */
[----:B------:R-:W-:Y:S01]  /*17d0*/  PRMT R184, R184, 0x5410, R68 ;  /* 0x00005410b8b87816 */ /* 0x000fe20000000044 */
[----:B------:R-:W1:Y:S01]  /*17e0*/  LDCU UR13, c[0x0][0x388] ;  /* 0x00007100ff0d77ac */ /* 0x000e620008000800 */
[----:B------:R-:W-:Y:S02]  /*17f0*/  MOV R69, R93 ;  /* 0x0000005d00457202 */ /* 0x000fe40000000f00 */
[--C-:B------:R-:W-:Y:S01]  /*1800*/  SHF.R.U64 R199, R58, 0x10, R59.reuse ;  /* 0x000000103ac77819 */ /* 0x100fe2000000123b */
[----:B------:R-:W2:Y:S01]  /*1810*/  LDCU.U8 UR11, c[0x0][0x410] ;  /* 0x00008200ff0b77ac */ /* 0x000ea20008000000 */
[----:B------:R-:W-:Y:S02]  /*1820*/  SHF.R.U32.HI R68, RZ, 0x10, R59 ;  /* 0x00000010ff447819 */ /* 0x000fe4000001163b */
[----:B------:R-:W-:Y:S01]  /*1830*/  PRMT R211, R211, 0x5410, R67 ;  /* 0x00005410d3d37816 */ /* 0x000fe20000000043 */
[----:B------:R-:W-:Y:S01]  /*1840*/  IMAD.HI.U32 R67, R14, -0x326172a9, RZ ;  /* 0xcd9e8d570e437827 */ /* 0x000fe200078e00ff */
[----:B------:R-:W-:Y:S01]  /*1850*/  SHF.R.U64 R107, R90, 0x10, R91 ;  /* 0x000000105a6b7819 */ /* 0x000fe2000000125b */
[----:B------:R-:W3:Y:S01]  /*1860*/  LDCU UR12, c[0x0][0x448] ;  /* 0x00008900ff0c77ac */ /* 0x000ee20008000800 */
[----:B------:R-:W-:Y:S01]  /*1870*/  PRMT R186, R186, 0x5410, R69 ;  /* 0x00005410baba7816 */ /* 0x000fe20000000045 */
[----:B------:R-:W-:Y:S01]  /*1880*/  IMAD.HI.U32 R69, R152, -0x2daee0ad, RZ ;  /* 0xd2511f5398457827 */ /* 0x000fe200078e00ff */
[----:B------:R-:W-:Y:S01]  /*1890*/  PRMT R199, R199, 0x5410, R68 ;  /* 0x00005410c7c77816 */ /* 0x000fe20000000044 */
[----:B------:R-:W4:Y:S01]  /*18a0*/  LDCU.64 UR4, c[0x0][0x398] ;  /* 0x00007300ff0477ac */ /* 0x000f220008000a00 */
[----:B------:R-:W-:-:S02]  /*18b0*/  MOV R90, R71 ;  /* 0x00000047005a7202 */ /* 0x000fc40000000f00 */
[----:B------:R-:W-:Y:S01]  /*18c0*/  SHF.R.U32.HI R108, RZ, 0x10, R71 ;  /* 0x00000010ff6c7819 */ /* 0x000fe20000011647 */
[----:B------:R-:W-:Y:S01]  /*18d0*/  IMAD.MOV.U32 R71, RZ, RZ, R75 ;  /* 0x000000ffff477224 */ /* 0x000fe200078e004b */
[--C-:B------:R-:W-:Y:S01]  /*18e0*/  SHF.R.U64 R201, R54, 0x10, R55.reuse ;  /* 0x0000001036c97819 */ /* 0x100fe20000001237 */
[----:B------:R-:W0:Y:S01]  /*18f0*/  LDCU.64 UR8, c[0x0][0x3a0] ;  /* 0x00007400ff0877ac */ /* 0x000e220008000a00 */
[----:B------:R-:W-:Y:S02]  /*1900*/  SHF.R.U32.HI R68, RZ, 0x10, R55 ;  /* 0x00000010ff447819 */ /* 0x000fe40000011637 */
[----:B------:R-:W-:Y:S02]  /*1910*/  MOV R164, R74 ;  /* 0x0000004a00a47202 */ /* 0x000fe40000000f00 */
[----:B------:R-:W-:Y:S02]  /*1920*/  MOV R72, R77 ;  /* 0x0000004d00487202 */ /* 0x000fe40000000f00 */
[----:B------:R-:W-:-:S02]  /*1930*/  LOP3.LUT R67, R15, R67, R158, 0x96, !PT ;  /* 0x000000430f437212 */ /* 0x000fc400078e969e */
[----:B------:R-:W-:Y:S02]  /*1940*/  PRMT R201, R201, 0x5410, R68 ;  /* 0x00005410c9c97816 */ /* 0x000fe40000000044 */
[--C-:B------:R-:W-:Y:S02]  /*1950*/  SHF.R.U64 R213, R50, 0x10, R51.reuse ;  /* 0x0000001032d57819 */ /* 0x100fe40000001233 */
[----:B------:R-:W-:Y:S02]  /*1960*/  SHF.R.U32.HI R68, RZ, 0x10, R51 ;  /* 0x00000010ff447819 */ /* 0x000fe40000011633 */
[----:B------:R-:W-:Y:S02]  /*1970*/  LOP3.LUT R69, R69, R159, RZ, 0x3c, !PT ;  /* 0x0000009f45457212 */ /* 0x000fe400078e3cff */
[----:B------:R-:W-:Y:S01]  /*1980*/  PRMT R164, R164, 0x5410, R71 ;  /* 0x00005410a4a47816 */ /* 0x000fe20000000047 */
[----:B------:R-:W-:Y:S01]  /*1990*/  IMAD.HI.U32 R71, R67, -0x2daee0ad, RZ ;  /* 0xd2511f5343477827 */ /* 0x000fe200078e00ff */
[----:B------:R-:W-:-:S02]  /*19a0*/  PRMT R166, R166, 0x5410, R72 ;  /* 0x00005410a6a67816 */ /* 0x000fc40000000048 */
[----:B------:R-:W-:Y:S01]  /*19b0*/  PRMT R162, R162, 0x5410, R70 ;  /* 0x00005410a2a27816 */ /* 0x000fe20000000046 */
[----:B------:R-:W-:Y:S01]  /*19c0*/  IMAD R72, R152, -0x2daee0ad, RZ ;  /* 0xd2511f5398487824 */ /* 0x000fe200078e02ff */
[----:B------:R-:W-:Y:S01]  /*19d0*/  PRMT R213, R213, 0x5410, R68 ;  /* 0x00005410d5d57816 */ /* 0x000fe20000000044 */
[----:B------:R-:W-:Y:S01]  /*19e0*/  IMAD R70, R14, -0x326172a9, RZ ;  /* 0xcd9e8d570e467824 */ /* 0x000fe200078e02ff */
[----:B------:R-:W-:Y:S01]  /*19f0*/  SHF.R.U64 R167, R76, 0x10, R77 ;  /* 0x000000104ca77819 */ /* 0x000fe2000000124d */
[C---:B------:R-:W-:Y:S01]  /*1a00*/  IMAD.HI.U32 R68, R69.reuse, -0x326172a9, RZ ;  /* 0xcd9e8d5745447827 */ /* 0x040fe200078e00ff */
[----:B------:R-:W-:Y:S02]  /*1a10*/  LOP3.LUT R66, R66, R72, R71, 0x96, !PT ;  /* 0x0000004842427212 */ /* 0x000fe400078e9647 */
[----:B------:R-:W-:Y:S01]  /*1a20*/  SHF.R.U32.HI R111, RZ, 0x10, R77 ;  /* 0x00000010ff6f7819 */ /* 0x000fe2000001164d */
[----:B------:R-:W-:Y:S01]  /*1a30*/  IMAD R69, R69, -0x326172a9, RZ ;  /* 0xcd9e8d5745457824 */ /* 0x000fe200078e02ff */
[----:B------:R-:W-:Y:S01]  /*1a40*/  LOP3.LUT R65, R65, R70, R68, 0x96, !PT ;  /* 0x0000004641417212 */ /* 0x000fe200078e9644 */
[----:B------:R-:W-:Y:S01]  /*1a50*/  IMAD.HI.U32 R68, R66, -0x326172a9, RZ ;  /* 0xcd9e8d5742447827 */ /* 0x000fe200078e00ff */
[----:B------:R-:W-:-:S02]  /*1a60*/  MOV R178, R86 ;  /* 0x0000005600b27202 */ /* 0x000fc40000000f00 */
[--C-:B------:R-:W-:Y:S01]  /*1a70*/  SHF.R.U64 R179, R86, 0x10, R87.reuse ;  /* 0x0000001056b37819 */ /* 0x100fe20000001257 */
[----:B------:R-:W-:Y:S01]  /*1a80*/  IMAD R70, R67, -0x2daee0ad, RZ ;  /* 0xd2511f5343467824 */ /* 0x000fe200078e02ff */
[----:B------:R-:W-:Y:S01]  /*1a90*/  LOP3.LUT R63, R63, R69, R68, 0x96, !PT ;  /* 0x000000453f3f7212 */ /* 0x000fe200078e9644 */
[C---:B------:R-:W-:Y:S01]  /*1aa0*/  IMAD.HI.U32 R67, R65.reuse, -0x2daee0ad, RZ ;  /* 0xd2511f5341437827 */ /* 0x040fe200078e00ff */
[----:B------:R-:W-:Y:S02]  /*1ab0*/  SHF.R.U32.HI R86, RZ, 0x10, R87 ;  /* 0x00000010ff567819 */ /* 0x000fe40000011657 */
[----:B------:R-:W-:Y:S01]  /*1ac0*/  SHF.R.U64 R165, R74, 0x10, R75 ;  /* 0x000000104aa57819 */ /* 0x000fe2000000124b */
[----:B------:R-:W-:Y:S01]  /*1ad0*/  IMAD R68, R65, -0x2daee0ad, RZ ;  /* 0xd2511f5341447824 */ /* 0x000fe200078e02ff */
[----:B------:R-:W-:Y:S01]  /*1ae0*/  LOP3.LUT R64, R64, R70, R67, 0x96, !PT ;  /* 0x0000004640407212 */ /* 0x000fe200078e9643 */
[----:B------:R-:W-:Y:S01]  /*1af0*/  IMAD.HI.U32 R65, R63, -0x2daee0ad, RZ ;  /* 0xd2511f533f417827 */ /* 0x000fe200078e00ff */
[----:B------:R-:W-:-:S02]  /*1b00*/  MOV R78, R89 ;  /* 0x00000059004e7202 */ /* 0x000fc40000000f00 */
[----:B------:R-:W-:Y:S01]  /*1b10*/  SHF.R.U64 R185, R2, 0x10, R3 ;  /* 0x0000001002b97819 */ /* 0x000fe20000001203 */
[----:B------:R-:W-:Y:S01]  /*1b20*/  IMAD R67, R66, -0x326172a9, RZ ;  /* 0xcd9e8d5742437824 */ /* 0x000fe200078e02ff */
[----:B------:R-:W-:Y:S01]  /*1b30*/  LOP3.LUT R62, R62, R68, R65, 0x96, !PT ;  /* 0x000000443e3e7212 */ /* 0x000fe200078e9641 */
[C---:B------:R-:W-:Y:S01]  /*1b40*/  IMAD.HI.U32 R66, R64.reuse, -0x326172a9, RZ ;  /* 0xcd9e8d5740427827 */ /* 0x040fe200078e00ff */
[----:B------:R-:W-:Y:S02]  /*1b50*/  SHF.R.U32.HI R91, RZ, 0x10, R91 ;  /* 0x00000010ff5b7819 */ /* 0x000fe4000001165b */
[----:B------:R-:W-:Y:S01]  /*1b60*/  MOV R172, R80 ;  /* 0x0000005000ac7202 */ /* 0x000fe20000000f00 */
[----:B------:R-:W-:Y:S01]  /*1b70*/  IMAD R64, R64, -0x326172a9, RZ ;  /* 0xcd9e8d5740407824 */ /* 0x000fe200078e02ff */
[----:B------:R-:W-:Y:S01]  /*1b80*/  LOP3.LUT R61, R61, R67, R66, 0x96, !PT ;  /* 0x000000433d3d7212 */ /* 0x000fe200078e9642 */
[----:B------:R-:W-:Y:S01]  /*1b90*/  IMAD R66, R63, -0x2daee0ad, RZ ;  /* 0xd2511f533f427824 */ /* 0x000fe200078e02ff */
[----:B------:R-:W-:Y:S01]  /*1ba0*/  SHF.R.U32.HI R2, RZ, 0x10, R105 ;  /* 0x00000010ff027819 */ /* 0x000fe20000011669 */
[----:B------:R-:W-:Y:S01]  /*1bb0*/  IMAD.HI.U32 R63, R62, -0x326172a9, RZ ;  /* 0xcd9e8d573e3f7827 */ /* 0x000fe200078e00ff */
[----:B------:R-:W-:-:S02]  /*1bc0*/  SHF.R.U32.HI R110, RZ, 0x10, R75 ;  /* 0x00000010ff6e7819 */ /* 0x000fc4000001164b */
[----:B------:R-:W-:Y:S01]  /*1bd0*/  SHF.R.U64 R187, R92, 0x10, R93 ;  /* 0x000000105cbb7819 */ /* 0x000fe2000000125d */
[C---:B------:R-:W-:Y:S01]  /*1be0*/  IMAD.HI.U32 R65, R61.reuse, -0x2daee0ad, RZ ;  /* 0xd2511f533d417827 */ /* 0x040fe200078e00ff */
[----:B------:R-:W-:Y:S02]  /*1bf0*/  LOP3.LUT R18, R18, R64, R63, 0x96, !PT ;  /* 0x0000004012127212 */ /* 0x000fe400078e963f */
[----:B------:R-:W-:Y:S01]  /*1c00*/  SHF.R.U64 R225, R24, 0x10, R25 ;  /* 0x0000001018e17819 */ /* 0x000fe20000001219 */
[----:B------:R-:W-:Y:S01]  /*1c10*/  IMAD R61, R61, -0x2daee0ad, RZ ;  /* 0xd2511f533d3d7824 */ /* 0x000fe200078e02ff */
[----:B------:R-:W-:Y:S01]  /*1c20*/  LOP3.LUT R60, R60, R66, R65, 0x96, !PT ;  /* 0x000000423c3c7212 */ /* 0x000fe200078e9641 */
[----:B------:R-:W-:Y:S01]  /*1c30*/  IMAD.HI.U32 R64, R18, -0x2daee0ad, RZ ;  /* 0xd2511f5312407827 */ /* 0x000fe200078e00ff */
[--C-:B------:R-:W-:Y:S02]  /*1c40*/  SHF.R.U64 R173, R80, 0x10, R81.reuse ;  /* 0x0000001050ad7819 */ /* 0x100fe40000001251 */
        /* <DEDUP_REMOVED lines=8> */
[----:B------:R-:W-:Y:S01]  /*1cd0*/  IMAD R62, R18, -0x2daee0ad, RZ ;  /* 0xd2511f53123e7824 */ /* 0x000fe200078e02ff */
[----:B------:R-:W-:Y:S01]  /*1ce0*/  SHF.R.U32.HI R114, RZ, 0x10, R83 ;  /* 0x00000010ff727819 */ /* 0x000fe20000011653 */
[----:B------:R-:W-:Y:S01]  /*1cf0*/  IMAD.HI.U32 R18, R17, -0x326172a9, RZ ;  /* 0xcd9e8d5711127827 */ /* 0x000fe200078e00ff */
[----:B------:R-:W-:Y:S02]  /*1d00*/  SHF.R.U64 R177, R84, 0x10, R85 ;  /* 0x0000001054b17819 */ /* 0x000fe40000001255 */
[----:B------:R-:W-:Y:S01]  /*1d10*/  SHF.R.U32.HI R92, RZ, 0x10, R93 ;  /* 0x00000010ff5c7819 */ /* 0x000fe2000001165d */
[----:B------:R-:W-:Y:S01]  /*1d20*/  IMAD.HI.U32 R61, R13, -0x2daee0ad, RZ ;  /* 0xd2511f530d3d7827 */ /* 0x000fe200078e00ff */
[----:B------:R-:W-:-:S02]  /*1d30*/  LOP3.LUT R11, R11, R60, R18, 0x96, !PT ;  /* 0x0000003c0b0b7212 */ /* 0x000fc400078e9612 */
[----:B------:R-:W-:Y:S01]  /*1d40*/  SHF.R.U64 R189, R94, 0x10, R95 ;  /* 0x000000105ebd7819 */ /* 0x000fe2000000125f */
[----:B------:R-:W-:Y:S01]  /*1d50*/  IMAD R60, R13, -0x2daee0ad, RZ ;  /* 0xd2511f530d3c7824 */ /* 0x000fe200078e02ff */
[----:B------:R-:W-:Y:S01]  /*1d60*/  LOP3.LUT R12, R12, R62, R61, 0x96, !PT ;  /* 0x0000003e0c0c7212 */ /* 0x000fe200078e963d */
[----:B------:R-:W-:Y:S01]  /*1d70*/  IMAD.HI.U32 R13, R11, -0x2daee0ad, RZ ;  /* 0xd2511f530b0d7827 */ /* 0x000fe200078e00ff */
[----:B------:R-:W-:Y:S02]  /*1d80*/  SHF.R.U32.HI R93, RZ, 0x10, R95 ;  /* 0x00000010ff5d7819 */ /* 0x000fe4000001165f */
[----:B------:R-:W-:Y:S01]  /*1d90*/  MOV R190, R96 ;  /* 0x0000006000be7202 */ /* 0x000fe20000000f00 */
[----:B------:R-:W-:Y:S01]  /*1da0*/  IMAD R17, R17, -0x326172a9, RZ ;  /* 0xcd9e8d5711117824 */ /* 0x000fe200078e02ff */
[----:B------:R-:W-:Y:S01]  /*1db0*/  LOP3.LUT R10, R10, R60, R13, 0x96, !PT ;  /* 0x0000003c0a0a7212 */ /* 0x000fe200078e960d */
[----:B------:R-:W-:Y:S01]  /*1dc0*/  IMAD.HI.U32 R18, R12, -0x326172a9, RZ ;  /* 0xcd9e8d570c127827 */ /* 0x000fe200078e00ff */
[----:B------:R-:W-:-:S02]  /*1dd0*/  SHF.R.U64 R191, R96, 0x10, R97 ;  /* 0x0000001060bf7819 */ /* 0x000fc40000001261 */
[----:B------:R-:W-:Y:S01]  /*1de0*/  SHF.R.U32.HI R94, RZ, 0x10, R97 ;  /* 0x00000010ff5e7819 */ /* 0x000fe20000011661 */
[----:B------:R-:W-:Y:S01]  /*1df0*/  IMAD R13, R12, -0x326172a9, RZ ;  /* 0xcd9e8d570c0d7824 */ /* 0x000fe200078e02ff */
[----:B------:R-:W-:Y:S01]  /*1e00*/  LOP3.LUT R9, R9, R17, R18, 0x96, !PT ;  /* 0x0000001109097212 */ /* 0x000fe200078e9612 */
[----:B------:R-:W-:Y:S01]  /*1e10*/  IMAD.HI.U32 R12, R10, -0x326172a9, RZ ;  /* 0xcd9e8d570a0c7827 */ /* 0x000fe200078e00ff */
[----:B------:R-:W-:Y:S02]  /*1e20*/  SHF.R.U32.HI R18, RZ, 0x10, R25 ;  /* 0x00000010ff127819 */ /* 0x000fe40000011619 */
[----:B------:R-:W-:Y:S01]  /*1e30*/  PRMT R2, R2, 0x5410, R106 ;  /* 0x0000541002027816 */ /* 0x000fe2000000006a */
[----:B------:R-:W-:Y:S01]  /*1e40*/  IMAD R17, R11, -0x2daee0ad, RZ ;  /* 0xd2511f530b117824 */ /* 0x000fe200078e02ff */
[----:B------:R-:W-:Y:S01]  /*1e50*/  LOP3.LUT R5, R5, R13, R12, 0x96, !PT ;  /* 0x0000000d05057212 */ /* 0x000fe200078e960c */
[----:B------:R-:W-:Y:S01]  /*1e60*/  IMAD.HI.U32 R11, R9, -0x2daee0ad, RZ ;  /* 0xd2511f53090b7827 */ /* 0x000fe200078e00ff */
[----:B------:R-:W-:-:S02]  /*1e70*/  PRMT R4, R4, 0x5410, R91 ;  /* 0x0000541004047816 */ /* 0x000fc4000000005b */
[----:B------:R-:W-:Y:S01]  /*1e80*/  PRMT R170, R170, 0x5410, R73 ;  /* 0x00005410aaaa7816 */ /* 0x000fe20000000049 */
[----:B------:R-:W-:Y:S01]  /*1e90*/  IMAD.MOV.U32 R77, RZ, RZ, R87 ;  /* 0x000000ffff4d7224 */ /* 0x000fe200078e0057 */
[----:B------:R-:W-:Y:S01]  /*1ea0*/  LOP3.LUT R60, R8, R17, R11, 0x96, !PT ;  /* 0x00000011083c7212 */ /* 0x000fe200078e960b */
[----:B------:R-:W-:Y:S01]  /*1eb0*/  IMAD R8, R9, -0x2daee0ad, RZ ;  /* 0xd2511f5309087824 */ /* 0x000fe200078e02ff */
[----:B------:R-:W-:Y:S01]  /*1ec0*/  SHF.R.U32.HI R87, RZ, 0x10, R89 ;  /* 0x00000010ff577819 */ /* 0x000fe20000011659 */
[----:B------:R-:W-:Y:S01]  /*1ed0*/  IMAD.HI.U32 R9, R5, -0x2daee0ad, RZ ;  /* 0xd2511f5305097827 */ /* 0x000fe200078e00ff */
[----:B------:R-:W-:Y:S02]  /*1ee0*/  SHF.R.U32.HI R89, RZ, 0x10, R3 ;  /* 0x00000010ff597819 */ /* 0x000fe40000011603 */
[----:B------:R-:W-:Y:S01]  /*1ef0*/  MOV R3, R105 ;  /* 0x0000006900037202 */ /* 0x000fe20000000f00 */
[----:B------:R-:W-:Y:S01]  /*1f00*/  IMAD.MOV.U32 R74, RZ, RZ, R81 ;  /* 0x000000ffff4a7224 */ /* 0x000fe200078e0051 */
[----:B------:R-:W-:Y:S01]  /*1f10*/  LOP3.LUT R20, R20, R8, R9, 0x96, !PT ;  /* 0x0000000814147212 */ /* 0x000fe200078e9609 */
[----:B------:R-:W-:Y:S01]  /*1f20*/  IMAD R11, R10, -0x326172a9, RZ ;  /* 0xcd9e8d570a0b7824 */ /* 0x000fe200078e02ff */
[--C-:B------:R-:W-:Y:S01]  /*1f30*/  SHF.R.U64 R8, R6, 0x10, R7.reuse ;  /* 0x0000001006087819 */ /* 0x100fe20000001207 */
[----:B------:R-:W-:Y:S01]  /*1f40*/  HADD2.F32 R17, -RZ, R6.H0_H0 ;  /* 0x20000006ff117230 */ /* 0x000fe20000004100 */
[----:B------:R-:W-:Y:S01]  /*1f50*/  SHF.R.U32.HI R6, RZ, 0x10, R7 ;  /* 0x00000010ff067819 */ /* 0x000fe20000011607 */
[----:B------:R-:W-:Y:S01]  /*1f60*/  IMAD.HI.U32 R10, R60, -0x326172a9, RZ ;  /* 0xcd9e8d573c0a7827 */ /* 0x000fe200078e00ff */
[----:B------:R-:W-:-:S02]  /*1f70*/  PRMT R3, R3, 0x5410, R107 ;  /* 0x0000541003037816 */ /* 0x000fc4000000006b */
[----:B------:R-:W-:Y:S01]  /*1f80*/  PRMT R172, R172, 0x5410, R74 ;  /* 0x00005410acac7816 */ /* 0x000fe2000000004a */
[----:B------:R-:W-:Y:S01]  /*1f90*/  IMAD.MOV.U32 R76, RZ, RZ, R85 ;  /* 0x000000ffff4c7224 */ /* 0x000fe200078e0055 */
[----:B------:R-:W-:Y:S01]  /*1fa0*/  SHF.R.U64 R226, R22, 0x10, R23 ;  /* 0x0000001016e27819 */ /* 0x000fe20000001217 */
[----:B------:R-:W-:Y:S01]  /*1fb0*/  IMAD.MOV.U32 R80, RZ, RZ, R95 ;  /* 0x000000ffff507224 */ /* 0x000fe200078e005f */
[----:B------:R-:W-:Y:S01]  /*1fc0*/  SHF.R.U32.HI R12, RZ, 0x10, R23 ;  /* 0x00000010ff0c7819 */ /* 0x000fe20000011617 */
[----:B------:R-:W-:Y:S01]  /*1fd0*/  IMAD.MOV.U32 R81, RZ, RZ, R97 ;  /* 0x000000ffff517224 */ /* 0x000fe200078e0061 */
[----:B------:R-:W-:Y:S01]  /*1fe0*/  SHF.R.U32.HI R85, RZ, 0x10, R85 ;  /* 0x00000010ff557819 */ /* 0x000fe20000011655 */
[----:B------:R-:W-:Y:S01]  /*1ff0*/  IMAD.MOV.U32 R83, RZ, RZ, R101 ;  /* 0x000000ffff537224 */ /* 0x000fe200078e0065 */
[----:B------:R-:W-:Y:S01]  /*2000*/  MOV R82, R99 ;  /* 0x0000006300527202 */ /* 0x000fe20000000f00 */
[----:B------:R-:W-:Y:S01]  /*2010*/  IMAD.MOV.U32 R84, RZ, RZ, R103 ;  /* 0x000000ffff547224 */ /* 0x000fe200078e0067 */
[--C-:B------:R-:W-:Y:S01]  /*2020*/  SHF.R.U64 R193, R98, 0x10, R99.reuse ;  /* 0x0000001062c17819 */ /* 0x100fe20000001263 */
[----:B------:R-:W-:Y:S01]  /*2030*/  IMAD.MOV.U32 R13, RZ, RZ, RZ ;  /* 0x000000ffff0d7224 */ /* 0x000fe200078e00ff */
[----:B------:R-:W-:Y:S01]  /*2040*/  SHF.R.U32.HI R95, RZ, 0x10, R99 ;  /* 0x00000010ff5f7819 */ /* 0x000fe20000011663 */
[----:B------:R-:W-:Y:S01]  /*2050*/  HADD2.F32 R9, -RZ, R0.H0_H0 ;  /* 0x20000000ff097230 */ /* 0x000fe20000004100 */
[--C-:B------:R-:W-:Y:S01]  /*2060*/  SHF.R.U64 R195, R100, 0x10, R101.reuse ;  /* 0x0000001064c37819 */ /* 0x100fe20000001265 */
[----:B------:R-:W-:Y:S01]  /*2070*/  HADD2.F32 R8, -RZ, R8.H0_H0 ;  /* 0x20000008ff087230 */ /* 0x000fe20000004100 */
[----:B------:R-:W-:Y:S01]  /*2080*/  SHF.R.U32.HI R96, RZ, 0x10, R101 ;  /* 0x00000010ff607819 */ /* 0x000fe20000011665 */
[----:B------:R-:W-:Y:S01]  /*2090*/  IMAD R5, R5, -0x2daee0ad, RZ ;  /* 0xd2511f5305057824 */ /* 0x000fe200078e02ff */
[----:B------:R-:W-:-:S02]  /*20a0*/  MOV R196, R102 ;  /* 0x0000006600c47202 */ /* 0x000fc40000000f00 */
[--C-:B------:R-:W-:Y:S02]  /*20b0*/  SHF.R.U64 R197, R102, 0x10, R103.reuse ;  /* 0x0000001066c57819 */ /* 0x100fe40000001267 */
[----:B------:R-:W-:Y:S02]  /*20c0*/  SHF.R.U32.HI R97, RZ, 0x10, R103 ;  /* 0x00000010ff617819 */ /* 0x000fe40000011667 */
[--C-:B------:R-:W-:Y:S02]  /*20d0*/  SHF.R.U64 R214, R48, 0x10, R49.reuse ;  /* 0x0000001030d67819 */ /* 0x100fe40000001231 */
[----:B------:R-:W-:Y:S02]  /*20e0*/  SHF.R.U32.HI R73, RZ, 0x10, R49 ;  /* 0x00000010ff497819 */ /* 0x000fe40000011631 */
[--C-:B------:R-:W-:Y:S02]  /*20f0*/  SHF.R.U64 R215, R46, 0x10, R47.reuse ;  /* 0x000000102ed77819 */ /* 0x100fe4000000122f */
[----:B------:R-:W-:-:S02]  /*2100*/  SHF.R.U32.HI R74, RZ, 0x10, R47 ;  /* 0x00000010ff4a7819 */ /* 0x000fc4000001162f */
        /* <DEDUP_REMOVED lines=18> */
[----:B------:R-:W-:Y:S01]  /*2230*/  PRMT R225, R225, 0x5410, R18 ;  /* 0x00005410e1e17816 */ /* 0x000fe20000000012 */
[----:B------:R-:W-:Y:S01]  /*2240*/  HADD2.F32 R18, -RZ, R7.H0_H0 ;  /* 0x20000007ff127230 */ /* 0x000fe20000004100 */
[----:B------:R-:W-:Y:S01]  /*2250*/  PRMT R226, R226, 0x5410, R12 ;  /* 0x00005410e2e27816 */ /* 0x000fe2000000000c */
[----:B------:R-:W-:Y:S01]  /*2260*/  HADD2.F32 R7, -RZ, R6.H0_H0 ;  /* 0x20000006ff077230 */ /* 0x000fe20000004100 */
[----:B------:R-:W-:Y:S01]  /*2270*/  LOP3.LUT R19, R19, R11, R10, 0x96, !PT ;  /* 0x0000000b13137212 */ /* 0x000fe200078e960a */
[----:B------:R-:W-:Y:S01]  /*2280*/  HADD2.F32 R12, -RZ, R4.H0_H0 ;  /* 0x20000004ff0c7230 */ /* 0x000fe20000004100 */
[----:B------:R-:W-:Y:S01]  /*2290*/  PRMT R160, R160, 0x5410, R90 ;  /* 0x00005410a0a07816 */ /* 0x000fe2000000005a */
[----:B------:R-:W-:Y:S01]  /*22a0*/  HADD2.F32 R11, -RZ, R3.H0_H0 ;  /* 0x20000003ff0b7230 */ /* 0x000fe20000004100 */
[----:B------:R-:W-:Y:S01]  /*22b0*/  PRMT R161, R161, 0x5410, R108 ;  /* 0x00005410a1a17816 */ /* 0x000fe2000000006c */
[----:B------:R-:W-:Y:S01]  /*22c0*/  HADD2.F32 R10, -RZ, R2.H0_H0 ;  /* 0x20000002ff0a7230 */ /* 0x000fe20000004100 */
[----:B------:R-:W-:Y:S01]  /*22d0*/  PRMT R163, R163, 0x5410, R109 ;  /* 0x00005410a3a37816 */ /* 0x000fe2000000006d */
[----:B------:R-:W-:Y:S01]  /*22e0*/  IMAD R6, R60, -0x326172a9, RZ ;  /* 0xcd9e8d573c067824 */ /* 0x000fe200078e02ff */
        /* <DEDUP_REMOVED lines=37> */
[----:B01234-:R-:W-:-:S07]  /*2540*/  LOP3.LUT R16, R16, 0x3, RZ, 0xc0, !PT ;  /* 0x0000000310107812 */ /* 0x01ffce00078ec0ff */
.L_x_47467:
        /* <DEDUP_REMOVED lines=40> */
.L_x_46132:
        /* <DEDUP_REMOVED lines=13> */
.L_x_46134:
[----:B------:R-:W-:Y:S05]  /*28a0*/  BSYNC.RECONVERGENT B2 ;  /* 0x0000000000027941 */ /* 0x000fea0003800200 */
.L_x_46133:
[----:B------:R-:W-:Y:S01]  /*28b0*/  IMAD.WIDE.U32 R202, R14, -0x326172a9, RZ ;  /* 0xcd9e8d570eca7825 */ /* 0x000fe200078e00ff */
[----:B------:R-:W-:Y:S02]  /*28c0*/  LOP3.LUT R16, R13, R149, R159, 0x96, !PT ;  /* 0x000000950d107212 */ /* 0x000fe400078e969f */
[----:B------:R-:W-:Y:S01]  /*28d0*/  IADD3 R20, PT, PT, R159, -0x695add53, RZ ;  /* 0x96a522ad9f147810 */ /* 0x000fe20007ffe0ff */
[----:B------:R-:W-:Y:S01]  /*28e0*/  VIADD R19, R158, 0x8ff34781 ;  /* 0x8ff347819e137836 */ /* 0x000fe20000000000 */
[----:B------:R-:W-:Y:S01]  /*28f0*/  LOP3.LUT R6, R15, R203, R158, 0x96, !PT ;  /* 0x000000cb0f067212 */ /* 0x000fe200078e969e */
[----:B------:R-:W-:-:S04]  /*2900*/  IMAD.WIDE.U32 R150, R16, -0x326172a9, RZ ;  /* 0xcd9e8d5710967825 */ /* 0x000fc800078e00ff */
[----:B------:R-:W-:-:S04]  /*2910*/  IMAD.WIDE.U32 R168, R6, -0x2daee0ad, RZ ;  /* 0xd2511f5306a87825 */ /* 0x000fc800078e00ff */
[----:B------:R-:W-:Y:S02]  /*2920*/  VIADD R6, R159, 0xbb67ae85 ;  /* 0xbb67ae859f067836 */ /* 0x000fe40000000000 */
[----:B------:R-:W-:-:S03]  /*2930*/  VIADD R16, R158, 0x9e3779b9 ;  /* 0x9e3779b99e107836 */ /* 0x000fc60000000000 */
        /* <DEDUP_REMOVED lines=41> */
[----:B------:R-:W-:Y:S02]  /*2bd0*/  IADD3 R16, PT, PT, R159, -0x24c28bd8, RZ ;  /* 0xdb3d74289f107810 */ /* 0x000fe40007ffe0ff */
[----:B------:R-:W-:Y:S02]  /*2be0*/  LOP3.LUT R6, R6, R150, R203, 0x96, !PT ;  /* 0x0000009606067212 */ /* 0x000fe400078e96cb */
[----:B------:R-:W-:Y:S01]  /*2bf0*/  LOP3.LUT R16, R16, R168, R149, 0x96, !PT ;  /* 0x000000a810107212 */ /* 0x000fe200078e9695 */
[----:B------:R-:W-:Y:S02]  /*2c00*/  IMAD.MOV.U32 R149, RZ, RZ, RZ ;  /* 0x000000ffff957224 */ /* 0x000fe400078e00ff */
[----:B------:R-:W-:-:S04]  /*2c10*/  IMAD.WIDE.U32 R150, R6, -0x2daee0ad, RZ ;  /* 0xd2511f5306967825 */ /* 0x000fc800078e00ff */
[----:B------:R-:W-:Y:S01]  /*2c20*/  IMAD.WIDE.U32 R168, R16, -0x326172a9, RZ ;  /* 0xcd9e8d5710a87825 */ /* 0x000fe200078e00ff */
[----:B------:R-:W-:-:S03]  /*2c30*/  LOP3.LUT R20, R20, R148, R151, 0x96, !PT ;  /* 0x0000009414147212 */ /* 0x000fc600078e9697 */
[----:B------:R-:W-:Y:S01]  /*2c40*/  IMAD.MOV.U32 R148, RZ, RZ, R150 ;  /* 0x000000ffff947224 */ /* 0x000fe200078e0096 */
[----:B------:R-:W-:Y:S01]  /*2c50*/  LOP3.LUT R19, R19, R202, R169, 0x96, !PT ;  /* 0x000000ca13137212 */ /* 0x000fe200078e96a9 */
[----:B------:R-:W-:Y:S01]  /*2c60*/  IMAD.MOV.U32 R6, RZ, RZ, R168 ;  /* 0x000000ffff067224 */ /* 0x000fe200078e00a8 */
[----:B------:R-:W-:-:S07]  /*2c70*/  MOV R150, R5 ;  /* 0x0000000500967202 */ /* 0x000fce0000000f00 */
.L_x_46131:
[----:B------:R-:W-:Y:S05]  /*2c80*/  BSYNC.RECONVERGENT B1 ;  /* 0x0000000000017941 */ /* 0x000fea0003800200 */
.L_x_46130:
[----:B------:R-:W0:Y:S01]  /*2c90*/  LDC R5, c[0x0][0x404] ;  /* 0x00010100ff057b82 */ /* 0x000e220000000800 */
[----:B------:R-:W-:Y:S01]  /*2ca0*/  ISETP.NE.AND P3, PT, R149, 0x1, PT ;  /* 0x000000019500780c */ /* 0x000fe20003f65270 */
[----:B------:R-:W-:Y:S01]  /*2cb0*/  BSSY.RECONVERGENT B1, `(.L_x_46135) ;  /* 0x000005b000017945 */ /* 0x000fe20003800200 */
[----:B------:R-:W-:Y:S01]  /*2cc0*/  I2FP.F32.U32 R151, R150 ;  /* 0x0000009600977245 */ /* 0x000fe20000201000 */
[----:B------:R-:W-:-:S04]  /*2cd0*/  IMAD.MOV.U32 R150, RZ, RZ, 0x2f800000 ;  /* 0x2f800000ff967424 */ /* 0x000fc800078e00ff */
[----:B------:R-:W-:Y:S01]  /*2ce0*/  FFMA.FTZ R16, R151, R150, 1.1641532182693481445e-10 ;  /* 0x2f00000097107423 */ /* 0x000fe20000010096 */
[----:B------:R-:W-:-:S04]  /*2cf0*/  IMAD.MOV.U32 R151, RZ, RZ, R6 ;  /* 0x000000ffff977224 */ /* 0x000fc800078e0006 */
[----:B0-----:R-:W-:Y:S01]  /*2d00*/  FSETP.LE.FTZ.AND P2, PT, R16, R5, PT ;  /* 0x000000051000720b */ /* 0x001fe20003f53000 */
[----:B------:R-:W-:Y:S01]  /*2d10*/  HFMA2 R16, -RZ, RZ, 0, 1.1920928955078125e-07 ;  /* 0x00000002ff107431 */ /* 0x000fe200000001ff */
        /* <DEDUP_REMOVED lines=9> */
.L_x_46137:
        /* <DEDUP_REMOVED lines=13> */
.L_x_46139:
[----:B------:R-:W-:Y:S05]  /*2e80*/  BSYNC.RECONVERGENT B2 ;  /* 0x0000000000027941 */ /* 0x000fea0003800200 */
.L_x_46138:
        /* <DEDUP_REMOVED lines=8> */
[----:B------:R-:W-:Y:S02]  /*2f10*/  VIADD R16, R158, 0x9e3779b9 ;  /* 0x9e3779b99e107836 */ /* 0x000fe40000000000 */
[----:B------:R-:W-:Y:S01]  /*2f20*/  IMAD.MOV.U32 R151, RZ, RZ, R148 ;  /* 0x000000ffff977224 */ /* 0x000fe200078e0094 */
[----:B------:R-:W-:Y:S02]  /*2f30*/  LOP3.LUT R6, R6, R168, R205, 0x96, !PT ;  /* 0x000000a806067212 */ /* 0x000fe400078e96cd */
[----:B------:R-:W-:-:S03]  /*2f40*/  LOP3.LUT R16, R16, R206, R203, 0x96, !PT ;  /* 0x000000ce10107212 */ /* 0x000fc600078e96cb */
[----:B------:R-:W-:-:S04]  /*2f50*/  IMAD.WIDE.U32 R206, R6, -0x326172a9, RZ ;  /* 0xcd9e8d5706ce7825 */ /* 0x000fc800078e00ff */
[----:B------:R-:W-:Y:S01]  /*2f60*/  IMAD.WIDE.U32 R168, R16, -0x2daee0ad, RZ ;  /* 0xd2511f5310a87825 */ /* 0x000fe200078e00ff */
[----:B------:R-:W-:-:S03]  /*2f70*/  IADD3 R16, PT, PT, R159, 0x76cf5d0a, RZ ;  /* 0x76cf5d0a9f107810 */ /* 0x000fc60007ffe0ff */
[----:B------:R-:W-:Y:S01]  /*2f80*/  VIADD R6, R158, 0x3c6ef372 ;  /* 0x3c6ef3729e067836 */ /* 0x000fe20000000000 */
[----:B------:R-:W-:-:S04]  /*2f90*/  LOP3.LUT R16, R16, R204, R169, 0x96, !PT ;  /* 0x000000cc10107212 */ /* 0x000fc800078e96a9 */
[----:B------:R-:W-:Y:S01]  /*2fa0*/  LOP3.LUT R6, R6, R202, R207, 0x96, !PT ;  /* 0x000000ca06067212 */ /* 0x000fe200078e96cf */
[----:B------:R-:W-:-:S04]  /*2fb0*/  IMAD.WIDE.U32 R202, R16, -0x326172a9, RZ ;  /* 0xcd9e8d5710ca7825 */ /* 0x000fc800078e00ff */
[----:B------:R-:W-:Y:S01]  /*2fc0*/  IMAD.WIDE.U32 R204, R6, -0x2daee0ad, RZ ;  /* 0xd2511f5306cc7825 */ /* 0x000fe200078e00ff */
[----:B------:R-:W-:-:S03]  /*2fd0*/  IADD3 R6, PT, PT, R159, 0x32370b8f, RZ ;  /* 0x32370b8f9f067810 */ /* 0x000fc60007ffe0ff */
[----:B------:R-:W-:Y:S01]  /*2fe0*/  VIADD R16, R158, 0xdaa66d2b ;  /* 0xdaa66d2b9e107836 */ /* 0x000fe20000000000 */
[----:B------:R-:W-:-:S04]  /*2ff0*/  LOP3.LUT R6, R6, R168, R205, 0x96, !PT ;  /* 0x000000a806067212 */ /* 0x000fc800078e96cd */
        /* <DEDUP_REMOVED lines=15> */
[----:B------:R-:W-:-:S03]  /*30f0*/  IADD3 R6, PT, PT, R158, -0x4ab325aa, RZ ;  /* 0xb54cda569e067810 */ /* 0x000fc60007ffe0ff */
        /* <DEDUP_REMOVED lines=11> */
[----:B------:R-:W-:-:S03]  /*31b0*/  IADD3 R16, PT, PT, R159, -0x24c28bd8, RZ ;  /* 0xdb3d74289f107810 */ /* 0x000fc60007ffe0ff */
[----:B------:R-:W-:Y:S01]  /*31c0*/  VIADD R6, R158, 0xf1bbcdc8 ;  /* 0xf1bbcdc89e067836 */ /* 0x000fe20000000000 */
        /* <DEDUP_REMOVED lines=9> */
.L_x_46136:
[----:B------:R-:W-:Y:S05]  /*3260*/  BSYNC.RECONVERGENT B1 ;  /* 0x0000000000017941 */ /* 0x000fea0003800200 */
.L_x_46135:
[----:B------:R-:W-:Y:S01]  /*3270*/  ISETP.NE.AND P4, PT, R16, 0x1, PT ;  /* 0x000000011000780c */ /* 0x000fe20003f85270 */
[----:B------:R-:W-:Y:S01]  /*3280*/  BSSY.RECONVERGENT B1, `(.L_x_46140) ;  /* 0x000005a000017945 */ /* 0x000fe20003800200 */
[----:B------:R-:W-:Y:S01]  /*3290*/  I2FP.F32.U32 R149, R151 ;  /* 0x0000009700957245 */ /* 0x000fe20000201000 */
[----:B------:R-:W-:-:S04]  /*32a0*/  IMAD.MOV.U32 R151, RZ, RZ, 0x2 ;  /* 0x00000002ff977424 */ /* 0x000fc800078e00ff */
        /* <DEDUP_REMOVED lines=12> */
.L_x_46142:
        /* <DEDUP_REMOVED lines=13> */
.L_x_46144:
[----:B------:R-:W-:Y:S05]  /*3440*/  BSYNC.RECONVERGENT B2 ;  /* 0x0000000000027941 */ /* 0x000fea0003800200 */
.L_x_46143:
        /* <DEDUP_REMOVED lines=9> */
[C---:B------:R-:W-:Y:S02]  /*34e0*/  VIADD R6, R159.reuse, 0xbb67ae85 ;  /* 0xbb67ae859f067836 */ /* 0x040fe40000000000 */
[----:B------:R-:W-:Y:S02]  /*34f0*/  VIADD R20, R159, 0x96a522ad ;  /* 0x96a522ad9f147836 */ /* 0x000fe40000000000 */
[----:B------:R-:W-:Y:S01]  /*3500*/  IMAD.MOV.U32 R149, RZ, RZ, R148 ;  /* 0x000000ffff957224 */ /* 0x000fe200078e0094 */
        /* <DEDUP_REMOVED lines=8> */
[----:B------:R-:W-:-:S04]  /*3590*/  IMAD.WIDE.U32 R204, R6, -0x2daee0ad, RZ ;  /* 0xd2511f5306cc7825 */ /* 0x000fc800078e00ff */
[----:B------:R-:W-:Y:S02]  /*35a0*/  VIADD R16, R158, 0xdaa66d2b ;  /* 0xdaa66d2b9e107836 */ /* 0x000fe40000000000 */
[----:B------:R-:W-:-:S03]  /*35b0*/  VIADD R6, R159, 0x32370b8f ;  /* 0x32370b8f9f067836 */ /* 0x000fc60000000000 */
        /* <DEDUP_REMOVED lines=33> */
[----:B------:R-:W-:Y:S01]  /*37d0*/  IMAD.WIDE.U32 R202, R6, -0x2daee0ad, RZ ;  /* 0xd2511f5306ca7825 */ /* 0x000fe200078e00ff */
[----:B------:R-:W-:Y:S02]  /*37e0*/  LOP3.LUT R19, R19, R206, R205, 0x96, !PT ;  /* 0x000000ce13137212 */ /* 0x000fe400078e96cd */
[----:B------:R-:W-:Y:S01]  /*37f0*/  MOV R6, R204 ;  /* 0x000000cc00067202 */ /* 0x000fe20000000f00 */
[----:B------:R-:W-:Y:S01]  /*3800*/  IMAD.MOV.U32 R148, RZ, RZ, R202 ;  /* 0x000000ffff947224 */ /* 0x000fe200078e00ca */
[----:B------:R-:W-:-:S07]  /*3810*/  LOP3.LUT R20, R20, R168, R203, 0x96, !PT ;  /* 0x000000a814147212 */ /* 0x000fce00078e96cb */
.L_x_46141:
[----:B------:R-:W-:Y:S05]  /*3820*/  BSYNC.RECONVERGENT B1 ;  /* 0x0000000000017941 */ /* 0x000fea0003800200 */
.L_x_46140:
[----:B------:R-:W-:Y:S01]  /*3830*/  ISETP.NE.AND P5, PT, R151, 0x1, PT ;  /* 0x000000019700780c */ /* 0x000fe20003fa5270 */
[----:B------:R-:W-:Y:S01]  /*3840*/  BSSY.RECONVERGENT B1, `(.L_x_46145) ;  /* 0x000005a000017945 */ /* 0x000fe20003800200 */
[----:B------:R-:W-:-:S05]  /*3850*/  I2FP.F32.U32 R149, R149 ;  /* 0x0000009500957245 */ /* 0x000fca0000201000 */
        /* <DEDUP_REMOVED lines=13> */
.L_x_46147:
        /* <DEDUP_REMOVED lines=13> */
.L_x_46149:
[----:B------:R-:W-:Y:S05]  /*3a00*/  BSYNC.RECONVERGENT B2 ;  /* 0x0000000000027941 */ /* 0x000fea0003800200 */
.L_x_46148:
[----:B------:R-:W-:Y:S01]  /*3a10*/  IMAD.WIDE.U32 R206, R14, -0x326172a9, RZ ;  /* 0xcd9e8d570ece7825 */ /* 0x000fe200078e00ff */
[----:B------:R-:W-:Y:S02]  /*3a20*/  LOP3.LUT R16, R13, R169, R159, 0x96, !PT ;  /* 0x000000a90d107212 */ /* 0x000fe400078e969f */
[----:B------:R-:W-:Y:S01]  /*3a30*/  IADD3 R19, PT, PT, R158, -0x700cb87f, RZ ;  /* 0x8ff347819e137810 */ /* 0x000fe20007ffe0ff */
[----:B------:R-:W-:Y:S01]  /*3a40*/  VIADD R20, R159, 0x96a522ad ;  /* 0x96a522ad9f147836 */ /* 0x000fe20000000000 */
[----:B------:R-:W-:Y:S01]  /*3a50*/  LOP3.LUT R6, R15, R207, R158, 0x96, !PT ;  /* 0x000000cf0f067212 */ /* 0x000fe200078e969e */
[----:B------:R-:W-:Y:S01]  /*3a60*/  IMAD.WIDE.U32 R202, R16, -0x326172a9, RZ ;  /* 0xcd9e8d5710ca7825 */ /* 0x000fe200078e00ff */
[----:B------:R-:W-:-:S03]  /*3a70*/  MOV R149, R148 ;  /* 0x0000009400957202 */ /* 0x000fc60000000f00 */
        /* <DEDUP_REMOVED lines=49> */
[----:B------:R-:W-:-:S03]  /*3d90*/  LOP3.LUT R19, R19, R206, R205, 0x96, !PT ;  /* 0x000000ce13137212 */ /* 0x000fc600078e96cd */
[----:B------:R-:W-:Y:S01]  /*3da0*/  IMAD.MOV.U32 R6, RZ, RZ, R204 ;  /* 0x000000ffff067224 */ /* 0x000fe200078e00cc */
[----:B------:R-:W-:Y:S01]  /*3db0*/  LOP3.LUT R20, R20, R168, R203, 0x96, !PT ;  /* 0x000000a814147212 */ /* 0x000fe200078e96cb */
[----:B------:R-:W-:Y:S02]  /*3dc0*/  IMAD.MOV.U32 R148, RZ, RZ, R202 ;  /* 0x000000ffff947224 */ /* 0x000fe400078e00ca */
[----:B------:R-:W-:-:S07]  /*3dd0*/  IMAD.MOV.U32 R16, RZ, RZ, RZ ;  /* 0x000000ffff107224 */ /* 0x000fce00078e00ff */
.L_x_46146:
[----:B------:R-:W-:Y:S05]  /*3de0*/  BSYNC.RECONVERGENT B1 ;  /* 0x0000000000017941 */ /* 0x000fea0003800200 */
.L_x_46145:
        /* <DEDUP_REMOVED lines=17> */
.L_x_46129:
        /* <DEDUP_REMOVED lines=16> */
.L_x_46153:
        /* <DEDUP_REMOVED lines=13> */
.L_x_46155:
[----:B------:R-:W-:Y:S05]  /*40d0*/  BSYNC.RECONVERGENT B2 ;  /* 0x0000000000027941 */ /* 0x000fea0003800200 */
.L_x_46154:
        /* <DEDUP_REMOVED lines=52> */
[----:B------:R-:W-:Y:S02]  /*4420*/  LOP3.LUT R16, R16, R168, R149, 0x96, !PT ;  /* 0x000000a810107212 */ /* 0x000fe400078e9695 */
[----:B------:R-:W-:Y:S01]  /*4430*/  MOV R149, R5 ;  /* 0x0000000500957202 */ /* 0x000fe20000000f00 */
[----:B------:R-:W-:-:S04]  /*4440*/  IMAD.WIDE.U32 R150, R6, -0x2daee0ad, RZ ;  /* 0xd2511f5306967825 */ /* 0x000fc800078e00ff */
[----:B------:R-:W-:Y:S01]  /*4450*/  IMAD.WIDE.U32 R168, R16, -0x326172a9, RZ ;  /* 0xcd9e8d5710a87825 */ /* 0x000fe200078e00ff */
[----:B------:R-:W-:-:S03]  /*4460*/  LOP3.LUT R20, R20, R148, R151, 0x96, !PT ;  /* 0x0000009414147212 */ /* 0x000fc600078e9697 */
[----:B------:R-:W-:Y:S01]  /*4470*/  IMAD.MOV.U32 R6, RZ, RZ, R168 ;  /* 0x000000ffff067224 */ /* 0x000fe200078e00a8 */
[----:B------:R-:W-:Y:S01]  /*4480*/  LOP3.LUT R19, R19, R202, R169, 0x96, !PT ;  /* 0x000000ca13137212 */ /* 0x000fe200078e96a9 */
[----:B------:R-:W-:Y:S02]  /*4490*/  IMAD.MOV.U32 R148, RZ, RZ, R150 ;  /* 0x000000ffff947224 */ /* 0x000fe400078e0096 */
[----:B------:R-:W-:-:S07]  /*44a0*/  IMAD.MOV.U32 R168, RZ, RZ, RZ ;  /* 0x000000ffffa87224 */ /* 0x000fce00078e00ff */
.L_x_46152:
[----:B------:R-:W-:Y:S05]  /*44b0*/  BSYNC.RECONVERGENT B1 ;  /* 0x0000000000017941 */ /* 0x000fea0003800200 */
.L_x_46151:
[----:B------:R-:W0:Y:S01]  /*44c0*/  LDC R151, c[0x0][0x404] ;  /* 0x00010100ff977b82 */ /* 0x000e220000000800 */
[----:B------:R-:W-:Y:S01]  /*44d0*/  ISETP.NE.AND P3, PT, R168, 0x1, PT ;  /* 0x00000001a800780c */ /* 0x000fe20003f65270 */
[----:B------:R-:W-:Y:S01]  /*44e0*/  IMAD.MOV.U32 R5, RZ, RZ, 0x2f800000 ;  /* 0x2f800000ff057424 */ /* 0x000fe200078e00ff */
[----:B------:R-:W-:Y:S01]  /*44f0*/  I2FP.F32.U32 R16, R149 ;  /* 0x0000009500107245 */ /* 0x000fe20000201000 */
[----:B------:R-:W-:Y:S01]  /*4500*/  BSSY.RECONVERGENT B1, `(.L_x_46156) ;  /* 0x000005b000017945 */ /* 0x000fe20003800200 */
[----:B------:R-:W-:-:S03]  /*4510*/  HFMA2 R149, -RZ, RZ, 0, 1.1920928955078125e-07 ;  /* 0x00000002ff957431 */ /* 0x000fc600000001ff */
        /* <DEDUP_REMOVED lines=14> */
.L_x_46158:
        /* <DEDUP_REMOVED lines=13> */
.L_x_46160:
[----:B------:R-:W-:Y:S05]  /*46d0*/  BSYNC.RECONVERGENT B2 ;  /* 0x0000000000027941 */ /* 0x000fea0003800200 */
.L_x_46159:
        /* <DEDUP_REMOVED lines=9> */
[----:B------:R-:W-:Y:S01]  /*4770*/  IMAD.MOV.U32 R149, RZ, RZ, RZ ;  /* 0x000000ffff957224 */ /* 0x000fe200078e00ff */
        /* <DEDUP_REMOVED lines=51> */
.L_x_46157:
[----:B------:R-:W-:Y:S05]  /*4ab0*/  BSYNC.RECONVERGENT B1 ;  /* 0x0000000000017941 */ /* 0x000fea0003800200 */
.L_x_46156:
        /* <DEDUP_REMOVED lines=15> */
.L_x_46163:
        /* <DEDUP_REMOVED lines=13> */
.L_x_46165:
[----:B------:R-:W-:Y:S05]  /*4c80*/  BSYNC.RECONVERGENT B2 ;  /* 0x0000000000027941 */ /* 0x000fea0003800200 */
.L_x_46164:
        /* <DEDUP_REMOVED lines=55> */
[----:B------:R-:W-:Y:S02]  /*5000*/  HFMA2 R16, -RZ, RZ, 0, 0 ;  /* 0x00000000ff107431 */ /* 0x000fe400000001ff */
[----:B------:R-:W-:Y:S01]  /*5010*/  IMAD.WIDE.U32 R204, R6, -0x2daee0ad, RZ ;  /* 0xd2511f5306cc7825 */ /* 0x000fe200078e00ff */
[----:B------:R-:W-:Y:S02]  /*5020*/  LOP3.LUT R19, R19, R208, R207, 0x96, !PT ;  /* 0x000000d013137212 */ /* 0x000fe400078e96cf */
[----:B------:R-:W-:Y:S01]  /*5030*/  MOV R6, R206 ;  /* 0x000000ce00067202 */ /* 0x000fe20000000f00 */
[----:B------:R-:W-:Y:S01]  /*5040*/  IMAD.MOV.U32 R148, RZ, RZ, R204 ;  /* 0x000000ffff947224 */ /* 0x000fe200078e00cc */
[----:B------:R-:W-:-:S07]  /*5050*/  LOP3.LUT R20, R20, R202, R205, 0x96, !PT ;  /* 0x000000ca14147212 */ /* 0x000fce00078e96cd */
.L_x_46162:
[----:B------:R-:W-:Y:S05]  /*5060*/  BSYNC.RECONVERGENT B1 ;  /* 0x0000000000017941 */ /* 0x000fea0003800200 */
.L_x_46161:
        /* <DEDUP_REMOVED lines=17> */
.L_x_46168:
        /* <DEDUP_REMOVED lines=13> */
.L_x_46170:
[----:B------:R-:W-:Y:S05]  /*5250*/  BSYNC.RECONVERGENT B2 ;  /* 0x0000000000027941 */ /* 0x000fea0003800200 */
.L_x_46169:
        /* <DEDUP_REMOVED lines=10> */
[----:B------:R-:W-:Y:S01]  /*5300*/  LOP3.LUT R16, R16, R208, R205, 0x96, !PT ;  /* 0x000000d010107212 */ /* 0x000fe200078e96cd */
[----:B------:R-:W-:Y:S01]  /*5310*/  IMAD.MOV.U32 R169, RZ, RZ, RZ ;  /* 0x000000ffffa97224 */ /* 0x000fe200078e00ff */
        /* <DEDUP_REMOVED lines=48> */
[----:B------:R-:W-:-:S07]  /*5620*/  IMAD.MOV.U32 R148, RZ, RZ, R204 ;  /* 0x000000ffff947224 */ /* 0x000fce00078e00cc */
.L_x_46167:
[----:B------:R-:W-:Y:S05]  /*5630*/  BSYNC.RECONVERGENT B1 ;  /* 0x0000000000017941 */ /* 0x000fea0003800200 */
.L_x_46166:
        /* <DEDUP_REMOVED lines=15> */
.L_x_46173:
        /* <DEDUP_REMOVED lines=13> */
.L_x_46175:
[----:B------:R-:W-:Y:S05]  /*5800*/  BSYNC.RECONVERGENT B2 ;  /* 0x0000000000027941 */ /* 0x000fea0003800200 */
.L_x_46174:
        /* <DEDUP_REMOVED lines=61> */
.L_x_46172:
[----:B------:R-:W-:Y:S05]  /*5be0*/  BSYNC.RECONVERGENT B1 ;  /* 0x0000000000017941 */ /* 0x000fea0003800200 */
.L_x_46171:
        /* <DEDUP_REMOVED lines=17> */
.L_x_46178:
        /* <DEDUP_REMOVED lines=13> */
.L_x_46180:
[----:B------:R-:W-:Y:S05]  /*5dd0*/  BSYNC.RECONVERGENT B2 ;  /* 0x0000000000027941 */ /* 0x000fea0003800200 */
.L_x_46179:
        /* <DEDUP_REMOVED lines=61> */
.L_x_46177:
[----:B------:R-:W-:Y:S05]  /*61b0*/  BSYNC.RECONVERGENT B1 ;  /* 0x0000000000017941 */ /* 0x000fea0003800200 */
.L_x_46176:
        /* <DEDUP_REMOVED lines=15> */
.L_x_46183:
        /* <DEDUP_REMOVED lines=13> */
.L_x_46185:
[----:B------:R-:W-:Y:S05]  /*6380*/  BSYNC.RECONVERGENT B2 ;  /* 0x0000000000027941 */ /* 0x000fea0003800200 */
.L_x_46184:
[----:B------:R-:W-:Y:S01]  /*6390*/  IMAD.WIDE.U32 R230, R14, -0x326172a9, RZ ;  /* 0xcd9e8d570ee67825 */ /* 0x000fe200078e00ff */
[----:B------:R-:W-:Y:S02]  /*63a0*/  LOP3.LUT R16, R13, R205, R159, 0x96, !PT ;  /* 0x000000cd0d107212 */ /* 0x000fe400078e969f */
[----:B------:R-:W-:Y:S01]  /*63b0*/  IADD3 R19, PT, PT, R158, -0x700cb87f, RZ ;  /* 0x8ff347819e137810 */ /* 0x000fe20007ffe0ff */
[----:B------:R-:W-:Y:S01]  /*63c0*/  VIADD R20, R159, 0x96a522ad ;  /* 0x96a522ad9f147836 */ /* 0x000fe20000000000 */
[----:B------:R-:W-:Y:S01]  /*63d0*/  LOP3.LUT R6, R15, R231, R158, 0x96, !PT ;  /* 0x000000e70f067212 */ /* 0x000fe200078e969e */
[----:B------:R-:W-:-:S04]  /*63e0*/  IMAD.WIDE.U32 R208, R16, -0x326172a9, RZ ;  /* 0xcd9e8d5710d07825 */ /* 0x000fc800078e00ff */
        /* <DEDUP_REMOVED lines=49> */
[----:B------:R-:W-:-:S03]  /*6700*/  MOV R16, R148 ;  /* 0x0000009400107202 */ /* 0x000fc60000000f00 */
[----:B------:R-:W-:Y:S01]  /*6710*/  IMAD.WIDE.U32 R208, R6, -0x2daee0ad, RZ ;  /* 0xd2511f5306d07825 */ /* 0x000fe200078e00ff */
[----:B------:R-:W-:-:S03]  /*6720*/  LOP3.LUT R19, R19, R230, R229, 0x96, !PT ;  /* 0x000000e613137212 */ /* 0x000fc600078e96e5 */
[----:B------:R-:W-:Y:S01]  /*6730*/  IMAD.MOV.U32 R6, RZ, RZ, R228 ;  /* 0x000000ffff067224 */ /* 0x000fe200078e00e4 */
[----:B------:R-:W-:Y:S01]  /*6740*/  LOP3.LUT R20, R20, R204, R209, 0x96, !PT ;  /* 0x000000cc14147212 */ /* 0x000fe200078e96d1 */
[----:B------:R-:W-:-:S07]  /*6750*/  IMAD.MOV.U32 R148, RZ, RZ, R208 ;  /* 0x000000ffff947224 */ /* 0x000fce00078e00d0 */
.L_x_46182:
[----:B------:R-:W-:Y:S05]  /*6760*/  BSYNC.RECONVERGENT B1 ;  /* 0x0000000000017941 */ /* 0x000fea0003800200 */
.L_x_46181:
        /* <DEDUP_REMOVED lines=17> */
.L_x_46188:
        /* <DEDUP_REMOVED lines=15> */
.L_x_46190:
[----:B------:R-:W-:Y:S05]  /*6970*/  BSYNC.RECONVERGENT B2 ;  /* 0x0000000000027941 */ /* 0x000fea0003800200 */
.L_x_46189:
        /* <DEDUP_REMOVED lines=61> */
.L_x_46187:
[----:B------:R-:W-:Y:S05]  /*6d50*/  BSYNC.RECONVERGENT B1 ;  /* 0x0000000000017941 */ /* 0x000fea0003800200 */
.L_x_46186:
[-C--:B------:R-:W-:Y:S01]  /*6d60*/  FMUL.FTZ R204, R60, R150.reuse ;  /* 0x000000963ccc7220 */ /* 0x080fe20000410000 */
[-C--:B------:R-:W-:Y:S01]  /*6d70*/  FSETP.GTU.FTZ.AND P6, PT, R168, R151.reuse, PT ;  /* 0x00000097a800720b */ /* 0x080fe20003fdc000 */
[-C--:B------:R-:W-:Y:S01]  /*6d80*/  FMUL.FTZ R169, R61, R150.reuse ;  /* 0x000000963da97220 */ /* 0x080fe20000410000 */
[----:B------:R-:W-:Y:S02]  /*6d90*/  FSEL R70, R70, RZ, P4 ;  /* 0x000000ff46467208 */ /* 0x000fe40002000000 */
[----:B------:R-:W-:Y:S02]  /*6da0*/  FSEL R204, R204, RZ, !P6 ;  /* 0x000000ffcccc7208 */ /* 0x000fe40007000000 */
[----:B------:R-:W-:Y:S02]  /*6db0*/  SEL R168, RZ, 0x1, P6 ;  /* 0x00000001ffa87807 */ /* 0x000fe40003000000 */
[----:B------:R-:W-:Y:S02]  /*6dc0*/  FSETP.GTU.FTZ.AND P6, PT, R206, R151, PT ;  /* 0x00000097ce00720b */ /* 0x000fe40003fdc000 */
[----:B------:R-:W-:Y:S01]  /*6dd0*/  I2FP.F32.U32 R206, R71 ;  /* 0x0000004700ce7245 */ /* 0x000fe20000201000 */
[-C--:B------:R-:W-:Y:S01]  /*6de0*/  FMUL.FTZ R71, R63, R150.reuse ;  /* 0x000000963f477220 */ /* 0x080fe20000410000 */
[----:B------:R-:W-:Y:S01]  /*6df0*/  FSEL R169, R169, RZ, !P6 ;  /* 0x000000ffa9a97208 */ /* 0x000fe20007000000 */
[----:B------:R-:W-:Y:S01]  /*6e00*/  FMUL.FTZ R150, R62, R150 ;  /* 0x000000963e967220 */ /* 0x000fe20000410000 */
[----:B------:R-:W-:Y:S01]  /*6e10*/  SEL R149, RZ, 0x1, P6 ;  /* 0x00000001ff957807 */ /* 0x000fe20003000000 */
[----:B------:R-:W-:Y:S01]  /*6e20*/  FFMA.FTZ R206, R206, R5, 1.1641532182693481445e-10 ;  /* 0x2f000000cece7423 */ /* 0x000fe20000010005 */
[----:B------:R-:W-:-:S02]  /*6e30*/  PRMT R4, R168, 0x7610, R4 ;  /* 0x00007610a8047816 */ /* 0x000fc40000000004 */
[----:B------:R-:W-:Y:S02]  /*6e40*/  PRMT R3, R149, 0x7610, R3 ;  /* 0x0000761095037816 */ /* 0x000fe40000000003 */
[-C--:B------:R-:W-:Y:S02]  /*6e50*/  FSETP.GTU.FTZ.AND P6, PT, R206, R151.reuse, PT ;  /* 0x00000097ce00720b */ /* 0x080fe40003fdc000 */
[----:B------:R-:W-:Y:S02]  /*6e60*/  FSEL R206, R69, RZ, P3 ;  /* 0x000000ff45ce7208 */ /* 0x000fe40001800000 */
[----:B------:R-:W-:Y:S02]  /*6e70*/  FSEL R71, R71, RZ, !P6 ;  /* 0x000000ff47477208 */ /* 0x000fe40007000000 */
[----:B------:R-:W-:Y:S02]  /*6e80*/  SEL R5, RZ, 0x1, P6 ;  /* 0x00000001ff057807 */ /* 0x000fe40003000000 */
[----:B------:R-:W-:-:S02]  /*6e90*/  FSETP.GTU.FTZ.AND P6, PT, R202, R151, PT ;  /* 0x00000097ca00720b */ /* 0x000fc40003fdc000 */
[----:B------:R-:W-:Y:S02]  /*6ea0*/  FSEL R69, R68, RZ, P2 ;  /* 0x000000ff44457208 */ /* 0x000fe40001000000 */
[----:B------:R-:W-:Y:S02]  /*6eb0*/  FSEL R151, R150, RZ, !P6 ;  /* 0x000000ff96977208 */ /* 0x000fe40007000000 */
[----:B------:R-:W-:Y:S01]  /*6ec0*/  FSEL R150, R203, RZ, P5 ;  /* 0x000000ffcb967208 */ /* 0x000fe20002800000 */
[----:B------:R-:W-:Y:S01]  /*6ed0*/  FADD.FTZ R68, R69, R204 ;  /* 0x000000cc45447221 */ /* 0x000fe20000010000 */
[----:B------:R-:W-:Y:S01]  /*6ee0*/  FADD.FTZ R69, R206, R169 ;  /* 0x000000a9ce457221 */ /* 0x000fe20000010000 */
[----:B------:R-:W-:Y:S01]  /*6ef0*/  FADD.FTZ R70, R70, R151 ;  /* 0x0000009746467221 */ /* 0x000fe20000010000 */
[----:B------:R-:W-:Y:S01]  /*6f00*/  PRMT R0, R5, 0x7610, R0 ;  /* 0x0000761005007816 */ /* 0x000fe20000000000 */
[----:B------:R-:W-:Y:S01]  /*6f10*/  FADD.FTZ R71, R71, R150 ;  /* 0x0000009647477221 */ /* 0x000fe20000010000 */
[----:B------:R-:W-:Y:S01]  /*6f20*/  SEL R150, RZ, 0x1, P6 ;  /* 0x00000001ff967807 */ /* 0x000fe20003000000 */
[----:B------:R-:W-:Y:S01]  /*6f30*/  @P1 FADD.FTZ R68, R64, R68 ;  /* 0x0000004440441221 */ /* 0x000fe20000010000 */
[----:B------:R-:W-:Y:S01]  /*6f40*/  @P1 FADD.FTZ R69, R65, R69 ;  /* 0x0000004541451221 */ /* 0x000fe20000010000 */
[----:B------:R-:W-:Y:S01]  /*6f50*/  @P1 FADD.FTZ R70, R66, R70 ;  /* 0x0000004642461221 */ /* 0x000fe20000010000 */
[----:B------:R-:W-:Y:S01]  /*6f60*/  @P1 FADD.FTZ R71, R67, R71 ;  /* 0x0000004743471221 */ /* 0x000fe20000010000 */
[----:B------:R-:W-:-:S07]  /*6f70*/  PRMT R2, R150, 0x7610, R2 ;  /* 0x0000761096027816 */ /* 0x000fce0000000002 */
.L_x_46150:
[----:B------:R-:W0:Y:S01]  /*6f80*/  LDC.64 R202, c[0x0][0x3a8] ;  /* 0x0000ea00ffca7b82 */ /* 0x000e220000000a00 */
[----:B------:R-:W-:Y:S02]  /*6f90*/  SEL R149, RZ, 0x1000000, !P5 ;  /* 0x01000000ff957807 */ /* 0x000fe40006800000 */
[----:B------:R-:W-:Y:S02]  /*6fa0*/  SEL R150, RZ, 0x10000, !P4 ;  /* 0x00010000ff967807 */ /* 0x000fe40006000000 */
[----:B------:R-:W-:-:S03]  /*6fb0*/  SEL R5, RZ, 0x100, !P3 ;  /* 0x00000100ff057807 */ /* 0x000fc60005800000 */
[----:B------:R-:W1:Y:S01]  /*6fc0*/  LDC.64 R168, c[0x0][0x3b0] ;  /* 0x0000ec00ffa87b82 */ /* 0x000e620000000a00 */
[----:B------:R-:W-:Y:S02]  /*6fd0*/  IADD3 R150, PT, PT, R5, R149, R150 ;  /* 0x0000009505967210 */ /* 0x000fe40007ffe096 */
[----:B------:R-:W-:-:S05]  /*6fe0*/  SEL R5, RZ, 0x1, !P2 ;  /* 0x00000001ff057807 */ /* 0x000fca0005000000 */
[----:B------:R-:W-:Y:S02]  /*6ff0*/  IMAD.IADD R5, R150, 0x1, R5 ;  /* 0x0000000196057824 */ /* 0x000fe400078e0205 */
[----:B0-----:R-:W-:-:S05]  /*7000*/  IMAD.WIDE.U32 R202, R157, 0x10, R202 ;  /* 0x000000109dca7825 */ /* 0x001fca00078e00ca */
[----:B------:R0:W-:Y:S01]  /*7010*/  STG.E.128 desc[UR6][R202.64], R68 ;  /* 0x00000044ca007986 */ /* 0x0001e2000c101d06 */
[----:B-1----:R-:W-:-:S05]  /*7020*/  IMAD.WIDE.U32 R168, R157, 0x4, R168 ;  /* 0x000000049da87825 */ /* 0x002fca00078e00a8 */
[----:B------:R0:W-:Y:S01]  /*7030*/  STG.E desc[UR6][R168.64], R5 ;  /* 0x00000005a8007986 */ /* 0x0001e2000c101906 */
[----:B------:R-:W-:Y:S05]  /*7040*/  @!P0 BRA `(.L_x_46191) ;  /* 0x00000000002c8947 */ /* 0x000fea0003800000 */
[----:B0-----:R-:W0:Y:S01]  /*7050*/  LDC.64 R168, c[0x0][0x3b8] ;  /* 0x0000ee00ffa87b82 */ /* 0x001e220000000a00 */
[----:B------:R-:W-:Y:S02]  /*7060*/  SHF.L.U32 R150, R2, 0x10, RZ ;  /* 0x0000001002967819 */ /* 0x000fe400000006ff */
[----:B------:R-:W-:Y:S02]  /*7070*/  LOP3.LUT R5, R0, 0xffff, RZ, 0xc0, !PT ;  /* 0x0000ffff00057812 */ /* 0x000fe400078ec0ff */
[----:B------:R-:W-:Y:S02]  /*7080*/  LOP3.LUT R150, R150, 0xff0000, RZ, 0xc0, !PT ;  /* 0x00ff000096967812 */ /* 0x000fe400078ec0ff */
[----:B------:R-:W-:-:S03]  /*7090*/  LOP3.LUT R149, R3, 0xff, RZ, 0xc0, !PT ;  /* 0x000000ff03957812 */ /* 0x000fc600078ec0ff */
[----:B------:R-:W-:Y:S01]  /*70a0*/  IMAD R150, R5, 0x1000000, R150 ;  /* 0x0100000005967824 */ /* 0x000fe200078e0296 */
[----:B------:R-:W-:-:S03]  /*70b0*/  LOP3.LUT R5, R4, 0xff, RZ, 0xc0, !PT ;  /* 0x000000ff04057812 */ /* 0x000fc600078ec0ff */
[----:B------:R-:W-:-:S05]  /*70c0*/  IMAD R150, R149, 0x100, R150 ;  /* 0x0000010095967824 */ /* 0x000fca00078e0296 */
[----:B------:R-:W-:Y:S01]  /*70d0*/  IADD3 R5, PT, PT, R150, R5, RZ ;  /* 0x0000000596057210 */ /* 0x000fe20007ffe0ff */
[----:B0-----:R-:W-:-:S05]  /*70e0*/  IMAD.WIDE.U32 R168, R157, 0x4, R168 ;  /* 0x000000049da87825 */ /* 0x001fca00078e00a8 */
[----:B------:R1:W-:Y:S02]  /*70f0*/  STG.E desc[UR6][R168.64], R5 ;  /* 0x00000005a8007986 */ /* 0x0003e4000c101906 */
.L_x_46191:
[----:B01----:R-:W-:Y:S02]  /*7100*/  IMAD.MOV.U32 R5, RZ, RZ, R148 ;  /* 0x000000ffff057224 */ /* 0x003fe400078e0094 */
[----:B------:R-:W-:-:S07]  /*7110*/  VIADD R148, R157, 0x20 ;  /* 0x000000209d947836 */ /* 0x000fce0000000000 */
.L_x_46128:
[----:B------:R-:W-:Y:S05]  /*7120*/  BSYNC.RECONVERGENT B0 ;  /* 0x0000000000007941 */ /* 0x000fea0003800200 */
.L_x_46127:
        /* <DEDUP_REMOVED lines=35> */
.L_x_46197:
        /* <DEDUP_REMOVED lines=13> */
.L_x_46199:
[----:B------:R-:W-:Y:S05]  /*7430*/  BSYNC.RECONVERGENT B2 ;  /* 0x0000000000027941 */ /* 0x000fea0003800200 */
.L_x_46198:
[----:B------:R-:W-:Y:S01]  /*7440*/  IMAD.WIDE.U32 R204, R14, -0x326172a9, RZ ;  /* 0xcd9e8d570ecc7825 */ /* 0x000fe200078e00ff */
[----:B------:R-:W-:Y:S02]  /*7450*/  LOP3.LUT R16, R13, R151, R159, 0x96, !PT ;  /* 0x000000970d107212 */ /* 0x000fe400078e969f */
[----:B------:R-:W-:Y:S01]  /*7460*/  IADD3 R20, PT, PT, R159, -0x695add53, RZ ;  /* 0x96a522ad9f147810 */ /* 0x000fe20007ffe0ff */
[----:B------:R-:W-:Y:S01]  /*7470*/  VIADD R19, R158, 0x8ff34781 ;  /* 0x8ff347819e137836 */ /* 0x000fe20000000000 */
[----:B------:R-:W-:Y:S01]  /*7480*/  LOP3.LUT R6, R15, R205, R158, 0x96, !PT ;  /* 0x000000cd0f067212 */ /* 0x000fe200078e969e */
[----:B------:R-:W-:Y:S01]  /*7490*/  IMAD.WIDE.U32 R168, R16, -0x326172a9, RZ ;  /* 0xcd9e8d5710a87825 */ /* 0x000fe200078e00ff */
[----:B------:R-:W-:-:S03]  /*74a0*/  MOV R149, R5 ;  /* 0x0000000500957202 */ /* 0x000fc60000000f00 */
        /* <DEDUP_REMOVED lines=53> */
[----:B------:R-:W-:-:S07]  /*7800*/  IMAD.MOV.U32 R150, RZ, RZ, R168 ;  /* 0x000000ffff967224 */ /* 0x000fce00078e00a8 */
.L_x_46196:
[----:B------:R-:W-:Y:S05]  /*7810*/  BSYNC.RECONVERGENT B1 ;  /* 0x0000000000017941 */ /* 0x000fea0003800200 */
.L_x_46195:
[----:B------:R-:W0:Y:S01]  /*7820*/  LDC R169, c[0x0][0x404] ;  /* 0x00010100ffa97b82 */ /* 0x000e220000000800 */
[----:B------:R-:W-:Y:S01]  /*7830*/  ISETP.NE.AND P3, PT, R151, 0x1, PT ;  /* 0x000000019700780c */ /* 0x000fe20003f65270 */
[----:B------:R-:W-:Y:S01]  /*7840*/  IMAD.MOV.U32 R202, RZ, RZ, 0x2f800000 ;  /* 0x2f800000ffca7424 */ /* 0x000fe200078e00ff */
[----:B------:R-:W-:Y:S01]  /*7850*/  I2FP.F32.U32 R149, R149 ;  /* 0x0000009500957245 */ /* 0x000fe20000201000 */
[----:B------:R-:W-:Y:S04]  /*7860*/  BSSY.RECONVERGENT B1, `(.L_x_46200) ;  /* 0x000005b000017945 */ /* 0x000fe80003800200 */
[----:B------:R-:W1:Y:S01]  /*7870*/  LDC R5, c[0x0][0x408] ;  /* 0x00010200ff057b82 */ /* 0x000e620000000800 */
[----:B------:R-:W-:Y:S01]  /*7880*/  FFMA.FTZ R16, R149, R202, 1.1641532182693481445e-10 ;  /* 0x2f00000095107423 */ /* 0x000fe200000100ca */
[----:B------:R-:W-:-:S04]  /*7890*/  HFMA2 R149, -RZ, RZ, 0, 1.1920928955078125e-07 ;  /* 0x00000002ff957431 */ /* 0x000fc800000001ff */
        /* <DEDUP_REMOVED lines=12> */
.L_x_46202:
        /* <DEDUP_REMOVED lines=13> */
.L_x_46204:
[----:B------:R-:W-:Y:S05]  /*7a30*/  BSYNC.RECONVERGENT B2 ;  /* 0x0000000000027941 */ /* 0x000fea0003800200 */
.L_x_46203:
        /* <DEDUP_REMOVED lines=61> */
.L_x_46201:
[----:B------:R-:W-:Y:S05]  /*7e10*/  BSYNC.RECONVERGENT B1 ;  /* 0x0000000000017941 */ /* 0x000fea0003800200 */
.L_x_46200:
        /* <DEDUP_REMOVED lines=15> */
.L_x_46207:
        /* <DEDUP_REMOVED lines=13> */
.L_x_46209:
[----:B------:R-:W-:Y:S05]  /*7fe0*/  BSYNC.RECONVERGENT B2 ;  /* 0x0000000000027941 */ /* 0x000fea0003800200 */
.L_x_46208:
        /* <DEDUP_REMOVED lines=61> */
.L_x_46206:
[----:B------:R-:W-:Y:S05]  /*83c0*/  BSYNC.RECONVERGENT B1 ;  /* 0x0000000000017941 */ /* 0x000fea0003800200 */
.L_x_46205:
[----:B------:R-:W-:Y:S01]  /*83d0*/  ISETP.NE.AND P4, PT, R16, 0x1, PT ;  /* 0x000000011000780c */ /* 0x000fe20003f85270 */
[----:B------:R-:W-:Y:S01]  /*83e0*/  BSSY.RECONVERGENT B1, `(.L_x_46210) ;  /* 0x000005b000017945 */ /* 0x000fe20003800200 */
[----:B------:R-:W-:Y:S01]  /*83f0*/  I2FP.F32.U32 R149, R151 ;  /* 0x0000009700957245 */ /* 0x000fe20000201000 */
[----:B------:R-:W-:Y:S01]  /*8400*/  FMUL.FTZ R73, R73, R5 ;  /* 0x0000000549497220 */ /* 0x000fe20000410000 */
[----:B------:R-:W-:-:S03]  /*8410*/  IMAD.MOV.U32 R151, RZ, RZ, 0x2 ;  /* 0x00000002ff977424 */ /* 0x000fc600078e00ff */
        /* <DEDUP_REMOVED lines=12> */
.L_x_46212:
        /* <DEDUP_REMOVED lines=13> */
.L_x_46214:
[----:B------:R-:W-:Y:S05]  /*85b0*/  BSYNC.RECONVERGENT B2 ;  /* 0x0000000000027941 */ /* 0x000fea0003800200 */
.L_x_46213:
        /* <DEDUP_REMOVED lines=61> */
.L_x_46211:
[----:B------:R-:W-:Y:S05]  /*8990*/  BSYNC.RECONVERGENT B1 ;  /* 0x0000000000017941 */ /* 0x000fea0003800200 */
.L_x_46210:
        /* <DEDUP_REMOVED lines=15> */
.L_x_46217:
        /* <DEDUP_REMOVED lines=13> */
.L_x_46219:
[----:B------:R-:W-:Y:S05]  /*8b60*/  BSYNC.RECONVERGENT B2 ;  /* 0x0000000000027941 */ /* 0x000fea0003800200 */
.L_x_46218:
        /* <DEDUP_REMOVED lines=61> */
.L_x_46216:
[----:B------:R-:W-:Y:S05]  /*8f40*/  BSYNC.RECONVERGENT B1 ;  /* 0x0000000000017941 */ /* 0x000fea0003800200 */
.L_x_46215:
[----:B------:R-:W-:Y:S01]  /*8f50*/  ISETP.NE.AND P5, PT, R149, 0x1, PT ;  /* 0x000000019500780c */ /* 0x000fe20003fa5270 */
[----:B------:R-:W-:Y:S01]  /*8f60*/  BSSY.RECONVERGENT B1, `(.L_x_46220) ;  /* 0x000005b000017945 */ /* 0x000fe20003800200 */
[----:B------:R-:W-:Y:S01]  /*8f70*/  I2FP.F32.U32 R151, R16 ;  /* 0x0000001000977245 */ /* 0x000fe20000201000 */
[----:B------:R-:W-:-:S04]  /*8f80*/  FMUL.FTZ R203, R74, R5 ;  /* 0x000000054acb7220 */ /* 0x000fc80000410000 */
[----:B------:R-:W-:Y:S01]  /*8f90*/  FFMA.FTZ R16, R151, R202, 1.1641532182693481445e-10 ;  /* 0x2f00000097107423 */ /* 0x000fe200000100ca */
[----:B------:R-:W-:-:S04]  /*8fa0*/  IMAD.MOV.U32 R151, RZ, RZ, 0x2 ;  /* 0x00000002ff977424 */ /* 0x000fc800078e00ff */
        /* <DEDUP_REMOVED lines=11> */
.L_x_46222:
        /* <DEDUP_REMOVED lines=13> */
.L_x_46224:
[----:B------:R-:W-:Y:S05]  /*9130*/  BSYNC.RECONVERGENT B2 ;  /* 0x0000000000027941 */ /* 0x000fea0003800200 */
.L_x_46223:
        /* <DEDUP_REMOVED lines=59> */
[----:B------:R-:W-:Y:S01]  /*94f0*/  LOP3.LUT R20, R20, R204, R207, 0x96, !PT ;  /* 0x000000cc14147212 */ /* 0x000fe200078e96cf */
[----:B------:R-:W-:-:S07]  /*9500*/  IMAD.MOV.U32 R150, RZ, RZ, R206 ;  /* 0x000000ffff967224 */ /* 0x000fce00078e00ce */
.L_x_46221:
[----:B------:R-:W-:Y:S05]  /*9510*/  BSYNC.RECONVERGENT B1 ;  /* 0x0000000000017941 */ /* 0x000fea0003800200 */
.L_x_46220:
        /* <DEDUP_REMOVED lines=15> */
.L_x_46227:
        /* <DEDUP_REMOVED lines=13> */
.L_x_46229:
[----:B------:R-:W-:Y:S05]  /*96e0*/  BSYNC.RECONVERGENT B2 ;  /* 0x0000000000027941 */ /* 0x000fea0003800200 */
.L_x_46228:
        /* <DEDUP_REMOVED lines=61> */
.L_x_46226:
[----:B------:R-:W-:Y:S05]  /*9ac0*/  BSYNC.RECONVERGENT B1 ;  /* 0x0000000000017941 */ /* 0x000fea0003800200 */
.L_x_46225:
        /* <DEDUP_REMOVED lines=17> */
.L_x_46232:
        /* <DEDUP_REMOVED lines=15> */
.L_x_46234:
[----:B------:R-:W-:Y:S05]  /*9cd0*/  BSYNC.RECONVERGENT B2 ;  /* 0x0000000000027941 */ /* 0x000fea0003800200 */
.L_x_46233:
        /* <DEDUP_REMOVED lines=61> */
.L_x_46231:
[----:B------:R-:W-:Y:S05]  /*a0b0*/  BSYNC.RECONVERGENT B1 ;  /* 0x0000000000017941 */ /* 0x000fea0003800200 */
.L_x_46230:
[----:B------:R-:W-:Y:S01]  /*a0c0*/  FMUL.FTZ R205, R60, R5 ;  /* 0x000000053ccd7220 */ /* 0x000fe20000410000 */
[----:B------:R-:W-:Y:S01]  /*a0d0*/  FSETP.GTU.FTZ.AND P6, PT, R168, R169, PT ;  /* 0x000000a9a800720b */ /* 0x000fe20003fdc000 */
[-C--:B------:R-:W-:Y:S01]  /*a0e0*/  FMUL.FTZ R75, R61, R5.reuse ;  /* 0x000000053d4b7220 */ /* 0x080fe20000410000 */
[----:B------:R-:W-:Y:S01]  /*a0f0*/  I2FP.F32.U32 R207, R206 ;  /* 0x000000ce00cf7245 */ /* 0x000fe20000201000 */
[-C--:B------:R-:W-:Y:S01]  /*a100*/  FMUL.FTZ R149, R62, R5.reuse ;  /* 0x000000053e957220 */ /* 0x080fe20000410000 */
[----:B------:R-:W-:Y:S01]  /*a110*/  FSEL R205, R205, RZ, !P6 ;  /* 0x000000ffcdcd7208 */ /* 0x000fe20007000000 */
[----:B------:R-:W-:Y:S01]  /*a120*/  FMUL.FTZ R5, R63, R5 ;  /* 0x000000053f057220 */ /* 0x000fe20000410000 */
[----:B------:R-:W-:Y:S01]  /*a130*/  SEL R168, RZ, 0x1, P6 ;  /* 0x00000001ffa87807 */ /* 0x000fe20003000000 */
[----:B------:R-:W-:Y:S01]  /*a140*/  FFMA.FTZ R202, R207, R202, 1.1641532182693481445e-10 ;  /* 0x2f000000cfca7423 */ /* 0x000fe200000100ca */
[----:B------:R-:W-:Y:S02]  /*a150*/  FSETP.GTU.FTZ.AND P6, PT, R208, R169, PT ;  /* 0x000000a9d000720b */ /* 0x000fe40003fdc000 */
[----:B------:R-:W-:-:S02]  /*a160*/  FSEL R72, R72, RZ, P2 ;  /* 0x000000ff48487208 */ /* 0x000fc40001000000 */
[----:B------:R-:W-:Y:S02]  /*a170*/  FSEL R75, R75, RZ, !P6 ;  /* 0x000000ff4b4b7208 */ /* 0x000fe40007000000 */
[----:B------:R-:W-:Y:S01]  /*a180*/  SEL R151, RZ, 0x1, P6 ;  /* 0x00000001ff977807 */ /* 0x000fe20003000000 */
[----:B------:R-:W-:Y:S01]  /*a190*/  FADD.FTZ R72, R72, R205 ;  /* 0x000000cd48487221 */ /* 0x000fe20000010000 */
[----:B------:R-:W-:Y:S02]  /*a1a0*/  FSETP.GTU.FTZ.AND P6, PT, R74, R169, PT ;  /* 0x000000a94a00720b */ /* 0x000fe40003fdc000 */
[----:B------:R-:W-:Y:S01]  /*a1b0*/  FSEL R203, R203, RZ, P4 ;  /* 0x000000ffcbcb7208 */ /* 0x000fe20002000000 */
[----:B------:R-:W-:Y:S01]  /*a1c0*/  @P1 FADD.FTZ R72, R64, R72 ;  /* 0x0000004840481221 */ /* 0x000fe20000010000 */
[----:B------:R-:W-:Y:S02]  /*a1d0*/  FSEL R74, R149, RZ, !P6 ;  /* 0x000000ff954a7208 */ /* 0x000fe40007000000 */
[----:B------:R-:W-:-:S02]  /*a1e0*/  SEL R149, RZ, 0x1, P6 ;  /* 0x00000001ff957807 */ /* 0x000fc40003000000 */
[----:B------:R-:W-:Y:S01]  /*a1f0*/  FSETP.GTU.FTZ.AND P6, PT, R202, R169, PT ;  /* 0x000000a9ca00720b */ /* 0x000fe20003fdc000 */
[----:B------:R-:W-:Y:S01]  /*a200*/  FADD.FTZ R74, R203, R74 ;  /* 0x0000004acb4a7221 */ /* 0x000fe20000010000 */
[----:B------:R-:W-:Y:S02]  /*a210*/  FSEL R202, R73, RZ, P3 ;  /* 0x000000ff49ca7208 */ /* 0x000fe40001800000 */
[----:B------:R-:W-:Y:S01]  /*a220*/  FSEL R169, R5, RZ, !P6 ;  /* 0x000000ff05a97208 */ /* 0x000fe20007000000 */
[----:B------:R-:W-:Y:S01]  /*a230*/  @P1 FADD.FTZ R74, R66, R74 ;  /* 0x0000004a424a1221 */ /* 0x000fe20000010000 */
[----:B------:R-:W-:Y:S01]  /*a240*/  FSEL R204, R204, RZ, P5 ;  /* 0x000000ffcccc7208 */ /* 0x000fe20002800000 */
[----:B------:R-:W-:Y:S01]  /*a250*/  FADD.FTZ R73, R202, R75 ;  /* 0x0000004bca497221 */ /* 0x000fe20000010000 */
[----:B------:R-:W-:Y:S02]  /*a260*/  SEL R5, RZ, 0x1, P6 ;  /* 0x00000001ff057807 */ /* 0x000fe40003000000 */
[----:B------:R-:W-:Y:S01]  /*a270*/  PRMT R4, R168, 0x7610, R4 ;  /* 0x00007610a8047816 */ /* 0x000fe20000000004 */
[----:B------:R-:W-:Y:S01]  /*a280*/  FADD.FTZ R75, R169, R204 ;  /* 0x000000cca94b7221 */ /* 0x000fe20000010000 */
[----:B------:R-:W-:Y:S01]  /*a290*/  @P1 FADD.FTZ R73, R65, R73 ;  /* 0x0000004941491221 */ /* 0x000fe20000010000 */
[----:B------:R-:W-:-:S02]  /*a2a0*/  PRMT R3, R151, 0x7610, R3 ;  /* 0x0000761097037816 */ /* 0x000fc40000000003 */
[----:B------:R-:W-:Y:S01]  /*a2b0*/  @P1 FADD.FTZ R75, R67, R75 ;  /* 0x0000004b434b1221 */ /* 0x000fe20000010000 */
[----:B------:R-:W-:Y:S02]  /*a2c0*/  PRMT R2, R149, 0x7610, R2 ;  /* 0x0000761095027816 */ /* 0x000fe40000000002 */
[----:B------:R-:W-:Y:S01]  /*a2d0*/  PRMT R0, R5, 0x7610, R0 ;  /* 0x0000761005007816 */ /* 0x000fe20000000000 */
[----:B------:R-:W-:Y:S06]  /*a2e0*/  BRA `(.L_x_46235) ;  /* 0x0000001800087947 */ /* 0x000fec0003800000 */
.L_x_46194:
        /* <DEDUP_REMOVED lines=16> */
.L_x_46238:
        /* <DEDUP_REMOVED lines=13> */
.L_x_46240:
[----:B------:R-:W-:Y:S05]  /*a4c0*/  BSYNC.RECONVERGENT B2 ;  /* 0x0000000000027941 */ /* 0x000fea0003800200 */
.L_x_46239:
        /* <DEDUP_REMOVED lines=9> */
[----:B------:R-:W-:Y:S02]  /*a560*/  VIADD R19, R158, 0x8ff34781 ;  /* 0x8ff347819e137836 */ /* 0x000fe40000000000 */
[----:B------:R-:W-:Y:S01]  /*a570*/  IMAD.MOV.U32 R149, RZ, RZ, R5 ;  /* 0x000000ffff957224 */ /* 0x000fe200078e0005 */
        /* <DEDUP_REMOVED lines=49> */
[----:B------:R-:W-:-:S07]  /*a890*/  MOV R6, R202 ;  /* 0x000000ca00067202 */ /* 0x000fce0000000f00 */
.L_x_46237:
[----:B------:R-:W-:Y:S05]  /*a8a0*/  BSYNC.RECONVERGENT B1 ;  /* 0x0000000000017941 */ /* 0x000fea0003800200 */
.L_x_46236:
[----:B------:R-:W0:Y:S01]  /*a8b0*/  LDC R5, c[0x0][0x404] ;  /* 0x00010100ff057b82 */ /* 0x000e220000000800 */
[----:B------:R-:W-:Y:S01]  /*a8c0*/  ISETP.NE.AND P3, PT, R151, 0x1, PT ;  /* 0x000000019700780c */ /* 0x000fe20003f65270 */
[----:B------:R-:W-:Y:S01]  /*a8d0*/  BSSY.RECONVERGENT B1, `(.L_x_46241) ;  /* 0x000005b000017945 */ /* 0x000fe20003800200 */
[----:B------:R-:W-:Y:S01]  /*a8e0*/  I2FP.F32.U32 R16, R149 ;  /* 0x0000009500107245 */ /* 0x000fe20000201000 */
[----:B------:R-:W-:Y:S01]  /*a8f0*/  IMAD.MOV.U32 R149, RZ, RZ, 0x2f800000 ;  /* 0x2f800000ff957424 */ /* 0x000fe200078e00ff */
[----:B------:R-:W-:-:S03]  /*a900*/  MOV R168, R6 ;  /* 0x0000000600a87202 */ /* 0x000fc60000000f00 */
[----:B------:R-:W-:-:S05]  /*a910*/  FFMA.FTZ R16, R16, R149, 1.1641532182693481445e-10 ;  /* 0x2f00000010107423 */ /* 0x000fca0000010095 */
[----:B0-----:R-:W-:Y:S01]  /*a920*/  FSETP.LE.FTZ.AND P2, PT, R16, R5, PT ;  /* 0x000000051000720b */ /* 0x001fe20003f53000 */
[----:B------:R-:W-:Y:S01]  /*a930*/  IMAD.MOV.U32 R16, RZ, RZ, 0x2 ;  /* 0x00000002ff107424 */ /* 0x000fe200078e00ff */
        /* <DEDUP_REMOVED lines=9> */
.L_x_46243:
        /* <DEDUP_REMOVED lines=13> */
.L_x_46245:
[----:B------:R-:W-:Y:S05]  /*aaa0*/  BSYNC.RECONVERGENT B2 ;  /* 0x0000000000027941 */ /* 0x000fea0003800200 */
.L_x_46244:
        /* <DEDUP_REMOVED lines=51> */
[----:B------:R-:W-:Y:S02]  /*ade0*/  VIADD R16, R159, 0xdb3d7428 ;  /* 0xdb3d74289f107836 */ /* 0x000fe40000000000 */
[----:B------:R-:W-:-:S03]  /*adf0*/  IMAD.WIDE.U32 R202, R6, -0x2daee0ad, RZ ;  /* 0xd2511f5306ca7825 */ /* 0x000fc600078e00ff */
[----:B------:R-:W-:Y:S02]  /*ae00*/  LOP3.LUT R16, R16, R204, R169, 0x96, !PT ;  /* 0x000000cc10107212 */ /* 0x000fe400078e96a9 */
[----:B------:R-:W-:Y:S01]  /*ae10*/  LOP3.LUT R20, R20, R168, R203, 0x96, !PT ;  /* 0x000000a814147212 */ /* 0x000fe200078e96cb */
[----:B------:R-:W-:Y:S02]  /*ae20*/  IMAD.MOV.U32 R168, RZ, RZ, R150 ;  /* 0x000000ffffa87224 */ /* 0x000fe400078e0096 */
[----:B------:R-:W-:-:S04]  /*ae30*/  IMAD.WIDE.U32 R204, R16, -0x326172a9, RZ ;  /* 0xcd9e8d5710cc7825 */ /* 0x000fc800078e00ff */
[----:B------:R-:W-:Y:S02]  /*ae40*/  HFMA2 R16, -RZ, RZ, 0, 0 ;  /* 0x00000000ff107431 */ /* 0x000fe400000001ff */
[----:B------:R-:W-:Y:S01]  /*ae50*/  IMAD.MOV.U32 R150, RZ, RZ, R202 ;  /* 0x000000ffff967224 */ /* 0x000fe200078e00ca */
[----:B------:R-:W-:Y:S02]  /*ae60*/  LOP3.LUT R19, R19, R206, R205, 0x96, !PT ;  /* 0x000000ce13137212 */ /* 0x000fe400078e96cd */
[----:B------:R-:W-:-:S07]  /*ae70*/  MOV R6, R204 ;  /* 0x000000cc00067202 */ /* 0x000fce0000000f00 */
.L_x_46242:
[----:B------:R-:W-:Y:S05]  /*ae80*/  BSYNC.RECONVERGENT B1 ;  /* 0x0000000000017941 */ /* 0x000fea0003800200 */
.L_x_46241:
        /* <DEDUP_REMOVED lines=16> */
.L_x_46248:
        /* <DEDUP_REMOVED lines=13> */
.L_x_46250:
[----:B------:R-:W-:Y:S05]  /*b060*/  BSYNC.RECONVERGENT B2 ;  /* 0x0000000000027941 */ /* 0x000fea0003800200 */
.L_x_46249:
        /* <DEDUP_REMOVED lines=52> */
[----:B------:R-:W-:Y:S01]  /*b3b0*/  LOP3.LUT R16, R16, R204, R169, 0x96, !PT ;  /* 0x000000cc10107212 */ /* 0x000fe200078e96a9 */
[----:B------:R-:W-:Y:S01]  /*b3c0*/  IMAD.MOV.U32 R169, RZ, RZ, RZ ;  /* 0x000000ffffa97224 */ /* 0x000fe200078e00ff */
[----:B------:R-:W-:-:S03]  /*b3d0*/  LOP3.LUT R6, R6, R202, R207, 0x96, !PT ;  /* 0x000000ca06067212 */ /* 0x000fc600078e96cf */
[----:B------:R-:W-:-:S04]  /*b3e0*/  IMAD.WIDE.U32 R204, R16, -0x326172a9, RZ ;  /* 0xcd9e8d5710cc7825 */ /* 0x000fc800078e00ff */
[----:B------:R-:W-:Y:S01]  /*b3f0*/  IMAD.WIDE.U32 R202, R6, -0x2daee0ad, RZ ;  /* 0xd2511f5306ca7825 */ /* 0x000fe200078e00ff */
[----:B------:R-:W-:-:S03]  /*b400*/  LOP3.LUT R19, R19, R206, R205, 0x96, !PT ;  /* 0x000000ce13137212 */ /* 0x000fc600078e96cd */
[----:B------:R-:W-:Y:S01]  /*b410*/  IMAD.MOV.U32 R6, RZ, RZ, R204 ;  /* 0x000000ffff067224 */ /* 0x000fe200078e00cc */
[----:B------:R-:W-:Y:S01]  /*b420*/  LOP3.LUT R20, R20, R168, R203, 0x96, !PT ;  /* 0x000000a814147212 */ /* 0x000fe200078e96cb */
[----:B------:R-:W-:-:S07]  /*b430*/  IMAD.MOV.U32 R150, RZ, RZ, R202 ;  /* 0x000000ffff967224 */ /* 0x000fce00078e00ca */
.L_x_46247:
[----:B------:R-:W-:Y:S05]  /*b440*/  BSYNC.RECONVERGENT B1 ;  /* 0x0000000000017941 */ /* 0x000fea0003800200 */
.L_x_46246:
        /* <DEDUP_REMOVED lines=16> */
.L_x_46253:
        /* <DEDUP_REMOVED lines=13> */
.L_x_46255:
[----:B------:R-:W-:Y:S05]  /*b620*/  BSYNC.RECONVERGENT B2 ;  /* 0x0000000000027941 */ /* 0x000fea0003800200 */
.L_x_46254:
        /* <DEDUP_REMOVED lines=61> */
.L_x_46252:
[----:B------:R-:W-:Y:S05]  /*ba00*/  BSYNC.RECONVERGENT B1 ;  /* 0x0000000000017941 */ /* 0x000fea0003800200 */
.L_x_46251:
        /* <DEDUP_REMOVED lines=16> */
.L_x_46235:
        /* <DEDUP_REMOVED lines=24> */
.L_x_46256:
[----:B01----:R-:W-:Y:S02]  /*bc90*/  IMAD.MOV.U32 R5, RZ, RZ, R150 ;  /* 0x000000ffff057224 */ /* 0x003fe400078e0096 */
[----:B------:R-:W-:-:S07]  /*bca0*/  VIADD R148, R148, 0x20 ;  /* 0x0000002094947836 */ /* 0x000fce0000000000 */
.L_x_46193:
[----:B------:R-:W-:Y:S05]  /*bcb0*/  BSYNC.RECONVERGENT B0 ;  /* 0x0000000000007941 */ /* 0x000fea0003800200 */
.L_x_46192:
        /* <DEDUP_REMOVED lines=22> */
[----:B0-----:R-:W-:Y:S02]  /*be20*/  IMAD.MOV.U32 R151, RZ, RZ, R6 ;  /* 0x000000ffff977224 */ /* 0x001fe400078e0006 */
        /* <DEDUP_REMOVED lines=12> */
.L_x_46262:
        /* <DEDUP_REMOVED lines=13> */
.L_x_46264:
[----:B------:R-:W-:Y:S05]  /*bfc0*/  BSYNC.RECONVERGENT B2 ;  /* 0x0000000000027941 */ /* 0x000fea0003800200 */
.L_x_46263:
        /* <DEDUP_REMOVED lines=60> */
[----:B------:R-:W-:-:S07]  /*c390*/  IMAD.MOV.U32 R150, RZ, RZ, R168 ;  /* 0x000000ffff967224 */ /* 0x000fce00078e00a8 */
.L_x_46261:
[----:B------:R-:W-:Y:S05]  /*c3a0*/  BSYNC.RECONVERGENT B1 ;  /* 0x0000000000017941 */ /* 0x000fea0003800200 */
.L_x_46260:
[----:B------:R-:W0:Y:S01]  /*c3b0*/  LDC R169, c[0x0][0x404] ;  /* 0x00010100ffa97b82 */ /* 0x000e220000000800 */
[----:B------:R-:W-:Y:S01]  /*c3c0*/  ISETP.NE.AND P3, PT, R149, 0x1, PT ;  /* 0x000000019500780c */ /* 0x000fe20003f65270 */
[----:B------:R-:W-:Y:S01]  /*c3d0*/  IMAD.MOV.U32 R202, RZ, RZ, 0x2f800000 ;  /* 0x2f800000ffca7424 */ /* 0x000fe200078e00ff */
[----:B------:R-:W-:Y:S01]  /*c3e0*/  I2FP.F32.U32 R151, R151 ;  /* 0x0000009700977245 */ /* 0x000fe20000201000 */
[----:B------:R-:W-:Y:S04]  /*c3f0*/  BSSY.RECONVERGENT B1, `(.L_x_46265) ;  /* 0x000005b000017945 */ /* 0x000fe80003800200 */
[----:B------:R-:W1:Y:S01]  /*c400*/  LDC R5, c[0x0][0x408] ;  /* 0x00010200ff057b82 */ /* 0x000e620000000800 */
[----:B------:R-:W-:Y:S01]  /*c410*/  FFMA.FTZ R16, R151, R202, 1.1641532182693481445e-10 ;  /* 0x2f00000097107423 */ /* 0x000fe200000100ca */
[----:B------:R-:W-:-:S04]  /*c420*/  IMAD.MOV.U32 R151, RZ, RZ, R6 ;  /* 0x000000ffff977224 */ /* 0x000fc800078e0006 */
[----:B0-----:R-:W-:Y:S01]  /*c430*/  FSETP.LE.FTZ.AND P2, PT, R16, R169, PT ;  /* 0x000000a91000720b */ /* 0x001fe20003f53000 */
[----:B------:R-:W-:Y:S02]  /*c440*/  HFMA2 R16, -RZ, RZ, 0, 1.1920928955078125e-07 ;  /* 0x00000002ff107431 */ /* 0x000fe400000001ff */
        /* <DEDUP_REMOVED lines=10> */
.L_x_46267:
        /* <DEDUP_REMOVED lines=13> */
.L_x_46269:
[----:B------:R-:W-:Y:S05]  /*c5c0*/  BSYNC.RECONVERGENT B2 ;  /* 0x0000000000027941 */ /* 0x000fea0003800200 */
.L_x_46268:
        /* <DEDUP_REMOVED lines=61> */
.L_x_46266:
[----:B------:R-:W-:Y:S05]  /*c9a0*/  BSYNC.RECONVERGENT B1 ;  /* 0x0000000000017941 */ /* 0x000fea0003800200 */
.L_x_46265:
        /* <DEDUP_REMOVED lines=15> */
.L_x_46272:
        /* <DEDUP_REMOVED lines=13> */
.L_x_46274:
[----:B------:R-:W-:Y:S05]  /*cb70*/  BSYNC.RECONVERGENT B2 ;  /* 0x0000000000027941 */ /* 0x000fea0003800200 */
.L_x_46273:
        /* <DEDUP_REMOVED lines=61> */
.L_x_46271:
[----:B------:R-:W-:Y:S05]  /*cf50*/  BSYNC.RECONVERGENT B1 ;  /* 0x0000000000017941 */ /* 0x000fea0003800200 */
.L_x_46270:
[----:B------:R-:W-:Y:S01]  /*cf60*/  ISETP.NE.AND P4, PT, R149, 0x1, PT ;  /* 0x000000019500780c */ /* 0x000fe20003f85270 */
[----:B------:R-:W-:Y:S01]  /*cf70*/  BSSY.RECONVERGENT B1, `(.L_x_46275) ;  /* 0x000005b000017945 */ /* 0x000fe20003800200 */
[----:B------:R-:W-:Y:S01]  /*cf80*/  I2FP.F32.U32 R151, R151 ;  /* 0x0000009700977245 */ /* 0x000fe20000201000 */
[----:B------:R-:W-:-:S04]  /*cf90*/  FMUL.FTZ R77, R77, R5 ;  /* 0x000000054d4d7220 */ /* 0x000fc80000410000 */
[----:B------:R-:W-:Y:S01]  /*cfa0*/  FFMA.FTZ R16, R151, R202, 1.1641532182693481445e-10 ;  /* 0x2f00000097107423 */ /* 0x000fe200000100ca */
[----:B------:R-:W-:-:S04]  /*cfb0*/  IMAD.MOV.U32 R151, RZ, RZ, 0x2 ;  /* 0x00000002ff977424 */ /* 0x000fc800078e00ff */
        /* <DEDUP_REMOVED lines=11> */
.L_x_46277:
        /* <DEDUP_REMOVED lines=13> */
.L_x_46279:
[----:B------:R-:W-:Y:S05]  /*d140*/  BSYNC.RECONVERGENT B2 ;  /* 0x0000000000027941 */ /* 0x000fea0003800200 */
.L_x_46278:
        /* <DEDUP_REMOVED lines=61> */
.L_x_46276:
[----:B------:R-:W-:Y:S05]  /*d520*/  BSYNC.RECONVERGENT B1 ;  /* 0x0000000000017941 */ /* 0x000fea0003800200 */
.L_x_46275:
        /* <DEDUP_REMOVED lines=15> */
.L_x_46282:
        /* <DEDUP_REMOVED lines=13> */
.L_x_46284:
[----:B------:R-:W-:Y:S05]  /*d6f0*/  BSYNC.RECONVERGENT B2 ;  /* 0x0000000000027941 */ /* 0x000fea0003800200 */
.L_x_46283:
        /* <DEDUP_REMOVED lines=61> */
.L_x_46281:
[----:B------:R-:W-:Y:S05]  /*dad0*/  BSYNC.RECONVERGENT B1 ;  /* 0x0000000000017941 */ /* 0x000fea0003800200 */
.L_x_46280:
[----:B------:R-:W-:Y:S01]  /*dae0*/  ISETP.NE.AND P5, PT, R149, 0x1, PT ;  /* 0x000000019500780c */ /* 0x000fe20003fa5270 */
[----:B------:R-:W-:Y:S01]  /*daf0*/  BSSY.RECONVERGENT B1, `(.L_x_46285) ;  /* 0x000005b000017945 */ /* 0x000fe20003800200 */
[----:B------:R-:W-:Y:S01]  /*db00*/  I2FP.F32.U32 R151, R16 ;  /* 0x0000001000977245 */ /* 0x000fe20000201000 */
[----:B------:R-:W-:Y:S01]  /*db10*/  FMUL.FTZ R203, R78, R5 ;  /* 0x000000054ecb7220 */ /* 0x000fe20000410000 */
        /* <DEDUP_REMOVED lines=13> */
.L_x_46287:
        /* <DEDUP_REMOVED lines=13> */
.L_x_46289:
[----:B------:R-:W-:Y:S05]  /*dcc0*/  BSYNC.RECONVERGENT B2 ;  /* 0x0000000000027941 */ /* 0x000fea0003800200 */
.L_x_46288:
        /* <DEDUP_REMOVED lines=61> */
.L_x_46286:
[----:B------:R-:W-:Y:S05]  /*e0a0*/  BSYNC.RECONVERGENT B1 ;  /* 0x0000000000017941 */ /* 0x000fea0003800200 */
.L_x_46285:
        /* <DEDUP_REMOVED lines=15> */
.L_x_46292:
        /* <DEDUP_REMOVED lines=13> */
.L_x_46294:
[----:B------:R-:W-:Y:S05]  /*e270*/  BSYNC.RECONVERGENT B2 ;  /* 0x0000000000027941 */ /* 0x000fea0003800200 */
.L_x_46293:
        /* <DEDUP_REMOVED lines=61> */
.L_x_46291:
[----:B------:R-:W-:Y:S05]  /*e650*/  BSYNC.RECONVERGENT B1 ;  /* 0x0000000000017941 */ /* 0x000fea0003800200 */
.L_x_46290:
        /* <DEDUP_REMOVED lines=17> */
.L_x_46297:
        /* <DEDUP_REMOVED lines=15> */
.L_x_46299:
[----:B------:R-:W-:Y:S05]  /*e860*/  BSYNC.RECONVERGENT B2 ;  /* 0x0000000000027941 */ /* 0x000fea0003800200 */
.L_x_46298:
        /* <DEDUP_REMOVED lines=61> */
.L_x_46296:
[----:B------:R-:W-:Y:S05]  /*ec40*/  BSYNC.RECONVERGENT B1 ;  /* 0x0000000000017941 */ /* 0x000fea0003800200 */
.L_x_46295:
        /* <DEDUP_REMOVED lines=35> */
.L_x_46259:
        /* <DEDUP_REMOVED lines=16> */
.L_x_46303:
        /* <DEDUP_REMOVED lines=13> */
.L_x_46305:
[----:B------:R-:W-:Y:S05]  /*f050*/  BSYNC.RECONVERGENT B2 ;  /* 0x0000000000027941 */ /* 0x000fea0003800200 */
.L_x_46304:
        /* <DEDUP_REMOVED lines=57> */
[----:B------:R-:W-:Y:S02]  /*f3f0*/  HFMA2 R168, -RZ, RZ, 0, 0 ;  /* 0x00000000ffa87431 */ /* 0x000fe400000001ff */
[----:B------:R-:W-:-:S05]  /*f400*/  IMAD.WIDE.U32 R202, R16, -0x326172a9, RZ ;  /* 0xcd9e8d5710ca7825 */ /* 0x000fca00078e00ff */
[----:B------:R-:W-:Y:S02]  /*f410*/  LOP3.LUT R19, R19, R204, R203, 0x96, !PT ;  /* 0x000000cc13137212 */ /* 0x000fe400078e96cb */
[----:B------:R-:W-:-:S07]  /*f420*/  MOV R6, R202 ;  /* 0x000000ca00067202 */ /* 0x000fce0000000f00 */
.L_x_46302:
[----:B------:R-:W-:Y:S05]  /*f430*/  BSYNC.RECONVERGENT B1 ;  /* 0x0000000000017941 */ /* 0x000fea0003800200 */
.L_x_46301:
        /* <DEDUP_REMOVED lines=18> */
.L_x_46308:
        /* <DEDUP_REMOVED lines=13> */
.L_x_46310:
[----:B------:R-:W-:Y:S05]  /*f630*/  BSYNC.RECONVERGENT B2 ;  /* 0x0000000000027941 */ /* 0x000fea0003800200 */
.L_x_46309:
        /* <DEDUP_REMOVED lines=61> */
.L_x_46307:
[----:B------:R-:W-:Y:S05]  /*fa10*/  BSYNC.RECONVERGENT B1 ;  /* 0x0000000000017941 */ /* 0x000fea0003800200 */
.L_x_46306:
        /* <DEDUP_REMOVED lines=16> */
.L_x_46313:
        /* <DEDUP_REMOVED lines=13> */
.L_x_46315:
[----:B------:R-:W-:Y:S05]  /*fbf0*/  BSYNC.RECONVERGENT B2 ;  /* 0x0000000000027941 */ /* 0x000fea0003800200 */
.L_x_46314:
        /* <DEDUP_REMOVED lines=61> */
.L_x_46312:
[----:B------:R-:W-:Y:S05]  /*ffd0*/  BSYNC.RECONVERGENT B1 ;  /* 0x0000000000017941 */ /* 0x000fea0003800200 */
.L_x_46311:
        /* <DEDUP_REMOVED lines=16> */
.L_x_46318:
        /* <DEDUP_REMOVED lines=13> */
.L_x_46320:
[----:B------:R-:W-:Y:S05]  /*101b0*/  BSYNC.RECONVERGENT B2 ;  /* 0x0000000000027941 */ /* 0x000fea0003800200 */
.L_x_46319:
        /* <DEDUP_REMOVED lines=61> */
.L_x_46317:
[----:B------:R-:W-:Y:S05]  /*10590*/  BSYNC.RECONVERGENT B1 ;  /* 0x0000000000017941 */ /* 0x000fea0003800200 */
.L_x_46316:
        /* <DEDUP_REMOVED lines=16> */
.L_x_46300:
        /* <DEDUP_REMOVED lines=24> */
.L_x_46321:
[----:B01----:R-:W-:Y:S02]  /*10820*/  IMAD.MOV.U32 R5, RZ, RZ, R150 ;  /* 0x000000ffff057224 */ /* 0x003fe400078e0096 */
[----:B------:R-:W-:-:S07]  /*10830*/  VIADD R148, R148, 0x20 ;  /* 0x0000002094947836 */ /* 0x000fce0000000000 */
.L_x_46258:
[----:B------:R-:W-:Y:S05]  /*10840*/  BSYNC.RECONVERGENT B0 ;  /* 0x0000000000007941 */ /* 0x000fea0003800200 */
.L_x_46257:
        /* <DEDUP_REMOVED lines=35> */
.L_x_46327:
        /* <DEDUP_REMOVED lines=13> */
.L_x_46329:
[----:B------:R-:W-:Y:S05]  /*10b50*/  BSYNC.RECONVERGENT B2 ;  /* 0x0000000000027941 */ /* 0x000fea0003800200 */
.L_x_46328:
        /* <DEDUP_REMOVED lines=61> */
.L_x_46326:
[----:B------:R-:W-:Y:S05]  /*10f30*/  BSYNC.RECONVERGENT B1 ;  /* 0x0000000000017941 */ /* 0x000fea0003800200 */
.L_x_46325:
[----:B------:R-:W0:Y:S01]  /*10f40*/  LDC R169, c[0x0][0x404] ;  /* 0x00010100ffa97b82 */ /* 0x000e220000000800 */
[----:B------:R-:W-:Y:S01]  /*10f50*/  ISETP.NE.AND P3, PT, R149, 0x1, PT ;  /* 0x000000019500780c */ /* 0x000fe20003f65270 */
[----:B------:R-:W-:Y:S01]  /*10f60*/  IMAD.MOV.U32 R202, RZ, RZ, 0x2f800000 ;  /* 0x2f800000ffca7424 */ /* 0x000fe200078e00ff */
[----:B------:R-:W-:Y:S01]  /*10f70*/  I2FP.F32.U32 R151, R151 ;  /* 0x0000009700977245 */ /* 0x000fe20000201000 */
[----:B------:R-:W-:Y:S01]  /*10f80*/  BSSY.RECONVERGENT B1, `(.L_x_46330) ;  /* 0x000005b000017945 */ /* 0x000fe20003800200 */
[----:B------:R-:W-:-:S03]  /*10f90*/  HFMA2 R16, -RZ, RZ, 0, 1.1920928955078125e-07 ;  /* 0x00000002ff107431 */ /* 0x000fc600000001ff */
[----:B------:R-:W1:Y:S01]  /*10fa0*/  LDC R5, c[0x0][0x408] ;  /* 0x00010200ff057b82 */ /* 0x000e620000000800 */
[----:B------:R-:W-:Y:S01]  /*10fb0*/  FFMA.FTZ R168, R151, R202, 1.1641532182693481445e-10 ;  /* 0x2f00000097a87423 */ /* 0x000fe200000100ca */
[----:B------:R-:W-:-:S04]  /*10fc0*/  IMAD.MOV.U32 R151, RZ, RZ, R6 ;  /* 0x000000ffff977224 */ /* 0x000fc800078e0006 */
[----:B0-----:R-:W-:Y:S01]  /*10fd0*/  FSETP.LE.FTZ.AND P2, PT, R168, R169, PT ;  /* 0x000000a9a800720b */ /* 0x001fe20003f53000 */
[----:B-1---5:R-:W-:Y:S01]  /*10fe0*/  FMUL.FTZ R80, R80, R5 ;  /* 0x0000000550507220 */ /* 0x022fe20000410000 */
        /* <DEDUP_REMOVED lines=9> */
.L_x_46332:
        /* <DEDUP_REMOVED lines=13> */
.L_x_46334:
[----:B------:R-:W-:Y:S05]  /*11150*/  BSYNC.RECONVERGENT B2 ;  /* 0x0000000000027941 */ /* 0x000fea0003800200 */
.L_x_46333:
        /* <DEDUP_REMOVED lines=61> */
.L_x_46331:
[----:B------:R-:W-:Y:S05]  /*11530*/  BSYNC.RECONVERGENT B1 ;  /* 0x0000000000017941 */ /* 0x000fea0003800200 */
.L_x_46330:
        /* <DEDUP_REMOVED lines=15> */
.L_x_46337:
        /* <DEDUP_REMOVED lines=13> */
.L_x_46339:
[----:B------:R-:W-:Y:S05]  /*11700*/  BSYNC.RECONVERGENT B2 ;  /* 0x0000000000027941 */ /* 0x000fea0003800200 */
.L_x_46338:
        /* <DEDUP_REMOVED lines=61> */
.L_x_46336:
[----:B------:R-:W-:Y:S05]  /*11ae0*/  BSYNC.RECONVERGENT B1 ;  /* 0x0000000000017941 */ /* 0x000fea0003800200 */
.L_x_46335:
[----:B------:R-:W-:Y:S01]  /*11af0*/  ISETP.NE.AND P4, PT, R149, 0x1, PT ;  /* 0x000000019500780c */ /* 0x000fe20003f85270 */
[----:B------:R-:W-:Y:S01]  /*11b00*/  BSSY.RECONVERGENT B1, `(.L_x_46340) ;  /* 0x000005b000017945 */ /* 0x000fe20003800200 */
[----:B------:R-:W-:Y:S01]  /*11b10*/  I2FP.F32.U32 R151, R151 ;  /* 0x0000009700977245 */ /* 0x000fe20000201000 */
[----:B------:R-:W-:Y:S01]  /*11b20*/  FMUL.FTZ R81, R81, R5 ;  /* 0x0000000551517220 */ /* 0x000fe20000410000 */
[----:B------:R-:W-:-:S03]  /*11b30*/  IMAD.MOV.U32 R203, RZ, RZ, R6 ;  /* 0x000000ffffcb7224 */ /* 0x000fc600078e0006 */
        /* <DEDUP_REMOVED lines=12> */
.L_x_46342:
        /* <DEDUP_REMOVED lines=13> */
.L_x_46344:
[----:B------:R-:W-:Y:S05]  /*11cd0*/  BSYNC.RECONVERGENT B2 ;  /* 0x0000000000027941 */ /* 0x000fea0003800200 */
.L_x_46343:
        /* <DEDUP_REMOVED lines=61> */
.L_x_46341:
[----:B------:R-:W-:Y:S05]  /*120b0*/  BSYNC.RECONVERGENT B1 ;  /* 0x0000000000017941 */ /* 0x000fea0003800200 */
.L_x_46340:
        /* <DEDUP_REMOVED lines=15> */
.L_x_46347:
        /* <DEDUP_REMOVED lines=13> */
.L_x_46349:
[----:B------:R-:W-:Y:S05]  /*12280*/  BSYNC.RECONVERGENT B2 ;  /* 0x0000000000027941 */ /* 0x000fea0003800200 */
.L_x_46348:
        /* <DEDUP_REMOVED lines=61> */
.L_x_46346:
[----:B------:R-:W-:Y:S05]  /*12660*/  BSYNC.RECONVERGENT B1 ;  /* 0x0000000000017941 */ /* 0x000fea0003800200 */
.L_x_46345:
        /* <DEDUP_REMOVED lines=17> */
.L_x_46352:
        /* <DEDUP_REMOVED lines=13> */
.L_x_46354:
[----:B------:R-:W-:Y:S05]  /*12850*/  BSYNC.RECONVERGENT B2 ;  /* 0x0000000000027941 */ /* 0x000fea0003800200 */
.L_x_46353:
        /* <DEDUP_REMOVED lines=61> */
.L_x_46351:
[----:B------:R-:W-:Y:S05]  /*12c30*/  BSYNC.RECONVERGENT B1 ;  /* 0x0000000000017941 */ /* 0x000fea0003800200 */
.L_x_46350:
        /* <DEDUP_REMOVED lines=15> */
.L_x_46357:
        /* <DEDUP_REMOVED lines=13> */
.L_x_46359:
[----:B------:R-:W-:Y:S05]  /*12e00*/  BSYNC.RECONVERGENT B2 ;  /* 0x0000000000027941 */ /* 0x000fea0003800200 */
.L_x_46358:
        /* <DEDUP_REMOVED lines=61> */
.L_x_46356:
[----:B------:R-:W-:Y:S05]  /*131e0*/  BSYNC.RECONVERGENT B1 ;  /* 0x0000000000017941 */ /* 0x000fea0003800200 */
.L_x_46355:
        /* <DEDUP_REMOVED lines=17> */
.L_x_46362:
        /* <DEDUP_REMOVED lines=15> */
.L_x_46364:
[----:B------:R-:W-:Y:S05]  /*133f0*/  BSYNC.RECONVERGENT B2 ;  /* 0x0000000000027941 */ /* 0x000fea0003800200 */
.L_x_46363:
        /* <DEDUP_REMOVED lines=61> */
.L_x_46361:
[----:B------:R-:W-:Y:S05]  /*137d0*/  BSYNC.RECONVERGENT B1 ;  /* 0x0000000000017941 */ /* 0x000fea0003800200 */
.L_x_46360:
        /* <DEDUP_REMOVED lines=35> */
.L_x_46324:
        /* <DEDUP_REMOVED lines=16> */
.L_x_46368:
        /* <DEDUP_REMOVED lines=13> */
.L_x_46370:
[----:B------:R-:W-:Y:S05]  /*13be0*/  BSYNC.RECONVERGENT B2 ;  /* 0x0000000000027941 */ /* 0x000fea0003800200 */
.L_x_46369:
        /* <DEDUP_REMOVED lines=61> */
.L_x_46367:
[----:B------:R-:W-:Y:S05]  /*13fc0*/  BSYNC.RECONVERGENT B1 ;  /* 0x0000000000017941 */ /* 0x000fea0003800200 */
.L_x_46366:
[----:B------:R-:W0:Y:S01]  /*13fd0*/  LDC R5, c[0x0][0x404] ;  /* 0x00010100ff057b82 */ /* 0x000e220000000800 */
[----:B------:R-:W-:Y:S01]  /*13fe0*/  ISETP.NE.AND P3, PT, R168, 0x1, PT ;  /* 0x00000001a800780c */ /* 0x000fe20003f65270 */
[----:B------:R-:W-:Y:S01]  /*13ff0*/  BSSY.RECONVERGENT B1, `(.L_x_46371) ;  /* 0x000005b000017945 */ /* 0x000fe20003800200 */
[----:B------:R-:W-:Y:S01]  /*14000*/  I2FP.F32.U32 R202, R149 ;  /* 0x0000009500ca7245 */ /* 0x000fe20000201000 */
[----:B------:R-:W-:Y:S01]  /*14010*/  IMAD.MOV.U32 R149, RZ, RZ, 0x2f800000 ;  /* 0x2f800000ff957424 */ /* 0x000fe200078e00ff */
[----:B------:R-:W-:Y:S01]  /*14020*/  MOV R16, R6 ;  /* 0x0000000600107202 */ /* 0x000fe20000000f00 */
[----:B------:R-:W-:Y:S02]  /*14030*/  IMAD.MOV.U32 R151, RZ, RZ, 0x2 ;  /* 0x00000002ff977424 */ /* 0x000fe400078e00ff */
[----:B------:R-:W-:-:S05]  /*14040*/  FFMA.FTZ R202, R202, R149, 1.1641532182693481445e-10 ;  /* 0x2f000000caca7423 */ /* 0x000fca0000010095 */
[----:B0-----:R-:W-:Y:S01]  /*14050*/  FSETP.LE.FTZ.AND P2, PT, R202, R5, PT ;  /* 0x00000005ca00720b */ /* 0x001fe20003f53000 */
        /* <DEDUP_REMOVED lines=9> */
.L_x_46373:
        /* <DEDUP_REMOVED lines=13> */
.L_x_46375:
[----:B------:R-:W-:Y:S05]  /*141c0*/  BSYNC.RECONVERGENT B2 ;  /* 0x0000000000027941 */ /* 0x000fea0003800200 */
.L_x_46374:
        /* <DEDUP_REMOVED lines=61> */
.L_x_46372:
[----:B------:R-:W-:Y:S05]  /*145a0*/  BSYNC.RECONVERGENT B1 ;  /* 0x0000000000017941 */ /* 0x000fea0003800200 */
.L_x_46371:
        /* <DEDUP_REMOVED lines=16> */
.L_x_46378:
        /* <DEDUP_REMOVED lines=13> */
.L_x_46380:
[----:B------:R-:W-:Y:S05]  /*14780*/  BSYNC.RECONVERGENT B2 ;  /* 0x0000000000027941 */ /* 0x000fea0003800200 */
.L_x_46379:
        /* <DEDUP_REMOVED lines=61> */
.L_x_46377:
[----:B------:R-:W-:Y:S05]  /*14b60*/  BSYNC.RECONVERGENT B1 ;  /* 0x0000000000017941 */ /* 0x000fea0003800200 */
.L_x_46376:
        /* <DEDUP_REMOVED lines=16> */
.L_x_46383:
        /* <DEDUP_REMOVED lines=13> */
.L_x_46385:
[----:B------:R-:W-:Y:S05]  /*14d40*/  BSYNC.RECONVERGENT B2 ;  /* 0x0000000000027941 */ /* 0x000fea0003800200 */
.L_x_46384:
        /* <DEDUP_REMOVED lines=61> */
.L_x_46382:
[----:B------:R-:W-:Y:S05]  /*15120*/  BSYNC.RECONVERGENT B1 ;  /* 0x0000000000017941 */ /* 0x000fea0003800200 */
.L_x_46381:
        /* <DEDUP_REMOVED lines=16> */
.L_x_46365:
        /* <DEDUP_REMOVED lines=24> */
.L_x_46386:
[----:B01----:R-:W-:Y:S02]  /*153b0*/  IMAD.MOV.U32 R5, RZ, RZ, R150 ;  /* 0x000000ffff057224 */ /* 0x003fe400078e0096 */
[----:B------:R-:W-:-:S07]  /*153c0*/  VIADD R148, R148, 0x20 ;  /* 0x0000002094947836 */ /* 0x000fce0000000000 */
.L_x_46323:
[----:B------:R-:W-:Y:S05]  /*153d0*/  BSYNC.RECONVERGENT B0 ;  /* 0x0000000000007941 */ /* 0x000fea0003800200 */
.L_x_46322:
        /* <DEDUP_REMOVED lines=35> */
.L_x_46392:
        /* <DEDUP_REMOVED lines=13> */
.L_x_46394:
[----:B------:R-:W-:Y:S05]  /*156e0*/  BSYNC.RECONVERGENT B2 ;  /* 0x0000000000027941 */ /* 0x000fea0003800200 */
.L_x_46393:
        /* <DEDUP_REMOVED lines=61> */
.L_x_46391:
[----:B------:R-:W-:Y:S05]  /*15ac0*/  BSYNC.RECONVERGENT B1 ;  /* 0x0000000000017941 */ /* 0x000fea0003800200 */
.L_x_46390:
        /* <DEDUP_REMOVED lines=8> */
[----:B------:R-:W-:Y:S02]  /*15b50*/  IMAD.MOV.U32 R151, RZ, RZ, R6 ;  /* 0x000000ffff977224 */ /* 0x000fe400078e0006 */
[----:B0----5:R-:W-:Y:S02]  /*15b60*/  FMUL.FTZ R84, R84, R5 ;  /* 0x0000000554547220 */ /* 0x021fe40000410000 */
[----:B-1----:R-:W-:Y:S01]  /*15b70*/  FSETP.LE.FTZ.AND P2, PT, R168, R169, PT ;  /* 0x000000a9a800720b */ /* 0x002fe20003f53000 */
        /* <DEDUP_REMOVED lines=9> */
.L_x_46397:
        /* <DEDUP_REMOVED lines=13> */
.L_x_46399:
[----:B------:R-:W-:Y:S05]  /*15ce0*/  BSYNC.RECONVERGENT B2 ;  /* 0x0000000000027941 */ /* 0x000fea0003800200 */
.L_x_46398:
        /* <DEDUP_REMOVED lines=61> */
.L_x_46396:
[----:B------:R-:W-:Y:S05]  /*160c0*/  BSYNC.RECONVERGENT B1 ;  /* 0x0000000000017941 */ /* 0x000fea0003800200 */
.L_x_46395:
        /* <DEDUP_REMOVED lines=15> */
.L_x_46402:
        /* <DEDUP_REMOVED lines=13> */
.L_x_46404:
[----:B------:R-:W-:Y:S05]  /*16290*/  BSYNC.RECONVERGENT B2 ;  /* 0x0000000000027941 */ /* 0x000fea0003800200 */
.L_x_46403:
        /* <DEDUP_REMOVED lines=61> */
.L_x_46401:
[----:B------:R-:W-:Y:S05]  /*16670*/  BSYNC.RECONVERGENT B1 ;  /* 0x0000000000017941 */ /* 0x000fea0003800200 */
.L_x_46400:
        /* <DEDUP_REMOVED lines=17> */
.L_x_46407:
        /* <DEDUP_REMOVED lines=13> */
.L_x_46409:
[----:B------:R-:W-:Y:S05]  /*16860*/  BSYNC.RECONVERGENT B2 ;  /* 0x0000000000027941 */ /* 0x000fea0003800200 */
.L_x_46408:
        /* <DEDUP_REMOVED lines=61> */
.L_x_46406:
[----:B------:R-:W-:Y:S05]  /*16c40*/  BSYNC.RECONVERGENT B1 ;  /* 0x0000000000017941 */ /* 0x000fea0003800200 */
.L_x_46405:
        /* <DEDUP_REMOVED lines=15> */
.L_x_46412:
        /* <DEDUP_REMOVED lines=13> */
.L_x_46414:
[----:B------:R-:W-:Y:S05]  /*16e10*/  BSYNC.RECONVERGENT B2 ;  /* 0x0000000000027941 */ /* 0x000fea0003800200 */
.L_x_46413:
        /* <DEDUP_REMOVED lines=61> */
.L_x_46411:
[----:B------:R-:W-:Y:S05]  /*171f0*/  BSYNC.RECONVERGENT B1 ;  /* 0x0000000000017941 */ /* 0x000fea0003800200 */
.L_x_46410:
        /* <DEDUP_REMOVED lines=17> */
.L_x_46417:
        /* <DEDUP_REMOVED lines=13> */
.L_x_46419:
[----:B------:R-:W-:Y:S05]  /*173e0*/  BSYNC.RECONVERGENT B2 ;  /* 0x0000000000027941 */ /* 0x000fea0003800200 */
.L_x_46418:
        /* <DEDUP_REMOVED lines=61> */
.L_x_46416:
[----:B------:R-:W-:Y:S05]  /*177c0*/  BSYNC.RECONVERGENT B1 ;  /* 0x0000000000017941 */ /* 0x000fea0003800200 */
.L_x_46415:
        /* <DEDUP_REMOVED lines=15> */
.L_x_46422:
        /* <DEDUP_REMOVED lines=13> */
.L_x_46424:
[----:B------:R-:W-:Y:S05]  /*17990*/  BSYNC.RECONVERGENT B2 ;  /* 0x0000000000027941 */ /* 0x000fea0003800200 */
.L_x_46423:
        /* <DEDUP_REMOVED lines=61> */
.L_x_46421:
[----:B------:R-:W-:Y:S05]  /*17d70*/  BSYNC.RECONVERGENT B1 ;  /* 0x0000000000017941 */ /* 0x000fea0003800200 */
.L_x_46420:
        /* <DEDUP_REMOVED lines=17> */
.L_x_46427:
        /* <DEDUP_REMOVED lines=15> */
.L_x_46429:
[----:B------:R-:W-:Y:S05]  /*17f80*/  BSYNC.RECONVERGENT B2 ;  /* 0x0000000000027941 */ /* 0x000fea0003800200 */
.L_x_46428:
        /* <DEDUP_REMOVED lines=61> */
.L_x_46426:
[----:B------:R-:W-:Y:S05]  /*18360*/  BSYNC.RECONVERGENT B1 ;  /* 0x0000000000017941 */ /* 0x000fea0003800200 */
.L_x_46425:
        /* <DEDUP_REMOVED lines=35> */
.L_x_46389:
        /* <DEDUP_REMOVED lines=16> */
.L_x_46433:
        /* <DEDUP_REMOVED lines=13> */
.L_x_46435:
[----:B------:R-:W-:Y:S05]  /*18770*/  BSYNC.RECONVERGENT B2 ;  /* 0x0000000000027941 */ /* 0x000fea0003800200 */
.L_x_46434:
        /* <DEDUP_REMOVED lines=61> */
.L_x_46432:
[----:B------:R-:W-:Y:S05]  /*18b50*/  BSYNC.RECONVERGENT B1 ;  /* 0x0000000000017941 */ /* 0x000fea0003800200 */
.L_x_46431:
        /* <DEDUP_REMOVED lines=18> */
.L_x_46438:
        /* <DEDUP_REMOVED lines=13> */
.L_x_46440:
[----:B------:R-:W-:Y:S05]  /*18d50*/  BSYNC.RECONVERGENT B2 ;  /* 0x0000000000027941 */ /* 0x000fea0003800200 */
.L_x_46439:
        /* <DEDUP_REMOVED lines=61> */
.L_x_46437:
[----:B------:R-:W-:Y:S05]  /*19130*/  BSYNC.RECONVERGENT B1 ;  /* 0x0000000000017941 */ /* 0x000fea0003800200 */
.L_x_46436:
        /* <DEDUP_REMOVED lines=16> */
.L_x_46443:
        /* <DEDUP_REMOVED lines=13> */
.L_x_46445:
[----:B------:R-:W-:Y:S05]  /*19310*/  BSYNC.RECONVERGENT B2 ;  /* 0x0000000000027941 */ /* 0x000fea0003800200 */
.L_x_46444:
        /* <DEDUP_REMOVED lines=61> */
.L_x_46442:
[----:B------:R-:W-:Y:S05]  /*196f0*/  BSYNC.RECONVERGENT B1 ;  /* 0x0000000000017941 */ /* 0x000fea0003800200 */
.L_x_46441:
        /* <DEDUP_REMOVED lines=16> */
.L_x_46448:
        /* <DEDUP_REMOVED lines=13> */
.L_x_46450:
[----:B------:R-:W-:Y:S05]  /*198d0*/  BSYNC.RECONVERGENT B2 ;  /* 0x0000000000027941 */ /* 0x000fea0003800200 */
.L_x_46449:
        /* <DEDUP_REMOVED lines=61> */
.L_x_46447:
[----:B------:R-:W-:Y:S05]  /*19cb0*/  BSYNC.RECONVERGENT B1 ;  /* 0x0000000000017941 */ /* 0x000fea0003800200 */
.L_x_46446:
        /* <DEDUP_REMOVED lines=16> */
.L_x_46430:
        /* <DEDUP_REMOVED lines=24> */
.L_x_46451:
[----:B01----:R-:W-:Y:S02]  /*19f40*/  IMAD.MOV.U32 R5, RZ, RZ, R150 ;  /* 0x000000ffff057224 */ /* 0x003fe400078e0096 */
[----:B------:R-:W-:-:S07]  /*19f50*/  VIADD R148, R148, 0x20 ;  /* 0x0000002094947836 */ /* 0x000fce0000000000 */
.L_x_46388:
[----:B------:R-:W-:Y:S05]  /*19f60*/  BSYNC.RECONVERGENT B0 ;  /* 0x0000000000007941 */ /* 0x000fea0003800200 */
.L_x_46387:
        /* <DEDUP_REMOVED lines=35> */
.L_x_46457:
        /* <DEDUP_REMOVED lines=13> */
.L_x_46459:
[----:B------:R-:W-:Y:S05]  /*1a270*/  BSYNC.RECONVERGENT B2 ;  /* 0x0000000000027941 */ /* 0x000fea0003800200 */
.L_x_46458:
        /* <DEDUP_REMOVED lines=61> */
.L_x_46456:
[----:B------:R-:W-:Y:S05]  /*1a650*/  BSYNC.RECONVERGENT B1 ;  /* 0x0000000000017941 */ /* 0x000fea0003800200 */
.L_x_46455:
        /* <DEDUP_REMOVED lines=20> */
.L_x_46462:
        /* <DEDUP_REMOVED lines=13> */
.L_x_46464:
[----:B------:R-:W-:Y:S05]  /*1a870*/  BSYNC.RECONVERGENT B2 ;  /* 0x0000000000027941 */ /* 0x000fea0003800200 */
.L_x_46463:
        /* <DEDUP_REMOVED lines=61> */
.L_x_46461:
[----:B------:R-:W-:Y:S05]  /*1ac50*/  BSYNC.RECONVERGENT B1 ;  /* 0x0000000000017941 */ /* 0x000fea0003800200 */
.L_x_46460:
        /* <DEDUP_REMOVED lines=15> */
.L_x_46467:
        /* <DEDUP_REMOVED lines=13> */
.L_x_46469:
[----:B------:R-:W-:Y:S05]  /*1ae20*/  BSYNC.RECONVERGENT B2 ;  /* 0x0000000000027941 */ /* 0x000fea0003800200 */
.L_x_46468:
        /* <DEDUP_REMOVED lines=61> */
.L_x_46466:
[----:B------:R-:W-:Y:S05]  /*1b200*/  BSYNC.RECONVERGENT B1 ;  /* 0x0000000000017941 */ /* 0x000fea0003800200 */
.L_x_46465:
        /* <DEDUP_REMOVED lines=17> */
.L_x_46472:
        /* <DEDUP_REMOVED lines=13> */
.L_x_46474:
[----:B------:R-:W-:Y:S05]  /*1b3f0*/  BSYNC.RECONVERGENT B2 ;  /* 0x0000000000027941 */ /* 0x000fea0003800200 */
.L_x_46473:
        /* <DEDUP_REMOVED lines=61> */
.L_x_46471:
[----:B------:R-:W-:Y:S05]  /*1b7d0*/  BSYNC.RECONVERGENT B1 ;  /* 0x0000000000017941 */ /* 0x000fea0003800200 */
.L_x_46470:
        /* <DEDUP_REMOVED lines=15> */
.L_x_46477:
        /* <DEDUP_REMOVED lines=13> */
.L_x_46479:
[----:B------:R-:W-:Y:S05]  /*1b9a0*/  BSYNC.RECONVERGENT B2 ;  /* 0x0000000000027941 */ /* 0x000fea0003800200 */
.L_x_46478:
        /* <DEDUP_REMOVED lines=61> */
.L_x_46476:
[----:B------:R-:W-:Y:S05]  /*1bd80*/  BSYNC.RECONVERGENT B1 ;  /* 0x0000000000017941 */ /* 0x000fea0003800200 */
.L_x_46475:
        /* <DEDUP_REMOVED lines=17> */
.L_x_46482:
        /* <DEDUP_REMOVED lines=13> */
.L_x_46484:
[----:B------:R-:W-:Y:S05]  /*1bf70*/  BSYNC.RECONVERGENT B2 ;  /* 0x0000000000027941 */ /* 0x000fea0003800200 */
.L_x_46483:
        /* <DEDUP_REMOVED lines=61> */
.L_x_46481:
[----:B------:R-:W-:Y:S05]  /*1c350*/  BSYNC.RECONVERGENT B1 ;  /* 0x0000000000017941 */ /* 0x000fea0003800200 */
.L_x_46480:
        /* <DEDUP_REMOVED lines=15> */
.L_x_46487:
        /* <DEDUP_REMOVED lines=13> */
.L_x_46489:
[----:B------:R-:W-:Y:S05]  /*1c520*/  BSYNC.RECONVERGENT B2 ;  /* 0x0000000000027941 */ /* 0x000fea0003800200 */
.L_x_46488:
        /* <DEDUP_REMOVED lines=61> */
.L_x_46486:
[----:B------:R-:W-:Y:S05]  /*1c900*/  BSYNC.RECONVERGENT B1 ;  /* 0x0000000000017941 */ /* 0x000fea0003800200 */
.L_x_46485:
        /* <DEDUP_REMOVED lines=17> */
.L_x_46492:
        /* <DEDUP_REMOVED lines=15> */
.L_x_46494:
[----:B------:R-:W-:Y:S05]  /*1cb10*/  BSYNC.RECONVERGENT B2 ;  /* 0x0000000000027941 */ /* 0x000fea0003800200 */
.L_x_46493:
        /* <DEDUP_REMOVED lines=61> */
.L_x_46491:
[----:B------:R-:W-:Y:S05]  /*1cef0*/  BSYNC.RECONVERGENT B1 ;  /* 0x0000000000017941 */ /* 0x000fea0003800200 */
.L_x_46490:
        /* <DEDUP_REMOVED lines=35> */
.L_x_46454:
        /* <DEDUP_REMOVED lines=16> */
.L_x_46498:
        /* <DEDUP_REMOVED lines=13> */
.L_x_46500:
[----:B------:R-:W-:Y:S05]  /*1d300*/  BSYNC.RECONVERGENT B2 ;  /* 0x0000000000027941 */ /* 0x000fea0003800200 */
.L_x_46499:
        /* <DEDUP_REMOVED lines=61> */
.L_x_46497:
[----:B------:R-:W-:Y:S05]  /*1d6e0*/  BSYNC.RECONVERGENT B1 ;  /* 0x0000000000017941 */ /* 0x000fea0003800200 */
.L_x_46496:
        /* <DEDUP_REMOVED lines=18> */
.L_x_46503:
        /* <DEDUP_REMOVED lines=13> */
.L_x_46505:
[----:B------:R-:W-:Y:S05]  /*1d8e0*/  BSYNC.RECONVERGENT B2 ;  /* 0x0000000000027941 */ /* 0x000fea0003800200 */
.L_x_46504:
        /* <DEDUP_REMOVED lines=61> */
.L_x_46502:
[----:B------:R-:W-:Y:S05]  /*1dcc0*/  BSYNC.RECONVERGENT B1 ;  /* 0x0000000000017941 */ /* 0x000fea0003800200 */
.L_x_46501:
        /* <DEDUP_REMOVED lines=16> */
.L_x_46508:
        /* <DEDUP_REMOVED lines=13> */
.L_x_46510:
[----:B------:R-:W-:Y:S05]  /*1dea0*/  BSYNC.RECONVERGENT B2 ;  /* 0x0000000000027941 */ /* 0x000fea0003800200 */
.L_x_46509:
        /* <DEDUP_REMOVED lines=61> */
.L_x_46507:
[----:B------:R-:W-:Y:S05]  /*1e280*/  BSYNC.RECONVERGENT B1 ;  /* 0x0000000000017941 */ /* 0x000fea0003800200 */
.L_x_46506:
        /* <DEDUP_REMOVED lines=16> */
.L_x_46513:
        /* <DEDUP_REMOVED lines=13> */
.L_x_46515:
[----:B------:R-:W-:Y:S05]  /*1e460*/  BSYNC.RECONVERGENT B2 ;  /* 0x0000000000027941 */ /* 0x000fea0003800200 */
.L_x_46514:
        /* <DEDUP_REMOVED lines=61> */
.L_x_46512:
[----:B------:R-:W-:Y:S05]  /*1e840*/  BSYNC.RECONVERGENT B1 ;  /* 0x0000000000017941 */ /* 0x000fea0003800200 */
.L_x_46511:
        /* <DEDUP_REMOVED lines=16> */
.L_x_46495:
[----:B------:R-:W0:Y:S01]  /*1e950*/  LDC.64 R204, c[0x0][0x3a8] ;  /* 0x0000ea00ffcc7b82 */ /* 0x000e220000000a00 */
[----:B------:R-:W-:Y:S02]  /*1e960*/  SEL R151, RZ, 0x1000000, !P5 ;  /* 0x01000000ff977807 */ /* 0x000fe40006800000 */
[----:B------:R-:W-:Y:S02]  /*1e970*/  SEL R168, RZ, 0x10000, !P4 ;  /* 0x00010000ffa87807 */ /* 0x000fe40006000000 */
[----:B------:R-:W-:Y:S02]  /*1e980*/  SEL R149, RZ, 0x100, !P3 ;  /* 0x00000100ff957807 */ /* 0x000fe40005800000 */
[----:B------:R-:W-:Y:S01]  /*1e990*/  SEL R5, RZ, 0x1, !P2 ;  /* 0x00000001ff057807 */ /* 0x000fe20005000000 */
[----:B------:R-:W1:Y:S01]  /*1e9a0*/  LDC.64 R202, c[0x0][0x3b0] ;  /* 0x0000ec00ffca7b82 */ /* 0x000e620000000a00 */
[----:B------:R-:W-:-:S05]  /*1e9b0*/  IADD3 R168, PT, PT, R149, R151, R168 ;  /* 0x0000009795a87210 */ /* 0x000fca0007ffe0a8 */
        /* <DEDUP_REMOVED lines=17> */
.L_x_46516:
[----:B01----:R-:W-:Y:S02]  /*1ead0*/  IMAD.MOV.U32 R5, RZ, RZ, R150 ;  /* 0x000000ffff057224 */ /* 0x003fe400078e0096 */
[----:B------:R-:W-:-:S07]  /*1eae0*/  VIADD R148, R148, 0x20 ;  /* 0x0000002094947836 */ /* 0x000fce0000000000 */
.L_x_46453:
[----:B------:R-:W-:Y:S05]  /*1eaf0*/  BSYNC.RECONVERGENT B0 ;  /* 0x0000000000007941 */ /* 0x000fea0003800200 */
.L_x_46452:
        /* <DEDUP_REMOVED lines=35> */
.L_x_46522:
        /* <DEDUP_REMOVED lines=13> */
.L_x_46524:
[----:B------:R-:W-:Y:S05]  /*1ee00*/  BSYNC.RECONVERGENT B2 ;  /* 0x0000000000027941 */ /* 0x000fea0003800200 */
.L_x_46523:
        /* <DEDUP_REMOVED lines=61> */
.L_x_46521:
[----:B------:R-:W-:Y:S05]  /*1f1e0*/  BSYNC.RECONVERGENT B1 ;  /* 0x0000000000017941 */ /* 0x000fea0003800200 */
.L_x_46520:
        /* <DEDUP_REMOVED lines=20> */
.L_x_46527:
        /* <DEDUP_REMOVED lines=13> */
.L_x_46529:
[----:B------:R-:W-:Y:S05]  /*1f400*/  BSYNC.RECONVERGENT B2 ;  /* 0x0000000000027941 */ /* 0x000fea0003800200 */
.L_x_46528:
        /* <DEDUP_REMOVED lines=61> */
.L_x_46526:
[----:B------:R-:W-:Y:S05]  /*1f7e0*/  BSYNC.RECONVERGENT B1 ;  /* 0x0000000000017941 */ /* 0x000fea0003800200 */
.L_x_46525:
        /* <DEDUP_REMOVED lines=15> */
.L_x_46532:
        /* <DEDUP_REMOVED lines=13> */
.L_x_46534:
[----:B------:R-:W-:Y:S05]  /*1f9b0*/  BSYNC.RECONVERGENT B2 ;  /* 0x0000000000027941 */ /* 0x000fea0003800200 */
.L_x_46533:
        /* <DEDUP_REMOVED lines=61> */
.L_x_46531:
[----:B------:R-:W-:Y:S05]  /*1fd90*/  BSYNC.RECONVERGENT B1 ;  /* 0x0000000000017941 */ /* 0x000fea0003800200 */
.L_x_46530:
        /* <DEDUP_REMOVED lines=17> */
.L_x_46537:
        /* <DEDUP_REMOVED lines=13> */
.L_x_46539:
[----:B------:R-:W-:Y:S05]  /*1ff80*/  BSYNC.RECONVERGENT B2 ;  /* 0x0000000000027941 */ /* 0x000fea0003800200 */
.L_x_46538:
        /* <DEDUP_REMOVED lines=61> */
.L_x_46536:
[----:B------:R-:W-:Y:S05]  /*20360*/  BSYNC.RECONVERGENT B1 ;  /* 0x0000000000017941 */ /* 0x000fea0003800200 */
.L_x_46535:
        /* <DEDUP_REMOVED lines=15> */
.L_x_46542:
        /* <DEDUP_REMOVED lines=13> */
.L_x_46544:
[----:B------:R-:W-:Y:S05]  /*20530*/  BSYNC.RECONVERGENT B2 ;  /* 0x0000000000027941 */ /* 0x000fea0003800200 */
.L_x_46543:
        /* <DEDUP_REMOVED lines=61> */
.L_x_46541:
[----:B------:R-:W-:Y:S05]  /*20910*/  BSYNC.RECONVERGENT B1 ;  /* 0x0000000000017941 */ /* 0x000fea0003800200 */
.L_x_46540:
        /* <DEDUP_REMOVED lines=17> */
.L_x_46547:
        /* <DEDUP_REMOVED lines=13> */
.L_x_46549:
[----:B------:R-:W-:Y:S05]  /*20b00*/  BSYNC.RECONVERGENT B2 ;  /* 0x0000000000027941 */ /* 0x000fea0003800200 */
.L_x_46548:
        /* <DEDUP_REMOVED lines=61> */
.L_x_46546:
[----:B------:R-:W-:Y:S05]  /*20ee0*/  BSYNC.RECONVERGENT B1 ;  /* 0x0000000000017941 */ /* 0x000fea0003800200 */
.L_x_46545:
        /* <DEDUP_REMOVED lines=15> */
.L_x_46552:
        /* <DEDUP_REMOVED lines=13> */
.L_x_46554:
[----:B------:R-:W-:Y:S05]  /*210b0*/  BSYNC.RECONVERGENT B2 ;  /* 0x0000000000027941 */ /* 0x000fea0003800200 */
.L_x_46553:
        /* <DEDUP_REMOVED lines=61> */
.L_x_46551:
[----:B------:R-:W-:Y:S05]  /*21490*/  BSYNC.RECONVERGENT B1 ;  /* 0x0000000000017941 */ /* 0x000fea0003800200 */
.L_x_46550:
        /* <DEDUP_REMOVED lines=17> */
.L_x_46557:
        /* <DEDUP_REMOVED lines=15> */
.L_x_46559:
[----:B------:R-:W-:Y:S05]  /*216a0*/  BSYNC.RECONVERGENT B2 ;  /* 0x0000000000027941 */ /* 0x000fea0003800200 */
.L_x_46558:
        /* <DEDUP_REMOVED lines=61> */
.L_x_46556:
[----:B------:R-:W-:Y:S05]  /*21a80*/  BSYNC.RECONVERGENT B1 ;  /* 0x0000000000017941 */ /* 0x000fea0003800200 */
.L_x_46555:
        /* <DEDUP_REMOVED lines=35> */
.L_x_46519:
        /* <DEDUP_REMOVED lines=16> */
.L_x_46563:
        /* <DEDUP_REMOVED lines=13> */
.L_x_46565:
[----:B------:R-:W-:Y:S05]  /*21e90*/  BSYNC.RECONVERGENT B2 ;  /* 0x0000000000027941 */ /* 0x000fea0003800200 */
.L_x_46564:
        /* <DEDUP_REMOVED lines=61> */
.L_x_46562:
[----:B------:R-:W-:Y:S05]  /*22270*/  BSYNC.RECONVERGENT B1 ;  /* 0x0000000000017941 */ /* 0x000fea0003800200 */
.L_x_46561:
        /* <DEDUP_REMOVED lines=18> */
.L_x_46568:
        /* <DEDUP_REMOVED lines=13> */
.L_x_46570:
[----:B------:R-:W-:Y:S05]  /*22470*/  BSYNC.RECONVERGENT B2 ;  /* 0x0000000000027941 */ /* 0x000fea0003800200 */
.L_x_46569:
        /* <DEDUP_REMOVED lines=61> */
.L_x_46567:
[----:B------:R-:W-:Y:S05]  /*22850*/  BSYNC.RECONVERGENT B1 ;  /* 0x0000000000017941 */ /* 0x000fea0003800200 */
.L_x_46566:
        /* <DEDUP_REMOVED lines=16> */
.L_x_46573:
        /* <DEDUP_REMOVED lines=13> */
.L_x_46575:
[----:B------:R-:W-:Y:S05]  /*22a30*/  BSYNC.RECONVERGENT B2 ;  /* 0x0000000000027941 */ /* 0x000fea0003800200 */
.L_x_46574:
        /* <DEDUP_REMOVED lines=61> */
.L_x_46572:
[----:B------:R-:W-:Y:S05]  /*22e10*/  BSYNC.RECONVERGENT B1 ;  /* 0x0000000000017941 */ /* 0x000fea0003800200 */
.L_x_46571:
        /* <DEDUP_REMOVED lines=16> */
.L_x_46578:
        /* <DEDUP_REMOVED lines=13> */
.L_x_46580:
[----:B------:R-:W-:Y:S05]  /*22ff0*/  BSYNC.RECONVERGENT B2 ;  /* 0x0000000000027941 */ /* 0x000fea0003800200 */
.L_x_46579:
        /* <DEDUP_REMOVED lines=61> */
.L_x_46577:
[----:B------:R-:W-:Y:S05]  /*233d0*/  BSYNC.RECONVERGENT B1 ;  /* 0x0000000000017941 */ /* 0x000fea0003800200 */
.L_x_46576:
        /* <DEDUP_REMOVED lines=16> */
.L_x_46560:
        /* <DEDUP_REMOVED lines=24> */
.L_x_46581:
[----:B01----:R-:W-:Y:S02]  /*23660*/  IMAD.MOV.U32 R5, RZ, RZ, R150 ;  /* 0x000000ffff057224 */ /* 0x003fe400078e0096 */
[----:B------:R-:W-:-:S07]  /*23670*/  VIADD R148, R148, 0x20 ;  /* 0x0000002094947836 */ /* 0x000fce0000000000 */
.L_x_46518:
[----:B------:R-:W-:Y:S05]  /*23680*/  BSYNC.RECONVERGENT B0 ;  /* 0x0000000000007941 */ /* 0x000fea0003800200 */
.L_x_46517:
        /* <DEDUP_REMOVED lines=35> */
.L_x_46587:
        /* <DEDUP_REMOVED lines=13> */
.L_x_46589:
[----:B------:R-:W-:Y:S05]  /*23990*/  BSYNC.RECONVERGENT B2 ;  /* 0x0000000000027941 */ /* 0x000fea0003800200 */
.L_x_46588:
        /* <DEDUP_REMOVED lines=61> */
.L_x_46586:
[----:B------:R-:W-:Y:S05]  /*23d70*/  BSYNC.RECONVERGENT B1 ;  /* 0x0000000000017941 */ /* 0x000fea0003800200 */
.L_x_46585:
        /* <DEDUP_REMOVED lines=20> */
.L_x_46592:
        /* <DEDUP_REMOVED lines=13> */
.L_x_46594:
[----:B------:R-:W-:Y:S05]  /*23f90*/  BSYNC.RECONVERGENT B2 ;  /* 0x0000000000027941 */ /* 0x000fea0003800200 */
.L_x_46593:
        /* <DEDUP_REMOVED lines=61> */
.L_x_46591:
[----:B------:R-:W-:Y:S05]  /*24370*/  BSYNC.RECONVERGENT B1 ;  /* 0x0000000000017941 */ /* 0x000fea0003800200 */
.L_x_46590:
        /* <DEDUP_REMOVED lines=15> */
.L_x_46597:
        /* <DEDUP_REMOVED lines=13> */
.L_x_46599:
[----:B------:R-:W-:Y:S05]  /*24540*/  BSYNC.RECONVERGENT B2 ;  /* 0x0000000000027941 */ /* 0x000fea0003800200 */
.L_x_46598:
        /* <DEDUP_REMOVED lines=61> */
.L_x_46596:
[----:B------:R-:W-:Y:S05]  /*24920*/  BSYNC.RECONVERGENT B1 ;  /* 0x0000000000017941 */ /* 0x000fea0003800200 */
.L_x_46595:
        /* <DEDUP_REMOVED lines=17> */
.L_x_46602:
        /* <DEDUP_REMOVED lines=13> */
.L_x_46604:
[----:B------:R-:W-:Y:S05]  /*24b10*/  BSYNC.RECONVERGENT B2 ;  /* 0x0000000000027941 */ /* 0x000fea0003800200 */
.L_x_46603:
        /* <DEDUP_REMOVED lines=61> */
.L_x_46601:
[----:B------:R-:W-:Y:S05]  /*24ef0*/  BSYNC.RECONVERGENT B1 ;  /* 0x0000000000017941 */ /* 0x000fea0003800200 */
.L_x_46600:
        /* <DEDUP_REMOVED lines=15> */
.L_x_46607:
        /* <DEDUP_REMOVED lines=13> */
.L_x_46609:
[----:B------:R-:W-:Y:S05]  /*250c0*/  BSYNC.RECONVERGENT B2 ;  /* 0x0000000000027941 */ /* 0x000fea0003800200 */
.L_x_46608:
        /* <DEDUP_REMOVED lines=61> */
.L_x_46606:
[----:B------:R-:W-:Y:S05]  /*254a0*/  BSYNC.RECONVERGENT B1 ;  /* 0x0000000000017941 */ /* 0x000fea0003800200 */
.L_x_46605:
        /* <DEDUP_REMOVED lines=17> */
.L_x_46612:
        /* <DEDUP_REMOVED lines=13> */
.L_x_46614:
[----:B------:R-:W-:Y:S05]  /*25690*/  BSYNC.RECONVERGENT B2 ;  /* 0x0000000000027941 */ /* 0x000fea0003800200 */
.L_x_46613:
        /* <DEDUP_REMOVED lines=61> */
.L_x_46611:
[----:B------:R-:W-:Y:S05]  /*25a70*/  BSYNC.RECONVERGENT B1 ;  /* 0x0000000000017941 */ /* 0x000fea0003800200 */
.L_x_46610:
        /* <DEDUP_REMOVED lines=15> */
.L_x_46617:
        /* <DEDUP_REMOVED lines=13> */
.L_x_46619:
[----:B------:R-:W-:Y:S05]  /*25c40*/  BSYNC.RECONVERGENT B2 ;  /* 0x0000000000027941 */ /* 0x000fea0003800200 */
.L_x_46618:
        /* <DEDUP_REMOVED lines=61> */
.L_x_46616:
[----:B------:R-:W-:Y:S05]  /*26020*/  BSYNC.RECONVERGENT B1 ;  /* 0x0000000000017941 */ /* 0x000fea0003800200 */
.L_x_46615:
        /* <DEDUP_REMOVED lines=17> */
.L_x_46622:
        /* <DEDUP_REMOVED lines=15> */
.L_x_46624:
[----:B------:R-:W-:Y:S05]  /*26230*/  BSYNC.RECONVERGENT B2 ;  /* 0x0000000000027941 */ /* 0x000fea0003800200 */
.L_x_46623:
        /* <DEDUP_REMOVED lines=61> */
.L_x_46621:
[----:B------:R-:W-:Y:S05]  /*26610*/  BSYNC.RECONVERGENT B1 ;  /* 0x0000000000017941 */ /* 0x000fea0003800200 */
.L_x_46620:
        /* <DEDUP_REMOVED lines=35> */
.L_x_46584:
        /* <DEDUP_REMOVED lines=16> */
.L_x_46628:
        /* <DEDUP_REMOVED lines=13> */
.L_x_46630:
[----:B------:R-:W-:Y:S05]  /*26a20*/  BSYNC.RECONVERGENT B2 ;  /* 0x0000000000027941 */ /* 0x000fea0003800200 */
.L_x_46629:
        /* <DEDUP_REMOVED lines=61> */
.L_x_46627:
[----:B------:R-:W-:Y:S05]  /*26e00*/  BSYNC.RECONVERGENT B1 ;  /* 0x0000000000017941 */ /* 0x000fea0003800200 */
.L_x_46626:
        /* <DEDUP_REMOVED lines=18> */
.L_x_46633:
        /* <DEDUP_REMOVED lines=13> */
.L_x_46635:
[----:B------:R-:W-:Y:S05]  /*27000*/  BSYNC.RECONVERGENT B2 ;  /* 0x0000000000027941 */ /* 0x000fea0003800200 */
.L_x_46634:
        /* <DEDUP_REMOVED lines=61> */
.L_x_46632:
[----:B------:R-:W-:Y:S05]  /*273e0*/  BSYNC.RECONVERGENT B1 ;  /* 0x0000000000017941 */ /* 0x000fea0003800200 */
.L_x_46631:
        /* <DEDUP_REMOVED lines=16> */
.L_x_46638:
        /* <DEDUP_REMOVED lines=13> */
.L_x_46640:
[----:B------:R-:W-:Y:S05]  /*275c0*/  BSYNC.RECONVERGENT B2 ;  /* 0x0000000000027941 */ /* 0x000fea0003800200 */
.L_x_46639:
        /* <DEDUP_REMOVED lines=61> */
.L_x_46637:
[----:B------:R-:W-:Y:S05]  /*279a0*/  BSYNC.RECONVERGENT B1 ;  /* 0x0000000000017941 */ /* 0x000fea0003800200 */
.L_x_46636:
        /* <DEDUP_REMOVED lines=16> */
.L_x_46643:
        /* <DEDUP_REMOVED lines=13> */
.L_x_46645:
[----:B------:R-:W-:Y:S05]  /*27b80*/  BSYNC.RECONVERGENT B2 ;  /* 0x0000000000027941 */ /* 0x000fea0003800200 */
.L_x_46644:
        /* <DEDUP_REMOVED lines=61> */
.L_x_46642:
[----:B------:R-:W-:Y:S05]  /*27f60*/  BSYNC.RECONVERGENT B1 ;  /* 0x0000000000017941 */ /* 0x000fea0003800200 */
.L_x_46641:
        /* <DEDUP_REMOVED lines=16> */
.L_x_46625:
        /* <DEDUP_REMOVED lines=24> */
.L_x_46646:
[----:B01----:R-:W-:Y:S02]  /*281f0*/  IMAD.MOV.U32 R5, RZ, RZ, R150 ;  /* 0x000000ffff057224 */ /* 0x003fe400078e0096 */
[----:B------:R-:W-:-:S07]  /*28200*/  VIADD R148, R148, 0x20 ;  /* 0x0000002094947836 */ /* 0x000fce0000000000 */
.L_x_46583:
[----:B------:R-:W-:Y:S05]  /*28210*/  BSYNC.RECONVERGENT B0 ;  /* 0x0000000000007941 */ /* 0x000fea0003800200 */
.L_x_46582:
        /* <DEDUP_REMOVED lines=35> */
.L_x_46652:
        /* <DEDUP_REMOVED lines=13> */
.L_x_46654:
[----:B------:R-:W-:Y:S05]  /*28520*/  BSYNC.RECONVERGENT B2 ;  /* 0x0000000000027941 */ /* 0x000fea0003800200 */
.L_x_46653:
        /* <DEDUP_REMOVED lines=61> */
.L_x_46651:
[----:B------:R-:W-:Y:S05]  /*28900*/  BSYNC.RECONVERGENT B1 ;  /* 0x0000000000017941 */ /* 0x000fea0003800200 */
.L_x_46650:
        /* <DEDUP_REMOVED lines=20> */
.L_x_46657:
        /* <DEDUP_REMOVED lines=13> */
.L_x_46659:
[----:B------:R-:W-:Y:S05]  /*28b20*/  BSYNC.RECONVERGENT B2 ;  /* 0x0000000000027941 */ /* 0x000fea0003800200 */
.L_x_46658:
        /* <DEDUP_REMOVED lines=61> */
.L_x_46656:
[----:B------:R-:W-:Y:S05]  /*28f00*/  BSYNC.RECONVERGENT B1 ;  /* 0x0000000000017941 */ /* 0x000fea0003800200 */
.L_x_46655:
        /* <DEDUP_REMOVED lines=15> */
.L_x_46662:
        /* <DEDUP_REMOVED lines=13> */
.L_x_46664:
[----:B------:R-:W-:Y:S05]  /*290d0*/  BSYNC.RECONVERGENT B2 ;  /* 0x0000000000027941 */ /* 0x000fea0003800200 */
.L_x_46663:
        /* <DEDUP_REMOVED lines=61> */
.L_x_46661:
[----:B------:R-:W-:Y:S05]  /*294b0*/  BSYNC.RECONVERGENT B1 ;  /* 0x0000000000017941 */ /* 0x000fea0003800200 */
.L_x_46660:
        /* <DEDUP_REMOVED lines=17> */
.L_x_46667:
        /* <DEDUP_REMOVED lines=13> */
.L_x_46669:
[----:B------:R-:W-:Y:S05]  /*296a0*/  BSYNC.RECONVERGENT B2 ;  /* 0x0000000000027941 */ /* 0x000fea0003800200 */
.L_x_46668:
        /* <DEDUP_REMOVED lines=61> */
.L_x_46666:
[----:B------:R-:W-:Y:S05]  /*29a80*/  BSYNC.RECONVERGENT B1 ;  /* 0x0000000000017941 */ /* 0x000fea0003800200 */
.L_x_46665:
        /* <DEDUP_REMOVED lines=15> */
.L_x_46672:
        /* <DEDUP_REMOVED lines=13> */
.L_x_46674:
[----:B------:R-:W-:Y:S05]  /*29c50*/  BSYNC.RECONVERGENT B2 ;  /* 0x0000000000027941 */ /* 0x000fea0003800200 */
.L_x_46673:
        /* <DEDUP_REMOVED lines=61> */
.L_x_46671:
[----:B------:R-:W-:Y:S05]  /*2a030*/  BSYNC.RECONVERGENT B1 ;  /* 0x0000000000017941 */ /* 0x000fea0003800200 */
.L_x_46670:
        /* <DEDUP_REMOVED lines=17> */
.L_x_46677:
        /* <DEDUP_REMOVED lines=13> */
.L_x_46679:
[----:B------:R-:W-:Y:S05]  /*2a220*/  BSYNC.RECONVERGENT B2 ;  /* 0x0000000000027941 */ /* 0x000fea0003800200 */
.L_x_46678:
[----:B------:R-:W-:Y:S01]  /*2a230*/  IMAD.WIDE.U32 R230, R14, -0x326172a9, RZ ;  /* 0xcd9e8d570ee67825 */ /* 0x000fe200078e00ff */
[----:B------:R-:W-:Y:S02]  /*2a240*/  LOP3.LUT R16, R13, R205, R159, 0x96, !PT ;  /* 0x000000cd0d107212 */ /* 0x000fe400078e969f */
[----:B------:R-:W-:Y:S01]  /*2a250*/  IADD3 R19, PT, PT, R158, -0x700cb87f, RZ ;  /* 0x8ff347819e137810 */ /* 0x000fe20007ffe0ff */
[----:B------:R-:W-:Y:S01]  /*2a260*/  VIADD R20, R159, 0x96a522ad ;  /* 0x96a522ad9f147836 */ /* 0x000fe20000000000 */
[----:B------:R-:W-:Y:S01]  /*2a270*/  LOP3.LUT R6, R15, R231, R158, 0x96, !PT ;  /* 0x000000e70f067212 */ /* 0x000fe200078e969e */
[----:B------:R-:W-:Y:S01]  /*2a280*/  IMAD.WIDE.U32 R206, R16, -0x326172a9, RZ ;  /* 0xcd9e8d5710ce7825 */ /* 0x000fe200078e00ff */
[----:B------:R-:W-:-:S03]  /*2a290*/  IADD3 R16, PT, PT, R158, -0x61c88647, RZ ;  /* 0x9e3779b99e107810 */ /* 0x000fc60007ffe0ff */
[----:B------:R-:W-:Y:S01]  /*2a2a0*/  IMAD.WIDE.U32 R228, R6, -0x2daee0ad, RZ ;  /* 0xd2511f5306e47825 */ /* 0x000fe200078e00ff */
[----:B------:R-:W-:-:S03]  /*2a2b0*/  LOP3.LUT R16, R16, R230, R207, 0x96, !PT ;  /* 0x000000e610107212 */ /* 0x000fc600078e96cf */
[C---:B------:R-:W-:Y:S02]  /*2a2c0*/  VIADD R6, R159.reuse, 0xbb67ae85 ;  /* 0xbb67ae859f067836 */ /* 0x040fe40000000000 */
[----:B------:R-:W-:Y:S02]  /*2a2d0*/  IMAD.MOV.U32 R102, RZ, RZ, R150 ;  /* 0x000000ffff667224 */ /* 0x000fe400078e0096 */
[----:B------:R-:W-:Y:S01]  /*2a2e0*/  IMAD.MOV.U32 R151, RZ, RZ, RZ ;  /* 0x000000ffff977224 */ /* 0x000fe200078e00ff */
        /* <DEDUP_REMOVED lines=43> */
[----:B------:R-:W-:Y:S02]  /*2a5a0*/  LOP3.LUT R6, R6, R206, R231, 0x96, !PT ;  /* 0x000000ce06067212 */ /* 0x000fe400078e96e7 */
[----:B------:R-:W-:-:S03]  /*2a5b0*/  LOP3.LUT R19, R19, R230, R229, 0x96, !PT ;  /* 0x000000e613137212 */ /* 0x000fc600078e96e5 */
[----:B------:R-:W-:Y:S01]  /*2a5c0*/  IMAD.WIDE.U32 R206, R6, -0x2daee0ad, RZ ;  /* 0xd2511f5306ce7825 */ /* 0x000fe200078e00ff */
[----:B------:R-:W-:-:S04]  /*2a5d0*/  MOV R6, R228 ;  /* 0x000000e400067202 */ /* 0x000fc80000000f00 */
[----:B------:R-:W-:Y:S02]  /*2a5e0*/  LOP3.LUT R20, R20, R204, R207, 0x96, !PT ;  /* 0x000000cc14147212 */ /* 0x000fe400078e96cf */
[----:B------:R-:W-:-:S07]  /*2a5f0*/  MOV R150, R206 ;  /* 0x000000ce00967202 */ /* 0x000fce0000000f00 */
.L_x_46676:
[----:B------:R-:W-:Y:S05]  /*2a600*/  BSYNC.RECONVERGENT B1 ;  /* 0x0000000000017941 */ /* 0x000fea0003800200 */
.L_x_46675:
        /* <DEDUP_REMOVED lines=15> */
.L_x_46682:
        /* <DEDUP_REMOVED lines=13> */
.L_x_46684:
[----:B------:R-:W-:Y:S05]  /*2a7d0*/  BSYNC.RECONVERGENT B2 ;  /* 0x0000000000027941 */ /* 0x000fea0003800200 */
.L_x_46683:
[----:B------:R-:W-:Y:S01]  /*2a7e0*/  IMAD.WIDE.U32 R230, R14, -0x326172a9, RZ ;  /* 0xcd9e8d570ee67825 */ /* 0x000fe200078e00ff */
[----:B------:R-:W-:-:S03]  /*2a7f0*/  LOP3.LUT R16, R13, R205, R159, 0x96, !PT ;  /* 0x000000cd0d107212 */ /* 0x000fc600078e969f */
[----:B------:R-:W-:Y:S01]  /*2a800*/  HFMA2 R149, -RZ, RZ, 0, 0 ;  /* 0x00000000ff957431 */ /* 0x000fe200000001ff */
        /* <DEDUP_REMOVED lines=58> */
.L_x_46681:
[----:B------:R-:W-:Y:S05]  /*2abb0*/  BSYNC.RECONVERGENT B1 ;  /* 0x0000000000017941 */ /* 0x000fea0003800200 */
.L_x_46680:
        /* <DEDUP_REMOVED lines=17> */
.L_x_46687:
        /* <DEDUP_REMOVED lines=15> */
.L_x_46689:
[----:B------:R-:W-:Y:S05]  /*2adc0*/  BSYNC.RECONVERGENT B2 ;  /* 0x0000000000027941 */ /* 0x000fea0003800200 */
.L_x_46688:
        /* <DEDUP_REMOVED lines=54> */
[----:B------:R-:W-:Y:S01]  /*2b130*/  IMAD.MOV.U32 R16, RZ, RZ, RZ ;  /* 0x000000ffff107224 */ /* 0x000fe200078e00ff */
[----:B------:R-:W-:-:S03]  /*2b140*/  LOP3.LUT R19, R19, R232, R231, 0x96, !PT ;  /* 0x000000e813137212 */ /* 0x000fc600078e96e7 */
[----:B------:R-:W-:Y:S01]  /*2b150*/  IMAD.WIDE.U32 R228, R6, -0x2daee0ad, RZ ;  /* 0xd2511f5306e47825 */ /* 0x000fe200078e00ff */
[----:B------:R-:W-:-:S04]  /*2b160*/  MOV R6, R230 ;  /* 0x000000e600067202 */ /* 0x000fc80000000f00 */
[----:B------:R-:W-:Y:S01]  /*2b170*/  LOP3.LUT R20, R20, R206, R229, 0x96, !PT ;  /* 0x000000ce14147212 */ /* 0x000fe200078e96e5 */
[----:B------:R-:W-:Y:S01]  /*2b180*/  IMAD.MOV.U32 R206, RZ, RZ, R150 ;  /* 0x000000ffffce7224 */ /* 0x000fe200078e0096 */
[----:B------:R-:W-:-:S07]  /*2b190*/  MOV R150, R228 ;  /* 0x000000e400967202 */ /* 0x000fce0000000f00 */
.L_x_46686:
[----:B------:R-:W-:Y:S05]  /*2b1a0*/  BSYNC.RECONVERGENT B1 ;  /* 0x0000000000017941 */ /* 0x000fea0003800200 */
.L_x_46685:
        /* <DEDUP_REMOVED lines=35> */
.L_x_46649:
        /* <DEDUP_REMOVED lines=16> */
.L_x_46693:
        /* <DEDUP_REMOVED lines=13> */
.L_x_46695:
[----:B------:R-:W-:Y:S05]  /*2b5b0*/  BSYNC.RECONVERGENT B2 ;  /* 0x0000000000027941 */ /* 0x000fea0003800200 */
.L_x_46694:
[----:B------:R-:W-:Y:S01]  /*2b5c0*/  IMAD.WIDE.U32 R204, R14, -0x326172a9, RZ ;  /* 0xcd9e8d570ecc7825 */ /* 0x000fe200078e00ff */
[----:B------:R-:W-:Y:S02]  /*2b5d0*/  LOP3.LUT R16, R13, R151, R159, 0x96, !PT ;  /* 0x000000970d107212 */ /* 0x000fe400078e969f */
[----:B------:R-:W-:Y:S01]  /*2b5e0*/  IADD3 R19, PT, PT, R158, -0x700cb87f, RZ ;  /* 0x8ff347819e137810 */ /* 0x000fe20007ffe0ff */
[----:B------:R-:W-:Y:S01]  /*2b5f0*/  VIADD R20, R159, 0x96a522ad ;  /* 0x96a522ad9f147836 */ /* 0x000fe20000000000 */
[----:B------:R-:W-:Y:S01]  /*2b600*/  LOP3.LUT R6, R15, R205, R158, 0x96, !PT ;  /* 0x000000cd0f067212 */ /* 0x000fe200078e969e */
[----:B------:R-:W-:Y:S01]  /*2b610*/  IMAD.WIDE.U32 R168, R16, -0x326172a9, RZ ;  /* 0xcd9e8d5710a87825 */ /* 0x000fe200078e00ff */
[----:B------:R-:W-:Y:S02]  /*2b620*/  IADD3 R16, PT, PT, R158, -0x61c88647, RZ ;  /* 0x9e3779b99e107810 */ /* 0x000fe40007ffe0ff */
[----:B------:R-:W-:Y:S01]  /*2b630*/  MOV R149, R5 ;  /* 0x0000000500957202 */ /* 0x000fe20000000f00 */
        /* <DEDUP_REMOVED lines=50> */
[----:B------:R-:W-:Y:S01]  /*2b960*/  LOP3.LUT R20, R20, R150, R169, 0x96, !PT ;  /* 0x0000009614147212 */ /* 0x000fe200078e96a9 */
[----:B------:R-:W-:Y:S02]  /*2b970*/  IMAD.MOV.U32 R150, RZ, RZ, R168 ;  /* 0x000000ffff967224 */ /* 0x000fe400078e00a8 */
[----:B------:R-:W-:-:S07]  /*2b980*/  IMAD.MOV.U32 R168, RZ, RZ, RZ ;  /* 0x000000ffffa87224 */ /* 0x000fce00078e00ff */
.L_x_46692:
[----:B------:R-:W-:Y:S05]  /*2b990*/  BSYNC.RECONVERGENT B1 ;  /* 0x0000000000017941 */ /* 0x000fea0003800200 */
.L_x_46691:
[----:B------:R-:W0:Y:S01]  /*2b9a0*/  LDC R5, c[0x0][0x404] ;  /* 0x00010100ff057b82 */ /* 0x000e220000000800 */
[----:B------:R-:W-:Y:S01]  /*2b9b0*/  I2FP.F32.U32 R202, R149 ;  /* 0x0000009500ca7245 */ /* 0x000fe20000201000 */
[----:B------:R-:W-:Y:S01]  /*2b9c0*/  HFMA2 R149, -RZ, RZ, 0.1171875, 0 ;  /* 0x2f800000ff957431 */ /* 0x000fe200000001ff */
[----:B------:R-:W-:Y:S01]  /*2b9d0*/  ISETP.NE.AND P3, PT, R168, 0x1, PT ;  /* 0x00000001a800780c */ /* 0x000fe20003f65270 */
[----:B------:R-:W-:Y:S01]  /*2b9e0*/  BSSY.RECONVERGENT B1, `(.L_x_46696) ;  /* 0x0000059000017945 */ /* 0x000fe20003800200 */
[----:B------:R-:W-:Y:S01]  /*2b9f0*/  IMAD.MOV.U32 R151, RZ, RZ, 0x2 ;  /* 0x00000002ff977424 */ /* 0x000fe200078e00ff */
[----:B------:R-:W-:Y:S01]  /*2ba00*/  MOV R16, R6 ;  /* 0x0000000600107202 */ /* 0x000fe20000000f00 */
[----:B------:R-:W-:-:S05]  /*2ba10*/  FFMA.FTZ R202, R202, R149, 1.1641532182693481445e-10 ;  /* 0x2f000000caca7423 */ /* 0x000fca0000010095 */
[----:B0-----:R-:W-:-:S04]  /*2ba20*/  FSETP.LE.FTZ.AND P2, PT, R202, R5, PT ;  /* 0x00000005ca00720b */ /* 0x001fc80003f53000 */
[----:B------:R-:W-:Y:S09]  /*2ba30*/  @!P3 BRA `(.L_x_46697) ;  /* 0x00000004004cb947 */ /* 0x000ff20003800000 */
        /* <DEDUP_REMOVED lines=8> */
.L_x_46698:
        /* <DEDUP_REMOVED lines=13> */
.L_x_46700:
[----:B------:R-:W-:Y:S05]  /*2bb90*/  BSYNC.RECONVERGENT B2 ;  /* 0x0000000000027941 */ /* 0x000fea0003800200 */
.L_x_46699:
        /* <DEDUP_REMOVED lines=55> */
[----:B------:R-:W-:Y:S01]  /*2bf10*/  IMAD.MOV.U32 R16, RZ, RZ, R150 ;  /* 0x000000ffff107224 */ /* 0x000fe200078e0096 */
[----:B------:R-:W-:-:S03]  /*2bf20*/  LOP3.LUT R19, R19, R206, R205, 0x96, !PT ;  /* 0x000000ce13137212 */ /* 0x000fc600078e96cd */
[----:B------:R-:W-:Y:S01]  /*2bf30*/  IMAD.WIDE.U32 R202, R6, -0x2daee0ad, RZ ;  /* 0xd2511f5306ca7825 */ /* 0x000fe200078e00ff */
[----:B------:R-:W-:-:S04]  /*2bf40*/  MOV R6, R204 ;  /* 0x000000cc00067202 */ /* 0x000fc80000000f00 */
[----:B------:R-:W-:Y:S02]  /*2bf50*/  LOP3.LUT R20, R20, R168, R203, 0x96, !PT ;  /* 0x000000a814147212 */ /* 0x000fe400078e96cb */
[----:B------:R-:W-:-:S07]  /*2bf60*/  MOV R150, R202 ;  /* 0x000000ca00967202 */ /* 0x000fce0000000f00 */
.L_x_46697:
[----:B------:R-:W-:Y:S05]  /*2bf70*/  BSYNC.RECONVERGENT B1 ;  /* 0x0000000000017941 */ /* 0x000fea0003800200 */
.L_x_46696:
        /* <DEDUP_REMOVED lines=16> */
.L_x_46703:
        /* <DEDUP_REMOVED lines=13> */
.L_x_46705:
[----:B------:R-:W-:Y:S05]  /*2c150*/  BSYNC.RECONVERGENT B2 ;  /* 0x0000000000027941 */ /* 0x000fea0003800200 */
.L_x_46704:
        /* <DEDUP_REMOVED lines=51> */
[----:B------:R-:W-:Y:S01]  /*2c490*/  LOP3.LUT R16, R16, R204, R169, 0x96, !PT ;  /* 0x000000cc10107212 */ /* 0x000fe200078e96a9 */
[----:B------:R-:W-:Y:S01]  /*2c4a0*/  HFMA2 R169, -RZ, RZ, 0, 0 ;  /* 0x00000000ffa97431 */ /* 0x000fe200000001ff */
        /* <DEDUP_REMOVED lines=8> */
.L_x_46702:
[----:B------:R-:W-:Y:S05]  /*2c530*/  BSYNC.RECONVERGENT B1 ;  /* 0x0000000000017941 */ /* 0x000fea0003800200 */
.L_x_46701:
        /* <DEDUP_REMOVED lines=16> */
.L_x_46708:
        /* <DEDUP_REMOVED lines=13> */
.L_x_46710:
[----:B------:R-:W-:Y:S05]  /*2c710*/  BSYNC.RECONVERGENT B2 ;  /* 0x0000000000027941 */ /* 0x000fea0003800200 */
.L_x_46709:
        /* <DEDUP_REMOVED lines=59> */
[----:B------:R-:W-:Y:S02]  /*2cad0*/  LOP3.LUT R20, R20, R168, R203, 0x96, !PT ;  /* 0x000000a814147212 */ /* 0x000fe400078e96cb */
[----:B------:R-:W-:-:S07]  /*2cae0*/  MOV R150, R202 ;  /* 0x000000ca00967202 */ /* 0x000fce0000000f00 */
.L_x_46707:
[----:B------:R-:W-:Y:S05]  /*2caf0*/  BSYNC.RECONVERGENT B1 ;  /* 0x0000000000017941 */ /* 0x000fea0003800200 */
.L_x_46706:
        /* <DEDUP_REMOVED lines=16> */
.L_x_46690:
[----:B------:R-:W0:Y:S01]  /*2cc00*/  LDC.64 R204, c[0x0][0x3a8] ;  /* 0x0000ea00ffcc7b82 */ /* 0x000e220000000a00 */
[----:B------:R-:W-:Y:S02]  /*2cc10*/  SEL R151, RZ, 0x1000000, !P5 ;  /* 0x01000000ff977807 */ /* 0x000fe40006800000 */
[----:B------:R-:W-:Y:S02]  /*2cc20*/  SEL R168, RZ, 0x10000, !P4 ;  /* 0x00010000ffa87807 */ /* 0x000fe40006000000 */
[----:B------:R-:W-:Y:S02]  /*2cc30*/  SEL R149, RZ, 0x100, !P3 ;  /* 0x00000100ff957807 */ /* 0x000fe40005800000 */
[----:B------:R-:W-:Y:S01]  /*2cc40*/  SEL R5, RZ, 0x1, !P2 ;  /* 0x00000001ff057807 */ /* 0x000fe20005000000 */
[----:B------:R-:W1:Y:S01]  /*2cc50*/  LDC.64 R202, c[0x0][0x3b0] ;  /* 0x0000ec00ffca7b82 */ /* 0x000e620000000a00 */
[----:B------:R-:W-:-:S04]  /*2cc60*/  IADD3 R168, PT, PT, R149, R151, R168 ;  /* 0x0000009795a87210 */ /* 0x000fc80007ffe0a8 */
[----:B------:R-:W-:Y:S01]  /*2cc70*/  IADD3 R5, PT, PT, R168, R5, RZ ;  /* 0x00000005a8057210 */ /* 0x000fe20007ffe0ff */
[----:B0-----:R-:W-:-:S05]  /*2cc80*/  IMAD.WIDE.U32 R204, R148, 0x10, R204 ;  /* 0x0000001094cc7825 */ /* 0x001fca00078e00cc */
[----:B------:R0:W-:Y:S01]  /*2cc90*/  STG.E.128 desc[UR6][R204.64], R100 ;  /* 0x00000064cc007986 */ /* 0x0001e2000c101d06 */
[----:B-1----:R-:W-:-:S05]  /*2cca0*/  IMAD.WIDE.U32 R202, R148, 0x4, R202 ;  /* 0x0000000494ca7825 */ /* 0x002fca00078e00ca */
[----:B------:R0:W-:Y:S01]  /*2ccb0*/  STG.E desc[UR6][R202.64], R5 ;  /* 0x00000005ca007986 */ /* 0x0001e2000c101906 */
[----:B------:R-:W-:Y:S05]  /*2ccc0*/  @!P0 BRA `(.L_x_46711) ;  /* 0x00000000002c8947 */ /* 0x000fea0003800000 */
[----:B0-----:R-:W0:Y:S01]  /*2ccd0*/  LDC.64 R202, c[0x0][0x3b8] ;  /* 0x0000ee00ffca7b82 */ /* 0x001e220000000a00 */
[----:B------:R-:W-:Y:S01]  /*2cce0*/  IMAD.U32 R168, R2, 0x10000, RZ ;  /* 0x0001000002a87824 */ /* 0x000fe200078e00ff */
[----:B------:R-:W-:Y:S02]  /*2ccf0*/  LOP3.LUT R5, R0, 0xffff, RZ, 0xc0, !PT ;  /* 0x0000ffff00057812 */ /* 0x000fe400078ec0ff */
[----:B------:R-:W-:Y:S02]  /*2cd00*/  LOP3.LUT R149, R3, 0xff, RZ, 0xc0, !PT ;  /* 0x000000ff03957812 */ /* 0x000fe400078ec0ff */
[----:B------:R-:W-:-:S04]  /*2cd10*/  LOP3.LUT R168, R168, 0xff0000, RZ, 0xc0, !PT ;  /* 0x00ff0000a8a87812 */ /* 0x000fc800078ec0ff */
[----:B------:R-:W-:Y:S02]  /*2cd20*/  LEA R168, R5, R168, 0x18 ;  /* 0x000000a805a87211 */ /* 0x000fe400078ec0ff */
[----:B------:R-:W-:-:S03]  /*2cd30*/  LOP3.LUT R5, R4, 0xff, RZ, 0xc0, !PT ;  /* 0x000000ff04057812 */ /* 0x000fc600078ec0ff */
[----:B------:R-:W-:-:S05]  /*2cd40*/  IMAD R168, R149, 0x100, R168 ;  /* 0x0000010095a87824 */ /* 0x000fca00078e02a8 */
[----:B------:R-:W-:Y:S01]  /*2cd50*/  IADD3 R5, PT, PT, R168, R5, RZ ;  /* 0x00000005a8057210 */ /* 0x000fe20007ffe0ff */
[----:B0-----:R-:W-:-:S05]  /*2cd60*/  IMAD.WIDE.U32 R202, R148, 0x4, R202 ;  /* 0x0000000494ca7825 */ /* 0x001fca00078e00ca */
[----:B------:R1:W-:Y:S02]  /*2cd70*/  STG.E desc[UR6][R202.64], R5 ;  /* 0x00000005ca007986 */ /* 0x0003e4000c101906 */
.L_x_46711:
[----:B01----:R-:W-:Y:S01]  /*2cd80*/  IMAD.MOV.U32 R5, RZ, RZ, R150 ;  /* 0x000000ffff057224 */ /* 0x003fe200078e0096 */
[----:B------:R-:W-:-:S07]  /*2cd90*/  IADD3 R148, PT, PT, R148, 0x20, RZ ;  /* 0x0000002094947810 */ /* 0x000fce0007ffe0ff */
.L_x_46648:
[----:B------:R-:W-:Y:S05]  /*2cda0*/  BSYNC.RECONVERGENT B0 ;  /* 0x0000000000007941 */ /* 0x000fea0003800200 */
.L_x_46647:
        /* <DEDUP_REMOVED lines=22> */
[----:B0-----:R-:W-:Y:S01]  /*2cf10*/  MOV R151, R6 ;  /* 0x0000000600977202 */ /* 0x001fe20000000f00 */
        /* <DEDUP_REMOVED lines=12> */
.L_x_46717:
        /* <DEDUP_REMOVED lines=13> */
.L_x_46719:
[----:B------:R-:W-:Y:S05]  /*2d0b0*/  BSYNC.RECONVERGENT B2 ;  /* 0x0000000000027941 */ /* 0x000fea0003800200 */
.L_x_46718:
        /* <DEDUP_REMOVED lines=61> */
.L_x_46716:
[----:B------:R-:W-:Y:S05]  /*2d490*/  BSYNC.RECONVERGENT B1 ;  /* 0x0000000000017941 */ /* 0x000fea0003800200 */
.L_x_46715:
[----:B------:R-:W0:Y:S01]  /*2d4a0*/  LDC R5, c[0x0][0x408] ;  /* 0x00010200ff057b82 */ /* 0x000e220000000800 */
[----:B------:R-:W-:Y:S01]  /*2d4b0*/  ISETP.NE.AND P3, PT, R149, 0x1, PT ;  /* 0x000000019500780c */ /* 0x000fe20003f65270 */
[----:B------:R-:W-:Y:S01]  /*2d4c0*/  IMAD.MOV.U32 R202, RZ, RZ, 0x2f800000 ;  /* 0x2f800000ffca7424 */ /* 0x000fe200078e00ff */
[----:B------:R-:W-:Y:S01]  /*2d4d0*/  I2FP.F32.U32 R151, R151 ;  /* 0x0000009700977245 */ /* 0x000fe20000201000 */
[----:B------:R-:W-:Y:S01]  /*2d4e0*/  BSSY.RECONVERGENT B1, `(.L_x_46720) ;  /* 0x000005b000017945 */ /* 0x000fe20003800200 */
[----:B------:R-:W-:-:S03]  /*2d4f0*/  MOV R16, 0x2 ;  /* 0x0000000200107802 */ /* 0x000fc60000000f00 */
        /* <DEDUP_REMOVED lines=14> */
.L_x_46722:
        /* <DEDUP_REMOVED lines=13> */
.L_x_46724:
[----:B------:R-:W-:Y:S05]  /*2d6b0*/  BSYNC.RECONVERGENT B2 ;  /* 0x0000000000027941 */ /* 0x000fea0003800200 */
.L_x_46723:
        /* <DEDUP_REMOVED lines=57> */
[----:B------:R-:W-:-:S03]  /*2da50*/  LOP3.LUT R19, R19, R228, R209, 0x96, !PT ;  /* 0x000000e413137212 */ /* 0x000fc600078e96d1 */
[----:B------:R-:W-:Y:S01]  /*2da60*/  IMAD.MOV.U32 R6, RZ, RZ, R208 ;  /* 0x000000ffff067224 */ /* 0x000fe200078e00d0 */
[----:B------:R-:W-:Y:S01]  /*2da70*/  LOP3.LUT R20, R20, R204, R207, 0x96, !PT ;  /* 0x000000cc14147212 */ /* 0x000fe200078e96cf */
[----:B------:R-:W-:-:S07]  /*2da80*/  IMAD.MOV.U32 R150, RZ, RZ, R206 ;  /* 0x000000ffff967224 */ /* 0x000fce00078e00ce */
.L_x_46721:
[----:B------:R-:W-:Y:S05]  /*2da90*/  BSYNC.RECONVERGENT B1 ;  /* 0x0000000000017941 */ /* 0x000fea0003800200 */
.L_x_46720:
        /* <DEDUP_REMOVED lines=15> */
.L_x_46727:
        /* <DEDUP_REMOVED lines=13> */
.L_x_46729:
[----:B------:R-:W-:Y:S05]  /*2dc60*/  BSYNC.RECONVERGENT B2 ;  /* 0x0000000000027941 */ /* 0x000fea0003800200 */
.L_x_46728:
        /* <DEDUP_REMOVED lines=61> */
.L_x_46726:
[----:B------:R-:W-:Y:S05]  /*2e040*/  BSYNC.RECONVERGENT B1 ;  /* 0x0000000000017941 */ /* 0x000fea0003800200 */
.L_x_46725:
[----:B------:R-:W-:Y:S01]  /*2e050*/  ISETP.NE.AND P4, PT, R149, 0x1, PT ;  /* 0x000000019500780c */ /* 0x000fe20003f85270 */
[----:B------:R-:W-:Y:S01]  /*2e060*/  BSSY.RECONVERGENT B1, `(.L_x_46730) ;  /* 0x000005b000017945 */ /* 0x000fe20003800200 */
[----:B------:R-:W-:Y:S01]  /*2e070*/  I2FP.F32.U32 R151, R151 ;  /* 0x0000009700977245 */ /* 0x000fe20000201000 */
[----:B------:R-:W-:Y:S01]  /*2e080*/  FMUL.FTZ R105, R105, R5 ;  /* 0x0000000569697220 */ /* 0x000fe20000410000 */
[----:B------:R-:W-:-:S03]  /*2e090*/  IMAD.MOV.U32 R203, RZ, RZ, R6 ;  /* 0x000000ffffcb7224 */ /* 0x000fc600078e0006 */
        /* <DEDUP_REMOVED lines=12> */
.L_x_46732:
        /* <DEDUP_REMOVED lines=13> */
.L_x_46734:
[----:B------:R-:W-:Y:S05]  /*2e230*/  BSYNC.RECONVERGENT B2 ;  /* 0x0000000000027941 */ /* 0x000fea0003800200 */
.L_x_46733:
[----:B------:R-:W-:Y:S01]  /*2e240*/  IMAD.WIDE.U32 R228, R14, -0x326172a9, RZ ;  /* 0xcd9e8d570ee47825 */ /* 0x000fe200078e00ff */
[----:B------:R-:W-:-:S03]  /*2e250*/  LOP3.LUT R16, R13, R205, R159, 0x96, !PT ;  /* 0x000000cd0d107212 */ /* 0x000fc600078e969f */
[----:B------:R-:W-:Y:S01]  /*2e260*/  HFMA2 R151, -RZ, RZ, 0, 0 ;  /* 0x00000000ff977431 */ /* 0x000fe200000001ff */
        /* <DEDUP_REMOVED lines=58> */
.L_x_46731:
[----:B------:R-:W-:Y:S05]  /*2e610*/  BSYNC.RECONVERGENT B1 ;  /* 0x0000000000017941 */ /* 0x000fea0003800200 */
.L_x_46730:
        /* <DEDUP_REMOVED lines=15> */
.L_x_46737:
        /* <DEDUP_REMOVED lines=13> */
.L_x_46739:
[----:B------:R-:W-:Y:S05]  /*2e7e0*/  BSYNC.RECONVERGENT B2 ;  /* 0x0000000000027941 */ /* 0x000fea0003800200 */
.L_x_46738:
        /* <DEDUP_REMOVED lines=61> */
.L_x_46736:
[----:B------:R-:W-:Y:S05]  /*2ebc0*/  BSYNC.RECONVERGENT B1 ;  /* 0x0000000000017941 */ /* 0x000fea0003800200 */
.L_x_46735:
        /* <DEDUP_REMOVED lines=17> */
.L_x_46742:
        /* <DEDUP_REMOVED lines=13> */
.L_x_46744:
[----:B------:R-:W-:Y:S05]  /*2edb0*/  BSYNC.RECONVERGENT B2 ;  /* 0x0000000000027941 */ /* 0x000fea0003800200 */
.L_x_46743:
        /* <DEDUP_REMOVED lines=61> */
.L_x_46741:
[----:B------:R-:W-:Y:S05]  /*2f190*/  BSYNC.RECONVERGENT B1 ;  /* 0x0000000000017941 */ /* 0x000fea0003800200 */
.L_x_46740:
        /* <DEDUP_REMOVED lines=15> */
.L_x_46747:
        /* <DEDUP_REMOVED lines=13> */
.L_x_46749:
[----:B------:R-:W-:Y:S05]  /*2f360*/  BSYNC.RECONVERGENT B2 ;  /* 0x0000000000027941 */ /* 0x000fea0003800200 */
.L_x_46748:
        /* <DEDUP_REMOVED lines=61> */
.L_x_46746:
[----:B------:R-:W-:Y:S05]  /*2f740*/  BSYNC.RECONVERGENT B1 ;  /* 0x0000000000017941 */ /* 0x000fea0003800200 */
.L_x_46745:
        /* <DEDUP_REMOVED lines=17> */
.L_x_46752:
        /* <DEDUP_REMOVED lines=15> */
.L_x_46754:
[----:B------:R-:W-:Y:S05]  /*2f950*/  BSYNC.RECONVERGENT B2 ;  /* 0x0000000000027941 */ /* 0x000fea0003800200 */
.L_x_46753:
        /* <DEDUP_REMOVED lines=54> */
[----:B------:R-:W-:Y:S02]  /*2fcc0*/  LOP3.LUT R20, R20, R206, R229, 0x96, !PT ;  /* 0x000000ce14147212 */ /* 0x000fe400078e96e5 */
[----:B------:R-:W-:Y:S01]  /*2fcd0*/  MOV R206, R150 ;  /* 0x0000009600ce7202 */ /* 0x000fe20000000f00 */
[----:B------:R-:W-:-:S04]  /*2fce0*/  IMAD.WIDE.U32 R230, R16, -0x326172a9, RZ ;  /* 0xcd9e8d5710e67825 */ /* 0x000fc800078e00ff */
[----:B------:R-:W-:Y:S02]  /*2fcf0*/  HFMA2 R16, -RZ, RZ, 0, 0 ;  /* 0x00000000ff107431 */ /* 0x000fe400000001ff */
[----:B------:R-:W-:Y:S01]  /*2fd00*/  IMAD.MOV.U32 R6, RZ, RZ, R230 ;  /* 0x000000ffff067224 */ /* 0x000fe200078e00e6 */
[----:B------:R-:W-:Y:S01]  /*2fd10*/  LOP3.LUT R19, R19, R232, R231, 0x96, !PT ;  /* 0x000000e813137212 */ /* 0x000fe200078e96e7 */
[----:B------:R-:W-:-:S07]  /*2fd20*/  IMAD.MOV.U32 R150, RZ, RZ, R228 ;  /* 0x000000ffff967224 */ /* 0x000fce00078e00e4 */
.L_x_46751:
[----:B------:R-:W-:Y:S05]  /*2fd30*/  BSYNC.RECONVERGENT B1 ;  /* 0x0000000000017941 */ /* 0x000fea0003800200 */
.L_x_46750:
        /* <DEDUP_REMOVED lines=35> */
.L_x_46714:
        /* <DEDUP_REMOVED lines=16> */
.L_x_46758:
        /* <DEDUP_REMOVED lines=13> */
.L_x_46760:
[----:B------:R-:W-:Y:S05]  /*30140*/  BSYNC.RECONVERGENT B2 ;  /* 0x0000000000027941 */ /* 0x000fea0003800200 */
.L_x_46759:
        /* <DEDUP_REMOVED lines=10> */
[----:B------:R-:W-:Y:S01]  /*301f0*/  IMAD.MOV.U32 R149, RZ, RZ, R5 ;  /* 0x000000ffff957224 */ /* 0x000fe200078e0005 */
        /* <DEDUP_REMOVED lines=49> */
[----:B------:R-:W-:-:S07]  /*30510*/  LOP3.LUT R19, R19, R204, R203, 0x96, !PT ;  /* 0x000000cc13137212 */ /* 0x000fce00078e96cb */
.L_x_46757:
[----:B------:R-:W-:Y:S05]  /*30520*/  BSYNC.RECONVERGENT B1 ;  /* 0x0000000000017941 */ /* 0x000fea0003800200 */
.L_x_46756:
[----:B------:R-:W0:Y:S01]  /*30530*/  LDC R5, c[0x0][0x404] ;  /* 0x00010100ff057b82 */ /* 0x000e220000000800 */
[----:B------:R-:W-:Y:S01]  /*30540*/  ISETP.NE.AND P3, PT, R168, 0x1, PT ;  /* 0x00000001a800780c */ /* 0x000fe20003f65270 */
[----:B------:R-:W-:Y:S01]  /*30550*/  BSSY.RECONVERGENT B1, `(.L_x_46761) ;  /* 0x000005b000017945 */ /* 0x000fe20003800200 */
[----:B------:R-:W-:Y:S01]  /*30560*/  I2FP.F32.U32 R202, R149 ;  /* 0x0000009500ca7245 */ /* 0x000fe20000201000 */
[----:B------:R-:W-:Y:S01]  /*30570*/  IMAD.MOV.U32 R149, RZ, RZ, 0x2f800000 ;  /* 0x2f800000ff957424 */ /* 0x000fe200078e00ff */
[----:B------:R-:W-:Y:S01]  /*30580*/  MOV R151, 0x2 ;  /* 0x0000000200977802 */ /* 0x000fe20000000f00 */
[----:B------:R-:W-:Y:S02]  /*30590*/  IMAD.MOV.U32 R16, RZ, RZ, R6 ;  /* 0x000000ffff107224 */ /* 0x000fe400078e0006 */
[----:B------:R-:W-:-:S05]  /*305a0*/  FFMA.FTZ R202, R202, R149, 1.1641532182693481445e-10 ;  /* 0x2f000000caca7423 */ /* 0x000fca0000010095 */
[----:B0-----:R-:W-:Y:S01]  /*305b0*/  FSETP.LE.FTZ.AND P2, PT, R202, R5, PT ;  /* 0x00000005ca00720b */ /* 0x001fe20003f53000 */
        /* <DEDUP_REMOVED lines=9> */
.L_x_46763:
        /* <DEDUP_REMOVED lines=13> */
.L_x_46765:
[----:B------:R-:W-:Y:S05]  /*30720*/  BSYNC.RECONVERGENT B2 ;  /* 0x0000000000027941 */ /* 0x000fea0003800200 */
.L_x_46764:
        /* <DEDUP_REMOVED lines=61> */
.L_x_46762:
[----:B------:R-:W-:Y:S05]  /*30b00*/  BSYNC.RECONVERGENT B1 ;  /* 0x0000000000017941 */ /* 0x000fea0003800200 */
.L_x_46761:
        /* <DEDUP_REMOVED lines=16> */
.L_x_46768:
        /* <DEDUP_REMOVED lines=13> */
.L_x_46770:
[----:B------:R-:W-:Y:S05]  /*30ce0*/  BSYNC.RECONVERGENT B2 ;  /* 0x0000000000027941 */ /* 0x000fea0003800200 */
.L_x_46769:
        /* <DEDUP_REMOVED lines=55> */
[----:B------:R-:W-:Y:S01]  /*31060*/  LOP3.LUT R19, R19, R206, R205, 0x96, !PT ;  /* 0x000000ce13137212 */ /* 0x000fe200078e96cd */
[----:B------:R-:W-:Y:S02]  /*31070*/  IMAD.MOV.U32 R169, RZ, RZ, RZ ;  /* 0x000000ffffa97224 */ /* 0x000fe400078e00ff */
[----:B------:R-:W-:Y:S01]  /*31080*/  IMAD.WIDE.U32 R202, R6, -0x2daee0ad, RZ ;  /* 0xd2511f5306ca7825 */ /* 0x000fe200078e00ff */
[----:B------:R-:W-:-:S04]  /*31090*/  MOV R6, R204 ;  /* 0x000000cc00067202 */ /* 0x000fc80000000f00 */
[----:B------:R-:W-:Y:S02]  /*310a0*/  LOP3.LUT R20, R20, R168, R203, 0x96, !PT ;  /* 0x000000a814147212 */ /* 0x000fe400078e96cb */
[----:B------:R-:W-:-:S07]  /*310b0*/  MOV R150, R202 ;  /* 0x000000ca00967202 */ /* 0x000fce0000000f00 */
.L_x_46767:
[----:B------:R-:W-:Y:S05]  /*310c0*/  BSYNC.RECONVERGENT B1 ;  /* 0x0000000000017941 */ /* 0x000fea0003800200 */
.L_x_46766:
        /* <DEDUP_REMOVED lines=16> */
.L_x_46773:
        /* <DEDUP_REMOVED lines=13> */
.L_x_46775:
[----:B------:R-:W-:Y:S05]  /*312a0*/  BSYNC.RECONVERGENT B2 ;  /* 0x0000000000027941 */ /* 0x000fea0003800200 */
.L_x_46774:
        /* <DEDUP_REMOVED lines=61> */
.L_x_46772:
[----:B------:R-:W-:Y:S05]  /*31680*/  BSYNC.RECONVERGENT B1 ;  /* 0x0000000000017941 */ /* 0x000fea0003800200 */
.L_x_46771:
        /* <DEDUP_REMOVED lines=16> */
.L_x_46755:
        /* <DEDUP_REMOVED lines=19> */
[----:B------:R-:W-:-:S04]  /*318c0*/  LOP3.LUT R5, R4, 0xff, RZ, 0xc0, !PT ;  /* 0x000000ff04057812 */ /* 0x000fc800078ec0ff */
[----:B------:R-:W-:-:S05]  /*318d0*/  LEA R168, R149, R168, 0x8 ;  /* 0x000000a895a87211 */ /* 0x000fca00078e40ff */
[----:B------:R-:W-:Y:S02]  /*318e0*/  IMAD.IADD R5, R168, 0x1, R5 ;  /* 0x00000001a8057824 */ /* 0x000fe400078e0205 */
[----:B0-----:R-:W-:-:S05]  /*318f0*/  IMAD.WIDE.U32 R202, R148, 0x4, R202 ;  /* 0x0000000494ca7825 */ /* 0x001fca00078e00ca */
[----:B------:R1:W-:Y:S02]  /*31900*/  STG.E desc[UR6][R202.64], R5 ;  /* 0x00000005ca007986 */ /* 0x0003e4000c101906 */
.L_x_46776:
[----:B01----:R-:W-:Y:S01]  /*31910*/  MOV R5, R150 ;  /* 0x0000009600057202 */ /* 0x003fe20000000f00 */
[----:B------:R-:W-:-:S07]  /*31920*/  VIADD R148, R148, 0x20 ;  /* 0x0000002094947836 */ /* 0x000fce0000000000 */
.L_x_46713:
[----:B------:R-:W-:Y:S05]  /*31930*/  BSYNC.RECONVERGENT B0 ;  /* 0x0000000000007941 */ /* 0x000fea0003800200 */
.L_x_46712:
        /* <DEDUP_REMOVED lines=35> */
.L_x_46782:
        /* <DEDUP_REMOVED lines=13> */
.L_x_46784:
[----:B------:R-:W-:Y:S05]  /*31c40*/  BSYNC.RECONVERGENT B2 ;  /* 0x0000000000027941 */ /* 0x000fea0003800200 */
.L_x_46783:
        /* <DEDUP_REMOVED lines=54> */
[----:B------:R-:W-:-:S03]  /*31fb0*/  IMAD.WIDE.U32 R202, R16, -0x326172a9, RZ ;  /* 0xcd9e8d5710ca7825 */ /* 0x000fc600078e00ff */
[----:B------:R-:W-:Y:S02]  /*31fc0*/  LOP3.LUT R6, R6, R168, R205, 0x96, !PT ;  /* 0x000000a806067212 */ /* 0x000fe400078e96cd */
[----:B------:R-:W-:-:S03]  /*31fd0*/  LOP3.LUT R19, R19, R204, R203, 0x96, !PT ;  /* 0x000000cc13137212 */ /* 0x000fc600078e96cb */
[----:B------:R-:W-:Y:S01]  /*31fe0*/  IMAD.WIDE.U32 R168, R6, -0x2daee0ad, RZ ;  /* 0xd2511f5306a87825 */ /* 0x000fe200078e00ff */
[----:B------:R-:W-:-:S04]  /*31ff0*/  MOV R6, R202 ;  /* 0x000000ca00067202 */ /* 0x000fc80000000f00 */
[----:B------:R-:W-:Y:S01]  /*32000*/  LOP3.LUT R20, R20, R150, R169, 0x96, !PT ;  /* 0x0000009614147212 */ /* 0x000fe200078e96a9 */
[----:B------:R-:W-:-:S07]  /*32010*/  IMAD.MOV.U32 R150, RZ, RZ, R168 ;  /* 0x000000ffff967224 */ /* 0x000fce00078e00a8 */
.L_x_46781:
[----:B------:R-:W-:Y:S05]  /*32020*/  BSYNC.RECONVERGENT B1 ;  /* 0x0000000000017941 */ /* 0x000fea0003800200 */
.L_x_46780:
[----:B------:R-:W0:Y:S01]  /*32030*/  LDC R5, c[0x0][0x408] ;  /* 0x00010200ff057b82 */ /* 0x000e220000000800 */
[----:B------:R-:W-:Y:S01]  /*32040*/  HFMA2 R202, -RZ, RZ, 0.1171875, 0 ;  /* 0x2f800000ffca7431 */ /* 0x000fe200000001ff */
[----:B------:R-:W-:Y:S01]  /*32050*/  ISETP.NE.AND P3, PT, R149, 0x1, PT ;  /* 0x000000019500780c */ /* 0x000fe20003f65270 */
[----:B------:R-:W-:Y:S01]  /*32060*/  BSSY.RECONVERGENT B1, `(.L_x_46785) ;  /* 0x000005c000017945 */ /* 0x000fe20003800200 */
[----:B------:R-:W-:Y:S01]  /*32070*/  I2FP.F32.U32 R151, R151 ;  /* 0x0000009700977245 */ /* 0x000fe20000201000 */
[----:B------:R-:W-:-:S03]  /*32080*/  IMAD.MOV.U32 R16, RZ, RZ, 0x2 ;  /* 0x00000002ff107424 */ /* 0x000fc600078e00ff */
[----:B------:R-:W1:Y:S01]  /*32090*/  LDC R169, c[0x0][0x404] ;  /* 0x00010100ffa97b82 */ /* 0x000e620000000800 */
[----:B------:R-:W-:Y:S01]  /*320a0*/  FFMA.FTZ R168, R151, R202, 1.1641532182693481445e-10 ;  /* 0x2f00000097a87423 */ /* 0x000fe200000100ca */
[----:B------:R-:W-:Y:S01]  /*320b0*/  MOV R151, R6 ;  /* 0x0000000600977202 */ /* 0x000fe20000000f00 */
[----:B0----5:R-:W-:-:S03]  /*320c0*/  FMUL.FTZ R108, R108, R5 ;  /* 0x000000056c6c7220 */ /* 0x021fc60000410000 */
[----:B-1----:R-:W-:Y:S01]  /*320d0*/  FSETP.LE.FTZ.AND P2, PT, R168, R169, PT ;  /* 0x000000a9a800720b */ /* 0x002fe20003f53000 */
        /* <DEDUP_REMOVED lines=9> */
.L_x_46787:
        /* <DEDUP_REMOVED lines=13> */
.L_x_46789:
[----:B------:R-:W-:Y:S05]  /*32240*/  BSYNC.RECONVERGENT B2 ;  /* 0x0000000000027941 */ /* 0x000fea0003800200 */
.L_x_46788:
        /* <DEDUP_REMOVED lines=61> */
.L_x_46786:
[----:B------:R-:W-:Y:S05]  /*32620*/  BSYNC.RECONVERGENT B1 ;  /* 0x0000000000017941 */ /* 0x000fea0003800200 */
.L_x_46785:
        /* <DEDUP_REMOVED lines=15> */
.L_x_46792:
        /* <DEDUP_REMOVED lines=13> */
.L_x_46794:
[----:B------:R-:W-:Y:S05]  /*327f0*/  BSYNC.RECONVERGENT B2 ;  /* 0x0000000000027941 */ /* 0x000fea0003800200 */
.L_x_46793:
        /* <DEDUP_REMOVED lines=61> */
.L_x_46791:
[----:B------:R-:W-:Y:S05]  /*32bd0*/  BSYNC.RECONVERGENT B1 ;  /* 0x0000000000017941 */ /* 0x000fea0003800200 */
.L_x_46790:
        /* <DEDUP_REMOVED lines=17> */
.L_x_46797:
        /* <DEDUP_REMOVED lines=13> */
.L_x_46799:
[----:B------:R-:W-:Y:S05]  /*32dc0*/  BSYNC.RECONVERGENT B2 ;  /* 0x0000000000027941 */ /* 0x000fea0003800200 */
.L_x_46798:
        /* <DEDUP_REMOVED lines=61> */
.L_x_46796:
[----:B------:R-:W-:Y:S05]  /*331a0*/  BSYNC.RECONVERGENT B1 ;  /* 0x0000000000017941 */ /* 0x000fea0003800200 */
.L_x_46795:
        /* <DEDUP_REMOVED lines=15> */
.L_x_46802:
        /* <DEDUP_REMOVED lines=13> */
.L_x_46804:
[----:B------:R-:W-:Y:S05]  /*33370*/  BSYNC.RECONVERGENT B2 ;  /* 0x0000000000027941 */ /* 0x000fea0003800200 */
.L_x_46803:
        /* <DEDUP_REMOVED lines=61> */
.L_x_46801:
[----:B------:R-:W-:Y:S05]  /*33750*/  BSYNC.RECONVERGENT B1 ;  /* 0x0000000000017941 */ /* 0x000fea0003800200 */
.L_x_46800:
        /* <DEDUP_REMOVED lines=17> */
.L_x_46807:
        /* <DEDUP_REMOVED lines=13> */
.L_x_46809:
[----:B------:R-:W-:Y:S05]  /*33940*/  BSYNC.RECONVERGENT B2 ;  /* 0x0000000000027941 */ /* 0x000fea0003800200 */
.L_x_46808:
        /* <DEDUP_REMOVED lines=61> */
.L_x_46806:
[----:B------:R-:W-:Y:S05]  /*33d20*/  BSYNC.RECONVERGENT B1 ;  /* 0x0000000000017941 */ /* 0x000fea0003800200 */
.L_x_46805:
        /* <DEDUP_REMOVED lines=15> */
.L_x_46812:
        /* <DEDUP_REMOVED lines=13> */
.L_x_46814:
[----:B------:R-:W-:Y:S05]  /*33ef0*/  BSYNC.RECONVERGENT B2 ;  /* 0x0000000000027941 */ /* 0x000fea0003800200 */
.L_x_46813:
        /* <DEDUP_REMOVED lines=61> */
.L_x_46811:
[----:B------:R-:W-:Y:S05]  /*342d0*/  BSYNC.RECONVERGENT B1 ;  /* 0x0000000000017941 */ /* 0x000fea0003800200 */
.L_x_46810:
        /* <DEDUP_REMOVED lines=17> */
.L_x_46817:
        /* <DEDUP_REMOVED lines=15> */
.L_x_46819:
[----:B------:R-:W-:Y:S05]  /*344e0*/  BSYNC.RECONVERGENT B2 ;  /* 0x0000000000027941 */ /* 0x000fea0003800200 */
.L_x_46818:
        /* <DEDUP_REMOVED lines=61> */
.L_x_46816:
[----:B------:R-:W-:Y:S05]  /*348c0*/  BSYNC.RECONVERGENT B1 ;  /* 0x0000000000017941 */ /* 0x000fea0003800200 */
.L_x_46815:
        /* <DEDUP_REMOVED lines=35> */
.L_x_46779:
        /* <DEDUP_REMOVED lines=16> */
.L_x_46823:
        /* <DEDUP_REMOVED lines=13> */
.L_x_46825:
[----:B------:R-:W-:Y:S05]  /*34cd0*/  BSYNC.RECONVERGENT B2 ;  /* 0x0000000000027941 */ /* 0x000fea0003800200 */
.L_x_46824:
        /* <DEDUP_REMOVED lines=61> */
.L_x_46822:
[----:B------:R-:W-:Y:S05]  /*350b0*/  BSYNC.RECONVERGENT B1 ;  /* 0x0000000000017941 */ /* 0x000fea0003800200 */
.L_x_46821:
        /* <DEDUP_REMOVED lines=18> */
.L_x_46828:
        /* <DEDUP_REMOVED lines=13> */
.L_x_46830:
[----:B------:R-:W-:Y:S05]  /*352b0*/  BSYNC.RECONVERGENT B2 ;  /* 0x0000000000027941 */ /* 0x000fea0003800200 */
.L_x_46829:
        /* <DEDUP_REMOVED lines=61> */
.L_x_46827:
[----:B------:R-:W-:Y:S05]  /*35690*/  BSYNC.RECONVERGENT B1 ;  /* 0x0000000000017941 */ /* 0x000fea0003800200 */
.L_x_46826:
        /* <DEDUP_REMOVED lines=16> */
.L_x_46833:
        /* <DEDUP_REMOVED lines=13> */
.L_x_46835:
[----:B------:R-:W-:Y:S05]  /*35870*/  BSYNC.RECONVERGENT B2 ;  /* 0x0000000000027941 */ /* 0x000fea0003800200 */
.L_x_46834:
        /* <DEDUP_REMOVED lines=61> */
.L_x_46832:
[----:B------:R-:W-:Y:S05]  /*35c50*/  BSYNC.RECONVERGENT B1 ;  /* 0x0000000000017941 */ /* 0x000fea0003800200 */
.L_x_46831:
        /* <DEDUP_REMOVED lines=16> */
.L_x_46838:
        /* <DEDUP_REMOVED lines=13> */
.L_x_46840:
[----:B------:R-:W-:Y:S05]  /*35e30*/  BSYNC.RECONVERGENT B2 ;  /* 0x0000000000027941 */ /* 0x000fea0003800200 */
.L_x_46839:
        /* <DEDUP_REMOVED lines=61> */
.L_x_46837:
[----:B------:R-:W-:Y:S05]  /*36210*/  BSYNC.RECONVERGENT B1 ;  /* 0x0000000000017941 */ /* 0x000fea0003800200 */
.L_x_46836:
        /* <DEDUP_REMOVED lines=16> */
.L_x_46820:
        /* <DEDUP_REMOVED lines=24> */
.L_x_46841:
[----:B01----:R-:W-:Y:S01]  /*364a0*/  IMAD.MOV.U32 R5, RZ, RZ, R150 ;  /* 0x000000ffff057224 */ /* 0x003fe200078e0096 */
[----:B------:R-:W-:-:S07]  /*364b0*/  IADD3 R148, PT, PT, R148, 0x20, RZ ;  /* 0x0000002094947810 */ /* 0x000fce0007ffe0ff */
.L_x_46778:
[----:B------:R-:W-:Y:S05]  /*364c0*/  BSYNC.RECONVERGENT B0 ;  /* 0x0000000000007941 */ /* 0x000fea0003800200 */
.L_x_46777:
        /* <DEDUP_REMOVED lines=35> */
.L_x_46847:
        /* <DEDUP_REMOVED lines=13> */
.L_x_46849:
[----:B------:R-:W-:Y:S05]  /*367d0*/  BSYNC.RECONVERGENT B2 ;  /* 0x0000000000027941 */ /* 0x000fea0003800200 */
.L_x_46848:
        /* <DEDUP_REMOVED lines=61> */
.L_x_46846:
[----:B------:R-:W-:Y:S05]  /*36bb0*/  BSYNC.RECONVERGENT B1 ;  /* 0x0000000000017941 */ /* 0x000fea0003800200 */
.L_x_46845:
        /* <DEDUP_REMOVED lines=20> */
.L_x_46852:
        /* <DEDUP_REMOVED lines=13> */
.L_x_46854:
[----:B------:R-:W-:Y:S05]  /*36dd0*/  BSYNC.RECONVERGENT B2 ;  /* 0x0000000000027941 */ /* 0x000fea0003800200 */
.L_x_46853:
        /* <DEDUP_REMOVED lines=61> */
.L_x_46851:
[----:B------:R-:W-:Y:S05]  /*371b0*/  BSYNC.RECONVERGENT B1 ;  /* 0x0000000000017941 */ /* 0x000fea0003800200 */
.L_x_46850:
        /* <DEDUP_REMOVED lines=15> */
.L_x_46857:
        /* <DEDUP_REMOVED lines=13> */
.L_x_46859:
[----:B------:R-:W-:Y:S05]  /*37380*/  BSYNC.RECONVERGENT B2 ;  /* 0x0000000000027941 */ /* 0x000fea0003800200 */
.L_x_46858:
        /* <DEDUP_REMOVED lines=61> */
.L_x_46856:
[----:B------:R-:W-:Y:S05]  /*37760*/  BSYNC.RECONVERGENT B1 ;  /* 0x0000000000017941 */ /* 0x000fea0003800200 */
.L_x_46855:
        /* <DEDUP_REMOVED lines=17> */
.L_x_46862:
        /* <DEDUP_REMOVED lines=13> */
.L_x_46864:
[----:B------:R-:W-:Y:S05]  /*37950*/  BSYNC.RECONVERGENT B2 ;  /* 0x0000000000027941 */ /* 0x000fea0003800200 */
.L_x_46863:
        /* <DEDUP_REMOVED lines=61> */
.L_x_46861:
[----:B------:R-:W-:Y:S05]  /*37d30*/  BSYNC.RECONVERGENT B1 ;  /* 0x0000000000017941 */ /* 0x000fea0003800200 */
.L_x_46860:
        /* <DEDUP_REMOVED lines=15> */
.L_x_46867:
        /* <DEDUP_REMOVED lines=13> */
.L_x_46869:
[----:B------:R-:W-:Y:S05]  /*37f00*/  BSYNC.RECONVERGENT B2 ;  /* 0x0000000000027941 */ /* 0x000fea0003800200 */
.L_x_46868:
        /* <DEDUP_REMOVED lines=61> */
.L_x_46866:
[----:B------:R-:W-:Y:S05]  /*382e0*/  BSYNC.RECONVERGENT B1 ;  /* 0x0000000000017941 */ /* 0x000fea0003800200 */
.L_x_46865:
        /* <DEDUP_REMOVED lines=17> */
.L_x_46872:
        /* <DEDUP_REMOVED lines=13> */
.L_x_46874:
[----:B------:R-:W-:Y:S05]  /*384d0*/  BSYNC.RECONVERGENT B2 ;  /* 0x0000000000027941 */ /* 0x000fea0003800200 */
.L_x_46873:
        /* <DEDUP_REMOVED lines=61> */
.L_x_46871:
[----:B------:R-:W-:Y:S05]  /*388b0*/  BSYNC.RECONVERGENT B1 ;  /* 0x0000000000017941 */ /* 0x000fea0003800200 */
.L_x_46870:
        /* <DEDUP_REMOVED lines=15> */
.L_x_46877:
        /* <DEDUP_REMOVED lines=13> */
.L_x_46879:
[----:B------:R-:W-:Y:S05]  /*38a80*/  BSYNC.RECONVERGENT B2 ;  /* 0x0000000000027941 */ /* 0x000fea0003800200 */
.L_x_46878:
        /* <DEDUP_REMOVED lines=61> */
.L_x_46876:
[----:B------:R-:W-:Y:S05]  /*38e60*/  BSYNC.RECONVERGENT B1 ;  /* 0x0000000000017941 */ /* 0x000fea0003800200 */
.L_x_46875:
        /* <DEDUP_REMOVED lines=17> */
.L_x_46882:
        /* <DEDUP_REMOVED lines=15> */
.L_x_46884:
[----:B------:R-:W-:Y:S05]  /*39070*/  BSYNC.RECONVERGENT B2 ;  /* 0x0000000000027941 */ /* 0x000fea0003800200 */
.L_x_46883:
        /* <DEDUP_REMOVED lines=61> */
.L_x_46881:
[----:B------:R-:W-:Y:S05]  /*39450*/  BSYNC.RECONVERGENT B1 ;  /* 0x0000000000017941 */ /* 0x000fea0003800200 */
.L_x_46880:
        /* <DEDUP_REMOVED lines=35> */
.L_x_46844:
        /* <DEDUP_REMOVED lines=16> */
.L_x_46888:
        /* <DEDUP_REMOVED lines=13> */
.L_x_46890:
[----:B------:R-:W-:Y:S05]  /*39860*/  BSYNC.RECONVERGENT B2 ;  /* 0x0000000000027941 */ /* 0x000fea0003800200 */
.L_x_46889:
        /* <DEDUP_REMOVED lines=61> */
.L_x_46887:
[----:B------:R-:W-:Y:S05]  /*39c40*/  BSYNC.RECONVERGENT B1 ;  /* 0x0000000000017941 */ /* 0x000fea0003800200 */
.L_x_46886:
        /* <DEDUP_REMOVED lines=18> */
.L_x_46893:
        /* <DEDUP_REMOVED lines=13> */
.L_x_46895:
[----:B------:R-:W-:Y:S05]  /*39e40*/  BSYNC.RECONVERGENT B2 ;  /* 0x0000000000027941 */ /* 0x000fea0003800200 */
.L_x_46894:
        /* <DEDUP_REMOVED lines=61> */
.L_x_46892:
[----:B------:R-:W-:Y:S05]  /*3a220*/  BSYNC.RECONVERGENT B1 ;  /* 0x0000000000017941 */ /* 0x000fea0003800200 */
.L_x_46891:
        /* <DEDUP_REMOVED lines=16> */
.L_x_46898:
        /* <DEDUP_REMOVED lines=13> */
.L_x_46900:
[----:B------:R-:W-:Y:S05]  /*3a400*/  BSYNC.RECONVERGENT B2 ;  /* 0x0000000000027941 */ /* 0x000fea0003800200 */
.L_x_46899:
        /* <DEDUP_REMOVED lines=61> */
.L_x_46897:
[----:B------:R-:W-:Y:S05]  /*3a7e0*/  BSYNC.RECONVERGENT B1 ;  /* 0x0000000000017941 */ /* 0x000fea0003800200 */
.L_x_46896:
        /* <DEDUP_REMOVED lines=16> */
.L_x_46903:
        /* <DEDUP_REMOVED lines=13> */
.L_x_46905:
[----:B------:R-:W-:Y:S05]  /*3a9c0*/  BSYNC.RECONVERGENT B2 ;  /* 0x0000000000027941 */ /* 0x000fea0003800200 */
.L_x_46904:
        /* <DEDUP_REMOVED lines=61> */
.L_x_46902:
[----:B------:R-:W-:Y:S05]  /*3ada0*/  BSYNC.RECONVERGENT B1 ;  /* 0x0000000000017941 */ /* 0x000fea0003800200 */
.L_x_46901:
        /* <DEDUP_REMOVED lines=16> */
.L_x_46885:
        /* <DEDUP_REMOVED lines=24> */
.L_x_46906:
[----:B01----:R-:W-:Y:S01]  /*3b030*/  MOV R5, R150 ;  /* 0x0000009600057202 */ /* 0x003fe20000000f00 */
[----:B------:R-:W-:-:S07]  /*3b040*/  VIADD R148, R148, 0x20 ;  /* 0x0000002094947836 */ /* 0x000fce0000000000 */
.L_x_46843:
[----:B------:R-:W-:Y:S05]  /*3b050*/  BSYNC.RECONVERGENT B0 ;  /* 0x0000000000007941 */ /* 0x000fea0003800200 */
.L_x_46842:
        /* <DEDUP_REMOVED lines=35> */
.L_x_46912:
        /* <DEDUP_REMOVED lines=13> */
.L_x_46914:
[----:B------:R-:W-:Y:S05]  /*3b360*/  BSYNC.RECONVERGENT B2 ;  /* 0x0000000000027941 */ /* 0x000fea0003800200 */
.L_x_46913:
        /* <DEDUP_REMOVED lines=61> */
.L_x_46911:
[----:B------:R-:W-:Y:S05]  /*3b740*/  BSYNC.RECONVERGENT B1 ;  /* 0x0000000000017941 */ /* 0x000fea0003800200 */
.L_x_46910:
        /* <DEDUP_REMOVED lines=20> */
.L_x_46917:
        /* <DEDUP_REMOVED lines=13> */
.L_x_46919:
[----:B------:R-:W-:Y:S05]  /*3b960*/  BSYNC.RECONVERGENT B2 ;  /* 0x0000000000027941 */ /* 0x000fea0003800200 */
.L_x_46918:
        /* <DEDUP_REMOVED lines=61> */
.L_x_46916:
[----:B------:R-:W-:Y:S05]  /*3bd40*/  BSYNC.RECONVERGENT B1 ;  /* 0x0000000000017941 */ /* 0x000fea0003800200 */
.L_x_46915:
        /* <DEDUP_REMOVED lines=15> */
.L_x_46922:
        /* <DEDUP_REMOVED lines=13> */
.L_x_46924:
[----:B------:R-:W-:Y:S05]  /*3bf10*/  BSYNC.RECONVERGENT B2 ;  /* 0x0000000000027941 */ /* 0x000fea0003800200 */
.L_x_46923:
        /* <DEDUP_REMOVED lines=61> */
.L_x_46921:
[----:B------:R-:W-:Y:S05]  /*3c2f0*/  BSYNC.RECONVERGENT B1 ;  /* 0x0000000000017941 */ /* 0x000fea0003800200 */
.L_x_46920:
        /* <DEDUP_REMOVED lines=17> */
.L_x_46927:
        /* <DEDUP_REMOVED lines=13> */
.L_x_46929:
[----:B------:R-:W-:Y:S05]  /*3c4e0*/  BSYNC.RECONVERGENT B2 ;  /* 0x0000000000027941 */ /* 0x000fea0003800200 */
.L_x_46928:
        /* <DEDUP_REMOVED lines=61> */
.L_x_46926:
[----:B------:R-:W-:Y:S05]  /*3c8c0*/  BSYNC.RECONVERGENT B1 ;  /* 0x0000000000017941 */ /* 0x000fea0003800200 */
.L_x_46925:
        /* <DEDUP_REMOVED lines=15> */
.L_x_46932:
        /* <DEDUP_REMOVED lines=13> */
.L_x_46934:
[----:B------:R-:W-:Y:S05]  /*3ca90*/  BSYNC.RECONVERGENT B2 ;  /* 0x0000000000027941 */ /* 0x000fea0003800200 */
.L_x_46933:
        /* <DEDUP_REMOVED lines=61> */
.L_x_46931:
[----:B------:R-:W-:Y:S05]  /*3ce70*/  BSYNC.RECONVERGENT B1 ;  /* 0x0000000000017941 */ /* 0x000fea0003800200 */
.L_x_46930:
        /* <DEDUP_REMOVED lines=17> */
.L_x_46937:
        /* <DEDUP_REMOVED lines=13> */
.L_x_46939:
[----:B------:R-:W-:Y:S05]  /*3d060*/  BSYNC.RECONVERGENT B2 ;  /* 0x0000000000027941 */ /* 0x000fea0003800200 */
.L_x_46938:
        /* <DEDUP_REMOVED lines=61> */
.L_x_46936:
[----:B------:R-:W-:Y:S05]  /*3d440*/  BSYNC.RECONVERGENT B1 ;  /* 0x0000000000017941 */ /* 0x000fea0003800200 */
.L_x_46935:
        /* <DEDUP_REMOVED lines=15> */
.L_x_46942:
        /* <DEDUP_REMOVED lines=13> */
.L_x_46944:
[----:B------:R-:W-:Y:S05]  /*3d610*/  BSYNC.RECONVERGENT B2 ;  /* 0x0000000000027941 */ /* 0x000fea0003800200 */
.L_x_46943:
        /* <DEDUP_REMOVED lines=61> */
.L_x_46941:
[----:B------:R-:W-:Y:S05]  /*3d9f0*/  BSYNC.RECONVERGENT B1 ;  /* 0x0000000000017941 */ /* 0x000fea0003800200 */
.L_x_46940:
        /* <DEDUP_REMOVED lines=17> */
.L_x_46947:
        /* <DEDUP_REMOVED lines=15> */
.L_x_46949:
[----:B------:R-:W-:Y:S05]  /*3dc00*/  BSYNC.RECONVERGENT B2 ;  /* 0x0000000000027941 */ /* 0x000fea0003800200 */
.L_x_46948:
        /* <DEDUP_REMOVED lines=61> */
.L_x_46946:
[----:B------:R-:W-:Y:S05]  /*3dfe0*/  BSYNC.RECONVERGENT B1 ;  /* 0x0000000000017941 */ /* 0x000fea0003800200 */
.L_x_46945:
        /* <DEDUP_REMOVED lines=35> */
.L_x_46909:
        /* <DEDUP_REMOVED lines=16> */
.L_x_46953:
        /* <DEDUP_REMOVED lines=13> */
.L_x_46955:
[----:B------:R-:W-:Y:S05]  /*3e3f0*/  BSYNC.RECONVERGENT B2 ;  /* 0x0000000000027941 */ /* 0x000fea0003800200 */
.L_x_46954:
        /* <DEDUP_REMOVED lines=61> */
.L_x_46952:
[----:B------:R-:W-:Y:S05]  /*3e7d0*/  BSYNC.RECONVERGENT B1 ;  /* 0x0000000000017941 */ /* 0x000fea0003800200 */
.L_x_46951:
        /* <DEDUP_REMOVED lines=18> */
.L_x_46958:
        /* <DEDUP_REMOVED lines=13> */
.L_x_46960:
[----:B------:R-:W-:Y:S05]  /*3e9d0*/  BSYNC.RECONVERGENT B2 ;  /* 0x0000000000027941 */ /* 0x000fea0003800200 */
.L_x_46959:
        /* <DEDUP_REMOVED lines=61> */
.L_x_46957:
[----:B------:R-:W-:Y:S05]  /*3edb0*/  BSYNC.RECONVERGENT B1 ;  /* 0x0000000000017941 */ /* 0x000fea0003800200 */
.L_x_46956:
        /* <DEDUP_REMOVED lines=16> */
.L_x_46963:
        /* <DEDUP_REMOVED lines=13> */
.L_x_46965:
[----:B------:R-:W-:Y:S05]  /*3ef90*/  BSYNC.RECONVERGENT B2 ;  /* 0x0000000000027941 */ /* 0x000fea0003800200 */
.L_x_46964:
        /* <DEDUP_REMOVED lines=61> */
.L_x_46962:
[----:B------:R-:W-:Y:S05]  /*3f370*/  BSYNC.RECONVERGENT B1 ;  /* 0x0000000000017941 */ /* 0x000fea0003800200 */
.L_x_46961:
        /* <DEDUP_REMOVED lines=16> */
.L_x_46968:
        /* <DEDUP_REMOVED lines=13> */
.L_x_46970:
[----:B------:R-:W-:Y:S05]  /*3f550*/  BSYNC.RECONVERGENT B2 ;  /* 0x0000000000027941 */ /* 0x000fea0003800200 */
.L_x_46969:
        /* <DEDUP_REMOVED lines=61> */
.L_x_46967:
[----:B------:R-:W-:Y:S05]  /*3f930*/  BSYNC.RECONVERGENT B1 ;  /* 0x0000000000017941 */ /* 0x000fea0003800200 */
.L_x_46966:
        /* <DEDUP_REMOVED lines=16> */
.L_x_46950:
        /* <DEDUP_REMOVED lines=24> */
.L_x_46971:
[----:B01----:R-:W-:Y:S01]  /*3fbc0*/  IMAD.MOV.U32 R5, RZ, RZ, R150 ;  /* 0x000000ffff057224 */ /* 0x003fe200078e0096 */
[----:B------:R-:W-:-:S07]  /*3fbd0*/  IADD3 R148, PT, PT, R148, 0x20, RZ ;  /* 0x0000002094947810 */ /* 0x000fce0007ffe0ff */
.L_x_46908:
[----:B------:R-:W-:Y:S05]  /*3fbe0*/  BSYNC.RECONVERGENT B0 ;  /* 0x0000000000007941 */ /* 0x000fea0003800200 */
.L_x_46907:
        /* <DEDUP_REMOVED lines=35> */
.L_x_46977:
        /* <DEDUP_REMOVED lines=13> */
.L_x_46979:
[----:B------:R-:W-:Y:S05]  /*3fef0*/  BSYNC.RECONVERGENT B2 ;  /* 0x0000000000027941 */ /* 0x000fea0003800200 */
.L_x_46978:
        /* <DEDUP_REMOVED lines=61> */
.L_x_46976:
[----:B------:R-:W-:Y:S05]  /*402d0*/  BSYNC.RECONVERGENT B1 ;  /* 0x0000000000017941 */ /* 0x000fea0003800200 */
.L_x_46975:
        /* <DEDUP_REMOVED lines=20> */
.L_x_46982:
        /* <DEDUP_REMOVED lines=13> */
.L_x_46984:
[----:B------:R-:W-:Y:S05]  /*404f0*/  BSYNC.RECONVERGENT B2 ;  /* 0x0000000000027941 */ /* 0x000fea0003800200 */
.L_x_46983:
        /* <DEDUP_REMOVED lines=61> */
.L_x_46981:
[----:B------:R-:W-:Y:S05]  /*408d0*/  BSYNC.RECONVERGENT B1 ;  /* 0x0000000000017941 */ /* 0x000fea0003800200 */
.L_x_46980:
        /* <DEDUP_REMOVED lines=15> */
.L_x_46987:
        /* <DEDUP_REMOVED lines=13> */
.L_x_46989:
[----:B------:R-:W-:Y:S05]  /*40aa0*/  BSYNC.RECONVERGENT B2 ;  /* 0x0000000000027941 */ /* 0x000fea0003800200 */
.L_x_46988:
        /* <DEDUP_REMOVED lines=61> */
.L_x_46986:
[----:B------:R-:W-:Y:S05]  /*40e80*/  BSYNC.RECONVERGENT B1 ;  /* 0x0000000000017941 */ /* 0x000fea0003800200 */
.L_x_46985:
        /* <DEDUP_REMOVED lines=17> */
.L_x_46992:
        /* <DEDUP_REMOVED lines=13> */
.L_x_46994:
[----:B------:R-:W-:Y:S05]  /*41070*/  BSYNC.RECONVERGENT B2 ;  /* 0x0000000000027941 */ /* 0x000fea0003800200 */
.L_x_46993:
        /* <DEDUP_REMOVED lines=61> */
.L_x_46991:
[----:B------:R-:W-:Y:S05]  /*41450*/  BSYNC.RECONVERGENT B1 ;  /* 0x0000000000017941 */ /* 0x000fea0003800200 */
.L_x_46990:
        /* <DEDUP_REMOVED lines=15> */
.L_x_46997:
        /* <DEDUP_REMOVED lines=13> */
.L_x_46999:
[----:B------:R-:W-:Y:S05]  /*41620*/  BSYNC.RECONVERGENT B2 ;  /* 0x0000000000027941 */ /* 0x000fea0003800200 */
.L_x_46998:
        /* <DEDUP_REMOVED lines=61> */
.L_x_46996:
[----:B------:R-:W-:Y:S05]  /*41a00*/  BSYNC.RECONVERGENT B1 ;  /* 0x0000000000017941 */ /* 0x000fea0003800200 */
.L_x_46995:
        /* <DEDUP_REMOVED lines=17> */
.L_x_47002:
        /* <DEDUP_REMOVED lines=13> */
.L_x_47004:
[----:B------:R-:W-:Y:S05]  /*41bf0*/  BSYNC.RECONVERGENT B2 ;  /* 0x0000000000027941 */ /* 0x000fea0003800200 */
.L_x_47003:
        /* <DEDUP_REMOVED lines=61> */
.L_x_47001:
[----:B------:R-:W-:Y:S05]  /*41fd0*/  BSYNC.RECONVERGENT B1 ;  /* 0x0000000000017941 */ /* 0x000fea0003800200 */
.L_x_47000:
        /* <DEDUP_REMOVED lines=15> */
.L_x_47007:
        /* <DEDUP_REMOVED lines=13> */
.L_x_47009:
[----:B------:R-:W-:Y:S05]  /*421a0*/  BSYNC.RECONVERGENT B2 ;  /* 0x0000000000027941 */ /* 0x000fea0003800200 */
.L_x_47008:
        /* <DEDUP_REMOVED lines=61> */
.L_x_47006:
[----:B------:R-:W-:Y:S05]  /*42580*/  BSYNC.RECONVERGENT B1 ;  /* 0x0000000000017941 */ /* 0x000fea0003800200 */
.L_x_47005:
        /* <DEDUP_REMOVED lines=17> */
.L_x_47012:
        /* <DEDUP_REMOVED lines=15> */
.L_x_47014:
[----:B------:R-:W-:Y:S05]  /*42790*/  BSYNC.RECONVERGENT B2 ;  /* 0x0000000000027941 */ /* 0x000fea0003800200 */
.L_x_47013:
        /* <DEDUP_REMOVED lines=61> */
.L_x_47011:
[----:B------:R-:W-:Y:S05]  /*42b70*/  BSYNC.RECONVERGENT B1 ;  /* 0x0000000000017941 */ /* 0x000fea0003800200 */
.L_x_47010:
        /* <DEDUP_REMOVED lines=35> */
.L_x_46974:
        /* <DEDUP_REMOVED lines=16> */
.L_x_47018:
        /* <DEDUP_REMOVED lines=13> */
.L_x_47020:
[----:B------:R-:W-:Y:S05]  /*42f80*/  BSYNC.RECONVERGENT B2 ;  /* 0x0000000000027941 */ /* 0x000fea0003800200 */
.L_x_47019:
        /* <DEDUP_REMOVED lines=61> */
.L_x_47017:
[----:B------:R-:W-:Y:S05]  /*43360*/  BSYNC.RECONVERGENT B1 ;  /* 0x0000000000017941 */ /* 0x000fea0003800200 */
.L_x_47016:
        /* <DEDUP_REMOVED lines=18> */
.L_x_47023:
        /* <DEDUP_REMOVED lines=13> */
.L_x_47025:
[----:B------:R-:W-:Y:S05]  /*43560*/  BSYNC.RECONVERGENT B2 ;  /* 0x0000000000027941 */ /* 0x000fea0003800200 */
.L_x_47024:
        /* <DEDUP_REMOVED lines=61> */
.L_x_47022:
[----:B------:R-:W-:Y:S05]  /*43940*/  BSYNC.RECONVERGENT B1 ;  /* 0x0000000000017941 */ /* 0x000fea0003800200 */
.L_x_47021:
        /* <DEDUP_REMOVED lines=16> */
.L_x_47028:
        /* <DEDUP_REMOVED lines=13> */
.L_x_47030:
[----:B------:R-:W-:Y:S05]  /*43b20*/  BSYNC.RECONVERGENT B2 ;  /* 0x0000000000027941 */ /* 0x000fea0003800200 */
.L_x_47029:
        /* <DEDUP_REMOVED lines=61> */
.L_x_47027:
[----:B------:R-:W-:Y:S05]  /*43f00*/  BSYNC.RECONVERGENT B1 ;  /* 0x0000000000017941 */ /* 0x000fea0003800200 */
.L_x_47026:
        /* <DEDUP_REMOVED lines=16> */
.L_x_47033:
        /* <DEDUP_REMOVED lines=13> */
.L_x_47035:
[----:B------:R-:W-:Y:S05]  /*440e0*/  BSYNC.RECONVERGENT B2 ;  /* 0x0000000000027941 */ /* 0x000fea0003800200 */
.L_x_47034:
        /* <DEDUP_REMOVED lines=61> */
.L_x_47032:
[----:B------:R-:W-:Y:S05]  /*444c0*/  BSYNC.RECONVERGENT B1 ;  /* 0x0000000000017941 */ /* 0x000fea0003800200 */
.L_x_47031:
        /* <DEDUP_REMOVED lines=16> */
.L_x_47015:
        /* <DEDUP_REMOVED lines=24> */
.L_x_47036:
[----:B01----:R-:W-:Y:S01]  /*44750*/  MOV R5, R150 ;  /* 0x0000009600057202 */ /* 0x003fe20000000f00 */
[----:B------:R-:W-:-:S07]  /*44760*/  VIADD R148, R148, 0x20 ;  /* 0x0000002094947836 */ /* 0x000fce0000000000 */
.L_x_46973:
[----:B------:R-:W-:Y:S05]  /*44770*/  BSYNC.RECONVERGENT B0 ;  /* 0x0000000000007941 */ /* 0x000fea0003800200 */
.L_x_46972:
        /* <DEDUP_REMOVED lines=35> */
.L_x_47042:
        /* <DEDUP_REMOVED lines=13> */
.L_x_47044:
[----:B------:R-:W-:Y:S05]  /*44a80*/  BSYNC.RECONVERGENT B2 ;  /* 0x0000000000027941 */ /* 0x000fea0003800200 */
.L_x_47043:
        /* <DEDUP_REMOVED lines=61> */
.L_x_47041:
[----:B------:R-:W-:Y:S05]  /*44e60*/  BSYNC.RECONVERGENT B1 ;  /* 0x0000000000017941 */ /* 0x000fea0003800200 */
.L_x_47040:
        /* <DEDUP_REMOVED lines=20> */
.L_x_47047:
        /* <DEDUP_REMOVED lines=13> */
.L_x_47049:
[----:B------:R-:W-:Y:S05]  /*45080*/  BSYNC.RECONVERGENT B2 ;  /* 0x0000000000027941 */ /* 0x000fea0003800200 */
.L_x_47048:
        /* <DEDUP_REMOVED lines=61> */
.L_x_47046:
[----:B------:R-:W-:Y:S05]  /*45460*/  BSYNC.RECONVERGENT B1 ;  /* 0x0000000000017941 */ /* 0x000fea0003800200 */
.L_x_47045:
        /* <DEDUP_REMOVED lines=15> */
.L_x_47052:
        /* <DEDUP_REMOVED lines=13> */
.L_x_47054:
[----:B------:R-:W-:Y:S05]  /*45630*/  BSYNC.RECONVERGENT B2 ;  /* 0x0000000000027941 */ /* 0x000fea0003800200 */
.L_x_47053:
        /* <DEDUP_REMOVED lines=61> */
.L_x_47051:
[----:B------:R-:W-:Y:S05]  /*45a10*/  BSYNC.RECONVERGENT B1 ;  /* 0x0000000000017941 */ /* 0x000fea0003800200 */
.L_x_47050:
        /* <DEDUP_REMOVED lines=17> */
.L_x_47057:
        /* <DEDUP_REMOVED lines=13> */
.L_x_47059:
[----:B------:R-:W-:Y:S05]  /*45c00*/  BSYNC.RECONVERGENT B2 ;  /* 0x0000000000027941 */ /* 0x000fea0003800200 */
.L_x_47058:
        /* <DEDUP_REMOVED lines=61> */
.L_x_47056:
[----:B------:R-:W-:Y:S05]  /*45fe0*/  BSYNC.RECONVERGENT B1 ;  /* 0x0000000000017941 */ /* 0x000fea0003800200 */
.L_x_47055:
        /* <DEDUP_REMOVED lines=15> */
.L_x_47062:
        /* <DEDUP_REMOVED lines=13> */
.L_x_47064:
[----:B------:R-:W-:Y:S05]  /*461b0*/  BSYNC.RECONVERGENT B2 ;  /* 0x0000000000027941 */ /* 0x000fea0003800200 */
.L_x_47063:
        /* <DEDUP_REMOVED lines=61> */
.L_x_47061:
[----:B------:R-:W-:Y:S05]  /*46590*/  BSYNC.RECONVERGENT B1 ;  /* 0x0000000000017941 */ /* 0x000fea0003800200 */
.L_x_47060:
        /* <DEDUP_REMOVED lines=17> */
.L_x_47067:
        /* <DEDUP_REMOVED lines=13> */
.L_x_47069:
[----:B------:R-:W-:Y:S05]  /*46780*/  BSYNC.RECONVERGENT B2 ;  /* 0x0000000000027941 */ /* 0x000fea0003800200 */
.L_x_47068:
        /* <DEDUP_REMOVED lines=61> */
.L_x_47066:
[----:B------:R-:W-:Y:S05]  /*46b60*/  BSYNC.RECONVERGENT B1 ;  /* 0x0000000000017941 */ /* 0x000fea0003800200 */
.L_x_47065:
        /* <DEDUP_REMOVED lines=15> */
.L_x_47072:
        /* <DEDUP_REMOVED lines=13> */
.L_x_47074:
[----:B------:R-:W-:Y:S05]  /*46d30*/  BSYNC.RECONVERGENT B2 ;  /* 0x0000000000027941 */ /* 0x000fea0003800200 */
.L_x_47073:
        /* <DEDUP_REMOVED lines=61> */
.L_x_47071:
[----:B------:R-:W-:Y:S05]  /*47110*/  BSYNC.RECONVERGENT B1 ;  /* 0x0000000000017941 */ /* 0x000fea0003800200 */
.L_x_47070:
        /* <DEDUP_REMOVED lines=17> */
.L_x_47077:
        /* <DEDUP_REMOVED lines=15> */
.L_x_47079:
[----:B------:R-:W-:Y:S05]  /*47320*/  BSYNC.RECONVERGENT B2 ;  /* 0x0000000000027941 */ /* 0x000fea0003800200 */
.L_x_47078:
        /* <DEDUP_REMOVED lines=61> */
.L_x_47076:
[----:B------:R-:W-:Y:S05]  /*47700*/  BSYNC.RECONVERGENT B1 ;  /* 0x0000000000017941 */ /* 0x000fea0003800200 */
.L_x_47075:
        /* <DEDUP_REMOVED lines=35> */
.L_x_47039:
        /* <DEDUP_REMOVED lines=16> */
.L_x_47083:
        /* <DEDUP_REMOVED lines=13> */
.L_x_47085:
[----:B------:R-:W-:Y:S05]  /*47b10*/  BSYNC.RECONVERGENT B2 ;  /* 0x0000000000027941 */ /* 0x000fea0003800200 */
.L_x_47084:
        /* <DEDUP_REMOVED lines=61> */
.L_x_47082:
[----:B------:R-:W-:Y:S05]  /*47ef0*/  BSYNC.RECONVERGENT B1 ;  /* 0x0000000000017941 */ /* 0x000fea0003800200 */
.L_x_47081:
        /* <DEDUP_REMOVED lines=18> */
.L_x_47088:
        /* <DEDUP_REMOVED lines=13> */
.L_x_47090:
[----:B------:R-:W-:Y:S05]  /*480f0*/  BSYNC.RECONVERGENT B2 ;  /* 0x0000000000027941 */ /* 0x000fea0003800200 */
.L_x_47089:
        /* <DEDUP_REMOVED lines=61> */
.L_x_47087:
[----:B------:R-:W-:Y:S05]  /*484d0*/  BSYNC.RECONVERGENT B1 ;  /* 0x0000000000017941 */ /* 0x000fea0003800200 */
.L_x_47086:
        /* <DEDUP_REMOVED lines=16> */
.L_x_47093:
        /* <DEDUP_REMOVED lines=13> */
.L_x_47095:
[----:B------:R-:W-:Y:S05]  /*486b0*/  BSYNC.RECONVERGENT B2 ;  /* 0x0000000000027941 */ /* 0x000fea0003800200 */
.L_x_47094:
        /* <DEDUP_REMOVED lines=61> */
.L_x_47092:
[----:B------:R-:W-:Y:S05]  /*48a90*/  BSYNC.RECONVERGENT B1 ;  /* 0x0000000000017941 */ /* 0x000fea0003800200 */
.L_x_47091:
        /* <DEDUP_REMOVED lines=16> */
.L_x_47098:
        /* <DEDUP_REMOVED lines=13> */
.L_x_47100:
[----:B------:R-:W-:Y:S05]  /*48c70*/  BSYNC.RECONVERGENT B2 ;  /* 0x0000000000027941 */ /* 0x000fea0003800200 */
.L_x_47099:
        /* <DEDUP_REMOVED lines=61> */
.L_x_47097:
[----:B------:R-:W-:Y:S05]  /*49050*/  BSYNC.RECONVERGENT B1 ;  /* 0x0000000000017941 */ /* 0x000fea0003800200 */
.L_x_47096:
        /* <DEDUP_REMOVED lines=16> */
.L_x_47080:
        /* <DEDUP_REMOVED lines=24> */
.L_x_47101:
[----:B01----:R-:W-:Y:S01]  /*492e0*/  IMAD.MOV.U32 R5, RZ, RZ, R150 ;  /* 0x000000ffff057224 */ /* 0x003fe200078e0096 */
[----:B------:R-:W-:-:S07]  /*492f0*/  IADD3 R148, PT, PT, R148, 0x20, RZ ;  /* 0x0000002094947810 */ /* 0x000fce0007ffe0ff */
.L_x_47038:
[----:B------:R-:W-:Y:S05]  /*49300*/  BSYNC.RECONVERGENT B0 ;  /* 0x0000000000007941 */ /* 0x000fea0003800200 */
.L_x_47037:
        /* <DEDUP_REMOVED lines=35> */
.L_x_47107:
        /* <DEDUP_REMOVED lines=13> */
.L_x_47109:
[----:B------:R-:W-:Y:S05]  /*49610*/  BSYNC.RECONVERGENT B2 ;  /* 0x0000000000027941 */ /* 0x000fea0003800200 */
.L_x_47108:
        /* <DEDUP_REMOVED lines=61> */
.L_x_47106:
[----:B------:R-:W-:Y:S05]  /*499f0*/  BSYNC.RECONVERGENT B1 ;  /* 0x0000000000017941 */ /* 0x000fea0003800200 */
.L_x_47105:
        /* <DEDUP_REMOVED lines=20> */
.L_x_47112:
        /* <DEDUP_REMOVED lines=13> */
.L_x_47114:
[----:B------:R-:W-:Y:S05]  /*49c10*/  BSYNC.RECONVERGENT B2 ;  /* 0x0000000000027941 */ /* 0x000fea0003800200 */
.L_x_47113:
        /* <DEDUP_REMOVED lines=61> */
.L_x_47111:
[----:B------:R-:W-:Y:S05]  /*49ff0*/  BSYNC.RECONVERGENT B1 ;  /* 0x0000000000017941 */ /* 0x000fea0003800200 */
.L_x_47110:
        /* <DEDUP_REMOVED lines=15> */
.L_x_47117:
        /* <DEDUP_REMOVED lines=13> */
.L_x_47119:
[----:B------:R-:W-:Y:S05]  /*4a1c0*/  BSYNC.RECONVERGENT B2 ;  /* 0x0000000000027941 */ /* 0x000fea0003800200 */
.L_x_47118:
        /* <DEDUP_REMOVED lines=61> */
.L_x_47116:
[----:B------:R-:W-:Y:S05]  /*4a5a0*/  BSYNC.RECONVERGENT B1 ;  /* 0x0000000000017941 */ /* 0x000fea0003800200 */
.L_x_47115:
        /* <DEDUP_REMOVED lines=17> */
.L_x_47122:
        /* <DEDUP_REMOVED lines=13> */
.L_x_47124:
[----:B------:R-:W-:Y:S05]  /*4a790*/  BSYNC.RECONVERGENT B2 ;  /* 0x0000000000027941 */ /* 0x000fea0003800200 */
.L_x_47123:
        /* <DEDUP_REMOVED lines=61> */
.L_x_47121:
[----:B------:R-:W-:Y:S05]  /*4ab70*/  BSYNC.RECONVERGENT B1 ;  /* 0x0000000000017941 */ /* 0x000fea0003800200 */
.L_x_47120:
        /* <DEDUP_REMOVED lines=15> */
.L_x_47127:
        /* <DEDUP_REMOVED lines=13> */
.L_x_47129:
[----:B------:R-:W-:Y:S05]  /*4ad40*/  BSYNC.RECONVERGENT B2 ;  /* 0x0000000000027941 */ /* 0x000fea0003800200 */
.L_x_47128:
        /* <DEDUP_REMOVED lines=61> */
.L_x_47126:
[----:B------:R-:W-:Y:S05]  /*4b120*/  BSYNC.RECONVERGENT B1 ;  /* 0x0000000000017941 */ /* 0x000fea0003800200 */
.L_x_47125:
        /* <DEDUP_REMOVED lines=17> */
.L_x_47132:
        /* <DEDUP_REMOVED lines=13> */
.L_x_47134:
[----:B------:R-:W-:Y:S05]  /*4b310*/  BSYNC.RECONVERGENT B2 ;  /* 0x0000000000027941 */ /* 0x000fea0003800200 */
.L_x_47133:
        /* <DEDUP_REMOVED lines=61> */
.L_x_47131:
[----:B------:R-:W-:Y:S05]  /*4b6f0*/  BSYNC.RECONVERGENT B1 ;  /* 0x0000000000017941 */ /* 0x000fea0003800200 */
.L_x_47130:
        /* <DEDUP_REMOVED lines=15> */
.L_x_47137:
        /* <DEDUP_REMOVED lines=13> */
.L_x_47139:
[----:B------:R-:W-:Y:S05]  /*4b8c0*/  BSYNC.RECONVERGENT B2 ;  /* 0x0000000000027941 */ /* 0x000fea0003800200 */
.L_x_47138:
        /* <DEDUP_REMOVED lines=61> */
.L_x_47136:
[----:B------:R-:W-:Y:S05]  /*4bca0*/  BSYNC.RECONVERGENT B1 ;  /* 0x0000000000017941 */ /* 0x000fea0003800200 */
.L_x_47135:
        /* <DEDUP_REMOVED lines=17> */
.L_x_47142:
        /* <DEDUP_REMOVED lines=15> */
.L_x_47144:
[----:B------:R-:W-:Y:S05]  /*4beb0*/  BSYNC.RECONVERGENT B2 ;  /* 0x0000000000027941 */ /* 0x000fea0003800200 */
.L_x_47143:
        /* <DEDUP_REMOVED lines=61> */
.L_x_47141:
[----:B------:R-:W-:Y:S05]  /*4c290*/  BSYNC.RECONVERGENT B1 ;  /* 0x0000000000017941 */ /* 0x000fea0003800200 */
.L_x_47140:
        /* <DEDUP_REMOVED lines=35> */
.L_x_47104:
        /* <DEDUP_REMOVED lines=16> */
.L_x_47148:
        /* <DEDUP_REMOVED lines=13> */
.L_x_47150:
[----:B------:R-:W-:Y:S05]  /*4c6a0*/  BSYNC.RECONVERGENT B2 ;  /* 0x0000000000027941 */ /* 0x000fea0003800200 */
.L_x_47149:
        /* <DEDUP_REMOVED lines=61> */
.L_x_47147:
[----:B------:R-:W-:Y:S05]  /*4ca80*/  BSYNC.RECONVERGENT B1 ;  /* 0x0000000000017941 */ /* 0x000fea0003800200 */
.L_x_47146:
        /* <DEDUP_REMOVED lines=18> */
.L_x_47153:
        /* <DEDUP_REMOVED lines=13> */
.L_x_47155:
[----:B------:R-:W-:Y:S05]  /*4cc80*/  BSYNC.RECONVERGENT B2 ;  /* 0x0000000000027941 */ /* 0x000fea0003800200 */
.L_x_47154:
        /* <DEDUP_REMOVED lines=61> */
.L_x_47152:
[----:B------:R-:W-:Y:S05]  /*4d060*/  BSYNC.RECONVERGENT B1 ;  /* 0x0000000000017941 */ /* 0x000fea0003800200 */
.L_x_47151:
        /* <DEDUP_REMOVED lines=16> */
.L_x_47158:
        /* <DEDUP_REMOVED lines=13> */
.L_x_47160:
[----:B------:R-:W-:Y:S05]  /*4d240*/  BSYNC.RECONVERGENT B2 ;  /* 0x0000000000027941 */ /* 0x000fea0003800200 */
.L_x_47159:
        /* <DEDUP_REMOVED lines=61> */
.L_x_47157:
[----:B------:R-:W-:Y:S05]  /*4d620*/  BSYNC.RECONVERGENT B1 ;  /* 0x0000000000017941 */ /* 0x000fea0003800200 */
.L_x_47156:
        /* <DEDUP_REMOVED lines=16> */
.L_x_47163:
        /* <DEDUP_REMOVED lines=13> */
.L_x_47165:
[----:B------:R-:W-:Y:S05]  /*4d800*/  BSYNC.RECONVERGENT B2 ;  /* 0x0000000000027941 */ /* 0x000fea0003800200 */
.L_x_47164:
        /* <DEDUP_REMOVED lines=61> */
.L_x_47162:
[----:B------:R-:W-:Y:S05]  /*4dbe0*/  BSYNC.RECONVERGENT B1 ;  /* 0x0000000000017941 */ /* 0x000fea0003800200 */
.L_x_47161:
        /* <DEDUP_REMOVED lines=16> */
.L_x_47145:
        /* <DEDUP_REMOVED lines=24> */
.L_x_47166:
[----:B01----:R-:W-:Y:S01]  /*4de70*/  MOV R5, R150 ;  /* 0x0000009600057202 */ /* 0x003fe20000000f00 */
[----:B------:R-:W-:-:S07]  /*4de80*/  VIADD R148, R148, 0x20 ;  /* 0x0000002094947836 */ /* 0x000fce0000000000 */
.L_x_47103:
[----:B------:R-:W-:Y:S05]  /*4de90*/  BSYNC.RECONVERGENT B0 ;  /* 0x0000000000007941 */ /* 0x000fea0003800200 */
.L_x_47102:
        /* <DEDUP_REMOVED lines=35> */
.L_x_47172:
        /* <DEDUP_REMOVED lines=13> */
.L_x_47174:
[----:B------:R-:W-:Y:S05]  /*4e1a0*/  BSYNC.RECONVERGENT B2 ;  /* 0x0000000000027941 */ /* 0x000fea0003800200 */
.L_x_47173:
        /* <DEDUP_REMOVED lines=61> */
.L_x_47171:
[----:B------:R-:W-:Y:S05]  /*4e580*/  BSYNC.RECONVERGENT B1 ;  /* 0x0000000000017941 */ /* 0x000fea0003800200 */
.L_x_47170:
        /* <DEDUP_REMOVED lines=20> */
.L_x_47177:
        /* <DEDUP_REMOVED lines=13> */
.L_x_47179:
[----:B------:R-:W-:Y:S05]  /*4e7a0*/  BSYNC.RECONVERGENT B2 ;  /* 0x0000000000027941 */ /* 0x000fea0003800200 */
.L_x_47178:
        /* <DEDUP_REMOVED lines=61> */
.L_x_47176:
[----:B------:R-:W-:Y:S05]  /*4eb80*/  BSYNC.RECONVERGENT B1 ;  /* 0x0000000000017941 */ /* 0x000fea0003800200 */
.L_x_47175:
        /* <DEDUP_REMOVED lines=15> */
.L_x_47182:
        /* <DEDUP_REMOVED lines=13> */
.L_x_47184:
[----:B------:R-:W-:Y:S05]  /*4ed50*/  BSYNC.RECONVERGENT B2 ;  /* 0x0000000000027941 */ /* 0x000fea0003800200 */
.L_x_47183:
        /* <DEDUP_REMOVED lines=61> */
.L_x_47181:
[----:B------:R-:W-:Y:S05]  /*4f130*/  BSYNC.RECONVERGENT B1 ;  /* 0x0000000000017941 */ /* 0x000fea0003800200 */
.L_x_47180:
        /* <DEDUP_REMOVED lines=17> */
.L_x_47187:
        /* <DEDUP_REMOVED lines=13> */
.L_x_47189:
[----:B------:R-:W-:Y:S05]  /*4f320*/  BSYNC.RECONVERGENT B2 ;  /* 0x0000000000027941 */ /* 0x000fea0003800200 */
.L_x_47188:
        /* <DEDUP_REMOVED lines=61> */
.L_x_47186:
[----:B------:R-:W-:Y:S05]  /*4f700*/  BSYNC.RECONVERGENT B1 ;  /* 0x0000000000017941 */ /* 0x000fea0003800200 */
.L_x_47185:
        /* <DEDUP_REMOVED lines=15> */
.L_x_47192:
        /* <DEDUP_REMOVED lines=13> */
.L_x_47194:
[----:B------:R-:W-:Y:S05]  /*4f8d0*/  BSYNC.RECONVERGENT B2 ;  /* 0x0000000000027941 */ /* 0x000fea0003800200 */
.L_x_47193:
        /* <DEDUP_REMOVED lines=61> */
.L_x_47191:
[----:B------:R-:W-:Y:S05]  /*4fcb0*/  BSYNC.RECONVERGENT B1 ;  /* 0x0000000000017941 */ /* 0x000fea0003800200 */
.L_x_47190:
        /* <DEDUP_REMOVED lines=17> */
.L_x_47197:
        /* <DEDUP_REMOVED lines=13> */
.L_x_47199:
[----:B------:R-:W-:Y:S05]  /*4fea0*/  BSYNC.RECONVERGENT B2 ;  /* 0x0000000000027941 */ /* 0x000fea0003800200 */
.L_x_47198:
        /* <DEDUP_REMOVED lines=61> */
.L_x_47196:
[----:B------:R-:W-:Y:S05]  /*50280*/  BSYNC.RECONVERGENT B1 ;  /* 0x0000000000017941 */ /* 0x000fea0003800200 */
.L_x_47195:
        /* <DEDUP_REMOVED lines=15> */
.L_x_47202:
        /* <DEDUP_REMOVED lines=13> */
.L_x_47204:
[----:B------:R-:W-:Y:S05]  /*50450*/  BSYNC.RECONVERGENT B2 ;  /* 0x0000000000027941 */ /* 0x000fea0003800200 */
.L_x_47203:
        /* <DEDUP_REMOVED lines=61> */
.L_x_47201:
[----:B------:R-:W-:Y:S05]  /*50830*/  BSYNC.RECONVERGENT B1 ;  /* 0x0000000000017941 */ /* 0x000fea0003800200 */
.L_x_47200:
        /* <DEDUP_REMOVED lines=17> */
.L_x_47207:
        /* <DEDUP_REMOVED lines=15> */
.L_x_47209:
[----:B------:R-:W-:Y:S05]  /*50a40*/  BSYNC.RECONVERGENT B2 ;  /* 0x0000000000027941 */ /* 0x000fea0003800200 */
.L_x_47208:
        /* <DEDUP_REMOVED lines=61> */
.L_x_47206:
[----:B------:R-:W-:Y:S05]  /*50e20*/  BSYNC.RECONVERGENT B1 ;  /* 0x0000000000017941 */ /* 0x000fea0003800200 */
.L_x_47205:
        /* <DEDUP_REMOVED lines=35> */
.L_x_47169:
        /* <DEDUP_REMOVED lines=16> */
.L_x_47213:
        /* <DEDUP_REMOVED lines=13> */
.L_x_47215:
[----:B------:R-:W-:Y:S05]  /*51230*/  BSYNC.RECONVERGENT B2 ;  /* 0x0000000000027941 */ /* 0x000fea0003800200 */
.L_x_47214:
        /* <DEDUP_REMOVED lines=61> */
.L_x_47212:
[----:B------:R-:W-:Y:S05]  /*51610*/  BSYNC.RECONVERGENT B1 ;  /* 0x0000000000017941 */ /* 0x000fea0003800200 */
.L_x_47211:
        /* <DEDUP_REMOVED lines=18> */
.L_x_47218:
        /* <DEDUP_REMOVED lines=13> */
.L_x_47220:
[----:B------:R-:W-:Y:S05]  /*51810*/  BSYNC.RECONVERGENT B2 ;  /* 0x0000000000027941 */ /* 0x000fea0003800200 */
.L_x_47219:
        /* <DEDUP_REMOVED lines=61> */
.L_x_47217:
[----:B------:R-:W-:Y:S05]  /*51bf0*/  BSYNC.RECONVERGENT B1 ;  /* 0x0000000000017941 */ /* 0x000fea0003800200 */
.L_x_47216:
        /* <DEDUP_REMOVED lines=16> */
.L_x_47223:
        /* <DEDUP_REMOVED lines=13> */
.L_x_47225:
[----:B------:R-:W-:Y:S05]  /*51dd0*/  BSYNC.RECONVERGENT B2 ;  /* 0x0000000000027941 */ /* 0x000fea0003800200 */
.L_x_47224:
        /* <DEDUP_REMOVED lines=61> */
.L_x_47222:
[----:B------:R-:W-:Y:S05]  /*521b0*/  BSYNC.RECONVERGENT B1 ;  /* 0x0000000000017941 */ /* 0x000fea0003800200 */
.L_x_47221:
        /* <DEDUP_REMOVED lines=16> */
.L_x_47228:
        /* <DEDUP_REMOVED lines=13> */
.L_x_47230:
[----:B------:R-:W-:Y:S05]  /*52390*/  BSYNC.RECONVERGENT B2 ;  /* 0x0000000000027941 */ /* 0x000fea0003800200 */
.L_x_47229:
        /* <DEDUP_REMOVED lines=61> */
.L_x_47227:
[----:B------:R-:W-:Y:S05]  /*52770*/  BSYNC.RECONVERGENT B1 ;  /* 0x0000000000017941 */ /* 0x000fea0003800200 */
.L_x_47226:
        /* <DEDUP_REMOVED lines=16> */
.L_x_47210:
        /* <DEDUP_REMOVED lines=24> */
.L_x_47231:
[----:B01----:R-:W-:Y:S01]  /*52a00*/  IMAD.MOV.U32 R5, RZ, RZ, R150 ;  /* 0x000000ffff057224 */ /* 0x003fe200078e0096 */
[----:B------:R-:W-:-:S07]  /*52a10*/  IADD3 R148, PT, PT, R148, 0x20, RZ ;  /* 0x0000002094947810 */ /* 0x000fce0007ffe0ff */
.L_x_47168:
[----:B------:R-:W-:Y:S05]  /*52a20*/  BSYNC.RECONVERGENT B0 ;  /* 0x0000000000007941 */ /* 0x000fea0003800200 */
.L_x_47167:
        /* <DEDUP_REMOVED lines=35> */
.L_x_47237:
        /* <DEDUP_REMOVED lines=13> */
.L_x_47239:
[----:B------:R-:W-:Y:S05]  /*52d30*/  BSYNC.RECONVERGENT B2 ;  /* 0x0000000000027941 */ /* 0x000fea0003800200 */
.L_x_47238:
        /* <DEDUP_REMOVED lines=61> */
.L_x_47236:
[----:B------:R-:W-:Y:S05]  /*53110*/  BSYNC.RECONVERGENT B1 ;  /* 0x0000000000017941 */ /* 0x000fea0003800200 */
.L_x_47235:
        /* <DEDUP_REMOVED lines=20> */
.L_x_47242:
        /* <DEDUP_REMOVED lines=13> */
.L_x_47244:
[----:B------:R-:W-:Y:S05]  /*53330*/  BSYNC.RECONVERGENT B2 ;  /* 0x0000000000027941 */ /* 0x000fea0003800200 */
.L_x_47243:
        /* <DEDUP_REMOVED lines=61> */
.L_x_47241:
[----:B------:R-:W-:Y:S05]  /*53710*/  BSYNC.RECONVERGENT B1 ;  /* 0x0000000000017941 */ /* 0x000fea0003800200 */
.L_x_47240:
        /* <DEDUP_REMOVED lines=15> */
.L_x_47247:
        /* <DEDUP_REMOVED lines=13> */
.L_x_47249:
[----:B------:R-:W-:Y:S05]  /*538e0*/  BSYNC.RECONVERGENT B2 ;  /* 0x0000000000027941 */ /* 0x000fea0003800200 */
.L_x_47248:
        /* <DEDUP_REMOVED lines=61> */
.L_x_47246:
[----:B------:R-:W-:Y:S05]  /*53cc0*/  BSYNC.RECONVERGENT B1 ;  /* 0x0000000000017941 */ /* 0x000fea0003800200 */
.L_x_47245:
        /* <DEDUP_REMOVED lines=17> */
.L_x_47252:
        /* <DEDUP_REMOVED lines=13> */
.L_x_47254:
[----:B------:R-:W-:Y:S05]  /*53eb0*/  BSYNC.RECONVERGENT B2 ;  /* 0x0000000000027941 */ /* 0x000fea0003800200 */
.L_x_47253:
        /* <DEDUP_REMOVED lines=61> */
.L_x_47251:
[----:B------:R-:W-:Y:S05]  /*54290*/  BSYNC.RECONVERGENT B1 ;  /* 0x0000000000017941 */ /* 0x000fea0003800200 */
.L_x_47250:
        /* <DEDUP_REMOVED lines=15> */
.L_x_47257:
        /* <DEDUP_REMOVED lines=13> */
.L_x_47259:
[----:B------:R-:W-:Y:S05]  /*54460*/  BSYNC.RECONVERGENT B2 ;  /* 0x0000000000027941 */ /* 0x000fea0003800200 */
.L_x_47258:
        /* <DEDUP_REMOVED lines=61> */
.L_x_47256:
[----:B------:R-:W-:Y:S05]  /*54840*/  BSYNC.RECONVERGENT B1 ;  /* 0x0000000000017941 */ /* 0x000fea0003800200 */
.L_x_47255:
        /* <DEDUP_REMOVED lines=17> */
.L_x_47262:
        /* <DEDUP_REMOVED lines=13> */
.L_x_47264:
[----:B------:R-:W-:Y:S05]  /*54a30*/  BSYNC.RECONVERGENT B2 ;  /* 0x0000000000027941 */ /* 0x000fea0003800200 */
.L_x_47263:
        /* <DEDUP_REMOVED lines=61> */
.L_x_47261:
[----:B------:R-:W-:Y:S05]  /*54e10*/  BSYNC.RECONVERGENT B1 ;  /* 0x0000000000017941 */ /* 0x000fea0003800200 */
.L_x_47260:
        /* <DEDUP_REMOVED lines=15> */
.L_x_47267:
        /* <DEDUP_REMOVED lines=13> */
.L_x_47269:
[----:B------:R-:W-:Y:S05]  /*54fe0*/  BSYNC.RECONVERGENT B2 ;  /* 0x0000000000027941 */ /* 0x000fea0003800200 */
.L_x_47268:
        /* <DEDUP_REMOVED lines=61> */
.L_x_47266:
[----:B------:R-:W-:Y:S05]  /*553c0*/  BSYNC.RECONVERGENT B1 ;  /* 0x0000000000017941 */ /* 0x000fea0003800200 */
.L_x_47265:
        /* <DEDUP_REMOVED lines=17> */
.L_x_47272:
        /* <DEDUP_REMOVED lines=15> */
.L_x_47274:
[----:B------:R-:W-:Y:S05]  /*555d0*/  BSYNC.RECONVERGENT B2 ;  /* 0x0000000000027941 */ /* 0x000fea0003800200 */
.L_x_47273:
        /* <DEDUP_REMOVED lines=61> */
.L_x_47271:
[----:B------:R-:W-:Y:S05]  /*559b0*/  BSYNC.RECONVERGENT B1 ;  /* 0x0000000000017941 */ /* 0x000fea0003800200 */
.L_x_47270:
        /* <DEDUP_REMOVED lines=35> */
.L_x_47234:
        /* <DEDUP_REMOVED lines=16> */
.L_x_47278:
        /* <DEDUP_REMOVED lines=13> */
.L_x_47280:
[----:B------:R-:W-:Y:S05]  /*55dc0*/  BSYNC.RECONVERGENT B2 ;  /* 0x0000000000027941 */ /* 0x000fea0003800200 */
.L_x_47279:
        /* <DEDUP_REMOVED lines=61> */
.L_x_47277:
[----:B------:R-:W-:Y:S05]  /*561a0*/  BSYNC.RECONVERGENT B1 ;  /* 0x0000000000017941 */ /* 0x000fea0003800200 */
.L_x_47276:
        /* <DEDUP_REMOVED lines=18> */
.L_x_47283:
        /* <DEDUP_REMOVED lines=13> */
.L_x_47285:
[----:B------:R-:W-:Y:S05]  /*563a0*/  BSYNC.RECONVERGENT B2 ;  /* 0x0000000000027941 */ /* 0x000fea0003800200 */
.L_x_47284:
        /* <DEDUP_REMOVED lines=61> */
.L_x_47282:
[----:B------:R-:W-:Y:S05]  /*56780*/  BSYNC.RECONVERGENT B1 ;  /* 0x0000000000017941 */ /* 0x000fea0003800200 */
.L_x_47281:
        /* <DEDUP_REMOVED lines=16> */
.L_x_47288:
        /* <DEDUP_REMOVED lines=13> */
.L_x_47290:
[----:B------:R-:W-:Y:S05]  /*56960*/  BSYNC.RECONVERGENT B2 ;  /* 0x0000000000027941 */ /* 0x000fea0003800200 */
.L_x_47289:
        /* <DEDUP_REMOVED lines=61> */
.L_x_47287:
[----:B------:R-:W-:Y:S05]  /*56d40*/  BSYNC.RECONVERGENT B1 ;  /* 0x0000000000017941 */ /* 0x000fea0003800200 */
.L_x_47286:
        /* <DEDUP_REMOVED lines=16> */
.L_x_47293:
        /* <DEDUP_REMOVED lines=13> */
.L_x_47295:
[----:B------:R-:W-:Y:S05]  /*56f20*/  BSYNC.RECONVERGENT B2 ;  /* 0x0000000000027941 */ /* 0x000fea0003800200 */
.L_x_47294:
        /* <DEDUP_REMOVED lines=61> */
.L_x_47292:
[----:B------:R-:W-:Y:S05]  /*57300*/  BSYNC.RECONVERGENT B1 ;  /* 0x0000000000017941 */ /* 0x000fea0003800200 */
.L_x_47291:
        /* <DEDUP_REMOVED lines=16> */
.L_x_47275:
        /* <DEDUP_REMOVED lines=24> */
.L_x_47296:
[----:B01----:R-:W-:Y:S01]  /*57590*/  MOV R5, R150 ;  /* 0x0000009600057202 */ /* 0x003fe20000000f00 */
[----:B------:R-:W-:-:S07]  /*575a0*/  VIADD R148, R148, 0x20 ;  /* 0x0000002094947836 */ /* 0x000fce0000000000 */
.L_x_47233:
[----:B------:R-:W-:Y:S05]  /*575b0*/  BSYNC.RECONVERGENT B0 ;  /* 0x0000000000007941 */ /* 0x000fea0003800200 */
.L_x_47232:
        /* <DEDUP_REMOVED lines=35> */
.L_x_47302:
        /* <DEDUP_REMOVED lines=13> */
.L_x_47304:
[----:B------:R-:W-:Y:S05]  /*578c0*/  BSYNC.RECONVERGENT B2 ;  /* 0x0000000000027941 */ /* 0x000fea0003800200 */
.L_x_47303:
        /* <DEDUP_REMOVED lines=61> */
.L_x_47301:
[----:B------:R-:W-:Y:S05]  /*57ca0*/  BSYNC.RECONVERGENT B1 ;  /* 0x0000000000017941 */ /* 0x000fea0003800200 */
.L_x_47300:
        /* <DEDUP_REMOVED lines=20> */
.L_x_47307:
        /* <DEDUP_REMOVED lines=13> */
.L_x_47309:
[----:B------:R-:W-:Y:S05]  /*57ec0*/  BSYNC.RECONVERGENT B2 ;  /* 0x0000000000027941 */ /* 0x000fea0003800200 */
.L_x_47308:
        /* <DEDUP_REMOVED lines=61> */
.L_x_47306:
[----:B------:R-:W-:Y:S05]  /*582a0*/  BSYNC.RECONVERGENT B1 ;  /* 0x0000000000017941 */ /* 0x000fea0003800200 */
.L_x_47305:
        /* <DEDUP_REMOVED lines=15> */
.L_x_47312:
        /* <DEDUP_REMOVED lines=13> */
.L_x_47314:
[----:B------:R-:W-:Y:S05]  /*58470*/  BSYNC.RECONVERGENT B2 ;  /* 0x0000000000027941 */ /* 0x000fea0003800200 */
.L_x_47313:
        /* <DEDUP_REMOVED lines=61> */
.L_x_47311:
[----:B------:R-:W-:Y:S05]  /*58850*/  BSYNC.RECONVERGENT B1 ;  /* 0x0000000000017941 */ /* 0x000fea0003800200 */
.L_x_47310:
        /* <DEDUP_REMOVED lines=17> */
.L_x_47317:
        /* <DEDUP_REMOVED lines=13> */
.L_x_47319:
[----:B------:R-:W-:Y:S05]  /*58a40*/  BSYNC.RECONVERGENT B2 ;  /* 0x0000000000027941 */ /* 0x000fea0003800200 */
.L_x_47318:
        /* <DEDUP_REMOVED lines=61> */
.L_x_47316:
[----:B------:R-:W-:Y:S05]  /*58e20*/  BSYNC.RECONVERGENT B1 ;  /* 0x0000000000017941 */ /* 0x000fea0003800200 */
.L_x_47315:
        /* <DEDUP_REMOVED lines=15> */
.L_x_47322:
        /* <DEDUP_REMOVED lines=13> */
.L_x_47324:
[----:B------:R-:W-:Y:S05]  /*58ff0*/  BSYNC.RECONVERGENT B2 ;  /* 0x0000000000027941 */ /* 0x000fea0003800200 */
.L_x_47323:
        /* <DEDUP_REMOVED lines=61> */
.L_x_47321:
[----:B------:R-:W-:Y:S05]  /*593d0*/  BSYNC.RECONVERGENT B1 ;  /* 0x0000000000017941 */ /* 0x000fea0003800200 */
.L_x_47320:
        /* <DEDUP_REMOVED lines=17> */
.L_x_47327:
        /* <DEDUP_REMOVED lines=13> */
.L_x_47329:
[----:B------:R-:W-:Y:S05]  /*595c0*/  BSYNC.RECONVERGENT B2 ;  /* 0x0000000000027941 */ /* 0x000fea0003800200 */
.L_x_47328:
        /* <DEDUP_REMOVED lines=61> */
.L_x_47326:
[----:B------:R-:W-:Y:S05]  /*599a0*/  BSYNC.RECONVERGENT B1 ;  /* 0x0000000000017941 */ /* 0x000fea0003800200 */
.L_x_47325:
        /* <DEDUP_REMOVED lines=15> */
.L_x_47332:
        /* <DEDUP_REMOVED lines=13> */
.L_x_47334:
[----:B------:R-:W-:Y:S05]  /*59b70*/  BSYNC.RECONVERGENT B2 ;  /* 0x0000000000027941 */ /* 0x000fea0003800200 */
.L_x_47333:
        /* <DEDUP_REMOVED lines=61> */
.L_x_47331:
[----:B------:R-:W-:Y:S05]  /*59f50*/  BSYNC.RECONVERGENT B1 ;  /* 0x0000000000017941 */ /* 0x000fea0003800200 */
.L_x_47330:
        /* <DEDUP_REMOVED lines=17> */
.L_x_47337:
        /* <DEDUP_REMOVED lines=15> */
.L_x_47339:
[----:B------:R-:W-:Y:S05]  /*5a160*/  BSYNC.RECONVERGENT B2 ;  /* 0x0000000000027941 */ /* 0x000fea0003800200 */
.L_x_47338:
        /* <DEDUP_REMOVED lines=61> */
.L_x_47336:
[----:B------:R-:W-:Y:S05]  /*5a540*/  BSYNC.RECONVERGENT B1 ;  /* 0x0000000000017941 */ /* 0x000fea0003800200 */
.L_x_47335:
        /* <DEDUP_REMOVED lines=35> */
.L_x_47299:
        /* <DEDUP_REMOVED lines=16> */
.L_x_47343:
        /* <DEDUP_REMOVED lines=13> */
.L_x_47345:
[----:B------:R-:W-:Y:S05]  /*5a950*/  BSYNC.RECONVERGENT B2 ;  /* 0x0000000000027941 */ /* 0x000fea0003800200 */
.L_x_47344:
        /* <DEDUP_REMOVED lines=61> */
.L_x_47342:
[----:B------:R-:W-:Y:S05]  /*5ad30*/  BSYNC.RECONVERGENT B1 ;  /* 0x0000000000017941 */ /* 0x000fea0003800200 */
.L_x_47341:
        /* <DEDUP_REMOVED lines=18> */
.L_x_47348:
        /* <DEDUP_REMOVED lines=13> */
.L_x_47350:
[----:B------:R-:W-:Y:S05]  /*5af30*/  BSYNC.RECONVERGENT B2 ;  /* 0x0000000000027941 */ /* 0x000fea0003800200 */
.L_x_47349:
        /* <DEDUP_REMOVED lines=61> */
.L_x_47347:
[----:B------:R-:W-:Y:S05]  /*5b310*/  BSYNC.RECONVERGENT B1 ;  /* 0x0000000000017941 */ /* 0x000fea0003800200 */
.L_x_47346:
        /* <DEDUP_REMOVED lines=16> */
.L_x_47353:
        /* <DEDUP_REMOVED lines=13> */
.L_x_47355:
[----:B------:R-:W-:Y:S05]  /*5b4f0*/  BSYNC.RECONVERGENT B2 ;  /* 0x0000000000027941 */ /* 0x000fea0003800200 */
.L_x_47354:
        /* <DEDUP_REMOVED lines=61> */
.L_x_47352:
[----:B------:R-:W-:Y:S05]  /*5b8d0*/  BSYNC.RECONVERGENT B1 ;  /* 0x0000000000017941 */ /* 0x000fea0003800200 */
.L_x_47351:
        /* <DEDUP_REMOVED lines=16> */
.L_x_47358:
        /* <DEDUP_REMOVED lines=13> */
.L_x_47360:
[----:B------:R-:W-:Y:S05]  /*5bab0*/  BSYNC.RECONVERGENT B2 ;  /* 0x0000000000027941 */ /* 0x000fea0003800200 */
.L_x_47359:
        /* <DEDUP_REMOVED lines=61> */
.L_x_47357:
[----:B------:R-:W-:Y:S05]  /*5be90*/  BSYNC.RECONVERGENT B1 ;  /* 0x0000000000017941 */ /* 0x000fea0003800200 */
.L_x_47356:
        /* <DEDUP_REMOVED lines=16> */
.L_x_47340:
        /* <DEDUP_REMOVED lines=24> */
.L_x_47361:
[----:B01----:R-:W-:Y:S01]  /*5c120*/  IMAD.MOV.U32 R5, RZ, RZ, R150 ;  /* 0x000000ffff057224 */ /* 0x003fe200078e0096 */
[----:B------:R-:W-:-:S07]  /*5c130*/  IADD3 R148, PT, PT, R148, 0x20, RZ ;  /* 0x0000002094947810 */ /* 0x000fce0007ffe0ff */
.L_x_47298:
[----:B------:R-:W-:Y:S05]  /*5c140*/  BSYNC.RECONVERGENT B0 ;  /* 0x0000000000007941 */ /* 0x000fea0003800200 */
.L_x_47297:
        /* <DEDUP_REMOVED lines=35> */
.L_x_47367:
        /* <DEDUP_REMOVED lines=13> */
.L_x_47369:
[----:B------:R-:W-:Y:S05]  /*5c450*/  BSYNC.RECONVERGENT B2 ;  /* 0x0000000000027941 */ /* 0x000fea0003800200 */
.L_x_47368:
        /* <DEDUP_REMOVED lines=61> */
.L_x_47366:
[----:B------:R-:W-:Y:S05]  /*5c830*/  BSYNC.RECONVERGENT B1 ;  /* 0x0000000000017941 */ /* 0x000fea0003800200 */
.L_x_47365:
        /* <DEDUP_REMOVED lines=20> */
.L_x_47372:
        /* <DEDUP_REMOVED lines=13> */
.L_x_47374:
[----:B------:R-:W-:Y:S05]  /*5ca50*/  BSYNC.RECONVERGENT B2 ;  /* 0x0000000000027941 */ /* 0x000fea0003800200 */
.L_x_47373:
        /* <DEDUP_REMOVED lines=61> */
.L_x_47371:
[----:B------:R-:W-:Y:S05]  /*5ce30*/  BSYNC.RECONVERGENT B1 ;  /* 0x0000000000017941 */ /* 0x000fea0003800200 */
.L_x_47370:
        /* <DEDUP_REMOVED lines=15> */
.L_x_47377:
        /* <DEDUP_REMOVED lines=13> */
.L_x_47379:
[----:B------:R-:W-:Y:S05]  /*5d000*/  BSYNC.RECONVERGENT B2 ;  /* 0x0000000000027941 */ /* 0x000fea0003800200 */
.L_x_47378:
        /* <DEDUP_REMOVED lines=61> */
.L_x_47376:
[----:B------:R-:W-:Y:S05]  /*5d3e0*/  BSYNC.RECONVERGENT B1 ;  /* 0x0000000000017941 */ /* 0x000fea0003800200 */
.L_x_47375:
        /* <DEDUP_REMOVED lines=17> */
.L_x_47382:
        /* <DEDUP_REMOVED lines=13> */
.L_x_47384:
[----:B------:R-:W-:Y:S05]  /*5d5d0*/  BSYNC.RECONVERGENT B2 ;  /* 0x0000000000027941 */ /* 0x000fea0003800200 */
.L_x_47383:
        /* <DEDUP_REMOVED lines=61> */
.L_x_47381:
[----:B------:R-:W-:Y:S05]  /*5d9b0*/  BSYNC.RECONVERGENT B1 ;  /* 0x0000000000017941 */ /* 0x000fea0003800200 */
.L_x_47380:
        /* <DEDUP_REMOVED lines=15> */
.L_x_47387:
        /* <DEDUP_REMOVED lines=13> */
.L_x_47389:
[----:B------:R-:W-:Y:S05]  /*5db80*/  BSYNC.RECONVERGENT B2 ;  /* 0x0000000000027941 */ /* 0x000fea0003800200 */
.L_x_47388:
        /* <DEDUP_REMOVED lines=61> */
.L_x_47386:
[----:B------:R-:W-:Y:S05]  /*5df60*/  BSYNC.RECONVERGENT B1 ;  /* 0x0000000000017941 */ /* 0x000fea0003800200 */
.L_x_47385:
        /* <DEDUP_REMOVED lines=17> */
.L_x_47392:
        /* <DEDUP_REMOVED lines=13> */
.L_x_47394:
[----:B------:R-:W-:Y:S05]  /*5e150*/  BSYNC.RECONVERGENT B2 ;  /* 0x0000000000027941 */ /* 0x000fea0003800200 */
.L_x_47393:
        /* <DEDUP_REMOVED lines=61> */
.L_x_47391:
[----:B------:R-:W-:Y:S05]  /*5e530*/  BSYNC.RECONVERGENT B1 ;  /* 0x0000000000017941 */ /* 0x000fea0003800200 */
.L_x_47390:
        /* <DEDUP_REMOVED lines=15> */
.L_x_47397:
        /* <DEDUP_REMOVED lines=13> */
.L_x_47399:
[----:B------:R-:W-:Y:S05]  /*5e700*/  BSYNC.RECONVERGENT B2 ;  /* 0x0000000000027941 */ /* 0x000fea0003800200 */
.L_x_47398:
        /* <DEDUP_REMOVED lines=61> */
.L_x_47396:
[----:B------:R-:W-:Y:S05]  /*5eae0*/  BSYNC.RECONVERGENT B1 ;  /* 0x0000000000017941 */ /* 0x000fea0003800200 */
.L_x_47395:
        /* <DEDUP_REMOVED lines=17> */
.L_x_47402:
        /* <DEDUP_REMOVED lines=15> */
.L_x_47404:
[----:B------:R-:W-:Y:S05]  /*5ecf0*/  BSYNC.RECONVERGENT B2 ;  /* 0x0000000000027941 */ /* 0x000fea0003800200 */
.L_x_47403:
        /* <DEDUP_REMOVED lines=61> */
.L_x_47401:
[----:B------:R-:W-:Y:S05]  /*5f0d0*/  BSYNC.RECONVERGENT B1 ;  /* 0x0000000000017941 */ /* 0x000fea0003800200 */
.L_x_47400:
        /* <DEDUP_REMOVED lines=35> */
.L_x_47364:
        /* <DEDUP_REMOVED lines=16> */
.L_x_47408:
        /* <DEDUP_REMOVED lines=13> */
.L_x_47410:
[----:B------:R-:W-:Y:S05]  /*5f4e0*/  BSYNC.RECONVERGENT B2 ;  /* 0x0000000000027941 */ /* 0x000fea0003800200 */
.L_x_47409:
        /* <DEDUP_REMOVED lines=61> */
.L_x_47407:
[----:B------:R-:W-:Y:S05]  /*5f8c0*/  BSYNC.RECONVERGENT B1 ;  /* 0x0000000000017941 */ /* 0x000fea0003800200 */
.L_x_47406:
        /* <DEDUP_REMOVED lines=18> */
.L_x_47413:
        /* <DEDUP_REMOVED lines=13> */
.L_x_47415:
[----:B------:R-:W-:Y:S05]  /*5fac0*/  BSYNC.RECONVERGENT B2 ;  /* 0x0000000000027941 */ /* 0x000fea0003800200 */
.L_x_47414:
        /* <DEDUP_REMOVED lines=61> */
.L_x_47412:
[----:B------:R-:W-:Y:S05]  /*5fea0*/  BSYNC.RECONVERGENT B1 ;  /* 0x0000000000017941 */ /* 0x000fea0003800200 */
.L_x_47411:
        /* <DEDUP_REMOVED lines=16> */
.L_x_47418:
        /* <DEDUP_REMOVED lines=13> */
.L_x_47420:
[----:B------:R-:W-:Y:S05]  /*60080*/  BSYNC.RECONVERGENT B2 ;  /* 0x0000000000027941 */ /* 0x000fea0003800200 */
.L_x_47419:
        /* <DEDUP_REMOVED lines=61> */
.L_x_47417:
[----:B------:R-:W-:Y:S05]  /*60460*/  BSYNC.RECONVERGENT B1 ;  /* 0x0000000000017941 */ /* 0x000fea0003800200 */
.L_x_47416:
        /* <DEDUP_REMOVED lines=16> */
.L_x_47423:
        /* <DEDUP_REMOVED lines=13> */
.L_x_47425:
[----:B------:R-:W-:Y:S05]  /*60640*/  BSYNC.RECONVERGENT B2 ;  /* 0x0000000000027941 */ /* 0x000fea0003800200 */
.L_x_47424:
        /* <DEDUP_REMOVED lines=61> */
.L_x_47422:
[----:B------:R-:W-:Y:S05]  /*60a20*/  BSYNC.RECONVERGENT B1 ;  /* 0x0000000000017941 */ /* 0x000fea0003800200 */
.L_x_47421:
        /* <DEDUP_REMOVED lines=16> */
.L_x_47405:
[----:B------:R-:W0:Y:S01]  /*60b30*/  LDC.64 R204, c[0x0][0x3a8] ;  /* 0x0000ea00ffcc7b82 */ /* 0x000e220000000a00 */
[----:B------:R-:W-:Y:S02]  /*60b40*/  SEL R151, RZ, 0x1000000, !P5 ;  /* 0x01000000ff977807 */ /* 0x000fe40006800000 */
[----:B------:R-:W-:Y:S02]  /*60b50*/  SEL R168, RZ, 0x10000, !P4 ;  /* 0x00010000ffa87807 */ /* 0x000fe40006000000 */
[----:B------:R-:W-:Y:S02]  /*60b60*/  SEL R149, RZ, 0x100, !P3 ;  /* 0x00000100ff957807 */ /* 0x000fe40005800000 */
[----:B------:R-:W-:Y:S01]  /*60b70*/  SEL R5, RZ, 0x1, !P2 ;  /* 0x00000001ff057807 */ /* 0x000fe20005000000 */
[----:B------:R-:W1:Y:S01]  /*60b80*/  LDC.64 R202, c[0x0][0x3b0] ;  /* 0x0000ec00ffca7b82 */ /* 0x000e620000000a00 */
[----:B------:R-:W-:-:S05]  /*60b90*/  IADD3 R168, PT, PT, R149, R151, R168 ;  /* 0x0000009795a87210 */ /* 0x000fca0007ffe0a8 */
[----:B------:R-:W-:Y:S01]  /*60ba0*/  IMAD.IADD R168, R168, 0x1, R5 ;  /* 0x00000001a8a87824 */ /* 0x000fe200078e0205 */
[----:B------:R-:W-:Y:S01]  /*60bb0*/  MOV R5, R150 ;  /* 0x0000009600057202 */ /* 0x000fe20000000f00 */
        /* <DEDUP_REMOVED lines=9> */
[----:B------:R-:W-:Y:S02]  /*60c50*/  LOP3.LUT R151, R151, 0xff0000, RZ, 0xc0, !PT ;  /* 0x00ff000097977812 */ /* 0x000fe400078ec0ff */
[----:B------:R-:W-:Y:S02]  /*60c60*/  LOP3.LUT R149, R4, 0xff, RZ, 0xc0, !PT ;  /* 0x000000ff04957812 */ /* 0x000fe400078ec0ff */
[----:B------:R-:W-:-:S05]  /*60c70*/  LEA R151, R168, R151, 0x18 ;  /* 0x00000097a8977211 */ /* 0x000fca00078ec0ff */
[----:B------:R-:W-:-:S05]  /*60c80*/  IMAD R150, R150, 0x100, R151 ;  /* 0x0000010096967824 */ /* 0x000fca00078e0297 */
[----:B------:R-:W-:Y:S01]  /*60c90*/  IADD3 R149, PT, PT, R150, R149, RZ ;  /* 0x0000009596957210 */ /* 0x000fe20007ffe0ff */
[----:B0-----:R-:W-:-:S05]  /*60ca0*/  IMAD.WIDE.U32 R202, R148, 0x4, R202 ;  /* 0x0000000494ca7825 */ /* 0x001fca00078e00ca */
[----:B------:R1:W-:Y:S02]  /*60cb0*/  STG.E desc[UR6][R202.64], R149 ;  /* 0x00000095ca007986 */ /* 0x0003e4000c101906 */
.L_x_47363:
[----:B------:R-:W-:Y:S05]  /*60cc0*/  BSYNC.RECONVERGENT B0 ;  /* 0x0000000000007941 */ /* 0x000fea0003800200 */
.L_x_47362:
[----:B------:R-:W-:Y:S01]  /*60cd0*/  FADD.FTZ R148, RZ, R68 ;  /* 0x00000044ff947221 */ /* 0x000fe20000010000 */
[C---:B------:R-:W-:Y:S01]  /*60ce0*/  ISETP.GE.U32.AND P5, PT, R21.reuse, 0x20, PT ;  /* 0x000000201500780c */ /* 0x040fe20003fa6070 */
[----:B01----:R-:W0:Y:S01]  /*60cf0*/  S2R R202, SR_TID.X ;  /* 0x0000000000ca7919 */ /* 0x003e220000002100 */
        /* <DEDUP_REMOVED lines=10> */
[----:B------:R-:W-:Y:S02]  /*60da0*/  LOP3.LUT R155, R155, 0xfffffffe, RZ, 0xc0, !PT ;  /* 0xfffffffe9b9b7812 */ /* 0x000fe400078ec0ff */
[----:B------:R-:W-:-:S05]  /*60db0*/  FSEL R207, R207, RZ, P5 ;  /* 0x000000ffcfcf7208 */ /* 0x000fca0002800000 */
[----:B------:R-:W-:-:S04]  /*60dc0*/  FADD.FTZ R148, R72, R207 ;  /* 0x000000cf48947221 */ /* 0x000fc80000010000 */
        /* <DEDUP_REMOVED lines=151> */
[--C-:B------:R-:W-:Y:S01]  /*61740*/  FADD.FTZ R151, R78, -R148.reuse ;  /* 0x800000944e977221 */ /* 0x100fe20000010000 */
[----:B------:R-:W-:Y:S02]  /*61750*/  LOP3.LUT P4, RZ, R155, 0x1, RZ, 0xc0, !PT ;  /* 0x000000019bff7812 */ /* 0x000fe4000788c0ff */
        /* <DEDUP_REMOVED lines=162> */
.L_x_47479:
[----:B------:R-:W-:Y:S01]  /*62180*/  LOP3.LUT P1, RZ, R202, 0x1f, RZ, 0xc0, !PT ;  /* 0x0000001fcaff7812 */ /* 0x000fe2000782c0ff */
[----:B------:R-:W-:Y:S01]  /*62190*/  FMUL.FTZ R151, R148, R148 ;  /* 0x0000009494977220 */ /* 0x000fe20000410000 */
[----:B01----:R-:W-:Y:S01]  /*621a0*/  FADD.FTZ R150, R150, R205 ;  /* 0x000000cd96967221 */ /* 0x003fe20000010000 */
[----:B------:R-:W-:Y:S01]  /*621b0*/  ISETP.NE.AND P0, PT, RZ, UR11, PT ;  /* 0x0000000bff007c0c */ /* 0x000fe2000bf05270 */
[----:B------:R-:W-:Y:S02]  /*621c0*/  BSSY.RECONVERGENT B0, `(.L_x_47427) ;  /* 0x0000025000007945 */ /* 0x000fe40003800200 */
[----:B------:R-:W-:Y:S01]  /*621d0*/  FFMA.FTZ R150, R150, R149, UR12 ;  /* 0x0000000c96967e23 */ /* 0x000fe20008010095 */
[----:B------:R-:W-:Y:S02]  /*621e0*/  FSEL R151, R151, RZ, P0 ;  /* 0x000000ff97977208 */ /* 0x000fe40000000000 */
[----:B------:R-:W-:-:S03]  /*621f0*/  FSEL R168, R148, RZ, !P0 ;  /* 0x000000ff94a87208 */ /* 0x000fc60004000000 */
[----:B------:R-:W-:Y:S01]  /*62200*/  FADD.FTZ R150, R150, R151 ;  /* 0x0000009796967221 */ /* 0x000fe20000010000 */
[----:B------:R-:W0:Y:S03]  /*62210*/  @!P1 LDC.64 R204, c[0x0][0x3c0] ;  /* 0x0000f000ffcc9b82 */ /* 0x000e260000000a00 */
[----:B------:R-:W1:Y:S05]  /*62220*/  MUFU.RSQ R169, R150 ;  /* 0x0000009600a97308 */ /* 0x000e6a0000001400 */
[----:B------:R-:W2:Y:S01]  /*62230*/  @!P1 LDC.64 R202, c[0x0][0x3c8] ;  /* 0x0000f200ffca9b82 */ /* 0x000ea20000000a00 */
[----:B0-----:R-:W-:-:S05]  /*62240*/  @!P1 IMAD.WIDE R204, R153, 0x4, R204 ;  /* 0x0000000499cc9825 */ /* 0x001fca00078e02cc */
[----:B------:R0:W-:Y:S01]  /*62250*/  @!P1 STG.E desc[UR6][R204.64], R148 ;  /* 0x00000094cc009986 */ /* 0x0001e2000c101906 */
[----:B--2---:R-:W-:-:S05]  /*62260*/  @!P1 IMAD.WIDE R202, R153, 0x4, R202 ;  /* 0x0000000499ca9825 */ /* 0x004fca00078e02ca */
[----:B-1----:R0:W-:Y:S01]  /*62270*/  @!P1 STG.E desc[UR6][R202.64], R169 ;  /* 0x000000a9ca009986 */ /* 0x0021e2000c101906 */
[----:B------:R-:W-:Y:S05]  /*62280*/  @!P5 BRA `(.L_x_47428) ;  /* 0x000000000060d947 */ /* 0x000fea0003800000 */
[----:B------:R-:W1:Y:S01]  /*62290*/  LDC.64 R228, c[0x0][0x428] ;  /* 0x00010a00ffe47b82 */ /* 0x000e620000000a00 */
[--C-:B------:R-:W-:Y:S01]  /*622a0*/  FADD.FTZ R212, R68, -R168.reuse ;  /* 0x800000a844d47221 */ /* 0x100fe20000010000 */
[--C-:B------:R-:W-:Y:S01]  /*622b0*/  FADD.FTZ R208, R69, -R168.reuse ;  /* 0x800000a845d07221 */ /* 0x100fe20000010000 */
[--C-:B------:R-:W-:Y:S01]  /*622c0*/  FADD.FTZ R210, R70, -R168.reuse ;  /* 0x800000a846d27221 */ /* 0x100fe20000010000 */
[----:B0-----:R-:W-:Y:S01]  /*622d0*/  FADD.FTZ R204, R71, -R168 ;  /* 0x800000a847cc7221 */ /* 0x001fe20000010000 */
        /* <DEDUP_REMOVED lines=8> */
[----:B------:R-:W-:Y:S02]  /*62360*/  HADD2.F32 R203, -RZ, R2.H1_H1 ;  /* 0x30000002ffcb7230 */ /* 0x000fe40000004100 */
[----:B------:R-:W-:Y:S01]  /*62370*/  FFMA.FTZ R148, R209, R207, R148 ;  /* 0x000000cfd1947223 */ /* 0x000fe20000010094 */
[----:B------:R-:W-:Y:S02]  /*62380*/  HADD2.F32 R150, -RZ, R35.H0_H0 ;  /* 0x20000023ff967230 */ /* 0x000fe40000004100 */
[----:B------:R-:W-:Y:S01]  /*62390*/  FFMA.FTZ R149, R208, R206, R149 ;  /* 0x000000ced0957223 */ /* 0x000fe20000010095 */
[----:B------:R-:W-:-:S02]  /*623a0*/  HADD2.F32 R202, -RZ, R4.H1_H1 ;  /* 0x30000004ffca7230 */ /* 0x000fc40000004100 */
[----:B------:R-:W-:Y:S02]  /*623b0*/  HADD2.F32 R151, -RZ, R198.H1_H1 ;  /* 0x300000c6ff977230 */ /* 0x000fe40000004100 */
[----:B------:R-:W-:-:S03]  /*623c0*/  FFMA.FTZ R150, R205, R203, R150 ;  /* 0x000000cbcd967223 */ /* 0x000fc60000010096 */
[----:B------:R-:W-:Y:S01]  /*623d0*/  FFMA.FTZ R151, R204, R202, R151 ;  /* 0x000000cacc977223 */ /* 0x000fe20000010097 */
[----:B-1----:R-:W-:-:S04]  /*623e0*/  IMAD.WIDE.U32 R228, R157, 0x10, R228 ;  /* 0x000000109de47825 */ /* 0x002fc800078e00e4 */
[----:B------:R-:W-:Y:S01]  /*623f0*/  VIADD R157, R157, 0x20 ;  /* 0x000000209d9d7836 */ /* 0x000fe20000000000 */
[----:B------:R1:W-:Y:S06]  /*62400*/  STG.E.128 desc[UR6][R228.64], R148 ;  /* 0x00000094e4007986 */ /* 0x0003ec000c101d06 */
.L_x_47428:
[----:B------:R-:W-:Y:S05]  /*62410*/  BSYNC.RECONVERGENT B0 ;  /* 0x0000000000007941 */ /* 0x000fea0003800200 */
.L_x_47427:
[----:B------:R-:W-:Y:S01]  /*62420*/  LOP3.LUT P0, RZ, R156, 0x2, RZ, 0xc0, !PT ;  /* 0x000000029cff7812 */ /* 0x000fe2000780c0ff */
[----:B------:R-:W-:-:S12]  /*62430*/  BSSY.RECONVERGENT B0, `(.L_x_47429) ;  /* 0x000001a000007945 */ /* 0x000fd80003800200 */
[----:B------:R-:W-:Y:S05]  /*62440*/  @!P0 BRA `(.L_x_47430) ;  /* 0x0000000000608947 */ /* 0x000fea0003800000 */
[----:B-1----:R-:W1:Y:S01]  /*62450*/  LDC.64 R228, c[0x0][0x428] ;  /* 0x00010a00ffe47b82 */ /* 0x002e620000000a00 */
[--C-:B------:R-:W-:Y:S01]  /*62460*/  FADD.FTZ R212, R72, -R168.reuse ;  /* 0x800000a848d47221 */ /* 0x100fe20000010000 */
[--C-:B------:R-:W-:Y:S01]  /*62470*/  FADD.FTZ R208, R73, -R168.reuse ;  /* 0x800000a849d07221 */ /* 0x100fe20000010000 */
[--C-:B------:R-:W-:Y:S01]  /*62480*/  FADD.FTZ R210, R74, -R168.reuse ;  /* 0x800000a84ad27221 */ /* 0x100fe20000010000 */
[----:B0-----:R-:W-:Y:S01]  /*62490*/  FADD.FTZ R204, R75, -R168 ;  /* 0x800000a84bcc7221 */ /* 0x001fe20000010000 */
        /* <DEDUP_REMOVED lines=16> */
[C---:B-1----:R-:W-:Y:S01]  /*625a0*/  IMAD.WIDE.U32 R228, R157.reuse, 0x10, R228 ;  /* 0x000000109de47825 */ /* 0x042fe200078e00e4 */
[----:B------:R-:W-:-:S04]  /*625b0*/  IADD3 R157, PT, PT, R157, 0x20, RZ ;  /* 0x000000209d9d7810 */ /* 0x000fc80007ffe0ff */
[----:B------:R2:W-:Y:S03]  /*625c0*/  STG.E.128 desc[UR6][R228.64], R148 ;  /* 0x00000094e4007986 */ /* 0x0005e6000c101d06 */
.L_x_47430:
[----:B------:R-:W-:Y:S05]  /*625d0*/  BSYNC.RECONVERGENT B0 ;  /* 0x0000000000007941 */ /* 0x000fea0003800200 */
.L_x_47429:
[----:B------:R-:W-:Y:S01]  /*625e0*/  LOP3.LUT P0, RZ, R156, 0x1, RZ, 0xc0, !PT ;  /* 0x000000019cff7812 */ /* 0x000fe2000780c0ff */
[----:B------:R-:W-:-:S12]  /*625f0*/  BSSY.RECONVERGENT B0, `(.L_x_47431) ;  /* 0x000001a000007945 */ /* 0x000fd80003800200 */
[----:B------:R-:W-:Y:S05]  /*62600*/  @!P0 BRA `(.L_x_47432) ;  /* 0x0000000000608947 */ /* 0x000fea0003800000 */
[----:B-12---:R-:W1:Y:S01]  /*62610*/  LDC.64 R228, c[0x0][0x428] ;  /* 0x00010a00ffe47b82 */ /* 0x006e620000000a00 */
        /* <DEDUP_REMOVED lines=23> */
.L_x_47432:
[----:B------:R-:W-:Y:S05]  /*62790*/  BSYNC.RECONVERGENT B0 ;  /* 0x0000000000007941 */ /* 0x000fea0003800200 */
.L_x_47431:
[----:B------:R-:W-:Y:S01]  /*627a0*/  LOP3.LUT P0, RZ, R155, 0x80000000, RZ, 0xc0, !PT ;  /* 0x800000009bff7812 */ /* 0x000fe2000780c0ff */
[----:B------:R-:W-:-:S12]  /*627b0*/  BSSY.RECONVERGENT B0, `(.L_x_47433) ;  /* 0x000001a000007945 */ /* 0x000fd80003800200 */
[----:B------:R-:W-:Y:S05]  /*627c0*/  @!P0 BRA `(.L_x_47434) ;  /* 0x0000000000608947 */ /* 0x000fea0003800000 */
[----:B-123--:R-:W1:Y:S01]  /*627d0*/  LDC.64 R228, c[0x0][0x428] ;  /* 0x00010a00ffe47b82 */ /* 0x00ee620000000a00 */
        /* <DEDUP_REMOVED lines=23> */
.L_x_47434:
[----:B------:R-:W-:Y:S05]  /*62950*/  BSYNC.RECONVERGENT B0 ;  /* 0x0000000000007941 */ /* 0x000fea0003800200 */
.L_x_47433:
[----:B------:R-:W-:Y:S01]  /*62960*/  LOP3.LUT P0, RZ, R155, 0x40000000, RZ, 0xc0, !PT ;  /* 0x400000009bff7812 */ /* 0x000fe2000780c0ff */
[----:B------:R-:W-:-:S12]  /*62970*/  BSSY.RECONVERGENT B0, `(.L_x_47435) ;  /* 0x000001a000007945 */ /* 0x000fd80003800200 */
[----:B------:R-:W-:Y:S05]  /*62980*/  @!P0 BRA `(.L_x_47436) ;  /* 0x0000000000608947 */ /* 0x000fea0003800000 */
[----:B-1234-:R-:W1:Y:S01]  /*62990*/  LDC.64 R228, c[0x0][0x428] ;  /* 0x00010a00ffe47b82 */ /* 0x01ee620000000a00 */
        /* <DEDUP_REMOVED lines=23> */
.L_x_47436:
[----:B------:R-:W-:Y:S05]  /*62b10*/  BSYNC.RECONVERGENT B0 ;  /* 0x0000000000007941 */ /* 0x000fea0003800200 */
.L_x_47435:
[----:B------:R-:W-:Y:S01]  /*62b20*/  LOP3.LUT P0, RZ, R155, 0x20000000, RZ, 0xc0, !PT ;  /* 0x200000009bff7812 */ /* 0x000fe2000780c0ff */
[----:B------:R-:W-:-:S12]  /*62b30*/  BSSY.RECONVERGENT B0, `(.L_x_47437) ;  /* 0x000001a000007945 */ /* 0x000fd80003800200 */
[----:B------:R-:W-:Y:S05]  /*62b40*/  @!P0 BRA `(.L_x_47438) ;  /* 0x0000000000608947 */ /* 0x000fea0003800000 */
[----:B01234-:R-:W0:Y:S01]  /*62b50*/  LDC.64 R228, c[0x0][0x428] ;  /* 0x00010a00ffe47b82 */ /* 0x01fe220000000a00 */
[--C-:B------:R-:W-:Y:S01]  /*62b60*/  FADD.FTZ R212, R88, -R168.reuse ;  /* 0x800000a858d47221 */ /* 0x100fe20000010000 */
[--C-:B------:R-:W-:Y:S01]  /*62b70*/  FADD.FTZ R208, R89, -R168.reuse ;  /* 0x800000a859d07221 */ /* 0x100fe20000010000 */
[--C-:B------:R-:W-:Y:S01]  /*62b80*/  FADD.FTZ R210, R90, -R168.reuse ;  /* 0x800000a85ad27221 */ /* 0x100fe20000010000 */
[----:B------:R-:W-:Y:S01]  /*62b90*/  FADD.FTZ R204, R91, -R168 ;  /* 0x800000a85bcc7221 */ /* 0x000fe20000010000 */
        /* <DEDUP_REMOVED lines=16> */
[C---:B0-----:R-:W-:Y:S01]  /*62ca0*/  IMAD.WIDE.U32 R228, R157.reuse, 0x10, R228 ;  /* 0x000000109de47825 */ /* 0x041fe200078e00e4 */
[----:B------:R-:W-:-:S04]  /*62cb0*/  IADD3 R157, PT, PT, R157, 0x20, RZ ;  /* 0x000000209d9d7810 */ /* 0x000fc80007ffe0ff */
[----:B------:R0:W-:Y:S03]  /*62cc0*/  STG.E.128 desc[UR6][R228.64], R148 ;  /* 0x00000094e4007986 */ /* 0x0001e6000c101d06 */
.L_x_47438:
[----:B------:R-:W-:Y:S05]  /*62cd0*/  BSYNC.RECONVERGENT B0 ;  /* 0x0000000000007941 */ /* 0x000fea0003800200 */
.L_x_47437:
        /* <DEDUP_REMOVED lines=24> */
[----:B0-----:R-:W-:-:S04]  /*62e60*/  IMAD.WIDE.U32 R228, R157, 0x10, R228 ;  /* 0x000000109de47825 */ /* 0x001fc800078e00e4 */
[----:B------:R-:W-:Y:S01]  /*62e70*/  VIADD R157, R157, 0x20 ;  /* 0x000000209d9d7836 */ /* 0x000fe20000000000 */
[----:B------:R0:W-:Y:S06]  /*62e80*/  STG.E.128 desc[UR6][R228.64], R148 ;  /* 0x00000094e4007986 */ /* 0x0001ec000c101d06 */
.L_x_47440:
[----:B------:R-:W-:Y:S05]  /*62e90*/  BSYNC.RECONVERGENT B0 ;  /* 0x0000000000007941 */ /* 0x000fea0003800200 */
.L_x_47439:
        /* <DEDUP_REMOVED lines=27> */
.L_x_47442:
[----:B------:R-:W-:Y:S05]  /*63050*/  BSYNC.RECONVERGENT B0 ;  /* 0x0000000000007941 */ /* 0x000fea0003800200 */
.L_x_47441:
        /* <DEDUP_REMOVED lines=27> */
.L_x_47444:
[----:B------:R-:W-:Y:S05]  /*63210*/  BSYNC.RECONVERGENT B0 ;  /* 0x0000000000007941 */ /* 0x000fea0003800200 */
.L_x_47443:
        /* <DEDUP_REMOVED lines=27> */
.L_x_47446:
[----:B------:R-:W-:Y:S05]  /*633d0*/  BSYNC.RECONVERGENT B0 ;  /* 0x0000000000007941 */ /* 0x000fea0003800200 */
.L_x_47445:
        /* <DEDUP_REMOVED lines=27> */
.L_x_47448:
[----:B------:R-:W-:Y:S05]  /*63590*/  BSYNC.RECONVERGENT B0 ;  /* 0x0000000000007941 */ /* 0x000fea0003800200 */
.L_x_47447:
        /* <DEDUP_REMOVED lines=27> */
.L_x_47450:
[----:B------:R-:W-:Y:S05]  /*63750*/  BSYNC.RECONVERGENT B0 ;  /* 0x0000000000007941 */ /* 0x000fea0003800200 */
.L_x_47449:
        /* <DEDUP_REMOVED lines=27> */
.L_x_47452:
[----:B------:R-:W-:Y:S05]  /*63910*/  BSYNC.RECONVERGENT B0 ;  /* 0x0000000000007941 */ /* 0x000fea0003800200 */
.L_x_47451:
        /* <DEDUP_REMOVED lines=27> */
.L_x_47454:
[----:B------:R-:W-:Y:S05]  /*63ad0*/  BSYNC.RECONVERGENT B0 ;  /* 0x0000000000007941 */ /* 0x000fea0003800200 */
.L_x_47453:
        /* <DEDUP_REMOVED lines=27> */
.L_x_47456:
[----:B------:R-:W-:Y:S05]  /*63c90*/  BSYNC.RECONVERGENT B0 ;  /* 0x0000000000007941 */ /* 0x000fea0003800200 */
.L_x_47455:
        /* <DEDUP_REMOVED lines=27> */
.L_x_47458:
[----:B------:R-:W-:Y:S05]  /*63e50*/  BSYNC.RECONVERGENT B0 ;  /* 0x0000000000007941 */ /* 0x000fea0003800200 */
.L_x_47457:
        /* <DEDUP_REMOVED lines=27> */
.L_x_47460:
[----:B------:R-:W-:Y:S05]  /*64010*/  BSYNC.RECONVERGENT B0 ;  /* 0x0000000000007941 */ /* 0x000fea0003800200 */
.L_x_47459:
        /* <DEDUP_REMOVED lines=27> */
.L_x_47462:
[----:B------:R-:W-:Y:S05]  /*641d0*/  BSYNC.RECONVERGENT B0 ;  /* 0x0000000000007941 */ /* 0x000fea0003800200 */
.L_x_47461:
        /* <DEDUP_REMOVED lines=27> */
.L_x_47464:
[----:B------:R-:W-:Y:S05]  /*64390*/  BSYNC.RECONVERGENT B0 ;  /* 0x0000000000007941 */ /* 0x000fea0003800200 */
.L_x_47463:
[----:B------:R-:W-:Y:S01]  /*643a0*/  LOP3.LUT P0, RZ, R155, 0x8000, RZ, 0xc0, !PT ;  /* 0x000080009bff7812 */ /* 0x000fe2000780c0ff */
[----:B------:R-:W-:-:S12]  /*643b0*/  BSSY.RECONVERGENT B0, `(.L_x_47465) ;  /* 0x0000011000007945 */ /* 0x000fd80003800200 */
[----:B------:R-:W-:Y:S05]  /*643c0*/  @!P0 BRA `(.L_x_47466) ;  /* 0x00000000003c8947 */ /* 0x000fea0003800000 */
[----:B0-----:R-:W0:Y:S01]  /*643d0*/  LDC.64 R204, c[0x0][0x428] ;  /* 0x00010a00ffcc7b82 */ /* 0x001e220000000a00 */
        /* <DEDUP_REMOVED lines=12> */
[----:B0-----:R-:W-:-:S05]  /*644a0*/  IMAD.WIDE.U32 R204, R157, 0x10, R204 ;  /* 0x000000109dcc7825 */ /* 0x001fca00078e00cc */
[----:B------:R0:W-:Y:S02]  /*644b0*/  STG.E.128 desc[UR6][R204.64], R148 ;  /* 0x00000094cc007986 */ /* 0x0001e4000c101d06 */
.L_x_47466:
[----:B------:R-:W-:Y:S05]  /*644c0*/  BSYNC.RECONVERGENT B0 ;  /* 0x0000000000007941 */ /* 0x000fea0003800200 */
.L_x_47465:
[----:B01234-:R-:W0:Y:S02]  /*644d0*/  LDC.64 R148, c[0x0][0x380] ;  /* 0x0000e000ff947b82 */ /* 0x01fe240000000a00 */
[----:B0-----:R-:W-:-:S04]  /*644e0*/  LEA R153, R148, R153, 0x2 ;  /* 0x0000009994997211 */ /* 0x001fc800078e10ff */
[----:B------:R-:W-:-:S13]  /*644f0*/  ISETP.GE.AND P0, PT, R153, R149, PT ;  /* 0x000000959900720c */ /* 0x000fda0003f06270 */
[----:B------:R-:W-:Y:S05]  /*64500*/  @!P0 BRA `(.L_x_47467) ;  /* 0xfffff9e000108947 */ /* 0x000fea000383ffff */
[----:B------:R-:W-:Y:S05]  /*64510*/  EXIT ;  /* 0x000000000000794d */ /* 0x000fea0003800000 */
.L_x_47426:
[----:B------:R-:W-:Y:S01]  /*64520*/  HFMA2 R168, -RZ, RZ, 0, 5.9604644775390625e-08 ;  /* 0x00000001ffa87431 */ /* 0x000fe200000001ff */
[----:B------:R-:W-:Y:S01]  /*64530*/  BSSY B0, `(.L_x_47468) ;  /* 0x0000007000007945 */ /* 0x000fe20003800000 */
[----:B------:R-:W-:Y:S01]  /*64540*/  IMAD.MOV.U32 R208, RZ, RZ, R207 ;  /* 0x000000ffffd07224 */ /* 0x000fe200078e00cf */
[----:B------:R-:W-:Y:S01]  /*64550*/  MOV R169, 0xffffffff ;  /* 0xffffffff00a97802 */ /* 0x000fe20000000f00 */
[----:B------:R-:W-:-:S07]  /*64560*/  IMAD.MOV.U32 R151, RZ, RZ, 0x1f ;  /* 0x0000001fff977424 */ /* 0x000fce00078e00ff */
[----:B------:R-:W-:Y:S05]  /*64570*/  WARPSYNC.COLLECTIVE R169, `(.L_x_47469) ;  /* 0x00000000a9087348 */ /* 0x000fea0003c00000 */
[----:B------:R0:W1:Y:S02]  /*64580*/  SHFL.BFLY P6, R205, R208, R168, R151 ;  /* 0x0c0000a8d0cd7389 */ /* 0x00006400000c0097 */
[----:B01----:R-:W-:Y:S05]  /*64590*/  ENDCOLLECTIVE ;  /* 0x000000000000791b */ /* 0x003fea0003800000 */
.L_x_47469:
[----:B------:R-:W-:Y:S05]  /*645a0*/  BSYNC B0 ;  /* 0x0000000000007941 */ /* 0x000fea0003800000 */
.L_x_47468:
[----:B------:R-:W-:Y:S02]  /*645b0*/  HFMA2 R151, -RZ, RZ, 0, 1.847743988037109375e-06 ;  /* 0x0000001fff977431 */ /* 0x000fe400000001ff */
[----:B------:R-:W-:Y:S01]  /*645c0*/  FADD.FTZ R208, R207, R205 ;  /* 0x000000cdcfd07221 */ /* 0x000fe20000010000 */
[----:B------:R-:W-:Y:S01]  /*645d0*/  IMAD.MOV.U32 R168, RZ, RZ, 0x2 ;  /* 0x00000002ffa87424 */ /* 0x000fe200078e00ff */
[----:B------:R-:W0:Y:S01]  /*645e0*/  LDC R149, c[0x0][0x400] ;  /* 0x00010000ff957b82 */ /* 0x000e220000000800 */
[----:B------:R-:W-:-:S07]  /*645f0*/  IMAD.MOV.U32 R169, RZ, RZ, -0x1 ;  /* 0xffffffffffa97424 */ /* 0x000fce00078e00ff */
[----:B0-----:R-:W-:Y:S05]  /*64600*/  WARPSYNC.COLLECTIVE R169, `(.L_x_47470) ;  /* 0x00000000a9087348 */ /* 0x001fea0003c00000 */
[----:B------:R1:W2:Y:S02]  /*64610*/  SHFL.BFLY P6, R205, R208, R168, R151 ;  /* 0x0c0000a8d0cd7389 */ /* 0x0002a400000c0097 */
[----:B012---:R-:W-:Y:S05]  /*64620*/  ENDCOLLECTIVE ;  /* 0x000000000000791b */ /* 0x007fea0003800000 */
.L_x_47470:
[----:B------:R-:W-:Y:S02]  /*64630*/  IMAD.MOV.U32 R168, RZ, RZ, 0x4 ;  /* 0x00000004ffa87424 */ /* 0x000fe400078e00ff */
[----:B------:R-:W-:-:S05]  /*64640*/  FADD.FTZ R206, R208, R205 ;  /* 0x000000cdd0ce7221 */ /* 0x000fca0000010000 */
[----:B------:R-:W-:-:S07]  /*64650*/  MOV R208, R206 ;  /* 0x000000ce00d07202 */ /* 0x000fce0000000f00 */
[----:B------:R-:W-:Y:S05]  /*64660*/  WARPSYNC.COLLECTIVE R169, `(.L_x_47471) ;  /* 0x00000000a9087348 */ /* 0x000fea0003c00000 */
[----:B------:R0:W1:Y:S02]  /*64670*/  SHFL.BFLY P6, R205, R208, R168, R151 ;  /* 0x0c0000a8d0cd7389 */ /* 0x00006400000c0097 */
[----:B01----:R-:W-:Y:S05]  /*64680*/  ENDCOLLECTIVE ;  /* 0x000000000000791b */ /* 0x003fea0003800000 */
.L_x_47471:
[----:B------:R-:W-:Y:S02]  /*64690*/  IMAD.MOV.U32 R168, RZ, RZ, 0x8 ;  /* 0x00000008ffa87424 */ /* 0x000fe400078e00ff */
[----:B------:R-:W-:-:S05]  /*646a0*/  FADD.FTZ R203, R206, R205 ;  /* 0x000000cdcecb7221 */ /* 0x000fca0000010000 */
[----:B------:R-:W-:-:S07]  /*646b0*/  MOV R208, R203 ;  /* 0x000000cb00d07202 */ /* 0x000fce0000000f00 */
[----:B------:R-:W-:Y:S05]  /*646c0*/  WARPSYNC.COLLECTIVE R169, `(.L_x_47472) ;  /* 0x00000000a9087348 */ /* 0x000fea0003c00000 */
[----:B------:R0:W1:Y:S02]  /*646d0*/  SHFL.BFLY P6, R205, R208, R168, R151 ;  /* 0x0c0000a8d0cd7389 */ /* 0x00006400000c0097 */
[----:B01----:R-:W-:Y:S05]  /*646e0*/  ENDCOLLECTIVE ;  /* 0x000000000000791b */ /* 0x003fea0003800000 */
.L_x_47472:
[----:B------:R-:W-:Y:S02]  /*646f0*/  IMAD.MOV.U32 R168, RZ, RZ, 0x10 ;  /* 0x00000010ffa87424 */ /* 0x000fe400078e00ff */
[----:B------:R-:W-:-:S05]  /*64700*/  FADD.FTZ R150, R203, R205 ;  /* 0x000000cdcb967221 */ /* 0x000fca0000010000 */
[----:B------:R-:W-:-:S07]  /*64710*/  MOV R208, R150 ;  /* 0x0000009600d07202 */ /* 0x000fce0000000f00 */
[----:B------:R-:W-:Y:S05]  /*64720*/  WARPSYNC.COLLECTIVE R169, `(.L_x_47473) ;  /* 0x00000000a9087348 */ /* 0x000fea0003c00000 */
[----:B------:R0:W1:Y:S02]  /*64730*/  SHFL.BFLY P6, R205, R208, R168, R151 ;  /* 0x0c0000a8d0cd7389 */ /* 0x00006400000c0097 */
[----:B01----:R-:W-:Y:S05]  /*64740*/  ENDCOLLECTIVE ;  /* 0x000000000000791b */ /* 0x003fea0003800000 */
.L_x_47473:
        /* <DEDUP_REMOVED lines=22> */
[----:B------:R-:W-:-:S03]  /*648b0*/  LOP3.LUT P4, RZ, R155, 0x1, RZ, 0xc0, !PT ;  /* 0x000000019bff7812 */ /* 0x000fc6000788c0ff */
        /* <DEDUP_REMOVED lines=155> */
[----:B------:R-:W-:-:S04]  /*65270*/  HFMA2 R151, -RZ, RZ, 0, 1.847743988037109375e-06 ;  /* 0x0000001fff977431 */ /* 0x000fc800000001ff */
[----:B------:R-:W-:-:S07]  /*65280*/  MOV R208, R207 ;  /* 0x000000cf00d07202 */ /* 0x000fce0000000f00 */
[----:B------:R-:W-:Y:S05]  /*65290*/  WARPSYNC.COLLECTIVE R169, `(.L_x_47474) ;  /* 0x00000000a9087348 */ /* 0x000fea0003c00000 */
[----:B------:R0:W1:Y:S02]  /*652a0*/  SHFL.BFLY P6, R205, R208, R168, R151 ;  /* 0x0c0000a8d0cd7389 */ /* 0x00006400000c0097 */
[----:B01----:R-:W-:Y:S05]  /*652b0*/  ENDCOLLECTIVE ;  /* 0x000000000000791b */ /* 0x003fea0003800000 */
.L_x_47474:
[----:B------:R-:W-:Y:S01]  /*652c0*/  MOV R168, 0x2 ;  /* 0x0000000200a87802 */ /* 0x000fe20000000f00 */
[----:B------:R-:W-:-:S04]  /*652d0*/  FADD.FTZ R206, R207, R205 ;  /* 0x000000cdcfce7221 */ /* 0x000fc80000010000 */
[----:B------:R-:W-:-:S07]  /*652e0*/  IMAD.MOV.U32 R208, RZ, RZ, R206 ;  /* 0x000000ffffd07224 */ /* 0x000fce00078e00ce */
[----:B------:R-:W-:Y:S05]  /*652f0*/  WARPSYNC.COLLECTIVE R169, `(.L_x_47475) ;  /* 0x00000000a9087348 */ /* 0x000fea0003c00000 */
[----:B------:R0:W1:Y:S02]  /*65300*/  SHFL.BFLY P6, R205, R208, R168, R151 ;  /* 0x0c0000a8d0cd7389 */ /* 0x00006400000c0097 */
[----:B01----:R-:W-:Y:S05]  /*65310*/  ENDCOLLECTIVE ;  /* 0x000000000000791b */ /* 0x003fea0003800000 */
.L_x_47475:
[----:B------:R-:W-:Y:S02]  /*65320*/  HFMA2 R168, -RZ, RZ, 0, 2.384185791015625e-07 ;  /* 0x00000004ffa87431 */ /* 0x000fe400000001ff */
[----:B------:R-:W-:-:S04]  /*65330*/  FADD.FTZ R204, R206, R205 ;  /* 0x000000cdcecc7221 */ /* 0x000fc80000010000 */
[----:B------:R-:W-:-:S07]  /*65340*/  IMAD.MOV.U32 R208, RZ, RZ, R204 ;  /* 0x000000ffffd07224 */ /* 0x000fce00078e00cc */
[----:B------:R-:W-:Y:S05]  /*65350*/  WARPSYNC.COLLECTIVE R169, `(.L_x_47476) ;  /* 0x00000000a9087348 */ /* 0x000fea0003c00000 */
[----:B------:R0:W1:Y:S02]  /*65360*/  SHFL.BFLY P6, R205, R208, R168, R151 ;  /* 0x0c0000a8d0cd7389 */ /* 0x00006400000c0097 */
[----:B01----:R-:W-:Y:S05]  /*65370*/  ENDCOLLECTIVE ;  /* 0x000000000000791b */ /* 0x003fea0003800000 */
.L_x_47476:
[----:B------:R-:W-:Y:S01]  /*65380*/  MOV R168, 0x8 ;  /* 0x0000000800a87802 */ /* 0x000fe20000000f00 */
[----:B------:R-:W-:-:S04]  /*65390*/  FADD.FTZ R203, R204, R205 ;  /* 0x000000cdcccb7221 */ /* 0x000fc80000010000 */
[----:B------:R-:W-:-:S07]  /*653a0*/  IMAD.MOV.U32 R208, RZ, RZ, R203 ;  /* 0x000000ffffd07224 */ /* 0x000fce00078e00cb */
[----:B------:R-:W-:Y:S05]  /*653b0*/  WARPSYNC.COLLECTIVE R169, `(.L_x_47477) ;  /* 0x00000000a9087348 */ /* 0x000fea0003c00000 */
[----:B------:R0:W1:Y:S02]  /*653c0*/  SHFL.BFLY P6, R205, R208, R168, R151 ;  /* 0x0c0000a8d0cd7389 */ /* 0x00006400000c0097 */
[----:B01----:R-:W-:Y:S05]  /*653d0*/  ENDCOLLECTIVE ;  /* 0x000000000000791b */ /* 0x003fea0003800000 */
.L_x_47477:
[----:B------:R-:W-:Y:S02]  /*653e0*/  HFMA2 R168, -RZ, RZ, 0, 9.5367431640625e-07 ;  /* 0x00000010ffa87431 */ /* 0x000fe400000001ff */
[----:B------:R-:W-:-:S04]  /*653f0*/  FADD.FTZ R150, R203, R205 ;  /* 0x000000cdcb967221 */ /* 0x000fc80000010000 */
[----:B------:R-:W-:-:S07]  /*65400*/  IMAD.MOV.U32 R208, RZ, RZ, R150 ;  /* 0x000000ffffd07224 */ /* 0x000fce00078e0096 */
[----:B------:R-:W-:Y:S05]  /*65410*/  WARPSYNC.COLLECTIVE R169, `(.L_x_47478) ;  /* 0x00000000a9087348 */ /* 0x000fea0003c00000 */
[----:B------:R0:W1:Y:S02]  /*65420*/  SHFL.BFLY P6, R205, R208, R168, R151 ;  /* 0x0c0000a8d0cd7389 */ /* 0x00006400000c0097 */
[----:B01----:R-:W-:Y:S05]  /*65430*/  ENDCOLLECTIVE ;  /* 0x000000000000791b */ /* 0x003fea0003800000 */
.L_x_47478:
[----:B------:R-:W-:Y:S05]  /*65440*/  BRA `(.L_x_47479) ;  /* 0xffffffcc004c7947 */ /* 0x000fea000383ffff */
.L_x_47480:
        /* <DEDUP_REMOVED lines=11> */
.L_x_54498:


//--------------------- .text._ZN10layer_norm31ln_parallel_residual_fwd_kernelINS_13Kernel_traitsI6__halfffffjLj2560ELj1ELj4ELj1ELj16ENS_18Kernel_traits_baseILj2560ES2_ffffjLj128EEEEELb1ELb1ELb1EEEvNS_9FwdParamsE --------------------------
	.section	.text._ZN10layer_norm31ln_parallel_residual_fwd_kernelINS_13Kernel_traitsI6__halfffffjLj2560ELj1ELj4ELj1ELj16ENS_18Kernel_traits_baseILj2560ES2_ffffjLj128EEEEELb1ELb1ELb1EEEvNS_9FwdParamsE,"ax",@progbits
	.align	128
        .global         _ZN10layer_norm31ln_parallel_residual_fwd_kernelINS_13Kernel_traitsI6__halfffffjLj2560ELj1ELj4ELj1ELj16ENS_18Kernel_traits_baseILj2560ES2_ffffjLj128EEEEELb1ELb1ELb1EEEvNS_9FwdParamsE
        .type           _ZN10layer_norm31ln_parallel_residual_fwd_kernelINS_13Kernel_traitsI6__halfffffjLj2560ELj1ELj4ELj1ELj16ENS_18Kernel_traits_baseILj2560ES2_ffffjLj128EEEEELb1ELb1ELb1EEEvNS_9FwdParamsE,@function
        .size           _ZN10layer_norm31ln_parallel_residual_fwd_kernelINS_13Kernel_traitsI6__halfffffjLj2560ELj1ELj4ELj1ELj16ENS_18Kernel_traits_baseILj2560ES2_ffffjLj128EEEEELb1ELb1ELb1EEEvNS_9FwdParamsE,(.L_x_54499 - _ZN10layer_norm31ln_parallel_residual_fwd_kernelINS_13Kernel_traitsI6__halfffffjLj2560ELj1ELj4ELj1ELj16ENS_18Kernel_traits_baseILj2560ES2_ffffjLj128EEEEELb1ELb1ELb1EEEvNS_9FwdParamsE)
        .other          _ZN10layer_norm31ln_parallel_residual_fwd_kernelINS_13Kernel_traitsI6__halfffffjLj2560ELj1ELj4ELj1ELj16ENS_18Kernel_traits_baseILj2560ES2_ffffjLj128EEEEELb1ELb1ELb1EEEvNS_9FwdParamsE,@"STO_CUDA_ENTRY STV_DEFAULT"
_ZN10layer_norm31ln_parallel_residual_fwd_kernelINS_13Kernel_traitsI6__halfffffjLj2560ELj1ELj4ELj1ELj16ENS_18Kernel_traits_baseILj2560ES2_ffffjLj128EEEEELb1ELb1ELb1EEEvNS_9FwdParamsE:
.text._ZN10layer_norm31ln_parallel_residual_fwd_kernelINS_13Kernel_traitsI6__halfffffjLj2560ELj1ELj4ELj1ELj16ENS_18Kernel_traits_baseILj2560ES2_ffffjLj128EEEEELb1ELb1ELb1EEEvNS_9FwdParamsE:
        /* <DEDUP_REMOVED lines=28> */
[----:B0-----:R-:W-:-:S04]  /*01c0*/  @P0 IADD3 R0, P1, PT, R4, R11, RZ ;  /* 0x0000000b04000210 */ /* 0x001fc80007f3e0ff */
[----:B------:R-:W-:-:S05]  /*01d0*/  @P0 IADD3.X R7, PT, PT, RZ, R5, RZ, P1, !PT ;  /* 0x00000005ff070210 */ /* 0x000fca0000ffe4ff */
[----:B------:R-:W-:Y:S01]  /*01e0*/  UIADD3 UR10, UPT, UPT, UR6, -0x61c88647, URZ ;  /* 0x9e3779b9060a7890 */ /* 0x000fe2000fffe0ff */
[--C-:B------:R-:W-:Y:S01]  /*01f0*/  SHF.R.U64 R13, R0, 0x2, R7.reuse ;  /* 0x00000002000d7819 */ /* 0x100fe20000001207 */
[----:B------:R-:W-:Y:S01]  /*0200*/  UIADD3 UR11, UPT, UPT, UR7, -0x4498517b, URZ ;  /* 0xbb67ae85070b7890 */ /* 0x000fe2000fffe0ff */
[----:B------:R-:W-:Y:S01]  /*0210*/  SHF.R.U32.HI R10, RZ, 0x2, R7 ;  /* 0x00000002ff0a7819 */ /* 0x000fe20000011607 */
[----:B------:R-:W-:Y:S02]  /*0220*/  UIADD3 UR12, UPT, UPT, UR6, 0x3c6ef372, URZ ;  /* 0x3c6ef372060c7890 */ /* 0x000fe4000fffe0ff */
        /* <DEDUP_REMOVED lines=61> */
.L_x_47481:
        /* <DEDUP_REMOVED lines=42> */
.L_x_47482:
[----:B------:R-:W1:Y:S02]  /*08a0*/  LDCU UR4, c[0x0][0x384] ;  /* 0x00007080ff0477ac */ /* 0x000e640008000800 */
[----:B-1----:R-:W-:-:S13]  /*08b0*/  ISETP.GE.AND P0, PT, R14, UR4, PT ;  /* 0x000000040e007c0c */ /* 0x002fda000bf06270 */
[----:B------:R-:W-:Y:S05]  /*08c0*/  @P0 EXIT ;  /* 0x000000000000094d */ /* 0x000fea0003800000 */
[----:B-----5:R-:W-:Y:S01]  /*08d0*/  IMAD.MOV.U32 R8, RZ, RZ, R2 ;  /* 0x000000ffff087224 */ /* 0x020fe200078e0002 */
[--C-:B------:R-:W-:Y:S01]  /*08e0*/  SHF.R.U64 R239, R2, 0x10, R3.reuse ;  /* 0x0000001002ef7819 */ /* 0x100fe20000001203 */
[--C-:B------:R-:W-:Y:S01]  /*08f0*/  IMAD.MOV.U32 R11, RZ, RZ, R3.reuse ;  /* 0x000000ffff0b7224 */ /* 0x100fe200078e0003 */
[----:B------:R-:W-:Y:S01]  /*0900*/  SHF.R.U32.HI R238, RZ, 0x10, R3 ;  /* 0x00000010ffee7819 */ /* 0x000fe20000011603 */
[----:B------:R-:W-:Y:S01]  /*0910*/  IMAD.MOV.U32 R3, RZ, RZ, R5 ;  /* 0x000000ffff037224 */ /* 0x000fe200078e0005 */
[----:B------:R-:W-:Y:S01]  /*0920*/  MOV R2, R4 ;  /* 0x0000000400027202 */ /* 0x000fe20000000f00 */
[----:B------:R-:W-:Y:S01]  /*0930*/  IMAD.MOV.U32 R252, RZ, RZ, R23 ;  /* 0x000000fffffc7224 */ /* 0x000fe200078e0017 */
[----:B------:R-:W-:Y:S01]  /*0940*/  SHF.R.U64 R237, R4, 0x10, R5 ;  /* 0x0000001004ed7819 */ /* 0x000fe20000001205 */
[----:B------:R-:W-:Y:S01]  /*0950*/  IMAD.MOV.U32 R4, RZ, RZ, R6 ;  /* 0x000000ffff047224 */ /* 0x000fe200078e0006 */
[----:B------:R1:W-:Y:S01]  /*0960*/  STL.S16 [R1+0x18], R8 ;  /* 0x0000180801007387 */ /* 0x0003e20000100600 */
[----:B------:R-:W-:Y:S01]  /*0970*/  MOV R243, R24 ;  /* 0x0000001800f37202 */ /* 0x000fe20000000f00 */
[----:B------:R-:W-:Y:S01]  /*0980*/  IMAD.MOV.U32 R15, RZ, RZ, R19 ;  /* 0x000000ffff0f7224 */ /* 0x000fe200078e0013 */
[----:B------:R-:W-:Y:S01]  /*0990*/  PRMT R252, R252, 0x5410, R252 ;  /* 0x00005410fcfc7816 */ /* 0x000fe200000000fc */
[----:B------:R-:W-:Y:S01]  /*09a0*/  STL.S16 [R1+0x16], R11 ;  /* 0x0000160b01007387 */ /* 0x000fe20000100600 */
[----:B------:R-:W-:Y:S01]  /*09b0*/  SHF.R.U32.HI R236, RZ, 0x10, R5 ;  /* 0x00000010ffec7819 */ /* 0x000fe20000011605 */
[----:B------:R-:W2:Y:S01]  /*09c0*/  LDCU.64 UR4, c[0x0][0x398] ;  /* 0x00007300ff0477ac */ /* 0x000ea20008000a00 */
[----:B------:R-:W-:Y:S01]  /*09d0*/  MOV R5, R7 ;  /* 0x0000000700057202 */ /* 0x000fe20000000f00 */
[----:B------:R3:W-:Y:S01]  /*09e0*/  STL.S16 [R1+0x14], R2 ;  /* 0x0000140201007387 */ /* 0x0007e20000100600 */
[--C-:B------:R-:W-:Y:S01]  /*09f0*/  SHF.R.U64 R235, R6, 0x10, R7.reuse ;  /* 0x0000001006eb7819 */ /* 0x100fe20000001207 */
[----:B------:R-:W-:Y:S01]  /*0a00*/  IMAD.MOV.U32 R6, RZ, RZ, R16 ;  /* 0x000000ffff067224 */ /* 0x000fe200078e0010 */
[----:B------:R-:W-:Y:S01]  /*0a10*/  SHF.R.U32.HI R234, RZ, 0x10, R7 ;  /* 0x00000010ffea7819 */ /* 0x000fe20000011607 */
[----:B------:R4:W-:Y:S01]  /*0a20*/  STL.S16 [R1+0x12], R3 ;  /* 0x0000120301007387 */ /* 0x0009e20000100600 */
[----:B------:R-:W-:Y:S01]  /*0a30*/  IMAD.MOV.U32 R7, RZ, RZ, R17 ;  /* 0x000000ffff077224 */ /* 0x000fe200078e0011 */
[----:B-1----:R-:W-:Y:S01]  /*0a40*/  SHF.R.U32.HI R8, RZ, 0x10, R209 ;  /* 0x00000010ff087819 */ /* 0x002fe200000116d1 */
[----:B------:R-:W-:Y:S01]  /*0a50*/  IMAD.MOV.U32 R242, RZ, RZ, R25 ;  /* 0x000000fffff27224 */ /* 0x000fe200078e0019 */
[----:B------:R1:W-:Y:S01]  /*0a60*/  STL.S16 [R1+0x10], R4 ;  /* 0x0000100401007387 */ /* 0x0003e20000100600 */
[----:B------:R-:W-:Y:S01]  /*0a70*/  SHF.R.U32.HI R232, RZ, 0x10, R17 ;  /* 0x00000010ffe87819 */ /* 0x000fe20000011611 */
[----:B---3--:R-:W-:Y:S01]  /*0a80*/  IMAD.MOV.U32 R2, RZ, RZ, R166 ;  /* 0x000000ffff027224 */ /* 0x008fe200078e00a6 */
[----:B------:R-:W-:Y:S01]  /*0a90*/  PRMT R235, R235, 0x5410, R8 ;  /* 0x00005410ebeb7816 */ /* 0x000fe20000000008 */
[----:B------:R3:W-:Y:S01]  /*0aa0*/  STL.S16 [R1+0xe], R5 ;  /* 0x00000e0501007387 */ /* 0x0007e20000100600 */
[----:B------:R-:W-:Y:S01]  /*0ab0*/  SHF.R.U64 R229, R20, 0x10, R21 ;  /* 0x0000001014e57819 */ /* 0x000fe20000001215 */
[----:B------:R-:W-:Y:S01]  /*0ac0*/  IMAD.MOV.U32 R240, RZ, RZ, R29 ;  /* 0x000000fffff07224 */ /* 0x000fe200078e001d */
[----:B----4-:R-:W-:Y:S01]  /*0ad0*/  MOV R3, R167 ;  /* 0x000000a700037202 */ /* 0x010fe20000000f00 */
[----:B------:R-:W-:Y:S01]  /*0ae0*/  STL.S16 [R1+0xc], R6 ;  /* 0x00000c0601007387 */ /* 0x000fe20000100600 */
[----:B------:R-:W-:Y:S01]  /*0af0*/  PRMT R252, R2, 0x7610, R252 ;  /* 0x0000761002fc7816 */ /* 0x000fe200000000fc */
[----:B-1----:R-:W-:Y:S01]  /*0b00*/  IMAD.MOV.U32 R4, RZ, RZ, R164 ;  /* 0x000000ffff047224 */ /* 0x002fe200078e00a4 */
[----:B------:R-:W-:Y:S01]  /*0b10*/  SHF.R.U32.HI R226, RZ, 0x10, R23 ;  /* 0x00000010ffe27819 */ /* 0x000fe20000011617 */
[----:B------:R-:W-:Y:S01]  /*0b20*/  IMAD.MOV.U32 R2, RZ, RZ, R165 ;  /* 0x000000ffff027224 */ /* 0x000fe200078e00a5 */
[----:B------:R1:W-:Y:S01]  /*0b30*/  STL.S16 [R1+0xa], R7 ;  /* 0x00000a0701007387 */ /* 0x0003e20000100600 */
[----:B---3--:R-:W-:Y:S01]  /*0b40*/  IMAD R5, R9, -0x326172a9, RZ ;  /* 0xcd9e8d5709057824 */ /* 0x008fe200078e02ff */
[----:B------:R-:W-:Y:S01]  /*0b50*/  PRMT R251, R4, 0x5410, R3 ;  /* 0x0000541004fb7816 */ /* 0x000fe20000000003 */
[----:B------:R-:W-:Y:S01]  /*0b60*/  IMAD.MOV.U32 R4, RZ, RZ, R160 ;  /* 0x000000ffff047224 */ /* 0x000fe200078e00a0 */
[----:B------:R-:W-:Y:S01]  /*0b70*/  MOV R3, R162 ;  /* 0x000000a200037202 */ /* 0x000fe20000000f00 */
[----:B--2---:R-:W-:Y:S01]  /*0b80*/  UISETP.NE.U32.AND UP0, UPT, UR4, URZ, UPT ;  /* 0x000000ff0400728c */ /* 0x004fe2000bf05070 */
[----:B------:R-:W-:Y:S01]  /*0b90*/  SHF.R.U64 R11, R206, 0x10, R207 ;  /* 0x00000010ce0b7819 */ /* 0x000fe200000012cf */
[----:B------:R-:W2:Y:S01]  /*0ba0*/  LDCU UR4, c[0x0][0x388] ;  /* 0x00007100ff0477ac */ /* 0x000ea20008000800 */
[----:B------:R-:W-:Y:S01]  /*0bb0*/  PRMT R250, R3, 0x5410, R2 ;  /* 0x0000541003fa7816 */ /* 0x000fe20000000002 */
[----:B------:R-:W-:Y:S01]  /*0bc0*/  IMAD.MOV.U32 R2, RZ, RZ, R163 ;  /* 0x000000ffff027224 */ /* 0x000fe200078e00a3 */
[----:B------:R-:W-:Y:S01]  /*0bd0*/  MOV R3, R161 ;  /* 0x000000a100037202 */ /* 0x000fe20000000f00 */
[----:B-1----:R-:W-:Y:S01]  /*0be0*/  IMAD R7, R13, -0x2daee0ad, RZ ;  /* 0xd2511f530d077824 */ /* 0x002fe200078e02ff */
[----:B------:R-:W-:Y:S01]  /*0bf0*/  PRMT R234, R234, 0x5410, R11 ;  /* 0x00005410eaea7816 */ /* 0x000fe2000000000b */
[----:B------:R-:W-:Y:S01]  /*0c00*/  UISETP.NE.AND.EX UP0, UPT, UR5, URZ, UPT, UP0 ;  /* 0x000000ff0500728c */ /* 0x000fe2000bf05300 */
[----:B------:R-:W-:Y:S01]  /*0c10*/  PRMT R249, R4, 0x5410, R2 ;  /* 0x0000541004f97816 */ /* 0x000fe20000000002 */
[----:B------:R-:W-:Y:S01]  /*0c20*/  IMAD.MOV.U32 R2, RZ, RZ, R158 ;  /* 0x000000ffff027224 */ /* 0x000fe200078e009e */
[----:B------:R-:W-:Y:S01]  /*0c30*/  MOV R4, R156 ;  /* 0x0000009c00047202 */ /* 0x000fe20000000f00 */
[----:B------:R-:W1:Y:S01]  /*0c40*/  LDCU.U8 UR5, c[0x0][0x410] ;  /* 0x00008200ff0577ac */ /* 0x000e620008000000 */
[----:B------:R-:W-:-:S02]  /*0c50*/  SHF.R.U64 R231, R18, 0x10, R19 ;  /* 0x0000001012e77819 */ /* 0x000fc40000001213 */
[----:B------:R-:W-:Y:S01]  /*0c60*/  PRMT R248, R2, 0x5410, R3 ;  /* 0x0000541002f87816 */ /* 0x000fe20000000003 */
[----:B------:R-:W-:Y:S01]  /*0c70*/  IMAD.MOV.U32 R3, RZ, RZ, R159 ;  /* 0x000000ffff037224 */ /* 0x000fe200078e009f */
[----:B------:R-:W-:Y:S01]  /*0c80*/  SHF.R.U32.HI R11, RZ, 0x10, R205 ;  /* 0x00000010ff0b7819 */ /* 0x000fe200000116cd */
[----:B------:R-:W-:Y:S01]  /*0c90*/  IMAD.MOV.U32 R2, RZ, RZ, R157 ;  /* 0x000000ffff027224 */ /* 0x000fe200078e009d */
[----:B------:R-:W-:Y:S02]  /*0ca0*/  SHF.R.U32.HI R225, RZ, 0x10, R147 ;  /* 0x00000010ffe17819 */ /* 0x000fe40000011693 */
[----:B------:R-:W-:Y:S01]  /*0cb0*/  PRMT R247, R4, 0x5410, R3 ;  /* 0x0000541004f77816 */ /* 0x000fe20000000003 */
[----:B------:R-:W-:Y:S01]  /*0cc0*/  IMAD.MOV.U32 R3, RZ, RZ, R154 ;  /* 0x000000ffff037224 */ /* 0x000fe200078e009a */
[----:B------:R-:W-:Y:S01]  /*0cd0*/  PRMT R231, R231, 0x5410, R11 ;  /* 0x00005410e7e77816 */ /* 0x000fe2000000000b */
[----:B------:R-:W-:Y:S01]  /*0ce0*/  IMAD.MOV.U32 R4, RZ, RZ, R152 ;  /* 0x000000ffff047224 */ /* 0x000fe200078e0098 */
[----:B------:R-:W-:-:S02]  /*0cf0*/  SHF.R.U32.HI R228, RZ, 0x10, R21 ;  /* 0x00000010ffe47819 */ /* 0x000fc40000011615 */
[----:B------:R-:W-:Y:S01]  /*0d00*/  PRMT R246, R3, 0x5410, R2 ;  /* 0x0000541003f67816 */ /* 0x000fe20000000002 */
[----:B------:R-:W-:Y:S01]  /*0d10*/  IMAD.MOV.U32 R3, RZ, RZ, R153 ;  /* 0x000000ffff037224 */ /* 0x000fe200078e0099 */
[----:B------:R-:W-:Y:S02]  /*0d20*/  MOV R2, R155 ;  /* 0x0000009b00027202 */ /* 0x000fe40000000f00 */
[----:B------:R-:W-:Y:S02]  /*0d30*/  SHF.R.U64 R11, R148, 0x10, R149 ;  /* 0x00000010940b7819 */ /* 0x000fe40000001295 */
[----:B------:R-:W-:Y:S02]  /*0d40*/  PRMT R245, R4, 0x5410, R2 ;  /* 0x0000541004f57816 */ /* 0x000fe40000000002 */
[----:B------:R-:W-:Y:S02]  /*0d50*/  MOV R2, R214 ;  /* 0x000000d600027202 */ /* 0x000fe40000000f00 */
[----:B------:R-:W-:-:S02]  /*0d60*/  SHF.R.U64 R4, R210, 0x10, R211 ;  /* 0x00000010d2047819 */ /* 0x000fc400000012d3 */
[----:B------:R-:W-:Y:S01]  /*0d70*/  PRMT R244, R2, 0x5410, R3 ;  /* 0x0000541002f47816 */ /* 0x000fe20000000003 */
[----:B------:R-:W-:Y:S01]  /*0d80*/  IMAD.MOV.U32 R3, RZ, RZ, R215 ;  /* 0x000000ffff037224 */ /* 0x000fe200078e00d7 */
[----:B------:R-:W-:Y:S02]  /*0d90*/  SHF.R.U32.HI R2, RZ, 0x10, R211 ;  /* 0x00000010ff027819 */ /* 0x000fe400000116d3 */
[----:B------:R-:W-:Y:S02]  /*0da0*/  PRMT R238, R238, 0x5410, R4 ;  /* 0x00005410eeee7816 */ /* 0x000fe40000000004 */
[----:B------:R-:W-:Y:S01]  /*0db0*/  PRMT R243, R243, 0x5410, R3 ;  /* 0x00005410f3f37816 */ /* 0x000fe20000000003 */
[----:B------:R-:W-:Y:S01]  /*0dc0*/  IMAD.HI.U32 R3, R9, -0x326172a9, RZ ;  /* 0xcd9e8d5709037827 */ /* 0x000fe200078e00ff */
[----:B------:R-:W-:Y:S02]  /*0dd0*/  PRMT R237, R237, 0x5410, R2 ;  /* 0x00005410eded7816 */ /* 0x000fe40000000002 */
[----:B------:R-:W-:Y:S01]  /*0de0*/  SHF.R.U64 R4, R208, 0x10, R209 ;  /* 0x00000010d0047819 */ /* 0x000fe200000012d1 */
[----:B------:R-:W-:Y:S01]  /*0df0*/  IMAD.HI.U32 R2, R13, -0x2daee0ad, RZ ;  /* 0xd2511f530d027827 */ /* 0x000fe200078e00ff */
[----:B------:R-:W-:-:S02]  /*0e00*/  LOP3.LUT R3, R10, UR6, R3, 0x96, !PT ;  /* 0x000000060a037c12 */ /* 0x000fc4000f8e9603 */
[----:B------:R-:W-:Y:S02]  /*0e10*/  PRMT R236, R236, 0x5410, R4 ;  /* 0x00005410ecec7816 */ /* 0x000fe40000000004 */
[----:B------:R-:W-:Y:S01]  /*0e20*/  LOP3.LUT R2, R2, UR7, RZ, 0x3c, !PT ;  /* 0x0000000702027c12 */ /* 0x000fe2000f8e3cff */
[----:B------:R-:W-:Y:S01]  /*0e30*/  IMAD.HI.U32 R6, R3, -0x2daee0ad, RZ ;  /* 0xd2511f5303067827 */ /* 0x000fe200078e00ff */
[----:B------:R-:W-:Y:S02]  /*0e40*/  PRMT R225, R225, 0x5410, R225 ;  /* 0x00005410e1e17816 */ /* 0x000fe400000000e1 */
[----:B------:R-:W-:Y:S01]  /*0e50*/  SHF.R.U64 R223, R24, 0x10, R25 ;  /* 0x0000001018df7819 */ /* 0x000fe20000001219 */
[----:B------:R-:W-:Y:S01]  /*0e60*/  IMAD.HI.U32 R4, R2, -0x326172a9, RZ ;  /* 0xcd9e8d5702047827 */ /* 0x000fe200078e00ff */
[----:B------:R-:W-:Y:S02]  /*0e70*/  LOP3.LUT R6, R7, UR11, R6, 0x96, !PT ;  /* 0x0000000b07067c12 */ /* 0x000fe4000f8e9606 */
[----:B------:R-:W-:Y:S01]  /*0e80*/  SHF.R.U64 R7, R204, 0x10, R205 ;  /* 0x00000010cc077819 */ /* 0x000fe200000012cd */
[----:B------:R-:W-:Y:S01]  /*0e90*/  IMAD R8, R3, -0x2daee0ad, RZ ;  /* 0xd2511f5303087824 */ /* 0x000fe200078e02ff */
[----:B------:R-:W-:Y:S01]  /*0ea0*/  LOP3.LUT R4, R5, UR10, R4, 0x96, !PT ;  /* 0x0000000a05047c12 */ /* 0x000fe2000f8e9604 */
[----:B------:R-:W-:Y:S01]  /*0eb0*/  IMAD R5, R2, -0x326172a9, RZ ;  /* 0xcd9e8d5702057824 */ /* 0x000fe200078e02ff */
[----:B------:R-:W-:Y:S01]  /*0ec0*/  PRMT R232, R232, 0x5410, R7 ;  /* 0x00005410e8e87816 */ /* 0x000fe20000000007 */
[----:B------:R-:W-:Y:S01]  /*0ed0*/  IMAD.HI.U32 R2, R6, -0x326172a9, RZ ;  /* 0xcd9e8d5706027827 */ /* 0x000fe200078e00ff */
[----:B------:R-:W-:Y:S01]  /*0ee0*/  PRMT R228, R228, 0x5410, R11 ;  /* 0x00005410e4e47816 */ /* 0x000fe2000000000b */
[----:B------:R-:W3:Y:S01]  /*0ef0*/  LDCU.64 UR10, c[0x0][0x3a0] ;  /* 0x00007400ff0a77ac */ /* 0x000ee20008000a00 */
[----:B------:R-:W-:Y:S01]  /*0f00*/  MOV R12, R18 ;  /* 0x00000012000c7202 */ /* 0x000fe20000000f00 */
[----:B------:R-:W-:Y:S01]  /*0f10*/  IMAD.HI.U32 R3, R4, -0x2daee0ad, RZ ;  /* 0xd2511f5304037827 */ /* 0x000fe200078e00ff */
[----:B------:R-:W-:Y:S01]  /*0f20*/  LOP3.LUT R2, R5, UR12, R2, 0x96, !PT ;  /* 0x0000000c05027c12 */ /* 0x000fe2000f8e9602 */
[----:B------:R-:W4:Y:S01]  /*0f30*/  LDCU UR12, c[0x0][0x448] ;  /* 0x00008900ff0c77ac */ /* 0x000f220008000800 */
[----:B------:R-:W-:Y:S01]  /*0f40*/  PRMT R223, R223, 0x5410, R223 ;  /* 0x00005410dfdf7816 */ /* 0x000fe200000000df */
[----:B------:R-:W-:Y:S01]  /*0f50*/  IMAD R5, R6, -0x326172a9, RZ ;  /* 0xcd9e8d5706057824 */ /* 0x000fe200078e02ff */
[----:B------:R-:W-:Y:S01]  /*0f60*/  LOP3.LUT R3, R8, UR13, R3, 0x96, !PT ;  /* 0x0000000d08037c12 */ /* 0x000fe2000f8e9603 */
[----:B------:R-:W-:Y:S01]  /*0f70*/  IMAD R7, R4, -0x2daee0ad, RZ ;  /* 0xd2511f5304077824 */ /* 0x000fe200078e02ff */
[----:B------:R-:W-:Y:S01]  /*0f80*/  SHF.R.U32.HI R8, RZ, 0x10, R151 ;  /* 0x00000010ff087819 */ /* 0x000fe20000011697 */
[----:B------:R-:W-:Y:S01]  /*0f90*/  IMAD.HI.U32 R6, R2, -0x2daee0ad, RZ ;  /* 0xd2511f5302067827 */ /* 0x000fe200078e00ff */
[----:B------:R-:W-:Y:S01]  /*0fa0*/  SHF.R.U32.HI R224, RZ, 0x10, R215 ;  /* 0x00000010ffe07819 */ /* 0x000fe200000116d7 */
[----:B------:R0:W-:Y:S01]  /*0fb0*/  STL.S16 [R1+0x8], R12 ;  /* 0x0000080c01007387 */ /* 0x0001e20000100600 */
[----:B------:R-:W-:Y:S01]  /*0fc0*/  PRMT R229, R229, 0x5410, R8 ;  /* 0x00005410e5e57816 */ /* 0x000fe20000000008 */
[----:B------:R-:W-:Y:S01]  /*0fd0*/  IMAD.HI.U32 R4, R3, -0x326172a9, RZ ;  /* 0xcd9e8d5703047827 */ /* 0x000fe200078e00ff */
[----:B------:R-:W-:Y:S01]  /*0fe0*/  LOP3.LUT R6, R7, UR15, R6, 0x96, !PT ;  /* 0x0000000f07067c12 */ /* 0x000fe2000f8e9606 */
[----:B------:R0:W-:Y:S01]  /*0ff0*/  STL.S16 [R1+0x6], R15 ;  /* 0x0000060f01007387 */ /* 0x0001e20000100600 */
[----:B------:R-:W-:Y:S01]  /*1000*/  SHF.R.U64 R7, R146, 0x10, R147 ;  /* 0x0000001092077819 */ /* 0x000fe20000001293 */
[----:B------:R-:W-:Y:S01]  /*1010*/  IMAD R8, R2, -0x2daee0ad, RZ ;  /* 0xd2511f5302087824 */ /* 0x000fe200078e02ff */
[----:B------:R-:W-:Y:S01]  /*1020*/  LOP3.LUT R4, R5, UR14, R4, 0x96, !PT ;  /* 0x0000000e05047c12 */ /* 0x000fe2000f8e9604 */
[----:B------:R-:W-:Y:S01]  /*1030*/  IMAD R3, R3, -0x326172a9, RZ ;  /* 0xcd9e8d5703037824 */ /* 0x000fe200078e02ff */
[----:B------:R-:W-:Y:S01]  /*1040*/  PRMT R226, R226, 0x5410, R7 ;  /* 0x00005410e2e27816 */ /* 0x000fe20000000007 */
[----:B------:R-:W-:Y:S01]  /*1050*/  IMAD.HI.U32 R2, R6, -0x326172a9, RZ ;  /* 0xcd9e8d5706027827 */ /* 0x000fe200078e00ff */
[----:B------:R-:W-:Y:S01]  /*1060*/  SHF.R.U32.HI R11, RZ, 0x10, R41 ;  /* 0x00000010ff0b7819 */ /* 0x000fe20000011629 */
[----:B------:R-:W0:Y:S01]  /*1070*/  LDCU UR13, c[0x0][0x404] ;  /* 0x00008080ff0d77ac */ /* 0x000e220008000800 */
[----:B------:R-:W-:Y:S01]  /*1080*/  SHF.R.U32.HI R222, RZ, 0x10, R25 ;  /* 0x00000010ffde7819 */ /* 0x000fe20000011619 */
[----:B------:R-:W-:Y:S01]  /*1090*/  IMAD.HI.U32 R5, R4, -0x2daee0ad, RZ ;  /* 0xd2511f5304057827 */ /* 0x000fe200078e00ff */
[----:B------:R-:W-:Y:S01]  /*10a0*/  LOP3.LUT R2, R3, UR16, R2, 0x96, !PT ;  /* 0x0000001003027c12 */ /* 0x000fe2000f8e9602 */
[----:B------:R-:W0:Y:S01]  /*10b0*/  LDCU UR14, c[0x0][0x408] ;  /* 0x00008100ff0e77ac */ /* 0x000e220008000800 */
[----:B------:R-:W-:Y:S01]  /*10c0*/  SHF.R.U64 R233, R16, 0x10, R17 ;  /* 0x0000001010e97819 */ /* 0x000fe20000001211 */
[----:B------:R-:W-:Y:S01]  /*10d0*/  IMAD R7, R4, -0x2daee0ad, RZ ;  /* 0xd2511f5304077824 */ /* 0x000fe200078e02ff */
[----:B------:R-:W-:Y:S01]  /*10e0*/  LOP3.LUT R5, R8, UR17, R5, 0x96, !PT ;  /* 0x0000001108057c12 */ /* 0x000fe2000f8e9605 */
[----:B------:R-:W-:Y:S01]  /*10f0*/  IMAD R6, R6, -0x326172a9, RZ ;  /* 0xcd9e8d5706067824 */ /* 0x000fe200078e02ff */
[----:B------:R-:W-:Y:S01]  /*1100*/  SHF.R.U64 R8, R40, 0x10, R41 ;  /* 0x0000001028087819 */ /* 0x000fe20000001229 */
[----:B------:R-:W-:Y:S01]  /*1110*/  IMAD.HI.U32 R4, R2, -0x2daee0ad, RZ ;  /* 0xd2511f5302047827 */ /* 0x000fe200078e00ff */
[----:B------:R-:W-:-:S02]  /*1120*/  PRMT R224, R11, 0x5410, R224 ;  /* 0x000054100be07816 */ /* 0x000fc400000000e0 */
[----:B------:R-:W-:Y:S01]  /*1130*/  PRMT R225, R8, 0x7610, R225 ;  /* 0x0000761008e17816 */ /* 0x000fe200000000e1 */
        /* <DEDUP_REMOVED lines=8> */
[----:B------:R-:W-:-:S02]  /*11c0*/  MOV R17, R21 ;  /* 0x0000001500117202 */ /* 0x000fc40000000f00 */
[----:B------:R-:W-:Y:S01]  /*11d0*/  PRMT R222, R222, 0x5410, R222 ;  /* 0x00005410dede7816 */ /* 0x000fe200000000de */
[----:B------:R-:W-:Y:S01]  /*11e0*/  IMAD.HI.U32 R6, R3, -0x2daee0ad, RZ ;  /* 0xd2511f5303067827 */ /* 0x000fe200078e00ff */
[----:B------:R-:W-:Y:S02]  /*11f0*/  LOP3.LUT R2, R5, UR20, R2, 0x96, !PT ;  /* 0x0000001405027c12 */ /* 0x000fe4000f8e9602 */
[----:B------:R-:W-:Y:S01]  /*1200*/  SHF.R.U32.HI R11, RZ, 0x10, R39 ;  /* 0x00000010ff0b7819 */ /* 0x000fe20000011627 */
[----:B------:R-:W-:Y:S01]  /*1210*/  IMAD.MOV.U32 R16, RZ, RZ, R20 ;  /* 0x000000ffff107224 */ /* 0x000fe200078e0014 */
[----:B------:R-:W-:Y:S01]  /*1220*/  LOP3.LUT R6, R7, UR21, R6, 0x96, !PT ;  /* 0x0000001507067c12 */ /* 0x000fe2000f8e9606 */
[----:B------:R-:W-:Y:S01]  /*1230*/  IMAD R8, R3, -0x2daee0ad, RZ ;  /* 0xd2511f5303087824 */ /* 0x000fe200078e02ff */
[----:B------:R-:W-:Y:S01]  /*1240*/  SHF.R.U32.HI R220, RZ, 0x10, R27 ;  /* 0x00000010ffdc7819 */ /* 0x000fe2000001161b */
[----:B------:R-:W-:Y:S01]  /*1250*/  IMAD.MOV.U32 R18, RZ, RZ, R22 ;  /* 0x000000ffff127224 */ /* 0x000fe200078e0016 */
[----:B0-----:R-:W-:Y:S01]  /*1260*/  SHF.R.U32.HI R12, RZ, 0x10, R207 ;  /* 0x00000010ff0c7819 */ /* 0x001fe200000116cf */
[----:B------:R-:W-:Y:S01]  /*1270*/  IMAD R4, R4, -0x326172a9, RZ ;  /* 0xcd9e8d5704047824 */ /* 0x000fe200078e02ff */
[----:B------:R-:W-:Y:S01]  /*1280*/  SHF.R.U64 R221, R26, 0x10, R27 ;  /* 0x000000101add7819 */ /* 0x000fe2000000121b */
[----:B------:R-:W-:Y:S01]  /*1290*/  IMAD.HI.U32 R3, R6, -0x326172a9, RZ ;  /* 0xcd9e8d5706037827 */ /* 0x000fe200078e00ff */
[----:B------:R0:W-:Y:S01]  /*12a0*/  STL.S16 [R1+0x4], R16 ;  /* 0x0000041001007387 */ /* 0x0001e20000100600 */
[----:B------:R-:W-:-:S02]  /*12b0*/  PRMT R222, R11, 0x7610, R222 ;  /* 0x000076100bde7816 */ /* 0x000fc400000000de */
[----:B------:R-:W-:Y:S01]  /*12c0*/  IMAD.HI.U32 R5, R2, -0x2daee0ad, RZ ;  /* 0xd2511f5302057827 */ /* 0x000fe200078e00ff */
[----:B------:R0:W-:Y:S01]  /*12d0*/  STL.S16 [R1+0x2], R17 ;  /* 0x0000021101007387 */ /* 0x0001e20000100600 */
[----:B------:R-:W-:Y:S02]  /*12e0*/  PRMT R220, R220, 0x5410, R220 ;  /* 0x00005410dcdc7816 */ /* 0x000fe400000000dc */
[----:B------:R-:W-:Y:S01]  /*12f0*/  PRMT R233, R233, 0x5410, R12 ;  /* 0x00005410e9e97816 */ /* 0x000fe2000000000c */
[----:B------:R0:W-:Y:S01]  /*1300*/  STL.S16 [R1], R18 ;  /* 0x0000001201007387 */ /* 0x0001e20000100600 */
[----:B------:R-:W-:Y:S01]  /*1310*/  SHF.R.U32.HI R11, RZ, 0x10, R37 ;  /* 0x00000010ff0b7819 */ /* 0x000fe20000011625 */
[----:B------:R-:W-:Y:S01]  /*1320*/  IMAD.MOV.U32 R20, RZ, RZ, R28 ;  /* 0x000000ffff147224 */ /* 0x000fe200078e001c */
[----:B------:R-:W-:Y:S01]  /*1330*/  SHF.R.U32.HI R230, RZ, 0x10, R19 ;  /* 0x00000010ffe67819 */ /* 0x000fe20000011613 */
[----:B------:R-:W-:Y:S01]  /*1340*/  IMAD.MOV.U32 R19, RZ, RZ, R26 ;  /* 0x000000ffff137224 */ /* 0x000fe200078e001a */
[----:B------:R-:W-:-:S02]  /*1350*/  PRMT R221, R221, 0x5410, R221 ;  /* 0x00005410dddd7816 */ /* 0x000fc400000000dd */
[----:B------:R-:W-:Y:S02]  /*1360*/  SHF.R.U64 R12, R150, 0x10, R151 ;  /* 0x00000010960c7819 */ /* 0x000fe40000001297 */
[----:B------:R-:W-:Y:S02]  /*1370*/  SHF.R.U64 R7, R36, 0x10, R37 ;  /* 0x0000001024077819 */ /* 0x000fe40000001225 */
[----:B------:R-:W-:Y:S02]  /*1380*/  LOP3.LUT R3, R4, UR22, R3, 0x96, !PT ;  /* 0x0000001604037c12 */ /* 0x000fe4000f8e9603 */
[----:B------:R-:W-:Y:S02]  /*1390*/  LOP3.LUT R5, R8, UR23, R5, 0x96, !PT ;  /* 0x0000001708057c12 */ /* 0x000fe4000f8e9605 */
[----:B------:R-:W-:Y:S01]  /*13a0*/  PRMT R220, R11, 0x7610, R220 ;  /* 0x000076100bdc7816 */ /* 0x000fe200000000dc */
[----:B------:R-:W-:Y:S01]  /*13b0*/  IMAD R11, R2, -0x2daee0ad, RZ ;  /* 0xd2511f53020b7824 */ /* 0x000fe200078e02ff */
[----:B------:R-:W-:Y:S01]  /*13c0*/  PRMT R230, R230, 0x5410, R12 ;  /* 0x00005410e6e67816 */ /* 0x000fe2000000000c */
[----:B------:R-:W-:Y:S01]  /*13d0*/  IMAD.HI.U32 R2, R5, -0x326172a9, RZ ;  /* 0xcd9e8d5705027827 */ /* 0x000fe200078e00ff */
[----:B------:R-:W-:-:S02]  /*13e0*/  PRMT R221, R7, 0x7610, R221 ;  /* 0x0000761007dd7816 */ /* 0x000fc400000000dd */
[----:B------:R-:W-:Y:S01]  /*13f0*/  SHF.R.U64 R227, R22, 0x10, R23 ;  /* 0x0000001016e37819 */ /* 0x000fe20000001217 */
[----:B------:R-:W-:Y:S01]  /*1400*/  IMAD R7, R6, -0x326172a9, RZ ;  /* 0xcd9e8d5706077824 */ /* 0x000fe200078e02ff */
[----:B------:R-:W-:Y:S01]  /*1410*/  SHF.R.U32.HI R12, RZ, 0x10, R149 ;  /* 0x00000010ff0c7819 */ /* 0x000fe20000011695 */
[----:B------:R-:W-:Y:S01]  /*1420*/  IMAD.HI.U32 R4, R3, -0x2daee0ad, RZ ;  /* 0xd2511f5303047827 */ /* 0x000fe200078e00ff */
[--C-:B------:R-:W-:Y:S02]  /*1430*/  SHF.R.U64 R219, R28, 0x10, R29.reuse ;  /* 0x000000101cdb7819 */ /* 0x100fe4000000121d */
[----:B------:R-:W-:Y:S01]  /*1440*/  SHF.R.U32.HI R218, RZ, 0x10, R29 ;  /* 0x00000010ffda7819 */ /* 0x000fe2000001161d */
[----:B------:R-:W-:Y:S01]  /*1450*/  IMAD.MOV.U32 R22, RZ, RZ, R31 ;  /* 0x000000ffff167224 */ /* 0x000fe200078e001f */
[----:B------:R-:W-:Y:S01]  /*1460*/  PRMT R227, R227, 0x5410, R12 ;  /* 0x00005410e3e37816 */ /* 0x000fe2000000000c */
[----:B------:R-:W-:Y:S01]  /*1470*/  IMAD R6, R5, -0x326172a9, RZ ;  /* 0xcd9e8d5705067824 */ /* 0x000fe200078e02ff */
[----:B------:R-:W-:Y:S01]  /*1480*/  PRMT R219, R219, 0x5410, R219 ;  /* 0x00005410dbdb7816 */ /* 0x000fe200000000db */
[----:B------:R-:W-:Y:S01]  /*1490*/  IMAD R3, R3, -0x2daee0ad, RZ ;  /* 0xd2511f5303037824 */ /* 0x000fe200078e02ff */
[----:B------:R-:W-:-:S02]  /*14a0*/  PRMT R218, R218, 0x5410, R218 ;  /* 0x00005410dada7816 */ /* 0x000fc400000000da */
[--C-:B------:R-:W-:Y:S02]  /*14b0*/  SHF.R.U64 R8, R34, 0x10, R35.reuse ;  /* 0x0000001022087819 */ /* 0x100fe40000001223 */
[----:B------:R-:W-:Y:S02]  /*14c0*/  SHF.R.U32.HI R12, RZ, 0x10, R35 ;  /* 0x00000010ff0c7819 */ /* 0x000fe40000011623 */
[----:B------:R-:W-:Y:S02]  /*14d0*/  LOP3.LUT R2, R7, UR24, R2, 0x96, !PT ;  /* 0x0000001807027c12 */ /* 0x000fe4000f8e9602 */
[----:B------:R-:W-:Y:S02]  /*14e0*/  LOP3.LUT R4, R11, UR25, R4, 0x96, !PT ;  /* 0x000000190b047c12 */ /* 0x000fe4000f8e9604 */
[--C-:B------:R-:W-:Y:S01]  /*14f0*/  SHF.R.U64 R217, R30, 0x10, R31.reuse ;  /* 0x000000101ed97819 */ /* 0x100fe2000000121f */
[----:B------:R-:W-:Y:S01]  /*1500*/  IMAD R190, R2, -0x2daee0ad, RZ ;  /* 0xd2511f5302be7824 */ /* 0x000fe200078e02ff */
[----:B------:R-:W-:Y:S01]  /*1510*/  SHF.R.U32.HI R216, RZ, 0x10, R31 ;  /* 0x00000010ffd87819 */ /* 0x000fe2000001161f */
[----:B------:R-:W-:Y:S01]  /*1520*/  IMAD.HI.U32 R11, R4, -0x326172a9, RZ ;  /* 0xcd9e8d57040b7827 */ /* 0x000fe200078e00ff */
[----:B------:R-:W-:-:S02]  /*1530*/  PRMT R219, R8, 0x7610, R219 ;  /* 0x0000761008db7816 */ /* 0x000fc400000000db */
[----:B------:R-:W-:Y:S01]  /*1540*/  PRMT R218, R12, 0x7610, R218 ;  /* 0x000076100cda7816 */ /* 0x000fe200000000da */
[----:B------:R-:W-:Y:S01]  /*1550*/  IMAD.HI.U32 R12, R2, -0x2daee0ad, RZ ;  /* 0xd2511f53020c7827 */ /* 0x000fe200078e00ff */
[----:B------:R-:W-:Y:S02]  /*1560*/  PRMT R217, R217, 0x5410, R217 ;  /* 0x00005410d9d97816 */ /* 0x000fe400000000d9 */
[----:B------:R-:W-:Y:S02]  /*1570*/  PRMT R216, R216, 0x5410, R216 ;  /* 0x00005410d8d87816 */ /* 0x000fe400000000d8 */
[--C-:B------:R-:W-:Y:S02]  /*1580*/  SHF.R.U64 R7, R32, 0x10, R33.reuse ;  /* 0x0000001020077819 */ /* 0x100fe40000001221 */
[----:B------:R-:W-:Y:S02]  /*1590*/  SHF.R.U32.HI R8, RZ, 0x10, R33 ;  /* 0x00000010ff087819 */ /* 0x000fe40000011621 */
[----:B------:R-:W-:-:S02]  /*15a0*/  MOV R241, R27 ;  /* 0x0000001b00f17202 */ /* 0x000fc40000000f00 */
[----:B------:R-:W-:Y:S02]  /*15b0*/  MOV R21, R30 ;  /* 0x0000001e00157202 */ /* 0x000fe40000000f00 */
[----:B------:R-:W-:Y:S01]  /*15c0*/  PRMT R217, R7, 0x7610, R217 ;  /* 0x0000761007d97816 */ /* 0x000fe200000000d9 */
[----:B------:R-:W-:Y:S01]  /*15d0*/  IMAD.MOV.U32 R7, RZ, RZ, RZ ;  /* 0x000000ffff077224 */ /* 0x000fe200078e00ff */
[----:B------:R-:W-:Y:S01]  /*15e0*/  PRMT R216, R8, 0x7610, R216 ;  /* 0x0000761008d87816 */ /* 0x000fe200000000d8 */
[----:B------:R-:W-:Y:S01]  /*15f0*/  IMAD R8, R4, -0x326172a9, RZ ;  /* 0xcd9e8d5704087824 */ /* 0x000fe200078e02ff */
[----:B------:R-:W-:Y:S02]  /*1600*/  PRMT R242, R19, 0x5410, R242 ;  /* 0x0000541013f27816 */ /* 0x000fe400000000f2 */
[----:B------:R-:W-:Y:S02]  /*1610*/  PRMT R241, R20, 0x5410, R241 ;  /* 0x0000541014f17816 */ /* 0x000fe400000000f1 */
[----:B------:R-:W-:-:S02]  /*1620*/  PRMT R240, R21, 0x5410, R240 ;  /* 0x0000541015f07816 */ /* 0x000fc400000000f0 */
[----:B------:R-:W-:Y:S02]  /*1630*/  PRMT R239, R239, 0x5410, R22 ;  /* 0x00005410efef7816 */ /* 0x000fe40000000016 */
[----:B------:R-:W-:Y:S02]  /*1640*/  LOP3.LUT R12, R3, UR27, R12, 0x96, !PT ;  /* 0x0000001b030c7c12 */ /* 0x000fe4000f8e960c */
[----:B------:R-:W-:Y:S02]  /*1650*/  LOP3.LUT R11, R6, UR26, R11, 0x96, !PT ;  /* 0x0000001a060b7c12 */ /* 0x000fe4000f8e960b */
[----:B------:R-:W-:Y:S02]  /*1660*/  PLOP3.LUT P0, PT, PT, PT, UP0, 0x80, 0x8 ;  /* 0x000000000008781c */ /* 0x000fe40003f0f008 */
[----:B01234-:R-:W-:-:S11]  /*1670*/  LOP3.LUT R189, R0, 0x3, RZ, 0xc0, !PT ;  /* 0x0000000300bd7812 */ /* 0x01ffd600078ec0ff */
.L_x_48744:
[----:B-1----:R-:W0:Y:S01]  /*1680*/  S2R R20, SR_TID.X ;  /* 0x0000000000147919 */ /* 0x002e220000002100 */
[----:B------:R-:W1:Y:S01]  /*1690*/  LDC.64 R136, c[0x0][0x390] ;  /* 0x0000e400ff887b82 */ /* 0x000e620000000a00 */
[----:B------:R-:W-:Y:S01]  /*16a0*/  IMAD R0, R14, UR4, RZ ;  /* 0x000000040e007c24 */ /* 0x000fe2000f8e02ff */
[----:B------:R-:W-:-:S04]  /*16b0*/  ISETP.NE.U32.AND P1, PT, RZ, UR10, PT ;  /* 0x0000000aff007c0c */ /* 0x000fc8000bf25070 */
[----:B------:R-:W-:Y:S02]  /*16c0*/  SHF.R.S32.HI R21, RZ, 0x1f, R0 ;  /* 0x0000001fff157819 */ /* 0x000fe40000011400 */
[----:B------:R-:W2:Y:S01]  /*16d0*/  @P0 LDC.64 R16, c[0x0][0x398] ;  /* 0x0000e600ff100b82 */ /* 0x000ea20000000a00 */
[----:B------:R-:W-:Y:S02]  /*16e0*/  ISETP.NE.AND.EX P1, PT, RZ, UR11, PT, P1 ;  /* 0x0000000bff007c0c */ /* 0x000fe4000bf25310 */
[----:B------:R-:W-:-:S05]  /*16f0*/  LEA.HI R6, R21, R0, RZ, 0x2 ;  /* 0x0000000015067211 */ /* 0x000fca00078f10ff */
[----:B------:R-:W3:Y:S08]  /*1700*/  LDC.64 R64, c[0x0][0x398] ;  /* 0x0000e600ff407b82 */ /* 0x000ef00000000a00 */
[----:B------:R-:W4:Y:S01]  /*1710*/  @P1 LDC.64 R18, c[0x0][0x3a0] ;  /* 0x0000e800ff121b82 */ /* 0x000f220000000a00 */
[----:B0-----:R-:W-:-:S04]  /*1720*/  LOP3.LUT R20, R20, 0x1f, RZ, 0xc0, !PT ;  /* 0x0000001f14147812 */ /* 0x001fc800078ec0ff */
[----:B------:R-:W-:-:S05]  /*1730*/  LEA.HI.SX32 R6, R6, R20, 0x1e ;  /* 0x0000001406067211 */ /* 0x000fca00078ff2ff */
[----:B-1----:R-:W-:-:S04]  /*1740*/  IMAD.WIDE.U32 R60, R6, 0x10, R136 ;  /* 0x00000010063c7825 */ /* 0x002fc800078e0088 */
[C---:B--2---:R-:W-:Y:S02]  /*1750*/  @P0 IMAD.WIDE.U32 R16, R6.reuse, 0x10, R16 ;  /* 0x0000001006100825 */ /* 0x044fe400078e0010 */
[----:B------:R-:W5:Y:S02]  /*1760*/  LDG.E.128 R60, desc[UR8][R60.64] ;  /* 0x000000083c3c7981 */ /* 0x000f64000c1e1d00 */
[----:B----4-:R-:W-:Y:S02]  /*1770*/  @P1 IMAD.WIDE.U32 R18, R6, 0x10, R18 ;  /* 0x0000001006121825 */ /* 0x010fe400078e0012 */
[----:B------:R-:W5:Y:S01]  /*1780*/  @P0 LDG.E.128 R52, desc[UR8][R16.64] ;  /* 0x0000000810340981 */ /* 0x000f62000c1e1d00 */
[----:B---3--:R-:W-:Y:S01]  /*1790*/  ISETP.NE.U32.AND P0, PT, R64, RZ, PT ;  /* 0x000000ff4000720c */ /* 0x008fe20003f05070 */
[----:B------:R-:W-:Y:S01]  /*17a0*/  IMAD.U32 R169, RZ, RZ, UR6 ;  /* 0x00000006ffa97e24 */ /* 0x000fe2000f8e00ff */
[----:B------:R-:W-:Y:S01]  /*17b0*/  MOV R171, UR7 ;  /* 0x0000000700ab7c02 */ /* 0x000fe20008000f00 */
[----:B------:R0:W5:Y:S01]  /*17c0*/  @P1 LDG.E.128 R56, desc[UR8][R18.64] ;  /* 0x0000000812381981 */ /* 0x000162000c1e1d00 */
        /* <DEDUP_REMOVED lines=9> */
[----:B0-----:R-:W-:Y:S01]  /*1860*/  IMAD.U32 R18, RZ, RZ, UR6 ;  /* 0x00000006ff127e24 */ /* 0x001fe2000f8e00ff */
[----:B------:R-:W-:Y:S01]  /*1870*/  MOV R20, UR7 ;  /* 0x0000000700147c02 */ /* 0x000fe20008000f00 */
[----:B------:R-:W-:-:S02]  /*1880*/  IMAD.U32 R170, RZ, RZ, UR7 ;  /* 0x00000007ffaa7e24 */ /* 0x000fc4000f8e00ff */
[----:B------:R-:W-:Y:S02]  /*1890*/  IMAD.U32 R31, RZ, RZ, UR6 ;  /* 0x00000006ff1f7e24 */ /* 0x000fe4000f8e00ff */
[----:B------:R-:W-:Y:S02]  /*18a0*/  IMAD.U32 R28, RZ, RZ, UR7 ;  /* 0x00000007ff1c7e24 */ /* 0x000fe4000f8e00ff */
[----:B------:R-:W-:Y:S02]  /*18b0*/  IMAD.U32 R25, RZ, RZ, UR6 ;  /* 0x00000006ff197e24 */ /* 0x000fe4000f8e00ff */
[----:B------:R-:W-:Y:S02]  /*18c0*/  IMAD.U32 R22, RZ, RZ, UR6 ;  /* 0x00000006ff167e24 */ /* 0x000fe4000f8e00ff */
[----:B------:R-:W-:Y:S02]  /*18d0*/  IMAD.U32 R19, RZ, RZ, UR6 ;  /* 0x00000006ff137e24 */ /* 0x000fe4000f8e00ff */
[----:B------:R-:W-:-:S02]  /*18e0*/  HFMA2 R172, -RZ, RZ, 0.1171875, 0 ;  /* 0x2f800000ffac7431 */ /* 0x000fc400000001ff */
[----:B------:R-:W-:Y:S01]  /*18f0*/  VIADD R171, R171, 0xed9eba14 ;  /* 0xed9eba14abab7836 */ /* 0x000fe20000000000 */
[----:B------:R-:W-:Y:S01]  /*1900*/  IADD3 R169, PT, PT, R169, 0x1715609d, RZ ;  /* 0x1715609da9a97810 */ /* 0x000fe20007ffe0ff */
[----:B------:R-:W-:Y:S01]  /*1910*/  VIADD R170, R170, 0x32370b8f ;  /* 0x32370b8faaaa7836 */ /* 0x000fe20000000000 */
        /* <DEDUP_REMOVED lines=32> */
.L_x_47486:
        /* <DEDUP_REMOVED lines=13> */
.L_x_47488:
[----:B------:R-:W-:Y:S05]  /*1bf0*/  BSYNC.RECONVERGENT B1 ;  /* 0x0000000000017941 */ /* 0x000fea0003800200 */
.L_x_47487:
        /* <DEDUP_REMOVED lines=42> */
.L_x_47485:
[----:B------:R-:W-:Y:S05]  /*1ea0*/  BSYNC.RECONVERGENT B0 ;  /* 0x0000000000007941 */ /* 0x000fea0003800200 */
.L_x_47484:
[----:B------:R-:W-:Y:S01]  /*1eb0*/  ISETP.NE.AND P0, PT, R16, 0x1, PT ;  /* 0x000000011000780c */ /* 0x000fe20003f05270 */
[----:B------:R-:W-:Y:S01]  /*1ec0*/  BSSY.RECONVERGENT B0, `(.L_x_47489) ;  /* 0x0000049000007945 */ /* 0x000fe20003800200 */
[----:B------:R-:W-:Y:S01]  /*1ed0*/  I2FP.F32.U32 R17, R0 ;  /* 0x0000000000117245 */ /* 0x000fe20000201000 */
[----:B------:R-:W-:-:S04]  /*1ee0*/  HFMA2 R66, -RZ, RZ, 0, 1.1920928955078125e-07 ;  /* 0x00000002ff427431 */ /* 0x000fc800000001ff */
[----:B------:R-:W-:Y:S01]  /*1ef0*/  FFMA.FTZ R0, R17, R172, 1.1641532182693481445e-10 ;  /* 0x2f00000011007423 */ /* 0x000fe200000100ac */
[----:B------:R-:W-:-:S05]  /*1f00*/  IMAD.U32 R17, RZ, RZ, UR13 ;  /* 0x0000000dff117e24 */ /* 0x000fca000f8e00ff */
        /* <DEDUP_REMOVED lines=11> */
.L_x_47491:
        /* <DEDUP_REMOVED lines=13> */
.L_x_47493:
[----:B------:R-:W-:Y:S05]  /*2090*/  BSYNC.RECONVERGENT B1 ;  /* 0x0000000000017941 */ /* 0x000fea0003800200 */
.L_x_47492:
        /* <DEDUP_REMOVED lines=43> */
.L_x_47490:
[----:B------:R-:W-:Y:S05]  /*2350*/  BSYNC.RECONVERGENT B0 ;  /* 0x0000000000007941 */ /* 0x000fea0003800200 */
.L_x_47489:
        /* <DEDUP_REMOVED lines=16> */
.L_x_47496:
        /* <DEDUP_REMOVED lines=13> */
.L_x_47498:
[----:B------:R-:W-:Y:S05]  /*2530*/  BSYNC.RECONVERGENT B1 ;  /* 0x0000000000017941 */ /* 0x000fea0003800200 */
.L_x_47497:
        /* <DEDUP_REMOVED lines=43> */
.L_x_47495:
[----:B------:R-:W-:Y:S05]  /*27f0*/  BSYNC.RECONVERGENT B0 ;  /* 0x0000000000007941 */ /* 0x000fea0003800200 */
.L_x_47494:
        /* <DEDUP_REMOVED lines=16> */
.L_x_47501:
        /* <DEDUP_REMOVED lines=13> */
.L_x_47503:
[----:B------:R-:W-:Y:S05]  /*29d0*/  BSYNC.RECONVERGENT B1 ;  /* 0x0000000000017941 */ /* 0x000fea0003800200 */
.L_x_47502:
        /* <DEDUP_REMOVED lines=43> */
.L_x_47500:
[----:B------:R-:W-:Y:S05]  /*2c90*/  BSYNC.RECONVERGENT B0 ;  /* 0x0000000000007941 */ /* 0x000fea0003800200 */
.L_x_47499:
[----:B------:R-:W-:Y:S02]  /*2ca0*/  I2FP.F32.U32 R67, R0 ;  /* 0x0000000000437245 */ /* 0x000fe40000201000 */
[----:B------:R-:W-:-:S03]  /*2cb0*/  MOV R16, UR14 ;  /* 0x0000000e00107c02 */ /* 0x000fc60008000f00 */
[----:B------:R-:W-:Y:S02]  /*2cc0*/  FFMA.FTZ R0, R67, R172, 1.1641532182693481445e-10 ;  /* 0x2f00000043007423 */ /* 0x000fe400000100ac */
[-C--:B-----5:R-:W-:Y:S01]  /*2cd0*/  FMUL.FTZ R62, R62, R16.reuse ;  /* 0x000000103e3e7220 */ /* 0x0a0fe20000410000 */
[-C--:B------:R-:W-:Y:S01]  /*2ce0*/  FMUL.FTZ R60, R60, R16.reuse ;  /* 0x000000103c3c7220 */ /* 0x080fe20000410000 */
[-C--:B------:R-:W-:Y:S01]  /*2cf0*/  FMUL.FTZ R61, R61, R16.reuse ;  /* 0x000000103d3d7220 */ /* 0x080fe20000410000 */
[----:B------:R-:W-:Y:S01]  /*2d00*/  FMUL.FTZ R63, R63, R16 ;  /* 0x000000103f3f7220 */ /* 0x000fe20000410000 */
[----:B------:R-:W-:Y:S02]  /*2d10*/  FSETP.GTU.FTZ.AND P0, PT, R0, R17, PT ;  /* 0x000000110000720b */ /* 0x000fe40003f1c000 */
[----:B------:R-:W-:Y:S02]  /*2d20*/  FSEL R62, R62, RZ, P4 ;  /* 0x000000ff3e3e7208 */ /* 0x000fe40002000000 */
[----:B------:R-:W-:-:S02]  /*2d30*/  FSEL R60, R60, RZ, P2 ;  /* 0x000000ff3c3c7208 */ /* 0x000fc40001000000 */
[----:B------:R-:W-:Y:S01]  /*2d40*/  FSEL R61, R61, RZ, P3 ;  /* 0x000000ff3d3d7208 */ /* 0x000fe20001800000 */
[----:B------:R-:W-:Y:S01]  /*2d50*/  @P1 FADD.FTZ R62, R58, R62 ;  /* 0x0000003e3a3e1221 */ /* 0x000fe20000010000 */
[----:B------:R-:W-:Y:S01]  /*2d60*/  FSEL R63, R63, RZ, !P0 ;  /* 0x000000ff3f3f7208 */ /* 0x000fe20004000000 */
[----:B------:R-:W-:Y:S01]  /*2d70*/  @P1 FADD.FTZ R60, R56, R60 ;  /* 0x0000003c383c1221 */ /* 0x000fe20000010000 */
[----:B------:R-:W-:Y:S01]  /*2d80*/  PLOP3.LUT P5, PT, P0, PT, PT, 0x8, 0x80 ;  /* 0x000000000080781c */ /* 0x000fe200007ae170 */
[----:B------:R-:W-:Y:S02]  /*2d90*/  @P1 FADD.FTZ R61, R57, R61 ;  /* 0x0000003d393d1221 */ /* 0x000fe40000010000 */
[----:B------:R-:W-:Y:S01]  /*2da0*/  @P1 FADD.FTZ R63, R59, R63 ;  /* 0x0000003f3b3f1221 */ /* 0x000fe20000010000 */
[----:B------:R-:W-:Y:S09]  /*2db0*/  BRA `(.L_x_47504) ;  /* 0x0000002400c87947 */ /* 0x000ff20003800000 */
.L_x_47483:
        /* <DEDUP_REMOVED lines=16> */
.L_x_47507:
        /* <DEDUP_REMOVED lines=13> */
.L_x_47509:
[----:B------:R-:W-:Y:S05]  /*2f90*/  BSYNC.RECONVERGENT B1 ;  /* 0x0000000000017941 */ /* 0x000fea0003800200 */
.L_x_47508:
        /* <DEDUP_REMOVED lines=42> */
.L_x_47506:
[----:B------:R-:W-:Y:S05]  /*3240*/  BSYNC.RECONVERGENT B0 ;  /* 0x0000000000007941 */ /* 0x000fea0003800200 */
.L_x_47505:
[----:B------:R-:W-:Y:S01]  /*3250*/  ISETP.NE.AND P0, PT, R2, 0x1, PT ;  /* 0x000000010200780c */ /* 0x000fe20003f05270 */
[----:B------:R-:W-:Y:S01]  /*3260*/  IMAD.U32 R17, RZ, RZ, UR13 ;  /* 0x0000000dff117e24 */ /* 0x000fe2000f8e00ff */
[----:B------:R-:W-:Y:S01]  /*3270*/  I2FP.F32.U32 R3, R0 ;  /* 0x0000000000037245 */ /* 0x000fe20000201000 */
[----:B------:R-:W-:Y:S01]  /*3280*/  BSSY.RECONVERGENT B0, `(.L_x_47510) ;  /* 0x0000049000007945 */ /* 0x000fe20003800200 */
[----:B------:R-:W-:Y:S01]  /*3290*/  MOV R16, UR14 ;  /* 0x0000000e00107c02 */ /* 0x000fe20008000f00 */
[----:B------:R-:W-:Y:S02]  /*32a0*/  IMAD.MOV.U32 R5, RZ, RZ, 0x2 ;  /* 0x00000002ff057424 */ /* 0x000fe400078e00ff */
[----:B------:R-:W-:Y:S02]  /*32b0*/  FFMA.FTZ R0, R3, R172, 1.1641532182693481445e-10 ;  /* 0x2f00000003007423 */ /* 0x000fe400000100ac */
[----:B-----5:R-:W-:-:S03]  /*32c0*/  FMUL.FTZ R60, R60, R16 ;  /* 0x000000103c3c7220 */ /* 0x020fc60000410000 */
        /* <DEDUP_REMOVED lines=11> */
.L_x_47512:
        /* <DEDUP_REMOVED lines=13> */
.L_x_47514:
[----:B------:R-:W-:Y:S05]  /*3450*/  BSYNC.RECONVERGENT B1 ;  /* 0x0000000000017941 */ /* 0x000fea0003800200 */
.L_x_47513:
        /* <DEDUP_REMOVED lines=43> */
.L_x_47511:
[----:B------:R-:W-:Y:S05]  /*3710*/  BSYNC.RECONVERGENT B0 ;  /* 0x0000000000007941 */ /* 0x000fea0003800200 */
.L_x_47510:
        /* <DEDUP_REMOVED lines=15> */
.L_x_47517:
        /* <DEDUP_REMOVED lines=13> */
.L_x_47519:
[----:B------:R-:W-:Y:S05]  /*38e0*/  BSYNC.RECONVERGENT B1 ;  /* 0x0000000000017941 */ /* 0x000fea0003800200 */
.L_x_47518:
        /* <DEDUP_REMOVED lines=43> */
.L_x_47516:
[----:B------:R-:W-:Y:S05]  /*3ba0*/  BSYNC.RECONVERGENT B0 ;  /* 0x0000000000007941 */ /* 0x000fea0003800200 */
.L_x_47515:
[----:B------:R-:W-:Y:S01]  /*3bb0*/  ISETP.NE.AND P0, PT, R66, 0x1, PT ;  /* 0x000000014200780c */ /* 0x000fe20003f05270 */
[----:B------:R-:W-:Y:S01]  /*3bc0*/  BSSY.RECONVERGENT B0, `(.L_x_47520) ;  /* 0x0000049000007945 */ /* 0x000fe20003800200 */
[----:B------:R-:W-:Y:S01]  /*3bd0*/  I2FP.F32.U32 R3, R4 ;  /* 0x0000000400037245 */ /* 0x000fe20000201000 */
[----:B------:R-:W-:Y:S01]  /*3be0*/  FMUL.FTZ R61, R61, R16 ;  /* 0x000000103d3d7220 */ /* 0x000fe20000410000 */
[----:B------:R-:W-:-:S03]  /*3bf0*/  IMAD.MOV.U32 R4, RZ, RZ, 0x2 ;  /* 0x00000002ff047424 */ /* 0x000fc600078e00ff */
        /* <DEDUP_REMOVED lines=12> */
.L_x_47522:
        /* <DEDUP_REMOVED lines=13> */
.L_x_47524:
[----:B------:R-:W-:Y:S05]  /*3d90*/  BSYNC.RECONVERGENT B1 ;  /* 0x0000000000017941 */ /* 0x000fea0003800200 */
.L_x_47523:
        /* <DEDUP_REMOVED lines=43> */
.L_x_47521:
[----:B------:R-:W-:Y:S05]  /*4050*/  BSYNC.RECONVERGENT B0 ;  /* 0x0000000000007941 */ /* 0x000fea0003800200 */
.L_x_47520:
        /* <DEDUP_REMOVED lines=15> */
.L_x_47527:
        /* <DEDUP_REMOVED lines=13> */
.L_x_47529:
[----:B------:R-:W-:Y:S05]  /*4220*/  BSYNC.RECONVERGENT B1 ;  /* 0x0000000000017941 */ /* 0x000fea0003800200 */
.L_x_47528:
        /* <DEDUP_REMOVED lines=43> */
.L_x_47526:
[----:B------:R-:W-:Y:S05]  /*44e0*/  BSYNC.RECONVERGENT B0 ;  /* 0x0000000000007941 */ /* 0x000fea0003800200 */
.L_x_47525:
[----:B------:R-:W-:Y:S01]  /*44f0*/  ISETP.NE.AND P0, PT, R66, 0x1, PT ;  /* 0x000000014200780c */ /* 0x000fe20003f05270 */
[----:B------:R-:W-:Y:S01]  /*4500*/  BSSY.RECONVERGENT B0, `(.L_x_47530) ;  /* 0x0000049000007945 */ /* 0x000fe20003800200 */
[----:B------:R-:W-:Y:S01]  /*4510*/  I2FP.F32.U32 R3, R5 ;  /* 0x0000000500037245 */ /* 0x000fe20000201000 */
[----:B------:R-:W-:-:S04]  /*4520*/  FMUL.FTZ R62, R62, R16 ;  /* 0x000000103e3e7220 */ /* 0x000fc80000410000 */
[----:B------:R-:W-:Y:S01]  /*4530*/  FFMA.FTZ R4, R3, R172, 1.1641532182693481445e-10 ;  /* 0x2f00000003047423 */ /* 0x000fe200000100ac */
[----:B------:R-:W-:-:S04]  /*4540*/  IMAD.MOV.U32 R3, RZ, RZ, R8 ;  /* 0x000000ffff037224 */ /* 0x000fc800078e0008 */
[----:B------:R-:W-:Y:S01]  /*4550*/  FSETP.LE.FTZ.AND P4, PT, R4, R17, PT ;  /* 0x000000110400720b */ /* 0x000fe20003f93000 */
        /* <DEDUP_REMOVED lines=10> */
.L_x_47532:
        /* <DEDUP_REMOVED lines=13> */
.L_x_47534:
[----:B------:R-:W-:Y:S05]  /*46d0*/  BSYNC.RECONVERGENT B1 ;  /* 0x0000000000017941 */ /* 0x000fea0003800200 */
.L_x_47533:
        /* <DEDUP_REMOVED lines=43> */
.L_x_47531:
[----:B------:R-:W-:Y:S05]  /*4990*/  BSYNC.RECONVERGENT B0 ;  /* 0x0000000000007941 */ /* 0x000fea0003800200 */
.L_x_47530:
        /* <DEDUP_REMOVED lines=15> */
.L_x_47537:
        /* <DEDUP_REMOVED lines=13> */
.L_x_47539:
[----:B------:R-:W-:Y:S05]  /*4b60*/  BSYNC.RECONVERGENT B1 ;  /* 0x0000000000017941 */ /* 0x000fea0003800200 */
.L_x_47538:
        /* <DEDUP_REMOVED lines=43> */
.L_x_47536:
[----:B------:R-:W-:Y:S05]  /*4e20*/  BSYNC.RECONVERGENT B0 ;  /* 0x0000000000007941 */ /* 0x000fea0003800200 */
.L_x_47535:
        /* <DEDUP_REMOVED lines=17> */
.L_x_47542:
        /* <DEDUP_REMOVED lines=13> */
.L_x_47544:
[----:B------:R-:W-:Y:S05]  /*5010*/  BSYNC.RECONVERGENT B1 ;  /* 0x0000000000017941 */ /* 0x000fea0003800200 */
.L_x_47543:
        /* <DEDUP_REMOVED lines=43> */
.L_x_47541:
[----:B------:R-:W-:Y:S05]  /*52d0*/  BSYNC.RECONVERGENT B0 ;  /* 0x0000000000007941 */ /* 0x000fea0003800200 */
.L_x_47540:
[----:B------:R-:W-:Y:S01]  /*52e0*/  I2FP.F32.U32 R5, R5 ;  /* 0x0000000500057245 */ /* 0x000fe20000201000 */
[-C--:B------:R-:W-:Y:S01]  /*52f0*/  FMUL.FTZ R4, R52, R16.reuse ;  /* 0x0000001034047220 */ /* 0x080fe20000410000 */
[-C--:B------:R-:W-:Y:S01]  /*5300*/  FSETP.GTU.FTZ.AND P0, PT, R2, R17.reuse, PT ;  /* 0x000000110200720b */ /* 0x080fe20003f1c000 */
[----:B------:R-:W-:Y:S01]  /*5310*/  FMUL.FTZ R2, R53, R16 ;  /* 0x0000001035027220 */ /* 0x000fe20000410000 */
[----:B------:R-:W-:Y:S01]  /*5320*/  FSETP.GTU.FTZ.AND P6, PT, R0, R17, PT ;  /* 0x000000110000720b */ /* 0x000fe20003fdc000 */
[----:B------:R-:W-:Y:S01]  /*5330*/  FFMA.FTZ R66, R5, R172, 1.1641532182693481445e-10 ;  /* 0x2f00000005427423 */ /* 0x000fe200000100ac */
[-C--:B------:R-:W-:Y:S01]  /*5340*/  FMUL.FTZ R0, R54, R16.reuse ;  /* 0x0000001036007220 */ /* 0x080fe20000410000 */
[----:B------:R-:W-:Y:S02]  /*5350*/  SEL R68, RZ, 0x1, P0 ;  /* 0x00000001ff447807 */ /* 0x000fe40000000000 */
[----:B------:R-:W-:Y:S01]  /*5360*/  FSEL R5, R4, RZ, !P6 ;  /* 0x000000ff04057208 */ /* 0x000fe20007000000 */
[----:B------:R-:W-:Y:S01]  /*5370*/  FMUL.FTZ R4, R55, R16 ;  /* 0x0000001037047220 */ /* 0x000fe20000410000 */
[----:B------:R-:W-:-:S02]  /*5380*/  SEL R67, RZ, 0x1, P6 ;  /* 0x00000001ff437807 */ /* 0x000fc40003000000 */
[----:B------:R-:W-:Y:S02]  /*5390*/  FSEL R2, R2, RZ, !P0 ;  /* 0x000000ff02027208 */ /* 0x000fe40004000000 */
[-C--:B------:R-:W-:Y:S02]  /*53a0*/  FSETP.GTU.FTZ.AND P6, PT, R3, R17.reuse, PT ;  /* 0x000000110300720b */ /* 0x080fe40003fdc000 */
[----:B------:R-:W-:Y:S02]  /*53b0*/  FSETP.GTU.FTZ.AND P0, PT, R66, R17, PT ;  /* 0x000000114200720b */ /* 0x000fe40003f1c000 */
[----:B------:R-:W-:Y:S02]  /*53c0*/  FSEL R62, R62, RZ, P4 ;  /* 0x000000ff3e3e7208 */ /* 0x000fe40002000000 */
[----:B------:R-:W-:Y:S02]  /*53d0*/  FSEL R3, R0, RZ, !P6 ;  /* 0x000000ff00037208 */ /* 0x000fe40007000000 */
[----:B------:R-:W-:-:S02]  /*53e0*/  FSEL R61, R61, RZ, P3 ;  /* 0x000000ff3d3d7208 */ /* 0x000fc40001800000 */
[----:B------:R-:W-:Y:S01]  /*53f0*/  FSEL R60, R60, RZ, P2 ;  /* 0x000000ff3c3c7208 */ /* 0x000fe20001000000 */
[----:B------:R-:W-:Y:S01]  /*5400*/  FADD.FTZ R62, R62, R3 ;  /* 0x000000033e3e7221 */ /* 0x000fe20000010000 */
[----:B------:R-:W-:Y:S01]  /*5410*/  FSEL R63, R63, RZ, P5 ;  /* 0x000000ff3f3f7208 */ /* 0x000fe20002800000 */
[----:B------:R-:W-:Y:S01]  /*5420*/  FADD.FTZ R61, R61, R2 ;  /* 0x000000023d3d7221 */ /* 0x000fe20000010000 */
[----:B------:R-:W-:Y:S01]  /*5430*/  FSEL R4, R4, RZ, !P0 ;  /* 0x000000ff04047208 */ /* 0x000fe20004000000 */
[--C-:B------:R-:W-:Y:S01]  /*5440*/  FADD.FTZ R60, R60, R5.reuse ;  /* 0x000000053c3c7221 */ /* 0x100fe20000010000 */
[----:B------:R-:W-:Y:S01]  /*5450*/  SEL R3, RZ, 0x1, P6 ;  /* 0x00000001ff037807 */ /* 0x000fe20003000000 */
[----:B------:R-:W-:Y:S01]  /*5460*/  @P1 FADD.FTZ R62, R58, R62 ;  /* 0x0000003e3a3e1221 */ /* 0x000fe20000010000 */
[----:B------:R-:W-:Y:S01]  /*5470*/  PRMT R5, R67, 0x7610, R5 ;  /* 0x0000761043057816 */ /* 0x000fe20000000005 */
[----:B------:R-:W-:Y:S01]  /*5480*/  FADD.FTZ R63, R4, R63 ;  /* 0x0000003f043f7221 */ /* 0x000fe20000010000 */
[----:B------:R-:W-:Y:S01]  /*5490*/  PRMT R4, R68, 0x7610, R4 ;  /* 0x0000761044047816 */ /* 0x000fe20000000004 */
[----:B------:R-:W-:Y:S01]  /*54a0*/  @P1 FADD.FTZ R61, R57, R61 ;  /* 0x0000003d393d1221 */ /* 0x000fe20000010000 */
[----:B------:R-:W-:Y:S01]  /*54b0*/  SEL R2, RZ, 0x1, P0 ;  /* 0x00000001ff027807 */ /* 0x000fe20000000000 */
[----:B------:R-:W-:Y:S01]  /*54c0*/  @P1 FADD.FTZ R60, R56, R60 ;  /* 0x0000003c383c1221 */ /* 0x000fe20000010000 */
[----:B------:R-:W-:-:S07]  /*54d0*/  @P1 FADD.FTZ R63, R59, R63 ;  /* 0x0000003f3b3f1221 */ /* 0x000fce0000010000 */
.L_x_47504:
[----:B------:R-:W0:Y:S01]  /*54e0*/  LDC.64 R202, c[0x0][0x3a8] ;  /* 0x0000ea00ffca7b82 */ /* 0x000e220000000a00 */
[----:B------:R-:W-:Y:S02]  /*54f0*/  ISETP.NE.U32.AND P0, PT, R64, RZ, PT ;  /* 0x000000ff4000720c */ /* 0x000fe40003f05070 */
[----:B------:R-:W-:Y:S02]  /*5500*/  SEL R0, RZ, 0x1000000, !P5 ;  /* 0x01000000ff007807 */ /* 0x000fe40006800000 */
[----:B------:R-:W-:Y:S02]  /*5510*/  ISETP.NE.AND.EX P0, PT, R65, RZ, PT, P0 ;  /* 0x000000ff4100720c */ /* 0x000fe40003f05300 */
[----:B------:R-:W-:Y:S01]  /*5520*/  SEL R65, RZ, 0x10000, !P4 ;  /* 0x00010000ff417807 */ /* 0x000fe20006000000 */
[----:B------:R-:W1:Y:S01]  /*5530*/  LDC.64 R200, c[0x0][0x3b0] ;  /* 0x0000ec00ffc87b82 */ /* 0x000e620000000a00 */
[----:B------:R-:W-:Y:S02]  /*5540*/  SEL R64, RZ, 0x100, !P3 ;  /* 0x00000100ff407807 */ /* 0x000fe40005800000 */
[----:B------:R-:W-:-:S02]  /*5550*/  SEL R69, RZ, 0x1, !P2 ;  /* 0x00000001ff457807 */ /* 0x000fc40005000000 */
[----:B------:R-:W-:Y:S02]  /*5560*/  IADD3 R68, PT, PT, R64, R0, R65 ;  /* 0x0000000040447210 */ /* 0x000fe40007ffe041 */
[----:B------:R-:W-:Y:S01]  /*5570*/  IADD3 R0, PT, PT, R6, 0x20, RZ ;  /* 0x0000002006007810 */ /* 0x000fe20007ffe0ff */
[----:B------:R-:W2:Y:S02]  /*5580*/  @P1 LDC.64 R70, c[0x0][0x3a0] ;  /* 0x0000e800ff461b82 */ /* 0x000ea40000000a00 */
[----:B------:R-:W-:Y:S02]  /*5590*/  IMAD.IADD R73, R68, 0x1, R69 ;  /* 0x0000000144497824 */ /* 0x000fe400078e0245 */
[----:B0-----:R-:W-:-:S04]  /*55a0*/  IMAD.WIDE.U32 R64, R6, 0x10, R202 ;  /* 0x0000001006407825 */ /* 0x001fc800078e00ca */
[----:B------:R-:W0:Y:S01]  /*55b0*/  @P0 LDC.64 R66, c[0x0][0x398] ;  /* 0x0000e600ff420b82 */ /* 0x000e220000000a00 */
[----:B------:R3:W-:Y:S01]  /*55c0*/  STG.E.128 desc[UR8][R64.64], R60 ;  /* 0x0000003c40007986 */ /* 0x0007e2000c101d08 */
[----:B-1----:R-:W-:-:S05]  /*55d0*/  IMAD.WIDE.U32 R68, R6, 0x4, R200 ;  /* 0x0000000406447825 */ /* 0x002fca00078e00c8 */
[----:B------:R1:W-:Y:S01]  /*55e0*/  STG.E desc[UR8][R68.64], R73 ;  /* 0x0000004944007986 */ /* 0x0003e2000c101908 */
[----:B--2---:R-:W-:-:S04]  /*55f0*/  @P1 IMAD.WIDE.U32 R70, R0, 0x10, R70 ;  /* 0x0000001000461825 */ /* 0x004fc800078e0046 */
[----:B---3--:R-:W-:-:S04]  /*5600*/  IMAD.WIDE.U32 R64, R0, 0x10, R136 ;  /* 0x0000001000407825 */ /* 0x008fc800078e0088 */
[----:B0-----:R-:W-:Y:S01]  /*5610*/  @P0 IMAD.WIDE.U32 R66, R0, 0x10, R66 ;  /* 0x0000001000420825 */ /* 0x001fe200078e0042 */
[----:B-1----:R-:W-:Y:S06]  /*5620*/  @!P0 BRA `(.L_x_47545) ;  /* 0x00000000002c8947 */ /* 0x002fec0003800000 */
[----:B------:R-:W0:Y:S01]  /*5630*/  LDC.64 R68, c[0x0][0x3b8] ;  /* 0x0000ee00ff447b82 */ /* 0x000e220000000a00 */
[----:B------:R-:W-:Y:S01]  /*5640*/  IMAD.U32 R74, R3, 0x10000, RZ ;  /* 0x00010000034a7824 */ /* 0x000fe200078e00ff */
[----:B------:R-:W-:Y:S02]  /*5650*/  LOP3.LUT R73, R2, 0xffff, RZ, 0xc0, !PT ;  /* 0x0000ffff02497812 */ /* 0x000fe400078ec0ff */
[----:B------:R-:W-:Y:S02]  /*5660*/  LOP3.LUT R78, R4, 0xff, RZ, 0xc0, !PT ;  /* 0x000000ff044e7812 */ /* 0x000fe400078ec0ff */
[----:B------:R-:W-:-:S04]  /*5670*/  LOP3.LUT R74, R74, 0xff0000, RZ, 0xc0, !PT ;  /* 0x00ff00004a4a7812 */ /* 0x000fc800078ec0ff */
[----:B------:R-:W-:Y:S02]  /*5680*/  LEA R73, R73, R74, 0x18 ;  /* 0x0000004a49497211 */ /* 0x000fe400078ec0ff */
[----:B------:R-:W-:-:S03]  /*5690*/  LOP3.LUT R74, R5, 0xff, RZ, 0xc0, !PT ;  /* 0x000000ff054a7812 */ /* 0x000fc600078ec0ff */
[----:B------:R-:W-:-:S04]  /*56a0*/  IMAD R73, R78, 0x100, R73 ;  /* 0x000001004e497824 */ /* 0x000fc800078e0249 */
[----:B------:R-:W-:Y:S02]  /*56b0*/  IMAD.IADD R73, R73, 0x1, R74 ;  /* 0x0000000149497824 */ /* 0x000fe400078e024a */
[----:B0-----:R-:W-:-:S05]  /*56c0*/  IMAD.WIDE.U32 R68, R6, 0x4, R68 ;  /* 0x0000000406447825 */ /* 0x001fca00078e0044 */
[----:B------:R0:W-:Y:S02]  /*56d0*/  STG.E desc[UR8][R68.64], R73 ;  /* 0x0000004944007986 */ /* 0x0001e4000c101908 */
.L_x_47545:
        /* <DEDUP_REMOVED lines=20> */
.L_x_47549:
        /* <DEDUP_REMOVED lines=13> */
.L_x_47551:
[----:B------:R-:W-:Y:S05]  /*58f0*/  BSYNC.RECONVERGENT B1 ;  /* 0x0000000000017941 */ /* 0x000fea0003800200 */
.L_x_47550:
[----:B0-----:R-:W-:Y:S01]  /*5900*/  IMAD.WIDE.U32 R68, R9, -0x326172a9, RZ ;  /* 0xcd9e8d5709447825 */ /* 0x001fe200078e00ff */
        /* <DEDUP_REMOVED lines=41> */
.L_x_47548:
[----:B------:R-:W-:Y:S05]  /*5ba0*/  BSYNC.RECONVERGENT B0 ;  /* 0x0000000000007941 */ /* 0x000fea0003800200 */
.L_x_47547:
[----:B------:R-:W-:Y:S01]  /*5bb0*/  ISETP.NE.AND P3, PT, R4, 0x1, PT ;  /* 0x000000010400780c */ /* 0x000fe20003f65270 */
[----:B------:R-:W-:Y:S01]  /*5bc0*/  BSSY.RECONVERGENT B0, `(.L_x_47552) ;  /* 0x0000049000007945 */ /* 0x000fe20003800200 */
[----:B------:R-:W-:Y:S01]  /*5bd0*/  I2FP.F32.U32 R3, R2 ;  /* 0x0000000200037245 */ /* 0x000fe20000201000 */
[----:B-----5:R-:W-:Y:S01]  /*5be0*/  FMUL.FTZ R64, R64, R16 ;  /* 0x0000001040407220 */ /* 0x020fe20000410000 */
[----:B0-----:R-:W-:-:S03]  /*5bf0*/  IMAD.MOV.U32 R68, RZ, RZ, 0x2 ;  /* 0x00000002ff447424 */ /* 0x001fc600078e00ff */
        /* <DEDUP_REMOVED lines=12> */
.L_x_47554:
        /* <DEDUP_REMOVED lines=13> */
.L_x_47556:
[----:B------:R-:W-:Y:S05]  /*5d90*/  BSYNC.RECONVERGENT B1 ;  /* 0x0000000000017941 */ /* 0x000fea0003800200 */
.L_x_47555:
        /* <DEDUP_REMOVED lines=43> */
.L_x_47553:
[----:B------:R-:W-:Y:S05]  /*6050*/  BSYNC.RECONVERGENT B0 ;  /* 0x0000000000007941 */ /* 0x000fea0003800200 */
.L_x_47552:
        /* <DEDUP_REMOVED lines=15> */
.L_x_47559:
        /* <DEDUP_REMOVED lines=13> */
.L_x_47561:
[----:B------:R-:W-:Y:S05]  /*6220*/  BSYNC.RECONVERGENT B1 ;  /* 0x0000000000017941 */ /* 0x000fea0003800200 */
.L_x_47560:
        /* <DEDUP_REMOVED lines=43> */
.L_x_47558:
[----:B------:R-:W-:Y:S05]  /*64e0*/  BSYNC.RECONVERGENT B0 ;  /* 0x0000000000007941 */ /* 0x000fea0003800200 */
.L_x_47557:
[----:B------:R-:W-:Y:S01]  /*64f0*/  ISETP.NE.AND P4, PT, R69, 0x1, PT ;  /* 0x000000014500780c */ /* 0x000fe20003f85270 */
[----:B------:R-:W-:Y:S01]  /*6500*/  BSSY.RECONVERGENT B0, `(.L_x_47562) ;  /* 0x0000049000007945 */ /* 0x000fe20003800200 */
[----:B------:R-:W-:Y:S01]  /*6510*/  I2FP.F32.U32 R3, R5 ;  /* 0x0000000500037245 */ /* 0x000fe20000201000 */
[----:B------:R-:W-:-:S04]  /*6520*/  FMUL.FTZ R65, R65, R16 ;  /* 0x0000001041417220 */ /* 0x000fc80000410000 */
        /* <DEDUP_REMOVED lines=13> */
.L_x_47564:
        /* <DEDUP_REMOVED lines=13> */
.L_x_47566:
[----:B------:R-:W-:Y:S05]  /*66d0*/  BSYNC.RECONVERGENT B1 ;  /* 0x0000000000017941 */ /* 0x000fea0003800200 */
.L_x_47565:
        /* <DEDUP_REMOVED lines=43> */
.L_x_47563:
[----:B------:R-:W-:Y:S05]  /*6990*/  BSYNC.RECONVERGENT B0 ;  /* 0x0000000000007941 */ /* 0x000fea0003800200 */
.L_x_47562:
        /* <DEDUP_REMOVED lines=15> */
.L_x_47569:
        /* <DEDUP_REMOVED lines=13> */
.L_x_47571:
[----:B------:R-:W-:Y:S05]  /*6b60*/  BSYNC.RECONVERGENT B1 ;  /* 0x0000000000017941 */ /* 0x000fea0003800200 */
.L_x_47570:
        /* <DEDUP_REMOVED lines=43> */
.L_x_47568:
[----:B------:R-:W-:Y:S05]  /*6e20*/  BSYNC.RECONVERGENT B0 ;  /* 0x0000000000007941 */ /* 0x000fea0003800200 */
.L_x_47567:
[----:B------:R-:W-:Y:S01]  /*6e30*/  ISETP.NE.AND P5, PT, R68, 0x1, PT ;  /* 0x000000014400780c */ /* 0x000fe20003fa5270 */
[----:B------:R-:W-:Y:S01]  /*6e40*/  BSSY.RECONVERGENT B0, `(.L_x_47572) ;  /* 0x0000049000007945 */ /* 0x000fe20003800200 */
[----:B------:R-:W-:Y:S01]  /*6e50*/  I2FP.F32.U32 R5, R5 ;  /* 0x0000000500057245 */ /* 0x000fe20000201000 */
[----:B-1----:R-:W-:-:S04]  /*6e60*/  FMUL.FTZ R66, R66, R16 ;  /* 0x0000001042427220 */ /* 0x002fc80000410000 */
        /* <DEDUP_REMOVED lines=13> */
.L_x_47574:
        /* <DEDUP_REMOVED lines=13> */
.L_x_47576:
[----:B------:R-:W-:Y:S05]  /*7010*/  BSYNC.RECONVERGENT B1 ;  /* 0x0000000000017941 */ /* 0x000fea0003800200 */
.L_x_47575:
        /* <DEDUP_REMOVED lines=43> */
.L_x_47573:
[----:B------:R-:W-:Y:S05]  /*72d0*/  BSYNC.RECONVERGENT B0 ;  /* 0x0000000000007941 */ /* 0x000fea0003800200 */
.L_x_47572:
        /* <DEDUP_REMOVED lines=15> */
.L_x_47579:
        /* <DEDUP_REMOVED lines=13> */
.L_x_47581:
[----:B------:R-:W-:Y:S05]  /*74a0*/  BSYNC.RECONVERGENT B1 ;  /* 0x0000000000017941 */ /* 0x000fea0003800200 */
.L_x_47580:
        /* <DEDUP_REMOVED lines=43> */
.L_x_47578:
[----:B------:R-:W-:Y:S05]  /*7760*/  BSYNC.RECONVERGENT B0 ;  /* 0x0000000000007941 */ /* 0x000fea0003800200 */
.L_x_47577:
        /* <DEDUP_REMOVED lines=17> */
.L_x_47584:
        /* <DEDUP_REMOVED lines=15> */
.L_x_47586:
[----:B------:R-:W-:Y:S05]  /*7970*/  BSYNC.RECONVERGENT B1 ;  /* 0x0000000000017941 */ /* 0x000fea0003800200 */
.L_x_47585:
        /* <DEDUP_REMOVED lines=43> */
.L_x_47583:
[----:B------:R-:W-:Y:S05]  /*7c30*/  BSYNC.RECONVERGENT B0 ;  /* 0x0000000000007941 */ /* 0x000fea0003800200 */
.L_x_47582:
        /* <DEDUP_REMOVED lines=8> */
[----:B------:R-:W-:Y:S01]  /*7cc0*/  FMUL.FTZ R5, R54, R16 ;  /* 0x0000001036057220 */ /* 0x000fe20000410000 */
[----:B------:R-:W-:-:S02]  /*7cd0*/  FSEL R2, R2, RZ, !P6 ;  /* 0x000000ff02027208 */ /* 0x000fc40007000000 */
[----:B------:R-:W-:Y:S01]  /*7ce0*/  SEL R70, RZ, 0x1, P6 ;  /* 0x00000001ff467807 */ /* 0x000fe20003000000 */
[----:B------:R-:W-:Y:S01]  /*7cf0*/  FFMA.FTZ R4, R3, R172, 1.1641532182693481445e-10 ;  /* 0x2f00000003047423 */ /* 0x000fe200000100ac */
[-C--:B------:R-:W-:Y:S02]  /*7d00*/  FSETP.GTU.FTZ.AND P6, PT, R74, R17.reuse, PT ;  /* 0x000000114a00720b */ /* 0x080fe40003fdc000 */
[----:B------:R-:W-:Y:S02]  /*7d10*/  FSEL R65, R65, RZ, P3 ;  /* 0x000000ff41417208 */ /* 0x000fe40001800000 */
[----:B------:R-:W-:Y:S01]  /*7d20*/  FSEL R3, R5, RZ, !P6 ;  /* 0x000000ff05037208 */ /* 0x000fe20007000000 */
[----:B------:R-:W-:Y:S01]  /*7d30*/  FMUL.FTZ R5, R55, R16 ;  /* 0x0000001037057220 */ /* 0x000fe20000410000 */
[----:B------:R-:W-:Y:S01]  /*7d40*/  SEL R71, RZ, 0x1, P6 ;  /* 0x00000001ff477807 */ /* 0x000fe20003000000 */
[----:B------:R-:W-:Y:S01]  /*7d50*/  FADD.FTZ R65, R65, R2 ;  /* 0x0000000241417221 */ /* 0x000fe20000010000 */
[----:B------:R-:W-:Y:S01]  /*7d60*/  FSETP.GTU.FTZ.AND P6, PT, R4, R17, PT ;  /* 0x000000110400720b */ /* 0x000fe20003fdc000 */
[----:B------:R-:W-:Y:S01]  /*7d70*/  FADD.FTZ R66, R66, R3 ;  /* 0x0000000342427221 */ /* 0x000fe20000010000 */
[----:B------:R-:W-:Y:S01]  /*7d80*/  FSEL R4, R67, RZ, P5 ;  /* 0x000000ff43047208 */ /* 0x000fe20002800000 */
[----:B------:R-:W-:Y:S01]  /*7d90*/  @P1 FADD.FTZ R65, R57, R65 ;  /* 0x0000004139411221 */ /* 0x000fe20000010000 */
[----:B------:R-:W-:Y:S01]  /*7da0*/  FSEL R64, R64, RZ, P2 ;  /* 0x000000ff40407208 */ /* 0x000fe20001000000 */
[----:B------:R-:W-:Y:S01]  /*7db0*/  @P1 FADD.FTZ R66, R58, R66 ;  /* 0x000000423a421221 */ /* 0x000fe20000010000 */
[----:B------:R-:W-:-:S02]  /*7dc0*/  FSEL R67, R5, RZ, !P6 ;  /* 0x000000ff05437208 */ /* 0x000fc40007000000 */
[----:B------:R-:W-:Y:S01]  /*7dd0*/  PRMT R5, R68, 0x7610, R5 ;  /* 0x0000761044057816 */ /* 0x000fe20000000005 */
[----:B------:R-:W-:Y:S01]  /*7de0*/  FADD.FTZ R64, R64, R69 ;  /* 0x0000004540407221 */ /* 0x000fe20000010000 */
[----:B------:R-:W-:Y:S01]  /*7df0*/  PRMT R3, R71, 0x7610, R3 ;  /* 0x0000761047037816 */ /* 0x000fe20000000003 */
[--C-:B------:R-:W-:Y:S01]  /*7e00*/  FADD.FTZ R67, R67, R4.reuse ;  /* 0x0000000443437221 */ /* 0x100fe20000010000 */
[----:B------:R-:W-:Y:S01]  /*7e10*/  PRMT R4, R70, 0x7610, R4 ;  /* 0x0000761046047816 */ /* 0x000fe20000000004 */
[----:B------:R-:W-:Y:S01]  /*7e20*/  @P1 FADD.FTZ R64, R56, R64 ;  /* 0x0000004038401221 */ /* 0x000fe20000010000 */
[----:B------:R-:W-:Y:S01]  /*7e30*/  SEL R2, RZ, 0x1, P6 ;  /* 0x00000001ff027807 */ /* 0x000fe20003000000 */
[----:B------:R-:W-:Y:S01]  /*7e40*/  @P1 FADD.FTZ R67, R59, R67 ;  /* 0x000000433b431221 */ /* 0x000fe20000010000 */
[----:B------:R-:W-:Y:S06]  /*7e50*/  BRA `(.L_x_47587) ;  /* 0x0000001000dc7947 */ /* 0x000fec0003800000 */
.L_x_47546:
[----:B------:R-:W-:Y:S01]  /*7e60*/  ISETP.NE.AND P2, PT, R72, 0x1, PT ;  /* 0x000000014800780c */ /* 0x000fe20003f45270 */
[----:B------:R-:W-:Y:S01]  /*7e70*/  BSSY.RECONVERGENT B0, `(.L_x_47588) ;  /* 0x0000047000007945 */ /* 0x000fe20003800200 */
[----:B-1----:R-:W-:Y:S02]  /*7e80*/  HFMA2 R70, -RZ, RZ, 0, 1.1920928955078125e-07 ;  /* 0x00000002ff467431 */ /* 0x002fe400000001ff */
        /* <DEDUP_REMOVED lines=13> */
.L_x_47590:
        /* <DEDUP_REMOVED lines=13> */
.L_x_47592:
[----:B------:R-:W-:Y:S05]  /*8030*/  BSYNC.RECONVERGENT B1 ;  /* 0x0000000000017941 */ /* 0x000fea0003800200 */
.L_x_47591:
        /* <DEDUP_REMOVED lines=42> */
.L_x_47589:
[----:B------:R-:W-:Y:S05]  /*82e0*/  BSYNC.RECONVERGENT B0 ;  /* 0x0000000000007941 */ /* 0x000fea0003800200 */
.L_x_47588:
[----:B------:R-:W-:Y:S01]  /*82f0*/  ISETP.NE.AND P3, PT, R70, 0x1, PT ;  /* 0x000000014600780c */ /* 0x000fe20003f65270 */
[----:B------:R-:W-:Y:S01]  /*8300*/  BSSY.RECONVERGENT B0, `(.L_x_47593) ;  /* 0x0000048000007945 */ /* 0x000fe20003800200 */
[----:B------:R-:W-:Y:S01]  /*8310*/  I2FP.F32.U32 R69, R68 ;  /* 0x0000004400457245 */ /* 0x000fe20000201000 */
[----:B------:R-:W-:-:S04]  /*8320*/  IMAD.MOV.U32 R71, RZ, RZ, 0x2 ;  /* 0x00000002ff477424 */ /* 0x000fc800078e00ff */
        /* <DEDUP_REMOVED lines=12> */
.L_x_47595:
        /* <DEDUP_REMOVED lines=13> */
.L_x_47597:
[----:B------:R-:W-:Y:S05]  /*84c0*/  BSYNC.RECONVERGENT B1 ;  /* 0x0000000000017941 */ /* 0x000fea0003800200 */
.L_x_47596:
        /* <DEDUP_REMOVED lines=43> */
.L_x_47594:
[----:B------:R-:W-:Y:S05]  /*8780*/  BSYNC.RECONVERGENT B0 ;  /* 0x0000000000007941 */ /* 0x000fea0003800200 */
.L_x_47593:
[----:B------:R-:W-:Y:S01]  /*8790*/  ISETP.NE.AND P4, PT, R71, 0x1, PT ;  /* 0x000000014700780c */ /* 0x000fe20003f85270 */
[----:B------:R-:W-:Y:S01]  /*87a0*/  BSSY.RECONVERGENT B0, `(.L_x_47598) ;  /* 0x0000048000007945 */ /* 0x000fe20003800200 */
[----:B------:R-:W-:Y:S01]  /*87b0*/  I2FP.F32.U32 R69, R69 ;  /* 0x0000004500457245 */ /* 0x000fe20000201000 */
[----:B------:R-:W-:-:S04]  /*87c0*/  HFMA2 R70, -RZ, RZ, 0, 1.1920928955078125e-07 ;  /* 0x00000002ff467431 */ /* 0x000fc800000001ff */
        /* <DEDUP_REMOVED lines=12> */
.L_x_47600:
        /* <DEDUP_REMOVED lines=13> */
.L_x_47602:
[----:B------:R-:W-:Y:S05]  /*8960*/  BSYNC.RECONVERGENT B1 ;  /* 0x0000000000017941 */ /* 0x000fea0003800200 */
.L_x_47601:
        /* <DEDUP_REMOVED lines=43> */
.L_x_47599:
[----:B------:R-:W-:Y:S05]  /*8c20*/  BSYNC.RECONVERGENT B0 ;  /* 0x0000000000007941 */ /* 0x000fea0003800200 */
.L_x_47598:
        /* <DEDUP_REMOVED lines=16> */
.L_x_47605:
        /* <DEDUP_REMOVED lines=13> */
.L_x_47607:
[----:B------:R-:W-:Y:S05]  /*8e00*/  BSYNC.RECONVERGENT B1 ;  /* 0x0000000000017941 */ /* 0x000fea0003800200 */
.L_x_47606:
        /* <DEDUP_REMOVED lines=43> */
.L_x_47604:
[----:B------:R-:W-:Y:S05]  /*90c0*/  BSYNC.RECONVERGENT B0 ;  /* 0x0000000000007941 */ /* 0x000fea0003800200 */
.L_x_47603:
        /* <DEDUP_REMOVED lines=16> */
.L_x_47587:
[----:B------:R-:W-:Y:S01]  /*91d0*/  SEL R68, RZ, 0x1000000, !P5 ;  /* 0x01000000ff447807 */ /* 0x000fe20006800000 */
[----:B------:R-:W0:Y:S01]  /*91e0*/  @P0 LDC.64 R74, c[0x0][0x398] ;  /* 0x0000e600ff4a0b82 */ /* 0x000e220000000a00 */
[----:B------:R-:W-:Y:S01]  /*91f0*/  SEL R69, RZ, 0x10000, !P4 ;  /* 0x00010000ff457807 */ /* 0x000fe20006000000 */
[----:B------:R-:W-:Y:S01]  /*9200*/  VIADD R173, R6, 0x40 ;  /* 0x0000004006ad7836 */ /* 0x000fe20000000000 */
[----:B------:R-:W-:Y:S02]  /*9210*/  SEL R72, RZ, 0x100, !P3 ;  /* 0x00000100ff487807 */ /* 0x000fe40005800000 */
[----:B------:R-:W-:Y:S02]  /*9220*/  SEL R73, RZ, 0x1, !P2 ;  /* 0x00000001ff497807 */ /* 0x000fe40005000000 */
[----:B------:R-:W-:Y:S01]  /*9230*/  IADD3 R72, PT, PT, R72, R68, R69 ;  /* 0x0000004448487210 */ /* 0x000fe20007ffe045 */
[----:B------:R-:W-:Y:S01]  /*9240*/  IMAD.WIDE.U32 R68, R0, 0x10, R202 ;  /* 0x0000001000447825 */ /* 0x000fe200078e00ca */
[----:B------:R-:W1:Y:S03]  /*9250*/  @P1 LDC.64 R70, c[0x0][0x3a0] ;  /* 0x0000e800ff461b82 */ /* 0x000e660000000a00 */
[----:B------:R-:W-:Y:S01]  /*9260*/  IMAD.IADD R77, R72, 0x1, R73 ;  /* 0x00000001484d7824 */ /* 0x000fe200078e0249 */
[----:B------:R2:W-:Y:S01]  /*9270*/  STG.E.128 desc[UR8][R68.64], R64 ;  /* 0x0000004044007986 */ /* 0x0005e2000c101d08 */
[----:B------:R-:W-:-:S05]  /*9280*/  IMAD.WIDE.U32 R72, R0, 0x4, R200 ;  /* 0x0000000400487825 */ /* 0x000fca00078e00c8 */
[----:B------:R3:W-:Y:S01]  /*9290*/  STG.E desc[UR8][R72.64], R77 ;  /* 0x0000004d48007986 */ /* 0x0007e2000c101908 */
[----:B0-----:R-:W-:-:S04]  /*92a0*/  @P0 IMAD.WIDE.U32 R74, R173, 0x10, R74 ;  /* 0x00000010ad4a0825 */ /* 0x001fc800078e004a */
[----:B--2---:R-:W-:-:S04]  /*92b0*/  IMAD.WIDE.U32 R68, R173, 0x10, R136 ;  /* 0x00000010ad447825 */ /* 0x004fc800078e0088 */
[----:B-1----:R-:W-:Y:S01]  /*92c0*/  @P1 IMAD.WIDE.U32 R70, R173, 0x10, R70 ;  /* 0x00000010ad461825 */ /* 0x002fe200078e0046 */
[----:B---3--:R-:W-:Y:S06]  /*92d0*/  @!P0 BRA `(.L_x_47608) ;  /* 0x00000000002c8947 */ /* 0x008fec0003800000 */
[----:B------:R-:W0:Y:S01]  /*92e0*/  LDC.64 R72, c[0x0][0x3b8] ;  /* 0x0000ee00ff487b82 */ /* 0x000e220000000a00 */
        /* <DEDUP_REMOVED lines=10> */
.L_x_47608:
        /* <DEDUP_REMOVED lines=20> */
.L_x_47612:
        /* <DEDUP_REMOVED lines=13> */
.L_x_47614:
[----:B------:R-:W-:Y:S05]  /*95a0*/  BSYNC.RECONVERGENT B1 ;  /* 0x0000000000017941 */ /* 0x000fea0003800200 */
.L_x_47613:
        /* <DEDUP_REMOVED lines=42> */
.L_x_47611:
[----:B------:R-:W-:Y:S05]  /*9850*/  BSYNC.RECONVERGENT B0 ;  /* 0x0000000000007941 */ /* 0x000fea0003800200 */
.L_x_47610:
[----:B------:R-:W-:Y:S01]  /*9860*/  ISETP.NE.AND P3, PT, R4, 0x1, PT ;  /* 0x000000010400780c */ /* 0x000fe20003f65270 */
[----:B------:R-:W-:Y:S01]  /*9870*/  BSSY.RECONVERGENT B0, `(.L_x_47615) ;  /* 0x0000049000007945 */ /* 0x000fe20003800200 */
[----:B------:R-:W-:Y:S01]  /*9880*/  I2FP.F32.U32 R3, R2 ;  /* 0x0000000200037245 */ /* 0x000fe20000201000 */
[----:B-----5:R-:W-:Y:S01]  /*9890*/  FMUL.FTZ R68, R68, R16 ;  /* 0x0000001044447220 */ /* 0x020fe20000410000 */
[----:B0-----:R-:W-:-:S03]  /*98a0*/  IMAD.MOV.U32 R72, RZ, RZ, 0x2 ;  /* 0x00000002ff487424 */ /* 0x001fc600078e00ff */
        /* <DEDUP_REMOVED lines=12> */
.L_x_47617:
        /* <DEDUP_REMOVED lines=13> */
.L_x_47619:
[----:B------:R-:W-:Y:S05]  /*9a40*/  BSYNC.RECONVERGENT B1 ;  /* 0x0000000000017941 */ /* 0x000fea0003800200 */
.L_x_47618:
        /* <DEDUP_REMOVED lines=43> */
.L_x_47616:
[----:B------:R-:W-:Y:S05]  /*9d00*/  BSYNC.RECONVERGENT B0 ;  /* 0x0000000000007941 */ /* 0x000fea0003800200 */
.L_x_47615:
        /* <DEDUP_REMOVED lines=15> */
.L_x_47622:
        /* <DEDUP_REMOVED lines=13> */
.L_x_47624:
[----:B------:R-:W-:Y:S05]  /*9ed0*/  BSYNC.RECONVERGENT B1 ;  /* 0x0000000000017941 */ /* 0x000fea0003800200 */
.L_x_47623:
        /* <DEDUP_REMOVED lines=43> */
.L_x_47621:
[----:B------:R-:W-:Y:S05]  /*a190*/  BSYNC.RECONVERGENT B0 ;  /* 0x0000000000007941 */ /* 0x000fea0003800200 */
.L_x_47620:
        /* <DEDUP_REMOVED lines=17> */
.L_x_47627:
        /* <DEDUP_REMOVED lines=13> */
.L_x_47629:
[----:B------:R-:W-:Y:S05]  /*a380*/  BSYNC.RECONVERGENT B1 ;  /* 0x0000000000017941 */ /* 0x000fea0003800200 */
.L_x_47628:
        /* <DEDUP_REMOVED lines=43> */
.L_x_47626:
[----:B------:R-:W-:Y:S05]  /*a640*/  BSYNC.RECONVERGENT B0 ;  /* 0x0000000000007941 */ /* 0x000fea0003800200 */
.L_x_47625:
        /* <DEDUP_REMOVED lines=15> */
.L_x_47632:
        /* <DEDUP_REMOVED lines=13> */
.L_x_47634:
[----:B------:R-:W-:Y:S05]  /*a810*/  BSYNC.RECONVERGENT B1 ;  /* 0x0000000000017941 */ /* 0x000fea0003800200 */
.L_x_47633:
        /* <DEDUP_REMOVED lines=43> */
.L_x_47631:
[----:B------:R-:W-:Y:S05]  /*aad0*/  BSYNC.RECONVERGENT B0 ;  /* 0x0000000000007941 */ /* 0x000fea0003800200 */
.L_x_47630:
[----:B------:R-:W-:Y:S01]  /*aae0*/  ISETP.NE.AND P5, PT, R72, 0x1, PT ;  /* 0x000000014800780c */ /* 0x000fe20003fa5270 */
[----:B------:R-:W-:Y:S01]  /*aaf0*/  BSSY.RECONVERGENT B0, `(.L_x_47635) ;  /* 0x0000049000007945 */ /* 0x000fe20003800200 */
[----:B------:R-:W-:Y:S01]  /*ab00*/  I2FP.F32.U32 R5, R5 ;  /* 0x0000000500057245 */ /* 0x000fe20000201000 */
[----:B-1----:R-:W-:-:S04]  /*ab10*/  FMUL.FTZ R70, R70, R16 ;  /* 0x0000001046467220 */ /* 0x002fc80000410000 */
        /* <DEDUP_REMOVED lines=13> */
.L_x_47637:
        /* <DEDUP_REMOVED lines=13> */
.L_x_47639:
[----:B------:R-:W-:Y:S05]  /*acc0*/  BSYNC.RECONVERGENT B1 ;  /* 0x0000000000017941 */ /* 0x000fea0003800200 */
.L_x_47638:
        /* <DEDUP_REMOVED lines=43> */
.L_x_47636:
[----:B------:R-:W-:Y:S05]  /*af80*/  BSYNC.RECONVERGENT B0 ;  /* 0x0000000000007941 */ /* 0x000fea0003800200 */
.L_x_47635:
        /* <DEDUP_REMOVED lines=15> */
.L_x_47642:
        /* <DEDUP_REMOVED lines=13> */
.L_x_47644:
[----:B------:R-:W-:Y:S05]  /*b150*/  BSYNC.RECONVERGENT B1 ;  /* 0x0000000000017941 */ /* 0x000fea0003800200 */
.L_x_47643:
        /* <DEDUP_REMOVED lines=43> */
.L_x_47641:
[----:B------:R-:W-:Y:S05]  /*b410*/  BSYNC.RECONVERGENT B0 ;  /* 0x0000000000007941 */ /* 0x000fea0003800200 */
.L_x_47640:
        /* <DEDUP_REMOVED lines=17> */
.L_x_47647:
        /* <DEDUP_REMOVED lines=15> */
.L_x_47649:
[----:B------:R-:W-:Y:S05]  /*b620*/  BSYNC.RECONVERGENT B1 ;  /* 0x0000000000017941 */ /* 0x000fea0003800200 */
.L_x_47648:
        /* <DEDUP_REMOVED lines=43> */
.L_x_47646:
[----:B------:R-:W-:Y:S05]  /*b8e0*/  BSYNC.RECONVERGENT B0 ;  /* 0x0000000000007941 */ /* 0x000fea0003800200 */
.L_x_47645:
        /* <DEDUP_REMOVED lines=34> */
.L_x_47609:
[----:B------:R-:W-:Y:S01]  /*bb10*/  ISETP.NE.AND P2, PT, R76, 0x1, PT ;  /* 0x000000014c00780c */ /* 0x000fe20003f45270 */
[----:B------:R-:W-:Y:S01]  /*bb20*/  BSSY.RECONVERGENT B0, `(.L_x_47651) ;  /* 0x0000047000007945 */ /* 0x000fe20003800200 */
[----:B-1----:R-:W-:Y:S01]  /*bb30*/  IMAD.MOV.U32 R74, RZ, RZ, 0x2 ;  /* 0x00000002ff4a7424 */ /* 0x002fe200078e00ff */
        /* <DEDUP_REMOVED lines=13> */
.L_x_47653:
        /* <DEDUP_REMOVED lines=13> */
.L_x_47655:
[----:B------:R-:W-:Y:S05]  /*bce0*/  BSYNC.RECONVERGENT B1 ;  /* 0x0000000000017941 */ /* 0x000fea0003800200 */
.L_x_47654:
        /* <DEDUP_REMOVED lines=42> */
.L_x_47652:
[----:B------:R-:W-:Y:S05]  /*bf90*/  BSYNC.RECONVERGENT B0 ;  /* 0x0000000000007941 */ /* 0x000fea0003800200 */
.L_x_47651:
        /* <DEDUP_REMOVED lines=16> */
.L_x_47658:
        /* <DEDUP_REMOVED lines=13> */
.L_x_47660:
[----:B------:R-:W-:Y:S05]  /*c170*/  BSYNC.RECONVERGENT B1 ;  /* 0x0000000000017941 */ /* 0x000fea0003800200 */
.L_x_47659:
        /* <DEDUP_REMOVED lines=43> */
.L_x_47657:
[----:B------:R-:W-:Y:S05]  /*c430*/  BSYNC.RECONVERGENT B0 ;  /* 0x0000000000007941 */ /* 0x000fea0003800200 */
.L_x_47656:
        /* <DEDUP_REMOVED lines=16> */
.L_x_47663:
        /* <DEDUP_REMOVED lines=13> */
.L_x_47665:
[----:B------:R-:W-:Y:S05]  /*c610*/  BSYNC.RECONVERGENT B1 ;  /* 0x0000000000017941 */ /* 0x000fea0003800200 */
.L_x_47664:
        /* <DEDUP_REMOVED lines=43> */
.L_x_47662:
[----:B------:R-:W-:Y:S05]  /*c8d0*/  BSYNC.RECONVERGENT B0 ;  /* 0x0000000000007941 */ /* 0x000fea0003800200 */
.L_x_47661:
        /* <DEDUP_REMOVED lines=16> */
.L_x_47668:
        /* <DEDUP_REMOVED lines=13> */
.L_x_47670:
[----:B------:R-:W-:Y:S05]  /*cab0*/  BSYNC.RECONVERGENT B1 ;  /* 0x0000000000017941 */ /* 0x000fea0003800200 */
.L_x_47669:
        /* <DEDUP_REMOVED lines=43> */
.L_x_47667:
[----:B------:R-:W-:Y:S05]  /*cd70*/  BSYNC.RECONVERGENT B0 ;  /* 0x0000000000007941 */ /* 0x000fea0003800200 */
.L_x_47666:
        /* <DEDUP_REMOVED lines=16> */
.L_x_47650:
[----:B------:R-:W-:Y:S01]  /*ce80*/  SEL R72, RZ, 0x1000000, !P5 ;  /* 0x01000000ff487807 */ /* 0x000fe20006800000 */
[----:B------:R-:W0:Y:S01]  /*ce90*/  @P0 LDC.64 R78, c[0x0][0x398] ;  /* 0x0000e600ff4e0b82 */ /* 0x000e220000000a00 */
[----:B------:R-:W-:Y:S01]  /*cea0*/  SEL R73, RZ, 0x10000, !P4 ;  /* 0x00010000ff497807 */ /* 0x000fe20006000000 */
[----:B------:R-:W-:Y:S01]  /*ceb0*/  VIADD R174, R6, 0x60 ;  /* 0x0000006006ae7836 */ /* 0x000fe20000000000 */
[----:B------:R-:W-:Y:S02]  /*cec0*/  SEL R76, RZ, 0x100, !P3 ;  /* 0x00000100ff4c7807 */ /* 0x000fe40005800000 */
[----:B------:R-:W-:Y:S02]  /*ced0*/  SEL R77, RZ, 0x1, !P2 ;  /* 0x00000001ff4d7807 */ /* 0x000fe40005000000 */
[----:B------:R-:W-:Y:S01]  /*cee0*/  IADD3 R76, PT, PT, R76, R72, R73 ;  /* 0x000000484c4c7210 */ /* 0x000fe20007ffe049 */
[C---:B------:R-:W-:Y:S01]  /*cef0*/  IMAD.WIDE.U32 R72, R173.reuse, 0x10, R202 ;  /* 0x00000010ad487825 */ /* 0x040fe200078e00ca */
[----:B------:R-:W1:Y:S02]  /*cf00*/  @P1 LDC.64 R74, c[0x0][0x3a0] ;  /* 0x0000e800ff4a1b82 */ /* 0x000e640000000a00 */
[----:B------:R-:W-:Y:S01]  /*cf10*/  IADD3 R81, PT, PT, R76, R77, RZ ;  /* 0x0000004d4c517210 */ /* 0x000fe20007ffe0ff */
[----:B------:R-:W-:Y:S01]  /*cf20*/  IMAD.WIDE.U32 R76, R173, 0x4, R200 ;  /* 0x00000004ad4c7825 */ /* 0x000fe200078e00c8 */
[----:B------:R2:W-:Y:S04]  /*cf30*/  STG.E.128 desc[UR8][R72.64], R68 ;  /* 0x0000004448007986 */ /* 0x0005e8000c101d08 */
[----:B------:R3:W-:Y:S01]  /*cf40*/  STG.E desc[UR8][R76.64], R81 ;  /* 0x000000514c007986 */ /* 0x0007e2000c101908 */
[----:B0-----:R-:W-:-:S04]  /*cf50*/  @P0 IMAD.WIDE.U32 R78, R174, 0x10, R78 ;  /* 0x00000010ae4e0825 */ /* 0x001fc800078e004e */
[----:B--2---:R-:W-:-:S04]  /*cf60*/  IMAD.WIDE.U32 R72, R174, 0x10, R136 ;  /* 0x00000010ae487825 */ /* 0x004fc800078e0088 */
[----:B-1----:R-:W-:Y:S01]  /*cf70*/  @P1 IMAD.WIDE.U32 R74, R174, 0x10, R74 ;  /* 0x00000010ae4a1825 */ /* 0x002fe200078e004a */
[----:B---3--:R-:W-:Y:S06]  /*cf80*/  @!P0 BRA `(.L_x_47671) ;  /* 0x00000000002c8947 */ /* 0x008fec0003800000 */
[----:B------:R-:W0:Y:S01]  /*cf90*/  LDC.64 R76, c[0x0][0x3b8] ;  /* 0x0000ee00ff4c7b82 */ /* 0x000e220000000a00 */
[----:B------:R-:W-:Y:S01]  /*cfa0*/  IMAD.U32 R82, R3, 0x10000, RZ ;  /* 0x0001000003527824 */ /* 0x000fe200078e00ff */
[----:B------:R-:W-:Y:S02]  /*cfb0*/  LOP3.LUT R81, R2, 0xffff, RZ, 0xc0, !PT ;  /* 0x0000ffff02517812 */ /* 0x000fe400078ec0ff */
[----:B------:R-:W-:Y:S02]  /*cfc0*/  LOP3.LUT R86, R4, 0xff, RZ, 0xc0, !PT ;  /* 0x000000ff04567812 */ /* 0x000fe400078ec0ff */
[----:B------:R-:W-:-:S05]  /*cfd0*/  LOP3.LUT R82, R82, 0xff0000, RZ, 0xc0, !PT ;  /* 0x00ff000052527812 */ /* 0x000fca00078ec0ff */
[----:B------:R-:W-:Y:S01]  /*cfe0*/  IMAD R81, R81, 0x1000000, R82 ;  /* 0x0100000051517824 */ /* 0x000fe200078e0252 */
[----:B------:R-:W-:-:S04]  /*cff0*/  LOP3.LUT R82, R5, 0xff, RZ, 0xc0, !PT ;  /* 0x000000ff05527812 */ /* 0x000fc800078ec0ff */
[----:B------:R-:W-:-:S05]  /*d000*/  LEA R81, R86, R81, 0x8 ;  /* 0x0000005156517211 */ /* 0x000fca00078e40ff */
[----:B------:R-:W-:Y:S02]  /*d010*/  IMAD.IADD R81, R81, 0x1, R82 ;  /* 0x0000000151517824 */ /* 0x000fe400078e0252 */
[----:B0-----:R-:W-:-:S05]  /*d020*/  IMAD.WIDE.U32 R76, R173, 0x4, R76 ;  /* 0x00000004ad4c7825 */ /* 0x001fca00078e004c */
[----:B------:R0:W-:Y:S02]  /*d030*/  STG.E desc[UR8][R76.64], R81 ;  /* 0x000000514c007986 */ /* 0x0001e4000c101908 */
.L_x_47671:
        /* <DEDUP_REMOVED lines=20> */
.L_x_47675:
        /* <DEDUP_REMOVED lines=13> */
.L_x_47677:
[----:B------:R-:W-:Y:S05]  /*d250*/  BSYNC.RECONVERGENT B1 ;  /* 0x0000000000017941 */ /* 0x000fea0003800200 */
.L_x_47676:
        /* <DEDUP_REMOVED lines=41> */
[----:B------:R-:W-:-:S07]  /*d4f0*/  IMAD.MOV.U32 R2, RZ, RZ, R84 ;  /* 0x000000ffff027224 */ /* 0x000fce00078e0054 */
.L_x_47674:
[----:B------:R-:W-:Y:S05]  /*d500*/  BSYNC.RECONVERGENT B0 ;  /* 0x0000000000007941 */ /* 0x000fea0003800200 */
.L_x_47673:
[----:B------:R-:W-:Y:S01]  /*d510*/  ISETP.NE.AND P3, PT, R4, 0x1, PT ;  /* 0x000000010400780c */ /* 0x000fe20003f65270 */
[----:B------:R-:W-:Y:S01]  /*d520*/  BSSY.RECONVERGENT B0, `(.L_x_47678) ;  /* 0x0000049000007945 */ /* 0x000fe20003800200 */
[----:B------:R-:W-:Y:S01]  /*d530*/  I2FP.F32.U32 R3, R2 ;  /* 0x0000000200037245 */ /* 0x000fe20000201000 */
[----:B0-----:R-:W-:Y:S02]  /*d540*/  HFMA2 R76, -RZ, RZ, 0, 1.1920928955078125e-07 ;  /* 0x00000002ff4c7431 */ /* 0x001fe400000001ff */
[----:B-----5:R-:W-:Y:S02]  /*d550*/  FMUL.FTZ R72, R72, R16 ;  /* 0x0000001048487220 */ /* 0x020fe40000410000 */
        /* <DEDUP_REMOVED lines=12> */
.L_x_47680:
        /* <DEDUP_REMOVED lines=13> */
.L_x_47682:
[----:B------:R-:W-:Y:S05]  /*d6f0*/  BSYNC.RECONVERGENT B1 ;  /* 0x0000000000017941 */ /* 0x000fea0003800200 */
.L_x_47681:
        /* <DEDUP_REMOVED lines=43> */
.L_x_47679:
[----:B------:R-:W-:Y:S05]  /*d9b0*/  BSYNC.RECONVERGENT B0 ;  /* 0x0000000000007941 */ /* 0x000fea0003800200 */
.L_x_47678:
        /* <DEDUP_REMOVED lines=15> */
.L_x_47685:
        /* <DEDUP_REMOVED lines=13> */
.L_x_47687:
[----:B------:R-:W-:Y:S05]  /*db80*/  BSYNC.RECONVERGENT B1 ;  /* 0x0000000000017941 */ /* 0x000fea0003800200 */
.L_x_47686:
        /* <DEDUP_REMOVED lines=43> */
.L_x_47684:
[----:B------:R-:W-:Y:S05]  /*de40*/  BSYNC.RECONVERGENT B0 ;  /* 0x0000000000007941 */ /* 0x000fea0003800200 */
.L_x_47683:
[----:B------:R-:W-:Y:S01]  /*de50*/  ISETP.NE.AND P4, PT, R77, 0x1, PT ;  /* 0x000000014d00780c */ /* 0x000fe20003f85270 */
[----:B------:R-:W-:Y:S01]  /*de60*/  BSSY.RECONVERGENT B0, `(.L_x_47688) ;  /* 0x0000049000007945 */ /* 0x000fe20003800200 */
[----:B------:R-:W-:Y:S01]  /*de70*/  I2FP.F32.U32 R3, R5 ;  /* 0x0000000500037245 */ /* 0x000fe20000201000 */
[----:B------:R-:W-:-:S04]  /*de80*/  FMUL.FTZ R73, R73, R16 ;  /* 0x0000001049497220 */ /* 0x000fc80000410000 */
        /* <DEDUP_REMOVED lines=13> */
.L_x_47690:
        /* <DEDUP_REMOVED lines=13> */
.L_x_47692:
[----:B------:R-:W-:Y:S05]  /*e030*/  BSYNC.RECONVERGENT B1 ;  /* 0x0000000000017941 */ /* 0x000fea0003800200 */
.L_x_47691:
[----:B------:R-:W-:Y:S01]  /*e040*/  IMAD.WIDE.U32 R80, R9, -0x326172a9, RZ ;  /* 0xcd9e8d5709507825 */ /* 0x000fe200078e00ff */
[----:B------:R-:W-:Y:S02]  /*e050*/  LOP3.LUT R4, R7, UR7, R77, 0x96, !PT ;  /* 0x0000000707047c12 */ /* 0x000fe4000f8e964d */
[----:B------:R-:W-:Y:S02]  /*e060*/  MOV R3, R88 ;  /* 0x0000005800037202 */ /* 0x000fe40000000f00 */
        /* <DEDUP_REMOVED lines=40> */
.L_x_47689:
[----:B------:R-:W-:Y:S05]  /*e2f0*/  BSYNC.RECONVERGENT B0 ;  /* 0x0000000000007941 */ /* 0x000fea0003800200 */
.L_x_47688:
        /* <DEDUP_REMOVED lines=15> */
.L_x_47695:
        /* <DEDUP_REMOVED lines=13> */
.L_x_47697:
[----:B------:R-:W-:Y:S05]  /*e4c0*/  BSYNC.RECONVERGENT B1 ;  /* 0x0000000000017941 */ /* 0x000fea0003800200 */
.L_x_47696:
        /* <DEDUP_REMOVED lines=43> */
.L_x_47694:
[----:B------:R-:W-:Y:S05]  /*e780*/  BSYNC.RECONVERGENT B0 ;  /* 0x0000000000007941 */ /* 0x000fea0003800200 */
.L_x_47693:
[----:B------:R-:W-:Y:S01]  /*e790*/  ISETP.NE.AND P5, PT, R76, 0x1, PT ;  /* 0x000000014c00780c */ /* 0x000fe20003fa5270 */
[----:B------:R-:W-:Y:S01]  /*e7a0*/  BSSY.RECONVERGENT B0, `(.L_x_47698) ;  /* 0x0000049000007945 */ /* 0x000fe20003800200 */
[----:B------:R-:W-:Y:S01]  /*e7b0*/  I2FP.F32.U32 R5, R5 ;  /* 0x0000000500057245 */ /* 0x000fe20000201000 */
[----:B-1----:R-:W-:-:S04]  /*e7c0*/  FMUL.FTZ R74, R74, R16 ;  /* 0x000000104a4a7220 */ /* 0x002fc80000410000 */
        /* <DEDUP_REMOVED lines=13> */
.L_x_47700:
        /* <DEDUP_REMOVED lines=13> */
.L_x_47702:
[----:B------:R-:W-:Y:S05]  /*e970*/  BSYNC.RECONVERGENT B1 ;  /* 0x0000000000017941 */ /* 0x000fea0003800200 */
.L_x_47701:
        /* <DEDUP_REMOVED lines=43> */
.L_x_47699:
[----:B------:R-:W-:Y:S05]  /*ec30*/  BSYNC.RECONVERGENT B0 ;  /* 0x0000000000007941 */ /* 0x000fea0003800200 */
.L_x_47698:
        /* <DEDUP_REMOVED lines=15> */
.L_x_47705:
        /* <DEDUP_REMOVED lines=13> */
.L_x_47707:
[----:B------:R-:W-:Y:S05]  /*ee00*/  BSYNC.RECONVERGENT B1 ;  /* 0x0000000000017941 */ /* 0x000fea0003800200 */
.L_x_47706:
        /* <DEDUP_REMOVED lines=43> */
.L_x_47704:
[----:B------:R-:W-:Y:S05]  /*f0c0*/  BSYNC.RECONVERGENT B0 ;  /* 0x0000000000007941 */ /* 0x000fea0003800200 */
.L_x_47703:
[----:B------:R-:W-:Y:S01]  /*f0d0*/  ISETP.NE.AND P6, PT, R77, 0x1, PT ;  /* 0x000000014d00780c */ /* 0x000fe20003fc5270 */
[----:B------:R-:W-:Y:S01]  /*f0e0*/  BSSY.RECONVERGENT B0, `(.L_x_47708) ;  /* 0x000004b000007945 */ /* 0x000fe20003800200 */
[----:B------:R-:W-:Y:S01]  /*f0f0*/  I2FP.F32.U32 R5, R76 ;  /* 0x0000004c00057245 */ /* 0x000fe20000201000 */
[----:B------:R-:W-:Y:S02]  /*f100*/  HFMA2 R84, -RZ, RZ, 0, 1.1920928955078125e-07 ;  /* 0x00000002ff547431 */ /* 0x000fe400000001ff */
[----:B------:R-:W-:Y:S02]  /*f110*/  FMUL.FTZ R75, R75, R16 ;  /* 0x000000104b4b7220 */ /* 0x000fe40000410000 */
        /* <DEDUP_REMOVED lines=12> */
.L_x_47710:
        /* <DEDUP_REMOVED lines=15> */
.L_x_47712:
[----:B------:R-:W-:Y:S05]  /*f2d0*/  BSYNC.RECONVERGENT B1 ;  /* 0x0000000000017941 */ /* 0x000fea0003800200 */
.L_x_47711:
        /* <DEDUP_REMOVED lines=43> */
.L_x_47709:
[----:B------:R-:W-:Y:S05]  /*f590*/  BSYNC.RECONVERGENT B0 ;  /* 0x0000000000007941 */ /* 0x000fea0003800200 */
.L_x_47708:
        /* <DEDUP_REMOVED lines=34> */
.L_x_47672:
[----:B------:R-:W-:Y:S01]  /*f7c0*/  ISETP.NE.AND P2, PT, R80, 0x1, PT ;  /* 0x000000015000780c */ /* 0x000fe20003f45270 */
[----:B------:R-:W-:Y:S01]  /*f7d0*/  BSSY.RECONVERGENT B0, `(.L_x_47714) ;  /* 0x0000047000007945 */ /* 0x000fe20003800200 */
[----:B-1----:R-:W-:Y:S01]  /*f7e0*/  IMAD.MOV.U32 R78, RZ, RZ, 0x2 ;  /* 0x00000002ff4e7424 */ /* 0x002fe200078e00ff */
[----:B0-----:R-:W-:Y:S01]  /*f7f0*/  MOV R76, R8 ;  /* 0x00000008004c7202 */ /* 0x001fe20000000f00 */
        /* <DEDUP_REMOVED lines=12> */
.L_x_47716:
        /* <DEDUP_REMOVED lines=13> */
.L_x_47718:
[----:B------:R-:W-:Y:S05]  /*f990*/  BSYNC.RECONVERGENT B1 ;  /* 0x0000000000017941 */ /* 0x000fea0003800200 */
.L_x_47717:
        /* <DEDUP_REMOVED lines=42> */
.L_x_47715:
[----:B------:R-:W-:Y:S05]  /*fc40*/  BSYNC.RECONVERGENT B0 ;  /* 0x0000000000007941 */ /* 0x000fea0003800200 */
.L_x_47714:
        /* <DEDUP_REMOVED lines=16> */
.L_x_47721:
        /* <DEDUP_REMOVED lines=13> */
.L_x_47723:
[----:B------:R-:W-:Y:S05]  /*fe20*/  BSYNC.RECONVERGENT B1 ;  /* 0x0000000000017941 */ /* 0x000fea0003800200 */
.L_x_47722:
        /* <DEDUP_REMOVED lines=43> */
.L_x_47720:
[----:B------:R-:W-:Y:S05]  /*100e0*/  BSYNC.RECONVERGENT B0 ;  /* 0x0000000000007941 */ /* 0x000fea0003800200 */
.L_x_47719:
        /* <DEDUP_REMOVED lines=16> */
.L_x_47726:
        /* <DEDUP_REMOVED lines=13> */
.L_x_47728:
[----:B------:R-:W-:Y:S05]  /*102c0*/  BSYNC.RECONVERGENT B1 ;  /* 0x0000000000017941 */ /* 0x000fea0003800200 */
.L_x_47727:
        /* <DEDUP_REMOVED lines=43> */
.L_x_47725:
[----:B------:R-:W-:Y:S05]  /*10580*/  BSYNC.RECONVERGENT B0 ;  /* 0x0000000000007941 */ /* 0x000fea0003800200 */
.L_x_47724:
        /* <DEDUP_REMOVED lines=16> */
.L_x_47731:
        /* <DEDUP_REMOVED lines=13> */
.L_x_47733:
[----:B------:R-:W-:Y:S05]  /*10760*/  BSYNC.RECONVERGENT B1 ;  /* 0x0000000000017941 */ /* 0x000fea0003800200 */
.L_x_47732:
        /* <DEDUP_REMOVED lines=43> */
.L_x_47730:
[----:B------:R-:W-:Y:S05]  /*10a20*/  BSYNC.RECONVERGENT B0 ;  /* 0x0000000000007941 */ /* 0x000fea0003800200 */
.L_x_47729:
        /* <DEDUP_REMOVED lines=16> */
.L_x_47713:
[----:B------:R-:W-:Y:S01]  /*10b30*/  SEL R76, RZ, 0x1000000, !P5 ;  /* 0x01000000ff4c7807 */ /* 0x000fe20006800000 */
[----:B------:R-:W0:Y:S01]  /*10b40*/  @P0 LDC.64 R82, c[0x0][0x398] ;  /* 0x0000e600ff520b82 */ /* 0x000e220000000a00 */
[----:B------:R-:W-:Y:S02]  /*10b50*/  SEL R77, RZ, 0x10000, !P4 ;  /* 0x00010000ff4d7807 */ /* 0x000fe40006000000 */
[----:B------:R-:W-:Y:S02]  /*10b60*/  SEL R80, RZ, 0x100, !P3 ;  /* 0x00000100ff507807 */ /* 0x000fe40005800000 */
[----:B------:R-:W-:Y:S02]  /*10b70*/  SEL R81, RZ, 0x1, !P2 ;  /* 0x00000001ff517807 */ /* 0x000fe40005000000 */
[----:B------:R-:W-:Y:S01]  /*10b80*/  IADD3 R80, PT, PT, R80, R76, R77 ;  /* 0x0000004c50507210 */ /* 0x000fe20007ffe04d */
[----:B------:R-:W-:Y:S01]  /*10b90*/  IMAD.WIDE.U32 R76, R174, 0x10, R202 ;  /* 0x00000010ae4c7825 */ /* 0x000fe200078e00ca */
[----:B------:R-:W1:Y:S01]  /*10ba0*/  @P1 LDC.64 R78, c[0x0][0x3a0] ;  /* 0x0000e800ff4e1b82 */ /* 0x000e620000000a00 */
[----:B------:R-:W-:-:S02]  /*10bb0*/  IADD3 R175, PT, PT, R6, 0x80, RZ ;  /* 0x0000008006af7810 */ /* 0x000fc40007ffe0ff */
        /* <DEDUP_REMOVED lines=19> */
.L_x_47734:
        /* <DEDUP_REMOVED lines=20> */
.L_x_47738:
        /* <DEDUP_REMOVED lines=13> */
.L_x_47740:
[----:B------:R-:W-:Y:S05]  /*10f00*/  BSYNC.RECONVERGENT B1 ;  /* 0x0000000000017941 */ /* 0x000fea0003800200 */
.L_x_47739:
        /* <DEDUP_REMOVED lines=42> */
.L_x_47737:
[----:B------:R-:W-:Y:S05]  /*111b0*/  BSYNC.RECONVERGENT B0 ;  /* 0x0000000000007941 */ /* 0x000fea0003800200 */
.L_x_47736:
        /* <DEDUP_REMOVED lines=17> */
.L_x_47743:
        /* <DEDUP_REMOVED lines=13> */
.L_x_47745:
[----:B------:R-:W-:Y:S05]  /*113a0*/  BSYNC.RECONVERGENT B1 ;  /* 0x0000000000017941 */ /* 0x000fea0003800200 */
.L_x_47744:
        /* <DEDUP_REMOVED lines=43> */
.L_x_47742:
[----:B------:R-:W-:Y:S05]  /*11660*/  BSYNC.RECONVERGENT B0 ;  /* 0x0000000000007941 */ /* 0x000fea0003800200 */
.L_x_47741:
        /* <DEDUP_REMOVED lines=15> */
.L_x_47748:
        /* <DEDUP_REMOVED lines=13> */
.L_x_47750:
[----:B------:R-:W-:Y:S05]  /*11830*/  BSYNC.RECONVERGENT B1 ;  /* 0x0000000000017941 */ /* 0x000fea0003800200 */
.L_x_47749:
        /* <DEDUP_REMOVED lines=43> */
.L_x_47747:
[----:B------:R-:W-:Y:S05]  /*11af0*/  BSYNC.RECONVERGENT B0 ;  /* 0x0000000000007941 */ /* 0x000fea0003800200 */
.L_x_47746:
        /* <DEDUP_REMOVED lines=17> */
.L_x_47753:
        /* <DEDUP_REMOVED lines=13> */
.L_x_47755:
[----:B------:R-:W-:Y:S05]  /*11ce0*/  BSYNC.RECONVERGENT B1 ;  /* 0x0000000000017941 */ /* 0x000fea0003800200 */
.L_x_47754:
        /* <DEDUP_REMOVED lines=43> */
.L_x_47752:
[----:B------:R-:W-:Y:S05]  /*11fa0*/  BSYNC.RECONVERGENT B0 ;  /* 0x0000000000007941 */ /* 0x000fea0003800200 */
.L_x_47751:
        /* <DEDUP_REMOVED lines=15> */
.L_x_47758:
        /* <DEDUP_REMOVED lines=13> */
.L_x_47760:
[----:B------:R-:W-:Y:S05]  /*12170*/  BSYNC.RECONVERGENT B1 ;  /* 0x0000000000017941 */ /* 0x000fea0003800200 */
.L_x_47759:
        /* <DEDUP_REMOVED lines=43> */
.L_x_47757:
[----:B------:R-:W-:Y:S05]  /*12430*/  BSYNC.RECONVERGENT B0 ;  /* 0x0000000000007941 */ /* 0x000fea0003800200 */
.L_x_47756:
        /* <DEDUP_REMOVED lines=17> */
.L_x_47763:
        /* <DEDUP_REMOVED lines=13> */
.L_x_47765:
[----:B------:R-:W-:Y:S05]  /*12620*/  BSYNC.RECONVERGENT B1 ;  /* 0x0000000000017941 */ /* 0x000fea0003800200 */
.L_x_47764:
        /* <DEDUP_REMOVED lines=43> */
.L_x_47762:
[----:B------:R-:W-:Y:S05]  /*128e0*/  BSYNC.RECONVERGENT B0 ;  /* 0x0000000000007941 */ /* 0x000fea0003800200 */
.L_x_47761:
        /* <DEDUP_REMOVED lines=15> */
.L_x_47768:
        /* <DEDUP_REMOVED lines=13> */
.L_x_47770:
[----:B------:R-:W-:Y:S05]  /*12ab0*/  BSYNC.RECONVERGENT B1 ;  /* 0x0000000000017941 */ /* 0x000fea0003800200 */
.L_x_47769:
        /* <DEDUP_REMOVED lines=43> */
.L_x_47767:
[----:B------:R-:W-:Y:S05]  /*12d70*/  BSYNC.RECONVERGENT B0 ;  /* 0x0000000000007941 */ /* 0x000fea0003800200 */
.L_x_47766:
        /* <DEDUP_REMOVED lines=17> */
.L_x_47773:
        /* <DEDUP_REMOVED lines=15> */
.L_x_47775:
[----:B------:R-:W-:Y:S05]  /*12f80*/  BSYNC.RECONVERGENT B1 ;  /* 0x0000000000017941 */ /* 0x000fea0003800200 */
.L_x_47774:
        /* <DEDUP_REMOVED lines=43> */
.L_x_47772:
[----:B------:R-:W-:Y:S05]  /*13240*/  BSYNC.RECONVERGENT B0 ;  /* 0x0000000000007941 */ /* 0x000fea0003800200 */
.L_x_47771:
        /* <DEDUP_REMOVED lines=34> */
.L_x_47735:
        /* <DEDUP_REMOVED lines=16> */
.L_x_47779:
        /* <DEDUP_REMOVED lines=13> */
.L_x_47781:
[----:B------:R-:W-:Y:S05]  /*13640*/  BSYNC.RECONVERGENT B1 ;  /* 0x0000000000017941 */ /* 0x000fea0003800200 */
.L_x_47780:
        /* <DEDUP_REMOVED lines=42> */
.L_x_47778:
[----:B------:R-:W-:Y:S05]  /*138f0*/  BSYNC.RECONVERGENT B0 ;  /* 0x0000000000007941 */ /* 0x000fea0003800200 */
.L_x_47777:
        /* <DEDUP_REMOVED lines=16> */
.L_x_47784:
        /* <DEDUP_REMOVED lines=13> */
.L_x_47786:
[----:B------:R-:W-:Y:S05]  /*13ad0*/  BSYNC.RECONVERGENT B1 ;  /* 0x0000000000017941 */ /* 0x000fea0003800200 */
.L_x_47785:
        /* <DEDUP_REMOVED lines=43> */
.L_x_47783:
[----:B------:R-:W-:Y:S05]  /*13d90*/  BSYNC.RECONVERGENT B0 ;  /* 0x0000000000007941 */ /* 0x000fea0003800200 */
.L_x_47782:
        /* <DEDUP_REMOVED lines=16> */
.L_x_47789:
        /* <DEDUP_REMOVED lines=13> */
.L_x_47791:
[----:B------:R-:W-:Y:S05]  /*13f70*/  BSYNC.RECONVERGENT B1 ;  /* 0x0000000000017941 */ /* 0x000fea0003800200 */
.L_x_47790:
        /* <DEDUP_REMOVED lines=43> */
.L_x_47788:
[----:B------:R-:W-:Y:S05]  /*14230*/  BSYNC.RECONVERGENT B0 ;  /* 0x0000000000007941 */ /* 0x000fea0003800200 */
.L_x_47787:
        /* <DEDUP_REMOVED lines=16> */
.L_x_47794:
        /* <DEDUP_REMOVED lines=13> */
.L_x_47796:
[----:B------:R-:W-:Y:S05]  /*14410*/  BSYNC.RECONVERGENT B1 ;  /* 0x0000000000017941 */ /* 0x000fea0003800200 */
.L_x_47795:
        /* <DEDUP_REMOVED lines=43> */
.L_x_47793:
[----:B------:R-:W-:Y:S05]  /*146d0*/  BSYNC.RECONVERGENT B0 ;  /* 0x0000000000007941 */ /* 0x000fea0003800200 */
.L_x_47792:
        /* <DEDUP_REMOVED lines=16> */
.L_x_47776:
        /* <DEDUP_REMOVED lines=28> */
.L_x_47797:
        /* <DEDUP_REMOVED lines=20> */
.L_x_47801:
        /* <DEDUP_REMOVED lines=13> */
.L_x_47803:
[----:B------:R-:W-:Y:S05]  /*14bb0*/  BSYNC.RECONVERGENT B1 ;  /* 0x0000000000017941 */ /* 0x000fea0003800200 */
.L_x_47802:
        /* <DEDUP_REMOVED lines=42> */
.L_x_47800:
[----:B------:R-:W-:Y:S05]  /*14e60*/  BSYNC.RECONVERGENT B0 ;  /* 0x0000000000007941 */ /* 0x000fea0003800200 */
.L_x_47799:
        /* <DEDUP_REMOVED lines=17> */
.L_x_47806:
        /* <DEDUP_REMOVED lines=13> */
.L_x_47808:
[----:B------:R-:W-:Y:S05]  /*15050*/  BSYNC.RECONVERGENT B1 ;  /* 0x0000000000017941 */ /* 0x000fea0003800200 */
.L_x_47807:
        /* <DEDUP_REMOVED lines=43> */
.L_x_47805:
[----:B------:R-:W-:Y:S05]  /*15310*/  BSYNC.RECONVERGENT B0 ;  /* 0x0000000000007941 */ /* 0x000fea0003800200 */
.L_x_47804:
        /* <DEDUP_REMOVED lines=15> */
.L_x_47811:
        /* <DEDUP_REMOVED lines=13> */
.L_x_47813:
[----:B------:R-:W-:Y:S05]  /*154e0*/  BSYNC.RECONVERGENT B1 ;  /* 0x0000000000017941 */ /* 0x000fea0003800200 */
.L_x_47812:
        /* <DEDUP_REMOVED lines=43> */
.L_x_47810:
[----:B------:R-:W-:Y:S05]  /*157a0*/  BSYNC.RECONVERGENT B0 ;  /* 0x0000000000007941 */ /* 0x000fea0003800200 */
.L_x_47809:
        /* <DEDUP_REMOVED lines=17> */
.L_x_47816:
        /* <DEDUP_REMOVED lines=13> */
.L_x_47818:
[----:B------:R-:W-:Y:S05]  /*15990*/  BSYNC.RECONVERGENT B1 ;  /* 0x0000000000017941 */ /* 0x000fea0003800200 */
.L_x_47817:
        /* <DEDUP_REMOVED lines=43> */
.L_x_47815:
[----:B------:R-:W-:Y:S05]  /*15c50*/  BSYNC.RECONVERGENT B0 ;  /* 0x0000000000007941 */ /* 0x000fea0003800200 */
.L_x_47814:
        /* <DEDUP_REMOVED lines=15> */
.L_x_47821:
        /* <DEDUP_REMOVED lines=13> */
.L_x_47823:
[----:B------:R-:W-:Y:S05]  /*15e20*/  BSYNC.RECONVERGENT B1 ;  /* 0x0000000000017941 */ /* 0x000fea0003800200 */
.L_x_47822:
        /* <DEDUP_REMOVED lines=43> */
.L_x_47820:
[----:B------:R-:W-:Y:S05]  /*160e0*/  BSYNC.RECONVERGENT B0 ;  /* 0x0000000000007941 */ /* 0x000fea0003800200 */
.L_x_47819:
        /* <DEDUP_REMOVED lines=17> */
.L_x_47826:
        /* <DEDUP_REMOVED lines=13> */
.L_x_47828:
[----:B------:R-:W-:Y:S05]  /*162d0*/  BSYNC.RECONVERGENT B1 ;  /* 0x0000000000017941 */ /* 0x000fea0003800200 */
.L_x_47827:
        /* <DEDUP_REMOVED lines=43> */
.L_x_47825:
[----:B------:R-:W-:Y:S05]  /*16590*/  BSYNC.RECONVERGENT B0 ;  /* 0x0000000000007941 */ /* 0x000fea0003800200 */
.L_x_47824:
        /* <DEDUP_REMOVED lines=15> */
.L_x_47831:
        /* <DEDUP_REMOVED lines=13> */
.L_x_47833:
[----:B------:R-:W-:Y:S05]  /*16760*/  BSYNC.RECONVERGENT B1 ;  /* 0x0000000000017941 */ /* 0x000fea0003800200 */
.L_x_47832:
        /* <DEDUP_REMOVED lines=43> */
.L_x_47830:
[----:B------:R-:W-:Y:S05]  /*16a20*/  BSYNC.RECONVERGENT B0 ;  /* 0x0000000000007941 */ /* 0x000fea0003800200 */
.L_x_47829:
        /* <DEDUP_REMOVED lines=17> */
.L_x_47836:
        /* <DEDUP_REMOVED lines=15> */
.L_x_47838:
[----:B------:R-:W-:Y:S05]  /*16c30*/  BSYNC.RECONVERGENT B1 ;  /* 0x0000000000017941 */ /* 0x000fea0003800200 */
.L_x_47837:
        /* <DEDUP_REMOVED lines=43> */
.L_x_47835:
[----:B------:R-:W-:Y:S05]  /*16ef0*/  BSYNC.RECONVERGENT B0 ;  /* 0x0000000000007941 */ /* 0x000fea0003800200 */
.L_x_47834:
        /* <DEDUP_REMOVED lines=34> */
.L_x_47798:
        /* <DEDUP_REMOVED lines=16> */
.L_x_47842:
        /* <DEDUP_REMOVED lines=13> */
.L_x_47844:
[----:B------:R-:W-:Y:S05]  /*172f0*/  BSYNC.RECONVERGENT B1 ;  /* 0x0000000000017941 */ /* 0x000fea0003800200 */
.L_x_47843:
        /* <DEDUP_REMOVED lines=42> */
.L_x_47841:
[----:B------:R-:W-:Y:S05]  /*175a0*/  BSYNC.RECONVERGENT B0 ;  /* 0x0000000000007941 */ /* 0x000fea0003800200 */
.L_x_47840:
        /* <DEDUP_REMOVED lines=16> */
.L_x_47847:
        /* <DEDUP_REMOVED lines=13> */
.L_x_47849:
[----:B------:R-:W-:Y:S05]  /*17780*/  BSYNC.RECONVERGENT B1 ;  /* 0x0000000000017941 */ /* 0x000fea0003800200 */
.L_x_47848:
        /* <DEDUP_REMOVED lines=43> */
.L_x_47846:
[----:B------:R-:W-:Y:S05]  /*17a40*/  BSYNC.RECONVERGENT B0 ;  /* 0x0000000000007941 */ /* 0x000fea0003800200 */
.L_x_47845:
        /* <DEDUP_REMOVED lines=16> */
.L_x_47852:
        /* <DEDUP_REMOVED lines=13> */
.L_x_47854:
[----:B------:R-:W-:Y:S05]  /*17c20*/  BSYNC.RECONVERGENT B1 ;  /* 0x0000000000017941 */ /* 0x000fea0003800200 */
.L_x_47853:
        /* <DEDUP_REMOVED lines=43> */
.L_x_47851:
[----:B------:R-:W-:Y:S05]  /*17ee0*/  BSYNC.RECONVERGENT B0 ;  /* 0x0000000000007941 */ /* 0x000fea0003800200 */
.L_x_47850:
        /* <DEDUP_REMOVED lines=16> */
.L_x_47857:
        /* <DEDUP_REMOVED lines=13> */
.L_x_47859:
[----:B------:R-:W-:Y:S05]  /*180c0*/  BSYNC.RECONVERGENT B1 ;  /* 0x0000000000017941 */ /* 0x000fea0003800200 */
.L_x_47858:
        /* <DEDUP_REMOVED lines=43> */
.L_x_47856:
[----:B------:R-:W-:Y:S05]  /*18380*/  BSYNC.RECONVERGENT B0 ;  /* 0x0000000000007941 */ /* 0x000fea0003800200 */
.L_x_47855:
        /* <DEDUP_REMOVED lines=16> */
.L_x_47839:
        /* <DEDUP_REMOVED lines=28> */
.L_x_47860:
        /* <DEDUP_REMOVED lines=20> */
.L_x_47864:
        /* <DEDUP_REMOVED lines=13> */
.L_x_47866:
[----:B------:R-:W-:Y:S05]  /*18860*/  BSYNC.RECONVERGENT B1 ;  /* 0x0000000000017941 */ /* 0x000fea0003800200 */
.L_x_47865:
        /* <DEDUP_REMOVED lines=42> */
.L_x_47863:
[----:B------:R-:W-:Y:S05]  /*18b10*/  BSYNC.RECONVERGENT B0 ;  /* 0x0000000000007941 */ /* 0x000fea0003800200 */
.L_x_47862:
        /* <DEDUP_REMOVED lines=17> */
.L_x_47869:
        /* <DEDUP_REMOVED lines=13> */
.L_x_47871:
[----:B------:R-:W-:Y:S05]  /*18d00*/  BSYNC.RECONVERGENT B1 ;  /* 0x0000000000017941 */ /* 0x000fea0003800200 */
.L_x_47870:
        /* <DEDUP_REMOVED lines=43> */
.L_x_47868:
[----:B------:R-:W-:Y:S05]  /*18fc0*/  BSYNC.RECONVERGENT B0 ;  /* 0x0000000000007941 */ /* 0x000fea0003800200 */
.L_x_47867:
        /* <DEDUP_REMOVED lines=15> */
.L_x_47874:
        /* <DEDUP_REMOVED lines=13> */
.L_x_47876:
[----:B------:R-:W-:Y:S05]  /*19190*/  BSYNC.RECONVERGENT B1 ;  /* 0x0000000000017941 */ /* 0x000fea0003800200 */
.L_x_47875:
        /* <DEDUP_REMOVED lines=43> */
.L_x_47873:
[----:B------:R-:W-:Y:S05]  /*19450*/  BSYNC.RECONVERGENT B0 ;  /* 0x0000000000007941 */ /* 0x000fea0003800200 */
.L_x_47872:
        /* <DEDUP_REMOVED lines=17> */
.L_x_47879:
        /* <DEDUP_REMOVED lines=13> */
.L_x_47881:
[----:B------:R-:W-:Y:S05]  /*19640*/  BSYNC.RECONVERGENT B1 ;  /* 0x0000000000017941 */ /* 0x000fea0003800200 */
.L_x_47880:
        /* <DEDUP_REMOVED lines=43> */
.L_x_47878:
[----:B------:R-:W-:Y:S05]  /*19900*/  BSYNC.RECONVERGENT B0 ;  /* 0x0000000000007941 */ /* 0x000fea0003800200 */
.L_x_47877:
        /* <DEDUP_REMOVED lines=15> */
.L_x_47884:
        /* <DEDUP_REMOVED lines=13> */
.L_x_47886:
[----:B------:R-:W-:Y:S05]  /*19ad0*/  BSYNC.RECONVERGENT B1 ;  /* 0x0000000000017941 */ /* 0x000fea0003800200 */
.L_x_47885:
        /* <DEDUP_REMOVED lines=43> */
.L_x_47883:
[----:B------:R-:W-:Y:S05]  /*19d90*/  BSYNC.RECONVERGENT B0 ;  /* 0x0000000000007941 */ /* 0x000fea0003800200 */
.L_x_47882:
        /* <DEDUP_REMOVED lines=17> */
.L_x_47889:
        /* <DEDUP_REMOVED lines=13> */
.L_x_47891:
[----:B------:R-:W-:Y:S05]  /*19f80*/  BSYNC.RECONVERGENT B1 ;  /* 0x0000000000017941 */ /* 0x000fea0003800200 */
.L_x_47890:
        /* <DEDUP_REMOVED lines=43> */
.L_x_47888:
[----:B------:R-:W-:Y:S05]  /*1a240*/  BSYNC.RECONVERGENT B0 ;  /* 0x0000000000007941 */ /* 0x000fea0003800200 */
.L_x_47887:
        /* <DEDUP_REMOVED lines=15> */
.L_x_47894:
        /* <DEDUP_REMOVED lines=13> */
.L_x_47896:
[----:B------:R-:W-:Y:S05]  /*1a410*/  BSYNC.RECONVERGENT B1 ;  /* 0x0000000000017941 */ /* 0x000fea0003800200 */
.L_x_47895:
        /* <DEDUP_REMOVED lines=43> */
.L_x_47893:
[----:B------:R-:W-:Y:S05]  /*1a6d0*/  BSYNC.RECONVERGENT B0 ;  /* 0x0000000000007941 */ /* 0x000fea0003800200 */
.L_x_47892:
        /* <DEDUP_REMOVED lines=17> */
.L_x_47899:
        /* <DEDUP_REMOVED lines=15> */
.L_x_47901:
[----:B------:R-:W-:Y:S05]  /*1a8e0*/  BSYNC.RECONVERGENT B1 ;  /* 0x0000000000017941 */ /* 0x000fea0003800200 */
.L_x_47900:
        /* <DEDUP_REMOVED lines=43> */
.L_x_47898:
[----:B------:R-:W-:Y:S05]  /*1aba0*/  BSYNC.RECONVERGENT B0 ;  /* 0x0000000000007941 */ /* 0x000fea0003800200 */
.L_x_47897:
        /* <DEDUP_REMOVED lines=34> */
.L_x_47861:
        /* <DEDUP_REMOVED lines=16> */
.L_x_47905:
        /* <DEDUP_REMOVED lines=13> */
.L_x_47907:
[----:B------:R-:W-:Y:S05]  /*1afa0*/  BSYNC.RECONVERGENT B1 ;  /* 0x0000000000017941 */ /* 0x000fea0003800200 */
.L_x_47906:
        /* <DEDUP_REMOVED lines=42> */
.L_x_47904:
[----:B------:R-:W-:Y:S05]  /*1b250*/  BSYNC.RECONVERGENT B0 ;  /* 0x0000000000007941 */ /* 0x000fea0003800200 */
.L_x_47903:
        /* <DEDUP_REMOVED lines=16> */
.L_x_47910:
        /* <DEDUP_REMOVED lines=13> */
.L_x_47912:
[----:B------:R-:W-:Y:S05]  /*1b430*/  BSYNC.RECONVERGENT B1 ;  /* 0x0000000000017941 */ /* 0x000fea0003800200 */
.L_x_47911:
        /* <DEDUP_REMOVED lines=43> */
.L_x_47909:
[----:B------:R-:W-:Y:S05]  /*1b6f0*/  BSYNC.RECONVERGENT B0 ;  /* 0x0000000000007941 */ /* 0x000fea0003800200 */
.L_x_47908:
        /* <DEDUP_REMOVED lines=16> */
.L_x_47915:
        /* <DEDUP_REMOVED lines=13> */
.L_x_47917:
[----:B------:R-:W-:Y:S05]  /*1b8d0*/  BSYNC.RECONVERGENT B1 ;  /* 0x0000000000017941 */ /* 0x000fea0003800200 */
.L_x_47916:
        /* <DEDUP_REMOVED lines=43> */
.L_x_47914:
[----:B------:R-:W-:Y:S05]  /*1bb90*/  BSYNC.RECONVERGENT B0 ;  /* 0x0000000000007941 */ /* 0x000fea0003800200 */
.L_x_47913:
        /* <DEDUP_REMOVED lines=16> */
.L_x_47920:
        /* <DEDUP_REMOVED lines=13> */
.L_x_47922:
[----:B------:R-:W-:Y:S05]  /*1bd70*/  BSYNC.RECONVERGENT B1 ;  /* 0x0000000000017941 */ /* 0x000fea0003800200 */
.L_x_47921:
        /* <DEDUP_REMOVED lines=43> */
.L_x_47919:
[----:B------:R-:W-:Y:S05]  /*1c030*/  BSYNC.RECONVERGENT B0 ;  /* 0x0000000000007941 */ /* 0x000fea0003800200 */
.L_x_47918:
        /* <DEDUP_REMOVED lines=16> */
.L_x_47902:
        /* <DEDUP_REMOVED lines=28> */
.L_x_47923:
        /* <DEDUP_REMOVED lines=20> */
.L_x_47927:
        /* <DEDUP_REMOVED lines=13> */
.L_x_47929:
[----:B------:R-:W-:Y:S05]  /*1c510*/  BSYNC.RECONVERGENT B1 ;  /* 0x0000000000017941 */ /* 0x000fea0003800200 */
.L_x_47928:
        /* <DEDUP_REMOVED lines=42> */
.L_x_47926:
[----:B------:R-:W-:Y:S05]  /*1c7c0*/  BSYNC.RECONVERGENT B0 ;  /* 0x0000000000007941 */ /* 0x000fea0003800200 */
.L_x_47925:
        /* <DEDUP_REMOVED lines=17> */
.L_x_47932:
        /* <DEDUP_REMOVED lines=13> */
.L_x_47934:
[----:B------:R-:W-:Y:S05]  /*1c9b0*/  BSYNC.RECONVERGENT B1 ;  /* 0x0000000000017941 */ /* 0x000fea0003800200 */
.L_x_47933:
        /* <DEDUP_REMOVED lines=43> */
.L_x_47931:
[----:B------:R-:W-:Y:S05]  /*1cc70*/  BSYNC.RECONVERGENT B0 ;  /* 0x0000000000007941 */ /* 0x000fea0003800200 */
.L_x_47930:
        /* <DEDUP_REMOVED lines=15> */
.L_x_47937:
        /* <DEDUP_REMOVED lines=13> */
.L_x_47939:
[----:B------:R-:W-:Y:S05]  /*1ce40*/  BSYNC.RECONVERGENT B1 ;  /* 0x0000000000017941 */ /* 0x000fea0003800200 */
.L_x_47938:
        /* <DEDUP_REMOVED lines=43> */
.L_x_47936:
[----:B------:R-:W-:Y:S05]  /*1d100*/  BSYNC.RECONVERGENT B0 ;  /* 0x0000000000007941 */ /* 0x000fea0003800200 */
.L_x_47935:
        /* <DEDUP_REMOVED lines=17> */
.L_x_47942:
        /* <DEDUP_REMOVED lines=13> */
.L_x_47944:
[----:B------:R-:W-:Y:S05]  /*1d2f0*/  BSYNC.RECONVERGENT B1 ;  /* 0x0000000000017941 */ /* 0x000fea0003800200 */
.L_x_47943:
        /* <DEDUP_REMOVED lines=43> */
.L_x_47941:
[----:B------:R-:W-:Y:S05]  /*1d5b0*/  BSYNC.RECONVERGENT B0 ;  /* 0x0000000000007941 */ /* 0x000fea0003800200 */
.L_x_47940:
        /* <DEDUP_REMOVED lines=15> */
.L_x_47947:
        /* <DEDUP_REMOVED lines=13> */
.L_x_47949:
[----:B------:R-:W-:Y:S05]  /*1d780*/  BSYNC.RECONVERGENT B1 ;  /* 0x0000000000017941 */ /* 0x000fea0003800200 */
.L_x_47948:
        /* <DEDUP_REMOVED lines=43> */
.L_x_47946:
[----:B------:R-:W-:Y:S05]  /*1da40*/  BSYNC.RECONVERGENT B0 ;  /* 0x0000000000007941 */ /* 0x000fea0003800200 */
.L_x_47945:
        /* <DEDUP_REMOVED lines=17> */
.L_x_47952:
        /* <DEDUP_REMOVED lines=13> */
.L_x_47954:
[----:B------:R-:W-:Y:S05]  /*1dc30*/  BSYNC.RECONVERGENT B1 ;  /* 0x0000000000017941 */ /* 0x000fea0003800200 */
.L_x_47953:
        /* <DEDUP_REMOVED lines=43> */
.L_x_47951:
[----:B------:R-:W-:Y:S05]  /*1def0*/  BSYNC.RECONVERGENT B0 ;  /* 0x0000000000007941 */ /* 0x000fea0003800200 */
.L_x_47950:
        /* <DEDUP_REMOVED lines=15> */
.L_x_47957:
        /* <DEDUP_REMOVED lines=13> */
.L_x_47959:
[----:B------:R-:W-:Y:S05]  /*1e0c0*/  BSYNC.RECONVERGENT B1 ;  /* 0x0000000000017941 */ /* 0x000fea0003800200 */
.L_x_47958:
        /* <DEDUP_REMOVED lines=43> */
.L_x_47956:
[----:B------:R-:W-:Y:S05]  /*1e380*/  BSYNC.RECONVERGENT B0 ;  /* 0x0000000000007941 */ /* 0x000fea0003800200 */
.L_x_47955:
        /* <DEDUP_REMOVED lines=17> */
.L_x_47962:
        /* <DEDUP_REMOVED lines=15> */
.L_x_47964:
[----:B------:R-:W-:Y:S05]  /*1e590*/  BSYNC.RECONVERGENT B1 ;  /* 0x0000000000017941 */ /* 0x000fea0003800200 */
.L_x_47963:
        /* <DEDUP_REMOVED lines=43> */
.L_x_47961:
[----:B------:R-:W-:Y:S05]  /*1e850*/  BSYNC.RECONVERGENT B0 ;  /* 0x0000000000007941 */ /* 0x000fea0003800200 */
.L_x_47960:
[-C--:B------:R-:W-:Y:S01]  /*1e860*/  FMUL.FTZ R5, R52, R16.reuse ;  /* 0x0000001034057220 */ /* 0x080fe20000410000 */
[-C--:B------:R-:W-:Y:S01]  /*1e870*/  FSETP.GTU.FTZ.AND P6, PT, R2, R17.reuse, PT ;  /* 0x000000110200720b */ /* 0x080fe20003fdc000 */
[-C--:B------:R-:W-:Y:S01]  /*1e880*/  FMUL.FTZ R4, R53, R16.reuse ;  /* 0x0000001035047220 */ /* 0x080fe20000410000 */
[-C--:B------:R-:W-:Y:S01]  /*1e890*/  FMUL.FTZ R93, R54, R16.reuse ;  /* 0x00000010365d7220 */ /* 0x080fe20000410000 */
        /* <DEDUP_REMOVED lines=8> */
[----:B------:R-:W-:Y:S02]  /*1e920*/  FSETP.GTU.FTZ.AND P6, PT, R98, R17, PT ;  /* 0x000000116200720b */ /* 0x000fe40003fdc000 */
[----:B------:R-:W-:Y:S02]  /*1e930*/  FSEL R90, R90, RZ, P4 ;  /* 0x000000ff5a5a7208 */ /* 0x000fe40002000000 */
[----:B------:R-:W-:Y:S02]  /*1e940*/  FSEL R3, R93, RZ, !P6 ;  /* 0x000000ff5d037208 */ /* 0x000fe40007000000 */
[----:B------:R-:W-:-:S02]  /*1e950*/  SEL R95, RZ, 0x1, P6 ;  /* 0x00000001ff5f7807 */ /* 0x000fc40003000000 */
[----:B------:R-:W-:Y:S01]  /*1e960*/  FSETP.GTU.FTZ.AND P6, PT, R94, R17, PT ;  /* 0x000000115e00720b */ /* 0x000fe20003fdc000 */
[--C-:B------:R-:W-:Y:S01]  /*1e970*/  FADD.FTZ R90, R90, R3.reuse ;  /* 0x000000035a5a7221 */ /* 0x100fe20000010000 */
[----:B------:R-:W-:Y:S02]  /*1e980*/  FSEL R94, R91, RZ, P5 ;  /* 0x000000ff5b5e7208 */ /* 0x000fe40002800000 */
[----:B------:R-:W-:Y:S01]  /*1e990*/  FSEL R89, R89, RZ, P3 ;  /* 0x000000ff59597208 */ /* 0x000fe20001800000 */
[----:B------:R-:W-:Y:S01]  /*1e9a0*/  @P1 FADD.FTZ R90, R58, R90 ;  /* 0x0000005a3a5a1221 */ /* 0x000fe20000010000 */
[----:B------:R-:W-:Y:S02]  /*1e9b0*/  FSEL R93, R88, RZ, P2 ;  /* 0x000000ff585d7208 */ /* 0x000fe40001000000 */
[----:B------:R-:W-:Y:S01]  /*1e9c0*/  FSEL R91, R96, RZ, !P6 ;  /* 0x000000ff605b7208 */ /* 0x000fe20007000000 */
[----:B------:R-:W-:Y:S01]  /*1e9d0*/  FADD.FTZ R89, R89, R92 ;  /* 0x0000005c59597221 */ /* 0x000fe20000010000 */
[----:B------:R-:W-:Y:S01]  /*1e9e0*/  PRMT R3, R95, 0x7610, R3 ;  /* 0x000076105f037816 */ /* 0x000fe20000000003 */
[----:B------:R-:W-:Y:S01]  /*1e9f0*/  FADD.FTZ R88, R93, R2 ;  /* 0x000000025d587221 */ /* 0x000fe20000010000 */
[----:B------:R-:W-:Y:S01]  /*1ea00*/  SEL R2, RZ, 0x1, P6 ;  /* 0x00000001ff027807 */ /* 0x000fe20003000000 */
[----:B------:R-:W-:Y:S01]  /*1ea10*/  FADD.FTZ R91, R91, R94 ;  /* 0x0000005e5b5b7221 */ /* 0x000fe20000010000 */
[----:B------:R-:W-:Y:S01]  /*1ea20*/  @P1 FADD.FTZ R89, R57, R89 ;  /* 0x0000005939591221 */ /* 0x000fe20000010000 */
[----:B------:R-:W-:-:S02]  /*1ea30*/  @P1 FADD.FTZ R88, R56, R88 ;  /* 0x0000005838581221 */ /* 0x000fc40000010000 */
[----:B------:R-:W-:Y:S01]  /*1ea40*/  @P1 FADD.FTZ R91, R59, R91 ;  /* 0x0000005b3b5b1221 */ /* 0x000fe20000010000 */
[----:B------:R-:W-:Y:S06]  /*1ea50*/  BRA `(.L_x_47965) ;  /* 0x0000001000dc7947 */ /* 0x000fec0003800000 */
.L_x_47924:
        /* <DEDUP_REMOVED lines=16> */
.L_x_47968:
        /* <DEDUP_REMOVED lines=13> */
.L_x_47970:
[----:B------:R-:W-:Y:S05]  /*1ec30*/  BSYNC.RECONVERGENT B1 ;  /* 0x0000000000017941 */ /* 0x000fea0003800200 */
.L_x_47969:
        /* <DEDUP_REMOVED lines=42> */
.L_x_47967:
[----:B------:R-:W-:Y:S05]  /*1eee0*/  BSYNC.RECONVERGENT B0 ;  /* 0x0000000000007941 */ /* 0x000fea0003800200 */
.L_x_47966:
        /* <DEDUP_REMOVED lines=16> */
.L_x_47973:
        /* <DEDUP_REMOVED lines=13> */
.L_x_47975:
[----:B------:R-:W-:Y:S05]  /*1f0c0*/  BSYNC.RECONVERGENT B1 ;  /* 0x0000000000017941 */ /* 0x000fea0003800200 */
.L_x_47974:
        /* <DEDUP_REMOVED lines=43> */
.L_x_47972:
[----:B------:R-:W-:Y:S05]  /*1f380*/  BSYNC.RECONVERGENT B0 ;  /* 0x0000000000007941 */ /* 0x000fea0003800200 */
.L_x_47971:
        /* <DEDUP_REMOVED lines=16> */
.L_x_47978:
        /* <DEDUP_REMOVED lines=13> */
.L_x_47980:
[----:B------:R-:W-:Y:S05]  /*1f560*/  BSYNC.RECONVERGENT B1 ;  /* 0x0000000000017941 */ /* 0x000fea0003800200 */
.L_x_47979:
        /* <DEDUP_REMOVED lines=43> */
.L_x_47977:
[----:B------:R-:W-:Y:S05]  /*1f820*/  BSYNC.RECONVERGENT B0 ;  /* 0x0000000000007941 */ /* 0x000fea0003800200 */
.L_x_47976:
        /* <DEDUP_REMOVED lines=16> */
.L_x_47983:
        /* <DEDUP_REMOVED lines=13> */
.L_x_47985:
[----:B------:R-:W-:Y:S05]  /*1fa00*/  BSYNC.RECONVERGENT B1 ;  /* 0x0000000000017941 */ /* 0x000fea0003800200 */
.L_x_47984:
        /* <DEDUP_REMOVED lines=43> */
.L_x_47982:
[----:B------:R-:W-:Y:S05]  /*1fcc0*/  BSYNC.RECONVERGENT B0 ;  /* 0x0000000000007941 */ /* 0x000fea0003800200 */
.L_x_47981:
        /* <DEDUP_REMOVED lines=16> */
.L_x_47965:
        /* <DEDUP_REMOVED lines=28> */
.L_x_47986:
        /* <DEDUP_REMOVED lines=20> */
.L_x_47990:
        /* <DEDUP_REMOVED lines=13> */
.L_x_47992:
[----:B------:R-:W-:Y:S05]  /*201a0*/  BSYNC.RECONVERGENT B1 ;  /* 0x0000000000017941 */ /* 0x000fea0003800200 */
.L_x_47991:
        /* <DEDUP_REMOVED lines=42> */
.L_x_47989:
[----:B------:R-:W-:Y:S05]  /*20450*/  BSYNC.RECONVERGENT B0 ;  /* 0x0000000000007941 */ /* 0x000fea0003800200 */
.L_x_47988:
        /* <DEDUP_REMOVED lines=17> */
.L_x_47995:
        /* <DEDUP_REMOVED lines=13> */
.L_x_47997:
[----:B------:R-:W-:Y:S05]  /*20640*/  BSYNC.RECONVERGENT B1 ;  /* 0x0000000000017941 */ /* 0x000fea0003800200 */
.L_x_47996:
        /* <DEDUP_REMOVED lines=43> */
.L_x_47994:
[----:B------:R-:W-:Y:S05]  /*20900*/  BSYNC.RECONVERGENT B0 ;  /* 0x0000000000007941 */ /* 0x000fea0003800200 */
.L_x_47993:
        /* <DEDUP_REMOVED lines=15> */
.L_x_48000:
        /* <DEDUP_REMOVED lines=13> */
.L_x_48002:
[----:B------:R-:W-:Y:S05]  /*20ad0*/  BSYNC.RECONVERGENT B1 ;  /* 0x0000000000017941 */ /* 0x000fea0003800200 */
.L_x_48001:
        /* <DEDUP_REMOVED lines=43> */
.L_x_47999:
[----:B------:R-:W-:Y:S05]  /*20d90*/  BSYNC.RECONVERGENT B0 ;  /* 0x0000000000007941 */ /* 0x000fea0003800200 */
.L_x_47998:
        /* <DEDUP_REMOVED lines=17> */
.L_x_48005:
        /* <DEDUP_REMOVED lines=13> */
.L_x_48007:
[----:B------:R-:W-:Y:S05]  /*20f80*/  BSYNC.RECONVERGENT B1 ;  /* 0x0000000000017941 */ /* 0x000fea0003800200 */
.L_x_48006:
        /* <DEDUP_REMOVED lines=43> */
.L_x_48004:
[----:B------:R-:W-:Y:S05]  /*21240*/  BSYNC.RECONVERGENT B0 ;  /* 0x0000000000007941 */ /* 0x000fea0003800200 */
.L_x_48003:
        /* <DEDUP_REMOVED lines=15> */
.L_x_48010:
        /* <DEDUP_REMOVED lines=13> */
.L_x_48012:
[----:B------:R-:W-:Y:S05]  /*21410*/  BSYNC.RECONVERGENT B1 ;  /* 0x0000000000017941 */ /* 0x000fea0003800200 */
.L_x_48011:
        /* <DEDUP_REMOVED lines=43> */
.L_x_48009:
[----:B------:R-:W-:Y:S05]  /*216d0*/  BSYNC.RECONVERGENT B0 ;  /* 0x0000000000007941 */ /* 0x000fea0003800200 */
.L_x_48008:
        /* <DEDUP_REMOVED lines=17> */
.L_x_48015:
        /* <DEDUP_REMOVED lines=13> */
.L_x_48017:
[----:B------:R-:W-:Y:S05]  /*218c0*/  BSYNC.RECONVERGENT B1 ;  /* 0x0000000000017941 */ /* 0x000fea0003800200 */
.L_x_48016:
        /* <DEDUP_REMOVED lines=43> */
.L_x_48014:
[----:B------:R-:W-:Y:S05]  /*21b80*/  BSYNC.RECONVERGENT B0 ;  /* 0x0000000000007941 */ /* 0x000fea0003800200 */
.L_x_48013:
        /* <DEDUP_REMOVED lines=15> */
.L_x_48020:
        /* <DEDUP_REMOVED lines=13> */
.L_x_48022:
[----:B------:R-:W-:Y:S05]  /*21d50*/  BSYNC.RECONVERGENT B1 ;  /* 0x0000000000017941 */ /* 0x000fea0003800200 */
.L_x_48021:
        /* <DEDUP_REMOVED lines=43> */
.L_x_48019:
[----:B------:R-:W-:Y:S05]  /*22010*/  BSYNC.RECONVERGENT B0 ;  /* 0x0000000000007941 */ /* 0x000fea0003800200 */
.L_x_48018:
        /* <DEDUP_REMOVED lines=17> */
.L_x_48025:
        /* <DEDUP_REMOVED lines=15> */
.L_x_48027:
[----:B------:R-:W-:Y:S05]  /*22220*/  BSYNC.RECONVERGENT B1 ;  /* 0x0000000000017941 */ /* 0x000fea0003800200 */
.L_x_48026:
        /* <DEDUP_REMOVED lines=43> */
.L_x_48024:
[----:B------:R-:W-:Y:S05]  /*224e0*/  BSYNC.RECONVERGENT B0 ;  /* 0x0000000000007941 */ /* 0x000fea0003800200 */
.L_x_48023:
        /* <DEDUP_REMOVED lines=17> */
[----:B------:R-:W-:Y:S01]  /*22600*/  FADD.FTZ R94, R94, R97 ;  /* 0x000000615e5e7221 */ /* 0x000fe20000010000 */
[----:B------:R-:W-:Y:S02]  /*22610*/  FSEL R98, R95, RZ, P5 ;  /* 0x000000ff5f627208 */ /* 0x000fe40002800000 */
[----:B------:R-:W-:Y:S01]  /*22620*/  FSEL R93, R93, RZ, P3 ;  /* 0x000000ff5d5d7208 */ /* 0x000fe20001800000 */
[----:B------:R-:W-:Y:S01]  /*22630*/  @P1 FADD.FTZ R94, R58, R94 ;  /* 0x0000005e3a5e1221 */ /* 0x000fe20000010000 */
[----:B------:R-:W-:Y:S02]  /*22640*/  FSEL R99, R92, RZ, P2 ;  /* 0x000000ff5c637208 */ /* 0x000fe40001000000 */
[----:B------:R-:W-:Y:S01]  /*22650*/  FSEL R95, R100, RZ, !P6 ;  /* 0x000000ff645f7208 */ /* 0x000fe20007000000 */
[----:B------:R-:W-:Y:S02]  /*22660*/  FADD.FTZ R93, R93, R96 ;  /* 0x000000605d5d7221 */ /* 0x000fe40000010000 */
[----:B------:R-:W-:Y:S01]  /*22670*/  FADD.FTZ R92, R99, R2 ;  /* 0x00000002635c7221 */ /* 0x000fe20000010000 */
[----:B------:R-:W-:Y:S01]  /*22680*/  SEL R2, RZ, 0x1, P6 ;  /* 0x00000001ff027807 */ /* 0x000fe20003000000 */
[----:B------:R-:W-:Y:S01]  /*22690*/  FADD.FTZ R95, R95, R98 ;  /* 0x000000625f5f7221 */ /* 0x000fe20000010000 */
[----:B------:R-:W-:Y:S01]  /*226a0*/  @P1 FADD.FTZ R93, R57, R93 ;  /* 0x0000005d395d1221 */ /* 0x000fe20000010000 */
[----:B------:R-:W-:-:S02]  /*226b0*/  @P1 FADD.FTZ R92, R56, R92 ;  /* 0x0000005c385c1221 */ /* 0x000fc40000010000 */
[----:B------:R-:W-:Y:S01]  /*226c0*/  @P1 FADD.FTZ R95, R59, R95 ;  /* 0x0000005f3b5f1221 */ /* 0x000fe20000010000 */
[----:B------:R-:W-:Y:S06]  /*226d0*/  BRA `(.L_x_48028) ;  /* 0x0000001000dc7947 */ /* 0x000fec0003800000 */
.L_x_47987:
        /* <DEDUP_REMOVED lines=16> */
.L_x_48031:
        /* <DEDUP_REMOVED lines=13> */
.L_x_48033:
[----:B------:R-:W-:Y:S05]  /*228b0*/  BSYNC.RECONVERGENT B1 ;  /* 0x0000000000017941 */ /* 0x000fea0003800200 */
.L_x_48032:
        /* <DEDUP_REMOVED lines=42> */
.L_x_48030:
[----:B------:R-:W-:Y:S05]  /*22b60*/  BSYNC.RECONVERGENT B0 ;  /* 0x0000000000007941 */ /* 0x000fea0003800200 */
.L_x_48029:
        /* <DEDUP_REMOVED lines=16> */
.L_x_48036:
        /* <DEDUP_REMOVED lines=13> */
.L_x_48038:
[----:B------:R-:W-:Y:S05]  /*22d40*/  BSYNC.RECONVERGENT B1 ;  /* 0x0000000000017941 */ /* 0x000fea0003800200 */
.L_x_48037:
        /* <DEDUP_REMOVED lines=43> */
.L_x_48035:
[----:B------:R-:W-:Y:S05]  /*23000*/  BSYNC.RECONVERGENT B0 ;  /* 0x0000000000007941 */ /* 0x000fea0003800200 */
.L_x_48034:
        /* <DEDUP_REMOVED lines=16> */
.L_x_48041:
        /* <DEDUP_REMOVED lines=13> */
.L_x_48043:
[----:B------:R-:W-:Y:S05]  /*231e0*/  BSYNC.RECONVERGENT B1 ;  /* 0x0000000000017941 */ /* 0x000fea0003800200 */
.L_x_48042:
        /* <DEDUP_REMOVED lines=43> */
.L_x_48040:
[----:B------:R-:W-:Y:S05]  /*234a0*/  BSYNC.RECONVERGENT B0 ;  /* 0x0000000000007941 */ /* 0x000fea0003800200 */
.L_x_48039:
        /* <DEDUP_REMOVED lines=16> */
.L_x_48046:
        /* <DEDUP_REMOVED lines=13> */
.L_x_48048:
[----:B------:R-:W-:Y:S05]  /*23680*/  BSYNC.RECONVERGENT B1 ;  /* 0x0000000000017941 */ /* 0x000fea0003800200 */
.L_x_48047:
        /* <DEDUP_REMOVED lines=43> */
.L_x_48045:
[----:B------:R-:W-:Y:S05]  /*23940*/  BSYNC.RECONVERGENT B0 ;  /* 0x0000000000007941 */ /* 0x000fea0003800200 */
.L_x_48044:
        /* <DEDUP_REMOVED lines=16> */
.L_x_48028:
        /* <DEDUP_REMOVED lines=28> */
.L_x_48049:
        /* <DEDUP_REMOVED lines=20> */
.L_x_48053:
        /* <DEDUP_REMOVED lines=13> */
.L_x_48055:
[----:B------:R-:W-:Y:S05]  /*23e20*/  BSYNC.RECONVERGENT B1 ;  /* 0x0000000000017941 */ /* 0x000fea0003800200 */
.L_x_48054:
        /* <DEDUP_REMOVED lines=42> */
.L_x_48052:
[----:B------:R-:W-:Y:S05]  /*240d0*/  BSYNC.RECONVERGENT B0 ;  /* 0x0000000000007941 */ /* 0x000fea0003800200 */
.L_x_48051:
        /* <DEDUP_REMOVED lines=17> */
.L_x_48058:
        /* <DEDUP_REMOVED lines=13> */
.L_x_48060:
[----:B------:R-:W-:Y:S05]  /*242c0*/  BSYNC.RECONVERGENT B1 ;  /* 0x0000000000017941 */ /* 0x000fea0003800200 */
.L_x_48059:
        /* <DEDUP_REMOVED lines=43> */
.L_x_48057:
[----:B------:R-:W-:Y:S05]  /*24580*/  BSYNC.RECONVERGENT B0 ;  /* 0x0000000000007941 */ /* 0x000fea0003800200 */
.L_x_48056:
        /* <DEDUP_REMOVED lines=15> */
.L_x_48063:
        /* <DEDUP_REMOVED lines=13> */
.L_x_48065:
[----:B------:R-:W-:Y:S05]  /*24750*/  BSYNC.RECONVERGENT B1 ;  /* 0x0000000000017941 */ /* 0x000fea0003800200 */
.L_x_48064:
        /* <DEDUP_REMOVED lines=43> */
.L_x_48062:
[----:B------:R-:W-:Y:S05]  /*24a10*/  BSYNC.RECONVERGENT B0 ;  /* 0x0000000000007941 */ /* 0x000fea0003800200 */
.L_x_48061:
        /* <DEDUP_REMOVED lines=17> */
.L_x_48068:
        /* <DEDUP_REMOVED lines=13> */
.L_x_48070:
[----:B------:R-:W-:Y:S05]  /*24c00*/  BSYNC.RECONVERGENT B1 ;  /* 0x0000000000017941 */ /* 0x000fea0003800200 */
.L_x_48069:
        /* <DEDUP_REMOVED lines=43> */
.L_x_48067:
[----:B------:R-:W-:Y:S05]  /*24ec0*/  BSYNC.RECONVERGENT B0 ;  /* 0x0000000000007941 */ /* 0x000fea0003800200 */
.L_x_48066:
        /* <DEDUP_REMOVED lines=15> */
.L_x_48073:
        /* <DEDUP_REMOVED lines=13> */
.L_x_48075:
[----:B------:R-:W-:Y:S05]  /*25090*/  BSYNC.RECONVERGENT B1 ;  /* 0x0000000000017941 */ /* 0x000fea0003800200 */
.L_x_48074:
        /* <DEDUP_REMOVED lines=43> */
.L_x_48072:
[----:B------:R-:W-:Y:S05]  /*25350*/  BSYNC.RECONVERGENT B0 ;  /* 0x0000000000007941 */ /* 0x000fea0003800200 */
.L_x_48071:
        /* <DEDUP_REMOVED lines=17> */
.L_x_48078:
        /* <DEDUP_REMOVED lines=13> */
.L_x_48080:
[----:B------:R-:W-:Y:S05]  /*25540*/  BSYNC.RECONVERGENT B1 ;  /* 0x0000000000017941 */ /* 0x000fea0003800200 */
.L_x_48079:
        /* <DEDUP_REMOVED lines=43> */
.L_x_48077:
[----:B------:R-:W-:Y:S05]  /*25800*/  BSYNC.RECONVERGENT B0 ;  /* 0x0000000000007941 */ /* 0x000fea0003800200 */
.L_x_48076:
        /* <DEDUP_REMOVED lines=15> */
.L_x_48083:
        /* <DEDUP_REMOVED lines=13> */
.L_x_48085:
[----:B------:R-:W-:Y:S05]  /*259d0*/  BSYNC.RECONVERGENT B1 ;  /* 0x0000000000017941 */ /* 0x000fea0003800200 */
.L_x_48084:
        /* <DEDUP_REMOVED lines=43> */
.L_x_48082:
[----:B------:R-:W-:Y:S05]  /*25c90*/  BSYNC.RECONVERGENT B0 ;  /* 0x0000000000007941 */ /* 0x000fea0003800200 */
.L_x_48081:
        /* <DEDUP_REMOVED lines=17> */
.L_x_48088:
        /* <DEDUP_REMOVED lines=15> */
.L_x_48090:
[----:B------:R-:W-:Y:S05]  /*25ea0*/  BSYNC.RECONVERGENT B1 ;  /* 0x0000000000017941 */ /* 0x000fea0003800200 */
.L_x_48089:
        /* <DEDUP_REMOVED lines=43> */
.L_x_48087:
[----:B------:R-:W-:Y:S05]  /*26160*/  BSYNC.RECONVERGENT B0 ;  /* 0x0000000000007941 */ /* 0x000fea0003800200 */
.L_x_48086:
        /* <DEDUP_REMOVED lines=21> */
[----:B------:R-:W-:Y:S01]  /*262c0*/  FSEL R99, R99, RZ, P5 ;  /* 0x000000ff63637208 */ /* 0x000fe20002800000 */
[----:B------:R-:W-:Y:S01]  /*262d0*/  FADD.FTZ R97, R97, R100 ;  /* 0x0000006461617221 */ /* 0x000fe20000010000 */
[----:B------:R-:W-:Y:S01]  /*262e0*/  FSEL R104, R101, RZ, !P6 ;  /* 0x000000ff65687208 */ /* 0x000fe20007000000 */
[----:B------:R-:W-:Y:S01]  /*262f0*/  FADD.FTZ R96, R103, R2 ;  /* 0x0000000267607221 */ /* 0x000fe20000010000 */
[----:B------:R-:W-:Y:S01]  /*26300*/  SEL R2, RZ, 0x1, P6 ;  /* 0x00000001ff027807 */ /* 0x000fe20003000000 */
[----:B------:R-:W-:-:S02]  /*26310*/  @P1 FADD.FTZ R97, R57, R97 ;  /* 0x0000006139611221 */ /* 0x000fc40000010000 */
[----:B------:R-:W-:Y:S01]  /*26320*/  FADD.FTZ R99, R104, R99 ;  /* 0x0000006368637221 */ /* 0x000fe20000010000 */
[----:B------:R-:W-:-:S03]  /*26330*/  @P1 FADD.FTZ R96, R56, R96 ;  /* 0x0000006038601221 */ /* 0x000fc60000010000 */
[----:B------:R-:W-:Y:S01]  /*26340*/  @P1 FADD.FTZ R99, R59, R99 ;  /* 0x000000633b631221 */ /* 0x000fe20000010000 */
[----:B------:R-:W-:Y:S06]  /*26350*/  BRA `(.L_x_48091) ;  /* 0x0000001000dc7947 */ /* 0x000fec0003800000 */
.L_x_48050:
        /* <DEDUP_REMOVED lines=16> */
.L_x_48094:
        /* <DEDUP_REMOVED lines=13> */
.L_x_48096:
[----:B------:R-:W-:Y:S05]  /*26530*/  BSYNC.RECONVERGENT B1 ;  /* 0x0000000000017941 */ /* 0x000fea0003800200 */
.L_x_48095:
        /* <DEDUP_REMOVED lines=42> */
.L_x_48093:
[----:B------:R-:W-:Y:S05]  /*267e0*/  BSYNC.RECONVERGENT B0 ;  /* 0x0000000000007941 */ /* 0x000fea0003800200 */
.L_x_48092:
        /* <DEDUP_REMOVED lines=16> */
.L_x_48099:
        /* <DEDUP_REMOVED lines=13> */
.L_x_48101:
[----:B------:R-:W-:Y:S05]  /*269c0*/  BSYNC.RECONVERGENT B1 ;  /* 0x0000000000017941 */ /* 0x000fea0003800200 */
.L_x_48100:
        /* <DEDUP_REMOVED lines=43> */
.L_x_48098:
[----:B------:R-:W-:Y:S05]  /*26c80*/  BSYNC.RECONVERGENT B0 ;  /* 0x0000000000007941 */ /* 0x000fea0003800200 */
.L_x_48097:
        /* <DEDUP_REMOVED lines=16> */
.L_x_48104:
        /* <DEDUP_REMOVED lines=13> */
.L_x_48106:
[----:B------:R-:W-:Y:S05]  /*26e60*/  BSYNC.RECONVERGENT B1 ;  /* 0x0000000000017941 */ /* 0x000fea0003800200 */
.L_x_48105:
        /* <DEDUP_REMOVED lines=43> */
.L_x_48103:
[----:B------:R-:W-:Y:S05]  /*27120*/  BSYNC.RECONVERGENT B0 ;  /* 0x0000000000007941 */ /* 0x000fea0003800200 */
.L_x_48102:
        /* <DEDUP_REMOVED lines=16> */
.L_x_48109:
        /* <DEDUP_REMOVED lines=13> */
.L_x_48111:
[----:B------:R-:W-:Y:S05]  /*27300*/  BSYNC.RECONVERGENT B1 ;  /* 0x0000000000017941 */ /* 0x000fea0003800200 */
.L_x_48110:
        /* <DEDUP_REMOVED lines=43> */
.L_x_48108:
[----:B------:R-:W-:Y:S05]  /*275c0*/  BSYNC.RECONVERGENT B0 ;  /* 0x0000000000007941 */ /* 0x000fea0003800200 */
.L_x_48107:
        /* <DEDUP_REMOVED lines=16> */
.L_x_48091:
        /* <DEDUP_REMOVED lines=28> */
.L_x_48112:
        /* <DEDUP_REMOVED lines=20> */
.L_x_48116:
        /* <DEDUP_REMOVED lines=13> */
.L_x_48118:
[----:B------:R-:W-:Y:S05]  /*27aa0*/  BSYNC.RECONVERGENT B1 ;  /* 0x0000000000017941 */ /* 0x000fea0003800200 */
.L_x_48117:
        /* <DEDUP_REMOVED lines=42> */
.L_x_48115:
[----:B------:R-:W-:Y:S05]  /*27d50*/  BSYNC.RECONVERGENT B0 ;  /* 0x0000000000007941 */ /* 0x000fea0003800200 */
.L_x_48114:
        /* <DEDUP_REMOVED lines=17> */
.L_x_48121:
        /* <DEDUP_REMOVED lines=13> */
.L_x_48123:
[----:B------:R-:W-:Y:S05]  /*27f40*/  BSYNC.RECONVERGENT B1 ;  /* 0x0000000000017941 */ /* 0x000fea0003800200 */
.L_x_48122:
        /* <DEDUP_REMOVED lines=43> */
.L_x_48120:
[----:B------:R-:W-:Y:S05]  /*28200*/  BSYNC.RECONVERGENT B0 ;  /* 0x0000000000007941 */ /* 0x000fea0003800200 */
.L_x_48119:
        /* <DEDUP_REMOVED lines=15> */
.L_x_48126:
        /* <DEDUP_REMOVED lines=13> */
.L_x_48128:
[----:B------:R-:W-:Y:S05]  /*283d0*/  BSYNC.RECONVERGENT B1 ;  /* 0x0000000000017941 */ /* 0x000fea0003800200 */
.L_x_48127:
        /* <DEDUP_REMOVED lines=43> */
.L_x_48125:
[----:B------:R-:W-:Y:S05]  /*28690*/  BSYNC.RECONVERGENT B0 ;  /* 0x0000000000007941 */ /* 0x000fea0003800200 */
.L_x_48124:
        /* <DEDUP_REMOVED lines=17> */
.L_x_48131:
        /* <DEDUP_REMOVED lines=13> */
.L_x_48133:
[----:B------:R-:W-:Y:S05]  /*28880*/  BSYNC.RECONVERGENT B1 ;  /* 0x0000000000017941 */ /* 0x000fea0003800200 */
.L_x_48132:
        /* <DEDUP_REMOVED lines=43> */
.L_x_48130:
[----:B------:R-:W-:Y:S05]  /*28b40*/  BSYNC.RECONVERGENT B0 ;  /* 0x0000000000007941 */ /* 0x000fea0003800200 */
.L_x_48129:
        /* <DEDUP_REMOVED lines=15> */
.L_x_48136:
        /* <DEDUP_REMOVED lines=13> */
.L_x_48138:
[----:B------:R-:W-:Y:S05]  /*28d10*/  BSYNC.RECONVERGENT B1 ;  /* 0x0000000000017941 */ /* 0x000fea0003800200 */
.L_x_48137:
        /* <DEDUP_REMOVED lines=43> */
.L_x_48135:
[----:B------:R-:W-:Y:S05]  /*28fd0*/  BSYNC.RECONVERGENT B0 ;  /* 0x0000000000007941 */ /* 0x000fea0003800200 */
.L_x_48134:
        /* <DEDUP_REMOVED lines=17> */
.L_x_48141:
        /* <DEDUP_REMOVED lines=13> */
.L_x_48143:
[----:B------:R-:W-:Y:S05]  /*291c0*/  BSYNC.RECONVERGENT B1 ;  /* 0x0000000000017941 */ /* 0x000fea0003800200 */
.L_x_48142:
        /* <DEDUP_REMOVED lines=43> */
.L_x_48140:
[----:B------:R-:W-:Y:S05]  /*29480*/  BSYNC.RECONVERGENT B0 ;  /* 0x0000000000007941 */ /* 0x000fea0003800200 */
.L_x_48139:
        /* <DEDUP_REMOVED lines=15> */
.L_x_48146:
        /* <DEDUP_REMOVED lines=13> */
.L_x_48148:
[----:B------:R-:W-:Y:S05]  /*29650*/  BSYNC.RECONVERGENT B1 ;  /* 0x0000000000017941 */ /* 0x000fea0003800200 */
.L_x_48147:
        /* <DEDUP_REMOVED lines=43> */
.L_x_48145:
[----:B------:R-:W-:Y:S05]  /*29910*/  BSYNC.RECONVERGENT B0 ;  /* 0x0000000000007941 */ /* 0x000fea0003800200 */
.L_x_48144:
        /* <DEDUP_REMOVED lines=17> */
.L_x_48151:
        /* <DEDUP_REMOVED lines=15> */
.L_x_48153:
[----:B------:R-:W-:Y:S05]  /*29b20*/  BSYNC.RECONVERGENT B1 ;  /* 0x0000000000017941 */ /* 0x000fea0003800200 */
.L_x_48152:
        /* <DEDUP_REMOVED lines=43> */
.L_x_48150:
[----:B------:R-:W-:Y:S05]  /*29de0*/  BSYNC.RECONVERGENT B0 ;  /* 0x0000000000007941 */ /* 0x000fea0003800200 */
.L_x_48149:
[-C--:B------:R-:W-:Y:S01]  /*29df0*/  FMUL.FTZ R5, R52, R16.reuse ;  /* 0x0000001034057220 */ /* 0x080fe20000410000 */
[-C--:B------:R-:W-:Y:S01]  /*29e00*/  FSETP.GTU.FTZ.AND P6, PT, R2, R17.reuse, PT ;  /* 0x000000110200720b */ /* 0x080fe20003fdc000 */
[-C--:B------:R-:W-:Y:S01]  /*29e10*/  FMUL.FTZ R4, R53, R16.reuse ;  /* 0x0000001035047220 */ /* 0x080fe20000410000 */
[----:B------:R-:W-:Y:S01]  /*29e20*/  FMUL.FTZ R106, R54, R16 ;  /* 0x00000010366a7220 */ /* 0x000fe20000410000 */
[----:B------:R-:W-:Y:S02]  /*29e30*/  FSEL R102, R102, RZ, P4 ;  /* 0x000000ff66667208 */ /* 0x000fe40002000000 */
[----:B------:R-:W-:Y:S02]  /*29e40*/  FSEL R2, R5, RZ, !P6 ;  /* 0x000000ff05027208 */ /* 0x000fe40007000000 */
[----:B------:R-:W-:Y:S02]  /*29e50*/  SEL R5, RZ, 0x1, P6 ;  /* 0x00000001ff057807 */ /* 0x000fe40003000000 */
[----:B------:R-:W-:-:S02]  /*29e60*/  FSETP.GTU.FTZ.AND P6, PT, R3, R17, PT ;  /* 0x000000110300720b */ /* 0x000fc40003fdc000 */
[----:B------:R-:W-:Y:S02]  /*29e70*/  I2FP.F32.U32 R3, R104 ;  /* 0x0000006800037245 */ /* 0x000fe40000201000 */
[----:B------:R-:W-:Y:S02]  /*29e80*/  FSEL R104, R4, RZ, !P6 ;  /* 0x000000ff04687208 */ /* 0x000fe40007000000 */
[----:B------:R-:W-:Y:S01]  /*29e90*/  SEL R4, RZ, 0x1, P6 ;  /* 0x00000001ff047807 */ /* 0x000fe20003000000 */
[----:B------:R-:W-:Y:S01]  /*29ea0*/  FFMA.FTZ R105, R3, R172, 1.1641532182693481445e-10 ;  /* 0x2f00000003697423 */ /* 0x000fe200000100ac */
[----:B------:R-:W-:Y:S02]  /*29eb0*/  FSETP.GTU.FTZ.AND P6, PT, R110, R17, PT ;  /* 0x000000116e00720b */ /* 0x000fe40003fdc000 */
[----:B------:R-:W-:Y:S02]  /*29ec0*/  FSEL R101, R101, RZ, P3 ;  /* 0x000000ff65657208 */ /* 0x000fe40001800000 */
[----:B------:R-:W-:-:S02]  /*29ed0*/  FSEL R106, R106, RZ, !P6 ;  /* 0x000000ff6a6a7208 */ /* 0x000fc40007000000 */
[----:B------:R-:W-:Y:S01]  /*29ee0*/  SEL R3, RZ, 0x1, P6 ;  /* 0x00000001ff037807 */ /* 0x000fe20003000000 */
[----:B------:R-:W-:Y:S01]  /*29ef0*/  FADD.FTZ R101, R101, R104 ;  /* 0x0000006865657221 */ /* 0x000fe20000010000 */
[----:B------:R-:W-:Y:S01]  /*29f00*/  FSETP.GTU.FTZ.AND P6, PT, R105, R17, PT ;  /* 0x000000116900720b */ /* 0x000fe20003fdc000 */
[----:B------:R-:W-:Y:S01]  /*29f10*/  FMUL.FTZ R105, R55, R16 ;  /* 0x0000001037697220 */ /* 0x000fe20000410000 */
[----:B------:R-:W-:Y:S01]  /*29f20*/  FSEL R100, R100, RZ, P2 ;  /* 0x000000ff64647208 */ /* 0x000fe20001000000 */
[----:B------:R-:W-:Y:S01]  /*29f30*/  FADD.FTZ R102, R102, R106 ;  /* 0x0000006a66667221 */ /* 0x000fe20000010000 */
[----:B------:R-:W-:Y:S01]  /*29f40*/  FSEL R103, R103, RZ, P5 ;  /* 0x000000ff67677208 */ /* 0x000fe20002800000 */
[----:B------:R-:W-:Y:S01]  /*29f50*/  @P1 FADD.FTZ R101, R57, R101 ;  /* 0x0000006539651221 */ /* 0x000fe20000010000 */
        /* <DEDUP_REMOVED lines=8> */
.L_x_48113:
        /* <DEDUP_REMOVED lines=16> */
.L_x_48157:
        /* <DEDUP_REMOVED lines=13> */
.L_x_48159:
[----:B------:R-:W-:Y:S05]  /*2a1b0*/  BSYNC.RECONVERGENT B1 ;  /* 0x0000000000017941 */ /* 0x000fea0003800200 */
.L_x_48158:
[----:B------:R-:W-:Y:S01]  /*2a1c0*/  IMAD.WIDE.U32 R108, R9, -0x326172a9, RZ ;  /* 0xcd9e8d57096c7825 */ /* 0x000fe200078e00ff */
[----:B-1----:R-:W-:-:S04]  /*2a1d0*/  LOP3.LUT R106, R7, UR7, R105, 0x96, !PT ;  /* 0x00000007076a7c12 */ /* 0x002fc8000f8e9669 */
        /* <DEDUP_REMOVED lines=39> */
[----:B------:R-:W-:-:S07]  /*2a450*/  HFMA2 R104, -RZ, RZ, 0, 0 ;  /* 0x00000000ff687431 */ /* 0x000fce00000001ff */
.L_x_48156:
[----:B------:R-:W-:Y:S05]  /*2a460*/  BSYNC.RECONVERGENT B0 ;  /* 0x0000000000007941 */ /* 0x000fea0003800200 */
.L_x_48155:
[----:B------:R-:W-:Y:S01]  /*2a470*/  ISETP.NE.AND P3, PT, R104, 0x1, PT ;  /* 0x000000016800780c */ /* 0x000fe20003f65270 */
[----:B------:R-:W-:Y:S01]  /*2a480*/  BSSY.RECONVERGENT B0, `(.L_x_48160) ;  /* 0x0000048000007945 */ /* 0x000fe20003800200 */
[----:B------:R-:W-:-:S05]  /*2a490*/  I2FP.F32.U32 R105, R105 ;  /* 0x0000006900697245 */ /* 0x000fca0000201000 */
[----:B-1----:R-:W-:Y:S01]  /*2a4a0*/  FFMA.FTZ R106, R105, R172, 1.1641532182693481445e-10 ;  /* 0x2f000000696a7423 */ /* 0x002fe200000100ac */
        /* <DEDUP_REMOVED lines=12> */
.L_x_48162:
        /* <DEDUP_REMOVED lines=13> */
.L_x_48164:
[----:B------:R-:W-:Y:S05]  /*2a640*/  BSYNC.RECONVERGENT B1 ;  /* 0x0000000000017941 */ /* 0x000fea0003800200 */
.L_x_48163:
        /* <DEDUP_REMOVED lines=43> */
.L_x_48161:
[----:B------:R-:W-:Y:S05]  /*2a900*/  BSYNC.RECONVERGENT B0 ;  /* 0x0000000000007941 */ /* 0x000fea0003800200 */
.L_x_48160:
[----:B------:R-:W-:Y:S01]  /*2a910*/  ISETP.NE.AND P4, PT, R106, 0x1, PT ;  /* 0x000000016a00780c */ /* 0x000fe20003f85270 */
[----:B------:R-:W-:Y:S01]  /*2a920*/  BSSY.RECONVERGENT B0, `(.L_x_48165) ;  /* 0x0000048000007945 */ /* 0x000fe20003800200 */
[----:B------:R-:W-:-:S05]  /*2a930*/  I2FP.F32.U32 R105, R105 ;  /* 0x0000006900697245 */ /* 0x000fca0000201000 */
        /* <DEDUP_REMOVED lines=13> */
.L_x_48167:
        /* <DEDUP_REMOVED lines=13> */
.L_x_48169:
[----:B------:R-:W-:Y:S05]  /*2aae0*/  BSYNC.RECONVERGENT B1 ;  /* 0x0000000000017941 */ /* 0x000fea0003800200 */
.L_x_48168:
        /* <DEDUP_REMOVED lines=43> */
.L_x_48166:
[----:B------:R-:W-:Y:S05]  /*2ada0*/  BSYNC.RECONVERGENT B0 ;  /* 0x0000000000007941 */ /* 0x000fea0003800200 */
.L_x_48165:
        /* <DEDUP_REMOVED lines=16> */
.L_x_48172:
        /* <DEDUP_REMOVED lines=13> */
.L_x_48174:
[----:B------:R-:W-:Y:S05]  /*2af80*/  BSYNC.RECONVERGENT B1 ;  /* 0x0000000000017941 */ /* 0x000fea0003800200 */
.L_x_48173:
        /* <DEDUP_REMOVED lines=43> */
.L_x_48171:
[----:B------:R-:W-:Y:S05]  /*2b240*/  BSYNC.RECONVERGENT B0 ;  /* 0x0000000000007941 */ /* 0x000fea0003800200 */
.L_x_48170:
        /* <DEDUP_REMOVED lines=16> */
.L_x_48154:
        /* <DEDUP_REMOVED lines=28> */
.L_x_48175:
        /* <DEDUP_REMOVED lines=20> */
.L_x_48179:
        /* <DEDUP_REMOVED lines=13> */
.L_x_48181:
[----:B------:R-:W-:Y:S05]  /*2b720*/  BSYNC.RECONVERGENT B1 ;  /* 0x0000000000017941 */ /* 0x000fea0003800200 */
.L_x_48180:
        /* <DEDUP_REMOVED lines=41> */
[----:B------:R-:W-:-:S07]  /*2b9c0*/  IMAD.MOV.U32 R2, RZ, RZ, RZ ;  /* 0x000000ffff027224 */ /* 0x000fce00078e00ff */
.L_x_48178:
[----:B------:R-:W-:Y:S05]  /*2b9d0*/  BSYNC.RECONVERGENT B0 ;  /* 0x0000000000007941 */ /* 0x000fea0003800200 */
.L_x_48177:
        /* <DEDUP_REMOVED lines=17> */
.L_x_48184:
        /* <DEDUP_REMOVED lines=13> */
.L_x_48186:
[----:B------:R-:W-:Y:S05]  /*2bbc0*/  BSYNC.RECONVERGENT B1 ;  /* 0x0000000000017941 */ /* 0x000fea0003800200 */
.L_x_48185:
[----:B-1----:R-:W-:Y:S01]  /*2bbd0*/  IMAD.WIDE.U32 R110, R9, -0x326172a9, RZ ;  /* 0xcd9e8d57096e7825 */ /* 0x002fe200078e00ff */
[----:B------:R-:W-:-:S04]  /*2bbe0*/  LOP3.LUT R2, R7, UR7, R5, 0x96, !PT ;  /* 0x0000000707027c12 */ /* 0x000fc8000f8e9605 */
[----:B0-----:R-:W-:Y:S01]  /*2bbf0*/  LOP3.LUT R108, R10, UR6, R111, 0x96, !PT ;  /* 0x000000060a6c7c12 */ /* 0x001fe2000f8e966f */
        /* <DEDUP_REMOVED lines=40> */
.L_x_48183:
[----:B------:R-:W-:Y:S05]  /*2be80*/  BSYNC.RECONVERGENT B0 ;  /* 0x0000000000007941 */ /* 0x000fea0003800200 */
.L_x_48182:
        /* <DEDUP_REMOVED lines=15> */
.L_x_48189:
        /* <DEDUP_REMOVED lines=13> */
.L_x_48191:
[----:B------:R-:W-:Y:S05]  /*2c050*/  BSYNC.RECONVERGENT B1 ;  /* 0x0000000000017941 */ /* 0x000fea0003800200 */
.L_x_48190:
        /* <DEDUP_REMOVED lines=43> */
.L_x_48188:
[----:B------:R-:W-:Y:S05]  /*2c310*/  BSYNC.RECONVERGENT B0 ;  /* 0x0000000000007941 */ /* 0x000fea0003800200 */
.L_x_48187:
[----:B------:R-:W-:Y:S01]  /*2c320*/  ISETP.NE.AND P4, PT, R4, 0x1, PT ;  /* 0x000000010400780c */ /* 0x000fe20003f85270 */
[----:B------:R-:W-:Y:S01]  /*2c330*/  BSSY.RECONVERGENT B0, `(.L_x_48192) ;  /* 0x0000049000007945 */ /* 0x000fe20003800200 */
[----:B------:R-:W-:Y:S01]  /*2c340*/  I2FP.F32.U32 R3, R3 ;  /* 0x0000000300037245 */ /* 0x000fe20000201000 */
[----:B0-----:R-:W-:Y:S02]  /*2c350*/  HFMA2 R108, -RZ, RZ, 0, 1.1920928955078125e-07 ;  /* 0x00000002ff6c7431 */ /* 0x001fe400000001ff */
        /* <DEDUP_REMOVED lines=13> */
.L_x_48194:
        /* <DEDUP_REMOVED lines=13> */
.L_x_48196:
[----:B------:R-:W-:Y:S05]  /*2c500*/  BSYNC.RECONVERGENT B1 ;  /* 0x0000000000017941 */ /* 0x000fea0003800200 */
.L_x_48195:
        /* <DEDUP_REMOVED lines=43> */
.L_x_48193:
[----:B------:R-:W-:Y:S05]  /*2c7c0*/  BSYNC.RECONVERGENT B0 ;  /* 0x0000000000007941 */ /* 0x000fea0003800200 */
.L_x_48192:
        /* <DEDUP_REMOVED lines=15> */
.L_x_48199:
        /* <DEDUP_REMOVED lines=13> */
.L_x_48201:
[----:B------:R-:W-:Y:S05]  /*2c990*/  BSYNC.RECONVERGENT B1 ;  /* 0x0000000000017941 */ /* 0x000fea0003800200 */
.L_x_48200:
        /* <DEDUP_REMOVED lines=43> */
.L_x_48198:
[----:B------:R-:W-:Y:S05]  /*2cc50*/  BSYNC.RECONVERGENT B0 ;  /* 0x0000000000007941 */ /* 0x000fea0003800200 */
.L_x_48197:
[----:B------:R-:W-:Y:S01]  /*2cc60*/  ISETP.NE.AND P5, PT, R4, 0x1, PT ;  /* 0x000000010400780c */ /* 0x000fe20003fa5270 */
[----:B------:R-:W-:Y:S01]  /*2cc70*/  BSSY.RECONVERGENT B0, `(.L_x_48202) ;  /* 0x0000049000007945 */ /* 0x000fe20003800200 */
[----:B------:R-:W-:Y:S01]  /*2cc80*/  I2FP.F32.U32 R5, R5 ;  /* 0x0000000500057245 */ /* 0x000fe20000201000 */
[----:B-1----:R-:W-:Y:S01]  /*2cc90*/  FMUL.FTZ R106, R106, R16 ;  /* 0x000000106a6a7220 */ /* 0x002fe20000410000 */
        /* <DEDUP_REMOVED lines=13> */
.L_x_48204:
        /* <DEDUP_REMOVED lines=13> */
.L_x_48206:
[----:B------:R-:W-:Y:S05]  /*2ce40*/  BSYNC.RECONVERGENT B1 ;  /* 0x0000000000017941 */ /* 0x000fea0003800200 */
.L_x_48205:
        /* <DEDUP_REMOVED lines=43> */
.L_x_48203:
[----:B------:R-:W-:Y:S05]  /*2d100*/  BSYNC.RECONVERGENT B0 ;  /* 0x0000000000007941 */ /* 0x000fea0003800200 */
.L_x_48202:
        /* <DEDUP_REMOVED lines=15> */
.L_x_48209:
        /* <DEDUP_REMOVED lines=13> */
.L_x_48211:
[----:B------:R-:W-:Y:S05]  /*2d2d0*/  BSYNC.RECONVERGENT B1 ;  /* 0x0000000000017941 */ /* 0x000fea0003800200 */
.L_x_48210:
        /* <DEDUP_REMOVED lines=43> */
.L_x_48208:
[----:B------:R-:W-:Y:S05]  /*2d590*/  BSYNC.RECONVERGENT B0 ;  /* 0x0000000000007941 */ /* 0x000fea0003800200 */
.L_x_48207:
        /* <DEDUP_REMOVED lines=17> */
.L_x_48214:
        /* <DEDUP_REMOVED lines=15> */
.L_x_48216:
[----:B------:R-:W-:Y:S05]  /*2d7a0*/  BSYNC.RECONVERGENT B1 ;  /* 0x0000000000017941 */ /* 0x000fea0003800200 */
.L_x_48215:
        /* <DEDUP_REMOVED lines=43> */
.L_x_48213:
[----:B------:R-:W-:Y:S05]  /*2da60*/  BSYNC.RECONVERGENT B0 ;  /* 0x0000000000007941 */ /* 0x000fea0003800200 */
.L_x_48212:
        /* <DEDUP_REMOVED lines=31> */
.L_x_48176:
        /* <DEDUP_REMOVED lines=16> */
.L_x_48220:
        /* <DEDUP_REMOVED lines=13> */
.L_x_48222:
[----:B------:R-:W-:Y:S05]  /*2de30*/  BSYNC.RECONVERGENT B1 ;  /* 0x0000000000017941 */ /* 0x000fea0003800200 */
.L_x_48221:
        /* <DEDUP_REMOVED lines=42> */
.L_x_48219:
[----:B------:R-:W-:Y:S05]  /*2e0e0*/  BSYNC.RECONVERGENT B0 ;  /* 0x0000000000007941 */ /* 0x000fea0003800200 */
.L_x_48218:
[----:B------:R-:W-:Y:S01]  /*2e0f0*/  ISETP.NE.AND P3, PT, R108, 0x1, PT ;  /* 0x000000016c00780c */ /* 0x000fe20003f65270 */
[----:B------:R-:W-:Y:S01]  /*2e100*/  BSSY.RECONVERGENT B0, `(.L_x_48223) ;  /* 0x0000048000007945 */ /* 0x000fe20003800200 */
[----:B------:R-:W-:Y:S01]  /*2e110*/  I2FP.F32.U32 R109, R109 ;  /* 0x0000006d006d7245 */ /* 0x000fe20000201000 */
[----:B-1----:R-:W-:-:S04]  /*2e120*/  IMAD.MOV.U32 R110, RZ, RZ, 0x2 ;  /* 0x00000002ff6e7424 */ /* 0x002fc800078e00ff */
        /* <DEDUP_REMOVED lines=12> */
.L_x_48225:
        /* <DEDUP_REMOVED lines=13> */
.L_x_48227:
[----:B------:R-:W-:Y:S05]  /*2e2c0*/  BSYNC.RECONVERGENT B1 ;  /* 0x0000000000017941 */ /* 0x000fea0003800200 */
.L_x_48226:
        /* <DEDUP_REMOVED lines=43> */
.L_x_48224:
[----:B------:R-:W-:Y:S05]  /*2e580*/  BSYNC.RECONVERGENT B0 ;  /* 0x0000000000007941 */ /* 0x000fea0003800200 */
.L_x_48223:
        /* <DEDUP_REMOVED lines=16> */
.L_x_48230:
        /* <DEDUP_REMOVED lines=13> */
.L_x_48232:
[----:B------:R-:W-:Y:S05]  /*2e760*/  BSYNC.RECONVERGENT B1 ;  /* 0x0000000000017941 */ /* 0x000fea0003800200 */
.L_x_48231:
        /* <DEDUP_REMOVED lines=43> */
.L_x_48229:
[----:B------:R-:W-:Y:S05]  /*2ea20*/  BSYNC.RECONVERGENT B0 ;  /* 0x0000000000007941 */ /* 0x000fea0003800200 */
.L_x_48228:
        /* <DEDUP_REMOVED lines=16> */
.L_x_48235:
        /* <DEDUP_REMOVED lines=13> */
.L_x_48237:
[----:B------:R-:W-:Y:S05]  /*2ec00*/  BSYNC.RECONVERGENT B1 ;  /* 0x0000000000017941 */ /* 0x000fea0003800200 */
.L_x_48236:
        /* <DEDUP_REMOVED lines=43> */
.L_x_48234:
[----:B------:R-:W-:Y:S05]  /*2eec0*/  BSYNC.RECONVERGENT B0 ;  /* 0x0000000000007941 */ /* 0x000fea0003800200 */
.L_x_48233:
        /* <DEDUP_REMOVED lines=16> */
.L_x_48217:
        /* <DEDUP_REMOVED lines=28> */
.L_x_48238:
        /* <DEDUP_REMOVED lines=20> */
.L_x_48242:
        /* <DEDUP_REMOVED lines=13> */
.L_x_48244:
[----:B------:R-:W-:Y:S05]  /*2f3a0*/  BSYNC.RECONVERGENT B1 ;  /* 0x0000000000017941 */ /* 0x000fea0003800200 */
.L_x_48243:
        /* <DEDUP_REMOVED lines=40> */
[----:B------:R-:W-:Y:S01]  /*2f630*/  LOP3.LUT R12, R26, R2, R125, 0x96, !PT ;  /* 0x000000021a0c7212 */ /* 0x000fe200078e967d */
[----:B------:R-:W-:-:S07]  /*2f640*/  IMAD.MOV.U32 R2, RZ, RZ, RZ ;  /* 0x000000ffff027224 */ /* 0x000fce00078e00ff */
.L_x_48241:
[----:B------:R-:W-:Y:S05]  /*2f650*/  BSYNC.RECONVERGENT B0 ;  /* 0x0000000000007941 */ /* 0x000fea0003800200 */
.L_x_48240:
        /* <DEDUP_REMOVED lines=17> */
.L_x_48247:
        /* <DEDUP_REMOVED lines=13> */
.L_x_48249:
[----:B------:R-:W-:Y:S05]  /*2f840*/  BSYNC.RECONVERGENT B1 ;  /* 0x0000000000017941 */ /* 0x000fea0003800200 */
.L_x_48248:
        /* <DEDUP_REMOVED lines=43> */
.L_x_48246:
[----:B------:R-:W-:Y:S05]  /*2fb00*/  BSYNC.RECONVERGENT B0 ;  /* 0x0000000000007941 */ /* 0x000fea0003800200 */
.L_x_48245:
        /* <DEDUP_REMOVED lines=15> */
.L_x_48252:
        /* <DEDUP_REMOVED lines=13> */
.L_x_48254:
[----:B------:R-:W-:Y:S05]  /*2fcd0*/  BSYNC.RECONVERGENT B1 ;  /* 0x0000000000017941 */ /* 0x000fea0003800200 */
.L_x_48253:
        /* <DEDUP_REMOVED lines=43> */
.L_x_48251:
[----:B------:R-:W-:Y:S05]  /*2ff90*/  BSYNC.RECONVERGENT B0 ;  /* 0x0000000000007941 */ /* 0x000fea0003800200 */
.L_x_48250:
[----:B------:R-:W-:Y:S01]  /*2ffa0*/  ISETP.NE.AND P4, PT, R4, 0x1, PT ;  /* 0x000000010400780c */ /* 0x000fe20003f85270 */
[----:B------:R-:W-:Y:S01]  /*2ffb0*/  BSSY.RECONVERGENT B0, `(.L_x_48255) ;  /* 0x0000049000007945 */ /* 0x000fe20003800200 */
[----:B------:R-:W-:Y:S01]  /*2ffc0*/  I2FP.F32.U32 R3, R3 ;  /* 0x0000000300037245 */ /* 0x000fe20000201000 */
[----:B------:R-:W-:Y:S01]  /*2ffd0*/  FMUL.FTZ R109, R109, R16 ;  /* 0x000000106d6d7220 */ /* 0x000fe20000410000 */
[----:B0-----:R-:W-:-:S03]  /*2ffe0*/  IMAD.MOV.U32 R112, RZ, RZ, 0x2 ;  /* 0x00000002ff707424 */ /* 0x001fc600078e00ff */
        /* <DEDUP_REMOVED lines=12> */
.L_x_48257:
        /* <DEDUP_REMOVED lines=13> */
.L_x_48259:
[----:B------:R-:W-:Y:S05]  /*30180*/  BSYNC.RECONVERGENT B1 ;  /* 0x0000000000017941 */ /* 0x000fea0003800200 */
.L_x_48258:
        /* <DEDUP_REMOVED lines=43> */
.L_x_48256:
[----:B------:R-:W-:Y:S05]  /*30440*/  BSYNC.RECONVERGENT B0 ;  /* 0x0000000000007941 */ /* 0x000fea0003800200 */
.L_x_48255:
        /* <DEDUP_REMOVED lines=15> */
.L_x_48262:
        /* <DEDUP_REMOVED lines=13> */
.L_x_48264:
[----:B------:R-:W-:Y:S05]  /*30610*/  BSYNC.RECONVERGENT B1 ;  /* 0x0000000000017941 */ /* 0x000fea0003800200 */
.L_x_48263:
        /* <DEDUP_REMOVED lines=43> */
.L_x_48261:
[----:B------:R-:W-:Y:S05]  /*308d0*/  BSYNC.RECONVERGENT B0 ;  /* 0x0000000000007941 */ /* 0x000fea0003800200 */
.L_x_48260:
[----:B------:R-:W-:Y:S01]  /*308e0*/  ISETP.NE.AND P5, PT, R4, 0x1, PT ;  /* 0x000000010400780c */ /* 0x000fe20003fa5270 */
[----:B------:R-:W-:Y:S01]  /*308f0*/  BSSY.RECONVERGENT B0, `(.L_x_48265) ;  /* 0x0000049000007945 */ /* 0x000fe20003800200 */
[----:B------:R-:W-:Y:S01]  /*30900*/  I2FP.F32.U32 R5, R5 ;  /* 0x0000000500057245 */ /* 0x000fe20000201000 */
[----:B-1----:R-:W-:Y:S01]  /*30910*/  FMUL.FTZ R110, R110, R16 ;  /* 0x000000106e6e7220 */ /* 0x002fe20000410000 */
        /* <DEDUP_REMOVED lines=13> */
.L_x_48267:
        /* <DEDUP_REMOVED lines=13> */
.L_x_48269:
[----:B------:R-:W-:Y:S05]  /*30ac0*/  BSYNC.RECONVERGENT B1 ;  /* 0x0000000000017941 */ /* 0x000fea0003800200 */
.L_x_48268:
        /* <DEDUP_REMOVED lines=43> */
.L_x_48266:
[----:B------:R-:W-:Y:S05]  /*30d80*/  BSYNC.RECONVERGENT B0 ;  /* 0x0000000000007941 */ /* 0x000fea0003800200 */
.L_x_48265:
        /* <DEDUP_REMOVED lines=15> */
.L_x_48272:
        /* <DEDUP_REMOVED lines=13> */
.L_x_48274:
[----:B------:R-:W-:Y:S05]  /*30f50*/  BSYNC.RECONVERGENT B1 ;  /* 0x0000000000017941 */ /* 0x000fea0003800200 */
.L_x_48273:
        /* <DEDUP_REMOVED lines=43> */
.L_x_48271:
[----:B------:R-:W-:Y:S05]  /*31210*/  BSYNC.RECONVERGENT B0 ;  /* 0x0000000000007941 */ /* 0x000fea0003800200 */
.L_x_48270:
        /* <DEDUP_REMOVED lines=17> */
.L_x_48277:
        /* <DEDUP_REMOVED lines=15> */
.L_x_48279:
[----:B------:R-:W-:Y:S05]  /*31420*/  BSYNC.RECONVERGENT B1 ;  /* 0x0000000000017941 */ /* 0x000fea0003800200 */
.L_x_48278:
        /* <DEDUP_REMOVED lines=43> */
.L_x_48276:
[----:B------:R-:W-:Y:S05]  /*316e0*/  BSYNC.RECONVERGENT B0 ;  /* 0x0000000000007941 */ /* 0x000fea0003800200 */
.L_x_48275:
        /* <DEDUP_REMOVED lines=31> */
.L_x_48239:
        /* <DEDUP_REMOVED lines=16> */
.L_x_48283:
        /* <DEDUP_REMOVED lines=13> */
.L_x_48285:
[----:B------:R-:W-:Y:S05]  /*31ab0*/  BSYNC.RECONVERGENT B1 ;  /* 0x0000000000017941 */ /* 0x000fea0003800200 */
.L_x_48284:
        /* <DEDUP_REMOVED lines=42> */
.L_x_48282:
[----:B------:R-:W-:Y:S05]  /*31d60*/  BSYNC.RECONVERGENT B0 ;  /* 0x0000000000007941 */ /* 0x000fea0003800200 */
.L_x_48281:
[----:B------:R-:W-:Y:S01]  /*31d70*/  ISETP.NE.AND P3, PT, R112, 0x1, PT ;  /* 0x000000017000780c */ /* 0x000fe20003f65270 */
[----:B------:R-:W-:Y:S01]  /*31d80*/  BSSY.RECONVERGENT B0, `(.L_x_48286) ;  /* 0x0000048000007945 */ /* 0x000fe20003800200 */
[----:B------:R-:W-:Y:S01]  /*31d90*/  I2FP.F32.U32 R113, R113 ;  /* 0x0000007100717245 */ /* 0x000fe20000201000 */
[----:B-1----:R-:W-:-:S04]  /*31da0*/  HFMA2 R114, -RZ, RZ, 0, 1.1920928955078125e-07 ;  /* 0x00000002ff727431 */ /* 0x002fc800000001ff */
        /* <DEDUP_REMOVED lines=12> */
.L_x_48288:
        /* <DEDUP_REMOVED lines=13> */
.L_x_48290:
[----:B------:R-:W-:Y:S05]  /*31f40*/  BSYNC.RECONVERGENT B1 ;  /* 0x0000000000017941 */ /* 0x000fea0003800200 */
.L_x_48289:
        /* <DEDUP_REMOVED lines=43> */
.L_x_48287:
[----:B------:R-:W-:Y:S05]  /*32200*/  BSYNC.RECONVERGENT B0 ;  /* 0x0000000000007941 */ /* 0x000fea0003800200 */
.L_x_48286:
        /* <DEDUP_REMOVED lines=16> */
.L_x_48293:
        /* <DEDUP_REMOVED lines=13> */
.L_x_48295:
[----:B------:R-:W-:Y:S05]  /*323e0*/  BSYNC.RECONVERGENT B1 ;  /* 0x0000000000017941 */ /* 0x000fea0003800200 */
.L_x_48294:
        /* <DEDUP_REMOVED lines=43> */
.L_x_48292:
[----:B------:R-:W-:Y:S05]  /*326a0*/  BSYNC.RECONVERGENT B0 ;  /* 0x0000000000007941 */ /* 0x000fea0003800200 */
.L_x_48291:
        /* <DEDUP_REMOVED lines=16> */
.L_x_48298:
        /* <DEDUP_REMOVED lines=13> */
.L_x_48300:
[----:B------:R-:W-:Y:S05]  /*32880*/  BSYNC.RECONVERGENT B1 ;  /* 0x0000000000017941 */ /* 0x000fea0003800200 */
.L_x_48299:
        /* <DEDUP_REMOVED lines=43> */
.L_x_48297:
[----:B------:R-:W-:Y:S05]  /*32b40*/  BSYNC.RECONVERGENT B0 ;  /* 0x0000000000007941 */ /* 0x000fea0003800200 */
.L_x_48296:
        /* <DEDUP_REMOVED lines=16> */
.L_x_48280:
        /* <DEDUP_REMOVED lines=28> */
.L_x_48301:
        /* <DEDUP_REMOVED lines=20> */
.L_x_48305:
        /* <DEDUP_REMOVED lines=13> */
.L_x_48307:
[----:B------:R-:W-:Y:S05]  /*33020*/  BSYNC.RECONVERGENT B1 ;  /* 0x0000000000017941 */ /* 0x000fea0003800200 */
.L_x_48306:
        /* <DEDUP_REMOVED lines=42> */
.L_x_48304:
[----:B------:R-:W-:Y:S05]  /*332d0*/  BSYNC.RECONVERGENT B0 ;  /* 0x0000000000007941 */ /* 0x000fea0003800200 */
.L_x_48303:
        /* <DEDUP_REMOVED lines=17> */
.L_x_48310:
        /* <DEDUP_REMOVED lines=13> */
.L_x_48312:
[----:B------:R-:W-:Y:S05]  /*334c0*/  BSYNC.RECONVERGENT B1 ;  /* 0x0000000000017941 */ /* 0x000fea0003800200 */
.L_x_48311:
        /* <DEDUP_REMOVED lines=43> */
.L_x_48309:
[----:B------:R-:W-:Y:S05]  /*33780*/  BSYNC.RECONVERGENT B0 ;  /* 0x0000000000007941 */ /* 0x000fea0003800200 */
.L_x_48308:
        /* <DEDUP_REMOVED lines=15> */
.L_x_48315:
        /* <DEDUP_REMOVED lines=13> */
.L_x_48317:
[----:B------:R-:W-:Y:S05]  /*33950*/  BSYNC.RECONVERGENT B1 ;  /* 0x0000000000017941 */ /* 0x000fea0003800200 */
.L_x_48316:
        /* <DEDUP_REMOVED lines=43> */
.L_x_48314:
[----:B------:R-:W-:Y:S05]  /*33c10*/  BSYNC.RECONVERGENT B0 ;  /* 0x0000000000007941 */ /* 0x000fea0003800200 */
.L_x_48313:
[----:B------:R-:W-:Y:S01]  /*33c20*/  ISETP.NE.AND P4, PT, R4, 0x1, PT ;  /* 0x000000010400780c */ /* 0x000fe20003f85270 */
[----:B------:R-:W-:Y:S01]  /*33c30*/  BSSY.RECONVERGENT B0, `(.L_x_48318) ;  /* 0x0000049000007945 */ /* 0x000fe20003800200 */
[----:B------:R-:W-:Y:S01]  /*33c40*/  I2FP.F32.U32 R3, R3 ;  /* 0x0000000300037245 */ /* 0x000fe20000201000 */
[----:B------:R-:W-:Y:S01]  /*33c50*/  FMUL.FTZ R113, R113, R16 ;  /* 0x0000001071717220 */ /* 0x000fe20000410000 */
[----:B0-----:R-:W-:-:S03]  /*33c60*/  IMAD.MOV.U32 R116, RZ, RZ, 0x2 ;  /* 0x00000002ff747424 */ /* 0x001fc600078e00ff */
        /* <DEDUP_REMOVED lines=12> */
.L_x_48320:
        /* <DEDUP_REMOVED lines=13> */
.L_x_48322:
[----:B------:R-:W-:Y:S05]  /*33e00*/  BSYNC.RECONVERGENT B1 ;  /* 0x0000000000017941 */ /* 0x000fea0003800200 */
.L_x_48321:
        /* <DEDUP_REMOVED lines=43> */
.L_x_48319:
[----:B------:R-:W-:Y:S05]  /*340c0*/  BSYNC.RECONVERGENT B0 ;  /* 0x0000000000007941 */ /* 0x000fea0003800200 */
.L_x_48318:
        /* <DEDUP_REMOVED lines=15> */
.L_x_48325:
        /* <DEDUP_REMOVED lines=13> */
.L_x_48327:
[----:B------:R-:W-:Y:S05]  /*34290*/  BSYNC.RECONVERGENT B1 ;  /* 0x0000000000017941 */ /* 0x000fea0003800200 */
.L_x_48326:
        /* <DEDUP_REMOVED lines=43> */
.L_x_48324:
[----:B------:R-:W-:Y:S05]  /*34550*/  BSYNC.RECONVERGENT B0 ;  /* 0x0000000000007941 */ /* 0x000fea0003800200 */
.L_x_48323:
        /* <DEDUP_REMOVED lines=17> */
.L_x_48330:
        /* <DEDUP_REMOVED lines=13> */
.L_x_48332:
[----:B------:R-:W-:Y:S05]  /*34740*/  BSYNC.RECONVERGENT B1 ;  /* 0x0000000000017941 */ /* 0x000fea0003800200 */
.L_x_48331:
        /* <DEDUP_REMOVED lines=43> */
.L_x_48329:
[----:B------:R-:W-:Y:S05]  /*34a00*/  BSYNC.RECONVERGENT B0 ;  /* 0x0000000000007941 */ /* 0x000fea0003800200 */
.L_x_48328:
        /* <DEDUP_REMOVED lines=15> */
.L_x_48335:
        /* <DEDUP_REMOVED lines=13> */
.L_x_48337:
[----:B------:R-:W-:Y:S05]  /*34bd0*/  BSYNC.RECONVERGENT B1 ;  /* 0x0000000000017941 */ /* 0x000fea0003800200 */
.L_x_48336:
        /* <DEDUP_REMOVED lines=43> */
.L_x_48334:
[----:B------:R-:W-:Y:S05]  /*34e90*/  BSYNC.RECONVERGENT B0 ;  /* 0x0000000000007941 */ /* 0x000fea0003800200 */
.L_x_48333:
        /* <DEDUP_REMOVED lines=17> */
.L_x_48340:
        /* <DEDUP_REMOVED lines=15> */
.L_x_48342:
[----:B------:R-:W-:Y:S05]  /*350a0*/  BSYNC.RECONVERGENT B1 ;  /* 0x0000000000017941 */ /* 0x000fea0003800200 */
.L_x_48341:
        /* <DEDUP_REMOVED lines=43> */
.L_x_48339:
[----:B------:R-:W-:Y:S05]  /*35360*/  BSYNC.RECONVERGENT B0 ;  /* 0x0000000000007941 */ /* 0x000fea0003800200 */
.L_x_48338:
        /* <DEDUP_REMOVED lines=31> */
.L_x_48302:
        /* <DEDUP_REMOVED lines=16> */
.L_x_48346:
        /* <DEDUP_REMOVED lines=13> */
.L_x_48348:
[----:B------:R-:W-:Y:S05]  /*35730*/  BSYNC.RECONVERGENT B1 ;  /* 0x0000000000017941 */ /* 0x000fea0003800200 */
.L_x_48347:
        /* <DEDUP_REMOVED lines=41> */
[----:B------:R-:W-:-:S07]  /*359d0*/  HFMA2 R116, -RZ, RZ, 0, 0 ;  /* 0x00000000ff747431 */ /* 0x000fce00000001ff */
.L_x_48345:
[----:B------:R-:W-:Y:S05]  /*359e0*/  BSYNC.RECONVERGENT B0 ;  /* 0x0000000000007941 */ /* 0x000fea0003800200 */
.L_x_48344:
        /* <DEDUP_REMOVED lines=16> */
.L_x_48351:
        /* <DEDUP_REMOVED lines=13> */
.L_x_48353:
[----:B------:R-:W-:Y:S05]  /*35bc0*/  BSYNC.RECONVERGENT B1 ;  /* 0x0000000000017941 */ /* 0x000fea0003800200 */
.L_x_48352:
        /* <DEDUP_REMOVED lines=43> */
.L_x_48350:
[----:B------:R-:W-:Y:S05]  /*35e80*/  BSYNC.RECONVERGENT B0 ;  /* 0x0000000000007941 */ /* 0x000fea0003800200 */
.L_x_48349:
        /* <DEDUP_REMOVED lines=16> */
.L_x_48356:
        /* <DEDUP_REMOVED lines=13> */
.L_x_48358:
[----:B------:R-:W-:Y:S05]  /*36060*/  BSYNC.RECONVERGENT B1 ;  /* 0x0000000000017941 */ /* 0x000fea0003800200 */
.L_x_48357:
        /* <DEDUP_REMOVED lines=43> */
.L_x_48355:
[----:B------:R-:W-:Y:S05]  /*36320*/  BSYNC.RECONVERGENT B0 ;  /* 0x0000000000007941 */ /* 0x000fea0003800200 */
.L_x_48354:
        /* <DEDUP_REMOVED lines=16> */
.L_x_48361:
        /* <DEDUP_REMOVED lines=13> */
.L_x_48363:
[----:B------:R-:W-:Y:S05]  /*36500*/  BSYNC.RECONVERGENT B1 ;  /* 0x0000000000017941 */ /* 0x000fea0003800200 */
.L_x_48362:
        /* <DEDUP_REMOVED lines=43> */
.L_x_48360:
[----:B------:R-:W-:Y:S05]  /*367c0*/  BSYNC.RECONVERGENT B0 ;  /* 0x0000000000007941 */ /* 0x000fea0003800200 */
.L_x_48359:
        /* <DEDUP_REMOVED lines=16> */
.L_x_48343:
        /* <DEDUP_REMOVED lines=28> */
.L_x_48364:
[----:B------:R1:W5:Y:S04]  /*36a90*/  @P1 LDG.E.128 R56, desc[UR8][R118.64] ;  /* 0x0000000876381981 */ /* 0x000368000c1e1d00 */
[----:B------:R1:W5:Y:S04]  /*36aa0*/  @P0 LDG.E.128 R52, desc[UR8][R122.64] ;  /* 0x000000087a340981 */ /* 0x000368000c1e1d00 */
        /* <DEDUP_REMOVED lines=18> */
.L_x_48368:
        /* <DEDUP_REMOVED lines=13> */
.L_x_48370:
[----:B------:R-:W-:Y:S05]  /*36ca0*/  BSYNC.RECONVERGENT B1 ;  /* 0x0000000000017941 */ /* 0x000fea0003800200 */
.L_x_48369:
        /* <DEDUP_REMOVED lines=42> */
.L_x_48367:
[----:B------:R-:W-:Y:S05]  /*36f50*/  BSYNC.RECONVERGENT B0 ;  /* 0x0000000000007941 */ /* 0x000fea0003800200 */
.L_x_48366:
        /* <DEDUP_REMOVED lines=17> */
.L_x_48373:
        /* <DEDUP_REMOVED lines=13> */
.L_x_48375:
[----:B------:R-:W-:Y:S05]  /*37140*/  BSYNC.RECONVERGENT B1 ;  /* 0x0000000000017941 */ /* 0x000fea0003800200 */
.L_x_48374:
        /* <DEDUP_REMOVED lines=43> */
.L_x_48372:
[----:B------:R-:W-:Y:S05]  /*37400*/  BSYNC.RECONVERGENT B0 ;  /* 0x0000000000007941 */ /* 0x000fea0003800200 */
.L_x_48371:
        /* <DEDUP_REMOVED lines=15> */
.L_x_48378:
        /* <DEDUP_REMOVED lines=13> */
.L_x_48380:
[----:B------:R-:W-:Y:S05]  /*375d0*/  BSYNC.RECONVERGENT B1 ;  /* 0x0000000000017941 */ /* 0x000fea0003800200 */
.L_x_48379:
        /* <DEDUP_REMOVED lines=43> */
.L_x_48377:
[----:B------:R-:W-:Y:S05]  /*37890*/  BSYNC.RECONVERGENT B0 ;  /* 0x0000000000007941 */ /* 0x000fea0003800200 */
.L_x_48376:
        /* <DEDUP_REMOVED lines=17> */
.L_x_48383:
        /* <DEDUP_REMOVED lines=13> */
.L_x_48385:
[----:B------:R-:W-:Y:S05]  /*37a80*/  BSYNC.RECONVERGENT B1 ;  /* 0x0000000000017941 */ /* 0x000fea0003800200 */
.L_x_48384:
        /* <DEDUP_REMOVED lines=43> */
.L_x_48382:
[----:B------:R-:W-:Y:S05]  /*37d40*/  BSYNC.RECONVERGENT B0 ;  /* 0x0000000000007941 */ /* 0x000fea0003800200 */
.L_x_48381:
        /* <DEDUP_REMOVED lines=15> */
.L_x_48388:
        /* <DEDUP_REMOVED lines=13> */
.L_x_48390:
[----:B------:R-:W-:Y:S05]  /*37f10*/  BSYNC.RECONVERGENT B1 ;  /* 0x0000000000017941 */ /* 0x000fea0003800200 */
.L_x_48389:
        /* <DEDUP_REMOVED lines=43> */
.L_x_48387:
[----:B------:R-:W-:Y:S05]  /*381d0*/  BSYNC.RECONVERGENT B0 ;  /* 0x0000000000007941 */ /* 0x000fea0003800200 */
.L_x_48386:
        /* <DEDUP_REMOVED lines=17> */
.L_x_48393:
        /* <DEDUP_REMOVED lines=13> */
.L_x_48395:
[----:B------:R-:W-:Y:S05]  /*383c0*/  BSYNC.RECONVERGENT B1 ;  /* 0x0000000000017941 */ /* 0x000fea0003800200 */
.L_x_48394:
        /* <DEDUP_REMOVED lines=43> */
.L_x_48392:
[----:B------:R-:W-:Y:S05]  /*38680*/  BSYNC.RECONVERGENT B0 ;  /* 0x0000000000007941 */ /* 0x000fea0003800200 */
.L_x_48391:
        /* <DEDUP_REMOVED lines=15> */
.L_x_48398:
        /* <DEDUP_REMOVED lines=13> */
.L_x_48400:
[----:B------:R-:W-:Y:S05]  /*38850*/  BSYNC.RECONVERGENT B1 ;  /* 0x0000000000017941 */ /* 0x000fea0003800200 */
.L_x_48399:
        /* <DEDUP_REMOVED lines=43> */
.L_x_48397:
[----:B------:R-:W-:Y:S05]  /*38b10*/  BSYNC.RECONVERGENT B0 ;  /* 0x0000000000007941 */ /* 0x000fea0003800200 */
.L_x_48396:
        /* <DEDUP_REMOVED lines=17> */
.L_x_48403:
        /* <DEDUP_REMOVED lines=15> */
.L_x_48405:
[----:B------:R-:W-:Y:S05]  /*38d20*/  BSYNC.RECONVERGENT B1 ;  /* 0x0000000000017941 */ /* 0x000fea0003800200 */
.L_x_48404:
        /* <DEDUP_REMOVED lines=43> */
.L_x_48402:
[----:B------:R-:W-:Y:S05]  /*38fe0*/  BSYNC.RECONVERGENT B0 ;  /* 0x0000000000007941 */ /* 0x000fea0003800200 */
.L_x_48401:
        /* <DEDUP_REMOVED lines=31> */
.L_x_48365:
        /* <DEDUP_REMOVED lines=16> */
.L_x_48409:
        /* <DEDUP_REMOVED lines=13> */
.L_x_48411:
[----:B------:R-:W-:Y:S05]  /*393b0*/  BSYNC.RECONVERGENT B1 ;  /* 0x0000000000017941 */ /* 0x000fea0003800200 */
.L_x_48410:
        /* <DEDUP_REMOVED lines=42> */
.L_x_48408:
[----:B------:R-:W-:Y:S05]  /*39660*/  BSYNC.RECONVERGENT B0 ;  /* 0x0000000000007941 */ /* 0x000fea0003800200 */
.L_x_48407:
        /* <DEDUP_REMOVED lines=16> */
.L_x_48414:
        /* <DEDUP_REMOVED lines=13> */
.L_x_48416:
[----:B------:R-:W-:Y:S05]  /*39840*/  BSYNC.RECONVERGENT B1 ;  /* 0x0000000000017941 */ /* 0x000fea0003800200 */
.L_x_48415:
        /* <DEDUP_REMOVED lines=43> */
.L_x_48413:
[----:B------:R-:W-:Y:S05]  /*39b00*/  BSYNC.RECONVERGENT B0 ;  /* 0x0000000000007941 */ /* 0x000fea0003800200 */
.L_x_48412:
        /* <DEDUP_REMOVED lines=16> */
.L_x_48419:
        /* <DEDUP_REMOVED lines=13> */
.L_x_48421:
[----:B------:R-:W-:Y:S05]  /*39ce0*/  BSYNC.RECONVERGENT B1 ;  /* 0x0000000000017941 */ /* 0x000fea0003800200 */
.L_x_48420:
        /* <DEDUP_REMOVED lines=43> */
.L_x_48418:
[----:B------:R-:W-:Y:S05]  /*39fa0*/  BSYNC.RECONVERGENT B0 ;  /* 0x0000000000007941 */ /* 0x000fea0003800200 */
.L_x_48417:
        /* <DEDUP_REMOVED lines=16> */
.L_x_48424:
        /* <DEDUP_REMOVED lines=13> */
.L_x_48426:
[----:B------:R-:W-:Y:S05]  /*3a180*/  BSYNC.RECONVERGENT B1 ;  /* 0x0000000000017941 */ /* 0x000fea0003800200 */
.L_x_48425:
        /* <DEDUP_REMOVED lines=43> */
.L_x_48423:
[----:B------:R-:W-:Y:S05]  /*3a440*/  BSYNC.RECONVERGENT B0 ;  /* 0x0000000000007941 */ /* 0x000fea0003800200 */
.L_x_48422:
        /* <DEDUP_REMOVED lines=16> */
.L_x_48406:
[----:B------:R-:W0:Y:S01]  /*3a550*/  @P0 LDC.64 R120, c[0x0][0x398] ;  /* 0x0000e600ff780b82 */ /* 0x000e220000000a00 */
[----:B------:R-:W-:Y:S01]  /*3a560*/  SEL R126, RZ, 0x1000000, !P5 ;  /* 0x01000000ff7e7807 */ /* 0x000fe20006800000 */
[----:B------:R-:W-:Y:S01]  /*3a570*/  VIADD R186, R6, 0x1e0 ;  /* 0x000001e006ba7836 */ /* 0x000fe20000000000 */
[----:B------:R-:W-:Y:S02]  /*3a580*/  SEL R124, RZ, 0x10000, !P4 ;  /* 0x00010000ff7c7807 */ /* 0x000fe40006000000 */
[----:B------:R-:W-:Y:S02]  /*3a590*/  SEL R125, RZ, 0x100, !P3 ;  /* 0x00000100ff7d7807 */ /* 0x000fe40005800000 */
[----:B------:R-:W-:Y:S01]  /*3a5a0*/  SEL R127, RZ, 0x1, !P2 ;  /* 0x00000001ff7f7807 */ /* 0x000fe20005000000 */
[----:B------:R-:W1:Y:S01]  /*3a5b0*/  @P1 LDC.64 R122, c[0x0][0x3a0] ;  /* 0x0000e800ff7a1b82 */ /* 0x000e620000000a00 */
[----:B------:R-:W-:Y:S01]  /*3a5c0*/  IADD3 R126, PT, PT, R125, R126, R124 ;  /* 0x0000007e7d7e7210 */ /* 0x000fe20007ffe07c */
[----:B------:R-:W-:-:S03]  /*3a5d0*/  IMAD.WIDE.U32 R124, R185, 0x10, R202 ;  /* 0x00000010b97c7825 */ /* 0x000fc600078e00ca */
[----:B------:R-:W-:Y:S02]  /*3a5e0*/  IADD3 R126, PT, PT, R126, R127, RZ ;  /* 0x0000007f7e7e7210 */ /* 0x000fe40007ffe0ff */
[----:B------:R2:W-:Y:S01]  /*3a5f0*/  STG.E.128 desc[UR8][R124.64], R116 ;  /* 0x000000747c007986 */ /* 0x0005e2000c101d08 */
[----:B0-----:R-:W-:-:S04]  /*3a600*/  @P0 IMAD.WIDE.U32 R120, R186, 0x10, R120 ;  /* 0x00000010ba780825 */ /* 0x001fc800078e0078 */
[----:B-1----:R-:W-:-:S04]  /*3a610*/  @P1 IMAD.WIDE.U32 R122, R186, 0x10, R122 ;  /* 0x00000010ba7a1825 */ /* 0x002fc800078e007a */
[----:B--2---:R-:W-:-:S05]  /*3a620*/  IMAD.WIDE.U32 R124, R185, 0x4, R200 ;  /* 0x00000004b97c7825 */ /* 0x004fca00078e00c8 */
[----:B------:R0:W-:Y:S02]  /*3a630*/  STG.E desc[UR8][R124.64], R126 ;  /* 0x0000007e7c007986 */ /* 0x0001e4000c101908 */
[----:B0-----:R-:W-:Y:S01]  /*3a640*/  IMAD.WIDE.U32 R124, R186, 0x10, R136 ;  /* 0x00000010ba7c7825 */ /* 0x001fe200078e0088 */
[----:B------:R-:W-:Y:S06]  /*3a650*/  @!P0 BRA `(.L_x_48427) ;  /* 0x00000000002c8947 */ /* 0x000fec0003800000 */
        /* <DEDUP_REMOVED lines=11> */
.L_x_48427:
        /* <DEDUP_REMOVED lines=20> */
.L_x_48431:
        /* <DEDUP_REMOVED lines=13> */
.L_x_48433:
[----:B------:R-:W-:Y:S05]  /*3a920*/  BSYNC.RECONVERGENT B1 ;  /* 0x0000000000017941 */ /* 0x000fea0003800200 */
.L_x_48432:
        /* <DEDUP_REMOVED lines=42> */
.L_x_48430:
[----:B------:R-:W-:Y:S05]  /*3abd0*/  BSYNC.RECONVERGENT B0 ;  /* 0x0000000000007941 */ /* 0x000fea0003800200 */
.L_x_48429:
[----:B------:R-:W-:Y:S01]  /*3abe0*/  ISETP.NE.AND P3, PT, R2, 0x1, PT ;  /* 0x000000010200780c */ /* 0x000fe20003f65270 */
[----:B------:R-:W-:Y:S01]  /*3abf0*/  BSSY.RECONVERGENT B0, `(.L_x_48434) ;  /* 0x0000049000007945 */ /* 0x000fe20003800200 */
[----:B------:R-:W-:Y:S01]  /*3ac00*/  I2FP.F32.U32 R3, R3 ;  /* 0x0000000300037245 */ /* 0x000fe20000201000 */
[----:B-1---5:R-:W-:Y:S01]  /*3ac10*/  FMUL.FTZ R120, R120, R16 ;  /* 0x0000001078787220 */ /* 0x022fe20000410000 */
        /* <DEDUP_REMOVED lines=13> */
.L_x_48436:
        /* <DEDUP_REMOVED lines=13> */
.L_x_48438:
[----:B------:R-:W-:Y:S05]  /*3adc0*/  BSYNC.RECONVERGENT B1 ;  /* 0x0000000000017941 */ /* 0x000fea0003800200 */
.L_x_48437:
        /* <DEDUP_REMOVED lines=43> */
.L_x_48435:
[----:B------:R-:W-:Y:S05]  /*3b080*/  BSYNC.RECONVERGENT B0 ;  /* 0x0000000000007941 */ /* 0x000fea0003800200 */
.L_x_48434:
        /* <DEDUP_REMOVED lines=15> */
.L_x_48441:
        /* <DEDUP_REMOVED lines=13> */
.L_x_48443:
[----:B------:R-:W-:Y:S05]  /*3b250*/  BSYNC.RECONVERGENT B1 ;  /* 0x0000000000017941 */ /* 0x000fea0003800200 */
.L_x_48442:
[----:B------:R-:W-:Y:S01]  /*3b260*/  IMAD.WIDE.U32 R128, R9, -0x326172a9, RZ ;  /* 0xcd9e8d5709807825 */ /* 0x000fe200078e00ff */
[----:B------:R-:W-:Y:S02]  /*3b270*/  LOP3.LUT R4, R7, UR7, R125, 0x96, !PT ;  /* 0x0000000707047c12 */ /* 0x000fe4000f8e967d */
[----:B------:R-:W-:Y:S02]  /*3b280*/  MOV R3, R138 ;  /* 0x0000008a00037202 */ /* 0x000fe40000000f00 */
        /* <DEDUP_REMOVED lines=40> */
.L_x_48440:
[----:B------:R-:W-:Y:S05]  /*3b510*/  BSYNC.RECONVERGENT B0 ;  /* 0x0000000000007941 */ /* 0x000fea0003800200 */
.L_x_48439:
        /* <DEDUP_REMOVED lines=17> */
.L_x_48446:
        /* <DEDUP_REMOVED lines=13> */
.L_x_48448:
[----:B------:R-:W-:Y:S05]  /*3b700*/  BSYNC.RECONVERGENT B1 ;  /* 0x0000000000017941 */ /* 0x000fea0003800200 */
.L_x_48447:
[----:B------:R-:W-:Y:S01]  /*3b710*/  IMAD.WIDE.U32 R128, R9, -0x326172a9, RZ ;  /* 0xcd9e8d5709807825 */ /* 0x000fe200078e00ff */
[----:B------:R-:W-:-:S03]  /*3b720*/  LOP3.LUT R4, R7, UR7, R125, 0x96, !PT ;  /* 0x0000000707047c12 */ /* 0x000fc6000f8e967d */
[----:B------:R-:W-:Y:S01]  /*3b730*/  IMAD.MOV.U32 R3, RZ, RZ, R138 ;  /* 0x000000ffff037224 */ /* 0x000fe200078e008a */
        /* <DEDUP_REMOVED lines=40> */
.L_x_48445:
[----:B------:R-:W-:Y:S05]  /*3b9c0*/  BSYNC.RECONVERGENT B0 ;  /* 0x0000000000007941 */ /* 0x000fea0003800200 */
.L_x_48444:
        /* <DEDUP_REMOVED lines=15> */
.L_x_48451:
        /* <DEDUP_REMOVED lines=13> */
.L_x_48453:
[----:B------:R-:W-:Y:S05]  /*3bb90*/  BSYNC.RECONVERGENT B1 ;  /* 0x0000000000017941 */ /* 0x000fea0003800200 */
.L_x_48452:
[----:B------:R-:W-:Y:S01]  /*3bba0*/  IMAD.WIDE.U32 R128, R9, -0x326172a9, RZ ;  /* 0xcd9e8d5709807825 */ /* 0x000fe200078e00ff */
        /* <DEDUP_REMOVED lines=42> */
.L_x_48450:
[----:B------:R-:W-:Y:S05]  /*3be50*/  BSYNC.RECONVERGENT B0 ;  /* 0x0000000000007941 */ /* 0x000fea0003800200 */
.L_x_48449:
        /* <DEDUP_REMOVED lines=17> */
.L_x_48456:
        /* <DEDUP_REMOVED lines=13> */
.L_x_48458:
[----:B------:R-:W-:Y:S05]  /*3c040*/  BSYNC.RECONVERGENT B1 ;  /* 0x0000000000017941 */ /* 0x000fea0003800200 */
.L_x_48457:
        /* <DEDUP_REMOVED lines=43> */
.L_x_48455:
[----:B------:R-:W-:Y:S05]  /*3c300*/  BSYNC.RECONVERGENT B0 ;  /* 0x0000000000007941 */ /* 0x000fea0003800200 */
.L_x_48454:
[----:B------:R-:W-:Y:S01]  /*3c310*/  ISETP.NE.AND P5, PT, R124, 0x1, PT ;  /* 0x000000017c00780c */ /* 0x000fe20003fa5270 */
[----:B------:R-:W-:Y:S01]  /*3c320*/  BSSY.RECONVERGENT B0, `(.L_x_48459) ;  /* 0x0000047000007945 */ /* 0x000fe20003800200 */
[----:B0-----:R-:W-:Y:S01]  /*3c330*/  I2FP.F32.U32 R130, R5 ;  /* 0x0000000500827245 */ /* 0x001fe20000201000 */
        /* <DEDUP_REMOVED lines=12> */
.L_x_48461:
        /* <DEDUP_REMOVED lines=13> */
.L_x_48463:
[----:B------:R-:W-:Y:S05]  /*3c4d0*/  BSYNC.RECONVERGENT B1 ;  /* 0x0000000000017941 */ /* 0x000fea0003800200 */
.L_x_48462:
        /* <DEDUP_REMOVED lines=43> */
.L_x_48460:
[----:B------:R-:W-:Y:S05]  /*3c790*/  BSYNC.RECONVERGENT B0 ;  /* 0x0000000000007941 */ /* 0x000fea0003800200 */
.L_x_48459:
        /* <DEDUP_REMOVED lines=17> */
.L_x_48466:
        /* <DEDUP_REMOVED lines=15> */
.L_x_48468:
[----:B------:R-:W-:Y:S05]  /*3c9a0*/  BSYNC.RECONVERGENT B1 ;  /* 0x0000000000017941 */ /* 0x000fea0003800200 */
.L_x_48467:
        /* <DEDUP_REMOVED lines=43> */
.L_x_48465:
[----:B------:R-:W-:Y:S05]  /*3cc60*/  BSYNC.RECONVERGENT B0 ;  /* 0x0000000000007941 */ /* 0x000fea0003800200 */
.L_x_48464:
[-C--:B------:R-:W-:Y:S01]  /*3cc70*/  FMUL.FTZ R4, R52, R16.reuse ;  /* 0x0000001034047220 */ /* 0x080fe20000410000 */
[-C--:B------:R-:W-:Y:S01]  /*3cc80*/  FSETP.GTU.FTZ.AND P6, PT, R2, R17.reuse, PT ;  /* 0x000000110200720b */ /* 0x080fe20003fdc000 */
[----:B------:R-:W-:Y:S01]  /*3cc90*/  FMUL.FTZ R125, R53, R16 ;  /* 0x00000010357d7220 */ /* 0x000fe20000410000 */
[----:B------:R-:W-:Y:S02]  /*3cca0*/  I2FP.F32.U32 R124, R124 ;  /* 0x0000007c007c7245 */ /* 0x000fe40000201000 */
[----:B------:R-:W-:Y:S02]  /*3ccb0*/  FSEL R2, R4, RZ, !P6 ;  /* 0x000000ff04027208 */ /* 0x000fe40007000000 */
[----:B------:R-:W-:Y:S01]  /*3ccc0*/  SEL R5, RZ, 0x1, P6 ;  /* 0x00000001ff057807 */ /* 0x000fe20003000000 */
[----:B------:R-:W-:Y:S01]  /*3ccd0*/  FFMA.FTZ R124, R124, R172, 1.1641532182693481445e-10 ;  /* 0x2f0000007c7c7423 */ /* 0x000fe200000100ac */
[----:B------:R-:W-:Y:S01]  /*3cce0*/  FSETP.GTU.FTZ.AND P6, PT, R3, R17, PT ;  /* 0x000000110300720b */ /* 0x000fe20003fdc000 */
[----:B------:R-:W-:Y:S01]  /*3ccf0*/  FMUL.FTZ R3, R54, R16 ;  /* 0x0000001036037220 */ /* 0x000fe20000410000 */
[----:B------:R-:W-:-:S02]  /*3cd00*/  FSEL R122, R122, RZ, P4 ;  /* 0x000000ff7a7a7208 */ /* 0x000fc40002000000 */
[----:B------:R-:W-:Y:S02]  /*3cd10*/  FSEL R125, R125, RZ, !P6 ;  /* 0x000000ff7d7d7208 */ /* 0x000fe40007000000 */
[----:B------:R-:W-:Y:S02]  /*3cd20*/  SEL R4, RZ, 0x1, P6 ;  /* 0x00000001ff047807 */ /* 0x000fe40003000000 */
[-C--:B------:R-:W-:Y:S02]  /*3cd30*/  FSETP.GTU.FTZ.AND P6, PT, R130, R17.reuse, PT ;  /* 0x000000118200720b */ /* 0x080fe40003fdc000 */
[----:B------:R-:W-:Y:S02]  /*3cd40*/  FSEL R121, R121, RZ, P3 ;  /* 0x000000ff79797208 */ /* 0x000fe40001800000 */
[----:B------:R-:W-:Y:S02]  /*3cd50*/  FSEL R126, R3, RZ, !P6 ;  /* 0x000000ff037e7208 */ /* 0x000fe40007000000 */
        /* <DEDUP_REMOVED lines=16> */
.L_x_48428:
[----:B------:R-:W-:Y:S01]  /*3ce60*/  ISETP.NE.AND P2, PT, R129, 0x1, PT ;  /* 0x000000018100780c */ /* 0x000fe20003f45270 */
[----:B------:R-:W-:Y:S01]  /*3ce70*/  BSSY.RECONVERGENT B0, `(.L_x_48470) ;  /* 0x0000047000007945 */ /* 0x000fe20003800200 */
[----:B-1----:R-:W-:Y:S02]  /*3ce80*/  HFMA2 R124, -RZ, RZ, 0, 1.1920928955078125e-07 ;  /* 0x00000002ff7c7431 */ /* 0x002fe400000001ff */
        /* <DEDUP_REMOVED lines=10> */
[----:B------:R-:W-:Y:S01]  /*3cf30*/  @P2 IMAD.MOV.U32 R138, RZ, RZ, R128 ;  /* 0x000000ffff8a2224 */ /* 0x000fe200078e0080 */
[----:B------:R-:W-:Y:S01]  /*3cf40*/  @P2 MOV R125, R11 ;  /* 0x0000000b007d2202 */ /* 0x000fe20000000f00 */
[----:B------:R-:W-:Y:S06]  /*3cf50*/  BRA `(.L_x_48471) ;  /* 0x0000000000e07947 */ /* 0x000fec0003800000 */
.L_x_48472:
        /* <DEDUP_REMOVED lines=13> */
.L_x_48474:
[----:B------:R-:W-:Y:S05]  /*3d030*/  BSYNC.RECONVERGENT B1 ;  /* 0x0000000000017941 */ /* 0x000fea0003800200 */
.L_x_48473:
        /* <DEDUP_REMOVED lines=42> */
.L_x_48471:
[----:B------:R-:W-:Y:S05]  /*3d2e0*/  BSYNC.RECONVERGENT B0 ;  /* 0x0000000000007941 */ /* 0x000fea0003800200 */
.L_x_48470:
[----:B------:R-:W-:Y:S01]  /*3d2f0*/  ISETP.NE.AND P3, PT, R124, 0x1, PT ;  /* 0x000000017c00780c */ /* 0x000fe20003f65270 */
[----:B------:R-:W-:Y:S01]  /*3d300*/  BSSY.RECONVERGENT B0, `(.L_x_48475) ;  /* 0x0000048000007945 */ /* 0x000fe20003800200 */
[----:B------:R-:W-:Y:S01]  /*3d310*/  I2FP.F32.U32 R125, R125 ;  /* 0x0000007d007d7245 */ /* 0x000fe20000201000 */
[----:B0-----:R-:W-:-:S04]  /*3d320*/  IMAD.MOV.U32 R126, RZ, RZ, 0x2 ;  /* 0x00000002ff7e7424 */ /* 0x001fc800078e00ff */
        /* <DEDUP_REMOVED lines=12> */
.L_x_48477:
        /* <DEDUP_REMOVED lines=13> */
.L_x_48479:
[----:B------:R-:W-:Y:S05]  /*3d4c0*/  BSYNC.RECONVERGENT B1 ;  /* 0x0000000000017941 */ /* 0x000fea0003800200 */
.L_x_48478:
        /* <DEDUP_REMOVED lines=43> */
.L_x_48476:
[----:B------:R-:W-:Y:S05]  /*3d780*/  BSYNC.RECONVERGENT B0 ;  /* 0x0000000000007941 */ /* 0x000fea0003800200 */
.L_x_48475:
        /* <DEDUP_REMOVED lines=16> */
.L_x_48482:
        /* <DEDUP_REMOVED lines=13> */
.L_x_48484:
[----:B------:R-:W-:Y:S05]  /*3d960*/  BSYNC.RECONVERGENT B1 ;  /* 0x0000000000017941 */ /* 0x000fea0003800200 */
.L_x_48483:
        /* <DEDUP_REMOVED lines=43> */
.L_x_48481:
[----:B------:R-:W-:Y:S05]  /*3dc20*/  BSYNC.RECONVERGENT B0 ;  /* 0x0000000000007941 */ /* 0x000fea0003800200 */
.L_x_48480:
        /* <DEDUP_REMOVED lines=16> */
.L_x_48487:
        /* <DEDUP_REMOVED lines=13> */
.L_x_48489:
[----:B------:R-:W-:Y:S05]  /*3de00*/  BSYNC.RECONVERGENT B1 ;  /* 0x0000000000017941 */ /* 0x000fea0003800200 */
.L_x_48488:
        /* <DEDUP_REMOVED lines=42> */
[----:B------:R-:W-:-:S07]  /*3e0b0*/  MOV R138, R124 ;  /* 0x0000007c008a7202 */ /* 0x000fce0000000f00 */
.L_x_48486:
[----:B------:R-:W-:Y:S05]  /*3e0c0*/  BSYNC.RECONVERGENT B0 ;  /* 0x0000000000007941 */ /* 0x000fea0003800200 */
.L_x_48485:
        /* <DEDUP_REMOVED lines=16> */
.L_x_48469:
[C---:B------:R-:W-:Y:S01]  /*3e1d0*/  IMAD.WIDE.U32 R124, R186.reuse, 0x10, R202 ;  /* 0x00000010ba7c7825 */ /* 0x040fe200078e00ca */
[----:B------:R-:W-:Y:S01]  /*3e1e0*/  SEL R130, RZ, 0x1000000, !P5 ;  /* 0x01000000ff827807 */ /* 0x000fe20006800000 */
[----:B------:R-:W0:Y:S02]  /*3e1f0*/  @P0 LDC.64 R126, c[0x0][0x398] ;  /* 0x0000e600ff7e0b82 */ /* 0x000e240000000a00 */
[----:B------:R-:W-:Y:S01]  /*3e200*/  IMAD.WIDE.U32 R128, R186, 0x4, R200 ;  /* 0x00000004ba807825 */ /* 0x000fe200078e00c8 */
[----:B------:R1:W-:Y:S03]  /*3e210*/  STG.E.128 desc[UR8][R124.64], R120 ;  /* 0x000000787c007986 */ /* 0x0003e6000c101d08 */
[----:B------:R-:W-:Y:S01]  /*3e220*/  VIADD R187, R6, 0x200 ;  /* 0x0000020006bb7836 */ /* 0x000fe20000000000 */
[----:B-1----:R-:W-:Y:S02]  /*3e230*/  SEL R124, RZ, 0x10000, !P4 ;  /* 0x00010000ff7c7807 */ /* 0x002fe40006000000 */
[----:B------:R-:W-:Y:S01]  /*3e240*/  SEL R125, RZ, 0x100, !P3 ;  /* 0x00000100ff7d7807 */ /* 0x000fe20005800000 */
[----:B0-----:R-:W-:-:S03]  /*3e250*/  @P0 IMAD.WIDE.U32 R126, R187, 0x10, R126 ;  /* 0x00000010bb7e0825 */ /* 0x001fc600078e007e */
[----:B------:R-:W-:Y:S02]  /*3e260*/  IADD3 R130, PT, PT, R125, R130, R124 ;  /* 0x000000827d827210 */ /* 0x000fe40007ffe07c */
[----:B------:R-:W-:-:S04]  /*3e270*/  SEL R124, RZ, 0x1, !P2 ;  /* 0x00000001ff7c7807 */ /* 0x000fc80005000000 */
[----:B------:R-:W-:Y:S02]  /*3e280*/  IADD3 R130, PT, PT, R130, R124, RZ ;  /* 0x0000007c82827210 */ /* 0x000fe40007ffe0ff */
        /* <DEDUP_REMOVED lines=12> */
[----:B-1----:R-:W-:-:S05]  /*3e350*/  IMAD.WIDE.U32 R128, R186, 0x4, R128 ;  /* 0x00000004ba807825 */ /* 0x002fca00078e0080 */
[----:B------:R2:W-:Y:S02]  /*3e360*/  STG.E desc[UR8][R128.64], R130 ;  /* 0x0000008280007986 */ /* 0x0005e4000c101908 */
.L_x_48490:
[C---:B0-----:R-:W-:Y:S01]  /*3e370*/  @P1 IMAD.WIDE.U32 R124, R187.reuse, 0x10, R124 ;  /* 0x00000010bb7c1825 */ /* 0x041fe200078e007c */
[----:B------:R-:W5:Y:S04]  /*3e380*/  @P0 LDG.E.128 R52, desc[UR8][R126.64] ;  /* 0x000000087e340981 */ /* 0x000f68000c1e1d00 */
        /* <DEDUP_REMOVED lines=20> */
.L_x_48494:
        /* <DEDUP_REMOVED lines=13> */
.L_x_48496:
[----:B------:R-:W-:Y:S05]  /*3e5a0*/  BSYNC.RECONVERGENT B1 ;  /* 0x0000000000017941 */ /* 0x000fea0003800200 */
.L_x_48495:
[----:B------:R-:W-:Y:S01]  /*3e5b0*/  LOP3.LUT R4, R7, UR7, R3, 0x96, !PT ;  /* 0x0000000707047c12 */ /* 0x000fe2000f8e9603 */
[----:B-12---:R-:W-:-:S04]  /*3e5c0*/  IMAD.WIDE.U32 R128, R9, -0x326172a9, RZ ;  /* 0xcd9e8d5709807825 */ /* 0x006fc800078e00ff */
        /* <DEDUP_REMOVED lines=40> */
.L_x_48493:
[----:B------:R-:W-:Y:S05]  /*3e850*/  BSYNC.RECONVERGENT B0 ;  /* 0x0000000000007941 */ /* 0x000fea0003800200 */
.L_x_48492:
        /* <DEDUP_REMOVED lines=17> */
.L_x_48499:
        /* <DEDUP_REMOVED lines=13> */
.L_x_48501:
[----:B------:R-:W-:Y:S05]  /*3ea40*/  BSYNC.RECONVERGENT B1 ;  /* 0x0000000000017941 */ /* 0x000fea0003800200 */
.L_x_48500:
        /* <DEDUP_REMOVED lines=43> */
.L_x_48498:
[----:B------:R-:W-:Y:S05]  /*3ed00*/  BSYNC.RECONVERGENT B0 ;  /* 0x0000000000007941 */ /* 0x000fea0003800200 */
.L_x_48497:
        /* <DEDUP_REMOVED lines=15> */
.L_x_48504:
[----:B------:R-:W-:Y:S01]  /*3ee00*/  IADD3 R13, PT, PT, R13, 0x1, RZ ;  /* 0x000000010d0d7810 */ /* 0x000fe20007ffe0ff */
[----:B------:R-:W-:Y:S03]  /*3ee10*/  BSSY.RECONVERGENT B1, `(.L_x_48505) ;  /* 0x000000c000017945 */ /* 0x000fe60003800200 */
[C---:B------:R-:W-:Y:S01]  /*3ee20*/  ISETP.NE.AND P3, PT, R13.reuse, RZ, PT ;  /* 0x000000ff0d00720c */ /* 0x040fe20003f65270 */
[----:B-12---:R-:W-:-:S12]  /*3ee30*/  IMAD.WIDE.U32 R128, R13, -0x2daee0ad, RZ ;  /* 0xd2511f530d807825 */ /* 0x006fd800078e00ff */
        /* <DEDUP_REMOVED lines=9> */
.L_x_48506:
[----:B------:R-:W-:Y:S05]  /*3eed0*/  BSYNC.RECONVERGENT B1 ;  /* 0x0000000000017941 */ /* 0x000fea0003800200 */
.L_x_48505:
        /* <DEDUP_REMOVED lines=40> */
[----:B------:R-:W-:Y:S02]  /*3f160*/  IMAD.MOV.U32 R134, RZ, RZ, R4 ;  /* 0x000000ffff867224 */ /* 0x000fe400078e0004 */
[----:B------:R-:W-:Y:S01]  /*3f170*/  HFMA2 R4, -RZ, RZ, 0, 0 ;  /* 0x00000000ff047431 */ /* 0x000fe200000001ff */
[----:B------:R-:W-:-:S07]  /*3f180*/  LOP3.LUT R12, R26, R128, R5, 0x96, !PT ;  /* 0x000000801a0c7212 */ /* 0x000fce00078e9605 */
.L_x_48503:
[----:B------:R-:W-:Y:S05]  /*3f190*/  BSYNC.RECONVERGENT B0 ;  /* 0x0000000000007941 */ /* 0x000fea0003800200 */
.L_x_48502:
[----:B------:R-:W-:Y:S01]  /*3f1a0*/  ISETP.NE.AND P4, PT, R4, 0x1, PT ;  /* 0x000000010400780c */ /* 0x000fe20003f85270 */
[----:B------:R-:W-:Y:S01]  /*3f1b0*/  BSSY.RECONVERGENT B0, `(.L_x_48507) ;  /* 0x0000049000007945 */ /* 0x000fe20003800200 */
[----:B------:R-:W-:Y:S01]  /*3f1c0*/  I2FP.F32.U32 R3, R3 ;  /* 0x0000000300037245 */ /* 0x000fe20000201000 */
[----:B------:R-:W-:Y:S01]  /*3f1d0*/  FMUL.FTZ R125, R125, R16 ;  /* 0x000000107d7d7220 */ /* 0x000fe20000410000 */
[----:B-12---:R-:W-:-:S03]  /*3f1e0*/  IMAD.MOV.U32 R128, RZ, RZ, 0x2 ;  /* 0x00000002ff807424 */ /* 0x006fc600078e00ff */
        /* <DEDUP_REMOVED lines=12> */
.L_x_48509:
        /* <DEDUP_REMOVED lines=13> */
.L_x_48511:
[----:B------:R-:W-:Y:S05]  /*3f380*/  BSYNC.RECONVERGENT B1 ;  /* 0x0000000000017941 */ /* 0x000fea0003800200 */
.L_x_48510:
        /* <DEDUP_REMOVED lines=41> */
[----:B------:R-:W-:Y:S01]  /*3f620*/  IMAD.MOV.U32 R128, RZ, RZ, RZ ;  /* 0x000000ffff807224 */ /* 0x000fe200078e00ff */
[----:B------:R-:W-:-:S07]  /*3f630*/  MOV R134, R4 ;  /* 0x0000000400867202 */ /* 0x000fce0000000f00 */
.L_x_48508:
[----:B------:R-:W-:Y:S05]  /*3f640*/  BSYNC.RECONVERGENT B0 ;  /* 0x0000000000007941 */ /* 0x000fea0003800200 */
.L_x_48507:
        /* <DEDUP_REMOVED lines=15> */
.L_x_48514:
        /* <DEDUP_REMOVED lines=13> */
.L_x_48516:
[----:B------:R-:W-:Y:S05]  /*3f810*/  BSYNC.RECONVERGENT B1 ;  /* 0x0000000000017941 */ /* 0x000fea0003800200 */
.L_x_48515:
        /* <DEDUP_REMOVED lines=43> */
.L_x_48513:
[----:B------:R-:W-:Y:S05]  /*3fad0*/  BSYNC.RECONVERGENT B0 ;  /* 0x0000000000007941 */ /* 0x000fea0003800200 */
.L_x_48512:
        /* <DEDUP_REMOVED lines=17> */
.L_x_48519:
        /* <DEDUP_REMOVED lines=13> */
.L_x_48521:
[----:B------:R-:W-:Y:S05]  /*3fcc0*/  BSYNC.RECONVERGENT B1 ;  /* 0x0000000000017941 */ /* 0x000fea0003800200 */
.L_x_48520:
        /* <DEDUP_REMOVED lines=40> */
[----:B------:R-:W-:Y:S01]  /*3ff50*/  IMAD.MOV.U32 R5, RZ, RZ, R134 ;  /* 0x000000ffff057224 */ /* 0x000fe200078e0086 */
[----:B------:R-:W-:Y:S01]  /*3ff60*/  MOV R134, R4 ;  /* 0x0000000400867202 */ /* 0x000fe20000000f00 */
[----:B------:R-:W-:-:S07]  /*3ff70*/  IMAD.MOV.U32 R128, RZ, RZ, RZ ;  /* 0x000000ffff807224 */ /* 0x000fce00078e00ff */
.L_x_48518:
[----:B------:R-:W-:Y:S05]  /*3ff80*/  BSYNC.RECONVERGENT B0 ;  /* 0x0000000000007941 */ /* 0x000fea0003800200 */
.L_x_48517:
        /* <DEDUP_REMOVED lines=15> */
.L_x_48524:
        /* <DEDUP_REMOVED lines=13> */
.L_x_48526:
[----:B------:R-:W-:Y:S05]  /*40150*/  BSYNC.RECONVERGENT B1 ;  /* 0x0000000000017941 */ /* 0x000fea0003800200 */
.L_x_48525:
        /* <DEDUP_REMOVED lines=43> */
.L_x_48523:
[----:B------:R-:W-:Y:S05]  /*40410*/  BSYNC.RECONVERGENT B0 ;  /* 0x0000000000007941 */ /* 0x000fea0003800200 */
.L_x_48522:
        /* <DEDUP_REMOVED lines=17> */
.L_x_48529:
        /* <DEDUP_REMOVED lines=15> */
.L_x_48531:
[----:B------:R-:W-:Y:S05]  /*40620*/  BSYNC.RECONVERGENT B1 ;  /* 0x0000000000017941 */ /* 0x000fea0003800200 */
.L_x_48530:
        /* <DEDUP_REMOVED lines=42> */
[----:B------:R-:W-:-:S07]  /*408d0*/  MOV R134, R4 ;  /* 0x0000000400867202 */ /* 0x000fce0000000f00 */
.L_x_48528:
[----:B------:R-:W-:Y:S05]  /*408e0*/  BSYNC.RECONVERGENT B0 ;  /* 0x0000000000007941 */ /* 0x000fea0003800200 */
.L_x_48527:
[-C--:B------:R-:W-:Y:S01]  /*408f0*/  FSETP.GTU.FTZ.AND P6, PT, R2, R17.reuse, PT ;  /* 0x000000110200720b */ /* 0x080fe20003fdc000 */
[-C--:B------:R-:W-:Y:S01]  /*40900*/  FMUL.FTZ R2, R52, R16.reuse ;  /* 0x0000001034027220 */ /* 0x080fe20000410000 */
[----:B------:R-:W-:Y:S01]  /*40910*/  FMUL.FTZ R129, R53, R16 ;  /* 0x0000001035817220 */ /* 0x000fe20000410000 */
[----:B------:R-:W-:Y:S02]  /*40920*/  I2FP.F32.U32 R128, R128 ;  /* 0x0000008000807245 */ /* 0x000fe40000201000 */
[----:B------:R-:W-:Y:S02]  /*40930*/  SEL R5, RZ, 0x1, P6 ;  /* 0x00000001ff057807 */ /* 0x000fe40003000000 */
[----:B------:R-:W-:Y:S01]  /*40940*/  FSEL R2, R2, RZ, !P6 ;  /* 0x000000ff02027208 */ /* 0x000fe20007000000 */
        /* <DEDUP_REMOVED lines=19> */
[----:B------:R-:W-:Y:S01]  /*40a80*/  @P1 FADD.FTZ R126, R58, R126 ;  /* 0x0000007e3a7e1221 */ /* 0x000fe20000010000 */
[----:B------:R-:W-:-:S02]  /*40a90*/  SEL R2, RZ, 0x1, P6 ;  /* 0x00000001ff027807 */ /* 0x000fc40003000000 */
[----:B------:R-:W-:Y:S01]  /*40aa0*/  FADD.FTZ R127, R128, R127 ;  /* 0x0000007f807f7221 */ /* 0x000fe20000010000 */
[----:B------:R-:W-:-:S03]  /*40ab0*/  @P1 FADD.FTZ R124, R56, R124 ;  /* 0x0000007c387c1221 */ /* 0x000fc60000010000 */
[----:B------:R-:W-:Y:S01]  /*40ac0*/  @P1 FADD.FTZ R127, R59, R127 ;  /* 0x0000007f3b7f1221 */ /* 0x000fe20000010000 */
[----:B------:R-:W-:Y:S06]  /*40ad0*/  BRA `(.L_x_48532) ;  /* 0x0000001000dc7947 */ /* 0x000fec0003800000 */
.L_x_48491:
[----:B------:R-:W-:Y:S01]  /*40ae0*/  ISETP.NE.AND P2, PT, R131, 0x1, PT ;  /* 0x000000018300780c */ /* 0x000fe20003f45270 */
[----:B------:R-:W-:Y:S01]  /*40af0*/  BSSY.RECONVERGENT B0, `(.L_x_48533) ;  /* 0x0000047000007945 */ /* 0x000fe20003800200 */
[----:B-12---:R-:W-:Y:S02]  /*40b00*/  HFMA2 R128, -RZ, RZ, 0, 1.1920928955078125e-07 ;  /* 0x00000002ff807431 */ /* 0x006fe400000001ff */
        /* <DEDUP_REMOVED lines=13> */
.L_x_48535:
        /* <DEDUP_REMOVED lines=13> */
.L_x_48537:
[----:B------:R-:W-:Y:S05]  /*40cb0*/  BSYNC.RECONVERGENT B1 ;  /* 0x0000000000017941 */ /* 0x000fea0003800200 */
.L_x_48536:
        /* <DEDUP_REMOVED lines=42> */
.L_x_48534:
[----:B------:R-:W-:Y:S05]  /*40f60*/  BSYNC.RECONVERGENT B0 ;  /* 0x0000000000007941 */ /* 0x000fea0003800200 */
.L_x_48533:
        /* <DEDUP_REMOVED lines=16> */
.L_x_48540:
        /* <DEDUP_REMOVED lines=13> */
.L_x_48542:
[----:B------:R-:W-:Y:S05]  /*41140*/  BSYNC.RECONVERGENT B1 ;  /* 0x0000000000017941 */ /* 0x000fea0003800200 */
.L_x_48541:
        /* <DEDUP_REMOVED lines=43> */
.L_x_48539:
[----:B------:R-:W-:Y:S05]  /*41400*/  BSYNC.RECONVERGENT B0 ;  /* 0x0000000000007941 */ /* 0x000fea0003800200 */
.L_x_48538:
        /* <DEDUP_REMOVED lines=16> */
.L_x_48545:
        /* <DEDUP_REMOVED lines=13> */
.L_x_48547:
[----:B------:R-:W-:Y:S05]  /*415e0*/  BSYNC.RECONVERGENT B1 ;  /* 0x0000000000017941 */ /* 0x000fea0003800200 */
.L_x_48546:
        /* <DEDUP_REMOVED lines=43> */
.L_x_48544:
[----:B------:R-:W-:Y:S05]  /*418a0*/  BSYNC.RECONVERGENT B0 ;  /* 0x0000000000007941 */ /* 0x000fea0003800200 */
.L_x_48543:
        /* <DEDUP_REMOVED lines=16> */
.L_x_48550:
        /* <DEDUP_REMOVED lines=13> */
.L_x_48552:
[----:B------:R-:W-:Y:S05]  /*41a80*/  BSYNC.RECONVERGENT B1 ;  /* 0x0000000000017941 */ /* 0x000fea0003800200 */
.L_x_48551:
        /* <DEDUP_REMOVED lines=43> */
.L_x_48549:
[----:B------:R-:W-:Y:S05]  /*41d40*/  BSYNC.RECONVERGENT B0 ;  /* 0x0000000000007941 */ /* 0x000fea0003800200 */
.L_x_48548:
        /* <DEDUP_REMOVED lines=16> */
.L_x_48532:
        /* <DEDUP_REMOVED lines=26> */
.L_x_48553:
        /* <DEDUP_REMOVED lines=22> */
.L_x_48557:
        /* <DEDUP_REMOVED lines=13> */
.L_x_48559:
[----:B------:R-:W-:Y:S05]  /*42220*/  BSYNC.RECONVERGENT B1 ;  /* 0x0000000000017941 */ /* 0x000fea0003800200 */
.L_x_48558:
        /* <DEDUP_REMOVED lines=42> */
.L_x_48556:
[----:B------:R-:W-:Y:S05]  /*424d0*/  BSYNC.RECONVERGENT B0 ;  /* 0x0000000000007941 */ /* 0x000fea0003800200 */
.L_x_48555:
        /* <DEDUP_REMOVED lines=17> */
.L_x_48562:
        /* <DEDUP_REMOVED lines=13> */
.L_x_48564:
[----:B------:R-:W-:Y:S05]  /*426c0*/  BSYNC.RECONVERGENT B1 ;  /* 0x0000000000017941 */ /* 0x000fea0003800200 */
.L_x_48563:
        /* <DEDUP_REMOVED lines=43> */
.L_x_48561:
[----:B------:R-:W-:Y:S05]  /*42980*/  BSYNC.RECONVERGENT B0 ;  /* 0x0000000000007941 */ /* 0x000fea0003800200 */
.L_x_48560:
        /* <DEDUP_REMOVED lines=15> */
.L_x_48567:
        /* <DEDUP_REMOVED lines=13> */
.L_x_48569:
[----:B------:R-:W-:Y:S05]  /*42b50*/  BSYNC.RECONVERGENT B1 ;  /* 0x0000000000017941 */ /* 0x000fea0003800200 */
.L_x_48568:
        /* <DEDUP_REMOVED lines=43> */
.L_x_48566:
[----:B------:R-:W-:Y:S05]  /*42e10*/  BSYNC.RECONVERGENT B0 ;  /* 0x0000000000007941 */ /* 0x000fea0003800200 */
.L_x_48565:
        /* <DEDUP_REMOVED lines=17> */
.L_x_48572:
        /* <DEDUP_REMOVED lines=13> */
.L_x_48574:
[----:B------:R-:W-:Y:S05]  /*43000*/  BSYNC.RECONVERGENT B1 ;  /* 0x0000000000017941 */ /* 0x000fea0003800200 */
.L_x_48573:
        /* <DEDUP_REMOVED lines=43> */
.L_x_48571:
[----:B------:R-:W-:Y:S05]  /*432c0*/  BSYNC.RECONVERGENT B0 ;  /* 0x0000000000007941 */ /* 0x000fea0003800200 */
.L_x_48570:
        /* <DEDUP_REMOVED lines=15> */
.L_x_48577:
        /* <DEDUP_REMOVED lines=13> */
.L_x_48579:
[----:B------:R-:W-:Y:S05]  /*43490*/  BSYNC.RECONVERGENT B1 ;  /* 0x0000000000017941 */ /* 0x000fea0003800200 */
.L_x_48578:
        /* <DEDUP_REMOVED lines=43> */
.L_x_48576:
[----:B------:R-:W-:Y:S05]  /*43750*/  BSYNC.RECONVERGENT B0 ;  /* 0x0000000000007941 */ /* 0x000fea0003800200 */
.L_x_48575:
        /* <DEDUP_REMOVED lines=17> */
.L_x_48582:
        /* <DEDUP_REMOVED lines=13> */
.L_x_48584:
[----:B------:R-:W-:Y:S05]  /*43940*/  BSYNC.RECONVERGENT B1 ;  /* 0x0000000000017941 */ /* 0x000fea0003800200 */
.L_x_48583:
        /* <DEDUP_REMOVED lines=43> */
.L_x_48581:
[----:B------:R-:W-:Y:S05]  /*43c00*/  BSYNC.RECONVERGENT B0 ;  /* 0x0000000000007941 */ /* 0x000fea0003800200 */
.L_x_48580:
        /* <DEDUP_REMOVED lines=15> */
.L_x_48587:
        /* <DEDUP_REMOVED lines=13> */
.L_x_48589:
[----:B------:R-:W-:Y:S05]  /*43dd0*/  BSYNC.RECONVERGENT B1 ;  /* 0x0000000000017941 */ /* 0x000fea0003800200 */
.L_x_48588:
        /* <DEDUP_REMOVED lines=43> */
.L_x_48586:
[----:B------:R-:W-:Y:S05]  /*44090*/  BSYNC.RECONVERGENT B0 ;  /* 0x0000000000007941 */ /* 0x000fea0003800200 */
.L_x_48585:
        /* <DEDUP_REMOVED lines=17> */
.L_x_48592:
        /* <DEDUP_REMOVED lines=15> */
.L_x_48594:
[----:B------:R-:W-:Y:S05]  /*442a0*/  BSYNC.RECONVERGENT B1 ;  /* 0x0000000000017941 */ /* 0x000fea0003800200 */
.L_x_48593:
        /* <DEDUP_REMOVED lines=43> */
.L_x_48591:
[----:B------:R-:W-:Y:S05]  /*44560*/  BSYNC.RECONVERGENT B0 ;  /* 0x0000000000007941 */ /* 0x000fea0003800200 */
.L_x_48590:
        /* <DEDUP_REMOVED lines=31> */
.L_x_48554:
        /* <DEDUP_REMOVED lines=16> */
.L_x_48598:
        /* <DEDUP_REMOVED lines=13> */
.L_x_48600:
[----:B------:R-:W-:Y:S05]  /*44930*/  BSYNC.RECONVERGENT B1 ;  /* 0x0000000000017941 */ /* 0x000fea0003800200 */
.L_x_48599:
        /* <DEDUP_REMOVED lines=38> */
[----:B------:R-:W-:Y:S01]  /*44ba0*/  IMAD.WIDE.U32 R190, R191, -0x2daee0ad, RZ ;  /* 0xd2511f53bfbe7825 */ /* 0x000fe200078e00ff */
[----:B------:R-:W-:-:S04]  /*44bb0*/  MOV R8, R138 ;  /* 0x0000008a00087202 */ /* 0x000fc80000000f00 */
[----:B------:R-:W-:Y:S01]  /*44bc0*/  LOP3.LUT R12, R26, R132, R191, 0x96, !PT ;  /* 0x000000841a0c7212 */ /* 0x000fe200078e96bf */
[----:B------:R-:W-:-:S07]  /*44bd0*/  HFMA2 R132, -RZ, RZ, 0, 0 ;  /* 0x00000000ff847431 */ /* 0x000fce00000001ff */
.L_x_48597:
[----:B------:R-:W-:Y:S05]  /*44be0*/  BSYNC.RECONVERGENT B0 ;  /* 0x0000000000007941 */ /* 0x000fea0003800200 */
.L_x_48596:
        /* <DEDUP_REMOVED lines=16> */
.L_x_48603:
        /* <DEDUP_REMOVED lines=13> */
.L_x_48605:
[----:B------:R-:W-:Y:S05]  /*44dc0*/  BSYNC.RECONVERGENT B1 ;  /* 0x0000000000017941 */ /* 0x000fea0003800200 */
.L_x_48604:
        /* <DEDUP_REMOVED lines=43> */
.L_x_48602:
[----:B------:R-:W-:Y:S05]  /*45080*/  BSYNC.RECONVERGENT B0 ;  /* 0x0000000000007941 */ /* 0x000fea0003800200 */
.L_x_48601:
        /* <DEDUP_REMOVED lines=16> */
.L_x_48608:
        /* <DEDUP_REMOVED lines=13> */
.L_x_48610:
[----:B------:R-:W-:Y:S05]  /*45260*/  BSYNC.RECONVERGENT B1 ;  /* 0x0000000000017941 */ /* 0x000fea0003800200 */
.L_x_48609:
        /* <DEDUP_REMOVED lines=43> */
.L_x_48607:
[----:B------:R-:W-:Y:S05]  /*45520*/  BSYNC.RECONVERGENT B0 ;  /* 0x0000000000007941 */ /* 0x000fea0003800200 */
.L_x_48606:
        /* <DEDUP_REMOVED lines=16> */
.L_x_48613:
        /* <DEDUP_REMOVED lines=13> */
.L_x_48615:
[----:B------:R-:W-:Y:S05]  /*45700*/  BSYNC.RECONVERGENT B1 ;  /* 0x0000000000017941 */ /* 0x000fea0003800200 */
.L_x_48614:
        /* <DEDUP_REMOVED lines=37> */
[----:B------:R-:W-:Y:S02]  /*45960*/  LOP3.LUT R11, R19, R138, R133, 0x96, !PT ;  /* 0x0000008a130b7212 */ /* 0x000fe400078e9685 */
[----:B------:R-:W-:Y:S01]  /*45970*/  MOV R8, R132 ;  /* 0x0000008400087202 */ /* 0x000fe20000000f00 */
[----:B------:R-:W-:-:S05]  /*45980*/  IMAD.WIDE.U32 R132, R12, -0x2daee0ad, RZ ;  /* 0xd2511f530c847825 */ /* 0x000fca00078e00ff */
[----:B------:R-:W-:Y:S01]  /*45990*/  LOP3.LUT R12, R26, R134, R133, 0x96, !PT ;  /* 0x000000861a0c7212 */ /* 0x000fe200078e9685 */
[----:B------:R-:W-:Y:S01]  /*459a0*/  IMAD.MOV.U32 R133, RZ, RZ, R190 ;  /* 0x000000ffff857224 */ /* 0x000fe200078e00be */
[----:B------:R-:W-:-:S07]  /*459b0*/  MOV R190, R132 ;  /* 0x0000008400be7202 */ /* 0x000fce0000000f00 */
.L_x_48612:
[----:B------:R-:W-:Y:S05]  /*459c0*/  BSYNC.RECONVERGENT B0 ;  /* 0x0000000000007941 */ /* 0x000fea0003800200 */
.L_x_48611:
        /* <DEDUP_REMOVED lines=16> */
.L_x_48595:
[----:B------:R-:W-:Y:S01]  /*45ad0*/  IMAD.WIDE.U32 R132, R188, 0x10, R202 ;  /* 0x00000010bc847825 */ /* 0x000fe200078e00ca */
[----:B------:R-:W-:Y:S01]  /*45ae0*/  SEL R138, RZ, 0x1000000, !P5 ;  /* 0x01000000ff8a7807 */ /* 0x000fe20006800000 */
[----:B------:R-:W0:Y:S03]  /*45af0*/  @P0 LDC.64 R134, c[0x0][0x398] ;  /* 0x0000e600ff860b82 */ /* 0x000e260000000a00 */
[----:B------:R1:W-:Y:S02]  /*45b00*/  STG.E.128 desc[UR8][R132.64], R128 ;  /* 0x0000008084007986 */ /* 0x0003e4000c101d08 */
[----:B-1----:R-:W-:Y:S02]  /*45b10*/  SEL R132, RZ, 0x10000, !P4 ;  /* 0x00010000ff847807 */ /* 0x002fe40006000000 */
[----:B------:R-:W-:-:S04]  /*45b20*/  SEL R133, RZ, 0x100, !P3 ;  /* 0x00000100ff857807 */ /* 0x000fc80005800000 */
[----:B------:R-:W-:Y:S02]  /*45b30*/  IADD3 R138, PT, PT, R133, R138, R132 ;  /* 0x0000008a858a7210 */ /* 0x000fe40007ffe084 */
[----:B------:R-:W-:-:S04]  /*45b40*/  SEL R132, RZ, 0x1, !P2 ;  /* 0x00000001ff847807 */ /* 0x000fc80005000000 */
[----:B------:R-:W-:Y:S01]  /*45b50*/  IADD3 R138, PT, PT, R138, R132, RZ ;  /* 0x000000848a8a7210 */ /* 0x000fe20007ffe0ff */
        /* <DEDUP_REMOVED lines=10> */
[----:B------:R-:W-:-:S04]  /*45c00*/  LOP3.LUT R189, R5, 0xff, RZ, 0xc0, !PT ;  /* 0x000000ff05bd7812 */ /* 0x000fc800078ec0ff */
[----:B------:R-:W-:Y:S01]  /*45c10*/  IADD3 R138, PT, PT, R138, R189, RZ ;  /* 0x000000bd8a8a7210 */ /* 0x000fe20007ffe0ff */
[----:B-1----:R-:W-:-:S05]  /*45c20*/  IMAD.WIDE.U32 R132, R188, 0x4, R132 ;  /* 0x00000004bc847825 */ /* 0x002fca00078e0084 */
[----:B------:R2:W-:Y:S02]  /*45c30*/  STG.E desc[UR8][R132.64], R138 ;  /* 0x0000008a84007986 */ /* 0x0005e4000c101908 */
.L_x_48616:
[----:B-12---:R-:W1:Y:S01]  /*45c40*/  @P1 LDC.64 R132, c[0x0][0x3a0] ;  /* 0x0000e800ff841b82 */ /* 0x006e620000000a00 */
[----:B------:R-:W-:-:S04]  /*45c50*/  VIADD R191, R6, 0x240 ;  /* 0x0000024006bf7836 */ /* 0x000fc80000000000 */
[----:B0-----:R-:W-:-:S05]  /*45c60*/  @P0 IMAD.WIDE.U32 R134, R191, 0x10, R134 ;  /* 0x00000010bf860825 */ /* 0x001fca00078e0086 */
[----:B------:R-:W5:Y:S01]  /*45c70*/  @P0 LDG.E.128 R52, desc[UR8][R134.64] ;  /* 0x0000000886340981 */ /* 0x000f62000c1e1d00 */
        /* <DEDUP_REMOVED lines=21> */
.L_x_48620:
        /* <DEDUP_REMOVED lines=13> */
.L_x_48622:
[----:B------:R-:W-:Y:S05]  /*45ea0*/  BSYNC.RECONVERGENT B1 ;  /* 0x0000000000017941 */ /* 0x000fea0003800200 */
.L_x_48621:
        /* <DEDUP_REMOVED lines=43> */
.L_x_48619:
[----:B------:R-:W-:Y:S05]  /*46160*/  BSYNC.RECONVERGENT B0 ;  /* 0x0000000000007941 */ /* 0x000fea0003800200 */
.L_x_48618:
        /* <DEDUP_REMOVED lines=17> */
.L_x_48625:
        /* <DEDUP_REMOVED lines=13> */
.L_x_48627:
[----:B------:R-:W-:Y:S05]  /*46350*/  BSYNC.RECONVERGENT B1 ;  /* 0x0000000000017941 */ /* 0x000fea0003800200 */
.L_x_48626:
        /* <DEDUP_REMOVED lines=43> */
.L_x_48624:
[----:B------:R-:W-:Y:S05]  /*46610*/  BSYNC.RECONVERGENT B0 ;  /* 0x0000000000007941 */ /* 0x000fea0003800200 */
.L_x_48623:
        /* <DEDUP_REMOVED lines=15> */
.L_x_48630:
        /* <DEDUP_REMOVED lines=13> */
.L_x_48632:
[----:B------:R-:W-:Y:S05]  /*467e0*/  BSYNC.RECONVERGENT B1 ;  /* 0x0000000000017941 */ /* 0x000fea0003800200 */
.L_x_48631:
        /* <DEDUP_REMOVED lines=40> */
[----:B------:R-:W-:Y:S01]  /*46a70*/  MOV R189, R4 ;  /* 0x0000000400bd7202 */ /* 0x000fe20000000f00 */
[----:B------:R-:W-:Y:S01]  /*46a80*/  IMAD.MOV.U32 R4, RZ, RZ, RZ ;  /* 0x000000ffff047224 */ /* 0x000fe200078e00ff */
[----:B------:R-:W-:-:S07]  /*46a90*/  LOP3.LUT R12, R26, R138, R5, 0x96, !PT ;  /* 0x0000008a1a0c7212 */ /* 0x000fce00078e9605 */
.L_x_48629:
[----:B------:R-:W-:Y:S05]  /*46aa0*/  BSYNC.RECONVERGENT B0 ;  /* 0x0000000000007941 */ /* 0x000fea0003800200 */
.L_x_48628:
        /* <DEDUP_REMOVED lines=17> */
.L_x_48635:
        /* <DEDUP_REMOVED lines=13> */
.L_x_48637:
[----:B------:R-:W-:Y:S05]  /*46c90*/  BSYNC.RECONVERGENT B1 ;  /* 0x0000000000017941 */ /* 0x000fea0003800200 */
.L_x_48636:
        /* <DEDUP_REMOVED lines=42> */
[----:B------:R-:W-:-:S07]  /*46f40*/  HFMA2 R138, -RZ, RZ, 0, 0 ;  /* 0x00000000ff8a7431 */ /* 0x000fce00000001ff */
.L_x_48634:
[----:B------:R-:W-:Y:S05]  /*46f50*/  BSYNC.RECONVERGENT B0 ;  /* 0x0000000000007941 */ /* 0x000fea0003800200 */
.L_x_48633:
        /* <DEDUP_REMOVED lines=15> */
.L_x_48640:
        /* <DEDUP_REMOVED lines=13> */
.L_x_48642:
[----:B------:R-:W-:Y:S05]  /*47120*/  BSYNC.RECONVERGENT B1 ;  /* 0x0000000000017941 */ /* 0x000fea0003800200 */
.L_x_48641:
        /* <DEDUP_REMOVED lines=43> */
.L_x_48639:
[----:B------:R-:W-:Y:S05]  /*473e0*/  BSYNC.RECONVERGENT B0 ;  /* 0x0000000000007941 */ /* 0x000fea0003800200 */
.L_x_48638:
        /* <DEDUP_REMOVED lines=17> */
.L_x_48645:
        /* <DEDUP_REMOVED lines=13> */
.L_x_48647:
[----:B------:R-:W-:Y:S05]  /*475d0*/  BSYNC.RECONVERGENT B1 ;  /* 0x0000000000017941 */ /* 0x000fea0003800200 */
.L_x_48646:
        /* <DEDUP_REMOVED lines=43> */
.L_x_48644:
[----:B------:R-:W-:Y:S05]  /*47890*/  BSYNC.RECONVERGENT B0 ;  /* 0x0000000000007941 */ /* 0x000fea0003800200 */
.L_x_48643:
        /* <DEDUP_REMOVED lines=15> */
.L_x_48650:
        /* <DEDUP_REMOVED lines=13> */
.L_x_48652:
[----:B------:R-:W-:Y:S05]  /*47a60*/  BSYNC.RECONVERGENT B1 ;  /* 0x0000000000017941 */ /* 0x000fea0003800200 */
.L_x_48651:
        /* <DEDUP_REMOVED lines=40> */
[----:B------:R-:W-:Y:S01]  /*47cf0*/  IMAD.MOV.U32 R4, RZ, RZ, RZ ;  /* 0x000000ffff047224 */ /* 0x000fe200078e00ff */
[----:B------:R-:W-:Y:S02]  /*47d00*/  LOP3.LUT R11, R19, R192, R139, 0x96, !PT ;  /* 0x000000c0130b7212 */ /* 0x000fe400078e968b */
[----:B------:R-:W-:-:S07]  /*47d10*/  MOV R8, R138 ;  /* 0x0000008a00087202 */ /* 0x000fce0000000f00 */
.L_x_48649:
[----:B------:R-:W-:Y:S05]  /*47d20*/  BSYNC.RECONVERGENT B0 ;  /* 0x0000000000007941 */ /* 0x000fea0003800200 */
.L_x_48648:
        /* <DEDUP_REMOVED lines=17> */
.L_x_48655:
        /* <DEDUP_REMOVED lines=12> */
[----:B------:R-:W-:Y:S02]  /*47f00*/  @P0 IADD3 R5, PT, PT, R7, RZ, RZ ;  /* 0x000000ff07050210 */ /* 0x000fe40007ffe0ff */
[----:B------:R-:W-:-:S03]  /*47f10*/  ISETP.NE.AND P0, PT, R4, RZ, PT ;  /* 0x000000ff0400720c */ /* 0x000fc60003f05270 */
[----:B------:R-:W-:-:S10]  /*47f20*/  @!P6 IMAD.MOV.U32 R7, RZ, RZ, R5 ;  /* 0x000000ffff07e224 */ /* 0x000fd400078e0005 */
.L_x_48657:
[----:B------:R-:W-:Y:S05]  /*47f30*/  BSYNC.RECONVERGENT B1 ;  /* 0x0000000000017941 */ /* 0x000fea0003800200 */
.L_x_48656:
        /* <DEDUP_REMOVED lines=37> */
[----:B------:R-:W-:Y:S01]  /*48190*/  LOP3.LUT R12, R26, R138, R5, 0x96, !PT ;  /* 0x0000008a1a0c7212 */ /* 0x000fe200078e9605 */
[----:B------:R-:W-:-:S04]  /*481a0*/  IMAD.WIDE.U32 R138, R139, -0x326172a9, RZ ;  /* 0xcd9e8d578b8a7825 */ /* 0x000fc800078e00ff */
[----:B------:R-:W-:Y:S01]  /*481b0*/  IMAD.MOV.U32 R8, RZ, RZ, R138 ;  /* 0x000000ffff087224 */ /* 0x000fe200078e008a */
[----:B------:R-:W-:Y:S01]  /*481c0*/  MOV R138, R189 ;  /* 0x000000bd008a7202 */ /* 0x000fe20000000f00 */
[----:B------:R-:W-:Y:S01]  /*481d0*/  IMAD.MOV.U32 R189, RZ, RZ, R4 ;  /* 0x000000ffffbd7224 */ /* 0x000fe200078e0004 */
[----:B------:R-:W-:-:S07]  /*481e0*/  LOP3.LUT R11, R19, R192, R139, 0x96, !PT ;  /* 0x000000c0130b7212 */ /* 0x000fce00078e968b */
.L_x_48654:
[----:B------:R-:W-:Y:S05]  /*481f0*/  BSYNC.RECONVERGENT B0 ;  /* 0x0000000000007941 */ /* 0x000fea0003800200 */
.L_x_48653:
[-C--:B------:R-:W-:Y:S01]  /*48200*/  FSETP.GTU.FTZ.AND P6, PT, R2, R17.reuse, PT ;  /* 0x000000110200720b */ /* 0x080fe20003fdc000 */
[-C--:B------:R-:W-:Y:S01]  /*48210*/  FMUL.FTZ R2, R52, R16.reuse ;  /* 0x0000001034027220 */ /* 0x080fe20000410000 */
[----:B------:R-:W-:Y:S01]  /*48220*/  LOP3.LUT R15, R15, 0xfffffffd, RZ, 0xc0, !PT ;  /* 0xfffffffd0f0f7812 */ /* 0x000fe200078ec0ff */
[-C--:B------:R-:W-:Y:S01]  /*48230*/  FMUL.FTZ R139, R54, R16.reuse ;  /* 0x00000010368b7220 */ /* 0x080fe20000410000 */
[----:B------:R-:W-:Y:S01]  /*48240*/  SEL R5, RZ, 0x1, P6 ;  /* 0x00000001ff057807 */ /* 0x000fe20003000000 */
[----:B------:R-:W-:Y:S01]  /*48250*/  FMUL.FTZ R4, R53, R16 ;  /* 0x0000001035047220 */ /* 0x000fe20000410000 */
[----:B------:R-:W-:Y:S02]  /*48260*/  @P0 LOP3.LUT R15, R15, 0x2, RZ, 0xfc, !PT ;  /* 0x000000020f0f0812 */ /* 0x000fe400078efcff */
[----:B------:R-:W-:Y:S02]  /*48270*/  FSEL R2, R2, RZ, !P6 ;  /* 0x000000ff02027208 */ /* 0x000fe40007000000 */
[----:B------:R-:W-:-:S02]  /*48280*/  FSETP.GTU.FTZ.AND P6, PT, R3, R17, PT ;  /* 0x000000110300720b */ /* 0x000fc40003fdc000 */
[-C--:B------:R-:W-:Y:S02]  /*48290*/  FSETP.GTU.FTZ.AND P0, PT, R190, R17.reuse, PT ;  /* 0x00000011be00720b */ /* 0x080fe40003f1c000 */
[----:B------:R-:W-:Y:S02]  /*482a0*/  I2FP.F32.U32 R3, R138 ;  /* 0x0000008a00037245 */ /* 0x000fe40000201000 */
[----:B------:R-:W-:Y:S02]  /*482b0*/  FSEL R139, R139, RZ, !P0 ;  /* 0x000000ff8b8b7208 */ /* 0x000fe40004000000 */
[----:B------:R-:W-:Y:S01]  /*482c0*/  FSEL R134, R134, RZ, P4 ;  /* 0x000000ff86867208 */ /* 0x000fe20002000000 */
[----:B------:R-:W-:Y:S01]  /*482d0*/  FFMA.FTZ R3, R3, R172, 1.1641532182693481445e-10 ;  /* 0x2f00000003037423 */ /* 0x000fe200000100ac */
[----:B------:R-:W-:Y:S02]  /*482e0*/  FSEL R138, R4, RZ, !P6 ;  /* 0x000000ff048a7208 */ /* 0x000fe40007000000 */
[----:B------:R-:W-:Y:S01]  /*482f0*/  SEL R4, RZ, 0x1, P6 ;  /* 0x00000001ff047807 */ /* 0x000fe20003000000 */
[----:B------:R-:W-:Y:S01]  /*48300*/  FADD.FTZ R134, R134, R139 ;  /* 0x0000008b86867221 */ /* 0x000fe20000010000 */
[----:B------:R-:W-:Y:S01]  /*48310*/  FMUL.FTZ R139, R55, R16 ;  /* 0x00000010378b7220 */ /* 0x000fe20000410000 */
[----:B------:R-:W-:-:S02]  /*48320*/  FSETP.GTU.FTZ.AND P6, PT, R3, R17, PT ;  /* 0x000000110300720b */ /* 0x000fc40003fdc000 */
[----:B------:R-:W-:Y:S01]  /*48330*/  FSEL R133, R133, RZ, P3 ;  /* 0x000000ff85857208 */ /* 0x000fe20001800000 */
[----:B------:R-:W-:Y:S01]  /*48340*/  @P1 FADD.FTZ R134, R58, R134 ;  /* 0x000000863a861221 */ /* 0x000fe20000010000 */
[----:B------:R-:W-:Y:S02]  /*48350*/  FSEL R132, R132, RZ, P2 ;  /* 0x000000ff84847208 */ /* 0x000fe40001000000 */
        /* <DEDUP_REMOVED lines=8> */
[----:B------:R-:W-:Y:S01]  /*483e0*/  SEL R2, RZ, 0x1, P6 ;  /* 0x00000001ff027807 */ /* 0x000fe20003000000 */
[----:B------:R-:W-:-:S02]  /*483f0*/  @P1 FADD.FTZ R132, R56, R132 ;  /* 0x0000008438841221 */ /* 0x000fc40000010000 */
[----:B------:R-:W-:Y:S01]  /*48400*/  @P1 FADD.FTZ R135, R59, R135 ;  /* 0x000000873b871221 */ /* 0x000fe20000010000 */
[----:B------:R-:W-:Y:S07]  /*48410*/  BRA `(.L_x_48658) ;  /* 0x0000001000e07947 */ /* 0x000fee0003800000 */
.L_x_48617:
        /* <DEDUP_REMOVED lines=16> */
.L_x_48661:
        /* <DEDUP_REMOVED lines=13> */
.L_x_48663:
[----:B------:R-:W-:Y:S05]  /*485f0*/  BSYNC.RECONVERGENT B1 ;  /* 0x0000000000017941 */ /* 0x000fea0003800200 */
.L_x_48662:
        /* <DEDUP_REMOVED lines=43> */
.L_x_48660:
[----:B------:R-:W-:Y:S05]  /*488b0*/  BSYNC.RECONVERGENT B0 ;  /* 0x0000000000007941 */ /* 0x000fea0003800200 */
.L_x_48659:
        /* <DEDUP_REMOVED lines=16> */
.L_x_48666:
        /* <DEDUP_REMOVED lines=13> */
.L_x_48668:
[----:B------:R-:W-:Y:S05]  /*48a90*/  BSYNC.RECONVERGENT B1 ;  /* 0x0000000000017941 */ /* 0x000fea0003800200 */
.L_x_48667:
        /* <DEDUP_REMOVED lines=43> */
.L_x_48665:
[----:B------:R-:W-:Y:S05]  /*48d50*/  BSYNC.RECONVERGENT B0 ;  /* 0x0000000000007941 */ /* 0x000fea0003800200 */
.L_x_48664:
        /* <DEDUP_REMOVED lines=16> */
.L_x_48671:
        /* <DEDUP_REMOVED lines=13> */
.L_x_48673:
[----:B------:R-:W-:Y:S05]  /*48f30*/  BSYNC.RECONVERGENT B1 ;  /* 0x0000000000017941 */ /* 0x000fea0003800200 */
.L_x_48672:
        /* <DEDUP_REMOVED lines=43> */
.L_x_48670:
[----:B------:R-:W-:Y:S05]  /*491f0*/  BSYNC.RECONVERGENT B0 ;  /* 0x0000000000007941 */ /* 0x000fea0003800200 */
.L_x_48669:
        /* <DEDUP_REMOVED lines=16> */
.L_x_48676:
        /* <DEDUP_REMOVED lines=13> */
.L_x_48678:
[----:B------:R-:W-:Y:S05]  /*493d0*/  BSYNC.RECONVERGENT B1 ;  /* 0x0000000000017941 */ /* 0x000fea0003800200 */
.L_x_48677:
        /* <DEDUP_REMOVED lines=43> */
.L_x_48675:
[----:B------:R-:W-:Y:S05]  /*49690*/  BSYNC.RECONVERGENT B0 ;  /* 0x0000000000007941 */ /* 0x000fea0003800200 */
.L_x_48674:
        /* <DEDUP_REMOVED lines=16> */
.L_x_48658:
        /* <DEDUP_REMOVED lines=22> */
.L_x_48679:
[----:B01----:R-:W0:Y:S01]  /*49900*/  @P0 LDC.64 R138, c[0x0][0x398] ;  /* 0x0000e600ff8a0b82 */ /* 0x003e220000000a00 */
[----:B------:R-:W-:-:S04]  /*49910*/  VIADD R192, R6, 0x260 ;  /* 0x0000026006c07836 */ /* 0x000fc80000000000 */
[----:B0-----:R-:W-:-:S05]  /*49920*/  @P0 IMAD.WIDE.U32 R138, R192, 0x10, R138 ;  /* 0x00000010c08a0825 */ /* 0x001fca00078e008a */
[----:B------:R0:W5:Y:S02]  /*49930*/  @P0 LDG.E.128 R52, desc[UR8][R138.64] ;  /* 0x000000088a340981 */ /* 0x000164000c1e1d00 */
[----:B0-----:R-:W0:Y:S01]  /*49940*/  @P1 LDC.64 R138, c[0x0][0x3a0] ;  /* 0x0000e800ff8a1b82 */ /* 0x001e220000000a00 */
[----:B------:R-:W-:-:S04]  /*49950*/  IMAD.WIDE.U32 R136, R192, 0x10, R136 ;  /* 0x00000010c0887825 */ /* 0x000fc800078e0088 */
[----:B0-----:R-:W-:-:S05]  /*49960*/  @P1 IMAD.WIDE.U32 R138, R192, 0x10, R138 ;  /* 0x00000010c08a1825 */ /* 0x001fca00078e008a */
[----:B------:R0:W5:Y:S04]  /*49970*/  @P1 LDG.E.128 R56, desc[UR8][R138.64] ;  /* 0x000000088a381981 */ /* 0x000168000c1e1d00 */
[----:B------:R-:W5:Y:S01]  /*49980*/  LDG.E.128 R136, desc[UR8][R136.64] ;  /* 0x0000000888887981 */ /* 0x000f62000c1e1d00 */
[----:B0-----:R-:W-:Y:S05]  /*49990*/  @!P0 BRA `(.L_x_48680) ;  /* 0x0000002400d08947 */ /* 0x001fea0003800000 */
        /* <DEDUP_REMOVED lines=16> */
.L_x_48683:
        /* <DEDUP_REMOVED lines=13> */
.L_x_48685:
[----:B------:R-:W-:Y:S05]  /*49b70*/  BSYNC.RECONVERGENT B1 ;  /* 0x0000000000017941 */ /* 0x000fea0003800200 */
.L_x_48684:
        /* <DEDUP_REMOVED lines=41> */
[----:B------:R-:W-:Y:S02]  /*49e10*/  LOP3.LUT R11, R19, R194, R5, 0x96, !PT ;  /* 0x000000c2130b7212 */ /* 0x000fe400078e9605 */
[----:B------:R-:W-:-:S07]  /*49e20*/  MOV R8, R4 ;  /* 0x0000000400087202 */ /* 0x000fce0000000f00 */
.L_x_48682:
[----:B------:R-:W-:Y:S05]  /*49e30*/  BSYNC.RECONVERGENT B0 ;  /* 0x0000000000007941 */ /* 0x000fea0003800200 */
.L_x_48681:
        /* <DEDUP_REMOVED lines=17> */
.L_x_48688:
        /* <DEDUP_REMOVED lines=13> */
.L_x_48690:
[----:B------:R-:W-:Y:S05]  /*4a020*/  BSYNC.RECONVERGENT B1 ;  /* 0x0000000000017941 */ /* 0x000fea0003800200 */
.L_x_48689:
        /* <DEDUP_REMOVED lines=43> */
.L_x_48687:
[----:B------:R-:W-:Y:S05]  /*4a2e0*/  BSYNC.RECONVERGENT B0 ;  /* 0x0000000000007941 */ /* 0x000fea0003800200 */
.L_x_48686:
        /* <DEDUP_REMOVED lines=15> */
.L_x_48693:
        /* <DEDUP_REMOVED lines=13> */
.L_x_48695:
[----:B------:R-:W-:Y:S05]  /*4a4b0*/  BSYNC.RECONVERGENT B1 ;  /* 0x0000000000017941 */ /* 0x000fea0003800200 */
.L_x_48694:
        /* <DEDUP_REMOVED lines=43> */
.L_x_48692:
[----:B------:R-:W-:Y:S05]  /*4a770*/  BSYNC.RECONVERGENT B0 ;  /* 0x0000000000007941 */ /* 0x000fea0003800200 */
.L_x_48691:
        /* <DEDUP_REMOVED lines=17> */
.L_x_48698:
        /* <DEDUP_REMOVED lines=13> */
.L_x_48700:
[----:B------:R-:W-:Y:S05]  /*4a960*/  BSYNC.RECONVERGENT B1 ;  /* 0x0000000000017941 */ /* 0x000fea0003800200 */
.L_x_48699:
        /* <DEDUP_REMOVED lines=43> */
.L_x_48697:
[----:B------:R-:W-:Y:S05]  /*4ac20*/  BSYNC.RECONVERGENT B0 ;  /* 0x0000000000007941 */ /* 0x000fea0003800200 */
.L_x_48696:
        /* <DEDUP_REMOVED lines=15> */
.L_x_48703:
        /* <DEDUP_REMOVED lines=13> */
.L_x_48705:
[----:B------:R-:W-:Y:S05]  /*4adf0*/  BSYNC.RECONVERGENT B1 ;  /* 0x0000000000017941 */ /* 0x000fea0003800200 */
.L_x_48704:
        /* <DEDUP_REMOVED lines=43> */
.L_x_48702:
[----:B------:R-:W-:Y:S05]  /*4b0b0*/  BSYNC.RECONVERGENT B0 ;  /* 0x0000000000007941 */ /* 0x000fea0003800200 */
.L_x_48701:
        /* <DEDUP_REMOVED lines=17> */
.L_x_48708:
        /* <DEDUP_REMOVED lines=13> */
.L_x_48710:
[----:B------:R-:W-:Y:S05]  /*4b2a0*/  BSYNC.RECONVERGENT B1 ;  /* 0x0000000000017941 */ /* 0x000fea0003800200 */
.L_x_48709:
        /* <DEDUP_REMOVED lines=43> */
.L_x_48707:
[----:B------:R-:W-:Y:S05]  /*4b560*/  BSYNC.RECONVERGENT B0 ;  /* 0x0000000000007941 */ /* 0x000fea0003800200 */
.L_x_48706:
        /* <DEDUP_REMOVED lines=15> */
.L_x_48713:
        /* <DEDUP_REMOVED lines=13> */
.L_x_48715:
[----:B------:R-:W-:Y:S05]  /*4b730*/  BSYNC.RECONVERGENT B1 ;  /* 0x0000000000017941 */ /* 0x000fea0003800200 */
.L_x_48714:
        /* <DEDUP_REMOVED lines=43> */
.L_x_48712:
[----:B------:R-:W-:Y:S05]  /*4b9f0*/  BSYNC.RECONVERGENT B0 ;  /* 0x0000000000007941 */ /* 0x000fea0003800200 */
.L_x_48711:
        /* <DEDUP_REMOVED lines=17> */
.L_x_48718:
        /* <DEDUP_REMOVED lines=16> */
.L_x_48720:
[----:B------:R-:W-:Y:S05]  /*4bc10*/  BSYNC.RECONVERGENT B1 ;  /* 0x0000000000017941 */ /* 0x000fea0003800200 */
.L_x_48719:
        /* <DEDUP_REMOVED lines=36> */
[----:B------:R-:W-:Y:S01]  /*4be60*/  IMAD.WIDE.U32 R20, R20, -0x326172a9, RZ ;  /* 0xcd9e8d5714147825 */ /* 0x000fe200078e00ff */
[----:B------:R-:W-:-:S03]  /*4be70*/  LOP3.LUT R18, R24, R22, R29, 0x96, !PT ;  /* 0x0000001618127212 */ /* 0x000fc600078e961d */
[----:B------:R-:W-:Y:S01]  /*4be80*/  IMAD.MOV.U32 R8, RZ, RZ, R20 ;  /* 0x000000ffff087224 */ /* 0x000fe200078e0014 */
[----:B------:R-:W-:Y:S01]  /*4be90*/  LOP3.LUT R11, R19, R28, R21, 0x96, !PT ;  /* 0x0000001c130b7212 */ /* 0x000fe200078e9615 */
[----:B------:R-:W-:-:S04]  /*4bea0*/  IMAD.WIDE.U32 R18, R18, -0x2daee0ad, RZ ;  /* 0xd2511f5312127825 */ /* 0x000fc800078e00ff */
[----:B------:R-:W-:Y:S01]  /*4beb0*/  IMAD.MOV.U32 R190, RZ, RZ, R18 ;  /* 0x000000ffffbe7224 */ /* 0x000fe200078e0012 */
[----:B------:R-:W-:-:S07]  /*4bec0*/  LOP3.LUT R12, R26, R4, R19, 0x96, !PT ;  /* 0x000000041a0c7212 */ /* 0x000fce00078e9613 */
.L_x_48717:
[----:B------:R-:W-:Y:S05]  /*4bed0*/  BSYNC.RECONVERGENT B0 ;  /* 0x0000000000007941 */ /* 0x000fea0003800200 */
.L_x_48716:
        /* <DEDUP_REMOVED lines=16> */
[----:B------:R-:W-:Y:S02]  /*4bfe0*/  FSETP.GTU.FTZ.AND P6, PT, R172, R17, PT ;  /* 0x00000011ac00720b */ /* 0x000fe40003fdc000 */
[----:B------:R-:W-:Y:S02]  /*4bff0*/  FSEL R138, R138, RZ, P4 ;  /* 0x000000ff8a8a7208 */ /* 0x000fe40002000000 */
[----:B------:R-:W-:Y:S02]  /*4c000*/  FSEL R137, R137, RZ, P3 ;  /* 0x000000ff89897208 */ /* 0x000fe40001800000 */
[----:B------:R-:W-:Y:S01]  /*4c010*/  FSEL R139, R139, RZ, P5 ;  /* 0x000000ff8b8b7208 */ /* 0x000fe20002800000 */
[----:B------:R-:W-:Y:S01]  /*4c020*/  FADD.FTZ R18, R138, R18 ;  /* 0x000000128a127221 */ /* 0x000fe20000010000 */
[----:B------:R-:W-:Y:S01]  /*4c030*/  FSEL R20, R16, RZ, !P6 ;  /* 0x000000ff10147208 */ /* 0x000fe20007000000 */
[----:B------:R-:W-:Y:S01]  /*4c040*/  FADD.FTZ R16, R136, R19 ;  /* 0x0000001388107221 */ /* 0x000fe20000010000 */
[--C-:B------:R-:W-:Y:S01]  /*4c050*/  FADD.FTZ R17, R137, R5.reuse ;  /* 0x0000000589117221 */ /* 0x100fe20000010000 */
[----:B------:R-:W-:Y:S01]  /*4c060*/  PRMT R5, R2, 0x7610, R5 ;  /* 0x0000761002057816 */ /* 0x000fe20000000005 */
[----:B------:R-:W-:Y:S01]  /*4c070*/  @P1 FADD.FTZ R18, R58, R18 ;  /* 0x000000123a121221 */ /* 0x000fe20000010000 */
[----:B------:R-:W-:Y:S01]  /*4c080*/  FADD.FTZ R19, R20, R139 ;  /* 0x0000008b14137221 */ /* 0x000fe20000010000 */
[----:B------:R-:W-:Y:S01]  /*4c090*/  SEL R2, RZ, 0x1, P6 ;  /* 0x00000001ff027807 */ /* 0x000fe20003000000 */
[----:B------:R-:W-:Y:S01]  /*4c0a0*/  @P1 FADD.FTZ R17, R57, R17 ;  /* 0x0000001139111221 */ /* 0x000fe20000010000 */
[----:B------:R-:W-:Y:S01]  /*4c0b0*/  @P1 FADD.FTZ R16, R56, R16 ;  /* 0x0000001038101221 */ /* 0x000fe20000010000 */
[----:B------:R-:W-:Y:S01]  /*4c0c0*/  @P1 FADD.FTZ R19, R59, R19 ;  /* 0x000000133b131221 */ /* 0x000fe20000010000 */
[----:B------:R-:W-:Y:S06]  /*4c0d0*/  BRA `(.L_x_48721) ;  /* 0x0000001000e07947 */ /* 0x000fec0003800000 */
.L_x_48680:
        /* <DEDUP_REMOVED lines=16> */
.L_x_48724:
        /* <DEDUP_REMOVED lines=13> */
.L_x_48726:
[----:B------:R-:W-:Y:S05]  /*4c2b0*/  BSYNC.RECONVERGENT B1 ;  /* 0x0000000000017941 */ /* 0x000fea0003800200 */
.L_x_48725:
        /* <DEDUP_REMOVED lines=43> */
.L_x_48723:
[----:B------:R-:W-:Y:S05]  /*4c570*/  BSYNC.RECONVERGENT B0 ;  /* 0x0000000000007941 */ /* 0x000fea0003800200 */
.L_x_48722:
        /* <DEDUP_REMOVED lines=16> */
.L_x_48729:
        /* <DEDUP_REMOVED lines=13> */
.L_x_48731:
[----:B------:R-:W-:Y:S05]  /*4c750*/  BSYNC.RECONVERGENT B1 ;  /* 0x0000000000017941 */ /* 0x000fea0003800200 */
.L_x_48730:
        /* <DEDUP_REMOVED lines=41> */
[----:B------:R-:W-:Y:S02]  /*4c9f0*/  LOP3.LUT R11, R19, R196, R195, 0x96, !PT ;  /* 0x000000c4130b7212 */ /* 0x000fe400078e96c3 */
[----:B------:R-:W-:-:S07]  /*4ca00*/  MOV R8, R194 ;  /* 0x000000c200087202 */ /* 0x000fce0000000f00 */
.L_x_48728:
[----:B------:R-:W-:Y:S05]  /*4ca10*/  BSYNC.RECONVERGENT B0 ;  /* 0x0000000000007941 */ /* 0x000fea0003800200 */
.L_x_48727:
        /* <DEDUP_REMOVED lines=16> */
.L_x_48734:
        /* <DEDUP_REMOVED lines=13> */
.L_x_48736:
[----:B------:R-:W-:Y:S05]  /*4cbf0*/  BSYNC.RECONVERGENT B1 ;  /* 0x0000000000017941 */ /* 0x000fea0003800200 */
.L_x_48735:
        /* <DEDUP_REMOVED lines=43> */
.L_x_48733:
[----:B------:R-:W-:Y:S05]  /*4ceb0*/  BSYNC.RECONVERGENT B0 ;  /* 0x0000000000007941 */ /* 0x000fea0003800200 */
.L_x_48732:
        /* <DEDUP_REMOVED lines=16> */
.L_x_48739:
        /* <DEDUP_REMOVED lines=13> */
.L_x_48741:
[----:B------:R-:W-:Y:S05]  /*4d090*/  BSYNC.RECONVERGENT B1 ;  /* 0x0000000000017941 */ /* 0x000fea0003800200 */
.L_x_48740:
        /* <DEDUP_REMOVED lines=41> */
[----:B------:R-:W-:Y:S02]  /*4d330*/  LOP3.LUT R12, R26, R20, R19, 0x96, !PT ;  /* 0x000000141a0c7212 */ /* 0x000fe400078e9613 */
[----:B------:R-:W-:-:S07]  /*4d340*/  MOV R190, R18 ;  /* 0x0000001200be7202 */ /* 0x000fce0000000f00 */
.L_x_48738:
[----:B------:R-:W-:Y:S05]  /*4d350*/  BSYNC.RECONVERGENT B0 ;  /* 0x0000000000007941 */ /* 0x000fea0003800200 */
.L_x_48737:
[----:B------:R-:W-:Y:S01]  /*4d360*/  I2FP.F32.U32 R18, R193 ;  /* 0x000000c100127245 */ /* 0x000fe20000201000 */
[-C--:B-----5:R-:W-:Y:S01]  /*4d370*/  FMUL.FTZ R136, R136, R16.reuse ;  /* 0x0000001088887220 */ /* 0x0a0fe20000410000 */
[-C--:B------:R-:W-:Y:S01]  /*4d380*/  FMUL.FTZ R137, R137, R16.reuse ;  /* 0x0000001089897220 */ /* 0x080fe20000410000 */
[----:B------:R-:W-:Y:S02]  /*4d390*/  FMUL.FTZ R19, R139, R16 ;  /* 0x000000108b137220 */ /* 0x000fe40000410000 */
[----:B------:R-:W-:Y:S01]  /*4d3a0*/  FFMA.FTZ R172, R18, R172, 1.1641532182693481445e-10 ;  /* 0x2f00000012ac7423 */ /* 0x000fe200000100ac */
[----:B------:R-:W-:Y:S01]  /*4d3b0*/  FMUL.FTZ R18, R138, R16 ;  /* 0x000000108a127220 */ /* 0x000fe20000410000 */
[----:B------:R-:W-:-:S03]  /*4d3c0*/  FSEL R16, R136, RZ, P2 ;  /* 0x000000ff88107208 */ /* 0x000fc60001000000 */
[----:B------:R-:W-:Y:S02]  /*4d3d0*/  FSETP.GTU.FTZ.AND P6, PT, R172, R17, PT ;  /* 0x00000011ac00720b */ /* 0x000fe40003fdc000 */
[----:B------:R-:W-:Y:S01]  /*4d3e0*/  FSEL R18, R18, RZ, P4 ;  /* 0x000000ff12127208 */ /* 0x000fe20002000000 */
[----:B------:R-:W-:Y:S01]  /*4d3f0*/  @P1 FADD.FTZ R16, R56, R16 ;  /* 0x0000001038101221 */ /* 0x000fe20000010000 */
[----:B------:R-:W-:Y:S02]  /*4d400*/  FSEL R17, R137, RZ, P3 ;  /* 0x000000ff89117208 */ /* 0x000fe40001800000 */
[----:B------:R-:W-:Y:S01]  /*4d410*/  FSEL R19, R19, RZ, !P6 ;  /* 0x000000ff13137208 */ /* 0x000fe20007000000 */
[----:B------:R-:W-:Y:S01]  /*4d420*/  @P1 FADD.FTZ R18, R58, R18 ;  /* 0x000000123a121221 */ /* 0x000fe20000010000 */
[----:B------:R-:W-:Y:S01]  /*4d430*/  PLOP3.LUT P5, PT, P6, PT, PT, 0x8, 0x80 ;  /* 0x000000000080781c */ /* 0x000fe200037ae170 */
[----:B------:R-:W-:Y:S02]  /*4d440*/  @P1 FADD.FTZ R17, R57, R17 ;  /* 0x0000001139111221 */ /* 0x000fe40000010000 */
[----:B------:R-:W-:-:S10]  /*4d450*/  @P1 FADD.FTZ R19, R59, R19 ;  /* 0x000000133b131221 */ /* 0x000fd40000010000 */
.L_x_48721:
[----:B------:R-:W-:Y:S01]  /*4d460*/  FADD.FTZ R20, RZ, R60 ;  /* 0x0000003cff147221 */ /* 0x000fe20000010000 */
[----:B------:R-:W-:Y:S01]  /*4d470*/  SEL R22, RZ, 0x10000, !P4 ;  /* 0x00010000ff167807 */ /* 0x000fe20006000000 */
[----:B------:R-:W-:Y:S01]  /*4d480*/  IMAD.WIDE.U32 R202, R192, 0x10, R202 ;  /* 0x00000010c0ca7825 */ /* 0x000fe200078e00ca */
[----:B------:R-:W-:-:S03]  /*4d490*/  SEL R23, RZ, 0x100, !P3 ;  /* 0x00000100ff177807 */ /* 0x000fc60005800000 */
[----:B------:R-:W-:Y:S01]  /*4d4a0*/  FADD.FTZ R20, R20, R61 ;  /* 0x0000003d14147221 */ /* 0x000fe20000010000 */
[----:B------:R-:W-:Y:S01]  /*4d4b0*/  IMAD.WIDE.U32 R200, R192, 0x4, R200 ;  /* 0x00000004c0c87825 */ /* 0x000fe200078e00c8 */
[----:B------:R0:W-:Y:S03]  /*4d4c0*/  STG.E.128 desc[UR8][R202.64], R16 ;  /* 0x00000010ca007986 */ /* 0x0001e6000c101d08 */
        /* <DEDUP_REMOVED lines=69> */
[----:B------:R-:W-:Y:S01]  /*4d920*/  FADD.FTZ R24, R21, R130 ;  /* 0x0000008215187221 */ /* 0x000fe20000010000 */
[----:B------:R-:W-:-:S03]  /*4d930*/  SEL R21, RZ, 0x1000000, !P5 ;  /* 0x01000000ff157807 */ /* 0x000fc60006800000 */
[----:B------:R-:W-:Y:S01]  /*4d940*/  FADD.FTZ R24, R24, R131 ;  /* 0x0000008318187221 */ /* 0x000fe20000010000 */
[----:B------:R-:W-:Y:S02]  /*4d950*/  IADD3 R21, PT, PT, R23, R21, R22 ;  /* 0x0000001517157210 */ /* 0x000fe40007ffe016 */
[----:B------:R-:W-:Y:S01]  /*4d960*/  SEL R22, RZ, 0x1, !P2 ;  /* 0x00000001ff167807 */ /* 0x000fe20005000000 */
[----:B------:R-:W-:-:S03]  /*4d970*/  FADD.FTZ R24, R24, R132 ;  /* 0x0000008418187221 */ /* 0x000fc60000010000 */
[----:B------:R-:W-:Y:S01]  /*4d980*/  IADD3 R21, PT, PT, R21, R22, RZ ;  /* 0x0000001615157210 */ /* 0x000fe20007ffe0ff */
[----:B------:R-:W-:-:S04]  /*4d990*/  FADD.FTZ R24, R24, R133 ;  /* 0x0000008518187221 */ /* 0x000fc80000010000 */
[----:B------:R0:W-:Y:S01]  /*4d9a0*/  STG.E desc[UR8][R200.64], R21 ;  /* 0x00000015c8007986 */ /* 0x0001e2000c101908 */
[----:B------:R-:W-:-:S04]  /*4d9b0*/  FADD.FTZ R22, R24, R134 ;  /* 0x0000008618167221 */ /* 0x000fc80000010000 */
[----:B------:R-:W-:-:S04]  /*4d9c0*/  FADD.FTZ R22, R22, R135 ;  /* 0x0000008716167221 */ /* 0x000fc80000010000 */
[----:B------:R-:W-:Y:S01]  /*4d9d0*/  FADD.FTZ R22, R22, R16 ;  /* 0x0000001016167221 */ /* 0x000fe20000010000 */
[----:B-1----:R-:W-:-:S03]  /*4d9e0*/  LOP3.LUT P1, RZ, R20, 0x1f, RZ, 0xc0, !PT ;  /* 0x0000001f14ff7812 */ /* 0x002fc6000782c0ff */
[----:B------:R-:W-:-:S04]  /*4d9f0*/  FADD.FTZ R22, R22, R17 ;  /* 0x0000001116167221 */ /* 0x000fc80000010000 */
[----:B------:R-:W-:Y:S01]  /*4da00*/  FADD.FTZ R22, R22, R18 ;  /* 0x0000001216167221 */ /* 0x000fe20000010000 */
[----:B0-----:R-:W-:Y:S06]  /*4da10*/  @!P0 BRA `(.L_x_48742) ;  /* 0x00000000002c8947 */ /* 0x001fec0003800000 */
[----:B------:R-:W0:Y:S01]  /*4da20*/  LDC.64 R20, c[0x0][0x3b8] ;  /* 0x0000ee00ff147b82 */ /* 0x000e220000000a00 */
        /* <DEDUP_REMOVED lines=10> */
.L_x_48742:
[----:B------:R-:W-:Y:S01]  /*4dad0*/  UMOV UR15, 0xffffffff ;  /* 0xffffffff000f7882 */ /* 0x000fe20000000000 */
[----:B0-----:R-:W-:Y:S02]  /*4dae0*/  FADD.FTZ R20, R22, R19 ;  /* 0x0000001316147221 */ /* 0x001fe40000010000 */
[----:B------:R-:W-:Y:S05]  /*4daf0*/  BRA.DIV UR15, `(.L_x_48743) ;  /* 0x0000002a0fbc7947 */ /* 0x000fea000b800000 */
        /* <DEDUP_REMOVED lines=181> */
.L_x_48756:
[----:B01----:R-:W-:Y:S01]  /*4e650*/  FADD.FTZ R25, R25, R22 ;  /* 0x0000001619197221 */ /* 0x003fe20000010000 */
[----:B------:R-:W-:Y:S01]  /*4e660*/  FMUL.FTZ R22, R20, R20 ;  /* 0x0000001414167220 */ /* 0x000fe20000410000 */
[----:B------:R-:W-:Y:S01]  /*4e670*/  ISETP.NE.AND P2, PT, RZ, UR5, PT ;  /* 0x00000005ff007c0c */ /* 0x000fe2000bf45270 */
[----:B------:R-:W2:Y:S01]  /*4e680*/  LDL.S16 R203, [R1+0x14] ;  /* 0x0000140001cb7983 */ /* 0x000ea20000100600 */
[----:B------:R-:W0:Y:S02]  /*4e690*/  @!P1 LDC.64 R26, c[0x0][0x3c0] ;  /* 0x0000f000ff1a9b82 */ /* 0x000e240000000a00 */
[----:B------:R-:W-:Y:S01]  /*4e6a0*/  FSEL R23, R22, RZ, P2 ;  /* 0x000000ff16177208 */ /* 0x000fe20001000000 */
[----:B------:R-:W3:Y:S01]  /*4e6b0*/  LDL.S16 R213, [R1+0x18] ;  /* 0x0000180001d57983 */ /* 0x000ee20000100600 */
[----:B------:R-:W-:-:S03]  /*4e6c0*/  FSEL R22, R20, RZ, !P2 ;  /* 0x000000ff14167208 */ /* 0x000fc60005000000 */
[----:B------:R-:W4:Y:S01]  /*4e6d0*/  LDL.S16 R212, [R1+0x16] ;  /* 0x0000160001d47983 */ /* 0x000f220000100600 */
[----:B------:R-:W1:Y:S01]  /*4e6e0*/  @!P1 LDC.64 R28, c[0x0][0x3c8] ;  /* 0x0000f200ff1c9b82 */ /* 0x000e620000000a00 */
[C---:B------:R-:W-:Y:S01]  /*4e6f0*/  FADD.FTZ R200, -R22.reuse, R100 ;  /* 0x0000006416c87221 */ /* 0x040fe20000010100 */
[C---:B------:R-:W-:Y:S02]  /*4e700*/  FADD.FTZ R100, -R22.reuse, R103 ;  /* 0x0000006716647221 */ /* 0x040fe40000010100 */
[----:B------:R-:W5:Y:S01]  /*4e710*/  LDL.S16 R103, [R1+0x12] ;  /* 0x0000120001677983 */ /* 0x000f620000100600 */
[----:B------:R-:W-:Y:S01]  /*4e720*/  FFMA.FTZ R21, R25, R21, UR12 ;  /* 0x0000000c19157e23 */ /* 0x000fe20008010015 */
[----:B------:R-:W-:-:S03]  /*4e730*/  FADD.FTZ R24, -R22, R67 ;  /* 0x0000004316187221 */ /* 0x000fc60000010100 */
[----:B------:R-:W-:-:S04]  /*4e740*/  FADD.FTZ R21, R21, R23 ;  /* 0x0000001715157221 */ /* 0x000fc80000010000 */
[----:B------:R-:W1:Y:S01]  /*4e750*/  MUFU.RSQ R67, R21 ;  /* 0x0000001500437308 */ /* 0x000e620000001400 */
[C---:B------:R-:W-:Y:S01]  /*4e760*/  FADD.FTZ R198, -R22.reuse, R80 ;  /* 0x0000005016c67221 */ /* 0x040fe20000010100 */
[C---:B------:R-:W-:Y:S01]  /*4e770*/  FADD.FTZ R197, -R22.reuse, R81 ;  /* 0x0000005116c57221 */ /* 0x040fe20000010100 */
[C---:B------:R-:W-:Y:S01]  /*4e780*/  FADD.FTZ R196, -R22.reuse, R82 ;  /* 0x0000005216c47221 */ /* 0x040fe20000010100 */
[C---:B------:R-:W-:Y:S01]  /*4e790*/  FADD.FTZ R81, -R22.reuse, R122 ;  /* 0x0000007a16517221 */ /* 0x040fe20000010100 */
[----:B------:R-:W-:Y:S01]  /*4e7a0*/  FADD.FTZ R80, -R22, R123 ;  /* 0x0000007b16507221 */ /* 0x000fe20000010100 */
[----:B0-----:R-:W-:-:S04]  /*4e7b0*/  @!P1 IMAD.WIDE R26, R14, 0x4, R26 ;  /* 0x000000040e1a9825 */ /* 0x001fc800078e021a */
[----:B------:R-:W-:Y:S01]  /*4e7c0*/  FADD.FTZ R82, -R22, R121 ;  /* 0x0000007916527221 */ /* 0x000fe20000010100 */
[----:B------:R-:W4:Y:S01]  /*4e7d0*/  LDL.S16 R123, [R1+0xe] ;  /* 0x00000e00017b7983 */ /* 0x000f220000100600 */
[----:B-1----:R-:W-:-:S03]  /*4e7e0*/  @!P1 IMAD.WIDE R28, R14, 0x4, R28 ;  /* 0x000000040e1c9825 */ /* 0x002fc600078e021c */
[----:B------:R-:W4:Y:S01]  /*4e7f0*/  LDL.S16 R122, [R1+0xc] ;  /* 0x00000c00017a7983 */ /* 0x000f220000100600 */
[----:B------:R-:W-:-:S03]  /*4e800*/  FADD.FTZ R66, -R22, R66 ;  /* 0x0000004216427221 */ /* 0x000fc60000010100 */
[----:B------:R-:W4:Y:S01]  /*4e810*/  LDL.S16 R121, [R1+0xa] ;  /* 0x00000a0001797983 */ /* 0x000f220000100600 */
[C---:B------:R-:W-:Y:S01]  /*4e820*/  FADD.FTZ R195, -R22.reuse, R83 ;  /* 0x0000005316c37221 */ /* 0x040fe20000010100 */
[C---:B------:R-:W-:Y:S01]  /*4e830*/  FADD.FTZ R168, -R22.reuse, R89 ;  /* 0x0000005916a87221 */ /* 0x040fe20000010100 */
[C---:B------:R-:W-:Y:S01]  /*4e840*/  FADD.FTZ R139, -R22.reuse, R90 ;  /* 0x0000005a168b7221 */ /* 0x040fe20000010100 */
[----:B------:R0:W-:Y:S01]  /*4e850*/  @!P1 STG.E desc[UR8][R26.64], R20 ;  /* 0x000000141a009986 */ /* 0x0001e2000c101908 */
[C---:B------:R-:W-:Y:S01]  /*4e860*/  FADD.FTZ R83, -R22.reuse, R120 ;  /* 0x0000007816537221 */ /* 0x040fe20000010100 */
[C---:B------:R-:W-:Y:S01]  /*4e870*/  FADD.FTZ R194, -R22.reuse, R84 ;  /* 0x0000005416c27221 */ /* 0x040fe20000010100 */
[C---:B------:R-:W-:Y:S01]  /*4e880*/  FADD.FTZ R90, -R22.reuse, R113 ;  /* 0x00000071165a7221 */ /* 0x040fe20000010100 */
[----:B------:R2:W-:Y:S01]  /*4e890*/  @!P1 STG.E desc[UR8][R28.64], R67 ;  /* 0x000000431c009986 */ /* 0x0005e2000c101908 */
[C---:B------:R-:W-:Y:S01]  /*4e8a0*/  FADD.FTZ R89, -R22.reuse, R114 ;  /* 0x0000007216597221 */ /* 0x040fe20000010100 */
[C---:B------:R-:W-:Y:S01]  /*4e8b0*/  FADD.FTZ R84, -R22.reuse, R119 ;  /* 0x0000007716547221 */ /* 0x040fe20000010100 */
[----:B------:R-:W-:Y:S01]  /*4e8c0*/  FADD.FTZ R18, -R22, R18 ;  /* 0x0000001216127221 */ /* 0x000fe20000010100 */
[----:B------:R-:W4:Y:S01]  /*4e8d0*/  LDL.S16 R120, [R1+0x8] ;  /* 0x0000080001787983 */ /* 0x000f220000100600 */
[----:B------:R-:W-:-:S02]  /*4e8e0*/  HADD2.F32 R113, -RZ, R209.H0_H0 ;  /* 0x200000d1ff717230 */ /* 0x000fc40000004100 */
[C---:B------:R-:W-:Y:S01]  /*4e8f0*/  FMUL.FTZ R119, R67.reuse, R66 ;  /* 0x0000004243777220 */ /* 0x040fe20000410000 */
[----:B------:R-:W-:Y:S01]  /*4e900*/  FMUL.FTZ R66, R67, R18 ;  /* 0x0000001243427220 */ /* 0x000fe20000410000 */
[C---:B------:R-:W-:Y:S01]  /*4e910*/  FADD.FTZ R199, -R22.reuse, R94 ;  /* 0x0000005e16c77221 */ /* 0x040fe20000010100 */
[----:B0-----:R-:W-:-:S03]  /*4e920*/  FADD.FTZ R27, -R22, R135 ;  /* 0x00000087161b7221 */ /* 0x001fc60000010100 */
[C---:B------:R-:W-:Y:S02]  /*4e930*/  FMUL.FTZ R135, R67.reuse, R199 ;  /* 0x000000c743877220 */ /* 0x040fe40000410000 */
[----:B------:R-:W4:Y:S01]  /*4e940*/  LDL.S16 R199, [R1] ;  /* 0x0000000001c77983 */ /* 0x000f220000100600 */
[C---:B------:R-:W-:Y:S01]  /*4e950*/  FADD.FTZ R78, -R22.reuse, R78 ;  /* 0x0000004e164e7221 */ /* 0x040fe20000010100 */
[C---:B------:R-:W-:Y:S01]  /*4e960*/  FADD.FTZ R201, -R22.reuse, R98 ;  /* 0x0000006216c97221 */ /* 0x040fe20000010100 */
[C---:B------:R-:W-:Y:S01]  /*4e970*/  FADD.FTZ R137, -R22.reuse, R92 ;  /* 0x0000005c16897221 */ /* 0x040fe20000010100 */
[----:B------:R-:W-:Y:S01]  /*4e980*/  FADD.FTZ R92, -R22, R111 ;  /* 0x0000006f165c7221 */ /* 0x000fe20000010100 */
[C---:B------:R-:W-:Y:S01]  /*4e990*/  FMUL.FTZ R111, R67.reuse, R78 ;  /* 0x0000004e436f7220 */ /* 0x040fe20000410000 */
[----:B------:R-:W-:Y:S02]  /*4e9a0*/  FMUL.FTZ R78, R67, R201 ;  /* 0x000000c9434e7220 */ /* 0x000fe40000410000 */
[----:B------:R-:W4:Y:S01]  /*4e9b0*/  LDL.S16 R201, [R1+0x4] ;  /* 0x0000040001c97983 */ /* 0x000f220000100600 */
[----:B--2---:R-:W-:-:S03]  /*4e9c0*/  HADD2.F32 R28, -RZ, R203.H0_H0 ;  /* 0x200000cbff1c7230 */ /* 0x004fc60000004100 */
[----:B------:R-:W2:Y:S01]  /*4e9d0*/  LDL.S16 R203, [R1+0x10] ;  /* 0x0000100001cb7983 */ /* 0x000ea20000100600 */
[----:B-----5:R-:W-:-:S05]  /*4e9e0*/  HADD2.F32 R114, -RZ, R103.H0_H0 ;  /* 0x20000067ff727230 */ /* 0x020fca0000004100 */
[----:B------:R-:W-:Y:S02]  /*4e9f0*/  FFMA.FTZ R18, R119, R114, R113 ;  /* 0x0000007277127223 */ /* 0x000fe40000010071 */
[----:B------:R-:W5:Y:S01]  /*4ea00*/  LDL.S16 R114, [R1+0x6] ;  /* 0x0000060001727983 */ /* 0x000f620000100600 */
[----:B------:R-:W-:-:S03]  /*4ea10*/  FMUL.FTZ R103, R67, R200 ;  /* 0x000000c843677220 */ /* 0x000fc60000410000 */
[----:B------:R-:W5:Y:S01]  /*4ea20*/  LDL.S16 R200, [R1+0x2] ;  /* 0x0000020001c87983 */ /* 0x000f620000100600 */
[----:B------:R-:W-:Y:S01]  /*4ea30*/  FADD.FTZ R61, -R22, R61 ;  /* 0x0000003d163d7221 */ /* 0x000fe20000010100 */
[----:B------:R-:W-:Y:S02]  /*4ea40*/  HADD2.F32 R21, -RZ, R239.H0_H0 ;  /* 0x200000efff157230 */ /* 0x000fe40000004100 */
[----:B------:R-:W-:Y:S02]  /*4ea50*/  HADD2.F32 R23, -RZ, R238.H1_H1 ;  /* 0x300000eeff177230 */ /* 0x000fe40000004100 */
[----:B------:R-:W-:Y:S01]  /*4ea60*/  FMUL.FTZ R61, R67, R61 ;  /* 0x0000003d433d7220 */ /* 0x000fe20000410000 */
[----:B---3--:R-:W-:-:S03]  /*4ea70*/  HADD2.F32 R20, -RZ, R213.H0_H0 ;  /* 0x200000d5ff147230 */ /* 0x008fc60000004100 */
[----:B------:R-:W-:Y:S01]  /*4ea80*/  FFMA.FTZ R21, R61, R21, R23 ;  /* 0x000000153d157223 */ /* 0x000fe20000010017 */
[----:B----4-:R-:W-:Y:S02]  /*4ea90*/  HADD2.F32 R61, -RZ, R212.H0_H0 ;  /* 0x200000d4ff3d7230 */ /* 0x010fe40000004100 */
[----:B------:R-:W0:Y:S01]  /*4eaa0*/  LDC.64 R212, c[0x0][0x428] ;  /* 0x00010a00ffd47b82 */ /* 0x000e220000000a00 */
[C---:B------:R-:W-:Y:S01]  /*4eab0*/  FADD.FTZ R60, -R22.reuse, R60 ;  /* 0x0000003c163c7221 */ /* 0x040fe20000010100 */
[C---:B------:R-:W-:Y:S01]  /*4eac0*/  FADD.FTZ R25, -R22.reuse, R101 ;  /* 0x0000006516197221 */ /* 0x040fe20000010100 */
[C---:B------:R-:W-:Y:S01]  /*4ead0*/  FADD.FTZ R101, -R22.reuse, R102 ;  /* 0x0000006616657221 */ /* 0x040fe20000010100 */
[----:B------:R-:W-:Y:S02]  /*4eae0*/  HADD2.F32 R102, -RZ, R210.H0_H0 ;  /* 0x200000d2ff667230 */ /* 0x000fe40000004100 */
[----:B------:R-:W-:Y:S01]  /*4eaf0*/  FMUL.FTZ R60, R67, R60 ;  /* 0x0000003c433c7220 */ /* 0x000fe20000410000 */
[----:B------:R-:W-:-:S03]  /*4eb00*/  FADD.FTZ R62, -R22, R62 ;  /* 0x0000003e163e7221 */ /* 0x000fc60000010100 */
[----:B------:R-:W-:Y:S01]  /*4eb10*/  FFMA.FTZ R20, R60, R20, R102 ;  /* 0x000000143c147223 */ /* 0x000fe20000010066 */
[----:B------:R-:W-:Y:S02]  /*4eb20*/  HADD2.F32 R102, -RZ, R211.H0_H0 ;  /* 0x200000d3ff667230 */ /* 0x000fe40000004100 */
        /* <DEDUP_REMOVED lines=52> */
[----:B------:R-:W-:Y:S01]  /*4ee70*/  FMUL.FTZ R102, R67, R25 ;  /* 0x0000001943667220 */ /* 0x000fe20000410000 */
[----:B------:R-:W-:-:S02]  /*4ee80*/  HADD2.F32 R23, -RZ, R238.H0_H0 ;  /* 0x200000eeff177230 */ /* 0x000fc40000004100 */
[C---:B------:R-:W-:Y:S01]  /*4ee90*/  FMUL.FTZ R63, R67.reuse, R63 ;  /* 0x0000003f433f7220 */ /* 0x040fe20000410000 */
[----:B------:R-:W-:Y:S02]  /*4eea0*/  HADD2.F32 R60, -RZ, R237.H1_H1 ;  /* 0x300000edff3c7230 */ /* 0x000fe40000004100 */
[C---:B------:R-:W-:Y:S01]  /*4eeb0*/  FMUL.FTZ R24, R67.reuse, R24 ;  /* 0x0000001843187220 */ /* 0x040fe20000410000 */
[----:B------:R-:W-:Y:S02]  /*4eec0*/  HADD2.F32 R19, -RZ, R236.H0_H0 ;  /* 0x200000ecff137230 */ /* 0x000fe40000004100 */
[----:B------:R-:W-:Y:S02]  /*4eed0*/  HADD2.F32 R25, -RZ, R235.H1_H1 ;  /* 0x300000ebff197230 */ /* 0x000fe40000004100 */
[C---:B------:R-:W-:Y:S01]  /*4eee0*/  FMUL.FTZ R16, R67.reuse, R64 ;  /* 0x0000004043107220 */ /* 0x040fe20000410000 */
[----:B------:R-:W-:Y:S02]  /*4eef0*/  HADD2.F32 R29, -RZ, R208.H0_H0 ;  /* 0x200000d0ff1d7230 */ /* 0x000fe40000004100 */
[----:B------:R-:W-:Y:S01]  /*4ef00*/  FMUL.FTZ R118, R67, R65 ;  /* 0x0000004143767220 */ /* 0x000fe20000410000 */
[----:B------:R-:W-:-:S02]  /*4ef10*/  HADD2.F32 R115, -RZ, R237.H0_H0 ;  /* 0x200000edff737230 */ /* 0x000fc40000004100 */
[----:B------:R-:W-:Y:S02]  /*4ef20*/  HADD2.F32 R116, -RZ, R236.H1_H1 ;  /* 0x300000ecff747230 */ /* 0x000fe40000004100 */
[----:B------:R-:W-:Y:S01]  /*4ef30*/  FFMA.FTZ R23, R63, R23, R60 ;  /* 0x000000173f177223 */ /* 0x000fe2000001003c */
[----:B------:R-:W-:Y:S01]  /*4ef40*/  FFMA.FTZ R19, R24, R19, R25 ;  /* 0x0000001318137223 */ /* 0x000fe20000010019 */
[C---:B------:R-:W-:Y:S01]  /*4ef50*/  FMUL.FTZ R62, R67.reuse, R26 ;  /* 0x0000001a433e7220 */ /* 0x040fe20000410000 */
[C---:B------:R-:W-:Y:S01]  /*4ef60*/  FMUL.FTZ R63, R67.reuse, R27 ;  /* 0x0000001b433f7220 */ /* 0x040fe20000410000 */
[----:B------:R-:W-:Y:S01]  /*4ef70*/  FMUL.FTZ R65, R67, R17 ;  /* 0x0000001143417220 */ /* 0x000fe20000410000 */
[----:B0-----:R-:W-:-:S04]  /*4ef80*/  IMAD.WIDE.U32 R24, R6, 0x10, R212 ;  /* 0x0000001006187825 */ /* 0x001fc800078e00d4 */
[----:B------:R-:W-:Y:S01]  /*4ef90*/  FFMA.FTZ R16, R16, R28, R29 ;  /* 0x0000001c10107223 */ /* 0x000fe2000001001d */
[----:B------:R-:W-:Y:S01]  /*4efa0*/  FFMA.FTZ R17, R118, R115, R116 ;  /* 0x0000007376117223 */ /* 0x000fe20000010074 */
[----:B------:R-:W-:-:S04]  /*4efb0*/  IMAD.WIDE.U32 R26, R0, 0x10, R212 ;  /* 0x00000010001a7825 */ /* 0x000fc800078e00d4 */
[C---:B------:R-:W-:Y:S01]  /*4efc0*/  FMUL.FTZ R106, R67.reuse, R69 ;  /* 0x00000045436a7220 */ /* 0x040fe20000410000 */
[----:B------:R-:W-:Y:S02]  /*4efd0*/  HADD2.F32 R0, -RZ, R235.H0_H0 ;  /* 0x200000ebff007230 */ /* 0x000fe40000004100 */
[----:B------:R-:W-:Y:S01]  /*4efe0*/  HADD2.F32 R6, -RZ, R234.H1_H1 ;  /* 0x300000eaff067230 */ /* 0x000fe20000004100 */
[----:B------:R0:W-:Y:S01]  /*4eff0*/  STG.E.128 desc[UR8][R24.64], R20 ;  /* 0x0000001418007986 */ /* 0x0001e2000c101d08 */
[----:B------:R-:W-:-:S03]  /*4f000*/  FMUL.FTZ R107, R67, R70 ;  /* 0x00000046436b7220 */ /* 0x000fc60000410000 */
[----:B------:R1:W-:Y:S01]  /*4f010*/  STG.E.128 desc[UR8][R26.64], R16 ;  /* 0x000000101a007986 */ /* 0x0003e2000c101d08 */
[C---:B------:R-:W-:Y:S01]  /*4f020*/  FMUL.FTZ R108, R67.reuse, R71 ;  /* 0x00000047436c7220 */ /* 0x040fe20000410000 */
[C---:B------:R-:W-:Y:S01]  /*4f030*/  FMUL.FTZ R72, R67.reuse, R72 ;  /* 0x0000004843487220 */ /* 0x040fe20000410000 */
[C---:B------:R-:W-:Y:S01]  /*4f040*/  FMUL.FTZ R73, R67.reuse, R73 ;  /* 0x0000004943497220 */ /* 0x040fe20000410000 */
[C---:B------:R-:W-:Y:S01]  /*4f050*/  FMUL.FTZ R74, R67.reuse, R74 ;  /* 0x0000004a434a7220 */ /* 0x040fe20000410000 */
[C---:B------:R-:W-:Y:S01]  /*4f060*/  FMUL.FTZ R64, R67.reuse, R104 ;  /* 0x0000006843407220 */ /* 0x040fe20000410000 */
[C---:B------:R-:W-:Y:S01]  /*4f070*/  FMUL.FTZ R109, R67.reuse, R76 ;  /* 0x0000004c436d7220 */ /* 0x040fe20000410000 */
[----:B------:R-:W-:Y:S01]  /*4f080*/  FMUL.FTZ R110, R67, R77 ;  /* 0x0000004d436e7220 */ /* 0x000fe20000410000 */
[----:B0-----:R-:W-:Y:S02]  /*4f090*/  HADD2.F32 R25, -RZ, R207.H0_H0 ;  /* 0x200000cfff197230 */ /* 0x001fe40000004100 */
[----:B------:R-:W-:-:S02]  /*4f0a0*/  HADD2.F32 R24, -RZ, R233.H1_H1 ;  /* 0x300000e9ff187230 */ /* 0x000fc40000004100 */
[----:B-1----:R-:W-:Y:S01]  /*4f0b0*/  FFMA.FTZ R17, R106, R0, R6 ;  /* 0x000000006a117223 */ /* 0x002fe20000010006 */
[----:B------:R-:W-:Y:S02]  /*4f0c0*/  HADD2.F32 R18, -RZ, R123.H0_H0 ;  /* 0x2000007bff127230 */ /* 0x000fe40000004100 */
[----:B------:R-:W-:Y:S02]  /*4f0d0*/  HADD2.F32 R19, -RZ, R234.H0_H0 ;  /* 0x200000eaff137230 */ /* 0x000fe40000004100 */
[----:B------:R-:W-:Y:S02]  /*4f0e0*/  HADD2.F32 R20, -RZ, R122.H0_H0 ;  /* 0x2000007aff147230 */ /* 0x000fe40000004100 */
[----:B------:R-:W-:Y:S02]  /*4f0f0*/  HADD2.F32 R23, -RZ, R204.H0_H0 ;  /* 0x200000ccff177230 */ /* 0x000fe40000004100 */
[----:B------:R-:W-:Y:S02]  /*4f100*/  HADD2.F32 R21, -RZ, R233.H0_H0 ;  /* 0x200000e9ff157230 */ /* 0x000fe40000004100 */
[----:B------:R-:W-:-:S02]  /*4f110*/  HADD2.F32 R6, -RZ, R232.H1_H1 ;  /* 0x300000e8ff067230 */ /* 0x000fc40000004100 */
[----:B------:R-:W-:Y:S02]  /*4f120*/  HADD2.F32 R22, -RZ, R121.H0_H0 ;  /* 0x20000079ff167230 */ /* 0x000fe40000004100 */
[----:B------:R-:W-:Y:S02]  /*4f130*/  HADD2.F32 R0, -RZ, R205.H0_H0 ;  /* 0x200000cdff007230 */ /* 0x000fe40000004100 */
[----:B------:R-:W-:Y:S01]  /*4f140*/  FFMA.FTZ R18, R107, R18, R25 ;  /* 0x000000126b127223 */ /* 0x000fe20000010019 */
[----:B------:R-:W-:Y:S01]  /*4f150*/  FFMA.FTZ R19, R108, R19, R24 ;  /* 0x000000136c137223 */ /* 0x000fe20000010018 */
[----:B------:R-:W-:Y:S01]  /*4f160*/  FFMA.FTZ R20, R72, R20, R23 ;  /* 0x0000001448147223 */ /* 0x000fe20000010017 */
[----:B------:R-:W-:Y:S01]  /*4f170*/  FFMA.FTZ R21, R73, R21, R6 ;  /* 0x0000001549157223 */ /* 0x000fe20000010006 */
[----:B------:R-:W-:Y:S01]  /*4f180*/  FFMA.FTZ R22, R74, R22, R0 ;  /* 0x000000164a167223 */ /* 0x000fe20000010000 */
[----:B------:R-:W-:Y:S02]  /*4f190*/  HADD2.F32 R24, -RZ, R120.H0_H0 ;  /* 0x20000078ff187230 */ /* 0x000fe40000004100 */
[----:B------:R-:W-:-:S02]  /*4f1a0*/  HADD2.F32 R73, -RZ, R150.H0_H0 ;  /* 0x20000096ff497230 */ /* 0x000fc40000004100 */
[--C-:B------:R-:W-:Y:S02]  /*4f1b0*/  HADD2.F32 R25, -RZ, R231.reuse.H0_H0 ;  /* 0x200000e7ff197230 */ /* 0x100fe40000004100 */
[----:B------:R-:W-:Y:S02]  /*4f1c0*/  HADD2.F32 R72, -RZ, R230.H1_H1 ;  /* 0x300000e6ff487230 */ /* 0x000fe40000004100 */
[C---:B------:R-:W-:Y:S01]  /*4f1d0*/  FMUL.FTZ R105, R67.reuse, R68 ;  /* 0x0000004443697220 */ /* 0x040fe20000410000 */
[----:B------:R-:W-:Y:S02]  /*4f1e0*/  HADD2.F32 R113, -RZ, R206.H0_H0 ;  /* 0x200000ceff717230 */ /* 0x000fe40000004100 */
[----:B------:R-:W-:Y:S01]  /*4f1f0*/  FMUL.FTZ R75, R67, R75 ;  /* 0x0000004b434b7220 */ /* 0x000fe20000410000 */
[----:B------:R-:W-:Y:S02]  /*4f200*/  HADD2.F32 R23, -RZ, R232.H0_H0 ;  /* 0x200000e8ff177230 */ /* 0x000fe40000004100 */
[----:B------:R-:W-:-:S02]  /*4f210*/  HADD2.F32 R74, -RZ, R231.H1_H1 ;  /* 0x300000e7ff4a7230 */ /* 0x000fc40000004100 */
[----:B------:R-:W-:Y:S01]  /*4f220*/  FFMA.FTZ R24, R109, R24, R73 ;  /* 0x000000186d187223 */ /* 0x000fe20000010049 */
[----:B------:R-:W-:Y:S01]  /*4f230*/  FFMA.FTZ R25, R110, R25, R72 ;  /* 0x000000196e197223 */ /* 0x000fe20000010048 */
[----:B------:R-:W-:-:S04]  /*4f240*/  IMAD.WIDE.U32 R72, R173, 0x10, R212 ;  /* 0x00000010ad487825 */ /* 0x000fc800078e00d4 */
[----:B------:R-:W-:Y:S01]  /*4f250*/  FFMA.FTZ R23, R75, R23, R74 ;  /* 0x000000174b177223 */ /* 0x000fe2000001004a */
[----:B------:R-:W-:Y:S01]  /*4f260*/  FMUL.FTZ R112, R67, R79 ;  /* 0x0000004f43707220 */ /* 0x000fe20000410000 */
[----:B------:R-:W-:Y:S02]  /*4f270*/  HADD2.F32 R6, -RZ, R151.H0_H0 ;  /* 0x20000097ff067230 */ /* 0x000fe40000004100 */
[----:B------:R-:W-:Y:S02]  /*4f280*/  HADD2.F32 R27, -RZ, R230.H0_H0 ;  /* 0x200000e6ff1b7230 */ /* 0x000fe40000004100 */
[----:B------:R-:W-:Y:S02]  /*4f290*/  HADD2.F32 R0, -RZ, R229.H1_H1 ;  /* 0x300000e5ff007230 */ /* 0x000fe40000004100 */
[----:B------:R-:W-:-:S04]  /*4f2a0*/  IMAD.WIDE.U32 R74, R174, 0x10, R212 ;  /* 0x00000010ae4a7825 */ /* 0x000fc800078e00d4 */
[C---:B------:R-:W-:Y:S01]  /*4f2b0*/  FMUL.FTZ R60, R67.reuse, R132 ;  /* 0x00000084433c7220 */ /* 0x040fe20000410000 */
[----:B------:R-:W-:Y:S01]  /*4f2c0*/  FMUL.FTZ R61, R67, R133 ;  /* 0x00000085433d7220 */ /* 0x000fe20000410000 */
[----:B------:R-:W-:Y:S01]  /*4f2d0*/  FFMA.FTZ R27, R112, R27, R0 ;  /* 0x0000001b701b7223 */ /* 0x000fe20000010000 */
[----:B------:R-:W-:-:S04]  /*4f2e0*/  IMAD.WIDE.U32 R132, R175, 0x10, R212 ;  /* 0x00000010af847825 */ /* 0x000fc800078e00d4 */
[C---:B------:R-:W-:Y:S01]  /*4f2f0*/  FMUL.FTZ R195, R67.reuse, R195 ;  /* 0x000000c343c37220 */ /* 0x040fe20000410000 */
[C---:B------:R-:W-:Y:S01]  /*4f300*/  FMUL.FTZ R194, R67.reuse, R194 ;  /* 0x000000c243c27220 */ /* 0x040fe20000410000 */
[----:B------:R-:W-:Y:S02]  /*4f310*/  HADD2.F32 R0, -RZ, R146.H0_H0 ;  /* 0x20000092ff007230 */ /* 0x000fe40000004100 */
        /* <DEDUP_REMOVED lines=14> */
[----:B------:R-:W-:-:S04]  /*4f400*/  IMAD.WIDE.U32 R120, R176, 0x10, R212 ;  /* 0x00000010b0787825 */ /* 0x000fc800078e00d4 */
[----:B------:R-:W-:Y:S01]  /*4f410*/  FMUL.FTZ R77, R67, R193 ;  /* 0x000000c1434d7220 */ /* 0x000fe20000410000 */
[----:B------:R-:W-:-:S04]  /*4f420*/  IMAD.WIDE.U32 R124, R177, 0x10, R212 ;  /* 0x00000010b17c7825 */ /* 0x000fc800078e00d4 */
        /* <DEDUP_REMOVED lines=8> */
[----:B------:R-:W-:-:S04]  /*4f4b0*/  IMAD.WIDE.U32 R128, R179, 0x10, R212 ;  /* 0x00000010b3807825 */ /* 0x000fc800078e00d4 */
[C---:B------:R-:W-:Y:S01]  /*4f4c0*/  FMUL.FTZ R99, R67.reuse, R99 ;  /* 0x0000006343637220 */ /* 0x040fe20000410000 */
[C---:B------:R-:W-:Y:S01]  /*4f4d0*/  FMUL.FTZ R76, R67.reuse, R31 ;  /* 0x0000001f434c7220 */ /* 0x040fe20000410000 */
[C---:B------:R-:W-:Y:S01]  /*4f4e0*/  FMUL.FTZ R30, R67.reuse, R130 ;  /* 0x00000082431e7220 */ /* 0x040fe20000410000 */
[----:B------:R-:W-:Y:S01]  /*4f4f0*/  FMUL.FTZ R31, R67, R131 ;  /* 0x00000083431f7220 */ /* 0x000fe20000410000 */
[----:B--2---:R-:W-:-:S05]  /*4f500*/  HADD2.F32 R104, -RZ, R203.H0_H0 ;  /* 0x200000cbff687230 */ /* 0x004fca0000004100 */
[----:B------:R-:W-:-:S05]  /*4f510*/  FFMA.FTZ R16, R105, R104, R113 ;  /* 0x0000006869107223 */ /* 0x000fca0000010071 */
[----:B------:R0:W-:Y:S01]  /*4f520*/  STG.E.128 desc[UR8][R72.64], R16 ;  /* 0x0000001048007986 */ /* 0x0001e2000c101d08 */
[----:B-----5:R-:W-:-:S03]  /*4f530*/  HADD2.F32 R26, -RZ, R114.H0_H0 ;  /* 0x20000072ff1a7230 */ /* 0x020fc60000004100 */
[----:B------:R1:W-:Y:S02]  /*4f540*/  STG.E.128 desc[UR8][R74.64], R20 ;  /* 0x000000144a007986 */ /* 0x0003e4000c101d08 */
[----:B------:R-:W-:Y:S01]  /*4f550*/  FFMA.FTZ R26, R111, R26, R6 ;  /* 0x0000001a6f1a7223 */ /* 0x000fe20000010006 */
[----:B------:R-:W-:Y:S02]  /*4f560*/  HADD2.F32 R6, -RZ, R227.H1_H1 ;  /* 0x300000e3ff067230 */ /* 0x000fe40000004100 */
[----:B0-----:R-:W-:Y:S02]  /*4f570*/  HADD2.F32 R19, -RZ, R228.H0_H0 ;  /* 0x200000e4ff137230 */ /* 0x001fe40000004100 */
[----:B------:R0:W-:Y:S01]  /*4f580*/  STG.E.128 desc[UR8][R132.64], R24 ;  /* 0x0000001884007986 */ /* 0x0001e2000c101d08 */
[----:B------:R-:W-:Y:S02]  /*4f590*/  HADD2.F32 R17, -RZ, R229.H0_H0 ;  /* 0x200000e5ff117230 */ /* 0x000fe40000004100 */
[----:B-1----:R-:W-:-:S02]  /*4f5a0*/  HADD2.F32 R20, -RZ, R199.H0_H0 ;  /* 0x200000c7ff147230 */ /* 0x002fc40000004100 */
[----:B------:R-:W-:Y:S01]  /*4f5b0*/  FFMA.FTZ R19, R195, R19, R6 ;  /* 0x00000013c3137223 */ /* 0x000fe20000010006 */
[----:B------:R-:W-:Y:S02]  /*4f5c0*/  HADD2.F32 R22, -RZ, R228.H1_H1 ;  /* 0x300000e4ff167230 */ /* 0x000fe40000004100 */
[----:B------:R-:W-:Y:S02]  /*4f5d0*/  HADD2.F32 R6, -RZ, R144.H0_H0 ;  /* 0x20000090ff067230 */ /* 0x000fe40000004100 */
[----:B------:R-:W-:Y:S01]  /*4f5e0*/  FFMA.FTZ R20, R194, R20, R0 ;  /* 0x00000014c2147223 */ /* 0x000fe20000010000 */
[----:B------:R-:W-:Y:S02]  /*4f5f0*/  SHF.R.U64 R0, R144, 0x10, R145 ;  /* 0x0000001090007819 */ /* 0x000fe40000001291 */
[----:B0-----:R-:W-:Y:S01]  /*4f600*/  SHF.R.U64 R25, R166, 0x10, R167 ;  /* 0x00000010a6197819 */ /* 0x001fe200000012a7 */
[----:B------:R-:W-:Y:S02]  /*4f610*/  HADD2.F32 R24, -RZ, R252.H0_H0 ;  /* 0x200000fcff187230 */ /* 0x000fe40000004100 */
[----:B------:R-:W-:Y:S01]  /*4f620*/  FFMA.FTZ R17, R197, R17, R22 ;  /* 0x00000011c5117223 */ /* 0x000fe20000010016 */
[----:B------:R-:W-:-:S02]  /*4f630*/  HADD2.F32 R16, -RZ, R201.H0_H0 ;  /* 0x200000c9ff107230 */ /* 0x000fc40000004100 */
[----:B------:R-:W-:Y:S02]  /*4f640*/  HADD2.F32 R23, -RZ, R148.H0_H0 ;  /* 0x20000094ff177230 */ /* 0x000fe40000004100 */
        /* <DEDUP_REMOVED lines=9> */
[----:B------:R-:W-:Y:S02]  /*4f6e0*/  HADD2.F32 R21, -RZ, R149.H0_H0 ;  /* 0x20000095ff157230 */ /* 0x000fe40000004100 */
[----:B------:R-:W-:Y:S01]  /*4f6f0*/  FFMA.FTZ R22, R171, R22, R27 ;  /* 0x00000016ab167223 */ /* 0x000fe2000001001b */
[----:B------:R-:W-:Y:S02]  /*4f700*/  HADD2.F32 R23, -RZ, R226.H0_H0 ;  /* 0x200000e2ff177230 */ /* 0x000fe40000004100 */
[----:B------:R-:W-:Y:S01]  /*4f710*/  FFMA.FTZ R25, R168, R25, R0 ;  /* 0x00000019a8197223 */ /* 0x000fe20000010000 */
[----:B------:R-:W-:Y:S01]  /*4f720*/  HADD2.F32 R26, -RZ, R225.H1_H1 ;  /* 0x300000e1ff1a7230 */ /* 0x000fe20000004100 */
[----:B------:R-:W-:Y:S01]  /*4f730*/  SHF.R.U32.HI R27, RZ, 0x10, R167 ;  /* 0x00000010ff1b7819 */ /* 0x000fe200000116a7 */
[----:B------:R-:W-:Y:S01]  /*4f740*/  HADD2.F32 R74, -RZ, R250.H1_H1 ;  /* 0x300000faff4a7230 */ /* 0x000fe20000004100 */
[----:B------:R-:W-:Y:S01]  /*4f750*/  SHF.R.U32.HI R132, RZ, 0x10, R145 ;  /* 0x00000010ff847819 */ /* 0x000fe20000011691 */
[----:B------:R-:W-:-:S02]  /*4f760*/  HADD2.F32 R73, -RZ, R73.H0_H0 ;  /* 0x20000049ff497230 */ /* 0x000fc40000004100 */
[----:B------:R-:W-:Y:S02]  /*4f770*/  HADD2.F32 R6, -RZ, R6.H0_H0 ;  /* 0x20000006ff067230 */ /* 0x000fe40000004100 */
[----:B------:R-:W-:Y:S02]  /*4f780*/  HADD2.F32 R0, -RZ, R143.H0_H0 ;  /* 0x2000008fff007230 */ /* 0x000fe40000004100 */
[----:B------:R-:W-:Y:S01]  /*4f790*/  FFMA.FTZ R18, R196, R18, R21 ;  /* 0x00000012c4127223 */ /* 0x000fe20000010015 */
[----:B------:R-:W-:Y:S02]  /*4f7a0*/  HADD2.F32 R72, -RZ, R227.H0_H0 ;  /* 0x200000e3ff487230 */ /* 0x000fe40000004100 */
[----:B------:R-:W-:Y:S01]  /*4f7b0*/  FFMA.FTZ R23, R170, R23, R26 ;  /* 0x00000017aa177223 */ /* 0x000fe2000001001a */
[----:B------:R-:W-:Y:S02]  /*4f7c0*/  HADD2.F32 R21, -RZ, R226.H1_H1 ;  /* 0x300000e2ff157230 */ /* 0x000fe40000004100 */
        /* <DEDUP_REMOVED lines=9> */
[----:B------:R-:W-:Y:S02]  /*4f860*/  HADD2.F32 R72, -RZ, R251.H0_H0 ;  /* 0x200000fbff487230 */ /* 0x000fe40000004100 */
[----:B------:R-:W-:Y:S01]  /*4f870*/  FFMA.FTZ R26, R139, R26, R133 ;  /* 0x0000001a8b1a7223 */ /* 0x000fe20000010085 */
[----:B------:R-:W-:-:S02]  /*4f880*/  HADD2.F32 R75, -RZ, R142.H0_H0 ;  /* 0x2000008eff4b7230 */ /* 0x000fc40000004100 */
[----:B------:R-:W-:Y:S01]  /*4f890*/  FFMA.FTZ R27, R138, R27, R132 ;  /* 0x0000001b8a1b7223 */ /* 0x000fe20000010084 */
[----:B------:R-:W-:Y:S02]  /*4f8a0*/  HADD2.F32 R132, -RZ, R249.H1_H1 ;  /* 0x300000f9ff847230 */ /* 0x000fe40000004100 */
[----:B------:R-:W-:Y:S02]  /*4f8b0*/  HADD2.F32 R133, -RZ, R141.H0_H0 ;  /* 0x2000008dff857230 */ /* 0x000fe40000004100 */
[----:B------:R-:W-:Y:S02]  /*4f8c0*/  HADD2.F32 R135, -RZ, R135.H0_H0 ;  /* 0x20000087ff877230 */ /* 0x000fe40000004100 */
[----:B------:R-:W-:Y:S02]  /*4f8d0*/  HADD2.F32 R136, -RZ, R136.H0_H0 ;  /* 0x20000088ff887230 */ /* 0x000fe40000004100 */
[----:B------:R-:W-:Y:S01]  /*4f8e0*/  FFMA.FTZ R72, R137, R72, R75 ;  /* 0x0000004889487223 */ /* 0x000fe2000001004b */
[----:B------:R-:W-:Y:S01]  /*4f8f0*/  SHF.R.U32.HI R75, RZ, 0x10, R165 ;  /* 0x00000010ff4b7819 */ /* 0x000fe200000116a5 */
[----:B------:R-:W-:Y:S01]  /*4f900*/  FFMA.FTZ R78, R78, R132, R133 ;  /* 0x000000844e4e7223 */ /* 0x000fe20000010085 */
[----:B------:R-:W-:Y:S01]  /*4f910*/  SHF.R.U32.HI R139, RZ, 0x10, R143 ;  /* 0x00000010ff8b7819 */ /* 0x000fe2000001168f */
[----:B------:R-:W-:Y:S01]  /*4f920*/  FFMA.FTZ R77, R77, R135, R136 ;  /* 0x000000874d4d7223 */ /* 0x000fe20000010088 */
[----:B------:R0:W-:Y:S01]  /*4f930*/  STG.E.128 desc[UR8][R120.64], R16 ;  /* 0x0000001078007986 */ /* 0x0001e2000c101d08 */
[----:B------:R-:W-:-:S02]  /*4f940*/  SHF.R.U32.HI R0, RZ, 0x10, R163 ;  /* 0x00000010ff007819 */ /* 0x000fc400000116a3 */
[----:B------:R-:W-:Y:S01]  /*4f950*/  SHF.R.U32.HI R6, RZ, 0x10, R141 ;  /* 0x00000010ff067819 */ /* 0x000fe2000001168d */
[----:B------:R1:W-:Y:S01]  /*4f960*/  STG.E.128 desc[UR8][R124.64], R20 ;  /* 0x000000147c007986 */ /* 0x0003e2000c101d08 */
[----:B------:R-:W-:Y:S02]  /*4f970*/  SHF.R.U64 R133, R160, 0x10, R161 ;  /* 0x00000010a0857819 */ /* 0x000fe400000012a1 */
[----:B------:R-:W-:Y:S01]  /*4f980*/  SHF.R.U64 R135, R50, 0x10, R51 ;  /* 0x0000001032877819 */ /* 0x000fe20000001233 */
[----:B------:R-:W-:Y:S02]  /*4f990*/  HADD2.F32 R75, -RZ, R75.H0_H0 ;  /* 0x2000004bff4b7230 */ /* 0x000fe40000004100 */
[----:B------:R-:W-:Y:S02]  /*4f9a0*/  HADD2.F32 R139, -RZ, R139.H0_H0 ;  /* 0x2000008bff8b7230 */ /* 0x000fe40000004100 */
[----:B------:R-:W-:Y:S02]  /*4f9b0*/  HADD2.F32 R0, -RZ, R0.H0_H0 ;  /* 0x20000000ff007230 */ /* 0x000fe40000004100 */
[----:B------:R-:W-:Y:S01]  /*4f9c0*/  HADD2.F32 R6, -RZ, R6.H0_H0 ;  /* 0x20000006ff067230 */ /* 0x000fe20000004100 */
[----:B0-----:R-:W-:-:S02]  /*4f9d0*/  SHF.R.U32.HI R16, RZ, 0x10, R161 ;  /* 0x00000010ff107819 */ /* 0x001fc400000116a1 */
[----:B-1----:R-:W-:Y:S01]  /*4f9e0*/  SHF.R.U32.HI R23, RZ, 0x10, R51 ;  /* 0x00000010ff177819 */ /* 0x002fe20000011633 */
[----:B------:R-:W-:Y:S02]  /*4f9f0*/  HADD2.F32 R17, -RZ, R133.H0_H0 ;  /* 0x20000085ff117230 */ /* 0x000fe40000004100 */
[----:B------:R-:W-:Y:S02]  /*4fa00*/  HADD2.F32 R19, -RZ, R135.H0_H0 ;  /* 0x20000087ff137230 */ /* 0x000fe40000004100 */
[----:B------:R-:W-:Y:S02]  /*4fa10*/  HADD2.F32 R21, -RZ, R16.H0_H0 ;  /* 0x20000010ff157230 */ /* 0x000fe40000004100 */
[----:B------:R-:W-:Y:S02]  /*4fa20*/  HADD2.F32 R23, -RZ, R23.H0_H0 ;  /* 0x20000017ff177230 */ /* 0x000fe40000004100 */
[----:B------:R-:W-:Y:S01]  /*4fa30*/  FFMA.FTZ R75, R134, R75, R139 ;  /* 0x0000004b864b7223 */ /* 0x000fe2000001008b */
[----:B------:R-:W-:Y:S01]  /*4fa40*/  FFMA.FTZ R79, R79, R0, R6 ;  /* 0x000000004f4f7223 */ /* 0x000fe20000010006 */
[----:B------:R-:W-:Y:S01]  /*4fa50*/  FFMA.FTZ R17, R102, R17, R19 ;  /* 0x0000001166117223 */ /* 0x000fe20000010013 */
[----:B------:R-:W-:-:S02]  /*4fa60*/  HADD2.F32 R0, -RZ, R249.H0_H0 ;  /* 0x200000f9ff007230 */ /* 0x000fc40000004100 */
[----:B------:R-:W-:Y:S01]  /*4fa70*/  FFMA.FTZ R19, R100, R21, R23 ;  /* 0x0000001564137223 */ /* 0x000fe20000010017 */
[----:B------:R-:W-:Y:S01]  /*4fa80*/  HADD2.F32 R6, -RZ, R50.H0_H0 ;  /* 0x20000032ff067230 */ /* 0x000fe20000004100 */
[----:B------:R0:W-:Y:S01]  /*4fa90*/  STG.E.128 desc[UR8][R126.64], R24 ;  /* 0x000000187e007986 */ /* 0x0001e2000c101d08 */
[----:B------:R-:W-:Y:S01]  /*4faa0*/  HADD2.F32 R20, -RZ, R248.H0_H0 ;  /* 0x200000f8ff147230 */ /* 0x000fe20000004100 */
[----:B------:R-:W-:Y:S01]  /*4fab0*/  SHF.R.U64 R21, R158, 0x10, R159 ;  /* 0x000000109e157819 */ /* 0x000fe2000000129f */
[----:B------:R-:W-:Y:S01]  /*4fac0*/  HADD2.F32 R22, -RZ, R48.H0_H0 ;  /* 0x20000030ff167230 */ /* 0x000fe20000004100 */
[----:B------:R-:W-:Y:S01]  /*4fad0*/  SHF.R.U64 R23, R48, 0x10, R49 ;  /* 0x0000001030177819 */ /* 0x000fe20000001231 */
[----:B------:R-:W-:Y:S01]  /*4fae0*/  HADD2.F32 R138, -RZ, R250.H0_H0 ;  /* 0x200000faff8a7230 */ /* 0x000fe20000004100 */
[----:B------:R1:W-:Y:S01]  /*4faf0*/  STG.E.128 desc[UR8][R128.64], R72 ;  /* 0x0000004880007986 */ /* 0x0003e2000c101d08 */
[----:B------:R-:W-:Y:S02]  /*4fb00*/  HADD2.F32 R137, -RZ, R140.H0_H0 ;  /* 0x2000008cff897230 */ /* 0x000fe40000004100 */
[----:B------:R-:W-:Y:S01]  /*4fb10*/  FFMA.FTZ R16, R103, R0, R6 ;  /* 0x0000000067107223 */ /* 0x000fe20000010006 */
[----:B------:R-:W-:Y:S01]  /*4fb20*/  FFMA.FTZ R20, R99, R20, R22 ;  /* 0x0000001463147223 */ /* 0x000fe20000010016 */
[----:B------:R-:W-:-:S04]  /*4fb30*/  IMAD.WIDE.U32 R130, R180, 0x10, R212 ;  /* 0x00000010b4827825 */ /* 0x000fc800078e00d4 */
[C---:B------:R-:W-:Y:S01]  /*4fb40*/  FMUL.FTZ R98, R67.reuse, R98 ;  /* 0x0000006243627220 */ /* 0x040fe20000410000 */
[----:B------:R-:W-:Y:S01]  /*4fb50*/  FFMA.FTZ R76, R76, R138, R137 ;  /* 0x0000008a4c4c7223 */ /* 0x000fe20000010089 */
[----:B------:R-:W-:Y:S01]  /*4fb60*/  FMUL.FTZ R97, R67, R97 ;  /* 0x0000006143617220 */ /* 0x000fe20000410000 */
[----:B------:R-:W-:Y:S01]  /*4fb70*/  HADD2.F32 R22, -RZ, R247.H1_H1 ;  /* 0x300000f7ff167230 */ /* 0x000fe20000004100 */
[----:B0-----:R-:W-:Y:S02]  /*4fb80*/  SHF.R.U32.HI R25, RZ, 0x10, R159 ;  /* 0x00000010ff197819 */ /* 0x001fe4000001169f */
[----:B------:R-:W-:Y:S01]  /*4fb90*/  SHF.R.U32.HI R27, RZ, 0x10, R49 ;  /* 0x00000010ff1b7819 */ /* 0x000fe20000011631 */
[----:B------:R-:W-:Y:S01]  /*4fba0*/  HADD2.F32 R0, -RZ, R49.H0_H0 ;  /* 0x20000031ff007230 */ /* 0x000fe20000004100 */
[----:B-1----:R-:W-:Y:S02]  /*4fbb0*/  SHF.R.U64 R73, R156, 0x10, R157 ;  /* 0x000000109c497819 */ /* 0x002fe4000000129d */
[----:B------:R-:W-:Y:S01]  /*4fbc0*/  SHF.R.U64 R75, R46, 0x10, R47 ;  /* 0x000000102e4b7819 */ /* 0x000fe2000000122f */
[----:B------:R-:W-:-:S02]  /*4fbd0*/  HADD2.F32 R24, -RZ, R247.H0_H0 ;  /* 0x200000f7ff187230 */ /* 0x000fc40000004100 */
[C---:B------:R-:W-:Y:S01]  /*4fbe0*/  FMUL.FTZ R95, R67.reuse, R95 ;  /* 0x0000005f435f7220 */ /* 0x040fe20000410000 */
[----:B------:R-:W-:Y:S02]  /*4fbf0*/  HADD2.F32 R6, -RZ, R46.H0_H0 ;  /* 0x2000002eff067230 */ /* 0x000fe40000004100 */
[----:B------:R-:W-:Y:S02]  /*4fc00*/  HADD2.F32 R21, -RZ, R21.H0_H0 ;  /* 0x20000015ff157230 */ /* 0x000fe40000004100 */
[----:B------:R-:W-:Y:S02]  /*4fc10*/  HADD2.F32 R23, -RZ, R23.H0_H0 ;  /* 0x20000017ff177230 */ /* 0x000fe40000004100 */
[----:B------:R-:W-:Y:S01]  /*4fc20*/  FMUL.FTZ R96, R67, R96 ;  /* 0x0000006043607220 */ /* 0x000fe20000410000 */
[----:B------:R-:W-:Y:S02]  /*4fc30*/  HADD2.F32 R25, -RZ, R25.H0_H0 ;  /* 0x20000019ff197230 */ /* 0x000fe40000004100 */
[----:B------:R-:W-:-:S02]  /*4fc40*/  HADD2.F32 R27, -RZ, R27.H0_H0 ;  /* 0x2000001bff1b7230 */ /* 0x000fc40000004100 */
[----:B------:R-:W-:Y:S01]  /*4fc50*/  FMUL.FTZ R94, R67, R94 ;  /* 0x0000005e435e7220 */ /* 0x000fe20000410000 */
[----:B------:R-:W-:Y:S02]  /*4fc60*/  HADD2.F32 R73, -RZ, R73.H0_H0 ;  /* 0x20000049ff497230 */ /* 0x000fe40000004100 */
[----:B------:R-:W-:Y:S01]  /*4fc70*/  HADD2.F32 R75, -RZ, R75.H0_H0 ;  /* 0x2000004bff4b7230 */ /* 0x000fe20000004100 */
[----:B------:R0:W-:Y:S01]  /*4fc80*/  STG.E.128 desc[UR8][R130.64], R76 ;  /* 0x0000004c82007986 */ /* 0x0001e2000c101d08 */
[----:B------:R-:W-:Y:S02]  /*4fc90*/  HADD2.F32 R132, -RZ, R248.H1_H1 ;  /* 0x300000f8ff847230 */ /* 0x000fe40000004100 */
[----:B------:R-:W-:Y:S01]  /*4fca0*/  FFMA.FTZ R21, R98, R21, R23 ;  /* 0x0000001562157223 */ /* 0x000fe20000010017 */
[----:B------:R-:W-:Y:S02]  /*4fcb0*/  HADD2.F32 R134, -RZ, R51.H0_H0 ;  /* 0x20000033ff867230 */ /* 0x000fe40000004100 */
[----:B------:R-:W-:Y:S01]  /*4fcc0*/  FFMA.FTZ R22, R97, R22, R0 ;  /* 0x0000001661167223 */ /* 0x000fe20000010000 */
[----:B------:R-:W-:Y:S01]  /*4fcd0*/  FFMA.FTZ R24, R95, R24, R6 ;  /* 0x000000185f187223 */ /* 0x000fe20000010006 */
[----:B------:R-:W-:Y:S01]  /*4fce0*/  FMUL.FTZ R101, R67, R101 ;  /* 0x0000006543657220 */ /* 0x000fe20000410000 */
[----:B------:R-:W-:Y:S01]  /*4fcf0*/  FFMA.FTZ R23, R96, R25, R27 ;  /* 0x0000001960177223 */ /* 0x000fe2000001001b */
[----:B------:R-:W-:-:S02]  /*4fd00*/  HADD2.F32 R26, -RZ, R246.H1_H1 ;  /* 0x300000f6ff1a7230 */ /* 0x000fc40000004100 */
[C---:B------:R-:W-:Y:S01]  /*4fd10*/  FMUL.FTZ R93, R67.reuse, R93 ;  /* 0x0000005d435d7220 */ /* 0x040fe20000410000 */
[----:B------:R-:W-:Y:S02]  /*4fd20*/  HADD2.F32 R0, -RZ, R47.H0_H0 ;  /* 0x2000002fff007230 */ /* 0x000fe40000004100 */
[C---:B------:R-:W-:Y:S01]  /*4fd30*/  FMUL.FTZ R91, R67.reuse, R91 ;  /* 0x0000005b435b7220 */ /* 0x040fe20000410000 */
[----:B------:R-:W-:Y:S02]  /*4fd40*/  HADD2.F32 R72, -RZ, R246.H0_H0 ;  /* 0x200000f6ff487230 */ /* 0x000fe40000004100 */
[----:B------:R-:W-:Y:S01]  /*4fd50*/  FMUL.FTZ R89, R67, R89 ;  /* 0x0000005943597220 */ /* 0x000fe20000410000 */
[----:B------:R-:W-:Y:S02]  /*4fd60*/  HADD2.F32 R6, -RZ, R44.H0_H0 ;  /* 0x2000002cff067230 */ /* 0x000fe40000004100 */
[----:B------:R-:W-:Y:S01]  /*4fd70*/  FFMA.FTZ R25, R94, R73, R75 ;  /* 0x000000495e197223 */ /* 0x000fe2000001004b */
[----:B------:R-:W-:-:S02]  /*4fd80*/  HADD2.F32 R74, -RZ, R245.H1_H1 ;  /* 0x300000f5ff4a7230 */ /* 0x000fc40000004100 */
[----:B0-----:R-:W-:Y:S01]  /*4fd90*/  HADD2.F32 R76, -RZ, R45.H0_H0 ;  /* 0x2000002dff4c7230 */ /* 0x001fe20000004100 */
[----:B------:R-:W-:Y:S02]  /*4fda0*/  SHF.R.U32.HI R27, RZ, 0x10, R157 ;  /* 0x00000010ff1b7819 */ /* 0x000fe4000001169d */
[----:B------:R-:W-:Y:S01]  /*4fdb0*/  SHF.R.U32.HI R73, RZ, 0x10, R47 ;  /* 0x00000010ff497819 */ /* 0x000fe2000001162f */
[----:B------:R-:W-:-:S04]  /*4fdc0*/  IMAD.WIDE.U32 R104, R181, 0x10, R212 ;  /* 0x00000010b5687825 */ /* 0x000fc800078e00d4 */
[----:B------:R-:W-:Y:S01]  /*4fdd0*/  FFMA.FTZ R18, R101, R132, R134 ;  /* 0x0000008465127223 */ /* 0x000fe20000010086 */
[----:B------:R-:W-:Y:S01]  /*4fde0*/  SHF.R.U64 R75, R154, 0x10, R155 ;  /* 0x000000109a4b7819 */ /* 0x000fe2000000129b */
[----:B------:R-:W-:Y:S01]  /*4fdf0*/  FFMA.FTZ R26, R93, R26, R0 ;  /* 0x0000001a5d1a7223 */ /* 0x000fe20000010000 */
[----:B------:R-:W-:Y:S01]  /*4fe00*/  IMAD.WIDE.U32 R106, R182, 0x10, R212 ;  /* 0x00000010b66a7825 */ /* 0x000fe200078e00d4 */
[----:B------:R-:W-:-:S03]  /*4fe10*/  SHF.R.U64 R77, R44, 0x10, R45 ;  /* 0x000000102c4d7819 */ /* 0x000fc6000000122d */
[----:B------:R-:W-:Y:S01]  /*4fe20*/  FFMA.FTZ R72, R91, R72, R6 ;  /* 0x000000485b487223 */ /* 0x000fe20000010006 */
[----:B------:R-:W-:Y:S01]  /*4fe30*/  FFMA.FTZ R74, R89, R74, R76 ;  /* 0x0000004a594a7223 */ /* 0x000fe2000001004c */
[----:B------:R-:W-:Y:S02]  /*4fe40*/  HADD2.F32 R76, -RZ, R245.H0_H0 ;  /* 0x200000f5ff4c7230 */ /* 0x000fe40000004100 */
[C---:B------:R-:W-:Y:S01]  /*4fe50*/  FMUL.FTZ R87, R67.reuse, R87 ;  /* 0x0000005743577220 */ /* 0x040fe20000410000 */
[----:B------:R-:W-:Y:S02]  /*4fe60*/  HADD2.F32 R0, -RZ, R42.H0_H0 ;  /* 0x2000002aff007230 */ /* 0x000fe40000004100 */
[----:B------:R-:W-:Y:S01]  /*4fe70*/  FMUL.FTZ R85, R67, R85 ;  /* 0x0000005543557220 */ /* 0x000fe20000410000 */
[----:B------:R-:W-:Y:S02]  /*4fe80*/  HADD2.F32 R78, -RZ, R244.H1_H1 ;  /* 0x300000f4ff4e7230 */ /* 0x000fe40000004100 */
[----:B------:R-:W-:-:S02]  /*4fe90*/  HADD2.F32 R6, -RZ, R43.H0_H0 ;  /* 0x2000002bff067230 */ /* 0x000fc40000004100 */
[C---:B------:R-:W-:Y:S01]  /*4fea0*/  FMUL.FTZ R92, R67.reuse, R92 ;  /* 0x0000005c435c7220 */ /* 0x040fe20000410000 */
[----:B------:R-:W-:Y:S02]  /*4feb0*/  HADD2.F32 R27, -RZ, R27.H0_H0 ;  /* 0x2000001bff1b7230 */ /* 0x000fe40000004100 */
[----:B------:R-:W-:Y:S01]  /*4fec0*/  HADD2.F32 R73, -RZ, R73.H0_H0 ;  /* 0x20000049ff497230 */ /* 0x000fe20000004100 */
[----:B------:R0:W-:Y:S01]  /*4fed0*/  STG.E.128 desc[UR8][R104.64], R16 ;  /* 0x0000001068007986 */ /* 0x0001e2000c101d08 */
[----:B------:R-:W-:Y:S02]  /*4fee0*/  HADD2.F32 R75, -RZ, R75.H0_H0 ;  /* 0x2000004bff4b7230 */ /* 0x000fe40000004100 */
[----:B------:R-:W-:Y:S01]  /*4fef0*/  FMUL.FTZ R90, R67, R90 ;  /* 0x0000005a435a7220 */ /* 0x000fe20000410000 */
[----:B------:R-:W-:Y:S01]  /*4ff00*/  HADD2.F32 R77, -RZ, R77.H0_H0 ;  /* 0x2000004dff4d7230 */ /* 0x000fe20000004100 */
[----:B------:R1:W-:Y:S01]  /*4ff10*/  STG.E.128 desc[UR8][R106.64], R20 ;  /* 0x000000146a007986 */ /* 0x0003e2000c101d08 */
[----:B------:R-:W-:Y:S01]  /*4ff20*/  FFMA.FTZ R76, R87, R76, R0 ;  /* 0x0000004c574c7223 */ /* 0x000fe20000010000 */
[----:B------:R-:W-:Y:S01]  /*4ff30*/  FFMA.FTZ R78, R85, R78, R6 ;  /* 0x0000004e554e7223 */ /* 0x000fe20000010006 */
[----:B------:R-:W-:Y:S01]  /*4ff40*/  FMUL.FTZ R80, R67, R80 ;  /* 0x0000005043507220 */ /* 0x000fe20000410000 */
[----:B------:R-:W-:-:S04]  /*4ff50*/  IMAD.WIDE.U32 R108, R183, 0x10, R212 ;  /* 0x00000010b76c7825 */ /* 0x000fc800078e00d4 */
[----:B------:R-:W-:Y:S01]  /*4ff60*/  FFMA.FTZ R27, R92, R27, R73 ;  /* 0x0000001b5c1b7223 */ /* 0x000fe20000010049 */
[----:B------:R-:W-:Y:S01]  /*4ff70*/  FMUL.FTZ R83, R67, R83 ;  /* 0x0000005343537220 */ /* 0x000fe20000410000 */
[----:B------:R-:W-:Y:S02]  /*4ff80*/  HADD2.F32 R0, -RZ, R244.H0_H0 ;  /* 0x200000f4ff007230 */ /* 0x000fe40000004100 */
[----:B------:R-:W-:Y:S02]  /*4ff90*/  HADD2.F32 R6, -RZ, R40.H0_H0 ;  /* 0x20000028ff067230 */ /* 0x000fe40000004100 */
[--C-:B0-----:R-:W-:Y:S02]  /*4ffa0*/  HADD2.F32 R19, -RZ, R224.reuse.H1_H1 ;  /* 0x300000e0ff137230 */ /* 0x101fe40000004100 */
[----:B-1----:R-:W-:Y:S02]  /*4ffb0*/  HADD2.F32 R21, -RZ, R224.H0_H0 ;  /* 0x200000e0ff157230 */ /* 0x002fe40000004100 */
[----:B------:R-:W-:Y:S01]  /*4ffc0*/  FFMA.FTZ R73, R90, R75, R77 ;  /* 0x0000004b5a497223 */ /* 0x000fe2000001004d */
[----:B------:R-:W-:Y:S01]  /*4ffd0*/  SHF.R.U32.HI R75, RZ, 0x10, R155 ;  /* 0x00000010ff4b7819 */ /* 0x000fe2000001169b */
[----:B------:R0:W-:Y:S01]  /*4ffe0*/  STG.E.128 desc[UR8][R108.64], R24 ;  /* 0x000000186c007986 */ /* 0x0001e2000c101d08 */
[----:B------:R-:W-:Y:S01]  /*4fff0*/  SHF.R.U32.HI R77, RZ, 0x10, R45 ;  /* 0x00000010ff4d7819 */ /* 0x000fe2000001162d */
[----:B------:R-:W-:Y:S01]  /*50000*/  FFMA.FTZ R19, R80, R19, R21 ;  /* 0x0000001350137223 */ /* 0x000fe20000010015 */
[----:B------:R-:W-:Y:S01]  /*50010*/  FFMA.FTZ R16, R83, R0, R6 ;  /* 0x0000000053107223 */ /* 0x000fe20000010006 */
[----:B------:R-:W-:-:S02]  /*50020*/  HADD2.F32 R21, -RZ, R223.H1_H1 ;  /* 0x300000dfff157230 */ /* 0x000fc40000004100 */
[----:B------:R-:W-:Y:S02]  /*50030*/  HADD2.F32 R23, -RZ, R223.H0_H0 ;  /* 0x200000dfff177230 */ /* 0x000fe40000004100 */
[----:B------:R-:W-:Y:S02]  /*50040*/  HADD2.F32 R6, -RZ, R221.H1_H1 ;  /* 0x300000ddff067230 */ /* 0x000fe40000004100 */
[----:B------:R-:W-:Y:S01]  /*50050*/  FMUL.FTZ R88, R67, R88 ;  /* 0x0000005843587220 */ /* 0x000fe20000410000 */
[----:B------:R-:W-:Y:S02]  /*50060*/  HADD2.F32 R75, -RZ, R75.H0_H0 ;  /* 0x2000004bff4b7230 */ /* 0x000fe40000004100 */
[----:B------:R-:W-:Y:S01]  /*50070*/  FFMA.FTZ R21, R70, R21, R23 ;  /* 0x0000001546157223 */ /* 0x000fe20000010017 */
[----:B------:R-:W-:Y:S02]  /*50080*/  HADD2.F32 R77, -RZ, R77.H0_H0 ;  /* 0x2000004dff4d7230 */ /* 0x000fe40000004100 */
[----:B0-----:R-:W-:-:S02]  /*50090*/  HADD2.F32 R25, -RZ, R222.H1_H1 ;  /* 0x300000deff197230 */ /* 0x001fc40000004100 */
[----:B------:R-:W-:Y:S02]  /*500a0*/  HADD2.F32 R27, -RZ, R222.H0_H0 ;  /* 0x200000deff1b7230 */ /* 0x000fe40000004100 */
[----:B------:R-:W-:Y:S02]  /*500b0*/  HADD2.F32 R24, -RZ, R221.H0_H0 ;  /* 0x200000ddff187230 */ /* 0x000fe40000004100 */
[----:B------:R-:W-:Y:S02]  /*500c0*/  HADD2.F32 R26, -RZ, R219.H0_H0 ;  /* 0x200000dbff1a7230 */ /* 0x000fe40000004100 */
[----:B------:R-:W-:Y:S01]  /*500d0*/  FFMA.FTZ R23, R68, R25, R27 ;  /* 0x0000001944177223 */ /* 0x000fe2000001001b */
[----:B------:R-:W-:Y:S02]  /*500e0*/  HADD2.F32 R25, -RZ, R241.H1_H1 ;  /* 0x300000f1ff197230 */ /* 0x000fe40000004100 */
[----:B------:R-:W-:Y:S01]  /*500f0*/  FFMA.FTZ R29, R29, R6, R24 ;  /* 0x000000061d1d7223 */ /* 0x000fe20000010018 */
[----:B------:R-:W-:-:S02]  /*50100*/  HADD2.F32 R27, -RZ, R37.H0_H0 ;  /* 0x20000025ff1b7230 */ /* 0x000fc40000004100 */
[----:B------:R-:W-:Y:S02]  /*50110*/  HADD2.F32 R24, -RZ, R219.H1_H1 ;  /* 0x300000dbff187230 */ /* 0x000fe40000004100 */
[----:B------:R-:W-:Y:S01]  /*50120*/  FFMA.FTZ R75, R88, R75, R77 ;  /* 0x0000004b584b7223 */ /* 0x000fe2000001004d */
[----:B------:R-:W-:Y:S02]  /*50130*/  HADD2.F32 R20, -RZ, R243.H0_H0 ;  /* 0x200000f3ff147230 */ /* 0x000fe40000004100 */
[----:B------:R-:W-:Y:S02]  /*50140*/  HADD2.F32 R22, -RZ, R38.H0_H0 ;  /* 0x20000026ff167230 */ /* 0x000fe40000004100 */
[----:B------:R-:W-:Y:S01]  /*50150*/  IMAD.WIDE.U32 R110, R184, 0x10, R212 ;  /* 0x00000010b86e7825 */ /* 0x000fe200078e00d4 */
[----:B------:R-:W-:-:S03]  /*50160*/  SHF.R.U64 R79, R152, 0x10, R153 ;  /* 0x00000010984f7819 */ /* 0x000fc60000001299 */
[----:B------:R-:W-:Y:S01]  /*50170*/  FFMA.FTZ R30, R30, R25, R27 ;  /* 0x000000191e1e7223 */ /* 0x000fe2000001001b */
[----:B------:R-:W-:Y:S01]  /*50180*/  SHF.R.U64 R89, R42, 0x10, R43 ;  /* 0x000000102a597819 */ /* 0x000fe2000000122b */
[----:B------:R-:W-:Y:S01]  /*50190*/  FFMA.FTZ R61, R61, R24, R26 ;  /* 0x000000183d3d7223 */ /* 0x000fe2000001001a */
[----:B------:R-:W-:Y:S01]  /*501a0*/  SHF.R.U32.HI R91, RZ, 0x10, R153 ;  /* 0x00000010ff5b7819 */ /* 0x000fe20000011699 */
[----:B------:R-:W-:Y:S01]  /*501b0*/  FFMA.FTZ R20, R71, R20, R22 ;  /* 0x0000001447147223 */ /* 0x000fe20000010016 */
[----:B------:R-:W-:Y:S01]  /*501c0*/  SHF.R.U32.HI R93, RZ, 0x10, R43 ;  /* 0x00000010ff5d7819 */ /* 0x000fe2000001162b */
[----:B------:R-:W0:Y:S01]  /*501d0*/  LDC.64 R24, c[0x0][0x380] ;  /* 0x0000e000ff187b82 */ /* 0x000e220000000a00 */
[----:B------:R1:W-:Y:S01]  /*501e0*/  STG.E.128 desc[UR8][R110.64], R72 ;  /* 0x000000486e007986 */ /* 0x0003e2000c101d08 */
[----:B------:R-:W-:Y:S02]  /*501f0*/  HADD2.F32 R22, -RZ, R242.H1_H1 ;  /* 0x300000f2ff167230 */ /* 0x000fe40000004100 */
[----:B------:R-:W-:-:S02]  /*50200*/  HADD2.F32 R0, -RZ, R39.H0_H0 ;  /* 0x20000027ff007230 */ /* 0x000fc40000004100 */
[----:B------:R-:W-:Y:S02]  /*50210*/  HADD2.F32 R71, -RZ, R242.H0_H0 ;  /* 0x200000f2ff477230 */ /* 0x000fe40000004100 */
[C---:B------:R-:W-:Y:S01]  /*50220*/  FMUL.FTZ R86, R67.reuse, R86 ;  /* 0x0000005643567220 */ /* 0x040fe20000410000 */
[----:B------:R-:W-:Y:S02]  /*50230*/  HADD2.F32 R79, -RZ, R79.H0_H0 ;  /* 0x2000004fff4f7230 */ /* 0x000fe40000004100 */
[----:B------:R-:W-:Y:S02]  /*50240*/  HADD2.F32 R89, -RZ, R89.H0_H0 ;  /* 0x20000059ff597230 */ /* 0x000fe40000004100 */
[----:B------:R-:W-:Y:S01]  /*50250*/  FMUL.FTZ R84, R67, R84 ;  /* 0x0000005443547220 */ /* 0x000fe20000410000 */
[----:B------:R-:W-:Y:S01]  /*50260*/  HADD2.F32 R91, -RZ, R91.H0_H0 ;  /* 0x2000005bff5b7230 */ /* 0x000fe20000004100 */
[----:B------:R-:W-:Y:S01]  /*50270*/  SHF.R.U64 R87, R214, 0x10, R215 ;  /* 0x00000010d6577819 */ /* 0x000fe200000012d7 */
[----:B------:R-:W-:-:S02]  /*50280*/  HADD2.F32 R93, -RZ, R93.H0_H0 ;  /* 0x2000005dff5d7230 */ /* 0x000fc40000004100 */
[----:B------:R-:W-:Y:S01]  /*50290*/  FFMA.FTZ R22, R69, R22, R0 ;  /* 0x0000001645167223 */ /* 0x000fe20000010000 */
[----:B-1----:R-:W-:Y:S02]  /*502a0*/  HADD2.F32 R73, -RZ, R36.H0_H0 ;  /* 0x20000024ff497230 */ /* 0x002fe40000004100 */
[----:B------:R-:W-:Y:S01]  /*502b0*/  FFMA.FTZ R77, R86, R79, R89 ;  /* 0x0000004f564d7223 */ /* 0x000fe20000010059 */
[--C-:B------:R-:W-:Y:S02]  /*502c0*/  HADD2.F32 R0, -RZ, R220.reuse.H1_H1 ;  /* 0x300000dcff007230 */ /* 0x100fe40000004100 */
[----:B------:R-:W-:Y:S02]  /*502d0*/  HADD2.F32 R6, -RZ, R220.H0_H0 ;  /* 0x200000dcff067230 */ /* 0x000fe40000004100 */
[----:B------:R-:W-:Y:S01]  /*502e0*/  FFMA.FTZ R28, R28, R71, R73 ;  /* 0x000000471c1c7223 */ /* 0x000fe20000010049 */
[----:B------:R-:W-:Y:S02]  /*502f0*/  HADD2.F32 R69, -RZ, R241.H0_H0 ;  /* 0x200000f1ff457230 */ /* 0x000fe40000004100 */
[----:B------:R-:W-:Y:S01]  /*50300*/  FFMA.FTZ R79, R84, R91, R93 ;  /* 0x0000005b544f7223 */ /* 0x000fe2000001005d */
[----:B------:R-:W-:-:S02]  /*50310*/  HADD2.F32 R71, -RZ, R34.H0_H0 ;  /* 0x20000022ff477230 */ /* 0x000fc40000004100 */
[----:B------:R-:W-:Y:S02]  /*50320*/  HADD2.F32 R73, -RZ, R240.H1_H1 ;  /* 0x300000f0ff497230 */ /* 0x000fe40000004100 */
[----:B------:R-:W-:Y:S02]  /*50330*/  HADD2.F32 R75, -RZ, R35.H0_H0 ;  /* 0x20000023ff4b7230 */ /* 0x000fe40000004100 */
[C---:B------:R-:W-:Y:S01]  /*50340*/  FMUL.FTZ R82, R67.reuse, R82 ;  /* 0x0000005243527220 */ /* 0x040fe20000410000 */
[----:B------:R-:W-:Y:S02]  /*50350*/  HADD2.F32 R85, -RZ, R225.H0_H0 ;  /* 0x200000e1ff557230 */ /* 0x000fe40000004100 */
[----:B------:R-:W-:Y:S01]  /*50360*/  FMUL.FTZ R81, R67, R81 ;  /* 0x0000005143517220 */ /* 0x000fe20000410000 */
[----:B------:R-:W-:Y:S02]  /*50370*/  HADD2.F32 R84, -RZ, R243.H1_H1 ;  /* 0x300000f3ff547230 */ /* 0x000fe40000004100 */
[----:B------:R-:W-:-:S02]  /*50380*/  HADD2.F32 R86, -RZ, R41.H0_H0 ;  /* 0x20000029ff567230 */ /* 0x000fc40000004100 */
[----:B------:R-:W-:Y:S02]  /*50390*/  HADD2.F32 R17, -RZ, R87.H0_H0 ;  /* 0x20000057ff117230 */ /* 0x000fe40000004100 */
[----:B------:R-:W-:Y:S01]  /*503a0*/  FFMA.FTZ R31, R31, R0, R6 ;  /* 0x000000001f1f7223 */ /* 0x000fe20000010006 */
[----:B------:R-:W-:Y:S01]  /*503b0*/  FMUL.FTZ R67, R67, R117 ;  /* 0x0000007543437220 */ /* 0x000fe20000410000 */
[----:B------:R-:W-:Y:S01]  /*503c0*/  FFMA.FTZ R60, R60, R69, R71 ;  /* 0x000000453c3c7223 */ /* 0x000fe20000010047 */
[----:B------:R-:W-:Y:S01]  /*503d0*/  FFMA.FTZ R62, R62, R73, R75 ;  /* 0x000000493e3e7223 */ /* 0x000fe2000001004b */
[--C-:B------:R-:W-:Y:S02]  /*503e0*/  HADD2.F32 R0, -RZ, R218.reuse.H1_H1 ;  /* 0x300000daff007230 */ /* 0x100fe40000004100 */
[----:B------:R-:W-:Y:S02]  /*503f0*/  HADD2.F32 R6, -RZ, R218.H0_H0 ;  /* 0x200000daff067230 */ /* 0x000fe40000004100 */
[----:B------:R-:W-:Y:S01]  /*50400*/  FFMA.FTZ R17, R82, R17, R85 ;  /* 0x0000001152117223 */ /* 0x000fe20000010055 */
[----:B------:R-:W-:-:S04]  /*50410*/  IMAD.WIDE.U32 R116, R185, 0x10, R212 ;  /* 0x00000010b9747825 */ /* 0x000fc800078e00d4 */
[----:B------:R-:W-:Y:S01]  /*50420*/  FFMA.FTZ R18, R81, R84, R86 ;  /* 0x0000005451127223 */ /* 0x000fe20000010056 */
[----:B------:R-:W-:Y:S02]  /*50430*/  HADD2.F32 R27, -RZ, R240.H0_H0 ;  /* 0x200000f0ff1b7230 */ /* 0x000fe40000004100 */
[----:B------:R-:W-:Y:S02]  /*50440*/  HADD2.F32 R69, -RZ, R32.H0_H0 ;  /* 0x20000020ff457230 */ /* 0x000fe40000004100 */
[--C-:B------:R-:W-:Y:S02]  /*50450*/  HADD2.F32 R26, -RZ, R217.reuse.H1_H1 ;  /* 0x300000d9ff1a7230 */ /* 0x100fe40000004100 */
[----:B------:R-:W-:Y:S02]  /*50460*/  HADD2.F32 R68, -RZ, R217.H0_H0 ;  /* 0x200000d9ff447230 */ /* 0x000fe40000004100 */
[----:B------:R-:W-:Y:S02]  /*50470*/  HADD2.F32 R71, -RZ, R239.H1_H1 ;  /* 0x300000efff477230 */ /* 0x000fe40000004100 */
[----:B------:R-:W-:-:S02]  /*50480*/  HADD2.F32 R73, -RZ, R33.H0_H0 ;  /* 0x20000021ff497230 */ /* 0x000fc40000004100 */
[--C-:B------:R-:W-:Y:S02]  /*50490*/  HADD2.F32 R70, -RZ, R216.reuse.H1_H1 ;  /* 0x300000d8ff467230 */ /* 0x100fe40000004100 */
[----:B------:R-:W-:Y:S02]  /*504a0*/  HADD2.F32 R72, -RZ, R216.H0_H0 ;  /* 0x200000d8ff487230 */ /* 0x000fe40000004100 */
[----:B------:R-:W-:-:S04]  /*504b0*/  IMAD.WIDE.U32 R112, R186, 0x10, R212 ;  /* 0x00000010ba707825 */ /* 0x000fc800078e00d4 */
[----:B------:R-:W-:Y:S01]  /*504c0*/  FFMA.FTZ R63, R63, R0, R6 ;  /* 0x000000003f3f7223 */ /* 0x000fe20000010006 */
[----:B------:R-:W-:Y:S01]  /*504d0*/  IMAD.WIDE.U32 R114, R187, 0x10, R212 ;  /* 0x00000010bb727825 */ /* 0x000fe200078e00d4 */
[----:B------:R1:W-:Y:S03]  /*504e0*/  STG.E.128 desc[UR8][R116.64], R76 ;  /* 0x0000004c74007986 */ /* 0x0003e6000c101d08 */
[----:B------:R-:W-:Y:S01]  /*504f0*/  FFMA.FTZ R64, R64, R27, R69 ;  /* 0x0000001b40407223 */ /* 0x000fe20000010045 */
[----:B------:R-:W-:-:S04]  /*50500*/  IMAD.WIDE.U32 R118, R188, 0x10, R212 ;  /* 0x00000010bc767825 */ /* 0x000fc800078e00d4 */
[----:B------:R-:W-:Y:S01]  /*50510*/  FFMA.FTZ R65, R65, R26, R68 ;  /* 0x0000001a41417223 */ /* 0x000fe20000010044 */
[----:B------:R-:W-:Y:S01]  /*50520*/  FFMA.FTZ R66, R66, R71, R73 ;  /* 0x0000004742427223 */ /* 0x000fe20000010049 */
[----:B------:R-:W-:Y:S01]  /*50530*/  FFMA.FTZ R67, R67, R70, R72 ;  /* 0x0000004643437223 */ /* 0x000fe20000010048 */
[--C-:B------:R-:W-:Y:S01]  /*50540*/  IMAD.WIDE.U32 R122, R191, 0x10, R212.reuse ;  /* 0x00000010bf7a7825 */ /* 0x100fe200078e00d4 */
[----:B------:R1:W-:Y:S03]  /*50550*/  STG.E.128 desc[UR8][R112.64], R16 ;  /* 0x0000001070007986 */ /* 0x0003e6000c101d08 */
[----:B------:R-:W-:Y:S01]  /*50560*/  IMAD.WIDE.U32 R192, R192, 0x10, R212 ;  /* 0x00000010c0c07825 */ /* 0x000fe200078e00d4 */
[----:B------:R1:W-:Y:S04]  /*50570*/  STG.E.128 desc[UR8][R114.64], R20 ;  /* 0x0000001472007986 */ /* 0x0003e8000c101d08 */
[----:B------:R1:W-:Y:S01]  /*50580*/  STG.E.128 desc[UR8][R118.64], R28 ;  /* 0x0000001c76007986 */ /* 0x0003e2000c101d08 */
[----:B0-----:R-:W-:-:S03]  /*50590*/  IMAD R14, R24, 0x4, R14 ;  /* 0x00000004180e7824 */ /* 0x001fc600078e020e */
[----:B------:R1:W-:Y:S04]  /*505a0*/  STG.E.128 desc[UR8][R122.64], R60 ;  /* 0x0000003c7a007986 */ /* 0x0003e8000c101d08 */
[----:B------:R1:W-:Y:S01]  /*505b0*/  STG.E.128 desc[UR8][R192.64], R64 ;  /* 0x00000040c0007986 */ /* 0x0003e2000c101d08 */
[----:B------:R-:W-:-:S13]  /*505c0*/  ISETP.GE.AND P1, PT, R14, R25, PT ;  /* 0x000000190e00720c */ /* 0x000fda0003f26270 */
[----:B------:R-:W-:Y:S05]  /*505d0*/  @!P1 BRA `(.L_x_48744) ;  /* 0xfffffb1000289947 */ /* 0x000fea000383ffff */
[----:B------:R-:W-:Y:S05]  /*505e0*/  EXIT ;  /* 0x000000000000794d */ /* 0x000fea0003800000 */
.L_x_48743:
        /* <DEDUP_REMOVED lines=8> */
.L_x_48746:
[----:B------:R-:W-:Y:S05]  /*50670*/  BSYNC B0 ;  /* 0x0000000000007941 */ /* 0x000fea0003800000 */
.L_x_48745:
        /* <DEDUP_REMOVED lines=9> */
.L_x_48747:
[----:B------:R-:W-:Y:S02]  /*50710*/  IMAD.MOV.U32 R24, RZ, RZ, 0x4 ;  /* 0x00000004ff187424 */ /* 0x000fe400078e00ff */
[----:B------:R-:W-:Y:S01]  /*50720*/  FADD.FTZ R20, R20, R22 ;  /* 0x0000001614147221 */ /* 0x000fe20000010000 */
[----:B------:R-:W-:-:S04]  /*50730*/  MOV R22, 0xffffffff ;  /* 0xffffffff00167802 */ /* 0x000fc80000000f00 */
[----:B------:R-:W-:-:S07]  /*50740*/  MOV R27, R20 ;  /* 0x00000014001b7202 */ /* 0x000fce0000000f00 */
[----:B------:R-:W-:Y:S05]  /*50750*/  WARPSYNC.COLLECTIVE R22, `(.L_x_48748) ;  /* 0x0000000016087348 */ /* 0x000fea0003c00000 */
[----:B------:R0:W1:Y:S02]  /*50760*/  SHFL.BFLY P2, R22, R27, R24, R23 ;  /* 0x0c0000181b167389 */ /* 0x0000640000040017 */
[----:B01----:R-:W-:Y:S05]  /*50770*/  ENDCOLLECTIVE ;  /* 0x000000000000791b */ /* 0x003fea0003800000 */
.L_x_48748:
[----:B------:R-:W-:Y:S02]  /*50780*/  HFMA2 R24, -RZ, RZ, 0, 4.76837158203125e-07 ;  /* 0x00000008ff187431 */ /* 0x000fe400000001ff */
[----:B------:R-:W-:Y:S01]  /*50790*/  FADD.FTZ R20, R20, R22 ;  /* 0x0000001614147221 */ /* 0x000fe20000010000 */
[----:B------:R-:W-:-:S03]  /*507a0*/  IMAD.MOV.U32 R22, RZ, RZ, -0x1 ;  /* 0xffffffffff167424 */ /* 0x000fc600078e00ff */
[----:B------:R-:W-:-:S07]  /*507b0*/  IMAD.MOV.U32 R27, RZ, RZ, R20 ;  /* 0x000000ffff1b7224 */ /* 0x000fce00078e0014 */
[----:B------:R-:W-:Y:S05]  /*507c0*/  WARPSYNC.COLLECTIVE R22, `(.L_x_48749) ;  /* 0x0000000016087348 */ /* 0x000fea0003c00000 */
[----:B------:R0:W1:Y:S02]  /*507d0*/  SHFL.BFLY P2, R22, R27, R24, R23 ;  /* 0x0c0000181b167389 */ /* 0x0000640000040017 */
[----:B01----:R-:W-:Y:S05]  /*507e0*/  ENDCOLLECTIVE ;  /* 0x000000000000791b */ /* 0x003fea0003800000 */
.L_x_48749:
[----:B------:R-:W-:Y:S02]  /*507f0*/  IMAD.MOV.U32 R24, RZ, RZ, 0x10 ;  /* 0x00000010ff187424 */ /* 0x000fe400078e00ff */
[----:B------:R-:W-:Y:S01]  /*50800*/  FADD.FTZ R20, R20, R22 ;  /* 0x0000001614147221 */ /* 0x000fe20000010000 */
[----:B------:R-:W-:-:S04]  /*50810*/  MOV R22, 0xffffffff ;  /* 0xffffffff00167802 */ /* 0x000fc80000000f00 */
[----:B------:R-:W-:-:S07]  /*50820*/  MOV R27, R20 ;  /* 0x00000014001b7202 */ /* 0x000fce0000000f00 */
[----:B------:R-:W-:Y:S05]  /*50830*/  WARPSYNC.COLLECTIVE R22, `(.L_x_48750) ;  /* 0x0000000016087348 */ /* 0x000fea0003c00000 */
[----:B------:R0:W1:Y:S02]  /*50840*/  SHFL.BFLY P2, R22, R27, R24, R23 ;  /* 0x0c0000181b167389 */ /* 0x0000640000040017 */
[----:B01----:R-:W-:Y:S05]  /*50850*/  ENDCOLLECTIVE ;  /* 0x000000000000791b */ /* 0x003fea0003800000 */
.L_x_48750:
        /* <DEDUP_REMOVED lines=169> */
.L_x_48751:
[----:B------:R-:W-:Y:S02]  /*512f0*/  HFMA2 R24, -RZ, RZ, 0, 1.1920928955078125e-07 ;  /* 0x00000002ff187431 */ /* 0x000fe400000001ff */
[----:B------:R-:W-:Y:S01]  /*51300*/  FADD.FTZ R25, R25, R22 ;  /* 0x0000001619197221 */ /* 0x000fe20000010000 */
[----:B------:R-:W-:-:S03]  /*51310*/  IMAD.MOV.U32 R22, RZ, RZ, -0x1 ;  /* 0xffffffffff167424 */ /* 0x000fc600078e00ff */
[----:B------:R-:W-:-:S07]  /*51320*/  IMAD.MOV.U32 R27, RZ, RZ, R25 ;  /* 0x000000ffff1b7224 */ /* 0x000fce00078e0019 */
[----:B------:R-:W-:Y:S05]  /*51330*/  WARPSYNC.COLLECTIVE R22, `(.L_x_48752) ;  /* 0x0000000016087348 */ /* 0x000fea0003c00000 */
[----:B------:R0:W1:Y:S02]  /*51340*/  SHFL.BFLY P2, R22, R27, R24, R23 ;  /* 0x0c0000181b167389 */ /* 0x0000640000040017 */
[----:B01----:R-:W-:Y:S05]  /*51350*/  ENDCOLLECTIVE ;  /* 0x000000000000791b */ /* 0x003fea0003800000 */
.L_x_48752:
[----:B------:R-:W-:Y:S02]  /*51360*/  IMAD.MOV.U32 R24, RZ, RZ, 0x4 ;  /* 0x00000004ff187424 */ /* 0x000fe400078e00ff */
[----:B------:R-:W-:Y:S01]  /*51370*/  FADD.FTZ R25, R25, R22 ;  /* 0x0000001619197221 */ /* 0x000fe20000010000 */
[----:B------:R-:W-:-:S04]  /*51380*/  MOV R22, 0xffffffff ;  /* 0xffffffff00167802 */ /* 0x000fc80000000f00 */
[----:B------:R-:W-:-:S07]  /*51390*/  MOV R27, R25 ;  /* 0x00000019001b7202 */ /* 0x000fce0000000f00 */
[----:B------:R-:W-:Y:S05]  /*513a0*/  WARPSYNC.COLLECTIVE R22, `(.L_x_48753) ;  /* 0x0000000016087348 */ /* 0x000fea0003c00000 */
[----:B------:R0:W1:Y:S02]  /*513b0*/  SHFL.BFLY P2, R22, R27, R24, R23 ;  /* 0x0c0000181b167389 */ /* 0x0000640000040017 */
[----:B01----:R-:W-:Y:S05]  /*513c0*/  ENDCOLLECTIVE ;  /* 0x000000000000791b */ /* 0x003fea0003800000 */
.L_x_48753:
[----:B------:R-:W-:Y:S02]  /*513d0*/  HFMA2 R24, -RZ, RZ, 0, 4.76837158203125e-07 ;  /* 0x00000008ff187431 */ /* 0x000fe400000001ff */
[----:B------:R-:W-:Y:S01]  /*513e0*/  FADD.FTZ R25, R25, R22 ;  /* 0x0000001619197221 */ /* 0x000fe20000010000 */
[----:B------:R-:W-:-:S03]  /*513f0*/  IMAD.MOV.U32 R22, RZ, RZ, -0x1 ;  /* 0xffffffffff167424 */ /* 0x000fc600078e00ff */
[----:B------:R-:W-:-:S07]  /*51400*/  IMAD.MOV.U32 R27, RZ, RZ, R25 ;  /* 0x000000ffff1b7224 */ /* 0x000fce00078e0019 */
[----:B------:R-:W-:Y:S05]  /*51410*/  WARPSYNC.COLLECTIVE R22, `(.L_x_48754) ;  /* 0x0000000016087348 */ /* 0x000fea0003c00000 */
[----:B------:R0:W1:Y:S02]  /*51420*/  SHFL.BFLY P2, R22, R27, R24, R23 ;  /* 0x0c0000181b167389 */ /* 0x0000640000040017 */
[----:B01----:R-:W-:Y:S05]  /*51430*/  ENDCOLLECTIVE ;  /* 0x000000000000791b */ /* 0x003fea0003800000 */
.L_x_48754:
[----:B------:R-:W-:Y:S02]  /*51440*/  IMAD.MOV.U32 R24, RZ, RZ, 0x10 ;  /* 0x00000010ff187424 */ /* 0x000fe400078e00ff */
[----:B------:R-:W-:Y:S01]  /*51450*/  FADD.FTZ R25, R25, R22 ;  /* 0x0000001619197221 */ /* 0x000fe20000010000 */
[----:B------:R-:W-:-:S04]  /*51460*/  MOV R22, 0xffffffff ;  /* 0xffffffff00167802 */ /* 0x000fc80000000f00 */
[----:B------:R-:W-:-:S07]  /*51470*/  MOV R27, R25 ;  /* 0x00000019001b7202 */ /* 0x000fce0000000f00 */
[----:B------:R-:W-:Y:S05]  /*51480*/  WARPSYNC.COLLECTIVE R22, `(.L_x_48755) ;  /* 0x0000000016087348 */ /* 0x000fea0003c00000 */
[----:B------:R0:W1:Y:S02]  /*51490*/  SHFL.BFLY P2, R22, R27, R24, R23 ;  /* 0x0c0000181b167389 */ /* 0x0000640000040017 */
[----:B01----:R-:W-:Y:S05]  /*514a0*/  ENDCOLLECTIVE ;  /* 0x000000000000791b */ /* 0x003fea0003800000 */
.L_x_48755:
[----:B------:R-:W-:Y:S05]  /*514b0*/  BRA `(.L_x_48756) ;  /* 0xffffffd000647947 */ /* 0x000fea000383ffff */
.L_x_48757:
        /* <DEDUP_REMOVED lines=12> */
.L_x_54499:


//--------------------- .text._ZN10layer_norm31ln_parallel_residual_fwd_kernelINS_13Kernel_traitsIfffffjLj2560ELj1ELj4ELj1ELj16ENS_18Kernel_traits_baseILj2560EfffffjLj128EEEEELb0ELb0ELb0EEEvNS_9FwdParamsE --------------------------
	.section	.text._ZN10layer_norm31ln_parallel_residual_fwd_kernelINS_13Kernel_traitsIfffffjLj2560ELj1ELj4ELj1ELj16ENS_18Kernel_traits_baseILj2560EfffffjLj128EEEEELb0ELb0ELb0EEEvNS_9FwdParamsE,"ax",@progbits
	.align	128
        .global         _ZN10layer_norm31ln_parallel_residual_fwd_kernelINS_13Kernel_traitsIfffffjLj2560ELj1ELj4ELj1ELj16ENS_18Kernel_traits_baseILj2560EfffffjLj128EEEEELb0ELb0ELb0EEEvNS_9FwdParamsE
        .type           _ZN10layer_norm31ln_parallel_residual_fwd_kernelINS_13Kernel_traitsIfffffjLj2560ELj1ELj4ELj1ELj16ENS_18Kernel_traits_baseILj2560EfffffjLj128EEEEELb0ELb0ELb0EEEvNS_9FwdParamsE,@function
        .size           _ZN10layer_norm31ln_parallel_residual_fwd_kernelINS_13Kernel_traitsIfffffjLj2560ELj1ELj4ELj1ELj16ENS_18Kernel_traits_baseILj2560EfffffjLj128EEEEELb0ELb0ELb0EEEvNS_9FwdParamsE,(.L_x_54500 - _ZN10layer_norm31ln_parallel_residual_fwd_kernelINS_13Kernel_traitsIfffffjLj2560ELj1ELj4ELj1ELj16ENS_18Kernel_traits_baseILj2560EfffffjLj128EEEEELb0ELb0ELb0EEEvNS_9FwdParamsE)
        .other          _ZN10layer_norm31ln_parallel_residual_fwd_kernelINS_13Kernel_traitsIfffffjLj2560ELj1ELj4ELj1ELj16ENS_18Kernel_traits_baseILj2560EfffffjLj128EEEEELb0ELb0ELb0EEEvNS_9FwdParamsE,@"STO_CUDA_ENTRY STV_DEFAULT"
_ZN10layer_norm31ln_parallel_residual_fwd_kernelINS_13Kernel_traitsIfffffjLj2560ELj1ELj4ELj1ELj16ENS_18Kernel_traits_baseILj2560EfffffjLj128EEEEELb0ELb0ELb0EEEvNS_9FwdParamsE:
.text._ZN10layer_norm31ln_parallel_residual_fwd_kernelINS_13Kernel_traitsIfffffjLj2560ELj1ELj4ELj1ELj16ENS_18Kernel_traits_baseILj2560EfffffjLj128EEEEELb0ELb0ELb0EEEvNS_9FwdParamsE:
        /* <DEDUP_REMOVED lines=27> */
[----:B------:R-:W5:Y:S01]  /*01b0*/  LDC.64 R8, c[0x0][0x3d0] ;  /* 0x0000f400ff087b82 */ /* 0x000f620000000a00 */
[----:B------:R-:W-:-:S02]  /*01c0*/  ISETP.GE.U32.AND P5, PT, R0, 0x20, PT ;  /* 0x000000200000780c */ /* 0x000fc40003fa6070 */
[----:B------:R-:W4:Y:S04]  /*01d0*/  LDL.64 R30, [R1+0x288] ;  /* 0x00028800011e7983 */ /* 0x000f280000100a00 */
[----:B------:R-:W4:Y:S01]  /*01e0*/  LDL.64 R40, [R1+0x260] ;  /* 0x0002600001287983 */ /* 0x000f220000100a00 */
[----:B------:R-:W5:Y:S01]  /*01f0*/  LDC.64 R10, c[0x0][0x3d8] ;  /* 0x0000f600ff0a7b82 */ /* 0x000f620000000a00 */
[----:B------:R-:W-:Y:S02]  /*0200*/  ISETP.GE.U32.AND P1, PT, R0, 0x40, PT ;  /* 0x000000400000780c */ /* 0x000fe40003f26070 */
[----:B------:R-:W4:Y:S03]  /*0210*/  LDL.64 R42, [R1+0x268] ;  /* 0x00026800012a7983 */ /* 0x000f260000100a00 */
[C---:B0-----:R-:W-:Y:S01]  /*0220*/  @P5 IMAD.WIDE.U32 R4, R2.reuse, 0x10, R4 ;  /* 0x0000001002045825 */ /* 0x041fe200078e0004 */
[----:B------:R-:W4:Y:S01]  /*0230*/  LDL.64 R52, [R1+0x270] ;  /* 0x0002700001347983 */ /* 0x000f220000100a00 */
[----:B------:R-:W0:Y:S02]  /*0240*/  LDC.64 R12, c[0x0][0x3d0] ;  /* 0x0000f400ff0c7b82 */ /* 0x000e240000000a00 */
[C---:B-1----:R-:W-:Y:S01]  /*0250*/  @P5 IMAD.WIDE.U32 R6, R2.reuse, 0x10, R6 ;  /* 0x0000001002065825 */ /* 0x042fe200078e0006 */
[----:B------:R-:W-:Y:S01]  /*0260*/  @P5 LOP3.LUT R2, R2, 0x20, RZ, 0xfc, !PT ;  /* 0x0000002002025812 */ /* 0x000fe200078efcff */
[----:B------:R-:W4:Y:S04]  /*0270*/  LDL.64 R54, [R1+0x278] ;  /* 0x0002780001367983 */ /* 0x000f280000100a00 */
[C---:B-----5:R-:W-:Y:S01]  /*0280*/  @P1 IMAD.WIDE.U32 R8, R2.reuse, 0x10, R8 ;  /* 0x0000001002081825 */ /* 0x060fe200078e0008 */
[----:B------:R-:W5:Y:S01]  /*0290*/  LDL.64 R48, [R1+0x250] ;  /* 0x0002500001307983 */ /* 0x000f620000100a00 */
[----:B------:R-:W1:Y:S03]  /*02a0*/  LDC.64 R14, c[0x0][0x3d8] ;  /* 0x0000f600ff0e7b82 */ /* 0x000e660000000a00 */
[----:B------:R-:W5:Y:S01]  /*02b0*/  LDL.64 R50, [R1+0x258] ;  /* 0x0002580001327983 */ /* 0x000f620000100a00 */
[----:B------:R-:W-:-:S03]  /*02c0*/  @P1 IMAD.WIDE.U32 R10, R2, 0x10, R10 ;  /* 0x00000010020a1825 */ /* 0x000fc600078e000a */
[----:B------:R-:W5:Y:S01]  /*02d0*/  LDL.64 R32, [R1+0x240] ;  /* 0x0002400001207983 */ /* 0x000f620000100a00 */
[----:B------:R-:W4:Y:S03]  /*02e0*/  LDC.64 R16, c[0x0][0x3d0] ;  /* 0x0000f400ff107b82 */ /* 0x000f260000000a00 */
[----:B------:R-:W5:Y:S01]  /*02f0*/  LDL.64 R34, [R1+0x248] ;  /* 0x0002480001227983 */ /* 0x000f620000100a00 */
[C---:B------:R-:W-:Y:S02]  /*0300*/  ISETP.GE.U32.AND P3, PT, R0.reuse, 0x60, PT ;  /* 0x000000600000780c */ /* 0x040fe40003f66070 */
[----:B------:R-:W-:Y:S02]  /*0310*/  ISETP.GE.U32.AND P4, PT, R0, 0x80, PT ;  /* 0x000000800000780c */ /* 0x000fe40003f86070 */
[----:B------:R-:W5:Y:S08]  /*0320*/  LDC.64 R18, c[0x0][0x3d8] ;  /* 0x0000f600ff127b82 */ /* 0x000f700000000a00 */
[----:B------:R-:W5:Y:S08]  /*0330*/  LDC.64 R20, c[0x0][0x3d0] ;  /* 0x0000f400ff147b82 */ /* 0x000f700000000a00 */
[----:B------:R-:W5:Y:S01]  /*0340*/  LDC.64 R22, c[0x0][0x3d8] ;  /* 0x0000f600ff167b82 */ /* 0x000f620000000a00 */
[----:B--2---:R2:W5:Y:S04]  /*0350*/  @P1 LDG.E.128 R24, desc[UR6][R8.64] ;  /* 0x0000000608181981 */ /* 0x004568000c1e1d00 */
[----:B---3--:R3:W5:Y:S01]  /*0360*/  @P1 LDG.E.128 R36, desc[UR6][R10.64] ;  /* 0x000000060a241981 */ /* 0x008762000c1e1d00 */
[----:B------:R-:W-:Y:S01]  /*0370*/  @P1 VIADD R2, R2, 0x20 ;  /* 0x0000002002021836 */ /* 0x000fe20000000000 */
[----:B------:R-:W-:Y:S01]  /*0380*/  ISETP.GE.U32.AND P0, PT, R0, 0xa0, PT ;  /* 0x000000a00000780c */ /* 0x000fe20003f06070 */
[----:B--2---:R-:W2:Y:S02]  /*0390*/  LDC.64 R8, c[0x0][0x3d8] ;  /* 0x0000f600ff087b82 */ /* 0x004ea40000000a00 */
[----:B0-----:R-:W-:-:S04]  /*03a0*/  @P3 IMAD.WIDE.U32 R12, R2, 0x10, R12 ;  /* 0x00000010020c3825 */ /* 0x001fc800078e000c */
[C---:B-1----:R-:W-:Y:S01]  /*03b0*/  @P3 IMAD.WIDE.U32 R14, R2.reuse, 0x10, R14 ;  /* 0x00000010020e3825 */ /* 0x042fe200078e000e */
[----:B------:R-:W-:Y:S01]  /*03c0*/  @P3 IADD3 R2, PT, PT, R2, 0x20, RZ ;  /* 0x0000002002023810 */ /* 0x000fe20007ffe0ff */
[----:B----4-:R0:W4:Y:S01]  /*03d0*/  @P3 LDG.E.128 R28, desc[UR6][R12.64] ;  /* 0x000000060c1c3981 */ /* 0x010122000c1e1d00 */
[----:B------:R-:W-:Y:S01]  /*03e0*/  ISETP.GE.U32.AND P2, PT, R0, 0xc0, PT ;  /* 0x000000c00000780c */ /* 0x000fe20003f46070 */
[----:B---3--:R-:W1:Y:S02]  /*03f0*/  LDC.64 R10, c[0x0][0x3d0] ;  /* 0x0000f400ff0a7b82 */ /* 0x008e640000000a00 */
[----:B------:R-:W-:-:S05]  /*0400*/  @P4 IMAD.WIDE.U32 R16, R2, 0x10, R16 ;  /* 0x0000001002104825 */ /* 0x000fca00078e0010 */
[----:B------:R3:W2:Y:S04]  /*0410*/  @P4 LDG.E.128 R40, desc[UR6][R16.64] ;  /* 0x0000000610284981 */ /* 0x0006a8000c1e1d00 */
[----:B-----5:R5:W-:Y:S01]  /*0420*/  @P1 STL.64 [R1+0x2a0], R24 ;  /* 0x0002a01801001387 */ /* 0x020be20000100a00 */
[C---:B------:R-:W-:Y:S01]  /*0430*/  @P4 IMAD.WIDE.U32 R18, R2.reuse, 0x10, R18 ;  /* 0x0000001002124825 */ /* 0x040fe200078e0012 */
[----:B0-----:R-:W0:Y:S02]  /*0440*/  LDC.64 R12, c[0x0][0x3d8] ;  /* 0x0000f600ff0c7b82 */ /* 0x001e240000000a00 */
[----:B------:R1:W-:Y:S04]  /*0450*/  @P1 STL.64 [R1+0x2a8], R26 ;  /* 0x0002a81a01001387 */ /* 0x0003e80000100a00 */
[----:B------:R-:W2:Y:S02]  /*0460*/  LDL.64 R44, [R1+0x230] ;  /* 0x00023000012c7983 */ /* 0x000ea40000100a00 */
[----:B---3--:R-:W3:Y:S02]  /*0470*/  LDC.64 R16, c[0x0][0x3d8] ;  /* 0x0000f600ff107b82 */ /* 0x008ee40000000a00 */
[----:B------:R-:W3:Y:S04]  /*0480*/  LDL.64 R46, [R1+0x238] ;  /* 0x00023800012e7983 */ /* 0x000ee80000100a00 */
[----:B------:R4:W-:Y:S02]  /*0490*/  @P1 STL.64 [R1+0x290], R36 ;  /* 0x0002902401001387 */ /* 0x0009e40000100a00 */
[----:B-----5:R-:W5:Y:S02]  /*04a0*/  LDC.64 R24, c[0x0][0x3d0] ;  /* 0x0000f400ff187b82 */ /* 0x020f640000000a00 */
[----:B------:R4:W-:Y:S01]  /*04b0*/  @P1 STL.64 [R1+0x298], R38 ;  /* 0x0002982601001387 */ /* 0x0009e20000100a00 */
[----:B------:R-:W-:-:S03]  /*04c0*/  @P4 IADD3 R2, PT, PT, R2, 0x20, RZ ;  /* 0x0000002002024810 */ /* 0x000fc60007ffe0ff */
[----:B------:R4:W3:Y:S02]  /*04d0*/  @P3 LDG.E.128 R52, desc[UR6][R14.64] ;  /* 0x000000060e343981 */ /* 0x0008e4000c1e1d00 */
[----:B-1----:R-:W1:Y:S02]  /*04e0*/  LDC.64 R26, c[0x0][0x3d8] ;  /* 0x0000f600ff1a7b82 */ /* 0x002e640000000a00 */
[----:B----4-:R-:W4:Y:S04]  /*04f0*/  LDL.64 R36, [R1+0x220] ;  /* 0x0002200001247983 */ /* 0x010f280000100a00 */
[----:B------:R-:W4:Y:S01]  /*0500*/  LDL.64 R38, [R1+0x228] ;  /* 0x0002280001267983 */ /* 0x000f220000100a00 */
[----:B------:R-:W-:-:S03]  /*0510*/  @P0 IMAD.WIDE.U32 R20, R2, 0x10, R20 ;  /* 0x0000001002140825 */ /* 0x000fc600078e0014 */
[----:B------:R5:W4:Y:S01]  /*0520*/  @P4 LDG.E.128 R48, desc[UR6][R18.64] ;  /* 0x0000000612304981 */ /* 0x000b22000c1e1d00 */
[----:B------:R-:W-:Y:S01]  /*0530*/  @P0 IMAD.WIDE.U32 R22, R2, 0x10, R22 ;  /* 0x0000001002160825 */ /* 0x000fe200078e0016 */
[----:B------:R-:W-:Y:S01]  /*0540*/  ISETP.GE.U32.AND P1, PT, R0, 0xe0, PT ;  /* 0x000000e00000780c */ /* 0x000fe20003f26070 */
[----:B------:R-:W0:Y:S01]  /*0550*/  LDC.64 R14, c[0x0][0x3d0] ;  /* 0x0000f400ff0e7b82 */ /* 0x000e220000000a00 */
[----:B------:R5:W4:Y:S01]  /*0560*/  @P0 LDG.E.128 R32, desc[UR6][R20.64] ;  /* 0x0000000614200981 */ /* 0x000b22000c1e1d00 */
[----:B------:R-:W-:-:S04]  /*0570*/  @P0 VIADD R2, R2, 0x20 ;  /* 0x0000002002020836 */ /* 0x000fc80000000000 */
[C---:B-----5:R-:W-:Y:S01]  /*0580*/  @P2 IMAD.WIDE.U32 R24, R2.reuse, 0x10, R24 ;  /* 0x0000001002182825 */ /* 0x060fe200078e0018 */
[----:B------:R5:W-:Y:S01]  /*0590*/  @P3 STL.64 [R1+0x280], R28 ;  /* 0x0002801c01003387 */ /* 0x000be20000100a00 */
[----:B------:R-:W0:Y:S03]  /*05a0*/  LDC.64 R18, c[0x0][0x3d0] ;  /* 0x0000f400ff127b82 */ /* 0x000e260000000a00 */
[----:B------:R1:W-:Y:S04]  /*05b0*/  @P3 STL.64 [R1+0x288], R30 ;  /* 0x0002881e01003387 */ /* 0x0003e80000100a00 */
[----:B------:R-:W4:Y:S01]  /*05c0*/  LDL.64 R56, [R1+0x210] ;  /* 0x0002100001387983 */ /* 0x000f220000100a00 */
[----:B------:R-:W0:Y:S03]  /*05d0*/  LDC.64 R20, c[0x0][0x3d8] ;  /* 0x0000f600ff147b82 */ /* 0x000e260000000a00 */
[----:B------:R-:W4:Y:S04]  /*05e0*/  LDL.64 R58, [R1+0x218] ;  /* 0x00021800013a7983 */ /* 0x000f280000100a00 */
[----:B--2---:R2:W-:Y:S01]  /*05f0*/  @P4 STL.64 [R1+0x260], R40 ;  /* 0x0002602801004387 */ /* 0x0045e20000100a00 */
[----:B-----5:R-:W5:Y:S03]  /*0600*/  LDC.64 R28, c[0x0][0x3d0] ;  /* 0x0000f400ff1c7b82 */ /* 0x020f660000000a00 */
[----:B------:R2:W-:Y:S04]  /*0610*/  @P4 STL.64 [R1+0x268], R42 ;  /* 0x0002682a01004387 */ /* 0x0005e80000100a00 */
[----:B---3--:R3:W5:Y:S01]  /*0620*/  @P0 LDG.E.128 R44, desc[UR6][R22.64] ;  /* 0x00000006162c0981 */ /* 0x008762000c1e1d00 */
[----:B-1----:R-:W-:Y:S01]  /*0630*/  @P2 IMAD.WIDE.U32 R26, R2, 0x10, R26 ;  /* 0x00000010021a2825 */ /* 0x002fe200078e001a */
[----:B------:R-:W-:Y:S01]  /*0640*/  ISETP.GE.U32.AND P6, PT, R0, 0x180, PT ;  /* 0x000001800000780c */ /* 0x000fe20003fc6070 */
[----:B------:R-:W1:Y:S01]  /*0650*/  LDC.64 R30, c[0x0][0x3d0] ;  /* 0x0000f400ff1e7b82 */ /* 0x000e620000000a00 */
[----:B--2---:R-:W2:Y:S04]  /*0660*/  LDL.64 R40, [R1+0x200] ;  /* 0x0002000001287983 */ /* 0x004ea80000100a00 */
[----:B------:R-:W2:Y:S03]  /*0670*/  LDL.64 R42, [R1+0x208] ;  /* 0x00020800012a7983 */ /* 0x000ea60000100a00 */
[----:B---3--:R-:W3:Y:S01]  /*0680*/  LDC.64 R22, c[0x0][0x3d0] ;  /* 0x0000f400ff167b82 */ /* 0x008ee20000000a00 */
[----:B----4-:R4:W3:Y:S04]  /*0690*/  @P2 LDG.E.128 R36, desc[UR6][R24.64] ;  /* 0x0000000618242981 */ /* 0x0108e8000c1e1d00 */
[----:B------:R0:W-:Y:S04]  /*06a0*/  @P3 STL.64 [R1+0x270], R52 ;  /* 0x0002703401003387 */ /* 0x0001e80000100a00 */
[----:B------:R0:W-:Y:S01]  /*06b0*/  @P3 STL.64 [R1+0x278], R54 ;  /* 0x0002783601003387 */ /* 0x0001e20000100a00 */
[----:B------:R-:W-:Y:S01]  /*06c0*/  @P2 IADD3 R2, PT, PT, R2, 0x20, RZ ;  /* 0x0000002002022810 */ /* 0x000fe20007ffe0ff */
[----:B----4-:R-:W4:Y:S02]  /*06d0*/  LDC.64 R24, c[0x0][0x3d8] ;  /* 0x0000f600ff187b82 */ /* 0x010f240000000a00 */
[----:B0-----:R-:W4:Y:S04]  /*06e0*/  LDL.64 R52, [R1+0x1f0] ;  /* 0x0001f00001347983 */ /* 0x001f280000100a00 */
[----:B------:R-:W4:Y:S04]  /*06f0*/  LDL.64 R54, [R1+0x1f8] ;  /* 0x0001f80001367983 */ /* 0x000f280000100a00 */
[----:B------:R0:W-:Y:S04]  /*0700*/  @P4 STL.64 [R1+0x250], R48 ;  /* 0x0002503001004387 */ /* 0x0001e80000100a00 */
[----:B------:R1:W-:Y:S04]  /*0710*/  @P4 STL.64 [R1+0x258], R50 ;  /* 0x0002583201004387 */ /* 0x0003e80000100a00 */
[----:B------:R5:W4:Y:S04]  /*0720*/  @P2 LDG.E.128 R56, desc[UR6][R26.64] ;  /* 0x000000061a382981 */ /* 0x000b28000c1e1d00 */
[----:B0-----:R-:W4:Y:S04]  /*0730*/  LDL.64 R48, [R1+0x1e0] ;  /* 0x0001e00001307983 */ /* 0x001f280000100a00 */
[----:B-1----:R-:W4:Y:S01]  /*0740*/  LDL.64 R50, [R1+0x1e8] ;  /* 0x0001e80001327983 */ /* 0x002f220000100a00 */
[----:B-----5:R-:W-:Y:S01]  /*0750*/  @P1 IMAD.WIDE.U32 R28, R2, 0x10, R28 ;  /* 0x00000010021c1825 */ /* 0x020fe200078e001c */
[----:B------:R-:W-:Y:S01]  /*0760*/  ISETP.GE.U32.AND P3, PT, R0, 0x100, PT ;  /* 0x000001000000780c */ /* 0x000fe20003f66070 */
[----:B------:R-:W0:Y:S01]  /*0770*/  LDC.64 R26, c[0x0][0x3d0] ;  /* 0x0000f400ff1a7b82 */ /* 0x000e220000000a00 */
[----:B------:R1:W-:Y:S04]  /*0780*/  @P0 STL.64 [R1+0x240], R32 ;  /* 0x0002402001000387 */ /* 0x0003e80000100a00 */
[----:B------:R5:W-:Y:S04]  /*0790*/  @P0 STL.64 [R1+0x248], R34 ;  /* 0x0002482201000387 */ /* 0x000be80000100a00 */
[----:B-1----:R-:W4:Y:S04]  /*07a0*/  LDL.64 R32, [R1+0x1d0] ;  /* 0x0001d00001207983 */ /* 0x002f280000100a00 */
[----:B-----5:R-:W5:Y:S04]  /*07b0*/  LDL.64 R34, [R1+0x1d8] ;  /* 0x0001d80001227983 */ /* 0x020f680000100a00 */
[----:B------:R1:W-:Y:S04]  /*07c0*/  @P0 STL.64 [R1+0x230], R44 ;  /* 0x0002302c01000387 */ /* 0x0003e80000100a00 */
[----:B------:R0:W-:Y:S04]  /*07d0*/  @P0 STL.64 [R1+0x238], R46 ;  /* 0x0002382e01000387 */ /* 0x0001e80000100a00 */
[----:B--2---:R2:W5:Y:S04]  /*07e0*/  @P1 LDG.E.128 R40, desc[UR6][R28.64] ;  /* 0x000000061c281981 */ /* 0x004568000c1e1d00 */
[----:B-1----:R-:W5:Y:S04]  /*07f0*/  LDL.64 R44, [R1+0x1c0] ;  /* 0x0001c000012c7983 */ /* 0x002f680000100a00 */
[----:B0-----:R-:W5:Y:S01]  /*0800*/  LDL.64 R46, [R1+0x1c8] ;  /* 0x0001c800012e7983 */ /* 0x001f620000100a00 */
[----:B------:R-:W-:Y:S01]  /*0810*/  @P1 IMAD.WIDE.U32 R8, R2, 0x10, R8 ;  /* 0x0000001002081825 */ /* 0x000fe200078e0008 */
[----:B------:R-:W-:Y:S01]  /*0820*/  ISETP.GE.U32.AND P4, PT, R0, 0x120, PT ;  /* 0x000001200000780c */ /* 0x000fe20003f86070 */
[----:B--2---:R-:W0:Y:S01]  /*0830*/  LDC.64 R28, c[0x0][0x3d8] ;  /* 0x0000f600ff1c7b82 */ /* 0x004e220000000a00 */
[----:B---3--:R1:W-:Y:S04]  /*0840*/  @P2 STL.64 [R1+0x220], R36 ;  /* 0x0002202401002387 */ /* 0x0083e80000100a00 */
[----:B------:R2:W-:Y:S04]  /*0850*/  @P2 STL.64 [R1+0x228], R38 ;  /* 0x0002282601002387 */ /* 0x0005e80000100a00 */
[----:B-1----:R-:W3:Y:S04]  /*0860*/  LDL.64 R36, [R1+0x1b0] ;  /* 0x0001b00001247983 */ /* 0x002ee80000100a00 */
[----:B--2---:R-:W3:Y:S01]  /*0870*/  LDL.64 R38, [R1+0x1b8] ;  /* 0x0001b80001267983 */ /* 0x004ee20000100a00 */
[----:B------:R-:W-:-:S03]  /*0880*/  @P1 IADD3 R2, PT, PT, R2, 0x20, RZ ;  /* 0x0000002002021810 */ /* 0x000fc60007ffe0ff */
[----:B----4-:R1:W2:Y:S02]  /*0890*/  @P1 LDG.E.128 R52, desc[UR6][R8.64] ;  /* 0x0000000608341981 */ /* 0x0102a4000c1e1d00 */
[----:B------:R-:W-:-:S04]  /*08a0*/  @P3 IMAD.WIDE.U32 R10, R2, 0x10, R10 ;  /* 0x00000010020a3825 */ /* 0x000fc800078e000a */
[----:B------:R-:W-:-:S04]  /*08b0*/  @P3 IMAD.WIDE.U32 R12, R2, 0x10, R12 ;  /* 0x00000010020c3825 */ /* 0x000fc800078e000c */
[----:B------:R-:W-:Y:S01]  /*08c0*/  @P3 VIADD R2, R2, 0x20 ;  /* 0x0000002002023836 */ /* 0x000fe20000000000 */
[----:B------:R-:W-:Y:S01]  /*08d0*/  ISETP.GE.U32.AND P0, PT, R0, 0x140, PT ;  /* 0x000001400000780c */ /* 0x000fe20003f06070 */
[----:B-1----:R-:W1:Y:S02]  /*08e0*/  LDC.64 R8, c[0x0][0x3d8] ;  /* 0x0000f600ff087b82 */ /* 0x002e640000000a00 */
[C---:B------:R-:W-:Y:S01]  /*08f0*/  @P4 IMAD.WIDE.U32 R14, R2.reuse, 0x10, R14 ;  /* 0x00000010020e4825 */ /* 0x040fe200078e000e */
[----:B------:R4:W2:Y:S03]  /*0900*/  @P3 LDG.E.128 R48, desc[UR6][R10.64] ;  /* 0x000000060a303981 */ /* 0x0008a6000c1e1d00 */
[C---:B------:R-:W-:Y:S02]  /*0910*/  @P4 IMAD.WIDE.U32 R16, R2.reuse, 0x10, R16 ;  /* 0x0000001002104825 */ /* 0x040fe400078e0010 */
[----:B----4-:R-:W4:Y:S01]  /*0920*/  LDC.64 R10, c[0x0][0x3d0] ;  /* 0x0000f400ff0a7b82 */ /* 0x010f220000000a00 */
[----:B-----5:R5:W4:Y:S04]  /*0930*/  @P3 LDG.E.128 R32, desc[UR6][R12.64] ;  /* 0x000000060c203981 */ /* 0x020b28000c1e1d00 */
[----:B------:R0:W4:Y:S04]  /*0940*/  @P4 LDG.E.128 R44, desc[UR6][R14.64] ;  /* 0x000000060e2c4981 */ /* 0x000128000c1e1d00 */
[----:B------:R1:W-:Y:S01]  /*0950*/  @P1 STL.64 [R1+0x200], R40 ;  /* 0x0002002801001387 */ /* 0x0003e20000100a00 */
[----:B------:R-:W-:Y:S01]  /*0960*/  @P4 IADD3 R2, PT, PT, R2, 0x20, RZ ;  /* 0x0000002002024810 */ /* 0x000fe20007ffe0ff */
[----:B-----5:R-:W5:Y:S02]  /*0970*/  LDC.64 R12, c[0x0][0x3d8] ;  /* 0x0000f600ff0c7b82 */ /* 0x020f640000000a00 */
[----:B---3--:R3:W5:Y:S06]  /*0980*/  @P4 LDG.E.128 R36, desc[UR6][R16.64] ;  /* 0x0000000610244981 */ /* 0x00876c000c1e1d00 */
[----:B0-----:R-:W0:Y:S01]  /*0990*/  LDC.64 R14, c[0x0][0x3d0] ;  /* 0x0000f400ff0e7b82 */ /* 0x001e220000000a00 */
[----:B------:R3:W-:Y:S04]  /*09a0*/  @P1 STL.64 [R1+0x208], R42 ;  /* 0x0002082a01001387 */ /* 0x0007e80000100a00 */
[----:B-1----:R-:W5:Y:S01]  /*09b0*/  LDL.64 R40, [R1+0x1a0] ;  /* 0x0001a00001287983 */ /* 0x002f620000100a00 */
[----:B------:R-:W-:-:S02]  /*09c0*/  @P0 IMAD.WIDE.U32 R18, R2, 0x10, R18 ;  /* 0x0000001002120825 */ /* 0x000fc400078e0012 */
[----:B---3--:R-:W1:Y:S01]  /*09d0*/  LDC.64 R16, c[0x0][0x3d8] ;  /* 0x0000f600ff107b82 */ /* 0x008e620000000a00 */
[----:B------:R-:W3:Y:S04]  /*09e0*/  LDL.64 R42, [R1+0x1a8] ;  /* 0x0001a800012a7983 */ /* 0x000ee80000100a00 */
[----:B--2---:R2:W-:Y:S04]  /*09f0*/  @P3 STL.64 [R1+0x1e0], R48 ;  /* 0x0001e03001003387 */ /* 0x0045e80000100a00 */
[----:B------:R0:W-:Y:S04]  /*0a00*/  @P3 STL.64 [R1+0x1e8], R50 ;  /* 0x0001e83201003387 */ /* 0x0001e80000100a00 */
[----:B--2---:R-:W2:Y:S04]  /*0a10*/  LDL.64 R48, [R1+0x190] ;  /* 0x0001900001307983 */ /* 0x004ea80000100a00 */
[----:B0-----:R-:W2:Y:S04]  /*0a20*/  LDL.64 R50, [R1+0x198] ;  /* 0x0001980001327983 */ /* 0x001ea80000100a00 */
[----:B----4-:R0:W-:Y:S04]  /*0a30*/  @P3 STL.64 [R1+0x1d0], R32 ;  /* 0x0001d02001003387 */ /* 0x0101e80000100a00 */
[----:B------:R4:W-:Y:S04]  /*0a40*/  @P3 STL.64 [R1+0x1d8], R34 ;  /* 0x0001d82201003387 */ /* 0x0009e80000100a00 */
[----:B0-----:R-:W2:Y:S04]  /*0a50*/  LDL.64 R32, [R1+0x180] ;  /* 0x0001800001207983 */ /* 0x001ea80000100a00 */
[----:B----4-:R-:W4:Y:S04]  /*0a60*/  LDL.64 R34, [R1+0x188] ;  /* 0x0001880001227983 */ /* 0x010f280000100a00 */
[----:B------:R-:W-:Y:S04]  /*0a70*/  @P1 STL.64 [R1+0x1f0], R52 ;  /* 0x0001f03401001387 */ /* 0x000fe80000100a00 */
[----:B------:R-:W-:Y:S04]  /*0a80*/  @P1 STL.64 [R1+0x1f8], R54 ;  /* 0x0001f83601001387 */ /* 0x000fe80000100a00 */
[----:B------:R-:W-:Y:S04]  /*0a90*/  @P2 STL.64 [R1+0x210], R56 ;  /* 0x0002103801002387 */ /* 0x000fe80000100a00 */
[----:B------:R-:W-:Y:S04]  /*0aa0*/  @P2 STL.64 [R1+0x218], R58 ;  /* 0x0002183a01002387 */ /* 0x000fe80000100a00 */
[----:B------:R0:W-:Y:S04]  /*0ab0*/  @P4 STL.64 [R1+0x1c0], R44 ;  /* 0x0001c02c01004387 */ /* 0x0001e80000100a00 */
[----:B------:R1:W-:Y:S04]  /*0ac0*/  @P4 STL.64 [R1+0x1c8], R46 ;  /* 0x0001c82e01004387 */ /* 0x0003e80000100a00 */
[----:B0-----:R-:W4:Y:S04]  /*0ad0*/  LDL.64 R44, [R1+0x170] ;  /* 0x00017000012c7983 */ /* 0x001f280000100a00 */
[----:B-1----:R-:W4:Y:S04]  /*0ae0*/  LDL.64 R46, [R1+0x178] ;  /* 0x00017800012e7983 */ /* 0x002f280000100a00 */
[----:B-----5:R0:W-:Y:S04]  /*0af0*/  @P4 STL.64 [R1+0x1b0], R36 ;  /* 0x0001b02401004387 */ /* 0x0201e80000100a00 */
[----:B------:R1:W-:Y:S04]  /*0b00*/  @P4 STL.64 [R1+0x1b8], R38 ;  /* 0x0001b82601004387 */ /* 0x0003e80000100a00 */
[----:B0-----:R-:W5:Y:S04]  /*0b10*/  LDL.64 R36, [R1+0x160] ;  /* 0x0001600001247983 */ /* 0x001f680000100a00 */
[----:B-1----:R-:W5:Y:S04]  /*0b20*/  LDL.64 R38, [R1+0x168] ;  /* 0x0001680001267983 */ /* 0x002f680000100a00 */
[----:B---3--:R0:W3:Y:S01]  /*0b30*/  @P0 LDG.E.128 R40, desc[UR6][R18.64] ;  /* 0x0000000612280981 */ /* 0x0080e2000c1e1d00 */
[----:B------:R-:W-:Y:S01]  /*0b40*/  ISETP.GE.U32.AND P1, PT, R0, 0x160, PT ;  /* 0x000001600000780c */ /* 0x000fe20003f26070 */
[C---:B------:R-:W-:Y:S01]  /*0b50*/  @P0 IMAD.WIDE.U32 R20, R2.reuse, 0x10, R20 ;  /* 0x0000001002140825 */ /* 0x040fe200078e0014 */
[----:B------:R-:W-:-:S02]  /*0b60*/  @P0 IADD3 R2, PT, PT, R2, 0x20, RZ ;  /* 0x0000002002020810 */ /* 0x000fc40007ffe0ff */
[----:B------:R-:W-:Y:S01]  /*0b70*/  ISETP.GE.U32.AND P4, PT, R0, 0x1a0, PT ;  /* 0x000001a00000780c */ /* 0x000fe20003f86070 */
[----:B0-----:R-:W0:Y:S08]  /*0b80*/  LDC.64 R18, c[0x0][0x3d0] ;  /* 0x0000f400ff127b82 */ /* 0x001e300000000a00 */
[----:B------:R-:W-:-:S04]  /*0b90*/  @P1 IMAD.WIDE.U32 R22, R2, 0x10, R22 ;  /* 0x0000001002161825 */ /* 0x000fc800078e0016 */
[C---:B------:R-:W-:Y:S01]  /*0ba0*/  @P1 IMAD.WIDE.U32 R24, R2.reuse, 0x10, R24 ;  /* 0x0000001002181825 */ /* 0x040fe200078e0018 */
[----:B--2---:R1:W2:Y:S03]  /*0bb0*/  @P0 LDG.E.128 R48, desc[UR6][R20.64] ;  /* 0x0000000614300981 */ /* 0x0042a6000c1e1d00 */
[----:B------:R-:W-:-:S04]  /*0bc0*/  @P1 VIADD R2, R2, 0x20 ;  /* 0x0000002002021836 */ /* 0x000fc80000000000 */
[----:B------:R-:W-:Y:S01]  /*0bd0*/  @P6 IMAD.WIDE.U32 R26, R2, 0x10, R26 ;  /* 0x00000010021a6825 */ /* 0x000fe200078e001a */
[----:B------:R-:W-:Y:S01]  /*0be0*/  ISETP.GE.U32.AND P3, PT, R0, 0x1e0, PT ;  /* 0x000001e00000780c */ /* 0x000fe20003f66070 */
[----:B-1----:R-:W1:Y:S01]  /*0bf0*/  LDC.64 R20, c[0x0][0x3d0] ;  /* 0x0000f400ff147b82 */ /* 0x002e620000000a00 */
[----:B----4-:R4:W2:Y:S04]  /*0c00*/  @P1 LDG.E.128 R32, desc[UR6][R22.64] ;  /* 0x0000000616201981 */ /* 0x0108a8000c1e1d00 */
[----:B------:R0:W2:Y:S04]  /*0c10*/  @P1 LDG.E.128 R44, desc[UR6][R24.64] ;  /* 0x00000006182c1981 */ /* 0x0000a8000c1e1d00 */
[----:B---3--:R3:W-:Y:S01]  /*0c20*/  @P0 STL.64 [R1+0x1a0], R40 ;  /* 0x0001a02801000387 */ /* 0x0087e20000100a00 */
[----:B------:R-:W-:Y:S01]  /*0c30*/  @P6 IMAD.WIDE.U32 R28, R2, 0x10, R28 ;  /* 0x00000010021c6825 */ /* 0x000fe200078e001c */
[----:B------:R-:W-:Y:S01]  /*0c40*/  ISETP.GE.U32.AND P2, PT, R0, 0x200, PT ;  /* 0x000002000000780c */ /* 0x000fe20003f46070 */
[----:B----4-:R-:W4:Y:S01]  /*0c50*/  LDC.64 R22, c[0x0][0x3d0] ;  /* 0x0000f400ff167b82 */ /* 0x010f220000000a00 */
[----:B-----5:R-:W5:Y:S04]  /*0c60*/  @P6 LDG.E.128 R36, desc[UR6][R26.64] ;  /* 0x000000061a246981 */ /* 0x020f68000c1e1d00 */
[----:B------:R1:W-:Y:S03]  /*0c70*/  @P0 STL.64 [R1+0x1a8], R42 ;  /* 0x0001a82a01000387 */ /* 0x0003e60000100a00 */
[----:B0-----:R-:W0:Y:S01]  /*0c80*/  LDC.64 R24, c[0x0][0x3d0] ;  /* 0x0000f400ff187b82 */ /* 0x001e220000000a00 */
[----:B---3--:R3:W3:Y:S04]  /*0c90*/  LDL.64 R40, [R1+0x150] ;  /* 0x0001500001287983 */ /* 0x0086e80000100a00 */
[----:B-1----:R1:W3:Y:S04]  /*0ca0*/  LDL.64 R42, [R1+0x158] ;  /* 0x00015800012a7983 */ /* 0x0022e80000100a00 */
[----:B--2---:R-:W-:Y:S04]  /*0cb0*/  @P0 STL.64 [R1+0x190], R48 ;  /* 0x0001903001000387 */ /* 0x004fe80000100a00 */
[----:B------:R-:W-:Y:S04]  /*0cc0*/  @P0 STL.64 [R1+0x198], R50 ;  /* 0x0001983201000387 */ /* 0x000fe80000100a00 */
[----:B------:R2:W-:Y:S04]  /*0cd0*/  @P1 STL.64 [R1+0x180], R32 ;  /* 0x0001802001001387 */ /* 0x0005e80000100a00 */
[----:B------:R1:W-:Y:S01]  /*0ce0*/  @P1 STL.64 [R1+0x188], R34 ;  /* 0x0001882201001387 */ /* 0x0003e20000100a00 */
[----:B------:R-:W-:-:S03]  /*0cf0*/  @P6 IADD3 R2, PT, PT, R2, 0x20, RZ ;  /* 0x0000002002026810 */ /* 0x000fc60007ffe0ff */
[----:B---3--:R-:W3:Y:S01]  /*0d00*/  @P6 LDG.E.128 R40, desc[UR6][R28.64] ;  /* 0x000000061c286981 */ /* 0x008ee2000c1e1d00 */
[----:B------:R-:W-:Y:S01]  /*0d10*/  ISETP.GE.U32.AND P0, PT, R0, 0x1c0, PT ;  /* 0x000001c00000780c */ /* 0x000fe20003f06070 */
[----:B--2---:R-:W2:Y:S02]  /*0d20*/  LDC.64 R32, c[0x0][0x3d8] ;  /* 0x0000f600ff207b82 */ /* 0x004ea40000000a00 */
[----:B-----5:R5:W-:Y:S04]  /*0d30*/  @P6 STL.64 [R1+0x160], R36 ;  /* 0x0001602401006387 */ /* 0x020be80000100a00 */
[----:B------:R4:W-:Y:S02]  /*0d40*/  @P6 STL.64 [R1+0x168], R38 ;  /* 0x0001682601006387 */ /* 0x0009e40000100a00 */
[----:B-1----:R-:W1:Y:S02]  /*0d50*/  LDC.64 R34, c[0x0][0x3d8] ;  /* 0x0000f600ff227b82 */ /* 0x002e640000000a00 */
[----:B------:R0:W-:Y:S04]  /*0d60*/  @P1 STL.64 [R1+0x170], R44 ;  /* 0x0001702c01001387 */ /* 0x0001e80000100a00 */
[----:B------:R0:W-:Y:S01]  /*0d70*/  @P1 STL.64 [R1+0x178], R46 ;  /* 0x0001782e01001387 */ /* 0x0001e20000100a00 */
[C---:B------:R-:W-:Y:S01]  /*0d80*/  @P4 IMAD.WIDE.U32 R8, R2.reuse, 0x10, R8 ;  /* 0x0000001002084825 */ /* 0x040fe200078e0008 */
[----:B-----5:R-:W5:Y:S02]  /*0d90*/  LDC.64 R36, c[0x0][0x3d8] ;  /* 0x0000f600ff247b82 */ /* 0x020f640000000a00 */
[----:B------:R0:W2:Y:S04]  /*0da0*/  LDL.64 R92, [R1+0x130] ;  /* 0x00013000015c7983 */ /* 0x0000a80000100a00 */
[----:B------:R0:W2:Y:S01]  /*0db0*/  LDL.64 R94, [R1+0x138] ;  /* 0x00013800015e7983 */ /* 0x0000a20000100a00 */
[C---:B------:R-:W-:Y:S01]  /*0dc0*/  @P4 IMAD.WIDE.U32 R30, R2.reuse, 0x10, R30 ;  /* 0x00000010021e4825 */ /* 0x040fe200078e001e */
[----:B----4-:R-:W4:Y:S02]  /*0dd0*/  LDC.64 R38, c[0x0][0x3d8] ;  /* 0x0000f600ff267b82 */ /* 0x010f240000000a00 */
[----:B------:R0:W5:Y:S04]  /*0de0*/  LDL.64 R96, [R1+0x140] ;  /* 0x0001400001607983 */ /* 0x0001680000100a00 */
[----:B------:R0:W5:Y:S04]  /*0df0*/  LDL.64 R98, [R1+0x148] ;  /* 0x0001480001627983 */ /* 0x0001680000100a00 */
[----:B------:R0:W4:Y:S04]  /*0e00*/  LDL.64 R80, [R1+0x110] ;  /* 0x0001100001507983 */ /* 0x0001280000100a00 */
        /* <DEDUP_REMOVED lines=23> */
[----:B0-----:R0:W4:Y:S04]  /*0f80*/  LDL.64 R44, [R1+0x80] ;  /* 0x00008000012c7983 */ /* 0x0011280000100a00 */
[----:B------:R0:W4:Y:S04]  /*0f90*/  LDL.64 R46, [R1+0x88] ;  /* 0x00008800012e7983 */ /* 0x0001280000100a00 */
[----:B---3--:R3:W-:Y:S04]  /*0fa0*/  @P6 STL.64 [R1+0x150], R40 ;  /* 0x0001502801006387 */ /* 0x0087e80000100a00 */
[----:B--2---:R-:W2:Y:S04]  /*0fb0*/  @P4 LDG.E.128 R92, desc[UR6][R8.64] ;  /* 0x00000006085c4981 */ /* 0x004ea8000c1e1d00 */
[----:B-----5:R-:W5:Y:S04]  /*0fc0*/  @P4 LDG.E.128 R96, desc[UR6][R30.64] ;  /* 0x000000061e604981 */ /* 0x020f68000c1e1d00 */
[----:B------:R1:W-:Y:S04]  /*0fd0*/  @P6 STL.64 [R1+0x158], R42 ;  /* 0x0001582a01006387 */ /* 0x0003e80000100a00 */
[----:B---3--:R0:W3:Y:S04]  /*0fe0*/  LDL.64 R40, [R1+0x70] ;  /* 0x0000700001287983 */ /* 0x0080e80000100a00 */
[----:B-1----:R0:W3:Y:S01]  /*0ff0*/  LDL.64 R42, [R1+0x78] ;  /* 0x00007800012a7983 */ /* 0x0020e20000100a00 */
[----:B------:R-:W-:-:S05]  /*1000*/  @P4 IADD3 R2, PT, PT, R2, 0x20, RZ ;  /* 0x0000002002024810 */ /* 0x000fca0007ffe0ff */
[C---:B------:R-:W-:Y:S01]  /*1010*/  @P0 IMAD.WIDE.U32 R12, R2.reuse, 0x10, R12 ;  /* 0x00000010020c0825 */ /* 0x040fe200078e000c */
[----:B----4-:R-:W4:Y:S03]  /*1020*/  @P5 LDG.E.128 R100, desc[UR6][R4.64] ;  /* 0x0000000604645981 */ /* 0x010f26000c1e1d00 */
[C---:B------:R-:W-:Y:S01]  /*1030*/  @P0 IMAD.WIDE.U32 R10, R2.reuse, 0x10, R10 ;  /* 0x00000010020a0825 */ /* 0x040fe200078e000a */
[----:B------:R-:W4:Y:S03]  /*1040*/  @P0 LDG.E.128 R80, desc[UR6][R12.64] ;  /* 0x000000060c500981 */ /* 0x000f26000c1e1d00 */
[----:B------:R-:W-:Y:S01]  /*1050*/  @P0 VIADD R2, R2, 0x20 ;  /* 0x0000002002020836 */ /* 0x000fe20000000000 */
[----:B------:R-:W4:Y:S01]  /*1060*/  @P0 LDG.E.128 R84, desc[UR6][R10.64] ;  /* 0x000000060a540981 */ /* 0x000f22000c1e1d00 */
[----:B------:R-:W-:-:S02]  /*1070*/  ISETP.GE.U32.AND P1, PT, R0, 0x220, PT ;  /* 0x000002200000780c */ /* 0x000fc40003f26070 */
[C---:B------:R-:W-:Y:S01]  /*1080*/  @P3 IMAD.WIDE.U32 R14, R2.reuse, 0x10, R14 ;  /* 0x00000010020e3825 */ /* 0x040fe200078e000e */
[----:B------:R-:W4:Y:S03]  /*1090*/  @P5 LDG.E.128 R88, desc[UR6][R6.64] ;  /* 0x0000000606585981 */ /* 0x000f26000c1e1d00 */
[C---:B------:R-:W-:Y:S01]  /*10a0*/  @P3 IMAD.WIDE.U32 R16, R2.reuse, 0x10, R16 ;  /* 0x0000001002103825 */ /* 0x040fe200078e0010 */
[----:B------:R-:W-:Y:S01]  /*10b0*/  @P3 IADD3 R2, PT, PT, R2, 0x20, RZ ;  /* 0x0000002002023810 */ /* 0x000fe20007ffe0ff */
[----:B------:R-:W4:Y:S01]  /*10c0*/  @P3 LDG.E.128 R76, desc[UR6][R14.64] ;  /* 0x000000060e4c3981 */ /* 0x000f22000c1e1d00 */
[----:B------:R-:W-:-:S03]  /*10d0*/  ISETP.GE.U32.AND P6, PT, R0, 0x240, PT ;  /* 0x000002400000780c */ /* 0x000fc60003fc6070 */
[----:B------:R-:W-:-:S04]  /*10e0*/  @P2 IMAD.WIDE.U32 R18, R2, 0x10, R18 ;  /* 0x0000001002122825 */ /* 0x000fc800078e0012 */
[C---:B------:R-:W-:Y:S01]  /*10f0*/  @P2 IMAD.WIDE.U32 R32, R2.reuse, 0x10, R32 ;  /* 0x0000001002202825 */ /* 0x040fe200078e0020 */
[----:B------:R-:W-:Y:S01]  /*1100*/  @P2 IADD3 R2, PT, PT, R2, 0x20, RZ ;  /* 0x0000002002022810 */ /* 0x000fe20007ffe0ff */
[----:B------:R-:W4:Y:S04]  /*1110*/  @P3 LDG.E.128 R72, desc[UR6][R16.64] ;  /* 0x0000000610483981 */ /* 0x000f28000c1e1d00 */
[C---:B------:R-:W-:Y:S01]  /*1120*/  @P1 IMAD.WIDE.U32 R20, R2.reuse, 0x10, R20 ;  /* 0x0000001002141825 */ /* 0x040fe200078e0014 */
[----:B------:R-:W4:Y:S03]  /*1130*/  @P2 LDG.E.128 R68, desc[UR6][R18.64] ;  /* 0x0000000612442981 */ /* 0x000f26000c1e1d00 */
[----:B------:R-:W-:-:S04]  /*1140*/  @P1 IMAD.WIDE.U32 R34, R2, 0x10, R34 ;  /* 0x0000001002221825 */ /* 0x000fc800078e0022 */
[----:B------:R-:W-:Y:S01]  /*1150*/  @P1 VIADD R2, R2, 0x20 ;  /* 0x0000002002021836 */ /* 0x000fe20000000000 */
[----:B------:R-:W4:Y:S03]  /*1160*/  @P2 LDG.E.128 R64, desc[UR6][R32.64] ;  /* 0x0000000620402981 */ /* 0x000f26000c1e1d00 */
[----:B------:R-:W-:-:S04]  /*1170*/  @P6 IMAD.WIDE.U32 R22, R2, 0x10, R22 ;  /* 0x0000001002166825 */ /* 0x000fc800078e0016 */
[C---:B------:R-:W-:Y:S01]  /*1180*/  @P6 IMAD.WIDE.U32 R36, R2.reuse, 0x10, R36 ;  /* 0x0000001002246825 */ /* 0x040fe200078e0024 */
[----:B------:R-:W-:Y:S01]  /*1190*/  @P6 IADD3 R2, PT, PT, R2, 0x20, RZ ;  /* 0x0000002002026810 */ /* 0x000fe20007ffe0ff */
[----:B------:R-:W4:Y:S04]  /*11a0*/  @P1 LDG.E.128 R60, desc[UR6][R20.64] ;  /* 0x00000006143c1981 */ /* 0x000f28000c1e1d00 */
[----:B------:R-:W4:Y:S04]  /*11b0*/  @P1 LDG.E.128 R56, desc[UR6][R34.64] ;  /* 0x0000000622381981 */ /* 0x000f28000c1e1d00 */
[----:B------:R-:W4:Y:S04]  /*11c0*/  @P6 LDG.E.128 R52, desc[UR6][R22.64] ;  /* 0x0000000616346981 */ /* 0x000f28000c1e1d00 */
[----:B------:R-:W4:Y:S04]  /*11d0*/  @P6 LDG.E.128 R48, desc[UR6][R36.64] ;  /* 0x0000000624306981 */ /* 0x000f28000c1e1d00 */
[----:B--2---:R0:W-:Y:S04]  /*11e0*/  @P4 STL.64 [R1+0x130], R92 ;  /* 0x0001305c01004387 */ /* 0x0041e80000100a00 */
[----:B------:R0:W-:Y:S04]  /*11f0*/  @P4 STL.64 [R1+0x138], R94 ;  /* 0x0001385e01004387 */ /* 0x0001e80000100a00 */
[----:B-----5:R0:W-:Y:S04]  /*1200*/  @P4 STL.64 [R1+0x140], R96 ;  /* 0x0001406001004387 */ /* 0x0201e80000100a00 */
[----:B------:R0:W-:Y:S01]  /*1210*/  @P4 STL.64 [R1+0x148], R98 ;  /* 0x0001486201004387 */ /* 0x0001e20000100a00 */
[----:B------:R-:W-:-:S13]  /*1220*/  ISETP.GE.U32.AND P4, PT, R0, 0x260, PT ;  /* 0x000002600000780c */ /* 0x000fda0003f86070 */
[----:B------:R-:W-:-:S04]  /*1230*/  @P4 IMAD.WIDE.U32 R24, R2, 0x10, R24 ;  /* 0x0000001002184825 */ /* 0x000fc800078e0018 */
[----:B------:R-:W-:Y:S01]  /*1240*/  @P4 IMAD.WIDE.U32 R38, R2, 0x10, R38 ;  /* 0x0000001002264825 */ /* 0x000fe200078e0026 */
[----:B------:R-:W2:Y:S04]  /*1250*/  @P4 LDG.E.128 R44, desc[UR6][R24.64] ;  /* 0x00000006182c4981 */ /* 0x000ea8000c1e1d00 */
[----:B---3--:R-:W3:Y:S04]  /*1260*/  @P4 LDG.E.128 R40, desc[UR6][R38.64] ;  /* 0x0000000626284981 */ /* 0x008ee8000c1e1d00 */
[----:B----4-:R0:W-:Y:S04]  /*1270*/  @P0 STL.64 [R1+0x110], R80 ;  /* 0x0001105001000387 */ /* 0x0101e80000100a00 */
        /* <DEDUP_REMOVED lines=110> */
[----:B------:R0:W-:Y:S01]  /*1960*/  @P4 STL.64 [R1+0x78], R42 ;  /* 0x0000782a01004387 */ /* 0x0001e20000100a00 */
[----:B------:R-:W-:Y:S05]  /*1970*/  @!P0 BRA `(.L_x_48761) ;  /* 0x000000bc00cc8947 */ /* 0x000fea0003800000 */
[----:B------:R-:W1:Y:S08]  /*1980*/  LDC.64 R4, c[0x0][0x3d8] ;  /* 0x0000f600ff047b82 */ /* 0x000e700000000a00 */
[----:B------:R-:W2:Y:S01]  /*1990*/  LDC.64 R6, c[0x0][0x3d0] ;  /* 0x0000f400ff067b82 */ /* 0x000ea20000000a00 */
[----:B-1----:R-:W-:-:S05]  /*19a0*/  IMAD.WIDE.U32 R4, R2, 0x10, R4 ;  /* 0x0000001002047825 */ /* 0x002fca00078e0004 */
[----:B------:R-:W3:Y:S01]  /*19b0*/  LDG.E.128 R8, desc[UR6][R4.64] ;  /* 0x0000000604087981 */ /* 0x000ee2000c1e1d00 */
[----:B--2---:R-:W-:-:S05]  /*19c0*/  IMAD.WIDE.U32 R2, R2, 0x10, R6 ;  /* 0x0000001002027825 */ /* 0x004fca00078e0006 */
        /* <DEDUP_REMOVED lines=87> */
[----:B------:R1:W-:Y:S04]  /*1f40*/  STL [R1+0x4], RZ ;  /* 0x000004ff01007387 */ /* 0x0003e80000100800 */
[----:B--2---:R1:W-:Y:S04]  /*1f50*/  STL.64 [R1+0x60], R4 ;  /* 0x0000600401007387 */ /* 0x0043e80000100a00 */
[----:B------:R1:W-:Y:S04]  /*1f60*/  STL.64 [R1+0x68], R6 ;  /* 0x0000680601007387 */ /* 0x0003e80000100a00 */
[----:B------:R1:W-:Y:S04]  /*1f70*/  STL [R1], RZ ;  /* 0x000000ff01007387 */ /* 0x0003e80000100800 */
[----:B------:R1:W-:Y:S04]  /*1f80*/  STL [R1+0x3c], RZ ;  /* 0x00003cff01007387 */ /* 0x0003e80000100800 */
[----:B------:R1:W-:Y:S04]  /*1f90*/  STL [R1+0x38], RZ ;  /* 0x000038ff01007387 */ /* 0x0003e80000100800 */
[----:B------:R1:W-:Y:S04]  /*1fa0*/  STL [R1+0x34], RZ ;  /* 0x000034ff01007387 */ /* 0x0003e80000100800 */
[----:B------:R1:W-:Y:S01]  /*1fb0*/  STL [R1+0x30], RZ ;  /* 0x000030ff01007387 */ /* 0x0003e20000100800 */
[----:B------:R-:W-:Y:S05]  /*1fc0*/  BRA `(.L_x_48761) ;  /* 0x000000b800387947 */ /* 0x000fea0003800000 */
.L_x_48760:
        /* <DEDUP_REMOVED lines=43> */
[----:B------:R-:W-:-:S07]  /*2280*/  ISETP.GE.U32.AND P6, PT, R0, 0x60, PT ;  /* 0x000000600000780c */ /* 0x000fce0003fc6070 */
[----:B------:R-:W4:Y:S08]  /*2290*/  LDC.64 R24, c[0x0][0x3d8] ;  /* 0x0000f600ff187b82 */ /* 0x000f300000000a00 */
[----:B------:R-:W4:Y:S01]  /*22a0*/  LDC.64 R22, c[0x0][0x3d0] ;  /* 0x0000f400ff167b82 */ /* 0x000f220000000a00 */
[----:B--2---:R-:W2:Y:S01]  /*22b0*/  @P5 LDG.E.128 R56, desc[UR6][R6.64] ;  /* 0x0000000606385981 */ /* 0x004ea2000c1e1d00 */
[----:B-1----:R-:W-:-:S06]  /*22c0*/  @P5 IMAD.WIDE.U32 R4, R2, 0x10, R4 ;  /* 0x0000001002045825 */ /* 0x002fcc00078e0004 */
[----:B------:R-:W1:Y:S01]  /*22d0*/  @P4 LDC.64 R12, c[0x0][0x440] ;  /* 0x00011000ff0c4b82 */ /* 0x000e620000000a00 */
[----:B0-----:R-:W-:-:S07]  /*22e0*/  @P5 IMAD.WIDE.U32 R8, R2, 0x10, R8 ;  /* 0x0000001002085825 */ /* 0x001fce00078e0008 */
[----:B------:R-:W0:Y:S01]  /*22f0*/  @P6 LDC.64 R18, c[0x0][0x440] ;  /* 0x00011000ff126b82 */ /* 0x000e220000000a00 */
[----:B--2---:R3:W-:Y:S04]  /*2300*/  @P5 STL.64 [R1+0x2c0], R56 ;  /* 0x0002c03801005387 */ /* 0x0047e80000100a00 */
[----:B------:R2:W-:Y:S01]  /*2310*/  @P5 STL.64 [R1+0x2c8], R58 ;  /* 0x0002c83a01005387 */ /* 0x0005e20000100a00 */
[----:B------:R-:W-:Y:S02]  /*2320*/  @P5 LOP3.LUT R2, R2, 0x20, RZ, 0xfc, !PT ;  /* 0x0000002002025812 */ /* 0x000fe400078efcff */
[----:B------:R-:W-:Y:S01]  /*2330*/  ISETP.GE.U32.AND P3, PT, R0, 0x80, PT ;  /* 0x000000800000780c */ /* 0x000fe20003f66070 */
[----:B------:R-:W5:Y:S01]  /*2340*/  @P5 LDG.E.128 R104, desc[UR6][R8.64] ;  /* 0x0000000608685981 */ /* 0x000f62000c1e1d00 */
[----:B---3--:R-:W-:Y:S01]  /*2350*/  IMAD.MOV.U32 R56, RZ, RZ, R52 ;  /* 0x000000ffff387224 */ /* 0x008fe200078e0034 */
[----:B----4-:R-:W-:-:S02]  /*2360*/  MOV R57, R51 ;  /* 0x0000003300397202 */ /* 0x010fc40000000f00 */
[----:B--2---:R-:W-:Y:S01]  /*2370*/  MOV R58, R50 ;  /* 0x00000032003a7202 */ /* 0x004fe20000000f00 */
[----:B------:R-:W-:Y:S02]  /*2380*/  IMAD.MOV.U32 R59, RZ, RZ, R49 ;  /* 0x000000ffff3b7224 */ /* 0x000fe400078e0031 */
[----:B------:R-:W-:-:S05]  /*2390*/  @P4 IMAD.WIDE.U32 R16, R2, 0x10, R16 ;  /* 0x0000001002104825 */ /* 0x000fca00078e0010 */
[----:B------:R-:W2:Y:S01]  /*23a0*/  @P3 LDC.64 R6, c[0x0][0x440] ;  /* 0x00011000ff063b82 */ /* 0x000ea20000000a00 */
[----:B------:R-:W3:Y:S01]  /*23b0*/  @P5 LDG.E.128 R56, desc[UR6][R4.64] ;  /* 0x0000000604385981 */ /* 0x000ee2000c1e1d00 */
        /* <DEDUP_REMOVED lines=12> */
[----:B------:R-:W2:Y:S01]  /*2480*/  LDL R3, [R1+0x274] ;  /* 0x0002740001037983 */ /* 0x000ea20000100800 */
[----:B------:R-:W-:-:S03]  /*2490*/  MOV R32, R20 ;  /* 0x0000001400207202 */ /* 0x000fc60000000f00 */
[----:B------:R-:W4:Y:S04]  /*24a0*/  LDL R21, [R1+0x28c] ;  /* 0x00028c0001157983 */ /* 0x000f280000100800 */
[----:B------:R-:W2:Y:S04]  /*24b0*/  LDL R20, [R1+0x270] ;  /* 0x0002700001147983 */ /* 0x000ea80000100800 */
[----:B---3--:R3:W-:Y:S04]  /*24c0*/  @P5 STL.64 [R1+0x2b0], R56 ;  /* 0x0002b03801005387 */ /* 0x0087e80000100a00 */
[----:B------:R1:W-:Y:S01]  /*24d0*/  @P5 STL.64 [R1+0x2b8], R58 ;  /* 0x0002b83a01005387 */ /* 0x0003e20000100a00 */
[----:B---3--:R-:W-:-:S02]  /*24e0*/  MOV R56, R52 ;  /* 0x0000003400387202 */ /* 0x008fc40000000f00 */
[----:B------:R-:W-:Y:S01]  /*24f0*/  MOV R57, R51 ;  /* 0x0000003300397202 */ /* 0x000fe20000000f00 */
[----:B-1----:R-:W-:Y:S01]  /*2500*/  IMAD.MOV.U32 R58, RZ, RZ, R50 ;  /* 0x000000ffff3a7224 */ /* 0x002fe200078e0032 */
[----:B------:R-:W-:-:S06]  /*2510*/  MOV R59, R49 ;  /* 0x00000031003b7202 */ /* 0x000fcc0000000f00 */
[----:B------:R-:W3:Y:S01]  /*2520*/  @P4 LDG.E.128 R56, desc[UR6][R16.64] ;  /* 0x0000000610384981 */ /* 0x000ee2000c1e1d00 */
        /* <DEDUP_REMOVED lines=9> */
[----:B----4-:R-:W-:Y:S01]  /*25c0*/  MOV R33, R21 ;  /* 0x0000001500217202 */ /* 0x010fe20000000f00 */
[----:B------:R-:W2:Y:S01]  /*25d0*/  LDL R20, [R1+0x260] ;  /* 0x0002600001147983 */ /* 0x000ea20000100800 */
[----:B------:R-:W-:-:S02]  /*25e0*/  MOV R38, R28 ;  /* 0x0000001c00267202 */ /* 0x000fc40000000f00 */
[----:B------:R-:W-:Y:S01]  /*25f0*/  MOV R29, R3 ;  /* 0x00000003001d7202 */ /* 0x000fe20000000f00 */
[----:B------:R-:W4:Y:S01]  /*2600*/  LDL R28, [R1+0x278] ;  /* 0x00027800011c7983 */ /* 0x000f220000100800 */
[----:B------:R-:W-:Y:S01]  /*2610*/  MOV R60, R52 ;  /* 0x00000034003c7202 */ /* 0x000fe20000000f00 */
[----:B------:R-:W-:Y:S01]  /*2620*/  IMAD.MOV.U32 R61, RZ, RZ, R51 ;  /* 0x000000ffff3d7224 */ /* 0x000fe200078e0033 */
[----:B------:R-:W-:Y:S01]  /*2630*/  MOV R62, R50 ;  /* 0x00000032003e7202 */ /* 0x000fe20000000f00 */
[----:B------:R-:W2:Y:S01]  /*2640*/  LDL R21, [R1+0x27c] ;  /* 0x00027c0001157983 */ /* 0x000ea20000100800 */
[----:B------:R-:W-:Y:S01]  /*2650*/  MOV R63, R49 ;  /* 0x00000031003f7202 */ /* 0x000fe20000000f00 */
[C---:B------:R-:W-:Y:S02]  /*2660*/  @P4 IMAD.WIDE.U32 R10, R2.reuse, 0x10, R10 ;  /* 0x00000010020a4825 */ /* 0x040fe400078e000a */
[----:B------:R-:W2:Y:S02]  /*2670*/  LDL R3, [R1+0x264] ;  /* 0x0002640001037983 */ /* 0x000ea40000100800 */
[C---:B------:R-:W-:Y:S01]  /*2680*/  @P4 IMAD.WIDE.U32 R12, R2.reuse, 0x10, R12 ;  /* 0x00000010020c4825 */ /* 0x040fe200078e000c */
[----:B------:R-:W-:Y:S01]  /*2690*/  @P4 IADD3 R2, PT, PT, R2, 0x20, RZ ;  /* 0x0000002002024810 */ /* 0x000fe20007ffe0ff */
[----:B------:R-:W2:Y:S02]  /*26a0*/  @P4 LDG.E.128 R60, desc[UR6][R10.64] ;  /* 0x000000060a3c4981 */ /* 0x000ea4000c1e1d00 */
[----:B------:R-:W-:-:S02]  /*26b0*/  IMAD.MOV.U32 R55, RZ, RZ, R33 ;  /* 0x000000ffff377224 */ /* 0x000fc400078e0021 */
[----:B------:R-:W-:Y:S01]  /*26c0*/  @P6 IMAD.WIDE.U32 R14, R2, 0x10, R14 ;  /* 0x00000010020e6825 */ /* 0x000fe200078e000e */
[----:B------:R-:W-:Y:S01]  /*26d0*/  MOV R54, R32 ;  /* 0x0000002000367202 */ /* 0x000fe20000000f00 */
[----:B------:R-:W5:Y:S01]  /*26e0*/  @P4 LDG.E.128 R108, desc[UR6][R12.64] ;  /* 0x000000060c6c4981 */ /* 0x000f62000c1e1d00 */
[----:B------:R-:W-:Y:S01]  /*26f0*/  MOV R53, R29 ;  /* 0x0000001d00357202 */ /* 0x000fe20000000f00 */
[----:B------:R-:W-:Y:S01]  /*2700*/  IMAD.MOV.U32 R67, RZ, RZ, R55 ;  /* 0x000000ffff437224 */ /* 0x000fe200078e0037 */
[----:B------:R-:W-:Y:S01]  /*2710*/  ISETP.GE.U32.AND P0, PT, R0, 0xa0, PT ;  /* 0x000000a00000780c */ /* 0x000fe20003f06070 */
[----:B---3--:R1:W-:Y:S01]  /*2720*/  @P4 STL.64 [R1+0x2a0], R56 ;  /* 0x0002a03801004387 */ /* 0x0083e20000100a00 */
[----:B------:R-:W-:Y:S01]  /*2730*/  @P6 IMAD.WIDE.U32 R16, R2, 0x10, R24 ;  /* 0x0000001002106825 */ /* 0x000fe200078e0018 */
[----:B------:R-:W3:Y:S02]  /*2740*/  LDC.64 R32, c[0x0][0x3d8] ;  /* 0x0000f600ff207b82 */ /* 0x000ee40000000a00 */
[----:B------:R0:W-:Y:S01]  /*2750*/  @P4 STL.64 [R1+0x2a8], R58 ;  /* 0x0002a83a01004387 */ /* 0x0001e20000100a00 */
[----:B----4-:R-:W-:Y:S01]  /*2760*/  IMAD.MOV.U32 R52, RZ, RZ, R28 ;  /* 0x000000ffff347224 */ /* 0x010fe200078e001c */
[----:B-1----:R-:W-:Y:S01]  /*2770*/  MOV R57, R45 ;  /* 0x0000002d00397202 */ /* 0x002fe20000000f00 */
[----:B0-----:R-:W-:Y:S01]  /*2780*/  IMAD.MOV.U32 R58, RZ, RZ, R46 ;  /* 0x000000ffff3a7224 */ /* 0x001fe200078e002e */
[----:B------:R-:W-:Y:S01]  /*2790*/  MOV R56, R38 ;  /* 0x0000002600387202 */ /* 0x000fe20000000f00 */
[----:B------:R-:W4:Y:S01]  /*27a0*/  LDL R46, [R1+0x268] ;  /* 0x00026800012e7983 */ /* 0x000f220000100800 */
[----:B------:R-:W-:Y:S01]  /*27b0*/  MOV R65, R57 ;  /* 0x0000003900417202 */ /* 0x000fe20000000f00 */
[----:B------:R-:W-:Y:S01]  /*27c0*/  IMAD.MOV.U32 R64, RZ, RZ, R58 ;  /* 0x000000ffff407224 */ /* 0x000fe200078e003a */
[----:B------:R-:W-:Y:S01]  /*27d0*/  MOV R66, R56 ;  /* 0x0000003800427202 */ /* 0x000fe20000000f00 */
[----:B------:R-:W3:Y:S01]  /*27e0*/  LDL R45, [R1+0x26c] ;  /* 0x00026c00012d7983 */ /* 0x000ee20000100800 */
[----:B--2---:R-:W-:Y:S01]  /*27f0*/  IMAD.MOV.U32 R49, RZ, RZ, R3 ;  /* 0x000000ffff317224 */ /* 0x004fe200078e0003 */
[----:B------:R-:W-:-:S02]  /*2800*/  MOV R51, R21 ;  /* 0x0000001500337202 */ /* 0x000fc40000000f00 */
[----:B------:R-:W-:Y:S01]  /*2810*/  MOV R50, R20 ;  /* 0x0000001400327202 */ /* 0x000fe20000000f00 */
[----:B------:R-:W2:Y:S01]  /*2820*/  @P6 LDG.E.128 R64, desc[UR6][R14.64] ;  /* 0x000000060e406981 */ /* 0x000ea2000c1e1d00 */
[----:B------:R-:W-:Y:S01]  /*2830*/  MOV R59, R53 ;  /* 0x00000035003b7202 */ /* 0x000fe20000000f00 */
[----:B------:R-:W-:Y:S01]  /*2840*/  @P6 IMAD.WIDE.U32 R18, R2, 0x10, R18 ;  /* 0x0000001002126825 */ /* 0x000fe200078e0012 */
[----:B------:R-:W0:Y:S01]  /*2850*/  LDC.64 R28, c[0x0][0x3d0] ;  /* 0x0000f400ff1c7b82 */ /* 0x000e220000000a00 */
[----:B------:R-:W2:Y:S04]  /*2860*/  LDL R38, [R1+0x1d4] ;  /* 0x0001d40001267983 */ /* 0x000ea80000100800 */
[----:B------:R-:W2:Y:S01]  /*2870*/  LDL R3, [R1+0x1d8] ;  /* 0x0001d80001037983 */ /* 0x000ea20000100800 */
[----:B------:R-:W-:Y:S01]  /*2880*/  IMAD.MOV.U32 R58, RZ, RZ, R52 ;  /* 0x000000ffff3a7224 */ /* 0x000fe200078e0034 */
[----:B------:R-:W-:Y:S01]  /*2890*/  MOV R57, R51 ;  /* 0x0000003300397202 */ /* 0x000fe20000000f00 */
[----:B------:R-:W-:Y:S01]  /*28a0*/  IMAD.MOV.U32 R55, RZ, RZ, R49 ;  /* 0x000000ffff377224 */ /* 0x000fe200078e0031 */
[----:B------:R1:W-:Y:S01]  /*28b0*/  @P4 STL.64 [R1+0x290], R60 ;  /* 0x0002903c01004387 */ /* 0x0003e20000100a00 */
[----:B------:R-:W-:Y:S01]  /*28c0*/  IMAD.MOV.U32 R52, RZ, RZ, R35 ;  /* 0x000000ffff347224 */ /* 0x000fe200078e0023 */
[----:B------:R-:W-:Y:S01]  /*28d0*/  MOV R51, R34 ;  /* 0x0000002200337202 */ /* 0x000fe20000000f00 */
[----:B------:R-:W0:Y:S01]  /*28e0*/  LDC.64 R20, c[0x0][0x3d8] ;  /* 0x0000f600ff147b82 */ /* 0x000e220000000a00 */
[----:B------:R-:W-:Y:S04]  /*28f0*/  @P4 STL.64 [R1+0x298], R62 ;  /* 0x0002983e01004387 */ /* 0x000fe80000100a00 */
[----:B------:R-:W2:Y:S03]  /*2900*/  LDL R35, [R1+0x208] ;  /* 0x0002080001237983 */ /* 0x000ea60000100800 */
[----:B------:R-:W0:Y:S01]  /*2910*/  @P0 LDC.64 R4, c[0x0][0x440] ;  /* 0x00011000ff040b82 */ /* 0x000e220000000a00 */
[----:B-1----:R-:W-:Y:S01]  /*2920*/  MOV R60, R54 ;  /* 0x00000036003c7202 */ /* 0x002fe20000000f00 */
[----:B------:R-:W2:Y:S01]  /*2930*/  LDL R34, [R1+0x20c] ;  /* 0x00020c0001227983 */ /* 0x000ea20000100800 */
[----:B------:R-:W-:-:S05]  /*2940*/  MOV R56, R50 ;  /* 0x0000003200387202 */ /* 0x000fca0000000f00 */
[----:B------:R-:W1:Y:S01]  /*2950*/  LDC.64 R24, c[0x0][0x3d0] ;  /* 0x0000f400ff187b82 */ /* 0x000e620000000a00 */
[----:B---3--:R-:W-:Y:S01]  /*2960*/  MOV R53, R45 ;  /* 0x0000002d00357202 */ /* 0x008fe20000000f00 */
[----:B------:R-:W5:Y:S01]  /*2970*/  @P6 LDG.E.128 R112, desc[UR6][R18.64] ;  /* 0x0000000612706981 */ /* 0x000f62000c1e1d00 */
[----:B----4-:R-:W-:Y:S01]  /*2980*/  MOV R54, R46 ;  /* 0x0000002e00367202 */ /* 0x010fe20000000f00 */
[----:B------:R-:W-:Y:S01]  /*2990*/  IMAD.MOV.U32 R46, RZ, RZ, R44 ;  /* 0x000000ffff2e7224 */ /* 0x000fe200078e002c */
[----:B------:R-:W-:Y:S02]  /*29a0*/  MOV R45, R37 ;  /* 0x00000025002d7202 */ /* 0x000fe40000000f00 */
[----:B------:R-:W-:Y:S01]  /*29b0*/  MOV R44, R36 ;  /* 0x00000024002c7202 */ /* 0x000fe20000000f00 */
[----:B------:R-:W3:Y:S04]  /*29c0*/  LDL R37, [R1+0x200] ;  /* 0x0002000001257983 */ /* 0x000ee80000100800 */
[----:B------:R-:W4:Y:S04]  /*29d0*/  LDL R36, [R1+0x204] ;  /* 0x0002040001247983 */ /* 0x000f280000100800 */
[----:B--2---:R2:W-:Y:S04]  /*29e0*/  @P6 STL.64 [R1+0x280], R64 ;  /* 0x0002804001006387 */ /* 0x0045e80000100a00 */
[----:B------:R0:W-:Y:S01]  /*29f0*/  @P6 STL.64 [R1+0x288], R66 ;  /* 0x0002884201006387 */ /* 0x0001e20000100a00 */
[----:B--2---:R-:W-:-:S02]  /*2a00*/  MOV R64, R60 ;  /* 0x0000003c00407202 */ /* 0x004fc40000000f00 */
[----:B------:R-:W-:Y:S01]  /*2a10*/  MOV R65, R59 ;  /* 0x0000003b00417202 */ /* 0x000fe20000000f00 */
[----:B0-----:R-:W-:Y:S01]  /*2a20*/  IMAD.MOV.U32 R66, RZ, RZ, R58 ;  /* 0x000000ffff427224 */ /* 0x001fe200078e003a */
[----:B------:R-:W-:-:S06]  /*2a30*/  MOV R67, R57 ;  /* 0x0000003900437202 */ /* 0x000fcc0000000f00 */
[----:B------:R0:W2:Y:S01]  /*2a40*/  @P6 LDG.E.128 R64, desc[UR6][R16.64] ;  /* 0x0000000610406981 */ /* 0x0000a2000c1e1d00 */
[----:B------:R-:W-:Y:S01]  /*2a50*/  MOV R60, R56 ;  /* 0x00000038003c7202 */ /* 0x000fe20000000f00 */
[----:B------:R-:W-:Y:S01]  /*2a60*/  IMAD.MOV.U32 R56, RZ, RZ, R52 ;  /* 0x000000ffff387224 */ /* 0x000fe200078e0034 */
[----:B------:R-:W-:Y:S02]  /*2a70*/  MOV R52, R48 ;  /* 0x0000003000347202 */ /* 0x000fe40000000f00 */
[----:B------:R-:W3:Y:S01]  /*2a80*/  LDL R48, [R1+0x230] ;  /* 0x0002300001307983 */ /* 0x000ee20000100800 */
[----:B------:R-:W-:Y:S01]  /*2a90*/  MOV R50, R31 ;  /* 0x0000001f00327202 */ /* 0x000fe20000000f00 */
[----:B------:R-:W-:Y:S01]  /*2aa0*/  IMAD.MOV.U32 R49, RZ, RZ, R30 ;  /* 0x000000ffff317224 */ /* 0x000fe200078e001e */
[----:B------:R-:W-:Y:S01]  /*2ab0*/  MOV R58, R54 ;  /* 0x00000036003a7202 */ /* 0x000fe20000000f00 */
[----:B------:R-:W-:Y:S01]  /*2ac0*/  IMAD.MOV.U32 R59, RZ, RZ, R55 ;  /* 0x000000ffff3b7224 */ /* 0x000fe200078e0037 */
[----:B------:R-:W-:Y:S01]  /*2ad0*/  MOV R57, R53 ;  /* 0x0000003500397202 */ /* 0x000fe20000000f00 */
[----:B------:R-:W-:Y:S01]  /*2ae0*/  IMAD.MOV.U32 R53, RZ, RZ, R49 ;  /* 0x000000ffff357224 */ /* 0x000fe200078e0031 */
[----:B------:R-:W-:Y:S01]  /*2af0*/  MOV R55, R51 ;  /* 0x0000003300377202 */ /* 0x000fe20000000f00 */
[----:B------:R-:W1:Y:S01]  /*2b00*/  LDC.64 R30, c[0x0][0x3d8] ;  /* 0x0000f600ff1e7b82 */ /* 0x000e620000000a00 */
[----:B------:R-:W-:Y:S01]  /*2b10*/  MOV R54, R50 ;  /* 0x0000003200367202 */ /* 0x000fe20000000f00 */
[----:B------:R-:W-:Y:S01]  /*2b20*/  IMAD.MOV.U32 R50, RZ, RZ, R27 ;  /* 0x000000ffff327224 */ /* 0x000fe200078e001b */
[----:B------:R-:W-:Y:S01]  /*2b30*/  @P6 IADD3 R2, PT, PT, R2, 0x20, RZ ;  /* 0x0000002002026810 */ /* 0x000fe20007ffe0ff */
[----:B------:R-:W4:Y:S01]  /*2b40*/  LDL R27, [R1+0x238] ;  /* 0x00023800011b7983 */ /* 0x000f220000100800 */
[----:B------:R-:W-:-:S02]  /*2b50*/  MOV R51, R47 ;  /* 0x0000002f00337202 */ /* 0x000fc40000000f00 */
[----:B------:R-:W-:Y:S01]  /*2b60*/  MOV R49, R26 ;  /* 0x0000001a00317202 */ /* 0x000fe20000000f00 */
[----:B------:R-:W4:Y:S04]  /*2b70*/  LDL R47, [R1+0x234] ;  /* 0x00023400012f7983 */ /* 0x000f280000100800 */
[----:B------:R-:W4:Y:S01]  /*2b80*/  LDL R26, [R1+0x23c] ;  /* 0x00023c00011a7983 */ /* 0x000f220000100800 */
[----:B------:R-:W-:Y:S01]  /*2b90*/  @P3 IMAD.WIDE.U32 R10, R2, 0x10, R22 ;  /* 0x00000010020a3825 */ /* 0x000fe200078e0016 */
[----:B------:R-:W-:Y:S01]  /*2ba0*/  ISETP.GE.U32.AND P1, PT, R0, 0xc0, PT ;  /* 0x000000c00000780c */ /* 0x000fe20003f26070 */
[----:B------:R-:W1:Y:S02]  /*2bb0*/  LDC.64 R22, c[0x0][0x3d0] ;  /* 0x0000f400ff167b82 */ /* 0x000e640000000a00 */
[----:B------:R-:W-:-:S04]  /*2bc0*/  @P3 IMAD.WIDE.U32 R20, R2, 0x10, R20 ;  /* 0x0000001002143825 */ /* 0x000fc800078e0014 */
[C---:B0-----:R-:W-:Y:S01]  /*2bd0*/  @P3 IMAD.WIDE.U32 R16, R2.reuse, 0x10, R6 ;  /* 0x0000001002103825 */ /* 0x041fe200078e0006 */
[----:B--2---:R0:W-:Y:S05]  /*2be0*/  @P6 STL.64 [R1+0x270], R64 ;  /* 0x0002704001006387 */ /* 0x0041ea0000100a00 */
[----:B------:R-:W2:Y:S01]  /*2bf0*/  @P1 LDC.64 R14, c[0x0][0x440] ;  /* 0x00011000ff0e1b82 */ /* 0x000ea20000000a00 */
[----:B------:R1:W-:Y:S01]  /*2c00*/  @P6 STL.64 [R1+0x278], R66 ;  /* 0x0002784201006387 */ /* 0x0003e20000100a00 */
[----:B------:R-:W-:-:S03]  /*2c10*/  @P3 IADD3 R2, PT, PT, R2, 0x20, RZ ;  /* 0x0000002002023810 */ /* 0x000fc60007ffe0ff */
[----:B------:R-:W5:Y:S01]  /*2c20*/  @P3 LDG.E.128 R116, desc[UR6][R16.64] ;  /* 0x0000000610743981 */ /* 0x000f62000c1e1d00 */
[----:B0-----:R-:W-:Y:S01]  /*2c30*/  MOV R64, R60 ;  /* 0x0000003c00407202 */ /* 0x001fe20000000f00 */
[----:B------:R-:W-:Y:S01]  /*2c40*/  IMAD.MOV.U32 R65, RZ, RZ, R59 ;  /* 0x000000ffff417224 */ /* 0x000fe200078e003b */
[----:B-1----:R-:W-:Y:S02]  /*2c50*/  MOV R66, R58 ;  /* 0x0000003a00427202 */ /* 0x002fe40000000f00 */
[----:B------:R-:W-:-:S06]  /*2c60*/  MOV R67, R57 ;  /* 0x0000003900437202 */ /* 0x000fcc0000000f00 */
[----:B------:R-:W2:Y:S01]  /*2c70*/  @P3 LDG.E.128 R64, desc[UR6][R10.64] ;  /* 0x000000060a403981 */ /* 0x000ea2000c1e1d00 */
[----:B------:R-:W-:Y:S01]  /*2c80*/  IMAD.MOV.U32 R60, RZ, RZ, R56 ;  /* 0x000000ffff3c7224 */ /* 0x000fe200078e0038 */
[----:B------:R-:W-:Y:S02]  /*2c90*/  MOV R56, R52 ;  /* 0x0000003400387202 */ /* 0x000fe40000000f00 */
[----:B---3--:R-:W-:Y:S02]  /*2ca0*/  MOV R52, R48 ;  /* 0x0000003000347202 */ /* 0x008fe40000000f00 */
[----:B------:R-:W3:Y:S01]  /*2cb0*/  LDL R48, [R1+0x220] ;  /* 0x0002200001307983 */ /* 0x000ee20000100800 */
[----:B------:R-:W-:Y:S01]  /*2cc0*/  MOV R59, R55 ;  /* 0x00000037003b7202 */ /* 0x000fe20000000f00 */
[----:B------:R-:W-:Y:S01]  /*2cd0*/  IMAD.MOV.U32 R57, RZ, RZ, R53 ;  /* 0x000000ffff397224 */ /* 0x000fe200078e0035 */
[----:B------:R-:W-:Y:S01]  /*2ce0*/  MOV R58, R54 ;  /* 0x00000036003a7202 */ /* 0x000fe20000000f00 */
[----:B------:R-:W-:Y:S01]  /*2cf0*/  IMAD.MOV.U32 R54, RZ, RZ, R50 ;  /* 0x000000ffff367224 */ /* 0x000fe200078e0032 */
[----:B------:R-:W-:Y:S01]  /*2d00*/  MOV R55, R51 ;  /* 0x0000003300377202 */ /* 0x000fe20000000f00 */
[----:B----4-:R-:W-:Y:S01]  /*2d10*/  IMAD.MOV.U32 R51, RZ, RZ, R47 ;  /* 0x000000ffff337224 */ /* 0x010fe200078e002f */
[----:B------:R-:W-:Y:S01]  /*2d20*/  MOV R53, R49 ;  /* 0x0000003100357202 */ /* 0x000fe20000000f00 */
[----:B------:R-:W4:Y:S01]  /*2d30*/  LDL R47, [R1+0x224] ;  /* 0x00022400012f7983 */ /* 0x000f220000100800 */
[----:B------:R-:W-:-:S02]  /*2d40*/  MOV R50, R27 ;  /* 0x0000001b00327202 */ /* 0x000fc40000000f00 */
[----:B------:R-:W-:Y:S01]  /*2d50*/  MOV R49, R26 ;  /* 0x0000001a00317202 */ /* 0x000fe20000000f00 */
[----:B------:R-:W4:Y:S04]  /*2d60*/  LDL R27, [R1+0x228] ;  /* 0x00022800011b7983 */ /* 0x000f280000100800 */
[----:B------:R-:W4:Y:S04]  /*2d70*/  LDL R26, [R1+0x22c] ;  /* 0x00022c00011a7983 */ /* 0x000f280000100800 */
[----:B--2---:R0:W-:Y:S04]  /*2d80*/  @P3 STL.64 [R1+0x260], R64 ;  /* 0x0002604001003387 */ /* 0x0041e80000100a00 */
[----:B------:R1:W-:Y:S01]  /*2d90*/  @P3 STL.64 [R1+0x268], R66 ;  /* 0x0002684201003387 */ /* 0x0003e20000100a00 */
[----:B0-----:R-:W-:Y:S01]  /*2da0*/  IMAD.MOV.U32 R64, RZ, RZ, R60 ;  /* 0x000000ffff407224 */ /* 0x001fe200078e003c */
[----:B------:R-:W-:-:S02]  /*2db0*/  MOV R65, R59 ;  /* 0x0000003b00417202 */ /* 0x000fc40000000f00 */
[----:B-1----:R-:W-:Y:S01]  /*2dc0*/  MOV R66, R58 ;  /* 0x0000003a00427202 */ /* 0x002fe20000000f00 */
[----:B------:R-:W-:-:S06]  /*2dd0*/  IMAD.MOV.U32 R67, RZ, RZ, R57 ;  /* 0x000000ffff437224 */ /* 0x000fcc00078e0039 */
[----:B------:R0:W2:Y:S01]  /*2de0*/  @P3 LDG.E.128 R64, desc[UR6][R20.64] ;  /* 0x0000000614403981 */ /* 0x0000a2000c1e1d00 */
[----:B------:R-:W-:Y:S02]  /*2df0*/  IMAD.MOV.U32 R60, RZ, RZ, R54 ;  /* 0x000000ffff3c7224 */ /* 0x000fe400078e0036 */
[----:B---3--:R-:W-:Y:S02]  /*2e00*/  IMAD.MOV.U32 R54, RZ, RZ, R48 ;  /* 0x000000ffff367224 */ /* 0x008fe400078e0030 */
[----:B------:R-:W3:Y:S01]  /*2e10*/  LDL R48, [R1+0x218] ;  /* 0x0002180001307983 */ /* 0x000ee20000100800 */
[----:B------:R-:W-:Y:S02]  /*2e20*/  MOV R62, R56 ;  /* 0x00000038003e7202 */ /* 0x000fe40000000f00 */
[----:B------:R-:W-:Y:S02]  /*2e30*/  MOV R61, R55 ;  /* 0x00000037003d7202 */ /* 0x000fe40000000f00 */
[----:B------:R-:W-:Y:S01]  /*2e40*/  MOV R59, R53 ;  /* 0x00000035003b7202 */ /* 0x000fe20000000f00 */
[----:B------:R-:W-:Y:S01]  /*2e50*/  @P0 IMAD.WIDE.U32 R6, R2, 0x10, R28 ;  /* 0x0000001002060825 */ /* 0x000fe200078e001c */
[----:B------:R-:W-:Y:S01]  /*2e60*/  MOV R56, R50 ;  /* 0x0000003200387202 */ /* 0x000fe20000000f00 */
[----:B0-----:R-:W0:Y:S01]  /*2e70*/  LDC.64 R20, c[0x0][0x3d0] ;  /* 0x0000f400ff147b82 */ /* 0x001e220000000a00 */
[----:B------:R-:W-:Y:S01]  /*2e80*/  MOV R55, R49 ;  /* 0x0000003100377202 */ /* 0x000fe20000000f00 */
[----:B------:R-:W3:Y:S01]  /*2e90*/  LDL R50, [R1+0x210] ;  /* 0x0002100001327983 */ /* 0x000ee20000100800 */
[----:B----4-:R-:W-:-:S03]  /*2ea0*/  MOV R53, R47 ;  /* 0x0000002f00357202 */ /* 0x010fc60000000f00 */
[----:B------:R-:W4:Y:S01]  /*2eb0*/  LDL R49, [R1+0x214] ;  /* 0x0002140001317983 */ /* 0x000f220000100800 */
[----:B------:R-:W-:Y:S01]  /*2ec0*/  MOV R58, R52 ;  /* 0x00000034003a7202 */ /* 0x000fe20000000f00 */
[----:B------:R-:W-:Y:S01]  /*2ed0*/  IMAD.MOV.U32 R57, RZ, RZ, R51 ;  /* 0x000000ffff397224 */ /* 0x000fe200078e0033 */
[C---:B------:R-:W-:Y:S01]  /*2ee0*/  ISETP.GE.U32.AND P2, PT, R0.reuse, 0xe0, PT ;  /* 0x000000e00000780c */ /* 0x040fe20003f46070 */
[----:B------:R-:W4:Y:S01]  /*2ef0*/  LDL R47, [R1+0x21c] ;  /* 0x00021c00012f7983 */ /* 0x000f220000100800 */
[----:B------:R-:W-:Y:S01]  /*2f00*/  MOV R52, R27 ;  /* 0x0000001b00347202 */ /* 0x000fe20000000f00 */
[----:B------:R-:W-:Y:S01]  /*2f10*/  IMAD.MOV.U32 R51, RZ, RZ, R26 ;  /* 0x000000ffff337224 */ /* 0x000fe200078e001a */
[----:B------:R-:W-:Y:S01]  /*2f20*/  ISETP.GE.U32.AND P4, PT, R0, 0x100, PT ;  /* 0x000001000000780c */ /* 0x000fe20003f86070 */
[C---:B------:R-:W-:Y:S01]  /*2f30*/  @P0 IMAD.WIDE.U32 R10, R2.reuse, 0x10, R32 ;  /* 0x00000010020a0825 */ /* 0x040fe200078e0020 */
[----:B------:R-:W1:Y:S03]  /*2f40*/  LDC.64 R26, c[0x0][0x3d8] ;  /* 0x0000f600ff1a7b82 */ /* 0x000e660000000a00 */
[----:B------:R-:W-:-:S05]  /*2f50*/  @P0 IMAD.WIDE.U32 R4, R2, 0x10, R4 ;  /* 0x0000001002040825 */ /* 0x000fca00078e0004 */
[----:B------:R-:W0:Y:S01]  /*2f60*/  @P2 LDC.64 R12, c[0x0][0x440] ;  /* 0x00011000ff0c2b82 */ /* 0x000e220000000a00 */
[----:B------:R-:W-:Y:S01]  /*2f70*/  ISETP.GE.U32.AND P6, PT, R0, 0x120, PT ;  /* 0x000001200000780c */ /* 0x000fe20003fc6070 */
[----:B------:R2:W5:Y:S06]  /*2f80*/  @P0 LDG.E.128 R120, desc[UR6][R4.64] ;  /* 0x0000000604780981 */ /* 0x00056c000c1e1d00 */
[----:B------:R-:W1:Y:S01]  /*2f90*/  LDC.64 R28, c[0x0][0x3d0] ;  /* 0x0000f400ff1c7b82 */ /* 0x000e620000000a00 */
[----:B--2---:R2:W-:Y:S01]  /*2fa0*/  @P3 STL.64 [R1+0x250], R64 ;  /* 0x0002504001003387 */ /* 0x0045e20000100a00 */
[----:B------:R-:W-:-:S06]  /*2fb0*/  @P0 IADD3 R2, PT, PT, R2, 0x20, RZ ;  /* 0x0000002002020810 */ /* 0x000fcc0007ffe0ff */
[----:B------:R-:W1:Y:S01]  /*2fc0*/  @P4 LDC.64 R4, c[0x0][0x440] ;  /* 0x00011000ff044b82 */ /* 0x000e620000000a00 */
[----:B------:R0:W-:Y:S07]  /*2fd0*/  @P3 STL.64 [R1+0x258], R66 ;  /* 0x0002584201003387 */ /* 0x0001ee0000100a00 */
[----:B------:R-:W1:Y:S01]  /*2fe0*/  LDC.64 R32, c[0x0][0x3d0] ;  /* 0x0000f400ff207b82 */ /* 0x000e620000000a00 */
[----:B--2---:R-:W-:Y:S01]  /*2ff0*/  IMAD.MOV.U32 R64, RZ, RZ, R62 ;  /* 0x000000ffff407224 */ /* 0x004fe200078e003e */
[----:B------:R-:W-:-:S02]  /*3000*/  MOV R65, R61 ;  /* 0x0000003d00417202 */ /* 0x000fc40000000f00 */
[----:B0-----:R-:W-:Y:S01]  /*3010*/  MOV R66, R60 ;  /* 0x0000003c00427202 */ /* 0x001fe20000000f00 */
[----:B------:R-:W-:-:S06]  /*3020*/  IMAD.MOV.U32 R67, RZ, RZ, R59 ;  /* 0x000000ffff437224 */ /* 0x000fcc00078e003b */
[----:B------:R0:W2:Y:S01]  /*3030*/  @P0 LDG.E.128 R64, desc[UR6][R6.64] ;  /* 0x0000000606400981 */ /* 0x0000a2000c1e1d00 */
[----:B------:R-:W-:Y:S01]  /*3040*/  IMAD.MOV.U32 R60, RZ, RZ, R56 ;  /* 0x000000ffff3c7224 */ /* 0x000fe200078e0038 */
[----:B------:R-:W-:Y:S02]  /*3050*/  MOV R56, R52 ;  /* 0x0000003400387202 */ /* 0x000fe40000000f00 */
[----:B---3--:R-:W-:Y:S02]  /*3060*/  MOV R52, R48 ;  /* 0x0000003000347202 */ /* 0x008fe40000000f00 */
[----:B------:R-:W-:Y:S01]  /*3070*/  MOV R48, R46 ;  /* 0x0000002e00307202 */ /* 0x000fe20000000f00 */
[----:B------:R-:W-:Y:S02]  /*3080*/  IMAD.MOV.U32 R46, RZ, RZ, R40 ;  /* 0x000000ffff2e7224 */ /* 0x000fe400078e0028 */
[----:B------:R-:W3:Y:S01]  /*3090*/  LDL R40, [R1+0x1dc] ;  /* 0x0001dc0001287983 */ /* 0x000ee20000100800 */
[----:B------:R-:W-:Y:S01]  /*30a0*/  MOV R59, R55 ;  /* 0x00000037003b7202 */ /* 0x000fe20000000f00 */
[C---:B------:R-:W-:Y:S01]  /*30b0*/  @P1 IMAD.WIDE.U32 R16, R2.reuse, 0x10, R24 ;  /* 0x0000001002101825 */ /* 0x040fe200078e0018 */
[----:B------:R-:W-:Y:S01]  /*30c0*/  MOV R62, R58 ;  /* 0x0000003a003e7202 */ /* 0x000fe20000000f00 */
[----:B------:R-:W1:Y:S01]  /*30d0*/  LDC.64 R24, c[0x0][0x3d0] ;  /* 0x0000f400ff187b82 */ /* 0x000e620000000a00 */
[----:B------:R-:W-:Y:S01]  /*30e0*/  MOV R61, R57 ;  /* 0x00000039003d7202 */ /* 0x000fe20000000f00 */
[----:B------:R-:W-:Y:S01]  /*30f0*/  IMAD.MOV.U32 R57, RZ, RZ, R53 ;  /* 0x000000ffff397224 */ /* 0x000fe200078e0035 */
[----:B------:R-:W-:Y:S01]  /*3100*/  MOV R55, R51 ;  /* 0x0000003300377202 */ /* 0x000fe20000000f00 */
[----:B----4-:R-:W-:Y:S01]  /*3110*/  IMAD.MOV.U32 R51, RZ, RZ, R47 ;  /* 0x000000ffff337224 */ /* 0x010fe200078e002f */
[----:B------:R-:W-:Y:S01]  /*3120*/  MOV R58, R54 ;  /* 0x00000036003a7202 */ /* 0x000fe20000000f00 */
[----:B------:R-:W-:Y:S01]  /*3130*/  IMAD.MOV.U32 R54, RZ, RZ, R50 ;  /* 0x000000ffff367224 */ /* 0x000fe200078e0032 */
[----:B------:R-:W-:Y:S01]  /*3140*/  MOV R53, R49 ;  /* 0x0000003100357202 */ /* 0x000fe20000000f00 */
[C---:B------:R-:W-:Y:S01]  /*3150*/  @P1 IMAD.WIDE.U32 R18, R2.reuse, 0x10, R30 ;  /* 0x0000001002121825 */ /* 0x040fe200078e001e */
[----:B------:R-:W-:Y:S01]  /*3160*/  MOV R47, R41 ;  /* 0x00000029002f7202 */ /* 0x000fe20000000f00 */
[----:B0-----:R-:W0:Y:S01]  /*3170*/  @P6 LDC.64 R6, c[0x0][0x440] ;  /* 0x00011000ff066b82 */ /* 0x001e220000000a00 */
[----:B------:R-:W-:Y:S01]  /*3180*/  MOV R49, R39 ;  /* 0x0000002700317202 */ /* 0x000fe20000000f00 */
[----:B------:R-:W-:Y:S01]  /*3190*/  IMAD.MOV.U32 R41, RZ, RZ, R3 ;  /* 0x000000ffff297224 */ /* 0x000fe200078e0003 */
[----:B------:R-:W-:Y:S01]  /*31a0*/  MOV R50, R38 ;  /* 0x0000002600327202 */ /* 0x000fe20000000f00 */
[----:B------:R-:W4:Y:S04]  /*31b0*/  LDL R39, [R1+0x1d0] ;  /* 0x0001d00001277983 */ /* 0x000f280000100800 */
[----:B------:R-:W4:Y:S01]  /*31c0*/  LDL R38, [R1+0xb0] ;  /* 0x0000b00001267983 */ /* 0x000f220000100800 */
[C---:B------:R-:W-:Y:S01]  /*31d0*/  @P1 IMAD.WIDE.U32 R14, R2.reuse, 0x10, R14 ;  /* 0x00000010020e1825 */ /* 0x040fe200078e000e */
[----:B------:R-:W0:Y:S02]  /*31e0*/  LDC.64 R30, c[0x0][0x3d8] ;  /* 0x0000f600ff1e7b82 */ /* 0x000e240000000a00 */
[----:B------:R-:W4:Y:S01]  /*31f0*/  LDL R3, [R1+0xb4] ;  /* 0x0000b40001037983 */ /* 0x000f220000100800 */
[----:B------:R-:W-:-:S03]  /*3200*/  @P1 VIADD R2, R2, 0x20 ;  /* 0x0000002002021836 */ /* 0x000fc60000000000 */
[----:B------:R-:W5:Y:S04]  /*3210*/  @P1 LDG.E.128 R124, desc[UR6][R14.64] ;  /* 0x000000060e7c1981 */ /* 0x000f68000c1e1d00 */
[----:B--2---:R2:W-:Y:S04]  /*3220*/  @P0 STL.64 [R1+0x240], R64 ;  /* 0x0002404001000387 */ /* 0x0045e80000100a00 */
[----:B------:R1:W-:Y:S01]  /*3230*/  @P0 STL.64 [R1+0x248], R66 ;  /* 0x0002484201000387 */ /* 0x0003e20000100a00 */
[----:B--2---:R-:W-:Y:S02]  /*3240*/  MOV R64, R62 ;  /* 0x0000003e00407202 */ /* 0x004fe40000000f00 */
[----:B------:R-:W-:Y:S01]  /*3250*/  MOV R65, R61 ;  /* 0x0000003d00417202 */ /* 0x000fe20000000f00 */
[----:B-1----:R-:W-:Y:S01]  /*3260*/  IMAD.MOV.U32 R66, RZ, RZ, R60 ;  /* 0x000000ffff427224 */ /* 0x002fe200078e003c */
[----:B------:R-:W-:-:S06]  /*3270*/  MOV R67, R59 ;  /* 0x0000003b00437202 */ /* 0x000fcc0000000f00 */
[----:B------:R1:W2:Y:S01]  /*3280*/  @P0 LDG.E.128 R64, desc[UR6][R10.64] ;  /* 0x000000060a400981 */ /* 0x0002a2000c1e1d00 */
[----:B------:R-:W-:Y:S01]  /*3290*/  IMAD.MOV.U32 R61, RZ, RZ, R57 ;  /* 0x000000ffff3d7224 */ /* 0x000fe200078e0039 */
[----:B------:R-:W-:Y:S01]  /*32a0*/  MOV R59, R55 ;  /* 0x00000037003b7202 */ /* 0x000fe20000000f00 */
[----:B------:R-:W-:Y:S01]  /*32b0*/  IMAD.MOV.U32 R55, RZ, RZ, R51 ;  /* 0x000000ffff377224 */ /* 0x000fe200078e0033 */
[----:B------:R-:W-:Y:S02]  /*32c0*/  MOV R57, R53 ;  /* 0x0000003500397202 */ /* 0x000fe40000000f00 */
[----:B------:R-:W-:Y:S01]  /*32d0*/  MOV R53, R50 ;  /* 0x0000003200357202 */ /* 0x000fe20000000f00 */
[----:B---3--:R-:W-:Y:S01]  /*32e0*/  IMAD.MOV.U32 R50, RZ, RZ, R40 ;  /* 0x000000ffff327224 */ /* 0x008fe200078e0028 */
[----:B------:R-:W-:Y:S01]  /*32f0*/  MOV R51, R41 ;  /* 0x0000002900337202 */ /* 0x000fe20000000f00 */
[----:B------:R-:W-:Y:S01]  /*3300*/  IMAD.MOV.U32 R41, RZ, RZ, R37 ;  /* 0x000000ffff297224 */ /* 0x000fe200078e0025 */
[----:B------:R-:W-:Y:S01]  /*3310*/  MOV R40, R36 ;  /* 0x0000002400287202 */ /* 0x000fe20000000f00 */
[----:B------:R-:W3:Y:S01]  /*3320*/  LDL R37, [R1+0x1f0] ;  /* 0x0001f00001257983 */ /* 0x000ee20000100800 */
[----:B------:R-:W-:Y:S01]  /*3330*/  MOV R62, R58 ;  /* 0x0000003a003e7202 */ /* 0x000fe20000000f00 */
[----:B------:R-:W-:Y:S01]  /*3340*/  @P2 IMAD.WIDE.U32 R12, R2, 0x10, R12 ;  /* 0x00000010020c2825 */ /* 0x000fe200078e000c */
[----:B------:R-:W-:Y:S01]  /*3350*/  MOV R60, R56 ;  /* 0x00000038003c7202 */ /* 0x000fe20000000f00 */
[----:B------:R-:W3:Y:S01]  /*3360*/  LDL R36, [R1+0x1f4] ;  /* 0x0001f40001247983 */ /* 0x000ee20000100800 */
[----:B------:R-:W-:Y:S01]  /*3370*/  MOV R56, R52 ;  /* 0x0000003400387202 */ /* 0x000fe20000000f00 */
[----:B------:R-:W-:Y:S01]  /*3380*/  IMAD.MOV.U32 R58, RZ, RZ, R54 ;  /* 0x000000ffff3a7224 */ /* 0x000fe200078e0036 */
[----:B----4-:R-:W-:Y:S01]  /*3390*/  MOV R54, R39 ;  /* 0x0000002700367202 */ /* 0x010fe20000000f00 */
[----:B-1----:R-:W1:Y:S01]  /*33a0*/  LDC.64 R10, c[0x0][0x3d8] ;  /* 0x0000f600ff0a7b82 */ /* 0x002e620000000a00 */
[----:B------:R-:W-:Y:S01]  /*33b0*/  MOV R52, R38 ;  /* 0x0000002600347202 */ /* 0x000fe20000000f00 */
[----:B------:R-:W-:Y:S01]  /*33c0*/  IMAD.MOV.U32 R38, RZ, RZ, R34 ;  /* 0x000000ffff267224 */ /* 0x000fe200078e0022 */
[----:B------:R-:W-:Y:S01]  /*33d0*/  MOV R39, R35 ;  /* 0x0000002300277202 */ /* 0x000fe20000000f00 */
[----:B------:R-:W4:Y:S04]  /*33e0*/  LDL R34, [R1+0x1fc] ;  /* 0x0001fc0001227983 */ /* 0x000f280000100800 */
[----:B------:R-:W4:Y:S04]  /*33f0*/  LDL R35, [R1+0x1f8] ;  /* 0x0001f80001237983 */ /* 0x000f280000100800 */
[----:B------:R-:W5:Y:S04]  /*3400*/  @P2 LDG.E.128 R128, desc[UR6][R12.64] ;  /* 0x000000060c802981 */ /* 0x000f68000c1e1d00 */
        /* <DEDUP_REMOVED lines=9> */
[----:B------:R-:W-:Y:S01]  /*34a0*/  MOV R57, R40 ;  /* 0x0000002800397202 */ /* 0x000fe20000000f00 */
[----:B------:R-:W-:Y:S01]  /*34b0*/  IMAD.MOV.U32 R58, RZ, RZ, R41 ;  /* 0x000000ffff3a7224 */ /* 0x000fe200078e0029 */
[----:B---3--:R-:W-:Y:S02]  /*34c0*/  MOV R41, R37 ;  /* 0x0000002500297202 */ /* 0x008fe40000000f00 */
[----:B------:R-:W-:Y:S01]  /*34d0*/  MOV R40, R36 ;  /* 0x0000002400287202 */ /* 0x000fe20000000f00 */
[----:B------:R-:W3:Y:S04]  /*34e0*/  LDL R37, [R1+0x120] ;  /* 0x0001200001257983 */ /* 0x000ee80000100800 */
[----:B------:R-:W3:Y:S01]  /*34f0*/  LDL R36, [R1+0x124] ;  /* 0x0001240001247983 */ /* 0x000ee20000100800 */
[----:B------:R-:W-:-:S02]  /*3500*/  MOV R60, R56 ;  /* 0x00000038003c7202 */ /* 0x000fc40000000f00 */
[----:B------:R-:W-:Y:S01]  /*3510*/  MOV R59, R55 ;  /* 0x00000037003b7202 */ /* 0x000fe20000000f00 */
[----:B------:R-:W-:Y:S01]  /*3520*/  IMAD.MOV.U32 R55, RZ, RZ, R38 ;  /* 0x000000ffff377224 */ /* 0x000fe200078e0026 */
[----:B------:R-:W-:Y:S01]  /*3530*/  MOV R56, R39 ;  /* 0x0000002700387202 */ /* 0x000fe20000000f00 */
[----:B----4-:R-:W-:Y:S01]  /*3540*/  IMAD.MOV.U32 R39, RZ, RZ, R35 ;  /* 0x000000ffff277224 */ /* 0x010fe200078e0023 */
[----:B------:R-:W-:Y:S01]  /*3550*/  MOV R38, R34 ;  /* 0x0000002200267202 */ /* 0x000fe20000000f00 */
[----:B------:R-:W4:Y:S04]  /*3560*/  LDL R35, [R1+0x128] ;  /* 0x0001280001237983 */ /* 0x000f280000100800 */
[----:B------:R-:W4:Y:S01]  /*3570*/  LDL R34, [R1+0x12c] ;  /* 0x00012c0001227983 */ /* 0x000f220000100800 */
[----:B0-----:R-:W-:Y:S01]  /*3580*/  @P2 IMAD.WIDE.U32 R16, R2, 0x10, R22 ;  /* 0x0000001002102825 */ /* 0x001fe200078e0016 */
[----:B------:R-:W-:Y:S01]  /*3590*/  ISETP.GE.U32.AND P0, PT, R0, 0x140, PT ;  /* 0x000001400000780c */ /* 0x000fe20003f06070 */
[----:B------:R-:W0:-:S12]  /*35a0*/  LDC.64 R22, c[0x0][0x3d8] ;  /* 0x0000f600ff167b82 */ /* 0x000e180000000a00 */
[----:B------:R-:W0:Y:S01]  /*35b0*/  @P0 LDC.64 R14, c[0x0][0x440] ;  /* 0x00011000ff0e0b82 */ /* 0x000e220000000a00 */
[----:B--2---:R2:W-:Y:S04]  /*35c0*/  @P1 STL.64 [R1+0x220], R64 ;  /* 0x0002204001001387 */ /* 0x0045e80000100a00 */
[----:B------:R1:W-:Y:S01]  /*35d0*/  @P1 STL.64 [R1+0x228], R66 ;  /* 0x0002284201001387 */ /* 0x0003e20000100a00 */
[----:B--2---:R-:W-:Y:S01]  /*35e0*/  MOV R64, R62 ;  /* 0x0000003e00407202 */ /* 0x004fe20000000f00 */
[----:B------:R-:W-:Y:S01]  /*35f0*/  IMAD.MOV.U32 R65, RZ, RZ, R61 ;  /* 0x000000ffff417224 */ /* 0x000fe200078e003d */
[----:B------:R-:W-:Y:S01]  /*3600*/  MOV R61, R57 ;  /* 0x00000039003d7202 */ /* 0x000fe20000000f00 */
[----:B------:R-:W-:Y:S01]  /*3610*/  IMAD.MOV.U32 R62, RZ, RZ, R58 ;  /* 0x000000ffff3e7224 */ /* 0x000fe200078e003a */
[----:B-1----:R-:W-:-:S02]  /*3620*/  MOV R66, R60 ;  /* 0x0000003c00427202 */ /* 0x002fc40000000f00 */
[----:B------:R-:W-:Y:S01]  /*3630*/  MOV R67, R59 ;  /* 0x0000003b00437202 */ /* 0x000fe20000000f00 */
[----:B------:R-:W-:Y:S01]  /*3640*/  IMAD.MOV.U32 R59, RZ, RZ, R55 ;  /* 0x000000ffff3b7224 */ /* 0x000fe200078e0037 */
[----:B------:R-:W-:Y:S01]  /*3650*/  MOV R60, R56 ;  /* 0x00000038003c7202 */ /* 0x000fe20000000f00 */
[----:B------:R-:W-:Y:S01]  /*3660*/  IMAD.MOV.U32 R68, RZ, RZ, R62 ;  /* 0x000000ffff447224 */ /* 0x000fe200078e003e */
[----:B------:R-:W-:Y:S01]  /*3670*/  MOV R69, R61 ;  /* 0x0000003d00457202 */ /* 0x000fe20000000f00 */
[----:B------:R-:W-:Y:S01]  /*3680*/  IMAD.MOV.U32 R71, RZ, RZ, R59 ;  /* 0x000000ffff477224 */ /* 0x000fe200078e003b */
[----:B------:R-:W-:Y:S01]  /*3690*/  MOV R70, R60 ;  /* 0x0000003c00467202 */ /* 0x000fe20000000f00 */
[----:B------:R1:W2:Y:S01]  /*36a0*/  @P1 LDG.E.128 R64, desc[UR6][R18.64] ;  /* 0x0000000612401981 */ /* 0x0002a2000c1e1d00 */
[----:B------:R-:W-:Y:S02]  /*36b0*/  MOV R58, R41 ;  /* 0x00000029003a7202 */ /* 0x000fe40000000f00 */
[----:B------:R-:W-:Y:S01]  /*36c0*/  MOV R57, R40 ;  /* 0x0000002800397202 */ /* 0x000fe20000000f00 */
[----:B---3--:R-:W-:Y:S01]  /*36d0*/  IMAD.MOV.U32 R40, RZ, RZ, R36 ;  /* 0x000000ffff287224 */ /* 0x008fe200078e0024 */
[----:B------:R-:W-:Y:S01]  /*36e0*/  MOV R41, R37 ;  /* 0x0000002500297202 */ /* 0x000fe20000000f00 */
[----:B------:R-:W3:Y:S04]  /*36f0*/  LDL R36, [R1+0x1e4] ;  /* 0x0001e40001247983 */ /* 0x000ee80000100800 */
[----:B------:R-:W3:Y:S04]  /*3700*/  LDL R37, [R1+0x1e0] ;  /* 0x0001e00001257983 */ /* 0x000ee80000100800 */
[----:B------:R-:W3:Y:S01]  /*3710*/  @P2 LDG.E.128 R68, desc[UR6][R16.64] ;  /* 0x0000000610442981 */ /* 0x000ee2000c1e1d00 */
[----:B------:R-:W-:Y:S01]  /*3720*/  IMAD.MOV.U32 R56, RZ, RZ, R39 ;  /* 0x000000ffff387224 */ /* 0x000fe200078e0027 */
[----:B------:R-:W-:-:S02]  /*3730*/  MOV R55, R38 ;  /* 0x0000002600377202 */ /* 0x000fc40000000f00 */
[----:B----4-:R-:W-:Y:S02]  /*3740*/  MOV R39, R35 ;  /* 0x0000002300277202 */ /* 0x010fe40000000f00 */
[----:B------:R-:W-:Y:S01]  /*3750*/  MOV R38, R34 ;  /* 0x0000002200267202 */ /* 0x000fe20000000f00 */
[----:B------:R-:W4:Y:S01]  /*3760*/  LDL R35, [R1+0x1e8] ;  /* 0x0001e80001237983 */ /* 0x000f220000100800 */
[----:B------:R-:W-:Y:S01]  /*3770*/  MOV R63, R57 ;  /* 0x00000039003f7202 */ /* 0x000fe20000000f00 */
[----:B------:R-:W-:Y:S02]  /*3780*/  IMAD.MOV.U32 R62, RZ, RZ, R56 ;  /* 0x000000ffff3e7224 */ /* 0x000fe400078e0038 */
[----:B------:R-:W4:Y:S01]  /*3790*/  LDL R34, [R1+0x1ec] ;  /* 0x0001ec0001227983 */ /* 0x000f220000100800 */
[----:B------:R-:W-:Y:S01]  /*37a0*/  MOV R61, R55 ;  /* 0x00000037003d7202 */ /* 0x000fe20000000f00 */
[----:B-1----:R-:W-:Y:S02]  /*37b0*/  @P2 IMAD.WIDE.U32 R18, R2, 0x10, R26 ;  /* 0x0000001002122825 */ /* 0x002fe400078e001a */
[----:B--2---:R1:W-:Y:S02]  /*37c0*/  @P1 STL.64 [R1+0x210], R64 ;  /* 0x0002104001001387 */ /* 0x0043e40000100a00 */
[----:B---3--:R-:W-:-:S02]  /*37d0*/  IMAD.MOV.U32 R59, RZ, RZ, R36 ;  /* 0x000000ffff3b7224 */ /* 0x008fc400078e0024 */
[----:B------:R-:W-:Y:S01]  /*37e0*/  @P1 STL.64 [R1+0x218], R66 ;  /* 0x0002184201001387 */ /* 0x000fe20000100a00 */
[----:B------:R-:W-:-:S03]  /*37f0*/  MOV R60, R37 ;  /* 0x00000025003c7202 */ /* 0x000fc60000000f00 */
[----:B------:R-:W2:Y:S01]  /*3800*/  LDL R55, [R1+0x1a4] ;  /* 0x0001a40001377983 */ /* 0x000ea20000100800 */
[----:B-1----:R-:W-:Y:S01]  /*3810*/  MOV R64, R58 ;  /* 0x0000003a00407202 */ /* 0x002fe20000000f00 */
[----:B------:R-:W1:Y:S02]  /*3820*/  LDC.64 R26, c[0x0][0x3d8] ;  /* 0x0000f600ff1a7b82 */ /* 0x000e640000000a00 */
[----:B------:R-:W3:Y:S04]  /*3830*/  LDL R37, [R1+0x1a8] ;  /* 0x0001a80001257983 */ /* 0x000ee80000100800 */
[----:B------:R-:W2:Y:S04]  /*3840*/  LDL R36, [R1+0x1ac] ;  /* 0x0001ac0001247983 */ /* 0x000ea80000100800 */
[----:B------:R-:W2:Y:S04]  /*3850*/  LDL R56, [R1+0x1a0] ;  /* 0x0001a00001387983 */ /* 0x000ea80000100800 */
[----:B------:R0:W-:Y:S04]  /*3860*/  @P2 STL.64 [R1+0x200], R68 ;  /* 0x0002004401002387 */ /* 0x0001e80000100a00 */
[----:B------:R4:W-:Y:S01]  /*3870*/  @P2 STL.64 [R1+0x208], R70 ;  /* 0x0002084601002387 */ /* 0x0009e20000100a00 */
[----:B0-----:R-:W-:Y:S01]  /*3880*/  MOV R68, R64 ;  /* 0x0000004000447202 */ /* 0x001fe20000000f00 */
[----:B------:R-:W-:Y:S01]  /*3890*/  IMAD.MOV.U32 R69, RZ, RZ, R63 ;  /* 0x000000ffff457224 */ /* 0x000fe200078e003f */
[----:B----4-:R-:W-:-:S02]  /*38a0*/  MOV R70, R62 ;  /* 0x0000003e00467202 */ /* 0x010fc40000000f00 */
[----:B------:R-:W-:-:S06]  /*38b0*/  MOV R71, R61 ;  /* 0x0000003d00477202 */ /* 0x000fcc0000000f00 */
[----:B------:R0:W4:Y:S01]  /*38c0*/  @P2 LDG.E.128 R68, desc[UR6][R18.64] ;  /* 0x0000000612442981 */ /* 0x000122000c1e1d00 */
[----:B------:R-:W-:Y:S02]  /*38d0*/  MOV R57, R34 ;  /* 0x0000002200397202 */ /* 0x000fe40000000f00 */
        /* <DEDUP_REMOVED lines=10> */
[----:B------:R-:W-:-:S02]  /*3980*/  MOV R57, R50 ;  /* 0x0000003200397202 */ /* 0x000fc40000000f00 */
[----:B------:R-:W-:Y:S01]  /*3990*/  MOV R53, R49 ;  /* 0x0000003100357202 */ /* 0x000fe20000000f00 */
[----:B------:R-:W-:Y:S01]  /*39a0*/  IMAD.MOV.U32 R49, RZ, RZ, R45 ;  /* 0x000000ffff317224 */ /* 0x000fe200078e002d */
[----:B------:R-:W-:Y:S01]  /*39b0*/  MOV R50, R47 ;  /* 0x0000002f00327202 */ /* 0x000fe20000000f00 */
[----:B------:R-:W3:Y:S01]  /*39c0*/  LDL R45, [R1+0x1b4] ;  /* 0x0001b400012d7983 */ /* 0x000ee20000100800 */
[----:B------:R-:W-:Y:S01]  /*39d0*/  MOV R54, R46 ;  /* 0x0000002e00367202 */ /* 0x000fe20000000f00 */
[----:B------:R-:W-:Y:S01]  /*39e0*/  IMAD.MOV.U32 R46, RZ, RZ, R42 ;  /* 0x000000ffff2e7224 */ /* 0x000fe200078e002a */
[----:B------:R-:W-:Y:S01]  /*39f0*/  @P2 IADD3 R2, PT, PT, R2, 0x20, RZ ;  /* 0x0000002002022810 */ /* 0x000fe20007ffe0ff */
[----:B------:R-:W2:Y:S01]  /*3a00*/  LDL R42, [R1+0x1b0] ;  /* 0x0001b000012a7983 */ /* 0x000ea20000100800 */
[----:B------:R-:W-:Y:S01]  /*3a10*/  MOV R48, R44 ;  /* 0x0000002c00307202 */ /* 0x000fe20000000f00 */
[----:B0-----:R-:W0:Y:S01]  /*3a20*/  LDC.64 R18, c[0x0][0x3d0] ;  /* 0x0000f400ff127b82 */ /* 0x001e220000000a00 */
[----:B------:R-:W-:Y:S01]  /*3a30*/  MOV R47, R43 ;  /* 0x0000002b002f7202 */ /* 0x000fe20000000f00 */
[----:B------:R-:W2:Y:S04]  /*3a40*/  LDL R44, [R1+0x1b8] ;  /* 0x0001b800012c7983 */ /* 0x000ea80000100800 */
[----:B------:R-:W3:Y:S01]  /*3a50*/  LDL R43, [R1+0x1bc] ;  /* 0x0001bc00012b7983 */ /* 0x000ee20000100800 */
[----:B------:R-:W-:-:S03]  /*3a60*/  @P4 IMAD.WIDE.U32 R20, R2, 0x10, R20 ;  /* 0x0000001002144825 */ /* 0x000fc600078e0014 */
[----:B----4-:R4:W-:Y:S04]  /*3a70*/  @P2 STL.64 [R1+0x1f0], R68 ;  /* 0x0001f04401002387 */ /* 0x0109e80000100a00 */
[----:B------:R1:W-:Y:S01]  /*3a80*/  @P2 STL.64 [R1+0x1f8], R70 ;  /* 0x0001f84601002387 */ /* 0x0003e20000100a00 */
[----:B----4-:R-:W-:Y:S02]  /*3a90*/  MOV R68, R64 ;  /* 0x0000004000447202 */ /* 0x010fe40000000f00 */
[----:B------:R-:W-:Y:S01]  /*3aa0*/  MOV R69, R63 ;  /* 0x0000003f00457202 */ /* 0x000fe20000000f00 */
[----:B-1----:R-:W-:Y:S01]  /*3ab0*/  IMAD.MOV.U32 R70, RZ, RZ, R62 ;  /* 0x000000ffff467224 */ /* 0x002fe200078e003e */
        /* <DEDUP_REMOVED lines=13> */
[----:B--2---:R-:W-:-:S02]  /*3b90*/  MOV R48, R44 ;  /* 0x0000002c00307202 */ /* 0x004fc40000000f00 */
[----:B------:R-:W-:Y:S01]  /*3ba0*/  MOV R46, R42 ;  /* 0x0000002a002e7202 */ /* 0x000fe20000000f00 */
[----:B------:R-:W2:Y:S04]  /*3bb0*/  LDL R45, [R1+0xd4] ;  /* 0x0000d400012d7983 */ /* 0x000ea80000100800 */
[----:B------:R-:W3:Y:S04]  /*3bc0*/  LDL R42, [R1+0xd0] ;  /* 0x0000d000012a7983 */ /* 0x000ee80000100800 */
[----:B------:R-:W2:Y:S01]  /*3bd0*/  LDL R44, [R1+0xd8] ;  /* 0x0000d800012c7983 */ /* 0x000ea20000100800 */
[----:B------:R-:W-:-:S03]  /*3be0*/  @P4 IMAD.WIDE.U32 R12, R2, 0x10, R10 ;  /* 0x00000010020c4825 */ /* 0x000fc600078e000a */
[----:B----4-:R1:W-:Y:S04]  /*3bf0*/  @P4 STL.64 [R1+0x1e0], R68 ;  /* 0x0001e04401004387 */ /* 0x0103e80000100a00 */
[----:B------:R4:W-:Y:S01]  /*3c00*/  @P4 STL.64 [R1+0x1e8], R70 ;  /* 0x0001e84601004387 */ /* 0x0009e20000100a00 */
[----:B-1----:R-:W-:Y:S01]  /*3c10*/  MOV R68, R64 ;  /* 0x0000004000447202 */ /* 0x002fe20000000f00 */
[----:B------:R-:W-:Y:S01]  /*3c20*/  IMAD.MOV.U32 R69, RZ, RZ, R63 ;  /* 0x000000ffff457224 */ /* 0x000fe200078e003f */
[----:B----4-:R-:W-:Y:S02]  /*3c30*/  MOV R70, R62 ;  /* 0x0000003e00467202 */ /* 0x010fe40000000f00 */
[----:B------:R-:W-:-:S06]  /*3c40*/  MOV R71, R61 ;  /* 0x0000003d00477202 */ /* 0x000fcc0000000f00 */
[----:B------:R1:W4:Y:S01]  /*3c50*/  @P4 LDG.E.128 R68, desc[UR6][R12.64] ;  /* 0x000000060c444981 */ /* 0x000322000c1e1d00 */
[----:B------:R-:W-:Y:S01]  /*3c60*/  IMAD.MOV.U32 R63, RZ, RZ, R60 ;  /* 0x000000ffff3f7224 */ /* 0x000fe200078e003c */
[----:B------:R-:W-:Y:S01]  /*3c70*/  MOV R62, R59 ;  /* 0x0000003b003e7202 */ /* 0x000fe20000000f00 */
[----:B------:R-:W-:Y:S01]  /*3c80*/  IMAD.MOV.U32 R64, RZ, RZ, R57 ;  /* 0x000000ffff407224 */ /* 0x000fe200078e0039 */
[----:B------:R-:W-:Y:S01]  /*3c90*/  MOV R61, R58 ;  /* 0x0000003a003d7202 */ /* 0x000fe20000000f00 */
[C---:B------:R-:W-:Y:S01]  /*3ca0*/  @P4 IMAD.WIDE.U32 R10, R2.reuse, 0x10, R4 ;  /* 0x00000010020a4825 */ /* 0x040fe200078e0004 */
[----:B------:R-:W-:Y:S02]  /*3cb0*/  MOV R59, R49 ;  /* 0x00000031003b7202 */ /* 0x000fe40000000f00 */
[----:B------:R-:W-:Y:S01]  /*3cc0*/  MOV R58, R48 ;  /* 0x00000030003a7202 */ /* 0x000fe20000000f00 */
[----:B------:R-:W-:Y:S01]  /*3cd0*/  IMAD.MOV.U32 R57, RZ, RZ, R47 ;  /* 0x000000ffff397224 */ /* 0x000fe200078e002f */
[----:B------:R-:W-:Y:S01]  /*3ce0*/  MOV R60, R46 ;  /* 0x0000002e003c7202 */ /* 0x000fe20000000f00 */
[----:B------:R-:W3:Y:S01]  /*3cf0*/  LDL R47, [R1+0x158] ;  /* 0x00015800012f7983 */ /* 0x000ee20000100800 */
[----:B------:R-:W-:-:S03]  /*3d00*/  @P4 IADD3 R2, PT, PT, R2, 0x20, RZ ;  /* 0x0000002002024810 */ /* 0x000fc60007ffe0ff */
[----:B------:R-:W2:Y:S04]  /*3d10*/  LDL R46, [R1+0x15c] ;  /* 0x00015c00012e7983 */ /* 0x000ea80000100800 */
[----:B------:R-:W3:Y:S04]  /*3d20*/  LDL R49, [R1+0x150] ;  /* 0x0001500001317983 */ /* 0x000ee80000100800 */
[----:B------:R-:W2:Y:S01]  /*3d30*/  LDL R48, [R1+0x154] ;  /* 0x0001540001307983 */ /* 0x000ea20000100800 */
[----:B-1----:R-:W-:Y:S01]  /*3d40*/  @P6 IMAD.WIDE.U32 R12, R2, 0x10, R24 ;  /* 0x00000010020c6825 */ /* 0x002fe200078e0018 */
[----:B------:R-:W-:Y:S01]  /*3d50*/  MOV R66, R60 ;  /* 0x0000003c00427202 */ /* 0x000fe20000000f00 */
[----:B------:R-:W1:Y:S01]  /*3d60*/  LDC.64 R24, c[0x0][0x3d0] ;  /* 0x0000f400ff187b82 */ /* 0x000e620000000a00 */
[----:B------:R-:W-:Y:S01]  /*3d70*/  ISETP.GE.U32.AND P1, PT, R0, 0x160, PT ;  /* 0x000001600000780c */ /* 0x000fe20003f26070 */
[----:B------:R-:W5:Y:S04]  /*3d80*/  @P4 LDG.E.128 R132, desc[UR6][R10.64] ;  /* 0x000000060a844981 */ /* 0x000f68000c1e1d00 */
[----:B----4-:R4:W-:Y:S01]  /*3d90*/  @P4 STL.64 [R1+0x1d0], R68 ;  /* 0x0001d04401004387 */ /* 0x0109e20000100a00 */
[----:B------:R-:W-:Y:S01]  /*3da0*/  MOV R65, R59 ;  /* 0x0000003b00417202 */ /* 0x000fe20000000f00 */
[C---:B------:R-:W-:Y:S01]  /*3db0*/  @P6 IMAD.WIDE.U32 R16, R2.reuse, 0x10, R34 ;  /* 0x0000001002106825 */ /* 0x040fe200078e0022 */
[----:B------:R-:W-:Y:S01]  /*3dc0*/  MOV R60, R37 ;  /* 0x00000025003c7202 */ /* 0x000fe20000000f00 */
[----:B------:R0:W-:Y:S04]  /*3dd0*/  @P4 STL.64 [R1+0x1d8], R70 ;  /* 0x0001d84601004387 */ /* 0x0001e80000100a00 */
[----:B------:R-:W1:Y:S01]  /*3de0*/  @P1 LDC.64 R20, c[0x0][0x440] ;  /* 0x00011000ff141b82 */ /* 0x000e620000000a00 */
[----:B----4-:R-:W-:Y:S01]  /*3df0*/  IMAD.MOV.U32 R68, RZ, RZ, R64 ;  /* 0x000000ffff447224 */ /* 0x010fe200078e0040 */
[----:B------:R-:W-:Y:S01]  /*3e00*/  MOV R69, R63 ;  /* 0x0000003f00457202 */ /* 0x000fe20000000f00 */
[----:B------:R-:W-:Y:S01]  /*3e10*/  @P6 IMAD.WIDE.U32 R4, R2, 0x10, R6 ;  /* 0x0000001002046825 */ /* 0x000fe200078e0006 */
[----:B------:R-:W-:-:S04]  /*3e20*/  MOV R59, R36 ;  /* 0x00000024003b7202 */ /* 0x000fc80000000f00 */
[----:B------:R-:W4:Y:S01]  /*3e30*/  LDC.64 R34, c[0x0][0x3d0] ;  /* 0x0000f400ff227b82 */ /* 0x000f220000000a00 */
[----:B0-----:R-:W-:Y:S01]  /*3e40*/  MOV R70, R62 ;  /* 0x0000003e00467202 */ /* 0x001fe20000000f00 */
[----:B------:R-:W-:Y:S01]  /*3e50*/  IMAD.MOV.U32 R71, RZ, RZ, R61 ;  /* 0x000000ffff477224 */ /* 0x000fe200078e003d */
[----:B------:R-:W-:Y:S01]  /*3e60*/  MOV R63, R57 ;  /* 0x00000039003f7202 */ /* 0x000fe20000000f00 */
[----:B------:R-:W-:Y:S01]  /*3e70*/  IMAD.MOV.U32 R64, RZ, RZ, R58 ;  /* 0x000000ffff407224 */ /* 0x000fe200078e003a */
[----:B------:R-:W-:Y:S01]  /*3e80*/  MOV R62, R56 ;  /* 0x00000038003e7202 */ /* 0x000fe20000000f00 */
[----:B------:R-:W-:Y:S01]  /*3e90*/  IMAD.MOV.U32 R61, RZ, RZ, R55 ;  /* 0x000000ffff3d7224 */ /* 0x000fe200078e0037 */
[----:B------:R-:W3:Y:S01]  /*3ea0*/  LDL R58, [R1+0x190] ;  /* 0x00019000013a7983 */ /* 0x000ee20000100800 */
[----:B------:R-:W-:Y:S01]  /*3eb0*/  @P6 VIADD R2, R2, 0x20 ;  /* 0x0000002002026836 */ /* 0x000fe20000000000 */
[----:B------:R-:W-:Y:S01]  /*3ec0*/  ISETP.GE.U32.AND P2, PT, R0, 0x180, PT ;  /* 0x000001800000780c */ /* 0x000fe20003f46070 */
[----:B------:R-:W0:Y:S01]  /*3ed0*/  LDC.64 R36, c[0x0][0x3d8] ;  /* 0x0000f600ff247b82 */ /* 0x000e220000000a00 */
[----:B------:R-:W2:Y:S04]  /*3ee0*/  @P6 LDG.E.128 R68, desc[UR6][R12.64] ;  /* 0x000000060c446981 */ /* 0x000ea8000c1e1d00 */
[----:B------:R-:W4:Y:S04]  /*3ef0*/  LDL R57, [R1+0x194] ;  /* 0x0001940001397983 */ /* 0x000f280000100800 */
[----:B------:R-:W4:Y:S04]  /*3f00*/  LDL R56, [R1+0x198] ;  /* 0x0001980001387983 */ /* 0x000f280000100800 */
[----:B------:R-:W4:Y:S01]  /*3f10*/  LDL R55, [R1+0x19c] ;  /* 0x00019c0001377983 */ /* 0x000f220000100800 */
[----:B------:R-:W-:Y:S01]  /*3f20*/  @P0 IMAD.WIDE.U32 R18, R2, 0x10, R18 ;  /* 0x0000001002120825 */ /* 0x000fe200078e0012 */
[----:B------:R-:W0:Y:S01]  /*3f30*/  @P2 LDC.64 R6, c[0x0][0x440] ;  /* 0x00011000ff062b82 */ /* 0x000e220000000a00 */
[----:B------:R-:W-:Y:S01]  /*3f40*/  ISETP.GE.U32.AND P3, PT, R0, 0x1a0, PT ;  /* 0x000001a00000780c */ /* 0x000fe20003f66070 */
[----:B------:R1:W5:Y:S01]  /*3f50*/  @P6 LDG.E.128 R136, desc[UR6][R4.64] ;  /* 0x0000000604886981 */ /* 0x000362000c1e1d00 */
[----:B------:R-:W-:-:S05]  /*3f60*/  @P0 IMAD.WIDE.U32 R14, R2, 0x10, R14 ;  /* 0x00000010020e0825 */ /* 0x000fca00078e000e */
[----:B------:R-:W5:Y:S06]  /*3f70*/  @P0 LDG.E.128 R140, desc[UR6][R14.64] ;  /* 0x000000060e8c0981 */ /* 0x000f6c000c1e1d00 */
[----:B-1----:R-:W1:Y:S01]  /*3f80*/  @P3 LDC.64 R4, c[0x0][0x440] ;  /* 0x00011000ff043b82 */ /* 0x002e620000000a00 */
[----:B--2---:R2:W-:Y:S04]  /*3f90*/  @P6 STL.64 [R1+0x1c0], R68 ;  /* 0x0001c04401006387 */ /* 0x0045e80000100a00 */
[----:B------:R0:W-:Y:S01]  /*3fa0*/  @P6 STL.64 [R1+0x1c8], R70 ;  /* 0x0001c84601006387 */ /* 0x0001e20000100a00 */
[----:B--2---:R-:W-:-:S02]  /*3fb0*/  MOV R68, R66 ;  /* 0x0000004200447202 */ /* 0x004fc40000000f00 */
[----:B------:R-:W-:Y:S01]  /*3fc0*/  MOV R69, R65 ;  /* 0x0000004100457202 */ /* 0x000fe20000000f00 */
[----:B0-----:R-:W-:Y:S01]  /*3fd0*/  IMAD.MOV.U32 R70, RZ, RZ, R64 ;  /* 0x000000ffff467224 */ /* 0x001fe200078e0040 */
[----:B------:R-:W-:-:S06]  /*3fe0*/  MOV R71, R63 ;  /* 0x0000003f00477202 */ /* 0x000fcc0000000f00 */
[----:B------:R-:W2:Y:S01]  /*3ff0*/  @P6 LDG.E.128 R68, desc[UR6][R16.64] ;  /* 0x0000000610446981 */ /* 0x000ea2000c1e1d00 */
[----:B------:R-:W-:Y:S01]  /*4000*/  MOV R66, R62 ;  /* 0x0000003e00427202 */ /* 0x000fe20000000f00 */
[----:B------:R-:W-:Y:S01]  /*4010*/  IMAD.MOV.U32 R65, RZ, RZ, R61 ;  /* 0x000000ffff417224 */ /* 0x000fe200078e003d */
[----:B------:R-:W-:Y:S01]  /*4020*/  MOV R64, R60 ;  /* 0x0000003c00407202 */ /* 0x000fe20000000f00 */
[----:B---3--:R-:W-:Y:S01]  /*4030*/  IMAD.MOV.U32 R62, RZ, RZ, R58 ;  /* 0x000000ffff3e7224 */ /* 0x008fe200078e003a */
[----:B------:R-:W-:Y:S01]  /*4040*/  MOV R63, R59 ;  /* 0x0000003b003f7202 */ /* 0x000fe20000000f00 */
[----:B----4-:R-:W-:Y:S01]  /*4050*/  IMAD.MOV.U32 R59, RZ, RZ, R55 ;  /* 0x000000ffff3b7224 */ /* 0x010fe200078e0037 */
        /* <DEDUP_REMOVED lines=27> */
[----:B----4-:R-:W-:-:S02]  /*4210*/  MOV R58, R54 ;  /* 0x00000036003a7202 */ /* 0x010fc40000000f00 */
[----:B------:R-:W-:Y:S01]  /*4220*/  MOV R56, R51 ;  /* 0x0000003300387202 */ /* 0x000fe20000000f00 */
[----:B------:R-:W4:Y:S01]  /*4230*/  LDL R54, [R1+0x160] ;  /* 0x0001600001367983 */ /* 0x000f220000100800 */
[----:B------:R-:W-:-:S03]  /*4240*/  MOV R55, R50 ;  /* 0x0000003200377202 */ /* 0x000fc60000000f00 */
[----:B------:R-:W4:Y:S04]  /*4250*/  LDL R51, [R1+0x168] ;  /* 0x0001680001337983 */ /* 0x000f280000100800 */
[----:B------:R-:W4:Y:S01]  /*4260*/  LDL R50, [R1+0x16c] ;  /* 0x00016c0001327983 */ /* 0x000f220000100800 */
[----:B------:R-:W-:Y:S01]  /*4270*/  @P0 IMAD.WIDE.U32 R16, R2, 0x10, R22 ;  /* 0x0000001002100825 */ /* 0x000fe200078e0016 */
[----:B------:R-:W-:Y:S01]  /*4280*/  ISETP.GE.U32.AND P4, PT, R0, 0x1c0, PT ;  /* 0x000001c00000780c */ /* 0x000fe20003f86070 */
[----:B------:R-:W0:Y:S01]  /*4290*/  LDC.64 R22, c[0x0][0x3d8] ;  /* 0x0000f600ff167b82 */ /* 0x000e220000000a00 */
        /* <DEDUP_REMOVED lines=15> */
[----:B------:R-:W-:-:S02]  /*4390*/  MOV R59, R55 ;  /* 0x00000037003b7202 */ /* 0x000fc40000000f00 */
[----:B----4-:R-:W-:Y:S01]  /*43a0*/  MOV R58, R54 ;  /* 0x00000036003a7202 */ /* 0x010fe20000000f00 */
[----:B------:R-:W-:Y:S01]  /*43b0*/  IMAD.MOV.U32 R54, RZ, RZ, R49 ;  /* 0x000000ffff367224 */ /* 0x000fe200078e0031 */
[----:B------:R-:W-:Y:S01]  /*43c0*/  MOV R56, R51 ;  /* 0x0000003300387202 */ /* 0x000fe20000000f00 */
[----:B------:R-:W-:Y:S01]  /*43d0*/  @P0 VIADD R2, R2, 0x20 ;  /* 0x0000002002020836 */ /* 0x000fe20000000000 */
[----:B------:R-:W-:Y:S01]  /*43e0*/  MOV R55, R50 ;  /* 0x0000003200377202 */ /* 0x000fe20000000f00 */
[----:B------:R-:W-:Y:S01]  /*43f0*/  IMAD.MOV.U32 R50, RZ, RZ, R46 ;  /* 0x000000ffff327224 */ /* 0x000fe200078e002e */
[----:B------:R-:W-:Y:S01]  /*4400*/  MOV R53, R48 ;  /* 0x0000003000357202 */ /* 0x000fe20000000f00 */
[----:B------:R-:W3:Y:S01]  /*4410*/  LDL R46, [R1+0x100] ;  /* 0x00010000012e7983 */ /* 0x000ee20000100800 */
[----:B------:R-:W-:-:S03]  /*4420*/  MOV R51, R47 ;  /* 0x0000002f00337202 */ /* 0x000fc60000000f00 */
[----:B------:R-:W4:Y:S04]  /*4430*/  LDL R48, [R1+0x108] ;  /* 0x0001080001307983 */ /* 0x000f280000100800 */
[----:B------:R-:W3:Y:S04]  /*4440*/  LDL R47, [R1+0x10c] ;  /* 0x00010c00012f7983 */ /* 0x000ee80000100800 */
[----:B------:R-:W4:Y:S01]  /*4450*/  LDL R49, [R1+0x104] ;  /* 0x0001040001317983 */ /* 0x000f220000100800 */
[----:B------:R-:W-:Y:S01]  /*4460*/  @P1 IMAD.WIDE.U32 R10, R2, 0x10, R32 ;  /* 0x00000010020a1825 */ /* 0x000fe200078e0020 */
[----:B------:R-:W-:Y:S01]  /*4470*/  ISETP.GE.U32.AND P6, PT, R0, 0x1e0, PT ;  /* 0x000001e00000780c */ /* 0x000fe20003fc6070 */
[----:B------:R-:W1:Y:S01]  /*4480*/  LDC.64 R32, c[0x0][0x3d0] ;  /* 0x0000f400ff207b82 */ /* 0x000e620000000a00 */
[----:B--2---:R2:W-:Y:S04]  /*4490*/  @P0 STL.64 [R1+0x190], R68 ;  /* 0x0001904401000387 */ /* 0x0045e80000100a00 */
[----:B------:R0:W-:Y:S01]  /*44a0*/  @P0 STL.64 [R1+0x198], R70 ;  /* 0x0001984601000387 */ /* 0x0001e20000100a00 */
[----:B--2---:R-:W-:-:S02]  /*44b0*/  MOV R68, R66 ;  /* 0x0000004200447202 */ /* 0x004fc40000000f00 */
[----:B------:R-:W-:Y:S01]  /*44c0*/  MOV R69, R65 ;  /* 0x0000004100457202 */ /* 0x000fe20000000f00 */
[----:B0-----:R-:W-:Y:S01]  /*44d0*/  IMAD.MOV.U32 R70, RZ, RZ, R64 ;  /* 0x000000ffff467224 */ /* 0x001fe200078e0040 */
[----:B------:R-:W-:-:S06]  /*44e0*/  MOV R71, R63 ;  /* 0x0000003f00477202 */ /* 0x000fcc0000000f00 */
[----:B------:R0:W2:Y:S01]  /*44f0*/  @P1 LDG.E.128 R68, desc[UR6][R10.64] ;  /* 0x000000060a441981 */ /* 0x0000a2000c1e1d00 */
[----:B------:R-:W-:Y:S02]  /*4500*/  MOV R64, R60 ;  /* 0x0000003c00407202 */ /* 0x000fe40000000f00 */
        /* <DEDUP_REMOVED lines=8> */
[----:B0-----:R-:W0:Y:S01]  /*4590*/  LDC.64 R10, c[0x0][0x3d0] ;  /* 0x0000f400ff0a7b82 */ /* 0x001e220000000a00 */
[----:B------:R-:W4:Y:S01]  /*45a0*/  LDL R50, [R1+0x14c] ;  /* 0x00014c0001327983 */ /* 0x000f220000100800 */
[----:B------:R-:W-:Y:S01]  /*45b0*/  IMAD.MOV.U32 R62, RZ, RZ, R58 ;  /* 0x000000ffff3e7224 */ /* 0x000fe200078e003a */
[----:B------:R-:W-:-:S02]  /*45c0*/  MOV R61, R57 ;  /* 0x00000039003d7202 */ /* 0x000fc40000000f00 */
[----:B------:R-:W-:Y:S02]  /*45d0*/  MOV R58, R54 ;  /* 0x00000036003a7202 */ /* 0x000fe40000000f00 */
[----:B------:R-:W-:Y:S01]  /*45e0*/  MOV R57, R53 ;  /* 0x0000003500397202 */ /* 0x000fe20000000f00 */
[----:B------:R-:W4:Y:S04]  /*45f0*/  LDL R54, [R1+0x140] ;  /* 0x0001400001367983 */ /* 0x000f280000100800 */
[----:B------:R-:W4:Y:S01]  /*4600*/  LDL R53, [R1+0x144] ;  /* 0x0001440001357983 */ /* 0x000f220000100800 */
[----:B------:R-:W-:Y:S02]  /*4610*/  @P1 IMAD.WIDE.U32 R12, R2, 0x10, R30 ;  /* 0x00000010020c1825 */ /* 0x000fe400078e001e */
[----:B------:R-:W1:Y:S01]  /*4620*/  LDC.64 R30, c[0x0][0x3d8] ;  /* 0x0000f600ff1e7b82 */ /* 0x000e620000000a00 */
[----:B--2---:R2:W-:Y:S04]  /*4630*/  @P1 STL.64 [R1+0x180], R68 ;  /* 0x0001804401001387 */ /* 0x0045e80000100a00 */
[----:B------:R0:W-:Y:S01]  /*4640*/  @P1 STL.64 [R1+0x188], R70 ;  /* 0x0001884601001387 */ /* 0x0001e20000100a00 */
[----:B--2---:R-:W-:Y:S01]  /*4650*/  MOV R68, R66 ;  /* 0x0000004200447202 */ /* 0x004fe20000000f00 */
[----:B------:R-:W-:Y:S01]  /*4660*/  IMAD.MOV.U32 R69, RZ, RZ, R65 ;  /* 0x000000ffff457224 */ /* 0x000fe200078e0041 */
[----:B0-----:R-:W-:-:S02]  /*4670*/  MOV R70, R64 ;  /* 0x0000004000467202 */ /* 0x001fc40000000f00 */
[----:B------:R-:W-:-:S06]  /*4680*/  MOV R71, R63 ;  /* 0x0000003f00477202 */ /* 0x000fcc0000000f00 */
[----:B------:R-:W2:Y:S01]  /*4690*/  @P1 LDG.E.128 R68, desc[UR6][R12.64] ;  /* 0x000000060c441981 */ /* 0x000ea2000c1e1d00 */
[----:B------:R-:W-:Y:S01]  /*46a0*/  MOV R64, R60 ;  /* 0x0000003c00407202 */ /* 0x000fe20000000f00 */
[----:B------:R-:W-:Y:S01]  /*46b0*/  IMAD.MOV.U32 R63, RZ, RZ, R59 ;  /* 0x000000ffff3f7224 */ /* 0x000fe200078e003b */
[----:B------:R-:W-:Y:S01]  /*46c0*/  MOV R59, R55 ;  /* 0x00000037003b7202 */ /* 0x000fe20000000f00 */
[----:B------:R-:W-:Y:S01]  /*46d0*/  IMAD.MOV.U32 R60, RZ, RZ, R56 ;  /* 0x000000ffff3c7224 */ /* 0x000fe200078e0038 */
[----:B---3--:R-:W-:Y:S02]  /*46e0*/  MOV R56, R51 ;  /* 0x0000003300387202 */ /* 0x008fe40000000f00 */
[----:B----4-:R-:W-:Y:S01]  /*46f0*/  MOV R55, R50 ;  /* 0x0000003200377202 */ /* 0x010fe20000000f00 */
[----:B------:R-:W3:Y:S04]  /*4700*/  LDL R51, [R1+0x138] ;  /* 0x0001380001337983 */ /* 0x000ee80000100800 */
[----:B------:R-:W4:Y:S01]  /*4710*/  LDL R50, [R1+0x13c] ;  /* 0x00013c0001327983 */ /* 0x000f220000100800 */
[----:B------:R-:W-:Y:S01]  /*4720*/  IMAD.MOV.U32 R66, RZ, RZ, R62 ;  /* 0x000000ffff427224 */ /* 0x000fe200078e003e */
[----:B------:R-:W-:Y:S01]  /*4730*/  MOV R65, R61 ;  /* 0x0000003d00417202 */ /* 0x000fe20000000f00 */
[----:B------:R-:W-:Y:S01]  /*4740*/  @P1 IMAD.WIDE.U32 R20, R2, 0x10, R20 ;  /* 0x0000001002141825 */ /* 0x000fe200078e0014 */
[----:B------:R-:W-:-:S02]  /*4750*/  MOV R62, R58 ;  /* 0x0000003a003e7202 */ /* 0x000fc40000000f00 */
[----:B------:R-:W-:Y:S01]  /*4760*/  MOV R61, R57 ;  /* 0x00000039003d7202 */ /* 0x000fe20000000f00 */
[----:B------:R-:W-:Y:S01]  /*4770*/  IMAD.MOV.U32 R57, RZ, RZ, R53 ;  /* 0x000000ffff397224 */ /* 0x000fe200078e0035 */
[----:B------:R-:W-:Y:S01]  /*4780*/  @P1 IADD3 R2, PT, PT, R2, 0x20, RZ ;  /* 0x0000002002021810 */ /* 0x000fe20007ffe0ff */
[----:B------:R-:W3:Y:S01]  /*4790*/  LDL R53, [R1+0x134] ;  /* 0x0001340001357983 */ /* 0x000ee20000100800 */
[----:B------:R-:W-:-:S03]  /*47a0*/  MOV R58, R54 ;  /* 0x00000036003a7202 */ /* 0x000fc60000000f00 */
[----:B------:R-:W3:Y:S01]  /*47b0*/  LDL R54, [R1+0x130] ;  /* 0x0001300001367983 */ /* 0x000ee20000100800 */
[----:B------:R-:W-:Y:S02]  /*47c0*/  @P2 IMAD.WIDE.U32 R14, R2, 0x10, R28 ;  /* 0x00000010020e2825 */ /* 0x000fe400078e001c */
[----:B------:R-:W0:Y:S01]  /*47d0*/  LDC.64 R28, c[0x0][0x3d0] ;  /* 0x0000f400ff1c7b82 */ /* 0x000e220000000a00 */
[----:B------:R1:W5:Y:S04]  /*47e0*/  @P1 LDG.E.128 R144, desc[UR6][R20.64] ;  /* 0x0000000614901981 */ /* 0x000368000c1e1d00 */
[----:B--2---:R2:W-:Y:S04]  /*47f0*/  @P1 STL.64 [R1+0x170], R68 ;  /* 0x0001704401001387 */ /* 0x0045e80000100a00 */
[----:B------:R1:W-:Y:S01]  /*4800*/  @P1 STL.64 [R1+0x178], R70 ;  /* 0x0001784601001387 */ /* 0x0003e20000100a00 */
[----:B--2---:R-:W-:Y:S01]  /*4810*/  IMAD.MOV.U32 R68, RZ, RZ, R66 ;  /* 0x000000ffff447224 */ /* 0x004fe200078e0042 */
[----:B------:R-:W-:-:S02]  /*4820*/  MOV R69, R65 ;  /* 0x0000004100457202 */ /* 0x000fc40000000f00 */
[----:B-1----:R-:W-:Y:S01]  /*4830*/  MOV R70, R64 ;  /* 0x0000004000467202 */ /* 0x002fe20000000f00 */
[----:B------:R-:W-:-:S06]  /*4840*/  IMAD.MOV.U32 R71, RZ, RZ, R63 ;  /* 0x000000ffff477224 */ /* 0x000fcc00078e003f */
[----:B------:R-:W2:Y:S01]  /*4850*/  @P2 LDG.E.128 R68, desc[UR6][R14.64] ;  /* 0x000000060e442981 */ /* 0x000ea2000c1e1d00 */
[----:B------:R-:W-:Y:S01]  /*4860*/  IMAD.MOV.U32 R64, RZ, RZ, R60 ;  /* 0x000000ffff407224 */ /* 0x000fe200078e003c */
[----:B------:R-:W-:Y:S02]  /*4870*/  MOV R63, R59 ;  /* 0x0000003b003f7202 */ /* 0x000fe40000000f00 */
[----:B------:R-:W-:Y:S02]  /*4880*/  MOV R60, R56 ;  /* 0x00000038003c7202 */ /* 0x000fe40000000f00 */
[----:B------:R-:W-:Y:S01]  /*4890*/  MOV R59, R55 ;  /* 0x00000037003b7202 */ /* 0x000fe20000000f00 */
[----:B----4-:R-:W-:Y:S01]  /*48a0*/  IMAD.MOV.U32 R55, RZ, RZ, R50 ;  /* 0x000000ffff377224 */ /* 0x010fe200078e0032 */
[----:B---3--:R-:W-:Y:S01]  /*48b0*/  MOV R56, R51 ;  /* 0x0000003300387202 */ /* 0x008fe20000000f00 */
[----:B------:R-:W3:Y:S04]  /*48c0*/  LDL R50, [R1+0xe4] ;  /* 0x0000e40001327983 */ /* 0x000ee80000100800 */
[----:B------:R-:W4:Y:S01]  /*48d0*/  LDL R51, [R1+0xe0] ;  /* 0x0000e00001337983 */ /* 0x000f220000100800 */
[----:B------:R-:W-:-:S02]  /*48e0*/  MOV R66, R62 ;  /* 0x0000003e00427202 */ /* 0x000fc40000000f00 */
[----:B------:R-:W-:Y:S01]  /*48f0*/  MOV R65, R61 ;  /* 0x0000003d00417202 */ /* 0x000fe20000000f00 */
[----:B------:R-:W-:Y:S01]  /*4900*/  IMAD.MOV.U32 R61, RZ, RZ, R57 ;  /* 0x000000ffff3d7224 */ /* 0x000fe200078e0039 */
[----:B------:R-:W-:Y:S01]  /*4910*/  MOV R62, R58 ;  /* 0x0000003a003e7202 */ /* 0x000fe20000000f00 */
[----:B------:R-:W-:Y:S01]  /*4920*/  IMAD.MOV.U32 R58, RZ, RZ, R54 ;  /* 0x000000ffff3a7224 */ /* 0x000fe200078e0036 */
[----:B------:R-:W-:Y:S01]  /*4930*/  MOV R57, R53 ;  /* 0x0000003500397202 */ /* 0x000fe20000000f00 */
[----:B------:R-:W3:Y:S04]  /*4940*/  LDL R54, [R1+0xe8] ;  /* 0x0000e80001367983 */ /* 0x000ee80000100800 */
[----:B------:R-:W3:Y:S01]  /*4950*/  LDL R53, [R1+0xec] ;  /* 0x0000ec0001357983 */ /* 0x000ee20000100800 */
[----:B------:R-:W-:-:S04]  /*4960*/  @P2 IMAD.WIDE.U32 R16, R2, 0x10, R36 ;  /* 0x0000001002102825 */ /* 0x000fc800078e0024 */
[C---:B------:R-:W-:Y:S01]  /*4970*/  @P2 IMAD.WIDE.U32 R12, R2.reuse, 0x10, R6 ;  /* 0x00000010020c2825 */ /* 0x040fe200078e0006 */
[----:B--2---:R1:W-:Y:S01]  /*4980*/  @P2 STL.64 [R1+0x160], R68 ;  /* 0x0001604401002387 */ /* 0x0043e20000100a00 */
[----:B------:R-:W-:Y:S01]  /*4990*/  @P2 IADD3 R2, PT, PT, R2, 0x20, RZ ;  /* 0x0000002002022810 */ /* 0x000fe20007ffe0ff */
[----:B------:R-:W2:Y:S02]  /*49a0*/  LDC.64 R36, c[0x0][0x3d8] ;  /* 0x0000f600ff247b82 */ /* 0x000ea40000000a00 */
[----:B------:R0:W-:Y:S01]  /*49b0*/  @P2 STL.64 [R1+0x168], R70 ;  /* 0x0001684601002387 */ /* 0x0001e20000100a00 */
[C---:B------:R-:W-:Y:S02]  /*49c0*/  ISETP.GE.U32.AND P1, PT, R0.reuse, 0x200, PT ;  /* 0x000002000000780c */ /* 0x040fe40003f26070 */
[----:B------:R-:W-:Y:S01]  /*49d0*/  ISETP.GE.U32.AND P0, PT, R0, 0x220, PT ;  /* 0x000002200000780c */ /* 0x000fe20003f06070 */
[----:B------:R-:W5:Y:S02]  /*49e0*/  @P2 LDG.E.128 R148, desc[UR6][R12.64] ;  /* 0x000000060c942981 */ /* 0x000f64000c1e1d00 */
[----:B------:R-:W2:Y:S01]  /*49f0*/  @P6 LDC.64 R6, c[0x0][0x440] ;  /* 0x00011000ff066b82 */ /* 0x000ea20000000a00 */
[----:B-1----:R-:W-:-:S02]  /*4a00*/  MOV R68, R66 ;  /* 0x0000004200447202 */ /* 0x002fc40000000f00 */
[----:B------:R-:W-:Y:S01]  /*4a10*/  MOV R69, R65 ;  /* 0x0000004100457202 */ /* 0x000fe20000000f00 */
[----:B0-----:R-:W-:Y:S01]  /*4a20*/  IMAD.MOV.U32 R70, RZ, RZ, R64 ;  /* 0x000000ffff467224 */ /* 0x001fe200078e0040 */
[----:B------:R-:W-:Y:S01]  /*4a30*/  MOV R71, R63 ;  /* 0x0000003f00477202 */ /* 0x000fe20000000f00 */
[----:B------:R-:W-:Y:S01]  /*4a40*/  @P3 IMAD.WIDE.U32 R18, R2, 0x10, R24 ;  /* 0x0000001002123825 */ /* 0x000fe200078e0018 */
[----:B------:R-:W-:Y:S01]  /*4a50*/  MOV R64, R60 ;  /* 0x0000003c00407202 */ /* 0x000fe20000000f00 */
[----:B------:R-:W0:Y:S03]  /*4a60*/  @P1 LDC.64 R20, c[0x0][0x440] ;  /* 0x00011000ff141b82 */ /* 0x000e260000000a00 */
[----:B------:R1:W2:Y:S01]  /*4a70*/  @P2 LDG.E.128 R68, desc[UR6][R16.64] ;  /* 0x0000000610442981 */ /* 0x0002a2000c1e1d00 */
[----:B------:R-:W-:Y:S01]  /*4a80*/  MOV R63, R59 ;  /* 0x0000003b003f7202 */ /* 0x000fe20000000f00 */
[----:B------:R-:W-:Y:S01]  /*4a90*/  IMAD.MOV.U32 R59, RZ, RZ, R55 ;  /* 0x000000ffff3b7224 */ /* 0x000fe200078e0037 */
[----:B------:R-:W-:-:S02]  /*4aa0*/  MOV R60, R56 ;  /* 0x00000038003c7202 */ /* 0x000fc40000000f00 */
[----:B----4-:R-:W-:Y:S01]  /*4ab0*/  MOV R56, R51 ;  /* 0x0000003300387202 */ /* 0x010fe20000000f00 */
[----:B------:R-:W-:Y:S01]  /*4ac0*/  IMAD.MOV.U32 R65, RZ, RZ, R61 ;  /* 0x000000ffff417224 */ /* 0x000fe200078e003d */
[----:B---3--:R-:W-:Y:S01]  /*4ad0*/  MOV R55, R50 ;  /* 0x0000003200377202 */ /* 0x008fe20000000f00 */
[----:B------:R-:W3:Y:S01]  /*4ae0*/  LDL R51, [R1+0xf0] ;  /* 0x0000f00001337983 */ /* 0x000ee20000100800 */
[----:B------:R-:W-:Y:S01]  /*4af0*/  MOV R66, R62 ;  /* 0x0000003e00427202 */ /* 0x000fe20000000f00 */
[C---:B------:R-:W-:Y:S01]  /*4b00*/  @P3 IMAD.WIDE.U32 R14, R2.reuse, 0x10, R26 ;  /* 0x00000010020e3825 */ /* 0x040fe200078e001a */
[----:B------:R-:W-:Y:S01]  /*4b10*/  MOV R74, R54 ;  /* 0x00000036004a7202 */ /* 0x000fe20000000f00 */
[----:B------:R-:W4:Y:S01]  /*4b20*/  LDL R50, [R1+0xf4] ;  /* 0x0000f40001327983 */ /* 0x000f220000100800 */
[----:B------:R-:W-:Y:S01]  /*4b30*/  MOV R61, R57 ;  /* 0x00000039003d7202 */ /* 0x000fe20000000f00 */
[----:B------:R-:W-:Y:S01]  /*4b40*/  IMAD.MOV.U32 R62, RZ, RZ, R58 ;  /* 0x000000ffff3e7224 */ /* 0x000fe200078e003a */
[----:B------:R-:W-:Y:S01]  /*4b50*/  MOV R75, R53 ;  /* 0x00000035004b7202 */ /* 0x000fe20000000f00 */
[----:B------:R-:W4:Y:S01]  /*4b60*/  LDL R58, [R1+0xf8] ;  /* 0x0000f800013a7983 */ /* 0x000f220000100800 */
[C---:B------:R-:W-:Y:S01]  /*4b70*/  @P3 IMAD.WIDE.U32 R4, R2.reuse, 0x10, R4 ;  /* 0x0000001002043825 */ /* 0x040fe200078e0004 */
[----:B-1----:R-:W1:Y:S02]  /*4b80*/  @P4 LDC.64 R16, c[0x0][0x440] ;  /* 0x00011000ff104b82 */ /* 0x002e640000000a00 */
[----:B------:R-:W4:Y:S01]  /*4b90*/  LDL R57, [R1+0xfc] ;  /* 0x0000fc0001397983 */ /* 0x000f220000100800 */
[----:B------:R-:W-:-:S03]  /*4ba0*/  @P3 IADD3 R2, PT, PT, R2, 0x20, RZ ;  /* 0x0000002002023810 */ /* 0x000fc60007ffe0ff */
[----:B------:R0:W5:Y:S01]  /*4bb0*/  @P3 LDG.E.128 R152, desc[UR6][R4.64] ;  /* 0x0000000604983981 */ /* 0x000162000c1e1d00 */
[----:B------:R-:W-:Y:S01]  /*4bc0*/  IMAD.MOV.U32 R73, RZ, RZ, R55 ;  /* 0x000000ffff497224 */ /* 0x000fe200078e0037 */
[----:B------:R-:W1:Y:S08]  /*4bd0*/  @P0 LDC.64 R24, c[0x0][0x440] ;  /* 0x00011000ff180b82 */ /* 0x000e700000000a00 */
[----:B------:R-:W1:Y:S01]  /*4be0*/  LDC.64 R26, c[0x0][0x3d8] ;  /* 0x0000f600ff1a7b82 */ /* 0x000e620000000a00 */
[----:B--2---:R2:W-:Y:S04]  /*4bf0*/  @P2 STL.64 [R1+0x150], R68 ;  /* 0x0001504401002387 */ /* 0x0045e80000100a00 */
[----:B------:R0:W-:Y:S01]  /*4c00*/  @P2 STL.64 [R1+0x158], R70 ;  /* 0x0001584601002387 */ /* 0x0001e20000100a00 */
[----:B--2---:R-:W-:Y:S01]  /*4c10*/  IMAD.MOV.U32 R68, RZ, RZ, R66 ;  /* 0x000000ffff447224 */ /* 0x004fe200078e0042 */
[----:B------:R-:W-:-:S02]  /*4c20*/  MOV R69, R65 ;  /* 0x0000004100457202 */ /* 0x000fc40000000f00 */
[----:B0-----:R-:W-:Y:S01]  /*4c30*/  MOV R70, R64 ;  /* 0x0000004000467202 */ /* 0x001fe20000000f00 */
[----:B------:R-:W-:Y:S01]  /*4c40*/  IMAD.MOV.U32 R71, RZ, RZ, R63 ;  /* 0x000000ffff477224 */ /* 0x000fe200078e003f */
[----:B------:R-:W-:Y:S01]  /*4c50*/  MOV R66, R62 ;  /* 0x0000003e00427202 */ /* 0x000fe20000000f00 */
[----:B------:R-:W-:Y:S01]  /*4c60*/  IMAD.MOV.U32 R64, RZ, RZ, R60 ;  /* 0x000000ffff407224 */ /* 0x000fe200078e003c */
[----:B------:R-:W-:Y:S01]  /*4c70*/  MOV R65, R61 ;  /* 0x0000003d00417202 */ /* 0x000fe20000000f00 */
[----:B------:R-:W2:Y:S01]  /*4c80*/  LDL R62, [R1+0x114] ;  /* 0x00011400013e7983 */ /* 0x000ea20000100800 */
[----:B------:R-:W-:-:S03]  /*4c90*/  MOV R63, R59 ;  /* 0x0000003b003f7202 */ /* 0x000fc60000000f00 */
[----:B------:R-:W2:Y:S01]  /*4ca0*/  @P3 LDG.E.128 R68, desc[UR6][R18.64] ;  /* 0x0000000612443981 */ /* 0x000ea2000c1e1d00 */
[----:B---3--:R-:W-:Y:S01]  /*4cb0*/  MOV R60, R51 ;  /* 0x00000033003c7202 */ /* 0x008fe20000000f00 */
[----:B----4-:R-:W-:Y:S02]  /*4cc0*/  IMAD.MOV.U32 R59, RZ, RZ, R50 ;  /* 0x000000ffff3b7224 */ /* 0x010fe400078e0032 */
[----:B------:R-:W3:Y:S04]  /*4cd0*/  LDL R61, [R1+0x118] ;  /* 0x00011800013d7983 */ /* 0x000ee80000100800 */
[----:B------:R-:W4:Y:S04]  /*4ce0*/  LDL R51, [R1+0x11c] ;  /* 0x00011c0001337983 */ /* 0x000f280000100800 */
[----:B------:R-:W3:Y:S01]  /*4cf0*/  LDL R50, [R1+0x110] ;  /* 0x0001100001327983 */ /* 0x000ee20000100800 */
[----:B------:R-:W-:-:S03]  /*4d00*/  @P4 IMAD.WIDE.U32 R4, R2, 0x10, R10 ;  /* 0x0000001002044825 */ /* 0x000fc600078e000a */
[----:B--2---:R0:W-:Y:S04]  /*4d10*/  @P3 STL.64 [R1+0x140], R68 ;  /* 0x0001404401003387 */ /* 0x0041e80000100a00 */
[----:B------:R2:W-:Y:S01]  /*4d20*/  @P3 STL.64 [R1+0x148], R70 ;  /* 0x0001484601003387 */ /* 0x0005e20000100a00 */
[----:B0-----:R-:W-:Y:S01]  /*4d30*/  MOV R68, R66 ;  /* 0x0000004200447202 */ /* 0x001fe20000000f00 */
[----:B------:R-:W-:Y:S01]  /*4d40*/  IMAD.MOV.U32 R69, RZ, RZ, R65 ;  /* 0x000000ffff457224 */ /* 0x000fe200078e0041 */
[----:B--2---:R-:W-:Y:S01]  /*4d50*/  MOV R71, R63 ;  /* 0x0000003f00477202 */ /* 0x004fe20000000f00 */
[----:B------:R-:W-:Y:S01]  /*4d60*/  IMAD.MOV.U32 R63, RZ, RZ, R62 ;  /* 0x000000ffff3f7224 */ /* 0x000fe200078e003e */
[----:B------:R-:W-:Y:S01]  /*4d70*/  MOV R70, R64 ;  /* 0x0000004000467202 */ /* 0x000fe20000000f00 */
[----:B---3--:R-:W-:Y:S01]  /*4d80*/  IMAD.MOV.U32 R64, RZ, RZ, R50 ;  /* 0x000000ffff407224 */ /* 0x008fe200078e0032 */
[----:B------:R-:W-:-:S02]  /*4d90*/  MOV R62, R61 ;  /* 0x0000003d003e7202 */ /* 0x000fc40000000f00 */
[----:B----4-:R-:W-:Y:S01]  /*4da0*/  MOV R61, R51 ;  /* 0x00000033003d7202 */ /* 0x010fe20000000f00 */
[----:B------:R-:W-:Y:S01]  /*4db0*/  IMAD.MOV.U32 R51, RZ, RZ, R47 ;  /* 0x000000ffff337224 */ /* 0x000fe200078e002f */
[----:B------:R-:W-:Y:S01]  /*4dc0*/  MOV R66, R49 ;  /* 0x0000003100427202 */ /* 0x000fe20000000f00 */
[----:B------:R-:W2:Y:S01]  /*4dd0*/  @P3 LDG.E.128 R68, desc[UR6][R14.64] ;  /* 0x000000060e443981 */ /* 0x000ea2000c1e1d00 */
        /* <DEDUP_REMOVED lines=17> */
[----:B------:R-:W4:Y:S01]  /*4ef0*/  LDL R39, [R1+0x78] ;  /* 0x0000780001277983 */ /* 0x000f220000100800 */
[----:B------:R-:W-:Y:S02]  /*4f00*/  MOV R72, R50 ;  /* 0x0000003200487202 */ /* 0x000fe40000000f00 */
[----:B------:R-:W-:Y:S01]  /*4f10*/  MOV R85, R63 ;  /* 0x0000003f00557202 */ /* 0x000fe20000000f00 */
[----:B------:R-:W3:Y:S01]  /*4f20*/  @P4 LDG.E.128 R76, desc[UR6][R4.64] ;  /* 0x00000006044c4981 */ /* 0x000ee2000c1e1d00 */
[----:B------:R-:W-:-:S03]  /*4f30*/  MOV R66, R65 ;  /* 0x0000004100427202 */ /* 0x000fc60000000f00 */
[----:B------:R-:W4:Y:S01]  /*4f40*/  LDL R38, [R1+0x7c] ;  /* 0x00007c0001267983 */ /* 0x000f220000100800 */
[----:B------:R-:W-:Y:S01]  /*4f50*/  IMAD.MOV.U32 R65, RZ, RZ, R51 ;  /* 0x000000ffff417224 */ /* 0x000fe200078e0033 */
[----:B------:R-:W-:Y:S01]  /*4f60*/  MOV R86, R62 ;  /* 0x0000003e00567202 */ /* 0x000fe20000000f00 */
[----:B------:R-:W-:Y:S01]  /*4f70*/  IMAD.MOV.U32 R81, RZ, RZ, R67 ;  /* 0x000000ffff517224 */ /* 0x000fe200078e0043 */
[----:B------:R-:W-:Y:S01]  /*4f80*/  MOV R82, R66 ;  /* 0x0000004200527202 */ /* 0x000fe20000000f00 */
[----:B------:R-:W-:Y:S01]  /*4f90*/  IMAD.MOV.U32 R84, RZ, RZ, R64 ;  /* 0x000000ffff547224 */ /* 0x000fe200078e0040 */
[----:B------:R-:W-:Y:S01]  /*4fa0*/  MOV R83, R65 ;  /* 0x0000004100537202 */ /* 0x000fe20000000f00 */
[----:B------:R-:W0:Y:S01]  /*4fb0*/  LDC.64 R42, c[0x0][0x3d8] ;  /* 0x0000f600ff2a7b82 */ /* 0x000e220000000a00 */
[----:B------:R-:W-:Y:S02]  /*4fc0*/  MOV R80, R72 ;  /* 0x0000004800507202 */ /* 0x000fe40000000f00 */
[----:B------:R-:W-:Y:S01]  /*4fd0*/  MOV R72, R56 ;  /* 0x0000003800487202 */ /* 0x000fe20000000f00 */
[----:B--2---:R2:W-:Y:S04]  /*4fe0*/  @P3 STL.64 [R1+0x130], R68 ;  /* 0x0001304401003387 */ /* 0x0045e80000100a00 */
[----:B------:R1:W-:Y:S04]  /*4ff0*/  @P3 STL.64 [R1+0x138], R70 ;  /* 0x0001384601003387 */ /* 0x0003e80000100a00 */
[----:B------:R-:W4:Y:S01]  /*5000*/  LDL R50, [R1+0x88] ;  /* 0x0000880001327983 */ /* 0x000f220000100800 */
[----:B--2---:R-:W-:-:S03]  /*5010*/  MOV R69, R49 ;  /* 0x0000003100457202 */ /* 0x004fc60000000f00 */
[----:B------:R-:W2:Y:S01]  /*5020*/  LDL R51, [R1+0x8c] ;  /* 0x00008c0001337983 */ /* 0x000ea20000100800 */
[----:B-1----:R-:W-:-:S03]  /*5030*/  IMAD.MOV.U32 R70, RZ, RZ, R48 ;  /* 0x000000ffff467224 */ /* 0x002fc600078e0030 */
[----:B------:R-:W2:Y:S04]  /*5040*/  LDL R49, [R1+0x84] ;  /* 0x0000840001317983 */ /* 0x000ea80000100800 */
[----:B------:R-:W2:Y:S04]  /*5050*/  LDL R48, [R1+0x80] ;  /* 0x0000800001307983 */ /* 0x000ea80000100800 */
[----:B---3--:R1:W-:Y:S04]  /*5060*/  @P4 STL.64 [R1+0x120], R76 ;  /* 0x0001204c01004387 */ /* 0x0083e80000100a00 */
[----:B------:R3:W-:Y:S04]  /*5070*/  @P4 STL.64 [R1+0x128], R78 ;  /* 0x0001284e01004387 */ /* 0x0007e80000100a00 */
[----:B------:R-:W2:Y:S04]  /*5080*/  LDL R62, [R1+0xb8] ;  /* 0x0000b800013e7983 */ /* 0x000ea80000100800 */
[----:B------:R-:W2:Y:S04]  /*5090*/  LDL R63, [R1+0xbc] ;  /* 0x0000bc00013f7983 */ /* 0x000ea80000100800 */
[----:B------:R-:W2:Y:S04]  /*50a0*/  LDL R64, [R1+0xc0] ;  /* 0x0000c00001407983 */ /* 0x000ea80000100800 */
[----:B------:R-:W2:Y:S04]  /*50b0*/  LDL R65, [R1+0xc4] ;  /* 0x0000c40001417983 */ /* 0x000ea80000100800 */
[----:B------:R-:W2:Y:S04]  /*50c0*/  LDL R66, [R1+0xc8] ;  /* 0x0000c80001427983 */ /* 0x000ea80000100800 */
[----:B------:R-:W2:Y:S01]  /*50d0*/  LDL R67, [R1+0xcc] ;  /* 0x0000cc0001437983 */ /* 0x000ea20000100800 */
[----:B-1----:R-:W-:Y:S01]  /*50e0*/  MOV R77, R59 ;  /* 0x0000003b004d7202 */ /* 0x002fe20000000f00 */
[----:B---3--:R-:W-:Y:S01]  /*50f0*/  IMAD.MOV.U32 R78, RZ, RZ, R58 ;  /* 0x000000ffff4e7224 */ /* 0x008fe200078e003a */
[----:B------:R-:W-:Y:S01]  /*5100*/  MOV R79, R57 ;  /* 0x00000039004f7202 */ /* 0x000fe20000000f00 */
[----:B------:R-:W3:Y:S01]  /*5110*/  LDL R56, [R1+0xa0] ;  /* 0x0000a00001387983 */ /* 0x000ee20000100800 */
[----:B------:R-:W-:Y:S01]  /*5120*/  MOV R76, R60 ;  /* 0x0000003c004c7202 */ /* 0x000fe20000000f00 */
[----:B------:R-:W-:-:S02]  /*5130*/  IMAD.MOV.U32 R60, RZ, RZ, R52 ;  /* 0x000000ffff3c7224 */ /* 0x000fc400078e0034 */
[----:B------:R-:W3:Y:S04]  /*5140*/  LDL R57, [R1+0xa4] ;  /* 0x0000a40001397983 */ /* 0x000ee80000100800 */
[----:B------:R-:W3:Y:S04]  /*5150*/  LDL R58, [R1+0xa8] ;  /* 0x0000a800013a7983 */ /* 0x000ee80000100800 */
[----:B------:R-:W3:Y:S04]  /*5160*/  LDL R59, [R1+0xac] ;  /* 0x0000ac00013b7983 */ /* 0x000ee80000100800 */
[----:B------:R-:W3:Y:S04]  /*5170*/  LDL R52, [R1+0x90] ;  /* 0x0000900001347983 */ /* 0x000ee80000100800 */
[----:B------:R-:W3:Y:S04]  /*5180*/  LDL R53, [R1+0x94] ;  /* 0x0000940001357983 */ /* 0x000ee80000100800 */
[----:B------:R-:W3:Y:S04]  /*5190*/  LDL R54, [R1+0x98] ;  /* 0x0000980001367983 */ /* 0x000ee80000100800 */
[----:B------:R-:W3:Y:S01]  /*51a0*/  LDL R55, [R1+0x9c] ;  /* 0x00009c0001377983 */ /* 0x000ee20000100800 */
[----:B------:R-:W-:-:S02]  /*51b0*/  MOV R44, R41 ;  /* 0x00000029002c7202 */ /* 0x000fc40000000f00 */
[----:B----4-:R-:W-:Y:S02]  /*51c0*/  MOV R45, R40 ;  /* 0x00000028002d7202 */ /* 0x010fe40000000f00 */
[----:B------:R-:W1:Y:S01]  /*51d0*/  LDC.64 R40, c[0x0][0x3d0] ;  /* 0x0000f400ff287b82 */ /* 0x000e620000000a00 */
[----:B------:R-:W-:-:S04]  /*51e0*/  @P4 IMAD.WIDE.U32 R18, R2, 0x10, R22 ;  /* 0x0000001002124825 */ /* 0x000fc800078e0016 */
[----:B------:R-:W-:Y:S01]  /*51f0*/  @P4 IMAD.WIDE.U32 R16, R2, 0x10, R16 ;  /* 0x0000001002104825 */ /* 0x000fe200078e0010 */
[----:B------:R-:W-:-:S03]  /*5200*/  ISETP.GE.U32.AND P2, PT, R0, 0x240, PT ;  /* 0x000002400000780c */ /* 0x000fc60003f46070 */
[----:B------:R-:W-:Y:S01]  /*5210*/  @P4 VIADD R2, R2, 0x20 ;  /* 0x0000002002024836 */ /* 0x000fe20000000000 */
[----:B------:R-:W-:Y:S01]  /*5220*/  MOV R71, R47 ;  /* 0x0000002f00477202 */ /* 0x000fe20000000f00 */
[----:B------:R-:W-:Y:S01]  /*5230*/  IMAD.MOV.U32 R87, RZ, RZ, R61 ;  /* 0x000000ffff577224 */ /* 0x000fe200078e003d */
[----:B------:R-:W-:Y:S01]  /*5240*/  MOV R68, R46 ;  /* 0x0000002e00447202 */ /* 0x000fe20000000f00 */
[----:B------:R-:W-:Y:S01]  /*5250*/  @P6 IMAD.WIDE.U32 R14, R2, 0x10, R32 ;  /* 0x00000010020e6825 */ /* 0x000fe200078e0020 */
[----:B------:R-:W-:Y:S01]  /*5260*/  ISETP.GE.U32.AND P3, PT, R0, 0x260, PT ;  /* 0x000002600000780c */ /* 0x000fe20003f66070 */
[----:B------:R-:W4:Y:S01]  /*5270*/  LDC.64 R32, c[0x0][0x3d0] ;  /* 0x0000f400ff207b82 */ /* 0x000f220000000a00 */
[----:B------:R-:W5:Y:S01]  /*5280*/  @P4 LDG.E.128 R156, desc[UR6][R16.64] ;  /* 0x00000006109c4981 */ /* 0x000f62000c1e1d00 */
[----:B------:R-:W-:-:S04]  /*5290*/  @P6 IMAD.WIDE.U32 R12, R2, 0x10, R36 ;  /* 0x00000010020c6825 */ /* 0x000fc800078e0024 */
[C---:B------:R-:W-:Y:S01]  /*52a0*/  @P6 IMAD.WIDE.U32 R6, R2.reuse, 0x10, R6 ;  /* 0x0000001002066825 */ /* 0x040fe200078e0006 */
[----:B------:R-:W-:Y:S01]  /*52b0*/  @P6 IADD3 R2, PT, PT, R2, 0x20, RZ ;  /* 0x0000002002026810 */ /* 0x000fe20007ffe0ff */
[----:B------:R0:W3:Y:S01]  /*52c0*/  @P6 LDG.E.128 R80, desc[UR6][R14.64] ;  /* 0x000000060e506981 */ /* 0x0000e2000c1e1d00 */
[----:B------:R-:W1:Y:S03]  /*52d0*/  @P2 LDC.64 R22, c[0x0][0x440] ;  /* 0x00011000ff162b82 */ /* 0x000e660000000a00 */
[C---:B------:R-:W-:Y:S01]  /*52e0*/  @P1 IMAD.WIDE.U32 R10, R2.reuse, 0x10, R28 ;  /* 0x00000010020a1825 */ /* 0x040fe200078e001c */
[----:B------:R-:W-:Y:S01]  /*52f0*/  MOV R47, R38 ;  /* 0x00000026002f7202 */ /* 0x000fe20000000f00 */
[----:B------:R1:W3:Y:S02]  /*5300*/  @P6 LDG.E.128 R76, desc[UR6][R12.64] ;  /* 0x000000060c4c6981 */ /* 0x0002e4000c1e1d00 */
[C---:B------:R-:W-:Y:S01]  /*5310*/  @P1 IMAD.WIDE.U32 R8, R2.reuse, 0x10, R30 ;  /* 0x0000001002081825 */ /* 0x040fe200078e001e */
[----:B------:R-:W-:Y:S01]  /*5320*/  MOV R61, R3 ;  /* 0x00000003003d7202 */ /* 0x000fe20000000f00 */
[----:B------:R-:W3:Y:S01]  /*5330*/  @P4 LDG.E.128 R84, desc[UR6][R18.64] ;  /* 0x0000000612544981 */ /* 0x000ee2000c1e1d00 */
[----:B------:R-:W4:Y:S01]  /*5340*/  @P3 LDC.64 R4, c[0x0][0x440] ;  /* 0x00011000ff043b82 */ /* 0x000f220000000a00 */
[C---:B------:R-:W-:Y:S01]  /*5350*/  @P1 IMAD.WIDE.U32 R20, R2.reuse, 0x10, R20 ;  /* 0x0000001002141825 */ /* 0x040fe200078e0014 */
[----:B------:R-:W-:Y:S01]  /*5360*/  @P1 IADD3 R2, PT, PT, R2, 0x20, RZ ;  /* 0x0000002002021810 */ /* 0x000fe20007ffe0ff */
[----:B------:R-:W3:Y:S02]  /*5370*/  @P1 LDG.E.128 R72, desc[UR6][R10.64] ;  /* 0x000000060a481981 */ /* 0x000ee4000c1e1d00 */
[----:B------:R-:W-:-:S02]  /*5380*/  IMAD.MOV.U32 R46, RZ, RZ, R39 ;  /* 0x000000ffff2e7224 */ /* 0x000fc400078e0027 */
[C---:B0-----:R-:W-:Y:S01]  /*5390*/  @P0 IMAD.WIDE.U32 R14, R2.reuse, 0x10, R42 ;  /* 0x00000010020e0825 */ /* 0x041fe200078e002a */
[----:B------:R-:W0:Y:S01]  /*53a0*/  LDC.64 R38, c[0x0][0x3d8] ;  /* 0x0000f600ff267b82 */ /* 0x000e220000000a00 */
[----:B------:R1:W3:Y:S02]  /*53b0*/  @P1 LDG.E.128 R68, desc[UR6][R8.64] ;  /* 0x0000000608441981 */ /* 0x0002e4000c1e1d00 */
[C---:B-1----:R-:W-:Y:S02]  /*53c0*/  @P0 IMAD.WIDE.U32 R12, R2.reuse, 0x10, R40 ;  /* 0x00000010020c0825 */ /* 0x042fe400078e0028 */
[----:B------:R0:W5:Y:S02]  /*53d0*/  @P6 LDG.E.128 R160, desc[UR6][R6.64] ;  /* 0x0000000606a06981 */ /* 0x000164000c1e1d00 */
[C---:B------:R-:W-:Y:S02]  /*53e0*/  @P0 IMAD.WIDE.U32 R24, R2.reuse, 0x10, R24 ;  /* 0x0000001002180825 */ /* 0x040fe400078e0018 */
[----:B------:R1:W5:Y:S02]  /*53f0*/  @P1 LDG.E.128 R168, desc[UR6][R20.64] ;  /* 0x0000000614a81981 */ /* 0x000364000c1e1d00 */
[----:B------:R-:W-:-:S02]  /*5400*/  @P0 VIADD R2, R2, 0x20 ;  /* 0x0000002002020836 */ /* 0x000fc40000000000 */
[----:B------:R1:W5:Y:S02]  /*5410*/  @P0 LDG.E.128 R172, desc[UR6][R24.64] ;  /* 0x0000000618ac0981 */ /* 0x000364000c1e1d00 */
[----:B------:R-:W-:-:S04]  /*5420*/  @P2 IMAD.WIDE.U32 R8, R2, 0x10, R34 ;  /* 0x0000001002082825 */ /* 0x000fc800078e0022 */
[----:B------:R-:W-:-:S04]  /*5430*/  @P2 IMAD.WIDE.U32 R22, R2, 0x10, R22 ;  /* 0x0000001002162825 */ /* 0x000fc800078e0016 */
[C---:B0-----:R-:W-:Y:S01]  /*5440*/  @P2 IMAD.WIDE.U32 R6, R2.reuse, 0x10, R38 ;  /* 0x0000001002062825 */ /* 0x041fe200078e0026 */
[----:B------:R-:W-:Y:S01]  /*5450*/  @P2 IADD3 R2, PT, PT, R2, 0x20, RZ ;  /* 0x0000002002022810 */ /* 0x000fe20007ffe0ff */
[----:B------:R1:W5:Y:S04]  /*5460*/  @P2 LDG.E.128 R176, desc[UR6][R22.64] ;  /* 0x0000000616b02981 */ /* 0x000368000c1e1d00 */
[----:B----4-:R-:W-:-:S04]  /*5470*/  @P3 IMAD.WIDE.U32 R32, R2, 0x10, R32 ;  /* 0x0000001002203825 */ /* 0x010fc800078e0020 */
[----:B------:R-:W-:-:S05]  /*5480*/  @P3 IMAD.WIDE.U32 R26, R2, 0x10, R26 ;  /* 0x00000010021a3825 */ /* 0x000fca00078e001a */
[----:B------:R-:W4:Y:S01]  /*5490*/  @P3 LDG.E.128 R44, desc[UR6][R26.64] ;  /* 0x000000061a2c3981 */ /* 0x000f22000c1e1d00 */
[----:B------:R-:W-:-:S05]  /*54a0*/  @P3 IMAD.WIDE.U32 R4, R2, 0x10, R4 ;  /* 0x0000001002043825 */ /* 0x000fca00078e0004 */
[----:B------:R1:W5:Y:S04]  /*54b0*/  @P3 LDG.E.128 R180, desc[UR6][R4.64] ;  /* 0x0000000604b43981 */ /* 0x000368000c1e1d00 */
[----:B--2---:R-:W2:Y:S04]  /*54c0*/  @P3 LDG.E.128 R48, desc[UR6][R32.64] ;  /* 0x0000000620303981 */ /* 0x004ea8000c1e1d00 */
[----:B------:R-:W4:Y:S04]  /*54d0*/  @P0 LDG.E.128 R60, desc[UR6][R14.64] ;  /* 0x000000060e3c0981 */ /* 0x000f28000c1e1d00 */
[----:B------:R-:W2:Y:S04]  /*54e0*/  @P0 LDG.E.128 R64, desc[UR6][R12.64] ;  /* 0x000000060c400981 */ /* 0x000ea8000c1e1d00 */
[----:B---3--:R-:W3:Y:S04]  /*54f0*/  @P2 LDG.E.128 R56, desc[UR6][R8.64] ;  /* 0x0000000608382981 */ /* 0x008ee8000c1e1d00 */
[----:B------:R-:W3:Y:S01]  /*5500*/  @P2 LDG.E.128 R52, desc[UR6][R6.64] ;  /* 0x0000000606342981 */ /* 0x000ee2000c1e1d00 */
        /* <DEDUP_REMOVED lines=21> */
[----:B------:R-:W-:Y:S02]  /*5660*/  @P3 IADD3 R2, PT, PT, R2, 0x20, RZ ;  /* 0x0000002002023810 */ /* 0x000fe40007ffe0ff */
        /* <DEDUP_REMOVED lines=11> */
[----:B----4-:R1:W-:Y:S04]  /*5720*/  @P0 STL.64 [R1+0xb0], R60 ;  /* 0x0000b03c01000387 */ /* 0x0103e80000100a00 */
[----:B------:R1:W-:Y:S04]  /*5730*/  @P0 STL.64 [R1+0xb8], R62 ;  /* 0x0000b83e01000387 */ /* 0x0003e80000100a00 */
[----:B--2---:R1:W-:Y:S04]  /*5740*/  @P0 STL.64 [R1+0xc0], R64 ;  /* 0x0000c04001000387 */ /* 0x0043e80000100a00 */
[----:B------:R1:W-:Y:S04]  /*5750*/  @P0 STL.64 [R1+0xc8], R66 ;  /* 0x0000c84201000387 */ /* 0x0003e80000100a00 */
        /* <DEDUP_REMOVED lines=21> */
[----:B---3--:R1:W-:Y:S04]  /*58b0*/  @P2 STL.64 [R1+0xa0], R56 ;  /* 0x0000a03801002387 */ /* 0x0083e80000100a00 */
        /* <DEDUP_REMOVED lines=15> */
[----:B-1----:R-:W-:-:S04]  /*59b0*/  IMAD.WIDE.U32 R4, R2, 0x10, R4 ;  /* 0x0000001002047825 */ /* 0x002fc800078e0004 */
[----:B--2---:R-:W-:Y:S02]  /*59c0*/  IMAD.WIDE.U32 R2, R2, 0x10, R8 ;  /* 0x0000001002027825 */ /* 0x004fe400078e0008 */
[----:B------:R-:W2:Y:S04]  /*59d0*/  LDG.E.128 R8, desc[UR6][R4.64] ;  /* 0x0000000604087981 */ /* 0x000ea8000c1e1d00 */
        /* <DEDUP_REMOVED lines=49> */
[----:B--2---:R0:W-:Y:S04]  /*5cf0*/  STL.64 [R1+0x60], R8 ;  /* 0x0000600801007387 */ /* 0x0041e80000100a00 */
[----:B------:R0:W-:Y:S04]  /*5d00*/  STL.64 [R1+0x68], R10 ;  /* 0x0000680a01007387 */ /* 0x0001e80000100a00 */
[----:B------:R0:W-:Y:S04]  /*5d10*/  STL [R1+0x4], RZ ;  /* 0x000004ff01007387 */ /* 0x0001e80000100800 */
[----:B----4-:R0:W-:Y:S04]  /*5d20*/  STL.64 [R1+0x50], R4 ;  /* 0x0000500401007387 */ /* 0x0101e80000100a00 */
[----:B------:R0:W-:Y:S04]  /*5d30*/  STL.64 [R1+0x58], R6 ;  /* 0x0000580601007387 */ /* 0x0001e80000100a00 */
[----:B------:R0:W-:Y:S01]  /*5d40*/  STL [R1], RZ ;  /* 0x000000ff01007387 */ /* 0x0001e20000100800 */
[----:B------:R-:W-:Y:S05]  /*5d50*/  BRA `(.L_x_48761) ;  /* 0x0000007800d47947 */ /* 0x000fea0003800000 */
.L_x_48759:
        /* <DEDUP_REMOVED lines=41> */
[----:B--2---:R0:W2:Y:S02]  /*5ff0*/  @P5 LDG.E.128 R36, desc[UR6][R4.64] ;  /* 0x0000000604245981 */ /* 0x0040a4000c1e1d00 */
[----:B0-----:R-:W0:Y:S02]  /*6000*/  @P5 LDC.64 R4, c[0x0][0x438] ;  /* 0x00010e00ff045b82 */ /* 0x001e240000000a00 */
[----:B0-----:R-:W-:-:S05]  /*6010*/  @P5 IMAD.WIDE.U32 R4, R2, 0x10, R4 ;  /* 0x0000001002045825 */ /* 0x001fca00078e0004 */
[----:B------:R0:W5:Y:S02]  /*6020*/  @P5 LDG.E.128 R184, desc[UR6][R4.64] ;  /* 0x0000000604b85981 */ /* 0x000164000c1e1d00 */
[----:B0-----:R-:W0:Y:S02]  /*6030*/  LDC.64 R4, c[0x0][0x3d8] ;  /* 0x0000f600ff047b82 */ /* 0x001e240000000a00 */
[----:B0-----:R-:W-:Y:S01]  /*6040*/  @P5 IMAD.WIDE.U32 R4, R2, 0x10, R4 ;  /* 0x0000001002045825 */ /* 0x001fe200078e0004 */
[----:B--2---:R3:W-:Y:S04]  /*6050*/  @P5 STL.64 [R1+0x2c0], R36 ;  /* 0x0002c02401005387 */ /* 0x0047e80000100a00 */
[----:B------:R0:W-:Y:S01]  /*6060*/  @P5 STL.64 [R1+0x2c8], R38 ;  /* 0x0002c82601005387 */ /* 0x0001e20000100a00 */
[----:B---3--:R-:W-:Y:S01]  /*6070*/  IMAD.MOV.U32 R36, RZ, RZ, R34 ;  /* 0x000000ffff247224 */ /* 0x008fe200078e0022 */
[----:B----4-:R-:W-:-:S02]  /*6080*/  MOV R37, R33 ;  /* 0x0000002100257202 */ /* 0x010fc40000000f00 */
[----:B0-----:R-:W-:Y:S01]  /*6090*/  MOV R38, R32 ;  /* 0x0000002000267202 */ /* 0x001fe20000000f00 */
[----:B------:R-:W-:-:S06]  /*60a0*/  IMAD.MOV.U32 R39, RZ, RZ, R31 ;  /* 0x000000ffff277224 */ /* 0x000fcc00078e001f */
[----:B------:R0:W2:Y:S01]  /*60b0*/  @P5 LDG.E.128 R36, desc[UR6][R4.64] ;  /* 0x0000000604245981 */ /* 0x0000a2000c1e1d00 */
        /* <DEDUP_REMOVED lines=9> */
[----:B------:R-:W-:Y:S01]  /*6150*/  MOV R27, R23 ;  /* 0x00000017001b7202 */ /* 0x000fe20000000f00 */
[----:B0-----:R-:W0:Y:S02]  /*6160*/  @P5 LDC.64 R4, c[0x0][0x440] ;  /* 0x00011000ff045b82 */ /* 0x001e240000000a00 */
[----:B------:R-:W4:Y:S04]  /*6170*/  LDL R24, [R1+0x28c] ;  /* 0x00028c0001187983 */ /* 0x000f280000100800 */
[----:B------:R-:W4:Y:S01]  /*6180*/  LDL R23, [R1+0x280] ;  /* 0x0002800001177983 */ /* 0x000f220000100800 */
[----:B------:R-:W-:Y:S01]  /*6190*/  ISETP.GE.U32.AND P0, PT, R0, 0x40, PT ;  /* 0x000000400000780c */ /* 0x000fe20003f06070 */
[----:B0-----:R-:W-:-:S05]  /*61a0*/  @P5 IMAD.WIDE.U32 R4, R2, 0x10, R4 ;  /* 0x0000001002045825 */ /* 0x001fca00078e0004 */
[----:B------:R0:W5:Y:S02]  /*61b0*/  @P5 LDG.E.128 R104, desc[UR6][R4.64] ;  /* 0x0000000604685981 */ /* 0x000164000c1e1d00 */
[----:B0-----:R-:W0:Y:S01]  /*61c0*/  LDC.64 R4, c[0x0][0x3d0] ;  /* 0x0000f400ff047b82 */ /* 0x001e220000000a00 */
[----:B------:R-:W-:-:S05]  /*61d0*/  @P5 LOP3.LUT R2, R2, 0x20, RZ, 0xfc, !PT ;  /* 0x0000002002025812 */ /* 0x000fca00078efcff */
[----:B0-----:R-:W-:Y:S01]  /*61e0*/  @P0 IMAD.WIDE.U32 R4, R2, 0x10, R4 ;  /* 0x0000001002040825 */ /* 0x001fe200078e0004 */
[----:B--2---:R0:W-:Y:S04]  /*61f0*/  @P5 STL.64 [R1+0x2b0], R36 ;  /* 0x0002b02401005387 */ /* 0x0041e80000100a00 */
[----:B------:R1:W-:Y:S01]  /*6200*/  @P5 STL.64 [R1+0x2b8], R38 ;  /* 0x0002b82601005387 */ /* 0x0003e20000100a00 */
[----:B0-----:R-:W-:Y:S01]  /*6210*/  IMAD.MOV.U32 R36, RZ, RZ, R34 ;  /* 0x000000ffff247224 */ /* 0x001fe200078e0022 */
[----:B------:R-:W-:Y:S02]  /*6220*/  MOV R37, R33 ;  /* 0x0000002100257202 */ /* 0x000fe40000000f00 */
[----:B-1----:R-:W-:Y:S01]  /*6230*/  MOV R38, R32 ;  /* 0x0000002000267202 */ /* 0x002fe20000000f00 */
[----:B------:R-:W-:-:S06]  /*6240*/  IMAD.MOV.U32 R39, RZ, RZ, R31 ;  /* 0x000000ffff277224 */ /* 0x000fcc00078e001f */
[----:B------:R0:W2:Y:S01]  /*6250*/  @P0 LDG.E.128 R36, desc[UR6][R4.64] ;  /* 0x0000000604240981 */ /* 0x0000a2000c1e1d00 */
[----:B------:R-:W-:Y:S01]  /*6260*/  MOV R34, R30 ;  /* 0x0000001e00227202 */ /* 0x000fe20000000f00 */
[----:B------:R-:W-:Y:S01]  /*6270*/  IMAD.MOV.U32 R32, RZ, RZ, R28 ;  /* 0x000000ffff207224 */ /* 0x000fe200078e001c */
[----:B------:R-:W-:Y:S01]  /*6280*/  MOV R33, R29 ;  /* 0x0000001d00217202 */ /* 0x000fe20000000f00 */
[----:B---3--:R-:W-:Y:S01]  /*6290*/  IMAD.MOV.U32 R28, RZ, RZ, R25 ;  /* 0x000000ffff1c7224 */ /* 0x008fe200078e0019 */
[----:B------:R-:W-:Y:S01]  /*62a0*/  MOV R31, R27 ;  /* 0x0000001b001f7202 */ /* 0x000fe20000000f00 */
[----:B------:R-:W3:Y:S01]  /*62b0*/  LDL R25, [R1+0x274] ;  /* 0x0002740001197983 */ /* 0x000ee20000100800 */
[----:B----4-:R-:W-:Y:S02]  /*62c0*/  MOV R29, R26 ;  /* 0x0000001a001d7202 */ /* 0x010fe40000000f00 */
[----:B------:R-:W-:Y:S01]  /*62d0*/  MOV R27, R24 ;  /* 0x00000018001b7202 */ /* 0x000fe20000000f00 */
[----:B------:R-:W4:Y:S01]  /*62e0*/  LDL R26, [R1+0x270] ;  /* 0x00027000011a7983 */ /* 0x000f220000100800 */
[----:B------:R-:W-:Y:S01]  /*62f0*/  MOV R30, R23 ;  /* 0x00000017001e7202 */ /* 0x000fe20000000f00 */
[----:B0-----:R-:W0:Y:S02]  /*6300*/  @P0 LDC.64 R4, c[0x0][0x438] ;  /* 0x00010e00ff040b82 */ /* 0x001e240000000a00 */
[----:B------:R-:W4:Y:S04]  /*6310*/  LDL R24, [R1+0x278] ;  /* 0x0002780001187983 */ /* 0x000f280000100800 */
[----:B------:R-:W4:Y:S01]  /*6320*/  LDL R23, [R1+0x27c] ;  /* 0x00027c0001177983 */ /* 0x000f220000100800 */
[----:B0-----:R-:W-:-:S05]  /*6330*/  @P0 IMAD.WIDE.U32 R4, R2, 0x10, R4 ;  /* 0x0000001002040825 */ /* 0x001fca00078e0004 */
[----:B------:R0:W5:Y:S02]  /*6340*/  @P0 LDG.E.128 R188, desc[UR6][R4.64] ;  /* 0x0000000604bc0981 */ /* 0x000164000c1e1d00 */
[----:B0-----:R-:W0:Y:S02]  /*6350*/  LDC.64 R4, c[0x0][0x3d8] ;  /* 0x0000f600ff047b82 */ /* 0x001e240000000a00 */
[----:B0-----:R-:W-:Y:S01]  /*6360*/  @P0 IMAD.WIDE.U32 R4, R2, 0x10, R4 ;  /* 0x0000001002040825 */ /* 0x001fe200078e0004 */
[----:B--2---:R0:W-:Y:S04]  /*6370*/  @P0 STL.64 [R1+0x2a0], R36 ;  /* 0x0002a02401000387 */ /* 0x0041e80000100a00 */
[----:B------:R1:W-:Y:S01]  /*6380*/  @P0 STL.64 [R1+0x2a8], R38 ;  /* 0x0002a82601000387 */ /* 0x0003e20000100a00 */
[----:B0-----:R-:W-:Y:S01]  /*6390*/  IMAD.MOV.U32 R36, RZ, RZ, R34 ;  /* 0x000000ffff247224 */ /* 0x001fe200078e0022 */
[----:B------:R-:W-:-:S02]  /*63a0*/  MOV R37, R33 ;  /* 0x0000002100257202 */ /* 0x000fc40000000f00 */
        /* <DEDUP_REMOVED lines=20> */
[----:B------:R-:W-:-:S04]  /*64f0*/  @P0 VIADD R2, R2, 0x20 ;  /* 0x0000002002020836 */ /* 0x000fc80000000000 */
        /* <DEDUP_REMOVED lines=19> */
[----:B------:R-:W3:Y:S04]  /*6630*/  LDL R24, [R1+0x258] ;  /* 0x0002580001187983 */ /* 0x000ee80000100800 */
[----:B------:R-:W3:Y:S01]  /*6640*/  LDL R23, [R1+0x25c] ;  /* 0x00025c0001177983 */ /* 0x000ee20000100800 */
[----:B0-----:R-:W-:-:S05]  /*6650*/  @P1 IMAD.WIDE.U32 R4, R2, 0x10, R4 ;  /* 0x0000001002041825 */ /* 0x001fca00078e0004 */
[----:B------:R0:W5:Y:S02]  /*6660*/  @P1 LDG.E.128 R192, desc[UR6][R4.64] ;  /* 0x0000000604c01981 */ /* 0x000164000c1e1d00 */
[----:B0-----:R-:W0:Y:S02]  /*6670*/  LDC.64 R4, c[0x0][0x3d8] ;  /* 0x0000f600ff047b82 */ /* 0x001e240000000a00 */
[----:B0-----:R-:W-:Y:S01]  /*6680*/  @P1 IMAD.WIDE.U32 R4, R2, 0x10, R4 ;  /* 0x0000001002041825 */ /* 0x001fe200078e0004 */
[----:B--2---:R0:W-:Y:S04]  /*6690*/  @P1 STL.64 [R1+0x280], R36 ;  /* 0x0002802401001387 */ /* 0x0041e80000100a00 */
[----:B------:R1:W-:Y:S01]  /*66a0*/  @P1 STL.64 [R1+0x288], R38 ;  /* 0x0002882601001387 */ /* 0x0003e20000100a00 */
[----:B0-----:R-:W-:-:S02]  /*66b0*/  MOV R36, R34 ;  /* 0x0000002200247202 */ /* 0x001fc40000000f00 */
[----:B------:R-:W-:Y:S01]  /*66c0*/  MOV R37, R33 ;  /* 0x0000002100257202 */ /* 0x000fe20000000f00 */
[----:B-1----:R-:W-:Y:S01]  /*66d0*/  IMAD.MOV.U32 R38, RZ, RZ, R32 ;  /* 0x000000ffff267224 */ /* 0x002fe200078e0020 */
[----:B------:R-:W-:-:S06]  /*66e0*/  MOV R39, R31 ;  /* 0x0000001f00277202 */ /* 0x000fcc0000000f00 */
[----:B------:R0:W2:Y:S01]  /*66f0*/  @P1 LDG.E.128 R36, desc[UR6][R4.64] ;  /* 0x0000000604241981 */ /* 0x0000a2000c1e1d00 */
[----:B------:R-:W-:Y:S01]  /*6700*/  MOV R34, R30 ;  /* 0x0000001e00227202 */ /* 0x000fe20000000f00 */
[----:B------:R-:W-:Y:S01]  /*6710*/  IMAD.MOV.U32 R33, RZ, RZ, R29 ;  /* 0x000000ffff217224 */ /* 0x000fe200078e001d */
[----:B------:R-:W-:Y:S01]  /*6720*/  MOV R32, R28 ;  /* 0x0000001c00207202 */ /* 0x000fe20000000f00 */
[----:B----4-:R-:W-:Y:S01]  /*6730*/  IMAD.MOV.U32 R30, RZ, RZ, R26 ;  /* 0x000000ffff1e7224 */ /* 0x010fe200078e001a */
[----:B------:R-:W-:Y:S01]  /*6740*/  MOV R31, R27 ;  /* 0x0000001b001f7202 */ /* 0x000fe20000000f00 */
[----:B---3--:R-:W-:Y:S01]  /*6750*/  IMAD.MOV.U32 R27, RZ, RZ, R23 ;  /* 0x000000ffff1b7224 */ /* 0x008fe200078e0017 */
[----:B------:R-:W-:Y:S01]  /*6760*/  MOV R29, R25 ;  /* 0x00000019001d7202 */ /* 0x000fe20000000f00 */
[----:B------:R-:W3:Y:S01]  /*6770*/  LDL R26, [R1+0x244] ;  /* 0x00024400011a7983 */ /* 0x000ee20000100800 */
[----:B------:R-:W-:Y:S01]  /*6780*/  MOV R28, R24 ;  /* 0x00000018001c7202 */ /* 0x000fe20000000f00 */
[----:B0-----:R-:W0:Y:S02]  /*6790*/  @P1 LDC.64 R4, c[0x0][0x440] ;  /* 0x00011000ff041b82 */ /* 0x001e240000000a00 */
[----:B------:R-:W4:Y:S04]  /*67a0*/  LDL R25, [R1+0x248] ;  /* 0x0002480001197983 */ /* 0x000f280000100800 */
[----:B------:R-:W4:Y:S04]  /*67b0*/  LDL R24, [R1+0x24c] ;  /* 0x00024c0001187983 */ /* 0x000f280000100800 */
[----:B------:R-:W4:Y:S01]  /*67c0*/  LDL R23, [R1+0x240] ;  /* 0x0002400001177983 */ /* 0x000f220000100800 */
[----:B0-----:R-:W-:-:S05]  /*67d0*/  @P1 IMAD.WIDE.U32 R4, R2, 0x10, R4 ;  /* 0x0000001002041825 */ /* 0x001fca00078e0004 */
[----:B------:R0:W5:Y:S02]  /*67e0*/  @P1 LDG.E.128 R112, desc[UR6][R4.64] ;  /* 0x0000000604701981 */ /* 0x000164000c1e1d00 */
[----:B0-----:R-:W0:Y:S01]  /*67f0*/  LDC.64 R4, c[0x0][0x3d0] ;  /* 0x0000f400ff047b82 */ /* 0x001e220000000a00 */
[----:B------:R-:W-:Y:S02]  /*6800*/  ISETP.GE.U32.AND P0, PT, R0, 0x80, PT ;  /* 0x000000800000780c */ /* 0x000fe40003f06070 */
[----:B------:R-:W-:-:S11]  /*6810*/  @P1 IADD3 R2, PT, PT, R2, 0x20, RZ ;  /* 0x0000002002021810 */ /* 0x000fd60007ffe0ff */
[----:B0-----:R-:W-:Y:S01]  /*6820*/  @P0 IMAD.WIDE.U32 R4, R2, 0x10, R4 ;  /* 0x0000001002040825 */ /* 0x001fe200078e0004 */
[----:B--2---:R0:W-:Y:S04]  /*6830*/  @P1 STL.64 [R1+0x270], R36 ;  /* 0x0002702401001387 */ /* 0x0041e80000100a00 */
[----:B------:R1:W-:Y:S01]  /*6840*/  @P1 STL.64 [R1+0x278], R38 ;  /* 0x0002782601001387 */ /* 0x0003e20000100a00 */
[----:B0-----:R-:W-:Y:S02]  /*6850*/  MOV R36, R34 ;  /* 0x0000002200247202 */ /* 0x001fe40000000f00 */
[----:B------:R-:W-:Y:S01]  /*6860*/  MOV R37, R33 ;  /* 0x0000002100257202 */ /* 0x000fe20000000f00 */
[----:B-1----:R-:W-:Y:S01]  /*6870*/  IMAD.MOV.U32 R38, RZ, RZ, R32 ;  /* 0x000000ffff267224 */ /* 0x002fe200078e0020 */
[----:B------:R-:W-:-:S06]  /*6880*/  MOV R39, R31 ;  /* 0x0000001f00277202 */ /* 0x000fcc0000000f00 */
[----:B------:R0:W2:Y:S01]  /*6890*/  @P0 LDG.E.128 R36, desc[UR6][R4.64] ;  /* 0x0000000604240981 */ /* 0x0000a2000c1e1d00 */
        /* <DEDUP_REMOVED lines=8> */
[----:B------:R-:W-:Y:S01]  /*6920*/  MOV R27, R24 ;  /* 0x00000018001b7202 */ /* 0x000fe20000000f00 */
[----:B0-----:R-:W0:Y:S02]  /*6930*/  @P0 LDC.64 R4, c[0x0][0x438] ;  /* 0x00010e00ff040b82 */ /* 0x001e240000000a00 */
[----:B------:R-:W4:Y:S04]  /*6940*/  LDL R25, [R1+0x234] ;  /* 0x0002340001197983 */ /* 0x000f280000100800 */
[----:B------:R-:W3:Y:S04]  /*6950*/  LDL R24, [R1+0x238] ;  /* 0x0002380001187983 */ /* 0x000ee80000100800 */
[----:B------:R-:W4:Y:S01]  /*6960*/  LDL R26, [R1+0x230] ;  /* 0x00023000011a7983 */ /* 0x000f220000100800 */
[----:B0-----:R-:W-:-:S05]  /*6970*/  @P0 IMAD.WIDE.U32 R4, R2, 0x10, R4 ;  /* 0x0000001002040825 */ /* 0x001fca00078e0004 */
[----:B------:R0:W5:Y:S02]  /*6980*/  @P0 LDG.E.128 R196, desc[UR6][R4.64] ;  /* 0x0000000604c40981 */ /* 0x000164000c1e1d00 */
[----:B0-----:R-:W0:Y:S02]  /*6990*/  LDC.64 R4, c[0x0][0x3d8] ;  /* 0x0000f600ff047b82 */ /* 0x001e240000000a00 */
[----:B0-----:R-:W-:Y:S01]  /*69a0*/  @P0 IMAD.WIDE.U32 R4, R2, 0x10, R4 ;  /* 0x0000001002040825 */ /* 0x001fe200078e0004 */
[----:B--2---:R0:W-:Y:S04]  /*69b0*/  @P0 STL.64 [R1+0x260], R36 ;  /* 0x0002602401000387 */ /* 0x0041e80000100a00 */
[----:B------:R1:W-:Y:S01]  /*69c0*/  @P0 STL.64 [R1+0x268], R38 ;  /* 0x0002682601000387 */ /* 0x0003e20000100a00 */
[----:B0-----:R-:W-:Y:S01]  /*69d0*/  MOV R36, R34 ;  /* 0x0000002200247202 */ /* 0x001fe20000000f00 */
[----:B------:R-:W-:Y:S01]  /*69e0*/  IMAD.MOV.U32 R37, RZ, RZ, R33 ;  /* 0x000000ffff257224 */ /* 0x000fe200078e0021 */
[----:B-1----:R-:W-:-:S02]  /*69f0*/  MOV R38, R32 ;  /* 0x0000002000267202 */ /* 0x002fc40000000f00 */
[----:B------:R-:W-:-:S06]  /*6a00*/  MOV R39, R31 ;  /* 0x0000001f00277202 */ /* 0x000fcc0000000f00 */
[----:B------:R0:W2:Y:S01]  /*6a10*/  @P0 LDG.E.128 R36, desc[UR6][R4.64] ;  /* 0x0000000604240981 */ /* 0x0000a2000c1e1d00 */
[----:B------:R-:W-:Y:S01]  /*6a20*/  IMAD.MOV.U32 R34, RZ, RZ, R30 ;  /* 0x000000ffff227224 */ /* 0x000fe200078e001e */
[----:B------:R-:W-:Y:S01]  /*6a30*/  MOV R33, R29 ;  /* 0x0000001d00217202 */ /* 0x000fe20000000f00 */
[----:B------:R-:W-:Y:S01]  /*6a40*/  IMAD.MOV.U32 R31, RZ, RZ, R27 ;  /* 0x000000ffff1f7224 */ /* 0x000fe200078e001b */
[----:B------:R-:W-:Y:S01]  /*6a50*/  MOV R32, R28 ;  /* 0x0000001c00207202 */ /* 0x000fe20000000f00 */
[----:B---3--:R-:W-:Y:S01]  /*6a60*/  IMAD.MOV.U32 R28, RZ, RZ, R24 ;  /* 0x000000ffff1c7224 */ /* 0x008fe200078e0018 */
[----:B----4-:R-:W-:Y:S01]  /*6a70*/  MOV R30, R26 ;  /* 0x0000001a001e7202 */ /* 0x010fe20000000f00 */
[----:B------:R-:W3:Y:S01]  /*6a80*/  LDL R24, [R1+0x22c] ;  /* 0x00022c0001187983 */ /* 0x000ee20000100800 */
[----:B------:R-:W-:Y:S02]  /*6a90*/  MOV R29, R25 ;  /* 0x00000019001d7202 */ /* 0x000fe40000000f00 */
[----:B------:R-:W-:Y:S01]  /*6aa0*/  MOV R27, R23 ;  /* 0x00000017001b7202 */ /* 0x000fe20000000f00 */
[----:B------:R-:W4:Y:S01]  /*6ab0*/  LDL R26, [R1+0x224] ;  /* 0x00022400011a7983 */ /* 0x000f220000100800 */
[----:B0-----:R-:W0:Y:S03]  /*6ac0*/  @P0 LDC.64 R4, c[0x0][0x440] ;  /* 0x00011000ff040b82 */ /* 0x001e260000000a00 */
        /* <DEDUP_REMOVED lines=10> */
[----:B0-----:R-:W-:Y:S01]  /*6b70*/  MOV R36, R34 ;  /* 0x0000002200247202 */ /* 0x001fe20000000f00 */
[----:B------:R-:W-:Y:S01]  /*6b80*/  IMAD.MOV.U32 R37, RZ, RZ, R33 ;  /* 0x000000ffff257224 */ /* 0x000fe200078e0021 */
[----:B-1----:R-:W-:Y:S02]  /*6b90*/  MOV R38, R32 ;  /* 0x0000002000267202 */ /* 0x002fe40000000f00 */
        /* <DEDUP_REMOVED lines=29> */
[----:B----4-:R-:W-:Y:S01]  /*6d70*/  IMAD.MOV.U32 R29, RZ, RZ, R25 ;  /* 0x000000ffff1d7224 */ /* 0x010fe200078e0019 */
[----:B------:R-:W-:Y:S01]  /*6d80*/  MOV R31, R27 ;  /* 0x0000001b001f7202 */ /* 0x000fe20000000f00 */
[----:B------:R-:W4:Y:S01]  /*6d90*/  LDL R25, [R1+0x208] ;  /* 0x0002080001197983 */ /* 0x000f220000100800 */
[----:B---3--:R-:W-:Y:S02]  /*6da0*/  MOV R30, R26 ;  /* 0x0000001a001e7202 */ /* 0x008fe40000000f00 */
[----:B------:R-:W-:Y:S01]  /*6db0*/  MOV R28, R24 ;  /* 0x00000018001c7202 */ /* 0x000fe20000000f00 */
[----:B------:R-:W3:Y:S01]  /*6dc0*/  LDL R26, [R1+0x204] ;  /* 0x00020400011a7983 */ /* 0x000ee20000100800 */
[----:B------:R-:W-:Y:S01]  /*6dd0*/  MOV R27, R23 ;  /* 0x00000017001b7202 */ /* 0x000fe20000000f00 */
[----:B0-----:R-:W0:Y:S02]  /*6de0*/  @P1 LDC.64 R4, c[0x0][0x440] ;  /* 0x00011000ff041b82 */ /* 0x001e240000000a00 */
[----:B------:R-:W3:Y:S04]  /*6df0*/  LDL R24, [R1+0x20c] ;  /* 0x00020c0001187983 */ /* 0x000ee80000100800 */
[----:B------:R-:W3:Y:S01]  /*6e00*/  LDL R23, [R1+0x200] ;  /* 0x0002000001177983 */ /* 0x000ee20000100800 */
        /* <DEDUP_REMOVED lines=454> */
[----:B------:R-:W-:-:S05]  /*8a70*/  @P0 IADD3 R2, PT, PT, R2, 0x20, RZ ;  /* 0x0000002002020810 */ /* 0x000fca0007ffe0ff */
        /* <DEDUP_REMOVED lines=13> */
[----:B------:R-:W-:Y:S01]  /*8b50*/  IMAD.MOV.U32 R25, RZ, RZ, R22 ;  /* 0x000000ffff197224 */ /* 0x000fe200078e0016 */
[----:B---3--:R-:W-:Y:S01]  /*8b60*/  MOV R29, R26 ;  /* 0x0000001a001d7202 */ /* 0x008fe20000000f00 */
[----:B------:R-:W-:Y:S01]  /*8b70*/  IMAD.MOV.U32 R26, RZ, RZ, R19 ;  /* 0x000000ffff1a7224 */ /* 0x000fe200078e0013 */
[----:B------:R-:W-:Y:S01]  /*8b80*/  MOV R27, R24 ;  /* 0x00000018001b7202 */ /* 0x000fe20000000f00 */
[----:B------:R-:W3:Y:S01]  /*8b90*/  LDL R19, [R1+0xb4] ;  /* 0x0000b40001137983 */ /* 0x000ee20000100800 */
[----:B------:R-:W-:Y:S01]  /*8ba0*/  MOV R30, R23 ;  /* 0x00000017001e7202 */ /* 0x000fe20000000f00 */
[----:B0-----:R-:W0:Y:S01]  /*8bb0*/  @P1 LDC.64 R4, c[0x0][0x438] ;  /* 0x00010e00ff041b82 */ /* 0x001e220000000a00 */
[----:B------:R-:W-:Y:S01]  /*8bc0*/  MOV R24, R21 ;  /* 0x0000001500187202 */ /* 0x000fe20000000f00 */
[----:B------:R-:W4:Y:S01]  /*8bd0*/  LDL R22, [R1+0xb8] ;  /* 0x0000b80001167983 */ /* 0x000f220000100800 */
[----:B------:R-:W-:-:S03]  /*8be0*/  MOV R23, R20 ;  /* 0x0000001400177202 */ /* 0x000fc60000000f00 */
        /* <DEDUP_REMOVED lines=23> */
[----:B----4-:R-:W-:Y:S01]  /*8d60*/  MOV R26, R22 ;  /* 0x00000016001a7202 */ /* 0x010fe20000000f00 */
[----:B0-----:R-:W0:Y:S01]  /*8d70*/  @P1 LDC.64 R4, c[0x0][0x440] ;  /* 0x00011000ff041b82 */ /* 0x001e220000000a00 */
[----:B------:R-:W-:Y:S01]  /*8d80*/  MOV R24, R20 ;  /* 0x0000001400187202 */ /* 0x000fe20000000f00 */
[----:B------:R-:W4:Y:S01]  /*8d90*/  LDL R22, [R1+0xc8] ;  /* 0x0000c80001167983 */ /* 0x000f220000100800 */
[----:B------:R-:W-:-:S03]  /*8da0*/  MOV R23, R19 ;  /* 0x0000001300177202 */ /* 0x000fc60000000f00 */
[----:B------:R-:W3:Y:S04]  /*8db0*/  LDL R20, [R1+0xc0] ;  /* 0x0000c00001147983 */ /* 0x000ee80000100800 */
[----:B------:R-:W3:Y:S01]  /*8dc0*/  LDL R19, [R1+0xc4] ;  /* 0x0000c40001137983 */ /* 0x000ee20000100800 */
        /* <DEDUP_REMOVED lines=8> */
[----:B0-----:R-:W-:Y:S01]  /*8e50*/  IMAD.MOV.U32 R36, RZ, RZ, R34 ;  /* 0x000000ffff247224 */ /* 0x001fe200078e0022 */
[----:B------:R-:W-:Y:S02]  /*8e60*/  MOV R37, R33 ;  /* 0x0000002100257202 */ /* 0x000fe40000000f00 */
[----:B-1----:R-:W-:Y:S01]  /*8e70*/  MOV R38, R32 ;  /* 0x0000002000267202 */ /* 0x002fe20000000f00 */
[----:B------:R-:W-:Y:S01]  /*8e80*/  IMAD.MOV.U32 R39, RZ, RZ, R31 ;  /* 0x000000ffff277224 */ /* 0x000fe200078e001f */
[----:B------:R-:W-:Y:S01]  /*8e90*/  MOV R33, R30 ;  /* 0x0000001e00217202 */ /* 0x000fe20000000f00 */
[----:B------:R-:W-:-:S04]  /*8ea0*/  IMAD.MOV.U32 R31, RZ, RZ, R28 ;  /* 0x000000ffff1f7224 */ /* 0x000fc800078e001c */
[----:B------:R0:W2:Y:S01]  /*8eb0*/  @P0 LDG.E.128 R36, desc[UR6][R4.64] ;  /* 0x0000000604240981 */ /* 0x0000a2000c1e1d00 */
[----:B------:R-:W-:Y:S01]  /*8ec0*/  MOV R32, R29 ;  /* 0x0000001d00207202 */ /* 0x000fe20000000f00 */
[----:B------:R-:W-:Y:S01]  /*8ed0*/  IMAD.MOV.U32 R28, RZ, RZ, R25 ;  /* 0x000000ffff1c7224 */ /* 0x000fe200078e0019 */
[----:B------:R-:W-:Y:S01]  /*8ee0*/  MOV R34, R27 ;  /* 0x0000001b00227202 */ /* 0x000fe20000000f00 */
[----:B----4-:R-:W-:Y:S01]  /*8ef0*/  IMAD.MOV.U32 R25, RZ, RZ, R22 ;  /* 0x000000ffff197224 */ /* 0x010fe200078e0016 */
[----:B------:R-:W-:Y:S01]  /*8f00*/  MOV R29, R26 ;  /* 0x0000001a001d7202 */ /* 0x000fe20000000f00 */
[----:B---3--:R-:W-:Y:S01]  /*8f10*/  IMAD.MOV.U32 R26, RZ, RZ, R19 ;  /* 0x000000ffff1a7224 */ /* 0x008fe200078e0013 */
[----:B------:R-:W-:Y:S02]  /*8f20*/  MOV R27, R24 ;  /* 0x00000018001b7202 */ /* 0x000fe40000000f00 */
[----:B------:R-:W-:Y:S01]  /*8f30*/  MOV R30, R23 ;  /* 0x00000017001e7202 */ /* 0x000fe20000000f00 */
[----:B------:R-:W-:Y:S01]  /*8f40*/  IMAD.MOV.U32 R19, RZ, RZ, R16 ;  /* 0x000000ffff137224 */ /* 0x000fe200078e0010 */
[----:B------:R-:W-:Y:S01]  /*8f50*/  MOV R24, R21 ;  /* 0x0000001500187202 */ /* 0x000fe20000000f00 */
[----:B------:R-:W3:Y:S01]  /*8f60*/  LDL R16, [R1+0x1c] ;  /* 0x00001c0001107983 */ /* 0x000ee20000100800 */
[----:B------:R-:W-:Y:S01]  /*8f70*/  MOV R23, R20 ;  /* 0x0000001400177202 */ /* 0x000fe20000000f00 */
[----:B0-----:R-:W0:Y:S01]  /*8f80*/  @P0 LDC.64 R4, c[0x0][0x438] ;  /* 0x00010e00ff040b82 */ /* 0x001e220000000a00 */
[----:B------:R-:W-:-:S02]  /*8f90*/  MOV R21, R18 ;  /* 0x0000001200157202 */ /* 0x000fc40000000f00 */
[----:B------:R-:W-:Y:S01]  /*8fa0*/  MOV R20, R17 ;  /* 0x0000001100147202 */ /* 0x000fe20000000f00 */
[----:B------:R-:W4:Y:S01]  /*8fb0*/  LDL R18, [R1+0x14] ;  /* 0x0000140001127983 */ /* 0x000f220000100800 */
[----:B------:R-:W-:-:S03]  /*8fc0*/  MOV R22, R15 ;  /* 0x0000000f00167202 */ /* 0x000fc60000000f00 */
        /* <DEDUP_REMOVED lines=22> */
[----:B------:R-:W-:Y:S01]  /*9130*/  MOV R30, R23 ;  /* 0x00000017001e7202 */ /* 0x000fe20000000f00 */
[----:B---3--:R-:W-:Y:S01]  /*9140*/  IMAD.MOV.U32 R19, RZ, RZ, R16 ;  /* 0x000000ffff137224 */ /* 0x008fe200078e0010 */
[----:B------:R-:W-:-:S02]  /*9150*/  MOV R24, R21 ;  /* 0x0000001500187202 */ /* 0x000fc40000000f00 */
[----:B------:R-:W-:Y:S01]  /*9160*/  MOV R23, R20 ;  /* 0x0000001400177202 */ /* 0x000fe20000000f00 */
[----:B------:R-:W-:Y:S01]  /*9170*/  IMAD.MOV.U32 R16, RZ, RZ, R13 ;  /* 0x000000ffff107224 */ /* 0x000fe200078e000d */
[----:B----4-:R-:W-:Y:S01]  /*9180*/  MOV R21, R18 ;  /* 0x0000001200157202 */ /* 0x010fe20000000f00 */
[----:B------:R-:W3:Y:S01]  /*9190*/  LDL R13, [R1+0x4] ;  /* 0x00000400010d7983 */ /* 0x000ee20000100800 */
[----:B------:R-:W-:Y:S01]  /*91a0*/  MOV R20, R17 ;  /* 0x0000001100147202 */ /* 0x000fe20000000f00 */
[----:B0-----:R-:W0:Y:S01]  /*91b0*/  @P0 LDC.64 R4, c[0x0][0x440] ;  /* 0x00011000ff040b82 */ /* 0x001e220000000a00 */
[----:B------:R-:W-:Y:S02]  /*91c0*/  MOV R22, R15 ;  /* 0x0000000f00167202 */ /* 0x000fe40000000f00 */
[----:B------:R-:W-:Y:S02]  /*91d0*/  MOV R17, R14 ;  /* 0x0000000e00117202 */ /* 0x000fe40000000f00 */
[----:B------:R-:W-:Y:S01]  /*91e0*/  MOV R15, R12 ;  /* 0x0000000c000f7202 */ /* 0x000fe20000000f00 */
[----:B------:R-:W4:Y:S01]  /*91f0*/  LDL R14, [R1] ;  /* 0x00000000010e7983 */ /* 0x000f220000100800 */
[----:B------:R-:W-:-:S03]  /*9200*/  MOV R18, R11 ;  /* 0x0000000b00127202 */ /* 0x000fc60000000f00 */
[----:B------:R-:W4:Y:S04]  /*9210*/  LDL R12, [R1+0x8] ;  /* 0x00000800010c7983 */ /* 0x000f280000100800 */
[----:B------:R-:W4:Y:S01]  /*9220*/  LDL R11, [R1+0xc] ;  /* 0x00000c00010b7983 */ /* 0x000f220000100800 */
[----:B0-----:R-:W-:-:S05]  /*9230*/  @P0 IMAD.WIDE.U32 R4, R2, 0x10, R4 ;  /* 0x0000001002040825 */ /* 0x001fca00078e0004 */
[----:B------:R0:W5:Y:S02]  /*9240*/  @P0 LDG.E.128 R168, desc[UR6][R4.64] ;  /* 0x0000000604a80981 */ /* 0x000164000c1e1d00 */
[----:B0-----:R-:W0:Y:S01]  /*9250*/  LDC.64 R4, c[0x0][0x3d0] ;  /* 0x0000f400ff047b82 */ /* 0x001e220000000a00 */
[----:B------:R-:W-:Y:S02]  /*9260*/  ISETP.GE.U32.AND P1, PT, R0, 0x220, PT ;  /* 0x000002200000780c */ /* 0x000fe40003f26070 */
[----:B------:R-:W-:Y:S01]  /*9270*/  @P0 IADD3 R2, PT, PT, R2, 0x20, RZ ;  /* 0x0000002002020810 */ /* 0x000fe20007ffe0ff */
[----:B------:R-:W-:Y:S01]  /*9280*/  IMAD.MOV.U32 R42, RZ, RZ, R28 ;  /* 0x000000ffff2a7224 */ /* 0x000fe200078e001c */
[----:B------:R-:W-:Y:S02]  /*9290*/  MOV R40, R30 ;  /* 0x0000001e00287202 */ /* 0x000fe40000000f00 */
[----:B------:R-:W-:Y:S02]  /*92a0*/  MOV R41, R29 ;  /* 0x0000001d00297202 */ /* 0x000fe40000000f00 */
[----:B------:R-:W-:-:S05]  /*92b0*/  MOV R43, R27 ;  /* 0x0000001b002b7202 */ /* 0x000fca0000000f00 */
[----:B0-----:R-:W-:-:S05]  /*92c0*/  @P1 IMAD.WIDE.U32 R4, R2, 0x10, R4 ;  /* 0x0000001002041825 */ /* 0x001fca00078e0004 */
[----:B------:R0:W4:Y:S02]  /*92d0*/  @P1 LDG.E.128 R40, desc[UR6][R4.64] ;  /* 0x0000000604281981 */ /* 0x000124000c1e1d00 */
[----:B0-----:R-:W0:Y:S02]  /*92e0*/  @P1 LDC.64 R4, c[0x0][0x438] ;  /* 0x00010e00ff041b82 */ /* 0x001e240000000a00 */
[----:B0-----:R-:W-:-:S04]  /*92f0*/  @P1 IMAD.WIDE.U32 R4, R2, 0x10, R4 ;  /* 0x0000001002041825 */ /* 0x001fc800078e0004 */
        /* <DEDUP_REMOVED lines=14> */
[----:B------:R-:W-:Y:S01]  /*93e0*/  MOV R15, R9 ;  /* 0x00000009000f7202 */ /* 0x000fe20000000f00 */
[----:B--2---:R3:W-:Y:S04]  /*93f0*/  @P0 STL.64 [R1+0xd0], R36 ;  /* 0x0000d02401000387 */ /* 0x0047e80000100a00 */
[----:B------:R0:W-:Y:S04]  /*9400*/  @P0 STL.64 [R1+0xd8], R38 ;  /* 0x0000d82601000387 */ /* 0x0001e80000100a00 */
[----:B------:R-:W2:Y:S01]  /*9410*/  LDL R10, [R1+0x28] ;  /* 0x00002800010a7983 */ /* 0x000ea20000100800 */
[----:B---3--:R-:W-:-:S03]  /*9420*/  IMAD.MOV.U32 R37, RZ, RZ, R13 ;  /* 0x000000ffff257224 */ /* 0x008fc600078e000d */
[----:B------:R-:W3:Y:S01]  /*9430*/  LDL R9, [R1+0x2c] ;  /* 0x00002c0001097983 */ /* 0x000ee20000100800 */
[----:B----4-:R-:W-:-:S03]  /*9440*/  MOV R36, R14 ;  /* 0x0000000e00247202 */ /* 0x010fc60000000f00 */
[----:B------:R-:W4:Y:S01]  /*9450*/  LDL R13, [R1+0x8c] ;  /* 0x00008c00010d7983 */ /* 0x000f220000100800 */
[----:B0-----:R-:W-:-:S03]  /*9460*/  MOV R38, R12 ;  /* 0x0000000c00267202 */ /* 0x001fc60000000f00 */
[----:B------:R-:W2:Y:S01]  /*9470*/  LDL R14, [R1+0x88] ;  /* 0x00008800010e7983 */ /* 0x000ea20000100800 */
[----:B------:R-:W-:-:S03]  /*9480*/  MOV R39, R11 ;  /* 0x0000000b00277202 */ /* 0x000fc60000000f00 */
[----:B------:R-:W3:Y:S04]  /*9490*/  LDL R12, [R1+0x20] ;  /* 0x00002000010c7983 */ /* 0x000ee80000100800 */
[----:B------:R-:W3:Y:S04]  /*94a0*/  LDL R11, [R1+0x24] ;  /* 0x00002400010b7983 */ /* 0x000ee80000100800 */
[----:B------:R0:W2:Y:S02]  /*94b0*/  @P1 LDG.E.128 R36, desc[UR6][R4.64] ;  /* 0x0000000604241981 */ /* 0x0000a4000c1e1d00 */
[----:B0-----:R-:W0:Y:S02]  /*94c0*/  LDC.64 R4, c[0x0][0x3d8] ;  /* 0x0000f600ff047b82 */ /* 0x001e240000000a00 */
[----:B0-----:R-:W-:-:S05]  /*94d0*/  @P1 IMAD.WIDE.U32 R4, R2, 0x10, R4 ;  /* 0x0000001002041825 */ /* 0x001fca00078e0004 */
[----:B------:R0:W3:Y:S02]  /*94e0*/  @P1 LDG.E.128 R32, desc[UR6][R4.64] ;  /* 0x0000000604201981 */ /* 0x0000e4000c1e1d00 */
[----:B0-----:R-:W0:Y:S01]  /*94f0*/  @P1 LDC.64 R4, c[0x0][0x440] ;  /* 0x00011000ff041b82 */ /* 0x001e220000000a00 */
[----:B------:R-:W-:Y:S01]  /*9500*/  ISETP.GE.U32.AND P0, PT, R0, 0x240, PT ;  /* 0x000002400000780c */ /* 0x000fe20003f06070 */
[----:B0-----:R-:W-:-:S05]  /*9510*/  @P1 IMAD.WIDE.U32 R4, R2, 0x10, R4 ;  /* 0x0000001002041825 */ /* 0x001fca00078e0004 */
[----:B------:R0:W5:Y:S02]  /*9520*/  @P1 LDG.E.128 R172, desc[UR6][R4.64] ;  /* 0x0000000604ac1981 */ /* 0x000164000c1e1d00 */
[----:B0-----:R-:W0:Y:S01]  /*9530*/  LDC.64 R4, c[0x0][0x3d0] ;  /* 0x0000f400ff047b82 */ /* 0x001e220000000a00 */
[----:B------:R-:W-:Y:S01]  /*9540*/  @P1 VIADD R2, R2, 0x20 ;  /* 0x0000002002021836 */ /* 0x000fe20000000000 */
[----:B------:R-:W-:Y:S01]  /*9550*/  MOV R30, R26 ;  /* 0x0000001a001e7202 */ /* 0x000fe20000000f00 */
[----:B------:R-:W-:Y:S01]  /*9560*/  IMAD.MOV.U32 R29, RZ, RZ, R27 ;  /* 0x000000ffff1d7224 */ /* 0x000fe200078e001b */
[----:B------:R-:W-:Y:S01]  /*9570*/  MOV R31, R25 ;  /* 0x00000019001f7202 */ /* 0x000fe20000000f00 */
[----:B0-----:R-:W-:-:S05]  /*9580*/  @P0 IMAD.WIDE.U32 R4, R2, 0x10, R4 ;  /* 0x0000001002040825 */ /* 0x001fca00078e0004 */
[----:B------:R0:W3:Y:S02]  /*9590*/  @P0 LDG.E.128 R28, desc[UR6][R4.64] ;  /* 0x00000006041c0981 */ /* 0x0000e4000c1e1d00 */
[----:B0-----:R-:W0:Y:S01]  /*95a0*/  @P0 LDC.64 R4, c[0x0][0x438] ;  /* 0x00010e00ff040b82 */ /* 0x001e220000000a00 */
[----:B------:R-:W-:Y:S01]  /*95b0*/  IMAD.MOV.U32 R25, RZ, RZ, R23 ;  /* 0x000000ffff197224 */ /* 0x000fe200078e0017 */
[----:B------:R-:W-:Y:S02]  /*95c0*/  MOV R26, R22 ;  /* 0x00000016001a7202 */ /* 0x000fe40000000f00 */
[----:B------:R-:W-:Y:S01]  /*95d0*/  MOV R27, R21 ;  /* 0x00000015001b7202 */ /* 0x000fe20000000f00 */
[----:B0-----:R-:W-:-:S05]  /*95e0*/  @P0 IMAD.WIDE.U32 R4, R2, 0x10, R4 ;  /* 0x0000001002040825 */ /* 0x001fca00078e0004 */
[----:B------:R0:W3:Y:S02]  /*95f0*/  @P0 LDG.E.128 R24, desc[UR6][R4.64] ;  /* 0x0000000604180981 */ /* 0x0000e4000c1e1d00 */
[----:B0-----:R-:W0:Y:S01]  /*9600*/  LDC.64 R4, c[0x0][0x3d8] ;  /* 0x0000f600ff047b82 */ /* 0x001e220000000a00 */
[----:B------:R-:W-:Y:S01]  /*9610*/  IMAD.MOV.U32 R21, RZ, RZ, R19 ;  /* 0x000000ffff157224 */ /* 0x000fe200078e0013 */
[----:B------:R-:W-:Y:S02]  /*9620*/  MOV R22, R18 ;  /* 0x0000001200167202 */ /* 0x000fe40000000f00 */
[----:B------:R-:W-:Y:S01]  /*9630*/  MOV R23, R17 ;  /* 0x0000001100177202 */ /* 0x000fe20000000f00 */
[----:B0-----:R-:W-:-:S05]  /*9640*/  @P0 IMAD.WIDE.U32 R4, R2, 0x10, R4 ;  /* 0x0000001002040825 */ /* 0x001fca00078e0004 */
[----:B------:R0:W3:Y:S02]  /*9650*/  @P0 LDG.E.128 R20, desc[UR6][R4.64] ;  /* 0x0000000604140981 */ /* 0x0000e4000c1e1d00 */
[----:B0-----:R-:W0:Y:S02]  /*9660*/  @P0 LDC.64 R4, c[0x0][0x440] ;  /* 0x00011000ff040b82 */ /* 0x001e240000000a00 */
[----:B------:R1:W-:Y:S04]  /*9670*/  @P1 STL.64 [R1+0xc0], R40 ;  /* 0x0000c02801001387 */ /* 0x0003e80000100a00 */
[----:B------:R1:W-:Y:S01]  /*9680*/  @P1 STL.64 [R1+0xc8], R42 ;  /* 0x0000c82a01001387 */ /* 0x0003e20000100a00 */
[----:B0-----:R-:W-:-:S05]  /*9690*/  @P0 IMAD.WIDE.U32 R4, R2, 0x10, R4 ;  /* 0x0000001002040825 */ /* 0x001fca00078e0004 */
[----:B------:R0:W5:Y:S02]  /*96a0*/  @P0 LDG.E.128 R176, desc[UR6][R4.64] ;  /* 0x0000000604b00981 */ /* 0x000164000c1e1d00 */
[----:B0-----:R-:W0:Y:S01]  /*96b0*/  LDC.64 R4, c[0x0][0x3d0] ;  /* 0x0000f400ff047b82 */ /* 0x001e220000000a00 */
[----:B------:R-:W-:Y:S01]  /*96c0*/  @P0 IADD3 R2, PT, PT, R2, 0x20, RZ ;  /* 0x0000002002020810 */ /* 0x000fe20007ffe0ff */
[----:B------:R-:W-:Y:S01]  /*96d0*/  IMAD.MOV.U32 R17, RZ, RZ, R15 ;  /* 0x000000ffff117224 */ /* 0x000fe200078e000f */
[----:B----4-:R-:W-:Y:S01]  /*96e0*/  MOV R19, R13 ;  /* 0x0000000d00137202 */ /* 0x010fe20000000f00 */
[----:B--2---:R1:W-:Y:S04]  /*96f0*/  @P1 STL.64 [R1], R36 ;  /* 0x0000002401001387 */ /* 0x0043e80000100a00 */
[----:B------:R1:W-:Y:S01]  /*9700*/  @P1 STL.64 [R1+0x8], R38 ;  /* 0x0000082601001387 */ /* 0x0003e20000100a00 */
[----:B------:R-:W-:-:S03]  /*9710*/  MOV R18, R14 ;  /* 0x0000000e00127202 */ /* 0x000fc60000000f00 */
[----:B---3--:R1:W-:Y:S04]  /*9720*/  @P1 STL.64 [R1+0xb0], R32 ;  /* 0x0000b02001001387 */ /* 0x0083e80000100a00 */
[----:B------:R1:W-:Y:S01]  /*9730*/  @P1 STL.64 [R1+0xb8], R34 ;  /* 0x0000b82201001387 */ /* 0x0003e20000100a00 */
[----:B------:R-:W-:-:S13]  /*9740*/  ISETP.GE.U32.AND P1, PT, R0, 0x260, PT ;  /* 0x000002600000780c */ /* 0x000fda0003f26070 */
[----:B0-----:R-:W-:-:S05]  /*9750*/  @P1 IMAD.WIDE.U32 R4, R2, 0x10, R4 ;  /* 0x0000001002041825 */ /* 0x001fca00078e0004 */
[----:B------:R0:W2:Y:S02]  /*9760*/  @P1 LDG.E.128 R16, desc[UR6][R4.64] ;  /* 0x0000000604101981 */ /* 0x0000a4000c1e1d00 */
        /* <DEDUP_REMOVED lines=11> */
[----:B------:R0:W4:Y:S02]  /*9820*/  @P1 LDG.E.128 R8, desc[UR6][R4.64] ;  /* 0x0000000604081981 */ /* 0x000124000c1e1d00 */
[----:B0-----:R-:W0:Y:S02]  /*9830*/  @P1 LDC.64 R4, c[0x0][0x440] ;  /* 0x00011000ff041b82 */ /* 0x001e240000000a00 */
[----:B0-----:R-:W-:-:S05]  /*9840*/  @P1 IMAD.WIDE.U32 R4, R2, 0x10, R4 ;  /* 0x0000001002041825 */ /* 0x001fca00078e0004 */
[----:B------:R1:W5:Y:S04]  /*9850*/  @P1 LDG.E.128 R180, desc[UR6][R4.64] ;  /* 0x0000000604b41981 */ /* 0x000368000c1e1d00 */
        /* <DEDUP_REMOVED lines=8> */
[----:B----4-:R1:W-:Y:S04]  /*98e0*/  @P1 STL.64 [R1+0x70], R8 ;  /* 0x0000700801001387 */ /* 0x0103e80000100a00 */
[----:B------:R1:W-:Y:S04]  /*98f0*/  @P1 STL.64 [R1+0x78], R10 ;  /* 0x0000780a01001387 */ /* 0x0003e80000100a00 */
[----:B---3--:R1:W-:Y:S04]  /*9900*/  @P1 STL.64 [R1+0x20], R12 ;  /* 0x0000200c01001387 */ /* 0x0083e80000100a00 */
[----:B------:R1:W-:Y:S04]  /*9910*/  @P1 STL.64 [R1+0x28], R14 ;  /* 0x0000280e01001387 */ /* 0x0003e80000100a00 */
[----:B--2---:R1:W-:Y:S04]  /*9920*/  @P1 STL.64 [R1+0x80], R16 ;  /* 0x0000801001001387 */ /* 0x0043e80000100a00 */
[----:B------:R1:W-:Y:S01]  /*9930*/  @P1 STL.64 [R1+0x88], R18 ;  /* 0x0000881201001387 */ /* 0x0003e20000100a00 */
[----:B------:R-:W-:Y:S05]  /*9940*/  @!P0 BRA `(.L_x_48761) ;  /* 0x0000003c00d88947 */ /* 0x000fea0003800000 */
[----:B-1----:R-:W0:Y:S08]  /*9950*/  LDC.64 R4, c[0x0][0x440] ;  /* 0x00011000ff047b82 */ /* 0x002e300000000a00 */
[----:B------:R-:W1:Y:S08]  /*9960*/  LDC.64 R6, c[0x0][0x3d0] ;  /* 0x0000f400ff067b82 */ /* 0x000e700000000a00 */
[----:B------:R-:W2:Y:S08]  /*9970*/  LDC.64 R8, c[0x0][0x438] ;  /* 0x00010e00ff087b82 */ /* 0x000eb00000000a00 */
[----:B------:R-:W3:Y:S01]  /*9980*/  LDC.64 R10, c[0x0][0x3d8] ;  /* 0x0000f600ff0a7b82 */ /* 0x000ee20000000a00 */
[----:B0-----:R-:W-:-:S05]  /*9990*/  IMAD.WIDE.U32 R4, R2, 0x10, R4 ;  /* 0x0000001002047825 */ /* 0x001fca00078e0004 */
[----:B------:R-:W4:Y:S01]  /*99a0*/  LDG.E.128 R16, desc[UR6][R4.64] ;  /* 0x0000000604107981 */ /* 0x000f22000c1e1d00 */
[----:B-1----:R-:W-:-:S05]  /*99b0*/  IMAD.WIDE.U32 R6, R2, 0x10, R6 ;  /* 0x0000001002067825 */ /* 0x002fca00078e0006 */
[----:B------:R-:W4:Y:S01]  /*99c0*/  LDG.E.128 R12, desc[UR6][R6.64] ;  /* 0x00000006060c7981 */ /* 0x000f22000c1e1d00 */
[----:B--2---:R-:W-:-:S04]  /*99d0*/  IMAD.WIDE.U32 R8, R2, 0x10, R8 ;  /* 0x0000001002087825 */ /* 0x004fc800078e0008 */
[----:B---3--:R-:W-:Y:S02]  /*99e0*/  IMAD.WIDE.U32 R2, R2, 0x10, R10 ;  /* 0x0000001002027825 */ /* 0x008fe400078e000a */
[----:B------:R-:W2:Y:S04]  /*99f0*/  LDG.E.128 R8, desc[UR6][R8.64] ;  /* 0x0000000608087981 */ /* 0x000ea8000c1e1d00 */
[----:B------:R-:W3:Y:S04]  /*9a00*/  LDG.E.128 R4, desc[UR6][R2.64] ;  /* 0x0000000602047981 */ /* 0x000ee8000c1e1d00 */
        /* <DEDUP_REMOVED lines=9> */
.L_x_48762:
        /* <DEDUP_REMOVED lines=22> */
[----:B------:R-:W4:Y:S01]  /*9c00*/  LDL R44, [R1+0x24c] ;  /* 0x00024c00012c7983 */ /* 0x000f220000100800 */
        /* <DEDUP_REMOVED lines=10> */
[----:B------:R-:W1:Y:S01]  /*9cb0*/  LDC.64 R10, c[0x0][0x3d0] ;  /* 0x0000f400ff0a7b82 */ /* 0x000e620000000a00 */
[----:B------:R-:W4:Y:S04]  /*9cc0*/  LDL R22, [R1+0x28c] ;  /* 0x00028c0001167983 */ /* 0x000f280000100800 */
[----:B------:R-:W4:Y:S04]  /*9cd0*/  LDL R34, [R1+0x280] ;  /* 0x0002800001227983 */ /* 0x000f280000100800 */
[----:B------:R-:W4:Y:S04]  /*9ce0*/  LDL R40, [R1+0x25c] ;  /* 0x00025c0001287983 */ /* 0x000f280000100800 */
[----:B------:R-:W4:Y:S01]  /*9cf0*/  LDL R39, [R1+0x250] ;  /* 0x0002500001277983 */ /* 0x000f220000100800 */
[----:B------:R-:W-:Y:S01]  /*9d00*/  ISETP.GE.U32.AND P4, PT, R0, 0x60, PT ;  /* 0x000000600000780c */ /* 0x000fe20003f86070 */
[----:B------:R-:W1:Y:S02]  /*9d10*/  LDC.64 R24, c[0x0][0x3d8] ;  /* 0x0000f600ff187b82 */ /* 0x000e640000000a00 */
[----:B------:R-:W4:Y:S04]  /*9d20*/  LDL R35, [R1+0x1f0] ;  /* 0x0001f00001237983 */ /* 0x000f280000100800 */
[----:B------:R-:W4:Y:S02]  /*9d30*/  LDL R38, [R1+0x1f4] ;  /* 0x0001f40001267983 */ /* 0x000f240000100800 */
        /* <DEDUP_REMOVED lines=9> */
[----:B--2---:R-:W-:Y:S01]  /*9dd0*/  IMAD.MOV.U32 R60, RZ, RZ, R54 ;  /* 0x000000ffff3c7224 */ /* 0x004fe200078e0036 */
[----:B------:R-:W2:Y:S01]  /*9de0*/  @P4 LDC.64 R12, c[0x0][0x438] ;  /* 0x00010e00ff0c4b82 */ /* 0x000ea20000000a00 */
[----:B---3--:R-:W-:-:S02]  /*9df0*/  MOV R61, R53 ;  /* 0x00000035003d7202 */ /* 0x008fc40000000f00 */
[----:B----4-:R-:W-:Y:S01]  /*9e00*/  MOV R62, R52 ;  /* 0x00000034003e7202 */ /* 0x010fe20000000f00 */
[----:B------:R-:W-:Y:S01]  /*9e10*/  IMAD.MOV.U32 R63, RZ, RZ, R51 ;  /* 0x000000ffff3f7224 */ /* 0x000fe200078e0033 */
[----:B------:R-:W-:Y:S01]  /*9e20*/  ISETP.GE.U32.AND P3, PT, R0, 0x80, PT ;  /* 0x000000800000780c */ /* 0x000fe20003f66070 */
[----:B------:R-:W5:Y:S04]  /*9e30*/  @P5 LDG.E.128 R184, desc[UR6][R16.64] ;  /* 0x0000000610b85981 */ /* 0x000f68000c1e1d00 */
[----:B------:R3:W4:Y:S04]  /*9e40*/  @P2 LDG.E.128 R60, desc[UR6][R20.64] ;  /* 0x00000006143c2981 */ /* 0x000728000c1e1d00 */
[----:B------:R-:W2:Y:S01]  /*9e50*/  @P5 LDG.E.128 R56, desc[UR6][R14.64] ;  /* 0x000000060e385981 */ /* 0x000ea2000c1e1d00 */
[----:B0-----:R-:W-:-:S03]  /*9e60*/  @P2 IMAD.WIDE.U32 R6, R2, 0x10, R6 ;  /* 0x0000001002062825 */ /* 0x001fc600078e0006 */
[----:B------:R-:W0:Y:S01]  /*9e70*/  @P3 LDC.64 R18, c[0x0][0x438] ;  /* 0x00010e00ff123b82 */ /* 0x000e220000000a00 */
[----:B------:R-:W-:Y:S02]  /*9e80*/  MOV R53, R47 ;  /* 0x0000002f00357202 */ /* 0x000fe40000000f00 */
[----:B------:R-:W-:Y:S01]  /*9e90*/  MOV R47, R46 ;  /* 0x0000002e002f7202 */ /* 0x000fe20000000f00 */
[----:B-1----:R-:W-:-:S04]  /*9ea0*/  @P2 IMAD.WIDE.U32 R4, R2, 0x10, R4 ;  /* 0x0000001002042825 */ /* 0x002fc800078e0004 */
[----:B---3--:R-:W1:Y:S01]  /*9eb0*/  LDC.64 R20, c[0x0][0x3d0] ;  /* 0x0000f400ff147b82 */ /* 0x008e620000000a00 */
[----:B------:R-:W-:Y:S01]  /*9ec0*/  IMAD.MOV.U32 R46, RZ, RZ, R45 ;  /* 0x000000ffff2e7224 */ /* 0x000fe200078e002d */
[----:B------:R-:W-:Y:S01]  /*9ed0*/  ISETP.GE.U32.AND P0, PT, R0, 0xa0, PT ;  /* 0x000000a00000780c */ /* 0x000fe20003f06070 */
[----:B------:R-:W-:Y:S01]  /*9ee0*/  IMAD.MOV.U32 R54, RZ, RZ, R48 ;  /* 0x000000ffff367224 */ /* 0x000fe200078e0030 */
[----:B------:R3:W5:Y:S01]  /*9ef0*/  @P2 LDG.E.128 R188, desc[UR6][R4.64] ;  /* 0x0000000604bc2981 */ /* 0x000762000c1e1d00 */
[----:B------:R-:W-:Y:S02]  /*9f00*/  @P2 VIADD R2, R2, 0x20 ;  /* 0x0000002002022836 */ /* 0x000fe40000000000 */
[----:B------:R-:W-:-:S08]  /*9f10*/  IMAD.MOV.U32 R51, RZ, RZ, R42 ;  /* 0x000000ffff337224 */ /* 0x000fd000078e002a */
[----:B---3--:R-:W3:Y:S01]  /*9f20*/  @P0 LDC.64 R4, c[0x0][0x438] ;  /* 0x00010e00ff040b82 */ /* 0x008ee20000000a00 */
[----:B------:R-:W-:Y:S02]  /*9f30*/  MOV R45, R44 ;  /* 0x0000002c002d7202 */ /* 0x000fe40000000f00 */
[----:B------:R-:W-:Y:S02]  /*9f40*/  MOV R48, R43 ;  /* 0x0000002b00307202 */ /* 0x000fe40000000f00 */
[----:B------:R-:W-:Y:S02]  /*9f50*/  MOV R55, R49 ;  /* 0x0000003100377202 */ /* 0x000fe40000000f00 */
[----:B------:R-:W-:Y:S01]  /*9f60*/  MOV R43, R33 ;  /* 0x00000021002b7202 */ /* 0x000fe20000000f00 */
[----:B------:R-:W-:Y:S01]  /*9f70*/  IMAD.MOV.U32 R42, RZ, RZ, R23 ;  /* 0x000000ffff2a7224 */ /* 0x000fe200078e0017 */
[----:B------:R-:W-:Y:S02]  /*9f80*/  MOV R44, R34 ;  /* 0x00000022002c7202 */ /* 0x000fe40000000f00 */
[----:B------:R-:W-:Y:S01]  /*9f90*/  MOV R49, R40 ;  /* 0x0000002800317202 */ /* 0x000fe20000000f00 */
[----:B------:R-:W-:Y:S01]  /*9fa0*/  IMAD.MOV.U32 R52, RZ, RZ, R39 ;  /* 0x000000ffff347224 */ /* 0x000fe200078e0027 */
[----:B--2---:R2:W-:Y:S04]  /*9fb0*/  @P5 STL.64 [R1+0x2c0], R56 ;  /* 0x0002c03801005387 */ /* 0x0045e80000100a00 */
[----:B------:R-:W-:Y:S04]  /*9fc0*/  @P5 STL.64 [R1+0x2c8], R58 ;  /* 0x0002c83a01005387 */ /* 0x000fe80000100a00 */
[----:B------:R-:W3:Y:S01]  /*9fd0*/  LDL R40, [R1+0x270] ;  /* 0x0002700001287983 */ /* 0x000ee20000100800 */
[----:B--2---:R-:W-:-:S03]  /*9fe0*/  MOV R56, R50 ;  /* 0x0000003200387202 */ /* 0x004fc60000000f00 */
[----:B------:R-:W2:Y:S01]  /*9ff0*/  LDL R39, [R1+0x274] ;  /* 0x0002740001277983 */ /* 0x000ea20000100800 */
[----:B------:R-:W-:Y:S02]  /*a000*/  MOV R50, R41 ;  /* 0x0000002900327202 */ /* 0x000fe40000000f00 */
[----:B------:R-:W-:Y:S01]  /*a010*/  MOV R41, R22 ;  /* 0x0000001600297202 */ /* 0x000fe20000000f00 */
[----:B------:R-:W2:Y:S01]  /*a020*/  LDL R34, [R1+0x278] ;  /* 0x0002780001227983 */ /* 0x000ea20000100800 */
[C---:B------:R-:W-:Y:S01]  /*a030*/  @P4 IMAD.WIDE.U32 R14, R2.reuse, 0x10, R24 ;  /* 0x00000010020e4825 */ /* 0x040fe200078e0018 */
[----:B------:R-:W0:Y:S02]  /*a040*/  LDC.64 R22, c[0x0][0x3d8] ;  /* 0x0000f600ff167b82 */ /* 0x000e240000000a00 */
[----:B------:R-:W2:Y:S04]  /*a050*/  LDL R33, [R1+0x27c] ;  /* 0x00027c0001217983 */ /* 0x000ea80000100800 */
[----:B----4-:R4:W-:Y:S01]  /*a060*/  @P2 STL.64 [R1+0x2a0], R60 ;  /* 0x0002a03c01002387 */ /* 0x0109e20000100a00 */
[----:B------:R-:W-:Y:S01]  /*a070*/  @P4 IMAD.WIDE.U32 R16, R2, 0x10, R12 ;  /* 0x0000001002104825 */ /* 0x000fe200078e000c */
[----:B------:R-:W1:Y:S02]  /*a080*/  LDC.64 R24, c[0x0][0x3d0] ;  /* 0x0000f400ff187b82 */ /* 0x000e640000000a00 */
[----:B------:R4:W-:Y:S01]  /*a090*/  @P2 STL.64 [R1+0x2a8], R62 ;  /* 0x0002a83e01002387 */ /* 0x0009e20000100a00 */
[----:B------:R-:W-:-:S03]  /*a0a0*/  ISETP.GE.U32.AND P1, PT, R0, 0xc0, PT ;  /* 0x000000c00000780c */ /* 0x000fc60003f26070 */
[----:B------:R-:W5:Y:S01]  /*a0b0*/  @P4 LDG.E.128 R192, desc[UR6][R16.64] ;  /* 0x0000000610c04981 */ /* 0x000f62000c1e1d00 */
[----:B----4-:R-:W-:Y:S01]  /*a0c0*/  MOV R60, R56 ;  /* 0x00000038003c7202 */ /* 0x010fe20000000f00 */
[----:B------:R-:W-:Y:S01]  /*a0d0*/  IMAD.MOV.U32 R61, RZ, RZ, R55 ;  /* 0x000000ffff3d7224 */ /* 0x000fe200078e0037 */
[----:B------:R-:W-:Y:S01]  /*a0e0*/  MOV R55, R43 ;  /* 0x0000002b00377202 */ /* 0x000fe20000000f00 */
[----:B------:R-:W-:Y:S01]  /*a0f0*/  IMAD.MOV.U32 R56, RZ, RZ, R44 ;  /* 0x000000ffff387224 */ /* 0x000fe200078e002c */
[----:B------:R-:W-:Y:S02]  /*a100*/  MOV R62, R54 ;  /* 0x00000036003e7202 */ /* 0x000fe40000000f00 */
[----:B------:R-:W-:Y:S01]  /*a110*/  MOV R63, R53 ;  /* 0x00000035003f7202 */ /* 0x000fe20000000f00 */
[----:B------:R-:W-:Y:S01]  /*a120*/  IMAD.MOV.U32 R53, RZ, RZ, R41 ;  /* 0x000000ffff357224 */ /* 0x000fe200078e0029 */
[----:B------:R-:W-:Y:S02]  /*a130*/  MOV R54, R42 ;  /* 0x0000002a00367202 */ /* 0x000fe40000000f00 */
[----:B------:R-:W-:-:S02]  /*a140*/  MOV R64, R56 ;  /* 0x0000003800407202 */ /* 0x000fc40000000f00 */
[----:B------:R4:W2:Y:S01]  /*a150*/  @P2 LDG.E.128 R60, desc[UR6][R6.64] ;  /* 0x00000006063c2981 */ /* 0x0008a2000c1e1d00 */
[----:B------:R-:W-:Y:S01]  /*a160*/  MOV R65, R55 ;  /* 0x0000003700417202 */ /* 0x000fe20000000f00 */
[----:B------:R-:W-:Y:S01]  /*a170*/  IMAD.MOV.U32 R66, RZ, RZ, R54 ;  /* 0x000000ffff427224 */ /* 0x000fe200078e0036 */
[----:B------:R-:W-:Y:S01]  /*a180*/  MOV R67, R53 ;  /* 0x0000003500437202 */ /* 0x000fe20000000f00 */
[----:B----4-:R-:W-:Y:S01]  /*a190*/  @P4 IMAD.WIDE.U32 R6, R2, 0x10, R10 ;  /* 0x0000001002064825 */ /* 0x010fe200078e000a */
[----:B---3--:R-:W-:-:S04]  /*a1a0*/  MOV R44, R40 ;  /* 0x00000028002c7202 */ /* 0x008fc80000000f00 */
[----:B------:R-:W3:Y:S01]  /*a1b0*/  @P4 LDG.E.128 R64, desc[UR6][R6.64] ;  /* 0x0000000606404981 */ /* 0x000ee2000c1e1d00 */
[----:B------:R-:W-:Y:S01]  /*a1c0*/  MOV R40, R32 ;  /* 0x0000002000287202 */ /* 0x000fe20000000f00 */
[----:B------:R-:W4:Y:S01]  /*a1d0*/  @P1 LDC.64 R10, c[0x0][0x438] ;  /* 0x00010e00ff0a1b82 */ /* 0x000f220000000a00 */
[----:B--2---:R-:W-:Y:S01]  /*a1e0*/  MOV R43, R39 ;  /* 0x00000027002b7202 */ /* 0x004fe20000000f00 */
[----:B------:R-:W-:Y:S01]  /*a1f0*/  IMAD.MOV.U32 R39, RZ, RZ, R31 ;  /* 0x000000ffff277224 */ /* 0x000fe200078e001f */
[----:B------:R-:W2:Y:S01]  /*a200*/  LDL R32, [R1+0x2b8] ;  /* 0x0002b80001207983 */ /* 0x000ea20000100800 */
[----:B------:R-:W-:Y:S01]  /*a210*/  IMAD.MOV.U32 R42, RZ, RZ, R34 ;  /* 0x000000ffff2a7224 */ /* 0x000fe200078e0022 */
[----:B------:R-:W-:Y:S02]  /*a220*/  MOV R34, R30 ;  /* 0x0000001e00227202 */ /* 0x000fe40000000f00 */
[----:B------:R-:W4:Y:S01]  /*a230*/  LDL R31, [R1+0x2bc] ;  /* 0x0002bc00011f7983 */ /* 0x000f220000100800 */
[----:B------:R-:W-:-:S02]  /*a240*/  MOV R41, R33 ;  /* 0x0000002100297202 */ /* 0x000fc40000000f00 */
[----:B------:R-:W-:Y:S01]  /*a250*/  MOV R33, R27 ;  /* 0x0000001b00217202 */ /* 0x000fe20000000f00 */
[----:B------:R-:W4:Y:S01]  /*a260*/  LDL R30, [R1+0x2b0] ;  /* 0x0002b000011e7983 */ /* 0x000f220000100800 */
[----:B------:R-:W-:Y:S01]  /*a270*/  MOV R58, R42 ;  /* 0x0000002a003a7202 */ /* 0x000fe20000000f00 */
[----:B------:R-:W-:Y:S02]  /*a280*/  IMAD.MOV.U32 R59, RZ, RZ, R43 ;  /* 0x000000ffff3b7224 */ /* 0x000fe400078e002b */
[----:B------:R-:W2:Y:S01]  /*a290*/  LDL R27, [R1+0x2b4] ;  /* 0x0002b400011b7983 */ /* 0x000ea20000100800 */
[----:B------:R-:W-:Y:S01]  /*a2a0*/  MOV R57, R41 ;  /* 0x0000002900397202 */ /* 0x000fe20000000f00 */
[----:B------:R-:W-:Y:S01]  /*a2b0*/  IMAD.MOV.U32 R42, RZ, RZ, R3 ;  /* 0x000000ffff2a7224 */ /* 0x000fe200078e0003 */
[----:B------:R-:W-:Y:S01]  /*a2c0*/  MOV R54, R34 ;  /* 0x0000002200367202 */ /* 0x000fe20000000f00 */
[----:B------:R0:W-:Y:S04]  /*a2d0*/  @P2 STL.64 [R1+0x290], R60 ;  /* 0x0002903c01002387 */ /* 0x0001e80000100a00 */
[----:B------:R-:W-:Y:S04]  /*a2e0*/  @P2 STL.64 [R1+0x298], R62 ;  /* 0x0002983e01002387 */ /* 0x000fe80000100a00 */
[----:B------:R-:W4:Y:S01]  /*a2f0*/  LDL R41, [R1+0x1d0] ;  /* 0x0001d00001297983 */ /* 0x000f220000100800 */
[----:B0-----:R-:W-:-:S03]  /*a300*/  MOV R60, R44 ;  /* 0x0000002c003c7202 */ /* 0x001fc60000000f00 */
        /* <DEDUP_REMOVED lines=23> */
[----:B------:R-:W-:-:S02]  /*a480*/  @P4 IADD3 R2, PT, PT, R2, 0x20, RZ ;  /* 0x0000002002024810 */ /* 0x000fc40007ffe0ff */
[----:B------:R-:W-:Y:S02]  /*a490*/  MOV R52, R48 ;  /* 0x0000003000347202 */ /* 0x000fe40000000f00 */
[----:B------:R-:W-:Y:S01]  /*a4a0*/  MOV R50, R46 ;  /* 0x0000002e00327202 */ /* 0x000fe20000000f00 */
[----:B------:R-:W4:Y:S01]  /*a4b0*/  LDL R48, [R1+0x234] ;  /* 0x0002340001307983 */ /* 0x000f220000100800 */
[----:B------:R-:W-:-:S03]  /*a4c0*/  MOV R49, R45 ;  /* 0x0000002d00317202 */ /* 0x000fc60000000f00 */
[----:B------:R-:W4:Y:S04]  /*a4d0*/  LDL R46, [R1+0x23c] ;  /* 0x00023c00012e7983 */ /* 0x000f280000100800 */
[----:B------:R-:W4:Y:S01]  /*a4e0*/  LDL R45, [R1+0x230] ;  /* 0x00023000012d7983 */ /* 0x000f220000100800 */
[----:B------:R-:W-:Y:S01]  /*a4f0*/  @P3 IMAD.WIDE.U32 R12, R2, 0x10, R28 ;  /* 0x00000010020c3825 */ /* 0x000fe200078e001c */
[----:B--2---:R-:W-:Y:S01]  /*a500*/  MOV R40, R27 ;  /* 0x0000001b00287202 */ /* 0x004fe20000000f00 */
[----:B------:R-:W0:Y:S01]  /*a510*/  LDC.64 R28, c[0x0][0x3d8] ;  /* 0x0000f600ff1c7b82 */ /* 0x000e220000000a00 */
[----:B---3--:R2:W-:Y:S04]  /*a520*/  @P4 STL.64 [R1+0x270], R64 ;  /* 0x0002704001004387 */ /* 0x0085e80000100a00 */
[----:B------:R3:W-:Y:S01]  /*a530*/  @P4 STL.64 [R1+0x278], R66 ;  /* 0x0002784201004387 */ /* 0x0007e20000100a00 */
[----:B--2---:R-:W-:Y:S01]  /*a540*/  IMAD.MOV.U32 R64, RZ, RZ, R60 ;  /* 0x000000ffff407224 */ /* 0x004fe200078e003c */
[----:B------:R-:W-:-:S02]  /*a550*/  MOV R65, R59 ;  /* 0x0000003b00417202 */ /* 0x000fc40000000f00 */
[----:B---3--:R-:W-:Y:S01]  /*a560*/  MOV R66, R58 ;  /* 0x0000003a00427202 */ /* 0x008fe20000000f00 */
[----:B------:R-:W-:-:S06]  /*a570*/  IMAD.MOV.U32 R67, RZ, RZ, R57 ;  /* 0x000000ffff437224 */ /* 0x000fcc00078e0039 */
[----:B------:R2:W3:Y:S01]  /*a580*/  @P3 LDG.E.128 R64, desc[UR6][R12.64] ;  /* 0x000000060c403981 */ /* 0x0004e2000c1e1d00 */
        /* <DEDUP_REMOVED lines=9> */
[----:B------:R-:W-:Y:S01]  /*a620*/  MOV R53, R49 ;  /* 0x0000003100357202 */ /* 0x000fe20000000f00 */
[----:B------:R-:W-:Y:S01]  /*a630*/  IMAD.MOV.U32 R49, RZ, RZ, R45 ;  /* 0x000000ffff317224 */ /* 0x000fe200078e002d */
[----:B------:R-:W-:Y:S01]  /*a640*/  MOV R51, R47 ;  /* 0x0000002f00337202 */ /* 0x000fe20000000f00 */
[----:B------:R-:W4:Y:S01]  /*a650*/  LDL R45, [R1+0x220] ;  /* 0x00022000012d7983 */ /* 0x000f220000100800 */
[----:B------:R-:W-:Y:S01]  /*a660*/  MOV R50, R46 ;  /* 0x0000002e00327202 */ /* 0x000fe20000000f00 */
[C---:B------:R-:W-:Y:S01]  /*a670*/  @P3 IMAD.WIDE.U32 R22, R2.reuse, 0x10, R22 ;  /* 0x0000001002163825 */ /* 0x040fe200078e0016 */
[----:B------:R-:W-:Y:S01]  /*a680*/  MOV R43, R26 ;  /* 0x0000001a002b7202 */ /* 0x000fe20000000f00 */
[----:B------:R-:W4:Y:S01]  /*a690*/  LDL R47, [R1+0x228] ;  /* 0x00022800012f7983 */ /* 0x000f220000100800 */
[----:B------:R-:W0:Y:S03]  /*a6a0*/  LDC.64 R26, c[0x0][0x3d8] ;  /* 0x0000f600ff1a7b82 */ /* 0x000e260000000a00 */
[----:B------:R-:W4:Y:S01]  /*a6b0*/  LDL R46, [R1+0x22c] ;  /* 0x00022c00012e7983 */ /* 0x000f220000100800 */
[----:B------:R-:W-:Y:S01]  /*a6c0*/  @P3 IMAD.WIDE.U32 R18, R2, 0x10, R18 ;  /* 0x0000001002123825 */ /* 0x000fe200078e0012 */
[----:B------:R-:W-:-:S02]  /*a6d0*/  MOV R39, R32 ;  /* 0x0000002000277202 */ /* 0x000fc40000000f00 */
[----:B------:R-:W-:Y:S01]  /*a6e0*/  MOV R33, R31 ;  /* 0x0000001f00217202 */ /* 0x000fe20000000f00 */
[----:B--2---:R-:W2:Y:S01]  /*a6f0*/  LDC.64 R12, c[0x0][0x3d0] ;  /* 0x0000f400ff0c7b82 */ /* 0x004ea20000000a00 */
[----:B---3--:R3:W-:Y:S04]  /*a700*/  @P3 STL.64 [R1+0x260], R64 ;  /* 0x0002604001003387 */ /* 0x0087e80000100a00 */
[----:B------:R1:W-:Y:S01]  /*a710*/  @P3 STL.64 [R1+0x268], R66 ;  /* 0x0002684201003387 */ /* 0x0003e20000100a00 */
[----:B------:R-:W-:-:S03]  /*a720*/  @P3 VIADD R2, R2, 0x20 ;  /* 0x0000002002023836 */ /* 0x000fc60000000000 */
[----:B------:R-:W5:Y:S01]  /*a730*/  @P3 LDG.E.128 R196, desc[UR6][R18.64] ;  /* 0x0000000612c43981 */ /* 0x000f62000c1e1d00 */
[----:B---3--:R-:W-:Y:S02]  /*a740*/  MOV R64, R60 ;  /* 0x0000003c00407202 */ /* 0x008fe40000000f00 */
[----:B------:R-:W-:Y:S01]  /*a750*/  MOV R65, R59 ;  /* 0x0000003b00417202 */ /* 0x000fe20000000f00 */
[----:B-1----:R-:W-:Y:S01]  /*a760*/  IMAD.MOV.U32 R66, RZ, RZ, R58 ;  /* 0x000000ffff427224 */ /* 0x002fe200078e003a */
[----:B------:R-:W-:-:S06]  /*a770*/  MOV R67, R57 ;  /* 0x0000003900437202 */ /* 0x000fcc0000000f00 */
        /* <DEDUP_REMOVED lines=11> */
[----:B------:R-:W-:Y:S01]  /*a830*/  @P0 IMAD.WIDE.U32 R20, R2, 0x10, R20 ;  /* 0x0000001002140825 */ /* 0x000fe200078e0014 */
[----:B------:R-:W-:Y:S01]  /*a840*/  MOV R50, R47 ;  /* 0x0000002f00327202 */ /* 0x000fe20000000f00 */
[----:B-1----:R-:W1:Y:S01]  /*a850*/  LDC.64 R22, c[0x0][0x3d0] ;  /* 0x0000f400ff167b82 */ /* 0x002e620000000a00 */
        /* <DEDUP_REMOVED lines=9> */
[----:B0-----:R-:W-:Y:S01]  /*a8f0*/  IMAD.MOV.U32 R66, RZ, RZ, R58 ;  /* 0x000000ffff427224 */ /* 0x001fe200078e003a */
[----:B------:R-:W-:-:S06]  /*a900*/  MOV R67, R57 ;  /* 0x0000003900437202 */ /* 0x000fcc0000000f00 */
[----:B------:R0:W3:Y:S01]  /*a910*/  @P0 LDG.E.128 R64, desc[UR6][R20.64] ;  /* 0x0000000614400981 */ /* 0x0000e2000c1e1d00 */
[----:B------:R-:W-:Y:S01]  /*a920*/  IMAD.MOV.U32 R32, RZ, RZ, R30 ;  /* 0x000000ffff207224 */ /* 0x000fe200078e001e */
[----:B------:R-:W-:Y:S01]  /*a930*/  MOV R60, R56 ;  /* 0x00000038003c7202 */ /* 0x000fe20000000f00 */
[----:B------:R-:W-:Y:S01]  /*a940*/  IMAD.MOV.U32 R58, RZ, RZ, R54 ;  /* 0x000000ffff3a7224 */ /* 0x000fe200078e0036 */
[----:B------:R-:W-:Y:S01]  /*a950*/  MOV R59, R55 ;  /* 0x00000037003b7202 */ /* 0x000fe20000000f00 */
[----:B------:R-:W-:Y:S01]  /*a960*/  IMAD.MOV.U32 R54, RZ, RZ, R50 ;  /* 0x000000ffff367224 */ /* 0x000fe200078e0032 */
[----:B------:R-:W-:Y:S01]  /*a970*/  MOV R57, R53 ;  /* 0x0000003500397202 */ /* 0x000fe20000000f00 */
[----:B----4-:R-:W-:Y:S01]  /*a980*/  IMAD.MOV.U32 R50, RZ, RZ, R46 ;  /* 0x000000ffff327224 */ /* 0x010fe200078e002e */
[----:B------:R-:W-:Y:S01]  /*a990*/  MOV R56, R52 ;  /* 0x0000003400387202 */ /* 0x000fe20000000f00 */
[----:B------:R-:W-:Y:S01]  /*a9a0*/  @P0 IMAD.WIDE.U32 R6, R2, 0x10, R26 ;  /* 0x0000001002060825 */ /* 0x000fe200078e001a */
[----:B------:R-:W-:Y:S01]  /*a9b0*/  MOV R55, R51 ;  /* 0x0000003300377202 */ /* 0x000fe20000000f00 */
[----:B------:R-:W4:Y:S01]  /*a9c0*/  LDC.64 R30, c[0x0][0x3d8] ;  /* 0x0000f600ff1e7b82 */ /* 0x000f220000000a00 */
[----:B------:R-:W-:Y:S01]  /*a9d0*/  MOV R53, R49 ;  /* 0x0000003100357202 */ /* 0x000fe20000000f00 */
[----:B------:R-:W-:Y:S01]  /*a9e0*/  IMAD.MOV.U32 R46, RZ, RZ, R42 ;  /* 0x000000ffff2e7224 */ /* 0x000fe200078e002a */
[----:B------:R-:W-:-:S02]  /*a9f0*/  MOV R52, R48 ;  /* 0x0000003000347202 */ /* 0x000fc40000000f00 */
[----:B--2---:R-:W-:Y:S02]  /*aa00*/  MOV R51, R47 ;  /* 0x0000002f00337202 */ /* 0x004fe40000000f00 */
[----:B------:R-:W-:Y:S01]  /*aa10*/  MOV R49, R45 ;  /* 0x0000002d00317202 */ /* 0x000fe20000000f00 */
[C---:B------:R-:W-:Y:S01]  /*aa20*/  @P0 IMAD.WIDE.U32 R4, R2.reuse, 0x10, R4 ;  /* 0x0000001002040825 */ /* 0x040fe200078e0004 */
[----:B------:R-:W-:Y:S01]  /*aa30*/  MOV R48, R44 ;  /* 0x0000002c00307202 */ /* 0x000fe20000000f00 */
[----:B0-----:R-:W0:Y:S01]  /*aa40*/  LDC.64 R20, c[0x0][0x3d0] ;  /* 0x0000f400ff147b82 */ /* 0x001e220000000a00 */
[----:B------:R-:W-:Y:S02]  /*aa50*/  MOV R47, R43 ;  /* 0x0000002b002f7202 */ /* 0x000fe40000000f00 */
[----:B------:R-:W-:Y:S01]  /*aa60*/  MOV R45, R41 ;  /* 0x00000029002d7202 */ /* 0x000fe20000000f00 */
[----:B------:R-:W-:Y:S01]  /*aa70*/  IMAD.MOV.U32 R41, RZ, RZ, R33 ;  /* 0x000000ffff297224 */ /* 0x000fe200078e0021 */
[----:B------:R-:W-:Y:S01]  /*aa80*/  MOV R43, R40 ;  /* 0x00000028002b7202 */ /* 0x000fe20000000f00 */
[----:B------:R-:W2:Y:S01]  /*aa90*/  LDL R33, [R1+0x208] ;  /* 0x0002080001217983 */ /* 0x000ea20000100800 */
[----:B------:R-:W-:Y:S01]  /*aaa0*/  MOV R42, R39 ;  /* 0x00000027002a7202 */ /* 0x000fe20000000f00 */
[----:B------:R-:W0:Y:S01]  /*aab0*/  LDC.64 R26, c[0x0][0x3d0] ;  /* 0x0000f400ff1a7b82 */ /* 0x000e220000000a00 */
[----:B------:R-:W-:Y:S01]  /*aac0*/  MOV R44, R32 ;  /* 0x00000020002c7202 */ /* 0x000fe20000000f00 */
[----:B------:R-:W2:Y:S04]  /*aad0*/  LDL R40, [R1+0x200] ;  /* 0x0002000001287983 */ /* 0x000ea80000100800 */
[----:B------:R-:W2:Y:S04]  /*aae0*/  LDL R39, [R1+0x204] ;  /* 0x0002040001277983 */ /* 0x000ea80000100800 */
[----:B------:R-:W2:Y:S01]  /*aaf0*/  LDL R32, [R1+0x20c] ;  /* 0x00020c0001207983 */ /* 0x000ea20000100800 */
[----:B------:R-:W-:-:S02]  /*ab00*/  @P0 IADD3 R2, PT, PT, R2, 0x20, RZ ;  /* 0x0000002002020810 */ /* 0x000fc40007ffe0ff */
[----:B------:R-:W-:Y:S01]  /*ab10*/  ISETP.GE.U32.AND P2, PT, R0, 0xe0, PT ;  /* 0x000000e00000780c */ /* 0x000fe20003f46070 */
[----:B------:R1:W5:Y:S04]  /*ab20*/  @P0 LDG.E.128 R200, desc[UR6][R4.64] ;  /* 0x0000000604c80981 */ /* 0x000368000c1e1d00 */
[----:B---3--:R3:W-:Y:S01]  /*ab30*/  @P0 STL.64 [R1+0x240], R64 ;  /* 0x0002404001000387 */ /* 0x0087e20000100a00 */
[----:B------:R-:W-:-:S07]  /*ab40*/  @P1 IMAD.WIDE.U32 R18, R2, 0x10, R24 ;  /* 0x0000001002121825 */ /* 0x000fce00078e0018 */
[----:B------:R-:W0:Y:S01]  /*ab50*/  @P2 LDC.64 R14, c[0x0][0x438] ;  /* 0x00010e00ff0e2b82 */ /* 0x000e220000000a00 */
[----:B------:R3:W-:Y:S01]  /*ab60*/  @P0 STL.64 [R1+0x248], R66 ;  /* 0x0002484201000387 */ /* 0x0007e20000100a00 */
[----:B----4-:R-:W-:-:S04]  /*ab70*/  @P1 IMAD.WIDE.U32 R16, R2, 0x10, R30 ;  /* 0x0000001002101825 */ /* 0x010fc800078e001e */
[C---:B------:R-:W-:Y:S02]  /*ab80*/  @P1 IMAD.WIDE.U32 R10, R2.reuse, 0x10, R10 ;  /* 0x00000010020a1825 */ /* 0x040fe400078e000a */
[----:B-1----:R-:W1:Y:S01]  /*ab90*/  LDC.64 R4, c[0x0][0x3d0] ;  /* 0x0000f400ff047b82 */ /* 0x002e620000000a00 */
[----:B---3--:R-:W-:Y:S02]  /*aba0*/  MOV R64, R60 ;  /* 0x0000003c00407202 */ /* 0x008fe40000000f00 */
[----:B------:R-:W-:Y:S01]  /*abb0*/  MOV R65, R59 ;  /* 0x0000003b00417202 */ /* 0x000fe20000000f00 */
[----:B------:R-:W-:Y:S01]  /*abc0*/  IMAD.MOV.U32 R66, RZ, RZ, R58 ;  /* 0x000000ffff427224 */ /* 0x000fe200078e003a */
[----:B------:R-:W-:Y:S01]  /*abd0*/  MOV R67, R57 ;  /* 0x0000003900437202 */ /* 0x000fe20000000f00 */
[----:B------:R-:W-:Y:S01]  /*abe0*/  @P1 VIADD R2, R2, 0x20 ;  /* 0x0000002002021836 */ /* 0x000fe20000000000 */
[C---:B------:R-:W-:Y:S01]  /*abf0*/  ISETP.GE.U32.AND P4, PT, R0.reuse, 0x100, PT ;  /* 0x000001000000780c */ /* 0x040fe20003f86070 */
[----:B------:R3:W5:Y:S01]  /*ac00*/  @P1 LDG.E.128 R204, desc[UR6][R10.64] ;  /* 0x000000060acc1981 */ /* 0x000762000c1e1d00 */
[----:B------:R-:W-:Y:S01]  /*ac10*/  ISETP.GE.U32.AND P6, PT, R0, 0x120, PT ;  /* 0x000001200000780c */ /* 0x000fe20003fc6070 */
[----:B------:R-:W4:Y:S02]  /*ac20*/  LDC.64 R30, c[0x0][0x3d8] ;  /* 0x0000f600ff1e7b82 */ /* 0x000f240000000a00 */
[----:B------:R3:W4:Y:S01]  /*ac30*/  @P0 LDG.E.128 R64, desc[UR6][R6.64] ;  /* 0x0000000606400981 */ /* 0x000722000c1e1d00 */
[----:B------:R-:W-:-:S02]  /*ac40*/  MOV R59, R55 ;  /* 0x00000037003b7202 */ /* 0x000fc40000000f00 */
[----:B------:R-:W-:Y:S01]  /*ac50*/  MOV R55, R51 ;  /* 0x0000003300377202 */ /* 0x000fe20000000f00 */
[----:B------:R-:W-:Y:S01]  /*ac60*/  IMAD.MOV.U32 R58, RZ, RZ, R54 ;  /* 0x000000ffff3a7224 */ /* 0x000fe200078e0036 */
[----:B------:R-:W-:Y:S01]  /*ac70*/  MOV R60, R56 ;  /* 0x00000038003c7202 */ /* 0x000fe20000000f00 */
[----:B------:R-:W1:Y:S01]  /*ac80*/  LDC.64 R24, c[0x0][0x3d8] ;  /* 0x0000f600ff187b82 */ /* 0x000e620000000a00 */
[----:B------:R-:W-:Y:S01]  /*ac90*/  MOV R51, R48 ;  /* 0x0000003000337202 */ /* 0x000fe20000000f00 */
[----:B------:R-:W-:Y:S01]  /*aca0*/  IMAD.MOV.U32 R54, RZ, RZ, R50 ;  /* 0x000000ffff367224 */ /* 0x000fe200078e0032 */
[----:B------:R-:W-:Y:S02]  /*acb0*/  MOV R57, R53 ;  /* 0x0000003500397202 */ /* 0x000fe40000000f00 */
[----:B------:R-:W-:Y:S02]  /*acc0*/  MOV R56, R52 ;  /* 0x0000003400387202 */ /* 0x000fe40000000f00 */
[----:B------:R-:W-:Y:S01]  /*acd0*/  MOV R48, R47 ;  /* 0x0000002f00307202 */ /* 0x000fe20000000f00 */
[----:B------:R-:W-:Y:S01]  /*ace0*/  IMAD.MOV.U32 R47, RZ, RZ, R46 ;  /* 0x000000ffff2f7224 */ /* 0x000fe200078e002e */
[----:B------:R-:W-:Y:S01]  /*acf0*/  MOV R53, R49 ;  /* 0x0000003100357202 */ /* 0x000fe20000000f00 */
[----:B--2---:R-:W-:Y:S01]  /*ad00*/  IMAD.MOV.U32 R46, RZ, RZ, R33 ;  /* 0x000000ffff2e7224 */ /* 0x004fe200078e0021 */
[----:B------:R-:W-:Y:S01]  /*ad10*/  MOV R52, R45 ;  /* 0x0000002d00347202 */ /* 0x000fe20000000f00 */
[----:B------:R-:W2:Y:S01]  /*ad20*/  LDL R33, [R1+0x1b8] ;  /* 0x0001b80001217983 */ /* 0x000ea20000100800 */
[----:B------:R-:W-:Y:S01]  /*ad30*/  MOV R50, R40 ;  /* 0x0000002800327202 */ /* 0x000fe20000000f00 */
[----:B0-----:R-:W-:Y:S01]  /*ad40*/  @P2 IMAD.WIDE.U32 R14, R2, 0x10, R14 ;  /* 0x00000010020e2825 */ /* 0x001fe200078e000e */
[----:B------:R-:W-:Y:S01]  /*ad50*/  MOV R49, R39 ;  /* 0x0000002700317202 */ /* 0x000fe20000000f00 */
[----:B------:R-:W2:Y:S01]  /*ad60*/  LDL R40, [R1+0x1b4] ;  /* 0x0001b40001287983 */ /* 0x000ea20000100800 */
[----:B------:R-:W-:Y:S01]  /*ad70*/  MOV R45, R32 ;  /* 0x00000020002d7202 */ /* 0x000fe20000000f00 */
[----:B---3--:R-:W0:Y:S02]  /*ad80*/  LDC.64 R10, c[0x0][0x3d8] ;  /* 0x0000f600ff0a7b82 */ /* 0x008e240000000a00 */
[----:B------:R-:W3:Y:S04]  /*ad90*/  LDL R32, [R1+0x1bc] ;  /* 0x0001bc0001207983 */ /* 0x000ee80000100800 */
[----:B------:R-:W3:Y:S02]  /*ada0*/  LDL R39, [R1+0x1b0] ;  /* 0x0001b00001277983 */ /* 0x000ee40000100800 */
[----:B------:R-:W0:Y:S02]  /*adb0*/  @P4 LDC.64 R6, c[0x0][0x438] ;  /* 0x00010e00ff064b82 */ /* 0x000e240000000a00 */
[----:B------:R-:W5:Y:S04]  /*adc0*/  @P2 LDG.E.128 R208, desc[UR6][R14.64] ;  /* 0x000000060ed02981 */ /* 0x000f68000c1e1d00 */
[----:B----4-:R4:W-:Y:S04]  /*add0*/  @P0 STL.64 [R1+0x230], R64 ;  /* 0x0002304001000387 */ /* 0x0109e80000100a00 */
[----:B------:R1:W-:Y:S01]  /*ade0*/  @P0 STL.64 [R1+0x238], R66 ;  /* 0x0002384201000387 */ /* 0x0003e20000100a00 */
[----:B----4-:R-:W-:-:S02]  /*adf0*/  MOV R64, R60 ;  /* 0x0000003c00407202 */ /* 0x010fc40000000f00 */
[----:B------:R-:W-:Y:S01]  /*ae00*/  MOV R65, R59 ;  /* 0x0000003b00417202 */ /* 0x000fe20000000f00 */
[----:B-1----:R-:W-:Y:S01]  /*ae10*/  IMAD.MOV.U32 R66, RZ, RZ, R58 ;  /* 0x000000ffff427224 */ /* 0x002fe200078e003a */
[----:B------:R-:W-:-:S06]  /*ae20*/  MOV R67, R57 ;  /* 0x0000003900437202 */ /* 0x000fcc0000000f00 */
[----:B------:R-:W4:Y:S01]  /*ae30*/  @P1 LDG.E.128 R64, desc[UR6][R18.64] ;  /* 0x0000000612401981 */ /* 0x000f22000c1e1d00 */
[----:B------:R-:W-:Y:S01]  /*ae40*/  IMAD.MOV.U32 R58, RZ, RZ, R54 ;  /* 0x000000ffff3a7224 */ /* 0x000fe200078e0036 */
[----:B------:R-:W-:Y:S01]  /*ae50*/  MOV R57, R53 ;  /* 0x0000003500397202 */ /* 0x000fe20000000f00 */
[----:B------:R-:W-:Y:S01]  /*ae60*/  IMAD.MOV.U32 R54, RZ, RZ, R46 ;  /* 0x000000ffff367224 */ /* 0x000fe200078e002e */
[----:B------:R-:W-:Y:S02]  /*ae70*/  MOV R60, R56 ;  /* 0x00000038003c7202 */ /* 0x000fe40000000f00 */
[----:B------:R-:W-:Y:S02]  /*ae80*/  MOV R59, R55 ;  /* 0x00000037003b7202 */ /* 0x000fe40000000f00 */
[----:B------:R-:W-:Y:S02]  /*ae90*/  MOV R53, R45 ;  /* 0x0000002d00357202 */ /* 0x000fe40000000f00 */
[----:B------:R-:W-:Y:S01]  /*aea0*/  MOV R56, R50 ;  /* 0x0000003200387202 */ /* 0x000fe20000000f00 */
[----:B------:R-:W-:Y:S01]  /*aeb0*/  IMAD.MOV.U32 R50, RZ, RZ, R38 ;  /* 0x000000ffff327224 */ /* 0x000fe200078e0026 */
[----:B------:R-:W-:Y:S01]  /*aec0*/  MOV R55, R49 ;  /* 0x0000003100377202 */ /* 0x000fe20000000f00 */
[----:B------:R-:W4:Y:S01]  /*aed0*/  LDL R38, [R1+0x1e4] ;  /* 0x0001e40001267983 */ /* 0x000f220000100800 */
[----:B--2---:R-:W-:-:S02]  /*aee0*/  MOV R45, R40 ;  /* 0x00000028002d7202 */ /* 0x004fc40000000f00 */
[----:B---3--:R-:W-:Y:S02]  /*aef0*/  MOV R46, R39 ;  /* 0x00000027002e7202 */ /* 0x008fe40000000f00 */
[----:B------:R-:W-:Y:S02]  /*af00*/  MOV R49, R37 ;  /* 0x0000002500317202 */ /* 0x000fe40000000f00 */
[----:B------:R-:W-:Y:S01]  /*af10*/  MOV R40, R36 ;  /* 0x0000002400287202 */ /* 0x000fe20000000f00 */
[----:B------:R-:W2:Y:S01]  /*af20*/  LDL R37, [R1+0x1e8] ;  /* 0x0001e80001257983 */ /* 0x000ea20000100800 */
[----:B------:R-:W-:-:S03]  /*af30*/  MOV R39, R35 ;  /* 0x0000002300277202 */ /* 0x000fc60000000f00 */
[----:B------:R-:W3:Y:S04]  /*af40*/  LDL R36, [R1+0x1ec] ;  /* 0x0001ec0001247983 */ /* 0x000ee80000100800 */
[----:B------:R-:W3:Y:S04]  /*af50*/  LDL R35, [R1+0x1e0] ;  /* 0x0001e00001237983 */ /* 0x000ee80000100800 */
[----:B----4-:R1:W-:Y:S04]  /*af60*/  @P1 STL.64 [R1+0x220], R64 ;  /* 0x0002204001001387 */ /* 0x0103e80000100a00 */
[----:B------:R4:W-:Y:S01]  /*af70*/  @P1 STL.64 [R1+0x228], R66 ;  /* 0x0002284201001387 */ /* 0x0009e20000100a00 */
[----:B-1----:R-:W-:Y:S01]  /*af80*/  IMAD.MOV.U32 R64, RZ, RZ, R60 ;  /* 0x000000ffff407224 */ /* 0x002fe200078e003c */
[----:B------:R-:W-:-:S02]  /*af90*/  MOV R65, R59 ;  /* 0x0000003b00417202 */ /* 0x000fc40000000f00 */
[----:B----4-:R-:W-:Y:S02]  /*afa0*/  MOV R66, R58 ;  /* 0x0000003a00427202 */ /* 0x010fe40000000f00 */
[----:B------:R-:W-:-:S06]  /*afb0*/  MOV R67, R57 ;  /* 0x0000003900437202 */ /* 0x000fcc0000000f00 */
[----:B------:R1:W4:Y:S01]  /*afc0*/  @P1 LDG.E.128 R64, desc[UR6][R16.64] ;  /* 0x0000000610401981 */ /* 0x000322000c1e1d00 */
        /* <DEDUP_REMOVED lines=9> */
[----:B------:R-:W-:Y:S01]  /*b060*/  @P2 IMAD.WIDE.U32 R18, R2, 0x10, R12 ;  /* 0x0000001002122825 */ /* 0x000fe200078e000c */
[----:B------:R-:W-:Y:S01]  /*b070*/  MOV R53, R39 ;  /* 0x0000002700357202 */ /* 0x000fe20000000f00 */
[----:B-1----:R-:W1:Y:S01]  /*b080*/  @P6 LDC.64 R16, c[0x0][0x438] ;  /* 0x00010e00ff106b82 */ /* 0x002e620000000a00 */
[----:B--2---:R-:W-:-:S02]  /*b090*/  MOV R49, R37 ;  /* 0x0000002500317202 */ /* 0x004fc40000000f00 */
[----:B---3--:R-:W-:Y:S01]  /*b0a0*/  MOV R40, R36 ;  /* 0x0000002400287202 */ /* 0x008fe20000000f00 */
[----:B------:R-:W2:Y:S01]  /*b0b0*/  LDL R37, [R1+0x188] ;  /* 0x0001880001257983 */ /* 0x000ea20000100800 */
[----:B------:R-:W-:-:S03]  /*b0c0*/  MOV R39, R35 ;  /* 0x0000002300277202 */ /* 0x000fc60000000f00 */
[----:B------:R-:W3:Y:S04]  /*b0d0*/  LDL R36, [R1+0x18c] ;  /* 0x00018c0001247983 */ /* 0x000ee80000100800 */
[----:B------:R-:W3:Y:S04]  /*b0e0*/  LDL R35, [R1+0x180] ;  /* 0x0001800001237983 */ /* 0x000ee80000100800 */
[----:B----4-:R4:W-:Y:S04]  /*b0f0*/  @P1 STL.64 [R1+0x210], R64 ;  /* 0x0002104001001387 */ /* 0x0109e80000100a00 */
[----:B------:R0:W-:Y:S01]  /*b100*/  @P1 STL.64 [R1+0x218], R66 ;  /* 0x0002184201001387 */ /* 0x0001e20000100a00 */
[----:B----4-:R-:W-:Y:S01]  /*b110*/  IMAD.MOV.U32 R64, RZ, RZ, R60 ;  /* 0x000000ffff407224 */ /* 0x010fe200078e003c */
[----:B------:R-:W-:-:S02]  /*b120*/  MOV R65, R59 ;  /* 0x0000003b00417202 */ /* 0x000fc40000000f00 */
[----:B0-----:R-:W-:Y:S02]  /*b130*/  MOV R66, R58 ;  /* 0x0000003a00427202 */ /* 0x001fe40000000f00 */
[----:B------:R-:W-:-:S06]  /*b140*/  MOV R67, R57 ;  /* 0x0000003900437202 */ /* 0x000fcc0000000f00 */
[----:B------:R-:W4:Y:S01]  /*b150*/  @P2 LDG.E.128 R64, desc[UR6][R18.64] ;  /* 0x0000000612402981 */ /* 0x000f22000c1e1d00 */
[----:B------:R-:W-:Y:S01]  /*b160*/  IMAD.MOV.U32 R59, RZ, RZ, R56 ;  /* 0x000000ffff3b7224 */ /* 0x000fe200078e0038 */
[----:B------:R-:W-:Y:S01]  /*b170*/  MOV R58, R55 ;  /* 0x00000037003a7202 */ /* 0x000fe20000000f00 */
[----:B------:R-:W-:Y:S01]  /*b180*/  IMAD.MOV.U32 R55, RZ, RZ, R50 ;  /* 0x000000ffff377224 */ /* 0x000fe200078e0032 */
[----:B------:R-:W-:Y:S01]  /*b190*/  MOV R57, R54 ;  /* 0x0000003600397202 */ /* 0x000fe20000000f00 */
[----:B------:R-:W2:Y:S01]  /*b1a0*/  LDL R50, [R1+0x194] ;  /* 0x0001940001327983 */ /* 0x000ea20000100800 */
[----:B------:R-:W-:Y:S02]  /*b1b0*/  MOV R60, R53 ;  /* 0x00000035003c7202 */ /* 0x000fe40000000f00 */
[----:B------:R-:W-:Y:S02]  /*b1c0*/  MOV R54, R49 ;  /* 0x0000003100367202 */ /* 0x000fe40000000f00 */
[----:B------:R-:W-:Y:S01]  /*b1d0*/  MOV R53, R40 ;  /* 0x0000002800357202 */ /* 0x000fe20000000f00 */
[----:B------:R-:W3:Y:S01]  /*b1e0*/  LDL R49, [R1+0x198] ;  /* 0x0001980001317983 */ /* 0x000ee20000100800 */
[----:B------:R-:W-:-:S03]  /*b1f0*/  MOV R56, R39 ;  /* 0x0000002700387202 */ /* 0x000fc60000000f00 */
[----:B------:R-:W3:Y:S04]  /*b200*/  LDL R40, [R1+0x19c] ;  /* 0x00019c0001287983 */ /* 0x000ee80000100800 */
[----:B------:R-:W3:Y:S01]  /*b210*/  LDL R39, [R1+0x190] ;  /* 0x0001900001277983 */ /* 0x000ee20000100800 */
[----:B------:R-:W-:-:S03]  /*b220*/  @P2 IMAD.WIDE.U32 R12, R2, 0x10, R28 ;  /* 0x00000010020c2825 */ /* 0x000fc600078e001c */
[----:B----4-:R0:W-:Y:S01]  /*b230*/  @P2 STL.64 [R1+0x200], R64 ;  /* 0x0002004001002387 */ /* 0x0101e20000100a00 */
[----:B------:R-:W-:Y:S01]  /*b240*/  @P2 IADD3 R2, PT, PT, R2, 0x20, RZ ;  /* 0x0000002002022810 */ /* 0x000fe20007ffe0ff */
[----:B------:R-:W4:Y:S02]  /*b250*/  LDC.64 R28, c[0x0][0x3d0] ;  /* 0x0000f400ff1c7b82 */ /* 0x000f240000000a00 */
        /* <DEDUP_REMOVED lines=18> */
[----:B------:R-:W-:-:S03]  /*b380*/  @P4 IMAD.WIDE.U32 R14, R2, 0x10, R4 ;  /* 0x00000010020e4825 */ /* 0x000fc600078e0004 */
        /* <DEDUP_REMOVED lines=10> */
[----:B---3--:R-:W-:Y:S01]  /*b430*/  IMAD.MOV.U32 R54, RZ, RZ, R48 ;  /* 0x000000ffff367224 */ /* 0x008fe200078e0030 */
[----:B------:R-:W-:Y:S01]  /*b440*/  MOV R57, R53 ;  /* 0x0000003500397202 */ /* 0x000fe20000000f00 */
[----:B------:R-:W-:Y:S01]  /*b450*/  IMAD.MOV.U32 R48, RZ, RZ, R33 ;  /* 0x000000ffff307224 */ /* 0x000fe200078e0021 */
[----:B----4-:R-:W-:Y:S01]  /*b460*/  MOV R56, R52 ;  /* 0x0000003400387202 */ /* 0x010fe20000000f00 */
[----:B------:R-:W3:Y:S01]  /*b470*/  LDL R33, [R1+0x1a8] ;  /* 0x0001a80001217983 */ /* 0x000ee20000100800 */
[----:B------:R-:W-:Y:S02]  /*b480*/  MOV R55, R51 ;  /* 0x0000003300377202 */ /* 0x000fe40000000f00 */
[----:B------:R-:W-:-:S02]  /*b490*/  MOV R53, R47 ;  /* 0x0000002f00357202 */ /* 0x000fc40000000f00 */
[----:B------:R-:W-:Y:S02]  /*b4a0*/  MOV R52, R46 ;  /* 0x0000002e00347202 */ /* 0x000fe40000000f00 */
[----:B------:R-:W-:Y:S01]  /*b4b0*/  MOV R51, R45 ;  /* 0x0000002d00337202 */ /* 0x000fe20000000f00 */
[----:B------:R-:W4:Y:S01]  /*b4c0*/  LDL R46, [R1+0x1a0] ;  /* 0x0001a000012e7983 */ /* 0x000f220000100800 */
[----:B------:R-:W-:-:S03]  /*b4d0*/  MOV R47, R32 ;  /* 0x00000020002f7202 */ /* 0x000fc60000000f00 */
[----:B------:R-:W3:Y:S04]  /*b4e0*/  LDL R45, [R1+0x1a4] ;  /* 0x0001a400012d7983 */ /* 0x000ee80000100800 */
[----:B------:R-:W3:Y:S01]  /*b4f0*/  LDL R32, [R1+0x1ac] ;  /* 0x0001ac0001207983 */ /* 0x000ee20000100800 */
        /* <DEDUP_REMOVED lines=11> */
[----:B------:R-:W-:Y:S01]  /*b5b0*/  @P4 IMAD.WIDE.U32 R12, R2, 0x10, R6 ;  /* 0x00000010020c4825 */ /* 0x000fe200078e0006 */
[----:B------:R-:W-:Y:S02]  /*b5c0*/  MOV R59, R53 ;  /* 0x00000035003b7202 */ /* 0x000fe40000000f00 */
[----:B------:R-:W-:Y:S01]  /*b5d0*/  MOV R55, R47 ;  /* 0x0000002f00377202 */ /* 0x000fe20000000f00 */
[----:B------:R-:W-:Y:S01]  /*b5e0*/  IMAD.MOV.U32 R56, RZ, RZ, R48 ;  /* 0x000000ffff387224 */ /* 0x000fe200078e0030 */
[----:B----4-:R-:W-:Y:S01]  /*b5f0*/  MOV R54, R46 ;  /* 0x0000002e00367202 */ /* 0x010fe20000000f00 */
[----:B------:R-:W4:Y:S01]  /*b600*/  LDL R48, [R1+0x84] ;  /* 0x0000840001307983 */ /* 0x000f220000100800 */
[----:B---3--:R-:W-:-:S02]  /*b610*/  MOV R53, R45 ;  /* 0x0000002d00357202 */ /* 0x008fc40000000f00 */
[----:B------:R-:W-:Y:S01]  /*b620*/  @P4 IADD3 R2, PT, PT, R2, 0x20, RZ ;  /* 0x0000002002024810 */ /* 0x000fe20007ffe0ff */
[----:B------:R-:W3:Y:S04]  /*b630*/  LDL R45, [R1+0x80] ;  /* 0x00008000012d7983 */ /* 0x000ee80000100800 */
[----:B------:R-:W4:Y:S04]  /*b640*/  LDL R47, [R1+0x88] ;  /* 0x00008800012f7983 */ /* 0x000f280000100800 */
[----:B------:R-:W3:Y:S01]  /*b650*/  LDL R46, [R1+0x8c] ;  /* 0x00008c00012e7983 */ /* 0x000ee20000100800 */
[----:B------:R-:W-:Y:S01]  /*b660*/  @P6 IMAD.WIDE.U32 R14, R2, 0x10, R22 ;  /* 0x00000010020e6825 */ /* 0x000fe200078e0016 */
[----:B------:R-:W-:Y:S01]  /*b670*/  MOV R58, R52 ;  /* 0x00000034003a7202 */ /* 0x000fe20000000f00 */
[----:B------:R-:W0:Y:S01]  /*b680*/  LDC.64 R22, c[0x0][0x3d8] ;  /* 0x0000f600ff167b82 */ /* 0x000e220000000a00 */
[----:B------:R-:W-:Y:S01]  /*b690*/  MOV R57, R51 ;  /* 0x0000003300397202 */ /* 0x000fe20000000f00 */
[----:B------:R-:W5:Y:S04]  /*b6a0*/  @P4 LDG.E.128 R212, desc[UR6][R12.64] ;  /* 0x000000060cd44981 */ /* 0x000f68000c1e1d00 */
[----:B--2---:R1:W-:Y:S04]  /*b6b0*/  @P4 STL.64 [R1+0x1d0], R64 ;  /* 0x0001d04001004387 */ /* 0x0043e80000100a00 */
[----:B------:R2:W-:Y:S01]  /*b6c0*/  @P4 STL.64 [R1+0x1d8], R66 ;  /* 0x0001d84201004387 */ /* 0x0005e20000100a00 */
[----:B-1----:R-:W-:Y:S01]  /*b6d0*/  IMAD.MOV.U32 R64, RZ, RZ, R62 ;  /* 0x000000ffff407224 */ /* 0x002fe200078e003e */
[----:B------:R-:W-:-:S02]  /*b6e0*/  MOV R65, R61 ;  /* 0x0000003d00417202 */ /* 0x000fc40000000f00 */
[----:B--2---:R-:W-:Y:S02]  /*b6f0*/  MOV R66, R60 ;  /* 0x0000003c00427202 */ /* 0x004fe40000000f00 */
        /* <DEDUP_REMOVED lines=17> */
[----:B------:R-:W4:Y:S01]  /*b810*/  LDL R38, [R1+0x130] ;  /* 0x0001300001267983 */ /* 0x000f220000100800 */
[----:B------:R-:W-:-:S02]  /*b820*/  MOV R52, R40 ;  /* 0x0000002800347202 */ /* 0x000fc40000000f00 */
[----:B------:R-:W-:Y:S02]  /*b830*/  MOV R51, R39 ;  /* 0x0000002700337202 */ /* 0x000fe40000000f00 */
[----:B------:R-:W-:Y:S01]  /*b840*/  ISETP.GE.U32.AND P3, PT, R0, 0x140, PT ;  /* 0x000001400000780c */ /* 0x000fe20003f66070 */
[----:B------:R-:W-:Y:S01]  /*b850*/  @P6 IMAD.WIDE.U32 R16, R2, 0x10, R16 ;  /* 0x0000001002106825 */ /* 0x000fe200078e0010 */
[----:B------:R-:W-:Y:S01]  /*b860*/  MOV R49, R37 ;  /* 0x0000002500317202 */ /* 0x000fe20000000f00 */
[----:B------:R-:W3:Y:S01]  /*b870*/  LDC.64 R30, c[0x0][0x3d0] ;  /* 0x0000f400ff1e7b82 */ /* 0x000ee20000000a00 */
[----:B------:R-:W-:Y:S01]  /*b880*/  MOV R40, R36 ;  /* 0x0000002400287202 */ /* 0x000fe20000000f00 */
[----:B------:R-:W3:Y:S01]  /*b890*/  LDL R37, [R1+0x138] ;  /* 0x0001380001257983 */ /* 0x000ee20000100800 */
[----:B------:R-:W-:-:S03]  /*b8a0*/  MOV R39, R35 ;  /* 0x0000002300277202 */ /* 0x000fc60000000f00 */
[----:B------:R-:W3:Y:S04]  /*b8b0*/  LDL R36, [R1+0x13c] ;  /* 0x00013c0001247983 */ /* 0x000ee80000100800 */
[----:B------:R-:W3:Y:S01]  /*b8c0*/  LDL R35, [R1+0x134] ;  /* 0x0001340001237983 */ /* 0x000ee20000100800 */
[----:B------:R-:W-:Y:S01]  /*b8d0*/  @P6 IADD3 R2, PT, PT, R2, 0x20, RZ ;  /* 0x0000002002026810 */ /* 0x000fe20007ffe0ff */
[----:B------:R-:W0:Y:S01]  /*b8e0*/  @P3 LDC.64 R4, c[0x0][0x438] ;  /* 0x00010e00ff043b82 */ /* 0x000e220000000a00 */
[----:B------:R-:W-:Y:S01]  /*b8f0*/  ISETP.GE.U32.AND P0, PT, R0, 0x160, PT ;  /* 0x000001600000780c */ /* 0x000fe20003f06070 */
[----:B------:R-:W5:Y:S04]  /*b900*/  @P6 LDG.E.128 R216, desc[UR6][R16.64] ;  /* 0x0000000610d86981 */ /* 0x000f68000c1e1d00 */
[----:B--2---:R2:W-:Y:S01]  /*b910*/  @P6 STL.64 [R1+0x1c0], R64 ;  /* 0x0001c04001006387 */ /* 0x0045e20000100a00 */
[----:B------:R-:W-:-:S07]  /*b920*/  @P3 IMAD.WIDE.U32 R20, R2, 0x10, R20 ;  /* 0x0000001002143825 */ /* 0x000fce00078e0014 */
[----:B------:R-:W1:Y:S01]  /*b930*/  @P0 LDC.64 R6, c[0x0][0x438] ;  /* 0x00010e00ff060b82 */ /* 0x000e620000000a00 */
[----:B------:R0:W-:Y:S01]  /*b940*/  @P6 STL.64 [R1+0x1c8], R66 ;  /* 0x0001c84201006387 */ /* 0x0001e20000100a00 */
[----:B--2---:R-:W-:Y:S01]  /*b950*/  IMAD.MOV.U32 R64, RZ, RZ, R62 ;  /* 0x000000ffff407224 */ /* 0x004fe200078e003e */
[----:B------:R-:W-:Y:S02]  /*b960*/  MOV R65, R61 ;  /* 0x0000003d00417202 */ /* 0x000fe40000000f00 */
[----:B0-----:R-:W-:Y:S02]  /*b970*/  MOV R66, R60 ;  /* 0x0000003c00427202 */ /* 0x001fe40000000f00 */
        /* <DEDUP_REMOVED lines=12> */
[----:B------:R-:W-:-:S02]  /*ba40*/  MOV R55, R51 ;  /* 0x0000003300377202 */ /* 0x000fc40000000f00 */
[----:B------:R-:W-:Y:S02]  /*ba50*/  MOV R53, R49 ;  /* 0x0000003100357202 */ /* 0x000fe40000000f00 */
[----:B------:R-:W-:Y:S02]  /*ba60*/  MOV R52, R40 ;  /* 0x0000002800347202 */ /* 0x000fe40000000f00 */
[----:B------:R-:W-:Y:S01]  /*ba70*/  MOV R51, R39 ;  /* 0x0000002700337202 */ /* 0x000fe20000000f00 */
[----:B------:R-:W4:Y:S01]  /*ba80*/  LDL R40, [R1+0x174] ;  /* 0x0001740001287983 */ /* 0x000f220000100800 */
[----:B---3--:R-:W-:-:S03]  /*ba90*/  MOV R49, R35 ;  /* 0x0000002300317202 */ /* 0x008fc60000000f00 */
[----:B------:R-:W3:Y:S04]  /*baa0*/  LDL R39, [R1+0x178] ;  /* 0x0001780001277983 */ /* 0x000ee80000100800 */
[----:B------:R-:W3:Y:S04]  /*bab0*/  LDL R35, [R1+0x170] ;  /* 0x0001700001237983 */ /* 0x000ee80000100800 */
        /* <DEDUP_REMOVED lines=9> */
[----:B------:R-:W-:Y:S02]  /*bb50*/  MOV R60, R57 ;  /* 0x00000039003c7202 */ /* 0x000fe40000000f00 */
[----:B------:R-:W-:Y:S01]  /*bb60*/  MOV R62, R55 ;  /* 0x00000037003e7202 */ /* 0x000fe20000000f00 */
[----:B------:R-:W-:Y:S01]  /*bb70*/  IMAD.MOV.U32 R55, RZ, RZ, R52 ;  /* 0x000000ffff377224 */ /* 0x000fe200078e0034 */
[----:B------:R-:W-:Y:S02]  /*bb80*/  MOV R57, R54 ;  /* 0x0000003600397202 */ /* 0x000fe40000000f00 */
[----:B------:R-:W-:Y:S01]  /*bb90*/  MOV R56, R53 ;  /* 0x0000003500387202 */ /* 0x000fe20000000f00 */
[----:B------:R-:W-:Y:S01]  /*bba0*/  @P3 IMAD.WIDE.U32 R14, R2, 0x10, R24 ;  /* 0x00000010020e3825 */ /* 0x000fe200078e0018 */
[----:B------:R-:W-:Y:S01]  /*bbb0*/  MOV R58, R51 ;  /* 0x00000033003a7202 */ /* 0x000fe20000000f00 */
[----:B0-----:R-:W0:Y:S01]  /*bbc0*/  LDC.64 R20, c[0x0][0x3d0] ;  /* 0x0000f400ff147b82 */ /* 0x001e220000000a00 */
[----:B----4-:R-:W-:Y:S01]  /*bbd0*/  MOV R53, R40 ;  /* 0x0000002800357202 */ /* 0x010fe20000000f00 */
[----:B------:R-:W-:Y:S01]  /*bbe0*/  IMAD.MOV.U32 R51, RZ, RZ, R38 ;  /* 0x000000ffff337224 */ /* 0x000fe200078e0026 */
[----:B---3--:R-:W-:Y:S01]  /*bbf0*/  MOV R52, R39 ;  /* 0x0000002700347202 */ /* 0x008fe20000000f00 */
[----:B------:R-:W3:Y:S01]  /*bc00*/  LDL R38, [R1+0x168] ;  /* 0x0001680001267983 */ /* 0x000ee20000100800 */
[----:B------:R-:W-:-:S03]  /*bc10*/  MOV R54, R35 ;  /* 0x0000002300367202 */ /* 0x000fc60000000f00 */
[----:B------:R-:W4:Y:S01]  /*bc20*/  LDL R39, [R1+0x164] ;  /* 0x0001640001277983 */ /* 0x000f220000100800 */
[----:B------:R-:W-:Y:S01]  /*bc30*/  @P3 IMAD.WIDE.U32 R16, R2, 0x10, R4 ;  /* 0x0000001002103825 */ /* 0x000fe200078e0004 */
[----:B------:R-:W-:Y:S01]  /*bc40*/  ISETP.GE.U32.AND P1, PT, R0, 0x180, PT ;  /* 0x000001800000780c */ /* 0x000fe20003f26070 */
[----:B------:R-:W0:Y:S01]  /*bc50*/  LDC.64 R24, c[0x0][0x3d8] ;  /* 0x0000f600ff187b82 */ /* 0x000e220000000a00 */
[----:B------:R-:W3:Y:S04]  /*bc60*/  LDL R35, [R1+0x16c] ;  /* 0x00016c0001237983 */ /* 0x000ee80000100800 */
[----:B------:R-:W3:Y:S01]  /*bc70*/  LDL R40, [R1+0x160] ;  /* 0x0001600001287983 */ /* 0x000ee20000100800 */
[----:B------:R-:W-:Y:S02]  /*bc80*/  @P3 IADD3 R2, PT, PT, R2, 0x20, RZ ;  /* 0x0000002002023810 */ /* 0x000fe40007ffe0ff */
[----:B------:R-:W-:Y:S01]  /*bc90*/  ISETP.GE.U32.AND P2, PT, R0, 0x1a0, PT ;  /* 0x000001a00000780c */ /* 0x000fe20003f46070 */
[----:B------:R1:W5:Y:S03]  /*bca0*/  @P3 LDG.E.128 R220, desc[UR6][R16.64] ;  /* 0x0000000610dc3981 */ /* 0x000366000c1e1d00 */
[----:B------:R-:W0:Y:S01]  /*bcb0*/  @P1 LDC.64 R12, c[0x0][0x438] ;  /* 0x00010e00ff0c1b82 */ /* 0x000e220000000a00 */
[----:B--2---:R2:W-:Y:S01]  /*bcc0*/  @P3 STL.64 [R1+0x1a0], R64 ;  /* 0x0001a04001003387 */ /* 0x0045e20000100a00 */
[----:B------:R-:W-:-:S07]  /*bcd0*/  @P0 IMAD.WIDE.U32 R10, R2, 0x10, R28 ;  /* 0x00000010020a0825 */ /* 0x000fce00078e001c */
[----:B------:R-:W0:Y:S01]  /*bce0*/  @P2 LDC.64 R4, c[0x0][0x438] ;  /* 0x00010e00ff042b82 */ /* 0x000e220000000a00 */
[----:B------:R4:W-:Y:S01]  /*bcf0*/  @P3 STL.64 [R1+0x1a8], R66 ;  /* 0x0001a84201003387 */ /* 0x0009e20000100a00 */
[----:B-1----:R-:W-:-:S04]  /*bd00*/  @P0 IMAD.WIDE.U32 R18, R2, 0x10, R32 ;  /* 0x0000001002120825 */ /* 0x002fc800078e0020 */
[----:B------:R-:W-:Y:S01]  /*bd10*/  @P0 IMAD.WIDE.U32 R6, R2, 0x10, R6 ;  /* 0x0000001002060825 */ /* 0x000fe200078e0006 */
[C---:B------:R-:W-:Y:S01]  /*bd20*/  ISETP.GE.U32.AND P4, PT, R0.reuse, 0x1c0, PT ;  /* 0x000001c00000780c */ /* 0x040fe20003f86070 */
[----:B------:R-:W1:Y:S01]  /*bd30*/  LDC.64 R28, c[0x0][0x3d8] ;  /* 0x0000f600ff1c7b82 */ /* 0x000e620000000a00 */
[----:B--2---:R-:W-:Y:S01]  /*bd40*/  MOV R64, R62 ;  /* 0x0000003e00407202 */ /* 0x004fe20000000f00 */
[----:B------:R-:W-:Y:S01]  /*bd50*/  IMAD.MOV.U32 R65, RZ, RZ, R61 ;  /* 0x000000ffff417224 */ /* 0x000fe200078e003d */
[----:B----4-:R-:W-:Y:S02]  /*bd60*/  MOV R66, R60 ;  /* 0x0000003c00427202 */ /* 0x010fe40000000f00 */
[----:B------:R-:W-:Y:S01]  /*bd70*/  MOV R67, R59 ;  /* 0x0000003b00437202 */ /* 0x000fe20000000f00 */
[----:B------:R2:W5:Y:S01]  /*bd80*/  @P0 LDG.E.128 R224, desc[UR6][R6.64] ;  /* 0x0000000606e00981 */ /* 0x000562000c1e1d00 */
[----:B------:R-:W-:Y:S01]  /*bd90*/  ISETP.GE.U32.AND P6, PT, R0, 0x200, PT ;  /* 0x000002000000780c */ /* 0x000fe20003fc6070 */
[----:B------:R-:W4:Y:S03]  /*bda0*/  LDC.64 R16, c[0x0][0x3d0] ;  /* 0x0000f400ff107b82 */ /* 0x000f260000000a00 */
[----:B------:R3:W4:Y:S01]  /*bdb0*/  @P3 LDG.E.128 R64, desc[UR6][R14.64] ;  /* 0x000000060e403981 */ /* 0x000722000c1e1d00 */
[----:B------:R-:W-:Y:S01]  /*bdc0*/  MOV R60, R56 ;  /* 0x00000038003c7202 */ /* 0x000fe20000000f00 */
[----:B------:R-:W-:Y:S01]  /*bdd0*/  IMAD.MOV.U32 R61, RZ, RZ, R57 ;  /* 0x000000ffff3d7224 */ /* 0x000fe200078e0039 */
[----:B------:R-:W-:Y:S01]  /*bde0*/  MOV R59, R55 ;  /* 0x00000037003b7202 */ /* 0x000fe20000000f00 */
[----:B------:R-:W-:Y:S01]  /*bdf0*/  IMAD.MOV.U32 R57, RZ, RZ, R53 ;  /* 0x000000ffff397224 */ /* 0x000fe200078e0035 */
[----:B------:R-:W-:Y:S01]  /*be00*/  MOV R62, R58 ;  /* 0x0000003a003e7202 */ /* 0x000fe20000000f00 */
[----:B--2---:R-:W2:Y:S01]  /*be10*/  @P4 LDC.64 R6, c[0x0][0x438] ;  /* 0x00010e00ff064b82 */ /* 0x004ea20000000a00 */
[----:B------:R-:W-:-:S02]  /*be20*/  MOV R56, R52 ;  /* 0x0000003400387202 */ /* 0x000fc40000000f00 */
[----:B------:R-:W-:Y:S01]  /*be30*/  MOV R55, R51 ;  /* 0x0000003300377202 */ /* 0x000fe20000000f00 */
[----:B------:R-:W-:Y:S01]  /*be40*/  IMAD.MOV.U32 R53, RZ, RZ, R39 ;  /* 0x000000ffff357224 */ /* 0x000fe200078e0027 */
[----:B------:R-:W-:Y:S01]  /*be50*/  MOV R58, R54 ;  /* 0x00000036003a7202 */ /* 0x000fe20000000f00 */
[----:B------:R-:W2:Y:S01]  /*be60*/  LDL R39, [R1+0x104] ;  /* 0x0001040001277983 */ /* 0x000ea20000100800 */
[----:B---3--:R-:W-:Y:S01]  /*be70*/  MOV R52, R38 ;  /* 0x0000002600347202 */ /* 0x008fe20000000f00 */
[----:B------:R-:W3:Y:S01]  /*be80*/  LDC.64 R14, c[0x0][0x3d0] ;  /* 0x0000f400ff0e7b82 */ /* 0x000ee20000000a00 */
[----:B------:R-:W-:Y:S01]  /*be90*/  MOV R51, R35 ;  /* 0x0000002300337202 */ /* 0x000fe20000000f00 */
[----:B------:R-:W-:Y:S01]  /*bea0*/  IMAD.MOV.U32 R35, RZ, RZ, R3 ;  /* 0x000000ffff237224 */ /* 0x000fe200078e0003 */
[----:B------:R-:W-:Y:S01]  /*beb0*/  MOV R54, R40 ;  /* 0x0000002800367202 */ /* 0x000fe20000000f00 */
[----:B------:R-:W3:Y:S01]  /*bec0*/  LDL R3, [R1+0x114] ;  /* 0x0001140001037983 */ /* 0x000ee20000100800 */
[----:B------:R-:W-:-:S03]  /*bed0*/  MOV R38, R34 ;  /* 0x0000002200267202 */ /* 0x000fc60000000f00 */
[----:B------:R-:W3:Y:S01]  /*bee0*/  LDL R34, [R1+0x100] ;  /* 0x0001000001227983 */ /* 0x000ee20000100800 */
[----:B------:R-:W1:Y:S03]  /*bef0*/  LDC.64 R32, c[0x0][0x3d0] ;  /* 0x0000f400ff207b82 */ /* 0x000e660000000a00 */
[----:B------:R-:W3:Y:S04]  /*bf00*/  LDL R40, [R1+0x110] ;  /* 0x0001100001287983 */ /* 0x000ee80000100800 */
[----:B----4-:R4:W-:Y:S04]  /*bf10*/  @P3 STL.64 [R1+0x190], R64 ;  /* 0x0001904001003387 */ /* 0x0109e80000100a00 */
[----:B------:R0:W-:Y:S01]  /*bf20*/  @P3 STL.64 [R1+0x198], R66 ;  /* 0x0001984201003387 */ /* 0x0001e20000100a00 */
[----:B----4-:R-:W-:-:S02]  /*bf30*/  MOV R64, R62 ;  /* 0x0000003e00407202 */ /* 0x010fc40000000f00 */
        /* <DEDUP_REMOVED lines=18> */
[----:B0-----:R-:W-:-:S02]  /*c060*/  MOV R64, R62 ;  /* 0x0000003e00407202 */ /* 0x001fc40000000f00 */
[----:B------:R-:W-:Y:S01]  /*c070*/  MOV R65, R61 ;  /* 0x0000003d00417202 */ /* 0x000fe20000000f00 */
[----:B----4-:R-:W-:Y:S01]  /*c080*/  IMAD.MOV.U32 R66, RZ, RZ, R60 ;  /* 0x000000ffff427224 */ /* 0x010fe200078e003c */
[----:B------:R-:W-:-:S06]  /*c090*/  MOV R67, R59 ;  /* 0x0000003b00437202 */ /* 0x000fcc0000000f00 */
[----:B------:R0:W4:Y:S01]  /*c0a0*/  @P0 LDG.E.128 R64, desc[UR6][R18.64] ;  /* 0x0000000612400981 */ /* 0x000122000c1e1d00 */
[----:B------:R-:W-:Y:S01]  /*c0b0*/  MOV R62, R58 ;  /* 0x0000003a003e7202 */ /* 0x000fe20000000f00 */
[----:B------:R-:W-:Y:S01]  /*c0c0*/  IMAD.MOV.U32 R60, RZ, RZ, R56 ;  /* 0x000000ffff3c7224 */ /* 0x000fe200078e0038 */
[----:B------:R-:W-:Y:S01]  /*c0d0*/  MOV R61, R57 ;  /* 0x00000039003d7202 */ /* 0x000fe20000000f00 */
[----:B--2---:R-:W-:Y:S01]  /*c0e0*/  IMAD.MOV.U32 R56, RZ, RZ, R52 ;  /* 0x000000ffff387224 */ /* 0x004fe200078e0034 */
[----:B------:R-:W-:Y:S01]  /*c0f0*/  MOV R59, R55 ;  /* 0x00000037003b7202 */ /* 0x000fe20000000f00 */
[----:B------:R-:W2:Y:S01]  /*c100*/  LDL R52, [R1+0x148] ;  /* 0x0001480001347983 */ /* 0x000ea20000100800 */
[----:B------:R-:W-:Y:S02]  /*c110*/  @P0 IADD3 R2, PT, PT, R2, 0x20, RZ ;  /* 0x0000002002020810 */ /* 0x000fe40007ffe0ff */
[----:B---3--:R-:W-:Y:S01]  /*c120*/  MOV R58, R54 ;  /* 0x00000036003a7202 */ /* 0x008fe20000000f00 */
[----:B0-----:R-:W0:Y:S01]  /*c130*/  @P6 LDC.64 R18, c[0x0][0x438] ;  /* 0x00010e00ff126b82 */ /* 0x001e220000000a00 */
[----:B------:R-:W-:Y:S01]  /*c140*/  MOV R57, R53 ;  /* 0x0000003500397202 */ /* 0x000fe20000000f00 */
[----:B------:R-:W3:Y:S01]  /*c150*/  LDL R54, [R1+0x140] ;  /* 0x0001400001367983 */ /* 0x000ee20000100800 */
[----:B------:R-:W-:-:S03]  /*c160*/  MOV R55, R51 ;  /* 0x0000003300377202 */ /* 0x000fc60000000f00 */
[----:B------:R-:W3:Y:S04]  /*c170*/  LDL R53, [R1+0x144] ;  /* 0x0001440001357983 */ /* 0x000ee80000100800 */
[----:B------:R-:W3:Y:S01]  /*c180*/  LDL R51, [R1+0x14c] ;  /* 0x00014c0001337983 */ /* 0x000ee20000100800 */
[----:B------:R-:W-:Y:S01]  /*c190*/  @P1 IMAD.WIDE.U32 R10, R2, 0x10, R26 ;  /* 0x00000010020a1825 */ /* 0x000fe200078e001a */
[----:B------:R-:W-:Y:S01]  /*c1a0*/  ISETP.GE.U32.AND P3, PT, R0, 0x1e0, PT ;  /* 0x000001e00000780c */ /* 0x000fe20003f66070 */
[----:B------:R-:W1:Y:S01]  /*c1b0*/  LDC.64 R26, c[0x0][0x3d8] ;  /* 0x0000f600ff1a7b82 */ /* 0x000e620000000a00 */
[----:B----4-:R4:W-:Y:S04]  /*c1c0*/  @P0 STL.64 [R1+0x170], R64 ;  /* 0x0001704001000387 */ /* 0x0109e80000100a00 */
[----:B------:R0:W-:Y:S01]  /*c1d0*/  @P0 STL.64 [R1+0x178], R66 ;  /* 0x0001784201000387 */ /* 0x0001e20000100a00 */
[----:B----4-:R-:W-:-:S02]  /*c1e0*/  MOV R64, R62 ;  /* 0x0000003e00407202 */ /* 0x010fc40000000f00 */
[----:B------:R-:W-:Y:S01]  /*c1f0*/  MOV R65, R61 ;  /* 0x0000003d00417202 */ /* 0x000fe20000000f00 */
[----:B0-----:R-:W-:Y:S01]  /*c200*/  IMAD.MOV.U32 R66, RZ, RZ, R60 ;  /* 0x000000ffff427224 */ /* 0x001fe200078e003c */
[----:B------:R-:W-:-:S06]  /*c210*/  MOV R67, R59 ;  /* 0x0000003b00437202 */ /* 0x000fcc0000000f00 */
[----:B------:R0:W4:Y:S01]  /*c220*/  @P1 LDG.E.128 R64, desc[UR6][R10.64] ;  /* 0x000000060a401981 */ /* 0x000122000c1e1d00 */
[----:B------:R-:W-:Y:S01]  /*c230*/  MOV R62, R58 ;  /* 0x0000003a003e7202 */ /* 0x000fe20000000f00 */
[----:B------:R-:W-:Y:S01]  /*c240*/  IMAD.MOV.U32 R60, RZ, RZ, R56 ;  /* 0x000000ffff3c7224 */ /* 0x000fe200078e0038 */
[----:B------:R-:W-:Y:S01]  /*c250*/  MOV R61, R57 ;  /* 0x00000039003d7202 */ /* 0x000fe20000000f00 */
[----:B--2---:R-:W-:Y:S01]  /*c260*/  IMAD.MOV.U32 R56, RZ, RZ, R52 ;  /* 0x000000ffff387224 */ /* 0x004fe200078e0034 */
[----:B------:R-:W-:Y:S01]  /*c270*/  MOV R59, R55 ;  /* 0x00000037003b7202 */ /* 0x000fe20000000f00 */
[----:B------:R-:W-:Y:S01]  /*c280*/  IMAD.MOV.U32 R52, RZ, RZ, R37 ;  /* 0x000000ffff347224 */ /* 0x000fe200078e0025 */
[----:B---3--:R-:W-:Y:S01]  /*c290*/  MOV R58, R54 ;  /* 0x00000036003a7202 */ /* 0x008fe20000000f00 */
[----:B------:R-:W2:Y:S01]  /*c2a0*/  LDL R37, [R1+0xb8] ;  /* 0x0000b80001257983 */ /* 0x000ea20000100800 */
[----:B------:R-:W-:Y:S01]  /*c2b0*/  MOV R57, R53 ;  /* 0x0000003500397202 */ /* 0x000fe20000000f00 */
[----:B------:R-:W-:Y:S01]  /*c2c0*/  @P1 IMAD.WIDE.U32 R22, R2, 0x10, R22 ;  /* 0x0000001002161825 */ /* 0x000fe200078e0016 */
[----:B------:R-:W-:Y:S01]  /*c2d0*/  MOV R55, R51 ;  /* 0x0000003300377202 */ /* 0x000fe20000000f00 */
[----:B0-----:R-:W0:Y:S01]  /*c2e0*/  @P3 LDC.64 R10, c[0x0][0x438] ;  /* 0x00010e00ff0a3b82 */ /* 0x001e220000000a00 */
[----:B------:R-:W-:-:S02]  /*c2f0*/  MOV R54, R50 ;  /* 0x0000003200367202 */ /* 0x000fc40000000f00 */
[----:B------:R-:W-:Y:S01]  /*c300*/  MOV R53, R49 ;  /* 0x0000003100357202 */ /* 0x000fe20000000f00 */
[----:B------:R-:W3:Y:S01]  /*c310*/  LDL R50, [R1+0xb4] ;  /* 0x0000b40001327983 */ /* 0x000ee20000100800 */
[----:B------:R-:W-:-:S03]  /*c320*/  MOV R51, R36 ;  /* 0x0000002400337202 */ /* 0x000fc60000000f00 */
[----:B------:R-:W2:Y:S04]  /*c330*/  LDL R36, [R1+0xbc] ;  /* 0x0000bc0001247983 */ /* 0x000ea80000100800 */
[----:B------:R-:W2:Y:S04]  /*c340*/  LDL R49, [R1+0xb0] ;  /* 0x0000b00001317983 */ /* 0x000ea80000100800 */
[----:B----4-:R4:W-:Y:S04]  /*c350*/  @P1 STL.64 [R1+0x160], R64 ;  /* 0x0001604001001387 */ /* 0x0109e80000100a00 */
[----:B------:R1:W-:Y:S01]  /*c360*/  @P1 STL.64 [R1+0x168], R66 ;  /* 0x0001684201001387 */ /* 0x0003e20000100a00 */
[----:B----4-:R-:W-:-:S02]  /*c370*/  MOV R64, R62 ;  /* 0x0000003e00407202 */ /* 0x010fc40000000f00 */
[----:B------:R-:W-:Y:S01]  /*c380*/  MOV R65, R61 ;  /* 0x0000003d00417202 */ /* 0x000fe20000000f00 */
[----:B-1----:R-:W-:Y:S01]  /*c390*/  IMAD.MOV.U32 R66, RZ, RZ, R60 ;  /* 0x000000ffff427224 */ /* 0x002fe200078e003c */
[----:B------:R-:W-:-:S06]  /*c3a0*/  MOV R67, R59 ;  /* 0x0000003b00437202 */ /* 0x000fcc0000000f00 */
[----:B------:R-:W4:Y:S01]  /*c3b0*/  @P1 LDG.E.128 R64, desc[UR6][R22.64] ;  /* 0x0000000616401981 */ /* 0x000f22000c1e1d00 */
        /* <DEDUP_REMOVED lines=8> */
[----:B------:R-:W4:Y:S01]  /*c440*/  LDL R52, [R1+0x94] ;  /* 0x0000940001347983 */ /* 0x000f220000100800 */
[----:B------:R-:W-:Y:S01]  /*c450*/  MOV R55, R51 ;  /* 0x0000003300377202 */ /* 0x000fe20000000f00 */
[----:B------:R-:W-:Y:S01]  /*c460*/  @P1 VIADD R2, R2, 0x20 ;  /* 0x0000002002021836 */ /* 0x000fe20000000000 */
[----:B---3--:R-:W-:Y:S01]  /*c470*/  MOV R54, R50 ;  /* 0x0000003200367202 */ /* 0x008fe20000000f00 */
[----:B------:R-:W3:Y:S01]  /*c480*/  LDL R51, [R1+0x98] ;  /* 0x0000980001337983 */ /* 0x000ee20000100800 */
[----:B--2---:R-:W-:-:S03]  /*c490*/  MOV R53, R49 ;  /* 0x0000003100357202 */ /* 0x004fc60000000f00 */
[----:B------:R-:W2:Y:S04]  /*c4a0*/  LDL R50, [R1+0x9c] ;  /* 0x00009c0001327983 */ /* 0x000ea80000100800 */
[----:B------:R-:W2:Y:S01]  /*c4b0*/  LDL R49, [R1+0x90] ;  /* 0x0000900001317983 */ /* 0x000ea20000100800 */
[----:B------:R-:W-:-:S03]  /*c4c0*/  @P2 IMAD.WIDE.U32 R20, R2, 0x10, R20 ;  /* 0x0000001002142825 */ /* 0x000fc600078e0014 */
[----:B------:R1:W5:Y:S04]  /*c4d0*/  @P1 LDG.E.128 R228, desc[UR6][R12.64] ;  /* 0x000000060ce41981 */ /* 0x000368000c1e1d00 */
[----:B----4-:R4:W-:Y:S04]  /*c4e0*/  @P1 STL.64 [R1+0x150], R64 ;  /* 0x0001504001001387 */ /* 0x0109e80000100a00 */
[----:B------:R0:W-:Y:S01]  /*c4f0*/  @P1 STL.64 [R1+0x158], R66 ;  /* 0x0001584201001387 */ /* 0x0001e20000100a00 */
[----:B----4-:R-:W-:Y:S02]  /*c500*/  MOV R64, R62 ;  /* 0x0000003e00407202 */ /* 0x010fe40000000f00 */
[----:B------:R-:W-:-:S02]  /*c510*/  MOV R65, R61 ;  /* 0x0000003d00417202 */ /* 0x000fc40000000f00 */
[----:B0-----:R-:W-:Y:S01]  /*c520*/  MOV R66, R60 ;  /* 0x0000003c00427202 */ /* 0x001fe20000000f00 */
[----:B------:R-:W-:-:S06]  /*c530*/  IMAD.MOV.U32 R67, RZ, RZ, R59 ;  /* 0x000000ffff437224 */ /* 0x000fcc00078e003b */
[----:B------:R0:W4:Y:S01]  /*c540*/  @P2 LDG.E.128 R64, desc[UR6][R20.64] ;  /* 0x0000000614402981 */ /* 0x000122000c1e1d00 */
[----:B------:R-:W-:Y:S02]  /*c550*/  MOV R61, R57 ;  /* 0x00000039003d7202 */ /* 0x000fe40000000f00 */
[----:B------:R-:W-:Y:S01]  /*c560*/  MOV R57, R53 ;  /* 0x0000003500397202 */ /* 0x000fe20000000f00 */
[----:B------:R-:W-:Y:S01]  /*c570*/  IMAD.MOV.U32 R59, RZ, RZ, R55 ;  /* 0x000000ffff3b7224 */ /* 0x000fe200078e0037 */
[----:B------:R-:W-:Y:S02]  /*c580*/  MOV R62, R58 ;  /* 0x0000003a003e7202 */ /* 0x000fe40000000f00 */
[----:B------:R-:W-:Y:S02]  /*c590*/  MOV R53, R52 ;  /* 0x0000003400357202 */ /* 0x000fe40000000f00 */
[----:B------:R-:W-:Y:S01]  /*c5a0*/  MOV R58, R54 ;  /* 0x00000036003a7202 */ /* 0x000fe20000000f00 */
[----:B---3--:R-:W-:Y:S01]  /*c5b0*/  IMAD.MOV.U32 R54, RZ, RZ, R51 ;  /* 0x000000ffff367224 */ /* 0x008fe200078e0033 */
[----:B--2---:R-:W-:Y:S01]  /*c5c0*/  MOV R52, R49 ;  /* 0x0000003100347202 */ /* 0x004fe20000000f00 */
[----:B-1----:R-:W-:Y:S01]  /*c5d0*/  @P2 IMAD.WIDE.U32 R12, R2, 0x10, R24 ;  /* 0x00000010020c2825 */ /* 0x002fe200078e0018 */
[----:B------:R-:W-:Y:S01]  /*c5e0*/  MOV R60, R56 ;  /* 0x00000038003c7202 */ /* 0x000fe20000000f00 */
[----:B0-----:R-:W0:Y:S01]  /*c5f0*/  LDC.64 R20, c[0x0][0x3d8] ;  /* 0x0000f600ff147b82 */ /* 0x001e220000000a00 */
[----:B------:R-:W-:Y:S01]  /*c600*/  MOV R55, R50 ;  /* 0x0000003200377202 */ /* 0x000fe20000000f00 */
[----:B------:R-:W-:Y:S01]  /*c610*/  IMAD.MOV.U32 R50, RZ, RZ, R47 ;  /* 0x000000ffff327224 */ /* 0x000fe200078e002f */
[----:B------:R-:W-:Y:S01]  /*c620*/  MOV R49, R48 ;  /* 0x0000003000317202 */ /* 0x000fe20000000f00 */
[----:B------:R-:W-:Y:S01]  /*c630*/  IMAD.MOV.U32 R47, RZ, RZ, R43 ;  /* 0x000000ffff2f7224 */ /* 0x000fe200078e002b */
[----:B------:R-:W-:-:S02]  /*c640*/  MOV R51, R46 ;  /* 0x0000002e00337202 */ /* 0x000fc40000000f00 */
[----:B------:R-:W-:Y:S02]  /*c650*/  MOV R48, R45 ;  /* 0x0000002d00307202 */ /* 0x000fe40000000f00 */
[----:B------:R-:W-:Y:S01]  /*c660*/  MOV R56, R44 ;  /* 0x0000002c00387202 */ /* 0x000fe20000000f00 */
[----:B------:R-:W-:Y:S01]  /*c670*/  IMAD.MOV.U32 R43, RZ, RZ, R39 ;  /* 0x000000ffff2b7224 */ /* 0x000fe200078e0027 */
[----:B------:R-:W-:Y:S01]  /*c680*/  MOV R46, R42 ;  /* 0x0000002a002e7202 */ /* 0x000fe20000000f00 */
[----:B------:R-:W2:Y:S01]  /*c690*/  LDL R39, [R1+0x120] ;  /* 0x0001200001277983 */ /* 0x000ea20000100800 */
[----:B------:R-:W-:Y:S02]  /*c6a0*/  MOV R45, R41 ;  /* 0x00000029002d7202 */ /* 0x000fe40000000f00 */
[----:B------:R-:W-:Y:S02]  /*c6b0*/  MOV R44, R40 ;  /* 0x00000028002c7202 */ /* 0x000fe40000000f00 */
        /* <DEDUP_REMOVED lines=8> */
[----:B-1----:R-:W-:Y:S01]  /*c740*/  IMAD.MOV.U32 R64, RZ, RZ, R62 ;  /* 0x000000ffff407224 */ /* 0x002fe200078e003e */
[----:B------:R-:W-:-:S02]  /*c750*/  MOV R65, R61 ;  /* 0x0000003d00417202 */ /* 0x000fc40000000f00 */
[----:B----4-:R-:W-:Y:S02]  /*c760*/  MOV R66, R60 ;  /* 0x0000003c00427202 */ /* 0x010fe40000000f00 */
[----:B------:R-:W-:-:S06]  /*c770*/  MOV R67, R59 ;  /* 0x0000003b00437202 */ /* 0x000fcc0000000f00 */
[----:B------:R-:W4:Y:S01]  /*c780*/  @P2 LDG.E.128 R64, desc[UR6][R12.64] ;  /* 0x000000060c402981 */ /* 0x000f22000c1e1d00 */
[----:B------:R-:W-:Y:S01]  /*c790*/  IMAD.MOV.U32 R61, RZ, RZ, R58 ;  /* 0x000000ffff3d7224 */ /* 0x000fe200078e003a */
[----:B------:R-:W-:Y:S01]  /*c7a0*/  MOV R62, R57 ;  /* 0x00000039003e7202 */ /* 0x000fe20000000f00 */
[----:B------:R-:W-:Y:S01]  /*c7b0*/  IMAD.MOV.U32 R58, RZ, RZ, R46 ;  /* 0x000000ffff3a7224 */ /* 0x000fe200078e002e */
[----:B------:R-:W-:Y:S02]  /*c7c0*/  MOV R59, R47 ;  /* 0x0000002f003b7202 */ /* 0x000fe40000000f00 */
[----:B------:R-:W-:Y:S02]  /*c7d0*/  MOV R60, R56 ;  /* 0x00000038003c7202 */ /* 0x000fe40000000f00 */
[----:B------:R-:W-:Y:S01]  /*c7e0*/  MOV R57, R45 ;  /* 0x0000002d00397202 */ /* 0x000fe20000000f00 */
[----:B------:R-:W-:Y:S01]  /*c7f0*/  IMAD.MOV.U32 R69, RZ, RZ, R59 ;  /* 0x000000ffff457224 */ /* 0x000fe200078e003b */
[----:B------:R-:W-:-:S02]  /*c800*/  MOV R68, R60 ;  /* 0x0000003c00447202 */ /* 0x000fc40000000f00 */
[----:B------:R-:W-:Y:S02]  /*c810*/  MOV R70, R58 ;  /* 0x0000003a00467202 */ /* 0x000fe40000000f00 */
[----:B------:R-:W-:-:S06]  /*c820*/  MOV R71, R57 ;  /* 0x0000003900477202 */ /* 0x000fcc0000000f00 */
[----:B------:R-:W4:Y:S01]  /*c830*/  @P5 LDG.E.128 R68, desc[UR6][R8.64] ;  /* 0x0000000608445981 */ /* 0x000f22000c1e1d00 */
[----:B------:R-:W-:Y:S01]  /*c840*/  MOV R56, R44 ;  /* 0x0000002c00387202 */ /* 0x000fe20000000f00 */
[----:B------:R-:W-:Y:S01]  /*c850*/  IMAD.MOV.U32 R46, RZ, RZ, R42 ;  /* 0x000000ffff2e7224 */ /* 0x000fe200078e002a */
[----:B------:R-:W-:Y:S01]  /*c860*/  MOV R44, R40 ;  /* 0x00000028002c7202 */ /* 0x000fe20000000f00 */
[----:B---3--:R-:W-:Y:S01]  /*c870*/  IMAD.MOV.U32 R42, RZ, RZ, R38 ;  /* 0x000000ffff2a7224 */ /* 0x008fe200078e0026 */
[----:B------:R-:W-:Y:S01]  /*c880*/  MOV R47, R43 ;  /* 0x0000002b002f7202 */ /* 0x000fe20000000f00 */
[----:B------:R-:W3:Y:S01]  /*c890*/  LDL R38, [R1+0x74] ;  /* 0x0000740001267983 */ /* 0x000ee20000100800 */
[----:B------:R-:W-:Y:S02]  /*c8a0*/  MOV R45, R41 ;  /* 0x00000029002d7202 */ /* 0x000fe40000000f00 */
[----:B--2---:R-:W-:Y:S02]  /*c8b0*/  MOV R40, R34 ;  /* 0x0000002200287202 */ /* 0x004fe40000000f00 */
[----:B------:R-:W-:Y:S01]  /*c8c0*/  MOV R43, R39 ;  /* 0x00000027002b7202 */ /* 0x000fe20000000f00 */
[----:B------:R-:W2:Y:S01]  /*c8d0*/  LDL R34, [R1+0x7c] ;  /* 0x00007c0001227983 */ /* 0x000ea20000100800 */
[----:B------:R-:W-:Y:S01]  /*c8e0*/  MOV R41, R35 ;  /* 0x0000002300297202 */ /* 0x000fe20000000f00 */
[----:B------:R-:W-:-:S02]  /*c8f0*/  @P2 IMAD.WIDE.U32 R4, R2, 0x10, R4 ;  /* 0x0000001002042825 */ /* 0x000fc400078e0004 */
[----:B------:R-:W2:Y:S01]  /*c900*/  LDL R39, [R1+0x70] ;  /* 0x0000700001277983 */ /* 0x000ea20000100800 */
[----:B------:R-:W-:-:S03]  /*c910*/  MOV R63, R40 ;  /* 0x00000028003f7202 */ /* 0x000fc60000000f00 */
[----:B------:R-:W2:Y:S01]  /*c920*/  LDL R35, [R1+0x78] ;  /* 0x0000780001237983 */ /* 0x000ea20000100800 */
[----:B------:R-:W-:Y:S01]  /*c930*/  @P2 IADD3 R2, PT, PT, R2, 0x20, RZ ;  /* 0x0000002002022810 */ /* 0x000fe20007ffe0ff */
[----:B------:R-:W-:Y:S01]  /*c940*/  IMAD.MOV.U32 R75, RZ, RZ, R63 ;  /* 0x000000ffff4b7224 */ /* 0x000fe200078e003f */
[----:B------:R-:W-:Y:S01]  /*c950*/  MOV R59, R47 ;  /* 0x0000002f003b7202 */ /* 0x000fe20000000f00 */
[----:B------:R-:W-:Y:S01]  /*c960*/  IMAD.MOV.U32 R58, RZ, RZ, R46 ;  /* 0x000000ffff3a7224 */ /* 0x000fe200078e002e */
[----:B------:R-:W-:Y:S01]  /*c970*/  MOV R57, R45 ;  /* 0x0000002d00397202 */ /* 0x000fe20000000f00 */
[----:B------:R-:W-:Y:S01]  /*c980*/  @P4 IMAD.WIDE.U32 R14, R2, 0x10, R14 ;  /* 0x00000010020e4825 */ /* 0x000fe200078e000e */
[----:B------:R-:W-:Y:S01]  /*c990*/  MOV R60, R44 ;  /* 0x0000002c003c7202 */ /* 0x000fe20000000f00 */
[----:B------:R1:W5:Y:S04]  /*c9a0*/  @P2 LDG.E.128 R232, desc[UR6][R4.64] ;  /* 0x0000000604e82981 */ /* 0x000368000c1e1d00 */
[----:B----4-:R4:W-:Y:S04]  /*c9b0*/  @P2 STL.64 [R1+0x130], R64 ;  /* 0x0001304001002387 */ /* 0x0109e80000100a00 */
[----:B------:R0:W-:Y:S04]  /*c9c0*/  @P2 STL.64 [R1+0x138], R66 ;  /* 0x0001384201002387 */ /* 0x0001e80000100a00 */
[----:B------:R-:W2:Y:S01]  /*c9d0*/  LDL R44, [R1+0x20] ;  /* 0x00002000012c7983 */ /* 0x000ea20000100800 */
[----:B----4-:R-:W-:Y:S01]  /*c9e0*/  IMAD.MOV.U32 R65, RZ, RZ, R42 ;  /* 0x000000ffff417224 */ /* 0x010fe200078e002a */
[----:B------:R-:W-:-:S02]  /*c9f0*/  MOV R64, R41 ;  /* 0x0000002900407202 */ /* 0x000fc40000000f00 */
[----:B------:R-:W4:Y:S01]  /*ca00*/  LDL R45, [R1+0x24] ;  /* 0x00002400012d7983 */ /* 0x000f220000100800 */
[----:B0-----:R-:W-:Y:S02]  /*ca10*/  MOV R66, R43 ;  /* 0x0000002b00427202 */ /* 0x001fe40000000f00 */
[----:B------:R-:W-:Y:S01]  /*ca20*/  MOV R73, R65 ;  /* 0x0000004100497202 */ /* 0x000fe20000000f00 */
[----:B------:R-:W4:Y:S01]  /*ca30*/  LDL R46, [R1+0x28] ;  /* 0x00002800012e7983 */ /* 0x000f220000100800 */
[----:B------:R-:W-:Y:S02]  /*ca40*/  MOV R72, R66 ;  /* 0x0000004200487202 */ /* 0x000fe40000000f00 */
[----:B------:R-:W-:Y:S01]  /*ca50*/  MOV R74, R64 ;  /* 0x00000040004a7202 */ /* 0x000fe20000000f00 */
[----:B------:R-:W4:Y:S05]  /*ca60*/  LDL R47, [R1+0x2c] ;  /* 0x00002c00012f7983 */ /* 0x000f2a0000100800 */
[----:B------:R-:W3:Y:S01]  /*ca70*/  @P4 LDG.E.128 R72, desc[UR6][R14.64] ;  /* 0x000000060e484981 */ /* 0x000ee2000c1e1d00 */
[----:B------:R-:W-:-:S02]  /*ca80*/  MOV R64, R62 ;  /* 0x0000003e00407202 */ /* 0x000fc40000000f00 */
[----:B------:R-:W-:Y:S01]  /*ca90*/  MOV R65, R61 ;  /* 0x0000003d00417202 */ /* 0x000fe20000000f00 */
[----:B------:R0:W-:Y:S04]  /*caa0*/  @P5 STL.64 [R1+0x2b0], R68 ;  /* 0x0002b04401005387 */ /* 0x0001e80000100a00 */
[----:B------:R-:W-:Y:S04]  /*cab0*/  @P5 STL.64 [R1+0x2b8], R70 ;  /* 0x0002b84601005387 */ /* 0x000fe80000100a00 */
[----:B------:R-:W2:Y:S04]  /*cac0*/  LDL R63, [R1+0x4] ;  /* 0x00000400013f7983 */ /* 0x000ea80000100800 */
[----:B------:R-:W4:Y:S04]  /*cad0*/  LDL R62, [R1+0x8] ;  /* 0x00000800013e7983 */ /* 0x000f280000100800 */
[----:B------:R-:W4:Y:S04]  /*cae0*/  LDL R61, [R1+0xc] ;  /* 0x00000c00013d7983 */ /* 0x000f280000100800 */
[----:B0-----:R-:W4:Y:S04]  /*caf0*/  LDL R68, [R1] ;  /* 0x0000000001447983 */ /* 0x001f280000100800 */
[----:B------:R-:W4:Y:S01]  /*cb00*/  LDL R94, [R1+0x118] ;  /* 0x00011800015e7983 */ /* 0x000f220000100800 */
[----:B------:R-:W-:Y:S01]  /*cb10*/  MOV R88, R60 ;  /* 0x0000003c00587202 */ /* 0x000fe20000000f00 */
[----:B------:R-:W-:Y:S01]  /*cb20*/  IMAD.MOV.U32 R91, RZ, RZ, R57 ;  /* 0x000000ffff5b7224 */ /* 0x000fe200078e0039 */
[----:B------:R-:W-:-:S02]  /*cb30*/  MOV R89, R59 ;  /* 0x0000003b00597202 */ /* 0x000fc40000000f00 */
[----:B------:R-:W-:Y:S02]  /*cb40*/  MOV R90, R58 ;  /* 0x0000003a005a7202 */ /* 0x000fe40000000f00 */
[----:B------:R-:W-:Y:S01]  /*cb50*/  MOV R92, R56 ;  /* 0x00000038005c7202 */ /* 0x000fe20000000f00 */
[----:B---3--:R0:W-:Y:S04]  /*cb60*/  @P4 STL.64 [R1+0x120], R72 ;  /* 0x0001204801004387 */ /* 0x0081e80000100a00 */
[----:B------:R3:W-:Y:S04]  /*cb70*/  @P4 STL.64 [R1+0x128], R74 ;  /* 0x0001284a01004387 */ /* 0x0007e80000100a00 */
        /* <DEDUP_REMOVED lines=8> */
[----:B------:R-:W3:Y:S01]  /*cc00*/  LDL R87, [R1+0xfc] ;  /* 0x0000fc0001577983 */ /* 0x000ee20000100800 */
[----:B--2---:R-:W-:-:S03]  /*cc10*/  MOV R69, R63 ;  /* 0x0000003f00457202 */ /* 0x004fc60000000f00 */
[----:B------:R-:W2:Y:S01]  /*cc20*/  LDL R80, [R1+0xe0] ;  /* 0x0000e00001507983 */ /* 0x000ea20000100800 */
[----:B----4-:R-:W-:-:S03]  /*cc30*/  MOV R70, R62 ;  /* 0x0000003e00467202 */ /* 0x010fc60000000f00 */
[----:B------:R-:W2:Y:S01]  /*cc40*/  LDL R81, [R1+0xe4] ;  /* 0x0000e40001517983 */ /* 0x000ea20000100800 */
[----:B------:R-:W-:-:S03]  /*cc50*/  IMAD.MOV.U32 R71, RZ, RZ, R61 ;  /* 0x000000ffff477224 */ /* 0x000fc600078e003d */
[----:B------:R-:W2:Y:S04]  /*cc60*/  LDL R82, [R1+0xe8] ;  /* 0x0000e80001527983 */ /* 0x000ea80000100800 */
[----:B------:R-:W2:Y:S04]  /*cc70*/  LDL R83, [R1+0xec] ;  /* 0x0000ec0001537983 */ /* 0x000ea80000100800 */
        /* <DEDUP_REMOVED lines=13> */
[----:B------:R-:W-:Y:S01]  /*cd50*/  IMAD.MOV.U32 R41, RZ, RZ, R38 ;  /* 0x000000ffff297224 */ /* 0x000fe200078e0026 */
[----:B------:R-:W-:-:S02]  /*cd60*/  MOV R40, R39 ;  /* 0x0000002700287202 */ /* 0x000fc40000000f00 */
[----:B------:R-:W0:Y:S01]  /*cd70*/  LDC.64 R38, c[0x0][0x3d8] ;  /* 0x0000f600ff267b82 */ /* 0x000e220000000a00 */
[----:B------:R-:W-:Y:S02]  /*cd80*/  MOV R42, R35 ;  /* 0x00000023002a7202 */ /* 0x000fe40000000f00 */
[----:B------:R-:W-:Y:S02]  /*cd90*/  MOV R43, R34 ;  /* 0x00000022002b7202 */ /* 0x000fe40000000f00 */
[----:B------:R-:W-:-:S03]  /*cda0*/  ISETP.GE.U32.AND P1, PT, R0, 0x240, PT ;  /* 0x000002400000780c */ /* 0x000fc60003f26070 */
[----:B------:R-:W0:Y:S01]  /*cdb0*/  LDC.64 R34, c[0x0][0x3d0] ;  /* 0x0000f400ff227b82 */ /* 0x000e220000000a00 */
[----:B------:R-:W-:-:S04]  /*cdc0*/  @P4 IMAD.WIDE.U32 R6, R2, 0x10, R6 ;  /* 0x0000001002064825 */ /* 0x000fc800078e0006 */
[----:B-1----:R-:W-:Y:S01]  /*cdd0*/  @P4 IMAD.WIDE.U32 R4, R2, 0x10, R26 ;  /* 0x0000001002044825 */ /* 0x002fe200078e001a */
[----:B------:R-:W-:Y:S01]  /*cde0*/  ISETP.GE.U32.AND P2, PT, R0, 0x260, PT ;  /* 0x000002600000780c */ /* 0x000fe20003f46070 */
[----:B------:R0:W5:Y:S01]  /*cdf0*/  @P4 LDG.E.128 R236, desc[UR6][R6.64] ;  /* 0x0000000606ec4981 */ /* 0x000162000c1e1d00 */
[----:B------:R-:W1:Y:S01]  /*ce00*/  @P0 LDC.64 R24, c[0x0][0x438] ;  /* 0x00010e00ff180b82 */ /* 0x000e620000000a00 */
[----:B------:R-:W-:Y:S01]  /*ce10*/  @P4 VIADD R2, R2, 0x20 ;  /* 0x0000002002024836 */ /* 0x000fe20000000000 */
[----:B------:R-:W-:-:S03]  /*ce20*/  MOV R66, R37 ;  /* 0x0000002500427202 */ /* 0x000fc60000000f00 */
[----:B------:R-:W-:-:S03]  /*ce30*/  @P3 IMAD.WIDE.U32 R8, R2, 0x10, R30 ;  /* 0x0000001002083825 */ /* 0x000fc600078e001e */
[----:B------:R-:W3:Y:S01]  /*ce40*/  @P1 LDC.64 R22, c[0x0][0x438] ;  /* 0x00010e00ff161b82 */ /* 0x000ee20000000a00 */
[C---:B------:R-:W-:Y:S01]  /*ce50*/  @P3 IMAD.WIDE.U32 R10, R2.reuse, 0x10, R10 ;  /* 0x00000010020a3825 */ /* 0x040fe200078e000a */
[----:B------:R-:W-:Y:S01]  /*ce60*/  MOV R93, R3 ;  /* 0x00000003005d7202 */ /* 0x000fe20000000f00 */
[----:B------:R-:W4:Y:S02]  /*ce70*/  @P3 LDG.E.128 R88, desc[UR6][R8.64] ;  /* 0x0000000608583981 */ /* 0x000f24000c1e1d00 */
[C---:B------:R-:W-:Y:S01]  /*ce80*/  @P3 IMAD.WIDE.U32 R12, R2.reuse, 0x10, R28 ;  /* 0x00000010020c3825 */ /* 0x040fe200078e001c */
[----:B------:R-:W-:Y:S01]  /*ce90*/  @P3 IADD3 R2, PT, PT, R2, 0x20, RZ ;  /* 0x0000002002023810 */ /* 0x000fe20007ffe0ff */
[----:B------:R-:W5:Y:S01]  /*cea0*/  @P3 LDG.E.128 R240, desc[UR6][R10.64] ;  /* 0x000000060af03981 */ /* 0x000f62000c1e1d00 */
[----:B------:R-:W3:Y:S01]  /*ceb0*/  LDC.64 R28, c[0x0][0x3d0] ;  /* 0x0000f400ff1c7b82 */ /* 0x000ee20000000a00 */
[----:B------:R-:W-:Y:S02]  /*cec0*/  IMAD.MOV.U32 R67, RZ, RZ, R36 ;  /* 0x000000ffff437224 */ /* 0x000fe400078e0024 */
[----:B------:R-:W-:-:S05]  /*ced0*/  @P6 IMAD.WIDE.U32 R16, R2, 0x10, R16 ;  /* 0x0000001002106825 */ /* 0x000fca00078e0010 */
[----:B------:R-:W3:Y:S01]  /*cee0*/  LDC.64 R36, c[0x0][0x3d8] ;  /* 0x0000f600ff247b82 */ /* 0x000ee20000000a00 */
[----:B------:R-:W-:-:S04]  /*cef0*/  @P6 IMAD.WIDE.U32 R18, R2, 0x10, R18 ;  /* 0x0000001002126825 */ /* 0x000fc800078e0012 */
[C---:B------:R-:W-:Y:S01]  /*cf00*/  @P6 IMAD.WIDE.U32 R20, R2.reuse, 0x10, R20 ;  /* 0x0000001002146825 */ /* 0x040fe200078e0014 */
[----:B------:R-:W-:Y:S01]  /*cf10*/  @P6 IADD3 R2, PT, PT, R2, 0x20, RZ ;  /* 0x0000002002026810 */ /* 0x000fe20007ffe0ff */
[----:B------:R-:W5:Y:S01]  /*cf20*/  @P6 LDG.E.128 R244, desc[UR6][R18.64] ;  /* 0x0000000612f46981 */ /* 0x000f62000c1e1d00 */
[----:B------:R-:W3:Y:S03]  /*cf30*/  @P2 LDC.64 R14, c[0x0][0x438] ;  /* 0x00010e00ff0e2b82 */ /* 0x000ee60000000a00 */
[----:B0-----:R-:W-:-:S04]  /*cf40*/  @P0 IMAD.WIDE.U32 R6, R2, 0x10, R38 ;  /* 0x0000001002060825 */ /* 0x001fc800078e0026 */
[C---:B-1----:R-:W-:Y:S01]  /*cf50*/  @P0 IMAD.WIDE.U32 R24, R2.reuse, 0x10, R24 ;  /* 0x0000001002180825 */ /* 0x042fe200078e0018 */
[----:B------:R-:W0:Y:S01]  /*cf60*/  LDC.64 R26, c[0x0][0x3d8] ;  /* 0x0000f600ff1a7b82 */ /* 0x000e220000000a00 */
[----:B------:R-:W4:Y:S04]  /*cf70*/  @P0 LDG.E.128 R64, desc[UR6][R6.64] ;  /* 0x0000000606400981 */ /* 0x000f28000c1e1d00 */
[----:B------:R-:W4:Y:S04]  /*cf80*/  @P0 LDG.E.128 R68, desc[UR6][R24.64] ;  /* 0x0000000618440981 */ /* 0x000f28000c1e1d00 */
[----:B------:R1:W4:Y:S02]  /*cf90*/  @P4 LDG.E.128 R92, desc[UR6][R4.64] ;  /* 0x00000006045c4981 */ /* 0x000324000c1e1d00 */
[----:B-1----:R-:W-:-:S05]  /*cfa0*/  @P0 IMAD.WIDE.U32 R4, R2, 0x10, R34 ;  /* 0x0000001002040825 */ /* 0x002fca00078e0022 */
[----:B---3--:R-:W3:Y:S01]  /*cfb0*/  @P0 LDG.E.128 R72, desc[UR6][R4.64] ;  /* 0x0000000604480981 */ /* 0x008ee2000c1e1d00 */
[----:B------:R-:W-:-:S04]  /*cfc0*/  @P0 VIADD R2, R2, 0x20 ;  /* 0x0000002002020836 */ /* 0x000fc80000000000 */
[----:B------:R-:W-:-:S04]  /*cfd0*/  @P1 IMAD.WIDE.U32 R8, R2, 0x10, R32 ;  /* 0x0000001002081825 */ /* 0x000fc800078e0020 */
[----:B------:R-:W-:-:S04]  /*cfe0*/  @P1 IMAD.WIDE.U32 R22, R2, 0x10, R22 ;  /* 0x0000001002161825 */ /* 0x000fc800078e0016 */
[C---:B------:R-:W-:Y:S01]  /*cff0*/  @P1 IMAD.WIDE.U32 R10, R2.reuse, 0x10, R36 ;  /* 0x00000010020a1825 */ /* 0x040fe200078e0024 */
[----:B------:R-:W-:Y:S01]  /*d000*/  @P1 IADD3 R2, PT, PT, R2, 0x20, RZ ;  /* 0x0000002002021810 */ /* 0x000fe20007ffe0ff */
[----:B------:R-:W3:Y:S04]  /*d010*/  @P3 LDG.E.128 R84, desc[UR6][R12.64] ;  /* 0x000000060c543981 */ /* 0x000ee8000c1e1d00 */
[C---:B------:R-:W-:Y:S01]  /*d020*/  @P2 IMAD.WIDE.U32 R28, R2.reuse, 0x10, R28 ;  /* 0x00000010021c2825 */ /* 0x040fe200078e001c */
[----:B------:R-:W3:Y:S03]  /*d030*/  @P1 LDG.E.128 R52, desc[UR6][R10.64] ;  /* 0x000000060a341981 */ /* 0x000ee6000c1e1d00 */
[C---:B------:R-:W-:Y:S01]  /*d040*/  @P2 IMAD.WIDE.U32 R14, R2.reuse, 0x10, R14 ;  /* 0x00000010020e2825 */ /* 0x040fe200078e000e */
[----:B------:R-:W3:Y:S04]  /*d050*/  @P2 LDG.E.128 R48, desc[UR6][R28.64] ;  /* 0x000000061c302981 */ /* 0x000ee8000c1e1d00 */
[----:B--2---:R-:W2:Y:S01]  /*d060*/  @P6 LDG.E.128 R80, desc[UR6][R16.64] ;  /* 0x0000000610506981 */ /* 0x004ea2000c1e1d00 */
[----:B0-----:R-:W-:-:S03]  /*d070*/  @P2 IMAD.WIDE.U32 R26, R2, 0x10, R26 ;  /* 0x00000010021a2825 */ /* 0x001fc600078e001a */
[----:B------:R-:W2:Y:S04]  /*d080*/  @P2 LDG.E.128 R44, desc[UR6][R14.64] ;  /* 0x000000060e2c2981 */ /* 0x000ea8000c1e1d00 */
[----:B------:R-:W2:Y:S04]  /*d090*/  @P2 LDG.E.128 R40, desc[UR6][R26.64] ;  /* 0x000000061a282981 */ /* 0x000ea8000c1e1d00 */
[----:B----4-:R-:W4:Y:S04]  /*d0a0*/  @P6 LDG.E.128 R76, desc[UR6][R20.64] ;  /* 0x00000006144c6981 */ /* 0x010f28000c1e1d00 */
[----:B------:R-:W4:Y:S04]  /*d0b0*/  @P1 LDG.E.128 R60, desc[UR6][R8.64] ;  /* 0x00000006083c1981 */ /* 0x000f28000c1e1d00 */
[----:B------:R-:W4:Y:S01]  /*d0c0*/  @P1 LDG.E.128 R56, desc[UR6][R22.64] ;  /* 0x0000000616381981 */ /* 0x000f22000c1e1d00 */
        /* <DEDUP_REMOVED lines=15> */
[----:B------:R0:W-:Y:S04]  /*d1c0*/  @P0 STL.64 [R1+0xb0], R64 ;  /* 0x0000b04001000387 */ /* 0x0001e80000100a00 */
[----:B------:R0:W-:Y:S04]  /*d1d0*/  @P0 STL.64 [R1+0xb8], R66 ;  /* 0x0000b84201000387 */ /* 0x0001e80000100a00 */
[----:B------:R0:W-:Y:S04]  /*d1e0*/  @P0 STL.64 [R1], R68 ;  /* 0x0000004401000387 */ /* 0x0001e80000100a00 */
        /* <DEDUP_REMOVED lines=106> */
[----:B----4-:R0:W-:Y:S04]  /*d890*/  STL.64 [R1+0x40], R4 ;  /* 0x0000400401007387 */ /* 0x0101e80000100a00 */
[----:B------:R0:W-:Y:S02]  /*d8a0*/  STL.64 [R1+0x48], R6 ;  /* 0x0000480601007387 */ /* 0x0001e40000100a00 */
.L_x_48761:
[----:B------:R-:W-:Y:S05]  /*d8b0*/  BSYNC.RECONVERGENT B0 ;  /* 0x0000000000007941 */ /* 0x000fea0003800200 */
.L_x_48758:
[----:B------:R-:W2:Y:S01]  /*d8c0*/  S2UR UR4, SR_CTAID.X ;  /* 0x00000000000479c3 */ /* 0x000ea20000002500 */
[----:B------:R-:W4:Y:S01]  /*d8d0*/  LDCU UR5, c[0x0][0x384] ;  /* 0x00007080ff0577ac */ /* 0x000f220008000800 */
[----:B------:R-:W-:Y:S01]  /*d8e0*/  SHF.R.U32.HI R166, RZ, 0x5, R166 ;  /* 0x00000005ffa67819 */ /* 0x000fe200000116a6 */
[----:B--2---:R-:W-:-:S06]  /*d8f0*/  USHF.L.U32 UR4, UR4, 0x2, URZ ;  /* 0x0000000204047899 */ /* 0x004fcc00080006ff */
[----:B------:R-:W-:-:S04]  /*d900*/  LOP3.LUT R166, R166, UR4, RZ, 0xfc, !PT ;  /* 0x00000004a6a67c12 */ /* 0x000fc8000f8efcff */
[----:B----4-:R-:W-:-:S13]  /*d910*/  ISETP.GE.AND P0, PT, R166, UR5, PT ;  /* 0x00000005a6007c0c */ /* 0x010fda000bf06270 */
[----:B------:R-:W-:Y:S05]  /*d920*/  @P0 EXIT ;  /* 0x000000000000094d */ /* 0x000fea0003800000 */
[----:B------:R-:W2:Y:S01]  /*d930*/  LDC.64 R2, c[0x0][0x398] ;  /* 0x0000e600ff027b82 */ /* 0x000ea20000000a00 */
[----:B------:R-:W2:Y:S01]  /*d940*/  LDCU.64 UR4, c[0x0][0x3a0] ;  /* 0x00007400ff0477ac */ /* 0x000ea20008000a00 */
[----:B------:R-:W4:Y:S01]  /*d950*/  LDCU UR10, c[0x0][0x388] ;  /* 0x00007100ff0a77ac */ /* 0x000f220008000800 */
[----:B------:R-:W0:Y:S01]  /*d960*/  LDCU.U8 UR8, c[0x0][0x410] ;  /* 0x00008200ff0877ac */ /* 0x000e220008000000 */
[----:B------:R-:W0:Y:S01]  /*d970*/  LDCU UR9, c[0x0][0x448] ;  /* 0x00008900ff0977ac */ /* 0x000e220008000800 */
[----:B------:R-:W0:Y:S01]  /*d980*/  LDCU.64 UR12, c[0x0][0x398] ;  /* 0x00007300ff0c77ac */ /* 0x000e220008000a00 */
[----:B------:R-:W0:Y:S01]  /*d990*/  LDCU.64 UR14, c[0x0][0x3a0] ;  /* 0x00007400ff0e77ac */ /* 0x000e220008000a00 */
[----:B--2---:R-:W-:-:S04]  /*d9a0*/  LOP3.LUT P4, RZ, R2, UR4, RZ, 0xfc, !PT ;  /* 0x0000000402ff7c12 */ /* 0x004fc8000f88fcff */
[----:B0---4-:R-:W-:-:S13]  /*d9b0*/  LOP3.LUT P4, RZ, R3, UR5, RZ, 0xfc, P4 ;  /* 0x0000000503ff7c12 */ /* 0x011fda000a08fcff */
.L_x_48885:
[----:B------:R-:W-:Y:S01]  /*d9c0*/  IMAD R58, R166, UR10, RZ ;  /* 0x0000000aa63a7c24 */ /* 0x000fe2000f8e02ff */
[----:B------:R-:W-:Y:S04]  /*d9d0*/  BSSY.RECONVERGENT B0, `(.L_x_48763) ;  /* 0x000003b000007945 */ /* 0x000fe80003800200 */
[----:B------:R-:W-:-:S04]  /*d9e0*/  SHF.R.S32.HI R72, RZ, 0x1f, R58 ;  /* 0x0000001fff487819 */ /* 0x000fc8000001143a */
[----:B------:R-:W-:-:S04]  /*d9f0*/  LEA.HI R58, R72, R58, RZ, 0x2 ;  /* 0x0000003a483a7211 */ /* 0x000fc800078f10ff */
[----:B------:R-:W-:-:S04]  /*da00*/  LEA.HI.SX32 R58, R58, R250, 0x1e ;  /* 0x000000fa3a3a7211 */ /* 0x000fc800078ff2ff */
[----:B------:R-:W-:Y:S01]  /*da10*/  MOV R101, R58 ;  /* 0x0000003a00657202 */ /* 0x000fe20000000f00 */
[----:B-----5:R-:W-:Y:S06]  /*da20*/  @!P5 BRA `(.L_x_48764) ;  /* 0x0000000000d4d947 */ /* 0x020fec0003800000 */
[----:B------:R-:W-:Y:S01]  /*da30*/  ISETP.NE.U32.AND P0, PT, RZ, UR12, PT ;  /* 0x0000000cff007c0c */ /* 0x000fe2000bf05070 */
[----:B------:R-:W0:Y:S01]  /*da40*/  LDC.64 R74, c[0x0][0x390] ;  /* 0x0000e400ff4a7b82 */ /* 0x000e220000000a00 */
        /* <DEDUP_REMOVED lines=22> */
[----:B------:R-:W-:Y:S01]  /*dbb0*/  IMAD.MOV.U32 R60, RZ, RZ, R98 ;  /* 0x000000ffff3c7224 */ /* 0x000fe200078e0062 */
[----:B------:R-:W-:-:S02]  /*dbc0*/  MOV R62, R99 ;  /* 0x00000063003e7202 */ /* 0x000fc40000000f00 */
[----:B------:R-:W-:Y:S01]  /*dbd0*/  MOV R63, R97 ;  /* 0x00000061003f7202 */ /* 0x000fe20000000f00 */
[----:B------:R-:W-:Y:S06]  /*dbe0*/  BRA `(.L_x_48767) ;  /* 0x0000000000547947 */ /* 0x000fec0003800000 */
.L_x_48766:
[----:B-----5:R-:W-:Y:S01]  /*dbf0*/  FADD.FTZ R100, R73, R69 ;  /* 0x0000004549647221 */ /* 0x020fe20000010000 */
[----:B------:R-:W-:Y:S01]  /*dc00*/  FADD.FTZ R99, R74, R70 ;  /* 0x000000464a637221 */ /* 0x000fe20000010000 */
[----:B------:R-:W-:Y:S01]  /*dc10*/  FADD.FTZ R97, R75, R71 ;  /* 0x000000474b617221 */ /* 0x000fe20000010000 */
[----:B------:R-:W-:Y:S02]  /*dc20*/  FADD.FTZ R98, R72, R68 ;  /* 0x0000004448627221 */ /* 0x000fe40000010000 */
[----:B------:R-:W-:Y:S02]  /*dc30*/  MOV R61, R100 ;  /* 0x00000064003d7202 */ /* 0x000fe40000000f00 */
[----:B------:R-:W-:Y:S01]  /*dc40*/  IMAD.MOV.U32 R60, RZ, RZ, R98 ;  /* 0x000000ffff3c7224 */ /* 0x000fe200078e0062 */
[----:B------:R-:W-:Y:S02]  /*dc50*/  MOV R62, R99 ;  /* 0x00000063003e7202 */ /* 0x000fe40000000f00 */
[----:B------:R-:W-:Y:S01]  /*dc60*/  MOV R63, R97 ;  /* 0x00000061003f7202 */ /* 0x000fe20000000f00 */
[----:B------:R-:W-:Y:S06]  /*dc70*/  BRA `(.L_x_48767) ;  /* 0x0000000000307947 */ /* 0x000fec0003800000 */
.L_x_48765:
[----:B-----5:R-:W-:Y:S01]  /*dc80*/  @P1 FADD.FTZ R61, R73, R65 ;  /* 0x00000041493d1221 */ /* 0x020fe20000010000 */
[----:B------:R-:W-:Y:S01]  /*dc90*/  @P1 FADD.FTZ R63, R75, R67 ;  /* 0x000000434b3f1221 */ /* 0x000fe20000010000 */
[----:B------:R-:W-:Y:S01]  /*dca0*/  @P1 FADD.FTZ R60, R72, R64 ;  /* 0x00000040483c1221 */ /* 0x000fe20000010000 */
[----:B------:R-:W-:Y:S02]  /*dcb0*/  @P1 FADD.FTZ R62, R74, R66 ;  /* 0x000000424a3e1221 */ /* 0x000fe40000010000 */
[----:B------:R-:W-:Y:S01]  /*dcc0*/  @P1 MOV R100, R61 ;  /* 0x0000003d00641202 */ /* 0x000fe20000000f00 */
[----:B------:R-:W-:Y:S01]  /*dcd0*/  @P1 IMAD.MOV.U32 R98, RZ, RZ, R60 ;  /* 0x000000ffff621224 */ /* 0x000fe200078e003c */
[----:B------:R-:W-:Y:S01]  /*dce0*/  @P1 MOV R97, R63 ;  /* 0x0000003f00611202 */ /* 0x000fe20000000f00 */
[----:B------:R-:W-:Y:S01]  /*dcf0*/  @P1 IMAD.MOV.U32 R99, RZ, RZ, R62 ;  /* 0x000000ffff631224 */ /* 0x000fe200078e003e */
[----:B------:R-:W-:Y:S02]  /*dd00*/  @!P1 MOV R98, R72 ;  /* 0x0000004800629202 */ /* 0x000fe40000000f00 */
[----:B------:R-:W-:-:S02]  /*dd10*/  @!P1 MOV R100, R73 ;  /* 0x0000004900649202 */ /* 0x000fc40000000f00 */
[----:B------:R-:W-:Y:S02]  /*dd20*/  @!P1 MOV R99, R74 ;  /* 0x0000004a00639202 */ /* 0x000fe40000000f00 */
[----:B------:R-:W-:-:S07]  /*dd30*/  @!P1 MOV R97, R75 ;  /* 0x0000004b00619202 */ /* 0x000fce0000000f00 */
.L_x_48767:
[----:B------:R-:W0:Y:S01]  /*dd40*/  @P4 LDC.64 R72, c[0x0][0x3a8] ;  /* 0x0000ea00ff484b82 */ /* 0x000e220000000a00 */
[C---:B------:R-:W-:Y:S02]  /*dd50*/  VIADD R101, R58.reuse, 0x20 ;  /* 0x000000203a657836 */ /* 0x040fe40000000000 */
[----:B0-----:R-:W-:-:S05]  /*dd60*/  @P4 IMAD.WIDE.U32 R72, R58, 0x10, R72 ;  /* 0x000000103a484825 */ /* 0x001fca00078e0048 */
[----:B------:R0:W-:Y:S02]  /*dd70*/  @P4 STG.E.128 desc[UR6][R72.64], R60 ;  /* 0x0000003c48004986 */ /* 0x0001e4000c101d06 */
.L_x_48764:
[----:B------:R-:W-:Y:S05]  /*dd80*/  BSYNC.RECONVERGENT B0 ;  /* 0x0000000000007941 */ /* 0x000fea0003800200 */
.L_x_48763:
[----:B------:R-:W-:Y:S01]  /*dd90*/  ISETP.GE.U32.AND P0, PT, R0, 0x40, PT ;  /* 0x000000400000780c */ /* 0x000fe20003f06070 */
[----:B------:R-:W-:Y:S01]  /*dda0*/  BSSY.RECONVERGENT B0, `(.L_x_48768) ;  /* 0x000003e000007945 */ /* 0x000fe20003800200 */
[----:B-1-3--:R-:W-:-:S11]  /*ddb0*/  LOP3.LUT R6, R6, 0xffefffff, RZ, 0xc0, !PT ;  /* 0xffefffff06067812 */ /* 0x00afd600078ec0ff */
        /* <DEDUP_REMOVED lines=26> */
[--C-:B------:R-:W-:Y:S02]  /*df60*/  @!P0 IMAD.MOV.U32 R5, RZ, RZ, R75.reuse ;  /* 0x000000ffff058224 */ /* 0x100fe400078e004b */
[----:B------:R-:W-:Y:S01]  /*df70*/  @P0 FADD.FTZ R5, R67, R75 ;  /* 0x0000004b43050221 */ /* 0x000fe20000010000 */
[----:B------:R-:W-:Y:S02]  /*df80*/  @P0 MOV R60, R2 ;  /* 0x00000002003c0202 */ /* 0x000fe40000000f00 */
[----:B------:R-:W-:Y:S01]  /*df90*/  @P0 MOV R61, R3 ;  /* 0x00000003003d0202 */ /* 0x000fe20000000f00 */
[----:B------:R-:W-:Y:S01]  /*dfa0*/  @P0 IMAD.MOV.U32 R63, RZ, RZ, R5 ;  /* 0x000000ffff3f0224 */ /* 0x000fe200078e0005 */
[----:B------:R-:W-:Y:S01]  /*dfb0*/  @P0 MOV R62, R4 ;  /* 0x00000004003e0202 */ /* 0x000fe20000000f00 */
[----:B------:R-:W-:Y:S06]  /*dfc0*/  BRA `(.L_x_48771) ;  /* 0x00000000005c7947 */ /* 0x000fec0003800000 */
.L_x_48770:
[----:B------:R-:W-:-:S04]  /*dfd0*/  ISETP.NE.U32.AND P0, PT, RZ, UR14, PT ;  /* 0x0000000eff007c0c */ /* 0x000fc8000bf05070 */
[----:B------:R-:W-:-:S13]  /*dfe0*/  ISETP.NE.AND.EX P0, PT, RZ, UR15, PT, P0 ;  /* 0x0000000fff007c0c */ /* 0x000fda000bf05300 */
[----:B-----5:R-:W-:Y:S01]  /*dff0*/  @!P0 FADD.FTZ R2, R68, R72 ;  /* 0x0000004844028221 */ /* 0x020fe20000010000 */
[----:B------:R-:W-:Y:S01]  /*e000*/  @!P0 FADD.FTZ R3, R69, R73 ;  /* 0x0000004945038221 */ /* 0x000fe20000010000 */
[----:B------:R-:W-:Y:S01]  /*e010*/  @!P0 FADD.FTZ R4, R70, R74 ;  /* 0x0000004a46048221 */ /* 0x000fe20000010000 */
[----:B------:R-:W-:Y:S02]  /*e020*/  @!P0 FADD.FTZ R5, R71, R75 ;  /* 0x0000004b47058221 */ /* 0x000fe40000010000 */
[----:B------:R-:W-:Y:S02]  /*e030*/  @!P0 MOV R60, R2 ;  /* 0x00000002003c8202 */ /* 0x000fe40000000f00 */
[----:B------:R-:W-:Y:S01]  /*e040*/  @!P0 MOV R61, R3 ;  /* 0x00000003003d8202 */ /* 0x000fe20000000f00 */
[----:B------:R-:W-:Y:S01]  /*e050*/  @!P0 IMAD.MOV.U32 R63, RZ, RZ, R5 ;  /* 0x000000ffff3f8224 */ /* 0x000fe200078e0005 */
        /* <DEDUP_REMOVED lines=11> */
[----:B------:R-:W-:Y:S01]  /*e110*/  MOV R61, R3 ;  /* 0x00000003003d7202 */ /* 0x000fe20000000f00 */
[----:B------:R-:W-:Y:S01]  /*e120*/  IMAD.MOV.U32 R63, RZ, RZ, R5 ;  /* 0x000000ffff3f7224 */ /* 0x000fe200078e0005 */
[----:B------:R-:W-:-:S07]  /*e130*/  MOV R62, R4 ;  /* 0x00000004003e7202 */ /* 0x000fce0000000f00 */
.L_x_48771:
[----:B------:R-:W0:Y:S02]  /*e140*/  @P4 LDC.64 R72, c[0x0][0x3a8] ;  /* 0x0000ea00ff484b82 */ /* 0x000e240000000a00 */
[C---:B0-----:R-:W-:Y:S01]  /*e150*/  @P4 IMAD.WIDE.U32 R72, R101.reuse, 0x10, R72 ;  /* 0x0000001065484825 */ /* 0x041fe200078e0048 */
[----:B------:R-:W-:-:S04]  /*e160*/  IADD3 R101, PT, PT, R101, 0x20, RZ ;  /* 0x0000002065657810 */ /* 0x000fc80007ffe0ff */
[----:B------:R1:W-:Y:S03]  /*e170*/  @P4 STG.E.128 desc[UR6][R72.64], R60 ;  /* 0x0000003c48004986 */ /* 0x0003e6000c101d06 */
.L_x_48769:
[----:B------:R-:W-:Y:S05]  /*e180*/  BSYNC.RECONVERGENT B0 ;  /* 0x0000000000007941 */ /* 0x000fea0003800200 */
.L_x_48768:
        /* <DEDUP_REMOVED lines=28> */
[--C-:B------:R-:W-:Y:S02]  /*e350*/  @!P0 IMAD.MOV.U32 R9, RZ, RZ, R74.reuse ;  /* 0x000000ffff098224 */ /* 0x100fe400078e004a */
[----:B------:R-:W-:Y:S01]  /*e360*/  @P0 FADD.FTZ R10, R67, R75 ;  /* 0x0000004b430a0221 */ /* 0x000fe20000010000 */
[----:B------:R-:W-:Y:S01]  /*e370*/  @P0 FADD.FTZ R9, R66, R74 ;  /* 0x0000004a42090221 */ /* 0x000fe20000010000 */
[----:B------:R-:W-:Y:S02]  /*e380*/  @P0 MOV R60, R7 ;  /* 0x00000007003c0202 */ /* 0x000fe40000000f00 */
[----:B------:R-:W-:Y:S01]  /*e390*/  @P0 MOV R61, R8 ;  /* 0x00000008003d0202 */ /* 0x000fe20000000f00 */
[----:B------:R-:W-:Y:S01]  /*e3a0*/  @P0 IMAD.MOV.U32 R62, RZ, RZ, R9 ;  /* 0x000000ffff3e0224 */ /* 0x000fe200078e0009 */
[----:B------:R-:W-:Y:S01]  /*e3b0*/  @P0 MOV R63, R10 ;  /* 0x0000000a003f0202 */ /* 0x000fe20000000f00 */
[----:B------:R-:W-:Y:S06]  /*e3c0*/  BRA `(.L_x_48775) ;  /* 0x00000000005c7947 */ /* 0x000fec0003800000 */
.L_x_48774:
        /* <DEDUP_REMOVED lines=23> */
.L_x_48775:
[----:B------:R-:W0:Y:S02]  /*e540*/  @P4 LDC.64 R72, c[0x0][0x3a8] ;  /* 0x0000ea00ff484b82 */ /* 0x000e240000000a00 */
[C---:B0-----:R-:W-:Y:S01]  /*e550*/  @P4 IMAD.WIDE.U32 R72, R101.reuse, 0x10, R72 ;  /* 0x0000001065484825 */ /* 0x041fe200078e0048 */
[----:B------:R-:W-:-:S04]  /*e560*/  IADD3 R101, PT, PT, R101, 0x20, RZ ;  /* 0x0000002065657810 */ /* 0x000fc80007ffe0ff */
[----:B------:R2:W-:Y:S03]  /*e570*/  @P4 STG.E.128 desc[UR6][R72.64], R60 ;  /* 0x0000003c48004986 */ /* 0x0005e6000c101d06 */
.L_x_48773:
[----:B------:R-:W-:Y:S05]  /*e580*/  BSYNC.RECONVERGENT B0 ;  /* 0x0000000000007941 */ /* 0x000fea0003800200 */
.L_x_48772:
        /* <DEDUP_REMOVED lines=26> */
[----:B------:R-:W-:Y:S01]  /*e730*/  @!P0 IMAD.MOV.U32 R12, RZ, RZ, R73 ;  /* 0x000000ffff0c8224 */ /* 0x000fe200078e0049 */
[----:B------:R-:W-:Y:S01]  /*e740*/  @!P0 MOV R14, R75 ;  /* 0x0000004b000e8202 */ /* 0x000fe20000000f00 */
[----:B------:R-:W-:Y:S01]  /*e750*/  @P0 FADD.FTZ R13, R66, R74 ;  /* 0x0000004a420d0221 */ /* 0x000fe20000010000 */
[----:B------:R-:W-:Y:S01]  /*e760*/  @P0 FADD.FTZ R14, R67, R75 ;  /* 0x0000004b430e0221 */ /* 0x000fe20000010000 */
[----:B------:R-:W-:Y:S01]  /*e770*/  @P0 FADD.FTZ R12, R65, R73 ;  /* 0x00000049410c0221 */ /* 0x000fe20000010000 */
[----:B------:R-:W-:Y:S02]  /*e780*/  @P0 MOV R60, R11 ;  /* 0x0000000b003c0202 */ /* 0x000fe40000000f00 */
[----:B------:R-:W-:Y:S01]  /*e790*/  @P0 MOV R62, R13 ;  /* 0x0000000d003e0202 */ /* 0x000fe20000000f00 */
[----:B------:R-:W-:Y:S01]  /*e7a0*/  @P0 IMAD.MOV.U32 R61, RZ, RZ, R12 ;  /* 0x000000ffff3d0224 */ /* 0x000fe200078e000c */
[----:B------:R-:W-:Y:S01]  /*e7b0*/  @P0 MOV R63, R14 ;  /* 0x0000000e003f0202 */ /* 0x000fe20000000f00 */
[----:B------:R-:W-:Y:S06]  /*e7c0*/  BRA `(.L_x_48779) ;  /* 0x00000000005c7947 */ /* 0x000fec0003800000 */
.L_x_48778:
[----:B------:R-:W-:-:S04]  /*e7d0*/  ISETP.NE.U32.AND P0, PT, RZ, UR14, PT ;  /* 0x0000000eff007c0c */ /* 0x000fc8000bf05070 */
[----:B------:R-:W-:-:S13]  /*e7e0*/  ISETP.NE.AND.EX P0, PT, RZ, UR15, PT, P0 ;  /* 0x0000000fff007c0c */ /* 0x000fda000bf05300 */
[----:B-----5:R-:W-:Y:S01]  /*e7f0*/  @!P0 FADD.FTZ R11, R68, R72 ;  /* 0x00000048440b8221 */ /* 0x020fe20000010000 */
[----:B------:R-:W-:Y:S01]  /*e800*/  @!P0 FADD.FTZ R13, R70, R74 ;  /* 0x0000004a460d8221 */ /* 0x000fe20000010000 */
[----:B------:R-:W-:Y:S01]  /*e810*/  @!P0 FADD.FTZ R14, R71, R75 ;  /* 0x0000004b470e8221 */ /* 0x000fe20000010000 */
[----:B------:R-:W-:Y:S02]  /*e820*/  @!P0 FADD.FTZ R12, R69, R73 ;  /* 0x00000049450c8221 */ /* 0x000fe40000010000 */
[----:B------:R-:W-:Y:S02]  /*e830*/  @!P0 MOV R60, R11 ;  /* 0x0000000b003c8202 */ /* 0x000fe40000000f00 */
[----:B------:R-:W-:Y:S01]  /*e840*/  @!P0 IMAD.MOV.U32 R61, RZ, RZ, R12 ;  /* 0x000000ffff3d8224 */ /* 0x000fe200078e000c */
        /* <DEDUP_REMOVED lines=14> */
[----:B------:R-:W-:-:S07]  /*e930*/  MOV R63, R14 ;  /* 0x0000000e003f7202 */ /* 0x000fce0000000f00 */
.L_x_48779:
[----:B------:R-:W0:Y:S02]  /*e940*/  @P4 LDC.64 R72, c[0x0][0x3a8] ;  /* 0x0000ea00ff484b82 */ /* 0x000e240000000a00 */
[C---:B0-----:R-:W-:Y:S01]  /*e950*/  @P4 IMAD.WIDE.U32 R72, R101.reuse, 0x10, R72 ;  /* 0x0000001065484825 */ /* 0x041fe200078e0048 */
[----:B------:R-:W-:-:S04]  /*e960*/  IADD3 R101, PT, PT, R101, 0x20, RZ ;  /* 0x0000002065657810 */ /* 0x000fc80007ffe0ff */
[----:B------:R3:W-:Y:S03]  /*e970*/  @P4 STG.E.128 desc[UR6][R72.64], R60 ;  /* 0x0000003c48004986 */ /* 0x0007e6000c101d06 */
.L_x_48777:
[----:B------:R-:W-:Y:S05]  /*e980*/  BSYNC.RECONVERGENT B0 ;  /* 0x0000000000007941 */ /* 0x000fea0003800200 */
.L_x_48776:
        /* <DEDUP_REMOVED lines=24> */
[----:B------:R-:W-:Y:S01]  /*eb10*/  @!P0 IMAD.MOV.U32 R15, RZ, RZ, R72 ;  /* 0x000000ffff0f8224 */ /* 0x000fe200078e0048 */
[----:B------:R-:W-:Y:S01]  /*eb20*/  @!P0 MOV R17, R74 ;  /* 0x0000004a00118202 */ /* 0x000fe20000000f00 */
[----:B------:R-:W-:Y:S01]  /*eb30*/  @P0 FADD.FTZ R16, R65, R73 ;  /* 0x0000004941100221 */ /* 0x000fe20000010000 */
        /* <DEDUP_REMOVED lines=9> */
.L_x_48782:
        /* <DEDUP_REMOVED lines=23> */
.L_x_48783:
[----:B------:R-:W0:Y:S02]  /*ed40*/  @P4 LDC.64 R72, c[0x0][0x3a8] ;  /* 0x0000ea00ff484b82 */ /* 0x000e240000000a00 */
[----:B0-----:R-:W-:-:S04]  /*ed50*/  @P4 IMAD.WIDE.U32 R72, R101, 0x10, R72 ;  /* 0x0000001065484825 */ /* 0x001fc800078e0048 */
[----:B------:R-:W-:Y:S01]  /*ed60*/  VIADD R101, R101, 0x20 ;  /* 0x0000002065657836 */ /* 0x000fe20000000000 */
[----:B------:R4:W-:Y:S06]  /*ed70*/  @P4 STG.E.128 desc[UR6][R72.64], R60 ;  /* 0x0000003c48004986 */ /* 0x0009ec000c101d06 */
.L_x_48781:
[----:B------:R-:W-:Y:S05]  /*ed80*/  BSYNC.RECONVERGENT B0 ;  /* 0x0000000000007941 */ /* 0x000fea0003800200 */
.L_x_48780:
        /* <DEDUP_REMOVED lines=36> */
.L_x_48786:
        /* <DEDUP_REMOVED lines=23> */
.L_x_48787:
[----:B------:R-:W0:Y:S02]  /*f140*/  @P4 LDC.64 R72, c[0x0][0x3a8] ;  /* 0x0000ea00ff484b82 */ /* 0x000e240000000a00 */
[C---:B0-----:R-:W-:Y:S01]  /*f150*/  @P4 IMAD.WIDE.U32 R72, R101.reuse, 0x10, R72 ;  /* 0x0000001065484825 */ /* 0x041fe200078e0048 */
[----:B------:R-:W-:-:S04]  /*f160*/  IADD3 R101, PT, PT, R101, 0x20, RZ ;  /* 0x0000002065657810 */ /* 0x000fc80007ffe0ff */
[----:B------:R0:W-:Y:S03]  /*f170*/  @P4 STG.E.128 desc[UR6][R72.64], R60 ;  /* 0x0000003c48004986 */ /* 0x0001e6000c101d06 */
.L_x_48785:
[----:B------:R-:W-:Y:S05]  /*f180*/  BSYNC.RECONVERGENT B0 ;  /* 0x0000000000007941 */ /* 0x000fea0003800200 */
.L_x_48784:
        /* <DEDUP_REMOVED lines=36> */
.L_x_48790:
        /* <DEDUP_REMOVED lines=23> */
.L_x_48791:
[----:B------:R-:W0:Y:S02]  /*f540*/  @P4 LDC.64 R72, c[0x0][0x3a8] ;  /* 0x0000ea00ff484b82 */ /* 0x000e240000000a00 */
[C---:B0-----:R-:W-:Y:S01]  /*f550*/  @P4 IMAD.WIDE.U32 R72, R101.reuse, 0x10, R72 ;  /* 0x0000001065484825 */ /* 0x041fe200078e0048 */
[----:B------:R-:W-:-:S04]  /*f560*/  IADD3 R101, PT, PT, R101, 0x20, RZ ;  /* 0x0000002065657810 */ /* 0x000fc80007ffe0ff */
[----:B------:R0:W-:Y:S03]  /*f570*/  @P4 STG.E.128 desc[UR6][R72.64], R60 ;  /* 0x0000003c48004986 */ /* 0x0001e6000c101d06 */
.L_x_48789:
[----:B------:R-:W-:Y:S05]  /*f580*/  BSYNC.RECONVERGENT B0 ;  /* 0x0000000000007941 */ /* 0x000fea0003800200 */
.L_x_48788:
        /* <DEDUP_REMOVED lines=36> */
.L_x_48794:
        /* <DEDUP_REMOVED lines=23> */
.L_x_48795:
[----:B------:R-:W0:Y:S02]  /*f940*/  @P4 LDC.64 R72, c[0x0][0x3a8] ;  /* 0x0000ea00ff484b82 */ /* 0x000e240000000a00 */
[C---:B0-----:R-:W-:Y:S01]  /*f950*/  @P4 IMAD.WIDE.U32 R72, R101.reuse, 0x10, R72 ;  /* 0x0000001065484825 */ /* 0x041fe200078e0048 */
[----:B------:R-:W-:-:S04]  /*f960*/  IADD3 R101, PT, PT, R101, 0x20, RZ ;  /* 0x0000002065657810 */ /* 0x000fc80007ffe0ff */
[----:B------:R0:W-:Y:S03]  /*f970*/  @P4 STG.E.128 desc[UR6][R72.64], R60 ;  /* 0x0000003c48004986 */ /* 0x0001e6000c101d06 */
.L_x_48793:
[----:B------:R-:W-:Y:S05]  /*f980*/  BSYNC.RECONVERGENT B0 ;  /* 0x0000000000007941 */ /* 0x000fea0003800200 */
.L_x_48792:
        /* <DEDUP_REMOVED lines=36> */
.L_x_48798:
        /* <DEDUP_REMOVED lines=23> */
.L_x_48799:
[----:B------:R-:W0:Y:S02]  /*fd40*/  @P4 LDC.64 R72, c[0x0][0x3a8] ;  /* 0x0000ea00ff484b82 */ /* 0x000e240000000a00 */
[----:B0-----:R-:W-:-:S04]  /*fd50*/  @P4 IMAD.WIDE.U32 R72, R101, 0x10, R72 ;  /* 0x0000001065484825 */ /* 0x001fc800078e0048 */
[----:B------:R-:W-:Y:S01]  /*fd60*/  VIADD R101, R101, 0x20 ;  /* 0x0000002065657836 */ /* 0x000fe20000000000 */
[----:B------:R0:W-:Y:S06]  /*fd70*/  @P4 STG.E.128 desc[UR6][R72.64], R60 ;  /* 0x0000003c48004986 */ /* 0x0001ec000c101d06 */
.L_x_48797:
[----:B------:R-:W-:Y:S05]  /*fd80*/  BSYNC.RECONVERGENT B0 ;  /* 0x0000000000007941 */ /* 0x000fea0003800200 */
.L_x_48796:
        /* <DEDUP_REMOVED lines=36> */
.L_x_48802:
        /* <DEDUP_REMOVED lines=23> */
.L_x_48803:
[----:B------:R-:W0:Y:S02]  /*10140*/  @P4 LDC.64 R72, c[0x0][0x3a8] ;  /* 0x0000ea00ff484b82 */ /* 0x000e240000000a00 */
[C---:B0-----:R-:W-:Y:S01]  /*10150*/  @P4 IMAD.WIDE.U32 R72, R101.reuse, 0x10, R72 ;  /* 0x0000001065484825 */ /* 0x041fe200078e0048 */
[----:B------:R-:W-:-:S04]  /*10160*/  IADD3 R101, PT, PT, R101, 0x20, RZ ;  /* 0x0000002065657810 */ /* 0x000fc80007ffe0ff */
[----:B------:R0:W-:Y:S03]  /*10170*/  @P4 STG.E.128 desc[UR6][R72.64], R60 ;  /* 0x0000003c48004986 */ /* 0x0001e6000c101d06 */
.L_x_48801:
[----:B------:R-:W-:Y:S05]  /*10180*/  BSYNC.RECONVERGENT B0 ;  /* 0x0000000000007941 */ /* 0x000fea0003800200 */
.L_x_48800:
        /* <DEDUP_REMOVED lines=36> */
.L_x_48806:
        /* <DEDUP_REMOVED lines=23> */
.L_x_48807:
[----:B------:R-:W0:Y:S02]  /*10540*/  @P4 LDC.64 R72, c[0x0][0x3a8] ;  /* 0x0000ea00ff484b82 */ /* 0x000e240000000a00 */
[C---:B0-----:R-:W-:Y:S01]  /*10550*/  @P4 IMAD.WIDE.U32 R72, R101.reuse, 0x10, R72 ;  /* 0x0000001065484825 */ /* 0x041fe200078e0048 */
[----:B------:R-:W-:-:S04]  /*10560*/  IADD3 R101, PT, PT, R101, 0x20, RZ ;  /* 0x0000002065657810 */ /* 0x000fc80007ffe0ff */
[----:B------:R0:W-:Y:S03]  /*10570*/  @P4 STG.E.128 desc[UR6][R72.64], R60 ;  /* 0x0000003c48004986 */ /* 0x0001e6000c101d06 */
.L_x_48805:
[----:B------:R-:W-:Y:S05]  /*10580*/  BSYNC.RECONVERGENT B0 ;  /* 0x0000000000007941 */ /* 0x000fea0003800200 */
.L_x_48804:
        /* <DEDUP_REMOVED lines=36> */
.L_x_48810:
        /* <DEDUP_REMOVED lines=23> */
.L_x_48811:
[----:B------:R-:W0:Y:S02]  /*10940*/  @P4 LDC.64 R72, c[0x0][0x3a8] ;  /* 0x0000ea00ff484b82 */ /* 0x000e240000000a00 */
[C---:B0-----:R-:W-:Y:S01]  /*10950*/  @P4 IMAD.WIDE.U32 R72, R101.reuse, 0x10, R72 ;  /* 0x0000001065484825 */ /* 0x041fe200078e0048 */
[----:B------:R-:W-:-:S04]  /*10960*/  IADD3 R101, PT, PT, R101, 0x20, RZ ;  /* 0x0000002065657810 */ /* 0x000fc80007ffe0ff */
[----:B------:R0:W-:Y:S03]  /*10970*/  @P4 STG.E.128 desc[UR6][R72.64], R60 ;  /* 0x0000003c48004986 */ /* 0x0001e6000c101d06 */
.L_x_48809:
[----:B------:R-:W-:Y:S05]  /*10980*/  BSYNC.RECONVERGENT B0 ;  /* 0x0000000000007941 */ /* 0x000fea0003800200 */
.L_x_48808:
        /* <DEDUP_REMOVED lines=36> */
.L_x_48814:
        /* <DEDUP_REMOVED lines=23> */
.L_x_48815:
[----:B------:R-:W0:Y:S02]  /*10d40*/  @P4 LDC.64 R72, c[0x0][0x3a8] ;  /* 0x0000ea00ff484b82 */ /* 0x000e240000000a00 */
[----:B0-----:R-:W-:-:S04]  /*10d50*/  @P4 IMAD.WIDE.U32 R72, R101, 0x10, R72 ;  /* 0x0000001065484825 */ /* 0x001fc800078e0048 */
[----:B------:R-:W-:Y:S01]  /*10d60*/  VIADD R101, R101, 0x20 ;  /* 0x0000002065657836 */ /* 0x000fe20000000000 */
[----:B------:R0:W-:Y:S06]  /*10d70*/  @P4 STG.E.128 desc[UR6][R72.64], R60 ;  /* 0x0000003c48004986 */ /* 0x0001ec000c101d06 */
.L_x_48813:
[----:B------:R-:W-:Y:S05]  /*10d80*/  BSYNC.RECONVERGENT B0 ;  /* 0x0000000000007941 */ /* 0x000fea0003800200 */
.L_x_48812:
        /* <DEDUP_REMOVED lines=36> */
.L_x_48818:
        /* <DEDUP_REMOVED lines=23> */
.L_x_48819:
[----:B------:R-:W0:Y:S02]  /*11140*/  @P4 LDC.64 R72, c[0x0][0x3a8] ;  /* 0x0000ea00ff484b82 */ /* 0x000e240000000a00 */
[C---:B0-----:R-:W-:Y:S01]  /*11150*/  @P4 IMAD.WIDE.U32 R72, R101.reuse, 0x10, R72 ;  /* 0x0000001065484825 */ /* 0x041fe200078e0048 */
[----:B------:R-:W-:-:S04]  /*11160*/  IADD3 R101, PT, PT, R101, 0x20, RZ ;  /* 0x0000002065657810 */ /* 0x000fc80007ffe0ff */
[----:B------:R0:W-:Y:S03]  /*11170*/  @P4 STG.E.128 desc[UR6][R72.64], R60 ;  /* 0x0000003c48004986 */ /* 0x0001e6000c101d06 */
.L_x_48817:
[----:B------:R-:W-:Y:S05]  /*11180*/  BSYNC.RECONVERGENT B0 ;  /* 0x0000000000007941 */ /* 0x000fea0003800200 */
.L_x_48816:
        /* <DEDUP_REMOVED lines=36> */
.L_x_48822:
        /* <DEDUP_REMOVED lines=23> */
.L_x_48823:
[----:B------:R-:W0:Y:S02]  /*11540*/  @P4 LDC.64 R72, c[0x0][0x3a8] ;  /* 0x0000ea00ff484b82 */ /* 0x000e240000000a00 */
[C---:B0-----:R-:W-:Y:S01]  /*11550*/  @P4 IMAD.WIDE.U32 R72, R101.reuse, 0x10, R72 ;  /* 0x0000001065484825 */ /* 0x041fe200078e0048 */
[----:B------:R-:W-:-:S04]  /*11560*/  IADD3 R101, PT, PT, R101, 0x20, RZ ;  /* 0x0000002065657810 */ /* 0x000fc80007ffe0ff */
[----:B------:R0:W-:Y:S03]  /*11570*/  @P4 STG.E.128 desc[UR6][R72.64], R60 ;  /* 0x0000003c48004986 */ /* 0x0001e6000c101d06 */
.L_x_48821:
[----:B------:R-:W-:Y:S05]  /*11580*/  BSYNC.RECONVERGENT B0 ;  /* 0x0000000000007941 */ /* 0x000fea0003800200 */
.L_x_48820:
        /* <DEDUP_REMOVED lines=36> */
.L_x_48826:
        /* <DEDUP_REMOVED lines=23> */
.L_x_48827:
[----:B------:R-:W0:Y:S02]  /*11940*/  @P4 LDC.64 R72, c[0x0][0x3a8] ;  /* 0x0000ea00ff484b82 */ /* 0x000e240000000a00 */
[C---:B0-----:R-:W-:Y:S01]  /*11950*/  @P4 IMAD.WIDE.U32 R72, R101.reuse, 0x10, R72 ;  /* 0x0000001065484825 */ /* 0x041fe200078e0048 */
[----:B------:R-:W-:-:S04]  /*11960*/  IADD3 R101, PT, PT, R101, 0x20, RZ ;  /* 0x0000002065657810 */ /* 0x000fc80007ffe0ff */
[----:B------:R0:W-:Y:S03]  /*11970*/  @P4 STG.E.128 desc[UR6][R72.64], R60 ;  /* 0x0000003c48004986 */ /* 0x0001e6000c101d06 */
.L_x_48825:
[----:B------:R-:W-:Y:S05]  /*11980*/  BSYNC.RECONVERGENT B0 ;  /* 0x0000000000007941 */ /* 0x000fea0003800200 */
.L_x_48824:
        /* <DEDUP_REMOVED lines=36> */
.L_x_48830:
        /* <DEDUP_REMOVED lines=23> */
.L_x_48831:
[----:B------:R-:W0:Y:S02]  /*11d40*/  @P4 LDC.64 R72, c[0x0][0x3a8] ;  /* 0x0000ea00ff484b82 */ /* 0x000e240000000a00 */
[----:B0-----:R-:W-:-:S04]  /*11d50*/  @P4 IMAD.WIDE.U32 R72, R101, 0x10, R72 ;  /* 0x0000001065484825 */ /* 0x001fc800078e0048 */
[----:B------:R-:W-:Y:S01]  /*11d60*/  VIADD R101, R101, 0x20 ;  /* 0x0000002065657836 */ /* 0x000fe20000000000 */
[----:B------:R0:W-:Y:S06]  /*11d70*/  @P4 STG.E.128 desc[UR6][R72.64], R60 ;  /* 0x0000003c48004986 */ /* 0x0001ec000c101d06 */
.L_x_48829:
[----:B------:R-:W-:Y:S05]  /*11d80*/  BSYNC.RECONVERGENT B0 ;  /* 0x0000000000007941 */ /* 0x000fea0003800200 */
.L_x_48828:
        /* <DEDUP_REMOVED lines=36> */
.L_x_48834:
        /* <DEDUP_REMOVED lines=23> */
.L_x_48835:
[----:B------:R-:W0:Y:S02]  /*12140*/  @P4 LDC.64 R72, c[0x0][0x3a8] ;  /* 0x0000ea00ff484b82 */ /* 0x000e240000000a00 */
[C---:B0-----:R-:W-:Y:S01]  /*12150*/  @P4 IMAD.WIDE.U32 R72, R101.reuse, 0x10, R72 ;  /* 0x0000001065484825 */ /* 0x041fe200078e0048 */
[----:B------:R-:W-:-:S04]  /*12160*/  IADD3 R101, PT, PT, R101, 0x20, RZ ;  /* 0x0000002065657810 */ /* 0x000fc80007ffe0ff */
[----:B------:R0:W-:Y:S03]  /*12170*/  @P4 STG.E.128 desc[UR6][R72.64], R60 ;  /* 0x0000003c48004986 */ /* 0x0001e6000c101d06 */
.L_x_48833:
[----:B------:R-:W-:Y:S05]  /*12180*/  BSYNC.RECONVERGENT B0 ;  /* 0x0000000000007941 */ /* 0x000fea0003800200 */
.L_x_48832:
        /* <DEDUP_REMOVED lines=36> */
.L_x_48838:
        /* <DEDUP_REMOVED lines=23> */
.L_x_48839:
[----:B------:R-:W0:Y:S02]  /*12540*/  @P4 LDC.64 R72, c[0x0][0x3a8] ;  /* 0x0000ea00ff484b82 */ /* 0x000e240000000a00 */
[C---:B0-----:R-:W-:Y:S01]  /*12550*/  @P4 IMAD.WIDE.U32 R72, R101.reuse, 0x10, R72 ;  /* 0x0000001065484825 */ /* 0x041fe200078e0048 */
[----:B------:R-:W-:-:S04]  /*12560*/  IADD3 R101, PT, PT, R101, 0x20, RZ ;  /* 0x0000002065657810 */ /* 0x000fc80007ffe0ff */
[----:B------:R0:W-:Y:S03]  /*12570*/  @P4 STG.E.128 desc[UR6][R72.64], R60 ;  /* 0x0000003c48004986 */ /* 0x0001e6000c101d06 */
.L_x_48837:
[----:B------:R-:W-:Y:S05]  /*12580*/  BSYNC.RECONVERGENT B0 ;  /* 0x0000000000007941 */ /* 0x000fea0003800200 */
.L_x_48836:
        /* <DEDUP_REMOVED lines=36> */
.L_x_48842:
        /* <DEDUP_REMOVED lines=23> */
.L_x_48843:
[----:B------:R-:W0:Y:S02]  /*12940*/  @P4 LDC.64 R72, c[0x0][0x3a8] ;  /* 0x0000ea00ff484b82 */ /* 0x000e240000000a00 */
[----:B0-----:R-:W-:-:S05]  /*12950*/  @P4 IMAD.WIDE.U32 R72, R101, 0x10, R72 ;  /* 0x0000001065484825 */ /* 0x001fca00078e0048 */
[----:B------:R0:W-:Y:S02]  /*12960*/  @P4 STG.E.128 desc[UR6][R72.64], R60 ;  /* 0x0000003c48004986 */ /* 0x0001e4000c101d06 */
.L_x_48841:
[----:B------:R-:W-:Y:S05]  /*12970*/  BSYNC.RECONVERGENT B0 ;  /* 0x0000000000007941 */ /* 0x000fea0003800200 */
.L_x_48840:
        /* <DEDUP_REMOVED lines=334> */
.L_x_48897:
        /* <DEDUP_REMOVED lines=17> */
[--C-:B0-----:R-:W-:Y:S01]  /*13f70*/  FADD.FTZ R72, R98, -R102.reuse ;  /* 0x8000006662487221 */ /* 0x101fe20000010000 */
[--C-:B------:R-:W-:Y:S01]  /*13f80*/  FADD.FTZ R74, R100, -R102.reuse ;  /* 0x80000066644a7221 */ /* 0x100fe20000010000 */
[--C-:B------:R-:W-:Y:S01]  /*13f90*/  FADD.FTZ R73, R99, -R102.reuse ;  /* 0x8000006663497221 */ /* 0x100fe20000010000 */
[----:B------:R-:W2:Y:S01]  /*13fa0*/  LDL R75, [R1+0x2cc] ;  /* 0x0002cc00014b7983 */ /* 0x000ea20000100800 */
[----:B------:R-:W-:Y:S01]  /*13fb0*/  FMUL.FTZ R249, R101, R72 ;  /* 0x0000004865f97220 */ /* 0x000fe20000410000 */
[----:B------:R-:W-:Y:S01]  /*13fc0*/  FADD.FTZ R72, R97, -R102 ;  /* 0x8000006661487221 */ /* 0x000fe20000010000 */
[C---:B------:R-:W-:Y:S01]  /*13fd0*/  FMUL.FTZ R248, R101.reuse, R74 ;  /* 0x0000004a65f87220 */ /* 0x040fe20000410000 */
[C---:B------:R-:W-:Y:S01]  /*13fe0*/  FMUL.FTZ R167, R101.reuse, R73 ;  /* 0x0000004965a77220 */ /* 0x040fe20000410000 */
[----:B------:R-:W3:Y:S01]  /*13ff0*/  LDL R74, [R1+0x2c8] ;  /* 0x0002c800014a7983 */ /* 0x000ee20000100800 */
[----:B------:R-:W-:Y:S01]  /*14000*/  FMUL.FTZ R103, R101, R72 ;  /* 0x0000004865677220 */ /* 0x000fe20000410000 */
[----:B------:R-:W0:Y:S02]  /*14010*/  LDC.64 R164, c[0x0][0x428] ;  /* 0x00010a00ffa47b82 */ /* 0x000e240000000a00 */
[----:B------:R-:W4:Y:S04]  /*14020*/  LDL R73, [R1+0x2c4] ;  /* 0x0002c40001497983 */ /* 0x000f280000100800 */
[----:B------:R-:W4:Y:S04]  /*14030*/  LDL R72, [R1+0x2c0] ;  /* 0x0002c00001487983 */ /* 0x000f280000100800 */
[----:B------:R-:W4:Y:S04]  /*14040*/  LDL R252, [R1+0x2b8] ;  /* 0x0002b80001fc7983 */ /* 0x000f280000100800 */
[----:B------:R-:W4:Y:S01]  /*14050*/  LDL R251, [R1+0x2bc] ;  /* 0x0002bc0001fb7983 */ /* 0x000f220000100800 */
[----:B0-----:R-:W-:-:S04]  /*14060*/  IMAD.WIDE.U32 R164, R58, 0x10, R164 ;  /* 0x000000103aa47825 */ /* 0x001fc800078e00a4 */
[----:B--2--5:R-:W-:Y:S01]  /*14070*/  FFMA.FTZ R75, R103, R75, R187 ;  /* 0x0000004b674b7223 */ /* 0x024fe200000100bb */
[----:B---3--:R-:W-:Y:S01]  /*14080*/  FFMA.FTZ R74, R167, R74, R186 ;  /* 0x0000004aa74a7223 */ /* 0x008fe200000100ba */
[----:B----4-:R-:W-:Y:S01]  /*14090*/  FFMA.FTZ R73, R248, R73, R185 ;  /* 0x00000049f8497223 */ /* 0x010fe200000100b9 */
[----:B------:R-:W-:-:S05]  /*140a0*/  FFMA.FTZ R72, R249, R72, R184 ;  /* 0x00000048f9487223 */ /* 0x000fca00000100b8 */
[----:B------:R0:W-:Y:S04]  /*140b0*/  STG.E.128 desc[UR6][R164.64], R72 ;  /* 0x00000048a4007986 */ /* 0x0001e8000c101d06 */
[----:B0-----:R-:W2:Y:S01]  /*140c0*/  LDL R74, [R1+0x2b0] ;  /* 0x0002b000014a7983 */ /* 0x001ea20000100800 */
[----:B------:R-:W0:Y:S03]  /*140d0*/  LDC.64 R164, c[0x0][0x430] ;  /* 0x00010c00ffa47b82 */ /* 0x000e260000000a00 */
[----:B------:R-:W3:Y:S01]  /*140e0*/  LDL R75, [R1+0x2b4] ;  /* 0x0002b400014b7983 */ /* 0x000ee20000100800 */
[C---:B0-----:R-:W-:Y:S01]  /*140f0*/  IMAD.WIDE.U32 R164, R58.reuse, 0x10, R164 ;  /* 0x000000103aa47825 */ /* 0x041fe200078e00a4 */
[----:B------:R-:W-:-:S03]  /*14100*/  IADD3 R58, PT, PT, R58, 0x20, RZ ;  /* 0x000000203a3a7810 */ /* 0x000fc60007ffe0ff */
[----:B--2---:R-:W-:Y:S01]  /*14110*/  FFMA.FTZ R72, R249, R74, R104 ;  /* 0x0000004af9487223 */ /* 0x004fe20000010068 */
[----:B------:R-:W-:Y:S01]  /*14120*/  FFMA.FTZ R74, R167, R252, R106 ;  /* 0x000000fca74a7223 */ /* 0x000fe2000001006a */
[----:B---3--:R-:W-:Y:S01]  /*14130*/  FFMA.FTZ R73, R248, R75, R105 ;  /* 0x0000004bf8497223 */ /* 0x008fe20000010069 */
[----:B------:R-:W-:-:S05]  /*14140*/  FFMA.FTZ R75, R103, R251, R107 ;  /* 0x000000fb674b7223 */ /* 0x000fca000001006b */
[----:B------:R1:W-:Y:S02]  /*14150*/  STG.E.128 desc[UR6][R164.64], R72 ;  /* 0x00000048a4007986 */ /* 0x0003e4000c101d06 */
.L_x_48846:
[----:B------:R-:W-:Y:S05]  /*14160*/  BSYNC.RECONVERGENT B0 ;  /* 0x0000000000007941 */ /* 0x000fea0003800200 */
.L_x_48845:
[----:B------:R-:W-:Y:S01]  /*14170*/  ISETP.GE.U32.AND P0, PT, R0, 0x40, PT ;  /* 0x000000400000780c */ /* 0x000fe20003f06070 */
[----:B------:R-:W-:-:S12]  /*14180*/  BSSY.RECONVERGENT B0, `(.L_x_48847) ;  /* 0x0000021000007945 */ /* 0x000fd80003800200 */
[----:B------:R-:W-:Y:S05]  /*14190*/  @!P0 BRA `(.L_x_48848) ;  /* 0x00000000007c8947 */ /* 0x000fea0003800000 */
[--C-:B01----:R-:W-:Y:S01]  /*141a0*/  FADD.FTZ R72, R2, -R102.reuse ;  /* 0x8000006602487221 */ /* 0x103fe20000010000 */
        /* <DEDUP_REMOVED lines=23> */
[----:B0-----:R-:W-:-:S04]  /*14320*/  IMAD.WIDE.U32 R164, R58, 0x10, R164 ;  /* 0x000000103aa47825 */ /* 0x001fc800078e00a4 */
[----:B------:R-:W-:Y:S02]  /*14330*/  VIADD R58, R58, 0x20 ;  /* 0x000000203a3a7836 */ /* 0x000fe40000000000 */
[----:B--2---:R-:W-:Y:S01]  /*14340*/  FFMA.FTZ R72, R249, R74, R108 ;  /* 0x0000004af9487223 */ /* 0x004fe2000001006c */
[----:B------:R-:W-:Y:S01]  /*14350*/  FFMA.FTZ R74, R167, R252, R110 ;  /* 0x000000fca74a7223 */ /* 0x000fe2000001006e */
[----:B---3--:R-:W-:Y:S01]  /*14360*/  FFMA.FTZ R73, R248, R75, R109 ;  /* 0x0000004bf8497223 */ /* 0x008fe2000001006d */
[----:B------:R-:W-:-:S05]  /*14370*/  FFMA.FTZ R75, R103, R251, R111 ;  /* 0x000000fb674b7223 */ /* 0x000fca000001006f */
[----:B------:R2:W-:Y:S02]  /*14380*/  STG.E.128 desc[UR6][R164.64], R72 ;  /* 0x00000048a4007986 */ /* 0x0005e4000c101d06 */
.L_x_48848:
[----:B------:R-:W-:Y:S05]  /*14390*/  BSYNC.RECONVERGENT B0 ;  /* 0x0000000000007941 */ /* 0x000fea0003800200 */
.L_x_48847:
[----:B------:R-:W-:Y:S01]  /*143a0*/  ISETP.GE.U32.AND P0, PT, R0, 0x60, PT ;  /* 0x000000600000780c */ /* 0x000fe20003f06070 */
[----:B------:R-:W-:-:S12]  /*143b0*/  BSSY.RECONVERGENT B0, `(.L_x_48849) ;  /* 0x0000021000007945 */ /* 0x000fd80003800200 */
[----:B------:R-:W-:Y:S05]  /*143c0*/  @!P0 BRA `(.L_x_48850) ;  /* 0x00000000007c8947 */ /* 0x000fea0003800000 */
[--C-:B012---:R-:W-:Y:S01]  /*143d0*/  FADD.FTZ R72, R7, -R102.reuse ;  /* 0x8000006607487221 */ /* 0x107fe20000010000 */
[--C-:B------:R-:W-:Y:S01]  /*143e0*/  FADD.FTZ R74, R8, -R102.reuse ;  /* 0x80000066084a7221 */ /* 0x100fe20000010000 */
[--C-:B------:R-:W-:Y:S01]  /*143f0*/  FADD.FTZ R73, R9, -R102.reuse ;  /* 0x8000006609497221 */ /* 0x100fe20000010000 */
[----:B------:R-:W2:Y:S01]  /*14400*/  LDL R75, [R1+0x28c] ;  /* 0x00028c00014b7983 */ /* 0x000ea20000100800 */
[C---:B------:R-:W-:Y:S01]  /*14410*/  FMUL.FTZ R249, R101.reuse, R72 ;  /* 0x0000004865f97220 */ /* 0x040fe20000410000 */
        /* <DEDUP_REMOVED lines=26> */
.L_x_48850:
[----:B------:R-:W-:Y:S05]  /*145c0*/  BSYNC.RECONVERGENT B0 ;  /* 0x0000000000007941 */ /* 0x000fea0003800200 */
.L_x_48849:
[----:B------:R-:W-:Y:S01]  /*145d0*/  ISETP.GE.U32.AND P0, PT, R0, 0x80, PT ;  /* 0x000000800000780c */ /* 0x000fe20003f06070 */
[----:B------:R-:W-:-:S12]  /*145e0*/  BSSY.RECONVERGENT B0, `(.L_x_48851) ;  /* 0x0000021000007945 */ /* 0x000fd80003800200 */
[----:B------:R-:W-:Y:S05]  /*145f0*/  @!P0 BRA `(.L_x_48852) ;  /* 0x00000000007c8947 */ /* 0x000fea0003800000 */
[--C-:B0123--:R-:W-:Y:S01]  /*14600*/  FADD.FTZ R72, R11, -R102.reuse ;  /* 0x800000660b487221 */ /* 0x10ffe20000010000 */
        /* <DEDUP_REMOVED lines=30> */
.L_x_48852:
[----:B------:R-:W-:Y:S05]  /*147f0*/  BSYNC.RECONVERGENT B0 ;  /* 0x0000000000007941 */ /* 0x000fea0003800200 */
.L_x_48851:
[----:B------:R-:W-:Y:S01]  /*14800*/  ISETP.GE.U32.AND P0, PT, R0, 0xa0, PT ;  /* 0x000000a00000780c */ /* 0x000fe20003f06070 */
[----:B------:R-:W-:-:S12]  /*14810*/  BSSY.RECONVERGENT B0, `(.L_x_48853) ;  /* 0x0000021000007945 */ /* 0x000fd80003800200 */
[----:B------:R-:W-:Y:S05]  /*14820*/  @!P0 BRA `(.L_x_48854) ;  /* 0x00000000007c8947 */ /* 0x000fea0003800000 */
[--C-:B01234-:R-:W-:Y:S01]  /*14830*/  FADD.FTZ R72, R15, -R102.reuse ;  /* 0x800000660f487221 */ /* 0x11ffe20000010000 */
        /* <DEDUP_REMOVED lines=30> */
.L_x_48854:
[----:B------:R-:W-:Y:S05]  /*14a20*/  BSYNC.RECONVERGENT B0 ;  /* 0x0000000000007941 */ /* 0x000fea0003800200 */
.L_x_48853:
        /* <DEDUP_REMOVED lines=34> */
.L_x_48856:
[----:B------:R-:W-:Y:S05]  /*14c50*/  BSYNC.RECONVERGENT B0 ;  /* 0x0000000000007941 */ /* 0x000fea0003800200 */
.L_x_48855:
        /* <DEDUP_REMOVED lines=34> */
.L_x_48858:
[----:B------:R-:W-:Y:S05]  /*14e80*/  BSYNC.RECONVERGENT B0 ;  /* 0x0000000000007941 */ /* 0x000fea0003800200 */
.L_x_48857:
[----:B------:R-:W-:Y:S01]  /*14e90*/  ISETP.GE.U32.AND P0, PT, R0, 0x100, PT ;  /* 0x000001000000780c */ /* 0x000fe20003f06070 */
[----:B------:R-:W-:-:S12]  /*14ea0*/  BSSY.RECONVERGENT B0, `(.L_x_48859) ;  /* 0x0000021000007945 */ /* 0x000fd80003800200 */
[----:B------:R-:W-:Y:S05]  /*14eb0*/  @!P0 BRA `(.L_x_48860) ;  /* 0x00000000007c8947 */ /* 0x000fea0003800000 */
[--C-:B01234-:R-:W-:Y:S01]  /*14ec0*/  FADD.FTZ R72, R28, -R102.reuse ;  /* 0x800000661c487221 */ /* 0x11ffe20000010000 */
        /* <DEDUP_REMOVED lines=30> */
.L_x_48860:
[----:B------:R-:W-:Y:S05]  /*150b0*/  BSYNC.RECONVERGENT B0 ;  /* 0x0000000000007941 */ /* 0x000fea0003800200 */
.L_x_48859:
        /* <DEDUP_REMOVED lines=34> */
.L_x_48862:
[----:B------:R-:W-:Y:S05]  /*152e0*/  BSYNC.RECONVERGENT B0 ;  /* 0x0000000000007941 */ /* 0x000fea0003800200 */
.L_x_48861:
        /* <DEDUP_REMOVED lines=34> */
.L_x_48864:
[----:B------:R-:W-:Y:S05]  /*15510*/  BSYNC.RECONVERGENT B0 ;  /* 0x0000000000007941 */ /* 0x000fea0003800200 */
.L_x_48863:
        /* <DEDUP_REMOVED lines=34> */
.L_x_48866:
[----:B------:R-:W-:Y:S05]  /*15740*/  BSYNC.RECONVERGENT B0 ;  /* 0x0000000000007941 */ /* 0x000fea0003800200 */
.L_x_48865:
        /* <DEDUP_REMOVED lines=34> */
.L_x_48868:
[----:B------:R-:W-:Y:S05]  /*15970*/  BSYNC.RECONVERGENT B0 ;  /* 0x0000000000007941 */ /* 0x000fea0003800200 */
.L_x_48867:
        /* <DEDUP_REMOVED lines=34> */
.L_x_48870:
[----:B------:R-:W-:Y:S05]  /*15ba0*/  BSYNC.RECONVERGENT B0 ;  /* 0x0000000000007941 */ /* 0x000fea0003800200 */
.L_x_48869:
        /* <DEDUP_REMOVED lines=34> */
.L_x_48872:
[----:B------:R-:W-:Y:S05]  /*15dd0*/  BSYNC.RECONVERGENT B0 ;  /* 0x0000000000007941 */ /* 0x000fea0003800200 */
.L_x_48871:
        /* <DEDUP_REMOVED lines=34> */
.L_x_48874:
[----:B------:R-:W-:Y:S05]  /*16000*/  BSYNC.RECONVERGENT B0 ;  /* 0x0000000000007941 */ /* 0x000fea0003800200 */
.L_x_48873:
        /* <DEDUP_REMOVED lines=34> */
.L_x_48876:
[----:B------:R-:W-:Y:S05]  /*16230*/  BSYNC.RECONVERGENT B0 ;  /* 0x0000000000007941 */ /* 0x000fea0003800200 */
.L_x_48875:
[----:B------:R-:W-:Y:S01]  /*16240*/  ISETP.GE.U32.AND P0, PT, R0, 0x220, PT ;  /* 0x000002200000780c */ /* 0x000fe20003f06070 */
[----:B------:R-:W-:-:S12]  /*16250*/  BSSY.RECONVERGENT B0, `(.L_x_48877) ;  /* 0x000002d000007945 */ /* 0x000fd80003800200 */
[----:B------:R-:W-:Y:S05]  /*16260*/  @!P0 BRA `(.L_x_48878) ;  /* 0x0000000000ac8947 */ /* 0x000fea0003800000 */
[--C-:B01234-:R-:W-:Y:S01]  /*16270*/  FADD.FTZ R72, R81, -R102.reuse ;  /* 0x8000006651487221 */ /* 0x11ffe20000010000 */
[--C-:B------:R-:W-:Y:S01]  /*16280*/  FADD.FTZ R74, R82, -R102.reuse ;  /* 0x80000066524a7221 */ /* 0x100fe20000010000 */
[--C-:B------:R-:W-:Y:S01]  /*16290*/  FADD.FTZ R73, R83, -R102.reuse ;  /* 0x8000006653497221 */ /* 0x100fe20000010000 */
[----:B------:R0:W-:Y:S01]  /*162a0*/  STL [R1+0x2d8], R3 ;  /* 0x0002d80301007387 */ /* 0x0001e20000100800 */
[C---:B------:R-:W-:Y:S01]  /*162b0*/  FMUL.FTZ R249, R101.reuse, R72 ;  /* 0x0000004865f97220 */ /* 0x040fe20000410000 */
[----:B------:R-:W-:Y:S01]  /*162c0*/  FADD.FTZ R72, R84, -R102 ;  /* 0x8000006654487221 */ /* 0x000fe20000010000 */
[C---:B------:R-:W-:Y:S01]  /*162d0*/  FMUL.FTZ R248, R101.reuse, R74 ;  /* 0x0000004a65f87220 */ /* 0x040fe20000410000 */
[C---:B------:R-:W-:Y:S01]  /*162e0*/  FMUL.FTZ R167, R101.reuse, R73 ;  /* 0x0000004965a77220 */ /* 0x040fe20000410000 */
[----:B------:R-:W1:Y:S01]  /*162f0*/  LDC.64 R164, c[0x0][0x428] ;  /* 0x00010a00ffa47b82 */ /* 0x000e620000000a00 */
[----:B------:R-:W-:Y:S01]  /*16300*/  FMUL.FTZ R103, R101, R72 ;  /* 0x0000004865677220 */ /* 0x000fe20000410000 */
[----:B0-----:R-:W2:Y:S04]  /*16310*/  LDL R3, [R1] ;  /* 0x0000000001037983 */ /* 0x001ea80000100800 */
[----:B------:R0:W-:Y:S04]  /*16320*/  STL [R1+0x2d4], R2 ;  /* 0x0002d40201007387 */ /* 0x0001e80000100800 */
[----:B0-----:R-:W3:Y:S04]  /*16330*/  LDL R2, [R1+0x4] ;  /* 0x0000040001027983 */ /* 0x001ee80000100800 */
[----:B------:R0:W-:Y:S04]  /*16340*/  STL [R1+0x2d0], R0 ;  /* 0x0002d00001007387 */ /* 0x0001e80000100800 */
[----:B------:R-:W4:Y:S04]  /*16350*/  LDL R250, [R1+0xc] ;  /* 0x00000c0001fa7983 */ /* 0x000f280000100800 */
[----:B------:R-:W4:Y:S04]  /*16360*/  LDL R75, [R1+0xcc] ;  /* 0x0000cc00014b7983 */ /* 0x000f280000100800 */
[----:B0-----:R-:W2:Y:S04]  /*16370*/  LDL R0, [R1+0x8] ;  /* 0x0000080001007983 */ /* 0x001ea80000100800 */
[----:B------:R-:W2:Y:S04]  /*16380*/  LDL R74, [R1+0xc8] ;  /* 0x0000c800014a7983 */ /* 0x000ea80000100800 */
[----:B------:R-:W3:Y:S04]  /*16390*/  LDL R73, [R1+0xc4] ;  /* 0x0000c40001497983 */ /* 0x000ee80000100800 */
[----:B------:R-:W3:Y:S01]  /*163a0*/  LDL R72, [R1+0xc0] ;  /* 0x0000c00001487983 */ /* 0x000ee20000100800 */
[----:B-1----:R-:W-:-:S03]  /*163b0*/  IMAD.WIDE.U32 R164, R58, 0x10, R164 ;  /* 0x000000103aa47825 */ /* 0x002fc600078e00a4 */
[----:B------:R-:W3:Y:S04]  /*163c0*/  LDL R252, [R1+0xb8] ;  /* 0x0000b80001fc7983 */ /* 0x000ee80000100800 */
[----:B------:R-:W3:Y:S01]  /*163d0*/  LDL R251, [R1+0xbc] ;  /* 0x0000bc0001fb7983 */ /* 0x000ee20000100800 */
[----:B----4-:R-:W-:Y:S01]  /*163e0*/  FFMA.FTZ R75, R103, R75, R250 ;  /* 0x0000004b674b7223 */ /* 0x010fe200000100fa */
[----:B--2---:R-:W-:Y:S01]  /*163f0*/  FFMA.FTZ R74, R167, R74, R0 ;  /* 0x0000004aa74a7223 */ /* 0x004fe20000010000 */
[----:B---3--:R-:W-:Y:S01]  /*16400*/  FFMA.FTZ R73, R248, R73, R2 ;  /* 0x00000049f8497223 */ /* 0x008fe20000010002 */
[----:B------:R-:W-:Y:S02]  /*16410*/  FFMA.FTZ R72, R249, R72, R3 ;  /* 0x00000048f9487223 */ /* 0x000fe40000010003 */
[----:B------:R0:W5:Y:S04]  /*16420*/  LDL.LU R3, [R1+0x2d8] ;  /* 0x0002d80001037983 */ /* 0x0001680000300800 */
[----:B------:R0:W5:Y:S04]  /*16430*/  LDL.LU R2, [R1+0x2d4] ;  /* 0x0002d40001027983 */ /* 0x0001680000300800 */
[----:B------:R0:W5:Y:S04]  /*16440*/  LDL.LU R0, [R1+0x2d0] ;  /* 0x0002d00001007983 */ /* 0x0001680000300800 */
[----:B------:R1:W-:Y:S04]  /*16450*/  STG.E.128 desc[UR6][R164.64], R72 ;  /* 0x00000048a4007986 */ /* 0x0003e8000c101d06 */
[----:B-1----:R-:W2:Y:S01]  /*16460*/  LDL R74, [R1+0xb0] ;  /* 0x0000b000014a7983 */ /* 0x002ea20000100800 */
[----:B------:R-:W1:Y:S03]  /*16470*/  LDC.64 R164, c[0x0][0x430] ;  /* 0x00010c00ffa47b82 */ /* 0x000e660000000a00 */
[----:B------:R-:W3:Y:S01]  /*16480*/  LDL R75, [R1+0xb4] ;  /* 0x0000b400014b7983 */ /* 0x000ee20000100800 */
[----:B------:R-:W4:Y:S01]  /*16490*/  S2R R250, SR_TID.X ;  /* 0x0000000000fa7919 */ /* 0x000f220000002100 */
[C---:B-1----:R-:W-:Y:S01]  /*164a0*/  IMAD.WIDE.U32 R164, R58.reuse, 0x10, R164 ;  /* 0x000000103aa47825 */ /* 0x042fe200078e00a4 */
[----:B------:R-:W-:-:S02]  /*164b0*/  IADD3 R58, PT, PT, R58, 0x20, RZ ;  /* 0x000000203a3a7810 */ /* 0x000fc40007ffe0ff */
[----:B----4-:R-:W-:Y:S01]  /*164c0*/  LOP3.LUT R250, R250, 0x1f, RZ, 0xc0, !PT ;  /* 0x0000001ffafa7812 */ /* 0x010fe200078ec0ff */
[----:B--2--5:R-:W-:Y:S01]  /*164d0*/  FFMA.FTZ R72, R249, R74, R172 ;  /* 0x0000004af9487223 */ /* 0x024fe200000100ac */
[----:B------:R-:W-:Y:S01]  /*164e0*/  FFMA.FTZ R74, R167, R252, R174 ;  /* 0x000000fca74a7223 */ /* 0x000fe200000100ae */
[----:B---3--:R-:W-:Y:S01]  /*164f0*/  FFMA.FTZ R73, R248, R75, R173 ;  /* 0x0000004bf8497223 */ /* 0x008fe200000100ad */
[----:B------:R-:W-:-:S05]  /*16500*/  FFMA.FTZ R75, R103, R251, R175 ;  /* 0x000000fb674b7223 */ /* 0x000fca00000100af */
[----:B------:R0:W-:Y:S02]  /*16510*/  STG.E.128 desc[UR6][R164.64], R72 ;  /* 0x00000048a4007986 */ /* 0x0001e4000c101d06 */
.L_x_48878:
[----:B------:R-:W-:Y:S05]  /*16520*/  BSYNC.RECONVERGENT B0 ;  /* 0x0000000000007941 */ /* 0x000fea0003800200 */
.L_x_48877:
        /* <DEDUP_REMOVED lines=13> */
[----:B0-----:R-:W2:Y:S04]  /*16600*/  LDL R3, [R1+0x10] ;  /* 0x0000100001037983 */ /* 0x001ea80000100800 */
        /* <DEDUP_REMOVED lines=24> */
[----:B-1----:R-:W-:-:S04]  /*16790*/  IMAD.WIDE.U32 R164, R58, 0x10, R164 ;  /* 0x000000103aa47825 */ /* 0x002fc800078e00a4 */
[----:B------:R-:W-:Y:S01]  /*167a0*/  VIADD R58, R58, 0x20 ;  /* 0x000000203a3a7836 */ /* 0x000fe20000000000 */
[----:B----4-:R-:W-:Y:S01]  /*167b0*/  LOP3.LUT R250, R250, 0x1f, RZ, 0xc0, !PT ;  /* 0x0000001ffafa7812 */ /* 0x010fe200078ec0ff */
[----:B--2--5:R-:W-:Y:S01]  /*167c0*/  FFMA.FTZ R72, R249, R74, R176 ;  /* 0x0000004af9487223 */ /* 0x024fe200000100b0 */
[----:B------:R-:W-:Y:S01]  /*167d0*/  FFMA.FTZ R74, R167, R252, R178 ;  /* 0x000000fca74a7223 */ /* 0x000fe200000100b2 */
[----:B---3--:R-:W-:Y:S01]  /*167e0*/  FFMA.FTZ R73, R248, R75, R177 ;  /* 0x0000004bf8497223 */ /* 0x008fe200000100b1 */
[----:B------:R-:W-:-:S05]  /*167f0*/  FFMA.FTZ R75, R103, R251, R179 ;  /* 0x000000fb674b7223 */ /* 0x000fca00000100b3 */
[----:B------:R0:W-:Y:S02]  /*16800*/  STG.E.128 desc[UR6][R164.64], R72 ;  /* 0x00000048a4007986 */ /* 0x0001e4000c101d06 */
.L_x_48880:
[----:B------:R-:W-:Y:S05]  /*16810*/  BSYNC.RECONVERGENT B0 ;  /* 0x0000000000007941 */ /* 0x000fea0003800200 */
.L_x_48879:
        /* <DEDUP_REMOVED lines=46> */
.L_x_48882:
[----:B------:R-:W-:Y:S05]  /*16b00*/  BSYNC.RECONVERGENT B0 ;  /* 0x0000000000007941 */ /* 0x000fea0003800200 */
.L_x_48881:
[----:B------:R-:W-:Y:S01]  /*16b10*/  ISETP.GE.U32.AND P0, PT, R0, 0x280, PT ;  /* 0x000002800000780c */ /* 0x000fe20003f06070 */
[----:B------:R-:W-:-:S12]  /*16b20*/  BSSY.RECONVERGENT B0, `(.L_x_48883) ;  /* 0x0000030000007945 */ /* 0x000fd80003800200 */
[----:B------:R-:W-:Y:S05]  /*16b30*/  @!P0 BRA `(.L_x_48884) ;  /* 0x0000000000b88947 */ /* 0x000fea0003800000 */
[--C-:B01234-:R-:W-:Y:S01]  /*16b40*/  FADD.FTZ R75, R93, -R102.reuse ;  /* 0x800000665d4b7221 */ /* 0x11ffe20000010000 */
[--C-:B------:R-:W-:Y:S01]  /*16b50*/  FADD.FTZ R74, R94, -R102.reuse ;  /* 0x800000665e4a7221 */ /* 0x100fe20000010000 */
[--C-:B------:R-:W-:Y:S01]  /*16b60*/  FADD.FTZ R72, R96, -R102.reuse ;  /* 0x8000006660487221 */ /* 0x100fe20000010000 */
[----:B------:R-:W-:Y:S01]  /*16b70*/  FADD.FTZ R73, R95, -R102 ;  /* 0x800000665f497221 */ /* 0x000fe20000010000 */
[----:B------:R0:W-:Y:S01]  /*16b80*/  STL [R1+0x2d8], R3 ;  /* 0x0002d80301007387 */ /* 0x0001e20000100800 */
[C---:B------:R-:W-:Y:S01]  /*16b90*/  FMUL.FTZ R167, R101.reuse, R75 ;  /* 0x0000004b65a77220 */ /* 0x040fe20000410000 */
[C---:B------:R-:W-:Y:S01]  /*16ba0*/  FMUL.FTZ R165, R101.reuse, R74 ;  /* 0x0000004a65a57220 */ /* 0x040fe20000410000 */
[C---:B------:R-:W-:Y:S01]  /*16bb0*/  FMUL.FTZ R164, R101.reuse, R72 ;  /* 0x0000004865a47220 */ /* 0x040fe20000410000 */
[----:B------:R-:W-:Y:S01]  /*16bc0*/  FMUL.FTZ R101, R101, R73 ;  /* 0x0000004965657220 */ /* 0x000fe20000410000 */
[----:B------:R-:W1:Y:S01]  /*16bd0*/  LDC.64 R248, c[0x0][0x428] ;  /* 0x00010a00fff87b82 */ /* 0x000e620000000a00 */
        /* <DEDUP_REMOVED lines=12> */
[----:B------:R-:W3:Y:S04]  /*16ca0*/  LDL R251, [R1+0x5c] ;  /* 0x00005c0001fb7983 */ /* 0x000ee80000100800 */
[----:B------:R-:W3:Y:S04]  /*16cb0*/  LDL R248, [R1+0x38] ;  /* 0x0000380001f87983 */ /* 0x000ee80000100800 */
[----:B------:R-:W3:Y:S01]  /*16cc0*/  LDL R249, [R1+0x58] ;  /* 0x0000580001f97983 */ /* 0x000ee20000100800 */
[----:B----4-:R-:W-:Y:S01]  /*16cd0*/  FFMA.FTZ R75, R164, R75, R250 ;  /* 0x0000004ba44b7223 */ /* 0x010fe200000100fa */
[----:B--2---:R-:W-:Y:S01]  /*16ce0*/  FFMA.FTZ R74, R101, R74, R0 ;  /* 0x0000004a654a7223 */ /* 0x004fe20000010000 */
[----:B---3--:R-:W-:-:S02]  /*16cf0*/  FFMA.FTZ R72, R167, R72, R3 ;  /* 0x00000048a7487223 */ /* 0x008fc40000010003 */
[----:B------:R0:W5:Y:S01]  /*16d00*/  LDL.LU R3, [R1+0x2d8] ;  /* 0x0002d80001037983 */ /* 0x0001620000300800 */
[----:B------:R-:W-:-:S03]  /*16d10*/  FFMA.FTZ R73, R165, R73, R2 ;  /* 0x00000049a5497223 */ /* 0x000fc60000010002 */
[----:B------:R0:W5:Y:S04]  /*16d20*/  LDL.LU R2, [R1+0x2d4] ;  /* 0x0002d40001027983 */ /* 0x0001680000300800 */
[----:B------:R0:W5:Y:S04]  /*16d30*/  LDL.LU R0, [R1+0x2d0] ;  /* 0x0002d00001007983 */ /* 0x0001680000300800 */
[----:B------:R1:W-:Y:S04]  /*16d40*/  STG.E.128 desc[UR6][R102.64], R72 ;  /* 0x0000004866007986 */ /* 0x0003e8000c101d06 */
[----:B-1----:R-:W2:Y:S01]  /*16d50*/  LDL R72, [R1+0x30] ;  /* 0x0000300001487983 */ /* 0x002ea20000100800 */
[----:B------:R-:W1:Y:S03]  /*16d60*/  LDC.64 R102, c[0x0][0x430] ;  /* 0x00010c00ff667b82 */ /* 0x000e660000000a00 */
[----:B------:R-:W2:Y:S04]  /*16d70*/  LDL R73, [R1+0x50] ;  /* 0x0000500001497983 */ /* 0x000ea80000100800 */
[----:B------:R-:W3:Y:S04]  /*16d80*/  LDL R74, [R1+0x34] ;  /* 0x00003400014a7983 */ /* 0x000ee80000100800 */
[----:B------:R-:W3:Y:S01]  /*16d90*/  LDL R75, [R1+0x54] ;  /* 0x00005400014b7983 */ /* 0x000ee20000100800 */
[----:B------:R-:W4:Y:S01]  /*16da0*/  S2R R250, SR_TID.X ;  /* 0x0000000000fa7919 */ /* 0x000f220000002100 */
[----:B-1----:R-:W-:Y:S01]  /*16db0*/  IMAD.WIDE.U32 R102, R58, 0x10, R102 ;  /* 0x000000103a667825 */ /* 0x002fe200078e0066 */
[----:B----4-:R-:W-:-:S03]  /*16dc0*/  LOP3.LUT R250, R250, 0x1f, RZ, 0xc0, !PT ;  /* 0x0000001ffafa7812 */ /* 0x010fc600078ec0ff */
[----:B--2---:R-:W-:Y:S01]  /*16dd0*/  FFMA.FTZ R72, R167, R73, R72 ;  /* 0x00000049a7487223 */ /* 0x004fe20000010048 */
[----:B---3--:R-:W-:Y:S01]  /*16de0*/  FFMA.FTZ R73, R165, R75, R74 ;  /* 0x0000004ba5497223 */ /* 0x008fe2000001004a */
[----:B------:R-:W-:Y:S01]  /*16df0*/  FFMA.FTZ R74, R101, R249, R248 ;  /* 0x000000f9654a7223 */ /* 0x000fe200000100f8 */
[----:B------:R-:W-:-:S05]  /*16e00*/  FFMA.FTZ R75, R164, R251, R252 ;  /* 0x000000fba44b7223 */ /* 0x000fca00000100fc */
[----:B------:R0:W-:Y:S02]  /*16e10*/  STG.E.128 desc[UR6][R102.64], R72 ;  /* 0x0000004866007986 */ /* 0x0001e4000c101d06 */
.L_x_48884:
[----:B------:R-:W-:Y:S05]  /*16e20*/  BSYNC.RECONVERGENT B0 ;  /* 0x0000000000007941 */ /* 0x000fea0003800200 */
.L_x_48883:
[----:B01234-:R-:W0:Y:S02]  /*16e30*/  LDC.64 R72, c[0x0][0x380] ;  /* 0x0000e000ff487b82 */ /* 0x01fe240000000a00 */
[----:B0-----:R-:W-:-:S04]  /*16e40*/  LEA R166, R72, R166, 0x2 ;  /* 0x000000a648a67211 */ /* 0x001fc800078e10ff */
[----:B------:R-:W-:-:S13]  /*16e50*/  ISETP.GE.AND P0, PT, R166, R73, PT ;  /* 0x00000049a600720c */ /* 0x000fda0003f06270 */
[----:B------:R-:W-:Y:S05]  /*16e60*/  @!P0 BRA `(.L_x_48885) ;  /* 0xffffff6800d48947 */ /* 0x000fea000383ffff */
[----:B------:R-:W-:Y:S05]  /*16e70*/  EXIT ;  /* 0x000000000000794d */ /* 0x000fea0003800000 */
.L_x_48844:
[----:B------:R-:W-:Y:S01]  /*16e80*/  HFMA2 R73, -RZ, RZ, 0, 1.847743988037109375e-06 ;  /* 0x0000001fff497431 */ /* 0x000fe200000001ff */
[----:B------:R-:W-:Y:S01]  /*16e90*/  BSSY B0, `(.L_x_48886) ;  /* 0x0000007000007945 */ /* 0x000fe20003800000 */
[----:B------:R-:W-:Y:S01]  /*16ea0*/  MOV R103, R75 ;  /* 0x0000004b00677202 */ /* 0x000fe20000000f00 */
[----:B------:R-:W-:Y:S01]  /*16eb0*/  IMAD.MOV.U32 R74, RZ, RZ, 0x1 ;  /* 0x00000001ff4a7424 */ /* 0x000fe200078e00ff */
[----:B------:R-:W-:-:S07]  /*16ec0*/  MOV R72, 0xffffffff ;  /* 0xffffffff00487802 */ /* 0x000fce0000000f00 */
[----:B-----5:R-:W-:Y:S05]  /*16ed0*/  WARPSYNC.COLLECTIVE R72, `(.L_x_48887) ;  /* 0x0000000048087348 */ /* 0x020fea0003c00000 */
[----:B------:R0:W1:Y:S02]  /*16ee0*/  SHFL.BFLY P6, R72, R103, R74, R73 ;  /* 0x0c00004a67487389 */ /* 0x00006400000c0049 */
[----:B01---5:R-:W-:Y:S05]  /*16ef0*/  ENDCOLLECTIVE ;  /* 0x000000000000791b */ /* 0x023fea0003800000 */
.L_x_48887:
[----:B------:R-:W-:Y:S05]  /*16f00*/  BSYNC B0 ;  /* 0x0000000000007941 */ /* 0x000fea0003800000 */
.L_x_48886:
        /* <DEDUP_REMOVED lines=9> */
.L_x_48888:
[----:B------:R-:W-:Y:S02]  /*16fa0*/  IMAD.MOV.U32 R74, RZ, RZ, 0x4 ;  /* 0x00000004ff4a7424 */ /* 0x000fe400078e00ff */
[----:B------:R-:W-:Y:S01]  /*16fb0*/  FADD.FTZ R75, R75, R72 ;  /* 0x000000484b4b7221 */ /* 0x000fe20000010000 */
[----:B------:R-:W-:-:S04]  /*16fc0*/  MOV R72, 0xffffffff ;  /* 0xffffffff00487802 */ /* 0x000fc80000000f00 */
[----:B------:R-:W-:-:S07]  /*16fd0*/  MOV R103, R75 ;  /* 0x0000004b00677202 */ /* 0x000fce0000000f00 */
[----:B------:R-:W-:Y:S05]  /*16fe0*/  WARPSYNC.COLLECTIVE R72, `(.L_x_48889) ;  /* 0x0000000048087348 */ /* 0x000fea0003c00000 */
[----:B------:R0:W1:Y:S02]  /*16ff0*/  SHFL.BFLY P6, R72, R103, R74, R73 ;  /* 0x0c00004a67487389 */ /* 0x00006400000c0049 */
[----:B01----:R-:W-:Y:S05]  /*17000*/  ENDCOLLECTIVE ;  /* 0x000000000000791b */ /* 0x003fea0003800000 */
.L_x_48889:
[----:B------:R-:W-:Y:S02]  /*17010*/  HFMA2 R74, -RZ, RZ, 0, 4.76837158203125e-07 ;  /* 0x00000008ff4a7431 */ /* 0x000fe400000001ff */
[----:B------:R-:W-:Y:S01]  /*17020*/  FADD.FTZ R75, R75, R72 ;  /* 0x000000484b4b7221 */ /* 0x000fe20000010000 */
[----:B------:R-:W-:-:S04]  /*17030*/  IMAD.MOV.U32 R72, RZ, RZ, -0x1 ;  /* 0xffffffffff487424 */ /* 0x000fc800078e00ff */
[----:B------:R-:W-:-:S07]  /*17040*/  MOV R103, R75 ;  /* 0x0000004b00677202 */ /* 0x000fce0000000f00 */
[----:B------:R-:W-:Y:S05]  /*17050*/  WARPSYNC.COLLECTIVE R72, `(.L_x_48890) ;  /* 0x0000000048087348 */ /* 0x000fea0003c00000 */
[----:B------:R0:W1:Y:S02]  /*17060*/  SHFL.BFLY P6, R72, R103, R74, R73 ;  /* 0x0c00004a67487389 */ /* 0x00006400000c0049 */
[----:B01----:R-:W-:Y:S05]  /*17070*/  ENDCOLLECTIVE ;  /* 0x000000000000791b */ /* 0x003fea0003800000 */
.L_x_48890:
[----:B------:R-:W-:Y:S02]  /*17080*/  HFMA2 R74, -RZ, RZ, 0, 9.5367431640625e-07 ;  /* 0x00000010ff4a7431 */ /* 0x000fe400000001ff */
[----:B------:R-:W-:Y:S01]  /*17090*/  FADD.FTZ R75, R75, R72 ;  /* 0x000000484b4b7221 */ /* 0x000fe20000010000 */
[----:B------:R-:W-:-:S04]  /*170a0*/  MOV R72, 0xffffffff ;  /* 0xffffffff00487802 */ /* 0x000fc80000000f00 */
[----:B------:R-:W-:-:S07]  /*170b0*/  MOV R103, R75 ;  /* 0x0000004b00677202 */ /* 0x000fce0000000f00 */
[----:B------:R-:W-:Y:S05]  /*170c0*/  WARPSYNC.COLLECTIVE R72, `(.L_x_48891) ;  /* 0x0000000048087348 */ /* 0x000fea0003c00000 */
[----:B------:R0:W1:Y:S02]  /*170d0*/  SHFL.BFLY P6, R72, R103, R74, R73 ;  /* 0x0c00004a67487389 */ /* 0x00006400000c0049 */
[----:B01----:R-:W-:Y:S05]  /*170e0*/  ENDCOLLECTIVE ;  /* 0x000000000000791b */ /* 0x003fea0003800000 */
.L_x_48891:
        /* <DEDUP_REMOVED lines=185> */
.L_x_48892:
[----:B------:R-:W-:Y:S02]  /*17c80*/  HFMA2 R74, -RZ, RZ, 0, 1.1920928955078125e-07 ;  /* 0x00000002ff4a7431 */ /* 0x000fe400000001ff */
[----:B------:R-:W-:Y:S01]  /*17c90*/  FADD.FTZ R101, R101, R72 ;  /* 0x0000004865657221 */ /* 0x000fe20000010000 */
[----:B------:R-:W-:-:S03]  /*17ca0*/  MOV R72, 0xffffffff ;  /* 0xffffffff00487802 */ /* 0x000fc60000000f00 */
[----:B------:R-:W-:-:S07]  /*17cb0*/  IMAD.MOV.U32 R103, RZ, RZ, R101 ;  /* 0x000000ffff677224 */ /* 0x000fce00078e0065 */
[----:B------:R-:W-:Y:S05]  /*17cc0*/  WARPSYNC.COLLECTIVE R72, `(.L_x_48893) ;  /* 0x0000000048087348 */ /* 0x000fea0003c00000 */
[----:B------:R0:W1:Y:S02]  /*17cd0*/  SHFL.BFLY P6, R72, R103, R74, R73 ;  /* 0x0c00004a67487389 */ /* 0x00006400000c0049 */
[----:B01----:R-:W-:Y:S05]  /*17ce0*/  ENDCOLLECTIVE ;  /* 0x000000000000791b */ /* 0x003fea0003800000 */
.L_x_48893:
[----:B------:R-:W-:Y:S02]  /*17cf0*/  IMAD.MOV.U32 R74, RZ, RZ, 0x4 ;  /* 0x00000004ff4a7424 */ /* 0x000fe400078e00ff */
[----:B------:R-:W-:Y:S01]  /*17d00*/  FADD.FTZ R101, R101, R72 ;  /* 0x0000004865657221 */ /* 0x000fe20000010000 */
[----:B------:R-:W-:-:S04]  /*17d10*/  MOV R72, 0xffffffff ;  /* 0xffffffff00487802 */ /* 0x000fc80000000f00 */
[----:B------:R-:W-:-:S07]  /*17d20*/  MOV R103, R101 ;  /* 0x0000006500677202 */ /* 0x000fce0000000f00 */
[----:B------:R-:W-:Y:S05]  /*17d30*/  WARPSYNC.COLLECTIVE R72, `(.L_x_48894) ;  /* 0x0000000048087348 */ /* 0x000fea0003c00000 */
[----:B------:R0:W1:Y:S02]  /*17d40*/  SHFL.BFLY P6, R72, R103, R74, R73 ;  /* 0x0c00004a67487389 */ /* 0x00006400000c0049 */
[----:B01----:R-:W-:Y:S05]  /*17d50*/  ENDCOLLECTIVE ;  /* 0x000000000000791b */ /* 0x003fea0003800000 */
.L_x_48894:
[----:B------:R-:W-:Y:S02]  /*17d60*/  HFMA2 R74, -RZ, RZ, 0, 4.76837158203125e-07 ;  /* 0x00000008ff4a7431 */ /* 0x000fe400000001ff */
[----:B------:R-:W-:Y:S01]  /*17d70*/  FADD.FTZ R101, R101, R72 ;  /* 0x0000004865657221 */ /* 0x000fe20000010000 */
[----:B------:R-:W-:-:S04]  /*17d80*/  IMAD.MOV.U32 R72, RZ, RZ, -0x1 ;  /* 0xffffffffff487424 */ /* 0x000fc800078e00ff */
[----:B------:R-:W-:-:S07]  /*17d90*/  MOV R103, R101 ;  /* 0x0000006500677202 */ /* 0x000fce0000000f00 */
[----:B------:R-:W-:Y:S05]  /*17da0*/  WARPSYNC.COLLECTIVE R72, `(.L_x_48895) ;  /* 0x0000000048087348 */ /* 0x000fea0003c00000 */
[----:B------:R0:W1:Y:S02]  /*17db0*/  SHFL.BFLY P6, R72, R103, R74, R73 ;  /* 0x0c00004a67487389 */ /* 0x00006400000c0049 */
[----:B01----:R-:W-:Y:S05]  /*17dc0*/  ENDCOLLECTIVE ;  /* 0x000000000000791b */ /* 0x003fea0003800000 */
.L_x_48895:
[----:B------:R-:W-:Y:S02]  /*17dd0*/  HFMA2 R74, -RZ, RZ, 0, 9.5367431640625e-07 ;  /* 0x00000010ff4a7431 */ /* 0x000fe400000001ff */
[----:B------:R-:W-:Y:S01]  /*17de0*/  FADD.FTZ R101, R101, R72 ;  /* 0x0000004865657221 */ /* 0x000fe20000010000 */
[----:B------:R-:W-:-:S04]  /*17df0*/  MOV R72, 0xffffffff ;  /* 0xffffffff00487802 */ /* 0x000fc80000000f00 */
[----:B------:R-:W-:-:S07]  /*17e00*/  MOV R103, R101 ;  /* 0x0000006500677202 */ /* 0x000fce0000000f00 */
[----:B------:R-:W-:Y:S05]  /*17e10*/  WARPSYNC.COLLECTIVE R72, `(.L_x_48896) ;  /* 0x0000000048087348 */ /* 0x000fea0003c00000 */
[----:B------:R0:W1:Y:S02]  /*17e20*/  SHFL.BFLY P6, R72, R103, R74, R73 ;  /* 0x0c00004a67487389 */ /* 0x00006400000c0049 */
[----:B01----:R-:W-:Y:S05]  /*17e30*/  ENDCOLLECTIVE ;  /* 0x000000000000791b */ /* 0x003fea0003800000 */
.L_x_48896:
[----:B------:R-:W-:Y:S05]  /*17e40*/  BRA `(.L_x_48897) ;  /* 0xffffffc000047947 */ /* 0x000fea000383ffff */
.L_x_48898:
        /* <DEDUP_REMOVED lines=11> */
.L_x_54500:


//--------------------- .text._ZN10layer_norm31ln_parallel_residual_fwd_kernelINS_13Kernel_traitsIfffffjLj2560ELj1ELj4ELj1ELj16ENS_18Kernel_traits_baseILj2560EfffffjLj128EEEEELb0ELb0ELb1EEEvNS_9FwdParamsE --------------------------
	.section	.text._ZN10layer_norm31ln_parallel_residual_fwd_kernelINS_13Kernel_traitsIfffffjLj2560ELj1ELj4ELj1ELj16ENS_18Kernel_traits_baseILj2560EfffffjLj128EEEEELb0ELb0ELb1EEEvNS_9FwdParamsE,"ax",@progbits
	.align	128
        .global         _ZN10layer_norm31ln_parallel_residual_fwd_kernelINS_13Kernel_traitsIfffffjLj2560ELj1ELj4ELj1ELj16ENS_18Kernel_traits_baseILj2560EfffffjLj128EEEEELb0ELb0ELb1EEEvNS_9FwdParamsE
        .type           _ZN10layer_norm31ln_parallel_residual_fwd_kernelINS_13Kernel_traitsIfffffjLj2560ELj1ELj4ELj1ELj16ENS_18Kernel_traits_baseILj2560EfffffjLj128EEEEELb0ELb0ELb1EEEvNS_9FwdParamsE,@function
        .size           _ZN10layer_norm31ln_parallel_residual_fwd_kernelINS_13Kernel_traitsIfffffjLj2560ELj1ELj4ELj1ELj16ENS_18Kernel_traits_baseILj2560EfffffjLj128EEEEELb0ELb0ELb1EEEvNS_9FwdParamsE,(.L_x_54501 - _ZN10layer_norm31ln_parallel_residual_fwd_kernelINS_13Kernel_traitsIfffffjLj2560ELj1ELj4ELj1ELj16ENS_18Kernel_traits_baseILj2560EfffffjLj128EEEEELb0ELb0ELb1EEEvNS_9FwdParamsE)
        .other          _ZN10layer_norm31ln_parallel_residual_fwd_kernelINS_13Kernel_traitsIfffffjLj2560ELj1ELj4ELj1ELj16ENS_18Kernel_traits_baseILj2560EfffffjLj128EEEEELb0ELb0ELb1EEEvNS_9FwdParamsE,@"STO_CUDA_ENTRY STV_DEFAULT"
_ZN10layer_norm31ln_parallel_residual_fwd_kernelINS_13Kernel_traitsIfffffjLj2560ELj1ELj4ELj1ELj16ENS_18Kernel_traits_baseILj2560EfffffjLj128EEEEELb0ELb0ELb1EEEvNS_9FwdParamsE:
.text._ZN10layer_norm31ln_parallel_residual_fwd_kernelINS_13Kernel_traitsIfffffjLj2560ELj1ELj4ELj1ELj16ENS_18Kernel_traits_baseILj2560EfffffjLj128EEEEELb0ELb0ELb1EEEvNS_9FwdParamsE:
        /* <DEDUP_REMOVED lines=158> */
[----:B------:R-:W-:Y:S04]  /*09e0*/  STL.64 [R1+0x260], R12 ;  /* 0x0002600c01007387 */ /* 0x000fe80000100a00 */
[----:B-1----:R-:W5:Y:S04]  /*09f0*/  LDG.E.128 R16, desc[UR6][R4.64+0x2200] ;  /* 0x0022000604107981 */ /* 0x002f68000c1e1d00 */
[----:B------:R0:W-:Y:S04]  /*0a00*/  STL.64 [R1+0x268], R14 ;  /* 0x0002680e01007387 */ /* 0x0001e80000100a00 */
[----:B0-----:R-:W5:Y:S04]  /*0a10*/  LDG.E.128 R12, desc[UR6][R4.64+0x2400] ;  /* 0x00240006040c7981 */ /* 0x001f68000c1e1d00 */
[----:B------:R-:W5:Y:S04]  /*0a20*/  LDG.E.128 R4, desc[UR6][R4.64+0x2600] ;  /* 0x0026000604047981 */ /* 0x000f68000c1e1d00 */
[----:B---3--:R-:W-:Y:S04]  /*0a30*/  STL.64 [R1+0x1f0], R32 ;  /* 0x0001f02001007387 */ /* 0x008fe80000100a00 */
[----:B------:R-:W-:Y:S04]  /*0a40*/  STL.64 [R1+0x1f8], R34 ;  /* 0x0001f82201007387 */ /* 0x000fe80000100a00 */
[----:B------:R-:W-:Y:S04]  /*0a50*/  STL.64 [R1+0x240], R120 ;  /* 0x0002407801007387 */ /* 0x000fe80000100a00 */
        /* <DEDUP_REMOVED lines=41> */
[----:B----4-:R1:W-:Y:S04]  /*0cf0*/  STL.64 [R1+0x290], R52 ;  /* 0x0002903401007387 */ /* 0x0103e80000100a00 */
[----:B------:R1:W-:Y:S04]  /*0d00*/  STL.64 [R1+0x298], R54 ;  /* 0x0002983601007387 */ /* 0x0003e80000100a00 */
[----:B------:R1:W-:Y:S04]  /*0d10*/  STL [R1+0x10c], RZ ;  /* 0x00010cff01007387 */ /* 0x0003e80000100800 */
[----:B--2---:R1:W-:Y:S04]  /*0d20*/  STL.64 [R1+0x270], R48 ;  /* 0x0002703001007387 */ /* 0x0043e80000100a00 */
[----:B------:R1:W-:Y:S04]  /*0d30*/  STL.64 [R1+0x278], R50 ;  /* 0x0002783201007387 */ /* 0x0003e80000100a00 */
[----:B-----5:R1:W-:Y:S04]  /*0d40*/  STL.64 [R1+0x250], R44 ;  /* 0x0002502c01007387 */ /* 0x0203e80000100a00 */
        /* <DEDUP_REMOVED lines=85> */
[----:B------:R-:W-:Y:S01]  /*12a0*/  CS2R R120, SRZ ;  /* 0x0000000000787805 */ /* 0x000fe2000001ff00 */
[----:B------:R-:W-:Y:S06]  /*12b0*/  BRA `(.L_x_48901) ;  /* 0x0000002c00147947 */ /* 0x000fec0003800000 */
.L_x_48900:
        /* <DEDUP_REMOVED lines=37> */
[----:B--2---:R-:W-:Y:S04]  /*1510*/  STL.64 [R1+0x3a0], R20 ;  /* 0x0003a01401007387 */ /* 0x004fe80000100a00 */
[----:B------:R1:W-:Y:S04]  /*1520*/  STL.64 [R1+0x3a8], R22 ;  /* 0x0003a81601007387 */ /* 0x0003e80000100a00 */
[----:B---3--:R-:W-:Y:S04]  /*1530*/  STL.64 [R1+0x380], R16 ;  /* 0x0003801001007387 */ /* 0x008fe80000100a00 */
[----:B------:R2:W-:Y:S04]  /*1540*/  STL.64 [R1+0x388], R18 ;  /* 0x0003881201007387 */ /* 0x0005e80000100a00 */
[----:B-1----:R-:W3:Y:S04]  /*1550*/  LDG.E.128 R20, desc[UR6][R4.64+0x1000] ;  /* 0x0010000604147981 */ /* 0x002ee8000c1e1d00 */
[----:B----4-:R-:W-:Y:S04]  /*1560*/  STL.64 [R1+0x360], R12 ;  /* 0x0003600c01007387 */ /* 0x010fe80000100a00 */
[----:B--2---:R-:W2:Y:S04]  /*1570*/  LDG.E.128 R16, desc[UR6][R4.64+0x1200] ;  /* 0x0012000604107981 */ /* 0x004ea8000c1e1d00 */
[----:B------:R1:W-:Y:S04]  /*1580*/  STL.64 [R1+0x368], R14 ;  /* 0x0003680e01007387 */ /* 0x0003e80000100a00 */
[----:B-1----:R-:W4:Y:S04]  /*1590*/  LDG.E.128 R12, desc[UR6][R4.64+0x1400] ;  /* 0x00140006040c7981 */ /* 0x002f28000c1e1d00 */
        /* <DEDUP_REMOVED lines=51> */
[----:B0-----:R-:W4:Y:S04]  /*18d0*/  LDG.E.128 R112, desc[UR6][R4.64+0x1800] ;  /* 0x0018000604707981 */ /* 0x001f28000c1e1d00 */
        /* <DEDUP_REMOVED lines=16> */
[----:B---3--:R-:W-:Y:S04]  /*19e0*/  STL.64 [R1+0x290], R20 ;  /* 0x0002901401007387 */ /* 0x008fe80000100a00 */
[----:B------:R0:W-:Y:S04]  /*19f0*/  STL.64 [R1+0x298], R22 ;  /* 0x0002981601007387 */ /* 0x0001e80000100a00 */
[----:B--2---:R-:W-:Y:S04]  /*1a00*/  STL.64 [R1+0x270], R16 ;  /* 0x0002701001007387 */ /* 0x004fe80000100a00 */
[----:B------:R1:W-:Y:S04]  /*1a10*/  STL.64 [R1+0x278], R18 ;  /* 0x0002781201007387 */ /* 0x0003e80000100a00 */
[----:B0-----:R-:W2:Y:S04]  /*1a20*/  LDG.E.128 R20, desc[UR6][R2.64+0x2000] ;  /* 0x0020000602147981 */ /* 0x001ea8000c1e1d00 */
[----:B------:R-:W3:Y:S04]  /*1a30*/  LDG.E.128 R64, desc[UR6][R2.64+0xa00] ;  /* 0x000a000602407981 */ /* 0x000ee8000c1e1d00 */
[----:B----4-:R-:W-:Y:S04]  /*1a40*/  STL.64 [R1+0x250], R12 ;  /* 0x0002500c01007387 */ /* 0x010fe80000100a00 */
[----:B------:R0:W-:Y:S04]  /*1a50*/  STL.64 [R1+0x258], R14 ;  /* 0x0002580e01007387 */ /* 0x0001e80000100a00 */
[----:B-1----:R-:W4:Y:S04]  /*1a60*/  LDG.E.128 R16, desc[UR6][R2.64+0x2200] ;  /* 0x0022000602107981 */ /* 0x002f28000c1e1d00 */
[----:B------:R-:W3:Y:S04]  /*1a70*/  LDG.E.128 R40, desc[UR6][R2.64+0x1600] ;  /* 0x0016000602287981 */ /* 0x000ee8000c1e1d00 */
[----:B0-----:R-:W2:Y:S04]  /*1a80*/  LDG.E.128 R12, desc[UR6][R2.64+0x2400] ;  /* 0x00240006020c7981 */ /* 0x001ea8000c1e1d00 */
[----:B------:R-:W3:Y:S04]  /*1a90*/  LDG.E.128 R60, desc[UR6][R2.64+0xc00] ;  /* 0x000c0006023c7981 */ /* 0x000ee8000c1e1d00 */
[----:B------:R-:W3:Y:S04]  /*1aa0*/  LDG.E.128 R56, desc[UR6][R2.64+0xe00] ;  /* 0x000e000602387981 */ /* 0x000ee8000c1e1d00 */
[----:B------:R-:W3:Y:S04]  /*1ab0*/  LDG.E.128 R44, desc[UR6][R2.64+0x1400] ;  /* 0x00140006022c7981 */ /* 0x000ee8000c1e1d00 */
[----:B------:R-:W3:Y:S04]  /*1ac0*/  LDG.E.128 R52, desc[UR6][R2.64+0x1000] ;  /* 0x0010000602347981 */ /* 0x000ee8000c1e1d00 */
[----:B------:R-:W3:Y:S04]  /*1ad0*/  LDG.E.128 R48, desc[UR6][R2.64+0x1200] ;  /* 0x0012000602307981 */ /* 0x000ee8000c1e1d00 */
[----:B------:R0:W5:Y:S04]  /*1ae0*/  LDG.E.128 R120, desc[UR6][R2.64] ;  /* 0x0000000602787981 */ /* 0x000168000c1e1d00 */
        /* <DEDUP_REMOVED lines=57> */
.L_x_48899:
        /* <DEDUP_REMOVED lines=45> */
[----:B--2---:R-:W-:Y:S04]  /*2150*/  STL.64 [R1+0x380], R92 ;  /* 0x0003805c01007387 */ /* 0x004fe80000100a00 */
[----:B------:R1:W-:Y:S04]  /*2160*/  STL.64 [R1+0x388], R94 ;  /* 0x0003885e01007387 */ /* 0x0003e80000100a00 */
[----:B0-----:R-:W2:Y:S04]  /*2170*/  LDG.E.128 R96, desc[UR6][R6.64+0x1000] ;  /* 0x0010000606607981 */ /* 0x001ea8000c1e1d00 */
[----:B---3--:R-:W-:Y:S04]  /*2180*/  STL.64 [R1+0x360], R88 ;  /* 0x0003605801007387 */ /* 0x008fe80000100a00 */
[----:B-1----:R-:W3:Y:S04]  /*2190*/  LDG.E.128 R92, desc[UR6][R6.64+0x1200] ;  /* 0x00120006065c7981 */ /* 0x002ee8000c1e1d00 */
[----:B------:R0:W-:Y:S04]  /*21a0*/  STL.64 [R1+0x368], R90 ;  /* 0x0003685a01007387 */ /* 0x0001e80000100a00 */
[----:B------:R-:W-:Y:S04]  /*21b0*/  STL.64 [R1+0x340], R84 ;  /* 0x0003405401007387 */ /* 0x000fe80000100a00 */
[----:B------:R1:W-:Y:S04]  /*21c0*/  STL.64 [R1+0x348], R86 ;  /* 0x0003485601007387 */ /* 0x0003e80000100a00 */
[----:B0-----:R-:W4:Y:S04]  /*21d0*/  LDG.E.128 R88, desc[UR6][R6.64+0x1400] ;  /* 0x0014000606587981 */ /* 0x001f28000c1e1d00 */
[----:B------:R-:W-:Y:S04]  /*21e0*/  STL.64 [R1+0x320], R120 ;  /* 0x0003207801007387 */ /* 0x000fe80000100a00 */
[----:B-1----:R-:W4:Y:S04]  /*21f0*/  LDG.E.128 R84, desc[UR6][R6.64+0x1600] ;  /* 0x0016000606547981 */ /* 0x002f28000c1e1d00 */
        /* <DEDUP_REMOVED lines=55> */
[----:B0-----:R-:W4:Y:S04]  /*2570*/  LDG.E.128 R12, desc[UR6][R4.64+0x1400] ;  /* 0x00140006040c7981 */ /* 0x001f28000c1e1d00 */
        /* <DEDUP_REMOVED lines=10> */
[----:B--2---:R-:W-:Y:S04]  /*2620*/  STL.64 [R1+0x430], R96 ;  /* 0x0004306001007387 */ /* 0x004fe80000100a00 */
[----:B------:R2:W-:Y:S04]  /*2630*/  STL.64 [R1+0x438], R98 ;  /* 0x0004386201007387 */ /* 0x0005e80000100a00 */
[----:B---3--:R-:W-:Y:S04]  /*2640*/  STL.64 [R1+0x450], R92 ;  /* 0x0004505c01007387 */ /* 0x008fe80000100a00 */
[----:B------:R3:W-:Y:S04]  /*2650*/  STL.64 [R1+0x458], R94 ;  /* 0x0004585e01007387 */ /* 0x0007e80000100a00 */
[----:B----4-:R-:W-:Y:S04]  /*2660*/  STL.64 [R1+0x460], R88 ;  /* 0x0004605801007387 */ /* 0x010fe80000100a00 */
[----:B------:R4:W-:Y:S04]  /*2670*/  STL.64 [R1+0x468], R90 ;  /* 0x0004685a01007387 */ /* 0x0009e80000100a00 */
[----:B------:R-:W-:Y:S04]  /*2680*/  STL.64 [R1+0x470], R84 ;  /* 0x0004705401007387 */ /* 0x000fe80000100a00 */
[----:B------:R4:W-:Y:S04]  /*2690*/  STL.64 [R1+0x478], R86 ;  /* 0x0004785601007387 */ /* 0x0009e80000100a00 */
[----:B0-----:R-:W4:Y:S04]  /*26a0*/  LDG.E.128 R116, desc[UR6][R4.64+0x1600] ;  /* 0x0016000604747981 */ /* 0x001f28000c1e1d00 */
[----:B-1----:R-:W4:Y:S04]  /*26b0*/  LDG.E.128 R112, desc[UR6][R4.64+0x1800] ;  /* 0x0018000604707981 */ /* 0x002f28000c1e1d00 */
[----:B------:R-:W-:Y:S04]  /*26c0*/  STL.64 [R1+0x480], R120 ;  /* 0x0004807801007387 */ /* 0x000fe80000100a00 */
[----:B------:R-:W-:Y:S04]  /*26d0*/  STL.64 [R1+0x488], R122 ;  /* 0x0004887a01007387 */ /* 0x000fe80000100a00 */
[----:B------:R-:W-:Y:S04]  /*26e0*/  STL.64 [R1+0x490], R80 ;  /* 0x0004905001007387 */ /* 0x000fe80000100a00 */
[----:B------:R0:W-:Y:S04]  /*26f0*/  STL.64 [R1+0x498], R82 ;  /* 0x0004985201007387 */ /* 0x0001e80000100a00 */
[----:B------:R-:W4:Y:S04]  /*2700*/  LDG.E.128 R108, desc[UR6][R4.64+0x1a00] ;  /* 0x001a0006046c7981 */ /* 0x000f28000c1e1d00 */
[----:B------:R-:W4:Y:S04]  /*2710*/  LDG.E.128 R104, desc[UR6][R4.64+0x1c00] ;  /* 0x001c000604687981 */ /* 0x000f28000c1e1d00 */
[----:B------:R-:W-:Y:S04]  /*2720*/  STL.64 [R1+0x4a0], R76 ;  /* 0x0004a04c01007387 */ /* 0x000fe80000100a00 */
[----:B------:R1:W-:Y:S04]  /*2730*/  STL.64 [R1+0x4a8], R78 ;  /* 0x0004a84e01007387 */ /* 0x0003e80000100a00 */
[----:B------:R-:W-:Y:S04]  /*2740*/  STL.64 [R1+0x4b0], R72 ;  /* 0x0004b04801007387 */ /* 0x000fe80000100a00 */
[----:B------:R1:W-:Y:S04]  /*2750*/  STL.64 [R1+0x4b8], R74 ;  /* 0x0004b84a01007387 */ /* 0x0003e80000100a00 */
[----:B------:R-:W4:Y:S04]  /*2760*/  LDG.E.128 R100, desc[UR6][R4.64+0x1e00] ;  /* 0x001e000604647981 */ /* 0x000f28000c1e1d00 */
[----:B--2---:R-:W2:Y:S04]  /*2770*/  LDG.E.128 R96, desc[UR6][R4.64+0x2000] ;  /* 0x0020000604607981 */ /* 0x004ea8000c1e1d00 */
[----:B------:R-:W-:Y:S04]  /*2780*/  STL.64 [R1+0x4c0], R68 ;  /* 0x0004c04401007387 */ /* 0x000fe80000100a00 */
[----:B------:R1:W-:Y:S04]  /*2790*/  STL.64 [R1+0x4c8], R70 ;  /* 0x0004c84601007387 */ /* 0x0003e80000100a00 */
[----:B------:R-:W-:Y:S04]  /*27a0*/  STL.64 [R1+0x4d0], R64 ;  /* 0x0004d04001007387 */ /* 0x000fe80000100a00 */
[----:B------:R-:W-:Y:S04]  /*27b0*/  STL.64 [R1+0x4d8], R66 ;  /* 0x0004d84201007387 */ /* 0x000fe80000100a00 */
[----:B---3--:R-:W3:Y:S04]  /*27c0*/  LDG.E.128 R92, desc[UR6][R4.64+0x2200] ;  /* 0x00220006045c7981 */ /* 0x008ee8000c1e1d00 */
[----:B----4-:R-:W4:Y:S04]  /*27d0*/  LDG.E.128 R88, desc[UR6][R4.64+0x2400] ;  /* 0x0024000604587981 */ /* 0x010f28000c1e1d00 */
[----:B------:R-:W-:Y:S04]  /*27e0*/  STL.64 [R1+0x4e0], R60 ;  /* 0x0004e03c01007387 */ /* 0x000fe80000100a00 */
[----:B------:R-:W-:Y:S04]  /*27f0*/  STL.64 [R1+0x4e8], R62 ;  /* 0x0004e83e01007387 */ /* 0x000fe80000100a00 */
[----:B------:R-:W-:Y:S04]  /*2800*/  STL.64 [R1+0x440], R56 ;  /* 0x0004403801007387 */ /* 0x000fe80000100a00 */
[----:B------:R-:W-:Y:S04]  /*2810*/  STL.64 [R1+0x448], R58 ;  /* 0x0004483a01007387 */ /* 0x000fe80000100a00 */
[----:B------:R-:W4:Y:S04]  /*2820*/  LDG.E.128 R84, desc[UR6][R4.64+0x2600] ;  /* 0x0026000604547981 */ /* 0x000f28000c1e1d00 */
[----:B0-----:R-:W4:Y:S04]  /*2830*/  LDG.E.128 R80, desc[UR6][R2.64+0x200] ;  /* 0x0002000602507981 */ /* 0x001f28000c1e1d00 */
[----:B------:R-:W-:Y:S04]  /*2840*/  STL.64 [R1+0x390], R52 ;  /* 0x0003903401007387 */ /* 0x000fe80000100a00 */
[----:B------:R-:W-:Y:S04]  /*2850*/  STL.64 [R1+0x398], R54 ;  /* 0x0003983601007387 */ /* 0x000fe80000100a00 */
[----:B------:R-:W-:Y:S04]  /*2860*/  STL.64 [R1+0x370], R48 ;  /* 0x0003703001007387 */ /* 0x000fe80000100a00 */
[----:B------:R-:W-:Y:S04]  /*2870*/  STL.64 [R1+0x378], R50 ;  /* 0x0003783201007387 */ /* 0x000fe80000100a00 */
[----:B------:R-:W2:Y:S04]  /*2880*/  LDG.E.128 R4, desc[UR6][R2.64+0x2600] ;  /* 0x0026000602047981 */ /* 0x000ea8000c1e1d00 */
[----:B-1----:R-:W4:Y:S04]  /*2890*/  LDG.E.128 R76, desc[UR6][R2.64+0x400] ;  /* 0x00040006024c7981 */ /* 0x002f28000c1e1d00 */
[----:B------:R-:W-:Y:S04]  /*28a0*/  STL.64 [R1+0x350], R44 ;  /* 0x0003502c01007387 */ /* 0x000fe80000100a00 */
[----:B------:R-:W-:Y:S04]  /*28b0*/  STL.64 [R1+0x358], R46 ;  /* 0x0003582e01007387 */ /* 0x000fe80000100a00 */
[----:B------:R-:W-:Y:S04]  /*28c0*/  STL.64 [R1+0x330], R40 ;  /* 0x0003302801007387 */ /* 0x000fe80000100a00 */
[----:B------:R-:W-:Y:S04]  /*28d0*/  STL.64 [R1+0x338], R42 ;  /* 0x0003382a01007387 */ /* 0x000fe80000100a00 */
[----:B------:R-:W4:Y:S04]  /*28e0*/  LDG.E.128 R72, desc[UR6][R2.64+0x600] ;  /* 0x0006000602487981 */ /* 0x000f28000c1e1d00 */
[----:B------:R-:W4:Y:S04]  /*28f0*/  LDG.E.128 R68, desc[UR6][R2.64+0x800] ;  /* 0x0008000602447981 */ /* 0x000f28000c1e1d00 */
[----:B------:R-:W-:Y:S04]  /*2900*/  STL.64 [R1+0x310], R36 ;  /* 0x0003102401007387 */ /* 0x000fe80000100a00 */
[----:B------:R0:W-:Y:S04]  /*2910*/  STL.64 [R1+0x318], R38 ;  /* 0x0003182601007387 */ /* 0x0001e80000100a00 */
[----:B------:R-:W-:Y:S04]  /*2920*/  STL.64 [R1+0x2f0], R32 ;  /* 0x0002f02001007387 */ /* 0x000fe80000100a00 */
[----:B------:R-:W-:Y:S04]  /*2930*/  STL.64 [R1+0x2f8], R34 ;  /* 0x0002f82201007387 */ /* 0x000fe80000100a00 */
[----:B0-----:R-:W4:Y:S04]  /*2940*/  LDG.E.128 R36, desc[UR6][R2.64+0x1800] ;  /* 0x0018000602247981 */ /* 0x001f28000c1e1d00 */
        /* <DEDUP_REMOVED lines=10> */
[----:B------:R1:W-:Y:S04]  /*29f0*/  STL.64 [R1+0x278], R18 ;  /* 0x0002781201007387 */ /* 0x0003e80000100a00 */
[----:B0-----:R-:W3:Y:S04]  /*2a00*/  LDG.E.128 R20, desc[UR6][R2.64+0x2000] ;  /* 0x0020000602147981 */ /* 0x001ee8000c1e1d00 */
[----:B------:R-:W4:Y:S04]  /*2a10*/  LDG.E.128 R24, desc[UR6][R2.64+0x1e00] ;  /* 0x001e000602187981 */ /* 0x000f28000c1e1d00 */
[----:B------:R-:W-:Y:S04]  /*2a20*/  STL.64 [R1+0x250], R12 ;  /* 0x0002500c01007387 */ /* 0x000fe80000100a00 */
[----:B------:R0:W-:Y:S04]  /*2a30*/  STL.64 [R1+0x258], R14 ;  /* 0x0002580e01007387 */ /* 0x0001e80000100a00 */
[----:B-1----:R-:W3:Y:S04]  /*2a40*/  LDG.E.128 R16, desc[UR6][R2.64+0x2200] ;  /* 0x0022000602107981 */ /* 0x002ee8000c1e1d00 */
[----:B------:R-:W4:Y:S04]  /*2a50*/  LDG.E.128 R40, desc[UR6][R2.64+0x1600] ;  /* 0x0016000602287981 */ /* 0x000f28000c1e1d00 */
[----:B0-----:R-:W3:Y:S04]  /*2a60*/  LDG.E.128 R12, desc[UR6][R2.64+0x2400] ;  /* 0x00240006020c7981 */ /* 0x001ee8000c1e1d00 */
[----:B------:R-:W4:Y:S04]  /*2a70*/  LDG.E.128 R60, desc[UR6][R2.64+0xc00] ;  /* 0x000c0006023c7981 */ /* 0x000f28000c1e1d00 */
[----:B------:R-:W4:Y:S04]  /*2a80*/  LDG.E.128 R56, desc[UR6][R2.64+0xe00] ;  /* 0x000e000602387981 */ /* 0x000f28000c1e1d00 */
[----:B------:R-:W4:Y:S04]  /*2a90*/  LDG.E.128 R44, desc[UR6][R2.64+0x1400] ;  /* 0x00140006022c7981 */ /* 0x000f28000c1e1d00 */
[----:B------:R-:W4:Y:S04]  /*2aa0*/  LDG.E.128 R52, desc[UR6][R2.64+0x1000] ;  /* 0x0010000602347981 */ /* 0x000f28000c1e1d00 */
[----:B------:R-:W4:Y:S04]  /*2ab0*/  LDG.E.128 R48, desc[UR6][R2.64+0x1200] ;  /* 0x0012000602307981 */ /* 0x000f28000c1e1d00 */
[----:B------:R0:W5:Y:S04]  /*2ac0*/  LDG.E.128 R120, desc[UR6][R2.64] ;  /* 0x0000000602787981 */ /* 0x000168000c1e1d00 */
        /* <DEDUP_REMOVED lines=57> */
.L_x_48902:
        /* <DEDUP_REMOVED lines=45> */
[----:B0-----:R-:W5:Y:S04]  /*3130*/  LDG.E.128 R12, desc[UR6][R4.64+0x1400] ;  /* 0x00140006040c7981 */ /* 0x001f68000c1e1d00 */
[----:B---3--:R-:W-:Y:S04]  /*3140*/  STL.64 [R1+0x340], R120 ;  /* 0x0003407801007387 */ /* 0x008fe80000100a00 */
        /* <DEDUP_REMOVED lines=45> */
[----:B0-----:R-:W5:Y:S04]  /*3420*/  LDG.E.128 R120, desc[UR6][R4.64+0x1600] ;  /* 0x0016000604787981 */ /* 0x001f68000c1e1d00 */
[----:B-1----:R-:W5:Y:S04]  /*3430*/  LDG.E.128 R116, desc[UR6][R4.64+0x1800] ;  /* 0x0018000604747981 */ /* 0x002f68000c1e1d00 */
[----:B---3--:R-:W3:Y:S04]  /*3440*/  LDG.E.128 R32, desc[UR6][R2.64+0x1a00] ;  /* 0x001a000602207981 */ /* 0x008ee8000c1e1d00 */
        /* <DEDUP_REMOVED lines=22> */
[----:B------:R-:W-:Y:S04]  /*35b0*/  STL.64 [R1+0x420], R24 ;  /* 0x0004201801007387 */ /* 0x000fe80000100a00 */
[----:B------:R1:W-:Y:S04]  /*35c0*/  STL.64 [R1+0x428], R26 ;  /* 0x0004281a01007387 */ /* 0x0003e80000100a00 */
[----:B0-----:R-:W3:Y:S04]  /*35d0*/  LDG.E.128 R28, desc[UR6][R2.64+0x1c00] ;  /* 0x001c0006021c7981 */ /* 0x001ee8000c1e1d00 */
[----:B----4-:R-:W-:Y:S04]  /*35e0*/  STL.64 [R1+0x430], R20 ;  /* 0x0004301401007387 */ /* 0x010fe80000100a00 */
[----:B-1----:R-:W4:Y:S04]  /*35f0*/  LDG.E.128 R24, desc[UR6][R2.64+0x1e00] ;  /* 0x001e000602187981 */ /* 0x002f28000c1e1d00 */
[----:B------:R0:W-:Y:S04]  /*3600*/  STL.64 [R1+0x438], R22 ;  /* 0x0004381601007387 */ /* 0x0001e80000100a00 */
[----:B--2---:R-:W-:Y:S04]  /*3610*/  STL.64 [R1+0x450], R16 ;  /* 0x0004501001007387 */ /* 0x004fe80000100a00 */
[----:B------:R1:W-:Y:S04]  /*3620*/  STL.64 [R1+0x458], R18 ;  /* 0x0004581201007387 */ /* 0x0003e80000100a00 */
[----:B0-----:R-:W2:Y:S04]  /*3630*/  LDG.E.128 R20, desc[UR6][R2.64+0x2000] ;  /* 0x0020000602147981 */ /* 0x001ea8000c1e1d00 */
[----:B-----5:R-:W-:Y:S04]  /*3640*/  STL.64 [R1+0x460], R12 ;  /* 0x0004600c01007387 */ /* 0x020fe80000100a00 */
[----:B-1----:R-:W5:Y:S04]  /*3650*/  LDG.E.128 R16, desc[UR6][R2.64+0x2200] ;  /* 0x0022000602107981 */ /* 0x002f68000c1e1d00 */
[----:B------:R0:W-:Y:S04]  /*3660*/  STL.64 [R1+0x468], R14 ;  /* 0x0004680e01007387 */ /* 0x0001e80000100a00 */
[----:B------:R-:W5:Y:S04]  /*3670*/  LDG.E.128 R4, desc[UR6][R2.64+0x2600] ;  /* 0x0026000602047981 */ /* 0x000f68000c1e1d00 */
[----:B0-----:R-:W5:Y:S04]  /*3680*/  LDG.E.128 R12, desc[UR6][R2.64+0x2400] ;  /* 0x00240006020c7981 */ /* 0x001f68000c1e1d00 */
        /* <DEDUP_REMOVED lines=135> */
[----:B------:R-:W-:-:S07]  /*3f00*/  CS2R R120, SRZ ;  /* 0x0000000000787805 */ /* 0x000fce000001ff00 */
.L_x_48901:
[----:B------:R-:W2:Y:S01]  /*3f10*/  S2UR UR4, SR_CTAID.X ;  /* 0x00000000000479c3 */ /* 0x000ea20000002500 */
[----:B------:R-:W4:Y:S01]  /*3f20*/  LDCU UR5, c[0x0][0x384] ;  /* 0x00007080ff0577ac */ /* 0x000f220008000800 */
[----:B01-3--:R-:W-:Y:S01]  /*3f30*/  SHF.R.U32.HI R119, RZ, 0x5, R0 ;  /* 0x00000005ff777819 */ /* 0x00bfe20000011600 */
[----:B--2---:R-:W-:-:S06]  /*3f40*/  USHF.L.U32 UR4, UR4, 0x2, URZ ;  /* 0x0000000204047899 */ /* 0x004fcc00080006ff */
[----:B------:R-:W-:-:S04]  /*3f50*/  LOP3.LUT R119, R119, UR4, RZ, 0xfc, !PT ;  /* 0x0000000477777c12 */ /* 0x000fc8000f8efcff */
[----:B----4-:R-:W-:-:S13]  /*3f60*/  ISETP.GE.AND P1, PT, R119, UR5, PT ;  /* 0x0000000577007c0c */ /* 0x010fda000bf26270 */
[----:B------:R-:W-:Y:S05]  /*3f70*/  @P1 EXIT ;  /* 0x000000000000194d */ /* 0x000fea0003800000 */
[----:B------:R-:W-:Y:S01]  /*3f80*/  ISETP.NE.U32.AND P1, PT, R8, RZ, PT ;  /* 0x000000ff0800720c */ /* 0x000fe20003f25070 */
[----:B------:R-:W0:Y:S03]  /*3f90*/  LDCU UR4, c[0x0][0x388] ;  /* 0x00007100ff0477ac */ /* 0x000e260008000800 */
[----:B------:R-:W-:Y:S01]  /*3fa0*/  ISETP.NE.AND.EX P1, PT, R9, RZ, PT, P1 ;  /* 0x000000ff0900720c */ /* 0x000fe20003f25310 */
[----:B------:R-:W1:Y:S01]  /*3fb0*/  LDCU.U8 UR5, c[0x0][0x410] ;  /* 0x00008200ff0577ac */ /* 0x000e620008000000 */
[----:B------:R-:W2:Y:S01]  /*3fc0*/  LDCU UR8, c[0x0][0x448] ;  /* 0x00008900ff0877ac */ /* 0x000ea20008000800 */
[----:B------:R-:W3:Y:S01]  /*3fd0*/  LDCU.64 UR10, c[0x0][0x3a0] ;  /* 0x00007400ff0a77ac */ /* 0x000ee20008000a00 */
[----:B------:R-:W4:Y:S09]  /*3fe0*/  LDCU.64 UR12, c[0x0][0x398] ;  /* 0x00007300ff0c77ac */ /* 0x000f320008000a00 */
.L_x_48945:
[----:B0-----:R-:W1:Y:S01]  /*3ff0*/  S2R R6, SR_TID.X ;  /* 0x0000000000067919 */ /* 0x001e620000002100 */
[----:B---3--:R-:W-:Y:S01]  /*4000*/  ISETP.NE.U32.AND P2, PT, RZ, UR10, PT ;  /* 0x0000000aff007c0c */ /* 0x008fe2000bf45070 */
[----:B0-----:R-:W-:Y:S01]  /*4010*/  IMAD R0, R119, UR4, RZ ;  /* 0x0000000477007c24 */ /* 0x001fe2000f8e02ff */
[----:B------:R-:W0:Y:S02]  /*4020*/  LDC.64 R94, c[0x0][0x390] ;  /* 0x0000e400ff5e7b82 */ /* 0x000e240000000a00 */
[----:B------:R-:W-:Y:S02]  /*4030*/  ISETP.NE.AND.EX P2, PT, RZ, UR11, PT, P2 ;  /* 0x0000000bff007c0c */ /* 0x000fe4000bf45320 */
[----:B------:R-:W-:-:S04]  /*4040*/  SHF.R.S32.HI R2, RZ, 0x1f, R0 ;  /* 0x0000001fff027819 */ /* 0x000fc80000011400 */
[----:B------:R-:W-:Y:S02]  /*4050*/  LEA.HI R0, R2, R0, RZ, 0x2 ;  /* 0x0000000002007211 */ /* 0x000fe400078f10ff */
[----:B------:R-:W3:Y:S08]  /*4060*/  @P1 LDC.64 R2, c[0x0][0x398] ;  /* 0x0000e600ff021b82 */ /* 0x000ef00000000a00 */
[----:B------:R-:W2:Y:S01]  /*4070*/  @P2 LDC.64 R4, c[0x0][0x3a0] ;  /* 0x0000e800ff042b82 */ /* 0x000ea20000000a00 */
[----:B-1----:R-:W-:-:S04]  /*4080*/  LOP3.LUT R6, R6, 0x1f, RZ, 0xc0, !PT ;  /* 0x0000001f06067812 */ /* 0x002fc800078ec0ff */
[----:B------:R-:W-:-:S05]  /*4090*/  LEA.HI.SX32 R73, R0, R6, 0x1e ;  /* 0x0000000600497211 */ /* 0x000fca00078ff2ff */
[----:B---3--:R-:W-:-:S05]  /*40a0*/  @P1 IMAD.WIDE.U32 R2, R73, 0x10, R2 ;  /* 0x0000001049021825 */ /* 0x008fca00078e0002 */
[----:B-----5:R2:W5:Y:S02]  /*40b0*/  @P1 LDG.E.128 R36, desc[UR6][R2.64] ;  /* 0x0000000602241981 */ /* 0x020564000c1e1d00 */
[----:B--2---:R-:W-:-:S05]  /*40c0*/  @P2 IMAD.WIDE.U32 R2, R73, 0x10, R4 ;  /* 0x0000001049022825 */ /* 0x004fca00078e0004 */
[----:B------:R0:W5:Y:S02]  /*40d0*/  @P2 LDG.E.128 R32, desc[UR6][R2.64] ;  /* 0x0000000602202981 */ /* 0x000164000c1e1d00 */
[----:B0-----:R-:W-:-:S05]  /*40e0*/  IMAD.WIDE.U32 R2, R73, 0x10, R94 ;  /* 0x0000001049027825 */ /* 0x001fca00078e005e */
[----:B------:R0:W5:Y:S01]  /*40f0*/  LDG.E.128 R4, desc[UR6][R2.64] ;  /* 0x0000000602047981 */ /* 0x000162000c1e1d00 */
[----:B----4-:R-:W-:-:S04]  /*4100*/  UISETP.NE.U32.AND UP0, UPT, UR12, URZ, UPT ;  /* 0x000000ff0c00728c */ /* 0x010fc8000bf05070 */
        /* <DEDUP_REMOVED lines=17> */
.L_x_48904:
        /* <DEDUP_REMOVED lines=9> */
.L_x_48903:
        /* <DEDUP_REMOVED lines=12> */
.L_x_48905:
        /* <DEDUP_REMOVED lines=31> */
.L_x_48906:
        /* <DEDUP_REMOVED lines=23> */
.L_x_48907:
        /* <DEDUP_REMOVED lines=26> */
.L_x_48908:
        /* <DEDUP_REMOVED lines=10> */
[----:B0-----:R-:W-:Y:S01]  /*4910*/  FADD.FTZ R2, R37, R5 ;  /* 0x0000000525027221 */ /* 0x001fe20000010000 */
        /* <DEDUP_REMOVED lines=10> */
.L_x_48909:
        /* <DEDUP_REMOVED lines=26> */
.L_x_48910:
        /* <DEDUP_REMOVED lines=21> */
.L_x_48911:
        /* <DEDUP_REMOVED lines=26> */
.L_x_48912:
        /* <DEDUP_REMOVED lines=21> */
.L_x_48913:
        /* <DEDUP_REMOVED lines=26> */
.L_x_48914:
        /* <DEDUP_REMOVED lines=21> */
.L_x_48915:
        /* <DEDUP_REMOVED lines=26> */
.L_x_48916:
        /* <DEDUP_REMOVED lines=21> */
.L_x_48917:
        /* <DEDUP_REMOVED lines=26> */
.L_x_48918:
        /* <DEDUP_REMOVED lines=21> */
.L_x_48919:
        /* <DEDUP_REMOVED lines=26> */
.L_x_48920:
        /* <DEDUP_REMOVED lines=21> */
.L_x_48921:
        /* <DEDUP_REMOVED lines=26> */
.L_x_48922:
        /* <DEDUP_REMOVED lines=21> */
.L_x_48923:
        /* <DEDUP_REMOVED lines=26> */
.L_x_48924:
        /* <DEDUP_REMOVED lines=21> */
.L_x_48925:
        /* <DEDUP_REMOVED lines=26> */
.L_x_48926:
        /* <DEDUP_REMOVED lines=21> */
.L_x_48927:
        /* <DEDUP_REMOVED lines=26> */
.L_x_48928:
        /* <DEDUP_REMOVED lines=21> */
.L_x_48929:
        /* <DEDUP_REMOVED lines=26> */
.L_x_48930:
        /* <DEDUP_REMOVED lines=21> */
.L_x_48931:
        /* <DEDUP_REMOVED lines=26> */
.L_x_48932:
        /* <DEDUP_REMOVED lines=21> */
.L_x_48933:
        /* <DEDUP_REMOVED lines=26> */
.L_x_48934:
        /* <DEDUP_REMOVED lines=21> */
.L_x_48935:
        /* <DEDUP_REMOVED lines=26> */
.L_x_48936:
        /* <DEDUP_REMOVED lines=21> */
.L_x_48937:
        /* <DEDUP_REMOVED lines=26> */
.L_x_48938:
        /* <DEDUP_REMOVED lines=21> */
.L_x_48939:
        /* <DEDUP_REMOVED lines=26> */
.L_x_48940:
        /* <DEDUP_REMOVED lines=21> */
.L_x_48941:
        /* <DEDUP_REMOVED lines=26> */
.L_x_48942:
        /* <DEDUP_REMOVED lines=21> */
.L_x_48943:
        /* <DEDUP_REMOVED lines=268> */
.L_x_48957:
[----:B------:R-:W-:Y:S01]  /*8c70*/  STL [R1+0x50c], R35 ;  /* 0x00050c2301007387 */ /* 0x000fe20000100800 */
[----:B-1----:R-:W-:Y:S01]  /*8c80*/  FADD.FTZ R40, R98, R40 ;  /* 0x0000002862287221 */ /* 0x002fe20000010000 */
[----:B------:R-:W-:Y:S01]  /*8c90*/  FMUL.FTZ R41, R43, R43 ;  /* 0x0000002b2b297220 */ /* 0x000fe20000410000 */
[----:B------:R-:W-:Y:S01]  /*8ca0*/  ISETP.NE.AND P3, PT, RZ, UR5, PT ;  /* 0x00000005ff007c0c */ /* 0x000fe2000bf65270 */
[----:B------:R1:W-:Y:S01]  /*8cb0*/  STL [R1+0x508], R34 ;  /* 0x0005082201007387 */ /* 0x0003e20000100800 */
[----:B------:R-:W-:Y:S02]  /*8cc0*/  FFMA.FTZ R40, R40, R124, UR8 ;  /* 0x0000000828287e23 */ /* 0x000fe4000801007c */
[----:B------:R-:W2:Y:S01]  /*8cd0*/  @!P2 LDC.64 R124, c[0x0][0x3c8] ;  /* 0x0000f200ff7cab82 */ /* 0x000ea20000000a00 */
[----:B------:R-:W-:Y:S01]  /*8ce0*/  FSEL R41, R41, RZ, P3 ;  /* 0x000000ff29297208 */ /* 0x000fe20001800000 */
[----:B------:R3:W-:Y:S04]  /*8cf0*/  STL [R1+0x504], R33 ;  /* 0x0005042101007387 */ /* 0x0007e80000100800 */
[----:B------:R-:W-:Y:S01]  /*8d00*/  FADD.FTZ R40, R40, R41 ;  /* 0x0000002928287221 */ /* 0x000fe20000010000 */
[----:B------:R-:W-:Y:S01]  /*8d10*/  FSEL R99, R43, RZ, !P3 ;  /* 0x000000ff2b637208 */ /* 0x000fe20005800000 */
[----:B-1----:R-:W1:Y:S01]  /*8d20*/  @!P2 LDC.64 R34, c[0x0][0x3c0] ;  /* 0x0000f000ff22ab82 */ /* 0x002e620000000a00 */
[----:B------:R-:W-:Y:S01]  /*8d30*/  STL [R1+0x500], R32 ;  /* 0x0005002001007387 */ /* 0x000fe20000100800 */
[----:B0-----:R1:W0:Y:S02]  /*8d40*/  MUFU.RSQ R98, R40 ;  /* 0x0000002800627308 */ /* 0x0012240000001400 */
[----:B------:R-:W-:Y:S01]  /*8d50*/  FADD.FTZ R42, -R99, R70 ;  /* 0x00000046632a7221 */ /* 0x000fe20000010100 */
[----:B------:R-:W-:Y:S04]  /*8d60*/  STL [R1+0x4fc], R31 ;  /* 0x0004fc1f01007387 */ /* 0x000fe80000100800 */
[----:B------:R-:W-:Y:S04]  /*8d70*/  STL [R1+0x4f8], R30 ;  /* 0x0004f81e01007387 */ /* 0x000fe80000100800 */
[----:B------:R-:W-:Y:S04]  /*8d80*/  STL [R1+0x4f4], R29 ;  /* 0x0004f41d01007387 */ /* 0x000fe80000100800 */
[----:B------:R4:W-:Y:S04]  /*8d90*/  STL [R1+0x4f0], R28 ;  /* 0x0004f01c01007387 */ /* 0x0009e80000100800 */
[----:B------:R-:W2:Y:S01]  /*8da0*/  LDL R70, [R1+0x3bc] ;  /* 0x0003bc0001467983 */ /* 0x000ea20000100800 */
[----:B-1----:R-:W-:-:S03]  /*8db0*/  @!P2 IMAD.WIDE R40, R119, 0x4, R34 ;  /* 0x000000047728a825 */ /* 0x002fc600078e0222 */
[----:B---3--:R-:W3:Y:S01]  /*8dc0*/  LDL R33, [R1+0x390] ;  /* 0x0003900001217983 */ /* 0x008ee20000100800 */
[----:B----4-:R-:W1:Y:S03]  /*8dd0*/  LDC.64 R28, c[0x0][0x428] ;  /* 0x00010a00ff1c7b82 */ /* 0x010e660000000a00 */
[----:B------:R2:W-:Y:S04]  /*8de0*/  @!P2 STG.E desc[UR6][R40.64], R43 ;  /* 0x0000002b2800a986 */ /* 0x0005e8000c101906 */
[----:B------:R-:W4:Y:S04]  /*8df0*/  LDL R35, [R1+0x3b0] ;  /* 0x0003b00001237983 */ /* 0x000f280000100800 */
[----:B------:R-:W3:Y:S01]  /*8e00*/  LDL R34, [R1+0x3b4] ;  /* 0x0003b40001227983 */ /* 0x000ee20000100800 */
[----:B--2---:R-:W-:-:S04]  /*8e10*/  @!P2 IMAD.WIDE R40, R119, 0x4, R124 ;  /* 0x000000047728a825 */ /* 0x004fc800078e027c */
[----:B------:R-:W-:Y:S01]  /*8e20*/  FADD.FTZ R43, -R99, R69 ;  /* 0x00000045632b7221 */ /* 0x000fe20000010100 */
[----:B------:R-:W2:Y:S04]  /*8e30*/  LDL R32, [R1+0x394] ;  /* 0x0003940001207983 */ /* 0x000ea80000100800 */
[----:B0-----:R0:W-:Y:S01]  /*8e40*/  @!P2 STG.E desc[UR6][R40.64], R98 ;  /* 0x000000622800a986 */ /* 0x0011e2000c101906 */
[----:B------:R-:W-:-:S03]  /*8e50*/  FMUL.FTZ R69, R98, R43 ;  /* 0x0000002b62457220 */ /* 0x000fc60000410000 */
[----:B------:R-:W4:Y:S04]  /*8e60*/  LDL R43, [R1+0x3b8] ;  /* 0x0003b800012b7983 */ /* 0x000f280000100800 */
[----:B------:R-:W2:Y:S01]  /*8e70*/  LDL R31, [R1+0x398] ;  /* 0x00039800011f7983 */ /* 0x000ea20000100800 */
[C---:B0-----:R-:W-:Y:S01]  /*8e80*/  FADD.FTZ R40, -R99.reuse, R72 ;  /* 0x0000004863287221 */ /* 0x041fe20000010100 */
[----:B------:R-:W-:Y:S01]  /*8e90*/  FADD.FTZ R41, -R99, R71 ;  /* 0x0000004763297221 */ /* 0x000fe20000010100 */
[C---:B------:R-:W-:Y:S01]  /*8ea0*/  FMUL.FTZ R72, R98.reuse, R42 ;  /* 0x0000002a62487220 */ /* 0x040fe20000410000 */
[----:B------:R-:W3:Y:S01]  /*8eb0*/  LDL R71, [R1+0x3ac] ;  /* 0x0003ac0001477983 */ /* 0x000ee20000100800 */
[C---:B------:R-:W-:Y:S01]  /*8ec0*/  FMUL.FTZ R125, R98.reuse, R40 ;  /* 0x00000028627d7220 */ /* 0x040fe20000410000 */
[----:B------:R-:W-:-:S02]  /*8ed0*/  FMUL.FTZ R124, R98, R41 ;  /* 0x00000029627c7220 */ /* 0x000fc40000410000 */
[----:B------:R-:W4:Y:S04]  /*8ee0*/  LDL R42, [R1+0x3a8] ;  /* 0x0003a800012a7983 */ /* 0x000f280000100800 */
[----:B------:R-:W2:Y:S04]  /*8ef0*/  LDL R40, [R1+0x3a0] ;  /* 0x0003a00001287983 */ /* 0x000ea80000100800 */
[----:B------:R-:W2:Y:S04]  /*8f00*/  LDL R41, [R1+0x3a4] ;  /* 0x0003a40001297983 */ /* 0x000ea80000100800 */
[----:B------:R-:W2:Y:S01]  /*8f10*/  LDL R30, [R1+0x39c] ;  /* 0x00039c00011e7983 */ /* 0x000ea20000100800 */
[----:B----4-:R-:W-:Y:S01]  /*8f20*/  FFMA.FTZ R42, R72, R42, R43 ;  /* 0x0000002a482a7223 */ /* 0x010fe2000001002b */
[----:B---3--:R-:W-:Y:S01]  /*8f30*/  FFMA.FTZ R43, R69, R71, R70 ;  /* 0x00000047452b7223 */ /* 0x008fe20000010046 */
[----:B-1----:R-:W-:-:S04]  /*8f40*/  IMAD.WIDE.U32 R70, R73, 0x10, R28 ;  /* 0x0000001049467825 */ /* 0x002fc800078e001c */
[----:B--2---:R-:W-:Y:S02]  /*8f50*/  FFMA.FTZ R40, R125, R40, R35 ;  /* 0x000000287d287223 */ /* 0x004fe40000010023 */
[----:B------:R0:W5:Y:S01]  /*8f60*/  LDL.LU R35, [R1+0x50c] ;  /* 0x00050c0001237983 */ /* 0x0001620000300800 */
[----:B------:R-:W-:-:S03]  /*8f70*/  FFMA.FTZ R41, R124, R41, R34 ;  /* 0x000000297c297223 */ /* 0x000fc60000010022 */
[----:B------:R0:W5:Y:S04]  /*8f80*/  LDL.LU R34, [R1+0x508] ;  /* 0x0005080001227983 */ /* 0x0001680000300800 */
[----:B------:R1:W-:Y:S02]  /*8f90*/  STG.E.128 desc[UR6][R70.64], R40 ;  /* 0x0000002846007986 */ /* 0x0003e4000c101d06 */
[----:B-1----:R-:W-:Y:S01]  /*8fa0*/  FFMA.FTZ R40, R125, R33, R120 ;  /* 0x000000217d287223 */ /* 0x002fe20000010078 */
[----:B------:R-:W-:Y:S01]  /*8fb0*/  FFMA.FTZ R41, R124, R32, R121 ;  /* 0x000000207c297223 */ /* 0x000fe20000010079 */
[----:B------:R-:W-:Y:S01]  /*8fc0*/  FFMA.FTZ R42, R72, R31, R122 ;  /* 0x0000001f482a7223 */ /* 0x000fe2000001007a */
[----:B------:R-:W1:Y:S01]  /*8fd0*/  LDC.64 R124, c[0x0][0x430] ;  /* 0x00010c00ff7c7b82 */ /* 0x000e620000000a00 */
[----:B------:R-:W-:Y:S01]  /*8fe0*/  FFMA.FTZ R43, R69, R30, R123 ;  /* 0x0000001e452b7223 */ /* 0x000fe2000001007b */
[----:B------:R-:W2:Y:S04]  /*8ff0*/  LDL R33, [R1+0x3c0] ;  /* 0x0003c00001217983 */ /* 0x000ea80000100800 */
[----:B------:R-:W3:Y:S04]  /*9000*/  LDL R32, [R1+0x3c4] ;  /* 0x0003c40001207983 */ /* 0x000ee80000100800 */
[----:B------:R-:W4:Y:S04]  /*9010*/  LDL R72, [R1+0x378] ;  /* 0x0003780001487983 */ /* 0x000f280000100800 */
[----:B------:R-:W4:Y:S04]  /*9020*/  LDL R31, [R1+0xc] ;  /* 0x00000c00011f7983 */ /* 0x000f280000100800 */
[----:B------:R-:W4:Y:S01]  /*9030*/  LDL R30, [R1+0x37c] ;  /* 0x00037c00011e7983 */ /* 0x000f220000100800 */
[----:B-1----:R-:W-:-:S03]  /*9040*/  IMAD.WIDE.U32 R70, R73, 0x10, R124 ;  /* 0x0000001049467825 */ /* 0x002fc600078e007c */
        /* <DEDUP_REMOVED lines=8> */
[----:B------:R-:W2:Y:S01]  /*90d0*/  LDL R42, [R1+0x388] ;  /* 0x00038800012a7983 */ /* 0x000ea20000100800 */
[C---:B------:R-:W-:Y:S01]  /*90e0*/  FMUL.FTZ R70, R98.reuse, R40 ;  /* 0x0000002862467220 */ /* 0x040fe20000410000 */
[----:B------:R-:W-:-:S02]  /*90f0*/  FMUL.FTZ R69, R98, R41 ;  /* 0x0000002962457220 */ /* 0x000fc40000410000 */
[----:B------:R-:W2:Y:S04]  /*9100*/  LDL R43, [R1+0x3c8] ;  /* 0x0003c800012b7983 */ /* 0x000ea80000100800 */
[----:B------:R-:W3:Y:S04]  /*9110*/  LDL R67, [R1+0x38c] ;  /* 0x00038c0001437983 */ /* 0x000ee80000100800 */
[----:B------:R-:W3:Y:S04]  /*9120*/  LDL R66, [R1+0x3cc] ;  /* 0x0003cc0001427983 */ /* 0x000ee80000100800 */
[----:B------:R-:W4:Y:S04]  /*9130*/  LDL R40, [R1+0x380] ;  /* 0x0003800001287983 */ /* 0x000f280000100800 */
[----:B------:R-:W4:Y:S04]  /*9140*/  LDL R41, [R1+0x384] ;  /* 0x0003840001297983 */ /* 0x000f280000100800 */
[----:B------:R-:W4:Y:S01]  /*9150*/  LDL R71, [R1+0x374] ;  /* 0x0003740001477983 */ /* 0x000f220000100800 */
[----:B--2---:R-:W-:Y:S01]  /*9160*/  FFMA.FTZ R42, R68, R42, R43 ;  /* 0x0000002a442a7223 */ /* 0x004fe2000001002b */
[----:B---3--:R-:W-:Y:S01]  /*9170*/  FFMA.FTZ R43, R65, R67, R66 ;  /* 0x00000043412b7223 */ /* 0x008fe20000010042 */
[----:B------:R-:W-:-:S04]  /*9180*/  IMAD.WIDE.U32 R66, R105, 0x10, R28 ;  /* 0x0000001069427825 */ /* 0x000fc800078e001c */
[----:B----4-:R-:W-:Y:S02]  /*9190*/  FFMA.FTZ R40, R70, R40, R33 ;  /* 0x0000002846287223 */ /* 0x010fe40000010021 */
[----:B------:R0:W5:Y:S01]  /*91a0*/  LDL.LU R33, [R1+0x504] ;  /* 0x0005040001217983 */ /* 0x0001620000300800 */
[----:B------:R-:W-:-:S03]  /*91b0*/  FFMA.FTZ R41, R69, R41, R32 ;  /* 0x0000002945297223 */ /* 0x000fc60000010020 */
[----:B------:R0:W5:Y:S04]  /*91c0*/  LDL.LU R32, [R1+0x500] ;  /* 0x0005000001207983 */ /* 0x0001680000300800 */
[----:B------:R1:W-:Y:S04]  /*91d0*/  STG.E.128 desc[UR6][R66.64], R40 ;  /* 0x0000002842007986 */ /* 0x0003e8000c101d06 */
[----:B-1----:R-:W2:Y:S04]  /*91e0*/  LDL R43, [R1] ;  /* 0x00000000012b7983 */ /* 0x002ea80000100800 */
[----:B------:R-:W2:Y:S04]  /*91f0*/  LDL R66, [R1+0x370] ;  /* 0x0003700001427983 */ /* 0x000ea80000100800 */
[----:B------:R-:W3:Y:S01]  /*9200*/  LDL R67, [R1+0x4] ;  /* 0x0000040001437983 */ /* 0x000ee20000100800 */
[----:B------:R-:W-:-:S03]  /*9210*/  FFMA.FTZ R42, R68, R72, R73 ;  /* 0x00000048442a7223 */ /* 0x000fc60000010049 */
[----:B------:R-:W4:Y:S04]  /*9220*/  LDL R73, [R1+0x350] ;  /* 0x0003500001497983 */ /* 0x000f280000100800 */
[----:B------:R-:W4:Y:S04]  /*9230*/  LDL R72, [R1+0x14] ;  /* 0x0000140001487983 */ /* 0x000f280000100800 */
[----:B------:R-:W4:Y:S01]  /*9240*/  LDL R68, [R1+0x1c] ;  /* 0x00001c0001447983 */ /* 0x000f220000100800 */
[----:B--2---:R-:W-:Y:S01]  /*9250*/  FFMA.FTZ R40, R70, R66, R43 ;  /* 0x0000004246287223 */ /* 0x004fe2000001002b */
[----:B------:R-:W-:-:S02]  /*9260*/  FFMA.FTZ R43, R65, R30, R31 ;  /* 0x0000001e412b7223 */ /* 0x000fc4000001001f */
[----:B------:R-:W2:Y:S01]  /*9270*/  LDL R70, [R1+0x18] ;  /* 0x0000180001467983 */ /* 0x000ea20000100800 */
[----:B---3--:R-:W-:Y:S01]  /*9280*/  FFMA.FTZ R41, R69, R71, R67 ;  /* 0x0000004745297223 */ /* 0x008fe20000010043 */
[----:B------:R-:W-:Y:S02]  /*9290*/  IMAD.WIDE.U32 R66, R105, 0x10, R124 ;  /* 0x0000001069427825 */ /* 0x000fe400078e007c */
[----:B------:R-:W3:Y:S04]  /*92a0*/  LDL R31, [R1+0x3d0] ;  /* 0x0003d000011f7983 */ /* 0x000ee80000100800 */
[----:B------:R1:W-:Y:S04]  /*92b0*/  STG.E.128 desc[UR6][R66.64], R40 ;  /* 0x0000002842007986 */ /* 0x0003e8000c101d06 */
[----:B------:R-:W2:Y:S04]  /*92c0*/  LDL R71, [R1+0x354] ;  /* 0x0003540001477983 */ /* 0x000ea80000100800 */
[----:B------:R-:W2:Y:S04]  /*92d0*/  LDL R69, [R1+0x358] ;  /* 0x0003580001457983 */ /* 0x000ea80000100800 */
[----:B------:R-:W2:Y:S04]  /*92e0*/  LDL R30, [R1+0x35c] ;  /* 0x00035c00011e7983 */ /* 0x000ea80000100800 */
[----:B------:R-:W4:Y:S01]  /*92f0*/  LDL R105, [R1+0x10] ;  /* 0x0000100001697983 */ /* 0x000f220000100800 */
[C---:B-1----:R-:W-:Y:S01]  /*9300*/  FADD.FTZ R41, -R99.reuse, R63 ;  /* 0x0000003f63297221 */ /* 0x042fe20000010100 */
[C---:B------:R-:W-:Y:S01]  /*9310*/  FADD.FTZ R43, -R99.reuse, R61 ;  /* 0x0000003d632b7221 */ /* 0x040fe20000010100 */
[C---:B------:R-:W-:Y:S01]  /*9320*/  FADD.FTZ R42, -R99.reuse, R62 ;  /* 0x0000003e632a7221 */ /* 0x040fe20000010100 */
[----:B------:R-:W-:Y:S01]  /*9330*/  FADD.FTZ R40, -R99, R64 ;  /* 0x0000004063287221 */ /* 0x000fe20000010100 */
[C---:B------:R-:W-:Y:S01]  /*9340*/  FMUL.FTZ R65, R98.reuse, R41 ;  /* 0x0000002962417220 */ /* 0x040fe20000410000 */
[C---:B------:R-:W-:Y:S01]  /*9350*/  FMUL.FTZ R61, R98.reuse, R43 ;  /* 0x0000002b623d7220 */ /* 0x040fe20000410000 */
[----:B------:R-:W3:Y:S01]  /*9360*/  LDL R41, [R1+0x364] ;  /* 0x0003640001297983 */ /* 0x000ee20000100800 */
[C---:B------:R-:W-:Y:S01]  /*9370*/  FMUL.FTZ R64, R98.reuse, R42 ;  /* 0x0000002a62407220 */ /* 0x040fe20000410000 */
[----:B------:R-:W-:-:S02]  /*9380*/  FMUL.FTZ R66, R98, R40 ;  /* 0x0000002862427220 */ /* 0x000fc40000410000 */
[----:B------:R-:W3:Y:S04]  /*9390*/  LDL R43, [R1+0x3d4] ;  /* 0x0003d400012b7983 */ /* 0x000ee80000100800 */
[----:B------:R-:W2:Y:S04]  /*93a0*/  LDL R67, [R1+0x36c] ;  /* 0x00036c0001437983 */ /* 0x000ea80000100800 */
[----:B------:R-:W2:Y:S04]  /*93b0*/  LDL R63, [R1+0x3dc] ;  /* 0x0003dc00013f7983 */ /* 0x000ea80000100800 */
[----:B------:R-:W4:Y:S04]  /*93c0*/  LDL R62, [R1+0x368] ;  /* 0x00036800013e7983 */ /* 0x000f280000100800 */
[----:B------:R-:W4:Y:S04]  /*93d0*/  LDL R42, [R1+0x3d8] ;  /* 0x0003d800012a7983 */ /* 0x000f280000100800 */
[----:B------:R-:W4:Y:S01]  /*93e0*/  LDL R40, [R1+0x360] ;  /* 0x0003600001287983 */ /* 0x000f220000100800 */
[----:B---3--:R-:W-:Y:S01]  /*93f0*/  FFMA.FTZ R41, R65, R41, R43 ;  /* 0x0000002941297223 */ /* 0x008fe2000001002b */
[----:B--2---:R-:W-:Y:S01]  /*9400*/  FFMA.FTZ R43, R61, R67, R63 ;  /* 0x000000433d2b7223 */ /* 0x004fe2000001003f */
[----:B----4-:R-:W-:Y:S01]  /*9410*/  FFMA.FTZ R42, R64, R62, R42 ;  /* 0x0000003e402a7223 */ /* 0x010fe2000001002a */
[----:B------:R-:W-:-:S04]  /*9420*/  IMAD.WIDE.U32 R62, R107, 0x10, R28 ;  /* 0x000000106b3e7825 */ /* 0x000fc800078e001c */
[C---:B------:R-:W-:Y:S02]  /*9430*/  FFMA.FTZ R40, R66.reuse, R40, R31 ;  /* 0x0000002842287223 */ /* 0x040fe4000001001f */
[----:B------:R0:W5:Y:S04]  /*9440*/  LDL.LU R31, [R1+0x4fc] ;  /* 0x0004fc00011f7983 */ /* 0x0001680000300800 */
[----:B------:R1:W-:Y:S04]  /*9450*/  STG.E.128 desc[UR6][R62.64], R40 ;  /* 0x000000283e007986 */ /* 0x0003e8000c101d06 */
[----:B------:R-:W2:Y:S01]  /*9460*/  LDL R67, [R1+0x348] ;  /* 0x0003480001437983 */ /* 0x000ea20000100800 */
[----:B-1----:R-:W-:Y:S01]  /*9470*/  FFMA.FTZ R40, R66, R73, R105 ;  /* 0x0000004942287223 */ /* 0x002fe20000010069 */
[----:B------:R-:W-:Y:S01]  /*9480*/  FFMA.FTZ R41, R65, R71, R72 ;  /* 0x0000004741297223 */ /* 0x000fe20000010048 */
[----:B------:R-:W-:Y:S01]  /*9490*/  FFMA.FTZ R42, R64, R69, R70 ;  /* 0x00000045402a7223 */ /* 0x000fe20000010046 */
[----:B------:R-:W-:Y:S01]  /*94a0*/  FFMA.FTZ R43, R61, R30, R68 ;  /* 0x0000001e3d2b7223 */ /* 0x000fe20000010044 */
[----:B------:R-:W-:Y:S01]  /*94b0*/  IMAD.WIDE.U32 R62, R107, 0x10, R124 ;  /* 0x000000106b3e7825 */ /* 0x000fe200078e007c */
[----:B------:R-:W3:Y:S04]  /*94c0*/  LDL R71, [R1+0x340] ;  /* 0x0003400001477983 */ /* 0x000ee80000100800 */
[----:B------:R1:W-:Y:S04]  /*94d0*/  STG.E.128 desc[UR6][R62.64], R40 ;  /* 0x000000283e007986 */ /* 0x0003e8000c101d06 */
[----:B------:R-:W4:Y:S04]  /*94e0*/  LDL R70, [R1+0x3e4] ;  /* 0x0003e40001467983 */ /* 0x000f280000100800 */
[----:B------:R-:W4:Y:S04]  /*94f0*/  LDL R69, [R1+0x344] ;  /* 0x0003440001457983 */ /* 0x000f280000100800 */
[----:B------:R-:W2:Y:S04]  /*9500*/  LDL R68, [R1+0x3e8] ;  /* 0x0003e80001447983 */ /* 0x000ea80000100800 */
[----:B------:R-:W3:Y:S04]  /*9510*/  LDL R66, [R1+0x3ec] ;  /* 0x0003ec0001427983 */ /* 0x000ee80000100800 */
[----:B------:R-:W3:Y:S04]  /*9520*/  LDL R65, [R1+0x34c] ;  /* 0x00034c0001417983 */ /* 0x000ee80000100800 */
[----:B-1----:R-:W3:Y:S01]  /*9530*/  LDL R63, [R1+0x3e0] ;  /* 0x0003e000013f7983 */ /* 0x002ee20000100800 */
[C---:B------:R-:W-:Y:S01]  /*9540*/  FADD.FTZ R40, -R99.reuse, R60 ;  /* 0x0000003c63287221 */ /* 0x040fe20000010100 */
[C---:B------:R-:W-:Y:S01]  /*9550*/  FADD.FTZ R41, -R99.reuse, R59 ;  /* 0x0000003b63297221 */ /* 0x040fe20000010100 */
[C---:B------:R-:W-:Y:S01]  /*9560*/  FADD.FTZ R42, -R99.reuse, R58 ;  /* 0x0000003a632a7221 */ /* 0x040fe20000010100 */
[----:B------:R-:W-:Y:S01]  /*9570*/  FADD.FTZ R43, -R99, R57 ;  /* 0x00000039632b7221 */ /* 0x000fe20000010100 */
[C---:B------:R-:W-:Y:S01]  /*9580*/  FMUL.FTZ R62, R98.reuse, R40 ;  /* 0x00000028623e7220 */ /* 0x040fe20000410000 */
[C---:B------:R-:W-:Y:S01]  /*9590*/  FMUL.FTZ R61, R98.reuse, R41 ;  /* 0x00000029623d7220 */ /* 0x040fe20000410000 */
[C---:B------:R-:W-:Y:S01]  /*95a0*/  FMUL.FTZ R60, R98.reuse, R42 ;  /* 0x0000002a623c7220 */ /* 0x040fe20000410000 */
[----:B------:R-:W-:Y:S01]  /*95b0*/  FMUL.FTZ R57, R98, R43 ;  /* 0x0000002b62397220 */ /* 0x000fe20000410000 */
[----:B------:R-:W-:Y:S01]  /*95c0*/  IMAD.WIDE.U32 R58, R109, 0x10, R28 ;  /* 0x000000106d3a7825 */ /* 0x000fe200078e001c */
[----:B------:R-:W3:Y:S04]  /*95d0*/  LDL R105, [R1+0x334] ;  /* 0x0003340001697983 */ /* 0x000ee80000100800 */
[----:B------:R-:W3:Y:S04]  /*95e0*/  LDL R73, [R1+0x28] ;  /* 0x0000280001497983 */ /* 0x000ee80000100800 */
[----:B------:R-:W3:Y:S04]  /*95f0*/  LDL R72, [R1+0x338] ;  /* 0x0003380001487983 */ /* 0x000ee80000100800 */
[----:B------:R-:W3:Y:S04]  /*9600*/  LDL R64, [R1+0x2c] ;  /* 0x00002c0001407983 */ /* 0x000ee80000100800 */
[----:B------:R-:W3:Y:S04]  /*9610*/  LDL R30, [R1+0x33c] ;  /* 0x00033c00011e7983 */ /* 0x000ee80000100800 */
[----:B------:R-:W3:Y:S01]  /*9620*/  LDL R107, [R1+0x24] ;  /* 0x00002400016b7983 */ /* 0x000ee20000100800 */
[----:B----4-:R-:W-:-:S03]  /*9630*/  FFMA.FTZ R41, R61, R69, R70 ;  /* 0x000000453d297223 */ /* 0x010fc60000010046 */
[----:B------:R-:W4:Y:S01]  /*9640*/  LDL R70, [R1+0x320] ;  /* 0x0003200001467983 */ /* 0x000f220000100800 */
[----:B--2---:R-:W-:-:S03]  /*9650*/  FFMA.FTZ R42, R60, R67, R68 ;  /* 0x000000433c2a7223 */ /* 0x004fc60000010044 */
[----:B------:R-:W2:Y:S04]  /*9660*/  LDL R69, [R1+0x3f4] ;  /* 0x0003f40001457983 */ /* 0x000ea80000100800 */
[----:B------:R-:W2:Y:S01]  /*9670*/  LDL R68, [R1+0x324] ;  /* 0x0003240001447983 */ /* 0x000ea20000100800 */
[----:B---3--:R-:W-:-:S03]  /*9680*/  FFMA.FTZ R43, R57, R65, R66 ;  /* 0x00000041392b7223 */ /* 0x008fc60000010042 */
[----:B------:R-:W3:Y:S01]  /*9690*/  LDL R67, [R1+0x3f8] ;  /* 0x0003f80001437983 */ /* 0x000ee20000100800 */
[----:B------:R-:W-:-:S03]  /*96a0*/  FFMA.FTZ R40, R62, R71, R63 ;  /* 0x000000473e287223 */ /* 0x000fc6000001003f */
[----:B------:R-:W4:Y:S04]  /*96b0*/  LDL R71, [R1+0x3f0] ;  /* 0x0003f00001477983 */ /* 0x000f280000100800 */
[----:B------:R1:W-:Y:S04]  /*96c0*/  STG.E.128 desc[UR6][R58.64], R40 ;  /* 0x000000283a007986 */ /* 0x0003e8000c101d06 */
[----:B------:R-:W3:Y:S04]  /*96d0*/  LDL R66, [R1+0x328] ;  /* 0x0003280001427983 */ /* 0x000ee80000100800 */
[----:B------:R-:W3:Y:S04]  /*96e0*/  LDL R65, [R1+0x3fc] ;  /* 0x0003fc0001417983 */ /* 0x000ee80000100800 */
[----:B------:R-:W3:Y:S04]  /*96f0*/  LDL R63, [R1+0x32c] ;  /* 0x00032c00013f7983 */ /* 0x000ee80000100800 */
[----:B-1----:R-:W2:Y:S04]  /*9700*/  LDL R58, [R1+0x20] ;  /* 0x00002000013a7983 */ /* 0x002ea80000100800 */
[----:B------:R-:W2:Y:S01]  /*9710*/  LDL R59, [R1+0x330] ;  /* 0x00033000013b7983 */ /* 0x000ea20000100800 */
[----:B------:R-:W-:Y:S01]  /*9720*/  FFMA.FTZ R42, R60, R72, R73 ;  /* 0x000000483c2a7223 */ /* 0x000fe20000010049 */
        /* <DEDUP_REMOVED lines=11> */
[----:B------:R-:W-:-:S02]  /*97e0*/  IMAD.WIDE.U32 R58, R109, 0x10, R124 ;  /* 0x000000106d3a7825 */ /* 0x000fc400078e007c */
[----:B------:R-:W2:Y:S04]  /*97f0*/  LDL R62, [R1+0x2f4] ;  /* 0x0002f400013e7983 */ /* 0x000ea80000100800 */
[----:B------:R1:W-:Y:S04]  /*9800*/  STG.E.128 desc[UR6][R58.64], R40 ;  /* 0x000000283a007986 */ /* 0x0003e8000c101d06 */
[----:B------:R-:W2:Y:S01]  /*9810*/  LDL R109, [R1+0x318] ;  /* 0x00031800016d7983 */ /* 0x000ea20000100800 */
        /* <DEDUP_REMOVED lines=8> */
[----:B----4-:R-:W-:Y:S01]  /*98a0*/  FFMA.FTZ R40, R58, R70, R71 ;  /* 0x000000463a287223 */ /* 0x010fe20000010047 */
[----:B------:R-:W-:Y:S01]  /*98b0*/  FFMA.FTZ R41, R57, R68, R69 ;  /* 0x0000004439297223 */ /* 0x000fe20000010045 */
[----:B---3--:R-:W-:Y:S01]  /*98c0*/  FFMA.FTZ R42, R56, R66, R67 ;  /* 0x00000042382a7223 */ /* 0x008fe20000010043 */
[----:B------:R-:W-:Y:S01]  /*98d0*/  FFMA.FTZ R43, R53, R63, R65 ;  /* 0x0000003f352b7223 */ /* 0x000fe20000010041 */
[----:B------:R-:W-:Y:S01]  /*98e0*/  IMAD.WIDE.U32 R54, R112, 0x10, R28 ;  /* 0x0000001070367825 */ /* 0x000fe200078e001c */
[----:B------:R-:W3:Y:S04]  /*98f0*/  LDL R71, [R1+0x404] ;  /* 0x0004040001477983 */ /* 0x000ee80000100800 */
[----:B------:R1:W-:Y:S04]  /*9900*/  STG.E.128 desc[UR6][R54.64], R40 ;  /* 0x0000002836007986 */ /* 0x0003e8000c101d06 */
[----:B------:R-:W3:Y:S04]  /*9910*/  LDL R70, [R1+0x304] ;  /* 0x0003040001467983 */ /* 0x000ee80000100800 */
[----:B------:R-:W4:Y:S04]  /*9920*/  LDL R69, [R1+0x408] ;  /* 0x0004080001457983 */ /* 0x000f280000100800 */
[----:B------:R-:W4:Y:S04]  /*9930*/  LDL R68, [R1+0x308] ;  /* 0x0003080001447983 */ /* 0x000f280000100800 */
[----:B------:R-:W4:Y:S04]  /*9940*/  LDL R67, [R1+0x40c] ;  /* 0x00040c0001437983 */ /* 0x000f280000100800 */
[----:B-1----:R-:W2:Y:S04]  /*9950*/  LDL R41, [R1+0x30] ;  /* 0x0000300001297983 */ /* 0x002ea80000100800 */
[----:B------:R-:W2:Y:S04]  /*9960*/  LDL R42, [R1+0x310] ;  /* 0x00031000012a7983 */ /* 0x000ea80000100800 */
[----:B------:R-:W3:Y:S04]  /*9970*/  LDL R43, [R1+0x34] ;  /* 0x00003400012b7983 */ /* 0x000ee80000100800 */
[----:B------:R-:W3:Y:S04]  /*9980*/  LDL R54, [R1+0x314] ;  /* 0x0003140001367983 */ /* 0x000ee80000100800 */
[----:B------:R-:W4:Y:S04]  /*9990*/  LDL R55, [R1+0x38] ;  /* 0x0000380001377983 */ /* 0x000f280000100800 */
[----:B------:R-:W4:Y:S04]  /*99a0*/  LDL R66, [R1+0x30c] ;  /* 0x00030c0001427983 */ /* 0x000f280000100800 */
[----:B------:R-:W4:Y:S04]  /*99b0*/  LDL R63, [R1+0x44] ;  /* 0x00004400013f7983 */ /* 0x000f280000100800 */
[----:B------:R-:W4:Y:S04]  /*99c0*/  LDL R59, [R1+0x48] ;  /* 0x00004800013b7983 */ /* 0x000f280000100800 */
[----:B------:R-:W4:Y:S01]  /*99d0*/  LDL R65, [R1+0x40] ;  /* 0x0000400001417983 */ /* 0x000f220000100800 */
[----:B--2---:R-:W-:-:S03]  /*99e0*/  FFMA.FTZ R40, R58, R42, R41 ;  /* 0x0000002a3a287223 */ /* 0x004fc60000010029 */
[----:B------:R-:W2:Y:S01]  /*99f0*/  LDL R58, [R1+0x2d8] ;  /* 0x0002d800013a7983 */ /* 0x000ea20000100800 */
[----:B---3--:R-:W-:Y:S01]  /*9a00*/  FFMA.FTZ R41, R57, R54, R43 ;  /* 0x0000003639297223 */ /* 0x008fe2000001002b */
[----:B------:R-:W-:Y:S01]  /*9a10*/  FFMA.FTZ R43, R53, R105, R107 ;  /* 0x00000069352b7223 */ /* 0x000fe2000001006b */
[----:B----4-:R-:W-:Y:S01]  /*9a20*/  FFMA.FTZ R42, R56, R109, R55 ;  /* 0x0000006d382a7223 */ /* 0x010fe20000010037 */
[----:B------:R-:W-:-:S04]  /*9a30*/  IMAD.WIDE.U32 R54, R112, 0x10, R124 ;  /* 0x0000001070367825 */ /* 0x000fc800078e007c */
[C---:B------:R-:W-:Y:S01]  /*9a40*/  FADD.FTZ R107, -R99.reuse, R8 ;  /* 0x00000008636b7221 */ /* 0x040fe20000010100 */
[----:B------:R-:W3:Y:S04]  /*9a50*/  LDL R112, [R1+0x54] ;  /* 0x0000540001707983 */ /* 0x000ee80000100800 */
[----:B------:R1:W-:Y:S04]  /*9a60*/  STG.E.128 desc[UR6][R54.64], R40 ;  /* 0x0000002836007986 */ /* 0x0003e8000c101d06 */
[----:B------:R-:W4:Y:S04]  /*9a70*/  LDL R8, [R1+0x2e0] ;  /* 0x0002e00001087983 */ /* 0x000f280000100800 */
        /* <DEDUP_REMOVED lines=13> */
[----:B------:R-:W-:-:S04]  /*9b50*/  IMAD.WIDE.U32 R46, R114, 0x10, R28 ;  /* 0x00000010722e7825 */ /* 0x000fc800078e001c */
[----:B------:R-:W-:Y:S02]  /*9b60*/  FADD.FTZ R55, -R99, R14 ;  /* 0x0000000e63377221 */ /* 0x000fe40000010100 */
[----:B------:R-:W2:Y:S04]  /*9b70*/  LDL R14, [R1+0x414] ;  /* 0x00041400010e7983 */ /* 0x000ea80000100800 */
[----:B------:R1:W-:Y:S02]  /*9b80*/  STG.E.128 desc[UR6][R46.64], R40 ;  /* 0x000000282e007986 */ /* 0x0003e4000c101d06 */
[----:B-1----:R-:W-:-:S04]  /*9b90*/  IMAD.WIDE.U32 R46, R114, 0x10, R124 ;  /* 0x00000010722e7825 */ /* 0x002fc800078e007c */
[----:B------:R-:W-:Y:S01]  /*9ba0*/  FFMA.FTZ R41, R53, R62, R63 ;  /* 0x0000003e35297223 */ /* 0x000fe2000001003f */
[----:B------:R-:W-:Y:S01]  /*9bb0*/  FFMA.FTZ R42, R48, R61, R59 ;  /* 0x0000003d302a7223 */ /* 0x000fe2000001003b */
[----:B------:R-:W2:Y:S01]  /*9bc0*/  LDL R114, [R1+0x2e4] ;  /* 0x0002e40001727983 */ /* 0x000ea20000100800 */
[----:B------:R-:W-:-:S03]  /*9bd0*/  FFMA.FTZ R43, R45, R30, R60 ;  /* 0x0000001e2d2b7223 */ /* 0x000fc6000001003c */
[----:B------:R-:W4:Y:S04]  /*9be0*/  LDL R63, [R1+0x418] ;  /* 0x00041800013f7983 */ /* 0x000f280000100800 */
[----:B------:R-:W4:Y:S04]  /*9bf0*/  LDL R62, [R1+0x2e8] ;  /* 0x0002e800013e7983 */ /* 0x000f280000100800 */
[----:B------:R-:W3:Y:S04]  /*9c00*/  LDL R59, [R1+0x58] ;  /* 0x00005800013b7983 */ /* 0x000ee80000100800 */
[----:B------:R-:W3:Y:S04]  /*9c10*/  LDL R48, [R1+0x41c] ;  /* 0x00041c0001307983 */ /* 0x000ee80000100800 */
[----:B------:R-:W3:Y:S01]  /*9c20*/  LDL R30, [R1+0x2ec] ;  /* 0x0002ec00011e7983 */ /* 0x000ee20000100800 */
[----:B------:R-:W-:Y:S01]  /*9c30*/  FFMA.FTZ R40, R54, R64, R65 ;  /* 0x0000004036287223 */ /* 0x000fe20000010041 */
[C---:B------:R-:W-:Y:S01]  /*9c40*/  FADD.FTZ R60, -R99.reuse, R0 ;  /* 0x00000000633c7221 */ /* 0x040fe20000010100 */
[C---:B------:R-:W-:Y:S01]  /*9c50*/  FADD.FTZ R0, -R99.reuse, R22 ;  /* 0x0000001663007221 */ /* 0x040fe20000010100 */
[C---:B------:R-:W-:Y:S01]  /*9c60*/  FADD.FTZ R73, -R99.reuse, R6 ;  /* 0x0000000663497221 */ /* 0x040fe20000010100 */
[C---:B------:R-:W-:Y:S01]  /*9c70*/  FADD.FTZ R72, -R99.reuse, R5 ;  /* 0x0000000563487221 */ /* 0x040fe20000010100 */
[----:B------:R1:W-:Y:S01]  /*9c80*/  STG.E.128 desc[UR6][R46.64], R40 ;  /* 0x000000282e007986 */ /* 0x0003e2000c101d06 */
[C---:B------:R-:W-:Y:S01]  /*9c90*/  FADD.FTZ R22, -R99.reuse, R51 ;  /* 0x0000003363167221 */ /* 0x040fe20000010100 */
[C---:B------:R-:W-:Y:S01]  /*9ca0*/  FADD.FTZ R5, -R99.reuse, R44 ;  /* 0x0000002c63057221 */ /* 0x040fe20000010100 */
[----:B------:R-:W-:Y:S01]  /*9cb0*/  FADD.FTZ R6, -R99, R52 ;  /* 0x0000003463067221 */ /* 0x000fe20000010100 */
[----:B------:R-:W3:Y:S04]  /*9cc0*/  LDL R51, [R1+0x410] ;  /* 0x0004100001337983 */ /* 0x000ee80000100800 */
[----:B------:R-:W3:Y:S04]  /*9cd0*/  LDL R44, [R1+0x2d0] ;  /* 0x0002d000012c7983 */ /* 0x000ee80000100800 */
[----:B------:R-:W3:Y:S01]  /*9ce0*/  LDL R52, [R1+0x50] ;  /* 0x0000500001347983 */ /* 0x000ee20000100800 */
[----:B-1----:R-:W-:-:S03]  /*9cf0*/  IMAD.WIDE.U32 R40, R115, 0x10, R28 ;  /* 0x0000001073287825 */ /* 0x002fc600078e001c */
[----:B------:R-:W3:Y:S04]  /*9d00*/  LDL R29, [R1+0x5c] ;  /* 0x00005c00011d7983 */ /* 0x000ee80000100800 */
[----:B------:R-:W3:Y:S01]  /*9d10*/  LDL R28, [R1+0x2dc] ;  /* 0x0002dc00011c7983 */ /* 0x000ee20000100800 */
[C---:B------:R-:W-:Y:S01]  /*9d20*/  FADD.FTZ R11, -R99.reuse, R11 ;  /* 0x0000000b630b7221 */ /* 0x040fe20000010100 */
[C---:B------:R-:W-:Y:S01]  /*9d30*/  FADD.FTZ R10, -R99.reuse, R10 ;  /* 0x0000000a630a7221 */ /* 0x040fe20000010100 */
[C---:B------:R-:W-:Y:S01]  /*9d40*/  FADD.FTZ R9, -R99.reuse, R9 ;  /* 0x0000000963097221 */ /* 0x040fe20000010100 */
[C---:B------:R-:W-:Y:S01]  /*9d50*/  FADD.FTZ R56, -R99.reuse, R13 ;  /* 0x0000000d63387221 */ /* 0x040fe20000010100 */
[C---:B------:R-:W-:Y:S01]  /*9d60*/  FMUL.FTZ R13, R98.reuse, R11 ;  /* 0x0000000b620d7220 */ /* 0x040fe20000410000 */
[C---:B------:R-:W-:Y:S01]  /*9d70*/  FADD.FTZ R42, -R99.reuse, R15 ;  /* 0x0000000f632a7221 */ /* 0x040fe20000010100 */
[C---:B------:R-:W-:Y:S01]  /*9d80*/  FMUL.FTZ R11, R98.reuse, R10 ;  /* 0x0000000a620b7220 */ /* 0x040fe20000410000 */
[----:B------:R-:W-:Y:S01]  /*9d90*/  FMUL.FTZ R15, R98, R9 ;  /* 0x00000009620f7220 */ /* 0x000fe20000410000 */
[C---:B------:R-:W-:Y:S01]  /*9da0*/  FADD.FTZ R47, -R99.reuse, R19 ;  /* 0x00000013632f7221 */ /* 0x040fe20000010100 */
[C---:B------:R-:W-:Y:S01]  /*9db0*/  FADD.FTZ R19, -R99.reuse, R49 ;  /* 0x0000003163137221 */ /* 0x040fe20000010100 */
[C---:B------:R-:W-:Y:S01]  /*9dc0*/  FADD.FTZ R12, -R99.reuse, R12 ;  /* 0x0000000c630c7221 */ /* 0x040fe20000010100 */
[----:B------:R-:W-:-:S03]  /*9dd0*/  FADD.FTZ R71, -R99, R4 ;  /* 0x0000000463477221 */ /* 0x000fc60000010100 */
        /* <DEDUP_REMOVED lines=48> */
[----:B------:R-:W3:Y:S01]  /*a0e0*/  LDL R19, [R1+0x42c] ;  /* 0x00042c0001137983 */ /* 0x000ee20000100800 */
[C---:B------:R-:W-:Y:S01]  /*a0f0*/  FMUL.FTZ R88, R98.reuse, R24 ;  /* 0x0000001862587220 */ /* 0x040fe20000410000 */
[C---:B------:R-:W-:Y:S01]  /*a100*/  FMUL.FTZ R92, R98.reuse, R57 ;  /* 0x00000039625c7220 */ /* 0x040fe20000410000 */
[----:B------:R-:W-:Y:S01]  /*a110*/  FADD.FTZ R99, -R99, R96 ;  /* 0x0000006063637221 */ /* 0x000fe20000010100 */
[----:B------:R-:W3:Y:S01]  /*a120*/  LDL R18, [R1+0x2c8] ;  /* 0x0002c80001127983 */ /* 0x000ee20000100800 */
[----:B------:R-:W-:-:S03]  /*a130*/  FMUL.FTZ R94, R98, R107 ;  /* 0x0000006b625e7220 */ /* 0x000fc60000410000 */
        /* <DEDUP_REMOVED lines=9> */
[C---:B----4-:R-:W-:Y:S01]  /*a1d0*/  FFMA.FTZ R10, R11.reuse, R62, R63 ;  /* 0x0000003e0b0a7223 */ /* 0x050fe2000001003f */
[----:B---3--:R-:W-:Y:S01]  /*a1e0*/  FFMA.FTZ R14, R11, R58, R59 ;  /* 0x0000003a0b0e7223 */ /* 0x008fe2000001003b */
[----:B------:R-:W-:Y:S01]  /*a1f0*/  FFMA.FTZ R11, R15, R30, R48 ;  /* 0x0000001e0f0b7223 */ /* 0x000fe20000010030 */
[----:B------:R-:W-:-:S04]  /*a200*/  IMAD.WIDE.U32 R48, R115, 0x10, R124 ;  /* 0x0000001073307825 */ /* 0x000fc800078e007c */
[----:B------:R-:W-:Y:S01]  /*a210*/  FFMA.FTZ R13, R13, R109, R112 ;  /* 0x0000006d0d0d7223 */ /* 0x000fe20000010070 */
[----:B------:R-:W1:Y:S01]  /*a220*/  LDC.64 R114, c[0x0][0x428] ;  /* 0x00010a00ff727b82 */ /* 0x000e620000000a00 */
[----:B------:R-:W2:Y:S01]  /*a230*/  LDL R112, [R1+0x2a4] ;  /* 0x0002a40001707983 */ /* 0x000ea20000100800 */
[C---:B------:R-:W-:Y:S01]  /*a240*/  FFMA.FTZ R8, R12.reuse, R8, R51 ;  /* 0x000000080c087223 */ /* 0x040fe20000010033 */
[----:B------:R-:W-:Y:S02]  /*a250*/  IMAD.WIDE.U32 R62, R113, 0x10, R124 ;  /* 0x00000010713e7825 */ /* 0x000fe400078e007c */
[----:B------:R-:W3:Y:S04]  /*a260*/  LDL R109, [R1+0x438] ;  /* 0x00043800016d7983 */ /* 0x000ee80000100800 */
[----:B------:R-:W3:Y:S01]  /*a270*/  LDL R30, [R1+0x2a8] ;  /* 0x0002a800011e7983 */ /* 0x000ee20000100800 */
[----:B------:R-:W-:Y:S01]  /*a280*/  FFMA.FTZ R12, R12, R44, R52 ;  /* 0x0000002c0c0c7223 */ /* 0x000fe20000010034 */
[----:B------:R-:W-:-:S02]  /*a290*/  FMUL.FTZ R44, R98, R45 ;  /* 0x0000002d622c7220 */ /* 0x000fc40000410000 */
[----:B------:R4:W-:Y:S01]  /*a2a0*/  STG.E.128 desc[UR6][R40.64], R8 ;  /* 0x0000000828007986 */ /* 0x0009e2000c101d06 */
[C---:B------:R-:W-:Y:S01]  /*a2b0*/  FMUL.FTZ R45, R98.reuse, R46 ;  /* 0x0000002e622d7220 */ /* 0x040fe20000410000 */
[C---:B------:R-:W-:Y:S01]  /*a2c0*/  FMUL.FTZ R46, R98.reuse, R43 ;  /* 0x0000002b622e7220 */ /* 0x040fe20000410000 */
[C---:B------:R-:W-:Y:S01]  /*a2d0*/  FMUL.FTZ R43, R98.reuse, R7 ;  /* 0x00000007622b7220 */ /* 0x040fe20000410000 */
[----:B------:R-:W-:Y:S01]  /*a2e0*/  FFMA.FTZ R15, R15, R28, R29 ;  /* 0x0000001c0f0f7223 */ /* 0x000fe2000001001d */
[C---:B------:R-:W-:Y:S01]  /*a2f0*/  FMUL.FTZ R52, R98.reuse, R22 ;  /* 0x0000001662347220 */ /* 0x040fe20000410000 */
[----:B------:R-:W2:Y:S04]  /*a300*/  LDL R7, [R1+0x2cc] ;  /* 0x0002cc0001077983 */ /* 0x000ea80000100800 */
[----:B------:R0:W-:Y:S01]  /*a310*/  STG.E.128 desc[UR6][R48.64], R12 ;  /* 0x0000000c30007986 */ /* 0x0001e2000c101d06 */
[C---:B----4-:R-:W-:Y:S01]  /*a320*/  FMUL.FTZ R40, R98.reuse, R16 ;  /* 0x0000001062287220 */ /* 0x050fe20000410000 */
[C---:B------:R-:W-:Y:S01]  /*a330*/  FMUL.FTZ R11, R98.reuse, R27 ;  /* 0x0000001b620b7220 */ /* 0x040fe20000410000 */
[C---:B------:R-:W-:Y:S01]  /*a340*/  FMUL.FTZ R41, R98.reuse, R20 ;  /* 0x0000001462297220 */ /* 0x040fe20000410000 */
[----:B------:R-:W4:Y:S04]  /*a350*/  LDL R16, [R1+0x2c0] ;  /* 0x0002c00001107983 */ /* 0x000f280000100800 */
[----:B------:R-:W3:Y:S04]  /*a360*/  LDL R27, [R1+0x428] ;  /* 0x00042800011b7983 */ /* 0x000ee80000100800 */
[----:B------:R-:W4:Y:S04]  /*a370*/  LDL R22, [R1+0x2b8] ;  /* 0x0002b80001167983 */ /* 0x000f280000100800 */
[----:B------:R-:W4:Y:S01]  /*a380*/  LDL R20, [R1+0x2b0] ;  /* 0x0002b00001147983 */ /* 0x000f220000100800 */
[C---:B0-----:R-:W-:Y:S01]  /*a390*/  FMUL.FTZ R15, R98.reuse, R17 ;  /* 0x00000011620f7220 */ /* 0x041fe20000410000 */
[C---:B------:R-:W-:Y:S01]  /*a3a0*/  FMUL.FTZ R13, R98.reuse, R64 ;  /* 0x00000040620d7220 */ /* 0x040fe20000410000 */
[----:B------:R-:W-:Y:S01]  /*a3b0*/  FMUL.FTZ R12, R98, R25 ;  /* 0x00000019620c7220 */ /* 0x000fe20000410000 */
[----:B------:R-:W4:Y:S01]  /*a3c0*/  LDL R17, [R1+0x2c4] ;  /* 0x0002c40001117983 */ /* 0x000f220000100800 */
[----:B-1----:R-:W-:-:S03]  /*a3d0*/  IMAD.WIDE.U32 R48, R113, 0x10, R114 ;  /* 0x0000001071307825 */ /* 0x002fc600078e0072 */
        /* <DEDUP_REMOVED lines=42> */
[----:B------:R-:W4:Y:S01]  /*a680*/  LDL R76, [R1+0x9c] ;  /* 0x00009c00014c7983 */ /* 0x000f220000100800 */
[----:B--2---:R-:W-:Y:S01]  /*a690*/  FFMA.FTZ R19, R86, R7, R19 ;  /* 0x0000000756137223 */ /* 0x004fe20000010013 */
[----:B------:R-:W-:-:S02]  /*a6a0*/  FMUL.FTZ R7, R98, R97 ;  /* 0x0000006162077220 */ /* 0x000fc40000410000 */
[----:B------:R-:W2:Y:S04]  /*a6b0*/  LDL R86, [R1+0x264] ;  /* 0x0002640001567983 */ /* 0x000ea80000100800 */
[----:B------:R-:W2:Y:S01]  /*a6c0*/  LDL R97, [R1+0x278] ;  /* 0x0002780001617983 */ /* 0x000ea20000100800 */
[C---:B---3--:R-:W-:Y:S01]  /*a6d0*/  FFMA.FTZ R18, R87.reuse, R18, R27 ;  /* 0x0000001257127223 */ /* 0x048fe2000001001b */
[----:B----4-:R-:W-:Y:S02]  /*a6e0*/  FFMA.FTZ R22, R87, R22, R24 ;  /* 0x0000001657167223 */ /* 0x010fe40000010018 */
[----:B------:R-:W2:Y:S01]  /*a6f0*/  LDL R87, [R1+0x464] ;  /* 0x0004640001577983 */ /* 0x000ea20000100800 */
[----:B------:R-:W-:Y:S01]  /*a700*/  FFMA.FTZ R20, R94, R20, R57 ;  /* 0x000000145e147223 */ /* 0x000fe20000010039 */
[----:B------:R-:W-:Y:S01]  /*a710*/  FFMA.FTZ R17, R90, R17, R26 ;  /* 0x000000115a117223 */ /* 0x000fe2000001001a */
[----:B------:R-:W-:Y:S01]  /*a720*/  FFMA.FTZ R26, R73, R30, R109 ;  /* 0x0000001e491a7223 */ /* 0x000fe2000001006d */
[----:B------:R-:W-:Y:S01]  /*a730*/  FFMA.FTZ R16, R94, R16, R64 ;  /* 0x000000105e107223 */ /* 0x000fe20000010040 */
[----:B------:R-:W3:Y:S01]  /*a740*/  LDL R109, [R1+0x8c] ;  /* 0x00008c00016d7983 */ /* 0x000ee20000100800 */
[----:B------:R-:W-:Y:S01]  /*a750*/  FFMA.FTZ R21, R90, R21, R25 ;  /* 0x000000155a157223 */ /* 0x000fe20000010019 */
[----:B------:R-:W-:-:S02]  /*a760*/  FFMA.FTZ R25, R74, R112, R96 ;  /* 0x000000704a197223 */ /* 0x000fc40000010060 */
[----:B------:R0:W-:Y:S01]  /*a770*/  STG.E.128 desc[UR6][R48.64], R16 ;  /* 0x0000001030007986 */ /* 0x0001e2000c101d06 */
[----:B------:R-:W-:Y:S01]  /*a780*/  FFMA.FTZ R27, R72, R28, R29 ;  /* 0x0000001c481b7223 */ /* 0x000fe2000001001d */
[----:B------:R-:W-:Y:S02]  /*a790*/  FFMA.FTZ R24, R75, R113, R107 ;  /* 0x000000714b187223 */ /* 0x000fe4000001006b */
[----:B------:R1:W-:Y:S01]  /*a7a0*/  STG.E.128 desc[UR6][R62.64], R20 ;  /* 0x000000143e007986 */ /* 0x0003e2000c101d06 */
[----:B------:R-:W-:-:S03]  /*a7b0*/  FMUL.FTZ R57, R98, R99 ;  /* 0x0000006362397220 */ /* 0x000fc60000410000 */
[----:B------:R4:W-:Y:S04]  /*a7c0*/  STG.E.128 desc[UR6][R58.64], R24 ;  /* 0x000000183a007986 */ /* 0x0009e8000c101d06 */
[----:B0-----:R-:W2:Y:S04]  /*a7d0*/  LDL R19, [R1+0x29c] ;  /* 0x00029c0001137983 */ /* 0x001ea80000100800 */
[----:B------:R-:W3:Y:S04]  /*a7e0*/  LDL R48, [R1+0x274] ;  /* 0x0002740001307983 */ /* 0x000ee80000100800 */
[----:B------:R-:W3:Y:S04]  /*a7f0*/  LDL R113, [R1+0x45c] ;  /* 0x00045c0001717983 */ /* 0x000ee80000100800 */
[----:B-1----:R-:W3:Y:S04]  /*a800*/  LDL R20, [R1+0x280] ;  /* 0x0002800001147983 */ /* 0x002ee80000100800 */
[----:B----4-:R-:W2:Y:S04]  /*a810*/  LDL R24, [R1+0x7c] ;  /* 0x00007c0001187983 */ /* 0x010ea80000100800 */
[----:B------:R-:W3:Y:S04]  /*a820*/  LDL R25, [R1+0x450] ;  /* 0x0004500001197983 */ /* 0x000ee80000100800 */
[----:B------:R-:W4:Y:S04]  /*a830*/  LDL R23, [R1+0x84] ;  /* 0x0000840001177983 */ /* 0x000f280000100800 */
[----:B------:R-:W4:Y:S04]  /*a840*/  LDL R26, [R1+0x80] ;  /* 0x00008000011a7983 */ /* 0x000f280000100800 */
[----:B------:R-:W4:Y:S04]  /*a850*/  LDL R27, [R1+0x270] ;  /* 0x00027000011b7983 */ /* 0x000f280000100800 */
[----:B------:R-:W4:Y:S04]  /*a860*/  LDL R112, [R1+0x28c] ;  /* 0x00028c0001707983 */ /* 0x000f280000100800 */
[----:B------:R-:W4:Y:S04]  /*a870*/  LDL R107, [R1+0x27c] ;  /* 0x00027c00016b7983 */ /* 0x000f280000100800 */
[----:B------:R-:W4:Y:S04]  /*a880*/  LDL R21, [R1+0x454] ;  /* 0x0004540001157983 */ /* 0x000f280000100800 */
        /* <DEDUP_REMOVED lines=20> */
[C---:B---3--:R-:W-:Y:S01]  /*a9d0*/  FFMA.FTZ R20, R71.reuse, R20, R25 ;  /* 0x0000001447147223 */ /* 0x048fe20000010019 */
[----:B----4-:R-:W-:Y:S01]  /*a9e0*/  FFMA.FTZ R25, R70, R48, R23 ;  /* 0x0000003046197223 */ /* 0x010fe20000010017 */
[----:B------:R-:W-:Y:S01]  /*a9f0*/  FFMA.FTZ R24, R71, R27, R26 ;  /* 0x0000001b47187223 */ /* 0x000fe2000001001a */
[----:B------:R-:W-:-:S02]  /*aa00*/  FFMA.FTZ R23, R44, R112, R113 ;  /* 0x000000702c177223 */ /* 0x000fc40000010071 */
[----:B------:R-:W2:Y:S01]  /*aa10*/  LDL R112, [R1+0xb8] ;  /* 0x0000b80001707983 */ /* 0x000ea20000100800 */
[----:B------:R-:W-:-:S03]  /*aa20*/  FFMA.FTZ R27, R44, R107, R109 ;  /* 0x0000006b2c1b7223 */ /* 0x000fc6000001006d */
[----:B------:R-:W3:Y:S04]  /*aa30*/  LDL R109, [R1+0xa0] ;  /* 0x0000a000016d7983 */ /* 0x000ee80000100800 */
[----:B------:R-:W4:Y:S01]  /*aa40*/  LDL R107, [R1+0x474] ;  /* 0x00047400016b7983 */ /* 0x000f220000100800 */
[----:B------:R-:W-:-:S03]  /*aa50*/  FFMA.FTZ R21, R70, R22, R21 ;  /* 0x0000001646157223 */ /* 0x000fc60000010015 */
[----:B------:R-:W2:Y:S01]  /*aa60*/  LDL R113, [R1+0x214] ;  /* 0x0002140001717983 */ /* 0x000ea20000100800 */
[----:B------:R-:W-:-:S03]  /*aa70*/  FFMA.FTZ R44, R45, R96, R105 ;  /* 0x000000602d2c7223 */ /* 0x000fc60000010069 */
[----:B------:R-:W4:Y:S04]  /*aa80*/  LDL R105, [R1+0x244] ;  /* 0x0002440001697983 */ /* 0x000f280000100800 */
[----:B------:R-:W3:Y:S01]  /*aa90*/  LDL R96, [R1+0x248] ;  /* 0x0002480001607983 */ /* 0x000ee20000100800 */
[----:B------:R-:W-:Y:S01]  /*aaa0*/  FFMA.FTZ R48, R45, R90, R94 ;  /* 0x0000005a2d307223 */ /* 0x000fe2000001005e */
[----:B------:R-:W-:Y:S02]  /*aab0*/  FFMA.FTZ R45, R46, R86, R87 ;  /* 0x000000562e2d7223 */ /* 0x000fe40000010057 */
[----:B------:R-:W2:Y:S04]  /*aac0*/  LDL R90, [R1+0xa8] ;  /* 0x0000a800015a7983 */ /* 0x000ea80000100800 */
[----:B------:R-:W2:Y:S01]  /*aad0*/  LDL R94, [R1+0xac] ;  /* 0x0000ac00015e7983 */ /* 0x000ea20000100800 */
[----:B------:R-:W-:Y:S01]  /*aae0*/  FFMA.FTZ R22, R50, R98, R49 ;  /* 0x0000006232167223 */ /* 0x000fe20000010031 */
[----:B------:R-:W-:Y:S01]  /*aaf0*/  FFMA.FTZ R49, R46, R84, R85 ;  /* 0x000000542e317223 */ /* 0x000fe20000010055 */
[C---:B------:R-:W-:Y:S01]  /*ab00*/  FFMA.FTZ R46, R47.reuse, R79, R83 ;  /* 0x0000004f2f2e7223 */ /* 0x040fe20000010053 */
[----:B------:R-:W2:Y:S01]  /*ab10*/  LDL R98, [R1+0x234] ;  /* 0x0002340001627983 */ /* 0x000ea20000100800 */
[----:B------:R-:W-:Y:S01]  /*ab20*/  FFMA.FTZ R26, R50, R97, R99 ;  /* 0x00000061321a7223 */ /* 0x000fe20000010063 */
[----:B------:R-:W-:-:S02]  /*ab30*/  FFMA.FTZ R50, R47, R77, R78 ;  /* 0x0000004d2f327223 */ /* 0x000fc4000001004e */
[----:B------:R-:W2:Y:S04]  /*ab40*/  LDL R99, [R1+0xa4] ;  /* 0x0000a40001637983 */ /* 0x000ea80000100800 */
[----:B------:R-:W3:Y:S01]  /*ab50*/  LDL R97, [R1+0x478] ;  /* 0x0004780001617983 */ /* 0x000ee20000100800 */
[----:B------:R-:W-:-:S03]  /*ab60*/  FFMA.FTZ R47, R51, R28, R29 ;  /* 0x0000001c332f7223 */ /* 0x000fc6000001001d */
[----:B------:R-:W2:Y:S01]  /*ab70*/  LDL R83, [R1+0x23c] ;  /* 0x00023c0001537983 */ /* 0x000ea20000100800 */
[----:B------:R-:W-:-:S03]  /*ab80*/  FFMA.FTZ R51, R51, R30, R76 ;  /* 0x0000001e33337223 */ /* 0x000fc6000001004c */
[----:B------:R-:W2:Y:S04]  /*ab90*/  LDL R30, [R1+0x238] ;  /* 0x00023800011e7983 */ /* 0x000ea80000100800 */
[----:B------:R-:W2:Y:S04]  /*aba0*/  LDL R29, [R1+0x47c] ;  /* 0x00047c00011d7983 */ /* 0x000ea80000100800 */
[----:B------:R-:W2:Y:S01]  /*abb0*/  LDL R28, [R1+0x24c] ;  /* 0x00024c00011c7983 */ /* 0x000ea20000100800 */
[----:B------:R-:W-:-:S03]  /*abc0*/  FFMA.FTZ R18, R73, R18, R111 ;  /* 0x0000001249127223 */ /* 0x000fc6000001006f */
[----:B------:R-:W2:Y:S01]  /*abd0*/  LDL R111, [R1+0x470] ;  /* 0x00047000016f7983 */ /* 0x000ea20000100800 */
[----:B------:R-:W-:-:S03]  /*abe0*/  FFMA.FTZ R17, R74, R17, R110 ;  /* 0x000000114a117223 */ /* 0x000fc6000001006e */
[----:B------:R-:W2:Y:S01]  /*abf0*/  LDL R110, [R1+0x240] ;  /* 0x00024000016e7983 */ /* 0x000ea20000100800 */
[----:B------:R-:W-:-:S03]  /*ac00*/  FFMA.FTZ R16, R75, R16, R108 ;  /* 0x000000104b107223 */ /* 0x000fc6000001006c */
[----:B------:R-:W2:Y:S04]  /*ac10*/  LDL R108, [R1+0x230] ;  /* 0x00023000016c7983 */ /* 0x000ea80000100800 */
[----:B------:R-:W-:Y:S04]  /*ac20*/  STG.E.128 desc[UR6][R64.64], R16 ;  /* 0x0000001040007986 */ /* 0x000fe8000c101d06 */
[----:B------:R-:W-:Y:S04]  /*ac30*/  STG.E.128 desc[UR6][R62.64], R20 ;  /* 0x000000143e007986 */ /* 0x000fe8000c101d06 */
[----:B------:R0:W-:Y:S01]  /*ac40*/  STG.E.128 desc[UR6][R66.64], R24 ;  /* 0x0000001842007986 */ /* 0x0001e2000c101d06 */
[----:B------:R-:W-:-:S03]  /*ac50*/  IMAD.WIDE.U32 R74, R104, 0x10, R124 ;  /* 0x00000010684a7825 */ /* 0x000fc600078e007c */
[----:B------:R-:W-:Y:S01]  /*ac60*/  STG.E.128 desc[UR6][R58.64], R44 ;  /* 0x0000002c3a007986 */ /* 0x000fe2000c101d06 */
[----:B------:R-:W-:-:S03]  /*ac70*/  IMAD.WIDE.U32 R76, R103, 0x10, R124 ;  /* 0x00000010674c7825 */ /* 0x000fc600078e007c */
[----:B------:R1:W-:Y:S01]  /*ac80*/  STG.E.128 desc[UR6][R68.64], R48 ;  /* 0x0000003044007986 */ /* 0x0003e2000c101d06 */
[----:B------:R-:W-:-:S03]  /*ac90*/  IMAD.WIDE.U32 R78, R102, 0x10, R124 ;  /* 0x00000010664e7825 */ /* 0x000fc600078e007c */
[----:B0-----:R-:W2:Y:S04]  /*aca0*/  LDL R24, [R1+0x220] ;  /* 0x0002200001187983 */ /* 0x001ea80000100800 */
[----:B------:R-:W2:Y:S04]  /*acb0*/  LDL R25, [R1+0x224] ;  /* 0x0002240001197983 */ /* 0x000ea80000100800 */
[----:B------:R-:W2:Y:S04]  /*acc0*/  LDL R26, [R1+0x228] ;  /* 0x00022800011a7983 */ /* 0x000ea80000100800 */
[----:B------:R-:W2:Y:S01]  /*acd0*/  LDL R27, [R1+0x22c] ;  /* 0x00022c00011b7983 */ /* 0x000ea20000100800 */
[----:B-1----:R-:W-:-:S03]  /*ace0*/  IMAD.WIDE.U32 R48, R104, 0x10, R114 ;  /* 0x0000001068307825 */ /* 0x002fc600078e0072 */
[----:B------:R-:W2:Y:S01]  /*acf0*/  LDL R104, [R1+0x494] ;  /* 0x0004940001687983 */ /* 0x000ea20000100800 */
[----:B------:R-:W-:-:S03]  /*ad00*/  IMAD.WIDE.U32 R58, R103, 0x10, R114 ;  /* 0x00000010673a7825 */ /* 0x000fc600078e0072 */
[----:B------:R-:W2:Y:S01]  /*ad10*/  LDL R103, [R1+0x204] ;  /* 0x0002040001677983 */ /* 0x000ea20000100800 */
[----:B------:R-:W-:-:S03]  /*ad20*/  IMAD.WIDE.U32 R50, R102, 0x10, R114 ;  /* 0x0000001066327825 */ /* 0x000fc600078e0072 */
[----:B------:R-:W2:Y:S01]  /*ad30*/  LDL R102, [R1+0xc4] ;  /* 0x0000c40001667983 */ /* 0x000ea20000100800 */
[----:B------:R-:W-:-:S04]  /*ad40*/  IMAD.WIDE.U32 R62, R118, 0x10, R114 ;  /* 0x00000010763e7825 */ /* 0x000fc800078e0072 */
[----:B------:R-:W-:-:S04]  /*ad50*/  IMAD.WIDE.U32 R84, R117, 0x10, R114 ;  /* 0x0000001075547825 */ /* 0x000fc800078e0072 */
[----:B------:R-:W-:-:S04]  /*ad60*/  IMAD.WIDE.U32 R68, R116, 0x10, R114 ;  /* 0x0000001074447825 */ /* 0x000fc800078e0072 */
[----:B------:R-:W-:-:S04]  /*ad70*/  IMAD.WIDE.U32 R66, R106, 0x10, R114 ;  /* 0x000000106a427825 */ /* 0x000fc800078e0072 */
[----:B------:R-:W-:-:S04]  /*ad80*/  IMAD.WIDE.U32 R46, R101, 0x10, R114 ;  /* 0x00000010652e7825 */ /* 0x000fc800078e0072 */
[----:B------:R-:W-:Y:S02]  /*ad90*/  IMAD.WIDE.U32 R44, R100, 0x10, R114 ;  /* 0x00000010642c7825 */ /* 0x000fe400078e0072 */
[----:B------:R-:W2:Y:S02]  /*ada0*/  LDL R115, [R1+0x210] ;  /* 0x0002100001737983 */ /* 0x000ea40000100800 */
[--C-:B------:R-:W-:Y:S02]  /*adb0*/  IMAD.WIDE.U32 R70, R116, 0x10, R124.reuse ;  /* 0x0000001074467825 */ /* 0x100fe400078e007c */
[----:B------:R-:W2:Y:S02]  /*adc0*/  LDL R116, [R1+0xb0] ;  /* 0x0000b00001747983 */ /* 0x000ea40000100800 */
[--C-:B------:R-:W-:Y:S02]  /*add0*/  IMAD.WIDE.U32 R72, R106, 0x10, R124.reuse ;  /* 0x000000106a487825 */ /* 0x100fe400078e007c */
[----:B------:R-:W2:Y:S02]  /*ade0*/  LDL R106, [R1+0xc0] ;  /* 0x0000c000016a7983 */ /* 0x000ea40000100800 */
[----:B------:R-:W-:-:S02]  /*adf0*/  IMAD.WIDE.U32 R86, R118, 0x10, R124 ;  /* 0x0000001076567825 */ /* 0x000fc400078e007c */
[----:B------:R-:W2:Y:S02]  /*ae00*/  LDL R114, [R1+0xb4] ;  /* 0x0000b40001727983 */ /* 0x000ea40000100800 */
[C---:B----4-:R-:W-:Y:S01]  /*ae10*/  FFMA.FTZ R17, R81.reuse, R105, R107 ;  /* 0x0000006951117223 */ /* 0x050fe2000001006b */
[----:B---3--:R-:W-:Y:S01]  /*ae20*/  FFMA.FTZ R18, R80, R96, R97 ;  /* 0x0000006050127223 */ /* 0x008fe20000010061 */
[----:B--2---:R-:W-:Y:S01]  /*ae30*/  FFMA.FTZ R21, R81, R98, R99 ;  /* 0x0000006251157223 */ /* 0x004fe20000010063 */
[----:B------:R-:W2:Y:S01]  /*ae40*/  LDL R107, [R1+0x200] ;  /* 0x00020000016b7983 */ /* 0x000ea20000100800 */
[----:B------:R-:W-:-:S03]  /*ae50*/  FFMA.FTZ R23, R61, R83, R94 ;  /* 0x000000533d177223 */ /* 0x000fc6000001005e */
[----:B------:R-:W3:Y:S01]  /*ae60*/  LDL R83, [R1+0x480] ;  /* 0x0004800001537983 */ /* 0x000ee20000100800 */
[----:B------:R-:W-:-:S03]  /*ae70*/  FFMA.FTZ R22, R80, R30, R90 ;  /* 0x0000001e50167223 */ /* 0x000fc6000001005a */
[----:B------:R-:W4:Y:S04]  /*ae80*/  LDL R81, [R1+0x488] ;  /* 0x0004880001517983 */ /* 0x000f280000100800 */
        /* <DEDUP_REMOVED lines=8> */
[----:B------:R-:W2:Y:S04]  /*af10*/  LDL R82, [R1+0x484] ;  /* 0x0004840001527983 */ /* 0x000ea80000100800 */
[----:B------:R-:W2:Y:S04]  /*af20*/  LDL R28, [R1+0x1fc] ;  /* 0x0001fc00011c7983 */ /* 0x000ea80000100800 */
[----:B------:R-:W2:Y:S04]  /*af30*/  LDL R110, [R1+0xbc] ;  /* 0x0000bc00016e7983 */ /* 0x000ea80000100800 */
[----:B------:R-:W2:Y:S04]  /*af40*/  LDL R109, [R1+0x21c] ;  /* 0x00021c00016d7983 */ /* 0x000ea80000100800 */
[----:B------:R-:W2:Y:S04]  /*af50*/  LDL R108, [R1+0x490] ;  /* 0x00049000016c7983 */ /* 0x000ea80000100800 */
[----:B------:R-:W2:Y:S04]  /*af60*/  LDL R105, [R1+0x1f0] ;  /* 0x0001f00001697983 */ /* 0x000ea80000100800 */
[----:B------:R-:W2:Y:S04]  /*af70*/  LDL R111, [R1+0x218] ;  /* 0x00021800016f7983 */ /* 0x000ea80000100800 */
[----:B------:R-:W-:Y:S04]  /*af80*/  STG.E.128 desc[UR6][R62.64], R16 ;  /* 0x000000103e007986 */ /* 0x000fe8000c101d06 */
[----:B------:R0:W-:Y:S04]  /*af90*/  STG.E.128 desc[UR6][R86.64], R20 ;  /* 0x0000001456007986 */ /* 0x0001e8000c101d06 */
[----:B------:R-:W2:Y:S04]  /*afa0*/  LDL R98, [R1+0x498] ;  /* 0x0004980001627983 */ /* 0x000ea80000100800 */
[----:B------:R-:W2:Y:S04]  /*afb0*/  LDL R97, [R1+0x208] ;  /* 0x0002080001617983 */ /* 0x000ea80000100800 */
[----:B------:R-:W2:Y:S04]  /*afc0*/  LDL R96, [R1+0xc8] ;  /* 0x0000c80001607983 */ /* 0x000ea80000100800 */
[----:B------:R-:W2:Y:S01]  /*afd0*/  LDL R94, [R1+0x1f8] ;  /* 0x0001f800015e7983 */ /* 0x000ea20000100800 */
[----:B0-----:R-:W-:Y:S01]  /*afe0*/  FFMA.FTZ R21, R52, R103, R104 ;  /* 0x0000006734157223 */ /* 0x001fe20000010068 */
[----:B------:R-:W-:-:S02]  /*aff0*/  IMAD.WIDE.U32 R64, R117, 0x10, R124 ;  /* 0x0000001075407825 */ /* 0x000fc400078e007c */
        /* <DEDUP_REMOVED lines=9> */
[----:B------:R-:W2:Y:S01]  /*b090*/  LDL R115, [R1+0xe0] ;  /* 0x0000e00001737983 */ /* 0x000ea20000100800 */
[----:B---3--:R-:W-:Y:S01]  /*b0a0*/  FFMA.FTZ R24, R60, R24, R83 ;  /* 0x000000183c187223 */ /* 0x008fe20000010053 */
[----:B----4-:R-:W-:Y:S02]  /*b0b0*/  FFMA.FTZ R26, R54, R26, R81 ;  /* 0x0000001a361a7223 */ /* 0x010fe40000010051 */
[----:B------:R-:W3:Y:S01]  /*b0c0*/  LDL R60, [R1+0x1d0] ;  /* 0x0001d000013c7983 */ /* 0x000ee20000100800 */
[----:B--2---:R-:W-:Y:S01]  /*b0d0*/  FFMA.FTZ R27, R55, R27, R80 ;  /* 0x0000001b371b7223 */ /* 0x004fe20000010050 */
[----:B------:R-:W-:Y:S01]  /*b0e0*/  FFMA.FTZ R23, R42, R30, R90 ;  /* 0x0000001e2a177223 */ /* 0x000fe2000001005a */
[----:B------:R-:W-:Y:S01]  /*b0f0*/  FFMA.FTZ R25, R56, R25, R82 ;  /* 0x0000001938197223 */ /* 0x000fe20000010052 */
[----:B------:R-:W2:Y:S04]  /*b100*/  LDL R30, [R1+0x4a0] ;  /* 0x0004a000011e7983 */ /* 0x000ea80000100800 */
[----:B------:R0:W-:Y:S01]  /*b110*/  STG.E.128 desc[UR6][R84.64], R24 ;  /* 0x0000001854007986 */ /* 0x0001e2000c101d06 */
[----:B------:R-:W-:-:S03]  /*b120*/  IMAD.WIDE.U32 R80, R101, 0x10, R124 ;  /* 0x0000001065507825 */ /* 0x000fc600078e007c */
[----:B------:R-:W4:Y:S01]  /*b130*/  LDL R90, [R1+0x1b8] ;  /* 0x0001b800015a7983 */ /* 0x000f220000100800 */
[----:B------:R-:W-:-:S04]  /*b140*/  IMAD.WIDE.U32 R82, R100, 0x10, R124 ;  /* 0x0000001064527825 */ /* 0x000fc800078e007c */
[----:B------:R-:W-:Y:S01]  /*b150*/  FFMA.FTZ R19, R55, R109, R110 ;  /* 0x0000006d37137223 */ /* 0x000fe2000001006e */
[----:B------:R-:W4:Y:S01]  /*b160*/  LDL R124, [R1+0x4ac] ;  /* 0x0004ac00017c7983 */ /* 0x000f220000100800 */
[----:B------:R-:W-:-:S03]  /*b170*/  FFMA.FTZ R20, R53, R107, R108 ;  /* 0x0000006b35147223 */ /* 0x000fc6000001006c */
[----:B------:R-:W4:Y:S04]  /*b180*/  LDL R55, [R1+0x1ec] ;  /* 0x0001ec0001377983 */ /* 0x000f280000100800 */
[----:B------:R-:W4:Y:S01]  /*b190*/  LDL R125, [R1+0xd8] ;  /* 0x0000d800017d7983 */ /* 0x000f220000100800 */
[----:B0-----:R-:W-:Y:S01]  /*b1a0*/  FFMA.FTZ R25, R52, R99, R102 ;  /* 0x0000006334197223 */ /* 0x001fe20000010066 */
[----:B------:R-:W-:Y:S02]  /*b1b0*/  FFMA.FTZ R27, R42, R28, R29 ;  /* 0x0000001c2a1b7223 */ /* 0x000fe4000001001d */
[----:B------:R-:W2:Y:S04]  /*b1c0*/  LDL R52, [R1+0x1e0] ;  /* 0x0001e00001347983 */ /* 0x000ea80000100800 */
[----:B------:R-:W3:Y:S01]  /*b1d0*/  LDL R29, [R1+0xd0] ;  /* 0x0000d000011d7983 */ /* 0x000ee20000100800 */
[----:B------:R-:W-:Y:S01]  /*b1e0*/  FFMA.FTZ R24, R53, R105, R106 ;  /* 0x0000006935187223 */ /* 0x000fe2000001006a */
        /* <DEDUP_REMOVED lines=12> */
[----:B------:R-:W-:Y:S01]  /*b2b0*/  FFMA.FTZ R17, R56, R113, R114 ;  /* 0x0000007138117223 */ /* 0x000fe20000010072 */
[C---:B------:R-:W-:Y:S01]  /*b2c0*/  FFMA.FTZ R22, R43.reuse, R97, R98 ;  /* 0x000000612b167223 */ /* 0x040fe20000010062 */
[----:B------:R-:W-:Y:S01]  /*b2d0*/  FFMA.FTZ R26, R43, R94, R96 ;  /* 0x0000005e2b1a7223 */ /* 0x000fe20000010060 */
        /* <DEDUP_REMOVED lines=18> */
[----:B------:R0:W5:Y:S01]  /*b400*/  LDL.LU R30, [R1+0x4f8] ;  /* 0x0004f800011e7983 */ /* 0x0001620000300800 */
[----:B---3--:R-:W-:-:S03]  /*b410*/  FFMA.FTZ R60, R41, R60, R29 ;  /* 0x0000003c293c7223 */ /* 0x008fc6000001001d */
[----:B------:R0:W5:Y:S04]  /*b420*/  LDL.LU R29, [R1+0x4f4] ;  /* 0x0004f400011d7983 */ /* 0x0001680000300800 */
[----:B------:R-:W2:Y:S01]  /*b430*/  LDL R41, [R1+0xd4] ;  /* 0x0000d40001297983 */ /* 0x000ea20000100800 */
[C---:B----4-:R-:W-:Y:S01]  /*b440*/  FFMA.FTZ R55, R89.reuse, R55, R124 ;  /* 0x0000003759377223 */ /* 0x050fe2000001007c */
[----:B------:R-:W-:Y:S01]  /*b450*/  FFMA.FTZ R53, R40, R53, R28 ;  /* 0x0000003528357223 */ /* 0x000fe2000001001c */
[----:B------:R-:W-:Y:S01]  /*b460*/  FFMA.FTZ R63, R89, R63, R118 ;  /* 0x0000003f593f7223 */ /* 0x000fe20000010076 */
[----:B------:R1:W-:Y:S01]  /*b470*/  STG.E.128 desc[UR6][R64.64], R16 ;  /* 0x0000001040007986 */ /* 0x0003e2000c101d06 */
[----:B------:R-:W-:-:S03]  /*b480*/  FFMA.FTZ R62, R15, R62, R125 ;  /* 0x0000003e0f3e7223 */ /* 0x000fc6000001007d */
[----:B------:R0:W5:Y:S01]  /*b490*/  LDL.LU R28, [R1+0x4f0] ;  /* 0x0004f000011c7983 */ /* 0x0001620000300800 */
[----:B------:R-:W-:-:S03]  /*b4a0*/  FFMA.FTZ R54, R15, R54, R42 ;  /* 0x000000360f367223 */ /* 0x000fc6000001002a */
[----:B------:R-:W-:Y:S04]  /*b4b0*/  STG.E.128 desc[UR6][R68.64], R20 ;  /* 0x0000001444007986 */ /* 0x000fe8000c101d06 */
[----:B------:R3:W-:Y:S01]  /*b4c0*/  STG.E.128 desc[UR6][R70.64], R24 ;  /* 0x0000001846007986 */ /* 0x0007e2000c101d06 */
[----:B------:R-:W-:-:S03]  /*b4d0*/  FFMA.FTZ R89, R11, R110, R111 ;  /* 0x0000006e0b597223 */ /* 0x000fc6000001006f */
[----:B------:R-:W4:Y:S04]  /*b4e0*/  LDL R110, [R1+0xfc] ;  /* 0x0000fc00016e7983 */ /* 0x000f280000100800 */
[----:B------:R-:W4:Y:S01]  /*b4f0*/  LDL R15, [R1+0x19c] ;  /* 0x00019c00010f7983 */ /* 0x000f220000100800 */
[----:B-1----:R-:W-:-:S03]  /*b500*/  FFMA.FTZ R18, R12, R108, R109 ;  /* 0x0000006c0c127223 */ /* 0x002fc6000001006d */
[----:B------:R-:W4:Y:S01]  /*b510*/  LDL R109, [R1+0x4d0] ;  /* 0x0004d000016d7983 */ /* 0x000f220000100800 */
[----:B------:R-:W-:-:S03]  /*b520*/  FFMA.FTZ R90, R12, R90, R107 ;  /* 0x0000005a0c5a7223 */ /* 0x000fc6000001006b */
[----:B------:R-:W4:Y:S04]  /*b530*/  LDL R108, [R1+0x4d4] ;  /* 0x0004d400016c7983 */ /* 0x000f280000100800 */
[----:B---3--:R-:W3:Y:S01]  /*b540*/  LDL R24, [R1+0x180] ;  /* 0x0001800001187983 */ /* 0x008ee20000100800 */
[----:B------:R-:W-:-:S03]  /*b550*/  FFMA.FTZ R19, R91, R105, R106 ;  /* 0x000000695b137223 */ /* 0x000fc6000001006a */
[----:B------:R-:W3:Y:S04]  /*b560*/  LDL R25, [R1+0x184] ;  /* 0x0001840001197983 */ /* 0x000ee80000100800 */
[----:B------:R-:W3:Y:S04]  /*b570*/  LDL R107, [R1+0x4d8] ;  /* 0x0004d800016b7983 */ /* 0x000ee80000100800 */
[----:B------:R-:W3:Y:S04]  /*b580*/  LDL R26, [R1+0x188] ;  /* 0x00018800011a7983 */ /* 0x000ee80000100800 */
[----:B------:R-:W3:Y:S04]  /*b590*/  LDL R106, [R1+0x4dc] ;  /* 0x0004dc00016a7983 */ /* 0x000ee80000100800 */
[----:B------:R-:W3:Y:S01]  /*b5a0*/  LDL R27, [R1+0x18c] ;  /* 0x00018c00011b7983 */ /* 0x000ee20000100800 */
[----:B------:R-:W-:-:S03]  /*b5b0*/  FFMA.FTZ R91, R91, R103, R104 ;  /* 0x000000675b5b7223 */ /* 0x000fc60000010068 */
[----:B------:R1:W-:Y:S01]  /*b5c0*/  STG.E.128 desc[UR6][R66.64], R52 ;  /* 0x0000003442007986 */ /* 0x0003e2000c101d06 */
[----:B------:R-:W-:-:S03]  /*b5d0*/  FFMA.FTZ R23, R95, R43, R56 ;  /* 0x0000002b5f177223 */ /* 0x000fc60000010038 */
[----:B------:R-:W3:Y:S04]  /*b5e0*/  LDL R71, [R1+0x118] ;  /* 0x0001180001477983 */ /* 0x000ee80000100800 */
        /* <DEDUP_REMOVED lines=15> */
[C---:B------:R-:W-:Y:S01]  /*b6e0*/  FFMA.FTZ R22, R14.reuse, R86, R87 ;  /* 0x000000560e167223 */ /* 0x040fe20000010057 */
[----:B------:R-:W-:Y:S02]  /*b6f0*/  FFMA.FTZ R14, R14, R84, R85 ;  /* 0x000000540e0e7223 */ /* 0x000fe40000010055 */
[----:B------:R-:W3:Y:S04]  /*b700*/  LDL R87, [R1+0x4e4] ;  /* 0x0004e40001577983 */ /* 0x000ee80000100800 */
[----:B------:R-:W3:Y:S04]  /*b710*/  LDL R86, [R1+0x164] ;  /* 0x0001640001567983 */ /* 0x000ee80000100800 */
[----:B------:R-:W3:Y:S04]  /*b720*/  LDL R85, [R1+0x114] ;  /* 0x0001140001557983 */ /* 0x000ee80000100800 */
[----:B------:R-:W3:Y:S04]  /*b730*/  LDL R84, [R1+0x154] ;  /* 0x0001540001547983 */ /* 0x000ee80000100800 */
[----:B------:R-:W3:Y:S04]  /*b740*/  LDL R68, [R1+0x16c] ;  /* 0x00016c0001447983 */ /* 0x000ee80000100800 */
[----:B-1----:R-:W3:Y:S04]  /*b750*/  LDL R67, [R1+0x11c] ;  /* 0x00011c0001437983 */ /* 0x002ee80000100800 */
        /* <DEDUP_REMOVED lines=17> */
[----:B------:R1:W-:Y:S04]  /*b870*/  STG.E.128 desc[UR6][R72.64], R60 ;  /* 0x0000003c48007986 */ /* 0x0003e8000c101d06 */
[----:B------:R-:W2:Y:S04]  /*b880*/  LDL R40, [R1+0x12c] ;  /* 0x00012c0001287983 */ /* 0x000ea80000100800 */
[----:B-1----:R-:W2:Y:S04]  /*b890*/  LDL R73, [R1+0x4e8] ;  /* 0x0004e80001497983 */ /* 0x002ea80000100800 */
[----:B------:R-:W2:Y:S04]  /*b8a0*/  LDL R72, [R1+0x168] ;  /* 0x0001680001487983 */ /* 0x000ea80000100800 */
[----:B------:R-:W2:Y:S04]  /*b8b0*/  LDL R63, [R1+0x120] ;  /* 0x00012000013f7983 */ /* 0x000ea80000100800 */
[----:B------:R-:W2:Y:S04]  /*b8c0*/  LDL R62, [R1+0x130] ;  /* 0x00013000013e7983 */ /* 0x000ea80000100800 */
[----:B------:R-:W2:Y:S04]  /*b8d0*/  LDL R61, [R1+0x444] ;  /* 0x00044400013d7983 */ /* 0x000ea80000100800 */
[----:B------:R-:W2:Y:S01]  /*b8e0*/  LDL R60, [R1+0x144] ;  /* 0x00014400013c7983 */ /* 0x000ea20000100800 */
[C---:B------:R-:W-:Y:S01]  /*b8f0*/  FFMA.FTZ R16, R88.reuse, R116, R117 ;  /* 0x0000007458107223 */ /* 0x040fe20000010075 */
[----:B------:R-:W-:Y:S01]  /*b900*/  FFMA.FTZ R88, R88, R114, R115 ;  /* 0x0000007258587223 */ /* 0x000fe20000010073 */
[----:B----4-:R-:W-:Y:S01]  /*b910*/  FFMA.FTZ R15, R95, R15, R110 ;  /* 0x0000000f5f0f7223 */ /* 0x010fe2000001006e */
[----:B---3--:R-:W-:Y:S01]  /*b920*/  FFMA.FTZ R24, R93, R24, R109 ;  /* 0x000000185d187223 */ /* 0x008fe2000001006d */
[----:B------:R-:W-:Y:S01]  /*b930*/  FFMA.FTZ R25, R10, R25, R108 ;  /* 0x000000190a197223 */ /* 0x000fe2000001006c */
[----:B------:R-:W-:Y:S01]  /*b940*/  FFMA.FTZ R26, R2, R26, R107 ;  /* 0x0000001a021a7223 */ /* 0x000fe2000001006b */
[----:B------:R-:W-:Y:S01]  /*b950*/  STG.E.128 desc[UR6][R48.64], R16 ;  /* 0x0000001030007986 */ /* 0x000fe2000c101d06 */
[----:B------:R-:W-:-:S03]  /*b960*/  FFMA.FTZ R27, R3, R27, R106 ;  /* 0x0000001b031b7223 */ /* 0x000fc6000001006a */
[----:B------:R-:W-:Y:S04]  /*b970*/  STG.E.128 desc[UR6][R74.64], R88 ;  /* 0x000000584a007986 */ /* 0x000fe8000c101d06 */
[----:B------:R-:W-:Y:S04]  /*b980*/  STG.E.128 desc[UR6][R58.64], R20 ;  /* 0x000000143a007986 */ /* 0x000fe8000c101d06 */
[----:B------:R-:W-:Y:S04]  /*b990*/  STG.E.128 desc[UR6][R76.64], R12 ;  /* 0x0000000c4c007986 */ /* 0x000fe8000c101d06 */
[----:B------:R1:W-:Y:S02]  /*b9a0*/  STG.E.128 desc[UR6][R50.64], R24 ;  /* 0x0000001832007986 */ /* 0x0003e4000c101d06 */
[----:B-1----:R-:W1:Y:S01]  /*b9b0*/  LDC.64 R24, c[0x0][0x380] ;  /* 0x0000e000ff187b82 */ /* 0x002e620000000a00 */
[----:B------:R-:W-:Y:S01]  /*b9c0*/  FFMA.FTZ R22, R8, R70, R71 ;  /* 0x0000004608167223 */ /* 0x000fe20000010047 */
[----:B------:R-:W-:Y:S01]  /*b9d0*/  FFMA.FTZ R12, R93, R104, R105 ;  /* 0x000000685d0c7223 */ /* 0x000fe20000010069 */
[----:B------:R-:W-:Y:S01]  /*b9e0*/  FFMA.FTZ R13, R10, R102, R103 ;  /* 0x000000660a0d7223 */ /* 0x000fe20000010067 */
[----:B------:R-:W-:Y:S01]  /*b9f0*/  FFMA.FTZ R14, R2, R100, R101 ;  /* 0x00000064020e7223 */ /* 0x000fe20000010065 */
[----:B------:R-:W-:-:S05]  /*ba00*/  FFMA.FTZ R15, R3, R98, R99 ;  /* 0x00000062030f7223 */ /* 0x000fca0000010063 */
[----:B------:R0:W-:Y:S01]  /*ba10*/  STG.E.128 desc[UR6][R78.64], R12 ;  /* 0x0000000c4e007986 */ /* 0x0001e2000c101d06 */
[C---:B------:R-:W-:Y:S01]  /*ba20*/  FFMA.FTZ R17, R4.reuse, R86, R87 ;  /* 0x0000005604117223 */ /* 0x040fe20000010057 */
[----:B------:R-:W-:Y:S01]  /*ba30*/  FFMA.FTZ R21, R4, R84, R85 ;  /* 0x0000005404157223 */ /* 0x000fe20000010055 */
[C---:B------:R-:W-:Y:S01]  /*ba40*/  FFMA.FTZ R19, R9.reuse, R68, R69 ;  /* 0x0000004409137223 */ /* 0x040fe20000010045 */
[----:B------:R-:W-:Y:S01]  /*ba50*/  FFMA.FTZ R23, R9, R66, R67 ;  /* 0x0000004209177223 */ /* 0x000fe20000010043 */
[----:B------:R-:W-:Y:S01]  /*ba60*/  FFMA.FTZ R4, R5, R64, R65 ;  /* 0x0000004005047223 */ /* 0x000fe20000010041 */
[----:B------:R-:W-:Y:S01]  /*ba70*/  FFMA.FTZ R16, R0, R96, R97 ;  /* 0x0000006000107223 */ /* 0x000fe20000010061 */
[----:B------:R-:W-:Y:S01]  /*ba80*/  FFMA.FTZ R9, R6, R55, R56 ;  /* 0x0000003706097223 */ /* 0x000fe20000010038 */
[----:B------:R-:W-:Y:S01]  /*ba90*/  FFMA.FTZ R20, R0, R92, R94 ;  /* 0x0000005c00147223 */ /* 0x000fe2000001005e */
[----:B-1----:R-:W-:Y:S01]  /*baa0*/  LEA R119, R24, R119, 0x2 ;  /* 0x0000007718777211 */ /* 0x002fe200078e10ff */
[----:B------:R-:W-:-:S03]  /*bab0*/  FFMA.FTZ R10, R7, R43, R52 ;  /* 0x0000002b070a7223 */ /* 0x000fc60000010034 */
[----:B------:R-:W-:Y:S01]  /*bac0*/  ISETP.GE.AND P2, PT, R119, R25, PT ;  /* 0x000000197700720c */ /* 0x000fe20003f46270 */
[----:B--2---:R-:W-:Y:S01]  /*bad0*/  FFMA.FTZ R11, R57, R11, R40 ;  /* 0x0000000b390b7223 */ /* 0x004fe20000010028 */
[----:B------:R-:W-:Y:S01]  /*bae0*/  FFMA.FTZ R18, R8, R72, R73 ;  /* 0x0000004808127223 */ /* 0x000fe20000010049 */
[----:B------:R-:W-:-:S04]  /*baf0*/  FFMA.FTZ R8, R5, R62, R63 ;  /* 0x0000003e05087223 */ /* 0x000fc8000001003f */
[----:B------:R0:W-:Y:S01]  /*bb00*/  STG.E.128 desc[UR6][R46.64], R16 ;  /* 0x000000102e007986 */ /* 0x0001e2000c101d06 */
[----:B------:R-:W-:Y:S01]  /*bb10*/  FFMA.FTZ R5, R6, R60, R61 ;  /* 0x0000003c06057223 */ /* 0x000fe2000001003d */
[----:B------:R-:W-:Y:S01]  /*bb20*/  FFMA.FTZ R6, R7, R53, R54 ;  /* 0x0000003507067223 */ /* 0x000fe20000010036 */
[----:B------:R-:W-:Y:S01]  /*bb30*/  FFMA.FTZ R7, R57, R41, R42 ;  /* 0x0000002939077223 */ /* 0x000fe2000001002a */
[----:B------:R0:W-:Y:S04]  /*bb40*/  STG.E.128 desc[UR6][R80.64], R20 ;  /* 0x0000001450007986 */ /* 0x0001e8000c101d06 */
[----:B------:R0:W-:Y:S04]  /*bb50*/  STG.E.128 desc[UR6][R44.64], R4 ;  /* 0x000000042c007986 */ /* 0x0001e8000c101d06 */
[----:B------:R0:W-:Y:S01]  /*bb60*/  STG.E.128 desc[UR6][R82.64], R8 ;  /* 0x0000000852007986 */ /* 0x0001e2000c101d06 */
[----:B------:R-:W-:Y:S05]  /*bb70*/  @!P2 BRA `(.L_x_48945) ;  /* 0xffffff84001ca947 */ /* 0x000fea000383ffff */
[----:B------:R-:W-:Y:S05]  /*bb80*/  EXIT ;  /* 0x000000000000794d */ /* 0x000fea0003800000 */
.L_x_48944:
        /* <DEDUP_REMOVED lines=8> */
.L_x_48947:
[----:B------:R-:W-:Y:S05]  /*bc10*/  BSYNC B0 ;  /* 0x0000000000007941 */ /* 0x000fea0003800000 */
.L_x_48946:
        /* <DEDUP_REMOVED lines=9> */
.L_x_48948:
[----:B------:R-:W-:Y:S02]  /*bcb0*/  HFMA2 R42, -RZ, RZ, 0, 2.384185791015625e-07 ;  /* 0x00000004ff2a7431 */ /* 0x000fe400000001ff */
[----:B------:R-:W-:Y:S01]  /*bcc0*/  FADD.FTZ R43, R43, R40 ;  /* 0x000000282b2b7221 */ /* 0x000fe20000010000 */
[----:B------:R-:W-:-:S04]  /*bcd0*/  MOV R40, 0xffffffff ;  /* 0xffffffff00287802 */ /* 0x000fc80000000f00 */
[----:B------:R-:W-:-:S07]  /*bce0*/  MOV R99, R43 ;  /* 0x0000002b00637202 */ /* 0x000fce0000000f00 */
[----:B------:R-:W-:Y:S05]  /*bcf0*/  WARPSYNC.COLLECTIVE R40, `(.L_x_48949) ;  /* 0x0000000028087348 */ /* 0x000fea0003c00000 */
[----:B------:R0:W1:Y:S02]  /*bd00*/  SHFL.BFLY P3, R40, R99, R42, R41 ;  /* 0x0c00002a63287389 */ /* 0x0000640000060029 */
[----:B01----:R-:W-:Y:S05]  /*bd10*/  ENDCOLLECTIVE ;  /* 0x000000000000791b */ /* 0x003fea0003800000 */
.L_x_48949:
[----:B------:R-:W-:Y:S02]  /*bd20*/  HFMA2 R42, -RZ, RZ, 0, 4.76837158203125e-07 ;  /* 0x00000008ff2a7431 */ /* 0x000fe400000001ff */
[----:B------:R-:W-:Y:S01]  /*bd30*/  FADD.FTZ R43, R43, R40 ;  /* 0x000000282b2b7221 */ /* 0x000fe20000010000 */
[----:B------:R-:W-:-:S04]  /*bd40*/  MOV R40, 0xffffffff ;  /* 0xffffffff00287802 */ /* 0x000fc80000000f00 */
[----:B------:R-:W-:-:S07]  /*bd50*/  MOV R99, R43 ;  /* 0x0000002b00637202 */ /* 0x000fce0000000f00 */
[----:B------:R-:W-:Y:S05]  /*bd60*/  WARPSYNC.COLLECTIVE R40, `(.L_x_48950) ;  /* 0x0000000028087348 */ /* 0x000fea0003c00000 */
[----:B------:R0:W1:Y:S02]  /*bd70*/  SHFL.BFLY P3, R40, R99, R42, R41 ;  /* 0x0c00002a63287389 */ /* 0x0000640000060029 */
[----:B01----:R-:W-:Y:S05]  /*bd80*/  ENDCOLLECTIVE ;  /* 0x000000000000791b */ /* 0x003fea0003800000 */
.L_x_48950:
[----:B------:R-:W-:Y:S02]  /*bd90*/  HFMA2 R42, -RZ, RZ, 0, 9.5367431640625e-07 ;  /* 0x00000010ff2a7431 */ /* 0x000fe400000001ff */
[----:B------:R-:W-:Y:S01]  /*bda0*/  FADD.FTZ R43, R43, R40 ;  /* 0x000000282b2b7221 */ /* 0x000fe20000010000 */
[----:B------:R-:W-:-:S04]  /*bdb0*/  MOV R40, 0xffffffff ;  /* 0xffffffff00287802 */ /* 0x000fc80000000f00 */
[----:B------:R-:W-:-:S07]  /*bdc0*/  MOV R99, R43 ;  /* 0x0000002b00637202 */ /* 0x000fce0000000f00 */
[----:B------:R-:W-:Y:S05]  /*bdd0*/  WARPSYNC.COLLECTIVE R40, `(.L_x_48951) ;  /* 0x0000000028087348 */ /* 0x000fea0003c00000 */
[----:B------:R0:W1:Y:S02]  /*bde0*/  SHFL.BFLY P3, R40, R99, R42, R41 ;  /* 0x0c00002a63287389 */ /* 0x0000640000060029 */
[----:B01----:R-:W-:Y:S05]  /*bdf0*/  ENDCOLLECTIVE ;  /* 0x000000000000791b */ /* 0x003fea0003800000 */
.L_x_48951:
        /* <DEDUP_REMOVED lines=164> */
[----:B------:R-:W-:Y:S02]  /*c840*/  MOV R41, 0x1f ;  /* 0x0000001f00297802 */ /* 0x000fe40000000f00 */
[----:B------:R-:W-:-:S07]  /*c850*/  MOV R99, R98 ;  /* 0x0000006200637202 */ /* 0x000fce0000000f00 */
[----:B------:R-:W-:Y:S05]  /*c860*/  WARPSYNC.COLLECTIVE R40, `(.L_x_48952) ;  /* 0x0000000028087348 */ /* 0x000fea0003c00000 */
[----:B------:R0:W1:Y:S02]  /*c870*/  SHFL.BFLY P3, R40, R99, R42, R41 ;  /* 0x0c00002a63287389 */ /* 0x0000640000060029 */
[----:B01----:R-:W-:Y:S05]  /*c880*/  ENDCOLLECTIVE ;  /* 0x000000000000791b */ /* 0x003fea0003800000 */
.L_x_48952:
[----:B------:R-:W-:Y:S02]  /*c890*/  HFMA2 R42, -RZ, RZ, 0, 1.1920928955078125e-07 ;  /* 0x00000002ff2a7431 */ /* 0x000fe400000001ff */
[----:B------:R-:W-:Y:S01]  /*c8a0*/  FADD.FTZ R98, R98, R40 ;  /* 0x0000002862627221 */ /* 0x000fe20000010000 */
[----:B------:R-:W-:-:S04]  /*c8b0*/  MOV R40, 0xffffffff ;  /* 0xffffffff00287802 */ /* 0x000fc80000000f00 */
[----:B------:R-:W-:-:S07]  /*c8c0*/  MOV R99, R98 ;  /* 0x0000006200637202 */ /* 0x000fce0000000f00 */
[----:B------:R-:W-:Y:S05]  /*c8d0*/  WARPSYNC.COLLECTIVE R40, `(.L_x_48953) ;  /* 0x0000000028087348 */ /* 0x000fea0003c00000 */
[----:B------:R0:W1:Y:S02]  /*c8e0*/  SHFL.BFLY P3, R40, R99, R42, R41 ;  /* 0x0c00002a63287389 */ /* 0x0000640000060029 */
[----:B01----:R-:W-:Y:S05]  /*c8f0*/  ENDCOLLECTIVE ;  /* 0x000000000000791b */ /* 0x003fea0003800000 */
.L_x_48953:
[----:B------:R-:W-:Y:S02]  /*c900*/  HFMA2 R42, -RZ, RZ, 0, 2.384185791015625e-07 ;  /* 0x00000004ff2a7431 */ /* 0x000fe400000001ff */
[----:B------:R-:W-:Y:S01]  /*c910*/  FADD.FTZ R98, R98, R40 ;  /* 0x0000002862627221 */ /* 0x000fe20000010000 */
[----:B------:R-:W-:-:S04]  /*c920*/  MOV R40, 0xffffffff ;  /* 0xffffffff00287802 */ /* 0x000fc80000000f00 */
[----:B------:R-:W-:-:S07]  /*c930*/  MOV R99, R98 ;  /* 0x0000006200637202 */ /* 0x000fce0000000f00 */
[----:B------:R-:W-:Y:S05]  /*c940*/  WARPSYNC.COLLECTIVE R40, `(.L_x_48954) ;  /* 0x0000000028087348 */ /* 0x000fea0003c00000 */
[----:B------:R0:W1:Y:S02]  /*c950*/  SHFL.BFLY P3, R40, R99, R42, R41 ;  /* 0x0c00002a63287389 */ /* 0x0000640000060029 */
[----:B01----:R-:W-:Y:S05]  /*c960*/  ENDCOLLECTIVE ;  /* 0x000000000000791b */ /* 0x003fea0003800000 */
.L_x_48954:
[----:B------:R-:W-:Y:S02]  /*c970*/  HFMA2 R42, -RZ, RZ, 0, 4.76837158203125e-07 ;  /* 0x00000008ff2a7431 */ /* 0x000fe400000001ff */
[----:B------:R-:W-:Y:S01]  /*c980*/  FADD.FTZ R98, R98, R40 ;  /* 0x0000002862627221 */ /* 0x000fe20000010000 */
[----:B------:R-:W-:-:S04]  /*c990*/  MOV R40, 0xffffffff ;  /* 0xffffffff00287802 */ /* 0x000fc80000000f00 */
[----:B------:R-:W-:-:S07]  /*c9a0*/  MOV R99, R98 ;  /* 0x0000006200637202 */ /* 0x000fce0000000f00 */
[----:B------:R-:W-:Y:S05]  /*c9b0*/  WARPSYNC.COLLECTIVE R40, `(.L_x_48955) ;  /* 0x0000000028087348 */ /* 0x000fea0003c00000 */
[----:B------:R0:W1:Y:S02]  /*c9c0*/  SHFL.BFLY P3, R40, R99, R42, R41 ;  /* 0x0c00002a63287389 */ /* 0x0000640000060029 */
[----:B01----:R-:W-:Y:S05]  /*c9d0*/  ENDCOLLECTIVE ;  /* 0x000000000000791b */ /* 0x003fea0003800000 */
.L_x_48955:
[----:B------:R-:W-:Y:S02]  /*c9e0*/  HFMA2 R42, -RZ, RZ, 0, 9.5367431640625e-07 ;  /* 0x00000010ff2a7431 */ /* 0x000fe400000001ff */
[----:B------:R-:W-:Y:S01]  /*c9f0*/  FADD.FTZ R98, R98, R40 ;  /* 0x0000002862627221 */ /* 0x000fe20000010000 */
[----:B------:R-:W-:-:S04]  /*ca00*/  MOV R40, 0xffffffff ;  /* 0xffffffff00287802 */ /* 0x000fc80000000f00 */
[----:B------:R-:W-:-:S07]  /*ca10*/  MOV R99, R98 ;  /* 0x0000006200637202 */ /* 0x000fce0000000f00 */
[----:B------:R-:W-:Y:S05]  /*ca20*/  WARPSYNC.COLLECTIVE R40, `(.L_x_48956) ;  /* 0x0000000028087348 */ /* 0x000fea0003c00000 */
[----:B------:R0:W1:Y:S02]  /*ca30*/  SHFL.BFLY P3, R40, R99, R42, R41 ;  /* 0x0c00002a63287389 */ /* 0x0000640000060029 */
[----:B01----:R-:W-:Y:S05]  /*ca40*/  ENDCOLLECTIVE ;  /* 0x000000000000791b */ /* 0x003fea0003800000 */
.L_x_48956:
[----:B------:R-:W-:Y:S05]  /*ca50*/  BRA `(.L_x_48957) ;  /* 0xffffffc000847947 */ /* 0x000fea000383ffff */
.L_x_48958:
        /* <DEDUP_REMOVED lines=10> */
.L_x_54501:


//--------------------- .text._ZN10layer_norm31ln_parallel_residual_fwd_kernelINS_13Kernel_traitsIfffffjLj2560ELj1ELj4ELj1ELj16ENS_18Kernel_traits_baseILj2560EfffffjLj128EEEEELb0ELb1ELb0EEEvNS_9FwdParamsE --------------------------
	.section	.text._ZN10layer_norm31ln_parallel_residual_fwd_kernelINS_13Kernel_traitsIfffffjLj2560ELj1ELj4ELj1ELj16ENS_18Kernel_traits_baseILj2560EfffffjLj128EEEEELb0ELb1ELb0EEEvNS_9FwdParamsE,"ax",@progbits
	.align	128
        .global         _ZN10layer_norm31ln_parallel_residual_fwd_kernelINS_13Kernel_traitsIfffffjLj2560ELj1ELj4ELj1ELj16ENS_18Kernel_traits_baseILj2560EfffffjLj128EEEEELb0ELb1ELb0EEEvNS_9FwdParamsE
        .type           _ZN10layer_norm31ln_parallel_residual_fwd_kernelINS_13Kernel_traitsIfffffjLj2560ELj1ELj4ELj1ELj16ENS_18Kernel_traits_baseILj2560EfffffjLj128EEEEELb0ELb1ELb0EEEvNS_9FwdParamsE,@function
        .size           _ZN10layer_norm31ln_parallel_residual_fwd_kernelINS_13Kernel_traitsIfffffjLj2560ELj1ELj4ELj1ELj16ENS_18Kernel_traits_baseILj2560EfffffjLj128EEEEELb0ELb1ELb0EEEvNS_9FwdParamsE,(.L_x_54502 - _ZN10layer_norm31ln_parallel_residual_fwd_kernelINS_13Kernel_traitsIfffffjLj2560ELj1ELj4ELj1ELj16ENS_18Kernel_traits_baseILj2560EfffffjLj128EEEEELb0ELb1ELb0EEEvNS_9FwdParamsE)
        .other          _ZN10layer_norm31ln_parallel_residual_fwd_kernelINS_13Kernel_traitsIfffffjLj2560ELj1ELj4ELj1ELj16ENS_18Kernel_traits_baseILj2560EfffffjLj128EEEEELb0ELb1ELb0EEEvNS_9FwdParamsE,@"STO_CUDA_ENTRY STV_DEFAULT"
_ZN10layer_norm31ln_parallel_residual_fwd_kernelINS_13Kernel_traitsIfffffjLj2560ELj1ELj4ELj1ELj16ENS_18Kernel_traits_baseILj2560EfffffjLj128EEEEELb0ELb1ELb0EEEvNS_9FwdParamsE:
.text._ZN10layer_norm31ln_parallel_residual_fwd_kernelINS_13Kernel_traitsIfffffjLj2560ELj1ELj4ELj1ELj16ENS_18Kernel_traits_baseILj2560EfffffjLj128EEEEELb0ELb1ELb0EEEvNS_9FwdParamsE:
        /* <DEDUP_REMOVED lines=20> */
[----:B------:R-:W2:Y:S04]  /*0140*/  LDL.64 R36, [R1+0x20] ;  /* 0x0000200001247983 */ /* 0x000ea80000100a00 */
[----:B------:R-:W2:Y:S04]  /*0150*/  LDL.64 R38, [R1+0x28] ;  /* 0x0000280001267983 */ /* 0x000ea80000100a00 */
[----:B------:R-:W3:Y:S04]  /*0160*/  LDL.64 R28, [R1+0x10] ;  /* 0x00001000011c7983 */ /* 0x000ee80000100a00 */
[----:B------:R-:W3:Y:S04]  /*0170*/  LDL.64 R30, [R1+0x18] ;  /* 0x00001800011e7983 */ /* 0x000ee80000100a00 */
[----:B------:R-:W4:Y:S04]  /*0180*/  LDL.64 R32, [R1] ;  /* 0x0000000001207983 */ /* 0x000f280000100a00 */
[----:B------:R-:W4:Y:S01]  /*0190*/  LDL.64 R34, [R1+0x8] ;  /* 0x0000080001227983 */ /* 0x000f220000100a00 */
[----:B------:R-:W-:-:S02]  /*01a0*/  ISETP.GE.U32.AND P5, PT, R2, 0x20, PT ;  /* 0x000000200200780c */ /* 0x000fc40003fa6070 */
[C---:B------:R-:W-:Y:S02]  /*01b0*/  ISETP.GE.U32.AND P4, PT, R2.reuse, 0x40, PT ;  /* 0x000000400200780c */ /* 0x040fe40003f86070 */
[C---:B------:R-:W-:Y:S02]  /*01c0*/  ISETP.GE.U32.AND P6, PT, R2.reuse, 0x60, PT ;  /* 0x000000600200780c */ /* 0x040fe40003fc6070 */
[C---:B------:R-:W-:Y:S02]  /*01d0*/  ISETP.GE.U32.AND P3, PT, R2.reuse, 0x80, PT ;  /* 0x000000800200780c */ /* 0x040fe40003f66070 */
[C---:B------:R-:W-:Y:S02]  /*01e0*/  ISETP.GE.U32.AND P2, PT, R2.reuse, 0xa0, PT ;  /* 0x000000a00200780c */ /* 0x040fe40003f46070 */
[C---:B------:R-:W-:Y:S02]  /*01f0*/  ISETP.GE.U32.AND P1, PT, R2.reuse, 0xc0, PT ;  /* 0x000000c00200780c */ /* 0x040fe40003f26070 */
[----:B------:R-:W-:Y:S01]  /*0200*/  ISETP.GE.U32.AND P0, PT, R2, 0xe0, PT ;  /* 0x000000e00200780c */ /* 0x000fe20003f06070 */
[----:B------:R-:W0:Y:S08]  /*0210*/  @P5 LDC.64 R4, c[0x0][0x3d0] ;  /* 0x0000f400ff045b82 */ /* 0x000e300000000a00 */
[----:B------:R-:W1:Y:S08]  /*0220*/  @P5 LDC.64 R6, c[0x0][0x438] ;  /* 0x00010e00ff065b82 */ /* 0x000e700000000a00 */
[----:B------:R-:W1:Y:S08]  /*0230*/  @P4 LDC.64 R8, c[0x0][0x3d0] ;  /* 0x0000f400ff084b82 */ /* 0x000e700000000a00 */
[----:B------:R-:W1:Y:S01]  /*0240*/  @P4 LDC.64 R10, c[0x0][0x438] ;  /* 0x00010e00ff0a4b82 */ /* 0x000e620000000a00 */
[----:B0-----:R-:W-:-:S07]  /*0250*/  @P5 IMAD.WIDE.U32 R4, R0, 0x10, R4 ;  /* 0x0000001000045825 */ /* 0x001fce00078e0004 */
[----:B------:R-:W0:Y:S01]  /*0260*/  @P6 LDC.64 R12, c[0x0][0x3d0] ;  /* 0x0000f400ff0c6b82 */ /* 0x000e220000000a00 */
[C---:B-1----:R-:W-:Y:S01]  /*0270*/  @P5 IMAD.WIDE.U32 R6, R0.reuse, 0x10, R6 ;  /* 0x0000001000065825 */ /* 0x042fe200078e0006 */
[----:B------:R-:W-:-:S04]  /*0280*/  @P5 LOP3.LUT R0, R0, 0x20, RZ, 0xfc, !PT ;  /* 0x0000002000005812 */ /* 0x000fc800078efcff */
[----:B------:R-:W5:Y:S02]  /*0290*/  @P5 LDG.E.128 R112, desc[UR6][R6.64] ;  /* 0x0000000606705981 */ /* 0x000f64000c1e1d00 */
[----:B------:R-:W1:Y:S01]  /*02a0*/  @P6 LDC.64 R14, c[0x0][0x438] ;  /* 0x00010e00ff0e6b82 */ /* 0x000e620000000a00 */
[----:B------:R-:W-:-:S07]  /*02b0*/  @P4 IMAD.WIDE.U32 R8, R0, 0x10, R8 ;  /* 0x0000001000084825 */ /* 0x000fce00078e0008 */
[----:B------:R-:W1:Y:S01]  /*02c0*/  @P3 LDC.64 R16, c[0x0][0x3d0] ;  /* 0x0000f400ff103b82 */ /* 0x000e620000000a00 */
[C---:B------:R-:W-:Y:S01]  /*02d0*/  @P4 IMAD.WIDE.U32 R10, R0.reuse, 0x10, R10 ;  /* 0x00000010000a4825 */ /* 0x040fe200078e000a */
[----:B------:R-:W-:-:S04]  /*02e0*/  @P4 IADD3 R0, PT, PT, R0, 0x20, RZ ;  /* 0x0000002000004810 */ /* 0x000fc80007ffe0ff */
[----:B------:R-:W5:Y:S01]  /*02f0*/  @P4 LDG.E.128 R116, desc[UR6][R10.64] ;  /* 0x000000060a744981 */ /* 0x000f62000c1e1d00 */
[C---:B0-----:R-:W-:Y:S01]  /*0300*/  @P6 IMAD.WIDE.U32 R12, R0.reuse, 0x10, R12 ;  /* 0x00000010000c6825 */ /* 0x041fe200078e000c */
[----:B------:R-:W0:Y:S03]  /*0310*/  @P3 LDC.64 R18, c[0x0][0x438] ;  /* 0x00010e00ff123b82 */ /* 0x000e260000000a00 */
[C---:B-1----:R-:W-:Y:S01]  /*0320*/  @P6 IMAD.WIDE.U32 R14, R0.reuse, 0x10, R14 ;  /* 0x00000010000e6825 */ /* 0x042fe200078e000e */
[----:B------:R-:W-:-:S04]  /*0330*/  @P6 IADD3 R0, PT, PT, R0, 0x20, RZ ;  /* 0x0000002000006810 */ /* 0x000fc80007ffe0ff */
[----:B------:R-:W1:Y:S01]  /*0340*/  @P2 LDC.64 R20, c[0x0][0x3d0] ;  /* 0x0000f400ff142b82 */ /* 0x000e620000000a00 */
[----:B------:R-:W5:Y:S01]  /*0350*/  @P6 LDG.E.128 R120, desc[UR6][R14.64] ;  /* 0x000000060e786981 */ /* 0x000f62000c1e1d00 */
[----:B------:R-:W-:-:S06]  /*0360*/  @P3 IMAD.WIDE.U32 R16, R0, 0x10, R16 ;  /* 0x0000001000103825 */ /* 0x000fcc00078e0010 */
[----:B------:R-:W1:Y:S08]  /*0370*/  @P2 LDC.64 R22, c[0x0][0x438] ;  /* 0x00010e00ff162b82 */ /* 0x000e700000000a00 */
[----:B------:R-:W1:Y:S08]  /*0380*/  @P1 LDC.64 R24, c[0x0][0x3d0] ;  /* 0x0000f400ff181b82 */ /* 0x000e700000000a00 */
[----:B------:R-:W1:Y:S01]  /*0390*/  @P1 LDC.64 R26, c[0x0][0x438] ;  /* 0x00010e00ff1a1b82 */ /* 0x000e620000000a00 */
[----:B--2---:R-:W2:Y:S04]  /*03a0*/  @P4 LDG.E.128 R36, desc[UR6][R8.64] ;  /* 0x0000000608244981 */ /* 0x004ea8000c1e1d00 */
[----:B---3--:R-:W3:Y:S04]  /*03b0*/  @P6 LDG.E.128 R28, desc[UR6][R12.64] ;  /* 0x000000060c1c6981 */ /* 0x008ee8000c1e1d00 */
[----:B----4-:R-:W4:Y:S01]  /*03c0*/  @P3 LDG.E.128 R32, desc[UR6][R16.64] ;  /* 0x0000000610203981 */ /* 0x010f22000c1e1d00 */
[C---:B0-----:R-:W-:Y:S01]  /*03d0*/  @P3 IMAD.WIDE.U32 R18, R0.reuse, 0x10, R18 ;  /* 0x0000001000123825 */ /* 0x041fe200078e0012 */
[----:B------:R-:W-:-:S04]  /*03e0*/  @P3 IADD3 R0, PT, PT, R0, 0x20, RZ ;  /* 0x0000002000003810 */ /* 0x000fc80007ffe0ff */
[----:B------:R-:W5:Y:S01]  /*03f0*/  @P3 LDG.E.128 R124, desc[UR6][R18.64] ;  /* 0x00000006127c3981 */ /* 0x000f62000c1e1d00 */
[----:B-1----:R-:W-:-:S04]  /*0400*/  @P2 IMAD.WIDE.U32 R20, R0, 0x10, R20 ;  /* 0x0000001000142825 */ /* 0x002fc800078e0014 */
[C---:B------:R-:W-:Y:S01]  /*0410*/  @P2 IMAD.WIDE.U32 R22, R0.reuse, 0x10, R22 ;  /* 0x0000001000162825 */ /* 0x040fe200078e0016 */
[----:B------:R-:W-:Y:S01]  /*0420*/  @P2 IADD3 R0, PT, PT, R0, 0x20, RZ ;  /* 0x0000002000002810 */ /* 0x000fe20007ffe0ff */
[----:B------:R0:W5:Y:S04]  /*0430*/  @P2 LDG.E.128 R248, desc[UR6][R20.64] ;  /* 0x0000000614f82981 */ /* 0x000168000c1e1d00 */
[----:B------:R1:W5:Y:S01]  /*0440*/  @P2 LDG.E.128 R128, desc[UR6][R22.64] ;  /* 0x0000000616802981 */ /* 0x000362000c1e1d00 */
[----:B------:R-:W-:Y:S01]  /*0450*/  @P1 IMAD.WIDE.U32 R24, R0, 0x10, R24 ;  /* 0x0000001000181825 */ /* 0x000fe200078e0018 */
[----:B------:R-:W-:-:S03]  /*0460*/  ISETP.GE.U32.AND P2, PT, R2, 0x160, PT ;  /* 0x000001600200780c */ /* 0x000fc60003f46070 */
[C---:B------:R-:W-:Y:S01]  /*0470*/  @P1 IMAD.WIDE.U32 R26, R0.reuse, 0x10, R26 ;  /* 0x00000010001a1825 */ /* 0x040fe200078e001a */
[----:B------:R-:W-:Y:S01]  /*0480*/  @P1 IADD3 R0, PT, PT, R0, 0x20, RZ ;  /* 0x0000002000001810 */ /* 0x000fe20007ffe0ff */
[----:B------:R1:W5:Y:S04]  /*0490*/  @P1 LDG.E.128 R244, desc[UR6][R24.64] ;  /* 0x0000000618f41981 */ /* 0x000368000c1e1d00 */
[----:B------:R1:W5:Y:S01]  /*04a0*/  @P1 LDG.E.128 R132, desc[UR6][R26.64] ;  /* 0x000000061a841981 */ /* 0x000362000c1e1d00 */
[----:B------:R-:W-:-:S03]  /*04b0*/  ISETP.GE.U32.AND P1, PT, R2, 0x180, PT ;  /* 0x000001800200780c */ /* 0x000fc60003f26070 */
[----:B0-----:R-:W0:Y:S08]  /*04c0*/  @P2 LDC.64 R20, c[0x0][0x3d0] ;  /* 0x0000f400ff142b82 */ /* 0x001e300000000a00 */
[----:B-1----:R-:W1:Y:S08]  /*04d0*/  @P2 LDC.64 R22, c[0x0][0x438] ;  /* 0x00010e00ff162b82 */ /* 0x002e700000000a00 */
[----:B------:R-:W1:Y:S08]  /*04e0*/  @P1 LDC.64 R24, c[0x0][0x3d0] ;  /* 0x0000f400ff181b82 */ /* 0x000e700000000a00 */
[----:B------:R-:W1:Y:S01]  /*04f0*/  @P1 LDC.64 R26, c[0x0][0x438] ;  /* 0x00010e00ff1a1b82 */ /* 0x000e620000000a00 */
[----:B--2---:R-:W-:Y:S04]  /*0500*/  @P4 STL.64 [R1+0x20], R36 ;  /* 0x0000202401004387 */ /* 0x004fe80000100a00 */
[----:B------:R-:W-:Y:S04]  /*0510*/  @P4 STL.64 [R1+0x28], R38 ;  /* 0x0000282601004387 */ /* 0x000fe80000100a00 */
[----:B---3--:R2:W-:Y:S04]  /*0520*/  @P6 STL.64 [R1+0x10], R28 ;  /* 0x0000101c01006387 */ /* 0x0085e80000100a00 */
[----:B------:R-:W-:Y:S04]  /*0530*/  @P6 STL.64 [R1+0x18], R30 ;  /* 0x0000181e01006387 */ /* 0x000fe80000100a00 */
[----:B----4-:R3:W-:Y:S04]  /*0540*/  @P3 STL.64 [R1], R32 ;  /* 0x0000002001003387 */ /* 0x0107e80000100a00 */
[----:B------:R4:W-:Y:S01]  /*0550*/  @P3 STL.64 [R1+0x8], R34 ;  /* 0x0000082201003387 */ /* 0x0009e20000100a00 */
[C---:B------:R-:W-:Y:S01]  /*0560*/  ISETP.GE.U32.AND P4, PT, R2.reuse, 0x100, PT ;  /* 0x000001000200780c */ /* 0x040fe20003f86070 */
[----:B--2---:R-:W2:Y:S02]  /*0570*/  @P0 LDC.64 R28, c[0x0][0x3d0] ;  /* 0x0000f400ff1c0b82 */ /* 0x004ea40000000a00 */
[----:B---3--:R-:W3:Y:S06]  /*0580*/  LDL.64 R32, [R1+0x30] ;  /* 0x0000300001207983 */ /* 0x008eec0000100a00 */
[----:B------:R-:W0:Y:S01]  /*0590*/  @P0 LDC.64 R30, c[0x0][0x438] ;  /* 0x00010e00ff1e0b82 */ /* 0x000e220000000a00 */
[----:B----4-:R-:W3:Y:S01]  /*05a0*/  LDL.64 R34, [R1+0x38] ;  /* 0x0000380001227983 */ /* 0x010ee20000100a00 */
[----:B------:R-:W-:-:S02]  /*05b0*/  ISETP.GE.U32.AND P6, PT, R2, 0x120, PT ;  /* 0x000001200200780c */ /* 0x000fc40003fc6070 */
[----:B------:R-:W-:-:S04]  /*05c0*/  ISETP.GE.U32.AND P3, PT, R2, 0x140, PT ;  /* 0x000001400200780c */ /* 0x000fc80003f66070 */
[----:B------:R-:W4:Y:S08]  /*05d0*/  @P4 LDC.64 R8, c[0x0][0x3d0] ;  /* 0x0000f400ff084b82 */ /* 0x000f300000000a00 */
[----:B------:R-:W1:Y:S01]  /*05e0*/  @P4 LDC.64 R10, c[0x0][0x438] ;  /* 0x00010e00ff0a4b82 */ /* 0x000e620000000a00 */
[----:B--2---:R-:W-:-:S05]  /*05f0*/  @P0 IMAD.WIDE.U32 R28, R0, 0x10, R28 ;  /* 0x00000010001c0825 */ /* 0x004fca00078e001c */
[----:B------:R2:W5:Y:S02]  /*0600*/  @P0 LDG.E.128 R240, desc[UR6][R28.64] ;  /* 0x000000061cf00981 */ /* 0x000564000c1e1d00 */
[----:B------:R-:W2:Y:S01]  /*0610*/  @P6 LDC.64 R12, c[0x0][0x3d0] ;  /* 0x0000f400ff0c6b82 */ /* 0x000ea20000000a00 */
[----:B0-----:R-:W-:-:S07]  /*0620*/  @P0 IMAD.WIDE.U32 R30, R0, 0x10, R30 ;  /* 0x00000010001e0825 */ /* 0x001fce00078e001e */
[----:B------:R-:W0:Y:S01]  /*0630*/  @P6 LDC.64 R14, c[0x0][0x438] ;  /* 0x00010e00ff0e6b82 */ /* 0x000e220000000a00 */
[----:B------:R0:W5:Y:S01]  /*0640*/  @P0 LDG.E.128 R136, desc[UR6][R30.64] ;  /* 0x000000061e880981 */ /* 0x000162000c1e1d00 */
[----:B------:R-:W-:-:S06]  /*0650*/  @P0 IADD3 R0, PT, PT, R0, 0x20, RZ ;  /* 0x0000002000000810 */ /* 0x000fcc0007ffe0ff */
[----:B------:R-:W0:Y:S01]  /*0660*/  @P3 LDC.64 R16, c[0x0][0x3d0] ;  /* 0x0000f400ff103b82 */ /* 0x000e220000000a00 */
[----:B------:R-:W-:-:S07]  /*0670*/  ISETP.GE.U32.AND P0, PT, R2, 0x1a0, PT ;  /* 0x000001a00200780c */ /* 0x000fce0003f06070 */
[----:B------:R-:W0:Y:S01]  /*0680*/  @P3 LDC.64 R18, c[0x0][0x438] ;  /* 0x00010e00ff123b82 */ /* 0x000e220000000a00 */
[----:B----4-:R-:W-:-:S04]  /*0690*/  @P4 IMAD.WIDE.U32 R8, R0, 0x10, R8 ;  /* 0x0000001000084825 */ /* 0x010fc800078e0008 */
[C---:B-1----:R-:W-:Y:S01]  /*06a0*/  @P4 IMAD.WIDE.U32 R10, R0.reuse, 0x10, R10 ;  /* 0x00000010000a4825 */ /* 0x042fe200078e000a */
[----:B------:R-:W-:Y:S01]  /*06b0*/  @P4 IADD3 R0, PT, PT, R0, 0x20, RZ ;  /* 0x0000002000004810 */ /* 0x000fe20007ffe0ff */
[----:B------:R1:W5:Y:S01]  /*06c0*/  @P4 LDG.E.128 R236, desc[UR6][R8.64] ;  /* 0x0000000608ec4981 */ /* 0x000362000c1e1d00 */
[----:B--2---:R-:W2:Y:S03]  /*06d0*/  @P0 LDC.64 R28, c[0x0][0x3d0] ;  /* 0x0000f400ff1c0b82 */ /* 0x004ea60000000a00 */
[----:B------:R4:W5:Y:S01]  /*06e0*/  @P4 LDG.E.128 R140, desc[UR6][R10.64] ;  /* 0x000000060a8c4981 */ /* 0x000962000c1e1d00 */
[----:B------:R-:W-:Y:S01]  /*06f0*/  @P6 IMAD.WIDE.U32 R12, R0, 0x10, R12 ;  /* 0x00000010000c6825 */ /* 0x000fe200078e000c */
[----:B------:R-:W-:-:S03]  /*0700*/  ISETP.GE.U32.AND P4, PT, R2, 0x1c0, PT ;  /* 0x000001c00200780c */ /* 0x000fc60003f86070 */
[C---:B0-----:R-:W-:Y:S01]  /*0710*/  @P6 IMAD.WIDE.U32 R14, R0.reuse, 0x10, R14 ;  /* 0x00000010000e6825 */ /* 0x041fe200078e000e */
[----:B------:R-:W0:Y:S01]  /*0720*/  @P0 LDC.64 R30, c[0x0][0x438] ;  /* 0x00010e00ff1e0b82 */ /* 0x000e220000000a00 */
[----:B------:R-:W-:Y:S01]  /*0730*/  @P6 IADD3 R0, PT, PT, R0, 0x20, RZ ;  /* 0x0000002000006810 */ /* 0x000fe20007ffe0ff */
[----:B------:R2:W5:Y:S04]  /*0740*/  @P6 LDG.E.128 R232, desc[UR6][R12.64] ;  /* 0x000000060ce86981 */ /* 0x000568000c1e1d00 */
[----:B------:R2:W5:Y:S01]  /*0750*/  @P6 LDG.E.128 R144, desc[UR6][R14.64] ;  /* 0x000000060e906981 */ /* 0x000562000c1e1d00 */
[----:B------:R-:W-:Y:S01]  /*0760*/  @P3 IMAD.WIDE.U32 R16, R0, 0x10, R16 ;  /* 0x0000001000103825 */ /* 0x000fe200078e0010 */
[----:B------:R-:W-:Y:S01]  /*0770*/  ISETP.GE.U32.AND P6, PT, R2, 0x1e0, PT ;  /* 0x000001e00200780c */ /* 0x000fe20003fc6070 */
[----:B-1----:R-:W1:Y:S02]  /*0780*/  @P4 LDC.64 R8, c[0x0][0x3d0] ;  /* 0x0000f400ff084b82 */ /* 0x002e640000000a00 */
[C---:B------:R-:W-:Y:S01]  /*0790*/  @P3 IMAD.WIDE.U32 R18, R0.reuse, 0x10, R18 ;  /* 0x0000001000123825 */ /* 0x040fe200078e0012 */
[----:B------:R-:W-:Y:S01]  /*07a0*/  @P3 IADD3 R0, PT, PT, R0, 0x20, RZ ;  /* 0x0000002000003810 */ /* 0x000fe20007ffe0ff */
[----:B------:R0:W5:Y:S04]  /*07b0*/  @P3 LDG.E.128 R228, desc[UR6][R16.64] ;  /* 0x0000000610e43981 */ /* 0x000168000c1e1d00 */
[----:B------:R0:W5:Y:S01]  /*07c0*/  @P3 LDG.E.128 R148, desc[UR6][R18.64] ;  /* 0x0000000612943981 */ /* 0x000162000c1e1d00 */
[----:B------:R-:W-:Y:S01]  /*07d0*/  @P2 IMAD.WIDE.U32 R20, R0, 0x10, R20 ;  /* 0x0000001000142825 */ /* 0x000fe200078e0014 */
[----:B------:R-:W-:Y:S01]  /*07e0*/  ISETP.GE.U32.AND P3, PT, R2, 0x200, PT ;  /* 0x000002000200780c */ /* 0x000fe20003f66070 */
[----:B----4-:R-:W4:Y:S02]  /*07f0*/  @P4 LDC.64 R10, c[0x0][0x438] ;  /* 0x00010e00ff0a4b82 */ /* 0x010f240000000a00 */
[C---:B------:R-:W-:Y:S01]  /*0800*/  @P2 IMAD.WIDE.U32 R22, R0.reuse, 0x10, R22 ;  /* 0x0000001000162825 */ /* 0x040fe200078e0016 */
[----:B------:R-:W-:Y:S01]  /*0810*/  @P2 IADD3 R0, PT, PT, R0, 0x20, RZ ;  /* 0x0000002000002810 */ /* 0x000fe20007ffe0ff */
[----:B------:R1:W5:Y:S04]  /*0820*/  @P2 LDG.E.128 R224, desc[UR6][R20.64] ;  /* 0x0000000614e02981 */ /* 0x000368000c1e1d00 */
[----:B------:R4:W5:Y:S01]  /*0830*/  @P2 LDG.E.128 R152, desc[UR6][R22.64] ;  /* 0x0000000616982981 */ /* 0x000962000c1e1d00 */
[----:B------:R-:W-:Y:S01]  /*0840*/  @P1 IMAD.WIDE.U32 R24, R0, 0x10, R24 ;  /* 0x0000001000181825 */ /* 0x000fe200078e0018 */
[----:B------:R-:W-:Y:S01]  /*0850*/  ISETP.GE.U32.AND P2, PT, R2, 0x220, PT ;  /* 0x000002200200780c */ /* 0x000fe20003f46070 */
[----:B--2---:R-:W2:Y:S02]  /*0860*/  @P6 LDC.64 R12, c[0x0][0x3d0] ;  /* 0x0000f400ff0c6b82 */ /* 0x004ea40000000a00 */
[C---:B------:R-:W-:Y:S01]  /*0870*/  @P1 IMAD.WIDE.U32 R26, R0.reuse, 0x10, R26 ;  /* 0x00000010001a1825 */ /* 0x040fe200078e001a */
[----:B------:R-:W-:Y:S01]  /*0880*/  @P1 IADD3 R0, PT, PT, R0, 0x20, RZ ;  /* 0x0000002000001810 */ /* 0x000fe20007ffe0ff */
[----:B------:R4:W5:Y:S04]  /*0890*/  @P1 LDG.E.128 R220, desc[UR6][R24.64] ;  /* 0x0000000618dc1981 */ /* 0x000968000c1e1d00 */
[----:B------:R-:W2:Y:S01]  /*08a0*/  @P6 LDC.64 R14, c[0x0][0x438] ;  /* 0x00010e00ff0e6b82 */ /* 0x000ea20000000a00 */
[----:B------:R2:W5:Y:S01]  /*08b0*/  @P1 LDG.E.128 R156, desc[UR6][R26.64] ;  /* 0x000000061a9c1981 */ /* 0x000562000c1e1d00 */
[----:B------:R-:W-:Y:S01]  /*08c0*/  ISETP.GE.U32.AND P1, PT, R2, 0x240, PT ;  /* 0x000002400200780c */ /* 0x000fe20003f26070 */
[----:B------:R-:W-:-:S04]  /*08d0*/  @P0 IMAD.WIDE.U32 R28, R0, 0x10, R28 ;  /* 0x00000010001c0825 */ /* 0x000fc800078e001c */
[C---:B0-----:R-:W-:Y:S01]  /*08e0*/  @P0 IMAD.WIDE.U32 R30, R0.reuse, 0x10, R30 ;  /* 0x00000010001e0825 */ /* 0x041fe200078e001e */
[----:B------:R-:W0:Y:S01]  /*08f0*/  @P3 LDC.64 R16, c[0x0][0x3d0] ;  /* 0x0000f400ff103b82 */ /* 0x000e220000000a00 */
[----:B------:R2:W5:Y:S01]  /*0900*/  @P0 LDG.E.128 R216, desc[UR6][R28.64] ;  /* 0x000000061cd80981 */ /* 0x000562000c1e1d00 */
[----:B------:R-:W-:-:S03]  /*0910*/  @P0 IADD3 R0, PT, PT, R0, 0x20, RZ ;  /* 0x0000002000000810 */ /* 0x000fc60007ffe0ff */
[----:B------:R0:W5:Y:S03]  /*0920*/  @P0 LDG.E.128 R164, desc[UR6][R30.64] ;  /* 0x000000061ea40981 */ /* 0x000166000c1e1d00 */
[----:B------:R-:W0:Y:S01]  /*0930*/  @P3 LDC.64 R18, c[0x0][0x438] ;  /* 0x00010e00ff123b82 */ /* 0x000e220000000a00 */
[----:B------:R-:W-:Y:S01]  /*0940*/  ISETP.GE.U32.AND P0, PT, R2, 0x260, PT ;  /* 0x000002600200780c */ /* 0x000fe20003f06070 */
[----:B-1----:R-:W-:-:S06]  /*0950*/  @P4 IMAD.WIDE.U32 R8, R0, 0x10, R8 ;  /* 0x0000001000084825 */ /* 0x002fcc00078e0008 */
[----:B------:R-:W1:Y:S01]  /*0960*/  @P2 LDC.64 R20, c[0x0][0x3d0] ;  /* 0x0000f400ff142b82 */ /* 0x000e620000000a00 */
[----:B----4-:R-:W-:-:S07]  /*0970*/  @P4 IMAD.WIDE.U32 R10, R0, 0x10, R10 ;  /* 0x00000010000a4825 */ /* 0x010fce00078e000a */
[----:B------:R-:W4:Y:S01]  /*0980*/  @P2 LDC.64 R22, c[0x0][0x438] ;  /* 0x00010e00ff162b82 */ /* 0x000f220000000a00 */
[----:B------:R-:W-:Y:S01]  /*0990*/  @P4 IADD3 R0, PT, PT, R0, 0x20, RZ ;  /* 0x0000002000004810 */ /* 0x000fe20007ffe0ff */
[----:B------:R0:W5:Y:S06]  /*09a0*/  @P4 LDG.E.128 R212, desc[UR6][R8.64] ;  /* 0x0000000608d44981 */ /* 0x00016c000c1e1d00 */
[----:B------:R-:W4:Y:S01]  /*09b0*/  @P1 LDC.64 R24, c[0x0][0x3d0] ;  /* 0x0000f400ff181b82 */ /* 0x000f220000000a00 */
[C---:B--2---:R-:W-:Y:S01]  /*09c0*/  @P6 IMAD.WIDE.U32 R12, R0.reuse, 0x10, R12 ;  /* 0x00000010000c6825 */ /* 0x044fe200078e000c */
[----:B------:R2:W5:Y:S06]  /*09d0*/  @P4 LDG.E.128 R168, desc[UR6][R10.64] ;  /* 0x000000060aa84981 */ /* 0x00056c000c1e1d00 */
[----:B------:R-:W2:Y:S01]  /*09e0*/  @P1 LDC.64 R26, c[0x0][0x438] ;  /* 0x00010e00ff1a1b82 */ /* 0x000ea20000000a00 */
[C---:B------:R-:W-:Y:S01]  /*09f0*/  @P6 IMAD.WIDE.U32 R14, R0.reuse, 0x10, R14 ;  /* 0x00000010000e6825 */ /* 0x040fe200078e000e */
[----:B------:R-:W-:Y:S01]  /*0a00*/  @P6 IADD3 R0, PT, PT, R0, 0x20, RZ ;  /* 0x0000002000006810 */ /* 0x000fe20007ffe0ff */
[----:B------:R1:W5:Y:S05]  /*0a10*/  @P6 LDG.E.128 R208, desc[UR6][R12.64] ;  /* 0x000000060cd06981 */ /* 0x00036a000c1e1d00 */
[----:B------:R-:W2:Y:S01]  /*0a20*/  @P0 LDC.64 R28, c[0x0][0x3d0] ;  /* 0x0000f400ff1c0b82 */ /* 0x000ea20000000a00 */
[C---:B0-----:R-:W-:Y:S01]  /*0a30*/  @P3 IMAD.WIDE.U32 R16, R0.reuse, 0x10, R16 ;  /* 0x0000001000103825 */ /* 0x041fe200078e0010 */
[----:B------:R0:W5:Y:S06]  /*0a40*/  @P6 LDG.E.128 R172, desc[UR6][R14.64] ;  /* 0x000000060eac6981 */ /* 0x00016c000c1e1d00 */
[----:B------:R-:W0:Y:S01]  /*0a50*/  @P0 LDC.64 R30, c[0x0][0x438] ;  /* 0x00010e00ff1e0b82 */ /* 0x000e220000000a00 */
[C---:B------:R-:W-:Y:S01]  /*0a60*/  @P3 IMAD.WIDE.U32 R18, R0.reuse, 0x10, R18 ;  /* 0x0000001000123825 */ /* 0x040fe200078e0012 */
[----:B------:R-:W-:Y:S01]  /*0a70*/  @P3 IADD3 R0, PT, PT, R0, 0x20, RZ ;  /* 0x0000002000003810 */ /* 0x000fe20007ffe0ff */
[----:B------:R0:W5:Y:S04]  /*0a80*/  @P3 LDG.E.128 R204, desc[UR6][R16.64] ;  /* 0x0000000610cc3981 */ /* 0x000168000c1e1d00 */
[C---:B-1----:R-:W-:Y:S01]  /*0a90*/  @P2 IMAD.WIDE.U32 R20, R0.reuse, 0x10, R20 ;  /* 0x0000001000142825 */ /* 0x042fe200078e0014 */
[----:B------:R1:W5:Y:S03]  /*0aa0*/  @P3 LDG.E.128 R176, desc[UR6][R18.64] ;  /* 0x0000000612b03981 */ /* 0x000366000c1e1d00 */
[C---:B----4-:R-:W-:Y:S01]  /*0ab0*/  @P2 IMAD.WIDE.U32 R22, R0.reuse, 0x10, R22 ;  /* 0x0000001000162825 */ /* 0x050fe200078e0016 */
        /* <DEDUP_REMOVED lines=9> */
[----:B0-----:R-:W-:Y:S01]  /*0b50*/  @P0 IMAD.WIDE.U32 R30, R0, 0x10, R30 ;  /* 0x00000010001e0825 */ /* 0x001fe200078e001e */
[----:B------:R1:W5:Y:S04]  /*0b60*/  @P0 LDG.E.128 R192, desc[UR6][R28.64] ;  /* 0x000000061cc00981 */ /* 0x000368000c1e1d00 */
[----:B------:R1:W5:Y:S04]  /*0b70*/  @P0 LDG.E.128 R188, desc[UR6][R30.64] ;  /* 0x000000061ebc0981 */ /* 0x000368000c1e1d00 */
[----:B---3--:R-:W2:Y:S01]  /*0b80*/  @P5 LDG.E.128 R32, desc[UR6][R4.64] ;  /* 0x0000000604205981 */ /* 0x008ea2000c1e1d00 */
[----:B------:R-:W-:-:S02]  /*0b90*/  ISETP.GE.U32.AND P1, PT, R2, 0x280, PT ;  /* 0x000002800200780c */ /* 0x000fc40003f26070 */
[----:B------:R-:W-:Y:S01]  /*0ba0*/  @P0 IADD3 R0, PT, PT, R0, 0x20, RZ ;  /* 0x0000002000000810 */ /* 0x000fe20007ffe0ff */
[----:B--2---:R1:W-:Y:S04]  /*0bb0*/  @P5 STL.64 [R1+0x30], R32 ;  /* 0x0000302001005387 */ /* 0x0043e80000100a00 */
[----:B------:R1:W-:Y:S06]  /*0bc0*/  @P5 STL.64 [R1+0x38], R34 ;  /* 0x0000382201005387 */ /* 0x0003ec0000100a00 */
[----:B------:R-:W-:Y:S05]  /*0bd0*/  @!P1 BRA `(.L_x_48961) ;  /* 0x0000000800b49947 */ /* 0x000fea0003800000 */
[----:B------:R-:W0:Y:S08]  /*0be0*/  LDC.64 R104, c[0x0][0x438] ;  /* 0x00010e00ff687b82 */ /* 0x000e300000000a00 */
[----:B------:R-:W2:Y:S01]  /*0bf0*/  LDC.64 R108, c[0x0][0x3d0] ;  /* 0x0000f400ff6c7b82 */ /* 0x000ea20000000a00 */
[----:B0-----:R-:W-:-:S06]  /*0c00*/  IMAD.WIDE.U32 R104, R0, 0x10, R104 ;  /* 0x0000001000687825 */ /* 0x001fcc00078e0068 */
[----:B------:R-:W5:Y:S01]  /*0c10*/  LDG.E.128 R104, desc[UR6][R104.64] ;  /* 0x0000000668687981 */ /* 0x000f62000c1e1d00 */
[----:B--2---:R-:W-:-:S06]  /*0c20*/  IMAD.WIDE.U32 R108, R0, 0x10, R108 ;  /* 0x00000010006c7825 */ /* 0x004fcc00078e006c */
[----:B------:R-:W5:Y:S01]  /*0c30*/  LDG.E.128 R108, desc[UR6][R108.64] ;  /* 0x000000066c6c7981 */ /* 0x000f62000c1e1d00 */
[----:B------:R-:W-:Y:S05]  /*0c40*/  BRA `(.L_x_48961) ;  /* 0x0000000800987947 */ /* 0x000fea0003800000 */
.L_x_48960:
        /* <DEDUP_REMOVED lines=11> */
[----:B------:R-:W4:Y:S01]  /*0d00*/  LDL R27, [R1+0xc] ;  /* 0x00000c00011b7983 */ /* 0x000f220000100800 */
[----:B------:R-:W-:-:S02]  /*0d10*/  ISETP.GE.U32.AND P5, PT, R2, 0x20, PT ;  /* 0x000000200200780c */ /* 0x000fc40003fa6070 */
[C---:B------:R-:W-:Y:S01]  /*0d20*/  ISETP.GE.U32.AND P0, PT, R2.reuse, 0x40, PT ;  /* 0x000000400200780c */ /* 0x040fe20003f06070 */
[----:B------:R-:W4:Y:S01]  /*0d30*/  LDL R19, [R1+0x34] ;  /* 0x0000340001137983 */ /* 0x000f220000100800 */
[C---:B------:R-:W-:Y:S02]  /*0d40*/  ISETP.GE.U32.AND P1, PT, R2.reuse, 0x60, PT ;  /* 0x000000600200780c */ /* 0x040fe40003f26070 */
[C---:B------:R-:W-:Y:S01]  /*0d50*/  ISETP.GE.U32.AND P2, PT, R2.reuse, 0x80, PT ;  /* 0x000000800200780c */ /* 0x040fe20003f46070 */
[----:B------:R-:W4:Y:S04]  /*0d60*/  LDL R18, [R1+0x38] ;  /* 0x0000380001127983 */ /* 0x000f280000100800 */
[----:B------:R-:W4:Y:S02]  /*0d70*/  LDL R3, [R1+0x3c] ;  /* 0x00003c0001037983 */ /* 0x000f240000100800 */
[----:B------:R-:W0:Y:S02]  /*0d80*/  @P5 LDC.64 R4, c[0x0][0x3d0] ;  /* 0x0000f400ff045b82 */ /* 0x000e240000000a00 */
[----:B------:R-:W4:Y:S01]  /*0d90*/  LDL R20, [R1+0x30] ;  /* 0x0000300001147983 */ /* 0x000f220000100800 */
[----:B------:R-:W-:-:S02]  /*0da0*/  ISETP.GE.U32.AND P3, PT, R2, 0xa0, PT ;  /* 0x000000a00200780c */ /* 0x000fc40003f66070 */
[C---:B------:R-:W-:Y:S02]  /*0db0*/  ISETP.GE.U32.AND P4, PT, R2.reuse, 0xc0, PT ;  /* 0x000000c00200780c */ /* 0x040fe40003f86070 */
[----:B------:R-:W-:Y:S01]  /*0dc0*/  ISETP.GE.U32.AND P6, PT, R2, 0xe0, PT ;  /* 0x000000e00200780c */ /* 0x000fe20003fc6070 */
[----:B------:R-:W1:Y:S08]  /*0dd0*/  @P0 LDC.64 R8, c[0x0][0x3d0] ;  /* 0x0000f400ff080b82 */ /* 0x000e700000000a00 */
[----:B------:R-:W1:Y:S08]  /*0de0*/  @P1 LDC.64 R10, c[0x0][0x3d0] ;  /* 0x0000f400ff0a1b82 */ /* 0x000e700000000a00 */
[----:B------:R-:W1:Y:S01]  /*0df0*/  @P2 LDC.64 R12, c[0x0][0x3d0] ;  /* 0x0000f400ff0c2b82 */ /* 0x000e620000000a00 */
[C---:B0-----:R-:W-:Y:S01]  /*0e00*/  @P5 IMAD.WIDE.U32 R6, R0.reuse, 0x10, R4 ;  /* 0x0000001000065825 */ /* 0x041fe200078e0004 */
[----:B------:R-:W-:-:S05]  /*0e10*/  @P5 LOP3.LUT R0, R0, 0x20, RZ, 0xfc, !PT ;  /* 0x0000002000005812 */ /* 0x000fca00078efcff */
[C---:B-1----:R-:W-:Y:S01]  /*0e20*/  @P0 IMAD.WIDE.U32 R8, R0.reuse, 0x10, R8 ;  /* 0x0000001000080825 */ /* 0x042fe200078e0008 */
[----:B------:R-:W-:Y:S01]  /*0e30*/  @P0 IADD3 R0, PT, PT, R0, 0x20, RZ ;  /* 0x0000002000000810 */ /* 0x000fe20007ffe0ff */
[----:B------:R-:W0:Y:S04]  /*0e40*/  @P3 LDC.64 R4, c[0x0][0x3d0] ;  /* 0x0000f400ff043b82 */ /* 0x000e280000000a00 */
[C---:B------:R-:W-:Y:S01]  /*0e50*/  @P1 IMAD.WIDE.U32 R10, R0.reuse, 0x10, R10 ;  /* 0x00000010000a1825 */ /* 0x040fe200078e000a */
[----:B------:R-:W-:-:S03]  /*0e60*/  @P1 IADD3 R0, PT, PT, R0, 0x20, RZ ;  /* 0x0000002000001810 */ /* 0x000fc60007ffe0ff */
[----:B------:R-:W1:Y:S02]  /*0e70*/  @P4 LDC.64 R14, c[0x0][0x3d0] ;  /* 0x0000f400ff0e4b82 */ /* 0x000e640000000a00 */
[----:B------:R-:W-:-:S06]  /*0e80*/  @P2 IMAD.WIDE.U32 R12, R0, 0x10, R12 ;  /* 0x00000010000c2825 */ /* 0x000fcc00078e000c */
[----:B------:R-:W1:Y:S01]  /*0e90*/  @P6 LDC.64 R16, c[0x0][0x3d0] ;  /* 0x0000f400ff106b82 */ /* 0x000e620000000a00 */
[----:B--2---:R-:W2:Y:S01]  /*0ea0*/  @P0 LDG.E.128 R32, desc[UR6][R8.64] ;  /* 0x0000000608200981 */ /* 0x004ea2000c1e1d00 */
[----:B------:R-:W-:-:S03]  /*0eb0*/  @P2 IADD3 R0, PT, PT, R0, 0x20, RZ ;  /* 0x0000002000002810 */ /* 0x000fc60007ffe0ff */
[----:B---3--:R-:W3:Y:S04]  /*0ec0*/  @P1 LDG.E.128 R28, desc[UR6][R10.64] ;  /* 0x000000060a1c1981 */ /* 0x008ee8000c1e1d00 */
[----:B----4-:R-:W4:Y:S01]  /*0ed0*/  @P2 LDG.E.128 R24, desc[UR6][R12.64] ;  /* 0x000000060c182981 */ /* 0x010f22000c1e1d00 */
[C---:B0-----:R-:W-:Y:S01]  /*0ee0*/  @P3 IMAD.WIDE.U32 R4, R0.reuse, 0x10, R4 ;  /* 0x0000001000043825 */ /* 0x041fe200078e0004 */
[----:B------:R-:W-:-:S04]  /*0ef0*/  @P3 IADD3 R0, PT, PT, R0, 0x20, RZ ;  /* 0x0000002000003810 */ /* 0x000fc80007ffe0ff */
[----:B------:R0:W5:Y:S01]  /*0f00*/  @P3 LDG.E.128 R248, desc[UR6][R4.64] ;  /* 0x0000000604f83981 */ /* 0x000162000c1e1d00 */
[----:B-1----:R-:W-:Y:S01]  /*0f10*/  @P4 IMAD.WIDE.U32 R14, R0, 0x10, R14 ;  /* 0x00000010000e4825 */ /* 0x002fe200078e000e */
[----:B------:R-:W-:Y:S02]  /*0f20*/  ISETP.GE.U32.AND P3, PT, R2, 0x160, PT ;  /* 0x000001600200780c */ /* 0x000fe40003f66070 */
[----:B------:R-:W-:Y:S02]  /*0f30*/  @P4 IADD3 R0, PT, PT, R0, 0x20, RZ ;  /* 0x0000002000004810 */ /* 0x000fe40007ffe0ff */
[----:B------:R1:W5:Y:S01]  /*0f40*/  @P4 LDG.E.128 R244, desc[UR6][R14.64] ;  /* 0x000000060ef44981 */ /* 0x000362000c1e1d00 */
[----:B------:R-:W-:Y:S02]  /*0f50*/  ISETP.GE.U32.AND P4, PT, R2, 0x180, PT ;  /* 0x000001800200780c */ /* 0x000fe40003f86070 */
[C---:B------:R-:W-:Y:S01]  /*0f60*/  @P6 IMAD.WIDE.U32 R16, R0.reuse, 0x10, R16 ;  /* 0x0000001000106825 */ /* 0x040fe200078e0010 */
[----:B------:R-:W-:-:S02]  /*0f70*/  @P6 IADD3 R0, PT, PT, R0, 0x20, RZ ;  /* 0x0000002000006810 */ /* 0x000fc40007ffe0ff */
[----:B------:R-:W-:Y:S02]  /*0f80*/  MOV R21, R19 ;  /* 0x0000001300157202 */ /* 0x000fe40000000f00 */
[----:B------:R-:W5:Y:S01]  /*0f90*/  @P6 LDG.E.128 R240, desc[UR6][R16.64] ;  /* 0x0000000610f06981 */ /* 0x000f62000c1e1d00 */
[----:B------:R-:W-:Y:S02]  /*0fa0*/  MOV R22, R18 ;  /* 0x0000001200167202 */ /* 0x000fe40000000f00 */
[----:B------:R-:W-:Y:S01]  /*0fb0*/  ISETP.GE.U32.AND P6, PT, R2, 0x1a0, PT ;  /* 0x000001a00200780c */ /* 0x000fe20003fc6070 */
[----:B------:R-:W4:Y:S08]  /*0fc0*/  @P3 LDC.64 R18, c[0x0][0x3d0] ;  /* 0x0000f400ff123b82 */ /* 0x000f300000000a00 */
[----:B0-----:R-:W0:Y:S08]  /*0fd0*/  @P4 LDC.64 R4, c[0x0][0x3d0] ;  /* 0x0000f400ff044b82 */ /* 0x001e300000000a00 */
[----:B-1----:R-:W1:Y:S01]  /*0fe0*/  @P6 LDC.64 R14, c[0x0][0x3d0] ;  /* 0x0000f400ff0e6b82 */ /* 0x002e620000000a00 */
[----:B------:R-:W-:-:S06]  /*0ff0*/  MOV R23, R3 ;  /* 0x0000000300177202 */ /* 0x000fcc0000000f00 */
[----:B------:R-:W4:Y:S04]  /*1000*/  @P5 LDG.E.128 R20, desc[UR6][R6.64] ;  /* 0x0000000606145981 */ /* 0x000f28000c1e1d00 */
[----:B--2---:R2:W-:Y:S04]  /*1010*/  @P0 STL.64 [R1+0x20], R32 ;  /* 0x0000202001000387 */ /* 0x0045e80000100a00 */
[----:B------:R2:W-:Y:S01]  /*1020*/  @P0 STL.64 [R1+0x28], R34 ;  /* 0x0000282201000387 */ /* 0x0005e20000100a00 */
[----:B------:R-:W-:-:S03]  /*1030*/  ISETP.GE.U32.AND P0, PT, R2, 0x100, PT ;  /* 0x000001000200780c */ /* 0x000fc60003f06070 */
[----:B---3--:R2:W-:Y:S10]  /*1040*/  @P1 STL.64 [R1+0x10], R28 ;  /* 0x0000101c01001387 */ /* 0x0085f40000100a00 */
[----:B------:R-:W3:Y:S01]  /*1050*/  @P0 LDC.64 R8, c[0x0][0x3d0] ;  /* 0x0000f400ff080b82 */ /* 0x000ee20000000a00 */
[----:B------:R2:W-:Y:S01]  /*1060*/  @P1 STL.64 [R1+0x18], R30 ;  /* 0x0000181e01001387 */ /* 0x0005e20000100a00 */
[----:B------:R-:W-:-:S03]  /*1070*/  ISETP.GE.U32.AND P1, PT, R2, 0x120, PT ;  /* 0x000001200200780c */ /* 0x000fc60003f26070 */
[----:B----4-:R2:W-:Y:S10]  /*1080*/  @P2 STL.64 [R1], R24 ;  /* 0x0000001801002387 */ /* 0x0105f40000100a00 */
[----:B------:R-:W4:Y:S01]  /*1090*/  @P1 LDC.64 R10, c[0x0][0x3d0] ;  /* 0x0000f400ff0a1b82 */ /* 0x000f220000000a00 */
[----:B------:R2:W-:Y:S01]  /*10a0*/  @P2 STL.64 [R1+0x8], R26 ;  /* 0x0000081a01002387 */ /* 0x0005e20000100a00 */
[----:B------:R-:W-:-:S13]  /*10b0*/  ISETP.GE.U32.AND P2, PT, R2, 0x140, PT ;  /* 0x000001400200780c */ /* 0x000fda0003f46070 */
[----:B------:R-:W0:Y:S01]  /*10c0*/  @P2 LDC.64 R12, c[0x0][0x3d0] ;  /* 0x0000f400ff0c2b82 */ /* 0x000e220000000a00 */
[C---:B---3--:R-:W-:Y:S01]  /*10d0*/  @P0 IMAD.WIDE.U32 R8, R0.reuse, 0x10, R8 ;  /* 0x0000001000080825 */ /* 0x048fe200078e0008 */
[----:B------:R-:W-:-:S04]  /*10e0*/  @P0 IADD3 R0, PT, PT, R0, 0x20, RZ ;  /* 0x0000002000000810 */ /* 0x000fc80007ffe0ff */
[----:B------:R3:W5:Y:S01]  /*10f0*/  @P0 LDG.E.128 R236, desc[UR6][R8.64] ;  /* 0x0000000608ec0981 */ /* 0x000762000c1e1d00 */
[----:B------:R-:W-:Y:S01]  /*1100*/  ISETP.GE.U32.AND P0, PT, R2, 0x1c0, PT ;  /* 0x000001c00200780c */ /* 0x000fe20003f06070 */
[C---:B----4-:R-:W-:Y:S01]  /*1110*/  @P1 IMAD.WIDE.U32 R10, R0.reuse, 0x10, R10 ;  /* 0x00000010000a1825 */ /* 0x050fe200078e000a */
[----:B------:R-:W-:-:S04]  /*1120*/  @P1 IADD3 R0, PT, PT, R0, 0x20, RZ ;  /* 0x0000002000001810 */ /* 0x000fc80007ffe0ff */
[----:B------:R4:W5:Y:S01]  /*1130*/  @P1 LDG.E.128 R232, desc[UR6][R10.64] ;  /* 0x000000060ae81981 */ /* 0x000962000c1e1d00 */
[----:B------:R-:W-:-:S06]  /*1140*/  ISETP.GE.U32.AND P1, PT, R2, 0x1e0, PT ;  /* 0x000001e00200780c */ /* 0x000fcc0003f26070 */
[----:B---3--:R-:W3:Y:S01]  /*1150*/  @P0 LDC.64 R8, c[0x0][0x3d0] ;  /* 0x0000f400ff080b82 */ /* 0x008ee20000000a00 */
[C---:B0-----:R-:W-:Y:S01]  /*1160*/  @P2 IMAD.WIDE.U32 R12, R0.reuse, 0x10, R12 ;  /* 0x00000010000c2825 */ /* 0x041fe200078e000c */
[----:B------:R-:W-:-:S06]  /*1170*/  @P2 IADD3 R0, PT, PT, R0, 0x20, RZ ;  /* 0x0000002000002810 */ /* 0x000fcc0007ffe0ff */
[----:B----4-:R-:W0:Y:S01]  /*1180*/  @P1 LDC.64 R10, c[0x0][0x3d0] ;  /* 0x0000f400ff0a1b82 */ /* 0x010e220000000a00 */
[----:B------:R4:W5:Y:S01]  /*1190*/  @P2 LDG.E.128 R228, desc[UR6][R12.64] ;  /* 0x000000060ce42981 */ /* 0x000962000c1e1d00 */
[C---:B------:R-:W-:Y:S01]  /*11a0*/  @P3 IMAD.WIDE.U32 R18, R0.reuse, 0x10, R18 ;  /* 0x0000001000123825 */ /* 0x040fe200078e0012 */
[----:B------:R-:W-:Y:S02]  /*11b0*/  @P3 IADD3 R0, PT, PT, R0, 0x20, RZ ;  /* 0x0000002000003810 */ /* 0x000fe40007ffe0ff */
[----:B------:R-:W-:Y:S02]  /*11c0*/  ISETP.GE.U32.AND P2, PT, R2, 0x200, PT ;  /* 0x000002000200780c */ /* 0x000fe40003f46070 */
[----:B------:R-:W5:Y:S01]  /*11d0*/  @P3 LDG.E.128 R224, desc[UR6][R18.64] ;  /* 0x0000000612e03981 */ /* 0x000f62000c1e1d00 */
[C---:B------:R-:W-:Y:S01]  /*11e0*/  @P4 IMAD.WIDE.U32 R4, R0.reuse, 0x10, R4 ;  /* 0x0000001000044825 */ /* 0x040fe200078e0004 */
[----:B------:R-:W-:Y:S02]  /*11f0*/  @P4 IADD3 R0, PT, PT, R0, 0x20, RZ ;  /* 0x0000002000004810 */ /* 0x000fe40007ffe0ff */
[----:B------:R-:W-:-:S02]  /*1200*/  ISETP.GE.U32.AND P3, PT, R2, 0x220, PT ;  /* 0x000002200200780c */ /* 0x000fc40003f66070 */
[----:B------:R2:W5:Y:S01]  /*1210*/  @P4 LDG.E.128 R220, desc[UR6][R4.64] ;  /* 0x0000000604dc4981 */ /* 0x000562000c1e1d00 */
[C---:B-1----:R-:W-:Y:S01]  /*1220*/  @P6 IMAD.WIDE.U32 R14, R0.reuse, 0x10, R14 ;  /* 0x00000010000e6825 */ /* 0x042fe200078e000e */
[----:B------:R-:W-:-:S03]  /*1230*/  @P6 IADD3 R0, PT, PT, R0, 0x20, RZ ;  /* 0x0000002000006810 */ /* 0x000fc60007ffe0ff */
[----:B----4-:R-:W1:Y:S01]  /*1240*/  @P2 LDC.64 R12, c[0x0][0x3d0] ;  /* 0x0000f400ff0c2b82 */ /* 0x010e620000000a00 */
[----:B------:R4:W5:Y:S01]  /*1250*/  @P6 LDG.E.128 R216, desc[UR6][R14.64] ;  /* 0x000000060ed86981 */ /* 0x000962000c1e1d00 */
[----:B------:R-:W-:Y:S01]  /*1260*/  ISETP.GE.U32.AND P6, PT, R2, 0x240, PT ;  /* 0x000002400200780c */ /* 0x000fe20003fc6070 */
[----:B---3--:R-:W-:Y:S01]  /*1270*/  @P0 IMAD.WIDE.U32 R8, R0, 0x10, R8 ;  /* 0x0000001000080825 */ /* 0x008fe200078e0008 */
[----:B------:R-:W-:-:S04]  /*1280*/  ISETP.GE.U32.AND P4, PT, R2, 0x260, PT ;  /* 0x000002600200780c */ /* 0x000fc80003f86070 */
[----:B------:R-:W3:Y:S01]  /*1290*/  @P3 LDC.64 R16, c[0x0][0x3d0] ;  /* 0x0000f400ff103b82 */ /* 0x000ee20000000a00 */
[----:B------:R3:W5:Y:S01]  /*12a0*/  @P0 LDG.E.128 R212, desc[UR6][R8.64] ;  /* 0x0000000608d40981 */ /* 0x000762000c1e1d00 */
[----:B------:R-:W-:Y:S02]  /*12b0*/  @P0 IADD3 R0, PT, PT, R0, 0x20, RZ ;  /* 0x0000002000000810 */ /* 0x000fe40007ffe0ff */
[----:B------:R-:W-:-:S04]  /*12c0*/  ISETP.GE.U32.AND P0, PT, R2, 0x280, PT ;  /* 0x000002800200780c */ /* 0x000fc80003f06070 */
[----:B--2---:R-:W2:Y:S01]  /*12d0*/  @P6 LDC.64 R4, c[0x0][0x3d0] ;  /* 0x0000f400ff046b82 */ /* 0x004ea20000000a00 */
[C---:B0-----:R-:W-:Y:S01]  /*12e0*/  @P1 IMAD.WIDE.U32 R10, R0.reuse, 0x10, R10 ;  /* 0x00000010000a1825 */ /* 0x041fe200078e000a */
[----:B------:R-:W-:-:S04]  /*12f0*/  @P1 IADD3 R0, PT, PT, R0, 0x20, RZ ;  /* 0x0000002000001810 */ /* 0x000fc80007ffe0ff */
[----:B------:R0:W5:Y:S02]  /*1300*/  @P1 LDG.E.128 R208, desc[UR6][R10.64] ;  /* 0x000000060ad01981 */ /* 0x000164000c1e1d00 */
[----:B----4-:R-:W4:Y:S01]  /*1310*/  @P4 LDC.64 R14, c[0x0][0x3d0] ;  /* 0x0000f400ff0e4b82 */ /* 0x010f220000000a00 */
[C---:B-1----:R-:W-:Y:S01]  /*1320*/  @P2 IMAD.WIDE.U32 R12, R0.reuse, 0x10, R12 ;  /* 0x00000010000c2825 */ /* 0x042fe200078e000c */
[----:B------:R-:W-:-:S04]  /*1330*/  @P2 IADD3 R0, PT, PT, R0, 0x20, RZ ;  /* 0x0000002000002810 */ /* 0x000fc80007ffe0ff */
[----:B------:R0:W5:Y:S02]  /*1340*/  @P2 LDG.E.128 R204, desc[UR6][R12.64] ;  /* 0x000000060ccc2981 */ /* 0x000164000c1e1d00 */
[----:B------:R-:W1:Y:S01]  /*1350*/  @P0 LDC.64 R18, c[0x0][0x3d0] ;  /* 0x0000f400ff120b82 */ /* 0x000e620000000a00 */
[C---:B---3--:R-:W-:Y:S01]  /*1360*/  @P3 IMAD.WIDE.U32 R16, R0.reuse, 0x10, R16 ;  /* 0x0000001000103825 */ /* 0x048fe200078e0010 */
[----:B------:R-:W-:-:S04]  /*1370*/  @P3 IADD3 R0, PT, PT, R0, 0x20, RZ ;  /* 0x0000002000003810 */ /* 0x000fc80007ffe0ff */
[----:B------:R0:W5:Y:S01]  /*1380*/  @P3 LDG.E.128 R200, desc[UR6][R16.64] ;  /* 0x0000000610c83981 */ /* 0x000162000c1e1d00 */
[C---:B--2---:R-:W-:Y:S01]  /*1390*/  @P6 IMAD.WIDE.U32 R8, R0.reuse, 0x10, R4 ;  /* 0x0000001000086825 */ /* 0x044fe200078e0004 */
[----:B------:R-:W-:-:S04]  /*13a0*/  @P6 IADD3 R0, PT, PT, R0, 0x20, RZ ;  /* 0x0000002000006810 */ /* 0x000fc80007ffe0ff */
[----:B------:R0:W5:Y:S01]  /*13b0*/  @P6 LDG.E.128 R196, desc[UR6][R8.64] ;  /* 0x0000000608c46981 */ /* 0x000162000c1e1d00 */
[C---:B----4-:R-:W-:Y:S01]  /*13c0*/  @P4 IMAD.WIDE.U32 R14, R0.reuse, 0x10, R14 ;  /* 0x00000010000e4825 */ /* 0x050fe200078e000e */
[----:B------:R-:W-:-:S04]  /*13d0*/  @P4 IADD3 R0, PT, PT, R0, 0x20, RZ ;  /* 0x0000002000004810 */ /* 0x000fc80007ffe0ff */
[----:B------:R0:W5:Y:S01]  /*13e0*/  @P4 LDG.E.128 R192, desc[UR6][R14.64] ;  /* 0x000000060ec04981 */ /* 0x000162000c1e1d00 */
[----:B-1----:R-:W-:-:S05]  /*13f0*/  @P0 IMAD.WIDE.U32 R4, R0, 0x10, R18 ;  /* 0x0000001000040825 */ /* 0x002fca00078e0012 */
[----:B------:R0:W5:Y:S04]  /*1400*/  @P0 LDG.E.128 R108, desc[UR6][R4.64] ;  /* 0x00000006046c0981 */ /* 0x000168000c1e1d00 */
[----:B------:R0:W-:Y:S04]  /*1410*/  @P5 STL.64 [R1+0x30], R20 ;  /* 0x0000301401005387 */ /* 0x0001e80000100a00 */
[----:B------:R0:W-:Y:S01]  /*1420*/  @P5 STL.64 [R1+0x38], R22 ;  /* 0x0000381601005387 */ /* 0x0001e20000100a00 */
        /* <DEDUP_REMOVED lines=38> */
[----:B------:R-:W-:Y:S02]  /*1690*/  @P0 CS2R R106, SRZ ;  /* 0x00000000006a0805 */ /* 0x000fe4000001ff00 */
[----:B0-----:R-:W-:-:S07]  /*16a0*/  @P0 CS2R R104, SRZ ;  /* 0x0000000000680805 */ /* 0x001fce000001ff00 */
.L_x_48961:
[----:B------:R-:W-:Y:S05]  /*16b0*/  BSYNC.RECONVERGENT B0 ;  /* 0x0000000000007941 */ /* 0x000fea0003800200 */
.L_x_48959:
[----:B------:R-:W0:Y:S02]  /*16c0*/  LDCU UR4, c[0x0][0x384] ;  /* 0x00007080ff0477ac */ /* 0x000e240008000800 */
[----:B0-----:R-:W-:-:S13]  /*16d0*/  ISETP.GE.AND P0, PT, R101, UR4, PT ;  /* 0x0000000465007c0c */ /* 0x001fda000bf06270 */
[----:B------:R-:W-:Y:S05]  /*16e0*/  @P0 EXIT ;  /* 0x000000000000094d */ /* 0x000fea0003800000 */
[----:B------:R-:W0:Y:S01]  /*16f0*/  LDC.64 R4, c[0x0][0x398] ;  /* 0x0000e600ff047b82 */ /* 0x000e220000000a00 */
[----:B------:R-:W0:Y:S01]  /*1700*/  LDCU.64 UR4, c[0x0][0x3a0] ;  /* 0x00007400ff0477ac */ /* 0x000e220008000a00 */
[----:B------:R-:W2:Y:S01]  /*1710*/  LDCU UR10, c[0x0][0x388] ;  /* 0x00007100ff0a77ac */ /* 0x000ea20008000800 */
[----:B------:R-:W3:Y:S01]  /*1720*/  LDCU.U8 UR8, c[0x0][0x410] ;  /* 0x00008200ff0877ac */ /* 0x000ee20008000000 */
[----:B------:R-:W4:Y:S01]  /*1730*/  LDCU UR9, c[0x0][0x448] ;  /* 0x00008900ff0977ac */ /* 0x000f220008000800 */
[----:B------:R-:W0:Y:S01]  /*1740*/  LDCU.64 UR12, c[0x0][0x398] ;  /* 0x00007300ff0c77ac */ /* 0x000e220008000a00 */
[----:B------:R-:W0:Y:S02]  /*1750*/  LDCU.64 UR14, c[0x0][0x3a0] ;  /* 0x00007400ff0e77ac */ /* 0x000e240008000a00 */
[----:B0-----:R-:W-:-:S04]  /*1760*/  LOP3.LUT P4, RZ, R4, UR4, RZ, 0xfc, !PT ;  /* 0x0000000404ff7c12 */ /* 0x001fc8000f88fcff */
[----:B--234-:R-:W-:-:S13]  /*1770*/  LOP3.LUT P4, RZ, R5, UR5, RZ, 0xfc, P4 ;  /* 0x0000000505ff7c12 */ /* 0x01cfda000a08fcff */
.L_x_49084:
        /* <DEDUP_REMOVED lines=35> */
.L_x_48965:
        /* <DEDUP_REMOVED lines=9> */
.L_x_48964:
        /* <DEDUP_REMOVED lines=12> */
.L_x_48966:
[----:B------:R-:W0:Y:S01]  /*1b00*/  @P4 LDC.64 R72, c[0x0][0x3a8] ;  /* 0x0000ea00ff484b82 */ /* 0x000e220000000a00 */
[C---:B------:R-:W-:Y:S01]  /*1b10*/  IADD3 R102, PT, PT, R100.reuse, 0x20, RZ ;  /* 0x0000002064667810 */ /* 0x040fe20007ffe0ff */
[----:B0-----:R-:W-:-:S05]  /*1b20*/  @P4 IMAD.WIDE.U32 R72, R100, 0x10, R72 ;  /* 0x0000001064484825 */ /* 0x001fca00078e0048 */
[----:B------:R0:W-:Y:S02]  /*1b30*/  @P4 STG.E.128 desc[UR6][R72.64], R60 ;  /* 0x0000003c48004986 */ /* 0x0001e4000c101d06 */
.L_x_48963:
[----:B------:R-:W-:Y:S05]  /*1b40*/  BSYNC.RECONVERGENT B0 ;  /* 0x0000000000007941 */ /* 0x000fea0003800200 */
.L_x_48962:
        /* <DEDUP_REMOVED lines=36> */
.L_x_48969:
        /* <DEDUP_REMOVED lines=23> */
.L_x_48970:
[----:B------:R-:W0:Y:S02]  /*1f00*/  @P4 LDC.64 R72, c[0x0][0x3a8] ;  /* 0x0000ea00ff484b82 */ /* 0x000e240000000a00 */
[C---:B0-----:R-:W-:Y:S01]  /*1f10*/  @P4 IMAD.WIDE.U32 R72, R102.reuse, 0x10, R72 ;  /* 0x0000001066484825 */ /* 0x041fe200078e0048 */
[----:B------:R-:W-:-:S04]  /*1f20*/  IADD3 R102, PT, PT, R102, 0x20, RZ ;  /* 0x0000002066667810 */ /* 0x000fc80007ffe0ff */
[----:B------:R2:W-:Y:S03]  /*1f30*/  @P4 STG.E.128 desc[UR6][R72.64], R60 ;  /* 0x0000003c48004986 */ /* 0x0005e6000c101d06 */
.L_x_48968:
[----:B------:R-:W-:Y:S05]  /*1f40*/  BSYNC.RECONVERGENT B0 ;  /* 0x0000000000007941 */ /* 0x000fea0003800200 */
.L_x_48967:
        /* <DEDUP_REMOVED lines=17> */
[----:B0-2---:R0:W5:Y:S01]  /*2060*/  LDG.E.128 R72, desc[UR6][R8.64] ;  /* 0x0000000608487981 */ /* 0x005162000c1e1d00 */
        /* <DEDUP_REMOVED lines=18> */
.L_x_48973:
        /* <DEDUP_REMOVED lines=23> */
.L_x_48974:
[----:B------:R-:W0:Y:S02]  /*2300*/  @P4 LDC.64 R72, c[0x0][0x3a8] ;  /* 0x0000ea00ff484b82 */ /* 0x000e240000000a00 */
[C---:B0-----:R-:W-:Y:S01]  /*2310*/  @P4 IMAD.WIDE.U32 R72, R102.reuse, 0x10, R72 ;  /* 0x0000001066484825 */ /* 0x041fe200078e0048 */
[----:B------:R-:W-:-:S04]  /*2320*/  IADD3 R102, PT, PT, R102, 0x20, RZ ;  /* 0x0000002066667810 */ /* 0x000fc80007ffe0ff */
[----:B------:R3:W-:Y:S03]  /*2330*/  @P4 STG.E.128 desc[UR6][R72.64], R60 ;  /* 0x0000003c48004986 */ /* 0x0007e6000c101d06 */
.L_x_48972:
[----:B------:R-:W-:Y:S05]  /*2340*/  BSYNC.RECONVERGENT B0 ;  /* 0x0000000000007941 */ /* 0x000fea0003800200 */
.L_x_48971:
        /* <DEDUP_REMOVED lines=17> */
[----:B--23--:R0:W5:Y:S01]  /*2460*/  LDG.E.128 R72, desc[UR6][R12.64] ;  /* 0x000000060c487981 */ /* 0x00c162000c1e1d00 */
        /* <DEDUP_REMOVED lines=18> */
.L_x_48977:
        /* <DEDUP_REMOVED lines=23> */
.L_x_48978:
[----:B------:R-:W0:Y:S02]  /*2700*/  @P4 LDC.64 R72, c[0x0][0x3a8] ;  /* 0x0000ea00ff484b82 */ /* 0x000e240000000a00 */
[C---:B0-----:R-:W-:Y:S01]  /*2710*/  @P4 IMAD.WIDE.U32 R72, R102.reuse, 0x10, R72 ;  /* 0x0000001066484825 */ /* 0x041fe200078e0048 */
[----:B------:R-:W-:-:S04]  /*2720*/  IADD3 R102, PT, PT, R102, 0x20, RZ ;  /* 0x0000002066667810 */ /* 0x000fc80007ffe0ff */
[----:B------:R4:W-:Y:S03]  /*2730*/  @P4 STG.E.128 desc[UR6][R72.64], R60 ;  /* 0x0000003c48004986 */ /* 0x0009e6000c101d06 */
.L_x_48976:
[----:B------:R-:W-:Y:S05]  /*2740*/  BSYNC.RECONVERGENT B0 ;  /* 0x0000000000007941 */ /* 0x000fea0003800200 */
.L_x_48975:
        /* <DEDUP_REMOVED lines=16> */
[----:B-1----:R-:W-:-:S05]  /*2850*/  IMAD.WIDE.U32 R16, R102, 0x10, R18 ;  /* 0x0000001066107825 */ /* 0x002fca00078e0012 */
[----:B--234-:R0:W5:Y:S01]  /*2860*/  LDG.E.128 R72, desc[UR6][R16.64] ;  /* 0x0000000610487981 */ /* 0x01c162000c1e1d00 */
        /* <DEDUP_REMOVED lines=18> */
.L_x_48981:
        /* <DEDUP_REMOVED lines=23> */
.L_x_48982:
[----:B------:R-:W0:Y:S02]  /*2b00*/  @P4 LDC.64 R72, c[0x0][0x3a8] ;  /* 0x0000ea00ff484b82 */ /* 0x000e240000000a00 */
[C---:B0-----:R-:W-:Y:S01]  /*2b10*/  @P4 IMAD.WIDE.U32 R72, R102.reuse, 0x10, R72 ;  /* 0x0000001066484825 */ /* 0x041fe200078e0048 */
[----:B------:R-:W-:-:S04]  /*2b20*/  IADD3 R102, PT, PT, R102, 0x20, RZ ;  /* 0x0000002066667810 */ /* 0x000fc80007ffe0ff */
[----:B------:R0:W-:Y:S03]  /*2b30*/  @P4 STG.E.128 desc[UR6][R72.64], R60 ;  /* 0x0000003c48004986 */ /* 0x0001e6000c101d06 */
.L_x_48980:
[----:B------:R-:W-:Y:S05]  /*2b40*/  BSYNC.RECONVERGENT B0 ;  /* 0x0000000000007941 */ /* 0x000fea0003800200 */
.L_x_48979:
[----:B------:R-:W-:Y:S01]  /*2b50*/  ISETP.GE.U32.AND P0, PT, R2, 0xc0, PT ;  /* 0x000000c00200780c */ /* 0x000fe20003f06070 */
[----:B------:R-:W-:Y:S01]  /*2b60*/  BSSY.RECONVERGENT B0, `(.L_x_48983) ;  /* 0x000003e000007945 */ /* 0x000fe20003800200 */
[----:B------:R-:W-:-:S11]  /*2b70*/  LOP3.LUT R7, R7, 0xfeffffff, RZ, 0xc0, !PT ;  /* 0xfeffffff07077812 */ /* 0x000fd600078ec0ff */
[----:B------:R-:W-:Y:S01]  /*2b80*/  @P0 LOP3.LUT R7, R7, 0x1000000, RZ, 0xfc, !PT ;  /* 0x0100000007070812 */ /* 0x000fe200078efcff */
[----:B------:R-:W-:Y:S06]  /*2b90*/  @!P0 BRA `(.L_x_48984) ;  /* 0x0000000000e88947 */ /* 0x000fec0003800000 */
[----:B------:R-:W-:Y:S01]  /*2ba0*/  ISETP.NE.U32.AND P0, PT, RZ, UR12, PT ;  /* 0x0000000cff007c0c */ /* 0x000fe2000bf05070 */
[----:B-1----:R-:W1:Y:S03]  /*2bb0*/  LDC.64 R22, c[0x0][0x390] ;  /* 0x0000e400ff167b82 */ /* 0x002e660000000a00 */
        /* <DEDUP_REMOVED lines=29> */
.L_x_48985:
        /* <DEDUP_REMOVED lines=23> */
.L_x_48986:
[----:B------:R-:W0:Y:S02]  /*2f00*/  @P4 LDC.64 R72, c[0x0][0x3a8] ;  /* 0x0000ea00ff484b82 */ /* 0x000e240000000a00 */
[C---:B0-----:R-:W-:Y:S01]  /*2f10*/  @P4 IMAD.WIDE.U32 R72, R102.reuse, 0x10, R72 ;  /* 0x0000001066484825 */ /* 0x041fe200078e0048 */
[----:B------:R-:W-:-:S04]  /*2f20*/  IADD3 R102, PT, PT, R102, 0x20, RZ ;  /* 0x0000002066667810 */ /* 0x000fc80007ffe0ff */
[----:B------:R0:W-:Y:S03]  /*2f30*/  @P4 STG.E.128 desc[UR6][R72.64], R60 ;  /* 0x0000003c48004986 */ /* 0x0001e6000c101d06 */
.L_x_48984:
[----:B------:R-:W-:Y:S05]  /*2f40*/  BSYNC.RECONVERGENT B0 ;  /* 0x0000000000007941 */ /* 0x000fea0003800200 */
.L_x_48983:
[----:B------:R-:W-:Y:S01]  /*2f50*/  ISETP.GE.U32.AND P0, PT, R2, 0xe0, PT ;  /* 0x000000e00200780c */ /* 0x000fe20003f06070 */
[----:B------:R-:W-:Y:S01]  /*2f60*/  BSSY.RECONVERGENT B0, `(.L_x_48987) ;  /* 0x000003e000007945 */ /* 0x000fe20003800200 */
[----:B-1----:R-:W-:-:S11]  /*2f70*/  LOP3.LUT R28, R28, 0xfffffffb, RZ, 0xc0, !PT ;  /* 0xfffffffb1c1c7812 */ /* 0x002fd600078ec0ff */
[----:B------:R-:W-:Y:S01]  /*2f80*/  @P0 LOP3.LUT R28, R28, 0x4, RZ, 0xfc, !PT ;  /* 0x000000041c1c0812 */ /* 0x000fe200078efcff */
[----:B------:R-:W-:Y:S06]  /*2f90*/  @!P0 BRA `(.L_x_48988) ;  /* 0x0000000000e88947 */ /* 0x000fec0003800000 */
[----:B------:R-:W-:-:S04]  /*2fa0*/  ISETP.NE.U32.AND P0, PT, RZ, UR12, PT ;  /* 0x0000000cff007c0c */ /* 0x000fc8000bf05070 */
        /* <DEDUP_REMOVED lines=9> */
[----:B-1----:R-:W1:Y:S02]  /*3040*/  LDC.64 R24, c[0x0][0x390] ;  /* 0x0000e400ff187b82 */ /* 0x002e640000000a00 */
[----:B-1----:R-:W-:-:S05]  /*3050*/  IMAD.WIDE.U32 R24, R102, 0x10, R24 ;  /* 0x0000001066187825 */ /* 0x002fca00078e0018 */
[----:B0-234-:R0:W5:Y:S01]  /*3060*/  LDG.E.128 R72, desc[UR6][R24.64] ;  /* 0x0000000618487981 */ /* 0x01d162000c1e1d00 */
        /* <DEDUP_REMOVED lines=18> */
.L_x_48989:
        /* <DEDUP_REMOVED lines=23> */
.L_x_48990:
[----:B------:R-:W0:Y:S02]  /*3300*/  @P4 LDC.64 R72, c[0x0][0x3a8] ;  /* 0x0000ea00ff484b82 */ /* 0x000e240000000a00 */
[C---:B0-----:R-:W-:Y:S01]  /*3310*/  @P4 IMAD.WIDE.U32 R72, R102.reuse, 0x10, R72 ;  /* 0x0000001066484825 */ /* 0x041fe200078e0048 */
[----:B------:R-:W-:-:S04]  /*3320*/  IADD3 R102, PT, PT, R102, 0x20, RZ ;  /* 0x0000002066667810 */ /* 0x000fc80007ffe0ff */
[----:B------:R1:W-:Y:S03]  /*3330*/  @P4 STG.E.128 desc[UR6][R72.64], R60 ;  /* 0x0000003c48004986 */ /* 0x0003e6000c101d06 */
.L_x_48988:
[----:B------:R-:W-:Y:S05]  /*3340*/  BSYNC.RECONVERGENT B0 ;  /* 0x0000000000007941 */ /* 0x000fea0003800200 */
.L_x_48987:
        /* <DEDUP_REMOVED lines=36> */
.L_x_48993:
        /* <DEDUP_REMOVED lines=23> */
.L_x_48994:
[----:B------:R-:W0:Y:S02]  /*3700*/  @P4 LDC.64 R72, c[0x0][0x3a8] ;  /* 0x0000ea00ff484b82 */ /* 0x000e240000000a00 */
[C---:B0-----:R-:W-:Y:S01]  /*3710*/  @P4 IMAD.WIDE.U32 R72, R102.reuse, 0x10, R72 ;  /* 0x0000001066484825 */ /* 0x041fe200078e0048 */
[----:B------:R-:W-:-:S04]  /*3720*/  IADD3 R102, PT, PT, R102, 0x20, RZ ;  /* 0x0000002066667810 */ /* 0x000fc80007ffe0ff */
[----:B------:R0:W-:Y:S03]  /*3730*/  @P4 STG.E.128 desc[UR6][R72.64], R60 ;  /* 0x0000003c48004986 */ /* 0x0001e6000c101d06 */
.L_x_48992:
[----:B------:R-:W-:Y:S05]  /*3740*/  BSYNC.RECONVERGENT B0 ;  /* 0x0000000000007941 */ /* 0x000fea0003800200 */
.L_x_48991:
        /* <DEDUP_REMOVED lines=36> */
.L_x_48997:
        /* <DEDUP_REMOVED lines=23> */
.L_x_48998:
[----:B------:R-:W0:Y:S02]  /*3b00*/  @P4 LDC.64 R72, c[0x0][0x3a8] ;  /* 0x0000ea00ff484b82 */ /* 0x000e240000000a00 */
[C---:B0-----:R-:W-:Y:S01]  /*3b10*/  @P4 IMAD.WIDE.U32 R72, R102.reuse, 0x10, R72 ;  /* 0x0000001066484825 */ /* 0x041fe200078e0048 */
[----:B------:R-:W-:-:S04]  /*3b20*/  IADD3 R102, PT, PT, R102, 0x20, RZ ;  /* 0x0000002066667810 */ /* 0x000fc80007ffe0ff */
[----:B------:R0:W-:Y:S03]  /*3b30*/  @P4 STG.E.128 desc[UR6][R72.64], R60 ;  /* 0x0000003c48004986 */ /* 0x0001e6000c101d06 */
.L_x_48996:
[----:B------:R-:W-:Y:S05]  /*3b40*/  BSYNC.RECONVERGENT B0 ;  /* 0x0000000000007941 */ /* 0x000fea0003800200 */
.L_x_48995:
        /* <DEDUP_REMOVED lines=36> */
.L_x_49001:
        /* <DEDUP_REMOVED lines=23> */
.L_x_49002:
[----:B------:R-:W0:Y:S02]  /*3f00*/  @P4 LDC.64 R72, c[0x0][0x3a8] ;  /* 0x0000ea00ff484b82 */ /* 0x000e240000000a00 */
[C---:B0-----:R-:W-:Y:S01]  /*3f10*/  @P4 IMAD.WIDE.U32 R72, R102.reuse, 0x10, R72 ;  /* 0x0000001066484825 */ /* 0x041fe200078e0048 */
[----:B------:R-:W-:-:S04]  /*3f20*/  IADD3 R102, PT, PT, R102, 0x20, RZ ;  /* 0x0000002066667810 */ /* 0x000fc80007ffe0ff */
[----:B------:R0:W-:Y:S03]  /*3f30*/  @P4 STG.E.128 desc[UR6][R72.64], R60 ;  /* 0x0000003c48004986 */ /* 0x0001e6000c101d06 */
.L_x_49000:
[----:B------:R-:W-:Y:S05]  /*3f40*/  BSYNC.RECONVERGENT B0 ;  /* 0x0000000000007941 */ /* 0x000fea0003800200 */
.L_x_48999:
        /* <DEDUP_REMOVED lines=36> */
.L_x_49005:
        /* <DEDUP_REMOVED lines=23> */
.L_x_49006:
[----:B------:R-:W0:Y:S02]  /*4300*/  @P4 LDC.64 R72, c[0x0][0x3a8] ;  /* 0x0000ea00ff484b82 */ /* 0x000e240000000a00 */
[C---:B0-----:R-:W-:Y:S01]  /*4310*/  @P4 IMAD.WIDE.U32 R72, R102.reuse, 0x10, R72 ;  /* 0x0000001066484825 */ /* 0x041fe200078e0048 */
[----:B------:R-:W-:-:S04]  /*4320*/  IADD3 R102, PT, PT, R102, 0x20, RZ ;  /* 0x0000002066667810 */ /* 0x000fc80007ffe0ff */
[----:B------:R0:W-:Y:S03]  /*4330*/  @P4 STG.E.128 desc[UR6][R72.64], R60 ;  /* 0x0000003c48004986 */ /* 0x0001e6000c101d06 */
.L_x_49004:
[----:B------:R-:W-:Y:S05]  /*4340*/  BSYNC.RECONVERGENT B0 ;  /* 0x0000000000007941 */ /* 0x000fea0003800200 */
.L_x_49003:
        /* <DEDUP_REMOVED lines=36> */
.L_x_49009:
        /* <DEDUP_REMOVED lines=23> */
.L_x_49010:
[----:B------:R-:W0:Y:S02]  /*4700*/  @P4 LDC.64 R72, c[0x0][0x3a8] ;  /* 0x0000ea00ff484b82 */ /* 0x000e240000000a00 */
[C---:B0-----:R-:W-:Y:S01]  /*4710*/  @P4 IMAD.WIDE.U32 R72, R102.reuse, 0x10, R72 ;  /* 0x0000001066484825 */ /* 0x041fe200078e0048 */
[----:B------:R-:W-:-:S04]  /*4720*/  IADD3 R102, PT, PT, R102, 0x20, RZ ;  /* 0x0000002066667810 */ /* 0x000fc80007ffe0ff */
[----:B------:R0:W-:Y:S03]  /*4730*/  @P4 STG.E.128 desc[UR6][R72.64], R60 ;  /* 0x0000003c48004986 */ /* 0x0001e6000c101d06 */
.L_x_49008:
[----:B------:R-:W-:Y:S05]  /*4740*/  BSYNC.RECONVERGENT B0 ;  /* 0x0000000000007941 */ /* 0x000fea0003800200 */
.L_x_49007:
        /* <DEDUP_REMOVED lines=36> */
.L_x_49013:
        /* <DEDUP_REMOVED lines=23> */
.L_x_49014:
[----:B------:R-:W0:Y:S02]  /*4b00*/  @P4 LDC.64 R72, c[0x0][0x3a8] ;  /* 0x0000ea00ff484b82 */ /* 0x000e240000000a00 */
[C---:B0-----:R-:W-:Y:S01]  /*4b10*/  @P4 IMAD.WIDE.U32 R72, R102.reuse, 0x10, R72 ;  /* 0x0000001066484825 */ /* 0x041fe200078e0048 */
[----:B------:R-:W-:-:S04]  /*4b20*/  IADD3 R102, PT, PT, R102, 0x20, RZ ;  /* 0x0000002066667810 */ /* 0x000fc80007ffe0ff */
[----:B------:R0:W-:Y:S03]  /*4b30*/  @P4 STG.E.128 desc[UR6][R72.64], R60 ;  /* 0x0000003c48004986 */ /* 0x0001e6000c101d06 */
.L_x_49012:
[----:B------:R-:W-:Y:S05]  /*4b40*/  BSYNC.RECONVERGENT B0 ;  /* 0x0000000000007941 */ /* 0x000fea0003800200 */
.L_x_49011:
        /* <DEDUP_REMOVED lines=36> */
.L_x_49017:
        /* <DEDUP_REMOVED lines=23> */
.L_x_49018:
[----:B------:R-:W0:Y:S02]  /*4f00*/  @P4 LDC.64 R72, c[0x0][0x3a8] ;  /* 0x0000ea00ff484b82 */ /* 0x000e240000000a00 */
[C---:B0-----:R-:W-:Y:S01]  /*4f10*/  @P4 IMAD.WIDE.U32 R72, R102.reuse, 0x10, R72 ;  /* 0x0000001066484825 */ /* 0x041fe200078e0048 */
[----:B------:R-:W-:-:S04]  /*4f20*/  IADD3 R102, PT, PT, R102, 0x20, RZ ;  /* 0x0000002066667810 */ /* 0x000fc80007ffe0ff */
[----:B------:R0:W-:Y:S03]  /*4f30*/  @P4 STG.E.128 desc[UR6][R72.64], R60 ;  /* 0x0000003c48004986 */ /* 0x0001e6000c101d06 */
.L_x_49016:
[----:B------:R-:W-:Y:S05]  /*4f40*/  BSYNC.RECONVERGENT B0 ;  /* 0x0000000000007941 */ /* 0x000fea0003800200 */
.L_x_49015:
        /* <DEDUP_REMOVED lines=36> */
.L_x_49021:
        /* <DEDUP_REMOVED lines=23> */
.L_x_49022:
[----:B------:R-:W0:Y:S02]  /*5300*/  @P4 LDC.64 R72, c[0x0][0x3a8] ;  /* 0x0000ea00ff484b82 */ /* 0x000e240000000a00 */
[C---:B0-----:R-:W-:Y:S01]  /*5310*/  @P4 IMAD.WIDE.U32 R72, R102.reuse, 0x10, R72 ;  /* 0x0000001066484825 */ /* 0x041fe200078e0048 */
[----:B------:R-:W-:-:S04]  /*5320*/  IADD3 R102, PT, PT, R102, 0x20, RZ ;  /* 0x0000002066667810 */ /* 0x000fc80007ffe0ff */
[----:B------:R0:W-:Y:S03]  /*5330*/  @P4 STG.E.128 desc[UR6][R72.64], R60 ;  /* 0x0000003c48004986 */ /* 0x0001e6000c101d06 */
.L_x_49020:
[----:B------:R-:W-:Y:S05]  /*5340*/  BSYNC.RECONVERGENT B0 ;  /* 0x0000000000007941 */ /* 0x000fea0003800200 */
.L_x_49019:
        /* <DEDUP_REMOVED lines=36> */
.L_x_49025:
        /* <DEDUP_REMOVED lines=23> */
.L_x_49026:
[----:B------:R-:W0:Y:S02]  /*5700*/  @P4 LDC.64 R72, c[0x0][0x3a8] ;  /* 0x0000ea00ff484b82 */ /* 0x000e240000000a00 */
[C---:B0-----:R-:W-:Y:S01]  /*5710*/  @P4 IMAD.WIDE.U32 R72, R102.reuse, 0x10, R72 ;  /* 0x0000001066484825 */ /* 0x041fe200078e0048 */
[----:B------:R-:W-:-:S04]  /*5720*/  IADD3 R102, PT, PT, R102, 0x20, RZ ;  /* 0x0000002066667810 */ /* 0x000fc80007ffe0ff */
[----:B------:R0:W-:Y:S03]  /*5730*/  @P4 STG.E.128 desc[UR6][R72.64], R60 ;  /* 0x0000003c48004986 */ /* 0x0001e6000c101d06 */
.L_x_49024:
[----:B------:R-:W-:Y:S05]  /*5740*/  BSYNC.RECONVERGENT B0 ;  /* 0x0000000000007941 */ /* 0x000fea0003800200 */
.L_x_49023:
        /* <DEDUP_REMOVED lines=36> */
.L_x_49029:
        /* <DEDUP_REMOVED lines=23> */
.L_x_49030:
[----:B------:R-:W0:Y:S02]  /*5b00*/  @P4 LDC.64 R72, c[0x0][0x3a8] ;  /* 0x0000ea00ff484b82 */ /* 0x000e240000000a00 */
[C---:B0-----:R-:W-:Y:S01]  /*5b10*/  @P4 IMAD.WIDE.U32 R72, R102.reuse, 0x10, R72 ;  /* 0x0000001066484825 */ /* 0x041fe200078e0048 */
[----:B------:R-:W-:-:S04]  /*5b20*/  IADD3 R102, PT, PT, R102, 0x20, RZ ;  /* 0x0000002066667810 */ /* 0x000fc80007ffe0ff */
[----:B------:R0:W-:Y:S03]  /*5b30*/  @P4 STG.E.128 desc[UR6][R72.64], R60 ;  /* 0x0000003c48004986 */ /* 0x0001e6000c101d06 */
.L_x_49028:
[----:B------:R-:W-:Y:S05]  /*5b40*/  BSYNC.RECONVERGENT B0 ;  /* 0x0000000000007941 */ /* 0x000fea0003800200 */
.L_x_49027:
        /* <DEDUP_REMOVED lines=36> */
.L_x_49033:
        /* <DEDUP_REMOVED lines=23> */
.L_x_49034:
[----:B------:R-:W0:Y:S02]  /*5f00*/  @P4 LDC.64 R72, c[0x0][0x3a8] ;  /* 0x0000ea00ff484b82 */ /* 0x000e240000000a00 */
[C---:B0-----:R-:W-:Y:S01]  /*5f10*/  @P4 IMAD.WIDE.U32 R72, R102.reuse, 0x10, R72 ;  /* 0x0000001066484825 */ /* 0x041fe200078e0048 */
[----:B------:R-:W-:-:S04]  /*5f20*/  IADD3 R102, PT, PT, R102, 0x20, RZ ;  /* 0x0000002066667810 */ /* 0x000fc80007ffe0ff */
[----:B------:R0:W-:Y:S03]  /*5f30*/  @P4 STG.E.128 desc[UR6][R72.64], R60 ;  /* 0x0000003c48004986 */ /* 0x0001e6000c101d06 */
.L_x_49032:
[----:B------:R-:W-:Y:S05]  /*5f40*/  BSYNC.RECONVERGENT B0 ;  /* 0x0000000000007941 */ /* 0x000fea0003800200 */
.L_x_49031:
        /* <DEDUP_REMOVED lines=36> */
.L_x_49037:
        /* <DEDUP_REMOVED lines=23> */
.L_x_49038:
[----:B------:R-:W0:Y:S02]  /*6300*/  @P4 LDC.64 R72, c[0x0][0x3a8] ;  /* 0x0000ea00ff484b82 */ /* 0x000e240000000a00 */
[C---:B0-----:R-:W-:Y:S01]  /*6310*/  @P4 IMAD.WIDE.U32 R72, R102.reuse, 0x10, R72 ;  /* 0x0000001066484825 */ /* 0x041fe200078e0048 */
[----:B------:R-:W-:-:S04]  /*6320*/  IADD3 R102, PT, PT, R102, 0x20, RZ ;  /* 0x0000002066667810 */ /* 0x000fc80007ffe0ff */
[----:B------:R0:W-:Y:S03]  /*6330*/  @P4 STG.E.128 desc[UR6][R72.64], R60 ;  /* 0x0000003c48004986 */ /* 0x0001e6000c101d06 */
.L_x_49036:
[----:B------:R-:W-:Y:S05]  /*6340*/  BSYNC.RECONVERGENT B0 ;  /* 0x0000000000007941 */ /* 0x000fea0003800200 */
.L_x_49035:
        /* <DEDUP_REMOVED lines=36> */
.L_x_49041:
        /* <DEDUP_REMOVED lines=23> */
.L_x_49042:
[----:B------:R-:W0:Y:S02]  /*6700*/  @P4 LDC.64 R72, c[0x0][0x3a8] ;  /* 0x0000ea00ff484b82 */ /* 0x000e240000000a00 */
[----:B0-----:R-:W-:-:S05]  /*6710*/  @P4 IMAD.WIDE.U32 R72, R102, 0x10, R72 ;  /* 0x0000001066484825 */ /* 0x001fca00078e0048 */
[----:B------:R0:W-:Y:S02]  /*6720*/  @P4 STG.E.128 desc[UR6][R72.64], R60 ;  /* 0x0000003c48004986 */ /* 0x0001e4000c101d06 */
.L_x_49040:
[----:B------:R-:W-:Y:S05]  /*6730*/  BSYNC.RECONVERGENT B0 ;  /* 0x0000000000007941 */ /* 0x000fea0003800200 */
.L_x_49039:
        /* <DEDUP_REMOVED lines=334> */
.L_x_49096:
        /* <DEDUP_REMOVED lines=17> */
[----:B------:R1:W-:Y:S01]  /*7d30*/  STL [R1+0x40], R2 ;  /* 0x0000400201007387 */ /* 0x0003e20000100800 */
[----:B------:R-:W2:Y:S03]  /*7d40*/  LDC.64 R160, c[0x0][0x428] ;  /* 0x00010a00ffa07b82 */ /* 0x000ea60000000a00 */
[----:B------:R-:W3:Y:S04]  /*7d50*/  LDL R162, [R1+0x34] ;  /* 0x0000340001a27983 */ /* 0x000ee80000100800 */
[----:B------:R-:W4:Y:S04]  /*7d60*/  LDL R252, [R1+0x38] ;  /* 0x0000380001fc7983 */ /* 0x000f280000100800 */
[----:B-1----:R-:W3:Y:S04]  /*7d70*/  LDL R2, [R1+0x30] ;  /* 0x0000300001027983 */ /* 0x002ee80000100800 */
[----:B------:R-:W4:Y:S01]  /*7d80*/  LDL R163, [R1+0x3c] ;  /* 0x00003c0001a37983 */ /* 0x000f220000100800 */
[----:B0-----:R-:W-:-:S04]  /*7d90*/  FADD.FTZ R72, R0, -R102 ;  /* 0x8000006600487221 */ /* 0x001fc80000010000 */
[----:B------:R-:W-:Y:S01]  /*7da0*/  FMUL.FTZ R72, R103, R72 ;  /* 0x0000004867487220 */ /* 0x000fe20000410000 */
[----:B------:R-:W-:-:S04]  /*7db0*/  FADD.FTZ R73, R97, -R102 ;  /* 0x8000006661497221 */ /* 0x000fc80000010000 */
[----:B------:R-:W-:Y:S01]  /*7dc0*/  FMUL.FTZ R73, R103, R73 ;  /* 0x0000004967497220 */ /* 0x000fe20000410000 */
[--C-:B------:R-:W-:Y:S01]  /*7dd0*/  FADD.FTZ R74, R98, -R102.reuse ;  /* 0x80000066624a7221 */ /* 0x100fe20000010000 */
[----:B------:R-:W-:-:S03]  /*7de0*/  FADD.FTZ R75, R99, -R102 ;  /* 0x80000066634b7221 */ /* 0x000fc60000010000 */
[C---:B------:R-:W-:Y:S01]  /*7df0*/  FMUL.FTZ R74, R103.reuse, R74 ;  /* 0x0000004a674a7220 */ /* 0x040fe20000410000 */
[----:B------:R-:W-:Y:S01]  /*7e00*/  FMUL.FTZ R75, R103, R75 ;  /* 0x0000004b674b7220 */ /* 0x000fe20000410000 */
[----:B--2---:R-:W-:-:S04]  /*7e10*/  IMAD.WIDE.U32 R160, R100, 0x10, R160 ;  /* 0x0000001064a07825 */ /* 0x004fc800078e00a0 */
[----:B---3-5:R-:W-:Y:S02]  /*7e20*/  FFMA.FTZ R72, R72, R2, R112 ;  /* 0x0000000248487223 */ /* 0x028fe40000010070 */
[----:B------:R1:W5:Y:S01]  /*7e30*/  LDL.LU R2, [R1+0x40] ;  /* 0x0000400001027983 */ /* 0x0003620000300800 */
[----:B------:R-:W-:Y:S02]  /*7e40*/  FFMA.FTZ R73, R73, R162, R113 ;  /* 0x000000a249497223 */ /* 0x000fe40000010071 */
[----:B------:R-:W0:Y:S01]  /*7e50*/  S2R R162, SR_TID.X ;  /* 0x0000000000a27919 */ /* 0x000e220000002100 */
[----:B----4-:R-:W-:Y:S01]  /*7e60*/  FFMA.FTZ R74, R74, R252, R114 ;  /* 0x000000fc4a4a7223 */ /* 0x010fe20000010072 */
[----:B------:R-:W-:-:S05]  /*7e70*/  FFMA.FTZ R75, R75, R163, R115 ;  /* 0x000000a34b4b7223 */ /* 0x000fca0000010073 */
[----:B------:R1:W-:Y:S01]  /*7e80*/  STG.E.128 desc[UR6][R160.64], R72 ;  /* 0x00000048a0007986 */ /* 0x0003e2000c101d06 */
[----:B------:R-:W-:Y:S02]  /*7e90*/  IADD3 R100, PT, PT, R100, 0x20, RZ ;  /* 0x0000002064647810 */ /* 0x000fe40007ffe0ff */
[----:B01----:R-:W-:-:S07]  /*7ea0*/  LOP3.LUT R162, R162, 0x1f, RZ, 0xc0, !PT ;  /* 0x0000001fa2a27812 */ /* 0x003fce00078ec0ff */
.L_x_49045:
[----:B------:R-:W-:Y:S05]  /*7eb0*/  BSYNC.RECONVERGENT B0 ;  /* 0x0000000000007941 */ /* 0x000fea0003800200 */
.L_x_49044:
[----:B-----5:R-:W-:Y:S01]  /*7ec0*/  ISETP.GE.U32.AND P0, PT, R2, 0x40, PT ;  /* 0x000000400200780c */ /* 0x020fe20003f06070 */
[----:B------:R-:W-:-:S12]  /*7ed0*/  BSSY.RECONVERGENT B0, `(.L_x_49046) ;  /* 0x000001a000007945 */ /* 0x000fd80003800200 */
        /* <DEDUP_REMOVED lines=16> */
[----:B---3--:R-:W-:Y:S02]  /*7fe0*/  FFMA.FTZ R72, R72, R0, R116 ;  /* 0x0000000048487223 */ /* 0x008fe40000010074 */
        /* <DEDUP_REMOVED lines=8> */
.L_x_49047:
[----:B------:R-:W-:Y:S05]  /*8070*/  BSYNC.RECONVERGENT B0 ;  /* 0x0000000000007941 */ /* 0x000fea0003800200 */
.L_x_49046:
[----:B------:R-:W-:Y:S01]  /*8080*/  ISETP.GE.U32.AND P0, PT, R2, 0x60, PT ;  /* 0x000000600200780c */ /* 0x000fe20003f06070 */
[----:B------:R-:W-:-:S12]  /*8090*/  BSSY.RECONVERGENT B0, `(.L_x_49048) ;  /* 0x000001a000007945 */ /* 0x000fd80003800200 */
[----:B------:R-:W-:Y:S05]  /*80a0*/  @!P0 BRA `(.L_x_49049) ;  /* 0x0000000000608947 */ /* 0x000fea0003800000 */
[----:B-----5:R1:W-:Y:S01]  /*80b0*/  STL [R1+0x40], R0 ;  /* 0x0000400001007387 */ /* 0x0203e20000100800 */
        /* <DEDUP_REMOVED lines=23> */
.L_x_49049:
[----:B------:R-:W-:Y:S05]  /*8230*/  BSYNC.RECONVERGENT B0 ;  /* 0x0000000000007941 */ /* 0x000fea0003800200 */
.L_x_49048:
[----:B------:R-:W-:Y:S01]  /*8240*/  ISETP.GE.U32.AND P0, PT, R2, 0x80, PT ;  /* 0x000000800200780c */ /* 0x000fe20003f06070 */
[----:B------:R-:W-:-:S12]  /*8250*/  BSSY.RECONVERGENT B0, `(.L_x_49050) ;  /* 0x000001a000007945 */ /* 0x000fd80003800200 */
[----:B------:R-:W-:Y:S05]  /*8260*/  @!P0 BRA `(.L_x_49051) ;  /* 0x0000000000608947 */ /* 0x000fea0003800000 */
[----:B-----5:R1:W-:Y:S01]  /*8270*/  STL [R1+0x40], R0 ;  /* 0x0000400001007387 */ /* 0x0203e20000100800 */
[----:B------:R-:W2:Y:S03]  /*8280*/  LDC.64 R160, c[0x0][0x428] ;  /* 0x00010a00ffa07b82 */ /* 0x000ea60000000a00 */
[----:B------:R-:W3:Y:S04]  /*8290*/  LDL R162, [R1+0x4] ;  /* 0x0000040001a27983 */ /* 0x000ee80000100800 */
[----:B------:R-:W4:Y:S04]  /*82a0*/  LDL R252, [R1+0x8] ;  /* 0x0000080001fc7983 */ /* 0x000f280000100800 */
[----:B-1----:R-:W3:Y:S04]  /*82b0*/  LDL R0, [R1] ;  /* 0x0000000001007983 */ /* 0x002ee80000100800 */
        /* <DEDUP_REMOVED lines=19> */
.L_x_49051:
[----:B------:R-:W-:Y:S05]  /*83f0*/  BSYNC.RECONVERGENT B0 ;  /* 0x0000000000007941 */ /* 0x000fea0003800200 */
.L_x_49050:
[----:B------:R-:W-:Y:S01]  /*8400*/  ISETP.GE.U32.AND P0, PT, R2, 0xa0, PT ;  /* 0x000000a00200780c */ /* 0x000fe20003f06070 */
[----:B------:R-:W-:-:S12]  /*8410*/  BSSY.RECONVERGENT B0, `(.L_x_49052) ;  /* 0x0000012000007945 */ /* 0x000fd80003800200 */
[----:B------:R-:W-:Y:S05]  /*8420*/  @!P0 BRA `(.L_x_49053) ;  /* 0x0000000000408947 */ /* 0x000fea0003800000 */
[----:B------:R-:W1:Y:S01]  /*8430*/  LDC.64 R160, c[0x0][0x428] ;  /* 0x00010a00ffa07b82 */ /* 0x000e620000000a00 */
[--C-:B0-----:R-:W-:Y:S01]  /*8440*/  FADD.FTZ R72, R16, -R102.reuse ;  /* 0x8000006610487221 */ /* 0x101fe20000010000 */
        /* <DEDUP_REMOVED lines=11> */
[C---:B-1----:R-:W-:Y:S01]  /*8500*/  IMAD.WIDE.U32 R160, R100.reuse, 0x10, R160 ;  /* 0x0000001064a07825 */ /* 0x042fe200078e00a0 */
[----:B------:R-:W-:-:S04]  /*8510*/  IADD3 R100, PT, PT, R100, 0x20, RZ ;  /* 0x0000002064647810 */ /* 0x000fc80007ffe0ff */
[----:B------:R1:W-:Y:S03]  /*8520*/  STG.E.128 desc[UR6][R160.64], R72 ;  /* 0x00000048a0007986 */ /* 0x0003e6000c101d06 */
.L_x_49053:
[----:B------:R-:W-:Y:S05]  /*8530*/  BSYNC.RECONVERGENT B0 ;  /* 0x0000000000007941 */ /* 0x000fea0003800200 */
.L_x_49052:
[----:B------:R-:W-:Y:S01]  /*8540*/  ISETP.GE.U32.AND P0, PT, R2, 0xc0, PT ;  /* 0x000000c00200780c */ /* 0x000fe20003f06070 */
[----:B------:R-:W-:-:S12]  /*8550*/  BSSY.RECONVERGENT B0, `(.L_x_49054) ;  /* 0x0000012000007945 */ /* 0x000fd80003800200 */
[----:B------:R-:W-:Y:S05]  /*8560*/  @!P0 BRA `(.L_x_49055) ;  /* 0x0000000000408947 */ /* 0x000fea0003800000 */
[----:B-1----:R-:W1:Y:S01]  /*8570*/  LDC.64 R160, c[0x0][0x428] ;  /* 0x00010a00ffa07b82 */ /* 0x002e620000000a00 */
        /* <DEDUP_REMOVED lines=15> */
.L_x_49055:
[----:B------:R-:W-:Y:S05]  /*8670*/  BSYNC.RECONVERGENT B0 ;  /* 0x0000000000007941 */ /* 0x000fea0003800200 */
.L_x_49054:
[----:B------:R-:W-:Y:S01]  /*8680*/  ISETP.GE.U32.AND P0, PT, R2, 0xe0, PT ;  /* 0x000000e00200780c */ /* 0x000fe20003f06070 */
[----:B------:R-:W-:-:S12]  /*8690*/  BSSY.RECONVERGENT B0, `(.L_x_49056) ;  /* 0x0000012000007945 */ /* 0x000fd80003800200 */
[----:B------:R-:W-:Y:S05]  /*86a0*/  @!P0 BRA `(.L_x_49057) ;  /* 0x0000000000408947 */ /* 0x000fea0003800000 */
[----:B-12---:R-:W1:Y:S01]  /*86b0*/  LDC.64 R160, c[0x0][0x428] ;  /* 0x00010a00ffa07b82 */ /* 0x006e620000000a00 */
        /* <DEDUP_REMOVED lines=15> */
.L_x_49057:
[----:B------:R-:W-:Y:S05]  /*87b0*/  BSYNC.RECONVERGENT B0 ;  /* 0x0000000000007941 */ /* 0x000fea0003800200 */
.L_x_49056:
[----:B------:R-:W-:Y:S01]  /*87c0*/  ISETP.GE.U32.AND P0, PT, R2, 0x100, PT ;  /* 0x000001000200780c */ /* 0x000fe20003f06070 */
[----:B------:R-:W-:-:S12]  /*87d0*/  BSSY.RECONVERGENT B0, `(.L_x_49058) ;  /* 0x0000012000007945 */ /* 0x000fd80003800200 */
[----:B------:R-:W-:Y:S05]  /*87e0*/  @!P0 BRA `(.L_x_49059) ;  /* 0x0000000000408947 */ /* 0x000fea0003800000 */
[----:B-123--:R-:W1:Y:S01]  /*87f0*/  LDC.64 R160, c[0x0][0x428] ;  /* 0x00010a00ffa07b82 */ /* 0x00ee620000000a00 */
        /* <DEDUP_REMOVED lines=15> */
.L_x_49059:
[----:B------:R-:W-:Y:S05]  /*88f0*/  BSYNC.RECONVERGENT B0 ;  /* 0x0000000000007941 */ /* 0x000fea0003800200 */
.L_x_49058:
[----:B------:R-:W-:Y:S01]  /*8900*/  ISETP.GE.U32.AND P0, PT, R2, 0x120, PT ;  /* 0x000001200200780c */ /* 0x000fe20003f06070 */
[----:B------:R-:W-:-:S12]  /*8910*/  BSSY.RECONVERGENT B0, `(.L_x_49060) ;  /* 0x0000012000007945 */ /* 0x000fd80003800200 */
[----:B------:R-:W-:Y:S05]  /*8920*/  @!P0 BRA `(.L_x_49061) ;  /* 0x0000000000408947 */ /* 0x000fea0003800000 */
[----:B-1234-:R-:W1:Y:S01]  /*8930*/  LDC.64 R160, c[0x0][0x428] ;  /* 0x00010a00ffa07b82 */ /* 0x01ee620000000a00 */
        /* <DEDUP_REMOVED lines=15> */
.L_x_49061:
[----:B------:R-:W-:Y:S05]  /*8a30*/  BSYNC.RECONVERGENT B0 ;  /* 0x0000000000007941 */ /* 0x000fea0003800200 */
.L_x_49060:
[----:B------:R-:W-:Y:S01]  /*8a40*/  ISETP.GE.U32.AND P0, PT, R2, 0x140, PT ;  /* 0x000001400200780c */ /* 0x000fe20003f06070 */
[----:B------:R-:W-:-:S12]  /*8a50*/  BSSY.RECONVERGENT B0, `(.L_x_49062) ;  /* 0x0000012000007945 */ /* 0x000fd80003800200 */
[----:B------:R-:W-:Y:S05]  /*8a60*/  @!P0 BRA `(.L_x_49063) ;  /* 0x0000000000408947 */ /* 0x000fea0003800000 */
[----:B01234-:R-:W0:Y:S01]  /*8a70*/  LDC.64 R160, c[0x0][0x428] ;  /* 0x00010a00ffa07b82 */ /* 0x01fe220000000a00 */
[--C-:B------:R-:W-:Y:S01]  /*8a80*/  FADD.FTZ R72, R37, -R102.reuse ;  /* 0x8000006625487221 */ /* 0x100fe20000010000 */
        /* <DEDUP_REMOVED lines=11> */
[C---:B0-----:R-:W-:Y:S01]  /*8b40*/  IMAD.WIDE.U32 R160, R100.reuse, 0x10, R160 ;  /* 0x0000001064a07825 */ /* 0x041fe200078e00a0 */
[----:B------:R-:W-:-:S04]  /*8b50*/  IADD3 R100, PT, PT, R100, 0x20, RZ ;  /* 0x0000002064647810 */ /* 0x000fc80007ffe0ff */
[----:B------:R0:W-:Y:S03]  /*8b60*/  STG.E.128 desc[UR6][R160.64], R72 ;  /* 0x00000048a0007986 */ /* 0x0001e6000c101d06 */
.L_x_49063:
[----:B------:R-:W-:Y:S05]  /*8b70*/  BSYNC.RECONVERGENT B0 ;  /* 0x0000000000007941 */ /* 0x000fea0003800200 */
.L_x_49062:
        /* <DEDUP_REMOVED lines=19> */
.L_x_49065:
[----:B------:R-:W-:Y:S05]  /*8cb0*/  BSYNC.RECONVERGENT B0 ;  /* 0x0000000000007941 */ /* 0x000fea0003800200 */
.L_x_49064:
        /* <DEDUP_REMOVED lines=19> */
.L_x_49067:
[----:B------:R-:W-:Y:S05]  /*8df0*/  BSYNC.RECONVERGENT B0 ;  /* 0x0000000000007941 */ /* 0x000fea0003800200 */
.L_x_49066:
        /* <DEDUP_REMOVED lines=19> */
.L_x_49069:
[----:B------:R-:W-:Y:S05]  /*8f30*/  BSYNC.RECONVERGENT B0 ;  /* 0x0000000000007941 */ /* 0x000fea0003800200 */
.L_x_49068:
        /* <DEDUP_REMOVED lines=19> */
.L_x_49071:
[----:B------:R-:W-:Y:S05]  /*9070*/  BSYNC.RECONVERGENT B0 ;  /* 0x0000000000007941 */ /* 0x000fea0003800200 */
.L_x_49070:
        /* <DEDUP_REMOVED lines=19> */
.L_x_49073:
[----:B------:R-:W-:Y:S05]  /*91b0*/  BSYNC.RECONVERGENT B0 ;  /* 0x0000000000007941 */ /* 0x000fea0003800200 */
.L_x_49072:
        /* <DEDUP_REMOVED lines=19> */
.L_x_49075:
[----:B------:R-:W-:Y:S05]  /*92f0*/  BSYNC.RECONVERGENT B0 ;  /* 0x0000000000007941 */ /* 0x000fea0003800200 */
.L_x_49074:
        /* <DEDUP_REMOVED lines=19> */
.L_x_49077:
[----:B------:R-:W-:Y:S05]  /*9430*/  BSYNC.RECONVERGENT B0 ;  /* 0x0000000000007941 */ /* 0x000fea0003800200 */
.L_x_49076:
        /* <DEDUP_REMOVED lines=19> */
.L_x_49079:
[----:B------:R-:W-:Y:S05]  /*9570*/  BSYNC.RECONVERGENT B0 ;  /* 0x0000000000007941 */ /* 0x000fea0003800200 */
.L_x_49078:
        /* <DEDUP_REMOVED lines=19> */
.L_x_49081:
[----:B------:R-:W-:Y:S05]  /*96b0*/  BSYNC.RECONVERGENT B0 ;  /* 0x0000000000007941 */ /* 0x000fea0003800200 */
.L_x_49080:
        /* <DEDUP_REMOVED lines=12> */
[----:B------:R-:W0:Y:S01]  /*9780*/  LDC.64 R102, c[0x0][0x428] ;  /* 0x00010a00ff667b82 */ /* 0x000e220000000a00 */
[----:B------:R-:W-:Y:S01]  /*9790*/  FFMA.FTZ R72, R72, R108, R104 ;  /* 0x0000006c48487223 */ /* 0x000fe20000010068 */
[----:B------:R-:W-:Y:S01]  /*97a0*/  FFMA.FTZ R73, R73, R109, R105 ;  /* 0x0000006d49497223 */ /* 0x000fe20000010069 */
[----:B------:R-:W-:Y:S01]  /*97b0*/  FFMA.FTZ R74, R74, R110, R106 ;  /* 0x0000006e4a4a7223 */ /* 0x000fe2000001006a */
[----:B0-----:R-:W-:-:S05]  /*97c0*/  IMAD.WIDE.U32 R102, R100, 0x10, R102 ;  /* 0x0000001064667825 */ /* 0x001fca00078e0066 */
[----:B------:R0:W-:Y:S02]  /*97d0*/  STG.E.128 desc[UR6][R102.64], R72 ;  /* 0x0000004866007986 */ /* 0x0001e4000c101d06 */
.L_x_49083:
[----:B------:R-:W-:Y:S05]  /*97e0*/  BSYNC.RECONVERGENT B0 ;  /* 0x0000000000007941 */ /* 0x000fea0003800200 */
.L_x_49082:
[----:B01234-:R-:W0:Y:S02]  /*97f0*/  LDC.64 R72, c[0x0][0x380] ;  /* 0x0000e000ff487b82 */ /* 0x01fe240000000a00 */
[----:B0-----:R-:W-:-:S04]  /*9800*/  LEA R101, R72, R101, 0x2 ;  /* 0x0000006548657211 */ /* 0x001fc800078e10ff */
[----:B------:R-:W-:-:S13]  /*9810*/  ISETP.GE.AND P0, PT, R101, R73, PT ;  /* 0x000000496500720c */ /* 0x000fda0003f06270 */
[----:B------:R-:W-:Y:S05]  /*9820*/  @!P0 BRA `(.L_x_49084) ;  /* 0xffffff7c00d48947 */ /* 0x000fea000383ffff */
[----:B------:R-:W-:Y:S05]  /*9830*/  EXIT ;  /* 0x000000000000794d */ /* 0x000fea0003800000 */
.L_x_49043:
        /* <DEDUP_REMOVED lines=8> */
.L_x_49086:
[----:B------:R-:W-:Y:S05]  /*98c0*/  BSYNC B0 ;  /* 0x0000000000007941 */ /* 0x000fea0003800000 */
.L_x_49085:
        /* <DEDUP_REMOVED lines=9> */
.L_x_49087:
[----:B------:R-:W-:Y:S02]  /*9960*/  HFMA2 R74, -RZ, RZ, 0, 2.384185791015625e-07 ;  /* 0x00000004ff4a7431 */ /* 0x000fe400000001ff */
[----:B------:R-:W-:Y:S01]  /*9970*/  FADD.FTZ R75, R75, R72 ;  /* 0x000000484b4b7221 */ /* 0x000fe20000010000 */
[----:B------:R-:W-:-:S04]  /*9980*/  MOV R72, 0xffffffff ;  /* 0xffffffff00487802 */ /* 0x000fc80000000f00 */
[----:B------:R-:W-:-:S07]  /*9990*/  MOV R103, R75 ;  /* 0x0000004b00677202 */ /* 0x000fce0000000f00 */
[----:B------:R-:W-:Y:S05]  /*99a0*/  WARPSYNC.COLLECTIVE R72, `(.L_x_49088) ;  /* 0x0000000048087348 */ /* 0x000fea0003c00000 */
[----:B------:R0:W1:Y:S02]  /*99b0*/  SHFL.BFLY P6, R72, R103, R74, R73 ;  /* 0x0c00004a67487389 */ /* 0x00006400000c0049 */
[----:B01----:R-:W-:Y:S05]  /*99c0*/  ENDCOLLECTIVE ;  /* 0x000000000000791b */ /* 0x003fea0003800000 */
.L_x_49088:
[----:B------:R-:W-:Y:S02]  /*99d0*/  HFMA2 R74, -RZ, RZ, 0, 4.76837158203125e-07 ;  /* 0x00000008ff4a7431 */ /* 0x000fe400000001ff */
[----:B------:R-:W-:Y:S01]  /*99e0*/  FADD.FTZ R75, R75, R72 ;  /* 0x000000484b4b7221 */ /* 0x000fe20000010000 */
[----:B------:R-:W-:-:S04]  /*99f0*/  MOV R72, 0xffffffff ;  /* 0xffffffff00487802 */ /* 0x000fc80000000f00 */
[----:B------:R-:W-:-:S07]  /*9a00*/  MOV R103, R75 ;  /* 0x0000004b00677202 */ /* 0x000fce0000000f00 */
[----:B------:R-:W-:Y:S05]  /*9a10*/  WARPSYNC.COLLECTIVE R72, `(.L_x_49089) ;  /* 0x0000000048087348 */ /* 0x000fea0003c00000 */
[----:B------:R0:W1:Y:S02]  /*9a20*/  SHFL.BFLY P6, R72, R103, R74, R73 ;  /* 0x0c00004a67487389 */ /* 0x00006400000c0049 */
[----:B01----:R-:W-:Y:S05]  /*9a30*/  ENDCOLLECTIVE ;  /* 0x000000000000791b */ /* 0x003fea0003800000 */
.L_x_49089:
[----:B------:R-:W-:Y:S02]  /*9a40*/  HFMA2 R74, -RZ, RZ, 0, 9.5367431640625e-07 ;  /* 0x00000010ff4a7431 */ /* 0x000fe400000001ff */
[----:B------:R-:W-:Y:S01]  /*9a50*/  FADD.FTZ R75, R75, R72 ;  /* 0x000000484b4b7221 */ /* 0x000fe20000010000 */
[----:B------:R-:W-:-:S04]  /*9a60*/  MOV R72, 0xffffffff ;  /* 0xffffffff00487802 */ /* 0x000fc80000000f00 */
[----:B------:R-:W-:-:S07]  /*9a70*/  MOV R103, R75 ;  /* 0x0000004b00677202 */ /* 0x000fce0000000f00 */
[----:B------:R-:W-:Y:S05]  /*9a80*/  WARPSYNC.COLLECTIVE R72, `(.L_x_49090) ;  /* 0x0000000048087348 */ /* 0x000fea0003c00000 */
[----:B------:R0:W1:Y:S02]  /*9a90*/  SHFL.BFLY P6, R72, R103, R74, R73 ;  /* 0x0c00004a67487389 */ /* 0x00006400000c0049 */
[----:B01----:R-:W-:Y:S05]  /*9aa0*/  ENDCOLLECTIVE ;  /* 0x000000000000791b */ /* 0x003fea0003800000 */
.L_x_49090:
        /* <DEDUP_REMOVED lines=185> */
.L_x_49091:
[----:B------:R-:W-:Y:S02]  /*a640*/  HFMA2 R74, -RZ, RZ, 0, 1.1920928955078125e-07 ;  /* 0x00000002ff4a7431 */ /* 0x000fe400000001ff */
[----:B------:R-:W-:Y:S01]  /*a650*/  FADD.FTZ R102, R102, R72 ;  /* 0x0000004866667221 */ /* 0x000fe20000010000 */
[----:B------:R-:W-:-:S04]  /*a660*/  MOV R72, 0xffffffff ;  /* 0xffffffff00487802 */ /* 0x000fc80000000f00 */
[----:B------:R-:W-:-:S07]  /*a670*/  MOV R103, R102 ;  /* 0x0000006600677202 */ /* 0x000fce0000000f00 */
[----:B------:R-:W-:Y:S05]  /*a680*/  WARPSYNC.COLLECTIVE R72, `(.L_x_49092) ;  /* 0x0000000048087348 */ /* 0x000fea0003c00000 */
[----:B------:R0:W1:Y:S02]  /*a690*/  SHFL.BFLY P6, R72, R103, R74, R73 ;  /* 0x0c00004a67487389 */ /* 0x00006400000c0049 */
[----:B01----:R-:W-:Y:S05]  /*a6a0*/  ENDCOLLECTIVE ;  /* 0x000000000000791b */ /* 0x003fea0003800000 */
.L_x_49092:
[----:B------:R-:W-:Y:S02]  /*a6b0*/  HFMA2 R74, -RZ, RZ, 0, 2.384185791015625e-07 ;  /* 0x00000004ff4a7431 */ /* 0x000fe400000001ff */
[----:B------:R-:W-:Y:S01]  /*a6c0*/  FADD.FTZ R102, R102, R72 ;  /* 0x0000004866667221 */ /* 0x000fe20000010000 */
[----:B------:R-:W-:-:S04]  /*a6d0*/  MOV R72, 0xffffffff ;  /* 0xffffffff00487802 */ /* 0x000fc80000000f00 */
[----:B------:R-:W-:-:S07]  /*a6e0*/  MOV R103, R102 ;  /* 0x0000006600677202 */ /* 0x000fce0000000f00 */
[----:B------:R-:W-:Y:S05]  /*a6f0*/  WARPSYNC.COLLECTIVE R72, `(.L_x_49093) ;  /* 0x0000000048087348 */ /* 0x000fea0003c00000 */
[----:B------:R0:W1:Y:S02]  /*a700*/  SHFL.BFLY P6, R72, R103, R74, R73 ;  /* 0x0c00004a67487389 */ /* 0x00006400000c0049 */
[----:B01----:R-:W-:Y:S05]  /*a710*/  ENDCOLLECTIVE ;  /* 0x000000000000791b */ /* 0x003fea0003800000 */
.L_x_49093:
[----:B------:R-:W-:Y:S02]  /*a720*/  HFMA2 R74, -RZ, RZ, 0, 4.76837158203125e-07 ;  /* 0x00000008ff4a7431 */ /* 0x000fe400000001ff */
[----:B------:R-:W-:Y:S01]  /*a730*/  FADD.FTZ R102, R102, R72 ;  /* 0x0000004866667221 */ /* 0x000fe20000010000 */
[----:B------:R-:W-:-:S04]  /*a740*/  MOV R72, 0xffffffff ;  /* 0xffffffff00487802 */ /* 0x000fc80000000f00 */
[----:B------:R-:W-:-:S07]  /*a750*/  MOV R103, R102 ;  /* 0x0000006600677202 */ /* 0x000fce0000000f00 */
[----:B------:R-:W-:Y:S05]  /*a760*/  WARPSYNC.COLLECTIVE R72, `(.L_x_49094) ;  /* 0x0000000048087348 */ /* 0x000fea0003c00000 */
[----:B------:R0:W1:Y:S02]  /*a770*/  SHFL.BFLY P6, R72, R103, R74, R73 ;  /* 0x0c00004a67487389 */ /* 0x00006400000c0049 */
[----:B01----:R-:W-:Y:S05]  /*a780*/  ENDCOLLECTIVE ;  /* 0x000000000000791b */ /* 0x003fea0003800000 */
.L_x_49094:
[----:B------:R-:W-:Y:S02]  /*a790*/  HFMA2 R74, -RZ, RZ, 0, 9.5367431640625e-07 ;  /* 0x00000010ff4a7431 */ /* 0x000fe400000001ff */
[----:B------:R-:W-:Y:S01]  /*a7a0*/  FADD.FTZ R102, R102, R72 ;  /* 0x0000004866667221 */ /* 0x000fe20000010000 */
[----:B------:R-:W-:-:S04]  /*a7b0*/  MOV R72, 0xffffffff ;  /* 0xffffffff00487802 */ /* 0x000fc80000000f00 */
[----:B------:R-:W-:-:S07]  /*a7c0*/  MOV R103, R102 ;  /* 0x0000006600677202 */ /* 0x000fce0000000f00 */
[----:B------:R-:W-:Y:S05]  /*a7d0*/  WARPSYNC.COLLECTIVE R72, `(.L_x_49095) ;  /* 0x0000000048087348 */ /* 0x000fea0003c00000 */
[----:B------:R0:W1:Y:S02]  /*a7e0*/  SHFL.BFLY P6, R72, R103, R74, R73 ;  /* 0x0c00004a67487389 */ /* 0x00006400000c0049 */
[----:B01----:R-:W-:Y:S05]  /*a7f0*/  ENDCOLLECTIVE ;  /* 0x000000000000791b */ /* 0x003fea0003800000 */
.L_x_49095:
[----:B------:R-:W-:Y:S05]  /*a800*/  BRA `(.L_x_49096) ;  /* 0xffffffd400047947 */ /* 0x000fea000383ffff */
.L_x_49097:
        /* <DEDUP_REMOVED lines=15> */
.L_x_54502:


//--------------------- .text._ZN10layer_norm31ln_parallel_residual_fwd_kernelINS_13Kernel_traitsIfffffjLj2560ELj1ELj4ELj1ELj16ENS_18Kernel_traits_baseILj2560EfffffjLj128EEEEELb0ELb1ELb1EEEvNS_9FwdParamsE --------------------------
	.section	.text._ZN10layer_norm31ln_parallel_residual_fwd_kernelINS_13Kernel_traitsIfffffjLj2560ELj1ELj4ELj1ELj16ENS_18Kernel_traits_baseILj2560EfffffjLj128EEEEELb0ELb1ELb1EEEvNS_9FwdParamsE,"ax",@progbits
	.align	128
        .global         _ZN10layer_norm31ln_parallel_residual_fwd_kernelINS_13Kernel_traitsIfffffjLj2560ELj1ELj4ELj1ELj16ENS_18Kernel_traits_baseILj2560EfffffjLj128EEEEELb0ELb1ELb1EEEvNS_9FwdParamsE
        .type           _ZN10layer_norm31ln_parallel_residual_fwd_kernelINS_13Kernel_traitsIfffffjLj2560ELj1ELj4ELj1ELj16ENS_18Kernel_traits_baseILj2560EfffffjLj128EEEEELb0ELb1ELb1EEEvNS_9FwdParamsE,@function
        .size           _ZN10layer_norm31ln_parallel_residual_fwd_kernelINS_13Kernel_traitsIfffffjLj2560ELj1ELj4ELj1ELj16ENS_18Kernel_traits_baseILj2560EfffffjLj128EEEEELb0ELb1ELb1EEEvNS_9FwdParamsE,(.L_x_54503 - _ZN10layer_norm31ln_parallel_residual_fwd_kernelINS_13Kernel_traitsIfffffjLj2560ELj1ELj4ELj1ELj16ENS_18Kernel_traits_baseILj2560EfffffjLj128EEEEELb0ELb1ELb1EEEvNS_9FwdParamsE)
        .other          _ZN10layer_norm31ln_parallel_residual_fwd_kernelINS_13Kernel_traitsIfffffjLj2560ELj1ELj4ELj1ELj16ENS_18Kernel_traits_baseILj2560EfffffjLj128EEEEELb0ELb1ELb1EEEvNS_9FwdParamsE,@"STO_CUDA_ENTRY STV_DEFAULT"
_ZN10layer_norm31ln_parallel_residual_fwd_kernelINS_13Kernel_traitsIfffffjLj2560ELj1ELj4ELj1ELj16ENS_18Kernel_traits_baseILj2560EfffffjLj128EEEEELb0ELb1ELb1EEEvNS_9FwdParamsE:
.text._ZN10layer_norm31ln_parallel_residual_fwd_kernelINS_13Kernel_traitsIfffffjLj2560ELj1ELj4ELj1ELj16ENS_18Kernel_traits_baseILj2560EfffffjLj128EEEEELb0ELb1ELb1EEEvNS_9FwdParamsE:
        /* <DEDUP_REMOVED lines=82> */
.L_x_49098:
        /* <DEDUP_REMOVED lines=82> */
.L_x_49099:
        /* <DEDUP_REMOVED lines=10> */
.L_x_49142:
[----:B------:R-:W3:Y:S01]  /*0ae0*/  S2R R8, SR_TID.X ;  /* 0x0000000000087919 */ /* 0x000ee20000002100 */
[----:B0-----:R-:W-:Y:S01]  /*0af0*/  ISETP.NE.U32.AND P2, PT, RZ, UR8, PT ;  /* 0x00000008ff007c0c */ /* 0x001fe2000bf45070 */
[----:B------:R-:W0:Y:S01]  /*0b00*/  LDC.64 R210, c[0x0][0x390] ;  /* 0x0000e400ffd27b82 */ /* 0x000e220000000a00 */
[----:B-12---:R-:W-:Y:S02]  /*0b10*/  IMAD R2, R0, UR4, RZ ;  /* 0x0000000400027c24 */ /* 0x006fe4000f8e02ff */
[----:B------:R-:W-:-:S03]  /*0b20*/  ISETP.NE.AND.EX P2, PT, RZ, UR9, PT, P2 ;  /* 0x00000009ff007c0c */ /* 0x000fc6000bf45320 */
[----:B------:R-:W-:Y:S02]  /*0b30*/  SHF.R.S32.HI R3, RZ, 0x1f, R2 ;  /* 0x0000001fff037819 */ /* 0x000fe40000011402 */
[----:B------:R-:W1:Y:S02]  /*0b40*/  @P1 LDC.64 R4, c[0x0][0x398] ;  /* 0x0000e600ff041b82 */ /* 0x000e640000000a00 */
[----:B------:R-:W-:-:S06]  /*0b50*/  LEA.HI R3, R3, R2, RZ, 0x2 ;  /* 0x0000000203037211 */ /* 0x000fcc00078f10ff */
[----:B------:R-:W2:Y:S01]  /*0b60*/  @P2 LDC.64 R6, c[0x0][0x3a0] ;  /* 0x0000e800ff062b82 */ /* 0x000ea20000000a00 */
[----:B---3--:R-:W-:-:S04]  /*0b70*/  LOP3.LUT R8, R8, 0x1f, RZ, 0xc0, !PT ;  /* 0x0000001f08087812 */ /* 0x008fc800078ec0ff */
[----:B------:R-:W-:-:S05]  /*0b80*/  LEA.HI.SX32 R135, R3, R8, 0x1e ;  /* 0x0000000803877211 */ /* 0x000fca00078ff2ff */
[----:B0-----:R-:W-:-:S04]  /*0b90*/  IMAD.WIDE.U32 R2, R135, 0x10, R210 ;  /* 0x0000001087027825 */ /* 0x001fc800078e00d2 */
[C---:B--2---:R-:W-:Y:S01]  /*0ba0*/  @P2 IMAD.WIDE.U32 R6, R135.reuse, 0x10, R6 ;  /* 0x0000001087062825 */ /* 0x044fe200078e0006 */
[----:B-----5:R0:W5:Y:S01]  /*0bb0*/  LDG.E.128 R8, desc[UR6][R2.64] ;  /* 0x0000000602087981 */ /* 0x020162000c1e1d00 */
[----:B------:R-:W-:Y:S02]  /*0bc0*/  UISETP.NE.U32.AND UP0, UPT, UR10, URZ, UPT ;  /* 0x000000ff0a00728c */ /* 0x000fe4000bf05070 */
[----:B-1----:R-:W-:Y:S01]  /*0bd0*/  @P1 IMAD.WIDE.U32 R4, R135, 0x10, R4 ;  /* 0x0000001087041825 */ /* 0x002fe200078e0004 */
[----:B------:R0:W5:Y:S01]  /*0be0*/  @P2 LDG.E.128 R44, desc[UR6][R6.64] ;  /* 0x00000006062c2981 */ /* 0x000162000c1e1d00 */
[----:B------:R-:W-:-:S03]  /*0bf0*/  UISETP.NE.AND.EX UP0, UPT, UR11, URZ, UPT, UP0 ;  /* 0x000000ff0b00728c */ /* 0x000fc6000bf05300 */
[----:B------:R0:W5:Y:S03]  /*0c00*/  @P1 LDG.E.128 R48, desc[UR6][R4.64] ;  /* 0x0000000604301981 */ /* 0x000166000c1e1d00 */
        /* <DEDUP_REMOVED lines=16> */
.L_x_49101:
        /* <DEDUP_REMOVED lines=9> */
.L_x_49100:
        /* <DEDUP_REMOVED lines=12> */
.L_x_49102:
        /* <DEDUP_REMOVED lines=8> */
[----:B------:R0:W5:Y:S04]  /*0ee0*/  LDG.E.128 R12, desc[UR6][R4.64] ;  /* 0x00000006040c7981 */ /* 0x000168000c1e1d00 */
        /* <DEDUP_REMOVED lines=22> */
.L_x_49103:
        /* <DEDUP_REMOVED lines=23> */
.L_x_49104:
        /* <DEDUP_REMOVED lines=21> */
[----:B0-----:R-:W-:Y:S02]  /*1310*/  @P3 MOV R40, R34 ;  /* 0x0000002200283202 */ /* 0x001fe40000000f00 */
[----:B------:R-:W-:-:S02]  /*1320*/  @P3 MOV R41, R35 ;  /* 0x0000002300293202 */ /* 0x000fc40000000f00 */
[----:B------:R-:W-:Y:S02]  /*1330*/  @P3 MOV R42, R36 ;  /* 0x00000024002a3202 */ /* 0x000fe40000000f00 */
[----:B------:R-:W-:Y:S01]  /*1340*/  @P3 MOV R43, R37 ;  /* 0x00000025002b3202 */ /* 0x000fe20000000f00 */
[----:B------:R-:W-:Y:S06]  /*1350*/  BRA `(.L_x_49106) ;  /* 0x0000000000547947 */ /* 0x000fec0003800000 */
.L_x_49105:
[----:B-----5:R-:W-:Y:S01]  /*1360*/  @!P3 FADD.FTZ R34, R48, R4 ;  /* 0x000000043022b221 */ /* 0x020fe20000010000 */
[----:B------:R-:W-:Y:S01]  /*1370*/  @!P3 FADD.FTZ R35, R49, R5 ;  /* 0x000000053123b221 */ /* 0x000fe20000010000 */
[----:B------:R-:W-:Y:S01]  /*1380*/  @!P3 FADD.FTZ R36, R50, R6 ;  /* 0x000000063224b221 */ /* 0x000fe20000010000 */
[----:B------:R-:W-:Y:S02]  /*1390*/  @!P3 FADD.FTZ R37, R51, R7 ;  /* 0x000000073325b221 */ /* 0x000fe40000010000 */
[----:B0-----:R-:W-:Y:S02]  /*13a0*/  @!P3 MOV R40, R34 ;  /* 0x000000220028b202 */ /* 0x001fe40000000f00 */
        /* <DEDUP_REMOVED lines=16> */
.L_x_49106:
        /* <DEDUP_REMOVED lines=26> */
.L_x_49107:
        /* <DEDUP_REMOVED lines=21> */
.L_x_49108:
        /* <DEDUP_REMOVED lines=26> */
.L_x_49109:
        /* <DEDUP_REMOVED lines=21> */
.L_x_49110:
        /* <DEDUP_REMOVED lines=26> */
.L_x_49111:
        /* <DEDUP_REMOVED lines=21> */
.L_x_49112:
        /* <DEDUP_REMOVED lines=26> */
.L_x_49113:
        /* <DEDUP_REMOVED lines=21> */
.L_x_49114:
        /* <DEDUP_REMOVED lines=26> */
.L_x_49115:
        /* <DEDUP_REMOVED lines=21> */
.L_x_49116:
        /* <DEDUP_REMOVED lines=11> */
[----:B------:R-:W5:Y:S01]  /*2410*/  LDG.E.128 R128, desc[UR6][R130.64] ;  /* 0x0000000682807981 */ /* 0x000f62000c1e1d00 */
        /* <DEDUP_REMOVED lines=14> */
.L_x_49117:
        /* <DEDUP_REMOVED lines=21> */
.L_x_49118:
        /* <DEDUP_REMOVED lines=26> */
.L_x_49119:
        /* <DEDUP_REMOVED lines=21> */
.L_x_49120:
        /* <DEDUP_REMOVED lines=26> */
.L_x_49121:
        /* <DEDUP_REMOVED lines=21> */
.L_x_49122:
        /* <DEDUP_REMOVED lines=26> */
.L_x_49123:
        /* <DEDUP_REMOVED lines=21> */
.L_x_49124:
        /* <DEDUP_REMOVED lines=26> */
.L_x_49125:
        /* <DEDUP_REMOVED lines=21> */
.L_x_49126:
        /* <DEDUP_REMOVED lines=26> */
.L_x_49127:
        /* <DEDUP_REMOVED lines=21> */
.L_x_49128:
        /* <DEDUP_REMOVED lines=26> */
.L_x_49129:
        /* <DEDUP_REMOVED lines=21> */
.L_x_49130:
        /* <DEDUP_REMOVED lines=26> */
.L_x_49131:
        /* <DEDUP_REMOVED lines=21> */
.L_x_49132:
        /* <DEDUP_REMOVED lines=26> */
.L_x_49133:
        /* <DEDUP_REMOVED lines=21> */
.L_x_49134:
        /* <DEDUP_REMOVED lines=26> */
.L_x_49135:
        /* <DEDUP_REMOVED lines=21> */
.L_x_49136:
        /* <DEDUP_REMOVED lines=26> */
.L_x_49137:
        /* <DEDUP_REMOVED lines=21> */
.L_x_49138:
        /* <DEDUP_REMOVED lines=26> */
.L_x_49139:
        /* <DEDUP_REMOVED lines=21> */
.L_x_49140:
        /* <DEDUP_REMOVED lines=268> */
.L_x_49154:
[----:B------:R-:W2:Y:S04]  /*5760*/  LDL R222, [R1+0x94] ;  /* 0x0000940001de7983 */ /* 0x000ea80000100800 */
[----:B------:R-:W3:Y:S04]  /*5770*/  LDL R221, [R1+0x98] ;  /* 0x0000980001dd7983 */ /* 0x000ee80000100800 */
[----:B------:R-:W5:Y:S04]  /*5780*/  LDL R223, [R1+0x90] ;  /* 0x0000900001df7983 */ /* 0x000f680000100800 */
[----:B------:R-:W5:Y:S04]  /*5790*/  LDL R220, [R1+0x9c] ;  /* 0x00009c0001dc7983 */ /* 0x000f680000100800 */
[----:B------:R-:W5:Y:S01]  /*57a0*/  LDL R224, [R1+0x8c] ;  /* 0x00008c0001e07983 */ /* 0x000f620000100800 */
[----:B-1----:R-:W-:Y:S01]  /*57b0*/  FADD.FTZ R128, R214, R128 ;  /* 0x00000080d6807221 */ /* 0x002fe20000010000 */
[----:B------:R-:W-:Y:S01]  /*57c0*/  ISETP.NE.AND P3, PT, RZ, UR12, PT ;  /* 0x0000000cff007c0c */ /* 0x000fe2000bf65270 */
[----:B------:R-:W1:Y:S01]  /*57d0*/  LDC.64 R218, c[0x0][0x428] ;  /* 0x00010a00ffda7b82 */ /* 0x000e620000000a00 */
[----:B------:R-:W5:Y:S01]  /*57e0*/  LDL R227, [R1+0x80] ;  /* 0x0000800001e37983 */ /* 0x000f620000100800 */
[----:B----4-:R-:W-:-:S03]  /*57f0*/  FFMA.FTZ R130, R128, R216, UR5 ;  /* 0x0000000580827e23 */ /* 0x010fc600080100d8 */
[----:B------:R-:W4:Y:S03]  /*5800*/  LDL R226, [R1+0x84] ;  /* 0x0000840001e27983 */ /* 0x000f260000100800 */
[----:B------:R-:W0:Y:S01]  /*5810*/  @!P2 LDC.64 R128, c[0x0][0x3c0] ;  /* 0x0000f000ff80ab82 */ /* 0x000e220000000a00 */
[----:B------:R-:W4:Y:S04]  /*5820*/  LDL R225, [R1+0x88] ;  /* 0x0000880001e17983 */ /* 0x000f280000100800 */
[----:B------:R-:W4:Y:S03]  /*5830*/  LDL R252, [R1+0x48] ;  /* 0x0000480001fc7983 */ /* 0x000f260000100800 */
[----:B------:R-:W1:Y:S01]  /*5840*/  @!P2 LDC.64 R216, c[0x0][0x3c8] ;  /* 0x0000f200ffd8ab82 */ /* 0x000e620000000a00 */
[----:B0-----:R-:W-:-:S05]  /*5850*/  @!P2 IMAD.WIDE R128, R0, 0x4, R128 ;  /* 0x000000040080a825 */ /* 0x001fca00078e0280 */
[----:B------:R0:W-:Y:S02]  /*5860*/  @!P2 STG.E desc[UR6][R128.64], R131 ;  /* 0x000000838000a986 */ /* 0x0001e4000c101906 */
[----:B0-----:R-:W-:-:S05]  /*5870*/  FMUL.FTZ R128, R131, R131 ;  /* 0x0000008383807220 */ /* 0x001fca0000410000 */
[----:B------:R-:W-:-:S05]  /*5880*/  FSEL R128, R128, RZ, P3 ;  /* 0x000000ff80807208 */ /* 0x000fca0001800000 */
[----:B------:R-:W-:-:S04]  /*5890*/  FADD.FTZ R128, R130, R128 ;  /* 0x0000008082807221 */ /* 0x000fc80000010000 */
[----:B------:R1:W0:Y:S01]  /*58a0*/  MUFU.RSQ R214, R128 ;  /* 0x0000008000d67308 */ /* 0x0002220000001400 */
[----:B------:R-:W-:Y:S01]  /*58b0*/  FSEL R215, R131, RZ, !P3 ;  /* 0x000000ff83d77208 */ /* 0x000fe20005800000 */
[----:B-1----:R-:W-:-:S04]  /*58c0*/  @!P2 IMAD.WIDE R128, R0, 0x4, R216 ;  /* 0x000000040080a825 */ /* 0x002fc800078e02d8 */
[C---:B------:R-:W-:Y:S01]  /*58d0*/  FADD.FTZ R130, -R215.reuse, R147 ;  /* 0x00000093d7827221 */ /* 0x040fe20000010100 */
[----:B------:R-:W-:Y:S01]  /*58e0*/  FADD.FTZ R131, -R215, R148 ;  /* 0x00000094d7837221 */ /* 0x000fe20000010100 */
[----:B------:R-:W4:Y:S04]  /*58f0*/  LDL R216, [R1+0x64] ;  /* 0x0000640001d87983 */ /* 0x000f280000100800 */
[----:B------:R-:W4:Y:S04]  /*5900*/  LDL R148, [R1+0x68] ;  /* 0x0000680001947983 */ /* 0x000f280000100800 */
[----:B0-----:R0:W-:Y:S01]  /*5910*/  @!P2 STG.E desc[UR6][R128.64], R214 ;  /* 0x000000d68000a986 */ /* 0x0011e2000c101906 */
[C---:B------:R-:W-:Y:S01]  /*5920*/  FMUL.FTZ R130, R214.reuse, R130 ;  /* 0x00000082d6827220 */ /* 0x040fe20000410000 */
[----:B------:R-:W-:-:S02]  /*5930*/  FMUL.FTZ R131, R214, R131 ;  /* 0x00000083d6837220 */ /* 0x000fc40000410000 */
[----:B------:R-:W4:Y:S01]  /*5940*/  LDL R217, [R1+0x60] ;  /* 0x0000600001d97983 */ /* 0x000f220000100800 */
[C---:B0-----:R-:W-:Y:S01]  /*5950*/  FADD.FTZ R129, -R215.reuse, R146 ;  /* 0x00000092d7817221 */ /* 0x041fe20000010100 */
[----:B------:R-:W-:Y:S02]  /*5960*/  FADD.FTZ R128, -R215, R145 ;  /* 0x00000091d7807221 */ /* 0x000fe40000010100 */
[----:B------:R-:W4:Y:S01]  /*5970*/  LDL R145, [R1+0x6c] ;  /* 0x00006c0001917983 */ /* 0x000f220000100800 */
[C---:B------:R-:W-:Y:S01]  /*5980*/  FMUL.FTZ R129, R214.reuse, R129 ;  /* 0x00000081d6817220 */ /* 0x040fe20000410000 */
[----:B------:R-:W-:Y:S01]  /*5990*/  FMUL.FTZ R128, R214, R128 ;  /* 0x00000080d6807220 */ /* 0x000fe20000410000 */
[----:B------:R-:W-:-:S04]  /*59a0*/  IMAD.WIDE.U32 R146, R135, 0x10, R218 ;  /* 0x0000001087927825 */ /* 0x000fc800078e00da */
[----:B--2---:R-:W-:Y:S02]  /*59b0*/  FFMA.FTZ R129, R129, R222, R125 ;  /* 0x000000de81817223 */ /* 0x004fe4000001007d */
[----:B------:R-:W2:Y:S01]  /*59c0*/  LDL R222, [R1+0x74] ;  /* 0x0000740001de7983 */ /* 0x000ea20000100800 */
[----:B---3--:R-:W-:-:S03]  /*59d0*/  FFMA.FTZ R130, R130, R221, R126 ;  /* 0x000000dd82827223 */ /* 0x008fc6000001007e */
[----:B------:R-:W3:Y:S01]  /*59e0*/  LDL R221, [R1+0x78] ;  /* 0x0000780001dd7983 */ /* 0x000ee20000100800 */
[----:B-----5:R-:W-:-:S03]  /*59f0*/  FFMA.FTZ R128, R128, R223, R124 ;  /* 0x000000df80807223 */ /* 0x020fc6000001007c */
[----:B------:R-:W5:Y:S01]  /*5a00*/  LDL R223, [R1+0x70] ;  /* 0x0000700001df7983 */ /* 0x000f620000100800 */
[----:B------:R-:W-:-:S03]  /*5a10*/  FFMA.FTZ R131, R131, R220, R127 ;  /* 0x000000dc83837223 */ /* 0x000fc6000001007f */
[----:B------:R-:W5:Y:S04]  /*5a20*/  LDL R220, [R1+0x7c] ;  /* 0x00007c0001dc7983 */ /* 0x000f680000100800 */
[----:B------:R0:W-:Y:S02]  /*5a30*/  STG.E.128 desc[UR6][R146.64], R128 ;  /* 0x0000008092007986 */ /* 0x0001e4000c101d06 */
[----:B0-----:R-:W-:-:S04]  /*5a40*/  FADD.FTZ R131, -R215, R139 ;  /* 0x0000008bd7837221 */ /* 0x001fc80000010100 */
[----:B------:R-:W-:-:S04]  /*5a50*/  FMUL.FTZ R131, R214, R131 ;  /* 0x00000083d6837220 */ /* 0x000fc80000410000 */
[----:B------:R-:W-:Y:S01]  /*5a60*/  FFMA.FTZ R131, R131, R224, R123 ;  /* 0x000000e083837223 */ /* 0x000fe2000001007b */
[C---:B------:R-:W-:Y:S01]  /*5a70*/  FADD.FTZ R224, -R215.reuse, R19 ;  /* 0x00000013d7e07221 */ /* 0x040fe20000010100 */
[C---:B------:R-:W-:Y:S02]  /*5a80*/  FADD.FTZ R19, -R215.reuse, R203 ;  /* 0x000000cbd7137221 */ /* 0x040fe40000010100 */
[----:B------:R-:W5:Y:S01]  /*5a90*/  LDL R203, [R1+0x50] ;  /* 0x0000500001cb7983 */ /* 0x000f620000100800 */
[C---:B------:R-:W-:Y:S01]  /*5aa0*/  FADD.FTZ R128, -R215.reuse, R136 ;  /* 0x00000088d7807221 */ /* 0x040fe20000010100 */
[C---:B------:R-:W-:Y:S01]  /*5ab0*/  FADD.FTZ R129, -R215.reuse, R137 ;  /* 0x00000089d7817221 */ /* 0x040fe20000010100 */
[----:B------:R-:W-:Y:S01]  /*5ac0*/  FADD.FTZ R130, -R215, R138 ;  /* 0x0000008ad7827221 */ /* 0x000fe20000010100 */
[----:B------:R-:W-:-:S04]  /*5ad0*/  IMAD.WIDE.U32 R136, R33, 0x10, R218 ;  /* 0x0000001021887825 */ /* 0x000fc800078e00da */
[C---:B------:R-:W-:Y:S01]  /*5ae0*/  FMUL.FTZ R128, R214.reuse, R128 ;  /* 0x00000080d6807220 */ /* 0x040fe20000410000 */
[C---:B------:R-:W-:Y:S01]  /*5af0*/  FMUL.FTZ R129, R214.reuse, R129 ;  /* 0x00000081d6817220 */ /* 0x040fe20000410000 */
[----:B------:R-:W-:Y:S01]  /*5b00*/  FMUL.FTZ R130, R214, R130 ;  /* 0x00000082d6827220 */ /* 0x000fe20000410000 */
[C---:B------:R-:W-:Y:S01]  /*5b10*/  FADD.FTZ R33, -R215.reuse, R34 ;  /* 0x00000022d7217221 */ /* 0x040fe20000010100 */
[C---:B------:R-:W-:Y:S01]  /*5b20*/  FADD.FTZ R34, -R215.reuse, R35 ;  /* 0x00000023d7227221 */ /* 0x040fe20000010100 */
[----:B------:R-:W-:Y:S01]  /*5b30*/  FADD.FTZ R35, -R215, R36 ;  /* 0x00000024d7237221 */ /* 0x000fe20000010100 */
[----:B------:R-:W-:Y:S01]  /*5b40*/  FFMA.FTZ R128, R128, R227, R120 ;  /* 0x000000e380807223 */ /* 0x000fe20000010078 */
[----:B----4-:R-:W-:Y:S01]  /*5b50*/  FFMA.FTZ R129, R129, R226, R121 ;  /* 0x000000e281817223 */ /* 0x010fe20000010079 */
[----:B------:R-:W-:Y:S01]  /*5b60*/  FFMA.FTZ R130, R130, R225, R122 ;  /* 0x000000e182827223 */ /* 0x000fe2000001007a */
[C---:B------:R-:W-:Y:S01]  /*5b70*/  FADD.FTZ R36, -R215.reuse, R37 ;  /* 0x00000025d7247221 */ /* 0x040fe20000010100 */
[C---:B------:R-:W-:Y:S01]  /*5b80*/  FMUL.FTZ R34, R214.reuse, R34 ;  /* 0x00000022d6227220 */ /* 0x040fe20000410000 */
[C---:B------:R-:W-:Y:S01]  /*5b90*/  FMUL.FTZ R35, R214.reuse, R35 ;  /* 0x00000023d6237220 */ /* 0x040fe20000410000 */
[C---:B------:R-:W-:Y:S01]  /*5ba0*/  FMUL.FTZ R33, R214.reuse, R33 ;  /* 0x00000021d6217220 */ /* 0x040fe20000410000 */
[----:B------:R0:W-:Y:S01]  /*5bb0*/  STG.E.128 desc[UR6][R136.64], R128 ;  /* 0x0000008088007986 */ /* 0x0001e2000c101d06 */
[C---:B------:R-:W-:Y:S01]  /*5bc0*/  FMUL.FTZ R36, R214.reuse, R36 ;  /* 0x00000024d6247220 */ /* 0x040fe20000410000 */
[C---:B------:R-:W-:Y:S01]  /*5bd0*/  FADD.FTZ R226, -R215.reuse, R14 ;  /* 0x0000000ed7e27221 */ /* 0x040fe20000010100 */
[C---:B------:R-:W-:Y:S01]  /*5be0*/  FADD.FTZ R225, -R215.reuse, R20 ;  /* 0x00000014d7e17221 */ /* 0x040fe20000010100 */
[C---:B------:R-:W-:Y:S01]  /*5bf0*/  FADD.FTZ R135, -R215.reuse, R31 ;  /* 0x0000001fd7877221 */ /* 0x040fe20000010100 */
[----:B------:R-:W4:Y:S01]  /*5c00*/  LDL R227, [R1+0x4c] ;  /* 0x00004c0001e37983 */ /* 0x000f220000100800 */
[C---:B------:R-:W-:Y:S01]  /*5c10*/  FADD.FTZ R139, -R215.reuse, R134 ;  /* 0x00000086d78b7221 */ /* 0x040fe20000010100 */
[C---:B------:R-:W-:Y:S01]  /*5c20*/  FADD.FTZ R138, -R215.reuse, R133 ;  /* 0x00000085d78a7221 */ /* 0x040fe20000010100 */
[----:B------:R-:W-:Y:S01]  /*5c30*/  FMUL.FTZ R134, R214, R135 ;  /* 0x00000087d6867220 */ /* 0x000fe20000410000 */
[C---:B------:R-:W-:Y:S01]  /*5c40*/  FADD.FTZ R14, -R215.reuse, R171 ;  /* 0x000000abd70e7221 */ /* 0x040fe20000010100 */
[C---:B------:R-:W-:Y:S01]  /*5c50*/  FADD.FTZ R147, -R215.reuse, R144 ;  /* 0x00000090d7937221 */ /* 0x040fe20000010100 */
[C---:B------:R-:W-:Y:S01]  /*5c60*/  FADD.FTZ R146, -R215.reuse, R150 ;  /* 0x00000096d7927221 */ /* 0x040fe20000010100 */
[C---:B------:R-:W-:Y:S01]  /*5c70*/  FADD.FTZ R37, -R215.reuse, R158 ;  /* 0x0000009ed7257221 */ /* 0x040fe20000010100 */
[C---:B0-----:R-:W-:Y:S01]  /*5c80*/  FADD.FTZ R136, -R215.reuse, R32 ;  /* 0x00000020d7887221 */ /* 0x041fe20000010100 */
[C---:B------:R-:W-:Y:S01]  /*5c90*/  FADD.FTZ R137, -R215.reuse, R39 ;  /* 0x00000027d7897221 */ /* 0x040fe20000010100 */
[----:B------:R-:W-:-:S02]  /*5ca0*/  FADD.FTZ R32, -R215, R194 ;  /* 0x000000c2d7207221 */ /* 0x000fc40000010100 */
[C---:B------:R-:W-:Y:S01]  /*5cb0*/  FMUL.FTZ R135, R214.reuse, R136 ;  /* 0x00000088d6877220 */ /* 0x040fe20000410000 */
[----:B------:R-:W-:Y:S01]  /*5cc0*/  FMUL.FTZ R136, R214, R137 ;  /* 0x00000089d6887220 */ /* 0x000fe20000410000 */
[C---:B------:R-:W-:Y:S01]  /*5cd0*/  FADD.FTZ R39, -R215.reuse, R160 ;  /* 0x000000a0d7277221 */ /* 0x040fe20000010100 */
[C---:B------:R-:W-:Y:S01]  /*5ce0*/  FADD.FTZ R31, -R215.reuse, R163 ;  /* 0x000000a3d71f7221 */ /* 0x040fe20000010100 */
[----:B------:R-:W-:Y:S02]  /*5cf0*/  FADD.FTZ R20, -R215, R208 ;  /* 0x000000d0d7147221 */ /* 0x000fe40000010100 */
[----:B------:R-:W4:Y:S01]  /*5d00*/  LDL R208, [R1+0x8] ;  /* 0x0000080001d07983 */ /* 0x000f220000100800 */
[----:B--2---:R-:W-:Y:S01]  /*5d10*/  FFMA.FTZ R129, R34, R222, R117 ;  /* 0x000000de22817223 */ /* 0x004fe20000010075 */
[----:B---3--:R-:W-:Y:S01]  /*5d20*/  FFMA.FTZ R130, R35, R221, R118 ;  /* 0x000000dd23827223 */ /* 0x008fe20000010076 */
[----:B------:R-:W-:-:S04]  /*5d30*/  IMAD.WIDE.U32 R34, R23, 0x10, R218 ;  /* 0x0000001017227825 */ /* 0x000fc800078e00da */
[C---:B------:R-:W-:Y:S01]  /*5d40*/  FADD.FTZ R23, -R215.reuse, R24 ;  /* 0x00000018d7177221 */ /* 0x040fe20000010100 */
[----:B------:R-:W-:Y:S01]  /*5d50*/  FADD.FTZ R24, -R215, R25 ;  /* 0x00000019d7187221 */ /* 0x000fe20000010100 */
[----:B-----5:R-:W-:Y:S01]  /*5d60*/  FFMA.FTZ R128, R33, R223, R116 ;  /* 0x000000df21807223 */ /* 0x020fe20000010074 */
[C---:B------:R-:W-:Y:S01]  /*5d70*/  FADD.FTZ R25, -R215.reuse, R26 ;  /* 0x0000001ad7197221 */ /* 0x040fe20000010100 */
[----:B------:R-:W-:Y:S01]  /*5d80*/  FADD.FTZ R26, -R215, R27 ;  /* 0x0000001bd71a7221 */ /* 0x000fe20000010100 */
[----:B------:R-:W-:Y:S01]  /*5d90*/  FFMA.FTZ R131, R36, R220, R119 ;  /* 0x000000dc24837223 */ /* 0x000fe20000010077 */
[C---:B------:R-:W-:Y:S01]  /*5da0*/  FMUL.FTZ R27, R214.reuse, R24 ;  /* 0x00000018d61b7220 */ /* 0x040fe20000410000 */
[----:B------:R-:W-:-:S03]  /*5db0*/  FMUL.FTZ R33, R214, R25 ;  /* 0x00000019d6217220 */ /* 0x000fc60000410000 */
[----:B------:R0:W-:Y:S01]  /*5dc0*/  STG.E.128 desc[UR6][R34.64], R128 ;  /* 0x0000008022007986 */ /* 0x0001e2000c101d06 */
[----:B------:R-:W-:Y:S01]  /*5dd0*/  FFMA.FTZ R25, R27, R216, R113 ;  /* 0x000000d81b197223 */ /* 0x000fe20000010071 */
[----:B------:R-:W-:-:S04]  /*5de0*/  FMUL.FTZ R23, R214, R23 ;  /* 0x00000017d6177220 */ /* 0x000fc80000410000 */
[----:B------:R-:W-:Y:S01]  /*5df0*/  FFMA.FTZ R24, R23, R217, R112 ;  /* 0x000000d917187223 */ /* 0x000fe20000010070 */
[----:B0-----:R-:W-:Y:S01]  /*5e00*/  FMUL.FTZ R34, R214, R26 ;  /* 0x0000001ad6227220 */ /* 0x001fe20000410000 */
[----:B------:R-:W-:Y:S01]  /*5e10*/  FFMA.FTZ R26, R33, R148, R114 ;  /* 0x00000094211a7223 */ /* 0x000fe20000010072 */
[----:B------:R-:W-:Y:S02]  /*5e20*/  FADD.FTZ R148, -R215, R142 ;  /* 0x0000008ed7947221 */ /* 0x000fe40000010100 */
[----:B------:R-:W-:Y:S01]  /*5e30*/  FFMA.FTZ R27, R34, R145, R115 ;  /* 0x00000091221b7223 */ /* 0x000fe20000010073 */
[----:B------:R-:W-:-:S04]  /*5e40*/  IMAD.WIDE.U32 R34, R2, 0x10, R218 ;  /* 0x0000001002227825 */ /* 0x000fc800078e00da */
[C---:B------:R-:W-:Y:S01]  /*5e50*/  FADD.FTZ R218, -R215.reuse, R21 ;  /* 0x00000015d7da7221 */ /* 0x040fe20000010100 */
[C---:B------:R-:W-:Y:S01]  /*5e60*/  FADD.FTZ R21, -R215.reuse, R212 ;  /* 0x000000d4d7157221 */ /* 0x040fe20000010100 */
[C---:B------:R-:W-:Y:S01]  /*5e70*/  FADD.FTZ R142, -R215.reuse, R213 ;  /* 0x000000d5d78e7221 */ /* 0x040fe20000010100 */
[C---:B------:R-:W-:Y:S01]  /*5e80*/  FADD.FTZ R2, -R215.reuse, R4 ;  /* 0x00000004d7027221 */ /* 0x040fe20000010100 */
[----:B------:R-:W0:Y:S01]  /*5e90*/  LDC.64 R212, c[0x0][0x428] ;  /* 0x00010a00ffd47b82 */ /* 0x000e220000000a00 */
        /* <DEDUP_REMOVED lines=16> */
[C---:B------:R-:W-:Y:S01]  /*5fa0*/  FADD.FTZ R221, -R215.reuse, R30 ;  /* 0x0000001ed7dd7221 */ /* 0x040fe20000010100 */
[----:B------:R-:W3:Y:S01]  /*5fb0*/  LDL R167, [R1+0x44] ;  /* 0x0000440001a77983 */ /* 0x000ee20000100800 */
[C---:B------:R-:W-:Y:S01]  /*5fc0*/  FADD.FTZ R217, -R215.reuse, R132 ;  /* 0x00000084d7d97221 */ /* 0x040fe20000010100 */
[----:B------:R-:W-:-:S02]  /*5fd0*/  FADD.FTZ R216, -R215, R141 ;  /* 0x0000008dd7d87221 */ /* 0x000fc40000010100 */
[----:B------:R-:W5:Y:S01]  /*5fe0*/  LDL R172, [R1+0x40] ;  /* 0x0000400001ac7983 */ /* 0x000f620000100800 */
[C---:B-1----:R-:W-:Y:S01]  /*5ff0*/  FADD.FTZ R34, -R215.reuse, R173 ;  /* 0x000000add7227221 */ /* 0x042fe20000010100 */
[C---:B------:R-:W-:Y:S02]  /*6000*/  FADD.FTZ R25, -R215.reuse, R181 ;  /* 0x000000b5d7197221 */ /* 0x040fe40000010100 */
[----:B------:R-:W5:Y:S04]  /*6010*/  LDL R173, [R1+0x5c] ;  /* 0x00005c0001ad7983 */ /* 0x000f680000100800 */
[----:B------:R-:W5:Y:S01]  /*6020*/  LDL R181, [R1+0x54] ;  /* 0x0000540001b57983 */ /* 0x000f620000100800 */
        /* <DEDUP_REMOVED lines=21> */
[----:B------:R-:W5:Y:S01]  /*6180*/  LDL R226, [R1+0x30] ;  /* 0x0000300001e27983 */ /* 0x000f620000100800 */
[C---:B------:R-:W-:Y:S01]  /*6190*/  FADD.FTZ R145, -R215.reuse, R151 ;  /* 0x00000097d7917221 */ /* 0x040fe20000010100 */
[C---:B------:R-:W-:Y:S01]  /*61a0*/  FADD.FTZ R157, -R215.reuse, R161 ;  /* 0x000000a1d79d7221 */ /* 0x040fe20000010100 */
[C---:B------:R-:W-:Y:S01]  /*61b0*/  FADD.FTZ R29, -R215.reuse, R162 ;  /* 0x000000a2d71d7221 */ /* 0x040fe20000010100 */
        /* <DEDUP_REMOVED lines=9> */
[----:B------:R-:W-:Y:S01]  /*6250*/  FADD.FTZ R155, -R215, R210 ;  /* 0x000000d2d79b7221 */ /* 0x000fe20000010100 */
        /* <DEDUP_REMOVED lines=11> */
[----:B0-----:R-:W-:-:S04]  /*6310*/  IMAD.WIDE.U32 R150, R3, 0x10, R212 ;  /* 0x0000001003967825 */ /* 0x001fc800078e00d4 */
[C---:B------:R-:W-:Y:S01]  /*6320*/  FMUL.FTZ R3, R214.reuse, R14 ;  /* 0x0000000ed6037220 */ /* 0x040fe20000410000 */
[C---:B------:R-:W-:Y:S01]  /*6330*/  FMUL.FTZ R158, R214.reuse, R2 ;  /* 0x00000002d69e7220 */ /* 0x040fe20000410000 */
[C---:B------:R-:W-:Y:S01]  /*6340*/  FMUL.FTZ R14, R214.reuse, R15 ;  /* 0x0000000fd60e7220 */ /* 0x040fe20000410000 */
[C---:B------:R-:W-:Y:S01]  /*6350*/  FMUL.FTZ R15, R214.reuse, R16 ;  /* 0x00000010d60f7220 */ /* 0x040fe20000410000 */
[C---:B------:R-:W-:Y:S01]  /*6360*/  FMUL.FTZ R16, R214.reuse, R17 ;  /* 0x00000011d6107220 */ /* 0x040fe20000410000 */
[----:B------:R-:W-:Y:S01]  /*6370*/  FMUL.FTZ R17, R214, R24 ;  /* 0x00000018d6117220 */ /* 0x000fe20000410000 */
[----:B------:R-:W-:Y:S01]  /*6380*/  FFMA.FTZ R24, R158, R203, R108 ;  /* 0x000000cb9e187223 */ /* 0x000fe2000001006c */
[----:B------:R-:W5:Y:S04]  /*6390*/  LDL R211, [R1] ;  /* 0x0000000001d37983 */ /* 0x000f680000100800 */
[----:B------:R-:W5:Y:S04]  /*63a0*/  LDL R210, [R1+0x4] ;  /* 0x0000040001d27983 */ /* 0x000f680000100800 */
        /* <DEDUP_REMOVED lines=21> */
[----:B----4-:R-:W-:Y:S01]  /*6500*/  FFMA.FTZ R35, R166, R227, R107 ;  /* 0x000000e3a6237223 */ /* 0x010fe2000001006b */
        /* <DEDUP_REMOVED lines=23> */
[----:B------:R-:W-:Y:S01]  /*6680*/  FMUL.FTZ R143, R214, R155 ;  /* 0x0000009bd68f7220 */ /* 0x000fe20000410000 */
[----:B------:R-:W-:-:S04]  /*6690*/  IMAD.WIDE.U32 R154, R154, 0x10, R212 ;  /* 0x000000109a9a7825 */ /* 0x000fc800078e00d4 */
[----:B------:R-:W-:Y:S01]  /*66a0*/  FFMA.FTZ R29, R29, R233, R69 ;  /* 0x000000e91d1d7223 */ /* 0x000fe20000010045 */
[----:B------:R-:W-:-:S04]  /*66b0*/  IMAD.WIDE.U32 R156, R159, 0x10, R212 ;  /* 0x000000109f9c7825 */ /* 0x000fc800078e00d4 */
[----:B------:R-:W-:Y:S01]  /*66c0*/  FMUL.FTZ R19, R214, R19 ;  /* 0x00000013d6137220 */ /* 0x000fe20000410000 */
[----:B------:R-:W-:-:S04]  /*66d0*/  IMAD.WIDE.U32 R158, R168, 0x10, R212 ;  /* 0x00000010a89e7825 */ /* 0x000fc800078e00d4 */
[C---:B------:R-:W-:Y:S01]  /*66e0*/  FMUL.FTZ R20, R214.reuse, R20 ;  /* 0x00000014d6147220 */ /* 0x040fe20000410000 */
[----:B------:R-:W-:Y:S01]  /*66f0*/  FMUL.FTZ R21, R214, R21 ;  /* 0x00000015d6157220 */ /* 0x000fe20000410000 */
[----:B------:R-:W-:Y:S01]  /*6700*/  FFMA.FTZ R16, R16, R188, R52 ;  /* 0x000000bc10107223 */ /* 0x000fe20000010034 */
[----:B------:R-:W-:Y:S01]  /*6710*/  FFMA.FTZ R17, R17, R189, R53 ;  /* 0x000000bd11117223 */ /* 0x000fe20000010035 */
[----:B------:R-:W-:Y:S01]  /*6720*/  FFMA.FTZ R142, R142, R186, R178 ;  /* 0x000000ba8e8e7223 */ /* 0x000fe200000100b2 */
[----:B------:R-:W-:Y:S01]  /*6730*/  FFMA.FTZ R143, R143, R187, R179 ;  /* 0x000000bb8f8f7223 */ /* 0x000fe200000100b3 */
[----:B--2---:R-:W-:Y:S01]  /*6740*/  FFMA.FTZ R26, R161, R180, R110 ;  /* 0x000000b4a11a7223 */ /* 0x004fe2000001006e */
[----:B---3--:R-:W-:Y:S01]  /*6750*/  FFMA.FTZ R33, R164, R167, R105 ;  /* 0x000000a7a4217223 */ /* 0x008fe20000010069 */
[----:B-----5:R-:W-:Y:S01]  /*6760*/  FFMA.FTZ R32, R163, R172, R104 ;  /* 0x000000aca3207223 */ /* 0x020fe20000010068 */
[----:B------:R-:W-:Y:S01]  /*6770*/  FFMA.FTZ R27, R162, R173, R111 ;  /* 0x000000ada21b7223 */ /* 0x000fe2000001006f */
[----:B------:R-:W-:Y:S01]  /*6780*/  FFMA.FTZ R25, R160, R181, R109 ;  /* 0x000000b5a0197223 */ /* 0x000fe2000001006d */
[----:B------:R-:W-:-:S04]  /*6790*/  IMAD.WIDE.U32 R160, R13, 0x10, R212 ;  /* 0x000000100da07825 */ /* 0x000fc800078e00d4 */
[----:B------:R0:W-:Y:S01]  /*67a0*/  STG.E.128 desc[UR6][R150.64], R24 ;  /* 0x0000001896007986 */ /* 0x0001e2000c101d06 */
[----:B------:R-:W-:-:S03]  /*67b0*/  IMAD.WIDE.U32 R166, R18, 0x10, R212 ;  /* 0x0000001012a67825 */ /* 0x000fc600078e00d4 */
[----:B------:R1:W-:Y:S01]  /*67c0*/  STG.E.128 desc[UR6][R152.64], R32 ;  /* 0x0000002098007986 */ /* 0x0003e2000c101d06 */
[----:B------:R-:W-:-:S04]  /*67d0*/  IMAD.WIDE.U32 R172, R28, 0x10, R212 ;  /* 0x000000101cac7825 */ /* 0x000fc800078e00d4 */
[----:B------:R-:W-:Y:S01]  /*67e0*/  FFMA.FTZ R28, R30, R232, R68 ;  /* 0x000000e81e1c7223 */ /* 0x000fe20000010044 */
[----:B------:R-:W-:Y:S01]  /*67f0*/  FFMA.FTZ R30, R23, R234, R70 ;  /* 0x000000ea171e7223 */ /* 0x000fe20000010046 */
[----:B0-----:R-:W-:Y:S01]  /*6800*/  FFMA.FTZ R24, R202, R226, R100 ;  /* 0x000000e2ca187223 */ /* 0x001fe20000010064 */
[----:B------:R-:W-:Y:S01]  /*6810*/  FFMA.FTZ R25, R201, R225, R101 ;  /* 0x000000e1c9197223 */ /* 0x000fe20000010065 */
[----:B------:R-:W-:Y:S01]  /*6820*/  FFMA.FTZ R26, R195, R224, R102 ;  /* 0x000000e0c31a7223 */ /* 0x000fe20000010066 */
[----:B------:R-:W-:Y:S01]  /*6830*/  FFMA.FTZ R27, R194, R223, R103 ;  /* 0x000000dfc21b7223 */ /* 0x000fe20000010067 */
[----:B-1----:R-:W-:Y:S01]  /*6840*/  FFMA.FTZ R32, R193, R222, R96 ;  /* 0x000000dec1207223 */ /* 0x002fe20000010060 */
[----:B------:R-:W-:Y:S01]  /*6850*/  FFMA.FTZ R33, R175, R221, R97 ;  /* 0x000000ddaf217223 */ /* 0x000fe20000010061 */
[----:B------:R-:W-:Y:S01]  /*6860*/  FFMA.FTZ R34, R171, R220, R98 ;  /* 0x000000dcab227223 */ /* 0x000fe20000010062 */
[----:B------:R-:W-:Y:S01]  /*6870*/  FFMA.FTZ R35, R170, R219, R99 ;  /* 0x000000dbaa237223 */ /* 0x000fe20000010063 */
[----:B------:R0:W-:Y:S01]  /*6880*/  STG.E.128 desc[UR6][R160.64], R24 ;  /* 0x00000018a0007986 */ /* 0x0001e2000c101d06 */
[----:B------:R-:W-:Y:S01]  /*6890*/  FFMA.FTZ R132, R132, R218, R92 ;  /* 0x000000da84847223 */ /* 0x000fe2000001005c */
[----:B------:R-:W-:Y:S01]  /*68a0*/  FFMA.FTZ R133, R133, R217, R93 ;  /* 0x000000d985857223 */ /* 0x000fe2000001005d */
[----:B------:R-:W-:Y:S01]  /*68b0*/  FFMA.FTZ R134, R134, R216, R94 ;  /* 0x000000d886867223 */ /* 0x000fe2000001005e */
[----:B------:R-:W-:Y:S01]  /*68c0*/  FFMA.FTZ R135, R135, R215, R95 ;  /* 0x000000d787877223 */ /* 0x000fe2000001005f */
[----:B------:R-:W-:Y:S04]  /*68d0*/  STG.E.128 desc[UR6][R166.64], R32 ;  /* 0x00000020a6007986 */ /* 0x000fe8000c101d06 */
[----:B------:R1:W-:Y:S01]  /*68e0*/  STG.E.128 desc[UR6][R172.64], R132 ;  /* 0x00000084ac007986 */ /* 0x0003e2000c101d06 */
[----:B------:R-:W-:-:S04]  /*68f0*/  IMAD.WIDE.U32 R180, R38, 0x10, R212 ;  /* 0x0000001026b47825 */ /* 0x000fc800078e00d4 */
[----:B0-----:R-:W-:Y:S01]  /*6900*/  FFMA.FTZ R24, R192, R248, R84 ;  /* 0x000000f8c0187223 */ /* 0x001fe20000010054 */
[----:B------:R-:W-:Y:S01]  /*6910*/  FFMA.FTZ R25, R182, R249, R85 ;  /* 0x000000f9b6197223 */ /* 0x000fe20000010055 */
[----:B------:R-:W-:Y:S01]  /*6920*/  FFMA.FTZ R136, R136, R211, R88 ;  /* 0x000000d388887223 */ /* 0x000fe20000010058 */
[----:B------:R-:W-:-:S04]  /*6930*/  IMAD.WIDE.U32 R150, R140, 0x10, R212 ;  /* 0x000000108c967825 */ /* 0x000fc800078e00d4 */
[----:B------:R-:W-:Y:S01]  /*6940*/  FFMA.FTZ R26, R148, R250, R86 ;  /* 0x000000fa941a7223 */ /* 0x000fe20000010056 */
[----:B------:R-:W-:Y:S01]  /*6950*/  FFMA.FTZ R27, R147, R251, R87 ;  /* 0x000000fb931b7223 */ /* 0x000fe20000010057 */
[----:B------:R-:W-:Y:S01]  /*6960*/  FFMA.FTZ R137, R137, R210, R89 ;  /* 0x000000d289897223 */ /* 0x000fe20000010059 */
[----:B-1----:R-:W-:Y:S01]  /*6970*/  FFMA.FTZ R132, R131, R240, R76 ;  /* 0x000000f083847223 */ /* 0x002fe2000001004c */
[----:B------:R-:W-:Y:S01]  /*6980*/  FFMA.FTZ R131, R31, R239, R75 ;  /* 0x000000ef1f837223 */ /* 0x000fe2000001004b */
[----:B------:R-:W-:Y:S02]  /*6990*/  FFMA.FTZ R31, R22, R235, R71 ;  /* 0x000000eb161f7223 */ /* 0x000fe40000010047 */
[----:B------:R-:W0:Y:S01]  /*69a0*/  LDC.64 R22, c[0x0][0x380] ;  /* 0x0000e000ff167b82 */ /* 0x000e220000000a00 */
[----:B------:R-:W-:Y:S01]  /*69b0*/  FFMA.FTZ R139, R139, R203, R91 ;  /* 0x000000cb8b8b7223 */ /* 0x000fe2000001005b */
        /* <DEDUP_REMOVED lines=11> */
[----:B------:R-:W-:Y:S01]  /*6a70*/  STG.E.128 desc[UR6][R180.64], R136 ;  /* 0x00000088b4007986 */ /* 0x000fe2000c101d06 */
[----:B------:R-:W-:-:S03]  /*6a80*/  IMAD.WIDE.U32 R162, R169, 0x10, R212 ;  /* 0x00000010a9a27825 */ /* 0x000fc600078e00d4 */
[----:B------:R1:W-:Y:S01]  /*6a90*/  STG.E.128 desc[UR6][R150.64], R24 ;  /* 0x0000001896007986 */ /* 0x0003e2000c101d06 */
[----:B------:R-:W-:-:S03]  /*6aa0*/  IMAD.WIDE.U32 R164, R174, 0x10, R212 ;  /* 0x00000010aea47825 */ /* 0x000fc600078e00d4 */
[----:B------:R-:W-:Y:S01]  /*6ab0*/  STG.E.128 desc[UR6][R152.64], R32 ;  /* 0x0000002098007986 */ /* 0x000fe2000c101d06 */
[----:B------:R-:W-:-:S03]  /*6ac0*/  IMAD.WIDE.U32 R168, R183, 0x10, R212 ;  /* 0x00000010b7a87825 */ /* 0x000fc600078e00d4 */
[----:B------:R-:W-:Y:S01]  /*6ad0*/  STG.E.128 desc[UR6][R154.64], R132 ;  /* 0x000000849a007986 */ /* 0x000fe2000c101d06 */
[----:B------:R-:W-:-:S03]  /*6ae0*/  FFMA.FTZ R18, R19, R190, R54 ;  /* 0x000000be13127223 */ /* 0x000fc60000010036 */
[----:B------:R-:W-:Y:S01]  /*6af0*/  STG.E.128 desc[UR6][R156.64], R128 ;  /* 0x000000809c007986 */ /* 0x000fe2000c101d06 */
[----:B------:R-:W-:-:S04]  /*6b00*/  IMAD.WIDE.U32 R170, R200, 0x10, R212 ;  /* 0x00000010c8aa7825 */ /* 0x000fc800078e00d4 */
[----:B------:R-:W-:Y:S01]  /*6b10*/  FFMA.FTZ R19, R20, R191, R55 ;  /* 0x000000bf14137223 */ /* 0x000fe20000010037 */
[----:B------:R2:W-:Y:S01]  /*6b20*/  STG.E.128 desc[UR6][R158.64], R28 ;  /* 0x0000001c9e007986 */ /* 0x0005e2000c101d06 */
[----:B-1----:R-:W-:Y:S01]  /*6b30*/  FFMA.FTZ R26, R4, R230, R66 ;  /* 0x000000e6041a7223 */ /* 0x002fe20000010042 */
[----:B------:R-:W-:Y:S01]  /*6b40*/  FFMA.FTZ R27, R5, R231, R67 ;  /* 0x000000e7051b7223 */ /* 0x000fe20000010043 */
[----:B------:R-:W-:Y:S01]  /*6b50*/  FFMA.FTZ R24, R2, R228, R64 ;  /* 0x000000e402187223 */ /* 0x000fe20000010040 */
[----:B------:R-:W-:Y:S01]  /*6b60*/  FFMA.FTZ R25, R3, R229, R65 ;  /* 0x000000e503197223 */ /* 0x000fe20000010041 */
[----:B------:R-:W-:Y:S01]  /*6b70*/  FFMA.FTZ R4, R6, R204, R60 ;  /* 0x000000cc06047223 */ /* 0x000fe2000001003c */
[----:B------:R-:W-:Y:S01]  /*6b80*/  FFMA.FTZ R5, R7, R205, R61 ;  /* 0x000000cd07057223 */ /* 0x000fe2000001003d */
[----:B------:R-:W-:Y:S01]  /*6b90*/  FFMA.FTZ R6, R9, R206, R62 ;  /* 0x000000ce09067223 */ /* 0x000fe2000001003e */
[----:B------:R-:W-:Y:S01]  /*6ba0*/  FFMA.FTZ R7, R10, R207, R63 ;  /* 0x000000cf0a077223 */ /* 0x000fe2000001003f */
[----:B------:R-:W-:-:S04]  /*6bb0*/  IMAD.WIDE.U32 R174, R209, 0x10, R212 ;  /* 0x00000010d1ae7825 */ /* 0x000fc800078e00d4 */
[----:B------:R-:W-:Y:S01]  /*6bc0*/  FFMA.FTZ R140, R21, R184, R176 ;  /* 0x000000b8158c7223 */ /* 0x000fe200000100b0 */
[----:B------:R-:W-:Y:S01]  /*6bd0*/  FFMA.FTZ R141, R8, R185, R177 ;  /* 0x000000b9088d7223 */ /* 0x000fe200000100b1 */
[----:B------:R1:W-:Y:S01]  /*6be0*/  STG.E.128 desc[UR6][R162.64], R24 ;  /* 0x00000018a2007986 */ /* 0x0003e2000c101d06 */
[----:B--2---:R-:W-:Y:S01]  /*6bf0*/  FFMA.FTZ R28, R11, R196, R56 ;  /* 0x000000c40b1c7223 */ /* 0x004fe20000010038 */
[----:B------:R-:W-:Y:S01]  /*6c00*/  FFMA.FTZ R29, R12, R197, R57 ;  /* 0x000000c50c1d7223 */ /* 0x000fe20000010039 */
[----:B------:R-:W-:Y:S01]  /*6c10*/  FFMA.FTZ R30, R14, R198, R58 ;  /* 0x000000c60e1e7223 */ /* 0x000fe2000001003a */
[----:B------:R-:W-:Y:S01]  /*6c20*/  FFMA.FTZ R31, R15, R199, R59 ;  /* 0x000000c70f1f7223 */ /* 0x000fe2000001003b */
        /* <DEDUP_REMOVED lines=8> */
.L_x_49141:
        /* <DEDUP_REMOVED lines=8> */
.L_x_49144:
[----:B------:R-:W-:Y:S05]  /*6d30*/  BSYNC B0 ;  /* 0x0000000000007941 */ /* 0x000fea0003800000 */
.L_x_49143:
        /* <DEDUP_REMOVED lines=9> */
.L_x_49145:
[----:B------:R-:W-:Y:S02]  /*6dd0*/  HFMA2 R130, -RZ, RZ, 0, 2.384185791015625e-07 ;  /* 0x00000004ff827431 */ /* 0x000fe400000001ff */
[----:B------:R-:W-:Y:S01]  /*6de0*/  FADD.FTZ R131, R131, R128 ;  /* 0x0000008083837221 */ /* 0x000fe20000010000 */
[----:B------:R-:W-:-:S04]  /*6df0*/  MOV R128, 0xffffffff ;  /* 0xffffffff00807802 */ /* 0x000fc80000000f00 */
[----:B------:R-:W-:-:S07]  /*6e00*/  MOV R215, R131 ;  /* 0x0000008300d77202 */ /* 0x000fce0000000f00 */
[----:B------:R-:W-:Y:S05]  /*6e10*/  WARPSYNC.COLLECTIVE R128, `(.L_x_49146) ;  /* 0x0000000080087348 */ /* 0x000fea0003c00000 */
[----:B------:R0:W1:Y:S02]  /*6e20*/  SHFL.BFLY P3, R128, R215, R130, R129 ;  /* 0x0c000082d7807389 */ /* 0x0000640000060081 */
[----:B01----:R-:W-:Y:S05]  /*6e30*/  ENDCOLLECTIVE ;  /* 0x000000000000791b */ /* 0x003fea0003800000 */
.L_x_49146:
[----:B------:R-:W-:Y:S02]  /*6e40*/  HFMA2 R130, -RZ, RZ, 0, 4.76837158203125e-07 ;  /* 0x00000008ff827431 */ /* 0x000fe400000001ff */
[----:B------:R-:W-:Y:S01]  /*6e50*/  FADD.FTZ R131, R131, R128 ;  /* 0x0000008083837221 */ /* 0x000fe20000010000 */
[----:B------:R-:W-:-:S04]  /*6e60*/  MOV R128, 0xffffffff ;  /* 0xffffffff00807802 */ /* 0x000fc80000000f00 */
[----:B------:R-:W-:-:S07]  /*6e70*/  MOV R215, R131 ;  /* 0x0000008300d77202 */ /* 0x000fce0000000f00 */
[----:B------:R-:W-:Y:S05]  /*6e80*/  WARPSYNC.COLLECTIVE R128, `(.L_x_49147) ;  /* 0x0000000080087348 */ /* 0x000fea0003c00000 */
[----:B------:R0:W1:Y:S02]  /*6e90*/  SHFL.BFLY P3, R128, R215, R130, R129 ;  /* 0x0c000082d7807389 */ /* 0x0000640000060081 */
[----:B01----:R-:W-:Y:S05]  /*6ea0*/  ENDCOLLECTIVE ;  /* 0x000000000000791b */ /* 0x003fea0003800000 */
.L_x_49147:
[----:B------:R-:W-:Y:S02]  /*6eb0*/  HFMA2 R130, -RZ, RZ, 0, 9.5367431640625e-07 ;  /* 0x00000010ff827431 */ /* 0x000fe400000001ff */
[----:B------:R-:W-:Y:S01]  /*6ec0*/  FADD.FTZ R131, R131, R128 ;  /* 0x0000008083837221 */ /* 0x000fe20000010000 */
[----:B------:R-:W-:-:S04]  /*6ed0*/  MOV R128, 0xffffffff ;  /* 0xffffffff00807802 */ /* 0x000fc80000000f00 */
[----:B------:R-:W-:-:S07]  /*6ee0*/  MOV R215, R131 ;  /* 0x0000008300d77202 */ /* 0x000fce0000000f00 */
[----:B------:R-:W-:Y:S05]  /*6ef0*/  WARPSYNC.COLLECTIVE R128, `(.L_x_49148) ;  /* 0x0000000080087348 */ /* 0x000fea0003c00000 */
[----:B------:R0:W1:Y:S02]  /*6f00*/  SHFL.BFLY P3, R128, R215, R130, R129 ;  /* 0x0c000082d7807389 */ /* 0x0000640000060081 */
[----:B01----:R-:W-:Y:S05]  /*6f10*/  ENDCOLLECTIVE ;  /* 0x000000000000791b */ /* 0x003fea0003800000 */
.L_x_49148:
        /* <DEDUP_REMOVED lines=169> */
.L_x_49149:
[----:B------:R-:W-:Y:S02]  /*79b0*/  HFMA2 R130, -RZ, RZ, 0, 1.1920928955078125e-07 ;  /* 0x00000002ff827431 */ /* 0x000fe400000001ff */
[----:B------:R-:W-:Y:S01]  /*79c0*/  FADD.FTZ R214, R214, R128 ;  /* 0x00000080d6d67221 */ /* 0x000fe20000010000 */
[----:B------:R-:W-:-:S04]  /*79d0*/  MOV R128, 0xffffffff ;  /* 0xffffffff00807802 */ /* 0x000fc80000000f00 */
[----:B------:R-:W-:-:S07]  /*79e0*/  MOV R215, R214 ;  /* 0x000000d600d77202 */ /* 0x000fce0000000f00 */
[----:B------:R-:W-:Y:S05]  /*79f0*/  WARPSYNC.COLLECTIVE R128, `(.L_x_49150) ;  /* 0x0000000080087348 */ /* 0x000fea0003c00000 */
[----:B------:R0:W1:Y:S02]  /*7a00*/  SHFL.BFLY P3, R128, R215, R130, R129 ;  /* 0x0c000082d7807389 */ /* 0x0000640000060081 */
[----:B01----:R-:W-:Y:S05]  /*7a10*/  ENDCOLLECTIVE ;  /* 0x000000000000791b */ /* 0x003fea0003800000 */
.L_x_49150:
[----:B------:R-:W-:Y:S02]  /*7a20*/  HFMA2 R130, -RZ, RZ, 0, 2.384185791015625e-07 ;  /* 0x00000004ff827431 */ /* 0x000fe400000001ff */
[----:B------:R-:W-:Y:S01]  /*7a30*/  FADD.FTZ R214, R214, R128 ;  /* 0x00000080d6d67221 */ /* 0x000fe20000010000 */
[----:B------:R-:W-:-:S04]  /*7a40*/  MOV R128, 0xffffffff ;  /* 0xffffffff00807802 */ /* 0x000fc80000000f00 */
[----:B------:R-:W-:-:S07]  /*7a50*/  MOV R215, R214 ;  /* 0x000000d600d77202 */ /* 0x000fce0000000f00 */
[----:B------:R-:W-:Y:S05]  /*7a60*/  WARPSYNC.COLLECTIVE R128, `(.L_x_49151) ;  /* 0x0000000080087348 */ /* 0x000fea0003c00000 */
[----:B------:R0:W1:Y:S02]  /*7a70*/  SHFL.BFLY P3, R128, R215, R130, R129 ;  /* 0x0c000082d7807389 */ /* 0x0000640000060081 */
[----:B01----:R-:W-:Y:S05]  /*7a80*/  ENDCOLLECTIVE ;  /* 0x000000000000791b */ /* 0x003fea0003800000 */
.L_x_49151:
[----:B------:R-:W-:Y:S02]  /*7a90*/  HFMA2 R130, -RZ, RZ, 0, 4.76837158203125e-07 ;  /* 0x00000008ff827431 */ /* 0x000fe400000001ff */
[----:B------:R-:W-:Y:S01]  /*7aa0*/  FADD.FTZ R214, R214, R128 ;  /* 0x00000080d6d67221 */ /* 0x000fe20000010000 */
[----:B------:R-:W-:-:S04]  /*7ab0*/  MOV R128, 0xffffffff ;  /* 0xffffffff00807802 */ /* 0x000fc80000000f00 */
[----:B------:R-:W-:-:S07]  /*7ac0*/  MOV R215, R214 ;  /* 0x000000d600d77202 */ /* 0x000fce0000000f00 */
[----:B------:R-:W-:Y:S05]  /*7ad0*/  WARPSYNC.COLLECTIVE R128, `(.L_x_49152) ;  /* 0x0000000080087348 */ /* 0x000fea0003c00000 */
[----:B------:R0:W1:Y:S02]  /*7ae0*/  SHFL.BFLY P3, R128, R215, R130, R129 ;  /* 0x0c000082d7807389 */ /* 0x0000640000060081 */
[----:B01----:R-:W-:Y:S05]  /*7af0*/  ENDCOLLECTIVE ;  /* 0x000000000000791b */ /* 0x003fea0003800000 */
.L_x_49152:
[----:B------:R-:W-:Y:S02]  /*7b00*/  HFMA2 R130, -RZ, RZ, 0, 9.5367431640625e-07 ;  /* 0x00000010ff827431 */ /* 0x000fe400000001ff */
[----:B------:R-:W-:Y:S01]  /*7b10*/  FADD.FTZ R214, R214, R128 ;  /* 0x00000080d6d67221 */ /* 0x000fe20000010000 */
[----:B------:R-:W-:-:S04]  /*7b20*/  MOV R128, 0xffffffff ;  /* 0xffffffff00807802 */ /* 0x000fc80000000f00 */
[----:B------:R-:W-:-:S07]  /*7b30*/  MOV R215, R214 ;  /* 0x000000d600d77202 */ /* 0x000fce0000000f00 */
[----:B------:R-:W-:Y:S05]  /*7b40*/  WARPSYNC.COLLECTIVE R128, `(.L_x_49153) ;  /* 0x0000000080087348 */ /* 0x000fea0003c00000 */
[----:B------:R0:W1:Y:S02]  /*7b50*/  SHFL.BFLY P3, R128, R215, R130, R129 ;  /* 0x0c000082d7807389 */ /* 0x0000640000060081 */
[----:B01----:R-:W-:Y:S05]  /*7b60*/  ENDCOLLECTIVE ;  /* 0x000000000000791b */ /* 0x003fea0003800000 */
.L_x_49153:
[----:B------:R-:W-:Y:S05]  /*7b70*/  BRA `(.L_x_49154) ;  /* 0xffffffd800f87947 */ /* 0x000fea000383ffff */
.L_x_49155:
        /* <DEDUP_REMOVED lines=16> */
.L_x_54503:


//--------------------- .text._ZN10layer_norm31ln_parallel_residual_fwd_kernelINS_13Kernel_traitsIfffffjLj2560ELj1ELj4ELj1ELj16ENS_18Kernel_traits_baseILj2560EfffffjLj128EEEEELb1ELb0ELb0EEEvNS_9FwdParamsE --------------------------
	.section	.text._ZN10layer_norm31ln_parallel_residual_fwd_kernelINS_13Kernel_traitsIfffffjLj2560ELj1ELj4ELj1ELj16ENS_18Kernel_traits_baseILj2560EfffffjLj128EEEEELb1ELb0ELb0EEEvNS_9FwdParamsE,"ax",@progbits
	.align	128
        .global         _ZN10layer_norm31ln_parallel_residual_fwd_kernelINS_13Kernel_traitsIfffffjLj2560ELj1ELj4ELj1ELj16ENS_18Kernel_traits_baseILj2560EfffffjLj128EEEEELb1ELb0ELb0EEEvNS_9FwdParamsE
        .type           _ZN10layer_norm31ln_parallel_residual_fwd_kernelINS_13Kernel_traitsIfffffjLj2560ELj1ELj4ELj1ELj16ENS_18Kernel_traits_baseILj2560EfffffjLj128EEEEELb1ELb0ELb0EEEvNS_9FwdParamsE,@function
        .size           _ZN10layer_norm31ln_parallel_residual_fwd_kernelINS_13Kernel_traitsIfffffjLj2560ELj1ELj4ELj1ELj16ENS_18Kernel_traits_baseILj2560EfffffjLj128EEEEELb1ELb0ELb0EEEvNS_9FwdParamsE,(.L_x_54504 - _ZN10layer_norm31ln_parallel_residual_fwd_kernelINS_13Kernel_traitsIfffffjLj2560ELj1ELj4ELj1ELj16ENS_18Kernel_traits_baseILj2560EfffffjLj128EEEEELb1ELb0ELb0EEEvNS_9FwdParamsE)
        .other          _ZN10layer_norm31ln_parallel_residual_fwd_kernelINS_13Kernel_traitsIfffffjLj2560ELj1ELj4ELj1ELj16ENS_18Kernel_traits_baseILj2560EfffffjLj128EEEEELb1ELb0ELb0EEEvNS_9FwdParamsE,@"STO_CUDA_ENTRY STV_DEFAULT"
_ZN10layer_norm31ln_parallel_residual_fwd_kernelINS_13Kernel_traitsIfffffjLj2560ELj1ELj4ELj1ELj16ENS_18Kernel_traits_baseILj2560EfffffjLj128EEEEELb1ELb0ELb0EEEvNS_9FwdParamsE:
.text._ZN10layer_norm31ln_parallel_residual_fwd_kernelINS_13Kernel_traitsIfffffjLj2560ELj1ELj4ELj1ELj16ENS_18Kernel_traits_baseILj2560EfffffjLj128EEEEELb1ELb0ELb0EEEvNS_9FwdParamsE:
        /* <DEDUP_REMOVED lines=45> */
[----:B------:R-:W4:Y:S04]  /*02d0*/  LDL.64 R38, [R1+0x2b8] ;  /* 0x0002b80001267983 */ /* 0x000f280000100a00 */
[----:B------:R-:W4:Y:S01]  /*02e0*/  LDL.64 R48, [R1+0x290] ;  /* 0x0002900001307983 */ /* 0x000f220000100a00 */
[----:B------:R-:W1:Y:S01]  /*02f0*/  LDC.64 R16, c[0x0][0x3d8] ;  /* 0x0000f600ff107b82 */ /* 0x000e620000000a00 */
        /* <DEDUP_REMOVED lines=8> */
[C---:B------:R-:W-:Y:S01]  /*0380*/  @P1 IMAD.WIDE.U32 R14, R4.reuse, 0x10, R14 ;  /* 0x00000010040e1825 */ /* 0x040fe200078e000e */
[----:B------:R-:W4:Y:S01]  /*0390*/  LDL.64 R56, [R1+0x280] ;  /* 0x0002800001387983 */ /* 0x000f220000100a00 */
[----:B------:R-:W1:Y:S03]  /*03a0*/  LDC.64 R22, c[0x0][0x3d8] ;  /* 0x0000f600ff167b82 */ /* 0x000e660000000a00 */
[----:B------:R-:W4:Y:S01]  /*03b0*/  LDL.64 R58, [R1+0x288] ;  /* 0x00028800013a7983 */ /* 0x000f220000100a00 */
[----:B------:R-:W-:-:S03]  /*03c0*/  @P1 IMAD.WIDE.U32 R16, R4, 0x10, R16 ;  /* 0x0000001004101825 */ /* 0x000fc600078e0010 */
[----:B------:R-:W4:Y:S01]  /*03d0*/  LDL.64 R40, [R1+0x270] ;  /* 0x0002700001287983 */ /* 0x000f220000100a00 */
[----:B------:R-:W4:Y:S03]  /*03e0*/  LDC.64 R24, c[0x0][0x3d0] ;  /* 0x0000f400ff187b82 */ /* 0x000f260000000a00 */
[----:B------:R-:W4:Y:S01]  /*03f0*/  LDL.64 R42, [R1+0x278] ;  /* 0x00027800012a7983 */ /* 0x000f220000100a00 */
[C---:B------:R-:W-:Y:S02]  /*0400*/  ISETP.GE.U32.AND P3, PT, R0.reuse, 0x60, PT ;  /* 0x000000600000780c */ /* 0x040fe40003f66070 */
[----:B------:R-:W-:Y:S02]  /*0410*/  ISETP.GE.U32.AND P4, PT, R0, 0x80, PT ;  /* 0x000000800000780c */ /* 0x000fe40003f86070 */
[----:B------:R-:W4:Y:S08]  /*0420*/  LDC.64 R26, c[0x0][0x3d8] ;  /* 0x0000f600ff1a7b82 */ /* 0x000f300000000a00 */
[----:B------:R-:W4:Y:S08]  /*0430*/  LDC.64 R28, c[0x0][0x3d0] ;  /* 0x0000f400ff1c7b82 */ /* 0x000f300000000a00 */
[----:B------:R-:W4:Y:S01]  /*0440*/  LDC.64 R30, c[0x0][0x3d8] ;  /* 0x0000f600ff1e7b82 */ /* 0x000f220000000a00 */
[----:B--2---:R2:W4:Y:S04]  /*0450*/  @P1 LDG.E.128 R32, desc[UR6][R14.64] ;  /* 0x000000060e201981 */ /* 0x004528000c1e1d00 */
[----:B---3--:R3:W3:Y:S01]  /*0460*/  @P1 LDG.E.128 R44, desc[UR6][R16.64] ;  /* 0x00000006102c1981 */ /* 0x0086e2000c1e1d00 */
        /* <DEDUP_REMOVED lines=11> */
[----:B------:R1:W-:Y:S01]  /*0520*/  @P1 STL.64 [R1+0x2d0], R32 ;  /* 0x0002d02001001387 */ /* 0x0003e20000100a00 */
[C---:B------:R-:W-:Y:S01]  /*0530*/  @P4 IMAD.WIDE.U32 R26, R4.reuse, 0x10, R26 ;  /* 0x00000010041a4825 */ /* 0x040fe200078e001a */
[----:B0-----:R-:W0:Y:S02]  /*0540*/  LDC.64 R18, c[0x0][0x3d8] ;  /* 0x0000f600ff127b82 */ /* 0x001e240000000a00 */
[----:B------:R4:W-:Y:S04]  /*0550*/  @P1 STL.64 [R1+0x2d8], R34 ;  /* 0x0002d82201001387 */ /* 0x0009e80000100a00 */
[----:B------:R-:W2:Y:S02]  /*0560*/  LDL.64 R52, [R1+0x260] ;  /* 0x0002600001347983 */ /* 0x000ea40000100a00 */
[----:B---3--:R-:W3:Y:S02]  /*0570*/  LDC.64 R24, c[0x0][0x3d8] ;  /* 0x0000f600ff187b82 */ /* 0x008ee40000000a00 */
[----:B------:R-:W3:Y:S04]  /*0580*/  LDL.64 R54, [R1+0x268] ;  /* 0x0002680001367983 */ /* 0x000ee80000100a00 */
[----:B------:R4:W-:Y:S02]  /*0590*/  @P1 STL.64 [R1+0x2c0], R44 ;  /* 0x0002c02c01001387 */ /* 0x0009e40000100a00 */
[----:B-1----:R-:W1:Y:S02]  /*05a0*/  LDC.64 R32, c[0x0][0x3d0] ;  /* 0x0000f400ff207b82 */ /* 0x002e640000000a00 */
[----:B------:R4:W-:Y:S01]  /*05b0*/  @P1 STL.64 [R1+0x2c8], R46 ;  /* 0x0002c82e01001387 */ /* 0x0009e20000100a00 */
[----:B------:R-:W-:-:S03]  /*05c0*/  @P4 VIADD R4, R4, 0x20 ;  /* 0x0000002004044836 */ /* 0x000fc60000000000 */
[----:B------:R4:W3:Y:S02]  /*05d0*/  @P3 LDG.E.128 R60, desc[UR6][R22.64] ;  /* 0x00000006163c3981 */ /* 0x0008e4000c1e1d00 */
[----:B----4-:R-:W4:Y:S02]  /*05e0*/  LDC.64 R34, c[0x0][0x3d8] ;  /* 0x0000f600ff227b82 */ /* 0x010f240000000a00 */
[----:B------:R-:W4:Y:S04]  /*05f0*/  LDL.64 R44, [R1+0x250] ;  /* 0x00025000012c7983 */ /* 0x000f280000100a00 */
        /* <DEDUP_REMOVED lines=8> */
[C---:B-1----:R-:W-:Y:S01]  /*0680*/  @P2 IMAD.WIDE.U32 R32, R4.reuse, 0x10, R32 ;  /* 0x0000001004202825 */ /* 0x042fe200078e0020 */
[----:B------:R1:W-:Y:S01]  /*0690*/  @P3 STL.64 [R1+0x2b0], R36 ;  /* 0x0002b02401003387 */ /* 0x0003e20000100a00 */
[----:B------:R-:W0:Y:S03]  /*06a0*/  LDC.64 R26, c[0x0][0x3d0] ;  /* 0x0000f400ff1a7b82 */ /* 0x000e260000000a00 */
[----:B------:R4:W-:Y:S04]  /*06b0*/  @P3 STL.64 [R1+0x2b8], R38 ;  /* 0x0002b82601003387 */ /* 0x0009e80000100a00 */
[----:B------:R-:W4:Y:S01]  /*06c0*/  LDL.64 R64, [R1+0x240] ;  /* 0x0002400001407983 */ /* 0x000f220000100a00 */
[----:B------:R-:W0:Y:S03]  /*06d0*/  LDC.64 R28, c[0x0][0x3d8] ;  /* 0x0000f600ff1c7b82 */ /* 0x000e260000000a00 */
[----:B------:R-:W4:Y:S04]  /*06e0*/  LDL.64 R66, [R1+0x248] ;  /* 0x0002480001427983 */ /* 0x000f280000100a00 */
[----:B--2---:R2:W-:Y:S01]  /*06f0*/  @P4 STL.64 [R1+0x290], R48 ;  /* 0x0002903001004387 */ /* 0x0045e20000100a00 */
[----:B-1----:R-:W1:Y:S03]  /*0700*/  LDC.64 R36, c[0x0][0x3d0] ;  /* 0x0000f400ff247b82 */ /* 0x002e660000000a00 */
[----:B------:R2:W-:Y:S04]  /*0710*/  @P4 STL.64 [R1+0x298], R50 ;  /* 0x0002983201004387 */ /* 0x0005e80000100a00 */
[----:B---3--:R3:W3:Y:S01]  /*0720*/  @P0 LDG.E.128 R52, desc[UR6][R30.64] ;  /* 0x000000061e340981 */ /* 0x0086e2000c1e1d00 */
[----:B----4-:R-:W-:Y:S01]  /*0730*/  @P2 IMAD.WIDE.U32 R34, R4, 0x10, R34 ;  /* 0x0000001004222825 */ /* 0x010fe200078e0022 */
[----:B------:R-:W-:Y:S01]  /*0740*/  ISETP.GE.U32.AND P5, PT, R0, 0x180, PT ;  /* 0x000001800000780c */ /* 0x000fe20003fa6070 */
[----:B------:R-:W4:Y:S01]  /*0750*/  LDC.64 R38, c[0x0][0x3d0] ;  /* 0x0000f400ff267b82 */ /* 0x000f220000000a00 */
[----:B--2---:R-:W2:Y:S04]  /*0760*/  LDL.64 R48, [R1+0x230] ;  /* 0x0002300001307983 */ /* 0x004ea80000100a00 */
[----:B------:R-:W2:Y:S03]  /*0770*/  LDL.64 R50, [R1+0x238] ;  /* 0x0002380001327983 */ /* 0x000ea60000100a00 */
[----:B---3--:R-:W3:Y:S01]  /*0780*/  LDC.64 R30, c[0x0][0x3d0] ;  /* 0x0000f400ff1e7b82 */ /* 0x008ee20000000a00 */
[----:B------:R0:W4:Y:S04]  /*0790*/  @P2 LDG.E.128 R44, desc[UR6][R32.64] ;  /* 0x00000006202c2981 */ /* 0x000128000c1e1d00 */
[----:B------:R1:W-:Y:S04]  /*07a0*/  @P3 STL.64 [R1+0x2a0], R60 ;  /* 0x0002a03c01003387 */ /* 0x0003e80000100a00 */
[----:B------:R1:W-:Y:S01]  /*07b0*/  @P3 STL.64 [R1+0x2a8], R62 ;  /* 0x0002a83e01003387 */ /* 0x0003e20000100a00 */
[----:B------:R-:W-:Y:S01]  /*07c0*/  @P2 IADD3 R4, PT, PT, R4, 0x20, RZ ;  /* 0x0000002004042810 */ /* 0x000fe20007ffe0ff */
[----:B0-----:R-:W0:Y:S02]  /*07d0*/  LDC.64 R32, c[0x0][0x3d8] ;  /* 0x0000f600ff207b82 */ /* 0x001e240000000a00 */
[----:B-1----:R-:W3:Y:S04]  /*07e0*/  LDL.64 R60, [R1+0x220] ;  /* 0x00022000013c7983 */ /* 0x002ee80000100a00 */
[----:B------:R-:W3:Y:S04]  /*07f0*/  LDL.64 R62, [R1+0x228] ;  /* 0x00022800013e7983 */ /* 0x000ee80000100a00 */
[----:B------:R1:W-:Y:S04]  /*0800*/  @P4 STL.64 [R1+0x280], R56 ;  /* 0x0002803801004387 */ /* 0x0003e80000100a00 */
[----:B------:R1:W-:Y:S04]  /*0810*/  @P4 STL.64 [R1+0x288], R58 ;  /* 0x0002883a01004387 */ /* 0x0003e80000100a00 */
[----:B------:R0:W3:Y:S04]  /*0820*/  @P2 LDG.E.128 R64, desc[UR6][R34.64] ;  /* 0x0000000622402981 */ /* 0x0000e8000c1e1d00 */
[----:B-1----:R-:W3:Y:S04]  /*0830*/  LDL.64 R56, [R1+0x210] ;  /* 0x0002100001387983 */ /* 0x002ee80000100a00 */
[----:B------:R-:W3:Y:S01]  /*0840*/  LDL.64 R58, [R1+0x218] ;  /* 0x00021800013a7983 */ /* 0x000ee20000100a00 */
[----:B------:R-:W-:Y:S01]  /*0850*/  @P1 IMAD.WIDE.U32 R36, R4, 0x10, R36 ;  /* 0x0000001004241825 */ /* 0x000fe200078e0024 */
[----:B------:R-:W-:Y:S01]  /*0860*/  ISETP.GE.U32.AND P3, PT, R0, 0x100, PT ;  /* 0x000001000000780c */ /* 0x000fe20003f66070 */
[----:B0-----:R-:W0:Y:S01]  /*0870*/  LDC.64 R34, c[0x0][0x3d0] ;  /* 0x0000f400ff227b82 */ /* 0x001e220000000a00 */
[----:B------:R1:W-:Y:S04]  /*0880*/  @P0 STL.64 [R1+0x270], R40 ;  /* 0x0002702801000387 */ /* 0x0003e80000100a00 */
[----:B------:R1:W-:Y:S04]  /*0890*/  @P0 STL.64 [R1+0x278], R42 ;  /* 0x0002782a01000387 */ /* 0x0003e80000100a00 */
[----:B-1----:R-:W3:Y:S04]  /*08a0*/  LDL.64 R40, [R1+0x200] ;  /* 0x0002000001287983 */ /* 0x002ee80000100a00 */
[----:B------:R-:W3:Y:S04]  /*08b0*/  LDL.64 R42, [R1+0x208] ;  /* 0x00020800012a7983 */ /* 0x000ee80000100a00 */
[----:B------:R1:W-:Y:S04]  /*08c0*/  @P0 STL.64 [R1+0x260], R52 ;  /* 0x0002603401000387 */ /* 0x0003e80000100a00 */
[----:B------:R0:W-:Y:S04]  /*08d0*/  @P0 STL.64 [R1+0x268], R54 ;  /* 0x0002683601000387 */ /* 0x0001e80000100a00 */
[----:B--2---:R2:W3:Y:S04]  /*08e0*/  @P1 LDG.E.128 R48, desc[UR6][R36.64] ;  /* 0x0000000624301981 */ /* 0x0044e8000c1e1d00 */
[----:B-1----:R-:W3:Y:S04]  /*08f0*/  LDL.64 R52, [R1+0x1f0] ;  /* 0x0001f00001347983 */ /* 0x002ee80000100a00 */
[----:B0-----:R-:W3:Y:S01]  /*0900*/  LDL.64 R54, [R1+0x1f8] ;  /* 0x0001f80001367983 */ /* 0x001ee20000100a00 */
[----:B------:R-:W-:Y:S01]  /*0910*/  @P1 IMAD.WIDE.U32 R14, R4, 0x10, R14 ;  /* 0x00000010040e1825 */ /* 0x000fe200078e000e */
[----:B------:R-:W-:Y:S01]  /*0920*/  ISETP.GE.U32.AND P4, PT, R0, 0x120, PT ;  /* 0x000001200000780c */ /* 0x000fe20003f86070 */
[----:B--2---:R-:W0:Y:S01]  /*0930*/  LDC.64 R36, c[0x0][0x3d8] ;  /* 0x0000f600ff247b82 */ /* 0x004e220000000a00 */
[----:B----4-:R1:W-:Y:S04]  /*0940*/  @P2 STL.64 [R1+0x250], R44 ;  /* 0x0002502c01002387 */ /* 0x0103e80000100a00 */
[----:B------:R2:W-:Y:S04]  /*0950*/  @P2 STL.64 [R1+0x258], R46 ;  /* 0x0002582e01002387 */ /* 0x0005e80000100a00 */
[----:B-1----:R-:W4:Y:S04]  /*0960*/  LDL.64 R44, [R1+0x1e0] ;  /* 0x0001e000012c7983 */ /* 0x002f280000100a00 */
[----:B--2---:R-:W4:Y:S01]  /*0970*/  LDL.64 R46, [R1+0x1e8] ;  /* 0x0001e800012e7983 */ /* 0x004f220000100a00 */
[----:B------:R-:W-:-:S03]  /*0980*/  @P1 VIADD R4, R4, 0x20 ;  /* 0x0000002004041836 */ /* 0x000fc60000000000 */
[----:B---3--:R1:W2:Y:S01]  /*0990*/  @P1 LDG.E.128 R60, desc[UR6][R14.64] ;  /* 0x000000060e3c1981 */ /* 0x0082a2000c1e1d00 */
        /* <DEDUP_REMOVED lines=8> */
[----:B---3--:R-:W3:Y:S01]  /*0a20*/  LDC.64 R16, c[0x0][0x3d0] ;  /* 0x0000f400ff107b82 */ /* 0x008ee20000000a00 */
[----:B------:R0:W3:Y:S04]  /*0a30*/  @P3 LDG.E.128 R40, desc[UR6][R18.64] ;  /* 0x0000000612283981 */ /* 0x0000e8000c1e1d00 */
[----:B------:R1:W3:Y:S04]  /*0a40*/  @P4 LDG.E.128 R52, desc[UR6][R22.64] ;  /* 0x0000000616344981 */ /* 0x0002e8000c1e1d00 */
[----:B------:R1:W-:Y:S01]  /*0a50*/  @P1 STL.64 [R1+0x230], R48 ;  /* 0x0002303001001387 */ /* 0x0003e20000100a00 */
[----:B------:R-:W-:Y:S01]  /*0a60*/  @P4 IADD3 R4, PT, PT, R4, 0x20, RZ ;  /* 0x0000002004044810 */ /* 0x000fe20007ffe0ff */
[----:B0-----:R-:W0:Y:S02]  /*0a70*/  LDC.64 R18, c[0x0][0x3d8] ;  /* 0x0000f600ff127b82 */ /* 0x001e240000000a00 */
[----:B----4-:R4:W3:Y:S06]  /*0a80*/  @P4 LDG.E.128 R44, desc[UR6][R24.64] ;  /* 0x00000006182c4981 */ /* 0x0108ec000c1e1d00 */
[----:B-1----:R-:W1:Y:S01]  /*0a90*/  LDC.64 R22, c[0x0][0x3d0] ;  /* 0x0000f400ff167b82 */ /* 0x002e620000000a00 */
[----:B------:R4:W-:Y:S04]  /*0aa0*/  @P1 STL.64 [R1+0x238], R50 ;  /* 0x0002383201001387 */ /* 0x0009e80000100a00 */
[----:B------:R-:W3:Y:S01]  /*0ab0*/  LDL.64 R48, [R1+0x1d0] ;  /* 0x0001d00001307983 */ /* 0x000ee20000100a00 */
[----:B------:R-:W-:-:S02]  /*0ac0*/  @P0 IMAD.WIDE.U32 R26, R4, 0x10, R26 ;  /* 0x00000010041a0825 */ /* 0x000fc400078e001a */
[----:B----4-:R-:W4:Y:S01]  /*0ad0*/  LDC.64 R24, c[0x0][0x3d8] ;  /* 0x0000f600ff187b82 */ /* 0x010f220000000a00 */
[----:B------:R-:W4:Y:S04]  /*0ae0*/  LDL.64 R50, [R1+0x1d8] ;  /* 0x0001d80001327983 */ /* 0x000f280000100a00 */
[----:B--2---:R2:W-:Y:S04]  /*0af0*/  @P3 STL.64 [R1+0x210], R56 ;  /* 0x0002103801003387 */ /* 0x0045e80000100a00 */
[----:B------:R0:W-:Y:S04]  /*0b00*/  @P3 STL.64 [R1+0x218], R58 ;  /* 0x0002183a01003387 */ /* 0x0001e80000100a00 */
[----:B--2---:R-:W2:Y:S04]  /*0b10*/  LDL.64 R56, [R1+0x1c0] ;  /* 0x0001c00001387983 */ /* 0x004ea80000100a00 */
[----:B0-----:R-:W2:Y:S04]  /*0b20*/  LDL.64 R58, [R1+0x1c8] ;  /* 0x0001c800013a7983 */ /* 0x001ea80000100a00 */
[----:B---3--:R0:W-:Y:S04]  /*0b30*/  @P3 STL.64 [R1+0x200], R40 ;  /* 0x0002002801003387 */ /* 0x0081e80000100a00 */
[----:B------:R3:W-:Y:S04]  /*0b40*/  @P3 STL.64 [R1+0x208], R42 ;  /* 0x0002082a01003387 */ /* 0x0007e80000100a00 */
[----:B0-----:R-:W2:Y:S04]  /*0b50*/  LDL.64 R40, [R1+0x1b0] ;  /* 0x0001b00001287983 */ /* 0x001ea80000100a00 */
[----:B---3--:R-:W3:Y:S04]  /*0b60*/  LDL.64 R42, [R1+0x1b8] ;  /* 0x0001b800012a7983 */ /* 0x008ee80000100a00 */
[----:B------:R-:W-:Y:S04]  /*0b70*/  @P1 STL.64 [R1+0x220], R60 ;  /* 0x0002203c01001387 */ /* 0x000fe80000100a00 */
[----:B------:R-:W-:Y:S04]  /*0b80*/  @P1 STL.64 [R1+0x228], R62 ;  /* 0x0002283e01001387 */ /* 0x000fe80000100a00 */
[----:B------:R-:W-:Y:S04]  /*0b90*/  @P2 STL.64 [R1+0x240], R64 ;  /* 0x0002404001002387 */ /* 0x000fe80000100a00 */
[----:B------:R-:W-:Y:S04]  /*0ba0*/  @P2 STL.64 [R1+0x248], R66 ;  /* 0x0002484201002387 */ /* 0x000fe80000100a00 */
[----:B------:R0:W-:Y:S04]  /*0bb0*/  @P4 STL.64 [R1+0x1f0], R52 ;  /* 0x0001f03401004387 */ /* 0x0001e80000100a00 */
[----:B------:R1:W-:Y:S04]  /*0bc0*/  @P4 STL.64 [R1+0x1f8], R54 ;  /* 0x0001f83601004387 */ /* 0x0003e80000100a00 */
[----:B0-----:R-:W3:Y:S04]  /*0bd0*/  LDL.64 R52, [R1+0x1a0] ;  /* 0x0001a00001347983 */ /* 0x001ee80000100a00 */
[----:B-1----:R-:W3:Y:S04]  /*0be0*/  LDL.64 R54, [R1+0x1a8] ;  /* 0x0001a80001367983 */ /* 0x002ee80000100a00 */
[----:B------:R0:W-:Y:S04]  /*0bf0*/  @P4 STL.64 [R1+0x1e0], R44 ;  /* 0x0001e02c01004387 */ /* 0x0001e80000100a00 */
[----:B------:R1:W-:Y:S04]  /*0c00*/  @P4 STL.64 [R1+0x1e8], R46 ;  /* 0x0001e82e01004387 */ /* 0x0003e80000100a00 */
[----:B0-----:R-:W3:Y:S04]  /*0c10*/  LDL.64 R44, [R1+0x190] ;  /* 0x00019000012c7983 */ /* 0x001ee80000100a00 */
[----:B-1----:R-:W3:Y:S04]  /*0c20*/  LDL.64 R46, [R1+0x198] ;  /* 0x00019800012e7983 */ /* 0x002ee80000100a00 */
[----:B----4-:R0:W4:Y:S01]  /*0c30*/  @P0 LDG.E.128 R48, desc[UR6][R26.64] ;  /* 0x000000061a300981 */ /* 0x010122000c1e1d00 */
[----:B------:R-:W-:Y:S01]  /*0c40*/  ISETP.GE.U32.AND P1, PT, R0, 0x160, PT ;  /* 0x000001600000780c */ /* 0x000fe20003f26070 */
[----:B------:R-:W-:-:S04]  /*0c50*/  @P0 IMAD.WIDE.U32 R28, R4, 0x10, R28 ;  /* 0x00000010041c0825 */ /* 0x000fc800078e001c */
[----:B------:R-:W-:Y:S01]  /*0c60*/  @P0 VIADD R4, R4, 0x20 ;  /* 0x0000002004040836 */ /* 0x000fe20000000000 */
[----:B------:R-:W-:Y:S01]  /*0c70*/  ISETP.GE.U32.AND P4, PT, R0, 0x1a0, PT ;  /* 0x000001a00000780c */ /* 0x000fe20003f86070 */
[----:B0-----:R-:W0:Y:S06]  /*0c80*/  LDC.64 R26, c[0x0][0x3d0] ;  /* 0x0000f400ff1a7b82 */ /* 0x001e2c0000000a00 */
[----:B------:R-:W-:-:S04]  /*0c90*/  @P1 IMAD.WIDE.U32 R30, R4, 0x10, R30 ;  /* 0x00000010041e1825 */ /* 0x000fc800078e001e */
[C---:B------:R-:W-:Y:S01]  /*0ca0*/  @P1 IMAD.WIDE.U32 R32, R4.reuse, 0x10, R32 ;  /* 0x0000001004201825 */ /* 0x040fe200078e0020 */
[----:B--2---:R1:W2:Y:S03]  /*0cb0*/  @P0 LDG.E.128 R56, desc[UR6][R28.64] ;  /* 0x000000061c380981 */ /* 0x0042a6000c1e1d00 */
[----:B------:R-:W-:-:S04]  /*0cc0*/  @P1 VIADD R4, R4, 0x20 ;  /* 0x0000002004041836 */ /* 0x000fc80000000000 */
[----:B------:R-:W-:Y:S01]  /*0cd0*/  @P5 IMAD.WIDE.U32 R34, R4, 0x10, R34 ;  /* 0x0000001004225825 */ /* 0x000fe200078e0022 */
[----:B------:R-:W-:Y:S01]  /*0ce0*/  ISETP.GE.U32.AND P3, PT, R0, 0x1e0, PT ;  /* 0x000001e00000780c */ /* 0x000fe20003f66070 */
[----:B-1----:R-:W1:Y:S01]  /*0cf0*/  LDC.64 R28, c[0x0][0x3d0] ;  /* 0x0000f400ff1c7b82 */ /* 0x002e620000000a00 */
[----:B---3--:R3:W2:Y:S04]  /*0d00*/  @P1 LDG.E.128 R40, desc[UR6][R30.64] ;  /* 0x000000061e281981 */ /* 0x0086a8000c1e1d00 */
[----:B------:R0:W2:Y:S04]  /*0d10*/  @P1 LDG.E.128 R52, desc[UR6][R32.64] ;  /* 0x0000000620341981 */ /* 0x0000a8000c1e1d00 */
[----:B----4-:R4:W-:Y:S01]  /*0d20*/  @P0 STL.64 [R1+0x1d0], R48 ;  /* 0x0001d03001000387 */ /* 0x0109e20000100a00 */
[----:B------:R-:W-:Y:S01]  /*0d30*/  @P5 IMAD.WIDE.U32 R36, R4, 0x10, R36 ;  /* 0x0000001004245825 */ /* 0x000fe200078e0024 */
[----:B---3--:R-:W3:Y:S02]  /*0d40*/  LDC.64 R30, c[0x0][0x3d0] ;  /* 0x0000f400ff1e7b82 */ /* 0x008ee40000000a00 */
[----:B------:R-:W3:Y:S04]  /*0d50*/  @P5 LDG.E.128 R44, desc[UR6][R34.64] ;  /* 0x00000006222c5981 */ /* 0x000ee8000c1e1d00 */
[----:B------:R1:W-:Y:S01]  /*0d60*/  @P0 STL.64 [R1+0x1d8], R50 ;  /* 0x0001d83201000387 */ /* 0x0003e20000100a00 */
[----:B------:R-:W-:Y:S01]  /*0d70*/  ISETP.GE.U32.AND P2, PT, R0, 0x200, PT ;  /* 0x000002000000780c */ /* 0x000fe20003f46070 */
[----:B0-----:R-:W0:Y:S02]  /*0d80*/  LDC.64 R32, c[0x0][0x3d0] ;  /* 0x0000f400ff207b82 */ /* 0x001e240000000a00 */
[----:B----4-:R-:W4:Y:S04]  /*0d90*/  LDL.64 R48, [R1+0x180] ;  /* 0x0001800001307983 */ /* 0x010f280000100a00 */
[----:B-1----:R-:W4:Y:S04]  /*0da0*/  LDL.64 R50, [R1+0x188] ;  /* 0x0001880001327983 */ /* 0x002f280000100a00 */
[----:B--2---:R-:W-:Y:S04]  /*0db0*/  @P0 STL.64 [R1+0x1c0], R56 ;  /* 0x0001c03801000387 */ /* 0x004fe80000100a00 */
[----:B------:R-:W-:Y:S04]  /*0dc0*/  @P0 STL.64 [R1+0x1c8], R58 ;  /* 0x0001c83a01000387 */ /* 0x000fe80000100a00 */
[----:B------:R1:W-:Y:S04]  /*0dd0*/  @P1 STL.64 [R1+0x1b0], R40 ;  /* 0x0001b02801001387 */ /* 0x0003e80000100a00 */
[----:B------:R2:W-:Y:S01]  /*0de0*/  @P1 STL.64 [R1+0x1b8], R42 ;  /* 0x0001b82a01001387 */ /* 0x0005e20000100a00 */
[----:B------:R-:W-:-:S03]  /*0df0*/  @P5 IADD3 R4, PT, PT, R4, 0x20, RZ ;  /* 0x0000002004045810 */ /* 0x000fc60007ffe0ff */
[----:B----4-:R-:W4:Y:S01]  /*0e00*/  @P5 LDG.E.128 R48, desc[UR6][R36.64] ;  /* 0x0000000624305981 */ /* 0x010f22000c1e1d00 */
[----:B------:R-:W-:Y:S01]  /*0e10*/  ISETP.GE.U32.AND P0, PT, R0, 0x1c0, PT ;  /* 0x000001c00000780c */ /* 0x000fe20003f06070 */
[----:B-1----:R-:W1:Y:S02]  /*0e20*/  LDC.64 R40, c[0x0][0x3d8] ;  /* 0x0000f600ff287b82 */ /* 0x002e640000000a00 */
[----:B---3--:R3:W-:Y:S04]  /*0e30*/  @P5 STL.64 [R1+0x190], R44 ;  /* 0x0001902c01005387 */ /* 0x0087e80000100a00 */
[----:B------:R0:W-:Y:S02]  /*0e40*/  @P5 STL.64 [R1+0x198], R46 ;  /* 0x0001982e01005387 */ /* 0x0001e40000100a00 */
[----:B--2---:R-:W2:Y:S02]  /*0e50*/  LDC.64 R42, c[0x0][0x3d8] ;  /* 0x0000f600ff2a7b82 */ /* 0x004ea40000000a00 */
[----:B------:R1:W-:Y:S04]  /*0e60*/  @P1 STL.64 [R1+0x1a0], R52 ;  /* 0x0001a03401001387 */ /* 0x0003e80000100a00 */
[----:B------:R1:W-:Y:S01]  /*0e70*/  @P1 STL.64 [R1+0x1a8], R54 ;  /* 0x0001a83601001387 */ /* 0x0003e20000100a00 */
[C---:B------:R-:W-:Y:S01]  /*0e80*/  @P4 IMAD.WIDE.U32 R14, R4.reuse, 0x10, R14 ;  /* 0x00000010040e4825 */ /* 0x040fe200078e000e */
[----:B---3--:R-:W3:Y:S02]  /*0e90*/  LDC.64 R44, c[0x0][0x3d8] ;  /* 0x0000f600ff2c7b82 */ /* 0x008ee40000000a00 */
[----:B------:R-:W2:Y:S04]  /*0ea0*/  LDL.64 R100, [R1+0x160] ;  /* 0x0001600001647983 */ /* 0x000ea80000100a00 */
[----:B------:R-:W2:Y:S01]  /*0eb0*/  LDL.64 R102, [R1+0x168] ;  /* 0x0001680001667983 */ /* 0x000ea20000100a00 */
[C---:B------:R-:W-:Y:S01]  /*0ec0*/  @P4 IMAD.WIDE.U32 R38, R4.reuse, 0x10, R38 ;  /* 0x0000001004264825 */ /* 0x040fe200078e0026 */
[----:B0-----:R-:W0:Y:S02]  /*0ed0*/  LDC.64 R46, c[0x0][0x3d8] ;  /* 0x0000f600ff2e7b82 */ /* 0x001e240000000a00 */
        /* <DEDUP_REMOVED lines=28> */
[----:B----4-:R1:W-:Y:S04]  /*10a0*/  @P5 STL.64 [R1+0x180], R48 ;  /* 0x0001803001005387 */ /* 0x0103e80000100a00 */
[----:B--2---:R-:W2:Y:S04]  /*10b0*/  @P4 LDG.E.128 R100, desc[UR6][R14.64] ;  /* 0x000000060e644981 */ /* 0x004ea8000c1e1d00 */
[----:B---3--:R-:W3:Y:S04]  /*10c0*/  @P4 LDG.E.128 R104, desc[UR6][R38.64] ;  /* 0x0000000626684981 */ /* 0x008ee8000c1e1d00 */
[----:B------:R4:W-:Y:S04]  /*10d0*/  @P5 STL.64 [R1+0x188], R50 ;  /* 0x0001883201005387 */ /* 0x0009e80000100a00 */
[----:B-1----:R-:W3:Y:S04]  /*10e0*/  LDL.64 R48, [R1+0xa0] ;  /* 0x0000a00001307983 */ /* 0x002ee80000100a00 */
[----:B----4-:R-:W4:Y:S01]  /*10f0*/  LDL.64 R50, [R1+0xa8] ;  /* 0x0000a80001327983 */ /* 0x010f220000100a00 */
[----:B------:R-:W-:-:S04]  /*1100*/  @P4 VIADD R4, R4, 0x20 ;  /* 0x0000002004044836 */ /* 0x000fc80000000000 */
[C---:B------:R-:W-:Y:S01]  /*1110*/  @P0 IMAD.WIDE.U32 R18, R4.reuse, 0x10, R18 ;  /* 0x0000001004120825 */ /* 0x040fe200078e0012 */
[----:B------:R-:W4:Y:S03]  /*1120*/  @P6 LDG.E.128 R108, desc[UR6][R10.64] ;  /* 0x000000060a6c6981 */ /* 0x000f26000c1e1d00 */
[C---:B------:R-:W-:Y:S01]  /*1130*/  @P0 IMAD.WIDE.U32 R16, R4.reuse, 0x10, R16 ;  /* 0x0000001004100825 */ /* 0x040fe200078e0010 */
[----:B------:R-:W4:Y:S04]  /*1140*/  @P0 LDG.E.128 R88, desc[UR6][R18.64] ;  /* 0x0000000612580981 */ /* 0x000f28000c1e1d00 */
[----:B------:R-:W4:Y:S01]  /*1150*/  @P0 LDG.E.128 R92, desc[UR6][R16.64] ;  /* 0x00000006105c0981 */ /* 0x000f22000c1e1d00 */
[----:B------:R-:W-:Y:S01]  /*1160*/  @P0 VIADD R4, R4, 0x20 ;  /* 0x0000002004040836 */ /* 0x000fe20000000000 */
[----:B------:R-:W-:-:S02]  /*1170*/  ISETP.GE.U32.AND P1, PT, R0, 0x220, PT ;  /* 0x000002200000780c */ /* 0x000fc40003f26070 */
[----:B------:R-:W4:Y:S01]  /*1180*/  @P6 LDG.E.128 R96, desc[UR6][R12.64] ;  /* 0x000000060c606981 */ /* 0x000f22000c1e1d00 */
[----:B------:R-:W-:Y:S01]  /*1190*/  @P3 IMAD.WIDE.U32 R22, R4, 0x10, R22 ;  /* 0x0000001004163825 */ /* 0x000fe200078e0016 */
[----:B------:R-:W-:-:S03]  /*11a0*/  ISETP.GE.U32.AND P5, PT, R0, 0x240, PT ;  /* 0x000002400000780c */ /* 0x000fc60003fa6070 */
        /* <DEDUP_REMOVED lines=10> */
[----:B------:R-:W4:Y:S03]  /*1250*/  @P2 LDG.E.128 R72, desc[UR6][R40.64] ;  /* 0x0000000628482981 */ /* 0x000f26000c1e1d00 */
[----:B------:R-:W-:-:S04]  /*1260*/  @P1 VIADD R4, R4, 0x20 ;  /* 0x0000002004041836 */ /* 0x000fc80000000000 */
[C---:B------:R-:W-:Y:S01]  /*1270*/  @P5 IMAD.WIDE.U32 R30, R4.reuse, 0x10, R30 ;  /* 0x00000010041e5825 */ /* 0x040fe200078e001e */
[----:B------:R-:W4:Y:S03]  /*1280*/  @P1 LDG.E.128 R68, desc[UR6][R28.64] ;  /* 0x000000061c441981 */ /* 0x000f26000c1e1d00 */
[C---:B------:R-:W-:Y:S01]  /*1290*/  @P5 IMAD.WIDE.U32 R44, R4.reuse, 0x10, R44 ;  /* 0x00000010042c5825 */ /* 0x040fe200078e002c */
[----:B------:R-:W-:Y:S01]  /*12a0*/  @P5 IADD3 R4, PT, PT, R4, 0x20, RZ ;  /* 0x0000002004045810 */ /* 0x000fe20007ffe0ff */
[----:B------:R-:W4:Y:S04]  /*12b0*/  @P1 LDG.E.128 R64, desc[UR6][R42.64] ;  /* 0x000000062a401981 */ /* 0x000f28000c1e1d00 */
[----:B------:R-:W4:Y:S04]  /*12c0*/  @P5 LDG.E.128 R60, desc[UR6][R30.64] ;  /* 0x000000061e3c5981 */ /* 0x000f28000c1e1d00 */
[----:B------:R-:W4:Y:S04]  /*12d0*/  @P5 LDG.E.128 R56, desc[UR6][R44.64] ;  /* 0x000000062c385981 */ /* 0x000f28000c1e1d00 */
[----:B--2---:R-:W-:Y:S04]  /*12e0*/  @P4 STL.64 [R1+0x160], R100 ;  /* 0x0001606401004387 */ /* 0x004fe80000100a00 */
[----:B------:R-:W-:Y:S04]  /*12f0*/  @P4 STL.64 [R1+0x168], R102 ;  /* 0x0001686601004387 */ /* 0x000fe80000100a00 */
[----:B---3--:R-:W-:Y:S04]  /*1300*/  @P4 STL.64 [R1+0x170], R104 ;  /* 0x0001706801004387 */ /* 0x008fe80000100a00 */
[----:B------:R-:W-:Y:S01]  /*1310*/  @P4 STL.64 [R1+0x178], R106 ;  /* 0x0001786a01004387 */ /* 0x000fe20000100a00 */
[----:B------:R-:W-:-:S13]  /*1320*/  ISETP.GE.U32.AND P4, PT, R0, 0x260, PT ;  /* 0x000002600000780c */ /* 0x000fda0003f86070 */
[----:B------:R-:W-:-:S04]  /*1330*/  @P4 IMAD.WIDE.U32 R32, R4, 0x10, R32 ;  /* 0x0000001004204825 */ /* 0x000fc800078e0020 */
[----:B0-----:R-:W-:Y:S01]  /*1340*/  @P4 IMAD.WIDE.U32 R46, R4, 0x10, R46 ;  /* 0x00000010042e4825 */ /* 0x001fe200078e002e */
[----:B------:R0:W2:Y:S04]  /*1350*/  @P4 LDG.E.128 R52, desc[UR6][R32.64] ;  /* 0x0000000620344981 */ /* 0x0000a8000c1e1d00 */
[----:B----4-:R1:W3:Y:S04]  /*1360*/  @P4 LDG.E.128 R48, desc[UR6][R46.64] ;  /* 0x000000062e304981 */ /* 0x0102e8000c1e1d00 */
        /* <DEDUP_REMOVED lines=37> */
[----:B------:R4:W-:Y:S01]  /*15c0*/  @P5 STL.64 [R1+0xc8], R58 ;  /* 0x0000c83a01005387 */ /* 0x0009e20000100a00 */
[----:B------:R-:W-:-:S02]  /*15d0*/  ISETP.GE.U32.AND P0, PT, R0, 0x280, PT ;  /* 0x000002800000780c */ /* 0x000fc40003f06070 */
[----:B------:R-:W-:Y:S02]  /*15e0*/  LOP3.LUT R3, R3, 0xefffffff, RZ, 0xc0, !PT ;  /* 0xefffffff03037812 */ /* 0x000fe400078ec0ff */
[----:B------:R-:W-:Y:S02]  /*15f0*/  CS2R R246, SRZ ;  /* 0x0000000000f67805 */ /* 0x000fe4000001ff00 */
[----:B------:R-:W-:Y:S02]  /*1600*/  CS2R R244, SRZ ;  /* 0x0000000000f47805 */ /* 0x000fe4000001ff00 */
[----:B------:R-:W-:Y:S02]  /*1610*/  CS2R R242, SRZ ;  /* 0x0000000000f27805 */ /* 0x000fe4000001ff00 */
[----:B------:R-:W-:Y:S02]  /*1620*/  @P6 LOP3.LUT R3, R3, 0x10000000, RZ, 0xfc, !PT ;  /* 0x1000000003036812 */ /* 0x000fe400078efcff */
        /* <DEDUP_REMOVED lines=33> */
[----:B-1----:R-:W-:Y:S02]  /*1840*/  CS2R R46, SRZ ;  /* 0x00000000002e7805 */ /* 0x002fe4000001ff00 */
[----:B------:R-:W-:Y:S02]  /*1850*/  CS2R R44, SRZ ;  /* 0x00000000002c7805 */ /* 0x000fe4000001ff00 */
[----:B----4-:R-:W-:Y:S02]  /*1860*/  CS2R R58, SRZ ;  /* 0x00000000003a7805 */ /* 0x010fe4000001ff00 */
        /* <DEDUP_REMOVED lines=10> */
[----:B------:R-:W-:Y:S01]  /*1910*/  @P4 VIADD R4, R4, 0x20 ;  /* 0x0000002004044836 */ /* 0x000fe20000000000 */
        /* <DEDUP_REMOVED lines=11> */
[----:B--2---:R-:W-:Y:S04]  /*19d0*/  @P4 STL.64 [R1+0xb0], R52 ;  /* 0x0000b03401004387 */ /* 0x004fe80000100a00 */
[----:B------:R-:W-:Y:S04]  /*19e0*/  @P4 STL.64 [R1+0xb8], R54 ;  /* 0x0000b83601004387 */ /* 0x000fe80000100a00 */
[----:B------:R-:W-:Y:S04]  /*19f0*/  STL [R1+0x24], RZ ;  /* 0x000024ff01007387 */ /* 0x000fe80000100800 */
[----:B---3--:R-:W-:Y:S04]  /*1a00*/  @P4 STL.64 [R1+0xa0], R48 ;  /* 0x0000a03001004387 */ /* 0x008fe80000100a00 */
        /* <DEDUP_REMOVED lines=13> */
[----:B------:R-:W-:Y:S01]  /*1ae0*/  CS2R R52, SRZ ;  /* 0x0000000000347805 */ /* 0x000fe2000001ff00 */
[----:B-1----:R-:W-:Y:S06]  /*1af0*/  @!P0 BRA `(.L_x_49159) ;  /* 0x000000c400a48947 */ /* 0x002fec0003800000 */
[----:B------:R-:W0:Y:S08]  /*1b00*/  LDC.64 R10, c[0x0][0x3d8] ;  /* 0x0000f600ff0a7b82 */ /* 0x000e300000000a00 */
[----:B------:R-:W1:Y:S01]  /*1b10*/  LDC.64 R12, c[0x0][0x3d0] ;  /* 0x0000f400ff0c7b82 */ /* 0x000e620000000a00 */
[----:B0-----:R-:W-:-:S05]  /*1b20*/  IMAD.WIDE.U32 R10, R4, 0x10, R10 ;  /* 0x00000010040a7825 */ /* 0x001fca00078e000a */
[----:B------:R-:W2:Y:S01]  /*1b30*/  LDG.E.128 R16, desc[UR6][R10.64] ;  /* 0x000000060a107981 */ /* 0x000ea2000c1e1d00 */
[----:B-1----:R-:W-:-:S05]  /*1b40*/  IMAD.WIDE.U32 R4, R4, 0x10, R12 ;  /* 0x0000001004047825 */ /* 0x002fca00078e000c */
[----:B------:R-:W3:Y:S04]  /*1b50*/  LDG.E.128 R12, desc[UR6][R4.64] ;  /* 0x00000006040c7981 */ /* 0x000ee8000c1e1d00 */
        /* <DEDUP_REMOVED lines=80> */
[----:B------:R0:W-:Y:S04]  /*2060*/  STL [R1+0x34], RZ ;  /* 0x000034ff01007387 */ /* 0x0001e80000100800 */
[----:B---3--:R0:W-:Y:S04]  /*2070*/  STL.64 [R1+0x90], R12 ;  /* 0x0000900c01007387 */ /* 0x0081e80000100a00 */
        /* <DEDUP_REMOVED lines=17> */
[----:B------:R0:W-:Y:S01]  /*2190*/  STL [R1+0x60], RZ ;  /* 0x000060ff01007387 */ /* 0x0001e20000100800 */
[----:B------:R-:W-:Y:S05]  /*21a0*/  BRA `(.L_x_49159) ;  /* 0x000000bc00f87947 */ /* 0x000fea0003800000 */
.L_x_49158:
        /* <DEDUP_REMOVED lines=57> */
[----:B----4-:R-:W-:Y:S01]  /*2540*/  MOV R137, R134 ;  /* 0x0000008600897202 */ /* 0x010fe20000000f00 */
        /* <DEDUP_REMOVED lines=20> */
[----:B------:R-:W4:Y:S01]  /*2690*/  LDL R5, [R1+0x2a4] ;  /* 0x0002a40001057983 */ /* 0x000f220000100800 */
[----:B------:R-:W-:-:S03]  /*26a0*/  @P4 IMAD.WIDE.U32 R18, R4, 0x10, R18 ;  /* 0x0000001004124825 */ /* 0x000fc600078e0012 */
[----:B--2---:R2:W-:Y:S04]  /*26b0*/  @P6 STL.64 [R1+0x2e0], R136 ;  /* 0x0002e08801006387 */ /* 0x0045e80000100a00 */
[----:B------:R1:W-:Y:S01]  /*26c0*/  @P6 STL.64 [R1+0x2e8], R138 ;  /* 0x0002e88a01006387 */ /* 0x0003e20000100a00 */
[----:B--2---:R-:W-:Y:S01]  /*26d0*/  IMAD.MOV.U32 R136, RZ, RZ, R135 ;  /* 0x000000ffff887224 */ /* 0x004fe200078e0087 */
[----:B------:R-:W-:Y:S01]  /*26e0*/  MOV R137, R134 ;  /* 0x0000008600897202 */ /* 0x000fe20000000f00 */
[----:B-1----:R-:W-:Y:S02]  /*26f0*/  IMAD.MOV.U32 R138, RZ, RZ, R133 ;  /* 0x000000ffff8a7224 */ /* 0x002fe400078e0085 */
        /* <DEDUP_REMOVED lines=13> */
[----:B---3--:R-:W-:Y:S01]  /*27d0*/  MOV R113, R9 ;  /* 0x0000000900717202 */ /* 0x008fe20000000f00 */
[----:B----4-:R-:W-:Y:S01]  /*27e0*/  IMAD.MOV.U32 R117, RZ, RZ, R105 ;  /* 0x000000ffff757224 */ /* 0x010fe200078e0069 */
[----:B------:R-:W3:Y:S01]  /*27f0*/  LDL R9, [R1+0x290] ;  /* 0x0002900001097983 */ /* 0x000ee20000100800 */
[----:B------:R-:W-:-:S02]  /*2800*/  IMAD.MOV.U32 R116, RZ, RZ, R104 ;  /* 0x000000ffff747224 */ /* 0x000fc400078e0068 */
[----:B------:R-:W-:Y:S01]  /*2810*/  IMAD.MOV.U32 R112, RZ, RZ, R5 ;  /* 0x000000ffff707224 */ /* 0x000fe200078e0005 */
[----:B------:R-:W4:Y:S01]  /*2820*/  LDL R105, [R1+0x2a8] ;  /* 0x0002a80001697983 */ /* 0x000f220000100800 */
[----:B------:R-:W-:-:S03]  /*2830*/  IMAD.MOV.U32 R141, RZ, RZ, R127 ;  /* 0x000000ffff8d7224 */ /* 0x000fc600078e007f */
[----:B------:R-:W4:Y:S01]  /*2840*/  LDL R104, [R1+0x2ac] ;  /* 0x0002ac0001687983 */ /* 0x000f220000100800 */
[----:B------:R-:W-:-:S03]  /*2850*/  IMAD.MOV.U32 R140, RZ, RZ, R126 ;  /* 0x000000ffff8c7224 */ /* 0x000fc600078e007e */
[----:B------:R-:W4:Y:S01]  /*2860*/  LDL R5, [R1+0x294] ;  /* 0x0002940001057983 */ /* 0x000f220000100800 */
[----:B------:R-:W-:Y:S01]  /*2870*/  @P4 IMAD.WIDE.U32 R12, R4, 0x10, R22 ;  /* 0x00000010040c4825 */ /* 0x000fe200078e0016 */
[----:B------:R-:W-:-:S03]  /*2880*/  MOV R145, R134 ;  /* 0x0000008600917202 */ /* 0x000fc60000000f00 */
[----:B------:R-:W-:-:S04]  /*2890*/  @P4 IMAD.WIDE.U32 R14, R4, 0x10, R10 ;  /* 0x00000010040e4825 */ /* 0x000fc800078e000a */
[----:B------:R-:W-:Y:S01]  /*28a0*/  IMAD.MOV.U32 R144, RZ, RZ, R135 ;  /* 0x000000ffff907224 */ /* 0x000fe200078e0087 */
[----:B------:R-:W5:Y:S01]  /*28b0*/  @P4 LDG.E.128 R92, desc[UR6][R14.64] ;  /* 0x000000060e5c4981 */ /* 0x000f62000c1e1d00 */
[----:B------:R-:W-:Y:S02]  /*28c0*/  IMAD.MOV.U32 R146, RZ, RZ, R133 ;  /* 0x000000ffff927224 */ /* 0x000fe400078e0085 */
[----:B------:R-:W-:Y:S02]  /*28d0*/  IMAD.MOV.U32 R147, RZ, RZ, R132 ;  /* 0x000000ffff937224 */ /* 0x000fe400078e0084 */
[----:B------:R-:W-:Y:S02]  /*28e0*/  @P4 VIADD R4, R4, 0x20 ;  /* 0x0000002004044836 */ /* 0x000fe40000000000 */
[----:B------:R-:W-:Y:S02]  /*28f0*/  IMAD.MOV.U32 R148, RZ, RZ, R141 ;  /* 0x000000ffff947224 */ /* 0x000fe400078e008d */
[----:B------:R-:W-:Y:S01]  /*2900*/  IMAD.MOV.U32 R149, RZ, RZ, R140 ;  /* 0x000000ffff957224 */ /* 0x000fe200078e008c */
[----:B------:R-:W4:Y:S01]  /*2910*/  @P4 LDG.E.128 R144, desc[UR6][R12.64] ;  /* 0x000000060c904981 */ /* 0x000f22000c1e1d00 */
[----:B------:R-:W-:-:S03]  /*2920*/  @P5 IMAD.WIDE.U32 R22, R4, 0x10, R100 ;  /* 0x0000001004165825 */ /* 0x000fc600078e0064 */
[----:B--2---:R-:W-:Y:S04]  /*2930*/  @P4 STL.64 [R1+0x2d0], R136 ;  /* 0x0002d08801004387 */ /* 0x004fe80000100a00 */
[----:B------:R2:W-:Y:S04]  /*2940*/  @P4 STL.64 [R1+0x2d8], R138 ;  /* 0x0002d88a01004387 */ /* 0x0005e80000100a00 */
[----:B------:R-:W4:Y:S04]  /*2950*/  LDL R127, [R1+0x298] ;  /* 0x00029800017f7983 */ /* 0x000f280000100800 */
[----:B------:R-:W4:Y:S01]  /*2960*/  LDL R126, [R1+0x29c] ;  /* 0x00029c00017e7983 */ /* 0x000f220000100800 */
[----:B--2---:R-:W-:Y:S01]  /*2970*/  MOV R139, R117 ;  /* 0x00000075008b7202 */ /* 0x004fe20000000f00 */
[----:B------:R-:W-:Y:S01]  /*2980*/  IMAD.MOV.U32 R138, RZ, RZ, R116 ;  /* 0x000000ffff8a7224 */ /* 0x000fe200078e0074 */
[----:B------:R-:W-:-:S02]  /*2990*/  MOV R132, R131 ;  /* 0x0000008300847202 */ /* 0x000fc40000000f00 */
[----:B------:R-:W-:Y:S01]  /*29a0*/  MOV R133, R128 ;  /* 0x0000008000857202 */ /* 0x000fe20000000f00 */
[----:B------:R-:W-:Y:S01]  /*29b0*/  IMAD.MOV.U32 R151, RZ, RZ, R138 ;  /* 0x000000ffff977224 */ /* 0x000fe200078e008a */
[----:B------:R-:W-:Y:S01]  /*29c0*/  MOV R150, R139 ;  /* 0x0000008b00967202 */ /* 0x000fe20000000f00 */
[----:B------:R-:W-:Y:S01]  /*29d0*/  IMAD.MOV.U32 R137, RZ, RZ, R113 ;  /* 0x000000ffff897224 */ /* 0x000fe200078e0071 */
[----:B------:R-:W-:Y:S01]  /*29e0*/  MOV R136, R112 ;  /* 0x0000007000887202 */ /* 0x000fe20000000f00 */
[----:B------:R-:W-:Y:S01]  /*29f0*/  IMAD.MOV.U32 R131, RZ, RZ, R130 ;  /* 0x000000ffff837224 */ /* 0x000fe200078e0082 */
[----:B------:R-:W2:Y:S02]  /*2a00*/  LDC.64 R112, c[0x0][0x3d0] ;  /* 0x0000f400ff707b82 */ /* 0x000ea40000000a00 */
[----:B------:R-:W2:Y:S01]  /*2a10*/  @P5 LDG.E.128 R148, desc[UR6][R22.64] ;  /* 0x0000000616945981 */ /* 0x000ea2000c1e1d00 */
[----:B------:R-:W-:Y:S01]  /*2a20*/  IMAD.MOV.U32 R130, RZ, RZ, R129 ;  /* 0x000000ffff827224 */ /* 0x000fe200078e0081 */
[----:B---3--:R-:W-:Y:S01]  /*2a30*/  MOV R129, R9 ;  /* 0x0000000900817202 */ /* 0x008fe20000000f00 */
[----:B----4-:R-:W-:Y:S01]  /*2a40*/  IMAD.MOV.U32 R128, RZ, RZ, R5 ;  /* 0x000000ffff807224 */ /* 0x010fe200078e0005 */
[----:B------:R-:W3:Y:S01]  /*2a50*/  LDL R9, [R1+0x204] ;  /* 0x0002040001097983 */ /* 0x000ee20000100800 */
[----:B------:R-:W-:-:S02]  /*2a60*/  IMAD.MOV.U32 R135, RZ, RZ, R105 ;  /* 0x000000ffff877224 */ /* 0x000fc400078e0069 */
[----:B------:R-:W-:Y:S01]  /*2a70*/  IMAD.MOV.U32 R134, RZ, RZ, R104 ;  /* 0x000000ffff867224 */ /* 0x000fe200078e0068 */
[----:B------:R-:W4:Y:S01]  /*2a80*/  LDL R5, [R1+0x208] ;  /* 0x0002080001057983 */ /* 0x000f220000100800 */
[----:B------:R-:W-:Y:S01]  /*2a90*/  MOV R141, R129 ;  /* 0x00000081008d7202 */ /* 0x000fe20000000f00 */
[----:B------:R-:W-:Y:S01]  /*2aa0*/  IMAD.MOV.U32 R140, RZ, RZ, R128 ;  /* 0x000000ffff8c7224 */ /* 0x000fe200078e0080 */
[----:B------:R-:W1:Y:S01]  /*2ab0*/  LDC.64 R104, c[0x0][0x3d8] ;  /* 0x0000f600ff687b82 */ /* 0x000e620000000a00 */
[----:B------:R-:W-:Y:S01]  /*2ac0*/  IMAD.MOV.U32 R128, RZ, RZ, R125 ;  /* 0x000000ffff807224 */ /* 0x000fe200078e007d */
[----:B------:R-:W-:Y:S01]  /*2ad0*/  MOV R125, R121 ;  /* 0x00000079007d7202 */ /* 0x000fe20000000f00 */
[----:B------:R-:W-:Y:S02]  /*2ae0*/  IMAD.MOV.U32 R129, RZ, RZ, R124 ;  /* 0x000000ffff817224 */ /* 0x000fe400078e007c */
[----:B------:R-:W-:Y:S02]  /*2af0*/  IMAD.MOV.U32 R143, RZ, RZ, R135 ;  /* 0x000000ffff8f7224 */ /* 0x000fe400078e0087 */
[----:B------:R-:W-:Y:S01]  /*2b00*/  IMAD.MOV.U32 R142, RZ, RZ, R134 ;  /* 0x000000ffff8e7224 */ /* 0x000fe200078e0086 */
[----:B------:R0:W-:Y:S01]  /*2b10*/  @P4 STL.64 [R1+0x2c0], R144 ;  /* 0x0002c09001004387 */ /* 0x0001e20000100a00 */
[----:B------:R-:W-:Y:S01]  /*2b20*/  IMAD.MOV.U32 R124, RZ, RZ, R120 ;  /* 0x000000ffff7c7224 */ /* 0x000fe200078e0078 */
[----:B------:R-:W-:Y:S01]  /*2b30*/  ISETP.GE.U32.AND P0, PT, R0, 0xa0, PT ;  /* 0x000000a00000780c */ /* 0x000fe20003f06070 */
[----:B------:R-:W-:Y:S01]  /*2b40*/  @P5 IMAD.WIDE.U32 R100, R4, 0x10, R108 ;  /* 0x0000001004645825 */ /* 0x000fe200078e006c */
[----:B------:R-:W-:Y:S01]  /*2b50*/  @P4 STL.64 [R1+0x2c8], R146 ;  /* 0x0002c89201004387 */ /* 0x000fe20000100a00 */
[----:B------:R-:W4:Y:S03]  /*2b60*/  LDC.64 R116, c[0x0][0x3d8] ;  /* 0x0000f600ff747b82 */ /* 0x000f260000000a00 */
[----:B------:R-:W4:Y:S01]  /*2b70*/  LDL R120, [R1+0x234] ;  /* 0x0002340001787983 */ /* 0x000f220000100800 */
[----:B0-----:R-:W-:Y:S01]  /*2b80*/  IMAD.MOV.U32 R145, RZ, RZ, R137 ;  /* 0x000000ffff917224 */ /* 0x001fe200078e0089 */
[----:B------:R-:W-:-:S02]  /*2b90*/  MOV R144, R136 ;  /* 0x0000008800907202 */ /* 0x000fc40000000f00 */
[----:B------:R-:W4:Y:S01]  /*2ba0*/  LDL R121, [R1+0x230] ;  /* 0x0002300001797983 */ /* 0x000f220000100800 */
[----:B------:R-:W-:Y:S01]  /*2bb0*/  IMAD.MOV.U32 R139, RZ, RZ, R127 ;  /* 0x000000ffff8b7224 */ /* 0x000fe200078e007f */
[----:B------:R-:W-:Y:S01]  /*2bc0*/  MOV R138, R126 ;  /* 0x0000007e008a7202 */ /* 0x000fe20000000f00 */
[----:B------:R-:W-:Y:S01]  /*2bd0*/  IMAD.MOV.U32 R127, RZ, RZ, R119 ;  /* 0x000000ffff7f7224 */ /* 0x000fe200078e0077 */
[----:B------:R-:W-:Y:S01]  /*2be0*/  MOV R126, R118 ;  /* 0x00000076007e7202 */ /* 0x000fe20000000f00 */
[----:B------:R-:W4:Y:S01]  /*2bf0*/  LDL R119, [R1+0x238] ;  /* 0x0002380001777983 */ /* 0x000f220000100800 */
[----:B------:R-:W-:Y:S01]  /*2c00*/  MOV R135, R111 ;  /* 0x0000006f00877202 */ /* 0x000fe20000000f00 */
[----:B------:R-:W-:Y:S01]  /*2c10*/  IMAD.MOV.U32 R134, RZ, RZ, R110 ;  /* 0x000000ffff867224 */ /* 0x000fe200078e006e */
[----:B------:R-:W0:Y:S01]  /*2c20*/  @P0 LDC.64 R10, c[0x0][0x440] ;  /* 0x00011000ff0a0b82 */ /* 0x000e220000000a00 */
[----:B------:R-:W4:Y:S01]  /*2c30*/  LDL R118, [R1+0x23c] ;  /* 0x00023c0001767983 */ /* 0x000f220000100800 */
[----:B------:R-:W-:-:S02]  /*2c40*/  IMAD.MOV.U32 R137, RZ, RZ, R115 ;  /* 0x000000ffff897224 */ /* 0x000fc400078e0073 */
[----:B------:R-:W-:Y:S02]  /*2c50*/  IMAD.MOV.U32 R136, RZ, RZ, R114 ;  /* 0x000000ffff887224 */ /* 0x000fe400078e0072 */
[C---:B------:R-:W-:Y:S02]  /*2c60*/  @P5 IMAD.WIDE.U32 R102, R4.reuse, 0x10, R102 ;  /* 0x0000001004665825 */ /* 0x040fe400078e0066 */
[----:B------:R-:W0:Y:S01]  /*2c70*/  LDC.64 R110, c[0x0][0x3d0] ;  /* 0x0000f400ff6e7b82 */ /* 0x000e220000000a00 */
[----:B--2---:R2:W-:Y:S04]  /*2c80*/  @P5 STL.64 [R1+0x2b0], R148 ;  /* 0x0002b09401005387 */ /* 0x0045e80000100a00 */
[----:B------:R1:W-:Y:S01]  /*2c90*/  @P5 STL.64 [R1+0x2b8], R150 ;  /* 0x0002b89601005387 */ /* 0x0003e20000100a00 */
[----:B------:R-:W-:-:S02]  /*2ca0*/  @P5 IADD3 R4, PT, PT, R4, 0x20, RZ ;  /* 0x0000002004045810 */ /* 0x000fc40007ffe0ff */
[----:B------:R-:W0:Y:S01]  /*2cb0*/  LDC.64 R114, c[0x0][0x3d8] ;  /* 0x0000f600ff727b82 */ /* 0x000e220000000a00 */
[----:B------:R-:W5:Y:S01]  /*2cc0*/  @P5 LDG.E.128 R88, desc[UR6][R102.64] ;  /* 0x0000000666585981 */ /* 0x000f62000c1e1d00 */
[----:B--2---:R-:W-:Y:S01]  /*2cd0*/  IMAD.MOV.U32 R148, RZ, RZ, R145 ;  /* 0x000000ffff947224 */ /* 0x004fe200078e0091 */
[----:B------:R-:W-:-:S05]  /*2ce0*/  MOV R149, R144 ;  /* 0x0000009000957202 */ /* 0x000fca0000000f00 */
[----:B------:R-:W2:Y:S01]  /*2cf0*/  LDC.64 R108, c[0x0][0x3d8] ;  /* 0x0000f600ff6c7b82 */ /* 0x000ea20000000a00 */
[----:B-1----:R-:W-:Y:S02]  /*2d00*/  IMAD.MOV.U32 R150, RZ, RZ, R143 ;  /* 0x000000ffff967224 */ /* 0x002fe400078e008f */
        /* <DEDUP_REMOVED lines=14> */
[----:B------:R-:W4:Y:S01]  /*2df0*/  LDL R133, [R1+0x260] ;  /* 0x0002600001857983 */ /* 0x000f220000100800 */
[----:B------:R-:W-:-:S03]  /*2e00*/  IMAD.MOV.U32 R134, RZ, RZ, R130 ;  /* 0x000000ffff867224 */ /* 0x000fc600078e0082 */
[----:B------:R-:W2:Y:S04]  /*2e10*/  LDL R131, [R1+0x268] ;  /* 0x0002680001837983 */ /* 0x000ea80000100800 */
[----:B------:R-:W2:Y:S01]  /*2e20*/  LDL R130, [R1+0x26c] ;  /* 0x00026c0001827983 */ /* 0x000ea20000100800 */
[----:B------:R-:W-:Y:S01]  /*2e30*/  @P3 IMAD.WIDE.U32 R12, R4, 0x10, R106 ;  /* 0x00000010040c3825 */ /* 0x000fe200078e006a */
[----:B------:R-:W-:Y:S01]  /*2e40*/  ISETP.GE.U32.AND P1, PT, R0, 0xc0, PT ;  /* 0x000000c00000780c */ /* 0x000fe20003f26070 */
[----:B------:R-:W1:Y:S01]  /*2e50*/  LDC.64 R106, c[0x0][0x3d0] ;  /* 0x0000f400ff6a7b82 */ /* 0x000e620000000a00 */
[----:B---3--:R3:W-:Y:S04]  /*2e60*/  @P5 STL.64 [R1+0x2a0], R148 ;  /* 0x0002a09401005387 */ /* 0x0087e80000100a00 */
[----:B------:R0:W-:Y:S01]  /*2e70*/  @P5 STL.64 [R1+0x2a8], R150 ;  /* 0x0002a89601005387 */ /* 0x0001e20000100a00 */
[----:B---3--:R-:W-:Y:S01]  /*2e80*/  MOV R148, R145 ;  /* 0x0000009100947202 */ /* 0x008fe20000000f00 */
[----:B------:R-:W-:-:S02]  /*2e90*/  IMAD.MOV.U32 R149, RZ, RZ, R144 ;  /* 0x000000ffff957224 */ /* 0x000fc400078e0090 */
[----:B0-----:R-:W-:Y:S01]  /*2ea0*/  IMAD.MOV.U32 R150, RZ, RZ, R143 ;  /* 0x000000ffff967224 */ /* 0x001fe200078e008f */
[----:B------:R-:W-:-:S06]  /*2eb0*/  MOV R151, R142 ;  /* 0x0000008e00977202 */ /* 0x000fcc0000000f00 */
[----:B------:R0:W3:Y:S01]  /*2ec0*/  @P3 LDG.E.128 R148, desc[UR6][R12.64] ;  /* 0x000000060c943981 */ /* 0x0000e2000c1e1d00 */
        /* <DEDUP_REMOVED lines=10> */
[----:B--2---:R-:W-:Y:S01]  /*2f70*/  MOV R134, R130 ;  /* 0x0000008200867202 */ /* 0x004fe20000000f00 */
[----:B------:R-:W-:Y:S01]  /*2f80*/  IMAD.MOV.U32 R136, RZ, RZ, R132 ;  /* 0x000000ffff887224 */ /* 0x000fe200078e0084 */
[----:B------:R-:W2:Y:S01]  /*2f90*/  LDL R130, [R1+0x25c] ;  /* 0x00025c0001827983 */ /* 0x000ea20000100800 */
[----:B------:R-:W-:Y:S01]  /*2fa0*/  IMAD.MOV.U32 R135, RZ, RZ, R131 ;  /* 0x000000ffff877224 */ /* 0x000fe200078e0083 */
[----:B0-----:R-:W0:Y:S02]  /*2fb0*/  @P1 LDC.64 R12, c[0x0][0x440] ;  /* 0x00011000ff0c1b82 */ /* 0x001e240000000a00 */
[----:B------:R-:W2:Y:S04]  /*2fc0*/  LDL R132, [R1+0x254] ;  /* 0x0002540001847983 */ /* 0x000ea80000100800 */
[----:B------:R-:W4:Y:S01]  /*2fd0*/  LDL R131, [R1+0x258] ;  /* 0x0002580001837983 */ /* 0x000f220000100800 */
[----:B------:R-:W-:Y:S01]  /*2fe0*/  @P3 IMAD.WIDE.U32 R14, R4, 0x10, R104 ;  /* 0x00000010040e3825 */ /* 0x000fe200078e0068 */
[----:B------:R-:W-:Y:S01]  /*2ff0*/  ISETP.GE.U32.AND P2, PT, R0, 0xe0, PT ;  /* 0x000000e00000780c */ /* 0x000fe20003f46070 */
[----:B------:R-:W1:Y:S01]  /*3000*/  LDC.64 R104, c[0x0][0x3d0] ;  /* 0x0000f400ff687b82 */ /* 0x000e620000000a00 */
[----:B---3--:R3:W-:Y:S04]  /*3010*/  @P3 STL.64 [R1+0x290], R148 ;  /* 0x0002909401003387 */ /* 0x0087e80000100a00 */
[----:B------:R0:W-:Y:S01]  /*3020*/  @P3 STL.64 [R1+0x298], R150 ;  /* 0x0002989601003387 */ /* 0x0001e20000100a00 */
[----:B---3--:R-:W-:-:S02]  /*3030*/  IMAD.MOV.U32 R148, RZ, RZ, R145 ;  /* 0x000000ffff947224 */ /* 0x008fc400078e0091 */
[----:B------:R-:W-:Y:S01]  /*3040*/  IMAD.MOV.U32 R149, RZ, RZ, R144 ;  /* 0x000000ffff957224 */ /* 0x000fe200078e0090 */
[----:B0-----:R-:W-:Y:S01]  /*3050*/  MOV R150, R143 ;  /* 0x0000008f00967202 */ /* 0x001fe20000000f00 */
        /* <DEDUP_REMOVED lines=13> */
[----:B--2---:R-:W-:-:S02]  /*3130*/  IMAD.MOV.U32 R136, RZ, RZ, R132 ;  /* 0x000000ffff887224 */ /* 0x004fc400078e0084 */
[----:B------:R-:W-:Y:S01]  /*3140*/  IMAD.MOV.U32 R134, RZ, RZ, R130 ;  /* 0x000000ffff867224 */ /* 0x000fe200078e0082 */
[----:B------:R-:W2:Y:S01]  /*3150*/  LDL R133, [R1+0x240] ;  /* 0x0002400001857983 */ /* 0x000ea20000100800 */
[C---:B------:R-:W-:Y:S02]  /*3160*/  @P3 IMAD.WIDE.U32 R102, R4.reuse, 0x10, R18 ;  /* 0x0000001004663825 */ /* 0x040fe400078e0012 */
[----:B------:R-:W0:Y:S01]  /*3170*/  @P2 LDC.64 R18, c[0x0][0x440] ;  /* 0x00011000ff122b82 */ /* 0x000e220000000a00 */
[----:B------:R-:W2:Y:S01]  /*3180*/  LDL R132, [R1+0x244] ;  /* 0x0002440001847983 */ /* 0x000ea20000100800 */
[----:B------:R-:W-:-:S03]  /*3190*/  @P3 VIADD R4, R4, 0x20 ;  /* 0x0000002004043836 */ /* 0x000fc60000000000 */
[----:B------:R-:W4:Y:S01]  /*31a0*/  LDL R130, [R1+0x24c] ;  /* 0x00024c0001827983 */ /* 0x000f220000100800 */
[----:B------:R-:W-:Y:S01]  /*31b0*/  @P0 IMAD.WIDE.U32 R22, R4, 0x10, R112 ;  /* 0x0000001004160825 */ /* 0x000fe200078e0070 */
[----:B------:R-:W-:Y:S01]  /*31c0*/  ISETP.GE.U32.AND P4, PT, R0, 0x100, PT ;  /* 0x000001000000780c */ /* 0x000fe20003f86070 */
[----:B------:R-:W0:Y:S01]  /*31d0*/  LDC.64 R112, c[0x0][0x3d0] ;  /* 0x0000f400ff707b82 */ /* 0x000e220000000a00 */
[----:B------:R1:W5:Y:S04]  /*31e0*/  @P3 LDG.E.128 R84, desc[UR6][R102.64] ;  /* 0x0000000666543981 */ /* 0x000368000c1e1d00 */
[----:B---3--:R3:W-:Y:S04]  /*31f0*/  @P3 STL.64 [R1+0x280], R148 ;  /* 0x0002809401003387 */ /* 0x0087e80000100a00 */
[----:B------:R1:W-:Y:S01]  /*3200*/  @P3 STL.64 [R1+0x288], R150 ;  /* 0x0002889601003387 */ /* 0x0003e20000100a00 */
[----:B---3--:R-:W-:-:S02]  /*3210*/  IMAD.MOV.U32 R148, RZ, RZ, R145 ;  /* 0x000000ffff947224 */ /* 0x008fc400078e0091 */
        /* <DEDUP_REMOVED lines=10> */
[----:B----4-:R-:W-:Y:S02]  /*32c0*/  IMAD.MOV.U32 R134, RZ, RZ, R130 ;  /* 0x000000ffff867224 */ /* 0x010fe400078e0082 */
[----:B------:R-:W-:Y:S02]  /*32d0*/  IMAD.MOV.U32 R140, RZ, RZ, R136 ;  /* 0x000000ffff8c7224 */ /* 0x000fe400078e0088 */
[----:B------:R-:W-:Y:S01]  /*32e0*/  IMAD.MOV.U32 R139, RZ, RZ, R135 ;  /* 0x000000ffff8b7224 */ /* 0x000fe200078e0087 */
[----:B------:R-:W-:Y:S01]  /*32f0*/  MOV R135, R131 ;  /* 0x0000008300877202 */ /* 0x000fe20000000f00 */
[----:B------:R-:W-:Y:S01]  /*3300*/  IMAD.MOV.U32 R130, RZ, RZ, R129 ;  /* 0x000000ffff827224 */ /* 0x000fe200078e0081 */
[----:B------:R-:W-:Y:S01]  /*3310*/  MOV R129, R128 ;  /* 0x0000008000817202 */ /* 0x000fe20000000f00 */
[----:B--2---:R-:W-:Y:S01]  /*3320*/  IMAD.MOV.U32 R137, RZ, RZ, R133 ;  /* 0x000000ffff897224 */ /* 0x004fe200078e0085 */
        /* <DEDUP_REMOVED lines=27> */
[C---:B------:R-:W-:Y:S01]  /*34e0*/  @P0 IMAD.WIDE.U32 R10, R4.reuse, 0x10, R10 ;  /* 0x00000010040a0825 */ /* 0x040fe200078e000a */
[----:B------:R-:W-:-:S03]  /*34f0*/  @P0 IADD3 R4, PT, PT, R4, 0x20, RZ ;  /* 0x0000002004040810 */ /* 0x000fc60007ffe0ff */
[----:B------:R-:W-:Y:S01]  /*3500*/  IMAD.MOV.U32 R141, RZ, RZ, R137 ;  /* 0x000000ffff8d7224 */ /* 0x000fe200078e0089 */
[----:B------:R-:W-:Y:S01]  /*3510*/  MOV R137, R121 ;  /* 0x0000007900897202 */ /* 0x000fe20000000f00 */
[----:B------:R-:W-:Y:S01]  /*3520*/  IMAD.MOV.U32 R140, RZ, RZ, R136 ;  /* 0x000000ffff8c7224 */ /* 0x000fe200078e0088 */
[----:B------:R-:W3:Y:S01]  /*3530*/  LDL R121, [R1+0x220] ;  /* 0x0002200001797983 */ /* 0x000ee20000100800 */
[----:B----4-:R-:W-:Y:S02]  /*3540*/  IMAD.MOV.U32 R132, RZ, RZ, R123 ;  /* 0x000000ffff847224 */ /* 0x010fe400078e007b */
[----:B--2---:R-:W-:Y:S01]  /*3550*/  IMAD.MOV.U32 R135, RZ, RZ, R122 ;  /* 0x000000ffff877224 */ /* 0x004fe200078e007a */
[----:B------:R-:W-:Y:S01]  /*3560*/  MOV R122, R118 ;  /* 0x00000076007a7202 */ /* 0x000fe20000000f00 */
[----:B------:R-:W-:Y:S01]  /*3570*/  IMAD.MOV.U32 R136, RZ, RZ, R120 ;  /* 0x000000ffff887224 */ /* 0x000fe200078e0078 */
[----:B------:R-:W2:Y:S01]  /*3580*/  LDL R118, [R1+0x22c] ;  /* 0x00022c0001767983 */ /* 0x000ea20000100800 */
[----:B------:R-:W-:-:S03]  /*3590*/  IMAD.MOV.U32 R123, RZ, RZ, R119 ;  /* 0x000000ffff7b7224 */ /* 0x000fc600078e0077 */
[----:B------:R-:W4:Y:S04]  /*35a0*/  LDL R120, [R1+0x224] ;  /* 0x0002240001787983 */ /* 0x000f280000100800 */
[----:B------:R-:W2:Y:S01]  /*35b0*/  LDL R119, [R1+0x228] ;  /* 0x0002280001777983 */ /* 0x000ea20000100800 */
[C---:B------:R-:W-:Y:S02]  /*35c0*/  @P1 IMAD.WIDE.U32 R14, R4.reuse, 0x10, R110 ;  /* 0x00000010040e1825 */ /* 0x040fe400078e006e */
[----:B------:R-:W0:Y:S01]  /*35d0*/  LDC.64 R110, c[0x0][0x3d0] ;  /* 0x0000f400ff6e7b82 */ /* 0x000e220000000a00 */
[----:B------:R1:W5:Y:S01]  /*35e0*/  @P0 LDG.E.128 R80, desc[UR6][R10.64] ;  /* 0x000000060a500981 */ /* 0x000362000c1e1d00 */
[----:B------:R-:W-:-:S06]  /*35f0*/  @P1 IMAD.WIDE.U32 R102, R4, 0x10, R114 ;  /* 0x0000001004661825 */ /* 0x000fcc00078e0072 */
[----:B------:R-:W0:Y:S08]  /*3600*/  LDC.64 R114, c[0x0][0x3d0] ;  /* 0x0000f400ff727b82 */ /* 0x000e300000000a00 */
[----:B-1----:R-:W1:Y:S01]  /*3610*/  @P4 LDC.64 R10, c[0x0][0x440] ;  /* 0x00011000ff0a4b82 */ /* 0x002e620000000a00 */
        /* <DEDUP_REMOVED lines=15> */
[----:B--2---:R-:W-:Y:S01]  /*3710*/  MOV R123, R119 ;  /* 0x00000077007b7202 */ /* 0x004fe20000000f00 */
[----:B------:R-:W-:Y:S01]  /*3720*/  IMAD.MOV.U32 R137, RZ, RZ, R121 ;  /* 0x000000ffff897224 */ /* 0x000fe200078e0079 */
[----:B------:R-:W2:Y:S01]  /*3730*/  LDL R119, [R1+0x158] ;  /* 0x0001580001777983 */ /* 0x000ea20000100800 */
[----:B----4-:R-:W-:-:S02]  /*3740*/  IMAD.MOV.U32 R136, RZ, RZ, R120 ;  /* 0x000000ffff887224 */ /* 0x010fc400078e0078 */
[----:B------:R-:W-:Y:S01]  /*3750*/  IMAD.MOV.U32 R122, RZ, RZ, R118 ;  /* 0x000000ffff7a7224 */ /* 0x000fe200078e0076 */
[----:B------:R-:W4:Y:S04]  /*3760*/  LDL R121, [R1+0x150] ;  /* 0x0001500001797983 */ /* 0x000f280000100800 */
[----:B------:R-:W2:Y:S04]  /*3770*/  LDL R120, [R1+0x154] ;  /* 0x0001540001787983 */ /* 0x000ea80000100800 */
[----:B------:R-:W2:Y:S04]  /*3780*/  LDL R118, [R1+0x15c] ;  /* 0x00015c0001767983 */ /* 0x000ea80000100800 */
[----:B---3--:R0:W-:Y:S04]  /*3790*/  @P1 STL.64 [R1+0x250], R148 ;  /* 0x0002509401001387 */ /* 0x0081e80000100a00 */
[----:B------:R3:W-:Y:S01]  /*37a0*/  @P1 STL.64 [R1+0x258], R150 ;  /* 0x0002589601001387 */ /* 0x0007e20000100a00 */
[----:B0-----:R-:W-:Y:S01]  /*37b0*/  IMAD.MOV.U32 R148, RZ, RZ, R145 ;  /* 0x000000ffff947224 */ /* 0x001fe200078e0091 */
[----:B------:R-:W-:Y:S01]  /*37c0*/  MOV R149, R144 ;  /* 0x0000009000957202 */ /* 0x000fe20000000f00 */
[----:B---3--:R-:W-:-:S02]  /*37d0*/  IMAD.MOV.U32 R150, RZ, RZ, R143 ;  /* 0x000000ffff967224 */ /* 0x008fc400078e008f */
[----:B------:R-:W-:-:S06]  /*37e0*/  IMAD.MOV.U32 R151, RZ, RZ, R142 ;  /* 0x000000ffff977224 */ /* 0x000fcc00078e008e */
        /* <DEDUP_REMOVED lines=8> */
[----:B--2---:R-:W-:Y:S01]  /*3870*/  MOV R122, R120 ;  /* 0x00000078007a7202 */ /* 0x004fe20000000f00 */
[C---:B------:R-:W-:Y:S01]  /*3880*/  @P1 IMAD.WIDE.U32 R14, R4.reuse, 0x10, R12 ;  /* 0x00000010040e1825 */ /* 0x040fe200078e000c */
[----:B------:R-:W-:Y:S01]  /*3890*/  @P1 IADD3 R4, PT, PT, R4, 0x20, RZ ;  /* 0x0000002004041810 */ /* 0x000fe20007ffe0ff */
[----:B0-----:R-:W0:Y:S02]  /*38a0*/  LDC.64 R102, c[0x0][0x3d8] ;  /* 0x0000f600ff667b82 */ /* 0x001e240000000a00 */
[----:B------:R-:W-:Y:S01]  /*38b0*/  IMAD.MOV.U32 R141, RZ, RZ, R137 ;  /* 0x000000ffff8d7224 */ /* 0x000fe200078e0089 */
[----:B------:R2:W5:Y:S01]  /*38c0*/  @P1 LDG.E.128 R76, desc[UR6][R14.64] ;  /* 0x000000060e4c1981 */ /* 0x000562000c1e1d00 */
[----:B------:R-:W-:-:S02]  /*38d0*/  IMAD.MOV.U32 R140, RZ, RZ, R136 ;  /* 0x000000ffff8c7224 */ /* 0x000fc400078e0088 */
[----:B------:R-:W-:Y:S01]  /*38e0*/  IMAD.MOV.U32 R121, RZ, RZ, R119 ;  /* 0x000000ffff797224 */ /* 0x000fe200078e0077 */
[----:B------:R-:W4:Y:S01]  /*38f0*/  LDL R137, [R1+0x210] ;  /* 0x0002100001897983 */ /* 0x000f220000100800 */
[----:B------:R-:W-:Y:S01]  /*3900*/  IMAD.MOV.U32 R120, RZ, RZ, R118 ;  /* 0x000000ffff787224 */ /* 0x000fe200078e0076 */
[----:B------:R-:W1:Y:S02]  /*3910*/  @P5 LDC.64 R12, c[0x0][0x440] ;  /* 0x00011000ff0c5b82 */ /* 0x000e640000000a00 */
[----:B------:R-:W2:Y:S04]  /*3920*/  LDL R136, [R1+0x214] ;  /* 0x0002140001887983 */ /* 0x000ea80000100800 */
[----:B------:R-:W4:Y:S04]  /*3930*/  LDL R119, [R1+0x218] ;  /* 0x0002180001777983 */ /* 0x000f280000100800 */
[----:B------:R-:W4:Y:S01]  /*3940*/  LDL R118, [R1+0x21c] ;  /* 0x00021c0001767983 */ /* 0x000f220000100800 */
[----:B------:R-:W-:-:S02]  /*3950*/  @P2 IMAD.WIDE.U32 R22, R4, 0x10, R106 ;  /* 0x0000001004162825 */ /* 0x000fc400078e006a */
[----:B------:R-:W1:Y:S01]  /*3960*/  LDC.64 R106, c[0x0][0x3d0] ;  /* 0x0000f400ff6a7b82 */ /* 0x000e620000000a00 */
[----:B---3--:R3:W-:Y:S04]  /*3970*/  @P1 STL.64 [R1+0x240], R148 ;  /* 0x0002409401001387 */ /* 0x0087e80000100a00 */
[----:B------:R0:W-:Y:S01]  /*3980*/  @P1 STL.64 [R1+0x248], R150 ;  /* 0x0002489601001387 */ /* 0x0001e20000100a00 */
[----:B---3--:R-:W-:Y:S01]  /*3990*/  MOV R148, R145 ;  /* 0x0000009100947202 */ /* 0x008fe20000000f00 */
[----:B------:R-:W-:Y:S02]  /*39a0*/  IMAD.MOV.U32 R149, RZ, RZ, R144 ;  /* 0x000000ffff957224 */ /* 0x000fe400078e0090 */
[----:B0-----:R-:W-:Y:S01]  /*39b0*/  IMAD.MOV.U32 R150, RZ, RZ, R143 ;  /* 0x000000ffff967224 */ /* 0x001fe200078e008f */
[----:B------:R-:W-:-:S06]  /*39c0*/  MOV R151, R142 ;  /* 0x0000008e00977202 */ /* 0x000fcc0000000f00 */
[----:B------:R-:W3:Y:S01]  /*39d0*/  @P2 LDG.E.128 R148, desc[UR6][R22.64] ;  /* 0x0000000616942981 */ /* 0x000ee2000c1e1d00 */
[----:B------:R-:W-:Y:S01]  /*39e0*/  IMAD.MOV.U32 R145, RZ, RZ, R141 ;  /* 0x000000ffff917224 */ /* 0x000fe200078e008d */
[----:B------:R-:W-:Y:S01]  /*39f0*/  MOV R143, R139 ;  /* 0x0000008b008f7202 */ /* 0x000fe20000000f00 */
[----:B------:R-:W-:Y:S01]  /*3a00*/  IMAD.MOV.U32 R144, RZ, RZ, R140 ;  /* 0x000000ffff907224 */ /* 0x000fe200078e008c */
[----:B--2---:R-:W-:Y:S01]  /*3a10*/  MOV R140, R136 ;  /* 0x00000088008c7202 */ /* 0x004fe20000000f00 */
[----:B------:R-:W-:Y:S01]  /*3a20*/  IMAD.MOV.U32 R142, RZ, RZ, R138 ;  /* 0x000000ffff8e7224 */ /* 0x000fe200078e008a */
[----:B------:R-:W2:Y:S01]  /*3a30*/  LDL R136, [R1+0x1d4] ;  /* 0x0001d40001887983 */ /* 0x000ea20000100800 */
[----:B----4-:R-:W-:Y:S02]  /*3a40*/  IMAD.MOV.U32 R141, RZ, RZ, R137 ;  /* 0x000000ffff8d7224 */ /* 0x010fe400078e0089 */
[----:B------:R-:W-:Y:S01]  /*3a50*/  IMAD.MOV.U32 R139, RZ, RZ, R119 ;  /* 0x000000ffff8b7224 */ /* 0x000fe200078e0077 */
[----:B------:R-:W4:Y:S01]  /*3a60*/  LDL R137, [R1+0x1d0] ;  /* 0x0001d00001897983 */ /* 0x000f220000100800 */
[----:B------:R-:W-:-:S03]  /*3a70*/  IMAD.MOV.U32 R138, RZ, RZ, R118 ;  /* 0x000000ffff8a7224 */ /* 0x000fc600078e0076 */
[----:B------:R-:W4:Y:S04]  /*3a80*/  LDL R119, [R1+0x1d8] ;  /* 0x0001d80001777983 */ /* 0x000f280000100800 */
[----:B------:R-:W4:Y:S01]  /*3a90*/  LDL R118, [R1+0x1dc] ;  /* 0x0001dc0001767983 */ /* 0x000f220000100800 */
[----:B------:R-:W-:Y:S01]  /*3aa0*/  @P2 IMAD.WIDE.U32 R100, R4, 0x10, R108 ;  /* 0x0000001004642825 */ /* 0x000fe200078e006c */
[----:B------:R-:W-:Y:S01]  /*3ab0*/  ISETP.GE.U32.AND P0, PT, R0, 0x140, PT ;  /* 0x000001400000780c */ /* 0x000fe20003f06070 */
[----:B------:R-:W0:Y:S02]  /*3ac0*/  LDC.64 R108, c[0x0][0x3d8] ;  /* 0x0000f600ff6c7b82 */ /* 0x000e240000000a00 */
[C---:B------:R-:W-:Y:S01]  /*3ad0*/  @P2 IMAD.WIDE.U32 R18, R4.reuse, 0x10, R18 ;  /* 0x0000001004122825 */ /* 0x040fe200078e0012 */
[----:B---3--:R3:W-:Y:S09]  /*3ae0*/  @P2 STL.64 [R1+0x230], R148 ;  /* 0x0002309401002387 */ /* 0x0087f20000100a00 */
[----:B------:R-:W0:Y:S01]  /*3af0*/  @P0 LDC.64 R22, c[0x0][0x440] ;  /* 0x00011000ff160b82 */ /* 0x000e220000000a00 */
[----:B------:R1:W-:Y:S01]  /*3b00*/  @P2 STL.64 [R1+0x238], R150 ;  /* 0x0002389601002387 */ /* 0x0003e20000100a00 */
[----:B------:R-:W-:-:S03]  /*3b10*/  @P2 VIADD R4, R4, 0x20 ;  /* 0x0000002004042836 */ /* 0x000fc60000000000 */
[----:B------:R2:W5:Y:S01]  /*3b20*/  @P2 LDG.E.128 R72, desc[UR6][R18.64] ;  /* 0x0000000612482981 */ /* 0x000562000c1e1d00 */
[----:B---3--:R-:W-:Y:S01]  /*3b30*/  IMAD.MOV.U32 R148, RZ, RZ, R145 ;  /* 0x000000ffff947224 */ /* 0x008fe200078e0091 */
[----:B------:R-:W-:Y:S01]  /*3b40*/  MOV R149, R144 ;  /* 0x0000009000957202 */ /* 0x000fe20000000f00 */
        /* <DEDUP_REMOVED lines=21> */
[----:B------:R-:W2:Y:S04]  /*3ca0*/  LDL R126, [R1+0x1e8] ;  /* 0x0001e800017e7983 */ /* 0x000ea80000100800 */
[----:B------:R-:W4:Y:S01]  /*3cb0*/  LDL R125, [R1+0x1ec] ;  /* 0x0001ec00017d7983 */ /* 0x000f220000100800 */
[----:B------:R-:W-:-:S03]  /*3cc0*/  @P4 IMAD.WIDE.U32 R14, R4, 0x10, R104 ;  /* 0x00000010040e4825 */ /* 0x000fc600078e0068 */
[----:B---3--:R1:W-:Y:S04]  /*3cd0*/  @P2 STL.64 [R1+0x220], R148 ;  /* 0x0002209401002387 */ /* 0x0083e80000100a00 */
[----:B------:R3:W-:Y:S01]  /*3ce0*/  @P2 STL.64 [R1+0x228], R150 ;  /* 0x0002289601002387 */ /* 0x0007e20000100a00 */
[----:B-1----:R-:W-:Y:S02]  /*3cf0*/  IMAD.MOV.U32 R148, RZ, RZ, R145 ;  /* 0x000000ffff947224 */ /* 0x002fe400078e0091 */
[----:B------:R-:W-:Y:S01]  /*3d00*/  IMAD.MOV.U32 R149, RZ, RZ, R144 ;  /* 0x000000ffff957224 */ /* 0x000fe200078e0090 */
[----:B---3--:R-:W-:Y:S01]  /*3d10*/  MOV R150, R143 ;  /* 0x0000008f00967202 */ /* 0x008fe20000000f00 */
        /* <DEDUP_REMOVED lines=15> */
[----:B------:R-:W2:Y:S04]  /*3e10*/  LDL R127, [R1+0x104] ;  /* 0x00010400017f7983 */ /* 0x000ea80000100800 */
[----:B------:R-:W4:Y:S04]  /*3e20*/  LDL R124, [R1+0x100] ;  /* 0x00010000017c7983 */ /* 0x000f280000100800 */
[----:B------:R-:W4:Y:S01]  /*3e30*/  LDL R126, [R1+0x108] ;  /* 0x00010800017e7983 */ /* 0x000f220000100800 */
[----:B------:R-:W-:Y:S01]  /*3e40*/  @P4 IMAD.WIDE.U32 R18, R4, 0x10, R102 ;  /* 0x0000001004124825 */ /* 0x000fe200078e0066 */
[----:B------:R-:W-:Y:S01]  /*3e50*/  ISETP.GE.U32.AND P1, PT, R0, 0x160, PT ;  /* 0x000001600000780c */ /* 0x000fe20003f26070 */
[----:B------:R-:W2:Y:S02]  /*3e60*/  LDC.64 R102, c[0x0][0x3d8] ;  /* 0x0000f600ff667b82 */ /* 0x000ea40000000a00 */
[C---:B-1----:R-:W-:Y:S01]  /*3e70*/  @P4 IMAD.WIDE.U32 R14, R4.reuse, 0x10, R10 ;  /* 0x00000010040e4825 */ /* 0x042fe200078e000a */
[----:B---3--:R1:W-:Y:S09]  /*3e80*/  @P4 STL.64 [R1+0x210], R148 ;  /* 0x0002109401004387 */ /* 0x0083f20000100a00 */
[----:B------:R-:W3:Y:S01]  /*3e90*/  @P1 LDC.64 R104, c[0x0][0x440] ;  /* 0x00011000ff681b82 */ /* 0x000ee20000000a00 */
[----:B------:R0:W-:Y:S01]  /*3ea0*/  @P4 STL.64 [R1+0x218], R150 ;  /* 0x0002189601004387 */ /* 0x0001e20000100a00 */
[----:B------:R-:W-:-:S03]  /*3eb0*/  @P4 VIADD R4, R4, 0x20 ;  /* 0x0000002004044836 */ /* 0x000fc60000000000 */
[----:B------:R-:W5:Y:S01]  /*3ec0*/  @P4 LDG.E.128 R68, desc[UR6][R14.64] ;  /* 0x000000060e444981 */ /* 0x000f62000c1e1d00 */
[----:B-1----:R-:W-:Y:S01]  /*3ed0*/  IMAD.MOV.U32 R148, RZ, RZ, R145 ;  /* 0x000000ffff947224 */ /* 0x002fe200078e0091 */
[----:B------:R-:W-:Y:S01]  /*3ee0*/  MOV R149, R144 ;  /* 0x0000009000957202 */ /* 0x000fe20000000f00 */
[----:B0-----:R-:W-:Y:S02]  /*3ef0*/  IMAD.MOV.U32 R150, RZ, RZ, R143 ;  /* 0x000000ffff967224 */ /* 0x001fe400078e008f */
[----:B------:R-:W-:-:S06]  /*3f00*/  IMAD.MOV.U32 R151, RZ, RZ, R142 ;  /* 0x000000ffff977224 */ /* 0x000fcc00078e008e */
[----:B------:R0:W2:Y:S01]  /*3f10*/  @P4 LDG.E.128 R148, desc[UR6][R18.64] ;  /* 0x0000000612944981 */ /* 0x0000a2000c1e1d00 */
[----:B------:R-:W-:Y:S01]  /*3f20*/  MOV R144, R141 ;  /* 0x0000008d00907202 */ /* 0x000fe20000000f00 */
[----:B------:R-:W-:Y:S01]  /*3f30*/  IMAD.MOV.U32 R143, RZ, RZ, R140 ;  /* 0x000000ffff8f7224 */ /* 0x000fe200078e008c */
[----:B------:R-:W-:Y:S01]  /*3f40*/  MOV R145, R138 ;  /* 0x0000008a00917202 */ /* 0x000fe20000000f00 */
[----:B------:R-:W-:Y:S01]  /*3f50*/  IMAD.MOV.U32 R142, RZ, RZ, R139 ;  /* 0x000000ffff8e7224 */ /* 0x000fe200078e008b */
[----:B------:R-:W-:Y:S01]  /*3f60*/  MOV R138, R129 ;  /* 0x00000081008a7202 */ /* 0x000fe20000000f00 */
[----:B------:R-:W-:Y:S01]  /*3f70*/  IMAD.MOV.U32 R140, RZ, RZ, R131 ;  /* 0x000000ffff8c7224 */ /* 0x000fe200078e0083 */
[----:B------:R-:W4:Y:S01]  /*3f80*/  LDL R129, [R1+0x188] ;  /* 0x0001880001817983 */ /* 0x000f220000100800 */
[----:B------:R-:W-:Y:S02]  /*3f90*/  IMAD.MOV.U32 R139, RZ, RZ, R130 ;  /* 0x000000ffff8b7224 */ /* 0x000fe400078e0082 */
[----:B------:R-:W-:Y:S01]  /*3fa0*/  IMAD.MOV.U32 R141, RZ, RZ, R128 ;  /* 0x000000ffff8d7224 */ /* 0x000fe200078e0080 */
[----:B------:R-:W3:Y:S04]  /*3fb0*/  LDL R131, [R1+0x180] ;  /* 0x0001800001837983 */ /* 0x000ee80000100800 */
[----:B------:R-:W4:Y:S04]  /*3fc0*/  LDL R128, [R1+0x18c] ;  /* 0x00018c0001807983 */ /* 0x000f280000100800 */
[----:B------:R-:W4:Y:S01]  /*3fd0*/  LDL R130, [R1+0x184] ;  /* 0x0001840001827983 */ /* 0x000f220000100800 */
[----:B0-----:R-:W-:Y:S01]  /*3fe0*/  @P5 IMAD.WIDE.U32 R18, R4, 0x10, R110 ;  /* 0x0000001004125825 */ /* 0x001fe200078e006e */
[----:B------:R-:W-:Y:S01]  /*3ff0*/  ISETP.GE.U32.AND P2, PT, R0, 0x180, PT ;  /* 0x000001800000780c */ /* 0x000fe20003f46070 */
[----:B------:R-:W0:Y:S01]  /*4000*/  LDC.64 R110, c[0x0][0x3d8] ;  /* 0x0000f600ff6e7b82 */ /* 0x000e220000000a00 */
        /* <DEDUP_REMOVED lines=12> */
[----:B------:R-:W3:Y:S01]  /*40d0*/  LDL R139, [R1+0x1c0] ;  /* 0x0001c000018b7983 */ /* 0x000ee20000100800 */
[----:B------:R-:W-:-:S03]  /*40e0*/  IMAD.MOV.U32 R143, RZ, RZ, R137 ;  /* 0x000000ffff8f7224 */ /* 0x000fc600078e0089 */
[----:B------:R-:W4:Y:S04]  /*40f0*/  LDL R138, [R1+0x1c4] ;  /* 0x0001c400018a7983 */ /* 0x000f280000100800 */
[----:B------:R-:W4:Y:S04]  /*4100*/  LDL R137, [R1+0x1c8] ;  /* 0x0001c80001897983 */ /* 0x000f280000100800 */
[----:B------:R-:W4:Y:S01]  /*4110*/  LDL R136, [R1+0x1cc] ;  /* 0x0001cc0001887983 */ /* 0x000f220000100800 */
[----:B------:R-:W-:-:S04]  /*4120*/  @P5 IMAD.WIDE.U32 R100, R4, 0x10, R116 ;  /* 0x0000001004645825 */ /* 0x000fc800078e0074 */
[C---:B------:R-:W-:Y:S01]  /*4130*/  @P5 IMAD.WIDE.U32 R10, R4.reuse, 0x10, R12 ;  /* 0x00000010040a5825 */ /* 0x040fe200078e000c */
[----:B--2---:R1:W-:Y:S03]  /*4140*/  @P5 STL.64 [R1+0x1f0], R148 ;  /* 0x0001f09401005387 */ /* 0x0043e60000100a00 */
[----:B------:R-:W-:Y:S02]  /*4150*/  IMAD.MOV.U32 R141, RZ, RZ, R119 ;  /* 0x000000ffff8d7224 */ /* 0x000fe400078e0077 */
[----:B------:R-:W-:Y:S01]  /*4160*/  IMAD.MOV.U32 R140, RZ, RZ, R118 ;  /* 0x000000ffff8c7224 */ /* 0x000fe200078e0076 */
[----:B------:R2:W-:Y:S01]  /*4170*/  @P5 STL.64 [R1+0x1f8], R150 ;  /* 0x0001f89601005387 */ /* 0x0005e20000100a00 */
[----:B------:R-:W-:Y:S01]  /*4180*/  @P5 IADD3 R4, PT, PT, R4, 0x20, RZ ;  /* 0x0000002004045810 */ /* 0x000fe20007ffe0ff */
[----:B------:R-:W0:Y:S01]  /*4190*/  LDC.64 R118, c[0x0][0x3d8] ;  /* 0x0000f600ff767b82 */ /* 0x000e220000000a00 */
[----:B------:R-:W-:Y:S01]  /*41a0*/  ISETP.GE.U32.AND P3, PT, R0, 0x1a0, PT ;  /* 0x000001a00000780c */ /* 0x000fe20003f66070 */
[----:B------:R4:W5:Y:S01]  /*41b0*/  @P5 LDG.E.128 R64, desc[UR6][R10.64] ;  /* 0x000000060a405981 */ /* 0x000962000c1e1d00 */
[----:B-1----:R-:W-:-:S02]  /*41c0*/  IMAD.MOV.U32 R148, RZ, RZ, R147 ;  /* 0x000000ffff947224 */ /* 0x002fc400078e0093 */
[----:B------:R-:W-:-:S03]  /*41d0*/  IMAD.MOV.U32 R149, RZ, RZ, R146 ;  /* 0x000000ffff957224 */ /* 0x000fc600078e0092 */
[----:B------:R-:W1:Y:S01]  /*41e0*/  @P2 LDC.64 R12, c[0x0][0x440] ;  /* 0x00011000ff0c2b82 */ /* 0x000e620000000a00 */
[----:B--2---:R-:W-:Y:S01]  /*41f0*/  MOV R150, R145 ;  /* 0x0000009100967202 */ /* 0x004fe20000000f00 */
[----:B------:R-:W-:-:S06]  /*4200*/  IMAD.MOV.U32 R151, RZ, RZ, R144 ;  /* 0x000000ffff977224 */ /* 0x000fcc00078e0090 */
[----:B------:R-:W2:Y:S01]  /*4210*/  @P5 LDG.E.128 R148, desc[UR6][R100.64] ;  /* 0x0000000664945981 */ /* 0x000ea2000c1e1d00 */
[----:B------:R-:W-:Y:S01]  /*4220*/  IMAD.MOV.U32 R147, RZ, RZ, R143 ;  /* 0x000000ffff937224 */ /* 0x000fe200078e008f */
[----:B------:R-:W-:Y:S01]  /*4230*/  MOV R146, R142 ;  /* 0x0000008e00927202 */ /* 0x000fe20000000f00 */
[----:B------:R-:W-:Y:S01]  /*4240*/  IMAD.MOV.U32 R145, RZ, RZ, R141 ;  /* 0x000000ffff917224 */ /* 0x000fe200078e008d */
[----:B---3--:R-:W-:Y:S01]  /*4250*/  MOV R143, R139 ;  /* 0x0000008b008f7202 */ /* 0x008fe20000000f00 */
[----:B------:R-:W-:Y:S01]  /*4260*/  IMAD.MOV.U32 R144, RZ, RZ, R140 ;  /* 0x000000ffff907224 */ /* 0x000fe200078e008c */
[----:B----4-:R-:W-:Y:S01]  /*4270*/  MOV R140, R136 ;  /* 0x00000088008c7202 */ /* 0x010fe20000000f00 */
[----:B------:R-:W-:Y:S01]  /*4280*/  IMAD.MOV.U32 R142, RZ, RZ, R138 ;  /* 0x000000ffff8e7224 */ /* 0x000fe200078e008a */
[----:B------:R-:W3:Y:S01]  /*4290*/  @P3 LDC.64 R10, c[0x0][0x440] ;  /* 0x00011000ff0a3b82 */ /* 0x000ee20000000a00 */
[----:B------:R-:W-:Y:S01]  /*42a0*/  IMAD.MOV.U32 R141, RZ, RZ, R137 ;  /* 0x000000ffff8d7224 */ /* 0x000fe200078e0089 */
[----:B------:R-:W-:Y:S01]  /*42b0*/  MOV R137, R133 ;  /* 0x0000008500897202 */ /* 0x000fe20000000f00 */
[----:B------:R-:W-:Y:S01]  /*42c0*/  IMAD.MOV.U32 R139, RZ, RZ, R135 ;  /* 0x000000ffff8b7224 */ /* 0x000fe200078e0087 */
[----:B------:R-:W4:Y:S01]  /*42d0*/  LDL R133, [R1+0x1a8] ;  /* 0x0001a80001857983 */ /* 0x000f220000100800 */
[----:B------:R-:W-:-:S02]  /*42e0*/  IMAD.MOV.U32 R138, RZ, RZ, R134 ;  /* 0x000000ffff8a7224 */ /* 0x000fc400078e0086 */
[----:B------:R-:W-:Y:S01]  /*42f0*/  IMAD.MOV.U32 R136, RZ, RZ, R132 ;  /* 0x000000ffff887224 */ /* 0x000fe200078e0084 */
[----:B------:R-:W3:Y:S01]  /*4300*/  LDL R135, [R1+0x1a0] ;  /* 0x0001a00001877983 */ /* 0x000ee20000100800 */
[----:B------:R-:W-:Y:S01]  /*4310*/  ISETP.GE.U32.AND P4, PT, R0, 0x1c0, PT ;  /* 0x000001c00000780c */ /* 0x000fe20003f86070 */
[----:B------:R-:W1:Y:S02]  /*4320*/  LDC.64 R116, c[0x0][0x3d8] ;  /* 0x0000f600ff747b82 */ /* 0x000e640000000a00 */
[----:B------:R-:W4:Y:S04]  /*4330*/  LDL R134, [R1+0x1a4] ;  /* 0x0001a40001867983 */ /* 0x000f280000100800 */
[----:B------:R-:W3:Y:S01]  /*4340*/  LDL R132, [R1+0x1ac] ;  /* 0x0001ac0001847983 */ /* 0x000ee20000100800 */
[----:B------:R-:W-:-:S02]  /*4350*/  @P0 IMAD.WIDE.U32 R14, R4, 0x10, R106 ;  /* 0x00000010040e0825 */ /* 0x000fc400078e006a */
[----:B------:R-:W1:Y:S01]  /*4360*/  LDC.64 R106, c[0x0][0x3d0] ;  /* 0x0000f400ff6a7b82 */ /* 0x000e620000000a00 */
[----:B--2---:R2:W-:Y:S04]  /*4370*/  @P5 STL.64 [R1+0x1e0], R148 ;  /* 0x0001e09401005387 */ /* 0x0045e80000100a00 */
[----:B------:R0:W-:Y:S01]  /*4380*/  @P5 STL.64 [R1+0x1e8], R150 ;  /* 0x0001e89601005387 */ /* 0x0001e20000100a00 */
[----:B--2---:R-:W-:Y:S01]  /*4390*/  IMAD.MOV.U32 R148, RZ, RZ, R147 ;  /* 0x000000ffff947224 */ /* 0x004fe200078e0093 */
[----:B------:R-:W-:Y:S01]  /*43a0*/  MOV R149, R146 ;  /* 0x0000009200957202 */ /* 0x000fe20000000f00 */
[----:B0-----:R-:W-:Y:S02]  /*43b0*/  IMAD.MOV.U32 R150, RZ, RZ, R145 ;  /* 0x000000ffff967224 */ /* 0x001fe400078e0091 */
        /* <DEDUP_REMOVED lines=12> */
[----:B---3--:R-:W-:-:S02]  /*4480*/  IMAD.MOV.U32 R139, RZ, RZ, R135 ;  /* 0x000000ffff8b7224 */ /* 0x008fc400078e0087 */
[----:B------:R-:W-:Y:S01]  /*4490*/  IMAD.MOV.U32 R137, RZ, RZ, R133 ;  /* 0x000000ffff897224 */ /* 0x000fe200078e0085 */
[----:B------:R-:W3:Y:S01]  /*44a0*/  LDL R135, [R1+0x190] ;  /* 0x0001900001877983 */ /* 0x000ee20000100800 */
[----:B------:R-:W-:-:S03]  /*44b0*/  IMAD.MOV.U32 R136, RZ, RZ, R132 ;  /* 0x000000ffff887224 */ /* 0x000fc600078e0084 */
[----:B------:R-:W3:Y:S04]  /*44c0*/  LDL R133, [R1+0x198] ;  /* 0x0001980001857983 */ /* 0x000ee80000100800 */
[----:B------:R-:W3:Y:S01]  /*44d0*/  LDL R132, [R1+0x19c] ;  /* 0x00019c0001847983 */ /* 0x000ee20000100800 */
[----:B------:R-:W-:Y:S02]  /*44e0*/  @P0 IMAD.WIDE.U32 R18, R4, 0x10, R108 ;  /* 0x0000001004120825 */ /* 0x000fe400078e006c */
[----:B------:R-:W0:Y:S01]  /*44f0*/  LDC.64 R108, c[0x0][0x3d8] ;  /* 0x0000f600ff6c7b82 */ /* 0x000e220000000a00 */
        /* <DEDUP_REMOVED lines=16> */
[C---:B------:R-:W-:Y:S01]  /*4600*/  @P0 IMAD.WIDE.U32 R22, R4.reuse, 0x10, R22 ;  /* 0x0000001004160825 */ /* 0x040fe200078e0016 */
[----:B------:R-:W-:-:S03]  /*4610*/  @P0 IADD3 R4, PT, PT, R4, 0x20, RZ ;  /* 0x0000002004040810 */ /* 0x000fc60007ffe0ff */
[----:B---3--:R-:W-:Y:S01]  /*4620*/  IMAD.MOV.U32 R139, RZ, RZ, R135 ;  /* 0x000000ffff8b7224 */ /* 0x008fe200078e0087 */
        /* <DEDUP_REMOVED lines=10> */
[----:B------:R-:W-:Y:S01]  /*46d0*/  @P1 IMAD.WIDE.U32 R100, R4, 0x10, R114 ;  /* 0x0000001004641825 */ /* 0x000fe200078e0072 */
[----:B------:R-:W-:Y:S01]  /*46e0*/  ISETP.GE.U32.AND P5, PT, R0, 0x1e0, PT ;  /* 0x000001e00000780c */ /* 0x000fe20003fa6070 */
[----:B------:R-:W1:Y:S01]  /*46f0*/  LDC.64 R114, c[0x0][0x3d0] ;  /* 0x0000f400ff727b82 */ /* 0x000e620000000a00 */
[----:B------:R-:W5:Y:S04]  /*4700*/  @P0 LDG.E.128 R60, desc[UR6][R22.64] ;  /* 0x00000006163c0981 */ /* 0x000f68000c1e1d00 */
[----:B--2---:R2:W-:Y:S04]  /*4710*/  @P0 STL.64 [R1+0x1c0], R148 ;  /* 0x0001c09401000387 */ /* 0x0045e80000100a00 */
[----:B------:R0:W-:Y:S01]  /*4720*/  @P0 STL.64 [R1+0x1c8], R150 ;  /* 0x0001c89601000387 */ /* 0x0001e20000100a00 */
[----:B--2---:R-:W-:-:S02]  /*4730*/  IMAD.MOV.U32 R148, RZ, RZ, R147 ;  /* 0x000000ffff947224 */ /* 0x004fc400078e0093 */
[----:B------:R-:W-:Y:S01]  /*4740*/  IMAD.MOV.U32 R149, RZ, RZ, R146 ;  /* 0x000000ffff957224 */ /* 0x000fe200078e0092 */
[----:B0-----:R-:W-:Y:S01]  /*4750*/  MOV R150, R145 ;  /* 0x0000009100967202 */ /* 0x001fe20000000f00 */
        /* <DEDUP_REMOVED lines=14> */
[----:B0-----:R-:W0:Y:S01]  /*4840*/  @P5 LDC.64 R100, c[0x0][0x440] ;  /* 0x00011000ff645b82 */ /* 0x001e220000000a00 */
[----:B------:R-:W-:Y:S01]  /*4850*/  IMAD.MOV.U32 R136, RZ, RZ, R132 ;  /* 0x000000ffff887224 */ /* 0x000fe200078e0084 */
[----:B------:R-:W4:Y:S04]  /*4860*/  LDL R134, [R1+0x174] ;  /* 0x0001740001867983 */ /* 0x000f280000100800 */
[----:B------:R-:W3:Y:S04]  /*4870*/  LDL R132, [R1+0x17c] ;  /* 0x00017c0001847983 */ /* 0x000ee80000100800 */
[----:B------:R-:W3:Y:S01]  /*4880*/  LDL R135, [R1+0x170] ;  /* 0x0001700001877983 */ /* 0x000ee20000100800 */
        /* <DEDUP_REMOVED lines=18> */
[----:B------:R-:W-:Y:S01]  /*49b0*/  @P1 IMAD.WIDE.U32 R104, R4, 0x10, R104 ;  /* 0x0000001004681825 */ /* 0x000fe200078e0068 */
[----:B-1----:R-:W1:Y:S03]  /*49c0*/  LDC.64 R102, c[0x0][0x3d0] ;  /* 0x0000f400ff667b82 */ /* 0x002e660000000a00 */
[----:B---3--:R-:W-:Y:S01]  /*49d0*/  IMAD.MOV.U32 R139, RZ, RZ, R135 ;  /* 0x000000ffff8b7224 */ /* 0x008fe200078e0087 */
[----:B------:R3:W5:Y:S01]  /*49e0*/  @P1 LDG.E.128 R56, desc[UR6][R104.64] ;  /* 0x0000000668381981 */ /* 0x000762000c1e1d00 */
[----:B------:R-:W-:-:S02]  /*49f0*/  IMAD.MOV.U32 R137, RZ, RZ, R133 ;  /* 0x000000ffff897224 */ /* 0x000fc400078e0085 */
[----:B------:R-:W-:Y:S01]  /*4a00*/  IMAD.MOV.U32 R136, RZ, RZ, R132 ;  /* 0x000000ffff887224 */ /* 0x000fe200078e0084 */
[----:B------:R-:W4:Y:S01]  /*4a10*/  LDL R135, [R1+0x160] ;  /* 0x0001600001877983 */ /* 0x000f220000100800 */
[----:B------:R-:W-:-:S03]  /*4a20*/  @P1 VIADD R4, R4, 0x20 ;  /* 0x0000002004041836 */ /* 0x000fc60000000000 */
[----:B------:R-:W4:Y:S01]  /*4a30*/  LDL R133, [R1+0x168] ;  /* 0x0001680001857983 */ /* 0x000f220000100800 */
[----:B---3--:R-:W3:Y:S03]  /*4a40*/  LDC.64 R104, c[0x0][0x3d8] ;  /* 0x0000f600ff687b82 */ /* 0x008ee60000000a00 */
[----:B------:R-:W3:Y:S01]  /*4a50*/  LDL R132, [R1+0x16c] ;  /* 0x00016c0001847983 */ /* 0x000ee20000100800 */
[----:B------:R-:W-:-:S04]  /*4a60*/  @P2 IMAD.WIDE.U32 R14, R4, 0x10, R112 ;  /* 0x00000010040e2825 */ /* 0x000fc800078e0070 */
[----:B------:R-:W-:Y:S01]  /*4a70*/  @P2 IMAD.WIDE.U32 R18, R4, 0x10, R118 ;  /* 0x0000001004122825 */ /* 0x000fe200078e0076 */
[----:B------:R-:W-:Y:S01]  /*4a80*/  ISETP.GE.U32.AND P0, PT, R0, 0x220, PT ;  /* 0x000002200000780c */ /* 0x000fe20003f06070 */
[----:B------:R-:W0:Y:S02]  /*4a90*/  LDC.64 R112, c[0x0][0x3d0] ;  /* 0x0000f400ff707b82 */ /* 0x000e240000000a00 */
[C---:B------:R-:W-:Y:S01]  /*4aa0*/  @P2 IMAD.WIDE.U32 R12, R4.reuse, 0x10, R12 ;  /* 0x00000010040c2825 */ /* 0x040fe200078e000c */
[----:B--2---:R2:W-:Y:S05]  /*4ab0*/  @P1 STL.64 [R1+0x1a0], R148 ;  /* 0x0001a09401001387 */ /* 0x0045ea0000100a00 */
[----:B------:R-:W0:Y:S01]  /*4ac0*/  LDC.64 R118, c[0x0][0x3d8] ;  /* 0x0000f600ff767b82 */ /* 0x000e220000000a00 */
[----:B------:R1:W-:Y:S01]  /*4ad0*/  @P1 STL.64 [R1+0x1a8], R150 ;  /* 0x0001a89601001387 */ /* 0x0003e20000100a00 */
[----:B------:R-:W-:-:S03]  /*4ae0*/  @P2 IADD3 R4, PT, PT, R4, 0x20, RZ ;  /* 0x0000002004042810 */ /* 0x000fc60007ffe0ff */
[----:B------:R-:W5:Y:S01]  /*4af0*/  @P2 LDG.E.128 R52, desc[UR6][R12.64] ;  /* 0x000000060c342981 */ /* 0x000f62000c1e1d00 */
[----:B--2---:R-:W-:Y:S01]  /*4b00*/  MOV R148, R147 ;  /* 0x0000009300947202 */ /* 0x004fe20000000f00 */
[----:B------:R-:W-:Y:S02]  /*4b10*/  IMAD.MOV.U32 R149, RZ, RZ, R146 ;  /* 0x000000ffff957224 */ /* 0x000fe400078e0092 */
        /* <DEDUP_REMOVED lines=16> */
[----:B------:R-:W-:Y:S01]  /*4c20*/  IMAD.MOV.U32 R137, RZ, RZ, R133 ;  /* 0x000000ffff897224 */ /* 0x000fe200078e0085 */
[----:B------:R-:W-:Y:S01]  /*4c30*/  ISETP.GE.U32.AND P1, PT, R0, 0x200, PT ;  /* 0x000002000000780c */ /* 0x000fe20003f26070 */
[C---:B------:R-:W-:Y:S01]  /*4c40*/  @P3 IMAD.WIDE.U32 R22, R4.reuse, 0x10, R108 ;  /* 0x0000001004163825 */ /* 0x040fe200078e006c */
[----:B------:R-:W3:Y:S01]  /*4c50*/  LDL R133, [R1+0x118] ;  /* 0x0001180001857983 */ /* 0x000ee20000100800 */
[----:B-1----:R-:W1:Y:S03]  /*4c60*/  @P4 LDC.64 R14, c[0x0][0x440] ;  /* 0x00011000ff0e4b82 */ /* 0x002e660000000a00 */
[----:B------:R-:W3:Y:S01]  /*4c70*/  LDL R134, [R1+0x114] ;  /* 0x0001140001867983 */ /* 0x000ee20000100800 */
[----:B------:R-:W-:-:S05]  /*4c80*/  @P3 IMAD.WIDE.U32 R10, R4, 0x10, R10 ;  /* 0x00000010040a3825 */ /* 0x000fca00078e000a */
[----:B------:R0:W5:Y:S01]  /*4c90*/  @P3 LDG.E.128 R48, desc[UR6][R10.64] ;  /* 0x000000060a303981 */ /* 0x000162000c1e1d00 */
[----:B------:R-:W1:Y:S08]  /*4ca0*/  @P1 LDC.64 R108, c[0x0][0x440] ;  /* 0x00011000ff6c1b82 */ /* 0x000e700000000a00 */
[----:B0-----:R-:W0:Y:S01]  /*4cb0*/  @P0 LDC.64 R10, c[0x0][0x440] ;  /* 0x00011000ff0a0b82 */ /* 0x001e220000000a00 */
[----:B--2---:R2:W-:Y:S04]  /*4cc0*/  @P2 STL.64 [R1+0x190], R148 ;  /* 0x0001909401002387 */ /* 0x0045e80000100a00 */
[----:B------:R1:W-:Y:S01]  /*4cd0*/  @P2 STL.64 [R1+0x198], R150 ;  /* 0x0001989601002387 */ /* 0x0003e20000100a00 */
[----:B--2---:R-:W-:-:S02]  /*4ce0*/  IMAD.MOV.U32 R148, RZ, RZ, R147 ;  /* 0x000000ffff947224 */ /* 0x004fc400078e0093 */
[----:B------:R-:W-:Y:S01]  /*4cf0*/  IMAD.MOV.U32 R149, RZ, RZ, R146 ;  /* 0x000000ffff957224 */ /* 0x000fe200078e0092 */
[----:B-1----:R-:W-:Y:S01]  /*4d00*/  MOV R150, R145 ;  /* 0x0000009100967202 */ /* 0x002fe20000000f00 */
        /* <DEDUP_REMOVED lines=11> */
[----:B------:R-:W3:Y:S04]  /*4dc0*/  LDL R137, [R1+0x128] ;  /* 0x0001280001897983 */ /* 0x000ee80000100800 */
[----:B------:R-:W4:Y:S04]  /*4dd0*/  LDL R139, [R1+0x120] ;  /* 0x00012000018b7983 */ /* 0x000f280000100800 */
[----:B------:R-:W4:Y:S01]  /*4de0*/  LDL R138, [R1+0x124] ;  /* 0x00012400018a7983 */ /* 0x000f220000100800 */
[----:B-1----:R-:W-:Y:S02]  /*4df0*/  @P3 IMAD.WIDE.U32 R18, R4, 0x10, R106 ;  /* 0x0000001004123825 */ /* 0x002fe400078e006a */
[----:B------:R-:W1:Y:S01]  /*4e00*/  LDC.64 R106, c[0x0][0x3d0] ;  /* 0x0000f400ff6a7b82 */ /* 0x000e620000000a00 */
[----:B--2---:R2:W-:Y:S04]  /*4e10*/  @P2 STL.64 [R1+0x180], R148 ;  /* 0x0001809401002387 */ /* 0x0045e80000100a00 */
[----:B------:R0:W-:Y:S01]  /*4e20*/  @P2 STL.64 [R1+0x188], R150 ;  /* 0x0001889601002387 */ /* 0x0001e20000100a00 */
[----:B--2---:R-:W-:-:S02]  /*4e30*/  IMAD.MOV.U32 R148, RZ, RZ, R147 ;  /* 0x000000ffff947224 */ /* 0x004fc400078e0093 */
[----:B------:R-:W-:Y:S01]  /*4e40*/  IMAD.MOV.U32 R149, RZ, RZ, R146 ;  /* 0x000000ffff957224 */ /* 0x000fe200078e0092 */
[----:B0-----:R-:W-:Y:S01]  /*4e50*/  MOV R150, R145 ;  /* 0x0000009100967202 */ /* 0x001fe20000000f00 */
[----:B------:R-:W-:-:S06]  /*4e60*/  IMAD.MOV.U32 R151, RZ, RZ, R144 ;  /* 0x000000ffff977224 */ /* 0x000fcc00078e0090 */
[----:B------:R-:W2:Y:S01]  /*4e70*/  @P3 LDG.E.128 R148, desc[UR6][R18.64] ;  /* 0x0000000612943981 */ /* 0x000ea2000c1e1d00 */
[----:B------:R-:W-:Y:S01]  /*4e80*/  MOV R146, R142 ;  /* 0x0000008e00927202 */ /* 0x000fe20000000f00 */
[----:B------:R-:W-:Y:S02]  /*4e90*/  IMAD.MOV.U32 R147, RZ, RZ, R143 ;  /* 0x000000ffff937224 */ /* 0x000fe400078e008f */
[----:B------:R-:W-:Y:S01]  /*4ea0*/  IMAD.MOV.U32 R145, RZ, RZ, R141 ;  /* 0x000000ffff917224 */ /* 0x000fe200078e008d */
[----:B------:R-:W3:Y:S01]  /*4eb0*/  LDL R143, [R1+0x140] ;  /* 0x00014000018f7983 */ /* 0x000ee20000100800 */
[----:B------:R-:W-:-:S03]  /*4ec0*/  IMAD.MOV.U32 R144, RZ, RZ, R140 ;  /* 0x000000ffff907224 */ /* 0x000fc600078e008c */
[----:B------:R-:W4:Y:S04]  /*4ed0*/  LDL R141, [R1+0x148] ;  /* 0x00014800018d7983 */ /* 0x000f280000100800 */
[----:B------:R-:W4:Y:S04]  /*4ee0*/  LDL R140, [R1+0x14c] ;  /* 0x00014c00018c7983 */ /* 0x000f280000100800 */
[----:B------:R-:W4:Y:S01]  /*4ef0*/  LDL R142, [R1+0x144] ;  /* 0x00014400018e7983 */ /* 0x000f220000100800 */
[----:B------:R-:W-:-:S04]  /*4f00*/  @P3 VIADD R4, R4, 0x20 ;  /* 0x0000002004043836 */ /* 0x000fc80000000000 */
[----:B------:R-:W-:Y:S01]  /*4f10*/  @P4 IMAD.WIDE.U32 R102, R4, 0x10, R102 ;  /* 0x0000001004664825 */ /* 0x000fe200078e0066 */
[----:B--2---:R0:W-:Y:S04]  /*4f20*/  @P3 STL.64 [R1+0x170], R148 ;  /* 0x0001709401003387 */ /* 0x0041e80000100a00 */
[----:B------:R2:W-:Y:S01]  /*4f30*/  @P3 STL.64 [R1+0x178], R150 ;  /* 0x0001789601003387 */ /* 0x0005e20000100a00 */
[----:B0-----:R-:W-:Y:S02]  /*4f40*/  IMAD.MOV.U32 R148, RZ, RZ, R147 ;  /* 0x000000ffff947224 */ /* 0x001fe400078e0093 */
[----:B------:R-:W-:Y:S02]  /*4f50*/  IMAD.MOV.U32 R149, RZ, RZ, R146 ;  /* 0x000000ffff957224 */ /* 0x000fe400078e0092 */
[----:B--2---:R-:W-:Y:S01]  /*4f60*/  IMAD.MOV.U32 R151, RZ, RZ, R144 ;  /* 0x000000ffff977224 */ /* 0x004fe200078e0090 */
        /* <DEDUP_REMOVED lines=11> */
[----:B------:R-:W-:-:S02]  /*5020*/  IMAD.MOV.U32 R127, RZ, RZ, R123 ;  /* 0x000000ffff7f7224 */ /* 0x000fc400078e007b */
[----:B------:R-:W-:Y:S01]  /*5030*/  IMAD.MOV.U32 R124, RZ, RZ, R120 ;  /* 0x000000ffff7c7224 */ /* 0x000fe200078e0078 */
[----:B------:R-:W2:Y:S01]  /*5040*/  LDL R123, [R1+0xa0] ;  /* 0x0000a000017b7983 */ /* 0x000ea20000100800 */
[----:B------:R-:W-:Y:S01]  /*5050*/  IMAD.MOV.U32 R126, RZ, RZ, R122 ;  /* 0x000000ffff7e7224 */ /* 0x000fe200078e007a */
[----:B------:R-:W-:Y:S01]  /*5060*/  MOV R152, R127 ;  /* 0x0000007f00987202 */ /* 0x000fe20000000f00 */
[----:B------:R-:W-:Y:S01]  /*5070*/  IMAD.MOV.U32 R154, RZ, RZ, R125 ;  /* 0x000000ffff9a7224 */ /* 0x000fe200078e007d */
[----:B------:R-:W-:Y:S01]  /*5080*/  MOV R155, R124 ;  /* 0x0000007c009b7202 */ /* 0x000fe20000000f00 */
[----:B------:R-:W-:Y:S01]  /*5090*/  IMAD.MOV.U32 R153, RZ, RZ, R126 ;  /* 0x000000ffff997224 */ /* 0x000fe200078e007e */
[----:B------:R-:W2:Y:S04]  /*50a0*/  LDL R122, [R1+0xa4] ;  /* 0x0000a400017a7983 */ /* 0x000ea80000100800 */
[----:B------:R-:W2:Y:S04]  /*50b0*/  LDL R121, [R1+0xa8] ;  /* 0x0000a80001797983 */ /* 0x000ea80000100800 */
[----:B------:R-:W2:Y:S04]  /*50c0*/  @P4 LDG.E.128 R152, desc[UR6][R102.64] ;  /* 0x0000000666984981 */ /* 0x000ea8000c1e1d00 */
[----:B------:R-:W2:Y:S01]  /*50d0*/  LDL R120, [R1+0xac] ;  /* 0x0000ac0001787983 */ /* 0x000ea20000100800 */
[----:B---3--:R-:W-:Y:S01]  /*50e0*/  MOV R164, R143 ;  /* 0x0000008f00a47202 */ /* 0x008fe20000000f00 */
[----:B----4-:R-:W-:Y:S01]  /*50f0*/  IMAD.MOV.U32 R165, RZ, RZ, R142 ;  /* 0x000000ffffa57224 */ /* 0x010fe200078e008e */
[----:B------:R-:W-:Y:S01]  /*5100*/  MOV R161, R146 ;  /* 0x0000009200a17202 */ /* 0x000fe20000000f00 */
[----:B------:R-:W-:-:S02]  /*5110*/  IMAD.MOV.U32 R160, RZ, RZ, R147 ;  /* 0x000000ffffa07224 */ /* 0x000fc400078e0093 */
[----:B------:R-:W-:Y:S02]  /*5120*/  IMAD.MOV.U32 R162, RZ, RZ, R145 ;  /* 0x000000ffffa27224 */ /* 0x000fe400078e0091 */
[----:B------:R-:W-:Y:S01]  /*5130*/  IMAD.MOV.U32 R163, RZ, RZ, R144 ;  /* 0x000000ffffa37224 */ /* 0x000fe200078e0090 */
[----:B------:R-:W-:Y:S01]  /*5140*/  MOV R158, R137 ;  /* 0x00000089009e7202 */ /* 0x000fe20000000f00 */
[----:B------:R-:W-:Y:S02]  /*5150*/  IMAD.MOV.U32 R156, RZ, RZ, R139 ;  /* 0x000000ffff9c7224 */ /* 0x000fe400078e008b */
[----:B------:R-:W-:Y:S02]  /*5160*/  IMAD.MOV.U32 R157, RZ, RZ, R138 ;  /* 0x000000ffff9d7224 */ /* 0x000fe400078e008a */
[----:B------:R-:W-:Y:S01]  /*5170*/  IMAD.MOV.U32 R159, RZ, RZ, R136 ;  /* 0x000000ffff9f7224 */ /* 0x000fe200078e0088 */
[----:B--2---:R0:W-:Y:S04]  /*5180*/  @P3 STL.64 [R1+0x160], R148 ;  /* 0x0001609401003387 */ /* 0x0041e80000100a00 */
[----:B------:R2:W-:Y:S01]  /*5190*/  @P3 STL.64 [R1+0x168], R150 ;  /* 0x0001689601003387 */ /* 0x0005e20000100a00 */
[----:B0-----:R-:W-:-:S02]  /*51a0*/  IMAD.MOV.U32 R149, RZ, RZ, R131 ;  /* 0x000000ffff957224 */ /* 0x001fc400078e0083 */
[----:B------:R-:W-:Y:S01]  /*51b0*/  IMAD.MOV.U32 R148, RZ, RZ, R128 ;  /* 0x000000ffff947224 */ /* 0x000fe200078e0080 */
[----:B------:R-:W3:Y:S01]  /*51c0*/  LDL R131, [R1+0xbc] ;  /* 0x0000bc0001837983 */ /* 0x000ee20000100800 */
[----:B--2---:R-:W-:Y:S01]  /*51d0*/  MOV R150, R130 ;  /* 0x0000008200967202 */ /* 0x004fe20000000f00 */
[----:B------:R-:W-:Y:S02]  /*51e0*/  IMAD.MOV.U32 R151, RZ, RZ, R129 ;  /* 0x000000ffff977224 */ /* 0x000fe400078e0081 */
[----:B------:R-:W3:Y:S04]  /*51f0*/  LDL R128, [R1+0xb0] ;  /* 0x0000b00001807983 */ /* 0x000ee80000100800 */
[----:B------:R-:W3:Y:S04]  /*5200*/  LDL R129, [R1+0xb4] ;  /* 0x0000b40001817983 */ /* 0x000ee80000100800 */
[----:B------:R-:W3:Y:S04]  /*5210*/  LDL R130, [R1+0xb8] ;  /* 0x0000b80001827983 */ /* 0x000ee80000100800 */
[----:B------:R0:W-:Y:S04]  /*5220*/  @P4 STL.64 [R1+0x150], R152 ;  /* 0x0001509801004387 */ /* 0x0001e80000100a00 */
[----:B------:R2:W-:Y:S04]  /*5230*/  @P4 STL.64 [R1+0x158], R154 ;  /* 0x0001589a01004387 */ /* 0x0005e80000100a00 */
[----:B------:R-:W4:Y:S04]  /*5240*/  LDL R142, [R1+0xe8] ;  /* 0x0000e800018e7983 */ /* 0x000f280000100800 */
[----:B------:R-:W4:Y:S04]  /*5250*/  LDL R143, [R1+0xec] ;  /* 0x0000ec00018f7983 */ /* 0x000f280000100800 */
[----:B------:R-:W4:Y:S04]  /*5260*/  LDL R144, [R1+0xf0] ;  /* 0x0000f00001907983 */ /* 0x000f280000100800 */
[----:B------:R-:W4:Y:S04]  /*5270*/  LDL R145, [R1+0xf4] ;  /* 0x0000f40001917983 */ /* 0x000f280000100800 */
[----:B------:R-:W4:Y:S04]  /*5280*/  LDL R146, [R1+0xf8] ;  /* 0x0000f80001927983 */ /* 0x000f280000100800 */
[----:B------:R-:W4:Y:S01]  /*5290*/  LDL R147, [R1+0xfc] ;  /* 0x0000fc0001937983 */ /* 0x000f220000100800 */
[----:B0-----:R-:W-:-:S03]  /*52a0*/  IMAD.MOV.U32 R152, RZ, RZ, R135 ;  /* 0x000000ffff987224 */ /* 0x001fc600078e0087 */
[----:B------:R-:W4:Y:S01]  /*52b0*/  LDL R136, [R1+0xd0] ;  /* 0x0000d00001887983 */ /* 0x000f220000100800 */
[----:B------:R-:W-:-:S03]  /*52c0*/  MOV R153, R134 ;  /* 0x0000008600997202 */ /* 0x000fc60000000f00 */
[----:B------:R-:W4:Y:S01]  /*52d0*/  LDL R137, [R1+0xd4] ;  /* 0x0000d40001897983 */ /* 0x000f220000100800 */
[----:B--2---:R-:W-:-:S03]  /*52e0*/  IMAD.MOV.U32 R154, RZ, RZ, R133 ;  /* 0x000000ffff9a7224 */ /* 0x004fc600078e0085 */
[----:B------:R-:W2:Y:S01]  /*52f0*/  LDL R138, [R1+0xd8] ;  /* 0x0000d800018a7983 */ /* 0x000ea20000100800 */
[----:B------:R-:W-:-:S03]  /*5300*/  IMAD.MOV.U32 R155, RZ, RZ, R132 ;  /* 0x000000ffff9b7224 */ /* 0x000fc600078e0084 */
[----:B------:R-:W2:Y:S04]  /*5310*/  LDL R139, [R1+0xdc] ;  /* 0x0000dc00018b7983 */ /* 0x000ea80000100800 */
[----:B------:R-:W2:Y:S04]  /*5320*/  LDL R132, [R1+0xc0] ;  /* 0x0000c00001847983 */ /* 0x000ea80000100800 */
[----:B------:R-:W2:Y:S04]  /*5330*/  LDL R133, [R1+0xc4] ;  /* 0x0000c40001857983 */ /* 0x000ea80000100800 */
[----:B------:R-:W2:Y:S04]  /*5340*/  LDL R134, [R1+0xc8] ;  /* 0x0000c80001867983 */ /* 0x000ea80000100800 */
[----:B------:R-:W2:Y:S01]  /*5350*/  LDL R135, [R1+0xcc] ;  /* 0x0000cc0001877983 */ /* 0x000ea20000100800 */
[----:B------:R-:W-:-:S02]  /*5360*/  IMAD.MOV.U32 R124, RZ, RZ, R123 ;  /* 0x000000ffff7c7224 */ /* 0x000fc400078e007b */
[----:B------:R-:W-:Y:S01]  /*5370*/  IMAD.MOV.U32 R125, RZ, RZ, R122 ;  /* 0x000000ffff7d7224 */ /* 0x000fe200078e007a */
[----:B------:R-:W-:Y:S01]  /*5380*/  MOV R126, R121 ;  /* 0x00000079007e7202 */ /* 0x000fe20000000f00 */
[----:B------:R-:W0:Y:S01]  /*5390*/  LDC.64 R122, c[0x0][0x3d8] ;  /* 0x0000f600ff7a7b82 */ /* 0x000e220000000a00 */
[----:B------:R-:W-:Y:S02]  /*53a0*/  IMAD.MOV.U32 R127, RZ, RZ, R120 ;  /* 0x000000ffff7f7224 */ /* 0x000fe400078e0078 */
[----:B------:R-:W-:-:S05]  /*53b0*/  @P4 IMAD.WIDE.U32 R12, R4, 0x10, R104 ;  /* 0x00000010040c4825 */ /* 0x000fca00078e0068 */
[----:B------:R-:W0:Y:S01]  /*53c0*/  LDC.64 R120, c[0x0][0x3d0] ;  /* 0x0000f400ff787b82 */ /* 0x000e220000000a00 */
[C---:B------:R-:W-:Y:S01]  /*53d0*/  @P4 IMAD.WIDE.U32 R14, R4.reuse, 0x10, R14 ;  /* 0x00000010040e4825 */ /* 0x040fe200078e000e */
[----:B------:R-:W-:Y:S02]  /*53e0*/  @P4 IADD3 R4, PT, PT, R4, 0x20, RZ ;  /* 0x0000002004044810 */ /* 0x000fe40007ffe0ff */
[----:B------:R-:W-:Y:S01]  /*53f0*/  ISETP.GE.U32.AND P2, PT, R0, 0x240, PT ;  /* 0x000002400000780c */ /* 0x000fe20003f46070 */
[----:B------:R-:W-:Y:S01]  /*5400*/  IMAD.MOV.U32 R166, RZ, RZ, R141 ;  /* 0x000000ffffa67224 */ /* 0x000fe200078e008d */
[----:B------:R-:W-:Y:S01]  /*5410*/  MOV R167, R140 ;  /* 0x0000008c00a77202 */ /* 0x000fe20000000f00 */
[C---:B------:R-:W-:Y:S01]  /*5420*/  @P5 IMAD.WIDE.U32 R18, R4.reuse, 0x10, R114 ;  /* 0x0000001004125825 */ /* 0x040fe200078e0072 */
[----:B------:R0:W5:Y:S03]  /*5430*/  @P4 LDG.E.128 R44, desc[UR6][R14.64] ;  /* 0x000000060e2c4981 */ /* 0x000166000c1e1d00 */
[----:B------:R-:W-:-:S04]  /*5440*/  @P5 IMAD.WIDE.U32 R22, R4, 0x10, R116 ;  /* 0x0000001004165825 */ /* 0x000fc800078e0074 */
[C---:B------:R-:W-:Y:S01]  /*5450*/  @P5 IMAD.WIDE.U32 R100, R4.reuse, 0x10, R100 ;  /* 0x0000001004645825 */ /* 0x040fe200078e0064 */
[----:B------:R-:W-:Y:S01]  /*5460*/  MOV R140, R9 ;  /* 0x00000009008c7202 */ /* 0x000fe20000000f00 */
[----:B------:R0:W2:Y:S01]  /*5470*/  @P4 LDG.E.128 R164, desc[UR6][R12.64] ;  /* 0x000000060ca44981 */ /* 0x0000a2000c1e1d00 */
[----:B------:R-:W0:Y:S01]  /*5480*/  @P2 LDC.64 R16, c[0x0][0x440] ;  /* 0x00011000ff102b82 */ /* 0x000e220000000a00 */
[----:B------:R-:W-:Y:S02]  /*5490*/  @P5 VIADD R4, R4, 0x20 ;  /* 0x0000002004045836 */ /* 0x000fe40000000000 */
[----:B------:R-:W-:Y:S01]  /*54a0*/  IMAD.MOV.U32 R141, RZ, RZ, R5 ;  /* 0x000000ffff8d7224 */ /* 0x000fe200078e0005 */
[----:B------:R0:W2:Y:S01]  /*54b0*/  @P5 LDG.E.128 R160, desc[UR6][R18.64] ;  /* 0x0000000612a05981 */ /* 0x0000a2000c1e1d00 */
[----:B-1----:R-:W-:-:S03]  /*54c0*/  @P1 IMAD.WIDE.U32 R104, R4, 0x10, R106 ;  /* 0x0000001004681825 */ /* 0x002fc600078e006a */
[----:B------:R-:W1:Y:S01]  /*54d0*/  LDC.64 R114, c[0x0][0x3d0] ;  /* 0x0000f400ff727b82 */ /* 0x000e620000000a00 */
[C---:B------:R-:W-:Y:S01]  /*54e0*/  @P1 IMAD.WIDE.U32 R106, R4.reuse, 0x10, R110 ;  /* 0x00000010046a1825 */ /* 0x040fe200078e006e */
[----:B------:R0:W2:Y:S03]  /*54f0*/  @P5 LDG.E.128 R156, desc[UR6][R22.64] ;  /* 0x00000006169c5981 */ /* 0x0000a6000c1e1d00 */
[----:B------:R-:W-:Y:S01]  /*5500*/  @P1 IMAD.WIDE.U32 R108, R4, 0x10, R108 ;  /* 0x00000010046c1825 */ /* 0x000fe200078e006c */
[----:B------:R-:W-:Y:S01]  /*5510*/  ISETP.GE.U32.AND P3, PT, R0, 0x260, PT ;  /* 0x000002600000780c */ /* 0x000fe20003f66070 */
[----:B------:R-:W2:Y:S01]  /*5520*/  @P1 LDG.E.128 R152, desc[UR6][R104.64] ;  /* 0x0000000668981981 */ /* 0x000ea2000c1e1d00 */
[----:B------:R-:W4:Y:S01]  /*5530*/  LDC.64 R116, c[0x0][0x3d8] ;  /* 0x0000f600ff747b82 */ /* 0x000f220000000a00 */
[----:B------:R-:W-:Y:S02]  /*5540*/  @P1 VIADD R4, R4, 0x20 ;  /* 0x0000002004041836 */ /* 0x000fe40000000000 */
[----:B------:R-:W2:Y:S02]  /*5550*/  @P1 LDG.E.128 R148, desc[UR6][R106.64] ;  /* 0x000000066a941981 */ /* 0x000ea4000c1e1d00 */
[----:B0-----:R-:W-:-:S02]  /*5560*/  @P0 IMAD.WIDE.U32 R14, R4, 0x10, R122 ;  /* 0x00000010040e0825 */ /* 0x001fc400078e007a */
[----:B------:R-:W5:Y:S02]  /*5570*/  @P5 LDG.E.128 R40, desc[UR6][R100.64] ;  /* 0x0000000664285981 */ /* 0x000f64000c1e1d00 */
[C---:B------:R-:W-:Y:S02]  /*5580*/  @P0 IMAD.WIDE.U32 R12, R4.reuse, 0x10, R120 ;  /* 0x00000010040c0825 */ /* 0x040fe400078e0078 */
[----:B------:R-:W0:Y:S01]  /*5590*/  @P3 LDC.64 R102, c[0x0][0x440] ;  /* 0x00011000ff663b82 */ /* 0x000e220000000a00 */
[----:B------:R-:W5:Y:S01]  /*55a0*/  @P1 LDG.E.128 R36, desc[UR6][R108.64] ;  /* 0x000000066c241981 */ /* 0x000f62000c1e1d00 */
[C---:B------:R-:W-:Y:S01]  /*55b0*/  @P0 IMAD.WIDE.U32 R10, R4.reuse, 0x10, R10 ;  /* 0x00000010040a0825 */ /* 0x040fe200078e000a */
[----:B------:R-:W-:-:S04]  /*55c0*/  @P0 IADD3 R4, PT, PT, R4, 0x20, RZ ;  /* 0x0000002004040810 */ /* 0x000fc80007ffe0ff */
[----:B------:R1:W5:Y:S01]  /*55d0*/  @P0 LDG.E.128 R32, desc[UR6][R10.64] ;  /* 0x000000060a200981 */ /* 0x000362000c1e1d00 */
[----:B------:R-:W-:-:S04]  /*55e0*/  @P2 IMAD.WIDE.U32 R18, R4, 0x10, R112 ;  /* 0x0000001004122825 */ /* 0x000fc800078e0070 */
[----:B------:R-:W-:-:S04]  /*55f0*/  @P2 IMAD.WIDE.U32 R22, R4, 0x10, R118 ;  /* 0x0000001004162825 */ /* 0x000fc800078e0076 */
[----:B------:R-:W-:-:S04]  /*5600*/  @P2 IMAD.WIDE.U32 R16, R4, 0x10, R16 ;  /* 0x0000001004102825 */ /* 0x000fc800078e0010 */
[----:B------:R-:W-:Y:S01]  /*5610*/  @P2 VIADD R4, R4, 0x20 ;  /* 0x0000002004042836 */ /* 0x000fe20000000000 */
[----:B------:R-:W5:Y:S03]  /*5620*/  @P2 LDG.E.128 R28, desc[UR6][R16.64] ;  /* 0x00000006101c2981 */ /* 0x000f66000c1e1d00 */
[----:B-1----:R-:W-:-:S05]  /*5630*/  @P3 IMAD.WIDE.U32 R10, R4, 0x10, R114 ;  /* 0x00000010040a3825 */ /* 0x002fca00078e0072 */
[----:B---3--:R-:W3:Y:S04]  /*5640*/  @P3 LDG.E.128 R128, desc[UR6][R10.64] ;  /* 0x000000060a803981 */ /* 0x008ee8000c1e1d00 */
[----:B----4-:R-:W4:Y:S04]  /*5650*/  @P0 LDG.E.128 R140, desc[UR6][R14.64] ;  /* 0x000000060e8c0981 */ /* 0x010f28000c1e1d00 */
[----:B------:R1:W3:Y:S02]  /*5660*/  @P0 LDG.E.128 R144, desc[UR6][R12.64] ;  /* 0x000000060c900981 */ /* 0x0002e4000c1e1d00 */
[----:B-1----:R-:W-:-:S05]  /*5670*/  @P3 IMAD.WIDE.U32 R12, R4, 0x10, R116 ;  /* 0x00000010040c3825 */ /* 0x002fca00078e0074 */
[----:B------:R-:W3:Y:S04]  /*5680*/  @P3 LDG.E.128 R124, desc[UR6][R12.64] ;  /* 0x000000060c7c3981 */ /* 0x000ee8000c1e1d00 */
[----:B--2---:R-:W2:Y:S04]  /*5690*/  @P2 LDG.E.128 R136, desc[UR6][R18.64] ;  /* 0x0000000612882981 */ /* 0x004ea8000c1e1d00 */
[----:B------:R-:W2:Y:S01]  /*56a0*/  @P2 LDG.E.128 R132, desc[UR6][R22.64] ;  /* 0x0000000616842981 */ /* 0x000ea2000c1e1d00 */
[----:B0-----:R-:W-:-:S05]  /*56b0*/  @P3 IMAD.WIDE.U32 R14, R4, 0x10, R102 ;  /* 0x00000010040e3825 */ /* 0x001fca00078e0066 */
[----:B------:R1:W5:Y:S01]  /*56c0*/  @P3 LDG.E.128 R24, desc[UR6][R14.64] ;  /* 0x000000060e183981 */ /* 0x000362000c1e1d00 */
        /* <DEDUP_REMOVED lines=29> */
[----:B----4-:R1:W-:Y:S04]  /*58a0*/  @P0 STL.64 [R1+0xe0], R140 ;  /* 0x0000e08c01000387 */ /* 0x0103e80000100a00 */
[----:B------:R1:W-:Y:S04]  /*58b0*/  @P0 STL.64 [R1+0xe8], R142 ;  /* 0x0000e88e01000387 */ /* 0x0003e80000100a00 */
[----:B---3--:R1:W-:Y:S04]  /*58c0*/  @P0 STL.64 [R1+0xf0], R144 ;  /* 0x0000f09001000387 */ /* 0x0083e80000100a00 */
        /* <DEDUP_REMOVED lines=22> */
[----:B--2---:R1:W-:Y:S04]  /*5a30*/  @P2 STL.64 [R1+0xd0], R136 ;  /* 0x0000d08801002387 */ /* 0x0043e80000100a00 */
        /* <DEDUP_REMOVED lines=20> */
[----:B------:R-:W-:-:S13]  /*5b80*/  ISETP.GE.U32.AND P0, PT, R0, 0x280, PT ;  /* 0x000002800000780c */ /* 0x000fda0003f06070 */
[----:B-1----:R-:W-:Y:S05]  /*5b90*/  @!P0 BRA `(.L_x_49159) ;  /* 0x00000084007c8947 */ /* 0x002fea0003800000 */
[----:B------:R-:W0:Y:S08]  /*5ba0*/  LDC.64 R12, c[0x0][0x440] ;  /* 0x00011000ff0c7b82 */ /* 0x000e300000000a00 */
[----:B------:R-:W1:Y:S08]  /*5bb0*/  LDC.64 R10, c[0x0][0x3d0] ;  /* 0x0000f400ff0a7b82 */ /* 0x000e700000000a00 */
[----:B------:R-:W2:Y:S01]  /*5bc0*/  LDC.64 R14, c[0x0][0x3d8] ;  /* 0x0000f600ff0e7b82 */ /* 0x000ea20000000a00 */
[----:B0-----:R-:W-:-:S05]  /*5bd0*/  IMAD.WIDE.U32 R12, R4, 0x10, R12 ;  /* 0x00000010040c7825 */ /* 0x001fca00078e000c */
[----:B------:R-:W3:Y:S01]  /*5be0*/  LDG.E.128 R100, desc[UR6][R12.64] ;  /* 0x000000060c647981 */ /* 0x000ee2000c1e1d00 */
[----:B-1----:R-:W-:-:S05]  /*5bf0*/  IMAD.WIDE.U32 R10, R4, 0x10, R10 ;  /* 0x00000010040a7825 */ /* 0x002fca00078e000a */
[----:B------:R-:W4:Y:S01]  /*5c00*/  LDG.E.128 R16, desc[UR6][R10.64] ;  /* 0x000000060a107981 */ /* 0x000f22000c1e1d00 */
        /* <DEDUP_REMOVED lines=46> */
[----:B------:R1:W-:Y:S04]  /*5ef0*/  STL [R1+0x34], RZ ;  /* 0x000034ff01007387 */ /* 0x0003e80000100800 */
[----:B--2---:R1:W-:Y:S04]  /*5f00*/  STL.64 [R1+0x80], R12 ;  /* 0x0000800c01007387 */ /* 0x0043e80000100a00 */
        /* <DEDUP_REMOVED lines=15> */
.L_x_49157:
        /* <DEDUP_REMOVED lines=49> */
[----:B---3--:R-:W-:Y:S01]  /*6310*/  MOV R120, R117 ;  /* 0x0000007500787202 */ /* 0x008fe20000000f00 */
[----:B----4-:R-:W-:-:S02]  /*6320*/  IMAD.MOV.U32 R121, RZ, RZ, R116 ;  /* 0x000000ffff797224 */ /* 0x010fc400078e0074 */
[----:B0-----:R-:W-:Y:S01]  /*6330*/  IMAD.MOV.U32 R122, RZ, RZ, R115 ;  /* 0x000000ffff7a7224 */ /* 0x001fe200078e0073 */
[----:B------:R-:W-:-:S06]  /*6340*/  MOV R123, R114 ;  /* 0x00000072007b7202 */ /* 0x000fcc0000000f00 */
[----:B------:R0:W2:Y:S02]  /*6350*/  @P1 LDG.E.128 R120, desc[UR6][R10.64] ;  /* 0x000000060a781981 */ /* 0x0000a4000c1e1d00 */
[----:B0-----:R-:W0:Y:S01]  /*6360*/  @P1 LDC.64 R10, c[0x0][0x440] ;  /* 0x00011000ff0a1b82 */ /* 0x001e220000000a00 */
[----:B------:R-:W-:Y:S01]  /*6370*/  ISETP.GE.U32.AND P0, PT, R0, 0x40, PT ;  /* 0x000000400000780c */ /* 0x000fe20003f06070 */
[----:B0-----:R-:W-:-:S05]  /*6380*/  @P1 IMAD.WIDE.U32 R10, R4, 0x10, R10 ;  /* 0x00000010040a1825 */ /* 0x001fca00078e000a */
[----:B------:R0:W5:Y:S02]  /*6390*/  @P1 LDG.E.128 R96, desc[UR6][R10.64] ;  /* 0x000000060a601981 */ /* 0x000164000c1e1d00 */
[----:B0-----:R-:W0:Y:S01]  /*63a0*/  LDC.64 R10, c[0x0][0x3d0] ;  /* 0x0000f400ff0a7b82 */ /* 0x001e220000000a00 */
[----:B------:R-:W-:Y:S01]  /*63b0*/  IMAD.MOV.U32 R117, RZ, RZ, R113 ;  /* 0x000000ffff757224 */ /* 0x000fe200078e0071 */
[----:B------:R-:W-:Y:S01]  /*63c0*/  MOV R115, R111 ;  /* 0x0000006f00737202 */ /* 0x000fe20000000f00 */
[----:B------:R-:W-:Y:S01]  /*63d0*/  IMAD.MOV.U32 R116, RZ, RZ, R112 ;  /* 0x000000ffff747224 */ /* 0x000fe200078e0070 */
[----:B------:R-:W-:Y:S01]  /*63e0*/  MOV R112, R108 ;  /* 0x0000006c00707202 */ /* 0x000fe20000000f00 */
[----:B------:R-:W-:Y:S01]  /*63f0*/  IMAD.MOV.U32 R114, RZ, RZ, R110 ;  /* 0x000000ffff727224 */ /* 0x000fe200078e006e */
[----:B------:R-:W-:Y:S01]  /*6400*/  @P1 LOP3.LUT R4, R4, 0x20, RZ, 0xfc, !PT ;  /* 0x0000002004041812 */ /* 0x000fe200078efcff */
        /* <DEDUP_REMOVED lines=14> */
[----:B------:R0:W2:Y:S02]  /*64f0*/  @P0 LDG.E.128 R120, desc[UR6][R10.64] ;  /* 0x000000060a780981 */ /* 0x0000a4000c1e1d00 */
[----:B0-----:R-:W0:Y:S02]  /*6500*/  @P0 LDC.64 R10, c[0x0][0x438] ;  /* 0x00010e00ff0a0b82 */ /* 0x001e240000000a00 */
[----:B0-----:R-:W-:-:S05]  /*6510*/  @P0 IMAD.WIDE.U32 R10, R4, 0x10, R10 ;  /* 0x00000010040a0825 */ /* 0x001fca00078e000a */
[----:B------:R0:W5:Y:S02]  /*6520*/  @P0 LDG.E.128 R196, desc[UR6][R10.64] ;  /* 0x000000060ac40981 */ /* 0x000164000c1e1d00 */
[----:B0-----:R-:W0:Y:S01]  /*6530*/  LDC.64 R10, c[0x0][0x3d8] ;  /* 0x0000f600ff0a7b82 */ /* 0x001e220000000a00 */
[----:B------:R-:W-:Y:S01]  /*6540*/  IMAD.MOV.U32 R117, RZ, RZ, R113 ;  /* 0x000000ffff757224 */ /* 0x000fe200078e0071 */
[----:B------:R-:W-:Y:S01]  /*6550*/  MOV R115, R111 ;  /* 0x0000006f00737202 */ /* 0x000fe20000000f00 */
        /* <DEDUP_REMOVED lines=18> */
[----:B0-----:R-:W0:Y:S01]  /*6680*/  @P0 LDC.64 R10, c[0x0][0x440] ;  /* 0x00011000ff0a0b82 */ /* 0x001e220000000a00 */
[----:B------:R-:W-:-:S04]  /*6690*/  LOP3.LUT R3, R3, 0xefffffff, RZ, 0xc0, !PT ;  /* 0xefffffff03037812 */ /* 0x000fc800078ec0ff */
[----:B------:R-:W-:Y:S02]  /*66a0*/  @P1 LOP3.LUT R3, R3, 0x10000000, RZ, 0xfc, !PT ;  /* 0x1000000003031812 */ /* 0x000fe400078efcff */
[----:B------:R-:W-:Y:S01]  /*66b0*/  ISETP.GE.U32.AND P1, PT, R0, 0x60, PT ;  /* 0x000000600000780c */ /* 0x000fe20003f26070 */
        /* <DEDUP_REMOVED lines=8> */
[----:B------:R-:W-:Y:S01]  /*6740*/  @P0 IADD3 R4, PT, PT, R4, 0x20, RZ ;  /* 0x0000002004040810 */ /* 0x000fe20007ffe0ff */
        /* <DEDUP_REMOVED lines=47> */
[----:B----4-:R-:W-:Y:S01]  /*6a40*/  MOV R113, R109 ;  /* 0x0000006d00717202 */ /* 0x010fe20000000f00 */
[----:B------:R-:W-:Y:S01]  /*6a50*/  IMAD.MOV.U32 R114, RZ, RZ, R110 ;  /* 0x000000ffff727224 */ /* 0x000fe200078e006e */
[----:B---3--:R-:W-:Y:S01]  /*6a60*/  MOV R110, R106 ;  /* 0x0000006a006e7202 */ /* 0x008fe20000000f00 */
[----:B------:R-:W-:Y:S01]  /*6a70*/  IMAD.MOV.U32 R112, RZ, RZ, R108 ;  /* 0x000000ffff707224 */ /* 0x000fe200078e006c */
[----:B------:R-:W3:Y:S01]  /*6a80*/  LDL R109, [R1+0x274] ;  /* 0x00027400016d7983 */ /* 0x000ee20000100800 */
[----:B------:R-:W-:-:S02]  /*6a90*/  IMAD.MOV.U32 R111, RZ, RZ, R107 ;  /* 0x000000ffff6f7224 */ /* 0x000fc400078e006b */
[----:B------:R-:W-:Y:S01]  /*6aa0*/  @P1 VIADD R4, R4, 0x20 ;  /* 0x0000002004041836 */ /* 0x000fe20000000000 */
[----:B------:R-:W4:Y:S04]  /*6ab0*/  LDL R108, [R1+0x278] ;  /* 0x00027800016c7983 */ /* 0x000f280000100800 */
        /* <DEDUP_REMOVED lines=19> */
[----:B----4-:R-:W-:Y:S01]  /*6bf0*/  MOV R113, R106 ;  /* 0x0000006a00717202 */ /* 0x010fe20000000f00 */
[----:B------:R-:W-:Y:S01]  /*6c00*/  IMAD.MOV.U32 R111, RZ, RZ, R108 ;  /* 0x000000ffff6f7224 */ /* 0x000fe200078e006c */
[----:B------:R-:W3:Y:S01]  /*6c10*/  LDL R106, [R1+0x26c] ;  /* 0x00026c00016a7983 */ /* 0x000ee20000100800 */
[----:B------:R-:W-:-:S03]  /*6c20*/  IMAD.MOV.U32 R110, RZ, RZ, R107 ;  /* 0x000000ffff6e7224 */ /* 0x000fc600078e006b */
        /* <DEDUP_REMOVED lines=10> */
[----:B------:R0:W2:Y:S02]  /*6cd0*/  @P0 LDG.E.128 R120, desc[UR6][R10.64] ;  /* 0x000000060a780981 */ /* 0x0000a4000c1e1d00 */
[----:B0-----:R-:W0:Y:S01]  /*6ce0*/  @P0 LDC.64 R10, c[0x0][0x440] ;  /* 0x00011000ff0a0b82 */ /* 0x001e220000000a00 */
[----:B------:R-:W-:Y:S01]  /*6cf0*/  ISETP.GE.U32.AND P1, PT, R0, 0xa0, PT ;  /* 0x000000a00000780c */ /* 0x000fe20003f26070 */
[----:B0-----:R-:W-:-:S05]  /*6d00*/  @P0 IMAD.WIDE.U32 R10, R4, 0x10, R10 ;  /* 0x00000010040a0825 */ /* 0x001fca00078e000a */
[----:B------:R0:W5:Y:S02]  /*6d10*/  @P0 LDG.E.128 R84, desc[UR6][R10.64] ;  /* 0x000000060a540981 */ /* 0x000164000c1e1d00 */
[----:B0-----:R-:W0:Y:S01]  /*6d20*/  LDC.64 R10, c[0x0][0x3d0] ;  /* 0x0000f400ff0a7b82 */ /* 0x001e220000000a00 */
[----:B------:R-:W-:Y:S01]  /*6d30*/  MOV R117, R113 ;  /* 0x0000007100757202 */ /* 0x000fe20000000f00 */
[----:B------:R-:W-:Y:S01]  /*6d40*/  IMAD.MOV.U32 R116, RZ, RZ, R112 ;  /* 0x000000ffff747224 */ /* 0x000fe200078e0070 */
[----:B------:R-:W-:Y:S01]  /*6d50*/  MOV R114, R110 ;  /* 0x0000006e00727202 */ /* 0x000fe20000000f00 */
        /* <DEDUP_REMOVED lines=18> */
[----:B0-----:R-:W0:Y:S02]  /*6e80*/  @P1 LDC.64 R10, c[0x0][0x438] ;  /* 0x00010e00ff0a1b82 */ /* 0x001e240000000a00 */
        /* <DEDUP_REMOVED lines=33> */
[----:B------:R-:W-:Y:S01]  /*70a0*/  @P1 IADD3 R4, PT, PT, R4, 0x20, RZ ;  /* 0x0000002004041810 */ /* 0x000fe20007ffe0ff */
        /* <DEDUP_REMOVED lines=368> */
[----:B------:R0:W5:Y:S02]  /*87b0*/  @P1 LDG.E.128 R244, desc[UR6][R10.64] ;  /* 0x000000060af41981 */ /* 0x000164000c1e1d00 */
[----:B0-----:R-:W0:Y:S01]  /*87c0*/  LDC.64 R10, c[0x0][0x3d8] ;  /* 0x0000f600ff0a7b82 */ /* 0x001e220000000a00 */
        /* <DEDUP_REMOVED lines=33> */
[----:B------:R-:W-:Y:S01]  /*89e0*/  @P1 IADD3 R4, PT, PT, R4, 0x20, RZ ;  /* 0x0000002004041810 */ /* 0x000fe20007ffe0ff */
        /* <DEDUP_REMOVED lines=28> */
[----:B----4-:R-:W-:Y:S02]  /*8bb0*/  IMAD.MOV.U32 R108, RZ, RZ, R105 ;  /* 0x000000ffff6c7224 */ /* 0x010fe400078e0069 */
[----:B------:R-:W-:Y:S02]  /*8bc0*/  IMAD.MOV.U32 R105, RZ, RZ, R22 ;  /* 0x000000ffff697224 */ /* 0x000fe400078e0016 */
[----:B---3--:R-:W-:Y:S01]  /*8bd0*/  IMAD.MOV.U32 R109, RZ, RZ, R102 ;  /* 0x000000ffff6d7224 */ /* 0x008fe200078e0066 */
[----:B------:R-:W3:Y:S01]  /*8be0*/  LDL R22, [R1+0x120] ;  /* 0x0001200001167983 */ /* 0x000ee20000100800 */
[----:B------:R-:W-:Y:S02]  /*8bf0*/  IMAD.MOV.U32 R102, RZ, RZ, R23 ;  /* 0x000000ffff667224 */ /* 0x000fe400078e0017 */
[----:B------:R-:W-:Y:S01]  /*8c00*/  IMAD.MOV.U32 R107, RZ, RZ, R104 ;  /* 0x000000ffff6b7224 */ /* 0x000fe200078e0068 */
[----:B------:R-:W4:Y:S01]  /*8c10*/  LDL R23, [R1+0x12c] ;  /* 0x00012c0001177983 */ /* 0x000f220000100800 */
[----:B------:R-:W-:Y:S01]  /*8c20*/  IMAD.MOV.U32 R104, RZ, RZ, R101 ;  /* 0x000000ffff687224 */ /* 0x000fe200078e0065 */
[----:B------:R-:W-:-:S02]  /*8c30*/  MOV R106, R103 ;  /* 0x00000067006a7202 */ /* 0x000fc40000000f00 */
[----:B------:R-:W3:Y:S01]  /*8c40*/  LDL R101, [R1+0x124] ;  /* 0x0001240001657983 */ /* 0x000ee20000100800 */
[----:B------:R-:W-:-:S03]  /*8c50*/  MOV R103, R100 ;  /* 0x0000006400677202 */ /* 0x000fc60000000f00 */
        /* <DEDUP_REMOVED lines=22> */
[----:B---3--:R-:W-:Y:S02]  /*8dc0*/  IMAD.MOV.U32 R105, RZ, RZ, R101 ;  /* 0x000000ffff697224 */ /* 0x008fe400078e0065 */
[----:B----4-:R-:W-:Y:S01]  /*8dd0*/  IMAD.MOV.U32 R103, RZ, RZ, R23 ;  /* 0x000000ffff677224 */ /* 0x010fe200078e0017 */
[----:B------:R-:W-:Y:S01]  /*8de0*/  MOV R104, R100 ;  /* 0x0000006400687202 */ /* 0x000fe20000000f00 */
[----:B------:R-:W-:Y:S01]  /*8df0*/  IMAD.MOV.U32 R102, RZ, RZ, R22 ;  /* 0x000000ffff667224 */ /* 0x000fe200078e0016 */
[----:B------:R-:W3:Y:S04]  /*8e00*/  LDL R101, [R1+0x114] ;  /* 0x0001140001657983 */ /* 0x000ee80000100800 */
[----:B------:R-:W4:Y:S04]  /*8e10*/  LDL R100, [R1+0x118] ;  /* 0x0001180001647983 */ /* 0x000f280000100800 */
[----:B------:R-:W3:Y:S04]  /*8e20*/  LDL R23, [R1+0x11c] ;  /* 0x00011c0001177983 */ /* 0x000ee80000100800 */
[----:B------:R-:W4:Y:S01]  /*8e30*/  LDL R22, [R1+0x110] ;  /* 0x0001100001167983 */ /* 0x000f220000100800 */
[----:B0-----:R-:W-:-:S03]  /*8e40*/  @P0 IMAD.WIDE.U32 R10, R4, 0x10, R10 ;  /* 0x00000010040a0825 */ /* 0x001fc600078e000a */
[----:B--2---:R0:W-:Y:S04]  /*8e50*/  @P0 STL.64 [R1], R120 ;  /* 0x0000007801000387 */ /* 0x0041e80000100a00 */
        /* <DEDUP_REMOVED lines=8> */
[----:B------:R-:W-:Y:S02]  /*8ee0*/  IMAD.MOV.U32 R117, RZ, RZ, R113 ;  /* 0x000000ffff757224 */ /* 0x000fe400078e0071 */
        /* <DEDUP_REMOVED lines=44> */
[----:B0-----:R-:W-:-:S04]  /*91b0*/  @P1 IMAD.WIDE.U32 R10, R4, 0x10, R10 ;  /* 0x00000010040a1825 */ /* 0x001fc800078e000a */
[----:B---3--:R-:W-:Y:S02]  /*91c0*/  IMAD.MOV.U32 R102, RZ, RZ, R23 ;  /* 0x000000ffff667224 */ /* 0x008fe400078e0017 */
        /* <DEDUP_REMOVED lines=26> */
[----:B------:R-:W-:Y:S02]  /*9370*/  IMAD.MOV.U32 R107, RZ, RZ, R103 ;  /* 0x000000ffff6b7224 */ /* 0x000fe400078e0067 */
[----:B------:R-:W-:Y:S02]  /*9380*/  IMAD.MOV.U32 R106, RZ, RZ, R102 ;  /* 0x000000ffff6a7224 */ /* 0x000fe400078e0066 */
[----:B---3--:R-:W-:Y:S02]  /*9390*/  IMAD.MOV.U32 R104, RZ, RZ, R100 ;  /* 0x000000ffff687224 */ /* 0x008fe400078e0064 */
        /* <DEDUP_REMOVED lines=47> */
[----:B0-----:R-:W-:Y:S02]  /*9690*/  IMAD.MOV.U32 R120, RZ, RZ, R117 ;  /* 0x000000ffff787224 */ /* 0x001fe400078e0075 */
        /* <DEDUP_REMOVED lines=15> */
[----:B------:R-:W3:Y:S01]  /*9790*/  LDL R100, [R1+0xd4] ;  /* 0x0000d40001647983 */ /* 0x000ee20000100800 */
[----:B------:R-:W-:Y:S01]  /*97a0*/  IMAD.MOV.U32 R107, RZ, RZ, R104 ;  /* 0x000000ffff6b7224 */ /* 0x000fe200078e0068 */
[----:B0-----:R-:W0:Y:S01]  /*97b0*/  @P0 LDC.64 R10, c[0x0][0x438] ;  /* 0x00010e00ff0a0b82 */ /* 0x001e220000000a00 */
[----:B------:R-:W-:-:S02]  /*97c0*/  IMAD.MOV.U32 R109, RZ, RZ, R102 ;  /* 0x000000ffff6d7224 */ /* 0x000fc400078e0066 */
[----:B------:R-:W-:Y:S02]  /*97d0*/  IMAD.MOV.U32 R104, RZ, RZ, R101 ;  /* 0x000000ffff687224 */ /* 0x000fe400078e0065 */
[----:B----4-:R-:W-:Y:S01]  /*97e0*/  IMAD.MOV.U32 R102, RZ, RZ, R23 ;  /* 0x000000ffff667224 */ /* 0x010fe200078e0017 */
        /* <DEDUP_REMOVED lines=69> */
[----:B------:R-:W3:Y:S01]  /*9c40*/  LDL R17, [R1+0x38] ;  /* 0x0000380001117983 */ /* 0x000ee20000100800 */
[----:B0-----:R-:W-:-:S05]  /*9c50*/  @P0 IMAD.WIDE.U32 R10, R4, 0x10, R10 ;  /* 0x00000010040a0825 */ /* 0x001fca00078e000a */
[----:B------:R0:W5:Y:S02]  /*9c60*/  @P0 LDG.E.128 R36, desc[UR6][R10.64] ;  /* 0x000000060a240981 */ /* 0x000164000c1e1d00 */
[----:B0-----:R-:W0:Y:S01]  /*9c70*/  LDC.64 R10, c[0x0][0x3d0] ;  /* 0x0000f400ff0a7b82 */ /* 0x001e220000000a00 */
[----:B------:R-:W-:Y:S01]  /*9c80*/  ISETP.GE.U32.AND P1, PT, R0, 0x220, PT ;  /* 0x000002200000780c */ /* 0x000fe20003f26070 */
[----:B------:R-:W-:-:S12]  /*9c90*/  @P0 VIADD R4, R4, 0x20 ;  /* 0x0000002004040836 */ /* 0x000fd80000000000 */
[----:B0-----:R-:W-:-:S04]  /*9ca0*/  @P1 IMAD.WIDE.U32 R10, R4, 0x10, R10 ;  /* 0x00000010040a1825 */ /* 0x001fc800078e000a */
        /* <DEDUP_REMOVED lines=10> */
[----:B------:R-:W2:Y:S01]  /*9d50*/  LDL R15, [R1+0x58] ;  /* 0x00005800010f7983 */ /* 0x000ea20000100800 */
[----:B0-----:R-:W-:Y:S01]  /*9d60*/  MOV R120, R113 ;  /* 0x0000007100787202 */ /* 0x001fe20000000f00 */
[----:B------:R-:W-:-:S02]  /*9d70*/  IMAD.MOV.U32 R121, RZ, RZ, R112 ;  /* 0x000000ffff797224 */ /* 0x000fc400078e0070 */
[----:B------:R-:W2:Y:S01]  /*9d80*/  LDL R14, [R1+0x5c] ;  /* 0x00005c00010e7983 */ /* 0x000ea20000100800 */
        /* <DEDUP_REMOVED lines=9> */
[----:B------:R-:W-:Y:S02]  /*9e20*/  IMAD.MOV.U32 R110, RZ, RZ, R103 ;  /* 0x000000ffff6e7224 */ /* 0x000fe400078e0067 */
[----:B------:R-:W-:Y:S01]  /*9e30*/  IMAD.MOV.U32 R111, RZ, RZ, R102 ;  /* 0x000000ffff6f7224 */ /* 0x000fe200078e0066 */
[----:B---3--:R-:W-:Y:S01]  /*9e40*/  MOV R102, R17 ;  /* 0x0000001100667202 */ /* 0x008fe20000000f00 */
[----:B------:R-:W-:Y:S01]  /*9e50*/  IMAD.MOV.U32 R105, RZ, RZ, R100 ;  /* 0x000000ffff697224 */ /* 0x000fe200078e0064 */
[----:B------:R-:W3:Y:S01]  /*9e60*/  LDL R17, [R1+0x54] ;  /* 0x0000540001117983 */ /* 0x000ee20000100800 */
[----:B------:R-:W-:-:S02]  /*9e70*/  IMAD.MOV.U32 R100, RZ, RZ, R19 ;  /* 0x000000ffff647224 */ /* 0x000fc400078e0013 */
[----:B----4-:R-:W-:Y:S01]  /*9e80*/  IMAD.MOV.U32 R101, RZ, RZ, R18 ;  /* 0x000000ffff657224 */ /* 0x010fe200078e0012 */
[----:B------:R-:W4:Y:S01]  /*9e90*/  LDL R19, [R1+0xb8] ;  /* 0x0000b80001137983 */ /* 0x000f220000100800 */
[----:B------:R-:W-:-:S03]  /*9ea0*/  IMAD.MOV.U32 R103, RZ, RZ, R16 ;  /* 0x000000ffff677224 */ /* 0x000fc600078e0010 */
[----:B------:R-:W3:Y:S01]  /*9eb0*/  LDL R18, [R1+0xbc] ;  /* 0x0000bc0001127983 */ /* 0x000ee20000100800 */
[----:B0-----:R-:W-:-:S03]  /*9ec0*/  @P1 IMAD.WIDE.U32 R10, R4, 0x10, R10 ;  /* 0x00000010040a1825 */ /* 0x001fc600078e000a */
        /* <DEDUP_REMOVED lines=10> */
[----:B------:R-:W-:-:S04]  /*9f70*/  @P1 VIADD R4, R4, 0x20 ;  /* 0x0000002004041836 */ /* 0x000fc80000000000 */
[----:B0-----:R-:W-:-:S05]  /*9f80*/  @P0 IMAD.WIDE.U32 R10, R4, 0x10, R10 ;  /* 0x00000010040a0825 */ /* 0x001fca00078e000a */
[----:B------:R0:W3:Y:S02]  /*9f90*/  @P0 LDG.E.128 R112, desc[UR6][R10.64] ;  /* 0x000000060a700981 */ /* 0x0000e4000c1e1d00 */
[----:B0-----:R-:W0:Y:S02]  /*9fa0*/  @P0 LDC.64 R10, c[0x0][0x438] ;  /* 0x00010e00ff0a0b82 */ /* 0x001e240000000a00 */
[----:B0-----:R-:W-:-:S05]  /*9fb0*/  @P0 IMAD.WIDE.U32 R10, R4, 0x10, R10 ;  /* 0x00000010040a0825 */ /* 0x001fca00078e000a */
[----:B------:R0:W3:Y:S02]  /*9fc0*/  @P0 LDG.E.128 R108, desc[UR6][R10.64] ;  /* 0x000000060a6c0981 */ /* 0x0000e4000c1e1d00 */
[----:B0-----:R-:W0:Y:S02]  /*9fd0*/  LDC.64 R10, c[0x0][0x3d8] ;  /* 0x0000f600ff0a7b82 */ /* 0x001e240000000a00 */
[----:B0-----:R-:W-:-:S05]  /*9fe0*/  @P0 IMAD.WIDE.U32 R10, R4, 0x10, R10 ;  /* 0x00000010040a0825 */ /* 0x001fca00078e000a */
[----:B------:R0:W3:Y:S02]  /*9ff0*/  @P0 LDG.E.128 R104, desc[UR6][R10.64] ;  /* 0x000000060a680981 */ /* 0x0000e4000c1e1d00 */
[----:B0-----:R-:W0:Y:S02]  /*a000*/  @P0 LDC.64 R10, c[0x0][0x440] ;  /* 0x00011000ff0a0b82 */ /* 0x001e240000000a00 */
[----:B0-----:R-:W-:-:S05]  /*a010*/  @P0 IMAD.WIDE.U32 R10, R4, 0x10, R10 ;  /* 0x00000010040a0825 */ /* 0x001fca00078e000a */
[----:B------:R0:W5:Y:S02]  /*a020*/  @P0 LDG.E.128 R28, desc[UR6][R10.64] ;  /* 0x000000060a1c0981 */ /* 0x000164000c1e1d00 */
[----:B0-----:R-:W0:Y:S01]  /*a030*/  LDC.64 R10, c[0x0][0x3d0] ;  /* 0x0000f400ff0a7b82 */ /* 0x001e220000000a00 */
[----:B------:R-:W-:Y:S01]  /*a040*/  @P0 VIADD R4, R4, 0x20 ;  /* 0x0000002004040836 */ /* 0x000fe20000000000 */
[----:B--2---:R1:W-:Y:S04]  /*a050*/  @P1 STL.64 [R1+0x30], R100 ;  /* 0x0000306401001387 */ /* 0x0043e80000100a00 */
[----:B------:R4:W-:Y:S04]  /*a060*/  @P1 STL.64 [R1+0x38], R102 ;  /* 0x0000386601001387 */ /* 0x0009e80000100a00 */
[----:B------:R2:W-:Y:S04]  /*a070*/  @P1 STL.64 [R1+0xf0], R120 ;  /* 0x0000f07801001387 */ /* 0x0005e80000100a00 */
[----:B------:R2:W-:Y:S01]  /*a080*/  @P1 STL.64 [R1+0xf8], R122 ;  /* 0x0000f87a01001387 */ /* 0x0005e20000100a00 */
[----:B-1----:R-:W-:Y:S01]  /*a090*/  IMAD.MOV.U32 R100, RZ, RZ, R23 ;  /* 0x000000ffff647224 */ /* 0x002fe200078e0017 */
[----:B------:R-:W-:Y:S01]  /*a0a0*/  MOV R101, R22 ;  /* 0x0000001600657202 */ /* 0x000fe20000000f00 */
[----:B----4-:R-:W-:-:S02]  /*a0b0*/  IMAD.MOV.U32 R102, RZ, RZ, R19 ;  /* 0x000000ffff667224 */ /* 0x010fc400078e0013 */
[----:B---3--:R-:W-:Y:S01]  /*a0c0*/  IMAD.MOV.U32 R103, RZ, RZ, R18 ;  /* 0x000000ffff677224 */ /* 0x008fe200078e0012 */
[----:B------:R2:W-:Y:S04]  /*a0d0*/  @P1 STL.64 [R1+0xe0], R116 ;  /* 0x0000e07401001387 */ /* 0x0005e80000100a00 */
[----:B------:R2:W-:Y:S01]  /*a0e0*/  @P1 STL.64 [R1+0xe8], R118 ;  /* 0x0000e87601001387 */ /* 0x0005e20000100a00 */
[----:B------:R-:W-:-:S13]  /*a0f0*/  ISETP.GE.U32.AND P1, PT, R0, 0x260, PT ;  /* 0x000002600000780c */ /* 0x000fda0003f26070 */
[----:B0-----:R-:W-:-:S05]  /*a100*/  @P1 IMAD.WIDE.U32 R10, R4, 0x10, R10 ;  /* 0x00000010040a1825 */ /* 0x001fca00078e000a */
[----:B------:R0:W3:Y:S02]  /*a110*/  @P1 LDG.E.128 R100, desc[UR6][R10.64] ;  /* 0x000000060a641981 */ /* 0x0000e4000c1e1d00 */
[----:B0-----:R-:W0:Y:S01]  /*a120*/  @P1 LDC.64 R10, c[0x0][0x438] ;  /* 0x00010e00ff0a1b82 */ /* 0x001e220000000a00 */
[----:B------:R-:W-:Y:S01]  /*a130*/  MOV R18, R15 ;  /* 0x0000000f00127202 */ /* 0x000fe20000000f00 */
[----:B------:R-:W-:Y:S02]  /*a140*/  IMAD.MOV.U32 R19, RZ, RZ, R14 ;  /* 0x000000ffff137224 */ /* 0x000fe400078e000e */
[----:B0-----:R-:W-:-:S05]  /*a150*/  @P1 IMAD.WIDE.U32 R10, R4, 0x10, R10 ;  /* 0x00000010040a1825 */ /* 0x001fca00078e000a */
[----:B------:R0:W4:Y:S02]  /*a160*/  @P1 LDG.E.128 R16, desc[UR6][R10.64] ;  /* 0x000000060a101981 */ /* 0x000124000c1e1d00 */
[----:B0-----:R-:W0:Y:S01]  /*a170*/  LDC.64 R10, c[0x0][0x3d8] ;  /* 0x0000f600ff0a7b82 */ /* 0x001e220000000a00 */
[----:B------:R-:W-:Y:S01]  /*a180*/  IMAD.MOV.U32 R14, RZ, RZ, R9 ;  /* 0x000000ffff0e7224 */ /* 0x000fe200078e0009 */
[----:B------:R-:W-:Y:S01]  /*a190*/  MOV R15, R5 ;  /* 0x00000005000f7202 */ /* 0x000fe20000000f00 */
[----:B0-----:R-:W-:-:S05]  /*a1a0*/  @P1 IMAD.WIDE.U32 R10, R4, 0x10, R10 ;  /* 0x00000010040a1825 */ /* 0x001fca00078e000a */
[----:B------:R0:W2:Y:S02]  /*a1b0*/  @P1 LDG.E.128 R12, desc[UR6][R10.64] ;  /* 0x000000060a0c1981 */ /* 0x0000a4000c1e1d00 */
        /* <DEDUP_REMOVED lines=11> */
[----:B--2---:R0:W-:Y:S04]  /*a270*/  @P1 STL.64 [R1+0xa0], R12 ;  /* 0x0000a00c01001387 */ /* 0x0041e80000100a00 */
[----:B------:R0:W-:Y:S04]  /*a280*/  @P1 STL.64 [R1+0xa8], R14 ;  /* 0x0000a80e01001387 */ /* 0x0001e80000100a00 */
[----:B----4-:R0:W-:Y:S04]  /*a290*/  @P1 STL.64 [R1+0x50], R16 ;  /* 0x0000501001001387 */ /* 0x0101e80000100a00 */
[----:B------:R0:W-:Y:S04]  /*a2a0*/  @P1 STL.64 [R1+0x58], R18 ;  /* 0x0000581201001387 */ /* 0x0001e80000100a00 */
[----:B---3--:R0:W-:Y:S04]  /*a2b0*/  @P1 STL.64 [R1+0xb0], R100 ;  /* 0x0000b06401001387 */ /* 0x0081e80000100a00 */
[----:B------:R0:W-:Y:S01]  /*a2c0*/  @P1 STL.64 [R1+0xb8], R102 ;  /* 0x0000b86601001387 */ /* 0x0001e20000100a00 */
[----:B------:R-:W-:Y:S05]  /*a2d0*/  @!P0 BRA `(.L_x_49159) ;  /* 0x0000003c00ac8947 */ /* 0x000fea0003800000 */
[----:B0-----:R-:W0:Y:S08]  /*a2e0*/  LDC.64 R14, c[0x0][0x440] ;  /* 0x00011000ff0e7b82 */ /* 0x001e300000000a00 */
        /* <DEDUP_REMOVED lines=20> */
.L_x_49160:
        /* <DEDUP_REMOVED lines=14> */
[----:B------:R-:W-:Y:S01]  /*a510*/  ISETP.GE.U32.AND P2, PT, R0, 0x40, PT ;  /* 0x000000400000780c */ /* 0x000fe20003f46070 */
        /* <DEDUP_REMOVED lines=31> */
[----:B------:R-:W1:Y:S08]  /*a710*/  LDC.64 R34, c[0x0][0x3d8] ;  /* 0x0000f600ff227b82 */ /* 0x000e700000000a00 */
[----:B------:R-:W1:Y:S01]  /*a720*/  LDC.64 R38, c[0x0][0x3d0] ;  /* 0x0000f400ff267b82 */ /* 0x000e620000000a00 */
[----:B------:R-:W-:-:S07]  /*a730*/  ISETP.GE.U32.AND P3, PT, R0, 0x80, PT ;  /* 0x000000800000780c */ /* 0x000fce0003f66070 */
[----:B------:R-:W1:Y:S08]  /*a740*/  LDC.64 R30, c[0x0][0x3d8] ;  /* 0x0000f600ff1e7b82 */ /* 0x000e700000000a00 */
[----:B------:R-:W1:Y:S01]  /*a750*/  LDC.64 R28, c[0x0][0x3d0] ;  /* 0x0000f400ff1c7b82 */ /* 0x000e620000000a00 */
[----:B------:R-:W-:-:S07]  /*a760*/  ISETP.GE.U32.AND P0, PT, R0, 0xa0, PT ;  /* 0x000000a00000780c */ /* 0x000fce0003f06070 */
[----:B------:R-:W1:Y:S01]  /*a770*/  LDC.64 R36, c[0x0][0x3d8] ;  /* 0x0000f600ff247b82 */ /* 0x000e620000000a00 */
[----:B------:R-:W-:-:S07]  /*a780*/  ISETP.GE.U32.AND P1, PT, R0, 0xc0, PT ;  /* 0x000000c00000780c */ /* 0x000fce0003f26070 */
[----:B------:R-:W1:Y:S01]  /*a790*/  LDC.64 R40, c[0x0][0x3d8] ;  /* 0x0000f600ff287b82 */ /* 0x000e620000000a00 */
[----:B------:R-:W-:-:S07]  /*a7a0*/  ISETP.GE.U32.AND P5, PT, R0, 0x120, PT ;  /* 0x000001200000780c */ /* 0x000fce0003fa6070 */
[----:B------:R-:W1:Y:S08]  /*a7b0*/  LDC.64 R42, c[0x0][0x3d8] ;  /* 0x0000f600ff2a7b82 */ /* 0x000e700000000a00 */
[----:B------:R-:W1:Y:S08]  /*a7c0*/  LDC.64 R46, c[0x0][0x3d8] ;  /* 0x0000f600ff2e7b82 */ /* 0x000e700000000a00 */
[----:B------:R-:W1:Y:S01]  /*a7d0*/  LDC.64 R44, c[0x0][0x3d8] ;  /* 0x0000f600ff2c7b82 */ /* 0x000e620000000a00 */
[----:B--2---:R2:W3:Y:S01]  /*a7e0*/  @P6 LDG.E.128 R128, desc[UR6][R10.64] ;  /* 0x000000060a806981 */ /* 0x0044e2000c1e1d00 */
[C---:B0-----:R-:W-:Y:S01]  /*a7f0*/  @P6 IMAD.WIDE.U32 R14, R4.reuse, 0x10, R14 ;  /* 0x00000010040e6825 */ /* 0x041fe200078e000e */
[----:B------:R-:W-:-:S05]  /*a800*/  @P6 LOP3.LUT R4, R4, 0x20, RZ, 0xfc, !PT ;  /* 0x0000002004046812 */ /* 0x000fca00078efcff */
[----:B------:R-:W0:Y:S01]  /*a810*/  @P4 LDC.64 R12, c[0x0][0x438] ;  /* 0x00010e00ff0c4b82 */ /* 0x000e220000000a00 */
[----:B------:R-:W5:Y:S01]  /*a820*/  @P6 LDG.E.128 R192, desc[UR6][R14.64] ;  /* 0x000000060ec06981 */ /* 0x000f62000c1e1d00 */
[----:B--2---:R-:W-:-:S06]  /*a830*/  @P2 IMAD.WIDE.U32 R10, R4, 0x10, R22 ;  /* 0x00000010040a2825 */ /* 0x004fcc00078e0016 */
[----:B------:R-:W2:Y:S01]  /*a840*/  @P3 LDC.64 R26, c[0x0][0x438] ;  /* 0x00010e00ff1a3b82 */ /* 0x000ea20000000a00 */
[----:B---3--:R3:W-:Y:S04]  /*a850*/  @P6 STL.64 [R1+0x2f0], R128 ;  /* 0x0002f08001006387 */ /* 0x0087e80000100a00 */
[----:B------:R1:W-:Y:S01]  /*a860*/  @P6 STL.64 [R1+0x2f8], R130 ;  /* 0x0002f88201006387 */ /* 0x0003e20000100a00 */
[----:B---3--:R-:W-:Y:S02]  /*a870*/  IMAD.MOV.U32 R128, RZ, RZ, R127 ;  /* 0x000000ffff807224 */ /* 0x008fe400078e007f */
[----:B----4-:R-:W-:Y:S01]  /*a880*/  IMAD.MOV.U32 R129, RZ, RZ, R126 ;  /* 0x000000ffff817224 */ /* 0x010fe200078e007e */
[----:B-1----:R-:W-:Y:S01]  /*a890*/  MOV R130, R125 ;  /* 0x0000007d00827202 */ /* 0x002fe20000000f00 */
        /* <DEDUP_REMOVED lines=11> */
[----:B-1----:R-:W1:Y:S02]  /*a950*/  @P0 LDC.64 R10, c[0x0][0x438] ;  /* 0x00010e00ff0a0b82 */ /* 0x002e640000000a00 */
[----:B------:R-:W2:Y:S04]  /*a960*/  LDL R110, [R1+0x2a4] ;  /* 0x0002a400016e7983 */ /* 0x000ea80000100800 */
[----:B------:R-:W2:Y:S04]  /*a970*/  LDL R109, [R1+0x2a8] ;  /* 0x0002a800016d7983 */ /* 0x000ea80000100800 */
[----:B------:R-:W2:Y:S01]  /*a980*/  LDL R108, [R1+0x2ac] ;  /* 0x0002ac00016c7983 */ /* 0x000ea20000100800 */
[----:B------:R-:W-:-:S03]  /*a990*/  @P2 IMAD.WIDE.U32 R14, R4, 0x10, R24 ;  /* 0x00000010040e2825 */ /* 0x000fc600078e0018 */
[----:B---3--:R3:W-:Y:S04]  /*a9a0*/  @P2 STL.64 [R1+0x2d0], R128 ;  /* 0x0002d08001002387 */ /* 0x0087e80000100a00 */
[----:B------:R0:W-:Y:S01]  /*a9b0*/  @P2 STL.64 [R1+0x2d8], R130 ;  /* 0x0002d88201002387 */ /* 0x0001e20000100a00 */
[----:B---3--:R-:W-:Y:S02]  /*a9c0*/  IMAD.MOV.U32 R128, RZ, RZ, R127 ;  /* 0x000000ffff807224 */ /* 0x008fe400078e007f */
[----:B------:R-:W-:Y:S01]  /*a9d0*/  IMAD.MOV.U32 R129, RZ, RZ, R126 ;  /* 0x000000ffff817224 */ /* 0x000fe200078e007e */
[----:B0-----:R-:W-:Y:S01]  /*a9e0*/  MOV R130, R125 ;  /* 0x0000007d00827202 */ /* 0x001fe20000000f00 */
[----:B------:R-:W-:-:S06]  /*a9f0*/  IMAD.MOV.U32 R131, RZ, RZ, R124 ;  /* 0x000000ffff837224 */ /* 0x000fcc00078e007c */
[----:B------:R-:W3:Y:S01]  /*aa00*/  @P2 LDG.E.128 R128, desc[UR6][R14.64] ;  /* 0x000000060e802981 */ /* 0x000ee2000c1e1d00 */
[----:B------:R-:W-:Y:S01]  /*aa10*/  IMAD.MOV.U32 R127, RZ, RZ, R123 ;  /* 0x000000ffff7f7224 */ /* 0x000fe200078e007b */
[----:B------:R-:W-:Y:S01]  /*aa20*/  MOV R126, R122 ;  /* 0x0000007a007e7202 */ /* 0x000fe20000000f00 */
[----:B------:R-:W-:Y:S01]  /*aa30*/  IMAD.MOV.U32 R125, RZ, RZ, R121 ;  /* 0x000000ffff7d7224 */ /* 0x000fe200078e0079 */
[----:B----4-:R-:W-:Y:S01]  /*aa40*/  MOV R123, R111 ;  /* 0x0000006f007b7202 */ /* 0x010fe20000000f00 */
[----:B------:R-:W-:Y:S01]  /*aa50*/  IMAD.MOV.U32 R124, RZ, RZ, R120 ;  /* 0x000000ffff7c7224 */ /* 0x000fe200078e0078 */
[----:B--2---:R-:W-:Y:S01]  /*aa60*/  MOV R120, R108 ;  /* 0x0000006c00787202 */ /* 0x004fe20000000f00 */
[----:B------:R-:W-:Y:S02]  /*aa70*/  IMAD.MOV.U32 R122, RZ, RZ, R110 ;  /* 0x000000ffff7a7224 */ /* 0x000fe400078e006e */
[----:B------:R-:W-:Y:S01]  /*aa80*/  IMAD.MOV.U32 R121, RZ, RZ, R109 ;  /* 0x000000ffff797224 */ /* 0x000fe200078e006d */
[----:B------:R-:W-:Y:S01]  /*aa90*/  MOV R109, R105 ;  /* 0x00000069006d7202 */ /* 0x000fe20000000f00 */
[----:B------:R-:W-:Y:S01]  /*aaa0*/  @P2 IMAD.WIDE.U32 R18, R4, 0x10, R18 ;  /* 0x0000001004122825 */ /* 0x000fe200078e0012 */
[----:B------:R-:W2:Y:S03]  /*aab0*/  LDL R105, [R1+0x2e8] ;  /* 0x0002e80001697983 */ /* 0x000ea60000100800 */
[----:B------:R-:W-:Y:S01]  /*aac0*/  IMAD.MOV.U32 R111, RZ, RZ, R107 ;  /* 0x000000ffff6f7224 */ /* 0x000fe200078e006b */
[----:B------:R0:W5:Y:S01]  /*aad0*/  @P2 LDG.E.128 R196, desc[UR6][R18.64] ;  /* 0x0000000612c42981 */ /* 0x000162000c1e1d00 */
[----:B------:R-:W-:-:S02]  /*aae0*/  IMAD.MOV.U32 R110, RZ, RZ, R106 ;  /* 0x000000ffff6e7224 */ /* 0x000fc400078e006a */
[----:B------:R-:W-:Y:S01]  /*aaf0*/  IMAD.MOV.U32 R108, RZ, RZ, R104 ;  /* 0x000000ffff6c7224 */ /* 0x000fe200078e0068 */
[----:B------:R-:W4:Y:S01]  /*ab00*/  LDL R107, [R1+0x2e0] ;  /* 0x0002e000016b7983 */ /* 0x000f220000100800 */
[----:B------:R-:W-:-:S03]  /*ab10*/  @P2 VIADD R4, R4, 0x20 ;  /* 0x0000002004042836 */ /* 0x000fc60000000000 */
[----:B------:R-:W2:Y:S04]  /*ab20*/  LDL R104, [R1+0x2ec] ;  /* 0x0002ec0001687983 */ /* 0x000ea80000100800 */
[----:B------:R-:W2:Y:S01]  /*ab30*/  LDL R106, [R1+0x2e4] ;  /* 0x0002e400016a7983 */ /* 0x000ea20000100800 */
[----:B------:R-:W-:Y:S02]  /*ab40*/  @P4 IMAD.WIDE.U32 R24, R4, 0x10, R32 ;  /* 0x0000001004184825 */ /* 0x000fe400078e0020 */
[----:B------:R-:W4:Y:S01]  /*ab50*/  LDC.64 R32, c[0x0][0x3d0] ;  /* 0x0000f400ff207b82 */ /* 0x000f220000000a00 */
[----:B---3--:R3:W-:Y:S04]  /*ab60*/  @P2 STL.64 [R1+0x2c0], R128 ;  /* 0x0002c08001002387 */ /* 0x0087e80000100a00 */
[----:B------:R1:W-:Y:S01]  /*ab70*/  @P2 STL.64 [R1+0x2c8], R130 ;  /* 0x0002c88201002387 */ /* 0x0003e20000100a00 */
[----:B---3--:R-:W-:Y:S01]  /*ab80*/  MOV R128, R127 ;  /* 0x0000007f00807202 */ /* 0x008fe20000000f00 */
[----:B------:R-:W-:-:S02]  /*ab90*/  IMAD.MOV.U32 R129, RZ, RZ, R126 ;  /* 0x000000ffff817224 */ /* 0x000fc400078e007e */
[----:B-1----:R-:W-:Y:S01]  /*aba0*/  IMAD.MOV.U32 R130, RZ, RZ, R125 ;  /* 0x000000ffff827224 */ /* 0x002fe200078e007d */
        /* <DEDUP_REMOVED lines=13> */
[----:B------:R-:W-:-:S03]  /*ac80*/  IMAD.MOV.U32 R109, RZ, RZ, R5 ;  /* 0x000000ffff6d7224 */ /* 0x000fc600078e0005 */
[----:B------:R-:W2:Y:S04]  /*ac90*/  LDL R108, [R1+0x200] ;  /* 0x00020000016c7983 */ /* 0x000ea80000100800 */
[----:B------:R-:W2:Y:S01]  /*aca0*/  LDL R5, [R1+0x2c] ;  /* 0x00002c0001057983 */ /* 0x000ea20000100800 */
[----:B0-----:R-:W-:Y:S02]  /*acb0*/  @P4 IMAD.WIDE.U32 R18, R4, 0x10, R34 ;  /* 0x0000001004124825 */ /* 0x001fe400078e0022 */
[----:B------:R-:W0:Y:S01]  /*acc0*/  LDC.64 R34, c[0x0][0x3d0] ;  /* 0x0000f400ff227b82 */ /* 0x000e220000000a00 */
[----:B---3--:R1:W-:Y:S04]  /*acd0*/  @P4 STL.64 [R1+0x2b0], R128 ;  /* 0x0002b08001004387 */ /* 0x0083e80000100a00 */
[----:B------:R3:W-:Y:S01]  /*ace0*/  @P4 STL.64 [R1+0x2b8], R130 ;  /* 0x0002b88201004387 */ /* 0x0007e20000100a00 */
[----:B-1----:R-:W-:Y:S01]  /*acf0*/  MOV R128, R127 ;  /* 0x0000007f00807202 */ /* 0x002fe20000000f00 */
        /* <DEDUP_REMOVED lines=15> */
[----:B------:R-:W-:Y:S01]  /*adf0*/  @P4 IMAD.WIDE.U32 R22, R4, 0x10, R12 ;  /* 0x0000001004164825 */ /* 0x000fe200078e000c */
[----:B------:R-:W2:Y:S01]  /*ae00*/  LDL R112, [R1+0x260] ;  /* 0x0002600001707983 */ /* 0x000ea20000100800 */
[----:B------:R-:W1:Y:S02]  /*ae10*/  @P1 LDC.64 R12, c[0x0][0x438] ;  /* 0x00010e00ff0c1b82 */ /* 0x000e640000000a00 */
[----:B------:R-:W-:Y:S01]  /*ae20*/  IMAD.MOV.U32 R118, RZ, RZ, R114 ;  /* 0x000000ffff767224 */ /* 0x000fe200078e0072 */
[----:B------:R-:W5:Y:S01]  /*ae30*/  @P4 LDG.E.128 R200, desc[UR6][R22.64] ;  /* 0x0000000616c84981 */ /* 0x000f62000c1e1d00 */
[----:B------:R-:W-:-:S02]  /*ae40*/  IMAD.MOV.U32 R117, RZ, RZ, R113 ;  /* 0x000000ffff757224 */ /* 0x000fc400078e0071 */
[----:B------:R-:W-:Y:S01]  /*ae50*/  @P4 VIADD R4, R4, 0x20 ;  /* 0x0000002004044836 */ /* 0x000fe20000000000 */
        /* <DEDUP_REMOVED lines=23> */
[----:B--2---:R-:W-:Y:S01]  /*afd0*/  IMAD.MOV.U32 R118, RZ, RZ, R114 ;  /* 0x000000ffff767224 */ /* 0x004fe200078e0072 */
[----:B0-----:R-:W0:Y:S01]  /*afe0*/  @P2 LDC.64 R14, c[0x0][0x438] ;  /* 0x00010e00ff0e2b82 */ /* 0x001e220000000a00 */
[----:B------:R-:W-:Y:S01]  /*aff0*/  IMAD.MOV.U32 R116, RZ, RZ, R112 ;  /* 0x000000ffff747224 */ /* 0x000fe200078e0070 */
[----:B------:R-:W2:Y:S04]  /*b000*/  LDL R115, [R1+0x254] ;  /* 0x0002540001737983 */ /* 0x000ea80000100800 */
[----:B------:R-:W4:Y:S04]  /*b010*/  LDL R114, [R1+0x258] ;  /* 0x0002580001727983 */ /* 0x000f280000100800 */
[----:B------:R-:W2:Y:S01]  /*b020*/  LDL R112, [R1+0x250] ;  /* 0x0002500001707983 */ /* 0x000ea20000100800 */
[----:B------:R-:W-:-:S04]  /*b030*/  @P3 IMAD.WIDE.U32 R18, R4, 0x10, R30 ;  /* 0x0000001004123825 */ /* 0x000fc800078e001e */
[----:B------:R-:W-:Y:S01]  /*b040*/  @P3 IMAD.WIDE.U32 R26, R4, 0x10, R26 ;  /* 0x00000010041a3825 */ /* 0x000fe200078e001a */
[----:B---3--:R3:W-:Y:S01]  /*b050*/  @P3 STL.64 [R1+0x290], R128 ;  /* 0x0002908001003387 */ /* 0x0087e20000100a00 */
[----:B------:R-:W-:Y:S01]  /*b060*/  ISETP.GE.U32.AND P4, PT, R0, 0x100, PT ;  /* 0x000001000000780c */ /* 0x000fe20003f86070 */
[----:B------:R-:W0:Y:S02]  /*b070*/  LDC.64 R30, c[0x0][0x3d0] ;  /* 0x0000f400ff1e7b82 */ /* 0x000e240000000a00 */
[----:B------:R1:W-:Y:S01]  /*b080*/  @P3 STL.64 [R1+0x298], R130 ;  /* 0x0002988201003387 */ /* 0x0003e20000100a00 */
[----:B------:R-:W-:-:S03]  /*b090*/  @P3 IADD3 R4, PT, PT, R4, 0x20, RZ ;  /* 0x0000002004043810 */ /* 0x000fc60007ffe0ff */
[----:B------:R4:W5:Y:S01]  /*b0a0*/  @P3 LDG.E.128 R204, desc[UR6][R26.64] ;  /* 0x000000061acc3981 */ /* 0x000962000c1e1d00 */
[----:B---3--:R-:W-:Y:S01]  /*b0b0*/  IMAD.MOV.U32 R128, RZ, RZ, R127 ;  /* 0x000000ffff807224 */ /* 0x008fe200078e007f */
[----:B------:R-:W-:Y:S01]  /*b0c0*/  MOV R129, R126 ;  /* 0x0000007e00817202 */ /* 0x000fe20000000f00 */
[----:B-1----:R-:W-:Y:S02]  /*b0d0*/  IMAD.MOV.U32 R130, RZ, RZ, R125 ;  /* 0x000000ffff827224 */ /* 0x002fe400078e007d */
[----:B------:R-:W-:Y:S01]  /*b0e0*/  IMAD.MOV.U32 R131, RZ, RZ, R124 ;  /* 0x000000ffff837224 */ /* 0x000fe200078e007c */
[----:B----4-:R-:W1:Y:S05]  /*b0f0*/  LDC.64 R26, c[0x0][0x3d0] ;  /* 0x0000f400ff1a7b82 */ /* 0x010e6a0000000a00 */
        /* <DEDUP_REMOVED lines=11> */
[----:B--2---:R-:W-:Y:S02]  /*b1b0*/  IMAD.MOV.U32 R118, RZ, RZ, R115 ;  /* 0x000000ffff767224 */ /* 0x004fe400078e0073 */
[----:B------:R-:W-:Y:S01]  /*b1c0*/  IMAD.MOV.U32 R116, RZ, RZ, R113 ;  /* 0x000000ffff747224 */ /* 0x000fe200078e0071 */
[----:B------:R-:W2:Y:S01]  /*b1d0*/  LDL R115, [R1+0x240] ;  /* 0x0002400001737983 */ /* 0x000ea20000100800 */
[----:B------:R-:W-:-:S03]  /*b1e0*/  IMAD.MOV.U32 R119, RZ, RZ, R112 ;  /* 0x000000ffff777224 */ /* 0x000fc600078e0070 */
[----:B------:R-:W2:Y:S04]  /*b1f0*/  LDL R113, [R1+0x248] ;  /* 0x0002480001717983 */ /* 0x000ea80000100800 */
[----:B------:R-:W2:Y:S01]  /*b200*/  LDL R112, [R1+0x24c] ;  /* 0x00024c0001707983 */ /* 0x000ea20000100800 */
[----:B------:R-:W-:Y:S02]  /*b210*/  @P0 IMAD.WIDE.U32 R22, R4, 0x10, R28 ;  /* 0x0000001004160825 */ /* 0x000fe400078e001c */
        /* <DEDUP_REMOVED lines=17> */
[----:B--2---:R-:W-:Y:S01]  /*b330*/  IMAD.MOV.U32 R119, RZ, RZ, R115 ;  /* 0x000000ffff777224 */ /* 0x004fe200078e0073 */
[----:B------:R-:W-:Y:S01]  /*b340*/  MOV R115, R111 ;  /* 0x0000006f00737202 */ /* 0x000fe20000000f00 */
[----:B------:R-:W-:Y:S01]  /*b350*/  IMAD.MOV.U32 R117, RZ, RZ, R113 ;  /* 0x000000ffff757224 */ /* 0x000fe200078e0071 */
[----:B------:R-:W2:Y:S01]  /*b360*/  LDL R111, [R1+0x230] ;  /* 0x00023000016f7983 */ /* 0x000ea20000100800 */
[----:B------:R-:W-:Y:S01]  /*b370*/  IMAD.MOV.U32 R116, RZ, RZ, R112 ;  /* 0x000000ffff747224 */ /* 0x000fe200078e0070 */
[----:B------:R-:W-:Y:S01]  /*b380*/  MOV R112, R108 ;  /* 0x0000006c00707202 */ /* 0x000fe20000000f00 */
[----:B------:R-:W-:Y:S01]  /*b390*/  IMAD.MOV.U32 R114, RZ, RZ, R110 ;  /* 0x000000ffff727224 */ /* 0x000fe200078e006e */
[----:B------:R-:W4:Y:S01]  /*b3a0*/  LDL R108, [R1+0x23c] ;  /* 0x00023c00016c7983 */ /* 0x000f220000100800 */
[----:B------:R-:W-:-:S03]  /*b3b0*/  IMAD.MOV.U32 R113, RZ, RZ, R109 ;  /* 0x000000ffff717224 */ /* 0x000fc600078e006d */
[----:B------:R-:W2:Y:S01]  /*b3c0*/  LDL R110, [R1+0x234] ;  /* 0x00023400016e7983 */ /* 0x000ea20000100800 */
[----:B------:R-:W-:-:S03]  /*b3d0*/  @P0 IMAD.WIDE.U32 R24, R4, 0x10, R10 ;  /* 0x0000001004180825 */ /* 0x000fc600078e000a */
[----:B------:R-:W4:Y:S01]  /*b3e0*/  LDL R109, [R1+0x238] ;  /* 0x00023800016d7983 */ /* 0x000f220000100800 */
[----:B------:R-:W-:Y:S01]  /*b3f0*/  @P0 IMAD.WIDE.U32 R10, R4, 0x10, R36 ;  /* 0x00000010040a0825 */ /* 0x000fe200078e0024 */
[----:B------:R-:W-:Y:S01]  /*b400*/  ISETP.GE.U32.AND P3, PT, R0, 0x140, PT ;  /* 0x000001400000780c */ /* 0x000fe20003f66070 */
[----:B------:R-:W0:Y:S01]  /*b410*/  LDC.64 R36, c[0x0][0x3d0] ;  /* 0x0000f400ff247b82 */ /* 0x000e220000000a00 */
[----:B------:R1:W5:Y:S04]  /*b420*/  @P0 LDG.E.128 R208, desc[UR6][R24.64] ;  /* 0x0000000618d00981 */ /* 0x000368000c1e1d00 */
[----:B---3--:R3:W-:Y:S01]  /*b430*/  @P0 STL.64 [R1+0x270], R128 ;  /* 0x0002708001000387 */ /* 0x0087e20000100a00 */
[----:B------:R-:W-:Y:S02]  /*b440*/  @P0 VIADD R4, R4, 0x20 ;  /* 0x0000002004040836 */ /* 0x000fe40000000000 */
[----:B-1----:R-:W1:Y:S01]  /*b450*/  @P5 LDC.64 R24, c[0x0][0x438] ;  /* 0x00010e00ff185b82 */ /* 0x002e620000000a00 */
        /* <DEDUP_REMOVED lines=15> */
[----:B0-----:R-:W0:Y:S01]  /*b550*/  @P4 LDC.64 R10, c[0x0][0x438] ;  /* 0x00010e00ff0a4b82 */ /* 0x001e220000000a00 */
[----:B------:R-:W-:-:S02]  /*b560*/  IMAD.MOV.U32 R118, RZ, RZ, R115 ;  /* 0x000000ffff767224 */ /* 0x000fc400078e0073 */
[----:B------:R-:W-:Y:S01]  /*b570*/  IMAD.MOV.U32 R117, RZ, RZ, R114 ;  /* 0x000000ffff757224 */ /* 0x000fe200078e0072 */
[----:B--2---:R-:W-:Y:S01]  /*b580*/  MOV R114, R110 ;  /* 0x0000006e00727202 */ /* 0x004fe20000000f00 */
[----:B------:R-:W-:Y:S01]  /*b590*/  IMAD.MOV.U32 R119, RZ, RZ, R112 ;  /* 0x000000ffff777224 */ /* 0x000fe200078e0070 */
[----:B------:R-:W2:Y:S01]  /*b5a0*/  LDL R110, [R1+0x1e4] ;  /* 0x0001e400016e7983 */ /* 0x000ea20000100800 */
[----:B------:R-:W-:Y:S02]  /*b5b0*/  IMAD.MOV.U32 R115, RZ, RZ, R111 ;  /* 0x000000ffff737224 */ /* 0x000fe400078e006f */
[----:B----4-:R-:W-:Y:S01]  /*b5c0*/  IMAD.MOV.U32 R113, RZ, RZ, R109 ;  /* 0x000000ffff717224 */ /* 0x010fe200078e006d */
[----:B------:R-:W4:Y:S01]  /*b5d0*/  LDL R111, [R1+0x1e0] ;  /* 0x0001e000016f7983 */ /* 0x000f220000100800 */
[----:B------:R-:W-:-:S03]  /*b5e0*/  IMAD.MOV.U32 R112, RZ, RZ, R108 ;  /* 0x000000ffff707224 */ /* 0x000fc600078e006c */
[----:B------:R-:W2:Y:S04]  /*b5f0*/  LDL R109, [R1+0x1e8] ;  /* 0x0001e800016d7983 */ /* 0x000ea80000100800 */
[----:B------:R-:W4:Y:S01]  /*b600*/  LDL R108, [R1+0x1ec] ;  /* 0x0001ec00016c7983 */ /* 0x000f220000100800 */
[----:B------:R-:W-:Y:S02]  /*b610*/  @P1 IMAD.WIDE.U32 R18, R4, 0x10, R34 ;  /* 0x0000001004121825 */ /* 0x000fe400078e0022 */
[----:B------:R-:W1:Y:S01]  /*b620*/  LDC.64 R34, c[0x0][0x3d8] ;  /* 0x0000f600ff227b82 */ /* 0x000e620000000a00 */
[----:B---3--:R3:W-:Y:S04]  /*b630*/  @P0 STL.64 [R1+0x260], R128 ;  /* 0x0002608001000387 */ /* 0x0087e80000100a00 */
[----:B------:R0:W-:Y:S01]  /*b640*/  @P0 STL.64 [R1+0x268], R130 ;  /* 0x0002688201000387 */ /* 0x0001e20000100a00 */
[----:B---3--:R-:W-:Y:S01]  /*b650*/  MOV R128, R127 ;  /* 0x0000007f00807202 */ /* 0x008fe20000000f00 */
[----:B------:R-:W-:-:S02]  /*b660*/  IMAD.MOV.U32 R129, RZ, RZ, R126 ;  /* 0x000000ffff817224 */ /* 0x000fc400078e007e */
[----:B0-----:R-:W-:Y:S01]  /*b670*/  IMAD.MOV.U32 R130, RZ, RZ, R125 ;  /* 0x000000ffff827224 */ /* 0x001fe200078e007d */
        /* <DEDUP_REMOVED lines=16> */
[----:B------:R-:W4:Y:S04]  /*b780*/  LDL R102, [R1+0x218] ;  /* 0x0002180001667983 */ /* 0x000f280000100800 */
[----:B------:R-:W2:Y:S01]  /*b790*/  LDL R101, [R1+0x21c] ;  /* 0x00021c0001657983 */ /* 0x000ea20000100800 */
[----:B------:R-:W-:Y:S02]  /*b7a0*/  @P1 IMAD.WIDE.U32 R22, R4, 0x10, R40 ;  /* 0x0000001004161825 */ /* 0x000fe400078e0028 */
[----:B------:R-:W0:Y:S01]  /*b7b0*/  LDC.64 R40, c[0x0][0x3d8] ;  /* 0x0000f600ff287b82 */ /* 0x000e220000000a00 */
[----:B---3--:R3:W-:Y:S04]  /*b7c0*/  @P1 STL.64 [R1+0x250], R128 ;  /* 0x0002508001001387 */ /* 0x0087e80000100a00 */
[----:B------:R1:W-:Y:S01]  /*b7d0*/  @P1 STL.64 [R1+0x258], R130 ;  /* 0x0002588201001387 */ /* 0x0003e20000100a00 */
[----:B---3--:R-:W-:-:S02]  /*b7e0*/  IMAD.MOV.U32 R128, RZ, RZ, R127 ;  /* 0x000000ffff807224 */ /* 0x008fc400078e007f */
[----:B------:R-:W-:Y:S01]  /*b7f0*/  IMAD.MOV.U32 R129, RZ, RZ, R126 ;  /* 0x000000ffff817224 */ /* 0x000fe200078e007e */
        /* <DEDUP_REMOVED lines=9> */
[----:B------:R-:W-:Y:S01]  /*b890*/  @P1 IMAD.WIDE.U32 R12, R4, 0x10, R12 ;  /* 0x00000010040c1825 */ /* 0x000fe200078e000c */
[----:B-1----:R-:W1:Y:S03]  /*b8a0*/  LDC.64 R22, c[0x0][0x3d8] ;  /* 0x0000f600ff167b82 */ /* 0x002e660000000a00 */
[----:B------:R-:W-:Y:S01]  /*b8b0*/  IMAD.MOV.U32 R122, RZ, RZ, R114 ;  /* 0x000000ffff7a7224 */ /* 0x000fe200078e0072 */
[----:B------:R0:W5:Y:S01]  /*b8c0*/  @P1 LDG.E.128 R212, desc[UR6][R12.64] ;  /* 0x000000060cd41981 */ /* 0x000162000c1e1d00 */
[----:B------:R-:W-:Y:S01]  /*b8d0*/  IMAD.MOV.U32 R121, RZ, RZ, R113 ;  /* 0x000000ffff797224 */ /* 0x000fe200078e0071 */
[----:B--2---:R-:W-:Y:S01]  /*b8e0*/  MOV R113, R101 ;  /* 0x0000006500717202 */ /* 0x004fe20000000f00 */
[----:B------:R-:W-:Y:S01]  /*b8f0*/  IMAD.MOV.U32 R115, RZ, RZ, R103 ;  /* 0x000000ffff737224 */ /* 0x000fe200078e0067 */
[----:B------:R-:W2:Y:S01]  /*b900*/  LDL R101, [R1+0x1bc] ;  /* 0x0001bc0001657983 */ /* 0x000ea20000100800 */
[----:B----4-:R-:W-:-:S02]  /*b910*/  IMAD.MOV.U32 R114, RZ, RZ, R102 ;  /* 0x000000ffff727224 */ /* 0x010fc400078e0066 */
[----:B------:R-:W-:Y:S01]  /*b920*/  IMAD.MOV.U32 R112, RZ, RZ, R100 ;  /* 0x000000ffff707224 */ /* 0x000fe200078e0064 */
[----:B------:R-:W4:Y:S01]  /*b930*/  LDL R103, [R1+0x1b4] ;  /* 0x0001b40001677983 */ /* 0x000f220000100800 */
[----:B------:R-:W-:-:S03]  /*b940*/  @P1 VIADD R4, R4, 0x20 ;  /* 0x0000002004041836 */ /* 0x000fc60000000000 */
[----:B------:R-:W2:Y:S04]  /*b950*/  LDL R100, [R1+0x1b0] ;  /* 0x0001b00001647983 */ /* 0x000ea80000100800 */
[----:B------:R-:W2:Y:S01]  /*b960*/  LDL R102, [R1+0x1b8] ;  /* 0x0001b80001667983 */ /* 0x000ea20000100800 */
[----:B0-----:R-:W-:Y:S01]  /*b970*/  @P2 IMAD.WIDE.U32 R12, R4, 0x10, R32 ;  /* 0x00000010040c2825 */ /* 0x001fe200078e0020 */
        /* <DEDUP_REMOVED lines=18> */
[----:B------:R-:W4:Y:S04]  /*baa0*/  LDL R115, [R1+0x1c4] ;  /* 0x0001c40001737983 */ /* 0x000f280000100800 */
[----:B------:R-:W2:Y:S04]  /*bab0*/  LDL R112, [R1+0x1c0] ;  /* 0x0001c00001707983 */ /* 0x000ea80000100800 */
[----:B------:R-:W4:Y:S01]  /*bac0*/  LDL R114, [R1+0x1c8] ;  /* 0x0001c80001727983 */ /* 0x000f220000100800 */
[----:B------:R-:W-:-:S02]  /*bad0*/  @P2 IMAD.WIDE.U32 R18, R4, 0x10, R38 ;  /* 0x0000001004122825 */ /* 0x000fc400078e0026 */
[----:B------:R-:W1:Y:S01]  /*bae0*/  LDC.64 R38, c[0x0][0x3d0] ;  /* 0x0000f400ff267b82 */ /* 0x000e620000000a00 */
[----:B---3--:R3:W-:Y:S04]  /*baf0*/  @P2 STL.64 [R1+0x230], R128 ;  /* 0x0002308001002387 */ /* 0x0087e80000100a00 */
[----:B------:R0:W-:Y:S01]  /*bb00*/  @P2 STL.64 [R1+0x238], R130 ;  /* 0x0002388201002387 */ /* 0x0001e20000100a00 */
[----:B---3--:R-:W-:Y:S02]  /*bb10*/  IMAD.MOV.U32 R128, RZ, RZ, R127 ;  /* 0x000000ffff807224 */ /* 0x008fe400078e007f */
[----:B------:R-:W-:Y:S01]  /*bb20*/  IMAD.MOV.U32 R129, RZ, RZ, R126 ;  /* 0x000000ffff817224 */ /* 0x000fe200078e007e */
[----:B0-----:R-:W-:Y:S01]  /*bb30*/  MOV R130, R125 ;  /* 0x0000007d00827202 */ /* 0x001fe20000000f00 */
[----:B------:R-:W-:-:S06]  /*bb40*/  IMAD.MOV.U32 R131, RZ, RZ, R124 ;  /* 0x000000ffff837224 */ /* 0x000fcc00078e007c */
[----:B------:R0:W3:Y:S01]  /*bb50*/  @P2 LDG.E.128 R128, desc[UR6][R18.64] ;  /* 0x0000000612802981 */ /* 0x0000e2000c1e1d00 */
[C---:B------:R-:W-:Y:S01]  /*bb60*/  @P2 IMAD.WIDE.U32 R14, R4.reuse, 0x10, R14 ;  /* 0x00000010040e2825 */ /* 0x040fe200078e000e */
[----:B------:R-:W-:Y:S02]  /*bb70*/  MOV R126, R122 ;  /* 0x0000007a007e7202 */ /* 0x000fe40000000f00 */
[----:B------:R-:W-:Y:S01]  /*bb80*/  @P2 IADD3 R4, PT, PT, R4, 0x20, RZ ;  /* 0x0000002004042810 */ /* 0x000fe20007ffe0ff */
        /* <DEDUP_REMOVED lines=10> */
[----:B------:R-:W4:Y:S01]  /*bc30*/  LDL R117, [R1+0x1f8] ;  /* 0x0001f80001757983 */ /* 0x000f220000100800 */
[----:B------:R-:W-:-:S03]  /*bc40*/  @P4 IMAD.WIDE.U32 R12, R4, 0x10, R26 ;  /* 0x00000010040c4825 */ /* 0x000fc600078e001a */
[----:B------:R1:W5:Y:S01]  /*bc50*/  @P2 LDG.E.128 R216, desc[UR6][R14.64] ;  /* 0x000000060ed82981 */ /* 0x000362000c1e1d00 */
[----:B0-----:R-:W-:-:S04]  /*bc60*/  @P4 IMAD.WIDE.U32 R18, R4, 0x10, R22 ;  /* 0x0000001004124825 */ /* 0x001fc800078e0016 */
[C---:B------:R-:W-:Y:S01]  /*bc70*/  @P4 IMAD.WIDE.U32 R10, R4.reuse, 0x10, R10 ;  /* 0x00000010040a4825 */ /* 0x040fe200078e000a */
[----:B---3--:R0:W-:Y:S01]  /*bc80*/  @P2 STL.64 [R1+0x220], R128 ;  /* 0x0002208001002387 */ /* 0x0081e20000100a00 */
[----:B-1----:R-:W1:Y:S03]  /*bc90*/  @P3 LDC.64 R14, c[0x0][0x438] ;  /* 0x00010e00ff0e3b82 */ /* 0x002e660000000a00 */
[----:B------:R3:W-:Y:S01]  /*bca0*/  @P2 STL.64 [R1+0x228], R130 ;  /* 0x0002288201002387 */ /* 0x0007e20000100a00 */
[----:B------:R-:W-:Y:S02]  /*bcb0*/  @P4 IADD3 R4, PT, PT, R4, 0x20, RZ ;  /* 0x0000002004044810 */ /* 0x000fe40007ffe0ff */
[----:B------:R-:W-:Y:S01]  /*bcc0*/  ISETP.GE.U32.AND P1, PT, R0, 0x180, PT ;  /* 0x000001800000780c */ /* 0x000fe20003f26070 */
[----:B------:R2:W5:Y:S01]  /*bcd0*/  @P4 LDG.E.128 R220, desc[UR6][R10.64] ;  /* 0x000000060adc4981 */ /* 0x000562000c1e1d00 */
[----:B0-----:R-:W-:-:S02]  /*bce0*/  IMAD.MOV.U32 R128, RZ, RZ, R127 ;  /* 0x000000ffff807224 */ /* 0x001fc400078e007f */
[----:B------:R-:W-:Y:S01]  /*bcf0*/  IMAD.MOV.U32 R129, RZ, RZ, R126 ;  /* 0x000000ffff817224 */ /* 0x000fe200078e007e */
[----:B---3--:R-:W-:Y:S01]  /*bd00*/  MOV R130, R125 ;  /* 0x0000007d00827202 */ /* 0x008fe20000000f00 */
[----:B------:R-:W-:Y:S02]  /*bd10*/  IMAD.MOV.U32 R131, RZ, RZ, R124 ;  /* 0x000000ffff837224 */ /* 0x000fe400078e007c */
[----:B------:R-:W-:Y:S01]  /*bd20*/  @P5 IMAD.WIDE.U32 R22, R4, 0x10, R30 ;  /* 0x0000001004165825 */ /* 0x000fe200078e001e */
[----:B------:R-:W-:-:S04]  /*bd30*/  MOV R126, R122 ;  /* 0x0000007a007e7202 */ /* 0x000fc80000000f00 */
[----:B--2---:R-:W0:Y:S01]  /*bd40*/  @P1 LDC.64 R10, c[0x0][0x438] ;  /* 0x00010e00ff0a1b82 */ /* 0x004e220000000a00 */
[----:B------:R2:W3:Y:S01]  /*bd50*/  @P4 LDG.E.128 R128, desc[UR6][R12.64] ;  /* 0x000000060c804981 */ /* 0x0004e2000c1e1d00 */
[----:B------:R-:W-:Y:S01]  /*bd60*/  IMAD.MOV.U32 R127, RZ, RZ, R123 ;  /* 0x000000ffff7f7224 */ /* 0x000fe200078e007b */
[----:B------:R-:W-:Y:S01]  /*bd70*/  MOV R123, R119 ;  /* 0x00000077007b7202 */ /* 0x000fe20000000f00 */
[----:B------:R-:W-:Y:S02]  /*bd80*/  IMAD.MOV.U32 R125, RZ, RZ, R121 ;  /* 0x000000ffff7d7224 */ /* 0x000fe400078e0079 */
[----:B------:R-:W-:Y:S01]  /*bd90*/  IMAD.MOV.U32 R124, RZ, RZ, R120 ;  /* 0x000000ffff7c7224 */ /* 0x000fe200078e0078 */
[----:B----4-:R-:W-:Y:S01]  /*bda0*/  MOV R120, R116 ;  /* 0x0000007400787202 */ /* 0x010fe20000000f00 */
[----:B------:R-:W-:Y:S01]  /*bdb0*/  IMAD.MOV.U32 R122, RZ, RZ, R118 ;  /* 0x000000ffff7a7224 */ /* 0x000fe200078e0076 */
[----:B------:R-:W4:Y:S01]  /*bdc0*/  LDC.64 R30, c[0x0][0x3d0] ;  /* 0x0000f400ff1e7b82 */ /* 0x000f220000000a00 */
[----:B------:R-:W-:Y:S01]  /*bdd0*/  IMAD.MOV.U32 R121, RZ, RZ, R117 ;  /* 0x000000ffff797224 */ /* 0x000fe200078e0075 */
[----:B------:R-:W-:Y:S01]  /*bde0*/  MOV R117, R109 ;  /* 0x0000006d00757202 */ /* 0x000fe20000000f00 */
[----:B------:R-:W-:Y:S01]  /*bdf0*/  IMAD.MOV.U32 R119, RZ, RZ, R111 ;  /* 0x000000ffff777224 */ /* 0x000fe200078e006f */
[----:B------:R-:W4:Y:S01]  /*be00*/  LDL R109, [R1+0x1d8] ;  /* 0x0001d800016d7983 */ /* 0x000f220000100800 */
[----:B------:R-:W-:-:S02]  /*be10*/  IMAD.MOV.U32 R118, RZ, RZ, R110 ;  /* 0x000000ffff767224 */ /* 0x000fc400078e006e */
[----:B------:R-:W-:Y:S01]  /*be20*/  IMAD.MOV.U32 R116, RZ, RZ, R108 ;  /* 0x000000ffff747224 */ /* 0x000fe200078e006c */
[----:B------:R-:W4:Y:S01]  /*be30*/  LDL R111, [R1+0x1d0] ;  /* 0x0001d000016f7983 */ /* 0x000f220000100800 */
[C---:B------:R-:W-:Y:S01]  /*be40*/  @P5 IMAD.WIDE.U32 R26, R4.reuse, 0x10, R40 ;  /* 0x00000010041a5825 */ /* 0x040fe200078e0028 */
[----:B--2---:R-:W2:Y:S02]  /*be50*/  @P0 LDC.64 R12, c[0x0][0x438] ;  /* 0x00010e00ff0c0b82 */ /* 0x004ea40000000a00 */
[----:B------:R-:W2:Y:S04]  /*be60*/  LDL R110, [R1+0x1d4] ;  /* 0x0001d400016e7983 */ /* 0x000ea80000100800 */
[----:B------:R-:W4:Y:S01]  /*be70*/  LDL R108, [R1+0x1dc] ;  /* 0x0001dc00016c7983 */ /* 0x000f220000100800 */
[----:B------:R-:W-:Y:S01]  /*be80*/  @P5 IMAD.WIDE.U32 R24, R4, 0x10, R24 ;  /* 0x0000001004185825 */ /* 0x000fe200078e0018 */
[----:B------:R-:W-:Y:S01]  /*be90*/  ISETP.GE.U32.AND P2, PT, R0, 0x1a0, PT ;  /* 0x000001a00000780c */ /* 0x000fe20003f46070 */
[----:B------:R-:W0:Y:S01]  /*bea0*/  LDC.64 R40, c[0x0][0x3d0] ;  /* 0x0000f400ff287b82 */ /* 0x000e220000000a00 */
[----:B---3--:R3:W-:Y:S04]  /*beb0*/  @P4 STL.64 [R1+0x210], R128 ;  /* 0x0002108001004387 */ /* 0x0087e80000100a00 */
        /* <DEDUP_REMOVED lines=20> */
[----:B------:R-:W2:Y:S01]  /*c000*/  LDL R111, [R1+0xbc] ;  /* 0x0000bc00016f7983 */ /* 0x000ea20000100800 */
[----:B------:R-:W-:-:S03]  /*c010*/  IMAD.MOV.U32 R116, RZ, RZ, R108 ;  /* 0x000000ffff747224 */ /* 0x000fc600078e006c */
        /* <DEDUP_REMOVED lines=48> */
[----:B----4-:R-:W-:Y:S01]  /*c320*/  MOV R112, R102 ;  /* 0x0000006600707202 */ /* 0x010fe20000000f00 */
[----:B------:R-:W-:Y:S01]  /*c330*/  IMAD.MOV.U32 R113, RZ, RZ, R103 ;  /* 0x000000ffff717224 */ /* 0x000fe200078e0067 */
[----:B------:R-:W4:Y:S01]  /*c340*/  LDL R102, [R1+0x1a8] ;  /* 0x0001a80001667983 */ /* 0x000f220000100800 */
[----:B--2---:R-:W-:Y:S02]  /*c350*/  IMAD.MOV.U32 R115, RZ, RZ, R101 ;  /* 0x000000ffff737224 */ /* 0x004fe400078e0065 */
[----:B------:R-:W-:Y:S01]  /*c360*/  IMAD.MOV.U32 R114, RZ, RZ, R100 ;  /* 0x000000ffff727224 */ /* 0x000fe200078e0064 */
[----:B------:R-:W2:Y:S04]  /*c370*/  LDL R103, [R1+0x1a4] ;  /* 0x0001a40001677983 */ /* 0x000ea80000100800 */
[----:B------:R-:W4:Y:S04]  /*c380*/  LDL R101, [R1+0x1ac] ;  /* 0x0001ac0001657983 */ /* 0x000f280000100800 */
[----:B------:R-:W4:Y:S01]  /*c390*/  LDL R100, [R1+0x1a0] ;  /* 0x0001a00001647983 */ /* 0x000f220000100800 */
[----:B------:R-:W-:-:S04]  /*c3a0*/  @P3 IMAD.WIDE.U32 R18, R4, 0x10, R28 ;  /* 0x0000001004123825 */ /* 0x000fc800078e001c */
[----:B0-----:R-:W-:Y:S01]  /*c3b0*/  @P3 IMAD.WIDE.U32 R24, R4, 0x10, R14 ;  /* 0x0000001004183825 */ /* 0x001fe200078e000e */
[----:B------:R-:W-:Y:S01]  /*c3c0*/  ISETP.GE.U32.AND P4, PT, R0, 0x1c0, PT ;  /* 0x000001c00000780c */ /* 0x000fe20003f86070 */
[----:B------:R-:W0:Y:S02]  /*c3d0*/  @P2 LDC.64 R14, c[0x0][0x438] ;  /* 0x00010e00ff0e2b82 */ /* 0x000e240000000a00 */
[C---:B------:R-:W-:Y:S01]  /*c3e0*/  @P3 IMAD.WIDE.U32 R22, R4.reuse, 0x10, R34 ;  /* 0x0000001004163825 */ /* 0x040fe200078e0022 */
[----:B------:R-:W5:Y:S04]  /*c3f0*/  @P3 LDG.E.128 R228, desc[UR6][R24.64] ;  /* 0x0000000618e43981 */ /* 0x000f68000c1e1d00 */
[----:B---3--:R1:W-:Y:S01]  /*c400*/  @P5 STL.64 [R1+0x1e0], R128 ;  /* 0x0001e08001005387 */ /* 0x0083e20000100a00 */
[----:B------:R-:W-:Y:S01]  /*c410*/  @P3 VIADD R4, R4, 0x20 ;  /* 0x0000002004043836 */ /* 0x000fe20000000000 */
[----:B------:R-:W3:Y:S02]  /*c420*/  LDC.64 R34, c[0x0][0x3d8] ;  /* 0x0000f600ff227b82 */ /* 0x000ee40000000a00 */
[----:B------:R0:W-:Y:S06]  /*c430*/  @P5 STL.64 [R1+0x1e8], R130 ;  /* 0x0001e88201005387 */ /* 0x0001ec0000100a00 */
[----:B------:R-:W3:Y:S01]  /*c440*/  LDC.64 R28, c[0x0][0x3d8] ;  /* 0x0000f600ff1c7b82 */ /* 0x000ee20000000a00 */
[----:B-1----:R-:W-:Y:S01]  /*c450*/  MOV R128, R127 ;  /* 0x0000007f00807202 */ /* 0x002fe20000000f00 */
        /* <DEDUP_REMOVED lines=8> */
[----:B------:R-:W-:Y:S01]  /*c4e0*/  IMAD.MOV.U32 R127, RZ, RZ, R120 ;  /* 0x000000ffff7f7224 */ /* 0x000fe200078e0078 */
[----:B--2---:R-:W-:Y:S01]  /*c4f0*/  MOV R118, R103 ;  /* 0x0000006700767202 */ /* 0x004fe20000000f00 */
[----:B------:R-:W-:Y:S01]  /*c500*/  IMAD.MOV.U32 R122, RZ, RZ, R119 ;  /* 0x000000ffff7a7224 */ /* 0x000fe200078e0077 */
[----:B----4-:R-:W-:Y:S01]  /*c510*/  MOV R119, R100 ;  /* 0x0000006400777202 */ /* 0x010fe20000000f00 */
[----:B------:R-:W-:Y:S01]  /*c520*/  IMAD.MOV.U32 R120, RZ, RZ, R117 ;  /* 0x000000ffff787224 */ /* 0x000fe200078e0075 */
[----:B------:R-:W2:Y:S01]  /*c530*/  LDL R100, [R1+0x19c] ;  /* 0x00019c0001647983 */ /* 0x000ea20000100800 */
[----:B------:R-:W-:-:S02]  /*c540*/  IMAD.MOV.U32 R123, RZ, RZ, R116 ;  /* 0x000000ffff7b7224 */ /* 0x000fc400078e0074 */
[----:B------:R-:W-:Y:S01]  /*c550*/  IMAD.MOV.U32 R117, RZ, RZ, R102 ;  /* 0x000000ffff757224 */ /* 0x000fe200078e0066 */
[----:B------:R-:W4:Y:S01]  /*c560*/  LDL R103, [R1+0x190] ;  /* 0x0001900001677983 */ /* 0x000f220000100800 */
[----:B------:R-:W-:-:S03]  /*c570*/  IMAD.MOV.U32 R116, RZ, RZ, R101 ;  /* 0x000000ffff747224 */ /* 0x000fc600078e0065 */
[----:B------:R-:W2:Y:S04]  /*c580*/  LDL R102, [R1+0x194] ;  /* 0x0001940001667983 */ /* 0x000ea80000100800 */
[----:B------:R-:W4:Y:S04]  /*c590*/  LDL R101, [R1+0x198] ;  /* 0x0001980001657983 */ /* 0x000f280000100800 */
[----:B---3--:R0:W-:Y:S04]  /*c5a0*/  @P3 STL.64 [R1+0x1d0], R128 ;  /* 0x0001d08001003387 */ /* 0x0081e80000100a00 */
[----:B------:R1:W-:Y:S01]  /*c5b0*/  @P3 STL.64 [R1+0x1d8], R130 ;  /* 0x0001d88201003387 */ /* 0x0003e20000100a00 */
[----:B0-----:R-:W-:Y:S01]  /*c5c0*/  IMAD.MOV.U32 R128, RZ, RZ, R127 ;  /* 0x000000ffff807224 */ /* 0x001fe200078e007f */
[----:B------:R-:W-:Y:S01]  /*c5d0*/  MOV R129, R126 ;  /* 0x0000007e00817202 */ /* 0x000fe20000000f00 */
[----:B-1----:R-:W-:-:S02]  /*c5e0*/  IMAD.MOV.U32 R130, RZ, RZ, R125 ;  /* 0x000000ffff827224 */ /* 0x002fc400078e007d */
        /* <DEDUP_REMOVED lines=9> */
[----:B--2---:R-:W-:Y:S01]  /*c680*/  MOV R118, R102 ;  /* 0x0000006600767202 */ /* 0x004fe20000000f00 */
[----:B------:R-:W-:Y:S01]  /*c690*/  IMAD.MOV.U32 R120, RZ, RZ, R116 ;  /* 0x000000ffff787224 */ /* 0x000fe200078e0074 */
[----:B------:R-:W-:Y:S01]  /*c6a0*/  MOV R102, R9 ;  /* 0x0000000900667202 */ /* 0x000fe20000000f00 */
[----:B----4-:R-:W-:Y:S01]  /*c6b0*/  IMAD.MOV.U32 R117, RZ, RZ, R101 ;  /* 0x000000ffff757224 */ /* 0x010fe200078e0065 */
[----:B------:R-:W2:Y:S01]  /*c6c0*/  LDL R9, [R1+0x110] ;  /* 0x0001100001097983 */ /* 0x000ea20000100800 */
[----:B------:R-:W-:-:S02]  /*c6d0*/  IMAD.MOV.U32 R119, RZ, RZ, R103 ;  /* 0x000000ffff777224 */ /* 0x000fc400078e0067 */
[----:B------:R-:W-:Y:S01]  /*c6e0*/  IMAD.MOV.U32 R116, RZ, RZ, R100 ;  /* 0x000000ffff747224 */ /* 0x000fe200078e0064 */
[----:B------:R-:W4:Y:S01]  /*c6f0*/  LDL R103, [R1+0x24] ;  /* 0x0000240001677983 */ /* 0x000f220000100800 */
[----:B------:R-:W-:-:S03]  /*c700*/  IMAD.MOV.U32 R101, RZ, RZ, R5 ;  /* 0x000000ffff657224 */ /* 0x000fc600078e0005 */
[----:B------:R-:W2:Y:S04]  /*c710*/  LDL R100, [R1+0x20] ;  /* 0x0000200001647983 */ /* 0x000ea80000100800 */
[----:B------:R-:W2:Y:S01]  /*c720*/  LDL R5, [R1+0x114] ;  /* 0x0001140001057983 */ /* 0x000ea20000100800 */
[----:B------:R-:W-:-:S04]  /*c730*/  @P0 IMAD.WIDE.U32 R18, R4, 0x10, R38 ;  /* 0x0000001004120825 */ /* 0x000fc800078e0026 */
[----:B------:R-:W-:-:S04]  /*c740*/  @P0 IMAD.WIDE.U32 R26, R4, 0x10, R42 ;  /* 0x00000010041a0825 */ /* 0x000fc800078e002a */
[----:B------:R-:W-:Y:S01]  /*c750*/  @P0 IMAD.WIDE.U32 R12, R4, 0x10, R12 ;  /* 0x00000010040c0825 */ /* 0x000fe200078e000c */
[----:B------:R-:W-:Y:S01]  /*c760*/  ISETP.GE.U32.AND P5, PT, R0, 0x200, PT ;  /* 0x000002000000780c */ /* 0x000fe20003fa6070 */
[----:B------:R-:W0:Y:S01]  /*c770*/  LDC.64 R38, c[0x0][0x3d8] ;  /* 0x0000f600ff267b82 */ /* 0x000e220000000a00 */
[----:B---3--:R1:W-:Y:S07]  /*c780*/  @P3 STL.64 [R1+0x1c0], R128 ;  /* 0x0001c08001003387 */ /* 0x0083ee0000100a00 */
[----:B------:R-:W3:Y:S01]  /*c790*/  LDC.64 R42, c[0x0][0x3d0] ;  /* 0x0000f400ff2a7b82 */ /* 0x000ee20000000a00 */
[----:B------:R0:W-:Y:S01]  /*c7a0*/  @P3 STL.64 [R1+0x1c8], R130 ;  /* 0x0001c88201003387 */ /* 0x0001e20000100a00 */
[----:B------:R-:W-:-:S03]  /*c7b0*/  @P0 VIADD R4, R4, 0x20 ;  /* 0x0000002004040836 */ /* 0x000fc60000000000 */
[----:B------:R4:W5:Y:S01]  /*c7c0*/  @P0 LDG.E.128 R232, desc[UR6][R12.64] ;  /* 0x000000060ce80981 */ /* 0x000962000c1e1d00 */
[----:B-1----:R-:W-:Y:S01]  /*c7d0*/  MOV R128, R127 ;  /* 0x0000007f00807202 */ /* 0x002fe20000000f00 */
[----:B------:R-:W-:Y:S02]  /*c7e0*/  IMAD.MOV.U32 R129, RZ, RZ, R126 ;  /* 0x000000ffff817224 */ /* 0x000fe400078e007e */
[----:B0-----:R-:W-:Y:S01]  /*c7f0*/  IMAD.MOV.U32 R130, RZ, RZ, R125 ;  /* 0x000000ffff827224 */ /* 0x001fe200078e007d */
[----:B------:R-:W-:Y:S01]  /*c800*/  MOV R131, R124 ;  /* 0x0000007c00837202 */ /* 0x000fe20000000f00 */
[----:B------:R-:W-:Y:S01]  /*c810*/  @P1 IMAD.WIDE.U32 R10, R4, 0x10, R10 ;  /* 0x00000010040a1825 */ /* 0x000fe200078e000a */
[----:B------:R-:W-:Y:S01]  /*c820*/  ISETP.GE.U32.AND P3, PT, R0, 0x1e0, PT ;  /* 0x000001e00000780c */ /* 0x000fe20003f66070 */
[----:B----4-:R-:W0:Y:S03]  /*c830*/  @P4 LDC.64 R12, c[0x0][0x438] ;  /* 0x00010e00ff0c4b82 */ /* 0x010e260000000a00 */
[----:B------:R-:W4:Y:S01]  /*c840*/  @P0 LDG.E.128 R128, desc[UR6][R18.64] ;  /* 0x0000000612800981 */ /* 0x000f22000c1e1d00 */
[----:B------:R-:W-:Y:S01]  /*c850*/  IMAD.MOV.U32 R127, RZ, RZ, R123 ;  /* 0x000000ffff7f7224 */ /* 0x000fe200078e007b */
[----:B------:R-:W-:Y:S01]  /*c860*/  MOV R125, R121 ;  /* 0x00000079007d7202 */ /* 0x000fe20000000f00 */
[----:B------:R-:W-:Y:S01]  /*c870*/  IMAD.MOV.U32 R126, RZ, RZ, R122 ;  /* 0x000000ffff7e7224 */ /* 0x000fe200078e007a */
[----:B------:R-:W-:Y:S01]  /*c880*/  MOV R122, R118 ;  /* 0x00000076007a7202 */ /* 0x000fe20000000f00 */
[----:B------:R-:W-:Y:S01]  /*c890*/  IMAD.MOV.U32 R124, RZ, RZ, R120 ;  /* 0x000000ffff7c7224 */ /* 0x000fe200078e0078 */
[----:B------:R-:W2:Y:S01]  /*c8a0*/  LDL R118, [R1+0x184] ;  /* 0x0001840001767983 */ /* 0x000ea20000100800 */
[----:B------:R-:W-:-:S02]  /*c8b0*/  IMAD.MOV.U32 R123, RZ, RZ, R119 ;  /* 0x000000ffff7b7224 */ /* 0x000fc400078e0077 */
[----:B------:R-:W-:Y:S01]  /*c8c0*/  IMAD.MOV.U32 R121, RZ, RZ, R117 ;  /* 0x000000ffff797224 */ /* 0x000fe200078e0075 */
[----:B------:R-:W3:Y:S01]  /*c8d0*/  LDL R119, [R1+0x180] ;  /* 0x0001800001777983 */ /* 0x000ee20000100800 */
[----:B------:R-:W-:Y:S01]  /*c8e0*/  IMAD.MOV.U32 R120, RZ, RZ, R116 ;  /* 0x000000ffff787224 */ /* 0x000fe200078e0074 */
[----:B------:R-:W1:Y:S02]  /*c8f0*/  @P3 LDC.64 R22, c[0x0][0x438] ;  /* 0x00010e00ff163b82 */ /* 0x000e640000000a00 */
[----:B------:R-:W3:Y:S04]  /*c900*/  LDL R117, [R1+0x188] ;  /* 0x0001880001757983 */ /* 0x000ee80000100800 */
[----:B------:R-:W3:Y:S04]  /*c910*/  LDL R116, [R1+0x18c] ;  /* 0x00018c0001747983 */ /* 0x000ee80000100800 */
[----:B------:R-:W5:Y:S04]  /*c920*/  @P1 LDG.E.128 R240, desc[UR6][R10.64] ;  /* 0x000000060af01981 */ /* 0x000f68000c1e1d00 */
[----:B----4-:R4:W-:Y:S04]  /*c930*/  @P0 STL.64 [R1+0x1b0], R128 ;  /* 0x0001b08001000387 */ /* 0x0109e80000100a00 */
[----:B------:R0:W-:Y:S01]  /*c940*/  @P0 STL.64 [R1+0x1b8], R130 ;  /* 0x0001b88201000387 */ /* 0x0001e20000100a00 */
[----:B----4-:R-:W-:Y:S01]  /*c950*/  MOV R128, R127 ;  /* 0x0000007f00807202 */ /* 0x010fe20000000f00 */
[----:B------:R-:W-:-:S02]  /*c960*/  IMAD.MOV.U32 R129, RZ, RZ, R126 ;  /* 0x000000ffff817224 */ /* 0x000fc400078e007e */
[----:B0-----:R-:W-:Y:S01]  /*c970*/  IMAD.MOV.U32 R130, RZ, RZ, R125 ;  /* 0x000000ffff827224 */ /* 0x001fe200078e007d */
[----:B------:R-:W-:-:S06]  /*c980*/  MOV R131, R124 ;  /* 0x0000007c00837202 */ /* 0x000fcc0000000f00 */
[----:B------:R0:W4:Y:S01]  /*c990*/  @P0 LDG.E.128 R128, desc[UR6][R26.64] ;  /* 0x000000061a800981 */ /* 0x000122000c1e1d00 */
[----:B------:R-:W-:Y:S01]  /*c9a0*/  IMAD.MOV.U32 R127, RZ, RZ, R123 ;  /* 0x000000ffff7f7224 */ /* 0x000fe200078e007b */
[----:B------:R-:W-:Y:S01]  /*c9b0*/  MOV R125, R121 ;  /* 0x00000079007d7202 */ /* 0x000fe20000000f00 */
[----:B------:R-:W-:Y:S01]  /*c9c0*/  IMAD.MOV.U32 R126, RZ, RZ, R122 ;  /* 0x000000ffff7e7224 */ /* 0x000fe200078e007a */
[----:B--2---:R-:W-:Y:S01]  /*c9d0*/  MOV R122, R118 ;  /* 0x00000076007a7202 */ /* 0x004fe20000000f00 */
[----:B------:R-:W-:Y:S01]  /*c9e0*/  IMAD.MOV.U32 R124, RZ, RZ, R120 ;  /* 0x000000ffff7c7224 */ /* 0x000fe200078e0078 */
[----:B------:R-:W2:Y:S01]  /*c9f0*/  LDL R118, [R1+0x174] ;  /* 0x0001740001767983 */ /* 0x000ea20000100800 */
[----:B---3--:R-:W-:Y:S02]  /*ca00*/  IMAD.MOV.U32 R123, RZ, RZ, R119 ;  /* 0x000000ffff7b7224 */ /* 0x008fe400078e0077 */
[----:B------:R-:W-:Y:S01]  /*ca10*/  IMAD.MOV.U32 R121, RZ, RZ, R117 ;  /* 0x000000ffff797224 */ /* 0x000fe200078e0075 */
[----:B------:R-:W3:Y:S01]  /*ca20*/  LDL R119, [R1+0x170] ;  /* 0x0001700001777983 */ /* 0x000ee20000100800 */
[----:B------:R-:W-:Y:S01]  /*ca30*/  IMAD.MOV.U32 R120, RZ, RZ, R116 ;  /* 0x000000ffff787224 */ /* 0x000fe200078e0074 */
[----:B0-----:R-:W0:Y:S02]  /*ca40*/  LDC.64 R26, c[0x0][0x3d0] ;  /* 0x0000f400ff1a7b82 */ /* 0x001e240000000a00 */
[----:B------:R-:W3:Y:S04]  /*ca50*/  LDL R117, [R1+0x178] ;  /* 0x0001780001757983 */ /* 0x000ee80000100800 */
[----:B------:R-:W3:Y:S01]  /*ca60*/  LDL R116, [R1+0x17c] ;  /* 0x00017c0001747983 */ /* 0x000ee20000100800 */
[----:B------:R-:W-:-:S02]  /*ca70*/  @P1 IMAD.WIDE.U32 R18, R4, 0x10, R36 ;  /* 0x0000001004121825 */ /* 0x000fc400078e0024 */
[----:B------:R-:W1:Y:S01]  /*ca80*/  LDC.64 R36, c[0x0][0x3d0] ;  /* 0x0000f400ff247b82 */ /* 0x000e620000000a00 */
[----:B----4-:R4:W-:Y:S04]  /*ca90*/  @P0 STL.64 [R1+0x1a0], R128 ;  /* 0x0001a08001000387 */ /* 0x0109e80000100a00 */
[----:B------:R0:W-:Y:S01]  /*caa0*/  @P0 STL.64 [R1+0x1a8], R130 ;  /* 0x0001a88201000387 */ /* 0x0001e20000100a00 */
[----:B----4-:R-:W-:Y:S01]  /*cab0*/  MOV R128, R127 ;  /* 0x0000007f00807202 */ /* 0x010fe20000000f00 */
[----:B------:R-:W-:Y:S02]  /*cac0*/  IMAD.MOV.U32 R129, RZ, RZ, R126 ;  /* 0x000000ffff817224 */ /* 0x000fe400078e007e */
[----:B0-----:R-:W-:Y:S01]  /*cad0*/  IMAD.MOV.U32 R130, RZ, RZ, R125 ;  /* 0x000000ffff827224 */ /* 0x001fe200078e007d */
[----:B------:R-:W-:-:S06]  /*cae0*/  MOV R131, R124 ;  /* 0x0000007c00837202 */ /* 0x000fcc0000000f00 */
[----:B------:R-:W4:Y:S01]  /*caf0*/  @P1 LDG.E.128 R128, desc[UR6][R18.64] ;  /* 0x0000000612801981 */ /* 0x000f22000c1e1d00 */
[----:B------:R-:W-:Y:S01]  /*cb00*/  IMAD.MOV.U32 R127, RZ, RZ, R123 ;  /* 0x000000ffff7f7224 */ /* 0x000fe200078e007b */
[----:B------:R-:W-:Y:S01]  /*cb10*/  MOV R125, R121 ;  /* 0x00000079007d7202 */ /* 0x000fe20000000f00 */
        /* <DEDUP_REMOVED lines=13> */
[----:B------:R-:W2:Y:S01]  /*cbf0*/  LDL R113, [R1+0xec] ;  /* 0x0000ec0001717983 */ /* 0x000ea20000100800 */
[----:B------:R-:W-:Y:S01]  /*cc00*/  @P1 IMAD.WIDE.U32 R10, R4, 0x10, R32 ;  /* 0x00000010040a1825 */ /* 0x000fe200078e0020 */
[----:B------:R-:W-:Y:S01]  /*cc10*/  ISETP.GE.U32.AND P0, PT, R0, 0x220, PT ;  /* 0x000002200000780c */ /* 0x000fe20003f06070 */
[----:B------:R-:W0:Y:S01]  /*cc20*/  LDC.64 R32, c[0x0][0x3d0] ;  /* 0x0000f400ff207b82 */ /* 0x000e220000000a00 */
[----:B----4-:R4:W-:Y:S04]  /*cc30*/  @P1 STL.64 [R1+0x190], R128 ;  /* 0x0001908001001387 */ /* 0x0109e80000100a00 */
[----:B------:R1:W-:Y:S01]  /*cc40*/  @P1 STL.64 [R1+0x198], R130 ;  /* 0x0001988201001387 */ /* 0x0003e20000100a00 */
[----:B----4-:R-:W-:-:S02]  /*cc50*/  IMAD.MOV.U32 R128, RZ, RZ, R127 ;  /* 0x000000ffff807224 */ /* 0x010fc400078e007f */
[----:B------:R-:W-:Y:S01]  /*cc60*/  IMAD.MOV.U32 R129, RZ, RZ, R126 ;  /* 0x000000ffff817224 */ /* 0x000fe200078e007e */
[----:B-1----:R-:W-:Y:S01]  /*cc70*/  MOV R130, R125 ;  /* 0x0000007d00827202 */ /* 0x002fe20000000f00 */
        /* <DEDUP_REMOVED lines=13> */
[----:B---3--:R-:W-:Y:S01]  /*cd50*/  IMAD.MOV.U32 R118, RZ, RZ, R114 ;  /* 0x000000ffff767224 */ /* 0x008fe200078e0072 */
[----:B-1----:R-:W1:Y:S01]  /*cd60*/  @P0 LDC.64 R10, c[0x0][0x438] ;  /* 0x00010e00ff0a0b82 */ /* 0x002e620000000a00 */
[----:B------:R-:W-:Y:S01]  /*cd70*/  IMAD.MOV.U32 R116, RZ, RZ, R112 ;  /* 0x000000ffff747224 */ /* 0x000fe200078e0070 */
[----:B------:R-:W2:Y:S01]  /*cd80*/  LDL R114, [R1+0xc8] ;  /* 0x0000c80001727983 */ /* 0x000ea20000100800 */
[----:B------:R-:W-:-:S03]  /*cd90*/  @P1 VIADD R4, R4, 0x20 ;  /* 0x0000002004041836 */ /* 0x000fc60000000000 */
[----:B------:R-:W2:Y:S04]  /*cda0*/  LDL R115, [R1+0xcc] ;  /* 0x0000cc0001737983 */ /* 0x000ea80000100800 */
[----:B------:R-:W2:Y:S01]  /*cdb0*/  LDL R112, [R1+0xc0] ;  /* 0x0000c00001707983 */ /* 0x000ea20000100800 */
[----:B------:R-:W-:Y:S02]  /*cdc0*/  @P2 IMAD.WIDE.U32 R18, R4, 0x10, R30 ;  /* 0x0000001004122825 */ /* 0x000fe400078e001e */
[----:B------:R-:W3:Y:S01]  /*cdd0*/  @P5 LDC.64 R30, c[0x0][0x438] ;  /* 0x00010e00ff1e5b82 */ /* 0x000ee20000000a00 */
[----:B----4-:R4:W-:Y:S04]  /*cde0*/  @P1 STL.64 [R1+0x180], R128 ;  /* 0x0001808001001387 */ /* 0x0109e80000100a00 */
[----:B------:R0:W-:Y:S01]  /*cdf0*/  @P1 STL.64 [R1+0x188], R130 ;  /* 0x0001888201001387 */ /* 0x0001e20000100a00 */
[----:B----4-:R-:W-:Y:S01]  /*ce00*/  MOV R128, R127 ;  /* 0x0000007f00807202 */ /* 0x010fe20000000f00 */
[----:B------:R-:W-:-:S02]  /*ce10*/  IMAD.MOV.U32 R129, RZ, RZ, R126 ;  /* 0x000000ffff817224 */ /* 0x000fc400078e007e */
[----:B0-----:R-:W-:Y:S01]  /*ce20*/  IMAD.MOV.U32 R130, RZ, RZ, R125 ;  /* 0x000000ffff827224 */ /* 0x001fe200078e007d */
        /* <DEDUP_REMOVED lines=19> */
[----:B------:R-:W2:Y:S04]  /*cf60*/  LDL R103, [R1+0x150] ;  /* 0x0001500001677983 */ /* 0x000ea80000100800 */
[----:B------:R-:W3:Y:S04]  /*cf70*/  LDL R102, [R1+0x154] ;  /* 0x0001540001667983 */ /* 0x000ee80000100800 */
[----:B------:R-:W2:Y:S01]  /*cf80*/  LDL R100, [R1+0x15c] ;  /* 0x00015c0001647983 */ /* 0x000ea20000100800 */
[----:B------:R-:W-:-:S02]  /*cf90*/  @P2 IMAD.WIDE.U32 R24, R4, 0x10, R34 ;  /* 0x0000001004182825 */ /* 0x000fc400078e0022 */
[----:B------:R-:W0:Y:S01]  /*cfa0*/  LDC.64 R34, c[0x0][0x3d8] ;  /* 0x0000f600ff227b82 */ /* 0x000e220000000a00 */
[----:B----4-:R4:W-:Y:S04]  /*cfb0*/  @P2 STL.64 [R1+0x170], R128 ;  /* 0x0001708001002387 */ /* 0x0109e80000100a00 */
[----:B------:R1:W-:Y:S01]  /*cfc0*/  @P2 STL.64 [R1+0x178], R130 ;  /* 0x0001788201002387 */ /* 0x0003e20000100a00 */
[----:B----4-:R-:W-:Y:S01]  /*cfd0*/  IMAD.MOV.U32 R128, RZ, RZ, R127 ;  /* 0x000000ffff807224 */ /* 0x010fe200078e007f */
[----:B------:R-:W-:Y:S01]  /*cfe0*/  MOV R129, R126 ;  /* 0x0000007e00817202 */ /* 0x000fe20000000f00 */
[----:B-1----:R-:W-:Y:S02]  /*cff0*/  IMAD.MOV.U32 R130, RZ, RZ, R125 ;  /* 0x000000ffff827224 */ /* 0x002fe400078e007d */
        /* <DEDUP_REMOVED lines=22> */
[----:B--2---:R-:W-:Y:S01]  /*d160*/  IMAD.MOV.U32 R130, RZ, RZ, R125 ;  /* 0x000000ffff827224 */ /* 0x004fe200078e007d */
[----:B------:R-:W-:-:S06]  /*d170*/  MOV R131, R124 ;  /* 0x0000007c00837202 */ /* 0x000fcc0000000f00 */
[----:B------:R-:W2:Y:S01]  /*d180*/  @P6 LDG.E.128 R128, desc[UR6][R16.64] ;  /* 0x0000000610806981 */ /* 0x000ea2000c1e1d00 */
[C---:B------:R-:W-:Y:S01]  /*d190*/  @P2 IMAD.WIDE.U32 R14, R4.reuse, 0x10, R14 ;  /* 0x00000010040e2825 */ /* 0x040fe200078e000e */
[----:B------:R-:W-:Y:S02]  /*d1a0*/  MOV R125, R105 ;  /* 0x00000069007d7202 */ /* 0x000fe40000000f00 */
[----:B------:R-:W4:Y:S01]  /*d1b0*/  LDL R105, [R1+0x54] ;  /* 0x0000540001697983 */ /* 0x000f220000100800 */
[----:B------:R-:W-:Y:S02]  /*d1c0*/  IMAD.MOV.U32 R127, RZ, RZ, R107 ;  /* 0x000000ffff7f7224 */ /* 0x000fe400078e006b */
[----:B------:R-:W-:Y:S01]  /*d1d0*/  IMAD.MOV.U32 R126, RZ, RZ, R106 ;  /* 0x000000ffff7e7224 */ /* 0x000fe200078e006a */
[----:B------:R-:W4:Y:S01]  /*d1e0*/  LDL R107, [R1+0x5c] ;  /* 0x00005c00016b7983 */ /* 0x000f220000100800 */
[----:B------:R-:W-:Y:S02]  /*d1f0*/  IMAD.MOV.U32 R124, RZ, RZ, R104 ;  /* 0x000000ffff7c7224 */ /* 0x000fe400078e0068 */
[----:B------:R-:W-:Y:S01]  /*d200*/  @P2 VIADD R4, R4, 0x20 ;  /* 0x0000002004042836 */ /* 0x000fe20000000000 */
[----:B------:R-:W4:Y:S04]  /*d210*/  LDL R104, [R1+0x50] ;  /* 0x0000500001687983 */ /* 0x000f280000100800 */
[----:B------:R-:W4:Y:S01]  /*d220*/  LDL R106, [R1+0x58] ;  /* 0x00005800016a7983 */ /* 0x000f220000100800 */
[----:B------:R-:W-:Y:S01]  /*d230*/  @P4 IMAD.WIDE.U32 R26, R4, 0x10, R26 ;  /* 0x00000010041a4825 */ /* 0x000fe200078e001a */
[----:B------:R-:W-:-:S02]  /*d240*/  MOV R141, R118 ;  /* 0x00000076008d7202 */ /* 0x000fc40000000f00 */
[----:B------:R1:W5:Y:S04]  /*d250*/  @P2 LDG.E.128 R244, desc[UR6][R14.64] ;  /* 0x000000060ef42981 */ /* 0x000368000c1e1d00 */
[----:B--2---:R2:W-:Y:S04]  /*d260*/  @P6 STL.64 [R1+0x2e0], R128 ;  /* 0x0002e08001006387 */ /* 0x0045e80000100a00 */
[----:B------:R0:W-:Y:S01]  /*d270*/  @P6 STL.64 [R1+0x2e8], R130 ;  /* 0x0002e88201006387 */ /* 0x0001e20000100a00 */
[----:B--2---:R-:W-:Y:S02]  /*d280*/  IMAD.MOV.U32 R128, RZ, RZ, R127 ;  /* 0x000000ffff807224 */ /* 0x004fe400078e007f */
[----:B------:R-:W-:Y:S01]  /*d290*/  IMAD.MOV.U32 R129, RZ, RZ, R126 ;  /* 0x000000ffff817224 */ /* 0x000fe200078e007e */
[----:B0-----:R-:W-:Y:S01]  /*d2a0*/  MOV R130, R125 ;  /* 0x0000007d00827202 */ /* 0x001fe20000000f00 */
[----:B------:R-:W-:-:S06]  /*d2b0*/  IMAD.MOV.U32 R131, RZ, RZ, R124 ;  /* 0x000000ffff837224 */ /* 0x000fcc00078e007c */
[----:B------:R-:W2:Y:S01]  /*d2c0*/  @P4 LDG.E.128 R128, desc[UR6][R26.64] ;  /* 0x000000061a804981 */ /* 0x000ea2000c1e1d00 */
        /* <DEDUP_REMOVED lines=8> */
[----:B------:R-:W-:Y:S02]  /*d350*/  IMAD.MOV.U32 R140, RZ, RZ, R119 ;  /* 0x000000ffff8c7224 */ /* 0x000fe400078e0077 */
[----:B------:R-:W-:-:S02]  /*d360*/  IMAD.MOV.U32 R142, RZ, RZ, R117 ;  /* 0x000000ffff8e7224 */ /* 0x000fc400078e0075 */
[----:B------:R-:W-:Y:S01]  /*d370*/  IMAD.MOV.U32 R143, RZ, RZ, R116 ;  /* 0x000000ffff8f7224 */ /* 0x000fe200078e0074 */
[----:B--2---:R3:W-:Y:S04]  /*d380*/  @P4 STL.64 [R1+0x150], R128 ;  /* 0x0001508001004387 */ /* 0x0047e80000100a00 */
[----:B------:R4:W-:Y:S04]  /*d390*/  @P4 STL.64 [R1+0x158], R130 ;  /* 0x0001588201004387 */ /* 0x0009e80000100a00 */
[----:B------:R-:W2:Y:S04]  /*d3a0*/  LDL R160, [R1+0x140] ;  /* 0x0001400001a07983 */ /* 0x000ea80000100800 */
[----:B------:R-:W2:Y:S04]  /*d3b0*/  LDL R161, [R1+0x144] ;  /* 0x0001440001a17983 */ /* 0x000ea80000100800 */
[----:B------:R-:W2:Y:S04]  /*d3c0*/  LDL R162, [R1+0x148] ;  /* 0x0001480001a27983 */ /* 0x000ea80000100800 */
[----:B------:R-:W2:Y:S04]  /*d3d0*/  LDL R163, [R1+0x14c] ;  /* 0x00014c0001a37983 */ /* 0x000ea80000100800 */
[----:B------:R-:W2:Y:S04]  /*d3e0*/  LDL R164, [R1] ;  /* 0x0000000001a47983 */ /* 0x000ea80000100800 */
        /* <DEDUP_REMOVED lines=21> */
[----:B---3--:R-:W-:Y:S01]  /*d540*/  IMAD.MOV.U32 R128, RZ, RZ, R123 ;  /* 0x000000ffff807224 */ /* 0x008fe200078e007b */
[----:B----4-:R-:W-:Y:S01]  /*d550*/  MOV R130, R121 ;  /* 0x0000007900827202 */ /* 0x010fe20000000f00 */
[----:B------:R-:W-:Y:S01]  /*d560*/  IMAD.MOV.U32 R129, RZ, RZ, R122 ;  /* 0x000000ffff817224 */ /* 0x000fe200078e007a */
[----:B------:R-:W3:Y:S01]  /*d570*/  LDL R136, [R1+0x100] ;  /* 0x0001000001887983 */ /* 0x000ee20000100800 */
[----:B------:R-:W-:-:S03]  /*d580*/  IMAD.MOV.U32 R131, RZ, RZ, R120 ;  /* 0x000000ffff837224 */ /* 0x000fc600078e0078 */
        /* <DEDUP_REMOVED lines=11> */
[----:B------:R-:W-:-:S04]  /*d640*/  @P4 IMAD.WIDE.U32 R12, R4, 0x10, R12 ;  /* 0x00000010040c4825 */ /* 0x000fc800078e000c */
[C---:B-1----:R-:W-:Y:S01]  /*d650*/  @P4 IMAD.WIDE.U32 R14, R4.reuse, 0x10, R28 ;  /* 0x00000010040e4825 */ /* 0x042fe200078e001c */
[----:B------:R-:W-:Y:S02]  /*d660*/  @P4 IADD3 R4, PT, PT, R4, 0x20, RZ ;  /* 0x0000002004044810 */ /* 0x000fe40007ffe0ff */
[----:B------:R-:W-:-:S03]  /*d670*/  ISETP.GE.U32.AND P1, PT, R0, 0x240, PT ;  /* 0x000002400000780c */ /* 0x000fc60003f26070 */
[----:B------:R-:W-:Y:S01]  /*d680*/  @P3 IMAD.WIDE.U32 R18, R4, 0x10, R40 ;  /* 0x0000001004123825 */ /* 0x000fe200078e0028 */
[----:B------:R-:W-:Y:S01]  /*d690*/  ISETP.GE.U32.AND P2, PT, R0, 0x260, PT ;  /* 0x000002600000780c */ /* 0x000fe20003f46070 */
[----:B------:R-:W0:Y:S02]  /*d6a0*/  LDC.64 R40, c[0x0][0x3d8] ;  /* 0x0000f600ff287b82 */ /* 0x000e240000000a00 */
[----:B------:R-:W-:-:S04]  /*d6b0*/  @P3 IMAD.WIDE.U32 R22, R4, 0x10, R22 ;  /* 0x0000001004163825 */ /* 0x000fc800078e0016 */
[C---:B------:R-:W-:Y:S01]  /*d6c0*/  @P3 IMAD.WIDE.U32 R24, R4.reuse, 0x10, R34 ;  /* 0x0000001004183825 */ /* 0x040fe200078e0022 */
[----:B------:R-:W-:Y:S01]  /*d6d0*/  @P3 IADD3 R4, PT, PT, R4, 0x20, RZ ;  /* 0x0000002004043810 */ /* 0x000fe20007ffe0ff */
[----:B------:R-:W1:Y:S04]  /*d6e0*/  @P1 LDC.64 R16, c[0x0][0x438] ;  /* 0x00010e00ff101b82 */ /* 0x000e680000000a00 */
[----:B------:R-:W-:-:S04]  /*d6f0*/  @P5 IMAD.WIDE.U32 R28, R4, 0x10, R32 ;  /* 0x00000010041c5825 */ /* 0x000fc800078e0020 */
[C---:B------:R-:W-:Y:S01]  /*d700*/  @P5 IMAD.WIDE.U32 R30, R4.reuse, 0x10, R30 ;  /* 0x00000010041e5825 */ /* 0x040fe200078e001e */
[----:B------:R-:W0:Y:S03]  /*d710*/  LDC.64 R34, c[0x0][0x3d0] ;  /* 0x0000f400ff227b82 */ /* 0x000e260000000a00 */
[C---:B------:R-:W-:Y:S01]  /*d720*/  @P5 IMAD.WIDE.U32 R32, R4.reuse, 0x10, R38 ;  /* 0x0000001004205825 */ /* 0x040fe200078e0026 */
[----:B------:R-:W-:Y:S01]  /*d730*/  MOV R144, R9 ;  /* 0x0000000900907202 */ /* 0x000fe20000000f00 */
[----:B------:R-:W4:Y:S02]  /*d740*/  @P5 LDG.E.128 R140, desc[UR6][R30.64] ;  /* 0x000000061e8c5981 */ /* 0x000f24000c1e1d00 */
[----:B------:R-:W-:Y:S01]  /*d750*/  @P5 VIADD R4, R4, 0x20 ;  /* 0x0000002004045836 */ /* 0x000fe20000000000 */
[----:B------:R-:W0:Y:S03]  /*d760*/  @P2 LDC.64 R26, c[0x0][0x438] ;  /* 0x00010e00ff1a2b82 */ /* 0x000e260000000a00 */
[----:B------:R-:W-:-:S05]  /*d770*/  @P0 IMAD.WIDE.U32 R10, R4, 0x10, R10 ;  /* 0x00000010040a0825 */ /* 0x000fca00078e000a */
[----:B------:R-:W4:Y:S01]  /*d780*/  @P0 LDG.E.128 R128, desc[UR6][R10.64] ;  /* 0x000000060a800981 */ /* 0x000f22000c1e1d00 */
[----:B------:R-:W-:-:S03]  /*d790*/  IMAD.MOV.U32 R145, RZ, RZ, R5 ;  /* 0x000000ffff917224 */ /* 0x000fc600078e0005 */
[----:B--2---:R2:W4:Y:S02]  /*d7a0*/  @P4 LDG.E.128 R160, desc[UR6][R14.64] ;  /* 0x000000060ea04981 */ /* 0x004524000c1e1d00 */
[----:B--2---:R-:W-:-:S05]  /*d7b0*/  @P0 IMAD.WIDE.U32 R14, R4, 0x10, R46 ;  /* 0x00000010040e0825 */ /* 0x004fca00078e002e */
[----:B------:R-:W2:Y:S04]  /*d7c0*/  @P0 LDG.E.128 R124, desc[UR6][R14.64] ;  /* 0x000000060e7c0981 */ /* 0x000ea8000c1e1d00 */
[----:B------:R1:W2:Y:S02]  /*d7d0*/  @P4 LDG.E.128 R164, desc[UR6][R12.64] ;  /* 0x000000060ca44981 */ /* 0x0002a4000c1e1d00 */
[----:B-1----:R-:W-:-:S05]  /*d7e0*/  @P0 IMAD.WIDE.U32 R12, R4, 0x10, R42 ;  /* 0x00000010040c0825 */ /* 0x002fca00078e002a */
[----:B------:R-:W2:Y:S01]  /*d7f0*/  @P0 LDG.E.128 R132, desc[UR6][R12.64] ;  /* 0x000000060c840981 */ /* 0x000ea2000c1e1d00 */
[----:B------:R-:W-:-:S05]  /*d800*/  @P0 IADD3 R4, PT, PT, R4, 0x20, RZ ;  /* 0x0000002004040810 */ /* 0x000fca0007ffe0ff */
[C---:B------:R-:W-:Y:S01]  /*d810*/  @P1 IMAD.WIDE.U32 R16, R4.reuse, 0x10, R16 ;  /* 0x0000001004101825 */ /* 0x040fe200078e0010 */
[----:B------:R1:W2:Y:S03]  /*d820*/  @P3 LDG.E.128 R156, desc[UR6][R18.64] ;  /* 0x00000006129c3981 */ /* 0x0002a6000c1e1d00 */
[C---:B-1----:R-:W-:Y:S01]  /*d830*/  @P1 IMAD.WIDE.U32 R18, R4.reuse, 0x10, R36 ;  /* 0x0000001004121825 */ /* 0x042fe200078e0024 */
[----:B------:R1:W2:Y:S03]  /*d840*/  @P3 LDG.E.128 R152, desc[UR6][R22.64] ;  /* 0x0000000616983981 */ /* 0x0002a6000c1e1d00 */
[C---:B-1----:R-:W-:Y:S01]  /*d850*/  @P1 IMAD.WIDE.U32 R22, R4.reuse, 0x10, R44 ;  /* 0x0000001004161825 */ /* 0x042fe200078e002c */
[----:B------:R1:W2:Y:S03]  /*d860*/  @P3 LDG.E.128 R148, desc[UR6][R24.64] ;  /* 0x0000000618943981 */ /* 0x0002a6000c1e1d00 */
[----:B------:R-:W-:Y:S01]  /*d870*/  @P1 VIADD R4, R4, 0x20 ;  /* 0x0000002004041836 */ /* 0x000fe20000000000 */
[----:B------:R-:W2:Y:S04]  /*d880*/  @P1 LDG.E.128 R112, desc[UR6][R22.64] ;  /* 0x0000000616701981 */ /* 0x000ea8000c1e1d00 */
[----:B------:R1:W2:Y:S01]  /*d890*/  @P5 LDG.E.128 R144, desc[UR6][R28.64] ;  /* 0x000000061c905981 */ /* 0x0002a2000c1e1d00 */
[----:B0-----:R-:W-:-:S04]  /*d8a0*/  @P2 IMAD.WIDE.U32 R10, R4, 0x10, R34 ;  /* 0x00000010040a2825 */ /* 0x001fc800078e0022 */
[C---:B------:R-:W-:Y:S01]  /*d8b0*/  @P2 IMAD.WIDE.U32 R12, R4.reuse, 0x10, R26 ;  /* 0x00000010040c2825 */ /* 0x040fe200078e001a */
[----:B------:R-:W2:Y:S03]  /*d8c0*/  @P2 LDG.E.128 R108, desc[UR6][R10.64] ;  /* 0x000000060a6c2981 */ /* 0x000ea6000c1e1d00 */
[----:B------:R-:W-:Y:S01]  /*d8d0*/  @P2 IMAD.WIDE.U32 R14, R4, 0x10, R40 ;  /* 0x00000010040e2825 */ /* 0x000fe200078e0028 */
[----:B------:R-:W2:Y:S04]  /*d8e0*/  @P2 LDG.E.128 R104, desc[UR6][R12.64] ;  /* 0x000000060c682981 */ /* 0x000ea8000c1e1d00 */
[----:B------:R-:W2:Y:S04]  /*d8f0*/  @P2 LDG.E.128 R100, desc[UR6][R14.64] ;  /* 0x000000060e642981 */ /* 0x000ea8000c1e1d00 */
[----:B---3--:R0:W3:Y:S04]  /*d900*/  @P5 LDG.E.128 R136, desc[UR6][R32.64] ;  /* 0x0000000620885981 */ /* 0x0080e8000c1e1d00 */
[----:B----4-:R-:W4:Y:S04]  /*d910*/  @P1 LDG.E.128 R120, desc[UR6][R18.64] ;  /* 0x0000000612781981 */ /* 0x010f28000c1e1d00 */
[----:B------:R-:W4:Y:S01]  /*d920*/  @P1 LDG.E.128 R116, desc[UR6][R16.64] ;  /* 0x0000000610741981 */ /* 0x000f22000c1e1d00 */
[----:B------:R-:W-:-:S02]  /*d930*/  LOP3.LUT R3, R3, 0xefffffff, RZ, 0xc0, !PT ;  /* 0xefffffff03037812 */ /* 0x000fc400078ec0ff */
[----:B------:R-:W-:Y:S02]  /*d940*/  CS2R R26, SRZ ;  /* 0x00000000001a7805 */ /* 0x000fe4000001ff00 */
[----:B-1----:R-:W-:Y:S02]  /*d950*/  CS2R R24, SRZ ;  /* 0x0000000000187805 */ /* 0x002fe4000001ff00 */
[----:B------:R-:W-:Y:S02]  /*d960*/  CS2R R30, SRZ ;  /* 0x00000000001e7805 */ /* 0x000fe4000001ff00 */
[----:B------:R-:W-:Y:S02]  /*d970*/  @P6 LOP3.LUT R3, R3, 0x10000000, RZ, 0xfc, !PT ;  /* 0x1000000003036812 */ /* 0x000fe400078efcff */
[----:B------:R-:W-:Y:S02]  /*d980*/  CS2R R28, SRZ ;  /* 0x00000000001c7805 */ /* 0x000fe4000001ff00 */
[----:B------:R-:W-:-:S02]  /*d990*/  CS2R R34, SRZ ;  /* 0x0000000000227805 */ /* 0x000fc4000001ff00 */
        /* <DEDUP_REMOVED lines=69> */
[----:B--2---:R-:W-:Y:S05]  /*ddf0*/  @!P0 BRA `(.L_x_49159) ;  /* 0x0000000000e48947 */ /* 0x004fea0003800000 */
        /* <DEDUP_REMOVED lines=49> */
[----:B---3--:R-:W-:Y:S04]  /*e110*/  STL.64 [R1+0x80], R44 ;  /* 0x0000802c01007387 */ /* 0x008fe80000100a00 */
[----:B------:R0:W-:Y:S04]  /*e120*/  STL.64 [R1+0x88], R46 ;  /* 0x0000882e01007387 */ /* 0x0001e80000100a00 */
[----:B----4-:R3:W-:Y:S04]  /*e130*/  STL.64 [R1+0x90], R16 ;  /* 0x0000901001007387 */ /* 0x0107e80000100a00 */
[----:B------:R3:W-:Y:S04]  /*e140*/  STL.64 [R1+0x98], R18 ;  /* 0x0000981201007387 */ /* 0x0007e80000100a00 */
[----:B--2---:R3:W-:Y:S04]  /*e150*/  STL.64 [R1+0x70], R12 ;  /* 0x0000700c01007387 */ /* 0x0047e80000100a00 */
[----:B------:R3:W-:Y:S01]  /*e160*/  STL.64 [R1+0x78], R14 ;  /* 0x0000780e01007387 */ /* 0x0007e20000100a00 */
[----:B0-----:R-:W-:-:S02]  /*e170*/  CS2R R46, SRZ ;  /* 0x00000000002e7805 */ /* 0x001fc4000001ff00 */
[----:B------:R-:W-:-:S07]  /*e180*/  CS2R R44, SRZ ;  /* 0x00000000002c7805 */ /* 0x000fce000001ff00 */
.L_x_49159:
[----:B------:R-:W-:Y:S05]  /*e190*/  BSYNC.RECONVERGENT B0 ;  /* 0x0000000000007941 */ /* 0x000fea0003800200 */
.L_x_49156:
[----:B------:R-:W2:Y:S01]  /*e1a0*/  S2UR UR5, SR_CTAID.X ;  /* 0x00000000000579c3 */ /* 0x000ea20000002500 */
[----:B------:R-:W4:Y:S01]  /*e1b0*/  LDCU UR8, c[0x0][0x384] ;  /* 0x00007080ff0877ac */ /* 0x000f220008000800 */
[----:B0-----:R-:W-:Y:S01]  /*e1c0*/  SHF.R.U32.HI R11, RZ, 0x5, R6 ;  /* 0x00000005ff0b7819 */ /* 0x001fe20000011606 */
[----:B--2---:R-:W-:-:S06]  /*e1d0*/  USHF.L.U32 UR4, UR5, 0x2, URZ ;  /* 0x0000000205047899 */ /* 0x004fcc00080006ff */
[----:B------:R-:W-:-:S04]  /*e1e0*/  LOP3.LUT R11, R11, UR4, RZ, 0xfc, !PT ;  /* 0x000000040b0b7c12 */ /* 0x000fc8000f8efcff */
[----:B----4-:R-:W-:-:S13]  /*e1f0*/  ISETP.GE.AND P0, PT, R11, UR8, PT ;  /* 0x000000080b007c0c */ /* 0x010fda000bf06270 */
[----:B------:R-:W-:Y:S05]  /*e200*/  @P0 EXIT ;  /* 0x000000000000094d */ /* 0x000fea0003800000 */
[----:B------:R-:W0:Y:S01]  /*e210*/  LDC R4, c[0x0][0x360] ;  /* 0x0000d800ff047b82 */ /* 0x000e220000000800 */
[----:B------:R-:W-:Y:S01]  /*e220*/  IMAD.HI.U32 R5, R2, -0x2daee0ad, RZ ;  /* 0xd2511f5302057827 */ /* 0x000fe200078e00ff */
[----:B-----5:R-:W-:Y:S01]  /*e230*/  IADD3 R9, PT, PT, R20, -0x61c88647, RZ ;  /* 0x9e3779b914097810 */ /* 0x020fe20007ffe0ff */
[----:B------:R-:W2:Y:S01]  /*e240*/  LDCU UR10, c[0x0][0x408] ;  /* 0x00008100ff0a77ac */ /* 0x000ea20008000800 */
[----:B------:R-:W-:Y:S01]  /*e250*/  MOV R236, R11 ;  /* 0x0000000b00ec7202 */ /* 0x000fe20000000f00 */
[----:B-1-3--:R-:W-:Y:S01]  /*e260*/  VIADD R13, R21, 0xbb67ae85 ;  /* 0xbb67ae85150d7836 */ /* 0x00afe20000000000 */
[----:B------:R-:W-:Y:S01]  /*e270*/  LOP3.LUT R10, R5, R21, RZ, 0x3c, !PT ;  /* 0x00000015050a7212 */ /* 0x000fe200078e3cff */
[----:B------:R-:W-:Y:S01]  /*e280*/  IMAD.MOV.U32 R11, RZ, RZ, RZ ;  /* 0x000000ffff0b7224 */ /* 0x000fe200078e00ff */
[----:B------:R-:W-:Y:S01]  /*e290*/  LOP3.LUT R7, R7, 0x3, RZ, 0xc0, !PT ;  /* 0x0000000307077812 */ /* 0x000fe200078ec0ff */
[----:B------:R-:W1:Y:S01]  /*e2a0*/  LDCU UR13, c[0x0][0x388] ;  /* 0x00007100ff0d77ac */ /* 0x000e620008000800 */
[----:B------:R-:W3:Y:S01]  /*e2b0*/  LDCU.U8 UR11, c[0x0][0x410] ;  /* 0x00008200ff0b77ac */ /* 0x000ee20008000000 */
        /* <DEDUP_REMOVED lines=77> */
[----:B01234-:R-:W-:-:S07]  /*e790*/  LOP3.LUT R6, R13, R6, R12, 0x96, !PT ;  /* 0x000000060d067212 */ /* 0x01ffce00078e960c */
.L_x_50501:
[----:B------:R-:W-:Y:S01]  /*e7a0*/  IMAD R12, R236, UR13, RZ ;  /* 0x0000000dec0c7c24 */ /* 0x000fe2000f8e02ff */
[----:B------:R-:W-:Y:S01]  /*e7b0*/  LOP3.LUT P0, RZ, R3, 0x10000000, RZ, 0xc0, !PT ;  /* 0x1000000003ff7812 */ /* 0x000fe2000780c0ff */
[----:B------:R-:W-:Y:S03]  /*e7c0*/  BSSY.RECONVERGENT B0, `(.L_x_49161) ;  /* 0x00004c2000007945 */ /* 0x000fe60003800200 */
[----:B------:R-:W-:-:S04]  /*e7d0*/  SHF.R.S32.HI R18, RZ, 0x1f, R12 ;  /* 0x0000001fff127819 */ /* 0x000fc8000001140c */
[----:B------:R-:W-:-:S04]  /*e7e0*/  LEA.HI R12, R18, R12, RZ, 0x2 ;  /* 0x0000000c120c7211 */ /* 0x000fc800078f10ff */
[----:B------:R-:W-:-:S05]  /*e7f0*/  LEA.HI.SX32 R19, R12, R249, 0x1e ;  /* 0x000000f90c137211 */ /* 0x000fca00078ff2ff */
[----:B------:R-:W-:Y:S01]  /*e800*/  IMAD.MOV.U32 R12, RZ, RZ, R19 ;  /* 0x000000ffff0c7224 */ /* 0x000fe200078e0013 */
[----:B-12345:R-:W-:Y:S06]  /*e810*/  @!P0 BRA `(.L_x_49162) ;  /* 0x0000004800f08947 */ /* 0x03efec0003800000 */
        /* <DEDUP_REMOVED lines=32> */
.L_x_49166:
        /* <DEDUP_REMOVED lines=13> */
.L_x_49168:
[----:B------:R-:W-:Y:S05]  /*eaf0*/  BSYNC.RECONVERGENT B2 ;  /* 0x0000000000027941 */ /* 0x000fea0003800200 */
.L_x_49167:
        /* <DEDUP_REMOVED lines=61> */
.L_x_49165:
[----:B------:R-:W-:Y:S05]  /*eed0*/  BSYNC.RECONVERGENT B1 ;  /* 0x0000000000017941 */ /* 0x000fea0003800200 */
.L_x_49164:
[----:B------:R-:W0:Y:S01]  /*eee0*/  LDC R9, c[0x0][0x404] ;  /* 0x00010100ff097b82 */ /* 0x000e220000000800 */
[----:B------:R-:W-:Y:S01]  /*eef0*/  ISETP.NE.AND P2, PT, R22, 0x1, PT ;  /* 0x000000011600780c */ /* 0x000fe20003f45270 */
[----:B------:R-:W-:Y:S01]  /*ef00*/  BSSY.RECONVERGENT B1, `(.L_x_49169) ;  /* 0x000005b000017945 */ /* 0x000fe20003800200 */
[----:B------:R-:W-:Y:S01]  /*ef10*/  I2FP.F32.U32 R7, R18 ;  /* 0x0000001200077245 */ /* 0x000fe20000201000 */
[----:B------:R-:W-:Y:S02]  /*ef20*/  IMAD.MOV.U32 R18, RZ, RZ, 0x2f800000 ;  /* 0x2f800000ff127424 */ /* 0x000fe400078e00ff */
[----:B------:R-:W-:Y:S02]  /*ef30*/  HFMA2 R23, -RZ, RZ, 0, 1.1920928955078125e-07 ;  /* 0x00000002ff177431 */ /* 0x000fe400000001ff */
        /* <DEDUP_REMOVED lines=12> */
.L_x_49171:
        /* <DEDUP_REMOVED lines=13> */
.L_x_49173:
[----:B------:R-:W-:Y:S05]  /*f0d0*/  BSYNC.RECONVERGENT B2 ;  /* 0x0000000000027941 */ /* 0x000fea0003800200 */
.L_x_49172:
        /* <DEDUP_REMOVED lines=61> */
.L_x_49170:
[----:B------:R-:W-:Y:S05]  /*f4b0*/  BSYNC.RECONVERGENT B1 ;  /* 0x0000000000017941 */ /* 0x000fea0003800200 */
.L_x_49169:
        /* <DEDUP_REMOVED lines=16> */
.L_x_49176:
        /* <DEDUP_REMOVED lines=13> */
.L_x_49178:
[----:B------:R-:W-:Y:S05]  /*f690*/  BSYNC.RECONVERGENT B2 ;  /* 0x0000000000027941 */ /* 0x000fea0003800200 */
.L_x_49177:
        /* <DEDUP_REMOVED lines=61> */
.L_x_49175:
[----:B------:R-:W-:Y:S05]  /*fa70*/  BSYNC.RECONVERGENT B1 ;  /* 0x0000000000017941 */ /* 0x000fea0003800200 */
.L_x_49174:
        /* <DEDUP_REMOVED lines=16> */
.L_x_49181:
        /* <DEDUP_REMOVED lines=13> */
.L_x_49183:
[----:B------:R-:W-:Y:S05]  /*fc50*/  BSYNC.RECONVERGENT B2 ;  /* 0x0000000000027941 */ /* 0x000fea0003800200 */
.L_x_49182:
        /* <DEDUP_REMOVED lines=61> */
.L_x_49180:
[----:B------:R-:W-:Y:S05]  /*10030*/  BSYNC.RECONVERGENT B1 ;  /* 0x0000000000017941 */ /* 0x000fea0003800200 */
.L_x_49179:
[----:B------:R-:W-:Y:S01]  /*10040*/  I2FP.F32.U32 R22, R23 ;  /* 0x0000001700167245 */ /* 0x000fe20000201000 */
[----:B-----5:R-:W-:-:S04]  /*10050*/  FMUL.FTZ R23, R110, UR10 ;  /* 0x0000000a6e177c20 */ /* 0x020fc80008410000 */
[----:B------:R-:W-:Y:S01]  /*10060*/  FFMA.FTZ R18, R22, R18, 1.1641532182693481445e-10 ;  /* 0x2f00000016127423 */ /* 0x000fe20000010012 */
[----:B------:R-:W-:Y:S01]  /*10070*/  FMUL.FTZ R22, R111, UR10 ;  /* 0x0000000a6f167c20 */ /* 0x000fe20008410000 */
[----:B------:R-:W-:-:S03]  /*10080*/  FSEL R110, R23, RZ, P3 ;  /* 0x000000ff176e7208 */ /* 0x000fc60001800000 */
[----:B------:R-:W-:Y:S01]  /*10090*/  FSETP.GTU.FTZ.AND P4, PT, R18, R9, PT ;  /* 0x000000091200720b */ /* 0x000fe20003f9c000 */
[----:B------:R-:W-:Y:S01]  /*100a0*/  FMUL.FTZ R9, R109, UR10 ;  /* 0x0000000a6d097c20 */ /* 0x000fe20008410000 */
[----:B------:R-:W-:Y:S01]  /*100b0*/  FMUL.FTZ R18, R108, UR10 ;  /* 0x0000000a6c127c20 */ /* 0x000fe20008410000 */
[----:B------:R-:W-:Y:S01]  /*100c0*/  @P5 FADD.FTZ R110, R106, R110 ;  /* 0x0000006e6a6e5221 */ /* 0x000fe20000010000 */
[----:B------:R-:W-:Y:S02]  /*100d0*/  FSEL R111, R22, RZ, !P4 ;  /* 0x000000ff166f7208 */ /* 0x000fe40006000000 */
[----:B------:R-:W-:Y:S02]  /*100e0*/  FSEL R109, R9, RZ, P2 ;  /* 0x000000ff096d7208 */ /* 0x000fe40001000000 */
[----:B------:R-:W-:Y:S01]  /*100f0*/  FSEL R108, R18, RZ, P1 ;  /* 0x000000ff126c7208 */ /* 0x000fe20000800000 */
[----:B------:R-:W-:Y:S01]  /*10100*/  @P5 FADD.FTZ R111, R107, R111 ;  /* 0x0000006f6b6f5221 */ /* 0x000fe20000010000 */
[----:B------:R-:W-:Y:S01]  /*10110*/  PLOP3.LUT P4, PT, P4, PT, PT, 0x8, 0x80 ;  /* 0x000000000080781c */ /* 0x000fe2000278e170 */
[----:B------:R-:W-:-:S02]  /*10120*/  @P5 FADD.FTZ R109, R105, R109 ;  /* 0x0000006d696d5221 */ /* 0x000fc40000010000 */
[----:B------:R-:W-:Y:S01]  /*10130*/  @P5 FADD.FTZ R108, R104, R108 ;  /* 0x0000006c686c5221 */ /* 0x000fe20000010000 */
[----:B------:R-:W-:Y:S09]  /*10140*/  BRA `(.L_x_49184) ;  /* 0x00000030003c7947 */ /* 0x000ff20003800000 */
.L_x_49163:
        /* <DEDUP_REMOVED lines=16> */
.L_x_49187:
        /* <DEDUP_REMOVED lines=13> */
.L_x_49189:
[----:B------:R-:W-:Y:S05]  /*10320*/  BSYNC.RECONVERGENT B2 ;  /* 0x0000000000027941 */ /* 0x000fea0003800200 */
.L_x_49188:
        /* <DEDUP_REMOVED lines=61> */
.L_x_49186:
[----:B------:R-:W-:Y:S05]  /*10700*/  BSYNC.RECONVERGENT B1 ;  /* 0x0000000000017941 */ /* 0x000fea0003800200 */
.L_x_49185:
        /* <DEDUP_REMOVED lines=20> */
.L_x_49192:
        /* <DEDUP_REMOVED lines=13> */
.L_x_49194:
[----:B------:R-:W-:Y:S05]  /*10920*/  BSYNC.RECONVERGENT B2 ;  /* 0x0000000000027941 */ /* 0x000fea0003800200 */
.L_x_49193:
        /* <DEDUP_REMOVED lines=61> */
.L_x_49191:
[----:B------:R-:W-:Y:S05]  /*10d00*/  BSYNC.RECONVERGENT B1 ;  /* 0x0000000000017941 */ /* 0x000fea0003800200 */
.L_x_49190:
[----:B------:R-:W-:Y:S01]  /*10d10*/  ISETP.NE.AND P2, PT, R15, 0x1, PT ;  /* 0x000000010f00780c */ /* 0x000fe20003f45270 */
[----:B------:R-:W-:Y:S01]  /*10d20*/  BSSY.RECONVERGENT B1, `(.L_x_49195) ;  /* 0x0000059000017945 */ /* 0x000fe20003800200 */
[----:B------:R-:W-:Y:S01]  /*10d30*/  I2FP.F32.U32 R7, R7 ;  /* 0x0000000700077245 */ /* 0x000fe20000201000 */
[----:B------:R-:W-:-:S04]  /*10d40*/  IMAD.MOV.U32 R16, RZ, RZ, 0x2 ;  /* 0x00000002ff107424 */ /* 0x000fc800078e00ff */
[----:B------:R-:W-:Y:S01]  /*10d50*/  FFMA.FTZ R14, R7, R190, 1.1641532182693481445e-10 ;  /* 0x2f000000070e7423 */ /* 0x000fe200000100be */
[----:B------:R-:W-:-:S05]  /*10d60*/  MOV R7, R10 ;  /* 0x0000000a00077202 */ /* 0x000fca0000000f00 */
        /* <DEDUP_REMOVED lines=9> */
.L_x_49197:
        /* <DEDUP_REMOVED lines=13> */
.L_x_49199:
[----:B------:R-:W-:Y:S05]  /*10ed0*/  BSYNC.RECONVERGENT B2 ;  /* 0x0000000000027941 */ /* 0x000fea0003800200 */
.L_x_49198:
        /* <DEDUP_REMOVED lines=61> */
.L_x_49196:
[----:B------:R-:W-:Y:S05]  /*112b0*/  BSYNC.RECONVERGENT B1 ;  /* 0x0000000000017941 */ /* 0x000fea0003800200 */
.L_x_49195:
        /* <DEDUP_REMOVED lines=17> */
.L_x_49202:
        /* <DEDUP_REMOVED lines=13> */
.L_x_49204:
[----:B------:R-:W-:Y:S05]  /*114a0*/  BSYNC.RECONVERGENT B2 ;  /* 0x0000000000027941 */ /* 0x000fea0003800200 */
.L_x_49203:
        /* <DEDUP_REMOVED lines=61> */
.L_x_49201:
[----:B------:R-:W-:Y:S05]  /*11880*/  BSYNC.RECONVERGENT B1 ;  /* 0x0000000000017941 */ /* 0x000fea0003800200 */
.L_x_49200:
[----:B------:R-:W-:Y:S01]  /*11890*/  ISETP.NE.AND P3, PT, R17, 0x1, PT ;  /* 0x000000011100780c */ /* 0x000fe20003f65270 */
[----:B------:R-:W-:Y:S01]  /*118a0*/  BSSY.RECONVERGENT B1, `(.L_x_49205) ;  /* 0x0000059000017945 */ /* 0x000fe20003800200 */
[----:B------:R-:W-:Y:S01]  /*118b0*/  I2FP.F32.U32 R7, R7 ;  /* 0x0000000700077245 */ /* 0x000fe20000201000 */
[----:B------:R-:W-:-:S04]  /*118c0*/  HFMA2 R18, -RZ, RZ, 0, 1.1920928955078125e-07 ;  /* 0x00000002ff127431 */ /* 0x000fc800000001ff */
[----:B------:R-:W-:Y:S01]  /*118d0*/  FFMA.FTZ R16, R7, R190, 1.1641532182693481445e-10 ;  /* 0x2f00000007107423 */ /* 0x000fe200000100be */
[----:B------:R-:W-:-:S05]  /*118e0*/  IMAD.MOV.U32 R7, RZ, RZ, R10 ;  /* 0x000000ffff077224 */ /* 0x000fca00078e000a */
        /* <DEDUP_REMOVED lines=9> */
.L_x_49207:
        /* <DEDUP_REMOVED lines=13> */
.L_x_49209:
[----:B------:R-:W-:Y:S05]  /*11a50*/  BSYNC.RECONVERGENT B2 ;  /* 0x0000000000027941 */ /* 0x000fea0003800200 */
.L_x_49208:
        /* <DEDUP_REMOVED lines=61> */
.L_x_49206:
[----:B------:R-:W-:Y:S05]  /*11e30*/  BSYNC.RECONVERGENT B1 ;  /* 0x0000000000017941 */ /* 0x000fea0003800200 */
.L_x_49205:
        /* <DEDUP_REMOVED lines=17> */
.L_x_49212:
        /* <DEDUP_REMOVED lines=13> */
.L_x_49214:
[----:B------:R-:W-:Y:S05]  /*12020*/  BSYNC.RECONVERGENT B2 ;  /* 0x0000000000027941 */ /* 0x000fea0003800200 */
.L_x_49213:
        /* <DEDUP_REMOVED lines=61> */
.L_x_49211:
[----:B------:R-:W-:Y:S05]  /*12400*/  BSYNC.RECONVERGENT B1 ;  /* 0x0000000000017941 */ /* 0x000fea0003800200 */
.L_x_49210:
[----:B------:R-:W-:Y:S01]  /*12410*/  ISETP.NE.AND P4, PT, R23, 0x1, PT ;  /* 0x000000011700780c */ /* 0x000fe20003f85270 */
[----:B------:R-:W-:Y:S01]  /*12420*/  BSSY.RECONVERGENT B1, `(.L_x_49215) ;  /* 0x0000059000017945 */ /* 0x000fe20003800200 */
[----:B------:R-:W-:Y:S01]  /*12430*/  I2FP.F32.U32 R7, R7 ;  /* 0x0000000700077245 */ /* 0x000fe20000201000 */
[----:B------:R-:W-:-:S04]  /*12440*/  IMAD.MOV.U32 R22, RZ, RZ, 0x2 ;  /* 0x00000002ff167424 */ /* 0x000fc800078e00ff */
[----:B------:R-:W-:Y:S01]  /*12450*/  FFMA.FTZ R18, R7, R190, 1.1641532182693481445e-10 ;  /* 0x2f00000007127423 */ /* 0x000fe200000100be */
        /* <DEDUP_REMOVED lines=10> */
.L_x_49217:
        /* <DEDUP_REMOVED lines=13> */
.L_x_49219:
[----:B------:R-:W-:Y:S05]  /*125d0*/  BSYNC.RECONVERGENT B2 ;  /* 0x0000000000027941 */ /* 0x000fea0003800200 */
.L_x_49218:
        /* <DEDUP_REMOVED lines=61> */
.L_x_49216:
[----:B------:R-:W-:Y:S05]  /*129b0*/  BSYNC.RECONVERGENT B1 ;  /* 0x0000000000017941 */ /* 0x000fea0003800200 */
.L_x_49215:
        /* <DEDUP_REMOVED lines=17> */
.L_x_49222:
        /* <DEDUP_REMOVED lines=16> */
.L_x_49224:
[----:B------:R-:W-:Y:S05]  /*12bd0*/  BSYNC.RECONVERGENT B2 ;  /* 0x0000000000027941 */ /* 0x000fea0003800200 */
.L_x_49223:
        /* <DEDUP_REMOVED lines=61> */
.L_x_49221:
[----:B------:R-:W-:Y:S05]  /*12fb0*/  BSYNC.RECONVERGENT B1 ;  /* 0x0000000000017941 */ /* 0x000fea0003800200 */
.L_x_49220:
[----:B------:R-:W-:Y:S01]  /*12fc0*/  FSETP.GTU.FTZ.AND P6, PT, R14, R237, PT ;  /* 0x000000ed0e00720b */ /* 0x000fe20003fdc000 */
[----:B------:R-:W-:Y:S01]  /*12fd0*/  FMUL.FTZ R22, R100, R191 ;  /* 0x000000bf64167220 */ /* 0x000fe20000410000 */
[----:B------:R-:W-:Y:S02]  /*12fe0*/  LOP3.LUT R13, R13, 0xfffffff7, RZ, 0xc0, !PT ;  /* 0xfffffff70d0d7812 */ /* 0x000fe400078ec0ff */
[----:B------:R-:W-:Y:S02]  /*12ff0*/  I2FP.F32.U32 R14, R23 ;  /* 0x00000017000e7245 */ /* 0x000fe40000201000 */
[----:B------:R-:W-:Y:S02]  /*13000*/  @P0 LOP3.LUT R13, R13, 0x8, RZ, 0xfc, !PT ;  /* 0x000000080d0d0812 */ /* 0x000fe400078efcff */
[----:B------:R-:W-:Y:S01]  /*13010*/  FSEL R9, R9, RZ, P1 ;  /* 0x000000ff09097208 */ /* 0x000fe20000800000 */
[----:B------:R-:W-:Y:S01]  /*13020*/  FFMA.FTZ R14, R14, R190, 1.1641532182693481445e-10 ;  /* 0x2f0000000e0e7423 */ /* 0x000fe200000100be */
[----:B------:R-:W-:-:S02]  /*13030*/  FSEL R22, R22, RZ, !P6 ;  /* 0x000000ff16167208 */ /* 0x000fc40007000000 */
[----:B------:R-:W-:Y:S02]  /*13040*/  LOP3.LUT R3, R3, 0xfffffffe, RZ, 0xc0, !PT ;  /* 0xfffffffe03037812 */ /* 0x000fe400078ec0ff */
[----:B------:R-:W-:Y:S01]  /*13050*/  LOP3.LUT R13, R13, 0xffffffef, RZ, 0xc0, !PT ;  /* 0xffffffef0d0d7812 */ /* 0x000fe200078ec0ff */
[----:B------:R-:W-:Y:S01]  /*13060*/  FADD.FTZ R108, R9, R22 ;  /* 0x00000016096c7221 */ /* 0x000fe20000010000 */
[----:B------:R-:W-:Y:S01]  /*13070*/  FSEL R9, R17, RZ, P3 ;  /* 0x000000ff11097208 */ /* 0x000fe20001800000 */
[----:B------:R-:W-:Y:S01]  /*13080*/  FMUL.FTZ R17, R102, R191 ;  /* 0x000000bf66117220 */ /* 0x000fe20000410000 */
[----:B------:R-:W-:Y:S01]  /*13090*/  FSETP.GTU.FTZ.AND P0, PT, R18, R237, PT ;  /* 0x000000ed1200720b */ /* 0x000fe20003f1c000 */
[-C--:B------:R-:W-:Y:S01]  /*130a0*/  FMUL.FTZ R18, R101, R191.reuse ;  /* 0x000000bf65127220 */ /* 0x080fe20000410000 */
[----:B------:R-:W-:Y:S01]  /*130b0*/  @P6 LOP3.LUT R3, R3, 0x1, RZ, 0xfc, !PT ;  /* 0x0000000103036812 */ /* 0x000fe200078efcff */
[----:B------:R-:W-:Y:S01]  /*130c0*/  FMUL.FTZ R22, R103, R191 ;  /* 0x000000bf67167220 */ /* 0x000fe20000410000 */
[----:B------:R-:W-:Y:S01]  /*130d0*/  @P1 LOP3.LUT R13, R13, 0x10, RZ, 0xfc, !PT ;  /* 0x000000100d0d1812 */ /* 0x000fe200078efcff */
[----:B------:R-:W-:Y:S01]  /*130e0*/  @P5 FADD.FTZ R108, R104, R108 ;  /* 0x0000006c686c5221 */ /* 0x000fe20000010000 */
[----:B------:R-:W-:-:S02]  /*130f0*/  FSETP.GTU.FTZ.AND P1, PT, R16, R237, PT ;  /* 0x000000ed1000720b */ /* 0x000fc40003f3c000 */
[----:B------:R-:W-:Y:S02]  /*13100*/  FSETP.GTU.FTZ.AND P6, PT, R14, R237, PT ;  /* 0x000000ed0e00720b */ /* 0x000fe40003fdc000 */
[----:B------:R-:W-:Y:S02]  /*13110*/  FSEL R15, R15, RZ, P2 ;  /* 0x000000ff0f0f7208 */ /* 0x000fe40001000000 */
[----:B------:R-:W-:Y:S02]  /*13120*/  FSEL R16, R188, RZ, P4 ;  /* 0x000000ffbc107208 */ /* 0x000fe40002000000 */
[----:B------:R-:W-:Y:S02]  /*13130*/  FSEL R17, R17, RZ, !P0 ;  /* 0x000000ff11117208 */ /* 0x000fe40004000000 */
[----:B------:R-:W-:Y:S02]  /*13140*/  FSEL R18, R18, RZ, !P1 ;  /* 0x000000ff12127208 */ /* 0x000fe40004800000 */
[----:B------:R-:W-:Y:S01]  /*13150*/  FSEL R14, R22, RZ, !P6 ;  /* 0x000000ff160e7208 */ /* 0x000fe20007000000 */
[----:B------:R-:W-:Y:S01]  /*13160*/  FADD.FTZ R110, R9, R17 ;  /* 0x00000011096e7221 */ /* 0x000fe20000010000 */
[----:B------:R-:W-:Y:S01]  /*13170*/  SEL R9, RZ, 0x1, P6 ;  /* 0x00000001ff097807 */ /* 0x000fe20003000000 */
[----:B------:R-:W-:Y:S01]  /*13180*/  FADD.FTZ R109, R15, R18 ;  /* 0x000000120f6d7221 */ /* 0x000fe20000010000 */
[----:B------:R-:W-:Y:S01]  /*13190*/  SEL R15, RZ, 0x1, P1 ;  /* 0x00000001ff0f7807 */ /* 0x000fe20000800000 */
[----:B------:R-:W-:Y:S01]  /*131a0*/  FADD.FTZ R111, R14, R16 ;  /* 0x000000100e6f7221 */ /* 0x000fe20000010000 */
[----:B------:R-:W-:Y:S01]  /*131b0*/  @P5 FADD.FTZ R110, R106, R110 ;  /* 0x0000006e6a6e5221 */ /* 0x000fe20000010000 */
[----:B------:R-:W-:Y:S01]  /*131c0*/  @P5 FADD.FTZ R109, R105, R109 ;  /* 0x0000006d696d5221 */ /* 0x000fe20000010000 */
[----:B------:R-:W-:Y:S01]  /*131d0*/  SEL R16, RZ, 0x1, P0 ;  /* 0x00000001ff107807 */ /* 0x000fe20000000000 */
[----:B------:R-:W-:Y:S01]  /*131e0*/  @P5 FADD.FTZ R111, R107, R111 ;  /* 0x0000006f6b6f5221 */ /* 0x000fe20000010000 */
[----:B------:R-:W-:-:S02]  /*131f0*/  LOP3.LUT P5, RZ, R3, 0x1, RZ, 0xc0, !PT ;  /* 0x0000000103ff7812 */ /* 0x000fc400078ac0ff */
[C---:B------:R-:W-:Y:S02]  /*13200*/  LOP3.LUT P1, RZ, R13.reuse, 0x10, RZ, 0xc0, !PT ;  /* 0x000000100dff7812 */ /* 0x040fe4000782c0ff */
[----:B------:R-:W-:Y:S02]  /*13210*/  SEL R14, RZ, 0x1, P5 ;  /* 0x00000001ff0e7807 */ /* 0x000fe40002800000 */
[----:B------:R-:W-:Y:S02]  /*13220*/  LOP3.LUT P0, RZ, R13, 0x8, RZ, 0xc0, !PT ;  /* 0x000000080dff7812 */ /* 0x000fe4000780c0ff */
[----:B------:R-:W-:-:S11]  /*13230*/  PRMT R17, R9, 0x7610, R17 ;  /* 0x0000761009117816 */ /* 0x000fd60000000011 */
.L_x_49184:
        /* <DEDUP_REMOVED lines=8> */
[----:B------:R-:W-:-:S05]  /*132c0*/  SEL R18, RZ, 0x1, !P1 ;  /* 0x00000001ff127807 */ /* 0x000fca0004800000 */
[----:B------:R-:W-:Y:S02]  /*132d0*/  IMAD.IADD R9, R9, 0x1, R18 ;  /* 0x0000000109097824 */ /* 0x000fe400078e0212 */
[----:B0-----:R-:W-:-:S05]  /*132e0*/  IMAD.WIDE.U32 R22, R19, 0x4, R22 ;  /* 0x0000000413167825 */ /* 0x001fca00078e0016 */
        /* <DEDUP_REMOVED lines=13> */
.L_x_49225:
[----:B01----:R-:W-:Y:S02]  /*133c0*/  IMAD.MOV.U32 R9, RZ, RZ, R12 ;  /* 0x000000ffff097224 */ /* 0x003fe400078e000c */
[----:B------:R-:W-:-:S07]  /*133d0*/  VIADD R12, R19, 0x20 ;  /* 0x00000020130c7836 */ /* 0x000fce0000000000 */
.L_x_49162:
[----:B------:R-:W-:Y:S05]  /*133e0*/  BSYNC.RECONVERGENT B0 ;  /* 0x0000000000007941 */ /* 0x000fea0003800200 */
.L_x_49161:
        /* <DEDUP_REMOVED lines=35> */
.L_x_49231:
        /* <DEDUP_REMOVED lines=13> */
.L_x_49233:
[----:B------:R-:W-:Y:S05]  /*136f0*/  BSYNC.RECONVERGENT B2 ;  /* 0x0000000000027941 */ /* 0x000fea0003800200 */
.L_x_49232:
        /* <DEDUP_REMOVED lines=44> */
[----:B0-----:R-:W-:-:S03]  /*139c0*/  IMAD.WIDE.U32 R22, R10, -0x2daee0ad, RZ ;  /* 0xd2511f530a167825 */ /* 0x001fc600078e00ff */
        /* <DEDUP_REMOVED lines=16> */
.L_x_49230:
[----:B------:R-:W-:Y:S05]  /*13ad0*/  BSYNC.RECONVERGENT B1 ;  /* 0x0000000000017941 */ /* 0x000fea0003800200 */
.L_x_49229:
[----:B------:R-:W1:Y:S01]  /*13ae0*/  LDC R239, c[0x0][0x404] ;  /* 0x00010100ffef7b82 */ /* 0x000e620000000800 */
[----:B------:R-:W-:Y:S01]  /*13af0*/  ISETP.NE.AND P2, PT, R14, 0x1, PT ;  /* 0x000000010e00780c */ /* 0x000fe20003f45270 */
[----:B------:R-:W-:Y:S01]  /*13b00*/  IMAD.MOV.U32 R237, RZ, RZ, 0x2f800000 ;  /* 0x2f800000ffed7424 */ /* 0x000fe200078e00ff */
[----:B------:R-:W-:Y:S01]  /*13b10*/  I2FP.F32.U32 R7, R15 ;  /* 0x0000000f00077245 */ /* 0x000fe20000201000 */
[----:B------:R-:W-:Y:S01]  /*13b20*/  BSSY.RECONVERGENT B1, `(.L_x_49234) ;  /* 0x000005b000017945 */ /* 0x000fe20003800200 */
[----:B------:R-:W-:-:S03]  /*13b30*/  HFMA2 R15, -RZ, RZ, 0, 1.1920928955078125e-07 ;  /* 0x00000002ff0f7431 */ /* 0x000fc600000001ff */
[----:B------:R-:W2:Y:S01]  /*13b40*/  LDC R238, c[0x0][0x408] ;  /* 0x00010200ffee7b82 */ /* 0x000ea20000000800 */
[----:B------:R-:W-:-:S05]  /*13b50*/  FFMA.FTZ R7, R7, R237, 1.1641532182693481445e-10 ;  /* 0x2f00000007077423 */ /* 0x000fca00000100ed */
[----:B-1----:R-:W-:Y:S01]  /*13b60*/  FSETP.LE.FTZ.AND P1, PT, R7, R239, PT ;  /* 0x000000ef0700720b */ /* 0x002fe20003f33000 */
[----:B------:R-:W-:Y:S02]  /*13b70*/  IMAD.MOV.U32 R7, RZ, RZ, R10 ;  /* 0x000000ffff077224 */ /* 0x000fe400078e000a */
[----:B--2--5:R-:W-:Y:S01]  /*13b80*/  FMUL.FTZ R9, R112, R238 ;  /* 0x000000ee70097220 */ /* 0x024fe20000410000 */
        /* <DEDUP_REMOVED lines=9> */
.L_x_49236:
        /* <DEDUP_REMOVED lines=13> */
.L_x_49238:
[----:B------:R-:W-:Y:S05]  /*13cf0*/  BSYNC.RECONVERGENT B2 ;  /* 0x0000000000027941 */ /* 0x000fea0003800200 */
.L_x_49237:
        /* <DEDUP_REMOVED lines=61> */
.L_x_49235:
[----:B------:R-:W-:Y:S05]  /*140d0*/  BSYNC.RECONVERGENT B1 ;  /* 0x0000000000017941 */ /* 0x000fea0003800200 */
.L_x_49234:
        /* <DEDUP_REMOVED lines=15> */
.L_x_49241:
        /* <DEDUP_REMOVED lines=13> */
.L_x_49243:
[----:B------:R-:W-:Y:S05]  /*142a0*/  BSYNC.RECONVERGENT B2 ;  /* 0x0000000000027941 */ /* 0x000fea0003800200 */
.L_x_49242:
        /* <DEDUP_REMOVED lines=61> */
.L_x_49240:
[----:B------:R-:W-:Y:S05]  /*14680*/  BSYNC.RECONVERGENT B1 ;  /* 0x0000000000017941 */ /* 0x000fea0003800200 */
.L_x_49239:
        /* <DEDUP_REMOVED lines=17> */
.L_x_49246:
        /* <DEDUP_REMOVED lines=13> */
.L_x_49248:
[----:B------:R-:W-:Y:S05]  /*14870*/  BSYNC.RECONVERGENT B2 ;  /* 0x0000000000027941 */ /* 0x000fea0003800200 */
.L_x_49247:
        /* <DEDUP_REMOVED lines=61> */
.L_x_49245:
[----:B------:R-:W-:Y:S05]  /*14c50*/  BSYNC.RECONVERGENT B1 ;  /* 0x0000000000017941 */ /* 0x000fea0003800200 */
.L_x_49244:
[----:B------:R-:W-:Y:S01]  /*14c60*/  ISETP.NE.AND P3, PT, R17, 0x1, PT ;  /* 0x000000011100780c */ /* 0x000fe20003f65270 */
[----:B------:R-:W-:Y:S01]  /*14c70*/  BSSY.RECONVERGENT B1, `(.L_x_49249) ;  /* 0x0000059000017945 */ /* 0x000fe20003800200 */
[----:B------:R-:W-:Y:S01]  /*14c80*/  I2FP.F32.U32 R7, R7 ;  /* 0x0000000700077245 */ /* 0x000fe20000201000 */
[----:B0-----:R-:W-:-:S04]  /*14c90*/  HFMA2 R22, -RZ, RZ, 0, 1.1920928955078125e-07 ;  /* 0x00000002ff167431 */ /* 0x001fc800000001ff */
        /* <DEDUP_REMOVED lines=11> */
.L_x_49251:
        /* <DEDUP_REMOVED lines=13> */
.L_x_49253:
[----:B------:R-:W-:Y:S05]  /*14e20*/  BSYNC.RECONVERGENT B2 ;  /* 0x0000000000027941 */ /* 0x000fea0003800200 */
.L_x_49252:
        /* <DEDUP_REMOVED lines=61> */
.L_x_49250:
[----:B------:R-:W-:Y:S05]  /*15200*/  BSYNC.RECONVERGENT B1 ;  /* 0x0000000000017941 */ /* 0x000fea0003800200 */
.L_x_49249:
        /* <DEDUP_REMOVED lines=17> */
.L_x_49256:
        /* <DEDUP_REMOVED lines=13> */
.L_x_49258:
[----:B------:R-:W-:Y:S05]  /*153f0*/  BSYNC.RECONVERGENT B2 ;  /* 0x0000000000027941 */ /* 0x000fea0003800200 */
.L_x_49257:
        /* <DEDUP_REMOVED lines=61> */
.L_x_49255:
[----:B------:R-:W-:Y:S05]  /*157d0*/  BSYNC.RECONVERGENT B1 ;  /* 0x0000000000017941 */ /* 0x000fea0003800200 */
.L_x_49254:
        /* <DEDUP_REMOVED lines=15> */
.L_x_49261:
        /* <DEDUP_REMOVED lines=13> */
.L_x_49263:
[----:B------:R-:W-:Y:S05]  /*159a0*/  BSYNC.RECONVERGENT B2 ;  /* 0x0000000000027941 */ /* 0x000fea0003800200 */
.L_x_49262:
        /* <DEDUP_REMOVED lines=61> */
.L_x_49260:
[----:B------:R-:W-:Y:S05]  /*15d80*/  BSYNC.RECONVERGENT B1 ;  /* 0x0000000000017941 */ /* 0x000fea0003800200 */
.L_x_49259:
        /* <DEDUP_REMOVED lines=17> */
.L_x_49266:
        /* <DEDUP_REMOVED lines=16> */
.L_x_49268:
[----:B------:R-:W-:Y:S05]  /*15fa0*/  BSYNC.RECONVERGENT B2 ;  /* 0x0000000000027941 */ /* 0x000fea0003800200 */
.L_x_49267:
        /* <DEDUP_REMOVED lines=61> */
.L_x_49265:
[----:B------:R-:W-:Y:S05]  /*16380*/  BSYNC.RECONVERGENT B1 ;  /* 0x0000000000017941 */ /* 0x000fea0003800200 */
.L_x_49264:
[----:B------:R-:W-:Y:S01]  /*16390*/  LOP3.LUT R13, R13, 0xfffffff7, RZ, 0xc0, !PT ;  /* 0xfffffff70d0d7812 */ /* 0x000fe200078ec0ff */
[----:B------:R-:W-:Y:S01]  /*163a0*/  FMUL.FTZ R112, R100, R238 ;  /* 0x000000ee64707220 */ /* 0x000fe20000410000 */
[----:B------:R-:W-:Y:S02]  /*163b0*/  FSETP.GTU.FTZ.AND P6, PT, R14, R239, PT ;  /* 0x000000ef0e00720b */ /* 0x000fe40003fdc000 */
[----:B------:R-:W-:Y:S02]  /*163c0*/  @P0 LOP3.LUT R13, R13, 0x8, RZ, 0xfc, !PT ;  /* 0x000000080d0d0812 */ /* 0x000fe400078efcff */
[----:B------:R-:W-:Y:S02]  /*163d0*/  I2FP.F32.U32 R14, R113 ;  /* 0x00000071000e7245 */ /* 0x000fe40000201000 */
[----:B------:R-:W-:Y:S02]  /*163e0*/  FSEL R9, R9, RZ, P1 ;  /* 0x000000ff09097208 */ /* 0x000fe40000800000 */
[----:B------:R-:W-:Y:S01]  /*163f0*/  LOP3.LUT R13, R13, 0xffffffef, RZ, 0xc0, !PT ;  /* 0xffffffef0d0d7812 */ /* 0x000fe200078ec0ff */
[----:B------:R-:W-:Y:S01]  /*16400*/  FFMA.FTZ R14, R14, R237, 1.1641532182693481445e-10 ;  /* 0x2f0000000e0e7423 */ /* 0x000fe200000100ed */
[----:B------:R-:W-:-:S02]  /*16410*/  FSEL R112, R112, RZ, !P6 ;  /* 0x000000ff70707208 */ /* 0x000fc40007000000 */
[----:B------:R-:W-:Y:S02]  /*16420*/  LOP3.LUT R3, R3, 0xfffffffe, RZ, 0xc0, !PT ;  /* 0xfffffffe03037812 */ /* 0x000fe400078ec0ff */
[----:B------:R-:W-:Y:S01]  /*16430*/  @P1 LOP3.LUT R13, R13, 0x10, RZ, 0xfc, !PT ;  /* 0x000000100d0d1812 */ /* 0x000fe200078efcff */
[----:B------:R-:W-:Y:S01]  /*16440*/  FADD.FTZ R112, R9, R112 ;  /* 0x0000007009707221 */ /* 0x000fe20000010000 */
[-C--:B------:R-:W-:Y:S02]  /*16450*/  FSETP.GTU.FTZ.AND P1, PT, R16, R239.reuse, PT ;  /* 0x000000ef1000720b */ /* 0x080fe40003f3c000 */
[----:B------:R-:W-:Y:S01]  /*16460*/  FSEL R9, R17, RZ, P3 ;  /* 0x000000ff11097208 */ /* 0x000fe20001800000 */
[-C--:B------:R-:W-:Y:S01]  /*16470*/  FMUL.FTZ R17, R102, R238.reuse ;  /* 0x000000ee66117220 */ /* 0x080fe20000410000 */
[-C--:B------:R-:W-:Y:S01]  /*16480*/  FSETP.GTU.FTZ.AND P0, PT, R22, R239.reuse, PT ;  /* 0x000000ef1600720b */ /* 0x080fe20003f1c000 */
[-C--:B------:R-:W-:Y:S01]  /*16490*/  FMUL.FTZ R22, R101, R238.reuse ;  /* 0x000000ee65167220 */ /* 0x080fe20000410000 */
[----:B------:R-:W-:Y:S01]  /*164a0*/  FSEL R16, R23, RZ, P4 ;  /* 0x000000ff17107208 */ /* 0x000fe20002000000 */
[----:B------:R-:W-:Y:S01]  /*164b0*/  FMUL.FTZ R23, R103, R238 ;  /* 0x000000ee67177220 */ /* 0x000fe20000410000 */
[----:B------:R-:W-:Y:S01]  /*164c0*/  @P6 LOP3.LUT R3, R3, 0x1, RZ, 0xfc, !PT ;  /* 0x0000000103036812 */ /* 0x000fe200078efcff */
[----:B------:R-:W-:Y:S01]  /*164d0*/  @P5 FADD.FTZ R112, R104, R112 ;  /* 0x0000007068705221 */ /* 0x000fe20000010000 */
[----:B------:R-:W-:-:S02]  /*164e0*/  FSETP.GTU.FTZ.AND P6, PT, R14, R239, PT ;  /* 0x000000ef0e00720b */ /* 0x000fc40003fdc000 */
        /* <DEDUP_REMOVED lines=17> */
[----:B------:R-:W-:Y:S01]  /*16600*/  PRMT R17, R9, 0x7610, R17 ;  /* 0x0000761009117816 */ /* 0x000fe20000000011 */
[----:B------:R-:W-:Y:S10]  /*16610*/  BRA `(.L_x_49269) ;  /* 0x0000001800087947 */ /* 0x000ff40003800000 */
.L_x_49228:
        /* <DEDUP_REMOVED lines=16> */
.L_x_49272:
        /* <DEDUP_REMOVED lines=13> */
.L_x_49274:
[----:B------:R-:W-:Y:S05]  /*167f0*/  BSYNC.RECONVERGENT B2 ;  /* 0x0000000000027941 */ /* 0x000fea0003800200 */
.L_x_49273:
        /* <DEDUP_REMOVED lines=61> */
.L_x_49271:
[----:B------:R-:W-:Y:S05]  /*16bd0*/  BSYNC.RECONVERGENT B1 ;  /* 0x0000000000017941 */ /* 0x000fea0003800200 */
.L_x_49270:
[----:B------:R-:W0:Y:S01]  /*16be0*/  LDC R237, c[0x0][0x404] ;  /* 0x00010100ffed7b82 */ /* 0x000e220000000800 */
[----:B------:R-:W-:Y:S01]  /*16bf0*/  ISETP.NE.AND P2, PT, R22, 0x1, PT ;  /* 0x000000011600780c */ /* 0x000fe20003f45270 */
[----:B------:R-:W-:Y:S01]  /*16c00*/  IMAD.MOV.U32 R9, RZ, RZ, 0x2f800000 ;  /* 0x2f800000ff097424 */ /* 0x000fe200078e00ff */
[----:B------:R-:W-:Y:S01]  /*16c10*/  I2FP.F32.U32 R7, R23 ;  /* 0x0000001700077245 */ /* 0x000fe20000201000 */
[----:B------:R-:W-:Y:S01]  /*16c20*/  BSSY.RECONVERGENT B1, `(.L_x_49275) ;  /* 0x0000059000017945 */ /* 0x000fe20003800200 */
[----:B------:R-:W-:-:S03]  /*16c30*/  IMAD.MOV.U32 R23, RZ, RZ, 0x2 ;  /* 0x00000002ff177424 */ /* 0x000fc600078e00ff */
        /* <DEDUP_REMOVED lines=12> */
.L_x_49277:
        /* <DEDUP_REMOVED lines=13> */
.L_x_49279:
[----:B------:R-:W-:Y:S05]  /*16dd0*/  BSYNC.RECONVERGENT B2 ;  /* 0x0000000000027941 */ /* 0x000fea0003800200 */
.L_x_49278:
        /* <DEDUP_REMOVED lines=61> */
.L_x_49276:
[----:B------:R-:W-:Y:S05]  /*171b0*/  BSYNC.RECONVERGENT B1 ;  /* 0x0000000000017941 */ /* 0x000fea0003800200 */
.L_x_49275:
        /* <DEDUP_REMOVED lines=16> */
.L_x_49282:
        /* <DEDUP_REMOVED lines=13> */
.L_x_49284:
[----:B------:R-:W-:Y:S05]  /*17390*/  BSYNC.RECONVERGENT B2 ;  /* 0x0000000000027941 */ /* 0x000fea0003800200 */
.L_x_49283:
        /* <DEDUP_REMOVED lines=61> */
.L_x_49281:
[----:B------:R-:W-:Y:S05]  /*17770*/  BSYNC.RECONVERGENT B1 ;  /* 0x0000000000017941 */ /* 0x000fea0003800200 */
.L_x_49280:
        /* <DEDUP_REMOVED lines=16> */
.L_x_49287:
        /* <DEDUP_REMOVED lines=13> */
.L_x_49289:
[----:B------:R-:W-:Y:S05]  /*17950*/  BSYNC.RECONVERGENT B2 ;  /* 0x0000000000027941 */ /* 0x000fea0003800200 */
.L_x_49288:
        /* <DEDUP_REMOVED lines=61> */
.L_x_49286:
[----:B------:R-:W-:Y:S05]  /*17d30*/  BSYNC.RECONVERGENT B1 ;  /* 0x0000000000017941 */ /* 0x000fea0003800200 */
.L_x_49285:
[----:B------:R-:W-:Y:S01]  /*17d40*/  I2FP.F32.U32 R22, R23 ;  /* 0x0000001700167245 */ /* 0x000fe20000201000 */
[----:B-----5:R-:W-:Y:S01]  /*17d50*/  FMUL.FTZ R23, R113, UR10 ;  /* 0x0000000a71177c20 */ /* 0x020fe20008410000 */
[----:B------:R-:W-:Y:S01]  /*17d60*/  FMUL.FTZ R112, R112, UR10 ;  /* 0x0000000a70707c20 */ /* 0x000fe20008410000 */
[----:B------:R-:W-:Y:S02]  /*17d70*/  FMUL.FTZ R115, R115, UR10 ;  /* 0x0000000a73737c20 */ /* 0x000fe40008410000 */
[----:B------:R-:W-:Y:S01]  /*17d80*/  FFMA.FTZ R9, R22, R9, 1.1641532182693481445e-10 ;  /* 0x2f00000016097423 */ /* 0x000fe20000010009 */
[----:B------:R-:W-:Y:S01]  /*17d90*/  FMUL.FTZ R22, R114, UR10 ;  /* 0x0000000a72167c20 */ /* 0x000fe20008410000 */
        /* <DEDUP_REMOVED lines=10> */
.L_x_49269:
        /* <DEDUP_REMOVED lines=24> */
.L_x_49290:
[----:B01----:R-:W-:Y:S02]  /*17fc0*/  IMAD.MOV.U32 R9, RZ, RZ, R18 ;  /* 0x000000ffff097224 */ /* 0x003fe400078e0012 */
[----:B------:R-:W-:-:S07]  /*17fd0*/  VIADD R12, R12, 0x20 ;  /* 0x000000200c0c7836 */ /* 0x000fce0000000000 */
.L_x_49227:
[----:B------:R-:W-:Y:S05]  /*17fe0*/  BSYNC.RECONVERGENT B0 ;  /* 0x0000000000007941 */ /* 0x000fea0003800200 */
.L_x_49226:
        /* <DEDUP_REMOVED lines=35> */
.L_x_49296:
        /* <DEDUP_REMOVED lines=13> */
.L_x_49298:
[----:B------:R-:W-:Y:S05]  /*182f0*/  BSYNC.RECONVERGENT B2 ;  /* 0x0000000000027941 */ /* 0x000fea0003800200 */
.L_x_49297:
        /* <DEDUP_REMOVED lines=61> */
.L_x_49295:
[----:B------:R-:W-:Y:S05]  /*186d0*/  BSYNC.RECONVERGENT B1 ;  /* 0x0000000000017941 */ /* 0x000fea0003800200 */
.L_x_49294:
        /* <DEDUP_REMOVED lines=20> */
.L_x_49301:
        /* <DEDUP_REMOVED lines=13> */
.L_x_49303:
[----:B------:R-:W-:Y:S05]  /*188f0*/  BSYNC.RECONVERGENT B2 ;  /* 0x0000000000027941 */ /* 0x000fea0003800200 */
.L_x_49302:
        /* <DEDUP_REMOVED lines=61> */
.L_x_49300:
[----:B------:R-:W-:Y:S05]  /*18cd0*/  BSYNC.RECONVERGENT B1 ;  /* 0x0000000000017941 */ /* 0x000fea0003800200 */
.L_x_49299:
        /* <DEDUP_REMOVED lines=15> */
.L_x_49306:
        /* <DEDUP_REMOVED lines=13> */
.L_x_49308:
[----:B------:R-:W-:Y:S05]  /*18ea0*/  BSYNC.RECONVERGENT B2 ;  /* 0x0000000000027941 */ /* 0x000fea0003800200 */
.L_x_49307:
        /* <DEDUP_REMOVED lines=61> */
.L_x_49305:
[----:B------:R-:W-:Y:S05]  /*19280*/  BSYNC.RECONVERGENT B1 ;  /* 0x0000000000017941 */ /* 0x000fea0003800200 */
.L_x_49304:
        /* <DEDUP_REMOVED lines=17> */
.L_x_49311:
        /* <DEDUP_REMOVED lines=13> */
.L_x_49313:
[----:B------:R-:W-:Y:S05]  /*19470*/  BSYNC.RECONVERGENT B2 ;  /* 0x0000000000027941 */ /* 0x000fea0003800200 */
.L_x_49312:
        /* <DEDUP_REMOVED lines=61> */
.L_x_49310:
[----:B------:R-:W-:Y:S05]  /*19850*/  BSYNC.RECONVERGENT B1 ;  /* 0x0000000000017941 */ /* 0x000fea0003800200 */
.L_x_49309:
        /* <DEDUP_REMOVED lines=15> */
.L_x_49316:
        /* <DEDUP_REMOVED lines=13> */
.L_x_49318:
[----:B------:R-:W-:Y:S05]  /*19a20*/  BSYNC.RECONVERGENT B2 ;  /* 0x0000000000027941 */ /* 0x000fea0003800200 */
.L_x_49317:
        /* <DEDUP_REMOVED lines=61> */
.L_x_49315:
[----:B------:R-:W-:Y:S05]  /*19e00*/  BSYNC.RECONVERGENT B1 ;  /* 0x0000000000017941 */ /* 0x000fea0003800200 */
.L_x_49314:
        /* <DEDUP_REMOVED lines=17> */
.L_x_49321:
        /* <DEDUP_REMOVED lines=13> */
.L_x_49323:
[----:B------:R-:W-:Y:S05]  /*19ff0*/  BSYNC.RECONVERGENT B2 ;  /* 0x0000000000027941 */ /* 0x000fea0003800200 */
.L_x_49322:
        /* <DEDUP_REMOVED lines=61> */
.L_x_49320:
[----:B------:R-:W-:Y:S05]  /*1a3d0*/  BSYNC.RECONVERGENT B1 ;  /* 0x0000000000017941 */ /* 0x000fea0003800200 */
.L_x_49319:
        /* <DEDUP_REMOVED lines=15> */
.L_x_49326:
        /* <DEDUP_REMOVED lines=13> */
.L_x_49328:
[----:B------:R-:W-:Y:S05]  /*1a5a0*/  BSYNC.RECONVERGENT B2 ;  /* 0x0000000000027941 */ /* 0x000fea0003800200 */
.L_x_49327:
        /* <DEDUP_REMOVED lines=61> */
.L_x_49325:
[----:B------:R-:W-:Y:S05]  /*1a980*/  BSYNC.RECONVERGENT B1 ;  /* 0x0000000000017941 */ /* 0x000fea0003800200 */
.L_x_49324:
        /* <DEDUP_REMOVED lines=17> */
.L_x_49331:
        /* <DEDUP_REMOVED lines=16> */
.L_x_49333:
[----:B------:R-:W-:Y:S05]  /*1aba0*/  BSYNC.RECONVERGENT B2 ;  /* 0x0000000000027941 */ /* 0x000fea0003800200 */
.L_x_49332:
        /* <DEDUP_REMOVED lines=61> */
.L_x_49330:
[----:B------:R-:W-:Y:S05]  /*1af80*/  BSYNC.RECONVERGENT B1 ;  /* 0x0000000000017941 */ /* 0x000fea0003800200 */
.L_x_49329:
        /* <DEDUP_REMOVED lines=41> */
.L_x_49293:
        /* <DEDUP_REMOVED lines=16> */
.L_x_49337:
        /* <DEDUP_REMOVED lines=13> */
.L_x_49339:
[----:B------:R-:W-:Y:S05]  /*1b3f0*/  BSYNC.RECONVERGENT B2 ;  /* 0x0000000000027941 */ /* 0x000fea0003800200 */
.L_x_49338:
        /* <DEDUP_REMOVED lines=61> */
.L_x_49336:
[----:B------:R-:W-:Y:S05]  /*1b7d0*/  BSYNC.RECONVERGENT B1 ;  /* 0x0000000000017941 */ /* 0x000fea0003800200 */
.L_x_49335:
        /* <DEDUP_REMOVED lines=18> */
.L_x_49342:
        /* <DEDUP_REMOVED lines=13> */
.L_x_49344:
[----:B------:R-:W-:Y:S05]  /*1b9d0*/  BSYNC.RECONVERGENT B2 ;  /* 0x0000000000027941 */ /* 0x000fea0003800200 */
.L_x_49343:
        /* <DEDUP_REMOVED lines=61> */
.L_x_49341:
[----:B------:R-:W-:Y:S05]  /*1bdb0*/  BSYNC.RECONVERGENT B1 ;  /* 0x0000000000017941 */ /* 0x000fea0003800200 */
.L_x_49340:
        /* <DEDUP_REMOVED lines=16> */
.L_x_49347:
        /* <DEDUP_REMOVED lines=13> */
.L_x_49349:
[----:B------:R-:W-:Y:S05]  /*1bf90*/  BSYNC.RECONVERGENT B2 ;  /* 0x0000000000027941 */ /* 0x000fea0003800200 */
.L_x_49348:
        /* <DEDUP_REMOVED lines=61> */
.L_x_49346:
[----:B------:R-:W-:Y:S05]  /*1c370*/  BSYNC.RECONVERGENT B1 ;  /* 0x0000000000017941 */ /* 0x000fea0003800200 */
.L_x_49345:
        /* <DEDUP_REMOVED lines=16> */
.L_x_49352:
        /* <DEDUP_REMOVED lines=13> */
.L_x_49354:
[----:B------:R-:W-:Y:S05]  /*1c550*/  BSYNC.RECONVERGENT B2 ;  /* 0x0000000000027941 */ /* 0x000fea0003800200 */
.L_x_49353:
        /* <DEDUP_REMOVED lines=61> */
.L_x_49351:
[----:B------:R-:W-:Y:S05]  /*1c930*/  BSYNC.RECONVERGENT B1 ;  /* 0x0000000000017941 */ /* 0x000fea0003800200 */
.L_x_49350:
        /* <DEDUP_REMOVED lines=16> */
.L_x_49334:
        /* <DEDUP_REMOVED lines=24> */
.L_x_49355:
[----:B01----:R-:W-:Y:S02]  /*1cbc0*/  IMAD.MOV.U32 R9, RZ, RZ, R18 ;  /* 0x000000ffff097224 */ /* 0x003fe400078e0012 */
[----:B------:R-:W-:-:S07]  /*1cbd0*/  VIADD R12, R12, 0x20 ;  /* 0x000000200c0c7836 */ /* 0x000fce0000000000 */
.L_x_49292:
[----:B------:R-:W-:Y:S05]  /*1cbe0*/  BSYNC.RECONVERGENT B0 ;  /* 0x0000000000007941 */ /* 0x000fea0003800200 */
.L_x_49291:
        /* <DEDUP_REMOVED lines=35> */
.L_x_49361:
        /* <DEDUP_REMOVED lines=13> */
.L_x_49363:
[----:B------:R-:W-:Y:S05]  /*1cef0*/  BSYNC.RECONVERGENT B2 ;  /* 0x0000000000027941 */ /* 0x000fea0003800200 */
.L_x_49362:
        /* <DEDUP_REMOVED lines=61> */
.L_x_49360:
[----:B------:R-:W-:Y:S05]  /*1d2d0*/  BSYNC.RECONVERGENT B1 ;  /* 0x0000000000017941 */ /* 0x000fea0003800200 */
.L_x_49359:
        /* <DEDUP_REMOVED lines=20> */
.L_x_49366:
        /* <DEDUP_REMOVED lines=13> */
.L_x_49368:
[----:B------:R-:W-:Y:S05]  /*1d4f0*/  BSYNC.RECONVERGENT B2 ;  /* 0x0000000000027941 */ /* 0x000fea0003800200 */
.L_x_49367:
        /* <DEDUP_REMOVED lines=61> */
.L_x_49365:
[----:B------:R-:W-:Y:S05]  /*1d8d0*/  BSYNC.RECONVERGENT B1 ;  /* 0x0000000000017941 */ /* 0x000fea0003800200 */
.L_x_49364:
        /* <DEDUP_REMOVED lines=15> */
.L_x_49371:
        /* <DEDUP_REMOVED lines=13> */
.L_x_49373:
[----:B------:R-:W-:Y:S05]  /*1daa0*/  BSYNC.RECONVERGENT B2 ;  /* 0x0000000000027941 */ /* 0x000fea0003800200 */
.L_x_49372:
        /* <DEDUP_REMOVED lines=61> */
.L_x_49370:
[----:B------:R-:W-:Y:S05]  /*1de80*/  BSYNC.RECONVERGENT B1 ;  /* 0x0000000000017941 */ /* 0x000fea0003800200 */
.L_x_49369:
        /* <DEDUP_REMOVED lines=17> */
.L_x_49376:
        /* <DEDUP_REMOVED lines=13> */
.L_x_49378:
[----:B------:R-:W-:Y:S05]  /*1e070*/  BSYNC.RECONVERGENT B2 ;  /* 0x0000000000027941 */ /* 0x000fea0003800200 */
.L_x_49377:
        /* <DEDUP_REMOVED lines=61> */
.L_x_49375:
[----:B------:R-:W-:Y:S05]  /*1e450*/  BSYNC.RECONVERGENT B1 ;  /* 0x0000000000017941 */ /* 0x000fea0003800200 */
.L_x_49374:
        /* <DEDUP_REMOVED lines=15> */
.L_x_49381:
        /* <DEDUP_REMOVED lines=13> */
.L_x_49383:
[----:B------:R-:W-:Y:S05]  /*1e620*/  BSYNC.RECONVERGENT B2 ;  /* 0x0000000000027941 */ /* 0x000fea0003800200 */
.L_x_49382:
        /* <DEDUP_REMOVED lines=61> */
.L_x_49380:
[----:B------:R-:W-:Y:S05]  /*1ea00*/  BSYNC.RECONVERGENT B1 ;  /* 0x0000000000017941 */ /* 0x000fea0003800200 */
.L_x_49379:
        /* <DEDUP_REMOVED lines=17> */
.L_x_49386:
        /* <DEDUP_REMOVED lines=13> */
.L_x_49388:
[----:B------:R-:W-:Y:S05]  /*1ebf0*/  BSYNC.RECONVERGENT B2 ;  /* 0x0000000000027941 */ /* 0x000fea0003800200 */
.L_x_49387:
        /* <DEDUP_REMOVED lines=61> */
.L_x_49385:
[----:B------:R-:W-:Y:S05]  /*1efd0*/  BSYNC.RECONVERGENT B1 ;  /* 0x0000000000017941 */ /* 0x000fea0003800200 */
.L_x_49384:
        /* <DEDUP_REMOVED lines=15> */
.L_x_49391:
        /* <DEDUP_REMOVED lines=13> */
.L_x_49393:
[----:B------:R-:W-:Y:S05]  /*1f1a0*/  BSYNC.RECONVERGENT B2 ;  /* 0x0000000000027941 */ /* 0x000fea0003800200 */
.L_x_49392:
        /* <DEDUP_REMOVED lines=61> */
.L_x_49390:
[----:B------:R-:W-:Y:S05]  /*1f580*/  BSYNC.RECONVERGENT B1 ;  /* 0x0000000000017941 */ /* 0x000fea0003800200 */
.L_x_49389:
        /* <DEDUP_REMOVED lines=17> */
.L_x_49396:
        /* <DEDUP_REMOVED lines=16> */
.L_x_49398:
[----:B------:R-:W-:Y:S05]  /*1f7a0*/  BSYNC.RECONVERGENT B2 ;  /* 0x0000000000027941 */ /* 0x000fea0003800200 */
.L_x_49397:
        /* <DEDUP_REMOVED lines=61> */
.L_x_49395:
[----:B------:R-:W-:Y:S05]  /*1fb80*/  BSYNC.RECONVERGENT B1 ;  /* 0x0000000000017941 */ /* 0x000fea0003800200 */
.L_x_49394:
        /* <DEDUP_REMOVED lines=41> */
.L_x_49358:
        /* <DEDUP_REMOVED lines=16> */
.L_x_49402:
        /* <DEDUP_REMOVED lines=13> */
.L_x_49404:
[----:B------:R-:W-:Y:S05]  /*1fff0*/  BSYNC.RECONVERGENT B2 ;  /* 0x0000000000027941 */ /* 0x000fea0003800200 */
.L_x_49403:
        /* <DEDUP_REMOVED lines=61> */
.L_x_49401:
[----:B------:R-:W-:Y:S05]  /*203d0*/  BSYNC.RECONVERGENT B1 ;  /* 0x0000000000017941 */ /* 0x000fea0003800200 */
.L_x_49400:
        /* <DEDUP_REMOVED lines=18> */
.L_x_49407:
        /* <DEDUP_REMOVED lines=13> */
.L_x_49409:
[----:B------:R-:W-:Y:S05]  /*205d0*/  BSYNC.RECONVERGENT B2 ;  /* 0x0000000000027941 */ /* 0x000fea0003800200 */
.L_x_49408:
        /* <DEDUP_REMOVED lines=61> */
.L_x_49406:
[----:B------:R-:W-:Y:S05]  /*209b0*/  BSYNC.RECONVERGENT B1 ;  /* 0x0000000000017941 */ /* 0x000fea0003800200 */
.L_x_49405:
        /* <DEDUP_REMOVED lines=16> */
.L_x_49412:
        /* <DEDUP_REMOVED lines=13> */
.L_x_49414:
[----:B------:R-:W-:Y:S05]  /*20b90*/  BSYNC.RECONVERGENT B2 ;  /* 0x0000000000027941 */ /* 0x000fea0003800200 */
.L_x_49413:
        /* <DEDUP_REMOVED lines=61> */
.L_x_49411:
[----:B------:R-:W-:Y:S05]  /*20f70*/  BSYNC.RECONVERGENT B1 ;  /* 0x0000000000017941 */ /* 0x000fea0003800200 */
.L_x_49410:
        /* <DEDUP_REMOVED lines=16> */
.L_x_49417:
        /* <DEDUP_REMOVED lines=13> */
.L_x_49419:
[----:B------:R-:W-:Y:S05]  /*21150*/  BSYNC.RECONVERGENT B2 ;  /* 0x0000000000027941 */ /* 0x000fea0003800200 */
.L_x_49418:
        /* <DEDUP_REMOVED lines=61> */
.L_x_49416:
[----:B------:R-:W-:Y:S05]  /*21530*/  BSYNC.RECONVERGENT B1 ;  /* 0x0000000000017941 */ /* 0x000fea0003800200 */
.L_x_49415:
        /* <DEDUP_REMOVED lines=16> */
.L_x_49399:
        /* <DEDUP_REMOVED lines=24> */
.L_x_49420:
[----:B01----:R-:W-:Y:S02]  /*217c0*/  IMAD.MOV.U32 R9, RZ, RZ, R18 ;  /* 0x000000ffff097224 */ /* 0x003fe400078e0012 */
[----:B------:R-:W-:-:S07]  /*217d0*/  VIADD R12, R12, 0x20 ;  /* 0x000000200c0c7836 */ /* 0x000fce0000000000 */
.L_x_49357:
[----:B------:R-:W-:Y:S05]  /*217e0*/  BSYNC.RECONVERGENT B0 ;  /* 0x0000000000007941 */ /* 0x000fea0003800200 */
.L_x_49356:
        /* <DEDUP_REMOVED lines=35> */
.L_x_49426:
        /* <DEDUP_REMOVED lines=13> */
.L_x_49428:
[----:B------:R-:W-:Y:S05]  /*21af0*/  BSYNC.RECONVERGENT B2 ;  /* 0x0000000000027941 */ /* 0x000fea0003800200 */
.L_x_49427:
        /* <DEDUP_REMOVED lines=61> */
.L_x_49425:
[----:B------:R-:W-:Y:S05]  /*21ed0*/  BSYNC.RECONVERGENT B1 ;  /* 0x0000000000017941 */ /* 0x000fea0003800200 */
.L_x_49424:
        /* <DEDUP_REMOVED lines=20> */
.L_x_49431:
        /* <DEDUP_REMOVED lines=13> */
.L_x_49433:
[----:B------:R-:W-:Y:S05]  /*220f0*/  BSYNC.RECONVERGENT B2 ;  /* 0x0000000000027941 */ /* 0x000fea0003800200 */
.L_x_49432:
        /* <DEDUP_REMOVED lines=61> */
.L_x_49430:
[----:B------:R-:W-:Y:S05]  /*224d0*/  BSYNC.RECONVERGENT B1 ;  /* 0x0000000000017941 */ /* 0x000fea0003800200 */
.L_x_49429:
        /* <DEDUP_REMOVED lines=15> */
.L_x_49436:
        /* <DEDUP_REMOVED lines=13> */
.L_x_49438:
[----:B------:R-:W-:Y:S05]  /*226a0*/  BSYNC.RECONVERGENT B2 ;  /* 0x0000000000027941 */ /* 0x000fea0003800200 */
.L_x_49437:
        /* <DEDUP_REMOVED lines=61> */
.L_x_49435:
[----:B------:R-:W-:Y:S05]  /*22a80*/  BSYNC.RECONVERGENT B1 ;  /* 0x0000000000017941 */ /* 0x000fea0003800200 */
.L_x_49434:
        /* <DEDUP_REMOVED lines=17> */
.L_x_49441:
        /* <DEDUP_REMOVED lines=13> */
.L_x_49443:
[----:B------:R-:W-:Y:S05]  /*22c70*/  BSYNC.RECONVERGENT B2 ;  /* 0x0000000000027941 */ /* 0x000fea0003800200 */
.L_x_49442:
        /* <DEDUP_REMOVED lines=61> */
.L_x_49440:
[----:B------:R-:W-:Y:S05]  /*23050*/  BSYNC.RECONVERGENT B1 ;  /* 0x0000000000017941 */ /* 0x000fea0003800200 */
.L_x_49439:
        /* <DEDUP_REMOVED lines=15> */
.L_x_49446:
        /* <DEDUP_REMOVED lines=13> */
.L_x_49448:
[----:B------:R-:W-:Y:S05]  /*23220*/  BSYNC.RECONVERGENT B2 ;  /* 0x0000000000027941 */ /* 0x000fea0003800200 */
.L_x_49447:
        /* <DEDUP_REMOVED lines=61> */
.L_x_49445:
[----:B------:R-:W-:Y:S05]  /*23600*/  BSYNC.RECONVERGENT B1 ;  /* 0x0000000000017941 */ /* 0x000fea0003800200 */
.L_x_49444:
        /* <DEDUP_REMOVED lines=17> */
.L_x_49451:
        /* <DEDUP_REMOVED lines=13> */
.L_x_49453:
[----:B------:R-:W-:Y:S05]  /*237f0*/  BSYNC.RECONVERGENT B2 ;  /* 0x0000000000027941 */ /* 0x000fea0003800200 */
.L_x_49452:
        /* <DEDUP_REMOVED lines=61> */
.L_x_49450:
[----:B------:R-:W-:Y:S05]  /*23bd0*/  BSYNC.RECONVERGENT B1 ;  /* 0x0000000000017941 */ /* 0x000fea0003800200 */
.L_x_49449:
        /* <DEDUP_REMOVED lines=15> */
.L_x_49456:
        /* <DEDUP_REMOVED lines=13> */
.L_x_49458:
[----:B------:R-:W-:Y:S05]  /*23da0*/  BSYNC.RECONVERGENT B2 ;  /* 0x0000000000027941 */ /* 0x000fea0003800200 */
.L_x_49457:
        /* <DEDUP_REMOVED lines=61> */
.L_x_49455:
[----:B------:R-:W-:Y:S05]  /*24180*/  BSYNC.RECONVERGENT B1 ;  /* 0x0000000000017941 */ /* 0x000fea0003800200 */
.L_x_49454:
        /* <DEDUP_REMOVED lines=17> */
.L_x_49461:
        /* <DEDUP_REMOVED lines=16> */
.L_x_49463:
[----:B------:R-:W-:Y:S05]  /*243a0*/  BSYNC.RECONVERGENT B2 ;  /* 0x0000000000027941 */ /* 0x000fea0003800200 */
.L_x_49462:
        /* <DEDUP_REMOVED lines=61> */
.L_x_49460:
[----:B------:R-:W-:Y:S05]  /*24780*/  BSYNC.RECONVERGENT B1 ;  /* 0x0000000000017941 */ /* 0x000fea0003800200 */
.L_x_49459:
        /* <DEDUP_REMOVED lines=41> */
.L_x_49423:
        /* <DEDUP_REMOVED lines=16> */
.L_x_49467:
        /* <DEDUP_REMOVED lines=13> */
.L_x_49469:
[----:B------:R-:W-:Y:S05]  /*24bf0*/  BSYNC.RECONVERGENT B2 ;  /* 0x0000000000027941 */ /* 0x000fea0003800200 */
.L_x_49468:
        /* <DEDUP_REMOVED lines=61> */
.L_x_49466:
[----:B------:R-:W-:Y:S05]  /*24fd0*/  BSYNC.RECONVERGENT B1 ;  /* 0x0000000000017941 */ /* 0x000fea0003800200 */
.L_x_49465:
[----:B------:R-:W0:Y:S01]  /*24fe0*/  LDC R237, c[0x0][0x404] ;  /* 0x00010100ffed7b82 */ /* 0x000e220000000800 */
[----:B------:R-:W-:Y:S01]  /*24ff0*/  ISETP.NE.AND P2, PT, R22, 0x1, PT ;  /* 0x000000011600780c */ /* 0x000fe20003f45270 */
[----:B------:R-:W-:Y:S01]  /*25000*/  IMAD.MOV.U32 R9, RZ, RZ, 0x2f800000 ;  /* 0x2f800000ff097424 */ /* 0x000fe200078e00ff */
[----:B------:R-:W-:Y:S01]  /*25010*/  I2FP.F32.U32 R7, R23 ;  /* 0x0000001700077245 */ /* 0x000fe20000201000 */
[----:B------:R-:W-:Y:S01]  /*25020*/  BSSY.RECONVERGENT B1, `(.L_x_49470) ;  /* 0x0000059000017945 */ /* 0x000fe20003800200 */
[----:B------:R-:W-:-:S03]  /*25030*/  IMAD.MOV.U32 R23, RZ, RZ, 0x2 ;  /* 0x00000002ff177424 */ /* 0x000fc600078e00ff */
[----:B------:R-:W-:Y:S01]  /*25040*/  FFMA.FTZ R188, R7, R9, 1.1641532182693481445e-10 ;  /* 0x2f00000007bc7423 */ /* 0x000fe20000010009 */
[----:B------:R-:W-:-:S04]  /*25050*/  MOV R7, R10 ;  /* 0x0000000a00077202 */ /* 0x000fc80000000f00 */
[----:B0-----:R-:W-:Y:S01]  /*25060*/  FSETP.LE.FTZ.AND P1, PT, R188, R237, PT ;  /* 0x000000edbc00720b */ /* 0x001fe20003f33000 */
        /* <DEDUP_REMOVED lines=9> */
.L_x_49472:
        /* <DEDUP_REMOVED lines=13> */
.L_x_49474:
[----:B------:R-:W-:Y:S05]  /*251d0*/  BSYNC.RECONVERGENT B2 ;  /* 0x0000000000027941 */ /* 0x000fea0003800200 */
.L_x_49473:
        /* <DEDUP_REMOVED lines=61> */
.L_x_49471:
[----:B------:R-:W-:Y:S05]  /*255b0*/  BSYNC.RECONVERGENT B1 ;  /* 0x0000000000017941 */ /* 0x000fea0003800200 */
.L_x_49470:
        /* <DEDUP_REMOVED lines=16> */
.L_x_49477:
        /* <DEDUP_REMOVED lines=13> */
.L_x_49479:
[----:B------:R-:W-:Y:S05]  /*25790*/  BSYNC.RECONVERGENT B2 ;  /* 0x0000000000027941 */ /* 0x000fea0003800200 */
.L_x_49478:
        /* <DEDUP_REMOVED lines=61> */
.L_x_49476:
[----:B------:R-:W-:Y:S05]  /*25b70*/  BSYNC.RECONVERGENT B1 ;  /* 0x0000000000017941 */ /* 0x000fea0003800200 */
.L_x_49475:
        /* <DEDUP_REMOVED lines=16> */
.L_x_49482:
        /* <DEDUP_REMOVED lines=13> */
.L_x_49484:
[----:B------:R-:W-:Y:S05]  /*25d50*/  BSYNC.RECONVERGENT B2 ;  /* 0x0000000000027941 */ /* 0x000fea0003800200 */
.L_x_49483:
        /* <DEDUP_REMOVED lines=61> */
.L_x_49481:
[----:B------:R-:W-:Y:S05]  /*26130*/  BSYNC.RECONVERGENT B1 ;  /* 0x0000000000017941 */ /* 0x000fea0003800200 */
.L_x_49480:
        /* <DEDUP_REMOVED lines=16> */
.L_x_49464:
        /* <DEDUP_REMOVED lines=24> */
.L_x_49485:
[----:B01----:R-:W-:Y:S02]  /*263c0*/  IMAD.MOV.U32 R9, RZ, RZ, R18 ;  /* 0x000000ffff097224 */ /* 0x003fe400078e0012 */
[----:B------:R-:W-:-:S07]  /*263d0*/  VIADD R12, R12, 0x20 ;  /* 0x000000200c0c7836 */ /* 0x000fce0000000000 */
.L_x_49422:
[----:B------:R-:W-:Y:S05]  /*263e0*/  BSYNC.RECONVERGENT B0 ;  /* 0x0000000000007941 */ /* 0x000fea0003800200 */
.L_x_49421:
        /* <DEDUP_REMOVED lines=35> */
.L_x_49491:
        /* <DEDUP_REMOVED lines=13> */
.L_x_49493:
[----:B------:R-:W-:Y:S05]  /*266f0*/  BSYNC.RECONVERGENT B2 ;  /* 0x0000000000027941 */ /* 0x000fea0003800200 */
.L_x_49492:
        /* <DEDUP_REMOVED lines=61> */
.L_x_49490:
[----:B------:R-:W-:Y:S05]  /*26ad0*/  BSYNC.RECONVERGENT B1 ;  /* 0x0000000000017941 */ /* 0x000fea0003800200 */
.L_x_49489:
        /* <DEDUP_REMOVED lines=20> */
.L_x_49496:
        /* <DEDUP_REMOVED lines=13> */
.L_x_49498:
[----:B------:R-:W-:Y:S05]  /*26cf0*/  BSYNC.RECONVERGENT B2 ;  /* 0x0000000000027941 */ /* 0x000fea0003800200 */
.L_x_49497:
        /* <DEDUP_REMOVED lines=61> */
.L_x_49495:
[----:B------:R-:W-:Y:S05]  /*270d0*/  BSYNC.RECONVERGENT B1 ;  /* 0x0000000000017941 */ /* 0x000fea0003800200 */
.L_x_49494:
        /* <DEDUP_REMOVED lines=15> */
.L_x_49501:
        /* <DEDUP_REMOVED lines=13> */
.L_x_49503:
[----:B------:R-:W-:Y:S05]  /*272a0*/  BSYNC.RECONVERGENT B2 ;  /* 0x0000000000027941 */ /* 0x000fea0003800200 */
.L_x_49502:
        /* <DEDUP_REMOVED lines=61> */
.L_x_49500:
[----:B------:R-:W-:Y:S05]  /*27680*/  BSYNC.RECONVERGENT B1 ;  /* 0x0000000000017941 */ /* 0x000fea0003800200 */
.L_x_49499:
        /* <DEDUP_REMOVED lines=17> */
.L_x_49506:
        /* <DEDUP_REMOVED lines=13> */
.L_x_49508:
[----:B------:R-:W-:Y:S05]  /*27870*/  BSYNC.RECONVERGENT B2 ;  /* 0x0000000000027941 */ /* 0x000fea0003800200 */
.L_x_49507:
        /* <DEDUP_REMOVED lines=61> */
.L_x_49505:
[----:B------:R-:W-:Y:S05]  /*27c50*/  BSYNC.RECONVERGENT B1 ;  /* 0x0000000000017941 */ /* 0x000fea0003800200 */
.L_x_49504:
        /* <DEDUP_REMOVED lines=15> */
.L_x_49511:
        /* <DEDUP_REMOVED lines=13> */
.L_x_49513:
[----:B------:R-:W-:Y:S05]  /*27e20*/  BSYNC.RECONVERGENT B2 ;  /* 0x0000000000027941 */ /* 0x000fea0003800200 */
.L_x_49512:
        /* <DEDUP_REMOVED lines=61> */
.L_x_49510:
[----:B------:R-:W-:Y:S05]  /*28200*/  BSYNC.RECONVERGENT B1 ;  /* 0x0000000000017941 */ /* 0x000fea0003800200 */
.L_x_49509:
        /* <DEDUP_REMOVED lines=17> */
.L_x_49516:
        /* <DEDUP_REMOVED lines=13> */
.L_x_49518:
[----:B------:R-:W-:Y:S05]  /*283f0*/  BSYNC.RECONVERGENT B2 ;  /* 0x0000000000027941 */ /* 0x000fea0003800200 */
.L_x_49517:
        /* <DEDUP_REMOVED lines=61> */
.L_x_49515:
[----:B------:R-:W-:Y:S05]  /*287d0*/  BSYNC.RECONVERGENT B1 ;  /* 0x0000000000017941 */ /* 0x000fea0003800200 */
.L_x_49514:
        /* <DEDUP_REMOVED lines=15> */
.L_x_49521:
        /* <DEDUP_REMOVED lines=13> */
.L_x_49523:
[----:B------:R-:W-:Y:S05]  /*289a0*/  BSYNC.RECONVERGENT B2 ;  /* 0x0000000000027941 */ /* 0x000fea0003800200 */
.L_x_49522:
        /* <DEDUP_REMOVED lines=61> */
.L_x_49520:
[----:B------:R-:W-:Y:S05]  /*28d80*/  BSYNC.RECONVERGENT B1 ;  /* 0x0000000000017941 */ /* 0x000fea0003800200 */
.L_x_49519:
        /* <DEDUP_REMOVED lines=17> */
.L_x_49526:
        /* <DEDUP_REMOVED lines=16> */
.L_x_49528:
[----:B------:R-:W-:Y:S05]  /*28fa0*/  BSYNC.RECONVERGENT B2 ;  /* 0x0000000000027941 */ /* 0x000fea0003800200 */
.L_x_49527:
        /* <DEDUP_REMOVED lines=61> */
.L_x_49525:
[----:B------:R-:W-:Y:S05]  /*29380*/  BSYNC.RECONVERGENT B1 ;  /* 0x0000000000017941 */ /* 0x000fea0003800200 */
.L_x_49524:
        /* <DEDUP_REMOVED lines=41> */
.L_x_49488:
        /* <DEDUP_REMOVED lines=16> */
.L_x_49532:
        /* <DEDUP_REMOVED lines=13> */
.L_x_49534:
[----:B------:R-:W-:Y:S05]  /*297f0*/  BSYNC.RECONVERGENT B2 ;  /* 0x0000000000027941 */ /* 0x000fea0003800200 */
.L_x_49533:
        /* <DEDUP_REMOVED lines=61> */
.L_x_49531:
[----:B------:R-:W-:Y:S05]  /*29bd0*/  BSYNC.RECONVERGENT B1 ;  /* 0x0000000000017941 */ /* 0x000fea0003800200 */
.L_x_49530:
        /* <DEDUP_REMOVED lines=18> */
.L_x_49537:
        /* <DEDUP_REMOVED lines=13> */
.L_x_49539:
[----:B------:R-:W-:Y:S05]  /*29dd0*/  BSYNC.RECONVERGENT B2 ;  /* 0x0000000000027941 */ /* 0x000fea0003800200 */
.L_x_49538:
        /* <DEDUP_REMOVED lines=61> */
.L_x_49536:
[----:B------:R-:W-:Y:S05]  /*2a1b0*/  BSYNC.RECONVERGENT B1 ;  /* 0x0000000000017941 */ /* 0x000fea0003800200 */
.L_x_49535:
        /* <DEDUP_REMOVED lines=16> */
.L_x_49542:
        /* <DEDUP_REMOVED lines=13> */
.L_x_49544:
[----:B------:R-:W-:Y:S05]  /*2a390*/  BSYNC.RECONVERGENT B2 ;  /* 0x0000000000027941 */ /* 0x000fea0003800200 */
.L_x_49543:
        /* <DEDUP_REMOVED lines=61> */
.L_x_49541:
[----:B------:R-:W-:Y:S05]  /*2a770*/  BSYNC.RECONVERGENT B1 ;  /* 0x0000000000017941 */ /* 0x000fea0003800200 */
.L_x_49540:
        /* <DEDUP_REMOVED lines=16> */
.L_x_49547:
        /* <DEDUP_REMOVED lines=13> */
.L_x_49549:
[----:B------:R-:W-:Y:S05]  /*2a950*/  BSYNC.RECONVERGENT B2 ;  /* 0x0000000000027941 */ /* 0x000fea0003800200 */
.L_x_49548:
        /* <DEDUP_REMOVED lines=61> */
.L_x_49546:
[----:B------:R-:W-:Y:S05]  /*2ad30*/  BSYNC.RECONVERGENT B1 ;  /* 0x0000000000017941 */ /* 0x000fea0003800200 */
.L_x_49545:
        /* <DEDUP_REMOVED lines=16> */
.L_x_49529:
        /* <DEDUP_REMOVED lines=24> */
.L_x_49550:
[----:B01----:R-:W-:Y:S02]  /*2afc0*/  IMAD.MOV.U32 R9, RZ, RZ, R18 ;  /* 0x000000ffff097224 */ /* 0x003fe400078e0012 */
[----:B------:R-:W-:-:S07]  /*2afd0*/  VIADD R12, R12, 0x20 ;  /* 0x000000200c0c7836 */ /* 0x000fce0000000000 */
.L_x_49487:
[----:B------:R-:W-:Y:S05]  /*2afe0*/  BSYNC.RECONVERGENT B0 ;  /* 0x0000000000007941 */ /* 0x000fea0003800200 */
.L_x_49486:
        /* <DEDUP_REMOVED lines=35> */
.L_x_49556:
        /* <DEDUP_REMOVED lines=13> */
.L_x_49558:
[----:B------:R-:W-:Y:S05]  /*2b2f0*/  BSYNC.RECONVERGENT B2 ;  /* 0x0000000000027941 */ /* 0x000fea0003800200 */
.L_x_49557:
        /* <DEDUP_REMOVED lines=61> */
.L_x_49555:
[----:B------:R-:W-:Y:S05]  /*2b6d0*/  BSYNC.RECONVERGENT B1 ;  /* 0x0000000000017941 */ /* 0x000fea0003800200 */
.L_x_49554:
        /* <DEDUP_REMOVED lines=20> */
.L_x_49561:
        /* <DEDUP_REMOVED lines=13> */
.L_x_49563:
[----:B------:R-:W-:Y:S05]  /*2b8f0*/  BSYNC.RECONVERGENT B2 ;  /* 0x0000000000027941 */ /* 0x000fea0003800200 */
.L_x_49562:
        /* <DEDUP_REMOVED lines=61> */
.L_x_49560:
[----:B------:R-:W-:Y:S05]  /*2bcd0*/  BSYNC.RECONVERGENT B1 ;  /* 0x0000000000017941 */ /* 0x000fea0003800200 */
.L_x_49559:
        /* <DEDUP_REMOVED lines=15> */
.L_x_49566:
        /* <DEDUP_REMOVED lines=13> */
.L_x_49568:
[----:B------:R-:W-:Y:S05]  /*2bea0*/  BSYNC.RECONVERGENT B2 ;  /* 0x0000000000027941 */ /* 0x000fea0003800200 */
.L_x_49567:
        /* <DEDUP_REMOVED lines=61> */
.L_x_49565:
[----:B------:R-:W-:Y:S05]  /*2c280*/  BSYNC.RECONVERGENT B1 ;  /* 0x0000000000017941 */ /* 0x000fea0003800200 */
.L_x_49564:
        /* <DEDUP_REMOVED lines=17> */
.L_x_49571:
        /* <DEDUP_REMOVED lines=13> */
.L_x_49573:
[----:B------:R-:W-:Y:S05]  /*2c470*/  BSYNC.RECONVERGENT B2 ;  /* 0x0000000000027941 */ /* 0x000fea0003800200 */
.L_x_49572:
        /* <DEDUP_REMOVED lines=61> */
.L_x_49570:
[----:B------:R-:W-:Y:S05]  /*2c850*/  BSYNC.RECONVERGENT B1 ;  /* 0x0000000000017941 */ /* 0x000fea0003800200 */
.L_x_49569:
        /* <DEDUP_REMOVED lines=15> */
.L_x_49576:
        /* <DEDUP_REMOVED lines=13> */
.L_x_49578:
[----:B------:R-:W-:Y:S05]  /*2ca20*/  BSYNC.RECONVERGENT B2 ;  /* 0x0000000000027941 */ /* 0x000fea0003800200 */
.L_x_49577:
        /* <DEDUP_REMOVED lines=61> */
.L_x_49575:
[----:B------:R-:W-:Y:S05]  /*2ce00*/  BSYNC.RECONVERGENT B1 ;  /* 0x0000000000017941 */ /* 0x000fea0003800200 */
.L_x_49574:
        /* <DEDUP_REMOVED lines=17> */
.L_x_49581:
        /* <DEDUP_REMOVED lines=13> */
.L_x_49583:
[----:B------:R-:W-:Y:S05]  /*2cff0*/  BSYNC.RECONVERGENT B2 ;  /* 0x0000000000027941 */ /* 0x000fea0003800200 */
.L_x_49582:
        /* <DEDUP_REMOVED lines=61> */
.L_x_49580:
[----:B------:R-:W-:Y:S05]  /*2d3d0*/  BSYNC.RECONVERGENT B1 ;  /* 0x0000000000017941 */ /* 0x000fea0003800200 */
.L_x_49579:
        /* <DEDUP_REMOVED lines=15> */
.L_x_49586:
        /* <DEDUP_REMOVED lines=13> */
.L_x_49588:
[----:B------:R-:W-:Y:S05]  /*2d5a0*/  BSYNC.RECONVERGENT B2 ;  /* 0x0000000000027941 */ /* 0x000fea0003800200 */
.L_x_49587:
        /* <DEDUP_REMOVED lines=61> */
.L_x_49585:
[----:B------:R-:W-:Y:S05]  /*2d980*/  BSYNC.RECONVERGENT B1 ;  /* 0x0000000000017941 */ /* 0x000fea0003800200 */
.L_x_49584:
        /* <DEDUP_REMOVED lines=17> */
.L_x_49591:
        /* <DEDUP_REMOVED lines=16> */
.L_x_49593:
[----:B------:R-:W-:Y:S05]  /*2dba0*/  BSYNC.RECONVERGENT B2 ;  /* 0x0000000000027941 */ /* 0x000fea0003800200 */
.L_x_49592:
        /* <DEDUP_REMOVED lines=61> */
.L_x_49590:
[----:B------:R-:W-:Y:S05]  /*2df80*/  BSYNC.RECONVERGENT B1 ;  /* 0x0000000000017941 */ /* 0x000fea0003800200 */
.L_x_49589:
        /* <DEDUP_REMOVED lines=41> */
.L_x_49553:
        /* <DEDUP_REMOVED lines=16> */
.L_x_49597:
        /* <DEDUP_REMOVED lines=13> */
.L_x_49599:
[----:B------:R-:W-:Y:S05]  /*2e3f0*/  BSYNC.RECONVERGENT B2 ;  /* 0x0000000000027941 */ /* 0x000fea0003800200 */
.L_x_49598:
        /* <DEDUP_REMOVED lines=61> */
.L_x_49596:
[----:B------:R-:W-:Y:S05]  /*2e7d0*/  BSYNC.RECONVERGENT B1 ;  /* 0x0000000000017941 */ /* 0x000fea0003800200 */
.L_x_49595:
[----:B------:R-:W0:Y:S01]  /*2e7e0*/  LDC R237, c[0x0][0x404] ;  /* 0x00010100ffed7b82 */ /* 0x000e220000000800 */
[----:B------:R-:W-:Y:S01]  /*2e7f0*/  ISETP.NE.AND P2, PT, R22, 0x1, PT ;  /* 0x000000011600780c */ /* 0x000fe20003f45270 */
[----:B------:R-:W-:Y:S01]  /*2e800*/  IMAD.MOV.U32 R9, RZ, RZ, 0x2f800000 ;  /* 0x2f800000ff097424 */ /* 0x000fe200078e00ff */
[----:B------:R-:W-:Y:S01]  /*2e810*/  I2FP.F32.U32 R7, R23 ;  /* 0x0000001700077245 */ /* 0x000fe20000201000 */
[----:B------:R-:W-:Y:S01]  /*2e820*/  BSSY.RECONVERGENT B1, `(.L_x_49600) ;  /* 0x0000059000017945 */ /* 0x000fe20003800200 */
[----:B------:R-:W-:-:S03]  /*2e830*/  MOV R23, 0x2 ;  /* 0x0000000200177802 */ /* 0x000fc60000000f00 */
[----:B------:R-:W-:Y:S01]  /*2e840*/  FFMA.FTZ R188, R7, R9, 1.1641532182693481445e-10 ;  /* 0x2f00000007bc7423 */ /* 0x000fe20000010009 */
[----:B------:R-:W-:-:S04]  /*2e850*/  IMAD.MOV.U32 R7, RZ, RZ, R10 ;  /* 0x000000ffff077224 */ /* 0x000fc800078e000a */
[----:B0-----:R-:W-:Y:S01]  /*2e860*/  FSETP.LE.FTZ.AND P1, PT, R188, R237, PT ;  /* 0x000000edbc00720b */ /* 0x001fe20003f33000 */
        /* <DEDUP_REMOVED lines=9> */
.L_x_49602:
        /* <DEDUP_REMOVED lines=13> */
.L_x_49604:
[----:B------:R-:W-:Y:S05]  /*2e9d0*/  BSYNC.RECONVERGENT B2 ;  /* 0x0000000000027941 */ /* 0x000fea0003800200 */
.L_x_49603:
        /* <DEDUP_REMOVED lines=61> */
.L_x_49601:
[----:B------:R-:W-:Y:S05]  /*2edb0*/  BSYNC.RECONVERGENT B1 ;  /* 0x0000000000017941 */ /* 0x000fea0003800200 */
.L_x_49600:
        /* <DEDUP_REMOVED lines=16> */
.L_x_49607:
        /* <DEDUP_REMOVED lines=13> */
.L_x_49609:
[----:B------:R-:W-:Y:S05]  /*2ef90*/  BSYNC.RECONVERGENT B2 ;  /* 0x0000000000027941 */ /* 0x000fea0003800200 */
.L_x_49608:
        /* <DEDUP_REMOVED lines=61> */
.L_x_49606:
[----:B------:R-:W-:Y:S05]  /*2f370*/  BSYNC.RECONVERGENT B1 ;  /* 0x0000000000017941 */ /* 0x000fea0003800200 */
.L_x_49605:
        /* <DEDUP_REMOVED lines=16> */
.L_x_49612:
        /* <DEDUP_REMOVED lines=13> */
.L_x_49614:
[----:B------:R-:W-:Y:S05]  /*2f550*/  BSYNC.RECONVERGENT B2 ;  /* 0x0000000000027941 */ /* 0x000fea0003800200 */
.L_x_49613:
        /* <DEDUP_REMOVED lines=61> */
.L_x_49611:
[----:B------:R-:W-:Y:S05]  /*2f930*/  BSYNC.RECONVERGENT B1 ;  /* 0x0000000000017941 */ /* 0x000fea0003800200 */
.L_x_49610:
        /* <DEDUP_REMOVED lines=16> */
.L_x_49594:
        /* <DEDUP_REMOVED lines=24> */
.L_x_49615:
[----:B01----:R-:W-:Y:S01]  /*2fbc0*/  MOV R9, R18 ;  /* 0x0000001200097202 */ /* 0x003fe20000000f00 */
[----:B------:R-:W-:-:S07]  /*2fbd0*/  VIADD R12, R12, 0x20 ;  /* 0x000000200c0c7836 */ /* 0x000fce0000000000 */
.L_x_49552:
[----:B------:R-:W-:Y:S05]  /*2fbe0*/  BSYNC.RECONVERGENT B0 ;  /* 0x0000000000007941 */ /* 0x000fea0003800200 */
.L_x_49551:
        /* <DEDUP_REMOVED lines=35> */
.L_x_49621:
        /* <DEDUP_REMOVED lines=13> */
.L_x_49623:
[----:B------:R-:W-:Y:S05]  /*2fef0*/  BSYNC.RECONVERGENT B2 ;  /* 0x0000000000027941 */ /* 0x000fea0003800200 */
.L_x_49622:
        /* <DEDUP_REMOVED lines=61> */
.L_x_49620:
[----:B------:R-:W-:Y:S05]  /*302d0*/  BSYNC.RECONVERGENT B1 ;  /* 0x0000000000017941 */ /* 0x000fea0003800200 */
.L_x_49619:
[----:B------:R-:W1:Y:S01]  /*302e0*/  LDC R239, c[0x0][0x404] ;  /* 0x00010100ffef7b82 */ /* 0x000e620000000800 */
[----:B------:R-:W-:Y:S01]  /*302f0*/  HFMA2 R237, -RZ, RZ, 0.1171875, 0 ;  /* 0x2f800000ffed7431 */ /* 0x000fe200000001ff */
[----:B------:R-:W-:Y:S01]  /*30300*/  ISETP.NE.AND P2, PT, R14, 0x1, PT ;  /* 0x000000010e00780c */ /* 0x000fe20003f45270 */
[----:B------:R-:W-:Y:S01]  /*30310*/  BSSY.RECONVERGENT B1, `(.L_x_49624) ;  /* 0x000005c000017945 */ /* 0x000fe20003800200 */
[----:B------:R-:W-:Y:S01]  /*30320*/  I2FP.F32.U32 R7, R15 ;  /* 0x0000000f00077245 */ /* 0x000fe20000201000 */
[----:B------:R-:W-:-:S03]  /*30330*/  IMAD.MOV.U32 R15, RZ, RZ, 0x2 ;  /* 0x00000002ff0f7424 */ /* 0x000fc600078e00ff */
[----:B------:R-:W2:Y:S01]  /*30340*/  LDC R238, c[0x0][0x408] ;  /* 0x00010200ffee7b82 */ /* 0x000ea20000000800 */
[----:B------:R-:W-:-:S05]  /*30350*/  FFMA.FTZ R7, R7, R237, 1.1641532182693481445e-10 ;  /* 0x2f00000007077423 */ /* 0x000fca00000100ed */
[----:B-1----:R-:W-:Y:S02]  /*30360*/  FSETP.LE.FTZ.AND P1, PT, R7, R239, PT ;  /* 0x000000ef0700720b */ /* 0x002fe40003f33000 */
[----:B------:R-:W-:Y:S01]  /*30370*/  MOV R7, R10 ;  /* 0x0000000a00077202 */ /* 0x000fe20000000f00 */
[----:B--2--5:R-:W-:Y:S01]  /*30380*/  FMUL.FTZ R9, R136, R238 ;  /* 0x000000ee88097220 */ /* 0x024fe20000410000 */
        /* <DEDUP_REMOVED lines=9> */
.L_x_49626:
        /* <DEDUP_REMOVED lines=13> */
.L_x_49628:
[----:B------:R-:W-:Y:S05]  /*304f0*/  BSYNC.RECONVERGENT B2 ;  /* 0x0000000000027941 */ /* 0x000fea0003800200 */
.L_x_49627:
        /* <DEDUP_REMOVED lines=61> */
.L_x_49625:
[----:B------:R-:W-:Y:S05]  /*308d0*/  BSYNC.RECONVERGENT B1 ;  /* 0x0000000000017941 */ /* 0x000fea0003800200 */
.L_x_49624:
        /* <DEDUP_REMOVED lines=15> */
.L_x_49631:
        /* <DEDUP_REMOVED lines=13> */
.L_x_49633:
[----:B------:R-:W-:Y:S05]  /*30aa0*/  BSYNC.RECONVERGENT B2 ;  /* 0x0000000000027941 */ /* 0x000fea0003800200 */
.L_x_49632:
        /* <DEDUP_REMOVED lines=61> */
.L_x_49630:
[----:B------:R-:W-:Y:S05]  /*30e80*/  BSYNC.RECONVERGENT B1 ;  /* 0x0000000000017941 */ /* 0x000fea0003800200 */
.L_x_49629:
        /* <DEDUP_REMOVED lines=17> */
.L_x_49636:
        /* <DEDUP_REMOVED lines=13> */
.L_x_49638:
[----:B------:R-:W-:Y:S05]  /*31070*/  BSYNC.RECONVERGENT B2 ;  /* 0x0000000000027941 */ /* 0x000fea0003800200 */
.L_x_49637:
        /* <DEDUP_REMOVED lines=61> */
.L_x_49635:
[----:B------:R-:W-:Y:S05]  /*31450*/  BSYNC.RECONVERGENT B1 ;  /* 0x0000000000017941 */ /* 0x000fea0003800200 */
.L_x_49634:
        /* <DEDUP_REMOVED lines=15> */
.L_x_49641:
        /* <DEDUP_REMOVED lines=13> */
.L_x_49643:
[----:B------:R-:W-:Y:S05]  /*31620*/  BSYNC.RECONVERGENT B2 ;  /* 0x0000000000027941 */ /* 0x000fea0003800200 */
.L_x_49642:
        /* <DEDUP_REMOVED lines=61> */
.L_x_49640:
[----:B------:R-:W-:Y:S05]  /*31a00*/  BSYNC.RECONVERGENT B1 ;  /* 0x0000000000017941 */ /* 0x000fea0003800200 */
.L_x_49639:
        /* <DEDUP_REMOVED lines=17> */
.L_x_49646:
        /* <DEDUP_REMOVED lines=13> */
.L_x_49648:
[----:B------:R-:W-:Y:S05]  /*31bf0*/  BSYNC.RECONVERGENT B2 ;  /* 0x0000000000027941 */ /* 0x000fea0003800200 */
.L_x_49647:
        /* <DEDUP_REMOVED lines=61> */
.L_x_49645:
[----:B------:R-:W-:Y:S05]  /*31fd0*/  BSYNC.RECONVERGENT B1 ;  /* 0x0000000000017941 */ /* 0x000fea0003800200 */
.L_x_49644:
        /* <DEDUP_REMOVED lines=15> */
.L_x_49651:
        /* <DEDUP_REMOVED lines=13> */
.L_x_49653:
[----:B------:R-:W-:Y:S05]  /*321a0*/  BSYNC.RECONVERGENT B2 ;  /* 0x0000000000027941 */ /* 0x000fea0003800200 */
.L_x_49652:
        /* <DEDUP_REMOVED lines=61> */
.L_x_49650:
[----:B------:R-:W-:Y:S05]  /*32580*/  BSYNC.RECONVERGENT B1 ;  /* 0x0000000000017941 */ /* 0x000fea0003800200 */
.L_x_49649:
        /* <DEDUP_REMOVED lines=17> */
.L_x_49656:
        /* <DEDUP_REMOVED lines=16> */
.L_x_49658:
[----:B------:R-:W-:Y:S05]  /*327a0*/  BSYNC.RECONVERGENT B2 ;  /* 0x0000000000027941 */ /* 0x000fea0003800200 */
.L_x_49657:
        /* <DEDUP_REMOVED lines=61> */
.L_x_49655:
[----:B------:R-:W-:Y:S05]  /*32b80*/  BSYNC.RECONVERGENT B1 ;  /* 0x0000000000017941 */ /* 0x000fea0003800200 */
.L_x_49654:
        /* <DEDUP_REMOVED lines=41> */
.L_x_49618:
        /* <DEDUP_REMOVED lines=16> */
.L_x_49662:
        /* <DEDUP_REMOVED lines=13> */
.L_x_49664:
[----:B------:R-:W-:Y:S05]  /*32ff0*/  BSYNC.RECONVERGENT B2 ;  /* 0x0000000000027941 */ /* 0x000fea0003800200 */
.L_x_49663:
        /* <DEDUP_REMOVED lines=61> */
.L_x_49661:
[----:B------:R-:W-:Y:S05]  /*333d0*/  BSYNC.RECONVERGENT B1 ;  /* 0x0000000000017941 */ /* 0x000fea0003800200 */
.L_x_49660:
[----:B------:R-:W0:Y:S01]  /*333e0*/  LDC R237, c[0x0][0x404] ;  /* 0x00010100ffed7b82 */ /* 0x000e220000000800 */
[----:B------:R-:W-:Y:S01]  /*333f0*/  HFMA2 R9, -RZ, RZ, 0.1171875, 0 ;  /* 0x2f800000ff097431 */ /* 0x000fe200000001ff */
[----:B------:R-:W-:Y:S01]  /*33400*/  ISETP.NE.AND P2, PT, R22, 0x1, PT ;  /* 0x000000011600780c */ /* 0x000fe20003f45270 */
[----:B------:R-:W-:Y:S01]  /*33410*/  BSSY.RECONVERGENT B1, `(.L_x_49665) ;  /* 0x000005a000017945 */ /* 0x000fe20003800200 */
[----:B------:R-:W-:Y:S01]  /*33420*/  I2FP.F32.U32 R7, R23 ;  /* 0x0000001700077245 */ /* 0x000fe20000201000 */
[----:B------:R-:W-:-:S04]  /*33430*/  IMAD.MOV.U32 R23, RZ, RZ, 0x2 ;  /* 0x00000002ff177424 */ /* 0x000fc800078e00ff */
        /* <DEDUP_REMOVED lines=12> */
.L_x_49667:
        /* <DEDUP_REMOVED lines=13> */
.L_x_49669:
[----:B------:R-:W-:Y:S05]  /*335d0*/  BSYNC.RECONVERGENT B2 ;  /* 0x0000000000027941 */ /* 0x000fea0003800200 */
.L_x_49668:
        /* <DEDUP_REMOVED lines=61> */
.L_x_49666:
[----:B------:R-:W-:Y:S05]  /*339b0*/  BSYNC.RECONVERGENT B1 ;  /* 0x0000000000017941 */ /* 0x000fea0003800200 */
.L_x_49665:
        /* <DEDUP_REMOVED lines=16> */
.L_x_49672:
        /* <DEDUP_REMOVED lines=13> */
.L_x_49674:
[----:B------:R-:W-:Y:S05]  /*33b90*/  BSYNC.RECONVERGENT B2 ;  /* 0x0000000000027941 */ /* 0x000fea0003800200 */
.L_x_49673:
        /* <DEDUP_REMOVED lines=61> */
.L_x_49671:
[----:B------:R-:W-:Y:S05]  /*33f70*/  BSYNC.RECONVERGENT B1 ;  /* 0x0000000000017941 */ /* 0x000fea0003800200 */
.L_x_49670:
        /* <DEDUP_REMOVED lines=16> */
.L_x_49677:
        /* <DEDUP_REMOVED lines=13> */
.L_x_49679:
[----:B------:R-:W-:Y:S05]  /*34150*/  BSYNC.RECONVERGENT B2 ;  /* 0x0000000000027941 */ /* 0x000fea0003800200 */
.L_x_49678:
        /* <DEDUP_REMOVED lines=61> */
.L_x_49676:
[----:B------:R-:W-:Y:S05]  /*34530*/  BSYNC.RECONVERGENT B1 ;  /* 0x0000000000017941 */ /* 0x000fea0003800200 */
.L_x_49675:
        /* <DEDUP_REMOVED lines=16> */
.L_x_49659:
        /* <DEDUP_REMOVED lines=24> */
.L_x_49680:
[----:B01----:R-:W-:Y:S01]  /*347c0*/  IMAD.MOV.U32 R9, RZ, RZ, R18 ;  /* 0x000000ffff097224 */ /* 0x003fe200078e0012 */
[----:B------:R-:W-:-:S07]  /*347d0*/  IADD3 R12, PT, PT, R12, 0x20, RZ ;  /* 0x000000200c0c7810 */ /* 0x000fce0007ffe0ff */
.L_x_49617:
[----:B------:R-:W-:Y:S05]  /*347e0*/  BSYNC.RECONVERGENT B0 ;  /* 0x0000000000007941 */ /* 0x000fea0003800200 */
.L_x_49616:
        /* <DEDUP_REMOVED lines=35> */
.L_x_49686:
        /* <DEDUP_REMOVED lines=13> */
.L_x_49688:
[----:B------:R-:W-:Y:S05]  /*34af0*/  BSYNC.RECONVERGENT B2 ;  /* 0x0000000000027941 */ /* 0x000fea0003800200 */
.L_x_49687:
        /* <DEDUP_REMOVED lines=44> */
[----:B0-----:R-:W-:Y:S01]  /*34dc0*/  IMAD.WIDE.U32 R22, R10, -0x2daee0ad, RZ ;  /* 0xd2511f530a167825 */ /* 0x001fe200078e00ff */
        /* <DEDUP_REMOVED lines=16> */
.L_x_49685:
[----:B------:R-:W-:Y:S05]  /*34ed0*/  BSYNC.RECONVERGENT B1 ;  /* 0x0000000000017941 */ /* 0x000fea0003800200 */
.L_x_49684:
[----:B------:R-:W1:Y:S01]  /*34ee0*/  LDC R239, c[0x0][0x404] ;  /* 0x00010100ffef7b82 */ /* 0x000e620000000800 */
[----:B------:R-:W-:Y:S01]  /*34ef0*/  ISETP.NE.AND P2, PT, R14, 0x1, PT ;  /* 0x000000010e00780c */ /* 0x000fe20003f45270 */
[----:B------:R-:W-:Y:S01]  /*34f00*/  IMAD.MOV.U32 R237, RZ, RZ, 0x2f800000 ;  /* 0x2f800000ffed7424 */ /* 0x000fe200078e00ff */
[----:B------:R-:W-:Y:S01]  /*34f10*/  I2FP.F32.U32 R7, R15 ;  /* 0x0000000f00077245 */ /* 0x000fe20000201000 */
[----:B------:R-:W-:Y:S01]  /*34f20*/  BSSY.RECONVERGENT B1, `(.L_x_49689) ;  /* 0x000005b000017945 */ /* 0x000fe20003800200 */
[----:B------:R-:W-:-:S03]  /*34f30*/  MOV R15, 0x2 ;  /* 0x00000002000f7802 */ /* 0x000fc60000000f00 */
        /* <DEDUP_REMOVED lines=14> */
.L_x_49691:
        /* <DEDUP_REMOVED lines=13> */
.L_x_49693:
[----:B------:R-:W-:Y:S05]  /*350f0*/  BSYNC.RECONVERGENT B2 ;  /* 0x0000000000027941 */ /* 0x000fea0003800200 */
.L_x_49692:
        /* <DEDUP_REMOVED lines=61> */
.L_x_49690:
[----:B------:R-:W-:Y:S05]  /*354d0*/  BSYNC.RECONVERGENT B1 ;  /* 0x0000000000017941 */ /* 0x000fea0003800200 */
.L_x_49689:
        /* <DEDUP_REMOVED lines=15> */
.L_x_49696:
        /* <DEDUP_REMOVED lines=13> */
.L_x_49698:
[----:B------:R-:W-:Y:S05]  /*356a0*/  BSYNC.RECONVERGENT B2 ;  /* 0x0000000000027941 */ /* 0x000fea0003800200 */
.L_x_49697:
        /* <DEDUP_REMOVED lines=61> */
.L_x_49695:
[----:B------:R-:W-:Y:S05]  /*35a80*/  BSYNC.RECONVERGENT B1 ;  /* 0x0000000000017941 */ /* 0x000fea0003800200 */
.L_x_49694:
        /* <DEDUP_REMOVED lines=17> */
.L_x_49701:
        /* <DEDUP_REMOVED lines=13> */
.L_x_49703:
[----:B------:R-:W-:Y:S05]  /*35c70*/  BSYNC.RECONVERGENT B2 ;  /* 0x0000000000027941 */ /* 0x000fea0003800200 */
.L_x_49702:
        /* <DEDUP_REMOVED lines=61> */
.L_x_49700:
[----:B------:R-:W-:Y:S05]  /*36050*/  BSYNC.RECONVERGENT B1 ;  /* 0x0000000000017941 */ /* 0x000fea0003800200 */
.L_x_49699:
[----:B------:R-:W-:Y:S01]  /*36060*/  ISETP.NE.AND P3, PT, R17, 0x1, PT ;  /* 0x000000011100780c */ /* 0x000fe20003f65270 */
[----:B------:R-:W-:Y:S01]  /*36070*/  BSSY.RECONVERGENT B1, `(.L_x_49704) ;  /* 0x0000059000017945 */ /* 0x000fe20003800200 */
[----:B------:R-:W-:Y:S01]  /*36080*/  I2FP.F32.U32 R7, R7 ;  /* 0x0000000700077245 */ /* 0x000fe20000201000 */
[----:B0-----:R-:W-:-:S04]  /*36090*/  IMAD.MOV.U32 R22, RZ, RZ, 0x2 ;  /* 0x00000002ff167424 */ /* 0x001fc800078e00ff */
        /* <DEDUP_REMOVED lines=11> */
.L_x_49706:
        /* <DEDUP_REMOVED lines=13> */
.L_x_49708:
[----:B------:R-:W-:Y:S05]  /*36220*/  BSYNC.RECONVERGENT B2 ;  /* 0x0000000000027941 */ /* 0x000fea0003800200 */
.L_x_49707:
        /* <DEDUP_REMOVED lines=61> */
.L_x_49705:
[----:B------:R-:W-:Y:S05]  /*36600*/  BSYNC.RECONVERGENT B1 ;  /* 0x0000000000017941 */ /* 0x000fea0003800200 */
.L_x_49704:
        /* <DEDUP_REMOVED lines=17> */
.L_x_49711:
        /* <DEDUP_REMOVED lines=13> */
.L_x_49713:
[----:B------:R-:W-:Y:S05]  /*367f0*/  BSYNC.RECONVERGENT B2 ;  /* 0x0000000000027941 */ /* 0x000fea0003800200 */
.L_x_49712:
        /* <DEDUP_REMOVED lines=61> */
.L_x_49710:
[----:B------:R-:W-:Y:S05]  /*36bd0*/  BSYNC.RECONVERGENT B1 ;  /* 0x0000000000017941 */ /* 0x000fea0003800200 */
.L_x_49709:
        /* <DEDUP_REMOVED lines=15> */
.L_x_49716:
        /* <DEDUP_REMOVED lines=13> */
.L_x_49718:
[----:B------:R-:W-:Y:S05]  /*36da0*/  BSYNC.RECONVERGENT B2 ;  /* 0x0000000000027941 */ /* 0x000fea0003800200 */
.L_x_49717:
        /* <DEDUP_REMOVED lines=61> */
.L_x_49715:
[----:B------:R-:W-:Y:S05]  /*37180*/  BSYNC.RECONVERGENT B1 ;  /* 0x0000000000017941 */ /* 0x000fea0003800200 */
.L_x_49714:
        /* <DEDUP_REMOVED lines=17> */
.L_x_49721:
        /* <DEDUP_REMOVED lines=16> */
.L_x_49723:
[----:B------:R-:W-:Y:S05]  /*373a0*/  BSYNC.RECONVERGENT B2 ;  /* 0x0000000000027941 */ /* 0x000fea0003800200 */
.L_x_49722:
        /* <DEDUP_REMOVED lines=61> */
.L_x_49720:
[----:B------:R-:W-:Y:S05]  /*37780*/  BSYNC.RECONVERGENT B1 ;  /* 0x0000000000017941 */ /* 0x000fea0003800200 */
.L_x_49719:
        /* <DEDUP_REMOVED lines=41> */
.L_x_49683:
        /* <DEDUP_REMOVED lines=16> */
.L_x_49727:
        /* <DEDUP_REMOVED lines=13> */
.L_x_49729:
[----:B------:R-:W-:Y:S05]  /*37bf0*/  BSYNC.RECONVERGENT B2 ;  /* 0x0000000000027941 */ /* 0x000fea0003800200 */
.L_x_49728:
        /* <DEDUP_REMOVED lines=61> */
.L_x_49726:
[----:B------:R-:W-:Y:S05]  /*37fd0*/  BSYNC.RECONVERGENT B1 ;  /* 0x0000000000017941 */ /* 0x000fea0003800200 */
.L_x_49725:
        /* <DEDUP_REMOVED lines=18> */
.L_x_49732:
        /* <DEDUP_REMOVED lines=13> */
.L_x_49734:
[----:B------:R-:W-:Y:S05]  /*381d0*/  BSYNC.RECONVERGENT B2 ;  /* 0x0000000000027941 */ /* 0x000fea0003800200 */
.L_x_49733:
        /* <DEDUP_REMOVED lines=61> */
.L_x_49731:
[----:B------:R-:W-:Y:S05]  /*385b0*/  BSYNC.RECONVERGENT B1 ;  /* 0x0000000000017941 */ /* 0x000fea0003800200 */
.L_x_49730:
        /* <DEDUP_REMOVED lines=16> */
.L_x_49737:
        /* <DEDUP_REMOVED lines=13> */
.L_x_49739:
[----:B------:R-:W-:Y:S05]  /*38790*/  BSYNC.RECONVERGENT B2 ;  /* 0x0000000000027941 */ /* 0x000fea0003800200 */
.L_x_49738:
        /* <DEDUP_REMOVED lines=61> */
.L_x_49736:
[----:B------:R-:W-:Y:S05]  /*38b70*/  BSYNC.RECONVERGENT B1 ;  /* 0x0000000000017941 */ /* 0x000fea0003800200 */
.L_x_49735:
        /* <DEDUP_REMOVED lines=16> */
.L_x_49742:
        /* <DEDUP_REMOVED lines=13> */
.L_x_49744:
[----:B------:R-:W-:Y:S05]  /*38d50*/  BSYNC.RECONVERGENT B2 ;  /* 0x0000000000027941 */ /* 0x000fea0003800200 */
.L_x_49743:
        /* <DEDUP_REMOVED lines=61> */
.L_x_49741:
[----:B------:R-:W-:Y:S05]  /*39130*/  BSYNC.RECONVERGENT B1 ;  /* 0x0000000000017941 */ /* 0x000fea0003800200 */
.L_x_49740:
        /* <DEDUP_REMOVED lines=16> */
.L_x_49724:
        /* <DEDUP_REMOVED lines=24> */
.L_x_49745:
[----:B01----:R-:W-:Y:S01]  /*393c0*/  MOV R9, R18 ;  /* 0x0000001200097202 */ /* 0x003fe20000000f00 */
[----:B------:R-:W-:-:S07]  /*393d0*/  VIADD R12, R12, 0x20 ;  /* 0x000000200c0c7836 */ /* 0x000fce0000000000 */
.L_x_49682:
[----:B------:R-:W-:Y:S05]  /*393e0*/  BSYNC.RECONVERGENT B0 ;  /* 0x0000000000007941 */ /* 0x000fea0003800200 */
.L_x_49681:
        /* <DEDUP_REMOVED lines=35> */
.L_x_49751:
        /* <DEDUP_REMOVED lines=13> */
.L_x_49753:
[----:B------:R-:W-:Y:S05]  /*396f0*/  BSYNC.RECONVERGENT B2 ;  /* 0x0000000000027941 */ /* 0x000fea0003800200 */
.L_x_49752:
        /* <DEDUP_REMOVED lines=61> */
.L_x_49750:
[----:B------:R-:W-:Y:S05]  /*39ad0*/  BSYNC.RECONVERGENT B1 ;  /* 0x0000000000017941 */ /* 0x000fea0003800200 */
.L_x_49749:
        /* <DEDUP_REMOVED lines=20> */
.L_x_49756:
        /* <DEDUP_REMOVED lines=13> */
.L_x_49758:
[----:B------:R-:W-:Y:S05]  /*39cf0*/  BSYNC.RECONVERGENT B2 ;  /* 0x0000000000027941 */ /* 0x000fea0003800200 */
.L_x_49757:
        /* <DEDUP_REMOVED lines=61> */
.L_x_49755:
[----:B------:R-:W-:Y:S05]  /*3a0d0*/  BSYNC.RECONVERGENT B1 ;  /* 0x0000000000017941 */ /* 0x000fea0003800200 */
.L_x_49754:
        /* <DEDUP_REMOVED lines=15> */
.L_x_49761:
        /* <DEDUP_REMOVED lines=13> */
.L_x_49763:
[----:B------:R-:W-:Y:S05]  /*3a2a0*/  BSYNC.RECONVERGENT B2 ;  /* 0x0000000000027941 */ /* 0x000fea0003800200 */
.L_x_49762:
        /* <DEDUP_REMOVED lines=61> */
.L_x_49760:
[----:B------:R-:W-:Y:S05]  /*3a680*/  BSYNC.RECONVERGENT B1 ;  /* 0x0000000000017941 */ /* 0x000fea0003800200 */
.L_x_49759:
        /* <DEDUP_REMOVED lines=17> */
.L_x_49766:
        /* <DEDUP_REMOVED lines=13> */
.L_x_49768:
[----:B------:R-:W-:Y:S05]  /*3a870*/  BSYNC.RECONVERGENT B2 ;  /* 0x0000000000027941 */ /* 0x000fea0003800200 */
.L_x_49767:
        /* <DEDUP_REMOVED lines=61> */
.L_x_49765:
[----:B------:R-:W-:Y:S05]  /*3ac50*/  BSYNC.RECONVERGENT B1 ;  /* 0x0000000000017941 */ /* 0x000fea0003800200 */
.L_x_49764:
        /* <DEDUP_REMOVED lines=15> */
.L_x_49771:
        /* <DEDUP_REMOVED lines=13> */
.L_x_49773:
[----:B------:R-:W-:Y:S05]  /*3ae20*/  BSYNC.RECONVERGENT B2 ;  /* 0x0000000000027941 */ /* 0x000fea0003800200 */
.L_x_49772:
        /* <DEDUP_REMOVED lines=61> */
.L_x_49770:
[----:B------:R-:W-:Y:S05]  /*3b200*/  BSYNC.RECONVERGENT B1 ;  /* 0x0000000000017941 */ /* 0x000fea0003800200 */
.L_x_49769:
        /* <DEDUP_REMOVED lines=17> */
.L_x_49776:
        /* <DEDUP_REMOVED lines=13> */
.L_x_49778:
[----:B------:R-:W-:Y:S05]  /*3b3f0*/  BSYNC.RECONVERGENT B2 ;  /* 0x0000000000027941 */ /* 0x000fea0003800200 */
.L_x_49777:
        /* <DEDUP_REMOVED lines=61> */
.L_x_49775:
[----:B------:R-:W-:Y:S05]  /*3b7d0*/  BSYNC.RECONVERGENT B1 ;  /* 0x0000000000017941 */ /* 0x000fea0003800200 */
.L_x_49774:
        /* <DEDUP_REMOVED lines=15> */
.L_x_49781:
        /* <DEDUP_REMOVED lines=13> */
.L_x_49783:
[----:B------:R-:W-:Y:S05]  /*3b9a0*/  BSYNC.RECONVERGENT B2 ;  /* 0x0000000000027941 */ /* 0x000fea0003800200 */
.L_x_49782:
        /* <DEDUP_REMOVED lines=61> */
.L_x_49780:
[----:B------:R-:W-:Y:S05]  /*3bd80*/  BSYNC.RECONVERGENT B1 ;  /* 0x0000000000017941 */ /* 0x000fea0003800200 */
.L_x_49779:
        /* <DEDUP_REMOVED lines=17> */
.L_x_49786:
        /* <DEDUP_REMOVED lines=16> */
.L_x_49788:
[----:B------:R-:W-:Y:S05]  /*3bfa0*/  BSYNC.RECONVERGENT B2 ;  /* 0x0000000000027941 */ /* 0x000fea0003800200 */
.L_x_49787:
        /* <DEDUP_REMOVED lines=61> */
.L_x_49785:
[----:B------:R-:W-:Y:S05]  /*3c380*/  BSYNC.RECONVERGENT B1 ;  /* 0x0000000000017941 */ /* 0x000fea0003800200 */
.L_x_49784:
        /* <DEDUP_REMOVED lines=41> */
.L_x_49748:
        /* <DEDUP_REMOVED lines=16> */
.L_x_49792:
        /* <DEDUP_REMOVED lines=13> */
.L_x_49794:
[----:B------:R-:W-:Y:S05]  /*3c7f0*/  BSYNC.RECONVERGENT B2 ;  /* 0x0000000000027941 */ /* 0x000fea0003800200 */
.L_x_49793:
        /* <DEDUP_REMOVED lines=61> */
.L_x_49791:
[----:B------:R-:W-:Y:S05]  /*3cbd0*/  BSYNC.RECONVERGENT B1 ;  /* 0x0000000000017941 */ /* 0x000fea0003800200 */
.L_x_49790:
        /* <DEDUP_REMOVED lines=18> */
.L_x_49797:
        /* <DEDUP_REMOVED lines=13> */
.L_x_49799:
[----:B------:R-:W-:Y:S05]  /*3cdd0*/  BSYNC.RECONVERGENT B2 ;  /* 0x0000000000027941 */ /* 0x000fea0003800200 */
.L_x_49798:
        /* <DEDUP_REMOVED lines=61> */
.L_x_49796:
[----:B------:R-:W-:Y:S05]  /*3d1b0*/  BSYNC.RECONVERGENT B1 ;  /* 0x0000000000017941 */ /* 0x000fea0003800200 */
.L_x_49795:
        /* <DEDUP_REMOVED lines=16> */
.L_x_49802:
        /* <DEDUP_REMOVED lines=13> */
.L_x_49804:
[----:B------:R-:W-:Y:S05]  /*3d390*/  BSYNC.RECONVERGENT B2 ;  /* 0x0000000000027941 */ /* 0x000fea0003800200 */
.L_x_49803:
        /* <DEDUP_REMOVED lines=61> */
.L_x_49801:
[----:B------:R-:W-:Y:S05]  /*3d770*/  BSYNC.RECONVERGENT B1 ;  /* 0x0000000000017941 */ /* 0x000fea0003800200 */
.L_x_49800:
        /* <DEDUP_REMOVED lines=16> */
.L_x_49807:
        /* <DEDUP_REMOVED lines=13> */
.L_x_49809:
[----:B------:R-:W-:Y:S05]  /*3d950*/  BSYNC.RECONVERGENT B2 ;  /* 0x0000000000027941 */ /* 0x000fea0003800200 */
.L_x_49808:
        /* <DEDUP_REMOVED lines=61> */
.L_x_49806:
[----:B------:R-:W-:Y:S05]  /*3dd30*/  BSYNC.RECONVERGENT B1 ;  /* 0x0000000000017941 */ /* 0x000fea0003800200 */
.L_x_49805:
        /* <DEDUP_REMOVED lines=16> */
.L_x_49789:
        /* <DEDUP_REMOVED lines=24> */
.L_x_49810:
[----:B01----:R-:W-:Y:S01]  /*3dfc0*/  IMAD.MOV.U32 R9, RZ, RZ, R18 ;  /* 0x000000ffff097224 */ /* 0x003fe200078e0012 */
[----:B------:R-:W-:-:S07]  /*3dfd0*/  IADD3 R12, PT, PT, R12, 0x20, RZ ;  /* 0x000000200c0c7810 */ /* 0x000fce0007ffe0ff */
.L_x_49747:
[----:B------:R-:W-:Y:S05]  /*3dfe0*/  BSYNC.RECONVERGENT B0 ;  /* 0x0000000000007941 */ /* 0x000fea0003800200 */
.L_x_49746:
        /* <DEDUP_REMOVED lines=35> */
.L_x_49816:
        /* <DEDUP_REMOVED lines=13> */
.L_x_49818:
[----:B------:R-:W-:Y:S05]  /*3e2f0*/  BSYNC.RECONVERGENT B2 ;  /* 0x0000000000027941 */ /* 0x000fea0003800200 */
.L_x_49817:
        /* <DEDUP_REMOVED lines=61> */
.L_x_49815:
[----:B------:R-:W-:Y:S05]  /*3e6d0*/  BSYNC.RECONVERGENT B1 ;  /* 0x0000000000017941 */ /* 0x000fea0003800200 */
.L_x_49814:
        /* <DEDUP_REMOVED lines=20> */
.L_x_49821:
        /* <DEDUP_REMOVED lines=13> */
.L_x_49823:
[----:B------:R-:W-:Y:S05]  /*3e8f0*/  BSYNC.RECONVERGENT B2 ;  /* 0x0000000000027941 */ /* 0x000fea0003800200 */
.L_x_49822:
        /* <DEDUP_REMOVED lines=61> */
.L_x_49820:
[----:B------:R-:W-:Y:S05]  /*3ecd0*/  BSYNC.RECONVERGENT B1 ;  /* 0x0000000000017941 */ /* 0x000fea0003800200 */
.L_x_49819:
        /* <DEDUP_REMOVED lines=15> */
.L_x_49826:
        /* <DEDUP_REMOVED lines=13> */
.L_x_49828:
[----:B------:R-:W-:Y:S05]  /*3eea0*/  BSYNC.RECONVERGENT B2 ;  /* 0x0000000000027941 */ /* 0x000fea0003800200 */
.L_x_49827:
        /* <DEDUP_REMOVED lines=61> */
.L_x_49825:
[----:B------:R-:W-:Y:S05]  /*3f280*/  BSYNC.RECONVERGENT B1 ;  /* 0x0000000000017941 */ /* 0x000fea0003800200 */
.L_x_49824:
        /* <DEDUP_REMOVED lines=17> */
.L_x_49831:
        /* <DEDUP_REMOVED lines=13> */
.L_x_49833:
[----:B------:R-:W-:Y:S05]  /*3f470*/  BSYNC.RECONVERGENT B2 ;  /* 0x0000000000027941 */ /* 0x000fea0003800200 */
.L_x_49832:
        /* <DEDUP_REMOVED lines=61> */
.L_x_49830:
[----:B------:R-:W-:Y:S05]  /*3f850*/  BSYNC.RECONVERGENT B1 ;  /* 0x0000000000017941 */ /* 0x000fea0003800200 */
.L_x_49829:
        /* <DEDUP_REMOVED lines=15> */
.L_x_49836:
        /* <DEDUP_REMOVED lines=13> */
.L_x_49838:
[----:B------:R-:W-:Y:S05]  /*3fa20*/  BSYNC.RECONVERGENT B2 ;  /* 0x0000000000027941 */ /* 0x000fea0003800200 */
.L_x_49837:
        /* <DEDUP_REMOVED lines=61> */
.L_x_49835:
[----:B------:R-:W-:Y:S05]  /*3fe00*/  BSYNC.RECONVERGENT B1 ;  /* 0x0000000000017941 */ /* 0x000fea0003800200 */
.L_x_49834:
        /* <DEDUP_REMOVED lines=17> */
.L_x_49841:
        /* <DEDUP_REMOVED lines=13> */
.L_x_49843:
[----:B------:R-:W-:Y:S05]  /*3fff0*/  BSYNC.RECONVERGENT B2 ;  /* 0x0000000000027941 */ /* 0x000fea0003800200 */
.L_x_49842:
        /* <DEDUP_REMOVED lines=61> */
.L_x_49840:
[----:B------:R-:W-:Y:S05]  /*403d0*/  BSYNC.RECONVERGENT B1 ;  /* 0x0000000000017941 */ /* 0x000fea0003800200 */
.L_x_49839:
        /* <DEDUP_REMOVED lines=15> */
.L_x_49846:
        /* <DEDUP_REMOVED lines=13> */
.L_x_49848:
[----:B------:R-:W-:Y:S05]  /*405a0*/  BSYNC.RECONVERGENT B2 ;  /* 0x0000000000027941 */ /* 0x000fea0003800200 */
.L_x_49847:
        /* <DEDUP_REMOVED lines=61> */
.L_x_49845:
[----:B------:R-:W-:Y:S05]  /*40980*/  BSYNC.RECONVERGENT B1 ;  /* 0x0000000000017941 */ /* 0x000fea0003800200 */
.L_x_49844:
        /* <DEDUP_REMOVED lines=17> */
.L_x_49851:
        /* <DEDUP_REMOVED lines=16> */
.L_x_49853:
[----:B------:R-:W-:Y:S05]  /*40ba0*/  BSYNC.RECONVERGENT B2 ;  /* 0x0000000000027941 */ /* 0x000fea0003800200 */
.L_x_49852:
        /* <DEDUP_REMOVED lines=61> */
.L_x_49850:
[----:B------:R-:W-:Y:S05]  /*40f80*/  BSYNC.RECONVERGENT B1 ;  /* 0x0000000000017941 */ /* 0x000fea0003800200 */
.L_x_49849:
        /* <DEDUP_REMOVED lines=41> */
.L_x_49813:
        /* <DEDUP_REMOVED lines=16> */
.L_x_49857:
        /* <DEDUP_REMOVED lines=13> */
.L_x_49859:
[----:B------:R-:W-:Y:S05]  /*413f0*/  BSYNC.RECONVERGENT B2 ;  /* 0x0000000000027941 */ /* 0x000fea0003800200 */
.L_x_49858:
        /* <DEDUP_REMOVED lines=61> */
.L_x_49856:
[----:B------:R-:W-:Y:S05]  /*417d0*/  BSYNC.RECONVERGENT B1 ;  /* 0x0000000000017941 */ /* 0x000fea0003800200 */
.L_x_49855:
        /* <DEDUP_REMOVED lines=18> */
.L_x_49862:
        /* <DEDUP_REMOVED lines=13> */
.L_x_49864:
[----:B------:R-:W-:Y:S05]  /*419d0*/  BSYNC.RECONVERGENT B2 ;  /* 0x0000000000027941 */ /* 0x000fea0003800200 */
.L_x_49863:
        /* <DEDUP_REMOVED lines=61> */
.L_x_49861:
[----:B------:R-:W-:Y:S05]  /*41db0*/  BSYNC.RECONVERGENT B1 ;  /* 0x0000000000017941 */ /* 0x000fea0003800200 */
.L_x_49860:
        /* <DEDUP_REMOVED lines=16> */
.L_x_49867:
        /* <DEDUP_REMOVED lines=13> */
.L_x_49869:
[----:B------:R-:W-:Y:S05]  /*41f90*/  BSYNC.RECONVERGENT B2 ;  /* 0x0000000000027941 */ /* 0x000fea0003800200 */
.L_x_49868:
        /* <DEDUP_REMOVED lines=61> */
.L_x_49866:
[----:B------:R-:W-:Y:S05]  /*42370*/  BSYNC.RECONVERGENT B1 ;  /* 0x0000000000017941 */ /* 0x000fea0003800200 */
.L_x_49865:
        /* <DEDUP_REMOVED lines=16> */
.L_x_49872:
        /* <DEDUP_REMOVED lines=13> */
.L_x_49874:
[----:B------:R-:W-:Y:S05]  /*42550*/  BSYNC.RECONVERGENT B2 ;  /* 0x0000000000027941 */ /* 0x000fea0003800200 */
.L_x_49873:
        /* <DEDUP_REMOVED lines=61> */
.L_x_49871:
[----:B------:R-:W-:Y:S05]  /*42930*/  BSYNC.RECONVERGENT B1 ;  /* 0x0000000000017941 */ /* 0x000fea0003800200 */
.L_x_49870:
        /* <DEDUP_REMOVED lines=16> */
.L_x_49854:
        /* <DEDUP_REMOVED lines=24> */
.L_x_49875:
[----:B01----:R-:W-:Y:S01]  /*42bc0*/  MOV R9, R18 ;  /* 0x0000001200097202 */ /* 0x003fe20000000f00 */
[----:B------:R-:W-:-:S07]  /*42bd0*/  VIADD R12, R12, 0x20 ;  /* 0x000000200c0c7836 */ /* 0x000fce0000000000 */
.L_x_49812:
[----:B------:R-:W-:Y:S05]  /*42be0*/  BSYNC.RECONVERGENT B0 ;  /* 0x0000000000007941 */ /* 0x000fea0003800200 */
.L_x_49811:
        /* <DEDUP_REMOVED lines=35> */
.L_x_49881:
        /* <DEDUP_REMOVED lines=13> */
.L_x_49883:
[----:B------:R-:W-:Y:S05]  /*42ef0*/  BSYNC.RECONVERGENT B2 ;  /* 0x0000000000027941 */ /* 0x000fea0003800200 */
.L_x_49882:
        /* <DEDUP_REMOVED lines=61> */
.L_x_49880:
[----:B------:R-:W-:Y:S05]  /*432d0*/  BSYNC.RECONVERGENT B1 ;  /* 0x0000000000017941 */ /* 0x000fea0003800200 */
.L_x_49879:
        /* <DEDUP_REMOVED lines=20> */
.L_x_49886:
        /* <DEDUP_REMOVED lines=13> */
.L_x_49888:
[----:B------:R-:W-:Y:S05]  /*434f0*/  BSYNC.RECONVERGENT B2 ;  /* 0x0000000000027941 */ /* 0x000fea0003800200 */
.L_x_49887:
        /* <DEDUP_REMOVED lines=61> */
.L_x_49885:
[----:B------:R-:W-:Y:S05]  /*438d0*/  BSYNC.RECONVERGENT B1 ;  /* 0x0000000000017941 */ /* 0x000fea0003800200 */
.L_x_49884:
        /* <DEDUP_REMOVED lines=15> */
.L_x_49891:
        /* <DEDUP_REMOVED lines=13> */
.L_x_49893:
[----:B------:R-:W-:Y:S05]  /*43aa0*/  BSYNC.RECONVERGENT B2 ;  /* 0x0000000000027941 */ /* 0x000fea0003800200 */
.L_x_49892:
        /* <DEDUP_REMOVED lines=61> */
.L_x_49890:
[----:B------:R-:W-:Y:S05]  /*43e80*/  BSYNC.RECONVERGENT B1 ;  /* 0x0000000000017941 */ /* 0x000fea0003800200 */
.L_x_49889:
        /* <DEDUP_REMOVED lines=17> */
.L_x_49896:
        /* <DEDUP_REMOVED lines=13> */
.L_x_49898:
[----:B------:R-:W-:Y:S05]  /*44070*/  BSYNC.RECONVERGENT B2 ;  /* 0x0000000000027941 */ /* 0x000fea0003800200 */
.L_x_49897:
        /* <DEDUP_REMOVED lines=61> */
.L_x_49895:
[----:B------:R-:W-:Y:S05]  /*44450*/  BSYNC.RECONVERGENT B1 ;  /* 0x0000000000017941 */ /* 0x000fea0003800200 */
.L_x_49894:
        /* <DEDUP_REMOVED lines=15> */
.L_x_49901:
        /* <DEDUP_REMOVED lines=13> */
.L_x_49903:
[----:B------:R-:W-:Y:S05]  /*44620*/  BSYNC.RECONVERGENT B2 ;  /* 0x0000000000027941 */ /* 0x000fea0003800200 */
.L_x_49902:
        /* <DEDUP_REMOVED lines=61> */
.L_x_49900:
[----:B------:R-:W-:Y:S05]  /*44a00*/  BSYNC.RECONVERGENT B1 ;  /* 0x0000000000017941 */ /* 0x000fea0003800200 */
.L_x_49899:
        /* <DEDUP_REMOVED lines=17> */
.L_x_49906:
        /* <DEDUP_REMOVED lines=13> */
.L_x_49908:
[----:B------:R-:W-:Y:S05]  /*44bf0*/  BSYNC.RECONVERGENT B2 ;  /* 0x0000000000027941 */ /* 0x000fea0003800200 */
.L_x_49907:
        /* <DEDUP_REMOVED lines=61> */
.L_x_49905:
[----:B------:R-:W-:Y:S05]  /*44fd0*/  BSYNC.RECONVERGENT B1 ;  /* 0x0000000000017941 */ /* 0x000fea0003800200 */
.L_x_49904:
        /* <DEDUP_REMOVED lines=15> */
.L_x_49911:
        /* <DEDUP_REMOVED lines=13> */
.L_x_49913:
[----:B------:R-:W-:Y:S05]  /*451a0*/  BSYNC.RECONVERGENT B2 ;  /* 0x0000000000027941 */ /* 0x000fea0003800200 */
.L_x_49912:
        /* <DEDUP_REMOVED lines=61> */
.L_x_49910:
[----:B------:R-:W-:Y:S05]  /*45580*/  BSYNC.RECONVERGENT B1 ;  /* 0x0000000000017941 */ /* 0x000fea0003800200 */
.L_x_49909:
        /* <DEDUP_REMOVED lines=17> */
.L_x_49916:
        /* <DEDUP_REMOVED lines=16> */
.L_x_49918:
[----:B------:R-:W-:Y:S05]  /*457a0*/  BSYNC.RECONVERGENT B2 ;  /* 0x0000000000027941 */ /* 0x000fea0003800200 */
.L_x_49917:
        /* <DEDUP_REMOVED lines=61> */
.L_x_49915:
[----:B------:R-:W-:Y:S05]  /*45b80*/  BSYNC.RECONVERGENT B1 ;  /* 0x0000000000017941 */ /* 0x000fea0003800200 */
.L_x_49914:
        /* <DEDUP_REMOVED lines=41> */
.L_x_49878:
        /* <DEDUP_REMOVED lines=16> */
.L_x_49922:
        /* <DEDUP_REMOVED lines=13> */
.L_x_49924:
[----:B------:R-:W-:Y:S05]  /*45ff0*/  BSYNC.RECONVERGENT B2 ;  /* 0x0000000000027941 */ /* 0x000fea0003800200 */
.L_x_49923:
        /* <DEDUP_REMOVED lines=61> */
.L_x_49921:
[----:B------:R-:W-:Y:S05]  /*463d0*/  BSYNC.RECONVERGENT B1 ;  /* 0x0000000000017941 */ /* 0x000fea0003800200 */
.L_x_49920:
        /* <DEDUP_REMOVED lines=18> */
.L_x_49927:
        /* <DEDUP_REMOVED lines=13> */
.L_x_49929:
[----:B------:R-:W-:Y:S05]  /*465d0*/  BSYNC.RECONVERGENT B2 ;  /* 0x0000000000027941 */ /* 0x000fea0003800200 */
.L_x_49928:
        /* <DEDUP_REMOVED lines=61> */
.L_x_49926:
[----:B------:R-:W-:Y:S05]  /*469b0*/  BSYNC.RECONVERGENT B1 ;  /* 0x0000000000017941 */ /* 0x000fea0003800200 */
.L_x_49925:
        /* <DEDUP_REMOVED lines=16> */
.L_x_49932:
        /* <DEDUP_REMOVED lines=13> */
.L_x_49934:
[----:B------:R-:W-:Y:S05]  /*46b90*/  BSYNC.RECONVERGENT B2 ;  /* 0x0000000000027941 */ /* 0x000fea0003800200 */
.L_x_49933:
        /* <DEDUP_REMOVED lines=61> */
.L_x_49931:
[----:B------:R-:W-:Y:S05]  /*46f70*/  BSYNC.RECONVERGENT B1 ;  /* 0x0000000000017941 */ /* 0x000fea0003800200 */
.L_x_49930:
        /* <DEDUP_REMOVED lines=16> */
.L_x_49937:
        /* <DEDUP_REMOVED lines=13> */
.L_x_49939:
[----:B------:R-:W-:Y:S05]  /*47150*/  BSYNC.RECONVERGENT B2 ;  /* 0x0000000000027941 */ /* 0x000fea0003800200 */
.L_x_49938:
        /* <DEDUP_REMOVED lines=61> */
.L_x_49936:
[----:B------:R-:W-:Y:S05]  /*47530*/  BSYNC.RECONVERGENT B1 ;  /* 0x0000000000017941 */ /* 0x000fea0003800200 */
.L_x_49935:
        /* <DEDUP_REMOVED lines=16> */
.L_x_49919:
        /* <DEDUP_REMOVED lines=24> */
.L_x_49940:
[----:B01----:R-:W-:Y:S01]  /*477c0*/  IMAD.MOV.U32 R9, RZ, RZ, R18 ;  /* 0x000000ffff097224 */ /* 0x003fe200078e0012 */
[----:B------:R-:W-:-:S07]  /*477d0*/  IADD3 R12, PT, PT, R12, 0x20, RZ ;  /* 0x000000200c0c7810 */ /* 0x000fce0007ffe0ff */
.L_x_49877:
[----:B------:R-:W-:Y:S05]  /*477e0*/  BSYNC.RECONVERGENT B0 ;  /* 0x0000000000007941 */ /* 0x000fea0003800200 */
.L_x_49876:
        /* <DEDUP_REMOVED lines=35> */
.L_x_49946:
        /* <DEDUP_REMOVED lines=13> */
.L_x_49948:
[----:B------:R-:W-:Y:S05]  /*47af0*/  BSYNC.RECONVERGENT B2 ;  /* 0x0000000000027941 */ /* 0x000fea0003800200 */
.L_x_49947:
        /* <DEDUP_REMOVED lines=61> */
.L_x_49945:
[----:B------:R-:W-:Y:S05]  /*47ed0*/  BSYNC.RECONVERGENT B1 ;  /* 0x0000000000017941 */ /* 0x000fea0003800200 */
.L_x_49944:
        /* <DEDUP_REMOVED lines=20> */
.L_x_49951:
        /* <DEDUP_REMOVED lines=13> */
.L_x_49953:
[----:B------:R-:W-:Y:S05]  /*480f0*/  BSYNC.RECONVERGENT B2 ;  /* 0x0000000000027941 */ /* 0x000fea0003800200 */
.L_x_49952:
        /* <DEDUP_REMOVED lines=61> */
.L_x_49950:
[----:B------:R-:W-:Y:S05]  /*484d0*/  BSYNC.RECONVERGENT B1 ;  /* 0x0000000000017941 */ /* 0x000fea0003800200 */
.L_x_49949:
        /* <DEDUP_REMOVED lines=15> */
.L_x_49956:
        /* <DEDUP_REMOVED lines=13> */
.L_x_49958:
[----:B------:R-:W-:Y:S05]  /*486a0*/  BSYNC.RECONVERGENT B2 ;  /* 0x0000000000027941 */ /* 0x000fea0003800200 */
.L_x_49957:
        /* <DEDUP_REMOVED lines=61> */
.L_x_49955:
[----:B------:R-:W-:Y:S05]  /*48a80*/  BSYNC.RECONVERGENT B1 ;  /* 0x0000000000017941 */ /* 0x000fea0003800200 */
.L_x_49954:
        /* <DEDUP_REMOVED lines=17> */
.L_x_49961:
        /* <DEDUP_REMOVED lines=13> */
.L_x_49963:
[----:B------:R-:W-:Y:S05]  /*48c70*/  BSYNC.RECONVERGENT B2 ;  /* 0x0000000000027941 */ /* 0x000fea0003800200 */
.L_x_49962:
        /* <DEDUP_REMOVED lines=61> */
.L_x_49960:
[----:B------:R-:W-:Y:S05]  /*49050*/  BSYNC.RECONVERGENT B1 ;  /* 0x0000000000017941 */ /* 0x000fea0003800200 */
.L_x_49959:
        /* <DEDUP_REMOVED lines=15> */
.L_x_49966:
        /* <DEDUP_REMOVED lines=13> */
.L_x_49968:
[----:B------:R-:W-:Y:S05]  /*49220*/  BSYNC.RECONVERGENT B2 ;  /* 0x0000000000027941 */ /* 0x000fea0003800200 */
.L_x_49967:
        /* <DEDUP_REMOVED lines=61> */
.L_x_49965:
[----:B------:R-:W-:Y:S05]  /*49600*/  BSYNC.RECONVERGENT B1 ;  /* 0x0000000000017941 */ /* 0x000fea0003800200 */
.L_x_49964:
        /* <DEDUP_REMOVED lines=17> */
.L_x_49971:
        /* <DEDUP_REMOVED lines=13> */
.L_x_49973:
[----:B------:R-:W-:Y:S05]  /*497f0*/  BSYNC.RECONVERGENT B2 ;  /* 0x0000000000027941 */ /* 0x000fea0003800200 */
.L_x_49972:
        /* <DEDUP_REMOVED lines=61> */
.L_x_49970:
[----:B------:R-:W-:Y:S05]  /*49bd0*/  BSYNC.RECONVERGENT B1 ;  /* 0x0000000000017941 */ /* 0x000fea0003800200 */
.L_x_49969:
        /* <DEDUP_REMOVED lines=15> */
.L_x_49976:
        /* <DEDUP_REMOVED lines=13> */
.L_x_49978:
[----:B------:R-:W-:Y:S05]  /*49da0*/  BSYNC.RECONVERGENT B2 ;  /* 0x0000000000027941 */ /* 0x000fea0003800200 */
.L_x_49977:
        /* <DEDUP_REMOVED lines=61> */
.L_x_49975:
[----:B------:R-:W-:Y:S05]  /*4a180*/  BSYNC.RECONVERGENT B1 ;  /* 0x0000000000017941 */ /* 0x000fea0003800200 */
.L_x_49974:
        /* <DEDUP_REMOVED lines=17> */
.L_x_49981:
        /* <DEDUP_REMOVED lines=16> */
.L_x_49983:
[----:B------:R-:W-:Y:S05]  /*4a3a0*/  BSYNC.RECONVERGENT B2 ;  /* 0x0000000000027941 */ /* 0x000fea0003800200 */
.L_x_49982:
        /* <DEDUP_REMOVED lines=61> */
.L_x_49980:
[----:B------:R-:W-:Y:S05]  /*4a780*/  BSYNC.RECONVERGENT B1 ;  /* 0x0000000000017941 */ /* 0x000fea0003800200 */
.L_x_49979:
        /* <DEDUP_REMOVED lines=41> */
.L_x_49943:
        /* <DEDUP_REMOVED lines=16> */
.L_x_49987:
        /* <DEDUP_REMOVED lines=13> */
.L_x_49989:
[----:B------:R-:W-:Y:S05]  /*4abf0*/  BSYNC.RECONVERGENT B2 ;  /* 0x0000000000027941 */ /* 0x000fea0003800200 */
.L_x_49988:
        /* <DEDUP_REMOVED lines=61> */
.L_x_49986:
[----:B------:R-:W-:Y:S05]  /*4afd0*/  BSYNC.RECONVERGENT B1 ;  /* 0x0000000000017941 */ /* 0x000fea0003800200 */
.L_x_49985:
        /* <DEDUP_REMOVED lines=18> */
.L_x_49992:
        /* <DEDUP_REMOVED lines=13> */
.L_x_49994:
[----:B------:R-:W-:Y:S05]  /*4b1d0*/  BSYNC.RECONVERGENT B2 ;  /* 0x0000000000027941 */ /* 0x000fea0003800200 */
.L_x_49993:
        /* <DEDUP_REMOVED lines=61> */
.L_x_49991:
[----:B------:R-:W-:Y:S05]  /*4b5b0*/  BSYNC.RECONVERGENT B1 ;  /* 0x0000000000017941 */ /* 0x000fea0003800200 */
.L_x_49990:
        /* <DEDUP_REMOVED lines=16> */
.L_x_49997:
        /* <DEDUP_REMOVED lines=13> */
.L_x_49999:
[----:B------:R-:W-:Y:S05]  /*4b790*/  BSYNC.RECONVERGENT B2 ;  /* 0x0000000000027941 */ /* 0x000fea0003800200 */
.L_x_49998:
        /* <DEDUP_REMOVED lines=61> */
.L_x_49996:
[----:B------:R-:W-:Y:S05]  /*4bb70*/  BSYNC.RECONVERGENT B1 ;  /* 0x0000000000017941 */ /* 0x000fea0003800200 */
.L_x_49995:
        /* <DEDUP_REMOVED lines=16> */
.L_x_50002:
        /* <DEDUP_REMOVED lines=13> */
.L_x_50004:
[----:B------:R-:W-:Y:S05]  /*4bd50*/  BSYNC.RECONVERGENT B2 ;  /* 0x0000000000027941 */ /* 0x000fea0003800200 */
.L_x_50003:
        /* <DEDUP_REMOVED lines=61> */
.L_x_50001:
[----:B------:R-:W-:Y:S05]  /*4c130*/  BSYNC.RECONVERGENT B1 ;  /* 0x0000000000017941 */ /* 0x000fea0003800200 */
.L_x_50000:
        /* <DEDUP_REMOVED lines=16> */
.L_x_49984:
        /* <DEDUP_REMOVED lines=24> */
.L_x_50005:
[----:B01----:R-:W-:Y:S01]  /*4c3c0*/  MOV R9, R18 ;  /* 0x0000001200097202 */ /* 0x003fe20000000f00 */
[----:B------:R-:W-:-:S07]  /*4c3d0*/  VIADD R12, R12, 0x20 ;  /* 0x000000200c0c7836 */ /* 0x000fce0000000000 */
.L_x_49942:
[----:B------:R-:W-:Y:S05]  /*4c3e0*/  BSYNC.RECONVERGENT B0 ;  /* 0x0000000000007941 */ /* 0x000fea0003800200 */
.L_x_49941:
        /* <DEDUP_REMOVED lines=35> */
.L_x_50011:
        /* <DEDUP_REMOVED lines=13> */
.L_x_50013:
[----:B------:R-:W-:Y:S05]  /*4c6f0*/  BSYNC.RECONVERGENT B2 ;  /* 0x0000000000027941 */ /* 0x000fea0003800200 */
.L_x_50012:
        /* <DEDUP_REMOVED lines=61> */
.L_x_50010:
[----:B------:R-:W-:Y:S05]  /*4cad0*/  BSYNC.RECONVERGENT B1 ;  /* 0x0000000000017941 */ /* 0x000fea0003800200 */
.L_x_50009:
        /* <DEDUP_REMOVED lines=20> */
.L_x_50016:
        /* <DEDUP_REMOVED lines=13> */
.L_x_50018:
[----:B------:R-:W-:Y:S05]  /*4ccf0*/  BSYNC.RECONVERGENT B2 ;  /* 0x0000000000027941 */ /* 0x000fea0003800200 */
.L_x_50017:
        /* <DEDUP_REMOVED lines=61> */
.L_x_50015:
[----:B------:R-:W-:Y:S05]  /*4d0d0*/  BSYNC.RECONVERGENT B1 ;  /* 0x0000000000017941 */ /* 0x000fea0003800200 */
.L_x_50014:
        /* <DEDUP_REMOVED lines=15> */
.L_x_50021:
        /* <DEDUP_REMOVED lines=13> */
.L_x_50023:
[----:B------:R-:W-:Y:S05]  /*4d2a0*/  BSYNC.RECONVERGENT B2 ;  /* 0x0000000000027941 */ /* 0x000fea0003800200 */
.L_x_50022:
        /* <DEDUP_REMOVED lines=61> */
.L_x_50020:
[----:B------:R-:W-:Y:S05]  /*4d680*/  BSYNC.RECONVERGENT B1 ;  /* 0x0000000000017941 */ /* 0x000fea0003800200 */
.L_x_50019:
        /* <DEDUP_REMOVED lines=17> */
.L_x_50026:
        /* <DEDUP_REMOVED lines=13> */
.L_x_50028:
[----:B------:R-:W-:Y:S05]  /*4d870*/  BSYNC.RECONVERGENT B2 ;  /* 0x0000000000027941 */ /* 0x000fea0003800200 */
.L_x_50027:
        /* <DEDUP_REMOVED lines=61> */
.L_x_50025:
[----:B------:R-:W-:Y:S05]  /*4dc50*/  BSYNC.RECONVERGENT B1 ;  /* 0x0000000000017941 */ /* 0x000fea0003800200 */
.L_x_50024:
        /* <DEDUP_REMOVED lines=15> */
.L_x_50031:
        /* <DEDUP_REMOVED lines=13> */
.L_x_50033:
[----:B------:R-:W-:Y:S05]  /*4de20*/  BSYNC.RECONVERGENT B2 ;  /* 0x0000000000027941 */ /* 0x000fea0003800200 */
.L_x_50032:
        /* <DEDUP_REMOVED lines=61> */
.L_x_50030:
[----:B------:R-:W-:Y:S05]  /*4e200*/  BSYNC.RECONVERGENT B1 ;  /* 0x0000000000017941 */ /* 0x000fea0003800200 */
.L_x_50029:
        /* <DEDUP_REMOVED lines=17> */
.L_x_50036:
        /* <DEDUP_REMOVED lines=13> */
.L_x_50038:
[----:B------:R-:W-:Y:S05]  /*4e3f0*/  BSYNC.RECONVERGENT B2 ;  /* 0x0000000000027941 */ /* 0x000fea0003800200 */
.L_x_50037:
        /* <DEDUP_REMOVED lines=61> */
.L_x_50035:
[----:B------:R-:W-:Y:S05]  /*4e7d0*/  BSYNC.RECONVERGENT B1 ;  /* 0x0000000000017941 */ /* 0x000fea0003800200 */
.L_x_50034:
        /* <DEDUP_REMOVED lines=15> */
.L_x_50041:
        /* <DEDUP_REMOVED lines=13> */
.L_x_50043:
[----:B------:R-:W-:Y:S05]  /*4e9a0*/  BSYNC.RECONVERGENT B2 ;  /* 0x0000000000027941 */ /* 0x000fea0003800200 */
.L_x_50042:
        /* <DEDUP_REMOVED lines=61> */
.L_x_50040:
[----:B------:R-:W-:Y:S05]  /*4ed80*/  BSYNC.RECONVERGENT B1 ;  /* 0x0000000000017941 */ /* 0x000fea0003800200 */
.L_x_50039:
        /* <DEDUP_REMOVED lines=17> */
.L_x_50046:
        /* <DEDUP_REMOVED lines=16> */
.L_x_50048:
[----:B------:R-:W-:Y:S05]  /*4efa0*/  BSYNC.RECONVERGENT B2 ;  /* 0x0000000000027941 */ /* 0x000fea0003800200 */
.L_x_50047:
        /* <DEDUP_REMOVED lines=61> */
.L_x_50045:
[----:B------:R-:W-:Y:S05]  /*4f380*/  BSYNC.RECONVERGENT B1 ;  /* 0x0000000000017941 */ /* 0x000fea0003800200 */
.L_x_50044:
        /* <DEDUP_REMOVED lines=41> */
.L_x_50008:
        /* <DEDUP_REMOVED lines=16> */
.L_x_50052:
        /* <DEDUP_REMOVED lines=13> */
.L_x_50054:
[----:B------:R-:W-:Y:S05]  /*4f7f0*/  BSYNC.RECONVERGENT B2 ;  /* 0x0000000000027941 */ /* 0x000fea0003800200 */
.L_x_50053:
        /* <DEDUP_REMOVED lines=61> */
.L_x_50051:
[----:B------:R-:W-:Y:S05]  /*4fbd0*/  BSYNC.RECONVERGENT B1 ;  /* 0x0000000000017941 */ /* 0x000fea0003800200 */
.L_x_50050:
        /* <DEDUP_REMOVED lines=18> */
.L_x_50057:
        /* <DEDUP_REMOVED lines=13> */
.L_x_50059:
[----:B------:R-:W-:Y:S05]  /*4fdd0*/  BSYNC.RECONVERGENT B2 ;  /* 0x0000000000027941 */ /* 0x000fea0003800200 */
.L_x_50058:
        /* <DEDUP_REMOVED lines=61> */
.L_x_50056:
[----:B------:R-:W-:Y:S05]  /*501b0*/  BSYNC.RECONVERGENT B1 ;  /* 0x0000000000017941 */ /* 0x000fea0003800200 */
.L_x_50055:
        /* <DEDUP_REMOVED lines=16> */
.L_x_50062:
        /* <DEDUP_REMOVED lines=13> */
.L_x_50064:
[----:B------:R-:W-:Y:S05]  /*50390*/  BSYNC.RECONVERGENT B2 ;  /* 0x0000000000027941 */ /* 0x000fea0003800200 */
.L_x_50063:
        /* <DEDUP_REMOVED lines=61> */
.L_x_50061:
[----:B------:R-:W-:Y:S05]  /*50770*/  BSYNC.RECONVERGENT B1 ;  /* 0x0000000000017941 */ /* 0x000fea0003800200 */
.L_x_50060:
        /* <DEDUP_REMOVED lines=16> */
.L_x_50067:
        /* <DEDUP_REMOVED lines=13> */
.L_x_50069:
[----:B------:R-:W-:Y:S05]  /*50950*/  BSYNC.RECONVERGENT B2 ;  /* 0x0000000000027941 */ /* 0x000fea0003800200 */
.L_x_50068:
        /* <DEDUP_REMOVED lines=61> */
.L_x_50066:
[----:B------:R-:W-:Y:S05]  /*50d30*/  BSYNC.RECONVERGENT B1 ;  /* 0x0000000000017941 */ /* 0x000fea0003800200 */
.L_x_50065:
        /* <DEDUP_REMOVED lines=16> */
.L_x_50049:
        /* <DEDUP_REMOVED lines=24> */
.L_x_50070:
[----:B01----:R-:W-:Y:S01]  /*50fc0*/  IMAD.MOV.U32 R9, RZ, RZ, R18 ;  /* 0x000000ffff097224 */ /* 0x003fe200078e0012 */
[----:B------:R-:W-:-:S07]  /*50fd0*/  IADD3 R12, PT, PT, R12, 0x20, RZ ;  /* 0x000000200c0c7810 */ /* 0x000fce0007ffe0ff */
.L_x_50007:
[----:B------:R-:W-:Y:S05]  /*50fe0*/  BSYNC.RECONVERGENT B0 ;  /* 0x0000000000007941 */ /* 0x000fea0003800200 */
.L_x_50006:
        /* <DEDUP_REMOVED lines=35> */
.L_x_50076:
        /* <DEDUP_REMOVED lines=13> */
.L_x_50078:
[----:B------:R-:W-:Y:S05]  /*512f0*/  BSYNC.RECONVERGENT B2 ;  /* 0x0000000000027941 */ /* 0x000fea0003800200 */
.L_x_50077:
        /* <DEDUP_REMOVED lines=61> */
.L_x_50075:
[----:B------:R-:W-:Y:S05]  /*516d0*/  BSYNC.RECONVERGENT B1 ;  /* 0x0000000000017941 */ /* 0x000fea0003800200 */
.L_x_50074:
        /* <DEDUP_REMOVED lines=20> */
.L_x_50081:
        /* <DEDUP_REMOVED lines=13> */
.L_x_50083:
[----:B------:R-:W-:Y:S05]  /*518f0*/  BSYNC.RECONVERGENT B2 ;  /* 0x0000000000027941 */ /* 0x000fea0003800200 */
.L_x_50082:
        /* <DEDUP_REMOVED lines=61> */
.L_x_50080:
[----:B------:R-:W-:Y:S05]  /*51cd0*/  BSYNC.RECONVERGENT B1 ;  /* 0x0000000000017941 */ /* 0x000fea0003800200 */
.L_x_50079:
        /* <DEDUP_REMOVED lines=15> */
.L_x_50086:
        /* <DEDUP_REMOVED lines=13> */
.L_x_50088:
[----:B------:R-:W-:Y:S05]  /*51ea0*/  BSYNC.RECONVERGENT B2 ;  /* 0x0000000000027941 */ /* 0x000fea0003800200 */
.L_x_50087:
        /* <DEDUP_REMOVED lines=61> */
.L_x_50085:
[----:B------:R-:W-:Y:S05]  /*52280*/  BSYNC.RECONVERGENT B1 ;  /* 0x0000000000017941 */ /* 0x000fea0003800200 */
.L_x_50084:
        /* <DEDUP_REMOVED lines=17> */
.L_x_50091:
        /* <DEDUP_REMOVED lines=13> */
.L_x_50093:
[----:B------:R-:W-:Y:S05]  /*52470*/  BSYNC.RECONVERGENT B2 ;  /* 0x0000000000027941 */ /* 0x000fea0003800200 */
.L_x_50092:
        /* <DEDUP_REMOVED lines=61> */
.L_x_50090:
[----:B------:R-:W-:Y:S05]  /*52850*/  BSYNC.RECONVERGENT B1 ;  /* 0x0000000000017941 */ /* 0x000fea0003800200 */
.L_x_50089:
        /* <DEDUP_REMOVED lines=15> */
.L_x_50096:
        /* <DEDUP_REMOVED lines=13> */
.L_x_50098:
[----:B------:R-:W-:Y:S05]  /*52a20*/  BSYNC.RECONVERGENT B2 ;  /* 0x0000000000027941 */ /* 0x000fea0003800200 */
.L_x_50097:
        /* <DEDUP_REMOVED lines=61> */
.L_x_50095:
[----:B------:R-:W-:Y:S05]  /*52e00*/  BSYNC.RECONVERGENT B1 ;  /* 0x0000000000017941 */ /* 0x000fea0003800200 */
.L_x_50094:
        /* <DEDUP_REMOVED lines=17> */
.L_x_50101:
        /* <DEDUP_REMOVED lines=13> */
.L_x_50103:
[----:B------:R-:W-:Y:S05]  /*52ff0*/  BSYNC.RECONVERGENT B2 ;  /* 0x0000000000027941 */ /* 0x000fea0003800200 */
.L_x_50102:
        /* <DEDUP_REMOVED lines=61> */
.L_x_50100:
[----:B------:R-:W-:Y:S05]  /*533d0*/  BSYNC.RECONVERGENT B1 ;  /* 0x0000000000017941 */ /* 0x000fea0003800200 */
.L_x_50099:
        /* <DEDUP_REMOVED lines=15> */
.L_x_50106:
        /* <DEDUP_REMOVED lines=13> */
.L_x_50108:
[----:B------:R-:W-:Y:S05]  /*535a0*/  BSYNC.RECONVERGENT B2 ;  /* 0x0000000000027941 */ /* 0x000fea0003800200 */
.L_x_50107:
        /* <DEDUP_REMOVED lines=61> */
.L_x_50105:
[----:B------:R-:W-:Y:S05]  /*53980*/  BSYNC.RECONVERGENT B1 ;  /* 0x0000000000017941 */ /* 0x000fea0003800200 */
.L_x_50104:
        /* <DEDUP_REMOVED lines=17> */
.L_x_50111:
        /* <DEDUP_REMOVED lines=16> */
.L_x_50113:
[----:B------:R-:W-:Y:S05]  /*53ba0*/  BSYNC.RECONVERGENT B2 ;  /* 0x0000000000027941 */ /* 0x000fea0003800200 */
.L_x_50112:
        /* <DEDUP_REMOVED lines=61> */
.L_x_50110:
[----:B------:R-:W-:Y:S05]  /*53f80*/  BSYNC.RECONVERGENT B1 ;  /* 0x0000000000017941 */ /* 0x000fea0003800200 */
.L_x_50109:
        /* <DEDUP_REMOVED lines=41> */
.L_x_50073:
        /* <DEDUP_REMOVED lines=16> */
.L_x_50117:
        /* <DEDUP_REMOVED lines=13> */
.L_x_50119:
[----:B------:R-:W-:Y:S05]  /*543f0*/  BSYNC.RECONVERGENT B2 ;  /* 0x0000000000027941 */ /* 0x000fea0003800200 */
.L_x_50118:
        /* <DEDUP_REMOVED lines=61> */
.L_x_50116:
[----:B------:R-:W-:Y:S05]  /*547d0*/  BSYNC.RECONVERGENT B1 ;  /* 0x0000000000017941 */ /* 0x000fea0003800200 */
.L_x_50115:
        /* <DEDUP_REMOVED lines=18> */
.L_x_50122:
        /* <DEDUP_REMOVED lines=13> */
.L_x_50124:
[----:B------:R-:W-:Y:S05]  /*549d0*/  BSYNC.RECONVERGENT B2 ;  /* 0x0000000000027941 */ /* 0x000fea0003800200 */
.L_x_50123:
        /* <DEDUP_REMOVED lines=61> */
.L_x_50121:
[----:B------:R-:W-:Y:S05]  /*54db0*/  BSYNC.RECONVERGENT B1 ;  /* 0x0000000000017941 */ /* 0x000fea0003800200 */
.L_x_50120:
        /* <DEDUP_REMOVED lines=16> */
.L_x_50127:
        /* <DEDUP_REMOVED lines=13> */
.L_x_50129:
[----:B------:R-:W-:Y:S05]  /*54f90*/  BSYNC.RECONVERGENT B2 ;  /* 0x0000000000027941 */ /* 0x000fea0003800200 */
.L_x_50128:
        /* <DEDUP_REMOVED lines=61> */
.L_x_50126:
[----:B------:R-:W-:Y:S05]  /*55370*/  BSYNC.RECONVERGENT B1 ;  /* 0x0000000000017941 */ /* 0x000fea0003800200 */
.L_x_50125:
        /* <DEDUP_REMOVED lines=16> */
.L_x_50132:
        /* <DEDUP_REMOVED lines=13> */
.L_x_50134:
[----:B------:R-:W-:Y:S05]  /*55550*/  BSYNC.RECONVERGENT B2 ;  /* 0x0000000000027941 */ /* 0x000fea0003800200 */
.L_x_50133:
        /* <DEDUP_REMOVED lines=61> */
.L_x_50131:
[----:B------:R-:W-:Y:S05]  /*55930*/  BSYNC.RECONVERGENT B1 ;  /* 0x0000000000017941 */ /* 0x000fea0003800200 */
.L_x_50130:
        /* <DEDUP_REMOVED lines=16> */
.L_x_50114:
        /* <DEDUP_REMOVED lines=24> */
.L_x_50135:
[----:B01----:R-:W-:Y:S01]  /*55bc0*/  MOV R9, R18 ;  /* 0x0000001200097202 */ /* 0x003fe20000000f00 */
[----:B------:R-:W-:-:S07]  /*55bd0*/  VIADD R12, R12, 0x20 ;  /* 0x000000200c0c7836 */ /* 0x000fce0000000000 */
.L_x_50072:
[----:B------:R-:W-:Y:S05]  /*55be0*/  BSYNC.RECONVERGENT B0 ;  /* 0x0000000000007941 */ /* 0x000fea0003800200 */
.L_x_50071:
        /* <DEDUP_REMOVED lines=35> */
.L_x_50141:
        /* <DEDUP_REMOVED lines=13> */
.L_x_50143:
[----:B------:R-:W-:Y:S05]  /*55ef0*/  BSYNC.RECONVERGENT B2 ;  /* 0x0000000000027941 */ /* 0x000fea0003800200 */
.L_x_50142:
        /* <DEDUP_REMOVED lines=61> */
.L_x_50140:
[----:B------:R-:W-:Y:S05]  /*562d0*/  BSYNC.RECONVERGENT B1 ;  /* 0x0000000000017941 */ /* 0x000fea0003800200 */
.L_x_50139:
        /* <DEDUP_REMOVED lines=20> */
.L_x_50146:
        /* <DEDUP_REMOVED lines=13> */
.L_x_50148:
[----:B------:R-:W-:Y:S05]  /*564f0*/  BSYNC.RECONVERGENT B2 ;  /* 0x0000000000027941 */ /* 0x000fea0003800200 */
.L_x_50147:
        /* <DEDUP_REMOVED lines=61> */
.L_x_50145:
[----:B------:R-:W-:Y:S05]  /*568d0*/  BSYNC.RECONVERGENT B1 ;  /* 0x0000000000017941 */ /* 0x000fea0003800200 */
.L_x_50144:
        /* <DEDUP_REMOVED lines=15> */
.L_x_50151:
        /* <DEDUP_REMOVED lines=13> */
.L_x_50153:
[----:B------:R-:W-:Y:S05]  /*56aa0*/  BSYNC.RECONVERGENT B2 ;  /* 0x0000000000027941 */ /* 0x000fea0003800200 */
.L_x_50152:
        /* <DEDUP_REMOVED lines=61> */
.L_x_50150:
[----:B------:R-:W-:Y:S05]  /*56e80*/  BSYNC.RECONVERGENT B1 ;  /* 0x0000000000017941 */ /* 0x000fea0003800200 */
.L_x_50149:
        /* <DEDUP_REMOVED lines=17> */
.L_x_50156:
        /* <DEDUP_REMOVED lines=13> */
.L_x_50158:
[----:B------:R-:W-:Y:S05]  /*57070*/  BSYNC.RECONVERGENT B2 ;  /* 0x0000000000027941 */ /* 0x000fea0003800200 */
.L_x_50157:
        /* <DEDUP_REMOVED lines=61> */
.L_x_50155:
[----:B------:R-:W-:Y:S05]  /*57450*/  BSYNC.RECONVERGENT B1 ;  /* 0x0000000000017941 */ /* 0x000fea0003800200 */
.L_x_50154:
        /* <DEDUP_REMOVED lines=15> */
.L_x_50161:
        /* <DEDUP_REMOVED lines=13> */
.L_x_50163:
[----:B------:R-:W-:Y:S05]  /*57620*/  BSYNC.RECONVERGENT B2 ;  /* 0x0000000000027941 */ /* 0x000fea0003800200 */
.L_x_50162:
        /* <DEDUP_REMOVED lines=61> */
.L_x_50160:
[----:B------:R-:W-:Y:S05]  /*57a00*/  BSYNC.RECONVERGENT B1 ;  /* 0x0000000000017941 */ /* 0x000fea0003800200 */
.L_x_50159:
        /* <DEDUP_REMOVED lines=17> */
.L_x_50166:
        /* <DEDUP_REMOVED lines=13> */
.L_x_50168:
[----:B------:R-:W-:Y:S05]  /*57bf0*/  BSYNC.RECONVERGENT B2 ;  /* 0x0000000000027941 */ /* 0x000fea0003800200 */
.L_x_50167:
        /* <DEDUP_REMOVED lines=61> */
.L_x_50165:
[----:B------:R-:W-:Y:S05]  /*57fd0*/  BSYNC.RECONVERGENT B1 ;  /* 0x0000000000017941 */ /* 0x000fea0003800200 */
.L_x_50164:
        /* <DEDUP_REMOVED lines=15> */
.L_x_50171:
        /* <DEDUP_REMOVED lines=13> */
.L_x_50173:
[----:B------:R-:W-:Y:S05]  /*581a0*/  BSYNC.RECONVERGENT B2 ;  /* 0x0000000000027941 */ /* 0x000fea0003800200 */
.L_x_50172:
        /* <DEDUP_REMOVED lines=61> */
.L_x_50170:
[----:B------:R-:W-:Y:S05]  /*58580*/  BSYNC.RECONVERGENT B1 ;  /* 0x0000000000017941 */ /* 0x000fea0003800200 */
.L_x_50169:
        /* <DEDUP_REMOVED lines=17> */
.L_x_50176:
        /* <DEDUP_REMOVED lines=16> */
.L_x_50178:
[----:B------:R-:W-:Y:S05]  /*587a0*/  BSYNC.RECONVERGENT B2 ;  /* 0x0000000000027941 */ /* 0x000fea0003800200 */
.L_x_50177:
        /* <DEDUP_REMOVED lines=61> */
.L_x_50175:
[----:B------:R-:W-:Y:S05]  /*58b80*/  BSYNC.RECONVERGENT B1 ;  /* 0x0000000000017941 */ /* 0x000fea0003800200 */
.L_x_50174:
        /* <DEDUP_REMOVED lines=41> */
.L_x_50138:
        /* <DEDUP_REMOVED lines=16> */
.L_x_50182:
        /* <DEDUP_REMOVED lines=13> */
.L_x_50184:
[----:B------:R-:W-:Y:S05]  /*58ff0*/  BSYNC.RECONVERGENT B2 ;  /* 0x0000000000027941 */ /* 0x000fea0003800200 */
.L_x_50183:
        /* <DEDUP_REMOVED lines=61> */
.L_x_50181:
[----:B------:R-:W-:Y:S05]  /*593d0*/  BSYNC.RECONVERGENT B1 ;  /* 0x0000000000017941 */ /* 0x000fea0003800200 */
.L_x_50180:
        /* <DEDUP_REMOVED lines=18> */
.L_x_50187:
        /* <DEDUP_REMOVED lines=13> */
.L_x_50189:
[----:B------:R-:W-:Y:S05]  /*595d0*/  BSYNC.RECONVERGENT B2 ;  /* 0x0000000000027941 */ /* 0x000fea0003800200 */
.L_x_50188:
        /* <DEDUP_REMOVED lines=61> */
.L_x_50186:
[----:B------:R-:W-:Y:S05]  /*599b0*/  BSYNC.RECONVERGENT B1 ;  /* 0x0000000000017941 */ /* 0x000fea0003800200 */
.L_x_50185:
        /* <DEDUP_REMOVED lines=16> */
.L_x_50192:
        /* <DEDUP_REMOVED lines=13> */
.L_x_50194:
[----:B------:R-:W-:Y:S05]  /*59b90*/  BSYNC.RECONVERGENT B2 ;  /* 0x0000000000027941 */ /* 0x000fea0003800200 */
.L_x_50193:
        /* <DEDUP_REMOVED lines=61> */
.L_x_50191:
[----:B------:R-:W-:Y:S05]  /*59f70*/  BSYNC.RECONVERGENT B1 ;  /* 0x0000000000017941 */ /* 0x000fea0003800200 */
.L_x_50190:
        /* <DEDUP_REMOVED lines=16> */
.L_x_50197:
        /* <DEDUP_REMOVED lines=13> */
.L_x_50199:
[----:B------:R-:W-:Y:S05]  /*5a150*/  BSYNC.RECONVERGENT B2 ;  /* 0x0000000000027941 */ /* 0x000fea0003800200 */
.L_x_50198:
        /* <DEDUP_REMOVED lines=61> */
.L_x_50196:
[----:B------:R-:W-:Y:S05]  /*5a530*/  BSYNC.RECONVERGENT B1 ;  /* 0x0000000000017941 */ /* 0x000fea0003800200 */
.L_x_50195:
        /* <DEDUP_REMOVED lines=16> */
.L_x_50179:
        /* <DEDUP_REMOVED lines=24> */
.L_x_50200:
[----:B01----:R-:W-:Y:S01]  /*5a7c0*/  IMAD.MOV.U32 R9, RZ, RZ, R18 ;  /* 0x000000ffff097224 */ /* 0x003fe200078e0012 */
[----:B------:R-:W-:-:S07]  /*5a7d0*/  IADD3 R12, PT, PT, R12, 0x20, RZ ;  /* 0x000000200c0c7810 */ /* 0x000fce0007ffe0ff */
.L_x_50137:
[----:B------:R-:W-:Y:S05]  /*5a7e0*/  BSYNC.RECONVERGENT B0 ;  /* 0x0000000000007941 */ /* 0x000fea0003800200 */
.L_x_50136:
        /* <DEDUP_REMOVED lines=35> */
.L_x_50206:
        /* <DEDUP_REMOVED lines=13> */
.L_x_50208:
[----:B------:R-:W-:Y:S05]  /*5aaf0*/  BSYNC.RECONVERGENT B2 ;  /* 0x0000000000027941 */ /* 0x000fea0003800200 */
.L_x_50207:
        /* <DEDUP_REMOVED lines=61> */
.L_x_50205:
[----:B------:R-:W-:Y:S05]  /*5aed0*/  BSYNC.RECONVERGENT B1 ;  /* 0x0000000000017941 */ /* 0x000fea0003800200 */
.L_x_50204:
        /* <DEDUP_REMOVED lines=20> */
.L_x_50211:
        /* <DEDUP_REMOVED lines=13> */
.L_x_50213:
[----:B------:R-:W-:Y:S05]  /*5b0f0*/  BSYNC.RECONVERGENT B2 ;  /* 0x0000000000027941 */ /* 0x000fea0003800200 */
.L_x_50212:
        /* <DEDUP_REMOVED lines=61> */
.L_x_50210:
[----:B------:R-:W-:Y:S05]  /*5b4d0*/  BSYNC.RECONVERGENT B1 ;  /* 0x0000000000017941 */ /* 0x000fea0003800200 */
.L_x_50209:
        /* <DEDUP_REMOVED lines=15> */
.L_x_50216:
        /* <DEDUP_REMOVED lines=13> */
.L_x_50218:
[----:B------:R-:W-:Y:S05]  /*5b6a0*/  BSYNC.RECONVERGENT B2 ;  /* 0x0000000000027941 */ /* 0x000fea0003800200 */
.L_x_50217:
        /* <DEDUP_REMOVED lines=61> */
.L_x_50215:
[----:B------:R-:W-:Y:S05]  /*5ba80*/  BSYNC.RECONVERGENT B1 ;  /* 0x0000000000017941 */ /* 0x000fea0003800200 */
.L_x_50214:
        /* <DEDUP_REMOVED lines=17> */
.L_x_50221:
        /* <DEDUP_REMOVED lines=13> */
.L_x_50223:
[----:B------:R-:W-:Y:S05]  /*5bc70*/  BSYNC.RECONVERGENT B2 ;  /* 0x0000000000027941 */ /* 0x000fea0003800200 */
.L_x_50222:
        /* <DEDUP_REMOVED lines=61> */
.L_x_50220:
[----:B------:R-:W-:Y:S05]  /*5c050*/  BSYNC.RECONVERGENT B1 ;  /* 0x0000000000017941 */ /* 0x000fea0003800200 */
.L_x_50219:
        /* <DEDUP_REMOVED lines=15> */
.L_x_50226:
        /* <DEDUP_REMOVED lines=13> */
.L_x_50228:
[----:B------:R-:W-:Y:S05]  /*5c220*/  BSYNC.RECONVERGENT B2 ;  /* 0x0000000000027941 */ /* 0x000fea0003800200 */
.L_x_50227:
        /* <DEDUP_REMOVED lines=61> */
.L_x_50225:
[----:B------:R-:W-:Y:S05]  /*5c600*/  BSYNC.RECONVERGENT B1 ;  /* 0x0000000000017941 */ /* 0x000fea0003800200 */
.L_x_50224:
        /* <DEDUP_REMOVED lines=17> */
.L_x_50231:
        /* <DEDUP_REMOVED lines=13> */
.L_x_50233:
[----:B------:R-:W-:Y:S05]  /*5c7f0*/  BSYNC.RECONVERGENT B2 ;  /* 0x0000000000027941 */ /* 0x000fea0003800200 */
.L_x_50232:
        /* <DEDUP_REMOVED lines=61> */
.L_x_50230:
[----:B------:R-:W-:Y:S05]  /*5cbd0*/  BSYNC.RECONVERGENT B1 ;  /* 0x0000000000017941 */ /* 0x000fea0003800200 */
.L_x_50229:
        /* <DEDUP_REMOVED lines=15> */
.L_x_50236:
        /* <DEDUP_REMOVED lines=13> */
.L_x_50238:
[----:B------:R-:W-:Y:S05]  /*5cda0*/  BSYNC.RECONVERGENT B2 ;  /* 0x0000000000027941 */ /* 0x000fea0003800200 */
.L_x_50237:
        /* <DEDUP_REMOVED lines=61> */
.L_x_50235:
[----:B------:R-:W-:Y:S05]  /*5d180*/  BSYNC.RECONVERGENT B1 ;  /* 0x0000000000017941 */ /* 0x000fea0003800200 */
.L_x_50234:
        /* <DEDUP_REMOVED lines=17> */
.L_x_50241:
        /* <DEDUP_REMOVED lines=16> */
.L_x_50243:
[----:B------:R-:W-:Y:S05]  /*5d3a0*/  BSYNC.RECONVERGENT B2 ;  /* 0x0000000000027941 */ /* 0x000fea0003800200 */
.L_x_50242:
        /* <DEDUP_REMOVED lines=61> */
.L_x_50240:
[----:B------:R-:W-:Y:S05]  /*5d780*/  BSYNC.RECONVERGENT B1 ;  /* 0x0000000000017941 */ /* 0x000fea0003800200 */
.L_x_50239:
        /* <DEDUP_REMOVED lines=41> */
.L_x_50203:
        /* <DEDUP_REMOVED lines=16> */
.L_x_50247:
        /* <DEDUP_REMOVED lines=13> */
.L_x_50249:
[----:B------:R-:W-:Y:S05]  /*5dbf0*/  BSYNC.RECONVERGENT B2 ;  /* 0x0000000000027941 */ /* 0x000fea0003800200 */
.L_x_50248:
        /* <DEDUP_REMOVED lines=61> */
.L_x_50246:
[----:B------:R-:W-:Y:S05]  /*5dfd0*/  BSYNC.RECONVERGENT B1 ;  /* 0x0000000000017941 */ /* 0x000fea0003800200 */
.L_x_50245:
        /* <DEDUP_REMOVED lines=18> */
.L_x_50252:
        /* <DEDUP_REMOVED lines=13> */
.L_x_50254:
[----:B------:R-:W-:Y:S05]  /*5e1d0*/  BSYNC.RECONVERGENT B2 ;  /* 0x0000000000027941 */ /* 0x000fea0003800200 */
.L_x_50253:
        /* <DEDUP_REMOVED lines=61> */
.L_x_50251:
[----:B------:R-:W-:Y:S05]  /*5e5b0*/  BSYNC.RECONVERGENT B1 ;  /* 0x0000000000017941 */ /* 0x000fea0003800200 */
.L_x_50250:
        /* <DEDUP_REMOVED lines=16> */
.L_x_50257:
        /* <DEDUP_REMOVED lines=13> */
.L_x_50259:
[----:B------:R-:W-:Y:S05]  /*5e790*/  BSYNC.RECONVERGENT B2 ;  /* 0x0000000000027941 */ /* 0x000fea0003800200 */
.L_x_50258:
        /* <DEDUP_REMOVED lines=61> */
.L_x_50256:
[----:B------:R-:W-:Y:S05]  /*5eb70*/  BSYNC.RECONVERGENT B1 ;  /* 0x0000000000017941 */ /* 0x000fea0003800200 */
.L_x_50255:
        /* <DEDUP_REMOVED lines=16> */
.L_x_50262:
        /* <DEDUP_REMOVED lines=13> */
.L_x_50264:
[----:B------:R-:W-:Y:S05]  /*5ed50*/  BSYNC.RECONVERGENT B2 ;  /* 0x0000000000027941 */ /* 0x000fea0003800200 */
.L_x_50263:
        /* <DEDUP_REMOVED lines=61> */
.L_x_50261:
[----:B------:R-:W-:Y:S05]  /*5f130*/  BSYNC.RECONVERGENT B1 ;  /* 0x0000000000017941 */ /* 0x000fea0003800200 */
.L_x_50260:
        /* <DEDUP_REMOVED lines=16> */
.L_x_50244:
        /* <DEDUP_REMOVED lines=24> */
.L_x_50265:
[----:B01----:R-:W-:Y:S01]  /*5f3c0*/  MOV R9, R18 ;  /* 0x0000001200097202 */ /* 0x003fe20000000f00 */
[----:B------:R-:W-:-:S07]  /*5f3d0*/  VIADD R12, R12, 0x20 ;  /* 0x000000200c0c7836 */ /* 0x000fce0000000000 */
.L_x_50202:
[----:B------:R-:W-:Y:S05]  /*5f3e0*/  BSYNC.RECONVERGENT B0 ;  /* 0x0000000000007941 */ /* 0x000fea0003800200 */
.L_x_50201:
        /* <DEDUP_REMOVED lines=35> */
.L_x_50271:
        /* <DEDUP_REMOVED lines=13> */
.L_x_50273:
[----:B------:R-:W-:Y:S05]  /*5f6f0*/  BSYNC.RECONVERGENT B2 ;  /* 0x0000000000027941 */ /* 0x000fea0003800200 */
.L_x_50272:
        /* <DEDUP_REMOVED lines=61> */
.L_x_50270:
[----:B------:R-:W-:Y:S05]  /*5fad0*/  BSYNC.RECONVERGENT B1 ;  /* 0x0000000000017941 */ /* 0x000fea0003800200 */
.L_x_50269:
        /* <DEDUP_REMOVED lines=20> */
.L_x_50276:
        /* <DEDUP_REMOVED lines=13> */
.L_x_50278:
[----:B------:R-:W-:Y:S05]  /*5fcf0*/  BSYNC.RECONVERGENT B2 ;  /* 0x0000000000027941 */ /* 0x000fea0003800200 */
.L_x_50277:
        /* <DEDUP_REMOVED lines=61> */
.L_x_50275:
[----:B------:R-:W-:Y:S05]  /*600d0*/  BSYNC.RECONVERGENT B1 ;  /* 0x0000000000017941 */ /* 0x000fea0003800200 */
.L_x_50274:
        /* <DEDUP_REMOVED lines=15> */
.L_x_50281:
        /* <DEDUP_REMOVED lines=13> */
.L_x_50283:
[----:B------:R-:W-:Y:S05]  /*602a0*/  BSYNC.RECONVERGENT B2 ;  /* 0x0000000000027941 */ /* 0x000fea0003800200 */
.L_x_50282:
        /* <DEDUP_REMOVED lines=61> */
.L_x_50280:
[----:B------:R-:W-:Y:S05]  /*60680*/  BSYNC.RECONVERGENT B1 ;  /* 0x0000000000017941 */ /* 0x000fea0003800200 */
.L_x_50279:
        /* <DEDUP_REMOVED lines=17> */
.L_x_50286:
        /* <DEDUP_REMOVED lines=13> */
.L_x_50288:
[----:B------:R-:W-:Y:S05]  /*60870*/  BSYNC.RECONVERGENT B2 ;  /* 0x0000000000027941 */ /* 0x000fea0003800200 */
.L_x_50287:
        /* <DEDUP_REMOVED lines=61> */
.L_x_50285:
[----:B------:R-:W-:Y:S05]  /*60c50*/  BSYNC.RECONVERGENT B1 ;  /* 0x0000000000017941 */ /* 0x000fea0003800200 */
.L_x_50284:
        /* <DEDUP_REMOVED lines=15> */
.L_x_50291:
        /* <DEDUP_REMOVED lines=13> */
.L_x_50293:
[----:B------:R-:W-:Y:S05]  /*60e20*/  BSYNC.RECONVERGENT B2 ;  /* 0x0000000000027941 */ /* 0x000fea0003800200 */
.L_x_50292:
        /* <DEDUP_REMOVED lines=61> */
.L_x_50290:
[----:B------:R-:W-:Y:S05]  /*61200*/  BSYNC.RECONVERGENT B1 ;  /* 0x0000000000017941 */ /* 0x000fea0003800200 */
.L_x_50289:
        /* <DEDUP_REMOVED lines=17> */
.L_x_50296:
        /* <DEDUP_REMOVED lines=13> */
.L_x_50298:
[----:B------:R-:W-:Y:S05]  /*613f0*/  BSYNC.RECONVERGENT B2 ;  /* 0x0000000000027941 */ /* 0x000fea0003800200 */
.L_x_50297:
        /* <DEDUP_REMOVED lines=61> */
.L_x_50295:
[----:B------:R-:W-:Y:S05]  /*617d0*/  BSYNC.RECONVERGENT B1 ;  /* 0x0000000000017941 */ /* 0x000fea0003800200 */
.L_x_50294:
        /* <DEDUP_REMOVED lines=15> */
.L_x_50301:
        /* <DEDUP_REMOVED lines=13> */
.L_x_50303:
[----:B------:R-:W-:Y:S05]  /*619a0*/  BSYNC.RECONVERGENT B2 ;  /* 0x0000000000027941 */ /* 0x000fea0003800200 */
.L_x_50302:
        /* <DEDUP_REMOVED lines=61> */
.L_x_50300:
[----:B------:R-:W-:Y:S05]  /*61d80*/  BSYNC.RECONVERGENT B1 ;  /* 0x0000000000017941 */ /* 0x000fea0003800200 */
.L_x_50299:
        /* <DEDUP_REMOVED lines=17> */
.L_x_50306:
        /* <DEDUP_REMOVED lines=16> */
.L_x_50308:
[----:B------:R-:W-:Y:S05]  /*61fa0*/  BSYNC.RECONVERGENT B2 ;  /* 0x0000000000027941 */ /* 0x000fea0003800200 */
.L_x_50307:
        /* <DEDUP_REMOVED lines=61> */
.L_x_50305:
[----:B------:R-:W-:Y:S05]  /*62380*/  BSYNC.RECONVERGENT B1 ;  /* 0x0000000000017941 */ /* 0x000fea0003800200 */
.L_x_50304:
        /* <DEDUP_REMOVED lines=41> */
.L_x_50268:
        /* <DEDUP_REMOVED lines=16> */
.L_x_50312:
        /* <DEDUP_REMOVED lines=13> */
.L_x_50314:
[----:B------:R-:W-:Y:S05]  /*627f0*/  BSYNC.RECONVERGENT B2 ;  /* 0x0000000000027941 */ /* 0x000fea0003800200 */
.L_x_50313:
        /* <DEDUP_REMOVED lines=61> */
.L_x_50311:
[----:B------:R-:W-:Y:S05]  /*62bd0*/  BSYNC.RECONVERGENT B1 ;  /* 0x0000000000017941 */ /* 0x000fea0003800200 */
.L_x_50310:
        /* <DEDUP_REMOVED lines=18> */
.L_x_50317:
        /* <DEDUP_REMOVED lines=13> */
.L_x_50319:
[----:B------:R-:W-:Y:S05]  /*62dd0*/  BSYNC.RECONVERGENT B2 ;  /* 0x0000000000027941 */ /* 0x000fea0003800200 */
.L_x_50318:
        /* <DEDUP_REMOVED lines=61> */
.L_x_50316:
[----:B------:R-:W-:Y:S05]  /*631b0*/  BSYNC.RECONVERGENT B1 ;  /* 0x0000000000017941 */ /* 0x000fea0003800200 */
.L_x_50315:
        /* <DEDUP_REMOVED lines=16> */
.L_x_50322:
        /* <DEDUP_REMOVED lines=13> */
.L_x_50324:
[----:B------:R-:W-:Y:S05]  /*63390*/  BSYNC.RECONVERGENT B2 ;  /* 0x0000000000027941 */ /* 0x000fea0003800200 */
.L_x_50323:
        /* <DEDUP_REMOVED lines=61> */
.L_x_50321:
[----:B------:R-:W-:Y:S05]  /*63770*/  BSYNC.RECONVERGENT B1 ;  /* 0x0000000000017941 */ /* 0x000fea0003800200 */
.L_x_50320:
        /* <DEDUP_REMOVED lines=16> */
.L_x_50327:
        /* <DEDUP_REMOVED lines=13> */
.L_x_50329:
[----:B------:R-:W-:Y:S05]  /*63950*/  BSYNC.RECONVERGENT B2 ;  /* 0x0000000000027941 */ /* 0x000fea0003800200 */
.L_x_50328:
        /* <DEDUP_REMOVED lines=61> */
.L_x_50326:
[----:B------:R-:W-:Y:S05]  /*63d30*/  BSYNC.RECONVERGENT B1 ;  /* 0x0000000000017941 */ /* 0x000fea0003800200 */
.L_x_50325:
        /* <DEDUP_REMOVED lines=16> */
.L_x_50309:
        /* <DEDUP_REMOVED lines=24> */
.L_x_50330:
[----:B01----:R-:W-:Y:S01]  /*63fc0*/  IMAD.MOV.U32 R9, RZ, RZ, R18 ;  /* 0x000000ffff097224 */ /* 0x003fe200078e0012 */
[----:B------:R-:W-:-:S07]  /*63fd0*/  IADD3 R12, PT, PT, R12, 0x20, RZ ;  /* 0x000000200c0c7810 */ /* 0x000fce0007ffe0ff */
.L_x_50267:
[----:B------:R-:W-:Y:S05]  /*63fe0*/  BSYNC.RECONVERGENT B0 ;  /* 0x0000000000007941 */ /* 0x000fea0003800200 */
.L_x_50266:
        /* <DEDUP_REMOVED lines=35> */
.L_x_50336:
        /* <DEDUP_REMOVED lines=13> */
.L_x_50338:
[----:B------:R-:W-:Y:S05]  /*642f0*/  BSYNC.RECONVERGENT B2 ;  /* 0x0000000000027941 */ /* 0x000fea0003800200 */
.L_x_50337:
        /* <DEDUP_REMOVED lines=61> */
.L_x_50335:
[----:B------:R-:W-:Y:S05]  /*646d0*/  BSYNC.RECONVERGENT B1 ;  /* 0x0000000000017941 */ /* 0x000fea0003800200 */
.L_x_50334:
        /* <DEDUP_REMOVED lines=20> */
.L_x_50341:
        /* <DEDUP_REMOVED lines=13> */
.L_x_50343:
[----:B------:R-:W-:Y:S05]  /*648f0*/  BSYNC.RECONVERGENT B2 ;  /* 0x0000000000027941 */ /* 0x000fea0003800200 */
.L_x_50342:
        /* <DEDUP_REMOVED lines=61> */
.L_x_50340:
[----:B------:R-:W-:Y:S05]  /*64cd0*/  BSYNC.RECONVERGENT B1 ;  /* 0x0000000000017941 */ /* 0x000fea0003800200 */
.L_x_50339:
        /* <DEDUP_REMOVED lines=15> */
.L_x_50346:
        /* <DEDUP_REMOVED lines=13> */
.L_x_50348:
[----:B------:R-:W-:Y:S05]  /*64ea0*/  BSYNC.RECONVERGENT B2 ;  /* 0x0000000000027941 */ /* 0x000fea0003800200 */
.L_x_50347:
        /* <DEDUP_REMOVED lines=61> */
.L_x_50345:
[----:B------:R-:W-:Y:S05]  /*65280*/  BSYNC.RECONVERGENT B1 ;  /* 0x0000000000017941 */ /* 0x000fea0003800200 */
.L_x_50344:
        /* <DEDUP_REMOVED lines=17> */
.L_x_50351:
        /* <DEDUP_REMOVED lines=13> */
.L_x_50353:
[----:B------:R-:W-:Y:S05]  /*65470*/  BSYNC.RECONVERGENT B2 ;  /* 0x0000000000027941 */ /* 0x000fea0003800200 */
.L_x_50352:
        /* <DEDUP_REMOVED lines=61> */
.L_x_50350:
[----:B------:R-:W-:Y:S05]  /*65850*/  BSYNC.RECONVERGENT B1 ;  /* 0x0000000000017941 */ /* 0x000fea0003800200 */
.L_x_50349:
        /* <DEDUP_REMOVED lines=15> */
.L_x_50356:
        /* <DEDUP_REMOVED lines=13> */
.L_x_50358:
[----:B------:R-:W-:Y:S05]  /*65a20*/  BSYNC.RECONVERGENT B2 ;  /* 0x0000000000027941 */ /* 0x000fea0003800200 */
.L_x_50357:
        /* <DEDUP_REMOVED lines=61> */
.L_x_50355:
[----:B------:R-:W-:Y:S05]  /*65e00*/  BSYNC.RECONVERGENT B1 ;  /* 0x0000000000017941 */ /* 0x000fea0003800200 */
.L_x_50354:
        /* <DEDUP_REMOVED lines=17> */
.L_x_50361:
        /* <DEDUP_REMOVED lines=13> */
.L_x_50363:
[----:B------:R-:W-:Y:S05]  /*65ff0*/  BSYNC.RECONVERGENT B2 ;  /* 0x0000000000027941 */ /* 0x000fea0003800200 */
.L_x_50362:
        /* <DEDUP_REMOVED lines=61> */
.L_x_50360:
[----:B------:R-:W-:Y:S05]  /*663d0*/  BSYNC.RECONVERGENT B1 ;  /* 0x0000000000017941 */ /* 0x000fea0003800200 */
.L_x_50359:
        /* <DEDUP_REMOVED lines=15> */
.L_x_50366:
        /* <DEDUP_REMOVED lines=13> */
.L_x_50368:
[----:B------:R-:W-:Y:S05]  /*665a0*/  BSYNC.RECONVERGENT B2 ;  /* 0x0000000000027941 */ /* 0x000fea0003800200 */
.L_x_50367:
        /* <DEDUP_REMOVED lines=61> */
.L_x_50365:
[----:B------:R-:W-:Y:S05]  /*66980*/  BSYNC.RECONVERGENT B1 ;  /* 0x0000000000017941 */ /* 0x000fea0003800200 */
.L_x_50364:
        /* <DEDUP_REMOVED lines=17> */
.L_x_50371:
        /* <DEDUP_REMOVED lines=16> */
.L_x_50373:
[----:B------:R-:W-:Y:S05]  /*66ba0*/  BSYNC.RECONVERGENT B2 ;  /* 0x0000000000027941 */ /* 0x000fea0003800200 */
.L_x_50372:
        /* <DEDUP_REMOVED lines=61> */
.L_x_50370:
[----:B------:R-:W-:Y:S05]  /*66f80*/  BSYNC.RECONVERGENT B1 ;  /* 0x0000000000017941 */ /* 0x000fea0003800200 */
.L_x_50369:
        /* <DEDUP_REMOVED lines=41> */
.L_x_50333:
        /* <DEDUP_REMOVED lines=16> */
.L_x_50377:
        /* <DEDUP_REMOVED lines=13> */
.L_x_50379:
[----:B------:R-:W-:Y:S05]  /*673f0*/  BSYNC.RECONVERGENT B2 ;  /* 0x0000000000027941 */ /* 0x000fea0003800200 */
.L_x_50378:
        /* <DEDUP_REMOVED lines=61> */
.L_x_50376:
[----:B------:R-:W-:Y:S05]  /*677d0*/  BSYNC.RECONVERGENT B1 ;  /* 0x0000000000017941 */ /* 0x000fea0003800200 */
.L_x_50375:
        /* <DEDUP_REMOVED lines=18> */
.L_x_50382:
        /* <DEDUP_REMOVED lines=13> */
.L_x_50384:
[----:B------:R-:W-:Y:S05]  /*679d0*/  BSYNC.RECONVERGENT B2 ;  /* 0x0000000000027941 */ /* 0x000fea0003800200 */
.L_x_50383:
        /* <DEDUP_REMOVED lines=61> */
.L_x_50381:
[----:B------:R-:W-:Y:S05]  /*67db0*/  BSYNC.RECONVERGENT B1 ;  /* 0x0000000000017941 */ /* 0x000fea0003800200 */
.L_x_50380:
        /* <DEDUP_REMOVED lines=16> */
.L_x_50387:
        /* <DEDUP_REMOVED lines=13> */
.L_x_50389:
[----:B------:R-:W-:Y:S05]  /*67f90*/  BSYNC.RECONVERGENT B2 ;  /* 0x0000000000027941 */ /* 0x000fea0003800200 */
.L_x_50388:
        /* <DEDUP_REMOVED lines=61> */
.L_x_50386:
[----:B------:R-:W-:Y:S05]  /*68370*/  BSYNC.RECONVERGENT B1 ;  /* 0x0000000000017941 */ /* 0x000fea0003800200 */
.L_x_50385:
        /* <DEDUP_REMOVED lines=16> */
.L_x_50392:
        /* <DEDUP_REMOVED lines=13> */
.L_x_50394:
[----:B------:R-:W-:Y:S05]  /*68550*/  BSYNC.RECONVERGENT B2 ;  /* 0x0000000000027941 */ /* 0x000fea0003800200 */
.L_x_50393:
        /* <DEDUP_REMOVED lines=61> */
.L_x_50391:
[----:B------:R-:W-:Y:S05]  /*68930*/  BSYNC.RECONVERGENT B1 ;  /* 0x0000000000017941 */ /* 0x000fea0003800200 */
.L_x_50390:
        /* <DEDUP_REMOVED lines=16> */
.L_x_50374:
        /* <DEDUP_REMOVED lines=24> */
.L_x_50395:
[----:B01----:R-:W-:Y:S01]  /*68bc0*/  MOV R9, R18 ;  /* 0x0000001200097202 */ /* 0x003fe20000000f00 */
[----:B------:R-:W-:-:S07]  /*68bd0*/  VIADD R12, R12, 0x20 ;  /* 0x000000200c0c7836 */ /* 0x000fce0000000000 */
.L_x_50332:
[----:B------:R-:W-:Y:S05]  /*68be0*/  BSYNC.RECONVERGENT B0 ;  /* 0x0000000000007941 */ /* 0x000fea0003800200 */
.L_x_50331:
        /* <DEDUP_REMOVED lines=35> */
.L_x_50401:
        /* <DEDUP_REMOVED lines=13> */
.L_x_50403:
[----:B------:R-:W-:Y:S05]  /*68ef0*/  BSYNC.RECONVERGENT B2 ;  /* 0x0000000000027941 */ /* 0x000fea0003800200 */
.L_x_50402:
        /* <DEDUP_REMOVED lines=61> */
.L_x_50400:
[----:B------:R-:W-:Y:S05]  /*692d0*/  BSYNC.RECONVERGENT B1 ;  /* 0x0000000000017941 */ /* 0x000fea0003800200 */
.L_x_50399:
        /* <DEDUP_REMOVED lines=20> */
.L_x_50406:
        /* <DEDUP_REMOVED lines=13> */
.L_x_50408:
[----:B------:R-:W-:Y:S05]  /*694f0*/  BSYNC.RECONVERGENT B2 ;  /* 0x0000000000027941 */ /* 0x000fea0003800200 */
.L_x_50407:
        /* <DEDUP_REMOVED lines=61> */
.L_x_50405:
[----:B------:R-:W-:Y:S05]  /*698d0*/  BSYNC.RECONVERGENT B1 ;  /* 0x0000000000017941 */ /* 0x000fea0003800200 */
.L_x_50404:
        /* <DEDUP_REMOVED lines=15> */
.L_x_50411:
        /* <DEDUP_REMOVED lines=13> */
.L_x_50413:
[----:B------:R-:W-:Y:S05]  /*69aa0*/  BSYNC.RECONVERGENT B2 ;  /* 0x0000000000027941 */ /* 0x000fea0003800200 */
.L_x_50412:
        /* <DEDUP_REMOVED lines=61> */
.L_x_50410:
[----:B------:R-:W-:Y:S05]  /*69e80*/  BSYNC.RECONVERGENT B1 ;  /* 0x0000000000017941 */ /* 0x000fea0003800200 */
.L_x_50409:
        /* <DEDUP_REMOVED lines=17> */
.L_x_50416:
        /* <DEDUP_REMOVED lines=13> */
.L_x_50418:
[----:B------:R-:W-:Y:S05]  /*6a070*/  BSYNC.RECONVERGENT B2 ;  /* 0x0000000000027941 */ /* 0x000fea0003800200 */
.L_x_50417:
        /* <DEDUP_REMOVED lines=61> */
.L_x_50415:
[----:B------:R-:W-:Y:S05]  /*6a450*/  BSYNC.RECONVERGENT B1 ;  /* 0x0000000000017941 */ /* 0x000fea0003800200 */
.L_x_50414:
        /* <DEDUP_REMOVED lines=15> */
.L_x_50421:
        /* <DEDUP_REMOVED lines=13> */
.L_x_50423:
[----:B------:R-:W-:Y:S05]  /*6a620*/  BSYNC.RECONVERGENT B2 ;  /* 0x0000000000027941 */ /* 0x000fea0003800200 */
.L_x_50422:
        /* <DEDUP_REMOVED lines=61> */
.L_x_50420:
[----:B------:R-:W-:Y:S05]  /*6aa00*/  BSYNC.RECONVERGENT B1 ;  /* 0x0000000000017941 */ /* 0x000fea0003800200 */
.L_x_50419:
        /* <DEDUP_REMOVED lines=17> */
.L_x_50426:
        /* <DEDUP_REMOVED lines=13> */
.L_x_50428:
[----:B------:R-:W-:Y:S05]  /*6abf0*/  BSYNC.RECONVERGENT B2 ;  /* 0x0000000000027941 */ /* 0x000fea0003800200 */
.L_x_50427:
        /* <DEDUP_REMOVED lines=61> */
.L_x_50425:
[----:B------:R-:W-:Y:S05]  /*6afd0*/  BSYNC.RECONVERGENT B1 ;  /* 0x0000000000017941 */ /* 0x000fea0003800200 */
.L_x_50424:
        /* <DEDUP_REMOVED lines=15> */
.L_x_50431:
        /* <DEDUP_REMOVED lines=13> */
.L_x_50433:
[----:B------:R-:W-:Y:S05]  /*6b1a0*/  BSYNC.RECONVERGENT B2 ;  /* 0x0000000000027941 */ /* 0x000fea0003800200 */
.L_x_50432:
        /* <DEDUP_REMOVED lines=61> */
.L_x_50430:
[----:B------:R-:W-:Y:S05]  /*6b580*/  BSYNC.RECONVERGENT B1 ;  /* 0x0000000000017941 */ /* 0x000fea0003800200 */
.L_x_50429:
        /* <DEDUP_REMOVED lines=17> */
.L_x_50436:
        /* <DEDUP_REMOVED lines=16> */
.L_x_50438:
[----:B------:R-:W-:Y:S05]  /*6b7a0*/  BSYNC.RECONVERGENT B2 ;  /* 0x0000000000027941 */ /* 0x000fea0003800200 */
.L_x_50437:
        /* <DEDUP_REMOVED lines=61> */
.L_x_50435:
[----:B------:R-:W-:Y:S05]  /*6bb80*/  BSYNC.RECONVERGENT B1 ;  /* 0x0000000000017941 */ /* 0x000fea0003800200 */
.L_x_50434:
        /* <DEDUP_REMOVED lines=41> */
.L_x_50398:
        /* <DEDUP_REMOVED lines=16> */
.L_x_50442:
        /* <DEDUP_REMOVED lines=13> */
.L_x_50444:
[----:B------:R-:W-:Y:S05]  /*6bff0*/  BSYNC.RECONVERGENT B2 ;  /* 0x0000000000027941 */ /* 0x000fea0003800200 */
.L_x_50443:
        /* <DEDUP_REMOVED lines=61> */
.L_x_50441:
[----:B------:R-:W-:Y:S05]  /*6c3d0*/  BSYNC.RECONVERGENT B1 ;  /* 0x0000000000017941 */ /* 0x000fea0003800200 */
.L_x_50440:
        /* <DEDUP_REMOVED lines=18> */
.L_x_50447:
        /* <DEDUP_REMOVED lines=13> */
.L_x_50449:
[----:B------:R-:W-:Y:S05]  /*6c5d0*/  BSYNC.RECONVERGENT B2 ;  /* 0x0000000000027941 */ /* 0x000fea0003800200 */
.L_x_50448:
        /* <DEDUP_REMOVED lines=61> */
.L_x_50446:
[----:B------:R-:W-:Y:S05]  /*6c9b0*/  BSYNC.RECONVERGENT B1 ;  /* 0x0000000000017941 */ /* 0x000fea0003800200 */
.L_x_50445:
        /* <DEDUP_REMOVED lines=16> */
.L_x_50452:
        /* <DEDUP_REMOVED lines=13> */
.L_x_50454:
[----:B------:R-:W-:Y:S05]  /*6cb90*/  BSYNC.RECONVERGENT B2 ;  /* 0x0000000000027941 */ /* 0x000fea0003800200 */
.L_x_50453:
        /* <DEDUP_REMOVED lines=61> */
.L_x_50451:
[----:B------:R-:W-:Y:S05]  /*6cf70*/  BSYNC.RECONVERGENT B1 ;  /* 0x0000000000017941 */ /* 0x000fea0003800200 */
.L_x_50450:
        /* <DEDUP_REMOVED lines=16> */
.L_x_50457:
        /* <DEDUP_REMOVED lines=13> */
.L_x_50459:
[----:B------:R-:W-:Y:S05]  /*6d150*/  BSYNC.RECONVERGENT B2 ;  /* 0x0000000000027941 */ /* 0x000fea0003800200 */
.L_x_50458:
        /* <DEDUP_REMOVED lines=61> */
.L_x_50456:
[----:B------:R-:W-:Y:S05]  /*6d530*/  BSYNC.RECONVERGENT B1 ;  /* 0x0000000000017941 */ /* 0x000fea0003800200 */
.L_x_50455:
        /* <DEDUP_REMOVED lines=16> */
.L_x_50439:
        /* <DEDUP_REMOVED lines=25> */
.L_x_50397:
[----:B------:R-:W-:Y:S05]  /*6d7d0*/  BSYNC.RECONVERGENT B0 ;  /* 0x0000000000007941 */ /* 0x000fea0003800200 */
.L_x_50396:
        /* <DEDUP_REMOVED lines=14> */
[----:B0-----:R-:W-:-:S05]  /*6d8c0*/  FSEL R23, R12, RZ, P5 ;  /* 0x000000ff0c177208 */ /* 0x001fca0002800000 */
        /* <DEDUP_REMOVED lines=316> */
.L_x_50513:
        /* <DEDUP_REMOVED lines=17> */
[----:B------:R-:W1:Y:S01]  /*6eda0*/  LDC.64 R190, c[0x0][0x428] ;  /* 0x00010a00ffbe7b82 */ /* 0x000e620000000a00 */
[--C-:B0-----:R-:W-:Y:S01]  /*6edb0*/  FADD.FTZ R22, R108, -R12.reuse ;  /* 0x8000000c6c167221 */ /* 0x101fe20000010000 */
        /* <DEDUP_REMOVED lines=8> */
[----:B------:R-:W-:-:S03]  /*6ee40*/  FMUL.FTZ R237, R18, R22 ;  /* 0x0000001612ed7220 */ /* 0x000fc60000410000 */
[----:B------:R-:W4:Y:S04]  /*6ee50*/  LDL R188, [R1+0x2f0] ;  /* 0x0002f00001bc7983 */ /* 0x000f280000100800 */
[----:B------:R-:W5:Y:S04]  /*6ee60*/  LDL R251, [R1+0x2e8] ;  /* 0x0002e80001fb7983 */ /* 0x000f680000100800 */
[----:B------:R-:W5:Y:S01]  /*6ee70*/  LDL R250, [R1+0x2ec] ;  /* 0x0002ec0001fa7983 */ /* 0x000f620000100800 */
[----:B-1----:R-:W-:-:S03]  /*6ee80*/  IMAD.WIDE.U32 R22, R19, 0x10, R190 ;  /* 0x0000001013167825 */ /* 0x002fc600078e00be */
[----:B------:R-:W3:Y:S04]  /*6ee90*/  LDL R190, [R1+0x2f8] ;  /* 0x0002f80001be7983 */ /* 0x000ee80000100800 */
[----:B------:R-:W5:Y:S01]  /*6eea0*/  LDL R191, [R1+0x2fc] ;  /* 0x0002fc0001bf7983 */ /* 0x000f620000100800 */
[----:B--2---:R-:W-:Y:S01]  /*6eeb0*/  FFMA.FTZ R189, R239, R189, R193 ;  /* 0x000000bdefbd7223 */ /* 0x004fe200000100c1 */
[----:B----4-:R-:W-:Y:S01]  /*6eec0*/  FFMA.FTZ R188, R248, R188, R192 ;  /* 0x000000bcf8bc7223 */ /* 0x010fe200000100c0 */
[----:B---3--:R-:W-:Y:S01]  /*6eed0*/  FFMA.FTZ R190, R238, R190, R194 ;  /* 0x000000beeebe7223 */ /* 0x008fe200000100c2 */
[----:B-----5:R-:W-:-:S05]  /*6eee0*/  FFMA.FTZ R191, R237, R191, R195 ;  /* 0x000000bfedbf7223 */ /* 0x020fca00000100c3 */
[----:B------:R0:W-:Y:S04]  /*6eef0*/  STG.E.128 desc[UR6][R22.64], R188 ;  /* 0x000000bc16007986 */ /* 0x0001e8000c101d06 */
[----:B0-----:R-:W2:Y:S01]  /*6ef00*/  LDL R191, [R1+0x2e0] ;  /* 0x0002e00001bf7983 */ /* 0x001ea20000100800 */
[----:B------:R-:W0:Y:S01]  /*6ef10*/  LDC.64 R22, c[0x0][0x430] ;  /* 0x00010c00ff167b82 */ /* 0x000e220000000a00 */
[----:B------:R-:W-:Y:S01]  /*6ef20*/  FFMA.FTZ R189, R239, R252, R97 ;  /* 0x000000fcefbd7223 */ /* 0x000fe20000010061 */
[----:B------:R-:W-:Y:S01]  /*6ef30*/  FFMA.FTZ R190, R238, R251, R98 ;  /* 0x000000fbeebe7223 */ /* 0x000fe20000010062 */
[C---:B0-----:R-:W-:Y:S01]  /*6ef40*/  IMAD.WIDE.U32 R22, R19.reuse, 0x10, R22 ;  /* 0x0000001013167825 */ /* 0x041fe200078e0016 */
[----:B------:R-:W-:-:S03]  /*6ef50*/  IADD3 R19, PT, PT, R19, 0x20, RZ ;  /* 0x0000002013137810 */ /* 0x000fc60007ffe0ff */
[----:B--2---:R-:W-:Y:S01]  /*6ef60*/  FFMA.FTZ R188, R248, R191, R96 ;  /* 0x000000bff8bc7223 */ /* 0x004fe20000010060 */
[----:B------:R-:W-:-:S05]  /*6ef70*/  FFMA.FTZ R191, R237, R250, R99 ;  /* 0x000000faedbf7223 */ /* 0x000fca0000010063 */
[----:B------:R1:W-:Y:S02]  /*6ef80*/  STG.E.128 desc[UR6][R22.64], R188 ;  /* 0x000000bc16007986 */ /* 0x0003e4000c101d06 */
.L_x_50462:
[----:B------:R-:W-:Y:S05]  /*6ef90*/  BSYNC.RECONVERGENT B0 ;  /* 0x0000000000007941 */ /* 0x000fea0003800200 */
.L_x_50461:
[----:B------:R-:W-:Y:S01]  /*6efa0*/  LOP3.LUT P0, RZ, R13, 0x4, RZ, 0xc0, !PT ;  /* 0x000000040dff7812 */ /* 0x000fe2000780c0ff */
[----:B------:R-:W-:-:S12]  /*6efb0*/  BSSY.RECONVERGENT B0, `(.L_x_50463) ;  /* 0x0000021000007945 */ /* 0x000fd80003800200 */
[----:B------:R-:W-:Y:S05]  /*6efc0*/  @!P0 BRA `(.L_x_50464) ;  /* 0x00000000007c8947 */ /* 0x000fea0003800000 */
[----:B-1----:R-:W1:Y:S01]  /*6efd0*/  LDC.64 R190, c[0x0][0x428] ;  /* 0x00010a00ffbe7b82 */ /* 0x002e620000000a00 */
        /* <DEDUP_REMOVED lines=25> */
[----:B0-----:R-:W-:-:S04]  /*6f170*/  IMAD.WIDE.U32 R22, R19, 0x10, R22 ;  /* 0x0000001013167825 */ /* 0x001fc800078e0016 */
[----:B------:R-:W-:Y:S02]  /*6f180*/  VIADD R19, R19, 0x20 ;  /* 0x0000002013137836 */ /* 0x000fe40000000000 */
[----:B--2---:R-:W-:Y:S01]  /*6f190*/  FFMA.FTZ R188, R248, R191, R92 ;  /* 0x000000bff8bc7223 */ /* 0x004fe2000001005c */
[----:B------:R-:W-:-:S05]  /*6f1a0*/  FFMA.FTZ R191, R237, R250, R95 ;  /* 0x000000faedbf7223 */ /* 0x000fca000001005f */
[----:B------:R2:W-:Y:S02]  /*6f1b0*/  STG.E.128 desc[UR6][R22.64], R188 ;  /* 0x000000bc16007986 */ /* 0x0005e4000c101d06 */
.L_x_50464:
[----:B------:R-:W-:Y:S05]  /*6f1c0*/  BSYNC.RECONVERGENT B0 ;  /* 0x0000000000007941 */ /* 0x000fea0003800200 */
.L_x_50463:
[----:B------:R-:W-:Y:S01]  /*6f1d0*/  LOP3.LUT P0, RZ, R13, 0x2, RZ, 0xc0, !PT ;  /* 0x000000020dff7812 */ /* 0x000fe2000780c0ff */
[----:B------:R-:W-:-:S12]  /*6f1e0*/  BSSY.RECONVERGENT B0, `(.L_x_50465) ;  /* 0x0000021000007945 */ /* 0x000fd80003800200 */
[----:B------:R-:W-:Y:S05]  /*6f1f0*/  @!P0 BRA `(.L_x_50466) ;  /* 0x00000000007c8947 */ /* 0x000fea0003800000 */
[----:B-12---:R-:W1:Y:S01]  /*6f200*/  LDC.64 R190, c[0x0][0x428] ;  /* 0x00010a00ffbe7b82 */ /* 0x006e620000000a00 */
        /* <DEDUP_REMOVED lines=30> */
.L_x_50466:
[----:B------:R-:W-:Y:S05]  /*6f3f0*/  BSYNC.RECONVERGENT B0 ;  /* 0x0000000000007941 */ /* 0x000fea0003800200 */
.L_x_50465:
[----:B------:R-:W-:Y:S01]  /*6f400*/  LOP3.LUT P0, RZ, R13, 0x1, RZ, 0xc0, !PT ;  /* 0x000000010dff7812 */ /* 0x000fe2000780c0ff */
[----:B------:R-:W-:-:S12]  /*6f410*/  BSSY.RECONVERGENT B0, `(.L_x_50467) ;  /* 0x0000021000007945 */ /* 0x000fd80003800200 */
[----:B------:R-:W-:Y:S05]  /*6f420*/  @!P0 BRA `(.L_x_50468) ;  /* 0x00000000007c8947 */ /* 0x000fea0003800000 */
[----:B-123--:R-:W1:Y:S01]  /*6f430*/  LDC.64 R190, c[0x0][0x428] ;  /* 0x00010a00ffbe7b82 */ /* 0x00ee620000000a00 */
        /* <DEDUP_REMOVED lines=30> */
.L_x_50468:
[----:B------:R-:W-:Y:S05]  /*6f620*/  BSYNC.RECONVERGENT B0 ;  /* 0x0000000000007941 */ /* 0x000fea0003800200 */
.L_x_50467:
[----:B------:R-:W-:Y:S01]  /*6f630*/  LOP3.LUT P0, RZ, R3, 0x80000000, RZ, 0xc0, !PT ;  /* 0x8000000003ff7812 */ /* 0x000fe2000780c0ff */
[----:B------:R-:W-:-:S12]  /*6f640*/  BSSY.RECONVERGENT B0, `(.L_x_50469) ;  /* 0x0000021000007945 */ /* 0x000fd80003800200 */
[----:B------:R-:W-:Y:S05]  /*6f650*/  @!P0 BRA `(.L_x_50470) ;  /* 0x00000000007c8947 */ /* 0x000fea0003800000 */
[----:B-1234-:R-:W1:Y:S01]  /*6f660*/  LDC.64 R190, c[0x0][0x428] ;  /* 0x00010a00ffbe7b82 */ /* 0x01ee620000000a00 */
        /* <DEDUP_REMOVED lines=30> */
.L_x_50470:
[----:B------:R-:W-:Y:S05]  /*6f850*/  BSYNC.RECONVERGENT B0 ;  /* 0x0000000000007941 */ /* 0x000fea0003800200 */
.L_x_50469:
[----:B------:R-:W-:Y:S01]  /*6f860*/  LOP3.LUT P0, RZ, R3, 0x40000000, RZ, 0xc0, !PT ;  /* 0x4000000003ff7812 */ /* 0x000fe2000780c0ff */
[----:B------:R-:W-:-:S12]  /*6f870*/  BSSY.RECONVERGENT B0, `(.L_x_50471) ;  /* 0x0000021000007945 */ /* 0x000fd80003800200 */
[----:B------:R-:W-:Y:S05]  /*6f880*/  @!P0 BRA `(.L_x_50472) ;  /* 0x00000000007c8947 */ /* 0x000fea0003800000 */
[----:B01234-:R-:W0:Y:S01]  /*6f890*/  LDC.64 R190, c[0x0][0x428] ;  /* 0x00010a00ffbe7b82 */ /* 0x01fe220000000a00 */
[--C-:B------:R-:W-:Y:S01]  /*6f8a0*/  FADD.FTZ R22, R128, -R12.reuse ;  /* 0x8000000c80167221 */ /* 0x100fe20000010000 */
        /* <DEDUP_REMOVED lines=12> */
[----:B0-----:R-:W-:-:S03]  /*6f970*/  IMAD.WIDE.U32 R22, R19, 0x10, R190 ;  /* 0x0000001013167825 */ /* 0x001fc600078e00be */
        /* <DEDUP_REMOVED lines=16> */
.L_x_50472:
[----:B------:R-:W-:Y:S05]  /*6fa80*/  BSYNC.RECONVERGENT B0 ;  /* 0x0000000000007941 */ /* 0x000fea0003800200 */
.L_x_50471:
        /* <DEDUP_REMOVED lines=34> */
.L_x_50474:
[----:B------:R-:W-:Y:S05]  /*6fcb0*/  BSYNC.RECONVERGENT B0 ;  /* 0x0000000000007941 */ /* 0x000fea0003800200 */
.L_x_50473:
        /* <DEDUP_REMOVED lines=34> */
.L_x_50476:
[----:B------:R-:W-:Y:S05]  /*6fee0*/  BSYNC.RECONVERGENT B0 ;  /* 0x0000000000007941 */ /* 0x000fea0003800200 */
.L_x_50475:
        /* <DEDUP_REMOVED lines=34> */
.L_x_50478:
[----:B------:R-:W-:Y:S05]  /*70110*/  BSYNC.RECONVERGENT B0 ;  /* 0x0000000000007941 */ /* 0x000fea0003800200 */
.L_x_50477:
        /* <DEDUP_REMOVED lines=34> */
.L_x_50480:
[----:B------:R-:W-:Y:S05]  /*70340*/  BSYNC.RECONVERGENT B0 ;  /* 0x0000000000007941 */ /* 0x000fea0003800200 */
.L_x_50479:
        /* <DEDUP_REMOVED lines=34> */
.L_x_50482:
[----:B------:R-:W-:Y:S05]  /*70570*/  BSYNC.RECONVERGENT B0 ;  /* 0x0000000000007941 */ /* 0x000fea0003800200 */
.L_x_50481:
        /* <DEDUP_REMOVED lines=34> */
.L_x_50484:
[----:B------:R-:W-:Y:S05]  /*707a0*/  BSYNC.RECONVERGENT B0 ;  /* 0x0000000000007941 */ /* 0x000fea0003800200 */
.L_x_50483:
        /* <DEDUP_REMOVED lines=34> */
.L_x_50486:
[----:B------:R-:W-:Y:S05]  /*709d0*/  BSYNC.RECONVERGENT B0 ;  /* 0x0000000000007941 */ /* 0x000fea0003800200 */
.L_x_50485:
[----:B------:R-:W-:Y:S01]  /*709e0*/  LOP3.LUT P0, RZ, R3, 0x200000, RZ, 0xc0, !PT ;  /* 0x0020000003ff7812 */ /* 0x000fe2000780c0ff */
[----:B------:R-:W-:-:S12]  /*709f0*/  BSSY.RECONVERGENT B0, `(.L_x_50487) ;  /* 0x000002d000007945 */ /* 0x000fd80003800200 */
[----:B------:R-:W-:Y:S05]  /*70a00*/  @!P0 BRA `(.L_x_50488) ;  /* 0x0000000000ac8947 */ /* 0x000fea0003800000 */
[----:B01234-:R-:W0:Y:S01]  /*70a10*/  LDC.64 R190, c[0x0][0x428] ;  /* 0x00010a00ffbe7b82 */ /* 0x01fe220000000a00 */
[--C-:B------:R-:W-:Y:S01]  /*70a20*/  FADD.FTZ R22, R160, -R12.reuse ;  /* 0x8000000ca0167221 */ /* 0x100fe20000010000 */
[--C-:B------:R-:W-:Y:S01]  /*70a30*/  FADD.FTZ R188, R161, -R12.reuse ;  /* 0x8000000ca1bc7221 */ /* 0x100fe20000010000 */
[--C-:B------:R-:W-:Y:S01]  /*70a40*/  FADD.FTZ R23, R162, -R12.reuse ;  /* 0x8000000ca2177221 */ /* 0x100fe20000010000 */
[----:B------:R1:W-:Y:S01]  /*70a50*/  STL [R1+0x308], R3 ;  /* 0x0003080301007387 */ /* 0x0003e20000100800 */
[C---:B------:R-:W-:Y:S01]  /*70a60*/  FMUL.FTZ R248, R18.reuse, R22 ;  /* 0x0000001612f87220 */ /* 0x040fe20000410000 */
[----:B------:R-:W-:Y:S01]  /*70a70*/  FADD.FTZ R22, R163, -R12 ;  /* 0x8000000ca3167221 */ /* 0x000fe20000010000 */
[C---:B------:R-:W-:Y:S01]  /*70a80*/  FMUL.FTZ R238, R18.reuse, R23 ;  /* 0x0000001712ee7220 */ /* 0x040fe20000410000 */
[C---:B------:R-:W-:Y:S02]  /*70a90*/  FMUL.FTZ R239, R18.reuse, R188 ;  /* 0x000000bc12ef7220 */ /* 0x040fe40000410000 */
[----:B------:R-:W-:Y:S01]  /*70aa0*/  FMUL.FTZ R237, R18, R22 ;  /* 0x0000001612ed7220 */ /* 0x000fe20000410000 */
[----:B-1----:R-:W2:Y:S04]  /*70ab0*/  LDL R3, [R1] ;  /* 0x0000000001037983 */ /* 0x002ea80000100800 */
[----:B------:R1:W-:Y:S04]  /*70ac0*/  STL [R1+0x304], R2 ;  /* 0x0003040201007387 */ /* 0x0003e80000100800 */
[----:B------:R-:W3:Y:S01]  /*70ad0*/  LDL R189, [R1+0x154] ;  /* 0x0001540001bd7983 */ /* 0x000ee20000100800 */
[----:B0-----:R-:W-:-:S03]  /*70ae0*/  IMAD.WIDE.U32 R22, R19, 0x10, R190 ;  /* 0x0000001013167825 */ /* 0x001fc600078e00be */
[----:B-1----:R-:W3:Y:S04]  /*70af0*/  LDL R2, [R1+0x4] ;  /* 0x0000040001027983 */ /* 0x002ee80000100800 */
[----:B------:R0:W-:Y:S04]  /*70b00*/  STL [R1+0x300], R0 ;  /* 0x0003000001007387 */ /* 0x0001e80000100800 */
[----:B------:R-:W4:Y:S04]  /*70b10*/  LDL R249, [R1+0xc] ;  /* 0x00000c0001f97983 */ /* 0x000f280000100800 */
[----:B------:R-:W2:Y:S04]  /*70b20*/  LDL R188, [R1+0x150] ;  /* 0x0001500001bc7983 */ /* 0x000ea80000100800 */
[----:B0-----:R-:W4:Y:S04]  /*70b30*/  LDL R0, [R1+0x8] ;  /* 0x0000080001007983 */ /* 0x001f280000100800 */
[----:B------:R-:W4:Y:S04]  /*70b40*/  LDL R190, [R1+0x158] ;  /* 0x0001580001be7983 */ /* 0x000f280000100800 */
[----:B------:R-:W4:Y:S04]  /*70b50*/  LDL R191, [R1+0x15c] ;  /* 0x00015c0001bf7983 */ /* 0x000f280000100800 */
[----:B------:R-:W4:Y:S04]  /*70b60*/  LDL R252, [R1+0x144] ;  /* 0x0001440001fc7983 */ /* 0x000f280000100800 */
[----:B------:R-:W4:Y:S04]  /*70b70*/  LDL R251, [R1+0x148] ;  /* 0x0001480001fb7983 */ /* 0x000f280000100800 */
[----:B------:R-:W4:Y:S01]  /*70b80*/  LDL R250, [R1+0x14c] ;  /* 0x00014c0001fa7983 */ /* 0x000f220000100800 */
[----:B---3--:R-:W-:Y:S01]  /*70b90*/  FFMA.FTZ R189, R239, R189, R2 ;  /* 0x000000bdefbd7223 */ /* 0x008fe20000010002 */
[----:B--2---:R-:W-:-:S02]  /*70ba0*/  FFMA.FTZ R188, R248, R188, R3 ;  /* 0x000000bcf8bc7223 */ /* 0x004fc40000010003 */
[----:B------:R0:W5:Y:S04]  /*70bb0*/  LDL.LU R3, [R1+0x308] ;  /* 0x0003080001037983 */ /* 0x0001680000300800 */
[----:B------:R0:W5:Y:S01]  /*70bc0*/  LDL.LU R2, [R1+0x304] ;  /* 0x0003040001027983 */ /* 0x0001620000300800 */
[----:B----4-:R-:W-:-:S03]  /*70bd0*/  FFMA.FTZ R190, R238, R190, R0 ;  /* 0x000000beeebe7223 */ /* 0x010fc60000010000 */
[----:B------:R0:W5:Y:S01]  /*70be0*/  LDL.LU R0, [R1+0x300] ;  /* 0x0003000001007983 */ /* 0x0001620000300800 */
[----:B------:R-:W-:-:S05]  /*70bf0*/  FFMA.FTZ R191, R237, R191, R249 ;  /* 0x000000bfedbf7223 */ /* 0x000fca00000100f9 */
[----:B------:R1:W-:Y:S04]  /*70c00*/  STG.E.128 desc[UR6][R22.64], R188 ;  /* 0x000000bc16007986 */ /* 0x0003e8000c101d06 */
[----:B-1----:R-:W2:Y:S01]  /*70c10*/  LDL R191, [R1+0x140] ;  /* 0x0001400001bf7983 */ /* 0x002ea20000100800 */
[----:B------:R-:W1:Y:S01]  /*70c20*/  LDC.64 R22, c[0x0][0x430] ;  /* 0x00010c00ff167b82 */ /* 0x000e620000000a00 */
[----:B------:R-:W3:Y:S01]  /*70c30*/  S2R R249, SR_TID.X ;  /* 0x0000000000f97919 */ /* 0x000ee20000002100 */
[----:B------:R-:W-:Y:S01]  /*70c40*/  FFMA.FTZ R189, R239, R252, R45 ;  /* 0x000000fcefbd7223 */ /* 0x000fe2000001002d */
[----:B------:R-:W-:Y:S01]  /*70c50*/  FFMA.FTZ R190, R238, R251, R46 ;  /* 0x000000fbeebe7223 */ /* 0x000fe2000001002e */
[----:B-1----:R-:W-:-:S04]  /*70c60*/  IMAD.WIDE.U32 R22, R19, 0x10, R22 ;  /* 0x0000001013167825 */ /* 0x002fc800078e0016 */
[----:B------:R-:W-:Y:S01]  /*70c70*/  VIADD R19, R19, 0x20 ;  /* 0x0000002013137836 */ /* 0x000fe20000000000 */
[----:B---3--:R-:W-:Y:S01]  /*70c80*/  LOP3.LUT R249, R249, 0x1f, RZ, 0xc0, !PT ;  /* 0x0000001ff9f97812 */ /* 0x008fe200078ec0ff */
[----:B--2---:R-:W-:Y:S01]  /*70c90*/  FFMA.FTZ R188, R248, R191, R44 ;  /* 0x000000bff8bc7223 */ /* 0x004fe2000001002c */
[----:B------:R-:W-:-:S05]  /*70ca0*/  FFMA.FTZ R191, R237, R250, R47 ;  /* 0x000000faedbf7223 */ /* 0x000fca000001002f */
[----:B------:R0:W-:Y:S02]  /*70cb0*/  STG.E.128 desc[UR6][R22.64], R188 ;  /* 0x000000bc16007986 */ /* 0x0001e4000c101d06 */
.L_x_50488:
[----:B------:R-:W-:Y:S05]  /*70cc0*/  BSYNC.RECONVERGENT B0 ;  /* 0x0000000000007941 */ /* 0x000fea0003800200 */
.L_x_50487:
[----:B-----5:R-:W-:Y:S01]  /*70cd0*/  LOP3.LUT P0, RZ, R3, 0x100000, RZ, 0xc0, !PT ;  /* 0x0010000003ff7812 */ /* 0x020fe2000780c0ff */
        /* <DEDUP_REMOVED lines=12> */
[----:B-1----:R-:W2:Y:S04]  /*70da0*/  LDL R3, [R1+0x10] ;  /* 0x0000100001037983 */ /* 0x002ea80000100800 */
        /* <DEDUP_REMOVED lines=26> */
[C---:B-1----:R-:W-:Y:S01]  /*70f50*/  IMAD.WIDE.U32 R22, R19.reuse, 0x10, R22 ;  /* 0x0000001013167825 */ /* 0x042fe200078e0016 */
[----:B------:R-:W-:-:S02]  /*70f60*/  IADD3 R19, PT, PT, R19, 0x20, RZ ;  /* 0x0000002013137810 */ /* 0x000fc40007ffe0ff */
[----:B---3--:R-:W-:Y:S01]  /*70f70*/  LOP3.LUT R249, R249, 0x1f, RZ, 0xc0, !PT ;  /* 0x0000001ff9f97812 */ /* 0x008fe200078ec0ff */
[----:B--2---:R-:W-:Y:S01]  /*70f80*/  FFMA.FTZ R188, R248, R191, R40 ;  /* 0x000000bff8bc7223 */ /* 0x004fe20000010028 */
[----:B------:R-:W-:-:S05]  /*70f90*/  FFMA.FTZ R191, R237, R250, R43 ;  /* 0x000000faedbf7223 */ /* 0x000fca000001002b */
[----:B------:R0:W-:Y:S02]  /*70fa0*/  STG.E.128 desc[UR6][R22.64], R188 ;  /* 0x000000bc16007986 */ /* 0x0001e4000c101d06 */
.L_x_50490:
[----:B------:R-:W-:Y:S05]  /*70fb0*/  BSYNC.RECONVERGENT B0 ;  /* 0x0000000000007941 */ /* 0x000fea0003800200 */
.L_x_50489:
        /* <DEDUP_REMOVED lines=46> */
.L_x_50492:
[----:B------:R-:W-:Y:S05]  /*712a0*/  BSYNC.RECONVERGENT B0 ;  /* 0x0000000000007941 */ /* 0x000fea0003800200 */
.L_x_50491:
        /* <DEDUP_REMOVED lines=46> */
.L_x_50494:
[----:B------:R-:W-:Y:S05]  /*71590*/  BSYNC.RECONVERGENT B0 ;  /* 0x0000000000007941 */ /* 0x000fea0003800200 */
.L_x_50493:
        /* <DEDUP_REMOVED lines=46> */
.L_x_50496:
[----:B------:R-:W-:Y:S05]  /*71880*/  BSYNC.RECONVERGENT B0 ;  /* 0x0000000000007941 */ /* 0x000fea0003800200 */
.L_x_50495:
        /* <DEDUP_REMOVED lines=46> */
.L_x_50498:
[----:B------:R-:W-:Y:S05]  /*71b70*/  BSYNC.RECONVERGENT B0 ;  /* 0x0000000000007941 */ /* 0x000fea0003800200 */
.L_x_50497:
[----:B-----5:R-:W-:Y:S01]  /*71b80*/  LOP3.LUT P0, RZ, R3, 0x8000, RZ, 0xc0, !PT ;  /* 0x0000800003ff7812 */ /* 0x020fe2000780c0ff */
[----:B------:R-:W-:-:S12]  /*71b90*/  BSSY.RECONVERGENT B0, `(.L_x_50499) ;  /* 0x000002e000007945 */ /* 0x000fd80003800200 */
[----:B------:R-:W-:Y:S05]  /*71ba0*/  @!P0 BRA `(.L_x_50500) ;  /* 0x0000000000b08947 */ /* 0x000fea0003800000 */
[----:B01234-:R-:W0:Y:S01]  /*71bb0*/  LDC.64 R190, c[0x0][0x428] ;  /* 0x00010a00ffbe7b82 */ /* 0x01fe220000000a00 */
[--C-:B------:R-:W-:Y:S01]  /*71bc0*/  FADD.FTZ R189, R184, -R12.reuse ;  /* 0x8000000cb8bd7221 */ /* 0x100fe20000010000 */
        /* <DEDUP_REMOVED lines=8> */
[----:B-1----:R-:W2:Y:S04]  /*71c50*/  LDL R2, [R1+0x70] ;  /* 0x0000700001027983 */ /* 0x002ea80000100800 */
[----:B------:R1:W-:Y:S04]  /*71c60*/  STL [R1+0x300], R0 ;  /* 0x0003000001007387 */ /* 0x0003e80000100800 */
[----:B------:R-:W3:Y:S01]  /*71c70*/  LDL R249, [R1+0x78] ;  /* 0x0000780001f97983 */ /* 0x000ee20000100800 */
[----:B0-----:R-:W-:-:S03]  /*71c80*/  IMAD.WIDE.U32 R22, R19, 0x10, R190 ;  /* 0x0000001013167825 */ /* 0x001fc600078e00be */
[----:B------:R-:W4:Y:S04]  /*71c90*/  LDL R189, [R1+0x94] ;  /* 0x0000940001bd7983 */ /* 0x000f280000100800 */
[----:B-1----:R-:W4:Y:S04]  /*71ca0*/  LDL R0, [R1+0x74] ;  /* 0x0000740001007983 */ /* 0x002f280000100800 */
[----:B------:R-:W2:Y:S04]  /*71cb0*/  LDL R188, [R1+0x90] ;  /* 0x0000900001bc7983 */ /* 0x000ea80000100800 */
[----:B------:R-:W3:Y:S04]  /*71cc0*/  LDL R18, [R1+0x9c] ;  /* 0x00009c0001127983 */ /* 0x000ee80000100800 */
[----:B------:R-:W3:Y:S04]  /*71cd0*/  LDL R190, [R1+0x98] ;  /* 0x0000980001be7983 */ /* 0x000ee80000100800 */
[----:B------:R-:W3:Y:S04]  /*71ce0*/  LDL R191, [R1+0x7c] ;  /* 0x00007c0001bf7983 */ /* 0x000ee80000100800 */
[----:B------:R-:W3:Y:S04]  /*71cf0*/  LDL R252, [R1+0x68] ;  /* 0x0000680001fc7983 */ /* 0x000ee80000100800 */
[----:B------:R-:W3:Y:S04]  /*71d00*/  LDL R251, [R1+0x88] ;  /* 0x0000880001fb7983 */ /* 0x000ee80000100800 */
[----:B------:R-:W3:Y:S04]  /*71d10*/  LDL R250, [R1+0x6c] ;  /* 0x00006c0001fa7983 */ /* 0x000ee80000100800 */
[----:B------:R-:W3:Y:S01]  /*71d20*/  LDL R248, [R1+0x8c] ;  /* 0x00008c0001f87983 */ /* 0x000ee20000100800 */
[----:B----4-:R-:W-:Y:S01]  /*71d30*/  FFMA.FTZ R189, R237, R189, R0 ;  /* 0x000000bdedbd7223 */ /* 0x010fe20000010000 */
[----:B--2---:R-:W-:-:S02]  /*71d40*/  FFMA.FTZ R188, R239, R188, R2 ;  /* 0x000000bcefbc7223 */ /* 0x004fc40000010002 */
[----:B------:R0:W5:Y:S04]  /*71d50*/  LDL.LU R2, [R1+0x304] ;  /* 0x0003040001027983 */ /* 0x0001680000300800 */
[----:B------:R0:W5:Y:S01]  /*71d60*/  LDL.LU R0, [R1+0x300] ;  /* 0x0003000001007983 */ /* 0x0001620000300800 */
[----:B---3--:R-:W-:Y:S01]  /*71d70*/  FFMA.FTZ R190, R238, R190, R249 ;  /* 0x000000beeebe7223 */ /* 0x008fe200000100f9 */
[----:B------:R-:W-:-:S05]  /*71d80*/  FFMA.FTZ R191, R12, R18, R191 ;  /* 0x000000120cbf7223 */ /* 0x000fca00000100bf */
        /* <DEDUP_REMOVED lines=14> */
.L_x_50500:
[----:B------:R-:W-:Y:S05]  /*71e70*/  BSYNC.RECONVERGENT B0 ;  /* 0x0000000000007941 */ /* 0x000fea0003800200 */
.L_x_50499:
[----:B0-----:R-:W0:Y:S02]  /*71e80*/  LDC.64 R18, c[0x0][0x380] ;  /* 0x0000e000ff127b82 */ /* 0x001e240000000a00 */
[----:B0-----:R-:W-:-:S05]  /*71e90*/  IMAD R236, R18, 0x4, R236 ;  /* 0x0000000412ec7824 */ /* 0x001fca00078e02ec */
[----:B------:R-:W-:-:S13]  /*71ea0*/  ISETP.GE.AND P0, PT, R236, R19, PT ;  /* 0x00000013ec00720c */ /* 0x000fda0003f06270 */
[----:B------:R-:W-:Y:S05]  /*71eb0*/  @!P0 BRA `(.L_x_50501) ;  /* 0xfffff9c800388947 */ /* 0x000fea000383ffff */
[----:B------:R-:W-:Y:S05]  /*71ec0*/  EXIT ;  /* 0x000000000000794d */ /* 0x000fea0003800000 */
.L_x_50460:
        /* <DEDUP_REMOVED lines=8> */
.L_x_50503:
[----:B------:R-:W-:Y:S05]  /*71f50*/  BSYNC B0 ;  /* 0x0000000000007941 */ /* 0x000fea0003800000 */
.L_x_50502:
        /* <DEDUP_REMOVED lines=9> */
.L_x_50504:
[----:B------:R-:W-:Y:S02]  /*71ff0*/  IMAD.MOV.U32 R22, RZ, RZ, 0x4 ;  /* 0x00000004ff167424 */ /* 0x000fe400078e00ff */
[----:B------:R-:W-:Y:S01]  /*72000*/  FADD.FTZ R23, R23, R12 ;  /* 0x0000000c17177221 */ /* 0x000fe20000010000 */
[----:B------:R-:W-:-:S04]  /*72010*/  MOV R12, 0xffffffff ;  /* 0xffffffff000c7802 */ /* 0x000fc80000000f00 */
[----:B------:R-:W-:-:S07]  /*72020*/  MOV R191, R23 ;  /* 0x0000001700bf7202 */ /* 0x000fce0000000f00 */
[----:B------:R-:W-:Y:S05]  /*72030*/  WARPSYNC.COLLECTIVE R12, `(.L_x_50505) ;  /* 0x000000000c087348 */ /* 0x000fea0003c00000 */
[----:B------:R0:W1:Y:S02]  /*72040*/  SHFL.BFLY P6, R12, R191, R22, R18 ;  /* 0x0c000016bf0c7389 */ /* 0x00006400000c0012 */
[----:B01----:R-:W-:Y:S05]  /*72050*/  ENDCOLLECTIVE ;  /* 0x000000000000791b */ /* 0x003fea0003800000 */
.L_x_50505:
[----:B------:R-:W-:Y:S02]  /*72060*/  HFMA2 R22, -RZ, RZ, 0, 4.76837158203125e-07 ;  /* 0x00000008ff167431 */ /* 0x000fe400000001ff */
[----:B------:R-:W-:Y:S01]  /*72070*/  FADD.FTZ R23, R23, R12 ;  /* 0x0000000c17177221 */ /* 0x000fe20000010000 */
[----:B------:R-:W-:-:S03]  /*72080*/  IMAD.MOV.U32 R12, RZ, RZ, -0x1 ;  /* 0xffffffffff0c7424 */ /* 0x000fc600078e00ff */
[----:B------:R-:W-:-:S07]  /*72090*/  IMAD.MOV.U32 R191, RZ, RZ, R23 ;  /* 0x000000ffffbf7224 */ /* 0x000fce00078e0017 */
[----:B------:R-:W-:Y:S05]  /*720a0*/  WARPSYNC.COLLECTIVE R12, `(.L_x_50506) ;  /* 0x000000000c087348 */ /* 0x000fea0003c00000 */
[----:B------:R0:W1:Y:S02]  /*720b0*/  SHFL.BFLY P6, R12, R191, R22, R18 ;  /* 0x0c000016bf0c7389 */ /* 0x00006400000c0012 */
[----:B01----:R-:W-:Y:S05]  /*720c0*/  ENDCOLLECTIVE ;  /* 0x000000000000791b */ /* 0x003fea0003800000 */
.L_x_50506:
[----:B------:R-:W-:Y:S02]  /*720d0*/  IMAD.MOV.U32 R22, RZ, RZ, 0x10 ;  /* 0x00000010ff167424 */ /* 0x000fe400078e00ff */
[----:B------:R-:W-:Y:S01]  /*720e0*/  FADD.FTZ R23, R23, R12 ;  /* 0x0000000c17177221 */ /* 0x000fe20000010000 */
[----:B------:R-:W-:-:S04]  /*720f0*/  MOV R12, 0xffffffff ;  /* 0xffffffff000c7802 */ /* 0x000fc80000000f00 */
[----:B------:R-:W-:-:S07]  /*72100*/  MOV R191, R23 ;  /* 0x0000001700bf7202 */ /* 0x000fce0000000f00 */
[----:B------:R-:W-:Y:S05]  /*72110*/  WARPSYNC.COLLECTIVE R12, `(.L_x_50507) ;  /* 0x000000000c087348 */ /* 0x000fea0003c00000 */
[----:B------:R0:W1:Y:S02]  /*72120*/  SHFL.BFLY P6, R12, R191, R22, R18 ;  /* 0x0c000016bf0c7389 */ /* 0x00006400000c0012 */
[----:B01----:R-:W-:Y:S05]  /*72130*/  ENDCOLLECTIVE ;  /* 0x000000000000791b */ /* 0x003fea0003800000 */
.L_x_50507:
        /* <DEDUP_REMOVED lines=184> */
.L_x_50508:
[----:B------:R-:W-:Y:S02]  /*72cc0*/  HFMA2 R22, -RZ, RZ, 0, 1.1920928955078125e-07 ;  /* 0x00000002ff167431 */ /* 0x000fe400000001ff */
[----:B------:R-:W-:Y:S01]  /*72cd0*/  FADD.FTZ R23, R23, R12 ;  /* 0x0000000c17177221 */ /* 0x000fe20000010000 */
[----:B------:R-:W-:-:S03]  /*72ce0*/  IMAD.MOV.U32 R12, RZ, RZ, -0x1 ;  /* 0xffffffffff0c7424 */ /* 0x000fc600078e00ff */
[----:B------:R-:W-:-:S07]  /*72cf0*/  IMAD.MOV.U32 R191, RZ, RZ, R23 ;  /* 0x000000ffffbf7224 */ /* 0x000fce00078e0017 */
[----:B------:R-:W-:Y:S05]  /*72d00*/  WARPSYNC.COLLECTIVE R12, `(.L_x_50509) ;  /* 0x000000000c087348 */ /* 0x000fea0003c00000 */
[----:B------:R0:W1:Y:S02]  /*72d10*/  SHFL.BFLY P6, R12, R191, R22, R18 ;  /* 0x0c000016bf0c7389 */ /* 0x00006400000c0012 */
[----:B01----:R-:W-:Y:S05]  /*72d20*/  ENDCOLLECTIVE ;  /* 0x000000000000791b */ /* 0x003fea0003800000 */
.L_x_50509:
[----:B------:R-:W-:Y:S02]  /*72d30*/  IMAD.MOV.U32 R22, RZ, RZ, 0x4 ;  /* 0x00000004ff167424 */ /* 0x000fe400078e00ff */
[----:B------:R-:W-:Y:S01]  /*72d40*/  FADD.FTZ R23, R23, R12 ;  /* 0x0000000c17177221 */ /* 0x000fe20000010000 */
[----:B------:R-:W-:-:S04]  /*72d50*/  MOV R12, 0xffffffff ;  /* 0xffffffff000c7802 */ /* 0x000fc80000000f00 */
[----:B------:R-:W-:-:S07]  /*72d60*/  MOV R191, R23 ;  /* 0x0000001700bf7202 */ /* 0x000fce0000000f00 */
[----:B------:R-:W-:Y:S05]  /*72d70*/  WARPSYNC.COLLECTIVE R12, `(.L_x_50510) ;  /* 0x000000000c087348 */ /* 0x000fea0003c00000 */
[----:B------:R0:W1:Y:S02]  /*72d80*/  SHFL.BFLY P6, R12, R191, R22, R18 ;  /* 0x0c000016bf0c7389 */ /* 0x00006400000c0012 */
[----:B01----:R-:W-:Y:S05]  /*72d90*/  ENDCOLLECTIVE ;  /* 0x000000000000791b */ /* 0x003fea0003800000 */
.L_x_50510:
[----:B------:R-:W-:Y:S02]  /*72da0*/  HFMA2 R22, -RZ, RZ, 0, 4.76837158203125e-07 ;  /* 0x00000008ff167431 */ /* 0x000fe400000001ff */
[----:B------:R-:W-:Y:S01]  /*72db0*/  FADD.FTZ R23, R23, R12 ;  /* 0x0000000c17177221 */ /* 0x000fe20000010000 */
[----:B------:R-:W-:-:S03]  /*72dc0*/  IMAD.MOV.U32 R12, RZ, RZ, -0x1 ;  /* 0xffffffffff0c7424 */ /* 0x000fc600078e00ff */
[----:B------:R-:W-:-:S07]  /*72dd0*/  IMAD.MOV.U32 R191, RZ, RZ, R23 ;  /* 0x000000ffffbf7224 */ /* 0x000fce00078e0017 */
[----:B------:R-:W-:Y:S05]  /*72de0*/  WARPSYNC.COLLECTIVE R12, `(.L_x_50511) ;  /* 0x000000000c087348 */ /* 0x000fea0003c00000 */
[----:B------:R0:W1:Y:S02]  /*72df0*/  SHFL.BFLY P6, R12, R191, R22, R18 ;  /* 0x0c000016bf0c7389 */ /* 0x00006400000c0012 */
[----:B01----:R-:W-:Y:S05]  /*72e00*/  ENDCOLLECTIVE ;  /* 0x000000000000791b */ /* 0x003fea0003800000 */
.L_x_50511:
[----:B------:R-:W-:Y:S02]  /*72e10*/  IMAD.MOV.U32 R22, RZ, RZ, 0x10 ;  /* 0x00000010ff167424 */ /* 0x000fe400078e00ff */
[----:B------:R-:W-:Y:S01]  /*72e20*/  FADD.FTZ R23, R23, R12 ;  /* 0x0000000c17177221 */ /* 0x000fe20000010000 */
[----:B------:R-:W-:-:S04]  /*72e30*/  MOV R12, 0xffffffff ;  /* 0xffffffff000c7802 */ /* 0x000fc80000000f00 */
[----:B------:R-:W-:-:S07]  /*72e40*/  MOV R191, R23 ;  /* 0x0000001700bf7202 */ /* 0x000fce0000000f00 */
[----:B------:R-:W-:Y:S05]  /*72e50*/  WARPSYNC.COLLECTIVE R12, `(.L_x_50512) ;  /* 0x000000000c087348 */ /* 0x000fea0003c00000 */
[----:B------:R0:W1:Y:S02]  /*72e60*/  SHFL.BFLY P6, R12, R191, R22, R18 ;  /* 0x0c000016bf0c7389 */ /* 0x00006400000c0012 */
[----:B01----:R-:W-:Y:S05]  /*72e70*/  ENDCOLLECTIVE ;  /* 0x000000000000791b */ /* 0x003fea0003800000 */
.L_x_50512:
[----:B------:R-:W-:Y:S05]  /*72e80*/  BRA `(.L_x_50513) ;  /* 0xffffffbc00807947 */ /* 0x000fea000383ffff */
.L_x_50514:
        /* <DEDUP_REMOVED lines=15> */
.L_x_54504:


//--------------------- .text._ZN10layer_norm31ln_parallel_residual_fwd_kernelINS_13Kernel_traitsIfffffjLj2560ELj1ELj4ELj1ELj16ENS_18Kernel_traits_baseILj2560EfffffjLj128EEEEELb1ELb0ELb1EEEvNS_9FwdParamsE --------------------------
	.section	.text._ZN10layer_norm31ln_parallel_residual_fwd_kernelINS_13Kernel_traitsIfffffjLj2560ELj1ELj4ELj1ELj16ENS_18Kernel_traits_baseILj2560EfffffjLj128EEEEELb1ELb0ELb1EEEvNS_9FwdParamsE,"ax",@progbits
	.align	128
        .global         _ZN10layer_norm31ln_parallel_residual_fwd_kernelINS_13Kernel_traitsIfffffjLj2560ELj1ELj4ELj1ELj16ENS_18Kernel_traits_baseILj2560EfffffjLj128EEEEELb1ELb0ELb1EEEvNS_9FwdParamsE
        .type           _ZN10layer_norm31ln_parallel_residual_fwd_kernelINS_13Kernel_traitsIfffffjLj2560ELj1ELj4ELj1ELj16ENS_18Kernel_traits_baseILj2560EfffffjLj128EEEEELb1ELb0ELb1EEEvNS_9FwdParamsE,@function
        .size           _ZN10layer_norm31ln_parallel_residual_fwd_kernelINS_13Kernel_traitsIfffffjLj2560ELj1ELj4ELj1ELj16ENS_18Kernel_traits_baseILj2560EfffffjLj128EEEEELb1ELb0ELb1EEEvNS_9FwdParamsE,(.L_x_54505 - _ZN10layer_norm31ln_parallel_residual_fwd_kernelINS_13Kernel_traitsIfffffjLj2560ELj1ELj4ELj1ELj16ENS_18Kernel_traits_baseILj2560EfffffjLj128EEEEELb1ELb0ELb1EEEvNS_9FwdParamsE)
        .other          _ZN10layer_norm31ln_parallel_residual_fwd_kernelINS_13Kernel_traitsIfffffjLj2560ELj1ELj4ELj1ELj16ENS_18Kernel_traits_baseILj2560EfffffjLj128EEEEELb1ELb0ELb1EEEvNS_9FwdParamsE,@"STO_CUDA_ENTRY STV_DEFAULT"
_ZN10layer_norm31ln_parallel_residual_fwd_kernelINS_13Kernel_traitsIfffffjLj2560ELj1ELj4ELj1ELj16ENS_18Kernel_traits_baseILj2560EfffffjLj128EEEEELb1ELb0ELb1EEEvNS_9FwdParamsE:
.text._ZN10layer_norm31ln_parallel_residual_fwd_kernelINS_13Kernel_traitsIfffffjLj2560ELj1ELj4ELj1ELj16ENS_18Kernel_traits_baseILj2560EfffffjLj128EEEEELb1ELb0ELb1EEEvNS_9FwdParamsE:
        /* <DEDUP_REMOVED lines=164> */
[----:B------:R-:W-:Y:S04]  /*0a40*/  STL.64 [R1+0x180], R8 ;  /* 0x0001800801007387 */ /* 0x000fe80000100a00 */
[----:B------:R0:W-:Y:S04]  /*0a50*/  STL.64 [R1+0x188], R10 ;  /* 0x0001880a01007387 */ /* 0x0001e80000100a00 */
[----:B----4-:R-:W4:Y:S04]  /*0a60*/  LDG.E.128 R12, desc[UR8][R6.64+0x1a00] ;  /* 0x001a0008060c7981 */ /* 0x010f28000c1e1d00 */
[----:B0-----:R-:W4:Y:S04]  /*0a70*/  LDG.E.128 R8, desc[UR8][R6.64+0x1c00] ;  /* 0x001c000806087981 */ /* 0x001f28000c1e1d00 */
        /* <DEDUP_REMOVED lines=95> */
.L_x_50516:
        /* <DEDUP_REMOVED lines=67> */
[----:B------:R3:W-:Y:S04]  /*14a0*/  STL.64 [R1+0x1a8], R18 ;  /* 0x0001a81201007387 */ /* 0x0007e80000100a00 */
[----:B------:R-:W-:Y:S04]  /*14b0*/  STL.64 [R1+0x180], R12 ;  /* 0x0001800c01007387 */ /* 0x000fe80000100a00 */
[----:B------:R4:W-:Y:S04]  /*14c0*/  STL.64 [R1+0x188], R14 ;  /* 0x0001880e01007387 */ /* 0x0009e80000100a00 */
[----:B--2---:R-:W2:Y:S04]  /*14d0*/  LDG.E.128 R24, desc[UR8][R8.64+0x1600] ;  /* 0x0016000808187981 */ /* 0x004ea8000c1e1d00 */
[----:B---3--:R-:W3:Y:S04]  /*14e0*/  LDG.E.128 R16, desc[UR8][R8.64+0x1a00] ;  /* 0x001a000808107981 */ /* 0x008ee8000c1e1d00 */
[----:B----4-:R-:W4:Y:S04]  /*14f0*/  LDG.E.128 R12, desc[UR8][R8.64+0x1c00] ;  /* 0x001c0008080c7981 */ /* 0x010f28000c1e1d00 */
[----:B------:R-:W3:Y:S04]  /*1500*/  LDG.E.128 R20, desc[UR8][R8.64+0x1800] ;  /* 0x0018000808147981 */ /* 0x000ee8000c1e1d00 */
        /* <DEDUP_REMOVED lines=54> */
[----:B------:R0:W-:Y:S04]  /*1870*/  STL.64 [R1+0x50], R20 ;  /* 0x0000501401007387 */ /* 0x0001e80000100a00 */
[----:B------:R0:W-:Y:S04]  /*1880*/  STL.64 [R1+0x58], R22 ;  /* 0x0000581601007387 */ /* 0x0001e80000100a00 */
[----:B------:R0:W-:Y:S01]  /*1890*/  STL.64 [R1+0x38], R18 ;  /* 0x0000381201007387 */ /* 0x0001e20000100a00 */
[----:B------:R-:W-:Y:S05]  /*18a0*/  BRA `(.L_x_50517) ;  /* 0x0000001800647947 */ /* 0x000fea0003800000 */
.L_x_50515:
        /* <DEDUP_REMOVED lines=116> */
[----:B------:R-:W3:Y:S04]  /*1ff0*/  LDG.E.128 R8, desc[UR8][R6.64+0x1c00] ;  /* 0x001c000806087981 */ /* 0x000ee8000c1e1d00 */
[----:B-1----:R-:W3:Y:S04]  /*2000*/  LDG.E.128 R24, desc[UR8][R6.64+0x1400] ;  /* 0x0014000806187981 */ /* 0x002ee8000c1e1d00 */
[----:B------:R0:W-:Y:S04]  /*2010*/  STL.64 [R1+0x1f8], R22 ;  /* 0x0001f81601007387 */ /* 0x0001e80000100a00 */
[----:B------:R-:W-:Y:S04]  /*2020*/  STL.64 [R1+0x200], R16 ;  /* 0x0002001001007387 */ /* 0x000fe80000100a00 */
[----:B------:R1:W-:Y:S04]  /*2030*/  STL.64 [R1+0x208], R18 ;  /* 0x0002081201007387 */ /* 0x0003e80000100a00 */
[----:B0-----:R-:W3:Y:S04]  /*2040*/  LDG.E.128 R20, desc[UR8][R6.64+0x1600] ;  /* 0x0016000806147981 */ /* 0x001ee8000c1e1d00 */
[----:B------:R-:W-:Y:S04]  /*2050*/  STL.64 [R1+0x210], R12 ;  /* 0x0002100c01007387 */ /* 0x000fe80000100a00 */
[----:B------:R0:W-:Y:S04]  /*2060*/  STL.64 [R1+0x218], R14 ;  /* 0x0002180e01007387 */ /* 0x0001e80000100a00 */
[----:B-1----:R-:W3:Y:S04]  /*2070*/  LDG.E.128 R16, desc[UR8][R6.64+0x1800] ;  /* 0x0018000806107981 */ /* 0x002ee8000c1e1d00 */
[----:B0-----:R-:W3:Y:S04]  /*2080*/  LDG.E.128 R12, desc[UR8][R6.64+0x1a00] ;  /* 0x001a0008060c7981 */ /* 0x001ee8000c1e1d00 */
        /* <DEDUP_REMOVED lines=72> */
.L_x_50518:
        /* <DEDUP_REMOVED lines=108> */
[----:B-1----:R-:W3:Y:S04]  /*2bd0*/  LDG.E.128 R12, desc[UR8][R8.64+0x1c00] ;  /* 0x001c0008080c7981 */ /* 0x002ee8000c1e1d00 */
        /* <DEDUP_REMOVED lines=102> */
.L_x_50517:
        /* <DEDUP_REMOVED lines=14> */
[----:B------:R-:W-:Y:S01]  /*3320*/  IMAD.MOV.U32 R7, RZ, RZ, RZ ;  /* 0x000000ffff077224 */ /* 0x000fe200078e00ff */
        /* <DEDUP_REMOVED lines=87> */
[----:B-123--:R-:W-:-:S07]  /*38a0*/  IMAD.U32 R5, RZ, RZ, UR5 ;  /* 0x00000005ff057e24 */ /* 0x00efce000f8e00ff */
.L_x_51780:
[----:B----4-:R-:W-:Y:S01]  /*38b0*/  ISETP.NE.U32.AND P5, PT, RZ, UR6, PT ;  /* 0x00000006ff007c0c */ /* 0x010fe2000bfa5070 */
[----:B------:R-:W-:Y:S01]  /*38c0*/  IMAD R13, R224, UR14, RZ ;  /* 0x0000000ee00d7c24 */ /* 0x000fe2000f8e02ff */
[----:B--2---:R-:W1:Y:S02]  /*38d0*/  @P0 LDC.64 R16, c[0x0][0x398] ;  /* 0x0000e600ff100b82 */ /* 0x004e640000000a00 */
[----:B------:R-:W-:Y:S02]  /*38e0*/  ISETP.NE.AND.EX P5, PT, RZ, UR7, PT, P5 ;  /* 0x00000007ff007c0c */ /* 0x000fe4000bfa5350 */
[----:B------:R-:W-:-:S04]  /*38f0*/  SHF.R.S32.HI R14, RZ, 0x1f, R13 ;  /* 0x0000001fff0e7819 */ /* 0x000fc8000001140d */
[----:B------:R-:W-:Y:S01]  /*3900*/  LEA.HI R13, R14, R13, RZ, 0x2 ;  /* 0x0000000d0e0d7211 */ /* 0x000fe200078f10ff */
[----:B------:R-:W2:Y:S03]  /*3910*/  LDC.64 R216, c[0x0][0x390] ;  /* 0x0000e400ffd87b82 */ /* 0x000ea60000000a00 */
[----:B------:R-:W-:-:S05]  /*3920*/  LEA.HI.SX32 R212, R13, R252, 0x1e ;  /* 0x000000fc0dd47211 */ /* 0x000fca00078ff2ff */
[----:B------:R-:W3:Y:S01]  /*3930*/  @P5 LDC.64 R14, c[0x0][0x3a0] ;  /* 0x0000e800ff0e5b82 */ /* 0x000ee20000000a00 */
[----:B-1----:R-:W-:-:S05]  /*3940*/  @P0 IMAD.WIDE.U32 R16, R212, 0x10, R16 ;  /* 0x00000010d4100825 */ /* 0x002fca00078e0010 */
[----:B-----5:R-:W5:Y:S01]  /*3950*/  @P0 LDG.E.128 R104, desc[UR8][R16.64] ;  /* 0x0000000810680981 */ /* 0x020f62000c1e1d00 */
[----:B---3--:R-:W-:-:S05]  /*3960*/  @P5 IMAD.WIDE.U32 R14, R212, 0x10, R14 ;  /* 0x00000010d40e5825 */ /* 0x008fca00078e000e */
[----:B------:R2:W5:Y:S02]  /*3970*/  @P5 LDG.E.128 R100, desc[UR8][R14.64] ;  /* 0x000000080e645981 */ /* 0x000564000c1e1d00 */
[----:B--2---:R-:W-:-:S05]  /*3980*/  IMAD.WIDE.U32 R14, R212, 0x10, R216 ;  /* 0x00000010d40e7825 */ /* 0x004fca00078e00d8 */
[----:B------:R1:W5:Y:S01]  /*3990*/  LDG.E.128 R16, desc[UR8][R14.64] ;  /* 0x000000080e107981 */ /* 0x000362000c1e1d00 */
[----:B------:R-:W-:Y:S01]  /*39a0*/  IMAD.MOV.U32 R196, RZ, RZ, 0x2f800000 ;  /* 0x2f800000ffc47424 */ /* 0x000fe200078e00ff */
[----:B-1----:R-:W1:Y:S02]  /*39b0*/  LDC.64 R14, c[0x0][0x398] ;  /* 0x0000e600ff0e7b82 */ /* 0x002e640000000a00 */
[----:B-1----:R-:W-:-:S04]  /*39c0*/  ISETP.NE.U32.AND P0, PT, R14, RZ, PT ;  /* 0x000000ff0e00720c */ /* 0x002fc80003f05070 */
        /* <DEDUP_REMOVED lines=18> */
.L_x_50522:
        /* <DEDUP_REMOVED lines=12> */
.L_x_50524:
[----:B0-----:R-:W-:Y:S05]  /*3bb0*/  BSYNC.RECONVERGENT B1 ;  /* 0x0000000000017941 */ /* 0x001fea0003800200 */
.L_x_50523:
        /* <DEDUP_REMOVED lines=62> */
.L_x_50521:
[----:B0-----:R-:W-:Y:S05]  /*3fa0*/  BSYNC.RECONVERGENT B0 ;  /* 0x0000000000007941 */ /* 0x001fea0003800200 */
.L_x_50520:
[----:B------:R-:W-:Y:S01]  /*3fb0*/  ISETP.NE.AND P0, PT, R20, 0x1, PT ;  /* 0x000000011400780c */ /* 0x000fe20003f05270 */
[----:B------:R-:W-:Y:S01]  /*3fc0*/  IMAD.U32 R213, RZ, RZ, UR12 ;  /* 0x0000000cffd57e24 */ /* 0x000fe2000f8e00ff */
[----:B------:R-:W-:Y:S01]  /*3fd0*/  I2FP.F32.U32 R13, R13 ;  /* 0x0000000d000d7245 */ /* 0x000fe20000201000 */
[----:B------:R-:W-:Y:S01]  /*3fe0*/  BSSY.RECONVERGENT B0, `(.L_x_50525) ;  /* 0x0000059000007945 */ /* 0x000fe20003800200 */
        /* <DEDUP_REMOVED lines=13> */
.L_x_50527:
        /* <DEDUP_REMOVED lines=12> */
.L_x_50529:
[----:B------:R-:W-:Y:S05]  /*4180*/  BSYNC.RECONVERGENT B1 ;  /* 0x0000000000017941 */ /* 0x000fea0003800200 */
.L_x_50528:
        /* <DEDUP_REMOVED lines=62> */
.L_x_50526:
[----:B------:R-:W-:Y:S05]  /*4570*/  BSYNC.RECONVERGENT B0 ;  /* 0x0000000000007941 */ /* 0x000fea0003800200 */
.L_x_50525:
        /* <DEDUP_REMOVED lines=16> */
.L_x_50532:
        /* <DEDUP_REMOVED lines=12> */
.L_x_50534:
[----:B------:R-:W-:Y:S05]  /*4740*/  BSYNC.RECONVERGENT B1 ;  /* 0x0000000000017941 */ /* 0x000fea0003800200 */
.L_x_50533:
        /* <DEDUP_REMOVED lines=62> */
.L_x_50531:
[----:B------:R-:W-:Y:S05]  /*4b30*/  BSYNC.RECONVERGENT B0 ;  /* 0x0000000000007941 */ /* 0x000fea0003800200 */
.L_x_50530:
        /* <DEDUP_REMOVED lines=16> */
.L_x_50537:
        /* <DEDUP_REMOVED lines=12> */
.L_x_50539:
[----:B------:R-:W-:Y:S05]  /*4d00*/  BSYNC.RECONVERGENT B1 ;  /* 0x0000000000017941 */ /* 0x000fea0003800200 */
.L_x_50538:
        /* <DEDUP_REMOVED lines=62> */
.L_x_50536:
[----:B------:R-:W-:Y:S05]  /*50f0*/  BSYNC.RECONVERGENT B0 ;  /* 0x0000000000007941 */ /* 0x000fea0003800200 */
.L_x_50535:
        /* <DEDUP_REMOVED lines=18> */
.L_x_50519:
        /* <DEDUP_REMOVED lines=16> */
.L_x_50543:
        /* <DEDUP_REMOVED lines=12> */
.L_x_50545:
[----:B0-----:R-:W-:Y:S05]  /*53e0*/  BSYNC.RECONVERGENT B1 ;  /* 0x0000000000017941 */ /* 0x001fea0003800200 */
.L_x_50544:
        /* <DEDUP_REMOVED lines=62> */
.L_x_50542:
[----:B0-----:R-:W-:Y:S05]  /*57d0*/  BSYNC.RECONVERGENT B0 ;  /* 0x0000000000007941 */ /* 0x001fea0003800200 */
.L_x_50541:
[----:B------:R-:W-:Y:S01]  /*57e0*/  ISETP.NE.AND P0, PT, R10, 0x1, PT ;  /* 0x000000010a00780c */ /* 0x000fe20003f05270 */
[----:B------:R-:W-:Y:S01]  /*57f0*/  IMAD.U32 R213, RZ, RZ, UR12 ;  /* 0x0000000cffd57e24 */ /* 0x000fe2000f8e00ff */
[----:B------:R-:W-:Y:S01]  /*5800*/  I2FP.F32.U32 R8, R8 ;  /* 0x0000000800087245 */ /* 0x000fe20000201000 */
[----:B------:R-:W-:Y:S01]  /*5810*/  BSSY.RECONVERGENT B0, `(.L_x_50546) ;  /* 0x000005b000007945 */ /* 0x000fe20003800200 */
[----:B------:R-:W-:Y:S01]  /*5820*/  MOV R195, UR13 ;  /* 0x0000000d00c37c02 */ /* 0x000fe20008000f00 */
[----:B------:R-:W-:Y:S02]  /*5830*/  IMAD.MOV.U32 R11, RZ, RZ, 0x2 ;  /* 0x00000002ff0b7424 */ /* 0x000fe400078e00ff */
[----:B------:R-:W-:Y:S01]  /*5840*/  FFMA.FTZ R8, R8, R196, 1.1641532182693481445e-10 ;  /* 0x2f00000008087423 */ /* 0x000fe200000100c4 */
[----:B------:R-:W-:-:S04]  /*5850*/  IMAD.MOV.U32 R9, RZ, RZ, R6 ;  /* 0x000000ffff097224 */ /* 0x000fc800078e0006 */
[----:B------:R-:W-:Y:S01]  /*5860*/  FSETP.LE.FTZ.AND P1, PT, R8, R213, PT ;  /* 0x000000d50800720b */ /* 0x000fe20003f33000 */
[----:B-----5:R-:W-:Y:S01]  /*5870*/  FMUL.FTZ R8, R16, R195 ;  /* 0x000000c310087220 */ /* 0x020fe20000410000 */
        /* <DEDUP_REMOVED lines=9> */
.L_x_50548:
        /* <DEDUP_REMOVED lines=12> */
.L_x_50550:
[----:B------:R-:W-:Y:S05]  /*59d0*/  BSYNC.RECONVERGENT B1 ;  /* 0x0000000000017941 */ /* 0x000fea0003800200 */
.L_x_50549:
        /* <DEDUP_REMOVED lines=62> */
.L_x_50547:
[----:B------:R-:W-:Y:S05]  /*5dc0*/  BSYNC.RECONVERGENT B0 ;  /* 0x0000000000007941 */ /* 0x000fea0003800200 */
.L_x_50546:
        /* <DEDUP_REMOVED lines=15> */
.L_x_50553:
        /* <DEDUP_REMOVED lines=12> */
.L_x_50555:
[----:B------:R-:W-:Y:S05]  /*5f80*/  BSYNC.RECONVERGENT B1 ;  /* 0x0000000000017941 */ /* 0x000fea0003800200 */
.L_x_50554:
        /* <DEDUP_REMOVED lines=62> */
.L_x_50552:
[----:B------:R-:W-:Y:S05]  /*6370*/  BSYNC.RECONVERGENT B0 ;  /* 0x0000000000007941 */ /* 0x000fea0003800200 */
.L_x_50551:
[----:B------:R-:W-:Y:S01]  /*6380*/  ISETP.NE.AND P2, PT, R16, 0x1, PT ;  /* 0x000000011000780c */ /* 0x000fe20003f45270 */
[----:B------:R-:W-:Y:S01]  /*6390*/  BSSY.RECONVERGENT B0, `(.L_x_50556) ;  /* 0x000005b000007945 */ /* 0x000fe20003800200 */
[----:B------:R-:W-:Y:S01]  /*63a0*/  I2FP.F32.U32 R10, R13 ;  /* 0x0000000d000a7245 */ /* 0x000fe20000201000 */
[----:B------:R-:W-:Y:S01]  /*63b0*/  IMAD.MOV.U32 R13, RZ, RZ, 0x2 ;  /* 0x00000002ff0d7424 */ /* 0x000fe200078e00ff */
[----:B------:R-:W-:-:S03]  /*63c0*/  MOV R11, R6 ;  /* 0x00000006000b7202 */ /* 0x000fc60000000f00 */
[----:B------:R-:W-:-:S05]  /*63d0*/  FFMA.FTZ R10, R10, R196, 1.1641532182693481445e-10 ;  /* 0x2f0000000a0a7423 */ /* 0x000fca00000100c4 */
        /* <DEDUP_REMOVED lines=11> */
.L_x_50558:
        /* <DEDUP_REMOVED lines=12> */
.L_x_50560:
[----:B------:R-:W-:Y:S05]  /*6550*/  BSYNC.RECONVERGENT B1 ;  /* 0x0000000000017941 */ /* 0x000fea0003800200 */
.L_x_50559:
        /* <DEDUP_REMOVED lines=62> */
.L_x_50557:
[----:B------:R-:W-:Y:S05]  /*6940*/  BSYNC.RECONVERGENT B0 ;  /* 0x0000000000007941 */ /* 0x000fea0003800200 */
.L_x_50556:
        /* <DEDUP_REMOVED lines=15> */
.L_x_50563:
        /* <DEDUP_REMOVED lines=12> */
.L_x_50565:
[----:B------:R-:W-:Y:S05]  /*6b00*/  BSYNC.RECONVERGENT B1 ;  /* 0x0000000000017941 */ /* 0x000fea0003800200 */
.L_x_50564:
        /* <DEDUP_REMOVED lines=62> */
.L_x_50562:
[----:B------:R-:W-:Y:S05]  /*6ef0*/  BSYNC.RECONVERGENT B0 ;  /* 0x0000000000007941 */ /* 0x000fea0003800200 */
.L_x_50561:
        /* <DEDUP_REMOVED lines=17> */
.L_x_50568:
        /* <DEDUP_REMOVED lines=12> */
.L_x_50570:
[----:B------:R-:W-:Y:S05]  /*70d0*/  BSYNC.RECONVERGENT B1 ;  /* 0x0000000000017941 */ /* 0x000fea0003800200 */
.L_x_50569:
        /* <DEDUP_REMOVED lines=62> */
.L_x_50567:
[----:B------:R-:W-:Y:S05]  /*74c0*/  BSYNC.RECONVERGENT B0 ;  /* 0x0000000000007941 */ /* 0x000fea0003800200 */
.L_x_50566:
        /* <DEDUP_REMOVED lines=15> */
.L_x_50573:
        /* <DEDUP_REMOVED lines=12> */
.L_x_50575:
[----:B------:R-:W-:Y:S05]  /*7680*/  BSYNC.RECONVERGENT B1 ;  /* 0x0000000000017941 */ /* 0x000fea0003800200 */
.L_x_50574:
        /* <DEDUP_REMOVED lines=62> */
.L_x_50572:
[----:B------:R-:W-:Y:S05]  /*7a70*/  BSYNC.RECONVERGENT B0 ;  /* 0x0000000000007941 */ /* 0x000fea0003800200 */
.L_x_50571:
[----:B------:R-:W-:Y:S01]  /*7a80*/  ISETP.NE.AND P4, PT, R20, 0x1, PT ;  /* 0x000000011400780c */ /* 0x000fe20003f85270 */
[----:B------:R-:W-:Y:S01]  /*7a90*/  BSSY.RECONVERGENT B0, `(.L_x_50576) ;  /* 0x000005b000007945 */ /* 0x000fe20003800200 */
[----:B------:R-:W-:Y:S01]  /*7aa0*/  I2FP.F32.U32 R11, R11 ;  /* 0x0000000b000b7245 */ /* 0x000fe20000201000 */
[----:B------:R-:W-:-:S04]  /*7ab0*/  IMAD.MOV.U32 R13, RZ, RZ, 0x2 ;  /* 0x00000002ff0d7424 */ /* 0x000fc800078e00ff */
[----:B------:R-:W-:-:S05]  /*7ac0*/  FFMA.FTZ R11, R11, R196, 1.1641532182693481445e-10 ;  /* 0x2f0000000b0b7423 */ /* 0x000fca00000100c4 */
        /* <DEDUP_REMOVED lines=12> */
.L_x_50578:
        /* <DEDUP_REMOVED lines=12> */
.L_x_50580:
[----:B------:R-:W-:Y:S05]  /*7c50*/  BSYNC.RECONVERGENT B1 ;  /* 0x0000000000017941 */ /* 0x000fea0003800200 */
.L_x_50579:
        /* <DEDUP_REMOVED lines=62> */
.L_x_50577:
[----:B------:R-:W-:Y:S05]  /*8040*/  BSYNC.RECONVERGENT B0 ;  /* 0x0000000000007941 */ /* 0x000fea0003800200 */
.L_x_50576:
[----:B------:R-:W-:Y:S01]  /*8050*/  FSETP.GTU.FTZ.AND P6, PT, R17, R213, PT ;  /* 0x000000d51100720b */ /* 0x000fe20003fdc000 */
[----:B------:R-:W-:Y:S01]  /*8060*/  FMUL.FTZ R17, R106, R195 ;  /* 0x000000c36a117220 */ /* 0x000fe20000410000 */
[-C--:B------:R-:W-:Y:S02]  /*8070*/  FSETP.GTU.FTZ.AND P4, PT, R16, R213.reuse, PT ;  /* 0x000000d51000720b */ /* 0x080fe40003f9c000 */
[----:B------:R-:W-:Y:S02]  /*8080*/  P2R R16, PR, RZ, 0x40 ;  /* 0x00000040ff107803 */ /* 0x000fe40000000000 */
[----:B------:R-:W-:Y:S02]  /*8090*/  FSEL R17, R17, RZ, !P6 ;  /* 0x000000ff11117208 */ /* 0x000fe40007000000 */
[----:B------:R-:W-:Y:S01]  /*80a0*/  FSETP.GTU.FTZ.AND P6, PT, R9, R213, PT ;  /* 0x000000d50900720b */ /* 0x000fe20003fdc000 */
[----:B------:R-:W-:Y:S01]  /*80b0*/  FMUL.FTZ R9, R104, R195 ;  /* 0x000000c368097220 */ /* 0x000fe20000410000 */
[----:B------:R-:W-:-:S02]  /*80c0*/  FSEL R8, R8, RZ, P1 ;  /* 0x000000ff08087208 */ /* 0x000fc40000800000 */
[----:B------:R-:W-:Y:S02]  /*80d0*/  FSEL R18, R18, RZ, P2 ;  /* 0x000000ff12127208 */ /* 0x000fe40001000000 */
[----:B------:R-:W-:Y:S02]  /*80e0*/  FSEL R9, R9, RZ, !P6 ;  /* 0x000000ff09097208 */ /* 0x000fe40007000000 */
[----:B------:R-:W-:Y:S01]  /*80f0*/  FSEL R11, R11, RZ, P3 ;  /* 0x000000ff0b0b7208 */ /* 0x000fe20001800000 */
[----:B------:R-:W-:Y:S01]  /*8100*/  FADD.FTZ R98, R18, R17 ;  /* 0x0000001112627221 */ /* 0x000fe20000010000 */
[----:B------:R-:W-:Y:S01]  /*8110*/  FMUL.FTZ R17, R105, R195 ;  /* 0x000000c369117220 */ /* 0x000fe20000410000 */
[----:B------:R-:W-:Y:S01]  /*8120*/  FADD.FTZ R96, R8, R9 ;  /* 0x0000000908607221 */ /* 0x000fe20000010000 */
[----:B------:R-:W-:Y:S01]  /*8130*/  I2FP.F32.U32 R9, R19 ;  /* 0x0000001300097245 */ /* 0x000fe20000201000 */
[----:B------:R-:W-:Y:S01]  /*8140*/  @P5 FADD.FTZ R98, R102, R98 ;  /* 0x0000006266625221 */ /* 0x000fe20000010000 */
[----:B------:R-:W-:Y:S01]  /*8150*/  SEL R8, RZ, 0x1, P6 ;  /* 0x00000001ff087807 */ /* 0x000fe20003000000 */
[----:B------:R-:W-:Y:S01]  /*8160*/  @P5 FADD.FTZ R96, R100, R96 ;  /* 0x0000006064605221 */ /* 0x000fe20000010000 */
[----:B------:R-:W-:Y:S01]  /*8170*/  FSEL R10, R10, RZ, P0 ;  /* 0x000000ff0a0a7208 */ /* 0x000fe20000000000 */
[----:B------:R-:W-:Y:S01]  /*8180*/  FFMA.FTZ R9, R9, R196, 1.1641532182693481445e-10 ;  /* 0x2f00000009097423 */ /* 0x000fe200000100c4 */
[----:B------:R-:W-:-:S04]  /*8190*/  FSEL R17, R17, RZ, !P4 ;  /* 0x000000ff11117208 */ /* 0x000fc80006000000 */
[----:B------:R-:W-:Y:S01]  /*81a0*/  FSETP.GTU.FTZ.AND P6, PT, R9, R213, PT ;  /* 0x000000d50900720b */ /* 0x000fe20003fdc000 */
[----:B------:R-:W-:Y:S01]  /*81b0*/  FMUL.FTZ R9, R107, R195 ;  /* 0x000000c36b097220 */ /* 0x000fe20000410000 */
[----:B------:R-:W-:-:S04]  /*81c0*/  FADD.FTZ R97, R10, R17 ;  /* 0x000000110a617221 */ /* 0x000fc80000010000 */
[----:B------:R-:W-:Y:S01]  /*81d0*/  FSEL R9, R9, RZ, !P6 ;  /* 0x000000ff09097208 */ /* 0x000fe20007000000 */
[----:B------:R-:W-:-:S04]  /*81e0*/  @P5 FADD.FTZ R97, R101, R97 ;  /* 0x0000006165615221 */ /* 0x000fc80000010000 */
[----:B------:R-:W-:Y:S01]  /*81f0*/  FADD.FTZ R99, R9, R11 ;  /* 0x0000000b09637221 */ /* 0x000fe20000010000 */
[----:B------:R-:W-:Y:S02]  /*8200*/  SEL R9, RZ, 0x1, P4 ;  /* 0x00000001ff097807 */ /* 0x000fe40002000000 */
[----:B------:R-:W-:Y:S01]  /*8210*/  ISETP.NE.AND P4, PT, R16, RZ, PT ;  /* 0x000000ff1000720c */ /* 0x000fe20003f85270 */
[----:B------:R-:W-:Y:S01]  /*8220*/  @P5 FADD.FTZ R99, R103, R99 ;  /* 0x0000006367635221 */ /* 0x000fe20000010000 */
[----:B------:R-:W-:Y:S02]  /*8230*/  SEL R11, RZ, 0x1, P6 ;  /* 0x00000001ff0b7807 */ /* 0x000fe40003000000 */
[----:B------:R-:W-:-:S09]  /*8240*/  SEL R10, RZ, 0x1, P4 ;  /* 0x00000001ff0a7807 */ /* 0x000fd20002000000 */
.L_x_50540:
[----:B------:R-:W0:Y:S01]  /*8250*/  LDC.64 R226, c[0x0][0x3a8] ;  /* 0x0000ea00ffe27b82 */ /* 0x000e220000000a00 */
[----:B------:R-:W-:Y:S02]  /*8260*/  SEL R18, RZ, 0x1000000, !P3 ;  /* 0x01000000ff127807 */ /* 0x000fe40005800000 */
[----:B------:R-:W-:Y:S02]  /*8270*/  SEL R16, RZ, 0x10000, !P2 ;  /* 0x00010000ff107807 */ /* 0x000fe40005000000 */
[----:B------:R-:W-:Y:S02]  /*8280*/  SEL R17, RZ, 0x100, !P0 ;  /* 0x00000100ff117807 */ /* 0x000fe40004000000 */
[----:B------:R-:W-:Y:S01]  /*8290*/  ISETP.NE.U32.AND P0, PT, R14, RZ, PT ;  /* 0x000000ff0e00720c */ /* 0x000fe20003f05070 */
[----:B------:R-:W1:Y:S01]  /*82a0*/  LDC.64 R218, c[0x0][0x3b0] ;  /* 0x0000ec00ffda7b82 */ /* 0x000e620000000a00 */
[----:B------:R-:W-:Y:S02]  /*82b0*/  IADD3 R18, PT, PT, R17, R18, R16 ;  /* 0x0000001211127210 */ /* 0x000fe40007ffe010 */
[----:B------:R-:W-:-:S02]  /*82c0*/  SEL R14, RZ, 0x1, !P1 ;  /* 0x00000001ff0e7807 */ /* 0x000fc40004800000 */
[----:B------:R-:W-:Y:S02]  /*82d0*/  ISETP.NE.AND.EX P0, PT, R15, RZ, PT, P0 ;  /* 0x000000ff0f00720c */ /* 0x000fe40003f05300 */
[----:B------:R-:W-:Y:S01]  /*82e0*/  IADD3 R18, PT, PT, R18, R14, RZ ;  /* 0x0000000e12127210 */ /* 0x000fe20007ffe0ff */
[----:B0-----:R-:W-:-:S05]  /*82f0*/  IMAD.WIDE.U32 R16, R212, 0x10, R226 ;  /* 0x00000010d4107825 */ /* 0x001fca00078e00e2 */
[----:B------:R0:W-:Y:S01]  /*8300*/  STG.E.128 desc[UR8][R16.64], R96 ;  /* 0x0000006010007986 */ /* 0x0001e2000c101d08 */
[----:B-1----:R-:W-:-:S05]  /*8310*/  IMAD.WIDE.U32 R14, R212, 0x4, R218 ;  /* 0x00000004d40e7825 */ /* 0x002fca00078e00da */
        /* <DEDUP_REMOVED lines=13> */
.L_x_50581:
        /* <DEDUP_REMOVED lines=26> */
.L_x_50585:
        /* <DEDUP_REMOVED lines=12> */
.L_x_50587:
[----:B------:R-:W-:Y:S05]  /*8650*/  BSYNC.RECONVERGENT B1 ;  /* 0x0000000000017941 */ /* 0x000fea0003800200 */
.L_x_50586:
        /* <DEDUP_REMOVED lines=57> */
[----:B------:R-:W-:-:S04]  /*89f0*/  IMAD.WIDE.U32 R8, R4, -0x326172a9, RZ ;  /* 0xcd9e8d5704087825 */ /* 0x000fc800078e00ff */
[----:B------:R-:W-:Y:S01]  /*8a00*/  IMAD.MOV.U32 R6, RZ, RZ, R8 ;  /* 0x000000ffff067224 */ /* 0x000fe200078e0008 */
[----:B------:R-:W-:Y:S01]  /*8a10*/  LOP3.LUT R4, R10, UR4, R9, 0x96, !PT ;  /* 0x000000040a047c12 */ /* 0x000fe2000f8e9609 */
[----:B------:R-:W-:Y:S01]  /*8a20*/  IMAD.MOV.U32 R10, RZ, RZ, RZ ;  /* 0x000000ffff0a7224 */ /* 0x000fe200078e00ff */
[----:B------:R-:W-:-:S07]  /*8a30*/  MOV R8, R24 ;  /* 0x0000001800087202 */ /* 0x000fce0000000f00 */
.L_x_50584:
[----:B------:R-:W-:Y:S05]  /*8a40*/  BSYNC.RECONVERGENT B0 ;  /* 0x0000000000007941 */ /* 0x000fea0003800200 */
.L_x_50583:
[----:B------:R-:W-:Y:S01]  /*8a50*/  ISETP.NE.AND P2, PT, R10, 0x1, PT ;  /* 0x000000010a00780c */ /* 0x000fe20003f45270 */
[----:B------:R-:W-:Y:S01]  /*8a60*/  BSSY.RECONVERGENT B0, `(.L_x_50588) ;  /* 0x000005b000007945 */ /* 0x000fe20003800200 */
[----:B------:R-:W-:Y:S01]  /*8a70*/  I2FP.F32.U32 R8, R8 ;  /* 0x0000000800087245 */ /* 0x000fe20000201000 */
[----:B------:R-:W-:Y:S01]  /*8a80*/  IMAD.MOV.U32 R11, RZ, RZ, 0x2 ;  /* 0x00000002ff0b7424 */ /* 0x000fe200078e00ff */
[----:B------:R-:W-:-:S03]  /*8a90*/  MOV R9, R6 ;  /* 0x0000000600097202 */ /* 0x000fc60000000f00 */
[----:B------:R-:W-:-:S05]  /*8aa0*/  FFMA.FTZ R8, R8, R196, 1.1641532182693481445e-10 ;  /* 0x2f00000008087423 */ /* 0x000fca00000100c4 */
[----:B------:R-:W-:Y:S01]  /*8ab0*/  FSETP.LE.FTZ.AND P1, PT, R8, R213, PT ;  /* 0x000000d50800720b */ /* 0x000fe20003f33000 */
[----:B-----5:R-:W-:Y:S01]  /*8ac0*/  FMUL.FTZ R8, R16, R195 ;  /* 0x000000c310087220 */ /* 0x020fe20000410000 */
        /* <DEDUP_REMOVED lines=9> */
.L_x_50590:
        /* <DEDUP_REMOVED lines=12> */
.L_x_50592:
[----:B------:R-:W-:Y:S05]  /*8c20*/  BSYNC.RECONVERGENT B1 ;  /* 0x0000000000017941 */ /* 0x000fea0003800200 */
.L_x_50591:
        /* <DEDUP_REMOVED lines=62> */
.L_x_50589:
[----:B------:R-:W-:Y:S05]  /*9010*/  BSYNC.RECONVERGENT B0 ;  /* 0x0000000000007941 */ /* 0x000fea0003800200 */
.L_x_50588:
        /* <DEDUP_REMOVED lines=15> */
.L_x_50595:
        /* <DEDUP_REMOVED lines=12> */
.L_x_50597:
[----:B------:R-:W-:Y:S05]  /*91d0*/  BSYNC.RECONVERGENT B1 ;  /* 0x0000000000017941 */ /* 0x000fea0003800200 */
.L_x_50596:
        /* <DEDUP_REMOVED lines=62> */
.L_x_50594:
[----:B------:R-:W-:Y:S05]  /*95c0*/  BSYNC.RECONVERGENT B0 ;  /* 0x0000000000007941 */ /* 0x000fea0003800200 */
.L_x_50593:
[----:B------:R-:W-:Y:S01]  /*95d0*/  ISETP.NE.AND P3, PT, R16, 0x1, PT ;  /* 0x000000011000780c */ /* 0x000fe20003f65270 */
[----:B------:R-:W-:Y:S01]  /*95e0*/  BSSY.RECONVERGENT B0, `(.L_x_50598) ;  /* 0x000005b000007945 */ /* 0x000fe20003800200 */
[----:B------:R-:W-:Y:S01]  /*95f0*/  I2FP.F32.U32 R10, R13 ;  /* 0x0000000d000a7245 */ /* 0x000fe20000201000 */
[----:B------:R-:W-:Y:S02]  /*9600*/  HFMA2 R15, -RZ, RZ, 0, 1.1920928955078125e-07 ;  /* 0x00000002ff0f7431 */ /* 0x000fe400000001ff */
[----:B------:R-:W-:Y:S02]  /*9610*/  IMAD.MOV.U32 R11, RZ, RZ, R6 ;  /* 0x000000ffff0b7224 */ /* 0x000fe400078e0006 */
        /* <DEDUP_REMOVED lines=12> */
.L_x_50600:
        /* <DEDUP_REMOVED lines=12> */
.L_x_50602:
[----:B------:R-:W-:Y:S05]  /*97a0*/  BSYNC.RECONVERGENT B1 ;  /* 0x0000000000017941 */ /* 0x000fea0003800200 */
.L_x_50601:
        /* <DEDUP_REMOVED lines=62> */
.L_x_50599:
[----:B------:R-:W-:Y:S05]  /*9b90*/  BSYNC.RECONVERGENT B0 ;  /* 0x0000000000007941 */ /* 0x000fea0003800200 */
.L_x_50598:
        /* <DEDUP_REMOVED lines=15> */
.L_x_50605:
        /* <DEDUP_REMOVED lines=12> */
.L_x_50607:
[----:B------:R-:W-:Y:S05]  /*9d50*/  BSYNC.RECONVERGENT B1 ;  /* 0x0000000000017941 */ /* 0x000fea0003800200 */
.L_x_50606:
        /* <DEDUP_REMOVED lines=62> */
.L_x_50604:
[----:B------:R-:W-:Y:S05]  /*a140*/  BSYNC.RECONVERGENT B0 ;  /* 0x0000000000007941 */ /* 0x000fea0003800200 */
.L_x_50603:
        /* <DEDUP_REMOVED lines=17> */
.L_x_50610:
        /* <DEDUP_REMOVED lines=12> */
.L_x_50612:
[----:B------:R-:W-:Y:S05]  /*a320*/  BSYNC.RECONVERGENT B1 ;  /* 0x0000000000017941 */ /* 0x000fea0003800200 */
.L_x_50611:
        /* <DEDUP_REMOVED lines=62> */
.L_x_50609:
[----:B------:R-:W-:Y:S05]  /*a710*/  BSYNC.RECONVERGENT B0 ;  /* 0x0000000000007941 */ /* 0x000fea0003800200 */
.L_x_50608:
        /* <DEDUP_REMOVED lines=15> */
.L_x_50615:
        /* <DEDUP_REMOVED lines=12> */
.L_x_50617:
[----:B------:R-:W-:Y:S05]  /*a8d0*/  BSYNC.RECONVERGENT B1 ;  /* 0x0000000000017941 */ /* 0x000fea0003800200 */
.L_x_50616:
        /* <DEDUP_REMOVED lines=62> */
.L_x_50614:
[----:B------:R-:W-:Y:S05]  /*acc0*/  BSYNC.RECONVERGENT B0 ;  /* 0x0000000000007941 */ /* 0x000fea0003800200 */
.L_x_50613:
        /* <DEDUP_REMOVED lines=17> */
.L_x_50620:
        /* <DEDUP_REMOVED lines=15> */
.L_x_50622:
[----:B------:R-:W-:Y:S05]  /*aed0*/  BSYNC.RECONVERGENT B1 ;  /* 0x0000000000017941 */ /* 0x000fea0003800200 */
.L_x_50621:
        /* <DEDUP_REMOVED lines=62> */
.L_x_50619:
[----:B------:R-:W-:Y:S05]  /*b2c0*/  BSYNC.RECONVERGENT B0 ;  /* 0x0000000000007941 */ /* 0x000fea0003800200 */
.L_x_50618:
[----:B------:R-:W-:Y:S01]  /*b2d0*/  FSETP.GTU.FTZ.AND P6, PT, R9, R213, PT ;  /* 0x000000d50900720b */ /* 0x000fe20003fdc000 */
[----:B------:R-:W-:Y:S01]  /*b2e0*/  FMUL.FTZ R9, R104, R195 ;  /* 0x000000c368097220 */ /* 0x000fe20000410000 */
[----:B------:R-:W-:Y:S02]  /*b2f0*/  LOP3.LUT R12, R12, 0xfffffff7, RZ, 0xc0, !PT ;  /* 0xfffffff70c0c7812 */ /* 0x000fe400078ec0ff */
[----:B------:R-:W-:Y:S02]  /*b300*/  FSEL R8, R8, RZ, P1 ;  /* 0x000000ff08087208 */ /* 0x000fe40000800000 */
[----:B------:R-:W-:Y:S02]  /*b310*/  FSEL R9, R9, RZ, !P6 ;  /* 0x000000ff09097208 */ /* 0x000fe40007000000 */
[----:B------:R-:W-:Y:S02]  /*b320*/  @P5 LOP3.LUT R12, R12, 0x8, RZ, 0xfc, !PT ;  /* 0x000000080c0c5812 */ /* 0x000fe400078efcff */
[----:B------:R-:W-:Y:S01]  /*b330*/  FSETP.GTU.FTZ.AND P5, PT, R13, R213, PT ;  /* 0x000000d50d00720b */ /* 0x000fe20003fbc000 */
[----:B------:R-:W-:Y:S01]  /*b340*/  FADD.FTZ R92, R8, R9 ;  /* 0x00000009085c7221 */ /* 0x000fe20000010000 */
[----:B------:R-:W-:Y:S01]  /*b350*/  I2FP.F32.U32 R9, R17 ;  /* 0x0000001100097245 */ /* 0x000fe20000201000 */
[----:B------:R-:W-:Y:S01]  /*b360*/  FMUL.FTZ R13, R106, R195 ;  /* 0x000000c36a0d7220 */ /* 0x000fe20000410000 */
[----:B------:R-:W-:-:S02]  /*b370*/  LOP3.LUT R12, R12, 0xfffffffb, RZ, 0xc0, !PT ;  /* 0xfffffffb0c0c7812 */ /* 0x000fc400078ec0ff */
[----:B------:R-:W-:Y:S01]  /*b380*/  SEL R8, RZ, 0x1, P6 ;  /* 0x00000001ff087807 */ /* 0x000fe20003000000 */
[----:B------:R-:W-:Y:S01]  /*b390*/  FFMA.FTZ R9, R9, R196, 1.1641532182693481445e-10 ;  /* 0x2f00000009097423 */ /* 0x000fe200000100c4 */
[----:B------:R-:W-:Y:S02]  /*b3a0*/  @P0 LOP3.LUT R12, R12, 0x4, RZ, 0xfc, !PT ;  /* 0x000000040c0c0812 */ /* 0x000fe400078efcff */
[-C--:B------:R-:W-:Y:S02]  /*b3b0*/  FSETP.GTU.FTZ.AND P0, PT, R16, R213.reuse, PT ;  /* 0x000000d51000720b */ /* 0x080fe40003f1c000 */
[----:B------:R-:W-:Y:S01]  /*b3c0*/  FSETP.GTU.FTZ.AND P6, PT, R9, R213, PT ;  /* 0x000000d50900720b */ /* 0x000fe20003fdc000 */
[----:B------:R-:W-:Y:S01]  /*b3d0*/  FMUL.FTZ R9, R107, R195 ;  /* 0x000000c36b097220 */ /* 0x000fe20000410000 */
[----:B------:R-:W-:Y:S02]  /*b3e0*/  FSEL R18, R18, RZ, P3 ;  /* 0x000000ff12127208 */ /* 0x000fe40001800000 */
[----:B------:R-:W-:-:S02]  /*b3f0*/  FSEL R13, R13, RZ, !P0 ;  /* 0x000000ff0d0d7208 */ /* 0x000fc40004000000 */
[----:B------:R-:W-:Y:S02]  /*b400*/  FSEL R11, R11, RZ, P4 ;  /* 0x000000ff0b0b7208 */ /* 0x000fe40002000000 */
[----:B------:R-:W-:Y:S01]  /*b410*/  FSEL R9, R9, RZ, !P6 ;  /* 0x000000ff09097208 */ /* 0x000fe20007000000 */
[----:B------:R-:W-:Y:S01]  /*b420*/  FADD.FTZ R94, R18, R13 ;  /* 0x0000000d125e7221 */ /* 0x000fe20000010000 */
[----:B------:R-:W-:Y:S01]  /*b430*/  FMUL.FTZ R13, R105, R195 ;  /* 0x000000c3690d7220 */ /* 0x000fe20000410000 */
[----:B------:R-:W-:Y:S02]  /*b440*/  FSEL R10, R10, RZ, P2 ;  /* 0x000000ff0a0a7208 */ /* 0x000fe40001000000 */
[----:B------:R-:W-:Y:S01]  /*b450*/  FADD.FTZ R95, R9, R11 ;  /* 0x0000000b095f7221 */ /* 0x000fe20000010000 */
[----:B------:R-:W-:Y:S02]  /*b460*/  SEL R9, RZ, 0x1, P5 ;  /* 0x00000001ff097807 */ /* 0x000fe40002800000 */
[----:B------:R-:W-:-:S02]  /*b470*/  FSEL R13, R13, RZ, !P5 ;  /* 0x000000ff0d0d7208 */ /* 0x000fc40006800000 */
[----:B------:R-:W-:Y:S02]  /*b480*/  LOP3.LUT P5, RZ, R12, 0x8, RZ, 0xc0, !PT ;  /* 0x000000080cff7812 */ /* 0x000fe400078ac0ff */
[----:B------:R-:W-:Y:S01]  /*b490*/  SEL R11, RZ, 0x1, P6 ;  /* 0x00000001ff0b7807 */ /* 0x000fe20003000000 */
[----:B------:R-:W-:Y:S01]  /*b4a0*/  FADD.FTZ R93, R10, R13 ;  /* 0x0000000d0a5d7221 */ /* 0x000fe20000010000 */
[----:B------:R-:W-:Y:S02]  /*b4b0*/  SEL R10, RZ, 0x1, P0 ;  /* 0x00000001ff0a7807 */ /* 0x000fe40000000000 */
[----:B------:R-:W-:-:S07]  /*b4c0*/  LOP3.LUT P0, RZ, R12, 0x4, RZ, 0xc0, !PT ;  /* 0x000000040cff7812 */ /* 0x000fce000780c0ff */
[----:B------:R-:W-:Y:S01]  /*b4d0*/  @P5 FADD.FTZ R94, R102, R94 ;  /* 0x0000005e665e5221 */ /* 0x000fe20000010000 */
[----:B------:R-:W-:Y:S01]  /*b4e0*/  @P5 FADD.FTZ R93, R101, R93 ;  /* 0x0000005d655d5221 */ /* 0x000fe20000010000 */
[----:B------:R-:W-:Y:S01]  /*b4f0*/  @P5 FADD.FTZ R92, R100, R92 ;  /* 0x0000005c645c5221 */ /* 0x000fe20000010000 */
[----:B------:R-:W-:Y:S01]  /*b500*/  @P5 FADD.FTZ R95, R103, R95 ;  /* 0x0000005f675f5221 */ /* 0x000fe20000010000 */
[----:B------:R-:W-:Y:S06]  /*b510*/  BRA `(.L_x_50623) ;  /* 0x0000001400fc7947 */ /* 0x000fec0003800000 */
.L_x_50582:
        /* <DEDUP_REMOVED lines=16> */
.L_x_50626:
        /* <DEDUP_REMOVED lines=12> */
.L_x_50628:
[----:B------:R-:W-:Y:S05]  /*b6e0*/  BSYNC.RECONVERGENT B1 ;  /* 0x0000000000017941 */ /* 0x000fea0003800200 */
.L_x_50627:
        /* <DEDUP_REMOVED lines=61> */
.L_x_50625:
[----:B------:R-:W-:Y:S05]  /*bac0*/  BSYNC.RECONVERGENT B0 ;  /* 0x0000000000007941 */ /* 0x000fea0003800200 */
.L_x_50624:
        /* <DEDUP_REMOVED lines=16> */
.L_x_50631:
        /* <DEDUP_REMOVED lines=12> */
.L_x_50633:
[----:B------:R-:W-:Y:S05]  /*bc90*/  BSYNC.RECONVERGENT B1 ;  /* 0x0000000000017941 */ /* 0x000fea0003800200 */
.L_x_50632:
        /* <DEDUP_REMOVED lines=62> */
.L_x_50630:
[----:B------:R-:W-:Y:S05]  /*c080*/  BSYNC.RECONVERGENT B0 ;  /* 0x0000000000007941 */ /* 0x000fea0003800200 */
.L_x_50629:
        /* <DEDUP_REMOVED lines=16> */
.L_x_50636:
        /* <DEDUP_REMOVED lines=12> */
.L_x_50638:
[----:B------:R-:W-:Y:S05]  /*c250*/  BSYNC.RECONVERGENT B1 ;  /* 0x0000000000017941 */ /* 0x000fea0003800200 */
.L_x_50637:
        /* <DEDUP_REMOVED lines=62> */
.L_x_50635:
[----:B------:R-:W-:Y:S05]  /*c640*/  BSYNC.RECONVERGENT B0 ;  /* 0x0000000000007941 */ /* 0x000fea0003800200 */
.L_x_50634:
        /* <DEDUP_REMOVED lines=16> */
.L_x_50641:
        /* <DEDUP_REMOVED lines=12> */
.L_x_50643:
[----:B------:R-:W-:Y:S05]  /*c810*/  BSYNC.RECONVERGENT B1 ;  /* 0x0000000000017941 */ /* 0x000fea0003800200 */
.L_x_50642:
        /* <DEDUP_REMOVED lines=62> */
.L_x_50640:
[----:B------:R-:W-:Y:S05]  /*cc00*/  BSYNC.RECONVERGENT B0 ;  /* 0x0000000000007941 */ /* 0x000fea0003800200 */
.L_x_50639:
[----:B------:R-:W-:Y:S01]  /*cc10*/  I2FP.F32.U32 R13, R13 ;  /* 0x0000000d000d7245 */ /* 0x000fe20000201000 */
[-C--:B-----5:R-:W-:Y:S01]  /*cc20*/  FMUL.FTZ R16, R16, R195.reuse ;  /* 0x000000c310107220 */ /* 0x0a0fe20000410000 */
[-C--:B------:R-:W-:Y:S01]  /*cc30*/  FMUL.FTZ R17, R17, R195.reuse ;  /* 0x000000c311117220 */ /* 0x080fe20000410000 */
[----:B------:R-:W-:Y:S02]  /*cc40*/  FMUL.FTZ R19, R19, R195 ;  /* 0x000000c313137220 */ /* 0x000fe40000410000 */
[----:B------:R-:W-:Y:S01]  /*cc50*/  FFMA.FTZ R13, R13, R196, 1.1641532182693481445e-10 ;  /* 0x2f0000000d0d7423 */ /* 0x000fe200000100c4 */
[----:B------:R-:W-:Y:S02]  /*cc60*/  FSEL R92, R16, RZ, P1 ;  /* 0x000000ff105c7208 */ /* 0x000fe40000800000 */
[----:B------:R-:W-:Y:S02]  /*cc70*/  FSEL R93, R17, RZ, P2 ;  /* 0x000000ff115d7208 */ /* 0x000fe40001000000 */
[----:B------:R-:W-:Y:S01]  /*cc80*/  FSETP.GTU.FTZ.AND P6, PT, R13, R213, PT ;  /* 0x000000d50d00720b */ /* 0x000fe20003fdc000 */
[----:B------:R-:W-:Y:S01]  /*cc90*/  FMUL.FTZ R13, R18, R195 ;  /* 0x000000c3120d7220 */ /* 0x000fe20000410000 */
[----:B------:R-:W-:Y:S01]  /*cca0*/  @P5 FADD.FTZ R92, R100, R92 ;  /* 0x0000005c645c5221 */ /* 0x000fe20000010000 */
[----:B------:R-:W-:Y:S01]  /*ccb0*/  @P5 FADD.FTZ R93, R101, R93 ;  /* 0x0000005d655d5221 */ /* 0x000fe20000010000 */
[----:B------:R-:W-:-:S02]  /*ccc0*/  FSEL R95, R19, RZ, !P6 ;  /* 0x000000ff135f7208 */ /* 0x000fc40007000000 */
[----:B------:R-:W-:Y:S02]  /*ccd0*/  FSEL R94, R13, RZ, P3 ;  /* 0x000000ff0d5e7208 */ /* 0x000fe40001800000 */
[----:B------:R-:W-:Y:S01]  /*cce0*/  PLOP3.LUT P4, PT, P6, PT, PT, 0x8, 0x80 ;  /* 0x000000000080781c */ /* 0x000fe2000378e170 */
[----:B------:R-:W-:Y:S02]  /*ccf0*/  @P5 FADD.FTZ R95, R103, R95 ;  /* 0x0000005f675f5221 */ /* 0x000fe40000010000 */
[----:B------:R-:W-:-:S10]  /*cd00*/  @P5 FADD.FTZ R94, R102, R94 ;  /* 0x0000005e665e5221 */ /* 0x000fd40000010000 */
.L_x_50623:
        /* <DEDUP_REMOVED lines=22> */
.L_x_50644:
        /* <DEDUP_REMOVED lines=26> */
.L_x_50648:
        /* <DEDUP_REMOVED lines=12> */
.L_x_50650:
[----:B------:R-:W-:Y:S05]  /*d0d0*/  BSYNC.RECONVERGENT B1 ;  /* 0x0000000000017941 */ /* 0x000fea0003800200 */
.L_x_50649:
        /* <DEDUP_REMOVED lines=62> */
.L_x_50647:
[----:B------:R-:W-:Y:S05]  /*d4c0*/  BSYNC.RECONVERGENT B0 ;  /* 0x0000000000007941 */ /* 0x000fea0003800200 */
.L_x_50646:
[----:B------:R-:W-:Y:S01]  /*d4d0*/  ISETP.NE.AND P2, PT, R10, 0x1, PT ;  /* 0x000000010a00780c */ /* 0x000fe20003f45270 */
[----:B------:R-:W-:Y:S01]  /*d4e0*/  BSSY.RECONVERGENT B0, `(.L_x_50651) ;  /* 0x000005b000007945 */ /* 0x000fe20003800200 */
[----:B------:R-:W-:Y:S01]  /*d4f0*/  I2FP.F32.U32 R8, R8 ;  /* 0x0000000800087245 */ /* 0x000fe20000201000 */
[----:B------:R-:W-:Y:S02]  /*d500*/  IMAD.MOV.U32 R11, RZ, RZ, 0x2 ;  /* 0x00000002ff0b7424 */ /* 0x000fe400078e00ff */
[----:B------:R-:W-:Y:S02]  /*d510*/  IMAD.MOV.U32 R9, RZ, RZ, R6 ;  /* 0x000000ffff097224 */ /* 0x000fe400078e0006 */
[----:B------:R-:W-:-:S05]  /*d520*/  FFMA.FTZ R8, R8, R196, 1.1641532182693481445e-10 ;  /* 0x2f00000008087423 */ /* 0x000fca00000100c4 */
        /* <DEDUP_REMOVED lines=11> */
.L_x_50653:
        /* <DEDUP_REMOVED lines=12> */
.L_x_50655:
[----:B------:R-:W-:Y:S05]  /*d6a0*/  BSYNC.RECONVERGENT B1 ;  /* 0x0000000000017941 */ /* 0x000fea0003800200 */
.L_x_50654:
        /* <DEDUP_REMOVED lines=62> */
.L_x_50652:
[----:B------:R-:W-:Y:S05]  /*da90*/  BSYNC.RECONVERGENT B0 ;  /* 0x0000000000007941 */ /* 0x000fea0003800200 */
.L_x_50651:
        /* <DEDUP_REMOVED lines=15> */
.L_x_50658:
        /* <DEDUP_REMOVED lines=12> */
.L_x_50660:
[----:B------:R-:W-:Y:S05]  /*dc50*/  BSYNC.RECONVERGENT B1 ;  /* 0x0000000000017941 */ /* 0x000fea0003800200 */
.L_x_50659:
        /* <DEDUP_REMOVED lines=62> */
.L_x_50657:
[----:B------:R-:W-:Y:S05]  /*e040*/  BSYNC.RECONVERGENT B0 ;  /* 0x0000000000007941 */ /* 0x000fea0003800200 */
.L_x_50656:
        /* <DEDUP_REMOVED lines=17> */
.L_x_50663:
        /* <DEDUP_REMOVED lines=12> */
.L_x_50665:
[----:B------:R-:W-:Y:S05]  /*e220*/  BSYNC.RECONVERGENT B1 ;  /* 0x0000000000017941 */ /* 0x000fea0003800200 */
.L_x_50664:
        /* <DEDUP_REMOVED lines=62> */
.L_x_50662:
[----:B------:R-:W-:Y:S05]  /*e610*/  BSYNC.RECONVERGENT B0 ;  /* 0x0000000000007941 */ /* 0x000fea0003800200 */
.L_x_50661:
        /* <DEDUP_REMOVED lines=15> */
.L_x_50668:
        /* <DEDUP_REMOVED lines=12> */
.L_x_50670:
[----:B------:R-:W-:Y:S05]  /*e7d0*/  BSYNC.RECONVERGENT B1 ;  /* 0x0000000000017941 */ /* 0x000fea0003800200 */
.L_x_50669:
        /* <DEDUP_REMOVED lines=62> */
.L_x_50667:
[----:B------:R-:W-:Y:S05]  /*ebc0*/  BSYNC.RECONVERGENT B0 ;  /* 0x0000000000007941 */ /* 0x000fea0003800200 */
.L_x_50666:
        /* <DEDUP_REMOVED lines=17> */
.L_x_50673:
        /* <DEDUP_REMOVED lines=12> */
.L_x_50675:
[----:B------:R-:W-:Y:S05]  /*eda0*/  BSYNC.RECONVERGENT B1 ;  /* 0x0000000000017941 */ /* 0x000fea0003800200 */
.L_x_50674:
        /* <DEDUP_REMOVED lines=62> */
.L_x_50672:
[----:B------:R-:W-:Y:S05]  /*f190*/  BSYNC.RECONVERGENT B0 ;  /* 0x0000000000007941 */ /* 0x000fea0003800200 */
.L_x_50671:
        /* <DEDUP_REMOVED lines=15> */
.L_x_50678:
        /* <DEDUP_REMOVED lines=12> */
.L_x_50680:
[----:B------:R-:W-:Y:S05]  /*f350*/  BSYNC.RECONVERGENT B1 ;  /* 0x0000000000017941 */ /* 0x000fea0003800200 */
.L_x_50679:
        /* <DEDUP_REMOVED lines=62> */
.L_x_50677:
[----:B------:R-:W-:Y:S05]  /*f740*/  BSYNC.RECONVERGENT B0 ;  /* 0x0000000000007941 */ /* 0x000fea0003800200 */
.L_x_50676:
[----:B------:R-:W-:Y:S01]  /*f750*/  ISETP.NE.AND P6, PT, R18, 0x1, PT ;  /* 0x000000011200780c */ /* 0x000fe20003fc5270 */
[----:B------:R-:W-:Y:S01]  /*f760*/  BSSY.RECONVERGENT B0, `(.L_x_50681) ;  /* 0x000005e000007945 */ /* 0x000fe20003800200 */
[----:B------:R-:W-:Y:S01]  /*f770*/  I2FP.F32.U32 R11, R11 ;  /* 0x0000000b000b7245 */ /* 0x000fe20000201000 */
[----:B------:R-:W-:Y:S02]  /*f780*/  IMAD.MOV.U32 R20, RZ, RZ, 0x2 ;  /* 0x00000002ff147424 */ /* 0x000fe400078e00ff */
        /* <DEDUP_REMOVED lines=13> */
.L_x_50683:
        /* <DEDUP_REMOVED lines=15> */
.L_x_50685:
[----:B------:R-:W-:Y:S05]  /*f950*/  BSYNC.RECONVERGENT B1 ;  /* 0x0000000000017941 */ /* 0x000fea0003800200 */
.L_x_50684:
        /* <DEDUP_REMOVED lines=62> */
.L_x_50682:
[----:B------:R-:W-:Y:S05]  /*fd40*/  BSYNC.RECONVERGENT B0 ;  /* 0x0000000000007941 */ /* 0x000fea0003800200 */
.L_x_50681:
        /* <DEDUP_REMOVED lines=37> */
.L_x_50645:
        /* <DEDUP_REMOVED lines=16> */
.L_x_50689:
        /* <DEDUP_REMOVED lines=12> */
.L_x_50691:
[----:B------:R-:W-:Y:S05]  /*10160*/  BSYNC.RECONVERGENT B1 ;  /* 0x0000000000017941 */ /* 0x000fea0003800200 */
.L_x_50690:
        /* <DEDUP_REMOVED lines=62> */
.L_x_50688:
[----:B------:R-:W-:Y:S05]  /*10550*/  BSYNC.RECONVERGENT B0 ;  /* 0x0000000000007941 */ /* 0x000fea0003800200 */
.L_x_50687:
        /* <DEDUP_REMOVED lines=16> */
.L_x_50694:
        /* <DEDUP_REMOVED lines=12> */
.L_x_50696:
[----:B------:R-:W-:Y:S05]  /*10720*/  BSYNC.RECONVERGENT B1 ;  /* 0x0000000000017941 */ /* 0x000fea0003800200 */
.L_x_50695:
        /* <DEDUP_REMOVED lines=62> */
.L_x_50693:
[----:B------:R-:W-:Y:S05]  /*10b10*/  BSYNC.RECONVERGENT B0 ;  /* 0x0000000000007941 */ /* 0x000fea0003800200 */
.L_x_50692:
        /* <DEDUP_REMOVED lines=16> */
.L_x_50699:
        /* <DEDUP_REMOVED lines=12> */
.L_x_50701:
[----:B------:R-:W-:Y:S05]  /*10ce0*/  BSYNC.RECONVERGENT B1 ;  /* 0x0000000000017941 */ /* 0x000fea0003800200 */
.L_x_50700:
        /* <DEDUP_REMOVED lines=62> */
.L_x_50698:
[----:B------:R-:W-:Y:S05]  /*110d0*/  BSYNC.RECONVERGENT B0 ;  /* 0x0000000000007941 */ /* 0x000fea0003800200 */
.L_x_50697:
        /* <DEDUP_REMOVED lines=16> */
.L_x_50704:
        /* <DEDUP_REMOVED lines=12> */
.L_x_50706:
[----:B------:R-:W-:Y:S05]  /*112a0*/  BSYNC.RECONVERGENT B1 ;  /* 0x0000000000017941 */ /* 0x000fea0003800200 */
.L_x_50705:
        /* <DEDUP_REMOVED lines=62> */
.L_x_50703:
[----:B------:R-:W-:Y:S05]  /*11690*/  BSYNC.RECONVERGENT B0 ;  /* 0x0000000000007941 */ /* 0x000fea0003800200 */
.L_x_50702:
        /* <DEDUP_REMOVED lines=16> */
.L_x_50686:
        /* <DEDUP_REMOVED lines=22> */
.L_x_50707:
        /* <DEDUP_REMOVED lines=26> */
.L_x_50711:
        /* <DEDUP_REMOVED lines=12> */
.L_x_50713:
[----:B------:R-:W-:Y:S05]  /*11b60*/  BSYNC.RECONVERGENT B1 ;  /* 0x0000000000017941 */ /* 0x000fea0003800200 */
.L_x_50712:
        /* <DEDUP_REMOVED lines=62> */
.L_x_50710:
[----:B------:R-:W-:Y:S05]  /*11f50*/  BSYNC.RECONVERGENT B0 ;  /* 0x0000000000007941 */ /* 0x000fea0003800200 */
.L_x_50709:
        /* <DEDUP_REMOVED lines=17> */
.L_x_50716:
        /* <DEDUP_REMOVED lines=12> */
.L_x_50718:
[----:B------:R-:W-:Y:S05]  /*12130*/  BSYNC.RECONVERGENT B1 ;  /* 0x0000000000017941 */ /* 0x000fea0003800200 */
.L_x_50717:
        /* <DEDUP_REMOVED lines=62> */
.L_x_50715:
[----:B------:R-:W-:Y:S05]  /*12520*/  BSYNC.RECONVERGENT B0 ;  /* 0x0000000000007941 */ /* 0x000fea0003800200 */
.L_x_50714:
        /* <DEDUP_REMOVED lines=15> */
.L_x_50721:
        /* <DEDUP_REMOVED lines=12> */
.L_x_50723:
[----:B------:R-:W-:Y:S05]  /*126e0*/  BSYNC.RECONVERGENT B1 ;  /* 0x0000000000017941 */ /* 0x000fea0003800200 */
.L_x_50722:
        /* <DEDUP_REMOVED lines=62> */
.L_x_50720:
[----:B------:R-:W-:Y:S05]  /*12ad0*/  BSYNC.RECONVERGENT B0 ;  /* 0x0000000000007941 */ /* 0x000fea0003800200 */
.L_x_50719:
        /* <DEDUP_REMOVED lines=17> */
.L_x_50726:
        /* <DEDUP_REMOVED lines=12> */
.L_x_50728:
[----:B------:R-:W-:Y:S05]  /*12cb0*/  BSYNC.RECONVERGENT B1 ;  /* 0x0000000000017941 */ /* 0x000fea0003800200 */
.L_x_50727:
        /* <DEDUP_REMOVED lines=62> */
.L_x_50725:
[----:B------:R-:W-:Y:S05]  /*130a0*/  BSYNC.RECONVERGENT B0 ;  /* 0x0000000000007941 */ /* 0x000fea0003800200 */
.L_x_50724:
        /* <DEDUP_REMOVED lines=15> */
.L_x_50731:
        /* <DEDUP_REMOVED lines=12> */
.L_x_50733:
[----:B------:R-:W-:Y:S05]  /*13260*/  BSYNC.RECONVERGENT B1 ;  /* 0x0000000000017941 */ /* 0x000fea0003800200 */
.L_x_50732:
        /* <DEDUP_REMOVED lines=62> */
.L_x_50730:
[----:B------:R-:W-:Y:S05]  /*13650*/  BSYNC.RECONVERGENT B0 ;  /* 0x0000000000007941 */ /* 0x000fea0003800200 */
.L_x_50729:
        /* <DEDUP_REMOVED lines=17> */
.L_x_50736:
        /* <DEDUP_REMOVED lines=12> */
.L_x_50738:
[----:B------:R-:W-:Y:S05]  /*13830*/  BSYNC.RECONVERGENT B1 ;  /* 0x0000000000017941 */ /* 0x000fea0003800200 */
.L_x_50737:
        /* <DEDUP_REMOVED lines=62> */
.L_x_50735:
[----:B------:R-:W-:Y:S05]  /*13c20*/  BSYNC.RECONVERGENT B0 ;  /* 0x0000000000007941 */ /* 0x000fea0003800200 */
.L_x_50734:
        /* <DEDUP_REMOVED lines=15> */
.L_x_50741:
        /* <DEDUP_REMOVED lines=12> */
.L_x_50743:
[----:B------:R-:W-:Y:S05]  /*13de0*/  BSYNC.RECONVERGENT B1 ;  /* 0x0000000000017941 */ /* 0x000fea0003800200 */
.L_x_50742:
        /* <DEDUP_REMOVED lines=62> */
.L_x_50740:
[----:B------:R-:W-:Y:S05]  /*141d0*/  BSYNC.RECONVERGENT B0 ;  /* 0x0000000000007941 */ /* 0x000fea0003800200 */
.L_x_50739:
        /* <DEDUP_REMOVED lines=17> */
.L_x_50746:
        /* <DEDUP_REMOVED lines=15> */
.L_x_50748:
[----:B------:R-:W-:Y:S05]  /*143e0*/  BSYNC.RECONVERGENT B1 ;  /* 0x0000000000017941 */ /* 0x000fea0003800200 */
.L_x_50747:
        /* <DEDUP_REMOVED lines=62> */
.L_x_50745:
[----:B------:R-:W-:Y:S05]  /*147d0*/  BSYNC.RECONVERGENT B0 ;  /* 0x0000000000007941 */ /* 0x000fea0003800200 */
.L_x_50744:
        /* <DEDUP_REMOVED lines=37> */
.L_x_50708:
        /* <DEDUP_REMOVED lines=16> */
.L_x_50752:
        /* <DEDUP_REMOVED lines=12> */
.L_x_50754:
[----:B------:R-:W-:Y:S05]  /*14bf0*/  BSYNC.RECONVERGENT B1 ;  /* 0x0000000000017941 */ /* 0x000fea0003800200 */
.L_x_50753:
        /* <DEDUP_REMOVED lines=57> */
[----:B------:R-:W-:Y:S02]  /*14f90*/  HFMA2 R15, -RZ, RZ, 0, 0 ;  /* 0x00000000ff0f7431 */ /* 0x000fe400000001ff */
[----:B------:R-:W-:Y:S01]  /*14fa0*/  IMAD.MOV.U32 R6, RZ, RZ, R20 ;  /* 0x000000ffff067224 */ /* 0x000fe200078e0014 */
[----:B------:R-:W-:Y:S01]  /*14fb0*/  LOP3.LUT R4, R22, UR4, R21, 0x96, !PT ;  /* 0x0000000416047c12 */ /* 0x000fe2000f8e9615 */
[----:B------:R-:W-:-:S07]  /*14fc0*/  IMAD.MOV.U32 R21, RZ, RZ, R13 ;  /* 0x000000ffff157224 */ /* 0x000fce00078e000d */
.L_x_50751:
[----:B------:R-:W-:Y:S05]  /*14fd0*/  BSYNC.RECONVERGENT B0 ;  /* 0x0000000000007941 */ /* 0x000fea0003800200 */
.L_x_50750:
        /* <DEDUP_REMOVED lines=16> */
.L_x_50757:
        /* <DEDUP_REMOVED lines=12> */
.L_x_50759:
[----:B------:R-:W-:Y:S05]  /*151a0*/  BSYNC.RECONVERGENT B1 ;  /* 0x0000000000017941 */ /* 0x000fea0003800200 */
.L_x_50758:
        /* <DEDUP_REMOVED lines=62> */
.L_x_50756:
[----:B------:R-:W-:Y:S05]  /*15590*/  BSYNC.RECONVERGENT B0 ;  /* 0x0000000000007941 */ /* 0x000fea0003800200 */
.L_x_50755:
        /* <DEDUP_REMOVED lines=16> */
.L_x_50762:
        /* <DEDUP_REMOVED lines=12> */
.L_x_50764:
[----:B------:R-:W-:Y:S05]  /*15760*/  BSYNC.RECONVERGENT B1 ;  /* 0x0000000000017941 */ /* 0x000fea0003800200 */
.L_x_50763:
        /* <DEDUP_REMOVED lines=62> */
.L_x_50761:
[----:B------:R-:W-:Y:S05]  /*15b50*/  BSYNC.RECONVERGENT B0 ;  /* 0x0000000000007941 */ /* 0x000fea0003800200 */
.L_x_50760:
        /* <DEDUP_REMOVED lines=16> */
.L_x_50767:
        /* <DEDUP_REMOVED lines=12> */
.L_x_50769:
[----:B------:R-:W-:Y:S05]  /*15d20*/  BSYNC.RECONVERGENT B1 ;  /* 0x0000000000017941 */ /* 0x000fea0003800200 */
.L_x_50768:
        /* <DEDUP_REMOVED lines=62> */
.L_x_50766:
[----:B------:R-:W-:Y:S05]  /*16110*/  BSYNC.RECONVERGENT B0 ;  /* 0x0000000000007941 */ /* 0x000fea0003800200 */
.L_x_50765:
        /* <DEDUP_REMOVED lines=16> */
.L_x_50749:
        /* <DEDUP_REMOVED lines=22> */
.L_x_50770:
        /* <DEDUP_REMOVED lines=26> */
.L_x_50774:
        /* <DEDUP_REMOVED lines=12> */
.L_x_50776:
[----:B------:R-:W-:Y:S05]  /*165e0*/  BSYNC.RECONVERGENT B1 ;  /* 0x0000000000017941 */ /* 0x000fea0003800200 */
.L_x_50775:
        /* <DEDUP_REMOVED lines=62> */
.L_x_50773:
[----:B------:R-:W-:Y:S05]  /*169d0*/  BSYNC.RECONVERGENT B0 ;  /* 0x0000000000007941 */ /* 0x000fea0003800200 */
.L_x_50772:
[----:B------:R-:W-:Y:S01]  /*169e0*/  ISETP.NE.AND P2, PT, R10, 0x1, PT ;  /* 0x000000010a00780c */ /* 0x000fe20003f45270 */
[----:B------:R-:W-:Y:S01]  /*169f0*/  BSSY.RECONVERGENT B0, `(.L_x_50777) ;  /* 0x000005b000007945 */ /* 0x000fe20003800200 */
[----:B------:R-:W-:Y:S01]  /*16a00*/  I2FP.F32.U32 R8, R8 ;  /* 0x0000000800087245 */ /* 0x000fe20000201000 */
[----:B------:R-:W-:Y:S02]  /*16a10*/  HFMA2 R11, -RZ, RZ, 0, 1.1920928955078125e-07 ;  /* 0x00000002ff0b7431 */ /* 0x000fe400000001ff */
        /* <DEDUP_REMOVED lines=13> */
.L_x_50779:
        /* <DEDUP_REMOVED lines=12> */
.L_x_50781:
[----:B------:R-:W-:Y:S05]  /*16bb0*/  BSYNC.RECONVERGENT B1 ;  /* 0x0000000000017941 */ /* 0x000fea0003800200 */
.L_x_50780:
        /* <DEDUP_REMOVED lines=62> */
.L_x_50778:
[----:B------:R-:W-:Y:S05]  /*16fa0*/  BSYNC.RECONVERGENT B0 ;  /* 0x0000000000007941 */ /* 0x000fea0003800200 */
.L_x_50777:
        /* <DEDUP_REMOVED lines=15> */
.L_x_50784:
        /* <DEDUP_REMOVED lines=12> */
.L_x_50786:
[----:B------:R-:W-:Y:S05]  /*17160*/  BSYNC.RECONVERGENT B1 ;  /* 0x0000000000017941 */ /* 0x000fea0003800200 */
.L_x_50785:
        /* <DEDUP_REMOVED lines=62> */
.L_x_50783:
[----:B------:R-:W-:Y:S05]  /*17550*/  BSYNC.RECONVERGENT B0 ;  /* 0x0000000000007941 */ /* 0x000fea0003800200 */
.L_x_50782:
        /* <DEDUP_REMOVED lines=17> */
.L_x_50789:
        /* <DEDUP_REMOVED lines=12> */
.L_x_50791:
[----:B------:R-:W-:Y:S05]  /*17730*/  BSYNC.RECONVERGENT B1 ;  /* 0x0000000000017941 */ /* 0x000fea0003800200 */
.L_x_50790:
        /* <DEDUP_REMOVED lines=62> */
.L_x_50788:
[----:B------:R-:W-:Y:S05]  /*17b20*/  BSYNC.RECONVERGENT B0 ;  /* 0x0000000000007941 */ /* 0x000fea0003800200 */
.L_x_50787:
        /* <DEDUP_REMOVED lines=15> */
.L_x_50794:
        /* <DEDUP_REMOVED lines=12> */
.L_x_50796:
[----:B------:R-:W-:Y:S05]  /*17ce0*/  BSYNC.RECONVERGENT B1 ;  /* 0x0000000000017941 */ /* 0x000fea0003800200 */
.L_x_50795:
        /* <DEDUP_REMOVED lines=62> */
.L_x_50793:
[----:B------:R-:W-:Y:S05]  /*180d0*/  BSYNC.RECONVERGENT B0 ;  /* 0x0000000000007941 */ /* 0x000fea0003800200 */
.L_x_50792:
        /* <DEDUP_REMOVED lines=17> */
.L_x_50799:
        /* <DEDUP_REMOVED lines=12> */
.L_x_50801:
[----:B------:R-:W-:Y:S05]  /*182b0*/  BSYNC.RECONVERGENT B1 ;  /* 0x0000000000017941 */ /* 0x000fea0003800200 */
.L_x_50800:
        /* <DEDUP_REMOVED lines=62> */
.L_x_50798:
[----:B------:R-:W-:Y:S05]  /*186a0*/  BSYNC.RECONVERGENT B0 ;  /* 0x0000000000007941 */ /* 0x000fea0003800200 */
.L_x_50797:
        /* <DEDUP_REMOVED lines=15> */
.L_x_50804:
        /* <DEDUP_REMOVED lines=12> */
.L_x_50806:
[----:B------:R-:W-:Y:S05]  /*18860*/  BSYNC.RECONVERGENT B1 ;  /* 0x0000000000017941 */ /* 0x000fea0003800200 */
.L_x_50805:
        /* <DEDUP_REMOVED lines=62> */
.L_x_50803:
[----:B------:R-:W-:Y:S05]  /*18c50*/  BSYNC.RECONVERGENT B0 ;  /* 0x0000000000007941 */ /* 0x000fea0003800200 */
.L_x_50802:
        /* <DEDUP_REMOVED lines=17> */
.L_x_50809:
        /* <DEDUP_REMOVED lines=15> */
.L_x_50811:
[----:B------:R-:W-:Y:S05]  /*18e60*/  BSYNC.RECONVERGENT B1 ;  /* 0x0000000000017941 */ /* 0x000fea0003800200 */
.L_x_50810:
        /* <DEDUP_REMOVED lines=62> */
.L_x_50808:
[----:B------:R-:W-:Y:S05]  /*19250*/  BSYNC.RECONVERGENT B0 ;  /* 0x0000000000007941 */ /* 0x000fea0003800200 */
.L_x_50807:
        /* <DEDUP_REMOVED lines=37> */
.L_x_50771:
        /* <DEDUP_REMOVED lines=16> */
.L_x_50815:
        /* <DEDUP_REMOVED lines=12> */
.L_x_50817:
[----:B------:R-:W-:Y:S05]  /*19670*/  BSYNC.RECONVERGENT B1 ;  /* 0x0000000000017941 */ /* 0x000fea0003800200 */
.L_x_50816:
        /* <DEDUP_REMOVED lines=62> */
.L_x_50814:
[----:B------:R-:W-:Y:S05]  /*19a60*/  BSYNC.RECONVERGENT B0 ;  /* 0x0000000000007941 */ /* 0x000fea0003800200 */
.L_x_50813:
        /* <DEDUP_REMOVED lines=16> */
.L_x_50820:
        /* <DEDUP_REMOVED lines=12> */
.L_x_50822:
[----:B------:R-:W-:Y:S05]  /*19c30*/  BSYNC.RECONVERGENT B1 ;  /* 0x0000000000017941 */ /* 0x000fea0003800200 */
.L_x_50821:
        /* <DEDUP_REMOVED lines=62> */
.L_x_50819:
[----:B------:R-:W-:Y:S05]  /*1a020*/  BSYNC.RECONVERGENT B0 ;  /* 0x0000000000007941 */ /* 0x000fea0003800200 */
.L_x_50818:
        /* <DEDUP_REMOVED lines=16> */
.L_x_50825:
        /* <DEDUP_REMOVED lines=12> */
.L_x_50827:
[----:B------:R-:W-:Y:S05]  /*1a1f0*/  BSYNC.RECONVERGENT B1 ;  /* 0x0000000000017941 */ /* 0x000fea0003800200 */
.L_x_50826:
        /* <DEDUP_REMOVED lines=62> */
.L_x_50824:
[----:B------:R-:W-:Y:S05]  /*1a5e0*/  BSYNC.RECONVERGENT B0 ;  /* 0x0000000000007941 */ /* 0x000fea0003800200 */
.L_x_50823:
        /* <DEDUP_REMOVED lines=16> */
.L_x_50830:
        /* <DEDUP_REMOVED lines=12> */
.L_x_50832:
[----:B------:R-:W-:Y:S05]  /*1a7b0*/  BSYNC.RECONVERGENT B1 ;  /* 0x0000000000017941 */ /* 0x000fea0003800200 */
.L_x_50831:
        /* <DEDUP_REMOVED lines=62> */
.L_x_50829:
[----:B------:R-:W-:Y:S05]  /*1aba0*/  BSYNC.RECONVERGENT B0 ;  /* 0x0000000000007941 */ /* 0x000fea0003800200 */
.L_x_50828:
        /* <DEDUP_REMOVED lines=16> */
.L_x_50812:
        /* <DEDUP_REMOVED lines=22> */
.L_x_50833:
        /* <DEDUP_REMOVED lines=26> */
.L_x_50837:
        /* <DEDUP_REMOVED lines=12> */
.L_x_50839:
[----:B------:R-:W-:Y:S05]  /*1b070*/  BSYNC.RECONVERGENT B1 ;  /* 0x0000000000017941 */ /* 0x000fea0003800200 */
.L_x_50838:
        /* <DEDUP_REMOVED lines=57> */
[----:B------:R-:W-:-:S05]  /*1b410*/  IMAD.WIDE.U32 R8, R4, -0x326172a9, RZ ;  /* 0xcd9e8d5704087825 */ /* 0x000fca00078e00ff */
[----:B------:R-:W-:Y:S01]  /*1b420*/  LOP3.LUT R4, R10, UR4, R9, 0x96, !PT ;  /* 0x000000040a047c12 */ /* 0x000fe2000f8e9609 */
[----:B------:R-:W-:Y:S01]  /*1b430*/  IMAD.MOV.U32 R10, RZ, RZ, RZ ;  /* 0x000000ffff0a7224 */ /* 0x000fe200078e00ff */
[----:B------:R-:W-:Y:S01]  /*1b440*/  MOV R6, R8 ;  /* 0x0000000800067202 */ /* 0x000fe20000000f00 */
[----:B------:R-:W-:-:S07]  /*1b450*/  IMAD.MOV.U32 R8, RZ, RZ, R13 ;  /* 0x000000ffff087224 */ /* 0x000fce00078e000d */
.L_x_50836:
[----:B------:R-:W-:Y:S05]  /*1b460*/  BSYNC.RECONVERGENT B0 ;  /* 0x0000000000007941 */ /* 0x000fea0003800200 */
.L_x_50835:
        /* <DEDUP_REMOVED lines=17> */
.L_x_50842:
        /* <DEDUP_REMOVED lines=12> */
.L_x_50844:
[----:B------:R-:W-:Y:S05]  /*1b640*/  BSYNC.RECONVERGENT B1 ;  /* 0x0000000000017941 */ /* 0x000fea0003800200 */
.L_x_50843:
        /* <DEDUP_REMOVED lines=62> */
.L_x_50841:
[----:B------:R-:W-:Y:S05]  /*1ba30*/  BSYNC.RECONVERGENT B0 ;  /* 0x0000000000007941 */ /* 0x000fea0003800200 */
.L_x_50840:
        /* <DEDUP_REMOVED lines=15> */
.L_x_50847:
        /* <DEDUP_REMOVED lines=12> */
.L_x_50849:
[----:B------:R-:W-:Y:S05]  /*1bbf0*/  BSYNC.RECONVERGENT B1 ;  /* 0x0000000000017941 */ /* 0x000fea0003800200 */
.L_x_50848:
        /* <DEDUP_REMOVED lines=62> */
.L_x_50846:
[----:B------:R-:W-:Y:S05]  /*1bfe0*/  BSYNC.RECONVERGENT B0 ;  /* 0x0000000000007941 */ /* 0x000fea0003800200 */
.L_x_50845:
        /* <DEDUP_REMOVED lines=17> */
.L_x_50852:
        /* <DEDUP_REMOVED lines=12> */
.L_x_50854:
[----:B------:R-:W-:Y:S05]  /*1c1c0*/  BSYNC.RECONVERGENT B1 ;  /* 0x0000000000017941 */ /* 0x000fea0003800200 */
.L_x_50853:
        /* <DEDUP_REMOVED lines=62> */
.L_x_50851:
[----:B------:R-:W-:Y:S05]  /*1c5b0*/  BSYNC.RECONVERGENT B0 ;  /* 0x0000000000007941 */ /* 0x000fea0003800200 */
.L_x_50850:
        /* <DEDUP_REMOVED lines=15> */
.L_x_50857:
        /* <DEDUP_REMOVED lines=12> */
.L_x_50859:
[----:B------:R-:W-:Y:S05]  /*1c770*/  BSYNC.RECONVERGENT B1 ;  /* 0x0000000000017941 */ /* 0x000fea0003800200 */
.L_x_50858:
        /* <DEDUP_REMOVED lines=62> */
.L_x_50856:
[----:B------:R-:W-:Y:S05]  /*1cb60*/  BSYNC.RECONVERGENT B0 ;  /* 0x0000000000007941 */ /* 0x000fea0003800200 */
.L_x_50855:
        /* <DEDUP_REMOVED lines=17> */
.L_x_50862:
        /* <DEDUP_REMOVED lines=12> */
.L_x_50864:
[----:B------:R-:W-:Y:S05]  /*1cd40*/  BSYNC.RECONVERGENT B1 ;  /* 0x0000000000017941 */ /* 0x000fea0003800200 */
.L_x_50863:
        /* <DEDUP_REMOVED lines=62> */
.L_x_50861:
[----:B------:R-:W-:Y:S05]  /*1d130*/  BSYNC.RECONVERGENT B0 ;  /* 0x0000000000007941 */ /* 0x000fea0003800200 */
.L_x_50860:
        /* <DEDUP_REMOVED lines=15> */
.L_x_50867:
        /* <DEDUP_REMOVED lines=12> */
.L_x_50869:
[----:B------:R-:W-:Y:S05]  /*1d2f0*/  BSYNC.RECONVERGENT B1 ;  /* 0x0000000000017941 */ /* 0x000fea0003800200 */
.L_x_50868:
        /* <DEDUP_REMOVED lines=62> */
.L_x_50866:
[----:B------:R-:W-:Y:S05]  /*1d6e0*/  BSYNC.RECONVERGENT B0 ;  /* 0x0000000000007941 */ /* 0x000fea0003800200 */
.L_x_50865:
        /* <DEDUP_REMOVED lines=17> */
.L_x_50872:
        /* <DEDUP_REMOVED lines=15> */
.L_x_50874:
[----:B------:R-:W-:Y:S05]  /*1d8f0*/  BSYNC.RECONVERGENT B1 ;  /* 0x0000000000017941 */ /* 0x000fea0003800200 */
.L_x_50873:
        /* <DEDUP_REMOVED lines=62> */
.L_x_50871:
[----:B------:R-:W-:Y:S05]  /*1dce0*/  BSYNC.RECONVERGENT B0 ;  /* 0x0000000000007941 */ /* 0x000fea0003800200 */
.L_x_50870:
[----:B------:R-:W-:Y:S02]  /*1dcf0*/  LOP3.LUT R12, R12, 0xfffffff7, RZ, 0xc0, !PT ;  /* 0xfffffff70c0c7812 */ /* 0x000fe400078ec0ff */
[----:B------:R-:W-:Y:S02]  /*1dd00*/  FSEL R10, R10, RZ, P2 ;  /* 0x000000ff0a0a7208 */ /* 0x000fe40001000000 */
[----:B------:R-:W-:Y:S02]  /*1dd10*/  @P5 LOP3.LUT R12, R12, 0x8, RZ, 0xfc, !PT ;  /* 0x000000080c0c5812 */ /* 0x000fe400078efcff */
[----:B------:R-:W-:Y:S01]  /*1dd20*/  FSETP.GTU.FTZ.AND P5, PT, R11, R213, PT ;  /* 0x000000d50b00720b */ /* 0x000fe20003fbc000 */
[----:B------:R-:W-:Y:S01]  /*1dd30*/  FMUL.FTZ R11, R105, R195 ;  /* 0x000000c3690b7220 */ /* 0x000fe20000410000 */
[----:B------:R-:W-:Y:S02]  /*1dd40*/  FSETP.GTU.FTZ.AND P6, PT, R9, R213, PT ;  /* 0x000000d50900720b */ /* 0x000fe40003fdc000 */
[----:B------:R-:W-:-:S02]  /*1dd50*/  FSEL R8, R8, RZ, P1 ;  /* 0x000000ff08087208 */ /* 0x000fc40000800000 */
[----:B------:R-:W-:Y:S02]  /*1dd60*/  FSEL R11, R11, RZ, !P5 ;  /* 0x000000ff0b0b7208 */ /* 0x000fe40006800000 */
[----:B------:R-:W-:Y:S02]  /*1dd70*/  LOP3.LUT R12, R12, 0xfffffffb, RZ, 0xc0, !PT ;  /* 0xfffffffb0c0c7812 */ /* 0x000fe400078ec0ff */
[----:B------:R-:W-:Y:S01]  /*1dd80*/  SEL R9, RZ, 0x1, P6 ;  /* 0x00000001ff097807 */ /* 0x000fe20003000000 */
[----:B------:R-:W-:Y:S01]  /*1dd90*/  FADD.FTZ R77, R10, R11 ;  /* 0x0000000b0a4d7221 */ /* 0x000fe20000010000 */
[----:B------:R-:W-:Y:S01]  /*1dda0*/  FMUL.FTZ R10, R104, R195 ;  /* 0x000000c3680a7220 */ /* 0x000fe20000410000 */
[----:B------:R-:W-:Y:S02]  /*1ddb0*/  @P0 LOP3.LUT R12, R12, 0x4, RZ, 0xfc, !PT ;  /* 0x000000040c0c0812 */ /* 0x000fe400078efcff */
[----:B------:R-:W-:Y:S01]  /*1ddc0*/  FSETP.GTU.FTZ.AND P0, PT, R16, R213, PT ;  /* 0x000000d51000720b */ /* 0x000fe20003f1c000 */
[----:B------:R-:W-:Y:S01]  /*1ddd0*/  FMUL.FTZ R16, R106, R195 ;  /* 0x000000c36a107220 */ /* 0x000fe20000410000 */
[----:B------:R-:W-:-:S02]  /*1dde0*/  FSEL R10, R10, RZ, !P6 ;  /* 0x000000ff0a0a7208 */ /* 0x000fc40007000000 */
[----:B------:R-:W-:Y:S02]  /*1ddf0*/  FSEL R11, R13, RZ, P4 ;  /* 0x000000ff0d0b7208 */ /* 0x000fe40002000000 */
[----:B------:R-:W-:Y:S01]  /*1de00*/  FSEL R15, R15, RZ, P3 ;  /* 0x000000ff0f0f7208 */ /* 0x000fe20001800000 */
[----:B------:R-:W-:Y:S01]  /*1de10*/  FADD.FTZ R76, R8, R10 ;  /* 0x0000000a084c7221 */ /* 0x000fe20000010000 */
[----:B------:R-:W-:Y:S02]  /*1de20*/  I2FP.F32.U32 R8, R17 ;  /* 0x0000001100087245 */ /* 0x000fe40000201000 */
[----:B------:R-:W-:Y:S02]  /*1de30*/  SEL R10, RZ, 0x1, P5 ;  /* 0x00000001ff0a7807 */ /* 0x000fe40002800000 */
[----:B------:R-:W-:Y:S01]  /*1de40*/  LOP3.LUT P5, RZ, R12, 0x8, RZ, 0xc0, !PT ;  /* 0x000000080cff7812 */ /* 0x000fe200078ac0ff */
[----:B------:R-:W-:Y:S01]  /*1de50*/  FFMA.FTZ R8, R8, R196, 1.1641532182693481445e-10 ;  /* 0x2f00000008087423 */ /* 0x000fe200000100c4 */
[----:B------:R-:W-:-:S04]  /*1de60*/  FSEL R16, R16, RZ, !P0 ;  /* 0x000000ff10107208 */ /* 0x000fc80004000000 */
[----:B------:R-:W-:Y:S01]  /*1de70*/  FSETP.GTU.FTZ.AND P6, PT, R8, R213, PT ;  /* 0x000000d50800720b */ /* 0x000fe20003fdc000 */
[----:B------:R-:W-:Y:S01]  /*1de80*/  FMUL.FTZ R8, R107, R195 ;  /* 0x000000c36b087220 */ /* 0x000fe20000410000 */
[----:B------:R-:W-:-:S04]  /*1de90*/  FADD.FTZ R78, R15, R16 ;  /* 0x000000100f4e7221 */ /* 0x000fc80000010000 */
[----:B------:R-:W-:Y:S01]  /*1dea0*/  FSEL R8, R8, RZ, !P6 ;  /* 0x000000ff08087208 */ /* 0x000fe20007000000 */
[----:B------:R-:W-:Y:S01]  /*1deb0*/  @P5 FADD.FTZ R78, R102, R78 ;  /* 0x0000004e664e5221 */ /* 0x000fe20000010000 */
[----:B------:R-:W-:Y:S01]  /*1dec0*/  @P5 FADD.FTZ R77, R101, R77 ;  /* 0x0000004d654d5221 */ /* 0x000fe20000010000 */
[----:B------:R-:W-:Y:S02]  /*1ded0*/  @P5 FADD.FTZ R76, R100, R76 ;  /* 0x0000004c644c5221 */ /* 0x000fe40000010000 */
[----:B------:R-:W-:Y:S01]  /*1dee0*/  FADD.FTZ R79, R8, R11 ;  /* 0x0000000b084f7221 */ /* 0x000fe20000010000 */
[----:B------:R-:W-:Y:S02]  /*1def0*/  SEL R11, RZ, 0x1, P0 ;  /* 0x00000001ff0b7807 */ /* 0x000fe40000000000 */
[----:B------:R-:W-:Y:S01]  /*1df00*/  PRMT R8, R9, 0x7610, R8 ;  /* 0x0000761009087816 */ /* 0x000fe20000000008 */
[----:B------:R-:W-:Y:S01]  /*1df10*/  @P5 FADD.FTZ R79, R103, R79 ;  /* 0x0000004f674f5221 */ /* 0x000fe20000010000 */
[----:B------:R-:W-:-:S02]  /*1df20*/  PRMT R9, R10, 0x7610, R9 ;  /* 0x000076100a097816 */ /* 0x000fc40000000009 */
[----:B------:R-:W-:Y:S02]  /*1df30*/  PRMT R10, R11, 0x7610, R10 ;  /* 0x000076100b0a7816 */ /* 0x000fe4000000000a */
[----:B------:R-:W-:Y:S02]  /*1df40*/  LOP3.LUT P0, RZ, R12, 0x4, RZ, 0xc0, !PT ;  /* 0x000000040cff7812 */ /* 0x000fe4000780c0ff */
[----:B------:R-:W-:Y:S01]  /*1df50*/  SEL R11, RZ, 0x1, P6 ;  /* 0x00000001ff0b7807 */ /* 0x000fe20003000000 */
[----:B------:R-:W-:Y:S10]  /*1df60*/  BRA `(.L_x_50875) ;  /* 0x0000001400fc7947 */ /* 0x000ff40003800000 */
.L_x_50834:
        /* <DEDUP_REMOVED lines=16> */
.L_x_50878:
        /* <DEDUP_REMOVED lines=12> */
.L_x_50880:
[----:B------:R-:W-:Y:S05]  /*1e130*/  BSYNC.RECONVERGENT B1 ;  /* 0x0000000000017941 */ /* 0x000fea0003800200 */
.L_x_50879:
        /* <DEDUP_REMOVED lines=59> */
[----:B------:R-:W-:Y:S01]  /*1e4f0*/  IMAD.MOV.U32 R21, RZ, RZ, R13 ;  /* 0x000000ffff157224 */ /* 0x000fe200078e000d */
[----:B------:R-:W-:-:S07]  /*1e500*/  MOV R6, R20 ;  /* 0x0000001400067202 */ /* 0x000fce0000000f00 */
.L_x_50877:
[----:B------:R-:W-:Y:S05]  /*1e510*/  BSYNC.RECONVERGENT B0 ;  /* 0x0000000000007941 */ /* 0x000fea0003800200 */
.L_x_50876:
        /* <DEDUP_REMOVED lines=16> */
.L_x_50883:
        /* <DEDUP_REMOVED lines=12> */
.L_x_50885:
[----:B------:R-:W-:Y:S05]  /*1e6e0*/  BSYNC.RECONVERGENT B1 ;  /* 0x0000000000017941 */ /* 0x000fea0003800200 */
.L_x_50884:
        /* <DEDUP_REMOVED lines=62> */
.L_x_50882:
[----:B------:R-:W-:Y:S05]  /*1ead0*/  BSYNC.RECONVERGENT B0 ;  /* 0x0000000000007941 */ /* 0x000fea0003800200 */
.L_x_50881:
        /* <DEDUP_REMOVED lines=16> */
.L_x_50888:
        /* <DEDUP_REMOVED lines=12> */
.L_x_50890:
[----:B------:R-:W-:Y:S05]  /*1eca0*/  BSYNC.RECONVERGENT B1 ;  /* 0x0000000000017941 */ /* 0x000fea0003800200 */
.L_x_50889:
        /* <DEDUP_REMOVED lines=62> */
.L_x_50887:
[----:B------:R-:W-:Y:S05]  /*1f090*/  BSYNC.RECONVERGENT B0 ;  /* 0x0000000000007941 */ /* 0x000fea0003800200 */
.L_x_50886:
        /* <DEDUP_REMOVED lines=16> */
.L_x_50893:
        /* <DEDUP_REMOVED lines=12> */
.L_x_50895:
[----:B------:R-:W-:Y:S05]  /*1f260*/  BSYNC.RECONVERGENT B1 ;  /* 0x0000000000017941 */ /* 0x000fea0003800200 */
.L_x_50894:
        /* <DEDUP_REMOVED lines=62> */
.L_x_50892:
[----:B------:R-:W-:Y:S05]  /*1f650*/  BSYNC.RECONVERGENT B0 ;  /* 0x0000000000007941 */ /* 0x000fea0003800200 */
.L_x_50891:
        /* <DEDUP_REMOVED lines=16> */
.L_x_50875:
[----:B------:R-:W-:Y:S01]  /*1f760*/  IMAD.WIDE.U32 R16, R188, 0x10, R226 ;  /* 0x00000010bc107825 */ /* 0x000fe200078e00e2 */
[----:B------:R-:W-:Y:S02]  /*1f770*/  SEL R13, RZ, 0x1000000, !P4 ;  /* 0x01000000ff0d7807 */ /* 0x000fe40006000000 */
[----:B------:R-:W-:Y:S02]  /*1f780*/  SEL R15, RZ, 0x10000, !P3 ;  /* 0x00010000ff0f7807 */ /* 0x000fe40005800000 */
[----:B------:R0:W-:Y:S02]  /*1f790*/  STG.E.128 desc[UR8][R16.64], R76 ;  /* 0x0000004c10007986 */ /* 0x0001e4000c101d08 */
[----:B0-----:R-:W-:-:S04]  /*1f7a0*/  SEL R16, RZ, 0x100, !P2 ;  /* 0x00000100ff107807 */ /* 0x001fc80005000000 */
[----:B------:R-:W-:Y:S01]  /*1f7b0*/  IADD3 R13, PT, PT, R16, R13, R15 ;  /* 0x0000000d100d7210 */ /* 0x000fe20007ffe00f */
[----:B------:R-:W-:Y:S01]  /*1f7c0*/  IMAD.WIDE.U32 R16, R188, 0x4, R218 ;  /* 0x00000004bc107825 */ /* 0x000fe200078e00da */
[----:B------:R-:W-:-:S04]  /*1f7d0*/  SEL R15, RZ, 0x1, !P1 ;  /* 0x00000001ff0f7807 */ /* 0x000fc80004800000 */
[----:B------:R-:W-:-:S05]  /*1f7e0*/  IADD3 R13, PT, PT, R13, R15, RZ ;  /* 0x0000000f0d0d7210 */ /* 0x000fca0007ffe0ff */
        /* <DEDUP_REMOVED lines=13> */
.L_x_50896:
        /* <DEDUP_REMOVED lines=26> */
.L_x_50900:
        /* <DEDUP_REMOVED lines=12> */
.L_x_50902:
[----:B------:R-:W-:Y:S05]  /*1fb20*/  BSYNC.RECONVERGENT B1 ;  /* 0x0000000000017941 */ /* 0x000fea0003800200 */
.L_x_50901:
        /* <DEDUP_REMOVED lines=62> */
.L_x_50899:
[----:B------:R-:W-:Y:S05]  /*1ff10*/  BSYNC.RECONVERGENT B0 ;  /* 0x0000000000007941 */ /* 0x000fea0003800200 */
.L_x_50898:
        /* <DEDUP_REMOVED lines=17> */
.L_x_50905:
        /* <DEDUP_REMOVED lines=12> */
.L_x_50907:
[----:B------:R-:W-:Y:S05]  /*200f0*/  BSYNC.RECONVERGENT B1 ;  /* 0x0000000000017941 */ /* 0x000fea0003800200 */
.L_x_50906:
        /* <DEDUP_REMOVED lines=62> */
.L_x_50904:
[----:B------:R-:W-:Y:S05]  /*204e0*/  BSYNC.RECONVERGENT B0 ;  /* 0x0000000000007941 */ /* 0x000fea0003800200 */
.L_x_50903:
        /* <DEDUP_REMOVED lines=15> */
.L_x_50910:
        /* <DEDUP_REMOVED lines=12> */
.L_x_50912:
[----:B------:R-:W-:Y:S05]  /*206a0*/  BSYNC.RECONVERGENT B1 ;  /* 0x0000000000017941 */ /* 0x000fea0003800200 */
.L_x_50911:
        /* <DEDUP_REMOVED lines=62> */
.L_x_50909:
[----:B------:R-:W-:Y:S05]  /*20a90*/  BSYNC.RECONVERGENT B0 ;  /* 0x0000000000007941 */ /* 0x000fea0003800200 */
.L_x_50908:
[----:B------:R-:W-:Y:S01]  /*20aa0*/  ISETP.NE.AND P3, PT, R16, 0x1, PT ;  /* 0x000000011000780c */ /* 0x000fe20003f65270 */
[----:B------:R-:W-:Y:S01]  /*20ab0*/  BSSY.RECONVERGENT B0, `(.L_x_50913) ;  /* 0x000005b000007945 */ /* 0x000fe20003800200 */
[----:B------:R-:W-:Y:S01]  /*20ac0*/  I2FP.F32.U32 R10, R14 ;  /* 0x0000000e000a7245 */ /* 0x000fe20000201000 */
[----:B------:R-:W-:-:S04]  /*20ad0*/  IMAD.MOV.U32 R11, RZ, RZ, R6 ;  /* 0x000000ffff0b7224 */ /* 0x000fc800078e0006 */
        /* <DEDUP_REMOVED lines=13> */
.L_x_50915:
        /* <DEDUP_REMOVED lines=12> */
.L_x_50917:
[----:B------:R-:W-:Y:S05]  /*20c70*/  BSYNC.RECONVERGENT B1 ;  /* 0x0000000000017941 */ /* 0x000fea0003800200 */
.L_x_50916:
        /* <DEDUP_REMOVED lines=62> */
.L_x_50914:
[----:B------:R-:W-:Y:S05]  /*21060*/  BSYNC.RECONVERGENT B0 ;  /* 0x0000000000007941 */ /* 0x000fea0003800200 */
.L_x_50913:
        /* <DEDUP_REMOVED lines=15> */
.L_x_50920:
        /* <DEDUP_REMOVED lines=12> */
.L_x_50922:
[----:B------:R-:W-:Y:S05]  /*21220*/  BSYNC.RECONVERGENT B1 ;  /* 0x0000000000017941 */ /* 0x000fea0003800200 */
.L_x_50921:
        /* <DEDUP_REMOVED lines=62> */
.L_x_50919:
[----:B------:R-:W-:Y:S05]  /*21610*/  BSYNC.RECONVERGENT B0 ;  /* 0x0000000000007941 */ /* 0x000fea0003800200 */
.L_x_50918:
        /* <DEDUP_REMOVED lines=17> */
.L_x_50925:
        /* <DEDUP_REMOVED lines=12> */
.L_x_50927:
[----:B------:R-:W-:Y:S05]  /*217f0*/  BSYNC.RECONVERGENT B1 ;  /* 0x0000000000017941 */ /* 0x000fea0003800200 */
.L_x_50926:
        /* <DEDUP_REMOVED lines=62> */
.L_x_50924:
[----:B------:R-:W-:Y:S05]  /*21be0*/  BSYNC.RECONVERGENT B0 ;  /* 0x0000000000007941 */ /* 0x000fea0003800200 */
.L_x_50923:
        /* <DEDUP_REMOVED lines=15> */
.L_x_50930:
        /* <DEDUP_REMOVED lines=12> */
.L_x_50932:
[----:B------:R-:W-:Y:S05]  /*21da0*/  BSYNC.RECONVERGENT B1 ;  /* 0x0000000000017941 */ /* 0x000fea0003800200 */
.L_x_50931:
        /* <DEDUP_REMOVED lines=62> */
.L_x_50929:
[----:B------:R-:W-:Y:S05]  /*22190*/  BSYNC.RECONVERGENT B0 ;  /* 0x0000000000007941 */ /* 0x000fea0003800200 */
.L_x_50928:
        /* <DEDUP_REMOVED lines=17> */
.L_x_50935:
        /* <DEDUP_REMOVED lines=15> */
.L_x_50937:
[----:B------:R-:W-:Y:S05]  /*223a0*/  BSYNC.RECONVERGENT B1 ;  /* 0x0000000000017941 */ /* 0x000fea0003800200 */
.L_x_50936:
        /* <DEDUP_REMOVED lines=62> */
.L_x_50934:
[----:B------:R-:W-:Y:S05]  /*22790*/  BSYNC.RECONVERGENT B0 ;  /* 0x0000000000007941 */ /* 0x000fea0003800200 */
.L_x_50933:
        /* <DEDUP_REMOVED lines=40> */
.L_x_50897:
        /* <DEDUP_REMOVED lines=16> */
.L_x_50941:
        /* <DEDUP_REMOVED lines=12> */
.L_x_50943:
[----:B------:R-:W-:Y:S05]  /*22be0*/  BSYNC.RECONVERGENT B1 ;  /* 0x0000000000017941 */ /* 0x000fea0003800200 */
.L_x_50942:
        /* <DEDUP_REMOVED lines=62> */
.L_x_50940:
[----:B------:R-:W-:Y:S05]  /*22fd0*/  BSYNC.RECONVERGENT B0 ;  /* 0x0000000000007941 */ /* 0x000fea0003800200 */
.L_x_50939:
        /* <DEDUP_REMOVED lines=16> */
.L_x_50946:
        /* <DEDUP_REMOVED lines=12> */
.L_x_50948:
[----:B------:R-:W-:Y:S05]  /*231a0*/  BSYNC.RECONVERGENT B1 ;  /* 0x0000000000017941 */ /* 0x000fea0003800200 */
.L_x_50947:
        /* <DEDUP_REMOVED lines=62> */
.L_x_50945:
[----:B------:R-:W-:Y:S05]  /*23590*/  BSYNC.RECONVERGENT B0 ;  /* 0x0000000000007941 */ /* 0x000fea0003800200 */
.L_x_50944:
        /* <DEDUP_REMOVED lines=16> */
.L_x_50951:
        /* <DEDUP_REMOVED lines=12> */
.L_x_50953:
[----:B------:R-:W-:Y:S05]  /*23760*/  BSYNC.RECONVERGENT B1 ;  /* 0x0000000000017941 */ /* 0x000fea0003800200 */
.L_x_50952:
        /* <DEDUP_REMOVED lines=62> */
.L_x_50950:
[----:B------:R-:W-:Y:S05]  /*23b50*/  BSYNC.RECONVERGENT B0 ;  /* 0x0000000000007941 */ /* 0x000fea0003800200 */
.L_x_50949:
        /* <DEDUP_REMOVED lines=16> */
.L_x_50956:
        /* <DEDUP_REMOVED lines=12> */
.L_x_50958:
[----:B------:R-:W-:Y:S05]  /*23d20*/  BSYNC.RECONVERGENT B1 ;  /* 0x0000000000017941 */ /* 0x000fea0003800200 */
.L_x_50957:
        /* <DEDUP_REMOVED lines=62> */
.L_x_50955:
[----:B------:R-:W-:Y:S05]  /*24110*/  BSYNC.RECONVERGENT B0 ;  /* 0x0000000000007941 */ /* 0x000fea0003800200 */
.L_x_50954:
        /* <DEDUP_REMOVED lines=16> */
.L_x_50938:
        /* <DEDUP_REMOVED lines=22> */
.L_x_50959:
        /* <DEDUP_REMOVED lines=26> */
.L_x_50963:
        /* <DEDUP_REMOVED lines=12> */
.L_x_50965:
[----:B------:R-:W-:Y:S05]  /*245e0*/  BSYNC.RECONVERGENT B1 ;  /* 0x0000000000017941 */ /* 0x000fea0003800200 */
.L_x_50964:
        /* <DEDUP_REMOVED lines=62> */
.L_x_50962:
[----:B------:R-:W-:Y:S05]  /*249d0*/  BSYNC.RECONVERGENT B0 ;  /* 0x0000000000007941 */ /* 0x000fea0003800200 */
.L_x_50961:
        /* <DEDUP_REMOVED lines=17> */
.L_x_50968:
        /* <DEDUP_REMOVED lines=12> */
.L_x_50970:
[----:B------:R-:W-:Y:S05]  /*24bb0*/  BSYNC.RECONVERGENT B1 ;  /* 0x0000000000017941 */ /* 0x000fea0003800200 */
.L_x_50969:
        /* <DEDUP_REMOVED lines=62> */
.L_x_50967:
[----:B------:R-:W-:Y:S05]  /*24fa0*/  BSYNC.RECONVERGENT B0 ;  /* 0x0000000000007941 */ /* 0x000fea0003800200 */
.L_x_50966:
        /* <DEDUP_REMOVED lines=15> */
.L_x_50973:
        /* <DEDUP_REMOVED lines=12> */
.L_x_50975:
[----:B------:R-:W-:Y:S05]  /*25160*/  BSYNC.RECONVERGENT B1 ;  /* 0x0000000000017941 */ /* 0x000fea0003800200 */
.L_x_50974:
        /* <DEDUP_REMOVED lines=62> */
.L_x_50972:
[----:B------:R-:W-:Y:S05]  /*25550*/  BSYNC.RECONVERGENT B0 ;  /* 0x0000000000007941 */ /* 0x000fea0003800200 */
.L_x_50971:
        /* <DEDUP_REMOVED lines=17> */
.L_x_50978:
        /* <DEDUP_REMOVED lines=12> */
.L_x_50980:
[----:B------:R-:W-:Y:S05]  /*25730*/  BSYNC.RECONVERGENT B1 ;  /* 0x0000000000017941 */ /* 0x000fea0003800200 */
.L_x_50979:
        /* <DEDUP_REMOVED lines=62> */
.L_x_50977:
[----:B------:R-:W-:Y:S05]  /*25b20*/  BSYNC.RECONVERGENT B0 ;  /* 0x0000000000007941 */ /* 0x000fea0003800200 */
.L_x_50976:
        /* <DEDUP_REMOVED lines=15> */
.L_x_50983:
        /* <DEDUP_REMOVED lines=12> */
.L_x_50985:
[----:B------:R-:W-:Y:S05]  /*25ce0*/  BSYNC.RECONVERGENT B1 ;  /* 0x0000000000017941 */ /* 0x000fea0003800200 */
.L_x_50984:
        /* <DEDUP_REMOVED lines=62> */
.L_x_50982:
[----:B------:R-:W-:Y:S05]  /*260d0*/  BSYNC.RECONVERGENT B0 ;  /* 0x0000000000007941 */ /* 0x000fea0003800200 */
.L_x_50981:
        /* <DEDUP_REMOVED lines=17> */
.L_x_50988:
        /* <DEDUP_REMOVED lines=12> */
.L_x_50990:
[----:B------:R-:W-:Y:S05]  /*262b0*/  BSYNC.RECONVERGENT B1 ;  /* 0x0000000000017941 */ /* 0x000fea0003800200 */
.L_x_50989:
        /* <DEDUP_REMOVED lines=62> */
.L_x_50987:
[----:B------:R-:W-:Y:S05]  /*266a0*/  BSYNC.RECONVERGENT B0 ;  /* 0x0000000000007941 */ /* 0x000fea0003800200 */
.L_x_50986:
        /* <DEDUP_REMOVED lines=15> */
.L_x_50993:
        /* <DEDUP_REMOVED lines=12> */
.L_x_50995:
[----:B------:R-:W-:Y:S05]  /*26860*/  BSYNC.RECONVERGENT B1 ;  /* 0x0000000000017941 */ /* 0x000fea0003800200 */
.L_x_50994:
        /* <DEDUP_REMOVED lines=62> */
.L_x_50992:
[----:B------:R-:W-:Y:S05]  /*26c50*/  BSYNC.RECONVERGENT B0 ;  /* 0x0000000000007941 */ /* 0x000fea0003800200 */
.L_x_50991:
        /* <DEDUP_REMOVED lines=17> */
.L_x_50998:
        /* <DEDUP_REMOVED lines=15> */
.L_x_51000:
[----:B------:R-:W-:Y:S05]  /*26e60*/  BSYNC.RECONVERGENT B1 ;  /* 0x0000000000017941 */ /* 0x000fea0003800200 */
.L_x_50999:
        /* <DEDUP_REMOVED lines=62> */
.L_x_50997:
[----:B------:R-:W-:Y:S05]  /*27250*/  BSYNC.RECONVERGENT B0 ;  /* 0x0000000000007941 */ /* 0x000fea0003800200 */
.L_x_50996:
        /* <DEDUP_REMOVED lines=40> */
.L_x_50960:
        /* <DEDUP_REMOVED lines=16> */
.L_x_51004:
        /* <DEDUP_REMOVED lines=12> */
.L_x_51006:
[----:B------:R-:W-:Y:S05]  /*276a0*/  BSYNC.RECONVERGENT B1 ;  /* 0x0000000000017941 */ /* 0x000fea0003800200 */
.L_x_51005:
        /* <DEDUP_REMOVED lines=62> */
.L_x_51003:
[----:B------:R-:W-:Y:S05]  /*27a90*/  BSYNC.RECONVERGENT B0 ;  /* 0x0000000000007941 */ /* 0x000fea0003800200 */
.L_x_51002:
        /* <DEDUP_REMOVED lines=16> */
.L_x_51009:
        /* <DEDUP_REMOVED lines=12> */
.L_x_51011:
[----:B------:R-:W-:Y:S05]  /*27c60*/  BSYNC.RECONVERGENT B1 ;  /* 0x0000000000017941 */ /* 0x000fea0003800200 */
.L_x_51010:
        /* <DEDUP_REMOVED lines=62> */
.L_x_51008:
[----:B------:R-:W-:Y:S05]  /*28050*/  BSYNC.RECONVERGENT B0 ;  /* 0x0000000000007941 */ /* 0x000fea0003800200 */
.L_x_51007:
        /* <DEDUP_REMOVED lines=16> */
.L_x_51014:
        /* <DEDUP_REMOVED lines=12> */
.L_x_51016:
[----:B------:R-:W-:Y:S05]  /*28220*/  BSYNC.RECONVERGENT B1 ;  /* 0x0000000000017941 */ /* 0x000fea0003800200 */
.L_x_51015:
        /* <DEDUP_REMOVED lines=62> */
.L_x_51013:
[----:B------:R-:W-:Y:S05]  /*28610*/  BSYNC.RECONVERGENT B0 ;  /* 0x0000000000007941 */ /* 0x000fea0003800200 */
.L_x_51012:
        /* <DEDUP_REMOVED lines=16> */
.L_x_51019:
        /* <DEDUP_REMOVED lines=12> */
.L_x_51021:
[----:B------:R-:W-:Y:S05]  /*287e0*/  BSYNC.RECONVERGENT B1 ;  /* 0x0000000000017941 */ /* 0x000fea0003800200 */
.L_x_51020:
        /* <DEDUP_REMOVED lines=62> */
.L_x_51018:
[----:B------:R-:W-:Y:S05]  /*28bd0*/  BSYNC.RECONVERGENT B0 ;  /* 0x0000000000007941 */ /* 0x000fea0003800200 */
.L_x_51017:
        /* <DEDUP_REMOVED lines=16> */
.L_x_51001:
        /* <DEDUP_REMOVED lines=22> */
.L_x_51022:
        /* <DEDUP_REMOVED lines=26> */
.L_x_51026:
        /* <DEDUP_REMOVED lines=12> */
.L_x_51028:
[----:B------:R-:W-:Y:S05]  /*290a0*/  BSYNC.RECONVERGENT B1 ;  /* 0x0000000000017941 */ /* 0x000fea0003800200 */
.L_x_51027:
        /* <DEDUP_REMOVED lines=62> */
.L_x_51025:
[----:B------:R-:W-:Y:S05]  /*29490*/  BSYNC.RECONVERGENT B0 ;  /* 0x0000000000007941 */ /* 0x000fea0003800200 */
.L_x_51024:
        /* <DEDUP_REMOVED lines=17> */
.L_x_51031:
        /* <DEDUP_REMOVED lines=12> */
.L_x_51033:
[----:B------:R-:W-:Y:S05]  /*29670*/  BSYNC.RECONVERGENT B1 ;  /* 0x0000000000017941 */ /* 0x000fea0003800200 */
.L_x_51032:
        /* <DEDUP_REMOVED lines=62> */
.L_x_51030:
[----:B------:R-:W-:Y:S05]  /*29a60*/  BSYNC.RECONVERGENT B0 ;  /* 0x0000000000007941 */ /* 0x000fea0003800200 */
.L_x_51029:
        /* <DEDUP_REMOVED lines=15> */
.L_x_51036:
        /* <DEDUP_REMOVED lines=12> */
.L_x_51038:
[----:B------:R-:W-:Y:S05]  /*29c20*/  BSYNC.RECONVERGENT B1 ;  /* 0x0000000000017941 */ /* 0x000fea0003800200 */
.L_x_51037:
        /* <DEDUP_REMOVED lines=62> */
.L_x_51035:
[----:B------:R-:W-:Y:S05]  /*2a010*/  BSYNC.RECONVERGENT B0 ;  /* 0x0000000000007941 */ /* 0x000fea0003800200 */
.L_x_51034:
        /* <DEDUP_REMOVED lines=17> */
.L_x_51041:
        /* <DEDUP_REMOVED lines=12> */
.L_x_51043:
[----:B------:R-:W-:Y:S05]  /*2a1f0*/  BSYNC.RECONVERGENT B1 ;  /* 0x0000000000017941 */ /* 0x000fea0003800200 */
.L_x_51042:
        /* <DEDUP_REMOVED lines=62> */
.L_x_51040:
[----:B------:R-:W-:Y:S05]  /*2a5e0*/  BSYNC.RECONVERGENT B0 ;  /* 0x0000000000007941 */ /* 0x000fea0003800200 */
.L_x_51039:
        /* <DEDUP_REMOVED lines=15> */
.L_x_51046:
        /* <DEDUP_REMOVED lines=12> */
.L_x_51048:
[----:B------:R-:W-:Y:S05]  /*2a7a0*/  BSYNC.RECONVERGENT B1 ;  /* 0x0000000000017941 */ /* 0x000fea0003800200 */
.L_x_51047:
        /* <DEDUP_REMOVED lines=62> */
.L_x_51045:
[----:B------:R-:W-:Y:S05]  /*2ab90*/  BSYNC.RECONVERGENT B0 ;  /* 0x0000000000007941 */ /* 0x000fea0003800200 */
.L_x_51044:
        /* <DEDUP_REMOVED lines=17> */
.L_x_51051:
        /* <DEDUP_REMOVED lines=12> */
.L_x_51053:
[----:B------:R-:W-:Y:S05]  /*2ad70*/  BSYNC.RECONVERGENT B1 ;  /* 0x0000000000017941 */ /* 0x000fea0003800200 */
.L_x_51052:
        /* <DEDUP_REMOVED lines=62> */
.L_x_51050:
[----:B------:R-:W-:Y:S05]  /*2b160*/  BSYNC.RECONVERGENT B0 ;  /* 0x0000000000007941 */ /* 0x000fea0003800200 */
.L_x_51049:
        /* <DEDUP_REMOVED lines=15> */
.L_x_51056:
        /* <DEDUP_REMOVED lines=12> */
.L_x_51058:
[----:B------:R-:W-:Y:S05]  /*2b320*/  BSYNC.RECONVERGENT B1 ;  /* 0x0000000000017941 */ /* 0x000fea0003800200 */
.L_x_51057:
        /* <DEDUP_REMOVED lines=62> */
.L_x_51055:
[----:B------:R-:W-:Y:S05]  /*2b710*/  BSYNC.RECONVERGENT B0 ;  /* 0x0000000000007941 */ /* 0x000fea0003800200 */
.L_x_51054:
        /* <DEDUP_REMOVED lines=17> */
.L_x_51061:
        /* <DEDUP_REMOVED lines=15> */
.L_x_51063:
[----:B------:R-:W-:Y:S05]  /*2b920*/  BSYNC.RECONVERGENT B1 ;  /* 0x0000000000017941 */ /* 0x000fea0003800200 */
.L_x_51062:
        /* <DEDUP_REMOVED lines=62> */
.L_x_51060:
[----:B------:R-:W-:Y:S05]  /*2bd10*/  BSYNC.RECONVERGENT B0 ;  /* 0x0000000000007941 */ /* 0x000fea0003800200 */
.L_x_51059:
        /* <DEDUP_REMOVED lines=9> */
[----:B------:R-:W-:Y:S01]  /*2bdb0*/  FSEL R18, R18, RZ, P3 ;  /* 0x000000ff12127208 */ /* 0x000fe20001800000 */
[----:B------:R-:W-:Y:S01]  /*2bdc0*/  FADD.FTZ R65, R10, R11 ;  /* 0x0000000b0a417221 */ /* 0x000fe20000010000 */
[----:B------:R-:W-:Y:S01]  /*2bdd0*/  FMUL.FTZ R10, R104, R195 ;  /* 0x000000c3680a7220 */ /* 0x000fe20000410000 */
[----:B------:R-:W-:Y:S02]  /*2bde0*/  @P0 LOP3.LUT R12, R12, 0x4, RZ, 0xfc, !PT ;  /* 0x000000040c0c0812 */ /* 0x000fe400078efcff */
[----:B------:R-:W-:Y:S01]  /*2bdf0*/  FSETP.GTU.FTZ.AND P0, PT, R16, R213, PT ;  /* 0x000000d51000720b */ /* 0x000fe20003f1c000 */
[----:B------:R-:W-:Y:S01]  /*2be00*/  FMUL.FTZ R16, R106, R195 ;  /* 0x000000c36a107220 */ /* 0x000fe20000410000 */
[----:B------:R-:W-:-:S02]  /*2be10*/  FSEL R9, R10, RZ, !P6 ;  /* 0x000000ff0a097208 */ /* 0x000fc40007000000 */
[----:B------:R-:W-:Y:S02]  /*2be20*/  SEL R10, RZ, 0x1, P6 ;  /* 0x00000001ff0a7807 */ /* 0x000fe40003000000 */
        /* <DEDUP_REMOVED lines=19> */
[----:B------:R-:W-:Y:S02]  /*2bf60*/  LOP3.LUT P0, RZ, R12, 0x4, RZ, 0xc0, !PT ;  /* 0x000000040cff7812 */ /* 0x000fe4000780c0ff */
[----:B------:R-:W-:Y:S01]  /*2bf70*/  SEL R11, RZ, 0x1, P6 ;  /* 0x00000001ff0b7807 */ /* 0x000fe20003000000 */
[----:B------:R-:W-:Y:S10]  /*2bf80*/  BRA `(.L_x_51064) ;  /* 0x0000001800007947 */ /* 0x000ff40003800000 */
.L_x_51023:
        /* <DEDUP_REMOVED lines=16> */
.L_x_51067:
        /* <DEDUP_REMOVED lines=12> */
.L_x_51069:
[----:B------:R-:W-:Y:S05]  /*2c150*/  BSYNC.RECONVERGENT B1 ;  /* 0x0000000000017941 */ /* 0x000fea0003800200 */
.L_x_51068:
        /* <DEDUP_REMOVED lines=62> */
.L_x_51066:
[----:B------:R-:W-:Y:S05]  /*2c540*/  BSYNC.RECONVERGENT B0 ;  /* 0x0000000000007941 */ /* 0x000fea0003800200 */
.L_x_51065:
        /* <DEDUP_REMOVED lines=16> */
.L_x_51072:
        /* <DEDUP_REMOVED lines=12> */
.L_x_51074:
[----:B------:R-:W-:Y:S05]  /*2c710*/  BSYNC.RECONVERGENT B1 ;  /* 0x0000000000017941 */ /* 0x000fea0003800200 */
.L_x_51073:
        /* <DEDUP_REMOVED lines=62> */
.L_x_51071:
[----:B------:R-:W-:Y:S05]  /*2cb00*/  BSYNC.RECONVERGENT B0 ;  /* 0x0000000000007941 */ /* 0x000fea0003800200 */
.L_x_51070:
        /* <DEDUP_REMOVED lines=16> */
.L_x_51077:
        /* <DEDUP_REMOVED lines=12> */
.L_x_51079:
[----:B------:R-:W-:Y:S05]  /*2ccd0*/  BSYNC.RECONVERGENT B1 ;  /* 0x0000000000017941 */ /* 0x000fea0003800200 */
.L_x_51078:
        /* <DEDUP_REMOVED lines=62> */
.L_x_51076:
[----:B------:R-:W-:Y:S05]  /*2d0c0*/  BSYNC.RECONVERGENT B0 ;  /* 0x0000000000007941 */ /* 0x000fea0003800200 */
.L_x_51075:
        /* <DEDUP_REMOVED lines=16> */
.L_x_51082:
        /* <DEDUP_REMOVED lines=12> */
.L_x_51084:
[----:B------:R-:W-:Y:S05]  /*2d290*/  BSYNC.RECONVERGENT B1 ;  /* 0x0000000000017941 */ /* 0x000fea0003800200 */
.L_x_51083:
        /* <DEDUP_REMOVED lines=62> */
.L_x_51081:
[----:B------:R-:W-:Y:S05]  /*2d680*/  BSYNC.RECONVERGENT B0 ;  /* 0x0000000000007941 */ /* 0x000fea0003800200 */
.L_x_51080:
        /* <DEDUP_REMOVED lines=16> */
.L_x_51064:
        /* <DEDUP_REMOVED lines=22> */
.L_x_51085:
        /* <DEDUP_REMOVED lines=26> */
.L_x_51089:
        /* <DEDUP_REMOVED lines=12> */
.L_x_51091:
[----:B------:R-:W-:Y:S05]  /*2db50*/  BSYNC.RECONVERGENT B1 ;  /* 0x0000000000017941 */ /* 0x000fea0003800200 */
.L_x_51090:
        /* <DEDUP_REMOVED lines=62> */
.L_x_51088:
[----:B------:R-:W-:Y:S05]  /*2df40*/  BSYNC.RECONVERGENT B0 ;  /* 0x0000000000007941 */ /* 0x000fea0003800200 */
.L_x_51087:
        /* <DEDUP_REMOVED lines=17> */
.L_x_51094:
        /* <DEDUP_REMOVED lines=12> */
.L_x_51096:
[----:B------:R-:W-:Y:S05]  /*2e120*/  BSYNC.RECONVERGENT B1 ;  /* 0x0000000000017941 */ /* 0x000fea0003800200 */
.L_x_51095:
        /* <DEDUP_REMOVED lines=62> */
.L_x_51093:
[----:B------:R-:W-:Y:S05]  /*2e510*/  BSYNC.RECONVERGENT B0 ;  /* 0x0000000000007941 */ /* 0x000fea0003800200 */
.L_x_51092:
        /* <DEDUP_REMOVED lines=15> */
.L_x_51099:
        /* <DEDUP_REMOVED lines=12> */
.L_x_51101:
[----:B------:R-:W-:Y:S05]  /*2e6d0*/  BSYNC.RECONVERGENT B1 ;  /* 0x0000000000017941 */ /* 0x000fea0003800200 */
.L_x_51100:
        /* <DEDUP_REMOVED lines=62> */
.L_x_51098:
[----:B------:R-:W-:Y:S05]  /*2eac0*/  BSYNC.RECONVERGENT B0 ;  /* 0x0000000000007941 */ /* 0x000fea0003800200 */
.L_x_51097:
        /* <DEDUP_REMOVED lines=17> */
.L_x_51104:
        /* <DEDUP_REMOVED lines=12> */
.L_x_51106:
[----:B------:R-:W-:Y:S05]  /*2eca0*/  BSYNC.RECONVERGENT B1 ;  /* 0x0000000000017941 */ /* 0x000fea0003800200 */
.L_x_51105:
        /* <DEDUP_REMOVED lines=62> */
.L_x_51103:
[----:B------:R-:W-:Y:S05]  /*2f090*/  BSYNC.RECONVERGENT B0 ;  /* 0x0000000000007941 */ /* 0x000fea0003800200 */
.L_x_51102:
        /* <DEDUP_REMOVED lines=15> */
.L_x_51109:
        /* <DEDUP_REMOVED lines=12> */
.L_x_51111:
[----:B------:R-:W-:Y:S05]  /*2f250*/  BSYNC.RECONVERGENT B1 ;  /* 0x0000000000017941 */ /* 0x000fea0003800200 */
.L_x_51110:
        /* <DEDUP_REMOVED lines=62> */
.L_x_51108:
[----:B------:R-:W-:Y:S05]  /*2f640*/  BSYNC.RECONVERGENT B0 ;  /* 0x0000000000007941 */ /* 0x000fea0003800200 */
.L_x_51107:
        /* <DEDUP_REMOVED lines=17> */
.L_x_51114:
        /* <DEDUP_REMOVED lines=12> */
.L_x_51116:
[----:B------:R-:W-:Y:S05]  /*2f820*/  BSYNC.RECONVERGENT B1 ;  /* 0x0000000000017941 */ /* 0x000fea0003800200 */
.L_x_51115:
        /* <DEDUP_REMOVED lines=62> */
.L_x_51113:
[----:B------:R-:W-:Y:S05]  /*2fc10*/  BSYNC.RECONVERGENT B0 ;  /* 0x0000000000007941 */ /* 0x000fea0003800200 */
.L_x_51112:
        /* <DEDUP_REMOVED lines=15> */
.L_x_51119:
        /* <DEDUP_REMOVED lines=12> */
.L_x_51121:
[----:B------:R-:W-:Y:S05]  /*2fdd0*/  BSYNC.RECONVERGENT B1 ;  /* 0x0000000000017941 */ /* 0x000fea0003800200 */
.L_x_51120:
        /* <DEDUP_REMOVED lines=62> */
.L_x_51118:
[----:B------:R-:W-:Y:S05]  /*301c0*/  BSYNC.RECONVERGENT B0 ;  /* 0x0000000000007941 */ /* 0x000fea0003800200 */
.L_x_51117:
        /* <DEDUP_REMOVED lines=17> */
.L_x_51124:
        /* <DEDUP_REMOVED lines=15> */
.L_x_51126:
[----:B------:R-:W-:Y:S05]  /*303d0*/  BSYNC.RECONVERGENT B1 ;  /* 0x0000000000017941 */ /* 0x000fea0003800200 */
.L_x_51125:
        /* <DEDUP_REMOVED lines=62> */
.L_x_51123:
[----:B------:R-:W-:Y:S05]  /*307c0*/  BSYNC.RECONVERGENT B0 ;  /* 0x0000000000007941 */ /* 0x000fea0003800200 */
.L_x_51122:
        /* <DEDUP_REMOVED lines=40> */
.L_x_51086:
        /* <DEDUP_REMOVED lines=16> */
.L_x_51130:
        /* <DEDUP_REMOVED lines=12> */
.L_x_51132:
[----:B------:R-:W-:Y:S05]  /*30c10*/  BSYNC.RECONVERGENT B1 ;  /* 0x0000000000017941 */ /* 0x000fea0003800200 */
.L_x_51131:
        /* <DEDUP_REMOVED lines=62> */
.L_x_51129:
[----:B------:R-:W-:Y:S05]  /*31000*/  BSYNC.RECONVERGENT B0 ;  /* 0x0000000000007941 */ /* 0x000fea0003800200 */
.L_x_51128:
        /* <DEDUP_REMOVED lines=16> */
.L_x_51135:
        /* <DEDUP_REMOVED lines=12> */
.L_x_51137:
[----:B------:R-:W-:Y:S05]  /*311d0*/  BSYNC.RECONVERGENT B1 ;  /* 0x0000000000017941 */ /* 0x000fea0003800200 */
.L_x_51136:
        /* <DEDUP_REMOVED lines=62> */
.L_x_51134:
[----:B------:R-:W-:Y:S05]  /*315c0*/  BSYNC.RECONVERGENT B0 ;  /* 0x0000000000007941 */ /* 0x000fea0003800200 */
.L_x_51133:
        /* <DEDUP_REMOVED lines=16> */
.L_x_51140:
        /* <DEDUP_REMOVED lines=12> */
.L_x_51142:
[----:B------:R-:W-:Y:S05]  /*31790*/  BSYNC.RECONVERGENT B1 ;  /* 0x0000000000017941 */ /* 0x000fea0003800200 */
.L_x_51141:
        /* <DEDUP_REMOVED lines=62> */
.L_x_51139:
[----:B------:R-:W-:Y:S05]  /*31b80*/  BSYNC.RECONVERGENT B0 ;  /* 0x0000000000007941 */ /* 0x000fea0003800200 */
.L_x_51138:
        /* <DEDUP_REMOVED lines=16> */
.L_x_51145:
        /* <DEDUP_REMOVED lines=12> */
.L_x_51147:
[----:B------:R-:W-:Y:S05]  /*31d50*/  BSYNC.RECONVERGENT B1 ;  /* 0x0000000000017941 */ /* 0x000fea0003800200 */
.L_x_51146:
        /* <DEDUP_REMOVED lines=62> */
.L_x_51144:
[----:B------:R-:W-:Y:S05]  /*32140*/  BSYNC.RECONVERGENT B0 ;  /* 0x0000000000007941 */ /* 0x000fea0003800200 */
.L_x_51143:
        /* <DEDUP_REMOVED lines=16> */
.L_x_51127:
        /* <DEDUP_REMOVED lines=22> */
.L_x_51148:
        /* <DEDUP_REMOVED lines=26> */
.L_x_51152:
        /* <DEDUP_REMOVED lines=12> */
.L_x_51154:
[----:B------:R-:W-:Y:S05]  /*32610*/  BSYNC.RECONVERGENT B1 ;  /* 0x0000000000017941 */ /* 0x000fea0003800200 */
.L_x_51153:
        /* <DEDUP_REMOVED lines=62> */
.L_x_51151:
[----:B------:R-:W-:Y:S05]  /*32a00*/  BSYNC.RECONVERGENT B0 ;  /* 0x0000000000007941 */ /* 0x000fea0003800200 */
.L_x_51150:
        /* <DEDUP_REMOVED lines=17> */
.L_x_51157:
        /* <DEDUP_REMOVED lines=12> */
.L_x_51159:
[----:B------:R-:W-:Y:S05]  /*32be0*/  BSYNC.RECONVERGENT B1 ;  /* 0x0000000000017941 */ /* 0x000fea0003800200 */
.L_x_51158:
        /* <DEDUP_REMOVED lines=62> */
.L_x_51156:
[----:B------:R-:W-:Y:S05]  /*32fd0*/  BSYNC.RECONVERGENT B0 ;  /* 0x0000000000007941 */ /* 0x000fea0003800200 */
.L_x_51155:
        /* <DEDUP_REMOVED lines=15> */
.L_x_51162:
        /* <DEDUP_REMOVED lines=12> */
.L_x_51164:
[----:B------:R-:W-:Y:S05]  /*33190*/  BSYNC.RECONVERGENT B1 ;  /* 0x0000000000017941 */ /* 0x000fea0003800200 */
.L_x_51163:
        /* <DEDUP_REMOVED lines=62> */
.L_x_51161:
[----:B------:R-:W-:Y:S05]  /*33580*/  BSYNC.RECONVERGENT B0 ;  /* 0x0000000000007941 */ /* 0x000fea0003800200 */
.L_x_51160:
        /* <DEDUP_REMOVED lines=17> */
.L_x_51167:
        /* <DEDUP_REMOVED lines=12> */
.L_x_51169:
[----:B------:R-:W-:Y:S05]  /*33760*/  BSYNC.RECONVERGENT B1 ;  /* 0x0000000000017941 */ /* 0x000fea0003800200 */
.L_x_51168:
        /* <DEDUP_REMOVED lines=62> */
.L_x_51166:
[----:B------:R-:W-:Y:S05]  /*33b50*/  BSYNC.RECONVERGENT B0 ;  /* 0x0000000000007941 */ /* 0x000fea0003800200 */
.L_x_51165:
        /* <DEDUP_REMOVED lines=15> */
.L_x_51172:
        /* <DEDUP_REMOVED lines=12> */
.L_x_51174:
[----:B------:R-:W-:Y:S05]  /*33d10*/  BSYNC.RECONVERGENT B1 ;  /* 0x0000000000017941 */ /* 0x000fea0003800200 */
.L_x_51173:
        /* <DEDUP_REMOVED lines=62> */
.L_x_51171:
[----:B------:R-:W-:Y:S05]  /*34100*/  BSYNC.RECONVERGENT B0 ;  /* 0x0000000000007941 */ /* 0x000fea0003800200 */
.L_x_51170:
        /* <DEDUP_REMOVED lines=17> */
.L_x_51177:
        /* <DEDUP_REMOVED lines=12> */
.L_x_51179:
[----:B------:R-:W-:Y:S05]  /*342e0*/  BSYNC.RECONVERGENT B1 ;  /* 0x0000000000017941 */ /* 0x000fea0003800200 */
.L_x_51178:
        /* <DEDUP_REMOVED lines=62> */
.L_x_51176:
[----:B------:R-:W-:Y:S05]  /*346d0*/  BSYNC.RECONVERGENT B0 ;  /* 0x0000000000007941 */ /* 0x000fea0003800200 */
.L_x_51175:
        /* <DEDUP_REMOVED lines=15> */
.L_x_51182:
        /* <DEDUP_REMOVED lines=12> */
.L_x_51184:
[----:B------:R-:W-:Y:S05]  /*34890*/  BSYNC.RECONVERGENT B1 ;  /* 0x0000000000017941 */ /* 0x000fea0003800200 */
.L_x_51183:
        /* <DEDUP_REMOVED lines=62> */
.L_x_51181:
[----:B------:R-:W-:Y:S05]  /*34c80*/  BSYNC.RECONVERGENT B0 ;  /* 0x0000000000007941 */ /* 0x000fea0003800200 */
.L_x_51180:
        /* <DEDUP_REMOVED lines=17> */
.L_x_51187:
        /* <DEDUP_REMOVED lines=15> */
.L_x_51189:
[----:B------:R-:W-:Y:S05]  /*34e90*/  BSYNC.RECONVERGENT B1 ;  /* 0x0000000000017941 */ /* 0x000fea0003800200 */
.L_x_51188:
        /* <DEDUP_REMOVED lines=62> */
.L_x_51186:
[----:B------:R-:W-:Y:S05]  /*35280*/  BSYNC.RECONVERGENT B0 ;  /* 0x0000000000007941 */ /* 0x000fea0003800200 */
.L_x_51185:
        /* <DEDUP_REMOVED lines=40> */
.L_x_51149:
        /* <DEDUP_REMOVED lines=16> */
.L_x_51193:
        /* <DEDUP_REMOVED lines=12> */
.L_x_51195:
[----:B------:R-:W-:Y:S05]  /*356d0*/  BSYNC.RECONVERGENT B1 ;  /* 0x0000000000017941 */ /* 0x000fea0003800200 */
.L_x_51194:
        /* <DEDUP_REMOVED lines=62> */
.L_x_51192:
[----:B------:R-:W-:Y:S05]  /*35ac0*/  BSYNC.RECONVERGENT B0 ;  /* 0x0000000000007941 */ /* 0x000fea0003800200 */
.L_x_51191:
        /* <DEDUP_REMOVED lines=16> */
.L_x_51198:
        /* <DEDUP_REMOVED lines=12> */
.L_x_51200:
[----:B------:R-:W-:Y:S05]  /*35c90*/  BSYNC.RECONVERGENT B1 ;  /* 0x0000000000017941 */ /* 0x000fea0003800200 */
.L_x_51199:
        /* <DEDUP_REMOVED lines=62> */
.L_x_51197:
[----:B------:R-:W-:Y:S05]  /*36080*/  BSYNC.RECONVERGENT B0 ;  /* 0x0000000000007941 */ /* 0x000fea0003800200 */
.L_x_51196:
        /* <DEDUP_REMOVED lines=16> */
.L_x_51203:
        /* <DEDUP_REMOVED lines=12> */
.L_x_51205:
[----:B------:R-:W-:Y:S05]  /*36250*/  BSYNC.RECONVERGENT B1 ;  /* 0x0000000000017941 */ /* 0x000fea0003800200 */
.L_x_51204:
        /* <DEDUP_REMOVED lines=62> */
.L_x_51202:
[----:B------:R-:W-:Y:S05]  /*36640*/  BSYNC.RECONVERGENT B0 ;  /* 0x0000000000007941 */ /* 0x000fea0003800200 */
.L_x_51201:
        /* <DEDUP_REMOVED lines=16> */
.L_x_51208:
        /* <DEDUP_REMOVED lines=12> */
.L_x_51210:
[----:B------:R-:W-:Y:S05]  /*36810*/  BSYNC.RECONVERGENT B1 ;  /* 0x0000000000017941 */ /* 0x000fea0003800200 */
.L_x_51209:
        /* <DEDUP_REMOVED lines=62> */
.L_x_51207:
[----:B------:R-:W-:Y:S05]  /*36c00*/  BSYNC.RECONVERGENT B0 ;  /* 0x0000000000007941 */ /* 0x000fea0003800200 */
.L_x_51206:
        /* <DEDUP_REMOVED lines=16> */
.L_x_51190:
        /* <DEDUP_REMOVED lines=22> */
.L_x_51211:
        /* <DEDUP_REMOVED lines=26> */
.L_x_51215:
        /* <DEDUP_REMOVED lines=12> */
.L_x_51217:
[----:B------:R-:W-:Y:S05]  /*370d0*/  BSYNC.RECONVERGENT B1 ;  /* 0x0000000000017941 */ /* 0x000fea0003800200 */
.L_x_51216:
        /* <DEDUP_REMOVED lines=62> */
.L_x_51214:
[----:B------:R-:W-:Y:S05]  /*374c0*/  BSYNC.RECONVERGENT B0 ;  /* 0x0000000000007941 */ /* 0x000fea0003800200 */
.L_x_51213:
        /* <DEDUP_REMOVED lines=17> */
.L_x_51220:
        /* <DEDUP_REMOVED lines=12> */
.L_x_51222:
[----:B------:R-:W-:Y:S05]  /*376a0*/  BSYNC.RECONVERGENT B1 ;  /* 0x0000000000017941 */ /* 0x000fea0003800200 */
.L_x_51221:
        /* <DEDUP_REMOVED lines=62> */
.L_x_51219:
[----:B------:R-:W-:Y:S05]  /*37a90*/  BSYNC.RECONVERGENT B0 ;  /* 0x0000000000007941 */ /* 0x000fea0003800200 */
.L_x_51218:
        /* <DEDUP_REMOVED lines=15> */
.L_x_51225:
        /* <DEDUP_REMOVED lines=12> */
.L_x_51227:
[----:B------:R-:W-:Y:S05]  /*37c50*/  BSYNC.RECONVERGENT B1 ;  /* 0x0000000000017941 */ /* 0x000fea0003800200 */
.L_x_51226:
        /* <DEDUP_REMOVED lines=62> */
.L_x_51224:
[----:B------:R-:W-:Y:S05]  /*38040*/  BSYNC.RECONVERGENT B0 ;  /* 0x0000000000007941 */ /* 0x000fea0003800200 */
.L_x_51223:
        /* <DEDUP_REMOVED lines=17> */
.L_x_51230:
        /* <DEDUP_REMOVED lines=12> */
.L_x_51232:
[----:B------:R-:W-:Y:S05]  /*38220*/  BSYNC.RECONVERGENT B1 ;  /* 0x0000000000017941 */ /* 0x000fea0003800200 */
.L_x_51231:
        /* <DEDUP_REMOVED lines=62> */
.L_x_51229:
[----:B------:R-:W-:Y:S05]  /*38610*/  BSYNC.RECONVERGENT B0 ;  /* 0x0000000000007941 */ /* 0x000fea0003800200 */
.L_x_51228:
        /* <DEDUP_REMOVED lines=15> */
.L_x_51235:
        /* <DEDUP_REMOVED lines=12> */
.L_x_51237:
[----:B------:R-:W-:Y:S05]  /*387d0*/  BSYNC.RECONVERGENT B1 ;  /* 0x0000000000017941 */ /* 0x000fea0003800200 */
.L_x_51236:
        /* <DEDUP_REMOVED lines=62> */
.L_x_51234:
[----:B------:R-:W-:Y:S05]  /*38bc0*/  BSYNC.RECONVERGENT B0 ;  /* 0x0000000000007941 */ /* 0x000fea0003800200 */
.L_x_51233:
        /* <DEDUP_REMOVED lines=17> */
.L_x_51240:
        /* <DEDUP_REMOVED lines=12> */
.L_x_51242:
[----:B------:R-:W-:Y:S05]  /*38da0*/  BSYNC.RECONVERGENT B1 ;  /* 0x0000000000017941 */ /* 0x000fea0003800200 */
.L_x_51241:
        /* <DEDUP_REMOVED lines=62> */
.L_x_51239:
[----:B------:R-:W-:Y:S05]  /*39190*/  BSYNC.RECONVERGENT B0 ;  /* 0x0000000000007941 */ /* 0x000fea0003800200 */
.L_x_51238:
        /* <DEDUP_REMOVED lines=15> */
.L_x_51245:
        /* <DEDUP_REMOVED lines=12> */
.L_x_51247:
[----:B------:R-:W-:Y:S05]  /*39350*/  BSYNC.RECONVERGENT B1 ;  /* 0x0000000000017941 */ /* 0x000fea0003800200 */
.L_x_51246:
        /* <DEDUP_REMOVED lines=62> */
.L_x_51244:
[----:B------:R-:W-:Y:S05]  /*39740*/  BSYNC.RECONVERGENT B0 ;  /* 0x0000000000007941 */ /* 0x000fea0003800200 */
.L_x_51243:
        /* <DEDUP_REMOVED lines=17> */
.L_x_51250:
        /* <DEDUP_REMOVED lines=15> */
.L_x_51252:
[----:B------:R-:W-:Y:S05]  /*39950*/  BSYNC.RECONVERGENT B1 ;  /* 0x0000000000017941 */ /* 0x000fea0003800200 */
.L_x_51251:
        /* <DEDUP_REMOVED lines=62> */
.L_x_51249:
[----:B------:R-:W-:Y:S05]  /*39d40*/  BSYNC.RECONVERGENT B0 ;  /* 0x0000000000007941 */ /* 0x000fea0003800200 */
.L_x_51248:
        /* <DEDUP_REMOVED lines=40> */
.L_x_51212:
        /* <DEDUP_REMOVED lines=16> */
.L_x_51256:
        /* <DEDUP_REMOVED lines=12> */
.L_x_51258:
[----:B------:R-:W-:Y:S05]  /*3a190*/  BSYNC.RECONVERGENT B1 ;  /* 0x0000000000017941 */ /* 0x000fea0003800200 */
.L_x_51257:
        /* <DEDUP_REMOVED lines=61> */
.L_x_51255:
[----:B------:R-:W-:Y:S05]  /*3a570*/  BSYNC.RECONVERGENT B0 ;  /* 0x0000000000007941 */ /* 0x000fea0003800200 */
.L_x_51254:
        /* <DEDUP_REMOVED lines=16> */
.L_x_51261:
        /* <DEDUP_REMOVED lines=12> */
.L_x_51263:
[----:B------:R-:W-:Y:S05]  /*3a740*/  BSYNC.RECONVERGENT B1 ;  /* 0x0000000000017941 */ /* 0x000fea0003800200 */
.L_x_51262:
        /* <DEDUP_REMOVED lines=62> */
.L_x_51260:
[----:B------:R-:W-:Y:S05]  /*3ab30*/  BSYNC.RECONVERGENT B0 ;  /* 0x0000000000007941 */ /* 0x000fea0003800200 */
.L_x_51259:
        /* <DEDUP_REMOVED lines=16> */
.L_x_51266:
        /* <DEDUP_REMOVED lines=12> */
.L_x_51268:
[----:B------:R-:W-:Y:S05]  /*3ad00*/  BSYNC.RECONVERGENT B1 ;  /* 0x0000000000017941 */ /* 0x000fea0003800200 */
.L_x_51267:
        /* <DEDUP_REMOVED lines=62> */
.L_x_51265:
[----:B------:R-:W-:Y:S05]  /*3b0f0*/  BSYNC.RECONVERGENT B0 ;  /* 0x0000000000007941 */ /* 0x000fea0003800200 */
.L_x_51264:
        /* <DEDUP_REMOVED lines=16> */
.L_x_51271:
        /* <DEDUP_REMOVED lines=12> */
.L_x_51273:
[----:B------:R-:W-:Y:S05]  /*3b2c0*/  BSYNC.RECONVERGENT B1 ;  /* 0x0000000000017941 */ /* 0x000fea0003800200 */
.L_x_51272:
        /* <DEDUP_REMOVED lines=62> */
.L_x_51270:
[----:B------:R-:W-:Y:S05]  /*3b6b0*/  BSYNC.RECONVERGENT B0 ;  /* 0x0000000000007941 */ /* 0x000fea0003800200 */
.L_x_51269:
        /* <DEDUP_REMOVED lines=16> */
.L_x_51253:
        /* <DEDUP_REMOVED lines=22> */
.L_x_51274:
        /* <DEDUP_REMOVED lines=26> */
.L_x_51278:
        /* <DEDUP_REMOVED lines=12> */
.L_x_51280:
[----:B------:R-:W-:Y:S05]  /*3bb80*/  BSYNC.RECONVERGENT B1 ;  /* 0x0000000000017941 */ /* 0x000fea0003800200 */
.L_x_51279:
        /* <DEDUP_REMOVED lines=62> */
.L_x_51277:
[----:B------:R-:W-:Y:S05]  /*3bf70*/  BSYNC.RECONVERGENT B0 ;  /* 0x0000000000007941 */ /* 0x000fea0003800200 */
.L_x_51276:
        /* <DEDUP_REMOVED lines=17> */
.L_x_51283:
        /* <DEDUP_REMOVED lines=12> */
.L_x_51285:
[----:B------:R-:W-:Y:S05]  /*3c150*/  BSYNC.RECONVERGENT B1 ;  /* 0x0000000000017941 */ /* 0x000fea0003800200 */
.L_x_51284:
        /* <DEDUP_REMOVED lines=62> */
.L_x_51282:
[----:B------:R-:W-:Y:S05]  /*3c540*/  BSYNC.RECONVERGENT B0 ;  /* 0x0000000000007941 */ /* 0x000fea0003800200 */
.L_x_51281:
        /* <DEDUP_REMOVED lines=15> */
.L_x_51288:
        /* <DEDUP_REMOVED lines=12> */
.L_x_51290:
[----:B------:R-:W-:Y:S05]  /*3c700*/  BSYNC.RECONVERGENT B1 ;  /* 0x0000000000017941 */ /* 0x000fea0003800200 */
.L_x_51289:
        /* <DEDUP_REMOVED lines=62> */
.L_x_51287:
[----:B------:R-:W-:Y:S05]  /*3caf0*/  BSYNC.RECONVERGENT B0 ;  /* 0x0000000000007941 */ /* 0x000fea0003800200 */
.L_x_51286:
[----:B------:R-:W-:Y:S01]  /*3cb00*/  ISETP.NE.AND P3, PT, R24, 0x1, PT ;  /* 0x000000011800780c */ /* 0x000fe20003f65270 */
[----:B------:R-:W-:Y:S01]  /*3cb10*/  BSSY.RECONVERGENT B0, `(.L_x_51291) ;  /* 0x000005b000007945 */ /* 0x000fe20003800200 */
[----:B------:R-:W-:Y:S02]  /*3cb20*/  I2FP.F32.U32 R10, R16 ;  /* 0x00000010000a7245 */ /* 0x000fe40000201000 */
[----:B------:R-:W-:-:S03]  /*3cb30*/  MOV R11, R6 ;  /* 0x00000006000b7202 */ /* 0x000fc60000000f00 */
[----:B------:R-:W-:-:S05]  /*3cb40*/  FFMA.FTZ R10, R10, R196, 1.1641532182693481445e-10 ;  /* 0x2f0000000a0a7423 */ /* 0x000fca00000100c4 */
        /* <DEDUP_REMOVED lines=12> */
.L_x_51293:
        /* <DEDUP_REMOVED lines=12> */
.L_x_51295:
[----:B------:R-:W-:Y:S05]  /*3ccd0*/  BSYNC.RECONVERGENT B1 ;  /* 0x0000000000017941 */ /* 0x000fea0003800200 */
.L_x_51294:
        /* <DEDUP_REMOVED lines=62> */
.L_x_51292:
[----:B------:R-:W-:Y:S05]  /*3d0c0*/  BSYNC.RECONVERGENT B0 ;  /* 0x0000000000007941 */ /* 0x000fea0003800200 */
.L_x_51291:
        /* <DEDUP_REMOVED lines=15> */
.L_x_51298:
        /* <DEDUP_REMOVED lines=12> */
.L_x_51300:
[----:B------:R-:W-:Y:S05]  /*3d280*/  BSYNC.RECONVERGENT B1 ;  /* 0x0000000000017941 */ /* 0x000fea0003800200 */
.L_x_51299:
        /* <DEDUP_REMOVED lines=62> */
.L_x_51297:
[----:B------:R-:W-:Y:S05]  /*3d670*/  BSYNC.RECONVERGENT B0 ;  /* 0x0000000000007941 */ /* 0x000fea0003800200 */
.L_x_51296:
        /* <DEDUP_REMOVED lines=17> */
.L_x_51303:
        /* <DEDUP_REMOVED lines=12> */
.L_x_51305:
[----:B------:R-:W-:Y:S05]  /*3d850*/  BSYNC.RECONVERGENT B1 ;  /* 0x0000000000017941 */ /* 0x000fea0003800200 */
.L_x_51304:
        /* <DEDUP_REMOVED lines=62> */
.L_x_51302:
[----:B------:R-:W-:Y:S05]  /*3dc40*/  BSYNC.RECONVERGENT B0 ;  /* 0x0000000000007941 */ /* 0x000fea0003800200 */
.L_x_51301:
        /* <DEDUP_REMOVED lines=15> */
.L_x_51308:
        /* <DEDUP_REMOVED lines=12> */
.L_x_51310:
[----:B------:R-:W-:Y:S05]  /*3de00*/  BSYNC.RECONVERGENT B1 ;  /* 0x0000000000017941 */ /* 0x000fea0003800200 */
.L_x_51309:
        /* <DEDUP_REMOVED lines=62> */
.L_x_51307:
[----:B------:R-:W-:Y:S05]  /*3e1f0*/  BSYNC.RECONVERGENT B0 ;  /* 0x0000000000007941 */ /* 0x000fea0003800200 */
.L_x_51306:
        /* <DEDUP_REMOVED lines=17> */
.L_x_51313:
        /* <DEDUP_REMOVED lines=15> */
.L_x_51315:
[----:B------:R-:W-:Y:S05]  /*3e400*/  BSYNC.RECONVERGENT B1 ;  /* 0x0000000000017941 */ /* 0x000fea0003800200 */
.L_x_51314:
        /* <DEDUP_REMOVED lines=62> */
.L_x_51312:
[----:B------:R-:W-:Y:S05]  /*3e7f0*/  BSYNC.RECONVERGENT B0 ;  /* 0x0000000000007941 */ /* 0x000fea0003800200 */
.L_x_51311:
        /* <DEDUP_REMOVED lines=39> */
.L_x_51275:
        /* <DEDUP_REMOVED lines=16> */
.L_x_51319:
        /* <DEDUP_REMOVED lines=12> */
.L_x_51321:
[----:B------:R-:W-:Y:S05]  /*3ec30*/  BSYNC.RECONVERGENT B1 ;  /* 0x0000000000017941 */ /* 0x000fea0003800200 */
.L_x_51320:
        /* <DEDUP_REMOVED lines=62> */
.L_x_51318:
[----:B------:R-:W-:Y:S05]  /*3f020*/  BSYNC.RECONVERGENT B0 ;  /* 0x0000000000007941 */ /* 0x000fea0003800200 */
.L_x_51317:
        /* <DEDUP_REMOVED lines=16> */
.L_x_51324:
        /* <DEDUP_REMOVED lines=12> */
.L_x_51326:
[----:B------:R-:W-:Y:S05]  /*3f1f0*/  BSYNC.RECONVERGENT B1 ;  /* 0x0000000000017941 */ /* 0x000fea0003800200 */
.L_x_51325:
        /* <DEDUP_REMOVED lines=62> */
.L_x_51323:
[----:B------:R-:W-:Y:S05]  /*3f5e0*/  BSYNC.RECONVERGENT B0 ;  /* 0x0000000000007941 */ /* 0x000fea0003800200 */
.L_x_51322:
        /* <DEDUP_REMOVED lines=16> */
.L_x_51329:
        /* <DEDUP_REMOVED lines=12> */
.L_x_51331:
[----:B------:R-:W-:Y:S05]  /*3f7b0*/  BSYNC.RECONVERGENT B1 ;  /* 0x0000000000017941 */ /* 0x000fea0003800200 */
.L_x_51330:
        /* <DEDUP_REMOVED lines=62> */
.L_x_51328:
[----:B------:R-:W-:Y:S05]  /*3fba0*/  BSYNC.RECONVERGENT B0 ;  /* 0x0000000000007941 */ /* 0x000fea0003800200 */
.L_x_51327:
        /* <DEDUP_REMOVED lines=16> */
.L_x_51334:
        /* <DEDUP_REMOVED lines=12> */
.L_x_51336:
[----:B------:R-:W-:Y:S05]  /*3fd70*/  BSYNC.RECONVERGENT B1 ;  /* 0x0000000000017941 */ /* 0x000fea0003800200 */
.L_x_51335:
        /* <DEDUP_REMOVED lines=62> */
.L_x_51333:
[----:B------:R-:W-:Y:S05]  /*40160*/  BSYNC.RECONVERGENT B0 ;  /* 0x0000000000007941 */ /* 0x000fea0003800200 */
.L_x_51332:
        /* <DEDUP_REMOVED lines=16> */
.L_x_51316:
        /* <DEDUP_REMOVED lines=22> */
.L_x_51337:
        /* <DEDUP_REMOVED lines=26> */
.L_x_51341:
        /* <DEDUP_REMOVED lines=12> */
.L_x_51343:
[----:B------:R-:W-:Y:S05]  /*40630*/  BSYNC.RECONVERGENT B1 ;  /* 0x0000000000017941 */ /* 0x000fea0003800200 */
.L_x_51342:
        /* <DEDUP_REMOVED lines=62> */
.L_x_51340:
[----:B------:R-:W-:Y:S05]  /*40a20*/  BSYNC.RECONVERGENT B0 ;  /* 0x0000000000007941 */ /* 0x000fea0003800200 */
.L_x_51339:
        /* <DEDUP_REMOVED lines=17> */
.L_x_51346:
        /* <DEDUP_REMOVED lines=12> */
.L_x_51348:
[----:B------:R-:W-:Y:S05]  /*40c00*/  BSYNC.RECONVERGENT B1 ;  /* 0x0000000000017941 */ /* 0x000fea0003800200 */
.L_x_51347:
        /* <DEDUP_REMOVED lines=62> */
.L_x_51345:
[----:B------:R-:W-:Y:S05]  /*40ff0*/  BSYNC.RECONVERGENT B0 ;  /* 0x0000000000007941 */ /* 0x000fea0003800200 */
.L_x_51344:
        /* <DEDUP_REMOVED lines=15> */
.L_x_51351:
        /* <DEDUP_REMOVED lines=12> */
.L_x_51353:
[----:B------:R-:W-:Y:S05]  /*411b0*/  BSYNC.RECONVERGENT B1 ;  /* 0x0000000000017941 */ /* 0x000fea0003800200 */
.L_x_51352:
        /* <DEDUP_REMOVED lines=62> */
.L_x_51350:
[----:B------:R-:W-:Y:S05]  /*415a0*/  BSYNC.RECONVERGENT B0 ;  /* 0x0000000000007941 */ /* 0x000fea0003800200 */
.L_x_51349:
        /* <DEDUP_REMOVED lines=17> */
.L_x_51356:
        /* <DEDUP_REMOVED lines=12> */
.L_x_51358:
[----:B------:R-:W-:Y:S05]  /*41780*/  BSYNC.RECONVERGENT B1 ;  /* 0x0000000000017941 */ /* 0x000fea0003800200 */
.L_x_51357:
        /* <DEDUP_REMOVED lines=62> */
.L_x_51355:
[----:B------:R-:W-:Y:S05]  /*41b70*/  BSYNC.RECONVERGENT B0 ;  /* 0x0000000000007941 */ /* 0x000fea0003800200 */
.L_x_51354:
        /* <DEDUP_REMOVED lines=15> */
.L_x_51361:
        /* <DEDUP_REMOVED lines=12> */
.L_x_51363:
[----:B------:R-:W-:Y:S05]  /*41d30*/  BSYNC.RECONVERGENT B1 ;  /* 0x0000000000017941 */ /* 0x000fea0003800200 */
.L_x_51362:
        /* <DEDUP_REMOVED lines=62> */
.L_x_51360:
[----:B------:R-:W-:Y:S05]  /*42120*/  BSYNC.RECONVERGENT B0 ;  /* 0x0000000000007941 */ /* 0x000fea0003800200 */
.L_x_51359:
        /* <DEDUP_REMOVED lines=17> */
.L_x_51366:
        /* <DEDUP_REMOVED lines=12> */
.L_x_51368:
[----:B------:R-:W-:Y:S05]  /*42300*/  BSYNC.RECONVERGENT B1 ;  /* 0x0000000000017941 */ /* 0x000fea0003800200 */
.L_x_51367:
        /* <DEDUP_REMOVED lines=62> */
.L_x_51365:
[----:B------:R-:W-:Y:S05]  /*426f0*/  BSYNC.RECONVERGENT B0 ;  /* 0x0000000000007941 */ /* 0x000fea0003800200 */
.L_x_51364:
        /* <DEDUP_REMOVED lines=15> */
.L_x_51371:
        /* <DEDUP_REMOVED lines=12> */
.L_x_51373:
[----:B------:R-:W-:Y:S05]  /*428b0*/  BSYNC.RECONVERGENT B1 ;  /* 0x0000000000017941 */ /* 0x000fea0003800200 */
.L_x_51372:
        /* <DEDUP_REMOVED lines=62> */
.L_x_51370:
[----:B------:R-:W-:Y:S05]  /*42ca0*/  BSYNC.RECONVERGENT B0 ;  /* 0x0000000000007941 */ /* 0x000fea0003800200 */
.L_x_51369:
        /* <DEDUP_REMOVED lines=17> */
.L_x_51376:
        /* <DEDUP_REMOVED lines=15> */
.L_x_51378:
[----:B------:R-:W-:Y:S05]  /*42eb0*/  BSYNC.RECONVERGENT B1 ;  /* 0x0000000000017941 */ /* 0x000fea0003800200 */
.L_x_51377:
        /* <DEDUP_REMOVED lines=62> */
.L_x_51375:
[----:B------:R-:W-:Y:S05]  /*432a0*/  BSYNC.RECONVERGENT B0 ;  /* 0x0000000000007941 */ /* 0x000fea0003800200 */
.L_x_51374:
        /* <DEDUP_REMOVED lines=40> */
.L_x_51338:
        /* <DEDUP_REMOVED lines=16> */
.L_x_51382:
        /* <DEDUP_REMOVED lines=12> */
.L_x_51384:
[----:B------:R-:W-:Y:S05]  /*436f0*/  BSYNC.RECONVERGENT B1 ;  /* 0x0000000000017941 */ /* 0x000fea0003800200 */
.L_x_51383:
        /* <DEDUP_REMOVED lines=60> */
[----:B------:R-:W-:-:S07]  /*43ac0*/  LOP3.LUT R4, R30, UR4, R29, 0x96, !PT ;  /* 0x000000041e047c12 */ /* 0x000fce000f8e961d */
.L_x_51381:
[----:B------:R-:W-:Y:S05]  /*43ad0*/  BSYNC.RECONVERGENT B0 ;  /* 0x0000000000007941 */ /* 0x000fea0003800200 */
.L_x_51380:
        /* <DEDUP_REMOVED lines=16> */
.L_x_51387:
        /* <DEDUP_REMOVED lines=12> */
.L_x_51389:
[----:B------:R-:W-:Y:S05]  /*43ca0*/  BSYNC.RECONVERGENT B1 ;  /* 0x0000000000017941 */ /* 0x000fea0003800200 */
.L_x_51388:
        /* <DEDUP_REMOVED lines=62> */
.L_x_51386:
[----:B------:R-:W-:Y:S05]  /*44090*/  BSYNC.RECONVERGENT B0 ;  /* 0x0000000000007941 */ /* 0x000fea0003800200 */
.L_x_51385:
        /* <DEDUP_REMOVED lines=16> */
.L_x_51392:
        /* <DEDUP_REMOVED lines=12> */
.L_x_51394:
[----:B------:R-:W-:Y:S05]  /*44260*/  BSYNC.RECONVERGENT B1 ;  /* 0x0000000000017941 */ /* 0x000fea0003800200 */
.L_x_51393:
        /* <DEDUP_REMOVED lines=62> */
.L_x_51391:
[----:B------:R-:W-:Y:S05]  /*44650*/  BSYNC.RECONVERGENT B0 ;  /* 0x0000000000007941 */ /* 0x000fea0003800200 */
.L_x_51390:
        /* <DEDUP_REMOVED lines=16> */
.L_x_51397:
        /* <DEDUP_REMOVED lines=12> */
.L_x_51399:
[----:B------:R-:W-:Y:S05]  /*44820*/  BSYNC.RECONVERGENT B1 ;  /* 0x0000000000017941 */ /* 0x000fea0003800200 */
.L_x_51398:
        /* <DEDUP_REMOVED lines=62> */
.L_x_51396:
[----:B------:R-:W-:Y:S05]  /*44c10*/  BSYNC.RECONVERGENT B0 ;  /* 0x0000000000007941 */ /* 0x000fea0003800200 */
.L_x_51395:
        /* <DEDUP_REMOVED lines=16> */
.L_x_51379:
        /* <DEDUP_REMOVED lines=20> */
[----:B0-----:R-:W-:-:S05]  /*44e60*/  IMAD.WIDE.U32 R24, R17, 0x4, R24 ;  /* 0x0000000411187825 */ /* 0x001fca00078e0018 */
[----:B------:R1:W-:Y:S02]  /*44e70*/  STG.E desc[UR8][R24.64], R16 ;  /* 0x0000001018007986 */ /* 0x0003e4000c101908 */
.L_x_51400:
        /* <DEDUP_REMOVED lines=26> */
.L_x_51404:
        /* <DEDUP_REMOVED lines=12> */
.L_x_51406:
[----:B------:R-:W-:Y:S05]  /*450e0*/  BSYNC.RECONVERGENT B1 ;  /* 0x0000000000017941 */ /* 0x000fea0003800200 */
.L_x_51405:
        /* <DEDUP_REMOVED lines=62> */
.L_x_51403:
[----:B------:R-:W-:Y:S05]  /*454d0*/  BSYNC.RECONVERGENT B0 ;  /* 0x0000000000007941 */ /* 0x000fea0003800200 */
.L_x_51402:
        /* <DEDUP_REMOVED lines=17> */
.L_x_51409:
        /* <DEDUP_REMOVED lines=12> */
.L_x_51411:
[----:B------:R-:W-:Y:S05]  /*456b0*/  BSYNC.RECONVERGENT B1 ;  /* 0x0000000000017941 */ /* 0x000fea0003800200 */
.L_x_51410:
        /* <DEDUP_REMOVED lines=62> */
.L_x_51408:
[----:B------:R-:W-:Y:S05]  /*45aa0*/  BSYNC.RECONVERGENT B0 ;  /* 0x0000000000007941 */ /* 0x000fea0003800200 */
.L_x_51407:
        /* <DEDUP_REMOVED lines=15> */
.L_x_51414:
        /* <DEDUP_REMOVED lines=12> */
.L_x_51416:
[----:B------:R-:W-:Y:S05]  /*45c60*/  BSYNC.RECONVERGENT B1 ;  /* 0x0000000000017941 */ /* 0x000fea0003800200 */
.L_x_51415:
        /* <DEDUP_REMOVED lines=62> */
.L_x_51413:
[----:B------:R-:W-:Y:S05]  /*46050*/  BSYNC.RECONVERGENT B0 ;  /* 0x0000000000007941 */ /* 0x000fea0003800200 */
.L_x_51412:
[----:B------:R-:W-:Y:S01]  /*46060*/  ISETP.NE.AND P3, PT, R24, 0x1, PT ;  /* 0x000000011800780c */ /* 0x000fe20003f65270 */
[----:B------:R-:W-:Y:S01]  /*46070*/  BSSY.RECONVERGENT B0, `(.L_x_51417) ;  /* 0x000005b000007945 */ /* 0x000fe20003800200 */
[----:B------:R-:W-:Y:S01]  /*46080*/  I2FP.F32.U32 R10, R18 ;  /* 0x00000012000a7245 */ /* 0x000fe20000201000 */
[----:B------:R-:W-:-:S04]  /*46090*/  IMAD.MOV.U32 R11, RZ, RZ, R6 ;  /* 0x000000ffff0b7224 */ /* 0x000fc800078e0006 */
        /* <DEDUP_REMOVED lines=13> */
.L_x_51419:
        /* <DEDUP_REMOVED lines=12> */
.L_x_51421:
[----:B------:R-:W-:Y:S05]  /*46230*/  BSYNC.RECONVERGENT B1 ;  /* 0x0000000000017941 */ /* 0x000fea0003800200 */
.L_x_51420:
        /* <DEDUP_REMOVED lines=62> */
.L_x_51418:
[----:B------:R-:W-:Y:S05]  /*46620*/  BSYNC.RECONVERGENT B0 ;  /* 0x0000000000007941 */ /* 0x000fea0003800200 */
.L_x_51417:
        /* <DEDUP_REMOVED lines=15> */
.L_x_51424:
        /* <DEDUP_REMOVED lines=12> */
.L_x_51426:
[----:B------:R-:W-:Y:S05]  /*467e0*/  BSYNC.RECONVERGENT B1 ;  /* 0x0000000000017941 */ /* 0x000fea0003800200 */
.L_x_51425:
        /* <DEDUP_REMOVED lines=62> */
.L_x_51423:
[----:B------:R-:W-:Y:S05]  /*46bd0*/  BSYNC.RECONVERGENT B0 ;  /* 0x0000000000007941 */ /* 0x000fea0003800200 */
.L_x_51422:
        /* <DEDUP_REMOVED lines=17> */
.L_x_51429:
        /* <DEDUP_REMOVED lines=12> */
.L_x_51431:
[----:B------:R-:W-:Y:S05]  /*46db0*/  BSYNC.RECONVERGENT B1 ;  /* 0x0000000000017941 */ /* 0x000fea0003800200 */
.L_x_51430:
        /* <DEDUP_REMOVED lines=62> */
.L_x_51428:
[----:B------:R-:W-:Y:S05]  /*471a0*/  BSYNC.RECONVERGENT B0 ;  /* 0x0000000000007941 */ /* 0x000fea0003800200 */
.L_x_51427:
        /* <DEDUP_REMOVED lines=15> */
.L_x_51434:
        /* <DEDUP_REMOVED lines=12> */
.L_x_51436:
[----:B------:R-:W-:Y:S05]  /*47360*/  BSYNC.RECONVERGENT B1 ;  /* 0x0000000000017941 */ /* 0x000fea0003800200 */
.L_x_51435:
        /* <DEDUP_REMOVED lines=62> */
.L_x_51433:
[----:B------:R-:W-:Y:S05]  /*47750*/  BSYNC.RECONVERGENT B0 ;  /* 0x0000000000007941 */ /* 0x000fea0003800200 */
.L_x_51432:
        /* <DEDUP_REMOVED lines=17> */
.L_x_51439:
        /* <DEDUP_REMOVED lines=15> */
.L_x_51441:
[----:B------:R-:W-:Y:S05]  /*47960*/  BSYNC.RECONVERGENT B1 ;  /* 0x0000000000017941 */ /* 0x000fea0003800200 */
.L_x_51440:
        /* <DEDUP_REMOVED lines=62> */
.L_x_51438:
[----:B------:R-:W-:Y:S05]  /*47d50*/  BSYNC.RECONVERGENT B0 ;  /* 0x0000000000007941 */ /* 0x000fea0003800200 */
.L_x_51437:
        /* <DEDUP_REMOVED lines=40> */
.L_x_51401:
        /* <DEDUP_REMOVED lines=16> */
.L_x_51445:
        /* <DEDUP_REMOVED lines=12> */
.L_x_51447:
[----:B------:R-:W-:Y:S05]  /*481a0*/  BSYNC.RECONVERGENT B1 ;  /* 0x0000000000017941 */ /* 0x000fea0003800200 */
.L_x_51446:
        /* <DEDUP_REMOVED lines=62> */
.L_x_51444:
[----:B------:R-:W-:Y:S05]  /*48590*/  BSYNC.RECONVERGENT B0 ;  /* 0x0000000000007941 */ /* 0x000fea0003800200 */
.L_x_51443:
        /* <DEDUP_REMOVED lines=16> */
.L_x_51450:
        /* <DEDUP_REMOVED lines=12> */
.L_x_51452:
[----:B------:R-:W-:Y:S05]  /*48760*/  BSYNC.RECONVERGENT B1 ;  /* 0x0000000000017941 */ /* 0x000fea0003800200 */
.L_x_51451:
        /* <DEDUP_REMOVED lines=62> */
.L_x_51449:
[----:B------:R-:W-:Y:S05]  /*48b50*/  BSYNC.RECONVERGENT B0 ;  /* 0x0000000000007941 */ /* 0x000fea0003800200 */
.L_x_51448:
        /* <DEDUP_REMOVED lines=16> */
.L_x_51455:
        /* <DEDUP_REMOVED lines=12> */
.L_x_51457:
[----:B------:R-:W-:Y:S05]  /*48d20*/  BSYNC.RECONVERGENT B1 ;  /* 0x0000000000017941 */ /* 0x000fea0003800200 */
.L_x_51456:
        /* <DEDUP_REMOVED lines=62> */
.L_x_51454:
[----:B------:R-:W-:Y:S05]  /*49110*/  BSYNC.RECONVERGENT B0 ;  /* 0x0000000000007941 */ /* 0x000fea0003800200 */
.L_x_51453:
        /* <DEDUP_REMOVED lines=16> */
.L_x_51460:
        /* <DEDUP_REMOVED lines=12> */
.L_x_51462:
[----:B------:R-:W-:Y:S05]  /*492e0*/  BSYNC.RECONVERGENT B1 ;  /* 0x0000000000017941 */ /* 0x000fea0003800200 */
.L_x_51461:
        /* <DEDUP_REMOVED lines=62> */
.L_x_51459:
[----:B------:R-:W-:Y:S05]  /*496d0*/  BSYNC.RECONVERGENT B0 ;  /* 0x0000000000007941 */ /* 0x000fea0003800200 */
.L_x_51458:
        /* <DEDUP_REMOVED lines=16> */
.L_x_51442:
        /* <DEDUP_REMOVED lines=22> */
.L_x_51463:
        /* <DEDUP_REMOVED lines=26> */
.L_x_51467:
        /* <DEDUP_REMOVED lines=12> */
.L_x_51469:
[----:B------:R-:W-:Y:S05]  /*49ba0*/  BSYNC.RECONVERGENT B1 ;  /* 0x0000000000017941 */ /* 0x000fea0003800200 */
.L_x_51468:
        /* <DEDUP_REMOVED lines=62> */
.L_x_51466:
[----:B------:R-:W-:Y:S05]  /*49f90*/  BSYNC.RECONVERGENT B0 ;  /* 0x0000000000007941 */ /* 0x000fea0003800200 */
.L_x_51465:
        /* <DEDUP_REMOVED lines=17> */
.L_x_51472:
        /* <DEDUP_REMOVED lines=12> */
.L_x_51474:
[----:B------:R-:W-:Y:S05]  /*4a170*/  BSYNC.RECONVERGENT B1 ;  /* 0x0000000000017941 */ /* 0x000fea0003800200 */
.L_x_51473:
        /* <DEDUP_REMOVED lines=62> */
.L_x_51471:
[----:B------:R-:W-:Y:S05]  /*4a560*/  BSYNC.RECONVERGENT B0 ;  /* 0x0000000000007941 */ /* 0x000fea0003800200 */
.L_x_51470:
        /* <DEDUP_REMOVED lines=15> */
.L_x_51477:
        /* <DEDUP_REMOVED lines=12> */
.L_x_51479:
[----:B------:R-:W-:Y:S05]  /*4a720*/  BSYNC.RECONVERGENT B1 ;  /* 0x0000000000017941 */ /* 0x000fea0003800200 */
.L_x_51478:
        /* <DEDUP_REMOVED lines=62> */
.L_x_51476:
[----:B------:R-:W-:Y:S05]  /*4ab10*/  BSYNC.RECONVERGENT B0 ;  /* 0x0000000000007941 */ /* 0x000fea0003800200 */
.L_x_51475:
        /* <DEDUP_REMOVED lines=17> */
.L_x_51482:
        /* <DEDUP_REMOVED lines=12> */
.L_x_51484:
[----:B------:R-:W-:Y:S05]  /*4acf0*/  BSYNC.RECONVERGENT B1 ;  /* 0x0000000000017941 */ /* 0x000fea0003800200 */
.L_x_51483:
        /* <DEDUP_REMOVED lines=62> */
.L_x_51481:
[----:B------:R-:W-:Y:S05]  /*4b0e0*/  BSYNC.RECONVERGENT B0 ;  /* 0x0000000000007941 */ /* 0x000fea0003800200 */
.L_x_51480:
        /* <DEDUP_REMOVED lines=15> */
.L_x_51487:
        /* <DEDUP_REMOVED lines=12> */
.L_x_51489:
[----:B------:R-:W-:Y:S05]  /*4b2a0*/  BSYNC.RECONVERGENT B1 ;  /* 0x0000000000017941 */ /* 0x000fea0003800200 */
.L_x_51488:
        /* <DEDUP_REMOVED lines=62> */
.L_x_51486:
[----:B------:R-:W-:Y:S05]  /*4b690*/  BSYNC.RECONVERGENT B0 ;  /* 0x0000000000007941 */ /* 0x000fea0003800200 */
.L_x_51485:
        /* <DEDUP_REMOVED lines=17> */
.L_x_51492:
        /* <DEDUP_REMOVED lines=12> */
.L_x_51494:
[----:B------:R-:W-:Y:S05]  /*4b870*/  BSYNC.RECONVERGENT B1 ;  /* 0x0000000000017941 */ /* 0x000fea0003800200 */
.L_x_51493:
        /* <DEDUP_REMOVED lines=62> */
.L_x_51491:
[----:B------:R-:W-:Y:S05]  /*4bc60*/  BSYNC.RECONVERGENT B0 ;  /* 0x0000000000007941 */ /* 0x000fea0003800200 */
.L_x_51490:
        /* <DEDUP_REMOVED lines=15> */
.L_x_51497:
        /* <DEDUP_REMOVED lines=12> */
.L_x_51499:
[----:B------:R-:W-:Y:S05]  /*4be20*/  BSYNC.RECONVERGENT B1 ;  /* 0x0000000000017941 */ /* 0x000fea0003800200 */
.L_x_51498:
        /* <DEDUP_REMOVED lines=62> */
.L_x_51496:
[----:B------:R-:W-:Y:S05]  /*4c210*/  BSYNC.RECONVERGENT B0 ;  /* 0x0000000000007941 */ /* 0x000fea0003800200 */
.L_x_51495:
        /* <DEDUP_REMOVED lines=17> */
.L_x_51502:
        /* <DEDUP_REMOVED lines=15> */
.L_x_51504:
[----:B------:R-:W-:Y:S05]  /*4c420*/  BSYNC.RECONVERGENT B1 ;  /* 0x0000000000017941 */ /* 0x000fea0003800200 */
.L_x_51503:
        /* <DEDUP_REMOVED lines=62> */
.L_x_51501:
[----:B------:R-:W-:Y:S05]  /*4c810*/  BSYNC.RECONVERGENT B0 ;  /* 0x0000000000007941 */ /* 0x000fea0003800200 */
.L_x_51500:
        /* <DEDUP_REMOVED lines=40> */
.L_x_51464:
        /* <DEDUP_REMOVED lines=16> */
.L_x_51508:
        /* <DEDUP_REMOVED lines=12> */
.L_x_51510:
[----:B------:R-:W-:Y:S05]  /*4cc60*/  BSYNC.RECONVERGENT B1 ;  /* 0x0000000000017941 */ /* 0x000fea0003800200 */
.L_x_51509:
        /* <DEDUP_REMOVED lines=59> */
[----:B------:R-:W-:Y:S01]  /*4d020*/  LOP3.LUT R4, R32, UR4, R31, 0x96, !PT ;  /* 0x0000000420047c12 */ /* 0x000fe2000f8e961f */
[----:B------:R-:W-:-:S07]  /*4d030*/  IMAD.MOV.U32 R31, RZ, RZ, R16 ;  /* 0x000000ffff1f7224 */ /* 0x000fce00078e0010 */
.L_x_51507:
[----:B------:R-:W-:Y:S05]  /*4d040*/  BSYNC.RECONVERGENT B0 ;  /* 0x0000000000007941 */ /* 0x000fea0003800200 */
.L_x_51506:
        /* <DEDUP_REMOVED lines=16> */
.L_x_51513:
        /* <DEDUP_REMOVED lines=12> */
.L_x_51515:
[----:B------:R-:W-:Y:S05]  /*4d210*/  BSYNC.RECONVERGENT B1 ;  /* 0x0000000000017941 */ /* 0x000fea0003800200 */
.L_x_51514:
        /* <DEDUP_REMOVED lines=62> */
.L_x_51512:
[----:B------:R-:W-:Y:S05]  /*4d600*/  BSYNC.RECONVERGENT B0 ;  /* 0x0000000000007941 */ /* 0x000fea0003800200 */
.L_x_51511:
        /* <DEDUP_REMOVED lines=16> */
.L_x_51518:
        /* <DEDUP_REMOVED lines=12> */
.L_x_51520:
[----:B------:R-:W-:Y:S05]  /*4d7d0*/  BSYNC.RECONVERGENT B1 ;  /* 0x0000000000017941 */ /* 0x000fea0003800200 */
.L_x_51519:
        /* <DEDUP_REMOVED lines=62> */
.L_x_51517:
[----:B------:R-:W-:Y:S05]  /*4dbc0*/  BSYNC.RECONVERGENT B0 ;  /* 0x0000000000007941 */ /* 0x000fea0003800200 */
.L_x_51516:
        /* <DEDUP_REMOVED lines=16> */
.L_x_51523:
        /* <DEDUP_REMOVED lines=12> */
.L_x_51525:
[----:B------:R-:W-:Y:S05]  /*4dd90*/  BSYNC.RECONVERGENT B1 ;  /* 0x0000000000017941 */ /* 0x000fea0003800200 */
.L_x_51524:
        /* <DEDUP_REMOVED lines=62> */
.L_x_51522:
[----:B------:R-:W-:Y:S05]  /*4e180*/  BSYNC.RECONVERGENT B0 ;  /* 0x0000000000007941 */ /* 0x000fea0003800200 */
.L_x_51521:
        /* <DEDUP_REMOVED lines=16> */
.L_x_51505:
        /* <DEDUP_REMOVED lines=22> */
.L_x_51526:
        /* <DEDUP_REMOVED lines=26> */
.L_x_51530:
        /* <DEDUP_REMOVED lines=12> */
.L_x_51532:
[----:B------:R-:W-:Y:S05]  /*4e650*/  BSYNC.RECONVERGENT B1 ;  /* 0x0000000000017941 */ /* 0x000fea0003800200 */
.L_x_51531:
        /* <DEDUP_REMOVED lines=62> */
.L_x_51529:
[----:B------:R-:W-:Y:S05]  /*4ea40*/  BSYNC.RECONVERGENT B0 ;  /* 0x0000000000007941 */ /* 0x000fea0003800200 */
.L_x_51528:
        /* <DEDUP_REMOVED lines=17> */
.L_x_51535:
        /* <DEDUP_REMOVED lines=12> */
.L_x_51537:
[----:B------:R-:W-:Y:S05]  /*4ec20*/  BSYNC.RECONVERGENT B1 ;  /* 0x0000000000017941 */ /* 0x000fea0003800200 */
.L_x_51536:
        /* <DEDUP_REMOVED lines=62> */
.L_x_51534:
[----:B------:R-:W-:Y:S05]  /*4f010*/  BSYNC.RECONVERGENT B0 ;  /* 0x0000000000007941 */ /* 0x000fea0003800200 */
.L_x_51533:
        /* <DEDUP_REMOVED lines=15> */
.L_x_51540:
        /* <DEDUP_REMOVED lines=12> */
.L_x_51542:
[----:B------:R-:W-:Y:S05]  /*4f1d0*/  BSYNC.RECONVERGENT B1 ;  /* 0x0000000000017941 */ /* 0x000fea0003800200 */
.L_x_51541:
        /* <DEDUP_REMOVED lines=62> */
.L_x_51539:
[----:B------:R-:W-:Y:S05]  /*4f5c0*/  BSYNC.RECONVERGENT B0 ;  /* 0x0000000000007941 */ /* 0x000fea0003800200 */
.L_x_51538:
        /* <DEDUP_REMOVED lines=17> */
.L_x_51545:
        /* <DEDUP_REMOVED lines=12> */
.L_x_51547:
[----:B------:R-:W-:Y:S05]  /*4f7a0*/  BSYNC.RECONVERGENT B1 ;  /* 0x0000000000017941 */ /* 0x000fea0003800200 */
.L_x_51546:
        /* <DEDUP_REMOVED lines=62> */
.L_x_51544:
[----:B------:R-:W-:Y:S05]  /*4fb90*/  BSYNC.RECONVERGENT B0 ;  /* 0x0000000000007941 */ /* 0x000fea0003800200 */
.L_x_51543:
        /* <DEDUP_REMOVED lines=15> */
.L_x_51550:
        /* <DEDUP_REMOVED lines=12> */
.L_x_51552:
[----:B------:R-:W-:Y:S05]  /*4fd50*/  BSYNC.RECONVERGENT B1 ;  /* 0x0000000000017941 */ /* 0x000fea0003800200 */
.L_x_51551:
        /* <DEDUP_REMOVED lines=62> */
.L_x_51549:
[----:B------:R-:W-:Y:S05]  /*50140*/  BSYNC.RECONVERGENT B0 ;  /* 0x0000000000007941 */ /* 0x000fea0003800200 */
.L_x_51548:
        /* <DEDUP_REMOVED lines=17> */
.L_x_51555:
        /* <DEDUP_REMOVED lines=12> */
.L_x_51557:
[----:B------:R-:W-:Y:S05]  /*50320*/  BSYNC.RECONVERGENT B1 ;  /* 0x0000000000017941 */ /* 0x000fea0003800200 */
.L_x_51556:
        /* <DEDUP_REMOVED lines=62> */
.L_x_51554:
[----:B------:R-:W-:Y:S05]  /*50710*/  BSYNC.RECONVERGENT B0 ;  /* 0x0000000000007941 */ /* 0x000fea0003800200 */
.L_x_51553:
        /* <DEDUP_REMOVED lines=15> */
.L_x_51560:
        /* <DEDUP_REMOVED lines=12> */
.L_x_51562:
[----:B------:R-:W-:Y:S05]  /*508d0*/  BSYNC.RECONVERGENT B1 ;  /* 0x0000000000017941 */ /* 0x000fea0003800200 */
.L_x_51561:
        /* <DEDUP_REMOVED lines=62> */
.L_x_51559:
[----:B------:R-:W-:Y:S05]  /*50cc0*/  BSYNC.RECONVERGENT B0 ;  /* 0x0000000000007941 */ /* 0x000fea0003800200 */
.L_x_51558:
        /* <DEDUP_REMOVED lines=17> */
.L_x_51565:
        /* <DEDUP_REMOVED lines=15> */
.L_x_51567:
[----:B------:R-:W-:Y:S05]  /*50ed0*/  BSYNC.RECONVERGENT B1 ;  /* 0x0000000000017941 */ /* 0x000fea0003800200 */
.L_x_51566:
        /* <DEDUP_REMOVED lines=62> */
.L_x_51564:
[----:B------:R-:W-:Y:S05]  /*512c0*/  BSYNC.RECONVERGENT B0 ;  /* 0x0000000000007941 */ /* 0x000fea0003800200 */
.L_x_51563:
        /* <DEDUP_REMOVED lines=39> */
.L_x_51527:
        /* <DEDUP_REMOVED lines=16> */
.L_x_51571:
        /* <DEDUP_REMOVED lines=12> */
.L_x_51573:
[----:B------:R-:W-:Y:S05]  /*51700*/  BSYNC.RECONVERGENT B1 ;  /* 0x0000000000017941 */ /* 0x000fea0003800200 */
.L_x_51572:
        /* <DEDUP_REMOVED lines=62> */
.L_x_51570:
[----:B------:R-:W-:Y:S05]  /*51af0*/  BSYNC.RECONVERGENT B0 ;  /* 0x0000000000007941 */ /* 0x000fea0003800200 */
.L_x_51569:
        /* <DEDUP_REMOVED lines=16> */
.L_x_51576:
        /* <DEDUP_REMOVED lines=12> */
.L_x_51578:
[----:B------:R-:W-:Y:S05]  /*51cc0*/  BSYNC.RECONVERGENT B1 ;  /* 0x0000000000017941 */ /* 0x000fea0003800200 */
.L_x_51577:
        /* <DEDUP_REMOVED lines=62> */
.L_x_51575:
[----:B------:R-:W-:Y:S05]  /*520b0*/  BSYNC.RECONVERGENT B0 ;  /* 0x0000000000007941 */ /* 0x000fea0003800200 */
.L_x_51574:
        /* <DEDUP_REMOVED lines=16> */
.L_x_51581:
        /* <DEDUP_REMOVED lines=12> */
.L_x_51583:
[----:B------:R-:W-:Y:S05]  /*52280*/  BSYNC.RECONVERGENT B1 ;  /* 0x0000000000017941 */ /* 0x000fea0003800200 */
.L_x_51582:
        /* <DEDUP_REMOVED lines=62> */
.L_x_51580:
[----:B------:R-:W-:Y:S05]  /*52670*/  BSYNC.RECONVERGENT B0 ;  /* 0x0000000000007941 */ /* 0x000fea0003800200 */
.L_x_51579:
        /* <DEDUP_REMOVED lines=16> */
.L_x_51586:
        /* <DEDUP_REMOVED lines=12> */
.L_x_51588:
[----:B------:R-:W-:Y:S05]  /*52840*/  BSYNC.RECONVERGENT B1 ;  /* 0x0000000000017941 */ /* 0x000fea0003800200 */
.L_x_51587:
        /* <DEDUP_REMOVED lines=62> */
.L_x_51585:
[----:B------:R-:W-:Y:S05]  /*52c30*/  BSYNC.RECONVERGENT B0 ;  /* 0x0000000000007941 */ /* 0x000fea0003800200 */
.L_x_51584:
        /* <DEDUP_REMOVED lines=16> */
.L_x_51568:
        /* <DEDUP_REMOVED lines=22> */
.L_x_51589:
        /* <DEDUP_REMOVED lines=26> */
.L_x_51593:
        /* <DEDUP_REMOVED lines=12> */
.L_x_51595:
[----:B------:R-:W-:Y:S05]  /*53100*/  BSYNC.RECONVERGENT B1 ;  /* 0x0000000000017941 */ /* 0x000fea0003800200 */
.L_x_51594:
        /* <DEDUP_REMOVED lines=62> */
.L_x_51592:
[----:B------:R-:W-:Y:S05]  /*534f0*/  BSYNC.RECONVERGENT B0 ;  /* 0x0000000000007941 */ /* 0x000fea0003800200 */
.L_x_51591:
        /* <DEDUP_REMOVED lines=17> */
.L_x_51598:
        /* <DEDUP_REMOVED lines=12> */
.L_x_51600:
[----:B------:R-:W-:Y:S05]  /*536d0*/  BSYNC.RECONVERGENT B1 ;  /* 0x0000000000017941 */ /* 0x000fea0003800200 */
.L_x_51599:
        /* <DEDUP_REMOVED lines=62> */
.L_x_51597:
[----:B------:R-:W-:Y:S05]  /*53ac0*/  BSYNC.RECONVERGENT B0 ;  /* 0x0000000000007941 */ /* 0x000fea0003800200 */
.L_x_51596:
        /* <DEDUP_REMOVED lines=15> */
.L_x_51603:
        /* <DEDUP_REMOVED lines=12> */
.L_x_51605:
[----:B------:R-:W-:Y:S05]  /*53c80*/  BSYNC.RECONVERGENT B1 ;  /* 0x0000000000017941 */ /* 0x000fea0003800200 */
.L_x_51604:
        /* <DEDUP_REMOVED lines=62> */
.L_x_51602:
[----:B------:R-:W-:Y:S05]  /*54070*/  BSYNC.RECONVERGENT B0 ;  /* 0x0000000000007941 */ /* 0x000fea0003800200 */
.L_x_51601:
        /* <DEDUP_REMOVED lines=17> */
.L_x_51608:
        /* <DEDUP_REMOVED lines=12> */
.L_x_51610:
[----:B------:R-:W-:Y:S05]  /*54250*/  BSYNC.RECONVERGENT B1 ;  /* 0x0000000000017941 */ /* 0x000fea0003800200 */
.L_x_51609:
        /* <DEDUP_REMOVED lines=62> */
.L_x_51607:
[----:B------:R-:W-:Y:S05]  /*54640*/  BSYNC.RECONVERGENT B0 ;  /* 0x0000000000007941 */ /* 0x000fea0003800200 */
.L_x_51606:
        /* <DEDUP_REMOVED lines=15> */
.L_x_51613:
        /* <DEDUP_REMOVED lines=12> */
.L_x_51615:
[----:B------:R-:W-:Y:S05]  /*54800*/  BSYNC.RECONVERGENT B1 ;  /* 0x0000000000017941 */ /* 0x000fea0003800200 */
.L_x_51614:
        /* <DEDUP_REMOVED lines=62> */
.L_x_51612:
[----:B------:R-:W-:Y:S05]  /*54bf0*/  BSYNC.RECONVERGENT B0 ;  /* 0x0000000000007941 */ /* 0x000fea0003800200 */
.L_x_51611:
        /* <DEDUP_REMOVED lines=17> */
.L_x_51618:
        /* <DEDUP_REMOVED lines=12> */
.L_x_51620:
[----:B------:R-:W-:Y:S05]  /*54dd0*/  BSYNC.RECONVERGENT B1 ;  /* 0x0000000000017941 */ /* 0x000fea0003800200 */
.L_x_51619:
        /* <DEDUP_REMOVED lines=62> */
.L_x_51617:
[----:B------:R-:W-:Y:S05]  /*551c0*/  BSYNC.RECONVERGENT B0 ;  /* 0x0000000000007941 */ /* 0x000fea0003800200 */
.L_x_51616:
        /* <DEDUP_REMOVED lines=15> */
.L_x_51623:
        /* <DEDUP_REMOVED lines=12> */
.L_x_51625:
[----:B------:R-:W-:Y:S05]  /*55380*/  BSYNC.RECONVERGENT B1 ;  /* 0x0000000000017941 */ /* 0x000fea0003800200 */
.L_x_51624:
        /* <DEDUP_REMOVED lines=62> */
.L_x_51622:
[----:B------:R-:W-:Y:S05]  /*55770*/  BSYNC.RECONVERGENT B0 ;  /* 0x0000000000007941 */ /* 0x000fea0003800200 */
.L_x_51621:
        /* <DEDUP_REMOVED lines=17> */
.L_x_51628:
        /* <DEDUP_REMOVED lines=15> */
.L_x_51630:
[----:B------:R-:W-:Y:S05]  /*55980*/  BSYNC.RECONVERGENT B1 ;  /* 0x0000000000017941 */ /* 0x000fea0003800200 */
.L_x_51629:
        /* <DEDUP_REMOVED lines=62> */
.L_x_51627:
[----:B------:R-:W-:Y:S05]  /*55d70*/  BSYNC.RECONVERGENT B0 ;  /* 0x0000000000007941 */ /* 0x000fea0003800200 */
.L_x_51626:
        /* <DEDUP_REMOVED lines=40> */
.L_x_51590:
        /* <DEDUP_REMOVED lines=16> */
.L_x_51634:
        /* <DEDUP_REMOVED lines=12> */
.L_x_51636:
[----:B------:R-:W-:Y:S05]  /*561c0*/  BSYNC.RECONVERGENT B1 ;  /* 0x0000000000017941 */ /* 0x000fea0003800200 */
.L_x_51635:
        /* <DEDUP_REMOVED lines=60> */
[----:B------:R-:W-:Y:S01]  /*56590*/  IMAD.MOV.U32 R30, RZ, RZ, R186 ;  /* 0x000000ffff1e7224 */ /* 0x000fe200078e00ba */
[----:B------:R-:W-:-:S07]  /*565a0*/  MOV R184, R28 ;  /* 0x0000001c00b87202 */ /* 0x000fce0000000f00 */
.L_x_51633:
[----:B------:R-:W-:Y:S05]  /*565b0*/  BSYNC.RECONVERGENT B0 ;  /* 0x0000000000007941 */ /* 0x000fea0003800200 */
.L_x_51632:
        /* <DEDUP_REMOVED lines=16> */
.L_x_51639:
        /* <DEDUP_REMOVED lines=12> */
.L_x_51641:
[----:B------:R-:W-:Y:S05]  /*56780*/  BSYNC.RECONVERGENT B1 ;  /* 0x0000000000017941 */ /* 0x000fea0003800200 */
.L_x_51640:
        /* <DEDUP_REMOVED lines=58> */
[----:B------:R-:W-:Y:S01]  /*56b30*/  IMAD.MOV.U32 R30, RZ, RZ, R184 ;  /* 0x000000ffff1e7224 */ /* 0x000fe200078e00b8 */
[----:B------:R-:W-:Y:S01]  /*56b40*/  MOV R184, R28 ;  /* 0x0000001c00b87202 */ /* 0x000fe20000000f00 */
[----:B------:R-:W-:Y:S01]  /*56b50*/  IMAD.MOV.U32 R28, RZ, RZ, RZ ;  /* 0x000000ffff1c7224 */ /* 0x000fe200078e00ff */
[----:B------:R-:W-:-:S07]  /*56b60*/  LOP3.LUT R4, R186, UR4, R31, 0x96, !PT ;  /* 0x00000004ba047c12 */ /* 0x000fce000f8e961f */
.L_x_51638:
[----:B------:R-:W-:Y:S05]  /*56b70*/  BSYNC.RECONVERGENT B0 ;  /* 0x0000000000007941 */ /* 0x000fea0003800200 */
.L_x_51637:
        /* <DEDUP_REMOVED lines=16> */
.L_x_51644:
        /* <DEDUP_REMOVED lines=12> */
.L_x_51646:
[----:B------:R-:W-:Y:S05]  /*56d40*/  BSYNC.RECONVERGENT B1 ;  /* 0x0000000000017941 */ /* 0x000fea0003800200 */
.L_x_51645:
        /* <DEDUP_REMOVED lines=56> */
[----:B------:R-:W-:Y:S01]  /*570d0*/  UIADD3 UR4, UPT, UPT, UR10, -0x700cb87f, URZ ;  /* 0x8ff347810a047890 */ /* 0x000fe2000fffe0ff */
[----:B------:R-:W-:Y:S02]  /*570e0*/  MOV R29, R184 ;  /* 0x000000b8001d7202 */ /* 0x000fe40000000f00 */
[----:B------:R-:W-:Y:S02]  /*570f0*/  IMAD.MOV.U32 R6, RZ, RZ, R30 ;  /* 0x000000ffff067224 */ /* 0x000fe400078e001e */
[----:B------:R-:W-:Y:S02]  /*57100*/  HFMA2 R30, -RZ, RZ, 0, 0 ;  /* 0x00000000ff1e7431 */ /* 0x000fe400000001ff */
[----:B------:R-:W-:Y:S01]  /*57110*/  IMAD.MOV.U32 R184, RZ, RZ, R28 ;  /* 0x000000ffffb87224 */ /* 0x000fe200078e001c */
[----:B------:R-:W-:-:S07]  /*57120*/  LOP3.LUT R4, R186, UR4, R31, 0x96, !PT ;  /* 0x00000004ba047c12 */ /* 0x000fce000f8e961f */
.L_x_51643:
[----:B------:R-:W-:Y:S05]  /*57130*/  BSYNC.RECONVERGENT B0 ;  /* 0x0000000000007941 */ /* 0x000fea0003800200 */
.L_x_51642:
        /* <DEDUP_REMOVED lines=16> */
.L_x_51649:
        /* <DEDUP_REMOVED lines=12> */
.L_x_51651:
[----:B------:R-:W-:Y:S05]  /*57300*/  BSYNC.RECONVERGENT B1 ;  /* 0x0000000000017941 */ /* 0x000fea0003800200 */
.L_x_51650:
        /* <DEDUP_REMOVED lines=62> */
.L_x_51648:
[----:B------:R-:W-:Y:S05]  /*576f0*/  BSYNC.RECONVERGENT B0 ;  /* 0x0000000000007941 */ /* 0x000fea0003800200 */
.L_x_51647:
        /* <DEDUP_REMOVED lines=16> */
.L_x_51631:
        /* <DEDUP_REMOVED lines=22> */
.L_x_51652:
        /* <DEDUP_REMOVED lines=26> */
.L_x_51656:
        /* <DEDUP_REMOVED lines=12> */
.L_x_51658:
[----:B------:R-:W-:Y:S05]  /*57bc0*/  BSYNC.RECONVERGENT B1 ;  /* 0x0000000000017941 */ /* 0x000fea0003800200 */
.L_x_51657:
        /* <DEDUP_REMOVED lines=59> */
[----:B------:R-:W-:Y:S01]  /*57f80*/  IMAD.MOV.U32 R9, RZ, RZ, RZ ;  /* 0x000000ffff097224 */ /* 0x000fe200078e00ff */
[----:B------:R-:W-:Y:S02]  /*57f90*/  LOP3.LUT R4, R186, UR4, R11, 0x96, !PT ;  /* 0x00000004ba047c12 */ /* 0x000fe4000f8e960b */
[----:B------:R-:W-:-:S07]  /*57fa0*/  MOV R6, R10 ;  /* 0x0000000a00067202 */ /* 0x000fce0000000f00 */
.L_x_51655:
[----:B------:R-:W-:Y:S05]  /*57fb0*/  BSYNC.RECONVERGENT B0 ;  /* 0x0000000000007941 */ /* 0x000fea0003800200 */
.L_x_51654:
        /* <DEDUP_REMOVED lines=17> */
.L_x_51661:
        /* <DEDUP_REMOVED lines=12> */
.L_x_51663:
[----:B------:R-:W-:Y:S05]  /*58190*/  BSYNC.RECONVERGENT B1 ;  /* 0x0000000000017941 */ /* 0x000fea0003800200 */
.L_x_51662:
        /* <DEDUP_REMOVED lines=62> */
.L_x_51660:
[----:B------:R-:W-:Y:S05]  /*58580*/  BSYNC.RECONVERGENT B0 ;  /* 0x0000000000007941 */ /* 0x000fea0003800200 */
.L_x_51659:
        /* <DEDUP_REMOVED lines=15> */
.L_x_51666:
        /* <DEDUP_REMOVED lines=12> */
.L_x_51668:
[----:B------:R-:W-:Y:S05]  /*58740*/  BSYNC.RECONVERGENT B1 ;  /* 0x0000000000017941 */ /* 0x000fea0003800200 */
.L_x_51667:
        /* <DEDUP_REMOVED lines=62> */
.L_x_51665:
[----:B------:R-:W-:Y:S05]  /*58b30*/  BSYNC.RECONVERGENT B0 ;  /* 0x0000000000007941 */ /* 0x000fea0003800200 */
.L_x_51664:
        /* <DEDUP_REMOVED lines=17> */
.L_x_51671:
        /* <DEDUP_REMOVED lines=12> */
.L_x_51673:
[----:B------:R-:W-:Y:S05]  /*58d10*/  BSYNC.RECONVERGENT B1 ;  /* 0x0000000000017941 */ /* 0x000fea0003800200 */
.L_x_51672:
        /* <DEDUP_REMOVED lines=62> */
.L_x_51670:
[----:B------:R-:W-:Y:S05]  /*59100*/  BSYNC.RECONVERGENT B0 ;  /* 0x0000000000007941 */ /* 0x000fea0003800200 */
.L_x_51669:
        /* <DEDUP_REMOVED lines=15> */
.L_x_51676:
        /* <DEDUP_REMOVED lines=12> */
.L_x_51678:
[----:B------:R-:W-:Y:S05]  /*592c0*/  BSYNC.RECONVERGENT B1 ;  /* 0x0000000000017941 */ /* 0x000fea0003800200 */
.L_x_51677:
        /* <DEDUP_REMOVED lines=62> */
.L_x_51675:
[----:B------:R-:W-:Y:S05]  /*596b0*/  BSYNC.RECONVERGENT B0 ;  /* 0x0000000000007941 */ /* 0x000fea0003800200 */
.L_x_51674:
        /* <DEDUP_REMOVED lines=17> */
.L_x_51681:
        /* <DEDUP_REMOVED lines=12> */
.L_x_51683:
[----:B------:R-:W-:Y:S05]  /*59890*/  BSYNC.RECONVERGENT B1 ;  /* 0x0000000000017941 */ /* 0x000fea0003800200 */
.L_x_51682:
        /* <DEDUP_REMOVED lines=62> */
.L_x_51680:
[----:B------:R-:W-:Y:S05]  /*59c80*/  BSYNC.RECONVERGENT B0 ;  /* 0x0000000000007941 */ /* 0x000fea0003800200 */
.L_x_51679:
[----:B------:R-:W-:Y:S01]  /*59c90*/  ISETP.NE.AND P4, PT, R184, 0x1, PT ;  /* 0x00000001b800780c */ /* 0x000fe20003f85270 */
[----:B------:R-:W-:Y:S01]  /*59ca0*/  BSSY.RECONVERGENT B0, `(.L_x_51684) ;  /* 0x0000059000007945 */ /* 0x000fe20003800200 */
[----:B------:R-:W-:Y:S02]  /*59cb0*/  I2FP.F32.U32 R24, R25 ;  /* 0x0000001900187245 */ /* 0x000fe40000201000 */
[----:B------:R-:W-:-:S03]  /*59cc0*/  MOV R25, R6 ;  /* 0x0000000600197202 */ /* 0x000fc60000000f00 */
[----:B------:R-:W-:Y:S01]  /*59cd0*/  FFMA.FTZ R193, R24, R196, 1.1641532182693481445e-10 ;  /* 0x2f00000018c17423 */ /* 0x000fe200000100c4 */
[----:B------:R-:W-:-:S05]  /*59ce0*/  IMAD.MOV.U32 R24, RZ, RZ, 0x2 ;  /* 0x00000002ff187424 */ /* 0x000fca00078e00ff */
        /* <DEDUP_REMOVED lines=9> */
.L_x_51686:
        /* <DEDUP_REMOVED lines=12> */
.L_x_51688:
[----:B------:R-:W-:Y:S05]  /*59e40*/  BSYNC.RECONVERGENT B1 ;  /* 0x0000000000017941 */ /* 0x000fea0003800200 */
.L_x_51687:
        /* <DEDUP_REMOVED lines=62> */
.L_x_51685:
[----:B------:R-:W-:Y:S05]  /*5a230*/  BSYNC.RECONVERGENT B0 ;  /* 0x0000000000007941 */ /* 0x000fea0003800200 */
.L_x_51684:
        /* <DEDUP_REMOVED lines=17> */
.L_x_51691:
        /* <DEDUP_REMOVED lines=15> */
.L_x_51693:
[----:B------:R-:W-:Y:S05]  /*5a440*/  BSYNC.RECONVERGENT B1 ;  /* 0x0000000000017941 */ /* 0x000fea0003800200 */
.L_x_51692:
        /* <DEDUP_REMOVED lines=61> */
[----:B------:R-:W-:-:S07]  /*5a820*/  LOP3.LUT R4, R186, UR4, R185, 0x96, !PT ;  /* 0x00000004ba047c12 */ /* 0x000fce000f8e96b9 */
.L_x_51690:
[----:B------:R-:W-:Y:S05]  /*5a830*/  BSYNC.RECONVERGENT B0 ;  /* 0x0000000000007941 */ /* 0x000fea0003800200 */
.L_x_51689:
[----:B------:R-:W-:Y:S01]  /*5a840*/  LOP3.LUT R12, R12, 0xfffffffb, RZ, 0xc0, !PT ;  /* 0xfffffffb0c0c7812 */ /* 0x000fe200078ec0ff */
[----:B------:R-:W-:Y:S01]  /*5a850*/  FMUL.FTZ R24, R106, R195 ;  /* 0x000000c36a187220 */ /* 0x000fe20000410000 */
[----:B------:R-:W-:Y:S02]  /*5a860*/  FSEL R26, R26, RZ, P3 ;  /* 0x000000ff1a1a7208 */ /* 0x000fe40001800000 */
[----:B------:R-:W-:Y:S02]  /*5a870*/  @P0 LOP3.LUT R12, R12, 0x4, RZ, 0xfc, !PT ;  /* 0x000000040c0c0812 */ /* 0x000fe400078efcff */
[-C--:B------:R-:W-:Y:S02]  /*5a880*/  FSETP.GTU.FTZ.AND P0, PT, R193, R213.reuse, PT ;  /* 0x000000d5c100720b */ /* 0x080fe40003f1c000 */
[----:B------:R-:W-:Y:S02]  /*5a890*/  FSETP.GTU.FTZ.AND P6, PT, R9, R213, PT ;  /* 0x000000d50900720b */ /* 0x000fe40003fdc000 */
[----:B------:R-:W-:-:S02]  /*5a8a0*/  FSEL R24, R24, RZ, !P0 ;  /* 0x000000ff18187208 */ /* 0x000fc40004000000 */
[----:B------:R-:W-:Y:S02]  /*5a8b0*/  SEL R9, RZ, 0x1, P6 ;  /* 0x00000001ff097807 */ /* 0x000fe40003000000 */
[----:B------:R-:W-:Y:S01]  /*5a8c0*/  FSEL R10, R10, RZ, P2 ;  /* 0x000000ff0a0a7208 */ /* 0x000fe20001000000 */
[----:B------:R-:W-:Y:S01]  /*5a8d0*/  FADD.FTZ R26, R26, R24 ;  /* 0x000000181a1a7221 */ /* 0x000fe20000010000 */
[----:B------:R-:W-:Y:S01]  /*5a8e0*/  FMUL.FTZ R24, R104, R195 ;  /* 0x000000c368187220 */ /* 0x000fe20000410000 */
[----:B------:R-:W-:Y:S02]  /*5a8f0*/  FSEL R8, R8, RZ, P1 ;  /* 0x000000ff08087208 */ /* 0x000fe40000800000 */
[----:B------:R-:W-:Y:S01]  /*5a900*/  FSEL R27, R27, RZ, P4 ;  /* 0x000000ff1b1b7208 */ /* 0x000fe20002000000 */
[----:B------:R-:W-:Y:S01]  /*5a910*/  @P5 FADD.FTZ R26, R102, R26 ;  /* 0x0000001a661a5221 */ /* 0x000fe20000010000 */
[----:B------:R-:W-:Y:S02]  /*5a920*/  FSEL R24, R24, RZ, !P6 ;  /* 0x000000ff18187208 */ /* 0x000fe40007000000 */
[----:B------:R-:W-:Y:S01]  /*5a930*/  FSETP.GTU.FTZ.AND P6, PT, R11, R213, PT ;  /* 0x000000d50b00720b */ /* 0x000fe20003fdc000 */
[----:B------:R-:W-:-:S02]  /*5a940*/  FMUL.FTZ R11, R105, R195 ;  /* 0x000000c3690b7220 */ /* 0x000fc40000410000 */
[----:B------:R-:W-:Y:S01]  /*5a950*/  FADD.FTZ R24, R8, R24 ;  /* 0x0000001808187221 */ /* 0x000fe20000010000 */
[----:B------:R-:W-:Y:S02]  /*5a960*/  FMUL.FTZ R8, R107, R195 ;  /* 0x000000c36b087220 */ /* 0x000fe40000410000 */
[----:B------:R-:W-:Y:S01]  /*5a970*/  FSEL R11, R11, RZ, !P6 ;  /* 0x000000ff0b0b7208 */ /* 0x000fe20007000000 */
[----:B------:R-:W-:-:S04]  /*5a980*/  @P5 FADD.FTZ R24, R100, R24 ;  /* 0x0000001864185221 */ /* 0x000fc80000010000 */
[----:B------:R-:W-:Y:S01]  /*5a990*/  FADD.FTZ R25, R10, R11 ;  /* 0x0000000b0a197221 */ /* 0x000fe20000010000 */
[----:B------:R-:W-:Y:S02]  /*5a9a0*/  I2FP.F32.U32 R11, R184 ;  /* 0x000000b8000b7245 */ /* 0x000fe40000201000 */
[----:B------:R-:W-:Y:S01]  /*5a9b0*/  SEL R10, RZ, 0x1, P6 ;  /* 0x00000001ff0a7807 */ /* 0x000fe20003000000 */
[----:B------:R-:W-:Y:S02]  /*5a9c0*/  @P5 FADD.FTZ R25, R101, R25 ;  /* 0x0000001965195221 */ /* 0x000fe40000010000 */
[----:B------:R-:W-:-:S05]  /*5a9d0*/  FFMA.FTZ R11, R11, R196, 1.1641532182693481445e-10 ;  /* 0x2f0000000b0b7423 */ /* 0x000fca00000100c4 */
[----:B------:R-:W-:Y:S02]  /*5a9e0*/  FSETP.GTU.FTZ.AND P6, PT, R11, R213, PT ;  /* 0x000000d50b00720b */ /* 0x000fe40003fdc000 */
[----:B------:R-:W-:Y:S02]  /*5a9f0*/  SEL R11, RZ, 0x1, P0 ;  /* 0x00000001ff0b7807 */ /* 0x000fe40000000000 */
[----:B------:R-:W-:Y:S02]  /*5aa00*/  FSEL R8, R8, RZ, !P6 ;  /* 0x000000ff08087208 */ /* 0x000fe40007000000 */
[----:B------:R-:W-:-:S03]  /*5aa10*/  LOP3.LUT P0, RZ, R12, 0x4, RZ, 0xc0, !PT ;  /* 0x000000040cff7812 */ /* 0x000fc6000780c0ff */
[----:B------:R-:W-:Y:S01]  /*5aa20*/  FADD.FTZ R27, R8, R27 ;  /* 0x0000001b081b7221 */ /* 0x000fe20000010000 */
[----:B------:R-:W-:Y:S02]  /*5aa30*/  PRMT R8, R9, 0x7610, R8 ;  /* 0x0000761009087816 */ /* 0x000fe40000000008 */
[----:B------:R-:W-:Y:S01]  /*5aa40*/  PRMT R9, R10, 0x7610, R9 ;  /* 0x000076100a097816 */ /* 0x000fe20000000009 */
[----:B------:R-:W-:Y:S01]  /*5aa50*/  @P5 FADD.FTZ R27, R103, R27 ;  /* 0x0000001b671b5221 */ /* 0x000fe20000010000 */
[----:B------:R-:W-:Y:S02]  /*5aa60*/  PRMT R10, R11, 0x7610, R10 ;  /* 0x000076100b0a7816 */ /* 0x000fe4000000000a */
[----:B------:R-:W-:Y:S01]  /*5aa70*/  SEL R11, RZ, 0x1, P6 ;  /* 0x00000001ff0b7807 */ /* 0x000fe20003000000 */
[----:B------:R-:W-:Y:S06]  /*5aa80*/  BRA `(.L_x_51694) ;  /* 0x0000001800007947 */ /* 0x000fec0003800000 */
.L_x_51653:
        /* <DEDUP_REMOVED lines=16> */
.L_x_51697:
        /* <DEDUP_REMOVED lines=12> */
.L_x_51699:
[----:B------:R-:W-:Y:S05]  /*5ac50*/  BSYNC.RECONVERGENT B1 ;  /* 0x0000000000017941 */ /* 0x000fea0003800200 */
.L_x_51698:
        /* <DEDUP_REMOVED lines=59> */
[----:B------:R-:W-:Y:S01]  /*5b010*/  HFMA2 R186, -RZ, RZ, 0, 0 ;  /* 0x00000000ffba7431 */ /* 0x000fe200000001ff */
[----:B------:R-:W-:Y:S01]  /*5b020*/  LOP3.LUT R4, R214, UR4, R193, 0x96, !PT ;  /* 0x00000004d6047c12 */ /* 0x000fe2000f8e96c1 */
[----:B------:R-:W-:-:S07]  /*5b030*/  IMAD.MOV.U32 R187, RZ, RZ, R184 ;  /* 0x000000ffffbb7224 */ /* 0x000fce00078e00b8 */
.L_x_51696:
[----:B------:R-:W-:Y:S05]  /*5b040*/  BSYNC.RECONVERGENT B0 ;  /* 0x0000000000007941 */ /* 0x000fea0003800200 */
.L_x_51695:
        /* <DEDUP_REMOVED lines=16> */
.L_x_51702:
        /* <DEDUP_REMOVED lines=12> */
.L_x_51704:
[----:B------:R-:W-:Y:S05]  /*5b210*/  BSYNC.RECONVERGENT B1 ;  /* 0x0000000000017941 */ /* 0x000fea0003800200 */
.L_x_51703:
        /* <DEDUP_REMOVED lines=62> */
.L_x_51701:
[----:B------:R-:W-:Y:S05]  /*5b600*/  BSYNC.RECONVERGENT B0 ;  /* 0x0000000000007941 */ /* 0x000fea0003800200 */
.L_x_51700:
        /* <DEDUP_REMOVED lines=16> */
.L_x_51707:
        /* <DEDUP_REMOVED lines=12> */
.L_x_51709:
[----:B------:R-:W-:Y:S05]  /*5b7d0*/  BSYNC.RECONVERGENT B1 ;  /* 0x0000000000017941 */ /* 0x000fea0003800200 */
.L_x_51708:
        /* <DEDUP_REMOVED lines=62> */
.L_x_51706:
[----:B------:R-:W-:Y:S05]  /*5bbc0*/  BSYNC.RECONVERGENT B0 ;  /* 0x0000000000007941 */ /* 0x000fea0003800200 */
.L_x_51705:
        /* <DEDUP_REMOVED lines=16> */
.L_x_51712:
        /* <DEDUP_REMOVED lines=12> */
.L_x_51714:
[----:B------:R-:W-:Y:S05]  /*5bd90*/  BSYNC.RECONVERGENT B1 ;  /* 0x0000000000017941 */ /* 0x000fea0003800200 */
.L_x_51713:
        /* <DEDUP_REMOVED lines=62> */
.L_x_51711:
[----:B------:R-:W-:Y:S05]  /*5c180*/  BSYNC.RECONVERGENT B0 ;  /* 0x0000000000007941 */ /* 0x000fea0003800200 */
.L_x_51710:
        /* <DEDUP_REMOVED lines=16> */
.L_x_51694:
        /* <DEDUP_REMOVED lines=22> */
.L_x_51715:
        /* <DEDUP_REMOVED lines=26> */
.L_x_51719:
        /* <DEDUP_REMOVED lines=12> */
.L_x_51721:
[----:B------:R-:W-:Y:S05]  /*5c650*/  BSYNC.RECONVERGENT B1 ;  /* 0x0000000000017941 */ /* 0x000fea0003800200 */
.L_x_51720:
        /* <DEDUP_REMOVED lines=62> */
.L_x_51718:
[----:B------:R-:W-:Y:S05]  /*5ca40*/  BSYNC.RECONVERGENT B0 ;  /* 0x0000000000007941 */ /* 0x000fea0003800200 */
.L_x_51717:
        /* <DEDUP_REMOVED lines=17> */
.L_x_51724:
        /* <DEDUP_REMOVED lines=12> */
.L_x_51726:
[----:B------:R-:W-:Y:S05]  /*5cc20*/  BSYNC.RECONVERGENT B1 ;  /* 0x0000000000017941 */ /* 0x000fea0003800200 */
.L_x_51725:
        /* <DEDUP_REMOVED lines=62> */
.L_x_51723:
[----:B------:R-:W-:Y:S05]  /*5d010*/  BSYNC.RECONVERGENT B0 ;  /* 0x0000000000007941 */ /* 0x000fea0003800200 */
.L_x_51722:
        /* <DEDUP_REMOVED lines=15> */
.L_x_51729:
        /* <DEDUP_REMOVED lines=12> */
.L_x_51731:
[----:B------:R-:W-:Y:S05]  /*5d1d0*/  BSYNC.RECONVERGENT B1 ;  /* 0x0000000000017941 */ /* 0x000fea0003800200 */
.L_x_51730:
        /* <DEDUP_REMOVED lines=62> */
.L_x_51728:
[----:B------:R-:W-:Y:S05]  /*5d5c0*/  BSYNC.RECONVERGENT B0 ;  /* 0x0000000000007941 */ /* 0x000fea0003800200 */
.L_x_51727:
        /* <DEDUP_REMOVED lines=17> */
.L_x_51734:
        /* <DEDUP_REMOVED lines=12> */
.L_x_51736:
[----:B------:R-:W-:Y:S05]  /*5d7a0*/  BSYNC.RECONVERGENT B1 ;  /* 0x0000000000017941 */ /* 0x000fea0003800200 */
.L_x_51735:
        /* <DEDUP_REMOVED lines=62> */
.L_x_51733:
[----:B------:R-:W-:Y:S05]  /*5db90*/  BSYNC.RECONVERGENT B0 ;  /* 0x0000000000007941 */ /* 0x000fea0003800200 */
.L_x_51732:
        /* <DEDUP_REMOVED lines=15> */
.L_x_51739:
        /* <DEDUP_REMOVED lines=12> */
.L_x_51741:
[----:B------:R-:W-:Y:S05]  /*5dd50*/  BSYNC.RECONVERGENT B1 ;  /* 0x0000000000017941 */ /* 0x000fea0003800200 */
.L_x_51740:
        /* <DEDUP_REMOVED lines=62> */
.L_x_51738:
[----:B------:R-:W-:Y:S05]  /*5e140*/  BSYNC.RECONVERGENT B0 ;  /* 0x0000000000007941 */ /* 0x000fea0003800200 */
.L_x_51737:
        /* <DEDUP_REMOVED lines=17> */
.L_x_51744:
        /* <DEDUP_REMOVED lines=12> */
.L_x_51746:
[----:B------:R-:W-:Y:S05]  /*5e320*/  BSYNC.RECONVERGENT B1 ;  /* 0x0000000000017941 */ /* 0x000fea0003800200 */
.L_x_51745:
        /* <DEDUP_REMOVED lines=62> */
.L_x_51743:
[----:B------:R-:W-:Y:S05]  /*5e710*/  BSYNC.RECONVERGENT B0 ;  /* 0x0000000000007941 */ /* 0x000fea0003800200 */
.L_x_51742:
        /* <DEDUP_REMOVED lines=15> */
.L_x_51749:
        /* <DEDUP_REMOVED lines=12> */
.L_x_51751:
[----:B------:R-:W-:Y:S05]  /*5e8d0*/  BSYNC.RECONVERGENT B1 ;  /* 0x0000000000017941 */ /* 0x000fea0003800200 */
.L_x_51750:
        /* <DEDUP_REMOVED lines=62> */
.L_x_51748:
[----:B------:R-:W-:Y:S05]  /*5ecc0*/  BSYNC.RECONVERGENT B0 ;  /* 0x0000000000007941 */ /* 0x000fea0003800200 */
.L_x_51747:
        /* <DEDUP_REMOVED lines=17> */
.L_x_51754:
        /* <DEDUP_REMOVED lines=15> */
.L_x_51756:
[----:B------:R-:W-:Y:S05]  /*5eed0*/  BSYNC.RECONVERGENT B1 ;  /* 0x0000000000017941 */ /* 0x000fea0003800200 */
.L_x_51755:
        /* <DEDUP_REMOVED lines=62> */
.L_x_51753:
[----:B------:R-:W-:Y:S05]  /*5f2c0*/  BSYNC.RECONVERGENT B0 ;  /* 0x0000000000007941 */ /* 0x000fea0003800200 */
.L_x_51752:
[----:B------:R-:W-:Y:S02]  /*5f2d0*/  LOP3.LUT R12, R12, 0xfffffff7, RZ, 0xc0, !PT ;  /* 0xfffffff70c0c7812 */ /* 0x000fe400078ec0ff */
[----:B------:R-:W-:Y:S01]  /*5f2e0*/  I2FP.F32.U32 R10, R11 ;  /* 0x0000000b000a7245 */ /* 0x000fe20000201000 */
[----:B------:R-:W-:Y:S01]  /*5f2f0*/  FMUL.FTZ R11, R104, R195 ;  /* 0x000000c3680b7220 */ /* 0x000fe20000410000 */
[----:B------:R-:W-:Y:S02]  /*5f300*/  @P5 LOP3.LUT R12, R12, 0x8, RZ, 0xfc, !PT ;  /* 0x000000080c0c5812 */ /* 0x000fe400078efcff */
[----:B------:R-:W-:Y:S01]  /*5f310*/  FSETP.GTU.FTZ.AND P6, PT, R217, R213, PT ;  /* 0x000000d5d900720b */ /* 0x000fe20003fdc000 */
[----:B------:R-:W-:Y:S01]  /*5f320*/  FFMA.FTZ R184, R10, R196, 1.1641532182693481445e-10 ;  /* 0x2f0000000ab87423 */ /* 0x000fe200000100c4 */
[----:B------:R-:W-:Y:S02]  /*5f330*/  LOP3.LUT R12, R12, 0xfffffffb, RZ, 0xc0, !PT ;  /* 0xfffffffb0c0c7812 */ /* 0x000fe400078ec0ff */
[----:B------:R-:W-:-:S02]  /*5f340*/  FSEL R11, R11, RZ, !P6 ;  /* 0x000000ff0b0b7208 */ /* 0x000fc40007000000 */
[----:B------:R-:W-:Y:S02]  /*5f350*/  SEL R10, RZ, 0x1, P6 ;  /* 0x00000001ff0a7807 */ /* 0x000fe40003000000 */
[----:B------:R-:W-:Y:S01]  /*5f360*/  FSETP.GTU.FTZ.AND P6, PT, R184, R213, PT ;  /* 0x000000d5b800720b */ /* 0x000fe20003fdc000 */
[----:B------:R-:W-:Y:S01]  /*5f370*/  FMUL.FTZ R184, R106, R195 ;  /* 0x000000c36ab87220 */ /* 0x000fe20000410000 */
[----:B------:R-:W-:Y:S02]  /*5f380*/  @P0 LOP3.LUT R12, R12, 0x4, RZ, 0xfc, !PT ;  /* 0x000000040c0c0812 */ /* 0x000fe400078efcff */
[-C--:B------:R-:W-:Y:S02]  /*5f390*/  FSETP.GTU.FTZ.AND P0, PT, R186, R213.reuse, PT ;  /* 0x000000d5ba00720b */ /* 0x080fe40003f1c000 */
[----:B------:R-:W-:Y:S01]  /*5f3a0*/  FSETP.GTU.FTZ.AND P5, PT, R8, R213, PT ;  /* 0x000000d50800720b */ /* 0x000fe20003fbc000 */
[----:B------:R-:W-:Y:S01]  /*5f3b0*/  FMUL.FTZ R8, R105, R195 ;  /* 0x000000c369087220 */ /* 0x000fe20000410000 */
[----:B------:R-:W-:-:S02]  /*5f3c0*/  FSEL R9, R9, RZ, P3 ;  /* 0x000000ff09097208 */ /* 0x000fc40001800000 */
[----:B------:R-:W-:Y:S02]  /*5f3d0*/  FSEL R184, R184, RZ, !P0 ;  /* 0x000000ffb8b87208 */ /* 0x000fe40004000000 */
[----:B------:R-:W-:Y:S02]  /*5f3e0*/  FSEL R8, R8, RZ, !P5 ;  /* 0x000000ff08087208 */ /* 0x000fe40006800000 */
[----:B------:R-:W-:Y:S01]  /*5f3f0*/  SEL R196, RZ, 0x1, P5 ;  /* 0x00000001ffc47807 */ /* 0x000fe20002800000 */
[----:B------:R-:W-:Y:S01]  /*5f400*/  FADD.FTZ R186, R9, R184 ;  /* 0x000000b809ba7221 */ /* 0x000fe20000010000 */
[----:B------:R-:W-:Y:S01]  /*5f410*/  FMUL.FTZ R9, R107, R195 ;  /* 0x000000c36b097220 */ /* 0x000fe20000410000 */
[----:B------:R-:W-:Y:S02]  /*5f420*/  LOP3.LUT P5, RZ, R12, 0x8, RZ, 0xc0, !PT ;  /* 0x000000080cff7812 */ /* 0x000fe400078ac0ff */
[----:B------:R-:W-:Y:S02]  /*5f430*/  FSEL R185, R216, RZ, P2 ;  /* 0x000000ffd8b97208 */ /* 0x000fe40001000000 */
[----:B------:R-:W-:-:S02]  /*5f440*/  FSEL R184, R218, RZ, P1 ;  /* 0x000000ffdab87208 */ /* 0x000fc40000800000 */
[----:B------:R-:W-:Y:S01]  /*5f450*/  FSEL R187, R187, RZ, P4 ;  /* 0x000000ffbbbb7208 */ /* 0x000fe20002000000 */
[--C-:B------:R-:W-:Y:S01]  /*5f460*/  FADD.FTZ R185, R185, R8.reuse ;  /* 0x00000008b9b97221 */ /* 0x100fe20000010000 */
[----:B------:R-:W-:Y:S01]  /*5f470*/  FSEL R9, R9, RZ, !P6 ;  /* 0x000000ff09097208 */ /* 0x000fe20007000000 */
[----:B------:R-:W-:Y:S01]  /*5f480*/  FADD.FTZ R184, R184, R11 ;  /* 0x0000000bb8b87221 */ /* 0x000fe20000010000 */
[----:B------:R-:W-:Y:S02]  /*5f490*/  SEL R213, RZ, 0x1, P0 ;  /* 0x00000001ffd57807 */ /* 0x000fe40000000000 */
[----:B------:R-:W-:Y:S01]  /*5f4a0*/  PRMT R8, R10, 0x7610, R8 ;  /* 0x000076100a087816 */ /* 0x000fe20000000008 */
[----:B------:R-:W-:Y:S01]  /*5f4b0*/  FADD.FTZ R187, R9, R187 ;  /* 0x000000bb09bb7221 */ /* 0x000fe20000010000 */
[----:B------:R-:W-:Y:S01]  /*5f4c0*/  LOP3.LUT P0, RZ, R12, 0x4, RZ, 0xc0, !PT ;  /* 0x000000040cff7812 */ /* 0x000fe2000780c0ff */
[----:B------:R-:W-:Y:S01]  /*5f4d0*/  @P5 FADD.FTZ R186, R102, R186 ;  /* 0x000000ba66ba5221 */ /* 0x000fe20000010000 */
[----:B------:R-:W-:Y:S01]  /*5f4e0*/  PRMT R9, R196, 0x7610, R9 ;  /* 0x00007610c4097816 */ /* 0x000fe20000000009 */
[----:B------:R-:W-:Y:S01]  /*5f4f0*/  @P5 FADD.FTZ R185, R101, R185 ;  /* 0x000000b965b95221 */ /* 0x000fe20000010000 */
[----:B------:R-:W-:Y:S01]  /*5f500*/  PRMT R10, R213, 0x7610, R10 ;  /* 0x00007610d50a7816 */ /* 0x000fe2000000000a */
[----:B------:R-:W-:Y:S01]  /*5f510*/  @P5 FADD.FTZ R184, R100, R184 ;  /* 0x000000b864b85221 */ /* 0x000fe20000010000 */
[----:B------:R-:W-:Y:S01]  /*5f520*/  SEL R11, RZ, 0x1, P6 ;  /* 0x00000001ff0b7807 */ /* 0x000fe20003000000 */
[----:B------:R-:W-:Y:S01]  /*5f530*/  @P5 FADD.FTZ R187, R103, R187 ;  /* 0x000000bb67bb5221 */ /* 0x000fe20000010000 */
[----:B------:R-:W-:Y:S06]  /*5f540*/  BRA `(.L_x_51757) ;  /* 0x0000001800007947 */ /* 0x000fec0003800000 */
.L_x_51716:
        /* <DEDUP_REMOVED lines=16> */
.L_x_51760:
        /* <DEDUP_REMOVED lines=12> */
.L_x_51762:
[----:B------:R-:W-:Y:S05]  /*5f710*/  BSYNC.RECONVERGENT B1 ;  /* 0x0000000000017941 */ /* 0x000fea0003800200 */
.L_x_51761:
        /* <DEDUP_REMOVED lines=58> */
[----:B------:R-:W-:Y:S01]  /*5fac0*/  MOV R193, R214 ;  /* 0x000000d600c17202 */ /* 0x000fe20000000f00 */
[----:B------:R-:W-:Y:S01]  /*5fad0*/  IMAD.MOV.U32 R6, RZ, RZ, R216 ;  /* 0x000000ffff067224 */ /* 0x000fe200078e00d8 */
[----:B------:R-:W-:Y:S01]  /*5fae0*/  LOP3.LUT R4, R218, UR4, R217, 0x96, !PT ;  /* 0x00000004da047c12 */ /* 0x000fe2000f8e96d9 */
[----:B------:R-:W-:-:S07]  /*5faf0*/  IMAD.MOV.U32 R216, RZ, RZ, R192 ;  /* 0x000000ffffd87224 */ /* 0x000fce00078e00c0 */
.L_x_51759:
[----:B------:R-:W-:Y:S05]  /*5fb00*/  BSYNC.RECONVERGENT B0 ;  /* 0x0000000000007941 */ /* 0x000fea0003800200 */
.L_x_51758:
        /* <DEDUP_REMOVED lines=16> */
.L_x_51765:
        /* <DEDUP_REMOVED lines=12> */
.L_x_51767:
[----:B------:R-:W-:Y:S05]  /*5fcd0*/  BSYNC.RECONVERGENT B1 ;  /* 0x0000000000017941 */ /* 0x000fea0003800200 */
.L_x_51766:
        /* <DEDUP_REMOVED lines=62> */
.L_x_51764:
[----:B------:R-:W-:Y:S05]  /*600c0*/  BSYNC.RECONVERGENT B0 ;  /* 0x0000000000007941 */ /* 0x000fea0003800200 */
.L_x_51763:
        /* <DEDUP_REMOVED lines=16> */
.L_x_51770:
        /* <DEDUP_REMOVED lines=12> */
.L_x_51772:
[----:B------:R-:W-:Y:S05]  /*60290*/  BSYNC.RECONVERGENT B1 ;  /* 0x0000000000017941 */ /* 0x000fea0003800200 */
.L_x_51771:
        /* <DEDUP_REMOVED lines=62> */
.L_x_51769:
[----:B------:R-:W-:Y:S05]  /*60680*/  BSYNC.RECONVERGENT B0 ;  /* 0x0000000000007941 */ /* 0x000fea0003800200 */
.L_x_51768:
        /* <DEDUP_REMOVED lines=16> */
.L_x_51775:
        /* <DEDUP_REMOVED lines=12> */
.L_x_51777:
[----:B------:R-:W-:Y:S05]  /*60850*/  BSYNC.RECONVERGENT B1 ;  /* 0x0000000000017941 */ /* 0x000fea0003800200 */
.L_x_51776:
        /* <DEDUP_REMOVED lines=59> */
[----:B------:R-:W-:-:S03]  /*60c10*/  IMAD.MOV.U32 R216, RZ, RZ, R193 ;  /* 0x000000ffffd87224 */ /* 0x000fc600078e00c1 */
[----:B------:R-:W-:Y:S02]  /*60c20*/  LOP3.LUT R4, R218, UR4, R217, 0x96, !PT ;  /* 0x00000004da047c12 */ /* 0x000fe4000f8e96d9 */
[----:B------:R-:W-:-:S07]  /*60c30*/  MOV R193, R214 ;  /* 0x000000d600c17202 */ /* 0x000fce0000000f00 */
.L_x_51774:
[----:B------:R-:W-:Y:S05]  /*60c40*/  BSYNC.RECONVERGENT B0 ;  /* 0x0000000000007941 */ /* 0x000fea0003800200 */
.L_x_51773:
        /* <DEDUP_REMOVED lines=16> */
.L_x_51757:
[----:B------:R-:W0:Y:S01]  /*60d50*/  LDC.64 R216, c[0x0][0x3b0] ;  /* 0x0000ec00ffd87b82 */ /* 0x000e220000000a00 */
[----:B------:R-:W-:Y:S01]  /*60d60*/  SEL R195, RZ, 0x1000000, !P4 ;  /* 0x01000000ffc37807 */ /* 0x000fe20006000000 */
[----:B------:R-:W-:Y:S01]  /*60d70*/  IMAD.WIDE.U32 R214, R194, 0x10, R226 ;  /* 0x00000010c2d67825 */ /* 0x000fe200078e00e2 */
[----:B------:R-:W-:Y:S02]  /*60d80*/  SEL R196, RZ, 0x10000, !P3 ;  /* 0x00010000ffc47807 */ /* 0x000fe40005800000 */
[----:B------:R-:W-:Y:S02]  /*60d90*/  SEL R213, RZ, 0x100, !P2 ;  /* 0x00000100ffd57807 */ /* 0x000fe40005000000 */
[----:B------:R0:W-:Y:S02]  /*60da0*/  STG.E.128 desc[UR8][R214.64], R184 ;  /* 0x000000b8d6007986 */ /* 0x0001e4000c101d08 */
[----:B------:R-:W-:Y:S02]  /*60db0*/  IADD3 R195, PT, PT, R213, R195, R196 ;  /* 0x000000c3d5c37210 */ /* 0x000fe40007ffe0c4 */
        /* <DEDUP_REMOVED lines=14> */
[----:B0-----:R-:W-:-:S05]  /*60ea0*/  IMAD.WIDE.U32 R214, R194, 0x4, R214 ;  /* 0x00000004c2d67825 */ /* 0x001fca00078e00d6 */
[----:B------:R1:W-:Y:S02]  /*60eb0*/  STG.E desc[UR8][R214.64], R195 ;  /* 0x000000c3d6007986 */ /* 0x0003e4000c101908 */
.L_x_51778:
        /* <DEDUP_REMOVED lines=265> */
.L_x_51792:
[----:B-1----:R-:W-:Y:S01]  /*61f50*/  FADD.FTZ R195, R215, R195 ;  /* 0x000000c3d7c37221 */ /* 0x002fe20000010000 */
[----:B------:R-:W-:Y:S01]  /*61f60*/  FMUL.FTZ R196, R213, R213 ;  /* 0x000000d5d5c47220 */ /* 0x000fe20000410000 */
[----:B0-----:R-:W0:Y:S01]  /*61f70*/  @!P1 LDC.64 R214, c[0x0][0x3c0] ;  /* 0x0000f000ffd69b82 */ /* 0x001e220000000a00 */
[----:B------:R-:W-:Y:S01]  /*61f80*/  ISETP.NE.AND P2, PT, RZ, UR15, PT ;  /* 0x0000000fff007c0c */ /* 0x000fe2000bf45270 */
[----:B------:R-:W-:Y:S01]  /*61f90*/  FFMA.FTZ R195, R195, R216, UR16 ;  /* 0x00000010c3c37e23 */ /* 0x000fe200080100d8 */
[----:B------:R-:W2:Y:S02]  /*61fa0*/  LDL R227, [R1+0x1fc] ;  /* 0x0001fc0001e37983 */ /* 0x000ea40000100800 */
[----:B------:R-:W-:Y:S02]  /*61fb0*/  FSEL R196, R196, RZ, P2 ;  /* 0x000000ffc4c47208 */ /* 0x000fe40001000000 */
[----:B------:R-:W2:Y:S01]  /*61fc0*/  LDL R226, [R1+0x1ec] ;  /* 0x0001ec0001e27983 */ /* 0x000ea20000100800 */
[----:B------:R-:W1:Y:S02]  /*61fd0*/  @!P1 LDC.64 R216, c[0x0][0x3c8] ;  /* 0x0000f200ffd89b82 */ /* 0x000e640000000a00 */
[----:B------:R-:W-:-:S06]  /*61fe0*/  FADD.FTZ R195, R195, R196 ;  /* 0x000000c4c3c37221 */ /* 0x000fcc0000010000 */
[----:B------:R-:W3:Y:S01]  /*61ff0*/  MUFU.RSQ R195, R195 ;  /* 0x000000c300c37308 */ /* 0x000ee20000001400 */
[----:B------:R-:W-:Y:S01]  /*62000*/  FSEL R196, R213, RZ, !P2 ;  /* 0x000000ffd5c47208 */ /* 0x000fe20005000000 */
[----:B0-----:R-:W-:-:S04]  /*62010*/  @!P1 IMAD.WIDE R214, R224, 0x4, R214 ;  /* 0x00000004e0d69825 */ /* 0x001fc800078e02d6 */
[C---:B------:R-:W-:Y:S01]  /*62020*/  FADD.FTZ R97, -R196.reuse, R97 ;  /* 0x00000061c4617221 */ /* 0x040fe20000010100 */
[C---:B------:R-:W-:Y:S01]  /*62030*/  FADD.FTZ R98, -R196.reuse, R98 ;  /* 0x00000062c4627221 */ /* 0x040fe20000010100 */
[C---:B------:R-:W-:Y:S01]  /*62040*/  FADD.FTZ R96, -R196.reuse, R96 ;  /* 0x00000060c4607221 */ /* 0x040fe20000010100 */
[----:B------:R-:W-:Y:S01]  /*62050*/  FADD.FTZ R99, -R196, R99 ;  /* 0x00000063c4637221 */ /* 0x000fe20000010100 */
[----:B------:R1:W-:Y:S01]  /*62060*/  @!P1 STG.E desc[UR8][R214.64], R213 ;  /* 0x000000d5d6009986 */ /* 0x0003e2000c101908 */
[C---:B---3--:R-:W-:Y:S01]  /*62070*/  FMUL.FTZ R219, R195.reuse, R97 ;  /* 0x00000061c3db7220 */ /* 0x048fe20000410000 */
[C---:B------:R-:W-:Y:S01]  /*62080*/  FMUL.FTZ R218, R195.reuse, R98 ;  /* 0x00000062c3da7220 */ /* 0x040fe20000410000 */
[----:B------:R-:W-:Y:S01]  /*62090*/  FMUL.FTZ R225, R195, R96 ;  /* 0x00000060c3e17220 */ /* 0x000fe20000410000 */
[----:B------:R-:W3:Y:S04]  /*620a0*/  LDL R97, [R1+0x1e4] ;  /* 0x0001e40001617983 */ /* 0x000ee80000100800 */
[----:B------:R-:W3:Y:S01]  /*620b0*/  LDL R98, [R1+0x1f4] ;  /* 0x0001f40001627983 */ /* 0x000ee20000100800 */
[----:B-1----:R-:W-:-:S04]  /*620c0*/  @!P1 IMAD.WIDE R214, R224, 0x4, R216 ;  /* 0x00000004e0d69825 */ /* 0x002fc800078e02d8 */
[----:B------:R-:W-:Y:S01]  /*620d0*/  FMUL.FTZ R213, R195, R99 ;  /* 0x00000063c3d57220 */ /* 0x000fe20000410000 */
[----:B------:R-:W0:Y:S01]  /*620e0*/  LDC.64 R216, c[0x0][0x428] ;  /* 0x00010a00ffd87b82 */ /* 0x000e220000000a00 */
[----:B------:R-:W4:Y:S04]  /*620f0*/  LDL R96, [R1+0x1e0] ;  /* 0x0001e00001607983 */ /* 0x000f280000100800 */
[----:B------:R1:W-:Y:S04]  /*62100*/  @!P1 STG.E desc[UR8][R214.64], R195 ;  /* 0x000000c3d6009986 */ /* 0x0003e8000c101908 */
[----:B------:R-:W4:Y:S04]  /*62110*/  LDL R99, [R1+0x1f0] ;  /* 0x0001f00001637983 */ /* 0x000f280000100800 */
[----:B-1----:R-:W5:Y:S04]  /*62120*/  LDL R214, [R1+0x1f8] ;  /* 0x0001f80001d67983 */ /* 0x002f680000100800 */
[----:B------:R-:W5:Y:S01]  /*62130*/  LDL R215, [R1+0x1e8] ;  /* 0x0001e80001d77983 */ /* 0x000f620000100800 */
[----:B---3--:R-:W-:Y:S01]  /*62140*/  FFMA.FTZ R97, R219, R97, R98 ;  /* 0x00000061db617223 */ /* 0x008fe20000010062 */
[----:B----4-:R-:W-:Y:S01]  /*62150*/  FFMA.FTZ R96, R225, R96, R99 ;  /* 0x00000060e1607223 */ /* 0x010fe20000010063 */
[----:B--2---:R-:W-:Y:S01]  /*62160*/  FFMA.FTZ R99, R213, R226, R227 ;  /* 0x000000e2d5637223 */ /* 0x004fe200000100e3 */
[----:B------:R-:W-:Y:S01]  /*62170*/  FADD.FTZ R92, -R196, R92 ;  /* 0x0000005cc45c7221 */ /* 0x000fe20000010100 */
[----:B------:R-:W2:Y:S04]  /*62180*/  LDL R227, [R1+0x20c] ;  /* 0x00020c0001e37983 */ /* 0x000ea80000100800 */
[----:B------:R-:W2:Y:S01]  /*62190*/  LDL R226, [R1+0x1cc] ;  /* 0x0001cc0001e27983 */ /* 0x000ea20000100800 */
[----:B-----5:R-:W-:Y:S01]  /*621a0*/  FFMA.FTZ R98, R218, R215, R214 ;  /* 0x000000d7da627223 */ /* 0x020fe200000100d6 */
[----:B0-----:R-:W-:-:S05]  /*621b0*/  IMAD.WIDE.U32 R214, R212, 0x10, R216 ;  /* 0x00000010d4d67825 */ /* 0x001fca00078e00d8 */
[----:B------:R0:W-:Y:S04]  /*621c0*/  STG.E.128 desc[UR8][R214.64], R96 ;  /* 0x00000060d6007986 */ /* 0x0001e8000c101d08 */
[----:B0-----:R-:W3:Y:S01]  /*621d0*/  LDL R99, [R1+0x1dc] ;  /* 0x0001dc0001637983 */ /* 0x001ee20000100800 */
[----:B------:R-:W0:Y:S03]  /*621e0*/  LDC.64 R214, c[0x0][0x430] ;  /* 0x00010c00ffd67b82 */ /* 0x000e260000000a00 */
[----:B------:R-:W4:Y:S04]  /*621f0*/  LDL R96, [R1+0x1d0] ;  /* 0x0001d00001607983 */ /* 0x000f280000100800 */
[----:B------:R-:W5:Y:S04]  /*62200*/  LDL R97, [R1+0x1d4] ;  /* 0x0001d40001617983 */ /* 0x000f680000100800 */
[----:B------:R-:W2:Y:S01]  /*62210*/  LDL R98, [R1+0x1d8] ;  /* 0x0001d80001627983 */ /* 0x000ea20000100800 */
[----:B---3--:R-:W-:Y:S01]  /*62220*/  FFMA.FTZ R99, R213, R99, R111 ;  /* 0x00000063d5637223 */ /* 0x008fe2000001006f */
[----:B0-----:R-:W-:-:S04]  /*62230*/  IMAD.WIDE.U32 R212, R212, 0x10, R214 ;  /* 0x00000010d4d47825 */ /* 0x001fc800078e00d6 */
[----:B----4-:R-:W-:Y:S02]  /*62240*/  FFMA.FTZ R96, R225, R96, R108 ;  /* 0x00000060e1607223 */ /* 0x010fe4000001006c */
[----:B------:R-:W3:Y:S01]  /*62250*/  LDL R225, [R1+0x1c8] ;  /* 0x0001c80001e17983 */ /* 0x000ee20000100800 */
[----:B-----5:R-:W-:-:S03]  /*62260*/  FFMA.FTZ R97, R219, R97, R109 ;  /* 0x00000061db617223 */ /* 0x020fc6000001006d */
[----:B------:R-:W3:Y:S01]  /*62270*/  LDL R219, [R1+0x208] ;  /* 0x0002080001db7983 */ /* 0x000ee20000100800 */
[----:B--2---:R-:W-:-:S03]  /*62280*/  FFMA.FTZ R98, R218, R98, R110 ;  /* 0x00000062da627223 */ /* 0x004fc6000001006e */
[----:B------:R-:W2:Y:S04]  /*62290*/  LDL R218, [R1+0x1c4] ;  /* 0x0001c40001da7983 */ /* 0x000ea80000100800 */
[----:B------:R0:W-:Y:S02]  /*622a0*/  STG.E.128 desc[UR8][R212.64], R96 ;  /* 0x00000060d4007986 */ /* 0x0001e4000c101d08 */
[----:B0-----:R-:W-:Y:S02]  /*622b0*/  FMUL.FTZ R213, R195, R92 ;  /* 0x0000005cc3d57220 */ /* 0x001fe40000410000 */
[----:B------:R-:W4:Y:S04]  /*622c0*/  LDL R96, [R1+0x1c0] ;  /* 0x0001c00001607983 */ /* 0x000f280000100800 */
[----:B------:R-:W2:Y:S04]  /*622d0*/  LDL R97, [R1+0x204] ;  /* 0x0002040001617983 */ /* 0x000ea80000100800 */
[----:B------:R-:W4:Y:S01]  /*622e0*/  LDL R92, [R1+0x200] ;  /* 0x00020000015c7983 */ /* 0x000f220000100800 */
[C---:B------:R-:W-:Y:S01]  /*622f0*/  FADD.FTZ R93, -R196.reuse, R93 ;  /* 0x0000005dc45d7221 */ /* 0x040fe20000010100 */
[C---:B------:R-:W-:Y:S01]  /*62300*/  FADD.FTZ R94, -R196.reuse, R94 ;  /* 0x0000005ec45e7221 */ /* 0x040fe20000010100 */
[----:B------:R-:W-:-:S02]  /*62310*/  FADD.FTZ R95, -R196, R95 ;  /* 0x0000005fc45f7221 */ /* 0x000fc40000010100 */
[C---:B------:R-:W-:Y:S01]  /*62320*/  FMUL.FTZ R212, R195.reuse, R93 ;  /* 0x0000005dc3d47220 */ /* 0x040fe20000410000 */
[C---:B------:R-:W-:Y:S01]  /*62330*/  FMUL.FTZ R99, R195.reuse, R94 ;  /* 0x0000005ec3637220 */ /* 0x040fe20000410000 */
[----:B------:R-:W-:-:S04]  /*62340*/  FMUL.FTZ R98, R195, R95 ;  /* 0x0000005fc3627220 */ /* 0x000fc80000410000 */
[----:B------:R-:W-:Y:S02]  /*62350*/  FFMA.FTZ R95, R98, R226, R227 ;  /* 0x000000e2625f7223 */ /* 0x000fe400000100e3 */
[----:B------:R-:W5:Y:S04]  /*62360*/  LDL R227, [R1+0x1a4] ;  /* 0x0001a40001e37983 */ /* 0x000f680000100800 */
[----:B------:R-:W5:Y:S01]  /*62370*/  LDL R226, [R1+0x218] ;  /* 0x0002180001e27983 */ /* 0x000f620000100800 */
[----:B---3--:R-:W-:-:S03]  /*62380*/  FFMA.FTZ R94, R99, R225, R219 ;  /* 0x000000e1635e7223 */ /* 0x008fc600000100db */
[----:B------:R-:W5:Y:S04]  /*62390*/  LDL R225, [R1+0x1a8] ;  /* 0x0001a80001e17983 */ /* 0x000f680000100800 */
[----:B------:R-:W3:Y:S01]  /*623a0*/  LDL R219, [R1+0x21c] ;  /* 0x00021c0001db7983 */ /* 0x000ee20000100800 */
[----:B--2---:R-:W-:-:S03]  /*623b0*/  FFMA.FTZ R93, R212, R218, R97 ;  /* 0x000000dad45d7223 */ /* 0x004fc60000010061 */
[----:B------:R-:W3:Y:S01]  /*623c0*/  LDL R218, [R1+0x1ac] ;  /* 0x0001ac0001da7983 */ /* 0x000ee20000100800 */
[----:B----4-:R-:W-:Y:S01]  /*623d0*/  FFMA.FTZ R92, R213, R96, R92 ;  /* 0x00000060d55c7223 */ /* 0x010fe2000001005c */
[----:B------:R-:W-:-:S05]  /*623e0*/  IMAD.WIDE.U32 R96, R199, 0x10, R216 ;  /* 0x00000010c7607825 */ /* 0x000fca00078e00d8 */
[----:B------:R0:W-:Y:S04]  /*623f0*/  STG.E.128 desc[UR8][R96.64], R92 ;  /* 0x0000005c60007986 */ /* 0x0001e8000c101d08 */
[----:B0-----:R-:W2:Y:S04]  /*62400*/  LDL R94, [R1+0x1b0] ;  /* 0x0001b000015e7983 */ /* 0x001ea80000100800 */
[----:B------:R-:W4:Y:S04]  /*62410*/  LDL R95, [R1+0x1b4] ;  /* 0x0001b400015f7983 */ /* 0x000f280000100800 */
[----:B------:R-:W5:Y:S04]  /*62420*/  LDL R96, [R1+0x1b8] ;  /* 0x0001b80001607983 */ /* 0x000f680000100800 */
[----:B------:R-:W3:Y:S01]  /*62430*/  LDL R97, [R1+0x1bc] ;  /* 0x0001bc0001617983 */ /* 0x000ee20000100800 */
[----:B--2---:R-:W-:-:S03]  /*62440*/  FFMA.FTZ R92, R213, R94, R112 ;  /* 0x0000005ed55c7223 */ /* 0x004fc60000010070 */
[----:B------:R-:W2:Y:S01]  /*62450*/  LDL R213, [R1+0x214] ;  /* 0x0002140001d57983 */ /* 0x000ea20000100800 */
[----:B----4-:R-:W-:-:S03]  /*62460*/  FFMA.FTZ R93, R212, R95, R113 ;  /* 0x0000005fd45d7223 */ /* 0x010fc60000010071 */
[----:B------:R-:W4:Y:S01]  /*62470*/  LDL R212, [R1+0x1a0] ;  /* 0x0001a00001d47983 */ /* 0x000f220000100800 */
[----:B-----5:R-:W-:-:S03]  /*62480*/  FFMA.FTZ R94, R99, R96, R114 ;  /* 0x00000060635e7223 */ /* 0x020fc60000010072 */
[----:B------:R-:W4:Y:S01]  /*62490*/  LDL R99, [R1+0x210] ;  /* 0x0002100001637983 */ /* 0x000f220000100800 */
[----:B---3--:R-:W-:Y:S01]  /*624a0*/  FFMA.FTZ R95, R98, R97, R115 ;  /* 0x00000061625f7223 */ /* 0x008fe20000010073 */
[----:B------:R-:W-:-:S04]  /*624b0*/  IMAD.WIDE.U32 R96, R199, 0x10, R214 ;  /* 0x00000010c7607825 */ /* 0x000fc800078e00d6 */
[C---:B------:R-:W-:Y:S01]  /*624c0*/  FADD.FTZ R88, -R196.reuse, R88 ;  /* 0x00000058c4587221 */ /* 0x040fe20000010100 */
[C---:B------:R-:W-:Y:S01]  /*624d0*/  FADD.FTZ R89, -R196.reuse, R89 ;  /* 0x00000059c4597221 */ /* 0x040fe20000010100 */
[C---:B------:R-:W-:Y:S01]  /*624e0*/  FADD.FTZ R90, -R196.reuse, R90 ;  /* 0x0000005ac45a7221 */ /* 0x040fe20000010100 */
[----:B------:R-:W-:Y:S01]  /*624f0*/  FADD.FTZ R91, -R196, R91 ;  /* 0x0000005bc45b7221 */ /* 0x000fe20000010100 */
[----:B------:R0:W-:Y:S04]  /*62500*/  STG.E.128 desc[UR8][R96.64], R92 ;  /* 0x0000005c60007986 */ /* 0x0001e8000c101d08 */
[----:B------:R-:W3:Y:S04]  /*62510*/  LDL R98, [R1+0x19c] ;  /* 0x00019c0001627983 */ /* 0x000ee80000100800 */
[----:B------:R-:W5:Y:S01]  /*62520*/  LDL R199, [R1+0x22c] ;  /* 0x00022c0001c77983 */ /* 0x000f620000100800 */
[C---:B0-----:R-:W-:Y:S01]  /*62530*/  FMUL.FTZ R97, R195.reuse, R88 ;  /* 0x00000058c3617220 */ /* 0x041fe20000410000 */
[C---:B------:R-:W-:Y:S01]  /*62540*/  FMUL.FTZ R96, R195.reuse, R89 ;  /* 0x00000059c3607220 */ /* 0x040fe20000410000 */
[C---:B------:R-:W-:Y:S01]  /*62550*/  FMUL.FTZ R95, R195.reuse, R90 ;  /* 0x0000005ac35f7220 */ /* 0x040fe20000410000 */
[----:B------:R-:W-:Y:S01]  /*62560*/  FMUL.FTZ R94, R195, R91 ;  /* 0x0000005bc35e7220 */ /* 0x000fe20000410000 */
[----:B------:R-:W-:-:S04]  /*62570*/  IMAD.WIDE.U32 R92, R198, 0x10, R216 ;  /* 0x00000010c65c7825 */ /* 0x000fc800078e00d8 */
[----:B------:R-:W-:Y:S01]  /*62580*/  FFMA.FTZ R90, R95, R225, R226 ;  /* 0x000000e15f5a7223 */ /* 0x000fe200000100e2 */
[----:B------:R-:W-:Y:S01]  /*62590*/  FFMA.FTZ R91, R94, R218, R219 ;  /* 0x000000da5e5b7223 */ /* 0x000fe200000100db */
[----:B------:R-:W5:Y:S04]  /*625a0*/  LDL R226, [R1+0x178] ;  /* 0x0001780001e27983 */ /* 0x000f680000100800 */
[----:B------:R-:W5:Y:S04]  /*625b0*/  LDL R219, [R1+0x224] ;  /* 0x0002240001db7983 */ /* 0x000f680000100800 */
[----:B------:R-:W5:Y:S01]  /*625c0*/  LDL R218, [R1+0x184] ;  /* 0x0001840001da7983 */ /* 0x000f620000100800 */
[C---:B------:R-:W-:Y:S01]  /*625d0*/  FADD.FTZ R85, -R196.reuse, R85 ;  /* 0x00000055c4557221 */ /* 0x040fe20000010100 */
[C---:B------:R-:W-:Y:S01]  /*625e0*/  FADD.FTZ R86, -R196.reuse, R86 ;  /* 0x00000056c4567221 */ /* 0x040fe20000010100 */
[----:B------:R-:W-:Y:S01]  /*625f0*/  FADD.FTZ R87, -R196, R87 ;  /* 0x00000057c4577221 */ /* 0x000fe20000010100 */
[----:B------:R-:W5:Y:S01]  /*62600*/  LDL R225, [R1+0x17c] ;  /* 0x00017c0001e17983 */ /* 0x000f620000100800 */
[----:B--2---:R-:W-:-:S03]  /*62610*/  FFMA.FTZ R89, R96, R227, R213 ;  /* 0x000000e360597223 */ /* 0x004fc600000100d5 */
[----:B------:R-:W2:Y:S04]  /*62620*/  LDL R213, [R1+0x228] ;  /* 0x0002280001d57983 */ /* 0x000ea80000100800 */
[----:B------:R-:W2:Y:S01]  /*62630*/  LDL R227, [R1+0x180] ;  /* 0x0001800001e37983 */ /* 0x000ea20000100800 */
[----:B----4-:R-:W-:-:S03]  /*62640*/  FFMA.FTZ R88, R97, R212, R99 ;  /* 0x000000d461587223 */ /* 0x010fc60000010063 */
[----:B------:R-:W2:Y:S04]  /*62650*/  LDL R212, [R1+0x188] ;  /* 0x0001880001d47983 */ /* 0x000ea80000100800 */
[----:B------:R0:W-:Y:S04]  /*62660*/  STG.E.128 desc[UR8][R92.64], R88 ;  /* 0x000000585c007986 */ /* 0x0001e8000c101d08 */
[----:B------:R-:W4:Y:S04]  /*62670*/  LDL R99, [R1+0x18c] ;  /* 0x00018c0001637983 */ /* 0x000f280000100800 */
[----:B0-----:R-:W3:Y:S04]  /*62680*/  LDL R91, [R1+0x190] ;  /* 0x00019000015b7983 */ /* 0x001ee80000100800 */
[----:B------:R-:W5:Y:S04]  /*62690*/  LDL R92, [R1+0x194] ;  /* 0x00019400015c7983 */ /* 0x000f680000100800 */
[----:B------:R-:W2:Y:S01]  /*626a0*/  LDL R93, [R1+0x198] ;  /* 0x00019800015d7983 */ /* 0x000ea20000100800 */
[----:B---3--:R-:W-:-:S03]  /*626b0*/  FFMA.FTZ R88, R97, R91, R116 ;  /* 0x0000005b61587223 */ /* 0x008fc60000010074 */
[----:B------:R-:W3:Y:S01]  /*626c0*/  LDL R97, [R1+0x220] ;  /* 0x0002200001617983 */ /* 0x000ee20000100800 */
[----:B-----5:R-:W-:-:S03]  /*626d0*/  FFMA.FTZ R89, R96, R92, R117 ;  /* 0x0000005c60597223 */ /* 0x020fc60000010075 */
[----:B------:R-:W5:Y:S01]  /*626e0*/  LDL R96, [R1+0x170] ;  /* 0x0001700001607983 */ /* 0x000f620000100800 */
[----:B--2---:R-:W-:-:S03]  /*626f0*/  FFMA.FTZ R90, R95, R93, R118 ;  /* 0x0000005d5f5a7223 */ /* 0x004fc60000010076 */
[----:B------:R-:W2:Y:S01]  /*62700*/  LDL R95, [R1+0x174] ;  /* 0x00017400015f7983 */ /* 0x000ea20000100800 */
[----:B------:R-:W-:Y:S01]  /*62710*/  FFMA.FTZ R91, R94, R98, R119 ;  /* 0x000000625e5b7223 */ /* 0x000fe20000010077 */
[----:B------:R-:W-:Y:S02]  /*62720*/  IMAD.WIDE.U32 R92, R198, 0x10, R214 ;  /* 0x00000010c65c7825 */ /* 0x000fe400078e00d6 */
[----:B------:R-:W2:Y:S04]  /*62730*/  LDL R98, [R1+0x16c] ;  /* 0x00016c0001627983 */ /* 0x000ea80000100800 */
[----:B------:R0:W-:Y:S01]  /*62740*/  STG.E.128 desc[UR8][R92.64], R88 ;  /* 0x000000585c007986 */ /* 0x0001e2000c101d08 */
[----:B------:R-:W-:-:S03]  /*62750*/  FADD.FTZ R84, -R196, R84 ;  /* 0x00000054c4547221 */ /* 0x000fc60000010100 */
[----:B------:R-:W2:Y:S01]  /*62760*/  LDL R198, [R1+0x168] ;  /* 0x0001680001c67983 */ /* 0x000ea20000100800 */
[C---:B------:R-:W-:Y:S01]  /*62770*/  FADD.FTZ R80, -R196.reuse, R80 ;  /* 0x00000050c4507221 */ /* 0x040fe20000010100 */
[C---:B------:R-:W-:Y:S01]  /*62780*/  FADD.FTZ R81, -R196.reuse, R81 ;  /* 0x00000051c4517221 */ /* 0x040fe20000010100 */
[----:B------:R-:W-:Y:S01]  /*62790*/  FADD.FTZ R82, -R196, R82 ;  /* 0x00000052c4527221 */ /* 0x000fe20000010100 */
[----:B------:R-:W2:Y:S01]  /*627a0*/  LDL R94, [R1+0x15c] ;  /* 0x00015c00015e7983 */ /* 0x000ea20000100800 */
[C---:B0-----:R-:W-:Y:S01]  /*627b0*/  FMUL.FTZ R92, R195.reuse, R85 ;  /* 0x00000055c35c7220 */ /* 0x041fe20000410000 */
[C---:B------:R-:W-:Y:S01]  /*627c0*/  FMUL.FTZ R91, R195.reuse, R86 ;  /* 0x00000056c35b7220 */ /* 0x040fe20000410000 */
[----:B------:R-:W-:Y:S02]  /*627d0*/  FMUL.FTZ R90, R195, R87 ;  /* 0x00000057c35a7220 */ /* 0x000fe40000410000 */
[----:B------:R-:W-:Y:S01]  /*627e0*/  FFMA.FTZ R85, R92, R218, R219 ;  /* 0x000000da5c557223 */ /* 0x000fe200000100db */
[----:B------:R-:W-:Y:S01]  /*627f0*/  FFMA.FTZ R86, R91, R212, R213 ;  /* 0x000000d45b567223 */ /* 0x000fe200000100d5 */
[----:B----4-:R-:W-:Y:S01]  /*62800*/  FFMA.FTZ R87, R90, R99, R199 ;  /* 0x000000635a577223 */ /* 0x010fe200000100c7 */
[----:B------:R-:W4:Y:S04]  /*62810*/  LDL R219, [R1+0x230] ;  /* 0x0002300001db7983 */ /* 0x000f280000100800 */
[----:B------:R-:W4:Y:S04]  /*62820*/  LDL R218, [R1+0x160] ;  /* 0x0001600001da7983 */ /* 0x000f280000100800 */
[----:B------:R-:W4:Y:S04]  /*62830*/  LDL R213, [R1+0x234] ;  /* 0x0002340001d57983 */ /* 0x000f280000100800 */
[----:B------:R-:W4:Y:S04]  /*62840*/  LDL R212, [R1+0x164] ;  /* 0x0001640001d47983 */ /* 0x000f280000100800 */
[----:B------:R-:W4:Y:S04]  /*62850*/  LDL R199, [R1+0x238] ;  /* 0x0002380001c77983 */ /* 0x000f280000100800 */
[----:B------:R-:W4:Y:S01]  /*62860*/  LDL R99, [R1+0x23c] ;  /* 0x00023c0001637983 */ /* 0x000f220000100800 */
[----:B------:R-:W-:Y:S01]  /*62870*/  FMUL.FTZ R93, R195, R84 ;  /* 0x00000054c35d7220 */ /* 0x000fe20000410000 */
[----:B------:R-:W-:-:S04]  /*62880*/  IMAD.WIDE.U32 R88, R197, 0x10, R216 ;  /* 0x00000010c5587825 */ /* 0x000fc800078e00d8 */
[C---:B---3--:R-:W-:Y:S02]  /*62890*/  FFMA.FTZ R84, R93.reuse, R227, R97 ;  /* 0x000000e35d547223 */ /* 0x048fe40000010061 */
[----:B------:R-:W3:Y:S04]  /*628a0*/  LDL R97, [R1+0x150] ;  /* 0x0001500001617983 */ /* 0x000ee80000100800 */
        /* <DEDUP_REMOVED lines=10> */
[----:B------:R-:W3:Y:S01]  /*62950*/  LDL R227, [R1+0xf8] ;  /* 0x0000f80001e37983 */ /* 0x000ee20000100800 */
[----:B-----5:R-:W-:Y:S01]  /*62960*/  FFMA.FTZ R84, R93, R96, R120 ;  /* 0x000000605d547223 */ /* 0x020fe20000010078 */
[----:B--2---:R-:W-:-:S02]  /*62970*/  FFMA.FTZ R85, R92, R95, R121 ;  /* 0x0000005f5c557223 */ /* 0x004fc40000010079 */
[----:B------:R-:W2:Y:S04]  /*62980*/  LDL R96, [R1+0x154] ;  /* 0x0001540001607983 */ /* 0x000ea80000100800 */
[----:B------:R-:W5:Y:S01]  /*62990*/  LDL R95, [R1+0x158] ;  /* 0x00015800015f7983 */ /* 0x000f620000100800 */
[----:B------:R-:W-:Y:S01]  /*629a0*/  FFMA.FTZ R86, R91, R226, R122 ;  /* 0x000000e25b567223 */ /* 0x000fe2000001007a */
[----:B------:R-:W-:Y:S01]  /*629b0*/  FFMA.FTZ R87, R90, R225, R123 ;  /* 0x000000e15a577223 */ /* 0x000fe2000001007b */
[----:B------:R-:W-:Y:S01]  /*629c0*/  IMAD.WIDE.U32 R88, R197, 0x10, R214 ;  /* 0x00000010c5587825 */ /* 0x000fe200078e00d6 */
[----:B------:R-:W5:Y:S04]  /*629d0*/  LDL R93, [R1+0x130] ;  /* 0x00013000015d7983 */ /* 0x000f680000100800 */
[----:B------:R0:W-:Y:S04]  /*629e0*/  STG.E.128 desc[UR8][R88.64], R84 ;  /* 0x0000005458007986 */ /* 0x0001e8000c101d08 */
[----:B------:R-:W5:Y:S04]  /*629f0*/  LDL R197, [R1+0x24c] ;  /* 0x00024c0001c57983 */ /* 0x000f680000100800 */
[----:B------:R-:W5:Y:S04]  /*62a00*/  LDL R92, [R1+0x134] ;  /* 0x00013400015c7983 */ /* 0x000f680000100800 */
[----:B------:R-:W5:Y:S04]  /*62a10*/  LDL R91, [R1+0x138] ;  /* 0x00013800015b7983 */ /* 0x000f680000100800 */
[----:B------:R-:W5:Y:S01]  /*62a20*/  LDL R90, [R1+0x13c] ;  /* 0x00013c00015a7983 */ /* 0x000f620000100800 */
[C---:B0-----:R-:W-:Y:S01]  /*62a30*/  FMUL.FTZ R89, R195.reuse, R80 ;  /* 0x00000050c3597220 */ /* 0x041fe20000410000 */
[C---:B------:R-:W-:Y:S01]  /*62a40*/  FMUL.FTZ R88, R195.reuse, R81 ;  /* 0x00000051c3587220 */ /* 0x040fe20000410000 */
[C---:B------:R-:W-:Y:S01]  /*62a50*/  FMUL.FTZ R87, R195.reuse, R82 ;  /* 0x00000052c3577220 */ /* 0x040fe20000410000 */
[----:B------:R-:W-:Y:S01]  /*62a60*/  FMUL.FTZ R86, R195, R83 ;  /* 0x00000053c3567220 */ /* 0x000fe20000410000 */
[----:B----4-:R-:W-:Y:S01]  /*62a70*/  FFMA.FTZ R80, R89, R218, R219 ;  /* 0x000000da59507223 */ /* 0x010fe200000100db */
[----:B------:R-:W-:Y:S01]  /*62a80*/  FFMA.FTZ R81, R88, R212, R213 ;  /* 0x000000d458517223 */ /* 0x000fe200000100d5 */
[----:B------:R-:W-:Y:S01]  /*62a90*/  FFMA.FTZ R82, R87, R198, R199 ;  /* 0x000000c657527223 */ /* 0x000fe200000100c7 */
[----:B------:R-:W-:Y:S01]  /*62aa0*/  FFMA.FTZ R83, R86, R98, R99 ;  /* 0x0000006256537223 */ /* 0x000fe20000010063 */
        /* <DEDUP_REMOVED lines=8> */
[----:B------:R-:W4:Y:S04]  /*62b30*/  LDL R98, [R1+0x250] ;  /* 0x0002500001627983 */ /* 0x000f280000100800 */
[----:B------:R3:W-:Y:S04]  /*62b40*/  STG.E.128 desc[UR8][R84.64], R80 ;  /* 0x0000005054007986 */ /* 0x0007e8000c101d08 */
[----:B------:R-:W4:Y:S01]  /*62b50*/  LDL R226, [R1+0xfc] ;  /* 0x0000fc0001e27983 */ /* 0x000f220000100800 */
[C---:B------:R-:W-:Y:S01]  /*62b60*/  FADD.FTZ R64, -R196.reuse, R64 ;  /* 0x00000040c4407221 */ /* 0x040fe20000010100 */
[C---:B------:R-:W-:Y:S01]  /*62b70*/  FADD.FTZ R30, -R196.reuse, R30 ;  /* 0x0000001ec41e7221 */ /* 0x040fe20000010100 */
[----:B------:R-:W-:Y:S01]  /*62b80*/  FADD.FTZ R28, -R196, R28 ;  /* 0x0000001cc41c7221 */ /* 0x000fe20000010100 */
[----:B------:R-:W4:Y:S01]  /*62b90*/  LDL R225, [R1+0x270] ;  /* 0x0002700001e17983 */ /* 0x000f220000100800 */
[----:B---3--:R-:W-:-:S03]  /*62ba0*/  FFMA.FTZ R80, R89, R97, R124 ;  /* 0x0000006159507223 */ /* 0x008fc6000001007c */
[----:B------:R-:W3:Y:S01]  /*62bb0*/  LDL R97, [R1+0x120] ;  /* 0x0001200001617983 */ /* 0x000ee20000100800 */
[----:B--2---:R-:W-:Y:S01]  /*62bc0*/  FFMA.FTZ R81, R88, R96, R125 ;  /* 0x0000006058517223 */ /* 0x004fe2000001007d */
[----:B-----5:R-:W-:Y:S02]  /*62bd0*/  FFMA.FTZ R82, R87, R95, R126 ;  /* 0x0000005f57527223 */ /* 0x020fe4000001007e */
[----:B------:R-:W2:Y:S04]  /*62be0*/  LDL R96, [R1+0x254] ;  /* 0x0002540001607983 */ /* 0x000ea80000100800 */
[----:B------:R-:W2:Y:S01]  /*62bf0*/  LDL R95, [R1+0x124] ;  /* 0x00012400015f7983 */ /* 0x000ea20000100800 */
[----:B------:R-:W-:Y:S01]  /*62c00*/  FFMA.FTZ R83, R86, R94, R127 ;  /* 0x0000005e56537223 */ /* 0x000fe2000001007f */
[----:B------:R-:W-:-:S02]  /*62c10*/  IMAD.WIDE.U32 R84, R189, 0x10, R214 ;  /* 0x00000010bd547825 */ /* 0x000fc400078e00d6 */
[----:B------:R-:W5:Y:S04]  /*62c20*/  LDL R94, [R1+0x258] ;  /* 0x00025800015e7983 */ /* 0x000f680000100800 */
[----:B------:R0:W-:Y:S04]  /*62c30*/  STG.E.128 desc[UR8][R84.64], R80 ;  /* 0x0000005054007986 */ /* 0x0001e8000c101d08 */
[----:B------:R-:W5:Y:S04]  /*62c40*/  LDL R89, [R1+0x128] ;  /* 0x0001280001597983 */ /* 0x000f680000100800 */
[----:B------:R-:W5:Y:S04]  /*62c50*/  LDL R88, [R1+0x25c] ;  /* 0x00025c0001587983 */ /* 0x000f680000100800 */
[----:B------:R-:W5:Y:S01]  /*62c60*/  LDL R87, [R1+0x12c] ;  /* 0x00012c0001577983 */ /* 0x000f620000100800 */
[C---:B0-----:R-:W-:Y:S01]  /*62c70*/  FMUL.FTZ R85, R195.reuse, R76 ;  /* 0x0000004cc3557220 */ /* 0x041fe20000410000 */
[C---:B------:R-:W-:Y:S01]  /*62c80*/  FMUL.FTZ R84, R195.reuse, R77 ;  /* 0x0000004dc3547220 */ /* 0x040fe20000410000 */
[C---:B------:R-:W-:Y:S01]  /*62c90*/  FMUL.FTZ R83, R195.reuse, R78 ;  /* 0x0000004ec3537220 */ /* 0x040fe20000410000 */
[----:B------:R-:W-:Y:S01]  /*62ca0*/  FMUL.FTZ R82, R195, R79 ;  /* 0x0000004fc3527220 */ /* 0x000fe20000410000 */
[----:B------:R-:W-:-:S04]  /*62cb0*/  IMAD.WIDE.U32 R80, R188, 0x10, R216 ;  /* 0x00000010bc507825 */ /* 0x000fc800078e00d8 */
[----:B----4-:R-:W-:Y:S02]  /*62cc0*/  FFMA.FTZ R76, R85, R218, R219 ;  /* 0x000000da554c7223 */ /* 0x010fe400000100db */
[----:B------:R-:W4:Y:S01]  /*62cd0*/  LDL R218, [R1+0x274] ;  /* 0x0002740001da7983 */ /* 0x000f220000100800 */
[----:B------:R-:W-:Y:S01]  /*62ce0*/  FADD.FTZ R86, -R196, R63 ;  /* 0x0000003fc4567221 */ /* 0x000fe20000010100 */
[----:B------:R-:W-:Y:S02]  /*62cf0*/  FFMA.FTZ R77, R84, R212, R213 ;  /* 0x000000d4544d7223 */ /* 0x000fe400000100d5 */
[----:B------:R-:W4:Y:S04]  /*62d00*/  LDL R219, [R1+0xe0] ;  /* 0x0000e00001db7983 */ /* 0x000f280000100800 */
[----:B------:R-:W4:Y:S01]  /*62d10*/  LDL R213, [R1+0x260] ;  /* 0x0002600001d57983 */ /* 0x000f220000100800 */
[----:B------:R-:W-:-:S03]  /*62d20*/  FFMA.FTZ R78, R83, R198, R199 ;  /* 0x000000c6534e7223 */ /* 0x000fc600000100c7 */
[----:B------:R-:W4:Y:S01]  /*62d30*/  LDL R212, [R1+0x100] ;  /* 0x0001000001d47983 */ /* 0x000f220000100800 */
[----:B------:R-:W-:-:S03]  /*62d40*/  FFMA.FTZ R79, R82, R99, R197 ;  /* 0x00000063524f7223 */ /* 0x000fc600000100c5 */
[----:B------:R-:W4:Y:S04]  /*62d50*/  LDL R199, [R1+0x264] ;  /* 0x0002640001c77983 */ /* 0x000f280000100800 */
[----:B------:R0:W-:Y:S04]  /*62d60*/  STG.E.128 desc[UR8][R80.64], R76 ;  /* 0x0000004c50007986 */ /* 0x0001e8000c101d08 */
[----:B------:R-:W4:Y:S04]  /*62d70*/  LDL R99, [R1+0x114] ;  /* 0x0001140001637983 */ /* 0x000f280000100800 */
[----:B------:R-:W4:Y:S04]  /*62d80*/  LDL R198, [R1+0x104] ;  /* 0x0001040001c67983 */ /* 0x000f280000100800 */
[----:B------:R-:W4:Y:S01]  /*62d90*/  LDL R197, [R1+0x268] ;  /* 0x0002680001c57983 */ /* 0x000f220000100800 */
[----:B0-----:R-:W-:Y:S01]  /*62da0*/  FFMA.FTZ R76, R85, R93, R128 ;  /* 0x0000005d554c7223 */ /* 0x001fe20000010080 */
[----:B------:R-:W-:Y:S01]  /*62db0*/  FMUL.FTZ R93, R195, R72 ;  /* 0x00000048c35d7220 */ /* 0x000fe20000410000 */
[----:B------:R-:W-:-:S02]  /*62dc0*/  IMAD.WIDE.U32 R80, R188, 0x10, R214 ;  /* 0x00000010bc507825 */ /* 0x000fc400078e00d6 */
[----:B------:R-:W4:Y:S02]  /*62dd0*/  LDL R188, [R1+0x110] ;  /* 0x0001100001bc7983 */ /* 0x000f240000100800 */
[----:B------:R-:W-:Y:S01]  /*62de0*/  FFMA.FTZ R77, R84, R92, R129 ;  /* 0x0000005c544d7223 */ /* 0x000fe20000010081 */
[----:B------:R-:W-:Y:S01]  /*62df0*/  FMUL.FTZ R92, R195, R73 ;  /* 0x00000049c35c7220 */ /* 0x000fe20000410000 */
[----:B---3--:R-:W-:Y:S02]  /*62e00*/  FFMA.FTZ R72, R93, R97, R98 ;  /* 0x000000615d487223 */ /* 0x008fe40000010062 */
[----:B------:R-:W3:Y:S04]  /*62e10*/  LDL R98, [R1+0x118] ;  /* 0x0001180001627983 */ /* 0x000ee80000100800 */
[----:B------:R-:W3:Y:S01]  /*62e20*/  LDL R97, [R1+0x11c] ;  /* 0x00011c0001617983 */ /* 0x000ee20000100800 */
[----:B--2---:R-:W-:-:S03]  /*62e30*/  FFMA.FTZ R73, R92, R95, R96 ;  /* 0x0000005f5c497223 */ /* 0x004fc60000010060 */
[----:B------:R-:W2:Y:S01]  /*62e40*/  LDL R96, [R1+0x108] ;  /* 0x0001080001607983 */ /* 0x000ea20000100800 */
[----:B------:R-:W-:Y:S01]  /*62e50*/  FFMA.FTZ R78, R83, R91, R130 ;  /* 0x0000005b534e7223 */ /* 0x000fe20000010082 */
[----:B------:R-:W-:Y:S01]  /*62e60*/  FFMA.FTZ R79, R82, R90, R131 ;  /* 0x0000005a524f7223 */ /* 0x000fe20000010083 */
[C---:B------:R-:W-:Y:S01]  /*62e70*/  FMUL.FTZ R91, R195.reuse, R74 ;  /* 0x0000004ac35b7220 */ /* 0x040fe20000410000 */
[----:B------:R-:W-:Y:S01]  /*62e80*/  FMUL.FTZ R90, R195, R75 ;  /* 0x0000004bc35a7220 */ /* 0x000fe20000410000 */
[C---:B------:R-:W-:Y:S01]  /*62e90*/  FADD.FTZ R84, -R196.reuse, R59 ;  /* 0x0000003bc4547221 */ /* 0x040fe20000010100 */
[C---:B------:R-:W-:Y:S01]  /*62ea0*/  FADD.FTZ R85, -R196.reuse, R52 ;  /* 0x00000034c4557221 */ /* 0x040fe20000010100 */
[----:B------:R0:W-:Y:S01]  /*62eb0*/  STG.E.128 desc[UR8][R80.64], R76 ;  /* 0x0000004c50007986 */ /* 0x0001e2000c101d08 */
[----:B-----5:R-:W-:Y:S01]  /*62ec0*/  FFMA.FTZ R74, R91, R89, R94 ;  /* 0x000000595b4a7223 */ /* 0x020fe2000001005e */
[C---:B------:R-:W-:Y:S01]  /*62ed0*/  FADD.FTZ R89, -R196.reuse, R71 ;  /* 0x00000047c4597221 */ /* 0x040fe20000010100 */
[----:B------:R-:W-:Y:S01]  /*62ee0*/  FADD.FTZ R71, -R196, R60 ;  /* 0x0000003cc4477221 */ /* 0x000fe20000010100 */
[----:B------:R-:W5:Y:S01]  /*62ef0*/  LDL R95, [R1+0x26c] ;  /* 0x00026c00015f7983 */ /* 0x000f620000100800 */
[----:B------:R-:W-:Y:S01]  /*62f00*/  FFMA.FTZ R75, R90, R87, R88 ;  /* 0x000000575a4b7223 */ /* 0x000fe20000010058 */
[----:B------:R-:W-:Y:S01]  /*62f10*/  FADD.FTZ R82, -R196, R57 ;  /* 0x00000039c4527221 */ /* 0x000fe20000010100 */
[----:B0-----:R-:W-:-:S04]  /*62f20*/  IMAD.WIDE.U32 R76, R13, 0x10, R216 ;  /* 0x000000100d4c7825 */ /* 0x001fc800078e00d8 */
[C---:B------:R-:W-:Y:S01]  /*62f30*/  FADD.FTZ R83, -R196.reuse, R58 ;  /* 0x0000003ac4537221 */ /* 0x040fe20000010100 */
[C---:B------:R-:W-:Y:S01]  /*62f40*/  FADD.FTZ R57, -R196.reuse, R37 ;  /* 0x00000025c4397221 */ /* 0x040fe20000010100 */
[C---:B------:R-:W-:Y:S01]  /*62f50*/  FADD.FTZ R52, -R196.reuse, R32 ;  /* 0x00000020c4347221 */ /* 0x040fe20000010100 */
[C---:B------:R-:W-:Y:S01]  /*62f60*/  FADD.FTZ R59, -R196.reuse, R34 ;  /* 0x00000022c43b7221 */ /* 0x040fe20000010100 */
[----:B------:R0:W-:Y:S01]  /*62f70*/  STG.E.128 desc[UR8][R76.64], R72 ;  /* 0x000000484c007986 */ /* 0x0001e2000c101d08 */
[C---:B------:R-:W-:Y:S01]  /*62f80*/  FADD.FTZ R58, -R196.reuse, R33 ;  /* 0x00000021c43a7221 */ /* 0x040fe20000010100 */
[C---:B------:R-:W-:Y:S02]  /*62f90*/  FADD.FTZ R60, -R196.reuse, R35 ;  /* 0x00000023c43c7221 */ /* 0x040fe40000010100 */
[----:B------:R-:W5:Y:S01]  /*62fa0*/  LDL R94, [R1+0x10c] ;  /* 0x00010c00015e7983 */ /* 0x000f620000100800 */
[C---:B------:R-:W-:Y:S01]  /*62fb0*/  FADD.FTZ R87, -R196.reuse, R56 ;  /* 0x00000038c4577221 */ /* 0x040fe20000010100 */
[C---:B------:R-:W-:Y:S01]  /*62fc0*/  FADD.FTZ R56, -R196.reuse, R54 ;  /* 0x00000036c4387221 */ /* 0x040fe20000010100 */
[C---:B------:R-:W-:Y:S01]  /*62fd0*/  FADD.FTZ R54, -R196.reuse, R48 ;  /* 0x00000030c4367221 */ /* 0x040fe20000010100 */
[C---:B0-----:R-:W-:Y:S01]  /*62fe0*/  FADD.FTZ R74, -R196.reuse, R68 ;  /* 0x00000044c44a7221 */ /* 0x041fe20000010100 */
[----:B------:R-:W-:Y:S01]  /*62ff0*/  FADD.FTZ R68, -R196, R36 ;  /* 0x00000024c4447221 */ /* 0x000fe20000010100 */
[----:B------:R-:W-:-:S04]  /*63000*/  IMAD.WIDE.U32 R36, R13, 0x10, R214 ;  /* 0x000000100d247825 */ /* 0x000fc800078e00d6 */
[C---:B------:R-:W-:Y:S01]  /*63010*/  FADD.FTZ R76, -R196.reuse, R69 ;  /* 0x00000045c44c7221 */ /* 0x040fe20000010100 */
[----:B------:R-:W-:Y:S01]  /*63020*/  FADD.FTZ R77, -R196, R70 ;  /* 0x00000046c44d7221 */ /* 0x000fe20000010100 */
[----:B------:R-:W-:Y:S01]  /*63030*/  FMUL.FTZ R189, R195, R74 ;  /* 0x0000004ac3bd7220 */ /* 0x000fe20000410000 */
[----:B----4-:R-:W-:Y:S01]  /*63040*/  FFMA.FTZ R33, R92, R99, R133 ;  /* 0x000000635c217223 */ /* 0x010fe20000010085 */
[C---:B------:R-:W-:Y:S01]  /*63050*/  FADD.FTZ R81, -R196.reuse, R49 ;  /* 0x00000031c4517221 */ /* 0x040fe20000010100 */
[C---:B------:R-:W-:Y:S01]  /*63060*/  FADD.FTZ R13, -R196.reuse, R24 ;  /* 0x00000018c40d7221 */ /* 0x040fe20000010100 */
[C---:B------:R-:W-:Y:S01]  /*63070*/  FADD.FTZ R48, -R196.reuse, R185 ;  /* 0x000000b9c4307221 */ /* 0x040fe20000010100 */
[----:B------:R-:W-:Y:S01]  /*63080*/  FADD.FTZ R49, -R196, R186 ;  /* 0x000000bac4317221 */ /* 0x000fe20000010100 */
[----:B------:R-:W-:Y:S01]  /*63090*/  FFMA.FTZ R24, R189, R212, R213 ;  /* 0x000000d4bd187223 */ /* 0x000fe200000100d5 */
[----:B------:R-:W4:Y:S04]  /*630a0*/  LDL R185, [R1+0xf4] ;  /* 0x0000f40001b97983 */ /* 0x000f280000100800 */
[----:B------:R-:W4:Y:S04]  /*630b0*/  LDL R186, [R1+0xf0] ;  /* 0x0000f00001ba7983 */ /* 0x000f280000100800 */
[----:B------:R-:W4:Y:S01]  /*630c0*/  LDL R213, [R1+0xe4] ;  /* 0x0000e40001d57983 */ /* 0x000f220000100800 */
[----:B------:R-:W-:Y:S01]  /*630d0*/  FFMA.FTZ R32, R93, R188, R132 ;  /* 0x000000bc5d207223 */ /* 0x000fe20000010084 */
[----:B------:R-:W-:-:S02]  /*630e0*/  FMUL.FTZ R188, R195, R76 ;  /* 0x0000004cc3bc7220 */ /* 0x000fc40000410000 */
[----:B------:R-:W4:Y:S01]  /*630f0*/  LDL R212, [R1+0x278] ;  /* 0x0002780001d47983 */ /* 0x000f220000100800 */
[----:B---3--:R-:W-:Y:S01]  /*63100*/  FFMA.FTZ R34, R91, R98, R134 ;  /* 0x000000625b227223 */ /* 0x008fe20000010086 */
[----:B------:R-:W-:Y:S01]  /*63110*/  FFMA.FTZ R35, R90, R97, R135 ;  /* 0x000000615a237223 */ /* 0x000fe20000010087 */
[----:B------:R-:W-:-:S04]  /*63120*/  FADD.FTZ R97, -R196, R25 ;  /* 0x00000019c4617221 */ /* 0x000fc80000010100 */
[----:B------:R0:W-:Y:S01]  /*63130*/  STG.E.128 desc[UR8][R36.64], R32 ;  /* 0x0000002024007986 */ /* 0x0001e2000c101d08 */
[----:B------:R-:W-:Y:S01]  /*63140*/  FADD.FTZ R98, -R196, R26 ;  /* 0x0000001ac4627221 */ /* 0x000fe20000010100 */
[----:B------:R-:W-:Y:S02]  /*63150*/  FFMA.FTZ R25, R188, R198, R199 ;  /* 0x000000c6bc197223 */ /* 0x000fe400000100c7 */
[----:B------:R-:W3:Y:S04]  /*63160*/  LDL R198, [R1+0x27c] ;  /* 0x00027c0001c67983 */ /* 0x000ee80000100800 */
[----:B------:R-:W3:Y:S01]  /*63170*/  LDL R199, [R1+0xe8] ;  /* 0x0000e80001c77983 */ /* 0x000ee20000100800 */
[----:B0-----:R-:W-:-:S04]  /*63180*/  FMUL.FTZ R35, R195, R77 ;  /* 0x0000004dc3237220 */ /* 0x001fc80000410000 */
[----:B--2---:R-:W-:Y:S02]  /*63190*/  FFMA.FTZ R26, R35, R96, R197 ;  /* 0x00000060231a7223 */ /* 0x004fe400000100c5 */
[----:B------:R-:W2:Y:S01]  /*631a0*/  LDL R197, [R1+0xec] ;  /* 0x0000ec0001c57983 */ /* 0x000ea20000100800 */
[----:B------:R-:W-:Y:S01]  /*631b0*/  FMUL.FTZ R34, R195, R89 ;  /* 0x00000059c3227220 */ /* 0x000fe20000410000 */
        /* <DEDUP_REMOVED lines=20> */
[C---:B------:R-:W-:Y:S01]  /*63300*/  FMUL.FTZ R75, R195.reuse, R75 ;  /* 0x0000004bc34b7220 */ /* 0x040fe20000410000 */
[----:B------:R-:W-:Y:S01]  /*63310*/  FMUL.FTZ R71, R195, R56 ;  /* 0x00000038c3477220 */ /* 0x000fe20000410000 */
[----:B------:R-:W-:-:S04]  /*63320*/  IMAD.WIDE.U32 R38, R23, 0x10, R214 ;  /* 0x0000001017267825 */ /* 0x000fc800078e00d6 */
[C---:B------:R-:W-:Y:S01]  /*63330*/  FMUL.FTZ R77, R195.reuse, R64 ;  /* 0x00000040c34d7220 */ /* 0x040fe20000410000 */
[C---:B------:R-:W-:Y:S01]  /*63340*/  FMUL.FTZ R56, R195.reuse, R52 ;  /* 0x00000034c3387220 */ /* 0x040fe20000410000 */
[----:B-----5:R-:W-:Y:S01]  /*63350*/  FFMA.FTZ R27, R34, R94, R95 ;  /* 0x0000005e221b7223 */ /* 0x020fe2000001005f */
[C---:B------:R-:W-:Y:S01]  /*63360*/  FMUL.FTZ R64, R195.reuse, R57 ;  /* 0x00000039c3407220 */ /* 0x040fe20000410000 */
[C---:B------:R-:W-:Y:S01]  /*63370*/  FMUL.FTZ R23, R195.reuse, R28 ;  /* 0x0000001cc3177220 */ /* 0x040fe20000410000 */
[C---:B------:R-:W-:Y:S01]  /*63380*/  FMUL.FTZ R52, R195.reuse, R29 ;  /* 0x0000001dc3347220 */ /* 0x040fe20000410000 */
        /* <DEDUP_REMOVED lines=14> */
[----:B------:R-:W5:Y:S01]  /*63470*/  LDL R187, [R1+0xbc] ;  /* 0x0000bc0001bb7983 */ /* 0x000f620000100800 */
[C---:B------:R-:W-:Y:S01]  /*63480*/  FMUL.FTZ R50, R195.reuse, R98 ;  /* 0x00000062c3327220 */ /* 0x040fe20000410000 */
[C---:B0-----:R-:W-:Y:S01]  /*63490*/  FMUL.FTZ R24, R195.reuse, R30 ;  /* 0x0000001ec3187220 */ /* 0x041fe20000410000 */
[----:B------:R-:W-:Y:S01]  /*634a0*/  FMUL.FTZ R25, R195, R31 ;  /* 0x0000001fc3197220 */ /* 0x000fe20000410000 */
[----:B------:R-:W-:Y:S01]  /*634b0*/  FFMA.FTZ R30, R35, R227, R138 ;  /* 0x000000e3231e7223 */ /* 0x000fe2000001008a */
[----:B------:R-:W-:Y:S01]  /*634c0*/  FFMA.FTZ R31, R34, R226, R139 ;  /* 0x000000e2221f7223 */ /* 0x000fe2000001008b */
[C---:B------:R-:W-:Y:S01]  /*634d0*/  FMUL.FTZ R27, R195.reuse, R184 ;  /* 0x000000b8c31b7220 */ /* 0x040fe20000410000 */
[----:B------:R-:W5:Y:S01]  /*634e0*/  LDL R196, [R1+0xb8] ;  /* 0x0000b80001c47983 */ /* 0x000f620000100800 */
[C---:B------:R-:W-:Y:S01]  /*634f0*/  FMUL.FTZ R26, R195.reuse, R97 ;  /* 0x00000061c31a7220 */ /* 0x040fe20000410000 */
[----:B------:R-:W-:Y:S01]  /*63500*/  FMUL.FTZ R51, R195, R99 ;  /* 0x00000063c3337220 */ /* 0x000fe20000410000 */
[----:B----4-:R-:W-:Y:S01]  /*63510*/  FFMA.FTZ R29, R188, R185, R137 ;  /* 0x000000b9bc1d7223 */ /* 0x010fe20000010089 */
[----:B------:R-:W4:Y:S01]  /*63520*/  LDL R96, [R1+0xd4] ;  /* 0x0000d40001607983 */ /* 0x000f220000100800 */
[----:B------:R-:W-:-:S03]  /*63530*/  FFMA.FTZ R28, R189, R186, R136 ;  /* 0x000000babd1c7223 */ /* 0x000fc60000010088 */
        /* <DEDUP_REMOVED lines=28> */
[----:B------:R-:W-:Y:S01]  /*63700*/  IMAD.WIDE.U32 R36, R21, 0x10, R216 ;  /* 0x0000001015247825 */ /* 0x000fe200078e00d8 */
[----:B------:R-:W4:Y:S03]  /*63710*/  LDL R227, [R1+0xd8] ;  /* 0x0000d80001e37983 */ /* 0x000f260000100800 */
[----:B---3--:R-:W-:Y:S01]  /*63720*/  FFMA.FTZ R34, R75, R199, R212 ;  /* 0x000000c74b227223 */ /* 0x008fe200000100d4 */
[----:B--2---:R-:W-:Y:S01]  /*63730*/  FFMA.FTZ R35, R74, R197, R198 ;  /* 0x000000c54a237223 */ /* 0x004fe200000100c6 */
[----:B------:R-:W2:Y:S04]  /*63740*/  LDL R212, [R1+0xc4] ;  /* 0x0000c40001d47983 */ /* 0x000ea80000100800 */
        /* <DEDUP_REMOVED lines=13> */
[----:B------:R-:W3:Y:S04]  /*63820*/  LDL R226, [R1+0xdc] ;  /* 0x0000dc0001e27983 */ /* 0x000ee80000100800 */
[----:B------:R-:W3:Y:S04]  /*63830*/  LDL R195, [R1+0xd0] ;  /* 0x0000d00001c37983 */ /* 0x000ee80000100800 */
[----:B------:R-:W3:Y:S04]  /*63840*/  LDL R225, [R1+0x280] ;  /* 0x0002800001e17983 */ /* 0x000ee80000100800 */
[----:B------:R-:W3:Y:S04]  /*63850*/  LDL R219, [R1+0xc0] ;  /* 0x0000c00001db7983 */ /* 0x000ee80000100800 */
[----:B------:R-:W3:Y:S01]  /*63860*/  LDL R218, [R1+0xb0] ;  /* 0x0000b00001da7983 */ /* 0x000ee20000100800 */
[----:B------:R-:W-:-:S03]  /*63870*/  IMAD.WIDE.U32 R58, R22, 0x10, R216 ;  /* 0x00000010163a7825 */ /* 0x000fc600078e00d8 */
[----:B------:R5:W-:Y:S01]  /*63880*/  STG.E.128 desc[UR8][R38.64], R28 ;  /* 0x0000001c26007986 */ /* 0x000be2000c101d08 */
[----:B------:R-:W-:-:S03]  /*63890*/  IMAD.WIDE.U32 R68, R22, 0x10, R214 ;  /* 0x0000001016447825 */ /* 0x000fc600078e00d6 */
[----:B------:R0:W-:Y:S04]  /*638a0*/  STG.E.128 desc[UR8][R36.64], R32 ;  /* 0x0000002024007986 */ /* 0x0001e8000c101d08 */
[----:B------:R-:W3:Y:S04]  /*638b0*/  LDL R22, [R1+0x6c] ;  /* 0x00006c0001167983 */ /* 0x000ee80000100800 */
[----:B------:R-:W3:Y:S04]  /*638c0*/  LDL R83, [R1+0x298] ;  /* 0x0002980001537983 */ /* 0x000ee80000100800 */
[----:B------:R-:W3:Y:S01]  /*638d0*/  LDL R82, [R1+0xa8] ;  /* 0x0000a80001527983 */ /* 0x000ee20000100800 */
[----:B-----5:R-:W-:Y:S01]  /*638e0*/  FFMA.FTZ R38, R44, R196, R146 ;  /* 0x000000c42c267223 */ /* 0x020fe20000010092 */
[----:B------:R-:W-:-:S02]  /*638f0*/  FFMA.FTZ R39, R40, R187, R147 ;  /* 0x000000bb28277223 */ /* 0x000fc40000010093 */
[----:B------:R-:W5:Y:S01]  /*63900*/  LDL R81, [R1+0x98] ;  /* 0x0000980001517983 */ /* 0x000f620000100800 */
[----:B----4-:R-:W-:-:S03]  /*63910*/  FFMA.FTZ R29, R76, R96, R141 ;  /* 0x000000604c1d7223 */ /* 0x010fc6000001008d */
[----:B------:R-:W4:Y:S04]  /*63920*/  LDL R96, [R1+0x2bc] ;  /* 0x0002bc0001607983 */ /* 0x000f280000100800 */
[----:B------:R-:W5:Y:S01]  /*63930*/  LDL R80, [R1+0x29c] ;  /* 0x00029c0001507983 */ /* 0x000f620000100800 */
[----:B0-----:R-:W-:-:S03]  /*63940*/  FFMA.FTZ R35, R40, R188, R189 ;  /* 0x000000bc28237223 */ /* 0x001fc600000100bd */
[----:B------:R-:W5:Y:S04]  /*63950*/  LDL R79, [R1+0xac] ;  /* 0x0000ac00014f7983 */ /* 0x000f680000100800 */
[----:B------:R-:W5:Y:S01]  /*63960*/  LDL R78, [R1+0x9c] ;  /* 0x00009c00014e7983 */ /* 0x000f620000100800 */
[----:B------:R-:W-:Y:S01]  /*63970*/  FFMA.FTZ R40, R41, R185, R186 ;  /* 0x000000b929287223 */ /* 0x000fe200000100ba */
[----:B------:R-:W-:Y:S02]  /*63980*/  IMAD.WIDE.U32 R66, R21, 0x10, R214 ;  /* 0x0000001015427825 */ /* 0x000fe400078e00d6 */
[----:B------:R-:W5:Y:S02]  /*63990*/  LDL R196, [R1+0x88] ;  /* 0x0000880001c47983 */ /* 0x000f640000100800 */
[----:B------:R-:W-:-:S02]  /*639a0*/  IMAD.WIDE.U32 R60, R20, 0x10, R216 ;  /* 0x00000010143c7825 */ /* 0x000fc400078e00d8 */
[----:B------:R-:W5:Y:S04]  /*639b0*/  LDL R189, [R1+0x2ac] ;  /* 0x0002ac0001bd7983 */ /* 0x000f680000100800 */
[----:B------:R-:W5:Y:S04]  /*639c0*/  LDL R188, [R1+0x8c] ;  /* 0x00008c0001bc7983 */ /* 0x000f680000100800 */
[----:B------:R-:W5:Y:S04]  /*639d0*/  LDL R187, [R1+0x7c] ;  /* 0x00007c0001bb7983 */ /* 0x000f680000100800 */
[----:B------:R-:W5:Y:S04]  /*639e0*/  LDL R186, [R1+0x2b0] ;  /* 0x0002b00001ba7983 */ /* 0x000f680000100800 */
[----:B------:R-:W5:Y:S01]  /*639f0*/  LDL R185, [R1+0x60] ;  /* 0x0000600001b97983 */ /* 0x000f620000100800 */
[----:B--2---:R-:W-:Y:S01]  /*63a00*/  FFMA.FTZ R33, R45, R212, R213 ;  /* 0x000000d42d217223 */ /* 0x004fe200000100d5 */
[----:B------:R-:W-:-:S02]  /*63a10*/  FFMA.FTZ R30, R75, R227, R142 ;  /* 0x000000e34b1e7223 */ /* 0x000fc4000001008e */
[----:B------:R-:W2:Y:S04]  /*63a20*/  LDL R212, [R1+0x2a4] ;  /* 0x0002a40001d47983 */ /* 0x000ea80000100800 */
[----:B------:R-:W2:Y:S01]  /*63a30*/  LDL R213, [R1+0x70] ;  /* 0x0000700001d57983 */ /* 0x000ea20000100800 */
[----:B---3--:R-:W-:Y:S01]  /*63a40*/  FFMA.FTZ R34, R44, R197, R198 ;  /* 0x000000c52c227223 */ /* 0x008fe200000100c6 */
[----:B------:R-:W-:Y:S01]  /*63a50*/  FFMA.FTZ R44, R41, R184, R148 ;  /* 0x000000b8292c7223 */ /* 0x000fe20000010094 */
[C---:B------:R-:W-:Y:S01]  /*63a60*/  FFMA.FTZ R41, R42.reuse, R98, R99 ;  /* 0x000000622a297223 */ /* 0x040fe20000010063 */
[----:B------:R-:W3:Y:S01]  /*63a70*/  LDL R197, [R1+0x2a8] ;  /* 0x0002a80001c57983 */ /* 0x000ee20000100800 */
[----:B------:R-:W-:Y:S01]  /*63a80*/  FFMA.FTZ R37, R45, R199, R145 ;  /* 0x000000c72d257223 */ /* 0x000fe20000010091 */
[----:B------:R-:W-:-:S02]  /*63a90*/  FFMA.FTZ R45, R42, R97, R149 ;  /* 0x000000612a2d7223 */ /* 0x000fc40000010095 */
[----:B------:R-:W5:Y:S04]  /*63aa0*/  LDL R98, [R1+0x2b8] ;  /* 0x0002b80001627983 */ /* 0x000f680000100800 */
[----:B------:R-:W5:Y:S01]  /*63ab0*/  LDL R97, [R1+0x68] ;  /* 0x0000680001617983 */ /* 0x000f620000100800 */
[----:B------:R-:W-:-:S03]  /*63ac0*/  FFMA.FTZ R31, R74, R226, R143 ;  /* 0x000000e24a1f7223 */ /* 0x000fc6000001008f */
[----:B------:R-:W2:Y:S01]  /*63ad0*/  LDL R199, [R1+0x84] ;  /* 0x0000840001c77983 */ /* 0x000ea20000100800 */
[----:B------:R-:W-:-:S03]  /*63ae0*/  FFMA.FTZ R28, R77, R195, R140 ;  /* 0x000000c34d1c7223 */ /* 0x000fc6000001008c */
[----:B------:R-:W3:Y:S04]  /*63af0*/  LDL R198, [R1+0x74] ;  /* 0x0000740001c67983 */ /* 0x000ee80000100800 */
[----:B------:R-:W2:Y:S01]  /*63b00*/  LDL R195, [R1+0x78] ;  /* 0x0000780001c37983 */ /* 0x000ea20000100800 */
[----:B------:R-:W-:-:S03]  /*63b10*/  FFMA.FTZ R32, R46, R219, R225 ;  /* 0x000000db2e207223 */ /* 0x000fc600000100e1 */
[----:B------:R-:W3:Y:S01]  /*63b20*/  LDL R184, [R1+0x2b4] ;  /* 0x0002b40001b87983 */ /* 0x000ee20000100800 */
[----:B------:R-:W-:-:S03]  /*63b30*/  FFMA.FTZ R36, R46, R218, R144 ;  /* 0x000000da2e247223 */ /* 0x000fc60000010090 */
[----:B------:R-:W3:Y:S04]  /*63b40*/  LDL R219, [R1+0x2a0] ;  /* 0x0002a00001db7983 */ /* 0x000ee80000100800 */
[----:B------:R-:W3:Y:S04]  /*63b50*/  LDL R218, [R1+0x80] ;  /* 0x0000800001da7983 */ /* 0x000ee80000100800 */
[----:B------:R-:W3:Y:S04]  /*63b60*/  LDL R99, [R1+0x64] ;  /* 0x0000640001637983 */ /* 0x000ee80000100800 */
[----:B------:R-:W-:Y:S04]  /*63b70*/  STG.E.128 desc[UR8][R66.64], R28 ;  /* 0x0000001c42007986 */ /* 0x000fe8000c101d08 */
[----:B------:R4:W-:Y:S01]  /*63b80*/  STG.E.128 desc[UR8][R60.64], R32 ;  /* 0x000000203c007986 */ /* 0x0009e2000c101d08 */
[----:B------:R-:W-:-:S04]  /*63b90*/  IMAD.WIDE.U32 R20, R20, 0x10, R214 ;  /* 0x0000001014147825 */ /* 0x000fc800078e00d6 */
[----:B------:R-:W-:Y:S01]  /*63ba0*/  FFMA.FTZ R42, R43, R82, R83 ;  /* 0x000000522b2a7223 */ /* 0x000fe20000010053 */
[----:B------:R-:W3:Y:S01]  /*63bb0*/  LDL R227, [R1+0x40] ;  /* 0x0000400001e37983 */ /* 0x000ee20000100800 */
[----:B------:R-:W-:-:S03]  /*63bc0*/  IMAD.WIDE.U32 R76, R19, 0x10, R216 ;  /* 0x00000010134c7825 */ /* 0x000fc600078e00d8 */
[----:B------:R-:W3:Y:S01]  /*63bd0*/  LDL R225, [R1+0x2c4] ;  /* 0x0002c40001e17983 */ /* 0x000ee20000100800 */
[----:B------:R-:W-:-:S03]  /*63be0*/  IMAD.WIDE.U32 R74, R17, 0x10, R216 ;  /* 0x00000010114a7825 */ /* 0x000fc600078e00d8 */
[----:B------:R-:W3:Y:S01]  /*63bf0*/  LDL R226, [R1+0x30] ;  /* 0x0000300001e27983 */ /* 0x000ee20000100800 */
[----:B----4-:R-:W-:-:S03]  /*63c00*/  FFMA.FTZ R35, R92, R22, R96 ;  /* 0x000000165c237223 */ /* 0x010fc60000010060 */
[----:B------:R-:W4:Y:S04]  /*63c10*/  LDL R96, [R1+0x58] ;  /* 0x0000580001607983 */ /* 0x000f280000100800 */
[----:B------:R-:W4:Y:S01]  /*63c20*/  LDL R22, [R1+0x5c] ;  /* 0x00005c0001167983 */ /* 0x000f220000100800 */
[----:B-----5:R-:W-:-:S03]  /*63c30*/  FFMA.FTZ R34, R93, R97, R98 ;  /* 0x000000615d227223 */ /* 0x020fc60000010062 */
[----:B------:R-:W5:Y:S04]  /*63c40*/  LDL R98, [R1+0x50] ;  /* 0x0000500001627983 */ /* 0x000f680000100800 */
[----:B------:R-:W5:Y:S01]  /*63c50*/  LDL R97, [R1+0x54] ;  /* 0x0000540001617983 */ /* 0x000f620000100800 */
[----:B------:R-:W-:Y:S01]  /*63c60*/  FFMA.FTZ R46, R43, R81, R150 ;  /* 0x000000512b2e7223 */ /* 0x000fe20000010096 */
[C---:B------:R-:W-:Y:S01]  /*63c70*/  FFMA.FTZ R43, R47.reuse, R79, R80 ;  /* 0x0000004f2f2b7223 */ /* 0x040fe20000010050 */
[----:B------:R-:W-:Y:S01]  /*63c80*/  FFMA.FTZ R47, R47, R78, R151 ;  /* 0x0000004e2f2f7223 */ /* 0x000fe20000010097 */
[----:B------:R0:W-:Y:S01]  /*63c90*/  STG.E.128 desc[UR8][R20.64], R36 ;  /* 0x0000002414007986 */ /* 0x0001e2000c101d08 */
[----:B------:R-:W-:-:S03]  /*63ca0*/  IMAD.WIDE.U32 R78, R15, 0x10, R214 ;  /* 0x000000100f4e7825 */ /* 0x000fc600078e00d6 */
[----:B------:R1:W-:Y:S01]  /*63cb0*/  STG.E.128 desc[UR8][R58.64], R40 ;  /* 0x000000283a007986 */ /* 0x0003e2000c101d08 */
[----:B------:R-:W-:-:S04]  /*63cc0*/  IMAD.WIDE.U32 R82, R19, 0x10, R214 ;  /* 0x0000001013527825 */ /* 0x000fc800078e00d6 */
[----:B--2---:R-:W-:Y:S01]  /*63cd0*/  FFMA.FTZ R30, R71, R195, R154 ;  /* 0x000000c3471e7223 */ /* 0x004fe2000001009a */
[----:B------:R-:W-:Y:S01]  /*63ce0*/  FFMA.FTZ R19, R70, R188, R189 ;  /* 0x000000bc46137223 */ /* 0x000fe200000100bd */
[----:B------:R2:W-:Y:S01]  /*63cf0*/  STG.E.128 desc[UR8][R68.64], R44 ;  /* 0x0000002c44007986 */ /* 0x0005e2000c101d08 */
[----:B------:R-:W-:-:S04]  /*63d00*/  IMAD.WIDE.U32 R80, R17, 0x10, R214 ;  /* 0x0000001011507825 */ /* 0x000fc800078e00d6 */
[----:B------:R-:W-:Y:S01]  /*63d10*/  FFMA.FTZ R31, R70, R187, R155 ;  /* 0x000000bb461f7223 */ /* 0x000fe2000001009b */
[----:B------:R-:W-:Y:S01]  /*63d20*/  FFMA.FTZ R17, R72, R199, R212 ;  /* 0x000000c748117223 */ /* 0x000fe200000100d4 */
[----:B------:R-:W-:-:S04]  /*63d30*/  IMAD.WIDE.U32 R66, R16, 0x10, R214 ;  /* 0x0000001010427825 */ /* 0x000fc800078e00d6 */
[----:B------:R-:W-:Y:S01]  /*63d40*/  FFMA.FTZ R28, R73, R213, R152 ;  /* 0x000000d5491c7223 */ /* 0x000fe20000010098 */
[----:B---3--:R-:W-:Y:S01]  /*63d50*/  FFMA.FTZ R29, R72, R198, R153 ;  /* 0x000000c6481d7223 */ /* 0x008fe20000010099 */
[----:B------:R-:W3:Y:S01]  /*63d60*/  LDL R212, [R1+0x2cc] ;  /* 0x0002cc0001d47983 */ /* 0x000ee20000100800 */
[----:B0-----:R-:W-:-:S04]  /*63d70*/  IMAD.WIDE.U32 R36, R14, 0x10, R216 ;  /* 0x000000100e247825 */ /* 0x001fc800078e00d8 */
[----:B------:R-:W-:Y:S01]  /*63d80*/  FFMA.FTZ R32, R95, R185, R186 ;  /* 0x000000b95f207223 */ /* 0x000fe200000100ba */
[----:B------:R-:W3:Y:S01]  /*63d90*/  LDL R199, [R1+0x4c] ;  /* 0x00004c0001c77983 */ /* 0x000ee20000100800 */
[----:B------:R-:W-:-:S04]  /*63da0*/  IMAD.WIDE.U32 R38, R15, 0x10, R216 ;  /* 0x000000100f267825 */ /* 0x000fc800078e00d8 */
[----:B------:R-:W-:Y:S01]  /*63db0*/  FFMA.FTZ R33, R94, R99, R184 ;  /* 0x000000635e217223 */ /* 0x000fe200000100b8 */
[----:B------:R-:W3:Y:S01]  /*63dc0*/  LDL R213, [R1+0x38] ;  /* 0x0000380001d57983 */ /* 0x000ee20000100800 */
[----:B-1----:R-:W-:-:S03]  /*63dd0*/  IMAD.WIDE.U32 R40, R14, 0x10, R214 ;  /* 0x000000100e287825 */ /* 0x002fc600078e00d6 */
[----:B------:R-:W3:Y:S01]  /*63de0*/  LDL R198, [R1+0x3c] ;  /* 0x00003c0001c67983 */ /* 0x000ee20000100800 */
[----:B------:R-:W-:-:S03]  /*63df0*/  IMAD.WIDE.U32 R20, R18, 0x10, R216 ;  /* 0x0000001012147825 */ /* 0x000fc600078e00d8 */
[----:B------:R-:W3:Y:S01]  /*63e00*/  LDL R189, [R1+0x24] ;  /* 0x0000240001bd7983 */ /* 0x000ee20000100800 */
[----:B------:R-:W-:-:S04]  /*63e10*/  IMAD.WIDE.U32 R14, R18, 0x10, R214 ;  /* 0x00000010120e7825 */ /* 0x000fc800078e00d6 */
[----:B------:R-:W-:Y:S01]  /*63e20*/  FFMA.FTZ R18, R71, R196, R197 ;  /* 0x000000c447127223 */ /* 0x000fe200000100c5 */
[----:B------:R-:W3:Y:S01]  /*63e30*/  LDL R187, [R1+0x2d8] ;  /* 0x0002d80001bb7983 */ /* 0x000ee20000100800 */
[----:B--2---:R-:W-:-:S04]  /*63e40*/  IMAD.WIDE.U32 R44, R16, 0x10, R216 ;  /* 0x00000010102c7825 */ /* 0x004fc800078e00d8 */
[----:B------:R-:W-:Y:S01]  /*63e50*/  FFMA.FTZ R16, R73, R218, R219 ;  /* 0x000000da49107223 */ /* 0x000fe200000100db */
[----:B------:R-:W2:Y:S01]  /*63e60*/  LDL R197, [R1+0x2d0] ;  /* 0x0002d00001c57983 */ /* 0x000ea20000100800 */
[----:B------:R-:W-:-:S03]  /*63e70*/  IMAD.WIDE.U32 R46, R190, 0x10, R216 ;  /* 0x00000010be2e7825 */ /* 0x000fc600078e00d8 */
        /* <DEDUP_REMOVED lines=17> */
[----:B------:R4:W-:Y:S04]  /*63f90*/  STG.E.128 desc[UR8][R36.64], R16 ;  /* 0x0000001024007986 */ /* 0x0009e8000c101d08 */
[----:B------:R-:W2:Y:S04]  /*63fa0*/  LDL R99, [R1+0x2e0] ;  /* 0x0002e00001637983 */ /* 0x000ea80000100800 */
[----:B------:R-:W2:Y:S01]  /*63fb0*/  LDL R43, [R1+0x1c] ;  /* 0x00001c00012b7983 */ /* 0x000ea20000100800 */
[----:B----4-:R-:W-:Y:S01]  /*63fc0*/  FFMA.FTZ R18, R93, R96, R158 ;  /* 0x000000605d127223 */ /* 0x010fe2000001009e */
[----:B------:R-:W-:-:S02]  /*63fd0*/  FFMA.FTZ R19, R92, R22, R159 ;  /* 0x000000165c137223 */ /* 0x000fc4000001009f */
[----:B------:R-:W4:Y:S04]  /*63fe0*/  LDL R93, [R1+0x2ec] ;  /* 0x0002ec00015d7983 */ /* 0x000f280000100800 */
[----:B------:R-:W4:Y:S04]  /*63ff0*/  LDL R22, [R1+0xc] ;  /* 0x00000c0001167983 */ /* 0x000f280000100800 */
[----:B------:R-:W4:Y:S01]  /*64000*/  LDL R96, [R1+0x4] ;  /* 0x0000040001607983 */ /* 0x000f220000100800 */
[----:B-----5:R-:W-:Y:S01]  /*64010*/  FFMA.FTZ R16, R95, R98, R156 ;  /* 0x000000625f107223 */ /* 0x020fe2000001009c */
[----:B------:R-:W-:-:S02]  /*64020*/  FFMA.FTZ R17, R94, R97, R157 ;  /* 0x000000615e117223 */ /* 0x000fc4000001009d */
[----:B------:R-:W5:Y:S04]  /*64030*/  LDL R98, [R1] ;  /* 0x0000000001627983 */ /* 0x000f680000100800 */
[----:B------:R-:W5:Y:S04]  /*64040*/  LDL R97, [R1+0x2e4] ;  /* 0x0002e40001617983 */ /* 0x000f680000100800 */
[----:B------:R-:W5:Y:S04]  /*64050*/  LDL R95, [R1+0x2e8] ;  /* 0x0002e800015f7983 */ /* 0x000f680000100800 */
[----:B------:R-:W5:Y:S04]  /*64060*/  LDL R94, [R1+0x8] ;  /* 0x00000800015e7983 */ /* 0x000f680000100800 */
[----:B------:R3:W-:Y:S04]  /*64070*/  STG.E.128 desc[UR8][R40.64], R28 ;  /* 0x0000001c28007986 */ /* 0x0007e8000c101d08 */
[----:B------:R0:W-:Y:S04]  /*64080*/  STG.E.128 desc[UR8][R38.64], R32 ;  /* 0x0000002026007986 */ /* 0x0001e8000c101d08 */
[----:B------:R-:W5:Y:S04]  /*64090*/  LDL R92, [R1+0x2f0] ;  /* 0x0002f000015c7983 */ /* 0x000f680000100800 */
[----:B------:R-:W-:Y:S01]  /*640a0*/  STG.E.128 desc[UR8][R78.64], R16 ;  /* 0x000000104e007986 */ /* 0x000fe2000c101d08 */
[C---:B---3--:R-:W-:Y:S01]  /*640b0*/  FFMA.FTZ R31, R88.reuse, R199, R212 ;  /* 0x000000c7581f7223 */ /* 0x048fe200000100d4 */
[----:B0-----:R-:W-:Y:S01]  /*640c0*/  FFMA.FTZ R32, R91, R226, R160 ;  /* 0x000000e25b207223 */ /* 0x001fe200000100a0 */
[----:B------:R-:W-:Y:S01]  /*640d0*/  FFMA.FTZ R34, R89, R213, R162 ;  /* 0x000000d559227223 */ /* 0x000fe200000100a2 */
[----:B------:R-:W-:-:S02]  /*640e0*/  FFMA.FTZ R35, R88, R198, R163 ;  /* 0x000000c658237223 */ /* 0x000fc400000100a3 */
[----:B------:R-:W3:Y:S01]  /*640f0*/  LDL R88, [R1+0x300] ;  /* 0x0003000001587983 */ /* 0x000ee20000100800 */
[C---:B--2---:R-:W-:Y:S01]  /*64100*/  FFMA.FTZ R29, R90.reuse, R219, R225 ;  /* 0x000000db5a1d7223 */ /* 0x044fe200000100e1 */
[----:B------:R-:W-:Y:S02]  /*64110*/  FFMA.FTZ R33, R90, R218, R161 ;  /* 0x000000da5a217223 */ /* 0x000fe400000100a1 */
[----:B------:R-:W2:Y:S01]  /*64120*/  LDL R90, [R1+0x2f8] ;  /* 0x0002f800015a7983 */ /* 0x000ea20000100800 */
[----:B------:R-:W-:-:S03]  /*64130*/  FFMA.FTZ R30, R89, R216, R217 ;  /* 0x000000d8591e7223 */ /* 0x000fc600000100d9 */
[----:B------:R-:W2:Y:S01]  /*64140*/  LDL R89, [R1+0x2fc] ;  /* 0x0002fc0001597983 */ /* 0x000ea20000100800 */
[----:B------:R-:W-:-:S03]  /*64150*/  FFMA.FTZ R28, R91, R227, R191 ;  /* 0x000000e35b1c7223 */ /* 0x000fc600000100bf */
[----:B------:R-:W2:Y:S01]  /*64160*/  LDL R91, [R1+0x2f4] ;  /* 0x0002f400015b7983 */ /* 0x000ea20000100800 */
[----:B------:R-:W-:Y:S01]  /*64170*/  FFMA.FTZ R36, R87, R196, R197 ;  /* 0x000000c457247223 */ /* 0x000fe200000100c5 */
[----:B------:R-:W-:Y:S02]  /*64180*/  FFMA.FTZ R37, R86, R189, R190 ;  /* 0x000000bd56257223 */ /* 0x000fe400000100be */
[----:B------:R-:W-:Y:S01]  /*64190*/  STG.E.128 desc[UR8][R74.64], R28 ;  /* 0x0000001c4a007986 */ /* 0x000fe2000c101d08 */
[----:B------:R-:W-:-:S03]  /*641a0*/  FFMA.FTZ R38, R85, R186, R187 ;  /* 0x000000ba55267223 */ /* 0x000fc600000100bb */
[----:B------:R0:W-:Y:S01]  /*641b0*/  STG.E.128 desc[UR8][R80.64], R32 ;  /* 0x0000002050007986 */ /* 0x0001e2000c101d08 */
[----:B------:R-:W-:Y:S01]  /*641c0*/  FFMA.FTZ R39, R84, R184, R185 ;  /* 0x000000b854277223 */ /* 0x000fe200000100b9 */
[----:B------:R-:W-:-:S04]  /*641d0*/  FFMA.FTZ R40, R87, R195, R164 ;  /* 0x000000c357287223 */ /* 0x000fc800000100a4 */
[----:B------:R1:W-:Y:S01]  /*641e0*/  STG.E.128 desc[UR8][R76.64], R36 ;  /* 0x000000244c007986 */ /* 0x0003e2000c101d08 */
[----:B------:R-:W-:-:S03]  /*641f0*/  FFMA.FTZ R41, R86, R188, R165 ;  /* 0x000000bc56297223 */ /* 0x000fc600000100a5 */
[----:B------:R-:W2:Y:S01]  /*64200*/  LDL R87, [R1+0x304] ;  /* 0x0003040001577983 */ /* 0x000ea20000100800 */
[----:B------:R-:W-:-:S03]  /*64210*/  FFMA.FTZ R42, R85, R42, R166 ;  /* 0x0000002a552a7223 */ /* 0x000fc600000100a6 */
[----:B------:R-:W2:Y:S01]  /*64220*/  LDL R86, [R1+0x308] ;  /* 0x0003080001567983 */ /* 0x000ea20000100800 */
[----:B0-----:R-:W-:-:S03]  /*64230*/  FFMA.FTZ R32, R65, R248, R168 ;  /* 0x000000f841207223 */ /* 0x001fc600000100a8 */
[----:B------:R-:W2:Y:S01]  /*64240*/  LDL R85, [R1+0x30c] ;  /* 0x00030c0001557983 */ /* 0x000ea20000100800 */
[----:B------:R-:W-:Y:S01]  /*64250*/  FFMA.FTZ R33, R64, R249, R169 ;  /* 0x000000f940217223 */ /* 0x000fe200000100a9 */
[----:B------:R-:W-:Y:S02]  /*64260*/  FFMA.FTZ R34, R63, R250, R170 ;  /* 0x000000fa3f227223 */ /* 0x000fe400000100aa */
[----:B------:R-:W2:Y:S04]  /*64270*/  LDL R75, [R1+0x31c] ;  /* 0x00031c00014b7983 */ /* 0x000ea80000100800 */
[----:B-1----:R-:W2:Y:S04]  /*64280*/  LDL R77, [R1+0x310] ;  /* 0x00031000014d7983 */ /* 0x002ea80000100800 */
[----:B------:R-:W2:Y:S04]  /*64290*/  LDL R76, [R1+0x314] ;  /* 0x00031400014c7983 */ /* 0x000ea80000100800 */
[----:B------:R-:W2:Y:S01]  /*642a0*/  LDL R74, [R1+0x320] ;  /* 0x00032000014a7983 */ /* 0x000ea20000100800 */
[----:B----4-:R-:W-:-:S03]  /*642b0*/  FFMA.FTZ R19, R62, R22, R93 ;  /* 0x000000163e137223 */ /* 0x010fc6000001005d */
[----:B------:R-:W4:Y:S01]  /*642c0*/  LDL R22, [R1+0x318] ;  /* 0x0003180001167983 */ /* 0x000f220000100800 */
[----:B-----5:R-:W-:-:S03]  /*642d0*/  FFMA.FTZ R16, R65, R98, R99 ;  /* 0x0000006241107223 */ /* 0x020fc60000010063 */
[----:B------:R-:W5:Y:S01]  /*642e0*/  LDL R65, [R1+0x324] ;  /* 0x0003240001417983 */ /* 0x000f620000100800 */
[----:B------:R-:W-:-:S03]  /*642f0*/  FFMA.FTZ R17, R64, R96, R97 ;  /* 0x0000006040117223 */ /* 0x000fc60000010061 */
[----:B------:R-:W5:Y:S01]  /*64300*/  LDL R64, [R1+0x328] ;  /* 0x0003280001407983 */ /* 0x000f620000100800 */
[----:B------:R-:W-:-:S03]  /*64310*/  FFMA.FTZ R18, R63, R94, R95 ;  /* 0x0000005e3f127223 */ /* 0x000fc6000001005f */
[----:B------:R-:W5:Y:S01]  /*64320*/  LDL R63, [R1+0x32c] ;  /* 0x00032c00013f7983 */ /* 0x000f620000100800 */
[----:B------:R-:W-:Y:S01]  /*64330*/  FFMA.FTZ R43, R84, R43, R167 ;  /* 0x0000002b542b7223 */ /* 0x000fe200000100a7 */
[----:B------:R-:W-:-:S04]  /*64340*/  FFMA.FTZ R35, R62, R251, R171 ;  /* 0x000000fb3e237223 */ /* 0x000fc800000100ab */
[----:B------:R-:W-:Y:S04]  /*64350*/  STG.E.128 desc[UR8][R82.64], R40 ;  /* 0x0000002852007986 */ /* 0x000fe8000c101d08 */
[----:B------:R-:W-:Y:S04]  /*64360*/  STG.E.128 desc[UR8][R20.64], R16 ;  /* 0x0000001014007986 */ /* 0x000fe8000c101d08 */
[----:B------:R0:W-:Y:S01]  /*64370*/  STG.E.128 desc[UR8][R14.64], R32 ;  /* 0x000000200e007986 */ /* 0x0001e2000c101d08 */
[C---:B------:R-:W-:Y:S01]  /*64380*/  FFMA.FTZ R28, R56.reuse, R244, R92 ;  /* 0x000000f4381c7223 */ /* 0x040fe2000001005c */
[----:B------:R-:W-:Y:S01]  /*64390*/  FFMA.FTZ R36, R56, R240, R172 ;  /* 0x000000f038247223 */ /* 0x000fe200000100ac */
[----:B------:R-:W-:Y:S01]  /*643a0*/  FFMA.FTZ R37, R55, R241, R173 ;  /* 0x000000f137257223 */ /* 0x000fe200000100ad */
[----:B------:R-:W-:Y:S01]  /*643b0*/  FFMA.FTZ R38, R54, R242, R174 ;  /* 0x000000f236267223 */ /* 0x000fe200000100ae */
[----:B------:R-:W-:Y:S01]  /*643c0*/  FFMA.FTZ R39, R53, R243, R175 ;  /* 0x000000f335277223 */ /* 0x000fe200000100af */
[----:B0-----:R-:W0:Y:S01]  /*643d0*/  LDC.64 R14, c[0x0][0x380] ;  /* 0x0000e000ff0e7b82 */ /* 0x001e220000000a00 */
[C---:B---3--:R-:W-:Y:S01]  /*643e0*/  FFMA.FTZ R40, R23.reuse, R236, R88 ;  /* 0x000000ec17287223 */ /* 0x048fe20000010058 */
[----:B------:R-:W-:Y:S01]  /*643f0*/  FFMA.FTZ R16, R23, R232, R176 ;  /* 0x000000e817107223 */ /* 0x000fe200000100b0 */
[----:B------:R-:W-:Y:S01]  /*64400*/  FFMA.FTZ R17, R52, R233, R177 ;  /* 0x000000e934117223 */ /* 0x000fe200000100b1 */
[----:B--2---:R-:W-:Y:S01]  /*64410*/  FFMA.FTZ R30, R54, R246, R90 ;  /* 0x000000f6361e7223 */ /* 0x004fe2000001005a */
[----:B------:R-:W-:Y:S01]  /*64420*/  FFMA.FTZ R18, R24, R234, R178 ;  /* 0x000000ea18127223 */ /* 0x000fe200000100b2 */
[----:B------:R-:W-:Y:S01]  /*64430*/  FFMA.FTZ R19, R25, R235, R179 ;  /* 0x000000eb19137223 */ /* 0x000fe200000100b3 */
[----:B------:R-:W-:Y:S01]  /*64440*/  FFMA.FTZ R31, R53, R247, R89 ;  /* 0x000000f7351f7223 */ /* 0x000fe20000010059 */
[----:B------:R-:W-:Y:S01]  /*64450*/  FFMA.FTZ R29, R55, R245, R91 ;  /* 0x000000f5371d7223 */ /* 0x000fe2000001005b */
[----:B------:R-:W-:Y:S01]  /*64460*/  FFMA.FTZ R32, R27, R204, R200 ;  /* 0x000000cc1b207223 */ /* 0x000fe200000100c8 */
[----:B------:R-:W-:-:S03]  /*64470*/  IMAD.WIDE.U32 R72, R194, 0x10, R214 ;  /* 0x00000010c2487825 */ /* 0x000fc600078e00d6 */
[----:B------:R1:W-:Y:S01]  /*64480*/  STG.E.128 desc[UR8][R44.64], R28 ;  /* 0x0000001c2c007986 */ /* 0x0003e2000c101d08 */
[----:B------:R-:W-:Y:S01]  /*64490*/  FFMA.FTZ R33, R48, R205, R201 ;  /* 0x000000cd30217223 */ /* 0x000fe200000100c9 */
[----:B------:R-:W-:Y:S01]  /*644a0*/  FFMA.FTZ R34, R49, R206, R202 ;  /* 0x000000ce31227223 */ /* 0x000fe200000100ca */
[----:B------:R-:W-:Y:S01]  /*644b0*/  FFMA.FTZ R35, R57, R207, R203 ;  /* 0x000000cf39237223 */ /* 0x000fe200000100cb */
[----:B------:R2:W-:Y:S01]  /*644c0*/  STG.E.128 desc[UR8][R66.64], R36 ;  /* 0x0000002442007986 */ /* 0x0005e2000c101d08 */
[----:B0-----:R-:W-:Y:S02]  /*644d0*/  IMAD R224, R14, 0x4, R224 ;  /* 0x000000040ee07824 */ /* 0x001fe400078e02e0 */
[----:B-1----:R-:W-:Y:S01]  /*644e0*/  FFMA.FTZ R28, R13, R220, R180 ;  /* 0x000000dc0d1c7223 */ /* 0x002fe200000100b4 */
[----:B------:R-:W-:Y:S01]  /*644f0*/  FFMA.FTZ R29, R26, R221, R181 ;  /* 0x000000dd1a1d7223 */ /* 0x000fe200000100b5 */
[----:B------:R-:W-:Y:S01]  /*64500*/  FFMA.FTZ R41, R52, R237, R87 ;  /* 0x000000ed34297223 */ /* 0x000fe20000010057 */
[----:B------:R-:W-:Y:S01]  /*64510*/  FFMA.FTZ R30, R50, R222, R182 ;  /* 0x000000de321e7223 */ /* 0x000fe200000100b6 */
[----:B------:R-:W-:Y:S01]  /*64520*/  FFMA.FTZ R42, R24, R238, R86 ;  /* 0x000000ee182a7223 */ /* 0x000fe20000010056 */
[----:B------:R-:W-:Y:S01]  /*64530*/  FFMA.FTZ R31, R51, R223, R183 ;  /* 0x000000df331f7223 */ /* 0x000fe200000100b7 */
[----:B------:R-:W-:Y:S01]  /*64540*/  FFMA.FTZ R43, R25, R239, R85 ;  /* 0x000000ef192b7223 */ /* 0x000fe20000010055 */
[----:B------:R-:W-:-:S04]  /*64550*/  FFMA.FTZ R23, R51, R231, R75 ;  /* 0x000000e733177223 */ /* 0x000fc8000001004b */
[----:B------:R2:W-:Y:S01]  /*64560*/  STG.E.128 desc[UR8][R46.64], R40 ;  /* 0x000000282e007986 */ /* 0x0005e2000c101d08 */
[----:B------:R-:W-:Y:S01]  /*64570*/  FFMA.FTZ R20, R13, R228, R77 ;  /* 0x000000e40d147223 */ /* 0x000fe2000001004d */
[----:B------:R-:W-:Y:S02]  /*64580*/  FFMA.FTZ R21, R26, R229, R76 ;  /* 0x000000e51a157223 */ /* 0x000fe4000001004c */
[----:B------:R2:W-:Y:S01]  /*64590*/  STG.E.128 desc[UR8][R68.64], R16 ;  /* 0x0000001044007986 */ /* 0x0005e2000c101d08 */
[----:B------:R-:W-:Y:S01]  /*645a0*/  FFMA.FTZ R24, R27, R208, R74 ;  /* 0x000000d01b187223 */ /* 0x000fe2000001004a */
[----:B----4-:R-:W-:-:S05]  /*645b0*/  FFMA.FTZ R22, R50, R230, R22 ;  /* 0x000000e632167223 */ /* 0x010fca0000010016 */
[----:B------:R2:W-:Y:S04]  /*645c0*/  STG.E.128 desc[UR8][R58.64], R20 ;  /* 0x000000143a007986 */ /* 0x0005e8000c101d08 */
[----:B------:R2:W-:Y:S01]  /*645d0*/  STG.E.128 desc[UR8][R70.64], R28 ;  /* 0x0000001c46007986 */ /* 0x0005e2000c101d08 */
[----:B------:R-:W-:Y:S01]  /*645e0*/  ISETP.GE.AND P1, PT, R224, R15, PT ;  /* 0x0000000fe000720c */ /* 0x000fe20003f26270 */
[----:B-----5:R-:W-:Y:S01]  /*645f0*/  FFMA.FTZ R25, R48, R209, R65 ;  /* 0x000000d130197223 */ /* 0x020fe20000010041 */
[----:B------:R-:W-:Y:S01]  /*64600*/  FFMA.FTZ R26, R49, R210, R64 ;  /* 0x000000d2311a7223 */ /* 0x000fe20000010040 */
[----:B------:R-:W-:-:S05]  /*64610*/  FFMA.FTZ R27, R57, R211, R63 ;  /* 0x000000d3391b7223 */ /* 0x000fca000001003f */
[----:B------:R2:W-:Y:S04]  /*64620*/  STG.E.128 desc[UR8][R60.64], R24 ;  /* 0x000000183c007986 */ /* 0x0005e8000c101d08 */
[----:B------:R2:W-:Y:S01]  /*64630*/  STG.E.128 desc[UR8][R72.64], R32 ;  /* 0x0000002048007986 */ /* 0x0005e2000c101d08 */
[----:B------:R-:W-:Y:S05]  /*64640*/  @!P1 BRA `(.L_x_51780) ;  /* 0xfffff9f000989947 */ /* 0x000fea000383ffff */
[----:B------:R-:W-:Y:S05]  /*64650*/  EXIT ;  /* 0x000000000000794d */ /* 0x000fea0003800000 */
.L_x_51779:
        /* <DEDUP_REMOVED lines=8> */
.L_x_51782:
[----:B------:R-:W-:Y:S05]  /*646e0*/  BSYNC B0 ;  /* 0x0000000000007941 */ /* 0x000fea0003800000 */
.L_x_51781:
        /* <DEDUP_REMOVED lines=9> */
.L_x_51783:
[----:B------:R-:W-:Y:S01]  /*64780*/  FADD.FTZ R213, R213, R195 ;  /* 0x000000c3d5d57221 */ /* 0x000fe20000010000 */
[----:B------:R-:W-:-:S04]  /*64790*/  IMAD.MOV.U32 R195, RZ, RZ, 0x4 ;  /* 0x00000004ffc37424 */ /* 0x000fc800078e00ff */
[----:B------:R-:W-:-:S07]  /*647a0*/  MOV R217, R213 ;  /* 0x000000d500d97202 */ /* 0x000fce0000000f00 */
[----:B------:R-:W-:Y:S05]  /*647b0*/  WARPSYNC.COLLECTIVE R214, `(.L_x_51784) ;  /* 0x00000000d6087348 */ /* 0x000fea0003c00000 */
[----:B------:R0:W1:Y:S02]  /*647c0*/  SHFL.BFLY P2, R195, R217, R195, R196 ;  /* 0x0c0000c3d9c37389 */ /* 0x00006400000400c4 */
[----:B01----:R-:W-:Y:S05]  /*647d0*/  ENDCOLLECTIVE ;  /* 0x000000000000791b */ /* 0x003fea0003800000 */
.L_x_51784:
[----:B------:R-:W-:Y:S01]  /*647e0*/  FADD.FTZ R213, R213, R195 ;  /* 0x000000c3d5d57221 */ /* 0x000fe20000010000 */
[----:B------:R-:W-:-:S04]  /*647f0*/  IMAD.MOV.U32 R195, RZ, RZ, 0x8 ;  /* 0x00000008ffc37424 */ /* 0x000fc800078e00ff */
[----:B------:R-:W-:-:S07]  /*64800*/  MOV R217, R213 ;  /* 0x000000d500d97202 */ /* 0x000fce0000000f00 */
[----:B------:R-:W-:Y:S05]  /*64810*/  WARPSYNC.COLLECTIVE R214, `(.L_x_51785) ;  /* 0x00000000d6087348 */ /* 0x000fea0003c00000 */
[----:B------:R0:W1:Y:S02]  /*64820*/  SHFL.BFLY P2, R195, R217, R195, R196 ;  /* 0x0c0000c3d9c37389 */ /* 0x00006400000400c4 */
[----:B01----:R-:W-:Y:S05]  /*64830*/  ENDCOLLECTIVE ;  /* 0x000000000000791b */ /* 0x003fea0003800000 */
.L_x_51785:
[----:B------:R-:W-:Y:S01]  /*64840*/  FADD.FTZ R213, R213, R195 ;  /* 0x000000c3d5d57221 */ /* 0x000fe20000010000 */
[----:B------:R-:W-:-:S04]  /*64850*/  IMAD.MOV.U32 R195, RZ, RZ, 0x10 ;  /* 0x00000010ffc37424 */ /* 0x000fc800078e00ff */
[----:B------:R-:W-:-:S07]  /*64860*/  MOV R217, R213 ;  /* 0x000000d500d97202 */ /* 0x000fce0000000f00 */
[----:B------:R-:W-:Y:S05]  /*64870*/  WARPSYNC.COLLECTIVE R214, `(.L_x_51786) ;  /* 0x00000000d6087348 */ /* 0x000fea0003c00000 */
[----:B------:R0:W1:Y:S02]  /*64880*/  SHFL.BFLY P2, R195, R217, R195, R196 ;  /* 0x0c0000c3d9c37389 */ /* 0x00006400000400c4 */
[----:B01----:R-:W-:Y:S05]  /*64890*/  ENDCOLLECTIVE ;  /* 0x000000000000791b */ /* 0x003fea0003800000 */
.L_x_51786:
        /* <DEDUP_REMOVED lines=163> */
[----:B------:R-:W-:Y:S02]  /*652d0*/  IMAD.MOV.U32 R195, RZ, RZ, 0x1 ;  /* 0x00000001ffc37424 */ /* 0x000fe400078e00ff */
[----:B------:R-:W-:-:S07]  /*652e0*/  MOV R217, R215 ;  /* 0x000000d700d97202 */ /* 0x000fce0000000f00 */
[----:B------:R-:W-:Y:S05]  /*652f0*/  WARPSYNC.COLLECTIVE R214, `(.L_x_51787) ;  /* 0x00000000d6087348 */ /* 0x000fea0003c00000 */
[----:B------:R0:W1:Y:S02]  /*65300*/  SHFL.BFLY P2, R195, R217, R195, R196 ;  /* 0x0c0000c3d9c37389 */ /* 0x00006400000400c4 */
[----:B01----:R-:W-:Y:S05]  /*65310*/  ENDCOLLECTIVE ;  /* 0x000000000000791b */ /* 0x003fea0003800000 */
.L_x_51787:
[----:B------:R-:W-:Y:S01]  /*65320*/  FADD.FTZ R215, R215, R195 ;  /* 0x000000c3d7d77221 */ /* 0x000fe20000010000 */
[----:B------:R-:W-:-:S03]  /*65330*/  MOV R195, 0x2 ;  /* 0x0000000200c37802 */ /* 0x000fc60000000f00 */
[----:B------:R-:W-:-:S07]  /*65340*/  IMAD.MOV.U32 R217, RZ, RZ, R215 ;  /* 0x000000ffffd97224 */ /* 0x000fce00078e00d7 */
[----:B------:R-:W-:Y:S05]  /*65350*/  WARPSYNC.COLLECTIVE R214, `(.L_x_51788) ;  /* 0x00000000d6087348 */ /* 0x000fea0003c00000 */
[----:B------:R0:W1:Y:S02]  /*65360*/  SHFL.BFLY P2, R195, R217, R195, R196 ;  /* 0x0c0000c3d9c37389 */ /* 0x00006400000400c4 */
[----:B01----:R-:W-:Y:S05]  /*65370*/  ENDCOLLECTIVE ;  /* 0x000000000000791b */ /* 0x003fea0003800000 */
.L_x_51788:
[----:B------:R-:W-:Y:S01]  /*65380*/  FADD.FTZ R215, R215, R195 ;  /* 0x000000c3d7d77221 */ /* 0x000fe20000010000 */
[----:B------:R-:W-:-:S03]  /*65390*/  HFMA2 R195, -RZ, RZ, 0, 2.384185791015625e-07 ;  /* 0x00000004ffc37431 */ /* 0x000fc600000001ff */
[----:B------:R-:W-:-:S07]  /*653a0*/  IMAD.MOV.U32 R217, RZ, RZ, R215 ;  /* 0x000000ffffd97224 */ /* 0x000fce00078e00d7 */
[----:B------:R-:W-:Y:S05]  /*653b0*/  WARPSYNC.COLLECTIVE R214, `(.L_x_51789) ;  /* 0x00000000d6087348 */ /* 0x000fea0003c00000 */
[----:B------:R0:W1:Y:S02]  /*653c0*/  SHFL.BFLY P2, R195, R217, R195, R196 ;  /* 0x0c0000c3d9c37389 */ /* 0x00006400000400c4 */
[----:B01----:R-:W-:Y:S05]  /*653d0*/  ENDCOLLECTIVE ;  /* 0x000000000000791b */ /* 0x003fea0003800000 */
.L_x_51789:
[----:B------:R-:W-:Y:S01]  /*653e0*/  FADD.FTZ R215, R215, R195 ;  /* 0x000000c3d7d77221 */ /* 0x000fe20000010000 */
[----:B------:R-:W-:-:S03]  /*653f0*/  MOV R195, 0x8 ;  /* 0x0000000800c37802 */ /* 0x000fc60000000f00 */
[----:B------:R-:W-:-:S07]  /*65400*/  IMAD.MOV.U32 R217, RZ, RZ, R215 ;  /* 0x000000ffffd97224 */ /* 0x000fce00078e00d7 */
[----:B------:R-:W-:Y:S05]  /*65410*/  WARPSYNC.COLLECTIVE R214, `(.L_x_51790) ;  /* 0x00000000d6087348 */ /* 0x000fea0003c00000 */
[----:B------:R0:W1:Y:S02]  /*65420*/  SHFL.BFLY P2, R195, R217, R195, R196 ;  /* 0x0c0000c3d9c37389 */ /* 0x00006400000400c4 */
[----:B01----:R-:W-:Y:S05]  /*65430*/  ENDCOLLECTIVE ;  /* 0x000000000000791b */ /* 0x003fea0003800000 */
.L_x_51790:
[----:B------:R-:W-:Y:S01]  /*65440*/  FADD.FTZ R215, R215, R195 ;  /* 0x000000c3d7d77221 */ /* 0x000fe20000010000 */
[----:B------:R-:W-:-:S03]  /*65450*/  HFMA2 R195, -RZ, RZ, 0, 9.5367431640625e-07 ;  /* 0x00000010ffc37431 */ /* 0x000fc600000001ff */
[----:B------:R-:W-:-:S07]  /*65460*/  IMAD.MOV.U32 R217, RZ, RZ, R215 ;  /* 0x000000ffffd97224 */ /* 0x000fce00078e00d7 */
[----:B------:R-:W-:Y:S05]  /*65470*/  WARPSYNC.COLLECTIVE R214, `(.L_x_51791) ;  /* 0x00000000d6087348 */ /* 0x000fea0003c00000 */
[----:B------:R0:W1:Y:S02]  /*65480*/  SHFL.BFLY P2, R195, R217, R195, R196 ;  /* 0x0c0000c3d9c37389 */ /* 0x00006400000400c4 */
[----:B01----:R-:W-:Y:S05]  /*65490*/  ENDCOLLECTIVE ;  /* 0x000000000000791b */ /* 0x003fea0003800000 */
.L_x_51791:
[----:B------:R-:W-:Y:S05]  /*654a0*/  BRA `(.L_x_51792) ;  /* 0xffffffc800a87947 */ /* 0x000fea000383ffff */
.L_x_51793:
        /* <DEDUP_REMOVED lines=13> */
.L_x_54505:


//--------------------- .text._ZN10layer_norm31ln_parallel_residual_fwd_kernelINS_13Kernel_traitsIfffffjLj2560ELj1ELj4ELj1ELj16ENS_18Kernel_traits_baseILj2560EfffffjLj128EEEEELb1ELb1ELb0EEEvNS_9FwdParamsE --------------------------
	.section	.text._ZN10layer_norm31ln_parallel_residual_fwd_kernelINS_13Kernel_traitsIfffffjLj2560ELj1ELj4ELj1ELj16ENS_18Kernel_traits_baseILj2560EfffffjLj128EEEEELb1ELb1ELb0EEEvNS_9FwdParamsE,"ax",@progbits
	.align	128
        .global         _ZN10layer_norm31ln_parallel_residual_fwd_kernelINS_13Kernel_traitsIfffffjLj2560ELj1ELj4ELj1ELj16ENS_18Kernel_traits_baseILj2560EfffffjLj128EEEEELb1ELb1ELb0EEEvNS_9FwdParamsE
        .type           _ZN10layer_norm31ln_parallel_residual_fwd_kernelINS_13Kernel_traitsIfffffjLj2560ELj1ELj4ELj1ELj16ENS_18Kernel_traits_baseILj2560EfffffjLj128EEEEELb1ELb1ELb0EEEvNS_9FwdParamsE,@function
        .size           _ZN10layer_norm31ln_parallel_residual_fwd_kernelINS_13Kernel_traitsIfffffjLj2560ELj1ELj4ELj1ELj16ENS_18Kernel_traits_baseILj2560EfffffjLj128EEEEELb1ELb1ELb0EEEvNS_9FwdParamsE,(.L_x_54506 - _ZN10layer_norm31ln_parallel_residual_fwd_kernelINS_13Kernel_traitsIfffffjLj2560ELj1ELj4ELj1ELj16ENS_18Kernel_traits_baseILj2560EfffffjLj128EEEEELb1ELb1ELb0EEEvNS_9FwdParamsE)
        .other          _ZN10layer_norm31ln_parallel_residual_fwd_kernelINS_13Kernel_traitsIfffffjLj2560ELj1ELj4ELj1ELj16ENS_18Kernel_traits_baseILj2560EfffffjLj128EEEEELb1ELb1ELb0EEEvNS_9FwdParamsE,@"STO_CUDA_ENTRY STV_DEFAULT"
_ZN10layer_norm31ln_parallel_residual_fwd_kernelINS_13Kernel_traitsIfffffjLj2560ELj1ELj4ELj1ELj16ENS_18Kernel_traits_baseILj2560EfffffjLj128EEEEELb1ELb1ELb0EEEvNS_9FwdParamsE:
.text._ZN10layer_norm31ln_parallel_residual_fwd_kernelINS_13Kernel_traitsIfffffjLj2560ELj1ELj4ELj1ELj16ENS_18Kernel_traits_baseILj2560EfffffjLj128EEEEELb1ELb1ELb0EEEvNS_9FwdParamsE:
        /* <DEDUP_REMOVED lines=13> */
[----:B0-----:R0:W2:Y:S01]  /*00d0*/  @P0 LDG.E.64 R2, desc[UR6][R8.64] ;  /* 0x0000000608020981 */ /* 0x0010a2000c1e1b00 */
[----:B-1----:R-:W-:Y:S01]  /*00e0*/  MOV R20, UR4 ;  /* 0x0000000400147c02 */ /* 0x002fe20008000f00 */
[----:B------:R-:W-:-:S06]  /*00f0*/  IMAD.U32 R21, RZ, RZ, UR5 ;  /* 0x00000005ff157e24 */ /* 0x000fcc000f8e00ff */
[----:B------:R-:W2:Y:S01]  /*0100*/  @P0 LDG.E.64 R20, desc[UR6][R20.64] ;  /* 0x0000000614140981 */ /* 0x000ea2000c1e1b00 */
[----:B------:R-:W1:Y:S01]  /*0110*/  S2UR UR5, SR_CTAID.X ;  /* 0x00000000000579c3 */ /* 0x000e620000002500 */
[----:B----4-:R-:W-:Y:S01]  /*0120*/  UISETP.NE.U32.AND UP0, UPT, UR8, URZ, UPT ;  /* 0x000000ff0800728c */ /* 0x010fe2000bf05070 */
[----:B---3--:R-:W-:Y:S01]  /*0130*/  LOP3.LUT R239, R236, 0x1f, RZ, 0xc0, !PT ;  /* 0x0000001fecef7812 */ /* 0x008fe200078ec0ff */
[----:B------:R-:W-:Y:S01]  /*0140*/  BSSY.RECONVERGENT B0, `(.L_x_51794) ;  /* 0x0000199000007945 */ /* 0x000fe20003800200 */
[----:B-----5:R-:W-:Y:S01]  /*0150*/  SHF.R.S32.HI R0, RZ, 0x1f, R13 ;  /* 0x0000001fff007819 */ /* 0x020fe2000001140d */
[----:B------:R-:W-:Y:S02]  /*0160*/  UISETP.NE.AND.EX UP0, UPT, UR9, URZ, UPT, UP0 ;  /* 0x000000ff0900728c */ /* 0x000fe4000bf05300 */
[----:B------:R-:W-:Y:S01]  /*0170*/  IMAD.MOV.U32 R107, RZ, RZ, R239 ;  /* 0x000000ffff6b7224 */ /* 0x000fe200078e00ef */
[----:B------:R-:W0:Y:S01]  /*0180*/  LDC R7, c[0x0][0x360] ;  /* 0x0000d800ff077b82 */ /* 0x000e220000000800 */
[----:B------:R-:W-:Y:S01]  /*0190*/  LEA.HI R0, R0, R13, RZ, 0x2 ;  /* 0x0000000d00007211 */ /* 0x000fe200078f10ff */
[----:B-1----:R-:W-:-:S02]  /*01a0*/  USHF.L.U32 UR4, UR5, 0x2, URZ ;  /* 0x0000000205047899 */ /* 0x002fc400080006ff */
[--C-:B0-----:R-:W-:Y:S01]  /*01b0*/  IMAD R9, R7, UR5, R236.reuse ;  /* 0x0000000507097c24 */ /* 0x101fe2000f8e02ec */
[----:B------:R-:W-:-:S04]  /*01c0*/  SHF.R.U32.HI R236, RZ, 0x5, R236 ;  /* 0x00000005ffec7819 */ /* 0x000fc800000116ec */
[----:B------:R-:W-:Y:S02]  /*01d0*/  LOP3.LUT R236, R236, UR4, RZ, 0xfc, !PT ;  /* 0x00000004ecec7c12 */ /* 0x000fe4000f8efcff */
[----:B--2---:R-:W-:Y:S02]  /*01e0*/  @P0 IADD3 R8, P1, PT, R2, R5, RZ ;  /* 0x0000000502080210 */ /* 0x004fe40007f3e0ff */
[----:B------:R-:W-:Y:S02]  /*01f0*/  LOP3.LUT R5, R107, 0x1f, RZ, 0x3c, !PT ;  /* 0x0000001f6b057812 */ /* 0x000fe400078e3cff */
[----:B------:R-:W-:Y:S02]  /*0200*/  @P0 IADD3.X R11, PT, PT, RZ, R3, RZ, P1, !PT ;  /* 0x00000003ff0b0210 */ /* 0x000fe40000ffe4ff */
[----:B------:R-:W-:Y:S02]  /*0210*/  LEA.HI.SX32 R0, R0, R5, 0x1e ;  /* 0x0000000500007211 */ /* 0x000fe400078ff2ff */
        /* <DEDUP_REMOVED lines=36> */
[----:B------:R-:W-:-:S02]  /*0460*/  ISETP.GE.U32.AND P5, PT, R0, 0x60, PT ;  /* 0x000000600000780c */ /* 0x000fc40003fa6070 */
[C---:B------:R-:W-:Y:S02]  /*0470*/  ISETP.GE.U32.AND P3, PT, R0.reuse, 0x80, PT ;  /* 0x000000800000780c */ /* 0x040fe40003f66070 */
[C---:B------:R-:W-:Y:S01]  /*0480*/  ISETP.GE.U32.AND P2, PT, R0.reuse, 0xa0, PT ;  /* 0x000000a00000780c */ /* 0x040fe20003f46070 */
[----:B0-----:R-:W-:Y:S01]  /*0490*/  @P6 IMAD.WIDE.U32 R4, R107, 0x10, R4 ;  /* 0x000000106b046825 */ /* 0x001fe200078e0004 */
[----:B------:R-:W0:Y:S01]  /*04a0*/  @P4 LDC.64 R94, c[0x0][0x438] ;  /* 0x00010e00ff5e4b82 */ /* 0x000e220000000a00 */
[C---:B------:R-:W-:Y:S02]  /*04b0*/  ISETP.GE.U32.AND P1, PT, R0.reuse, 0xc0, PT ;  /* 0x000000c00000780c */ /* 0x040fe40003f26070 */
[----:B------:R-:W-:Y:S02]  /*04c0*/  ISETP.GE.U32.AND P0, PT, R0, 0xe0, PT ;  /* 0x000000e00000780c */ /* 0x000fe40003f06070 */
[----:B------:R-:W-:Y:S01]  /*04d0*/  LOP3.LUT R3, R3, 0xfffffffb, RZ, 0xc0, !PT ;  /* 0xfffffffb03037812 */ /* 0x000fe200078ec0ff */
[C---:B-1----:R-:W-:Y:S01]  /*04e0*/  @P6 IMAD.WIDE.U32 R6, R107.reuse, 0x10, R6 ;  /* 0x000000106b066825 */ /* 0x042fe200078e0006 */
[----:B------:R-:W-:Y:S01]  /*04f0*/  @P6 LOP3.LUT R107, R107, 0x20, RZ, 0xfc, !PT ;  /* 0x000000206b6b6812 */ /* 0x000fe200078efcff */
[----:B------:R-:W1:Y:S01]  /*0500*/  @P5 LDC.64 R96, c[0x0][0x3d0] ;  /* 0x0000f400ff605b82 */ /* 0x000e620000000a00 */
[----:B------:R-:W-:-:S02]  /*0510*/  @P6 LOP3.LUT R3, R3, 0x4, RZ, 0xfc, !PT ;  /* 0x0000000403036812 */ /* 0x000fc400078efcff */
[----:B------:R-:W5:Y:S01]  /*0520*/  @P6 LDG.E.128 R72, desc[UR6][R6.64] ;  /* 0x0000000606486981 */ /* 0x000f62000c1e1d00 */
[----:B------:R-:W-:-:S04]  /*0530*/  @P4 IMAD.WIDE.U32 R92, R107, 0x10, R92 ;  /* 0x000000106b5c4825 */ /* 0x000fc800078e005c */
[----:B------:R-:W1:Y:S01]  /*0540*/  @P5 LDC.64 R98, c[0x0][0x438] ;  /* 0x00010e00ff625b82 */ /* 0x000e620000000a00 */
[----:B0-----:R-:W-:-:S07]  /*0550*/  @P4 IMAD.WIDE.U32 R94, R107, 0x10, R94 ;  /* 0x000000106b5e4825 */ /* 0x001fce00078e005e */
[----:B------:R-:W0:Y:S01]  /*0560*/  @P3 LDC.64 R108, c[0x0][0x3d0] ;  /* 0x0000f400ff6c3b82 */ /* 0x000e220000000a00 */
[----:B------:R-:W-:Y:S01]  /*0570*/  @P4 VIADD R107, R107, 0x20 ;  /* 0x000000206b6b4836 */ /* 0x000fe20000000000 */
[----:B------:R4:W5:Y:S03]  /*0580*/  @P4 LDG.E.128 R24, desc[UR6][R94.64] ;  /* 0x000000065e184981 */ /* 0x000966000c1e1d00 */
[----:B-1----:R-:W-:-:S03]  /*0590*/  @P5 IMAD.WIDE.U32 R96, R107, 0x10, R96 ;  /* 0x000000106b605825 */ /* 0x002fc600078e0060 */
[----:B------:R-:W1:Y:S01]  /*05a0*/  @P3 LDC.64 R110, c[0x0][0x438] ;  /* 0x00010e00ff6e3b82 */ /* 0x000e620000000a00 */
[----:B------:R-:W-:-:S07]  /*05b0*/  @P5 IMAD.WIDE.U32 R98, R107, 0x10, R98 ;  /* 0x000000106b625825 */ /* 0x000fce00078e0062 */
[----:B------:R-:W4:Y:S01]  /*05c0*/  @P2 LDC.64 R112, c[0x0][0x3d0] ;  /* 0x0000f400ff702b82 */ /* 0x000f220000000a00 */
[----:B------:R-:W-:Y:S01]  /*05d0*/  @P5 VIADD R107, R107, 0x20 ;  /* 0x000000206b6b5836 */ /* 0x000fe20000000000 */
[----:B------:R4:W5:Y:S06]  /*05e0*/  @P5 LDG.E.128 R28, desc[UR6][R98.64] ;  /* 0x00000006621c5981 */ /* 0x00096c000c1e1d00 */
[----:B------:R-:W4:Y:S08]  /*05f0*/  @P2 LDC.64 R114, c[0x0][0x438] ;  /* 0x00010e00ff722b82 */ /* 0x000f300000000a00 */
[----:B------:R-:W4:Y:S08]  /*0600*/  @P1 LDC.64 R116, c[0x0][0x3d0] ;  /* 0x0000f400ff741b82 */ /* 0x000f300000000a00 */
[----:B------:R-:W4:Y:S01]  /*0610*/  @P1 LDC.64 R118, c[0x0][0x438] ;  /* 0x00010e00ff761b82 */ /* 0x000f220000000a00 */
[----:B--2---:R-:W2:Y:S04]  /*0620*/  @P4 LDG.E.128 R124, desc[UR6][R92.64] ;  /* 0x000000065c7c4981 */ /* 0x004ea8000c1e1d00 */
[----:B---3--:R-:W3:Y:S01]  /*0630*/  @P5 LDG.E.128 R120, desc[UR6][R96.64] ;  /* 0x0000000660785981 */ /* 0x008ee2000c1e1d00 */
[----:B0-----:R-:W-:-:S04]  /*0640*/  @P3 IMAD.WIDE.U32 R108, R107, 0x10, R108 ;  /* 0x000000106b6c3825 */ /* 0x001fc800078e006c */
[C---:B-1----:R-:W-:Y:S01]  /*0650*/  @P3 IMAD.WIDE.U32 R110, R107.reuse, 0x10, R110 ;  /* 0x000000106b6e3825 */ /* 0x042fe200078e006e */
[----:B------:R-:W-:Y:S01]  /*0660*/  @P3 IADD3 R107, PT, PT, R107, 0x20, RZ ;  /* 0x000000206b6b3810 */ /* 0x000fe20007ffe0ff */
[----:B----4-:R-:W4:Y:S04]  /*0670*/  @P3 LDG.E.128 R136, desc[UR6][R108.64] ;  /* 0x000000066c883981 */ /* 0x010f28000c1e1d00 */
[----:B--2---:R0:W-:Y:S04]  /*0680*/  @P4 STL.64 [R1+0x50], R124 ;  /* 0x0000507c01004387 */ /* 0x0041e80000100a00 */
[----:B------:R1:W-:Y:S04]  /*0690*/  @P4 STL.64 [R1+0x58], R126 ;  /* 0x0000587e01004387 */ /* 0x0003e80000100a00 */
[----:B------:R2:W5:Y:S04]  /*06a0*/  @P3 LDG.E.128 R32, desc[UR6][R110.64] ;  /* 0x000000066e203981 */ /* 0x000568000c1e1d00 */
[----:B0-----:R-:W2:Y:S04]  /*06b0*/  LDL.64 R124, [R1] ;  /* 0x00000000017c7983 */ /* 0x001ea80000100a00 */
[----:B-1----:R-:W2:Y:S04]  /*06c0*/  LDL.64 R126, [R1+0x8] ;  /* 0x00000800017e7983 */ /* 0x002ea80000100a00 */
[----:B---3--:R0:W-:Y:S02]  /*06d0*/  @P5 STL.64 [R1+0x40], R120 ;  /* 0x0000407801005387 */ /* 0x0081e40000100a00 */
[----:B0-----:R-:W0:Y:S01]  /*06e0*/  @P0 LDC.64 R120, c[0x0][0x3d0] ;  /* 0x0000f400ff780b82 */ /* 0x001e220000000a00 */
[----:B------:R-:W-:-:S04]  /*06f0*/  @P2 IMAD.WIDE.U32 R112, R107, 0x10, R112 ;  /* 0x000000106b702825 */ /* 0x000fc800078e0070 */
[C---:B------:R-:W-:Y:S01]  /*0700*/  @P2 IMAD.WIDE.U32 R114, R107.reuse, 0x10, R114 ;  /* 0x000000106b722825 */ /* 0x040fe200078e0072 */
[----:B------:R-:W3:Y:S03]  /*0710*/  @P2 LDG.E.128 R132, desc[UR6][R112.64] ;  /* 0x0000000670842981 */ /* 0x000ee6000c1e1d00 */
[----:B------:R-:W-:Y:S01]  /*0720*/  @P2 VIADD R107, R107, 0x20 ;  /* 0x000000206b6b2836 */ /* 0x000fe20000000000 */
[----:B------:R1:W-:Y:S03]  /*0730*/  @P5 STL.64 [R1+0x48], R122 ;  /* 0x0000487a01005387 */ /* 0x0003e60000100a00 */
[C---:B------:R-:W-:Y:S01]  /*0740*/  @P1 IMAD.WIDE.U32 R116, R107.reuse, 0x10, R116 ;  /* 0x000000106b741825 */ /* 0x040fe200078e0074 */
[----:B------:R-:W-:Y:S01]  /*0750*/  ISETP.GE.U32.AND P4, PT, R0, 0x100, PT ;  /* 0x000001000000780c */ /* 0x000fe20003f86070 */
[----:B------:R3:W5:Y:S02]  /*0760*/  @P2 LDG.E.128 R36, desc[UR6][R114.64] ;  /* 0x0000000672242981 */ /* 0x000764000c1e1d00 */
[----:B------:R-:W-:-:S02]  /*0770*/  @P1 IMAD.WIDE.U32 R118, R107, 0x10, R118 ;  /* 0x000000106b761825 */ /* 0x000fc400078e0076 */
[----:B------:R-:W3:Y:S02]  /*0780*/  @P1 LDG.E.128 R128, desc[UR6][R116.64] ;  /* 0x0000000674801981 */ /* 0x000ee4000c1e1d00 */
[----:B------:R-:W-:Y:S01]  /*0790*/  @P1 VIADD R107, R107, 0x20 ;  /* 0x000000206b6b1836 */ /* 0x000fe20000000000 */
[----:B-1----:R-:W1:Y:S01]  /*07a0*/  @P0 LDC.64 R122, c[0x0][0x438] ;  /* 0x00010e00ff7a0b82 */ /* 0x002e620000000a00 */
[----:B----4-:R-:W-:Y:S02]  /*07b0*/  @P3 STL.64 [R1+0x30], R136 ;  /* 0x0000308801003387 */ /* 0x010fe40000100a00 */
[C---:B0-----:R-:W-:Y:S01]  /*07c0*/  @P0 IMAD.WIDE.U32 R120, R107.reuse, 0x10, R120 ;  /* 0x000000106b780825 */ /* 0x041fe200078e0078 */
[----:B------:R-:W-:Y:S01]  /*07d0*/  ISETP.GE.U32.AND P5, PT, R0, 0x120, PT ;  /* 0x000001200000780c */ /* 0x000fe20003fa6070 */
[----:B------:R-:W-:Y:S03]  /*07e0*/  @P3 STL.64 [R1+0x38], R138 ;  /* 0x0000388a01003387 */ /* 0x000fe60000100a00 */
[----:B------:R-:W0:Y:S01]  /*07f0*/  @P4 LDC.64 R92, c[0x0][0x3d0] ;  /* 0x0000f400ff5c4b82 */ /* 0x000e220000000a00 */
[----:B------:R4:W5:Y:S07]  /*0800*/  @P1 LDG.E.128 R40, desc[UR6][R118.64] ;  /* 0x0000000676281981 */ /* 0x00096e000c1e1d00 */
[----:B------:R-:W4:Y:S01]  /*0810*/  @P4 LDC.64 R94, c[0x0][0x438] ;  /* 0x00010e00ff5e4b82 */ /* 0x000f220000000a00 */
[----:B--2---:R-:W2:Y:S07]  /*0820*/  @P0 LDG.E.128 R124, desc[UR6][R120.64] ;  /* 0x00000006787c0981 */ /* 0x004eae000c1e1d00 */
[----:B------:R-:W2:Y:S01]  /*0830*/  @P5 LDC.64 R96, c[0x0][0x3d0] ;  /* 0x0000f400ff605b82 */ /* 0x000ea20000000a00 */
[----:B-1----:R-:W-:-:S07]  /*0840*/  @P0 IMAD.WIDE.U32 R122, R107, 0x10, R122 ;  /* 0x000000106b7a0825 */ /* 0x002fce00078e007a */
[----:B------:R-:W1:Y:S01]  /*0850*/  @P5 LDC.64 R98, c[0x0][0x438] ;  /* 0x00010e00ff625b82 */ /* 0x000e620000000a00 */
[----:B------:R-:W-:Y:S01]  /*0860*/  ISETP.GE.U32.AND P3, PT, R0, 0x140, PT ;  /* 0x000001400000780c */ /* 0x000fe20003f66070 */
[----:B------:R1:W5:Y:S04]  /*0870*/  @P0 LDG.E.128 R44, desc[UR6][R122.64] ;  /* 0x000000067a2c0981 */ /* 0x000368000c1e1d00 */
[----:B---3--:R-:W-:Y:S08]  /*0880*/  @P2 STL.64 [R1+0x20], R132 ;  /* 0x0000208401002387 */ /* 0x008ff00000100a00 */
[----:B------:R-:W3:Y:S01]  /*0890*/  @P3 LDC.64 R108, c[0x0][0x3d0] ;  /* 0x0000f400ff6c3b82 */ /* 0x000ee20000000a00 */
[----:B------:R-:W-:Y:S01]  /*08a0*/  @P2 STL.64 [R1+0x28], R134 ;  /* 0x0000288601002387 */ /* 0x000fe20000100a00 */
[----:B------:R-:W-:-:S06]  /*08b0*/  @P0 IADD3 R107, PT, PT, R107, 0x20, RZ ;  /* 0x000000206b6b0810 */ /* 0x000fcc0007ffe0ff */
[----:B------:R-:W3:Y:S01]  /*08c0*/  @P3 LDC.64 R110, c[0x0][0x438] ;  /* 0x00010e00ff6e3b82 */ /* 0x000ee20000000a00 */
[----:B------:R-:W-:Y:S04]  /*08d0*/  @P1 STL.64 [R1+0x10], R128 ;  /* 0x0000108001001387 */ /* 0x000fe80000100a00 */
[----:B------:R-:W-:Y:S01]  /*08e0*/  @P1 STL.64 [R1+0x18], R130 ;  /* 0x0000188201001387 */ /* 0x000fe20000100a00 */
[C---:B------:R-:W-:Y:S02]  /*08f0*/  ISETP.GE.U32.AND P2, PT, R0.reuse, 0x160, PT ;  /* 0x000001600000780c */ /* 0x040fe40003f46070 */
[----:B------:R-:W-:Y:S01]  /*0900*/  ISETP.GE.U32.AND P1, PT, R0, 0x180, PT ;  /* 0x000001800000780c */ /* 0x000fe20003f26070 */
[----:B0-----:R-:W-:-:S04]  /*0910*/  @P4 IMAD.WIDE.U32 R92, R107, 0x10, R92 ;  /* 0x000000106b5c4825 */ /* 0x001fc800078e005c */
[C---:B----4-:R-:W-:Y:S01]  /*0920*/  @P4 IMAD.WIDE.U32 R94, R107.reuse, 0x10, R94 ;  /* 0x000000106b5e4825 */ /* 0x050fe200078e005e */
[----:B------:R0:W5:Y:S05]  /*0930*/  @P4 LDG.E.128 R248, desc[UR6][R92.64] ;  /* 0x000000065cf84981 */ /* 0x00016a000c1e1d00 */
[----:B------:R-:W4:Y:S08]  /*0940*/  @P2 LDC.64 R112, c[0x0][0x3d0] ;  /* 0x0000f400ff702b82 */ /* 0x000f300000000a00 */
[----:B------:R-:W4:Y:S01]  /*0950*/  @P2 LDC.64 R114, c[0x0][0x438] ;  /* 0x00010e00ff722b82 */ /* 0x000f220000000a00 */
[----:B--2---:R2:W-:Y:S07]  /*0960*/  @P0 STL.64 [R1], R124 ;  /* 0x0000007c01000387 */ /* 0x0045ee0000100a00 */
[----:B------:R-:W4:Y:S01]  /*0970*/  @P1 LDC.64 R116, c[0x0][0x3d0] ;  /* 0x0000f400ff741b82 */ /* 0x000f220000000a00 */
[----:B------:R0:W-:Y:S01]  /*0980*/  @P0 STL.64 [R1+0x8], R126 ;  /* 0x0000087e01000387 */ /* 0x0001e20000100a00 */
[----:B------:R-:W-:-:S03]  /*0990*/  @P4 VIADD R107, R107, 0x20 ;  /* 0x000000206b6b4836 */ /* 0x000fc60000000000 */
[----:B------:R4:W5:Y:S03]  /*09a0*/  @P4 LDG.E.128 R48, desc[UR6][R94.64] ;  /* 0x000000065e304981 */ /* 0x000966000c1e1d00 */
[----:B------:R-:W4:Y:S01]  /*09b0*/  @P1 LDC.64 R118, c[0x0][0x438] ;  /* 0x00010e00ff761b82 */ /* 0x000f220000000a00 */
[----:B--2---:R-:W2:Y:S04]  /*09c0*/  LDL.64 R124, [R1+0x60] ;  /* 0x00006000017c7983 */ /* 0x004ea80000100a00 */
[----:B0-----:R-:W2:Y:S01]  /*09d0*/  LDL.64 R126, [R1+0x68] ;  /* 0x00006800017e7983 */ /* 0x001ea20000100a00 */
[C---:B------:R-:W-:Y:S01]  /*09e0*/  ISETP.GE.U32.AND P0, PT, R0.reuse, 0x1a0, PT ;  /* 0x000001a00000780c */ /* 0x040fe20003f06070 */
[----:B------:R-:W-:Y:S01]  /*09f0*/  @P5 IMAD.WIDE.U32 R96, R107, 0x10, R96 ;  /* 0x000000106b605825 */ /* 0x000fe200078e0060 */
[----:B------:R-:W-:-:S03]  /*0a00*/  ISETP.GE.U32.AND P4, PT, R0, 0x1c0, PT ;  /* 0x000001c00000780c */ /* 0x000fc60003f86070 */
[C---:B-1----:R-:W-:Y:S01]  /*0a10*/  @P5 IMAD.WIDE.U32 R98, R107.reuse, 0x10, R98 ;  /* 0x000000106b625825 */ /* 0x042fe200078e0062 */
[----:B------:R0:W5:Y:S03]  /*0a20*/  @P5 LDG.E.128 R244, desc[UR6][R96.64] ;  /* 0x0000000660f45981 */ /* 0x000166000c1e1d00 */
[----:B------:R-:W-:Y:S01]  /*0a30*/  @P5 VIADD R107, R107, 0x20 ;  /* 0x000000206b6b5836 */ /* 0x000fe20000000000 */
[----:B------:R1:W5:Y:S03]  /*0a40*/  @P5 LDG.E.128 R52, desc[UR6][R98.64] ;  /* 0x0000000662345981 */ /* 0x000366000c1e1d00 */
[----:B------:R-:W1:Y:S08]  /*0a50*/  @P0 LDC.64 R120, c[0x0][0x3d0] ;  /* 0x0000f400ff780b82 */ /* 0x000e700000000a00 */
[----:B------:R-:W1:Y:S01]  /*0a60*/  @P0 LDC.64 R122, c[0x0][0x438] ;  /* 0x00010e00ff7a0b82 */ /* 0x000e620000000a00 */
[----:B---3--:R-:W-:Y:S01]  /*0a70*/  @P3 IMAD.WIDE.U32 R108, R107, 0x10, R108 ;  /* 0x000000106b6c3825 */ /* 0x008fe200078e006c */
[----:B------:R-:W-:-:S03]  /*0a80*/  ISETP.GE.U32.AND P5, PT, R0, 0x1e0, PT ;  /* 0x000001e00000780c */ /* 0x000fc60003fa6070 */
[C---:B------:R-:W-:Y:S01]  /*0a90*/  @P3 IMAD.WIDE.U32 R110, R107.reuse, 0x10, R110 ;  /* 0x000000106b6e3825 */ /* 0x040fe200078e006e */
[----:B------:R-:W-:Y:S01]  /*0aa0*/  @P3 IADD3 R107, PT, PT, R107, 0x20, RZ ;  /* 0x000000206b6b3810 */ /* 0x000fe20007ffe0ff */
[----:B------:R3:W5:Y:S01]  /*0ab0*/  @P3 LDG.E.128 R240, desc[UR6][R108.64] ;  /* 0x000000066cf03981 */ /* 0x000762000c1e1d00 */
[----:B------:R-:W3:Y:S03]  /*0ac0*/  @P4 LDC.64 R92, c[0x0][0x3d0] ;  /* 0x0000f400ff5c4b82 */ /* 0x000ee60000000a00 */
[----:B------:R3:W5:Y:S01]  /*0ad0*/  @P3 LDG.E.128 R56, desc[UR6][R110.64] ;  /* 0x000000066e383981 */ /* 0x000762000c1e1d00 */
[----:B----4-:R-:W-:Y:S01]  /*0ae0*/  @P2 IMAD.WIDE.U32 R112, R107, 0x10, R112 ;  /* 0x000000106b702825 */ /* 0x010fe200078e0070 */
[----:B------:R-:W-:-:S03]  /*0af0*/  ISETP.GE.U32.AND P3, PT, R0, 0x200, PT ;  /* 0x000002000000780c */ /* 0x000fc60003f66070 */
[C---:B------:R-:W-:Y:S01]  /*0b00*/  @P2 IMAD.WIDE.U32 R114, R107.reuse, 0x10, R114 ;  /* 0x000000106b722825 */ /* 0x040fe200078e0072 */
[----:B------:R-:W4:Y:S01]  /*0b10*/  @P4 LDC.64 R94, c[0x0][0x438] ;  /* 0x00010e00ff5e4b82 */ /* 0x000f220000000a00 */
[----:B------:R3:W5:Y:S02]  /*0b20*/  @P2 LDG.E.128 R232, desc[UR6][R112.64] ;  /* 0x0000000670e82981 */ /* 0x000764000c1e1d00 */
[----:B------:R-:W-:Y:S02]  /*0b30*/  @P2 VIADD R107, R107, 0x20 ;  /* 0x000000206b6b2836 */ /* 0x000fe40000000000 */
[----:B------:R3:W5:Y:S01]  /*0b40*/  @P2 LDG.E.128 R60, desc[UR6][R114.64] ;  /* 0x00000006723c2981 */ /* 0x000762000c1e1d00 */
[C---:B------:R-:W-:Y:S01]  /*0b50*/  ISETP.GE.U32.AND P2, PT, R0.reuse, 0x220, PT ;  /* 0x000002200000780c */ /* 0x040fe20003f46070 */
[C---:B------:R-:W-:Y:S01]  /*0b60*/  @P1 IMAD.WIDE.U32 R116, R107.reuse, 0x10, R116 ;  /* 0x000000106b741825 */ /* 0x040fe200078e0074 */
[----:B0-----:R-:W0:Y:S03]  /*0b70*/  @P5 LDC.64 R96, c[0x0][0x3d0] ;  /* 0x0000f400ff605b82 */ /* 0x001e260000000a00 */
[C---:B------:R-:W-:Y:S01]  /*0b80*/  @P1 IMAD.WIDE.U32 R118, R107.reuse, 0x10, R118 ;  /* 0x000000106b761825 */ /* 0x040fe200078e0076 */
[----:B------:R4:W5:Y:S03]  /*0b90*/  @P1 LDG.E.128 R228, desc[UR6][R116.64] ;  /* 0x0000000674e41981 */ /* 0x000966000c1e1d00 */
[----:B------:R-:W-:Y:S01]  /*0ba0*/  @P1 VIADD R107, R107, 0x20 ;  /* 0x000000206b6b1836 */ /* 0x000fe20000000000 */
[----:B-1----:R-:W1:Y:S01]  /*0bb0*/  @P5 LDC.64 R98, c[0x0][0x438] ;  /* 0x00010e00ff625b82 */ /* 0x002e620000000a00 */
[----:B------:R4:W5:Y:S01]  /*0bc0*/  @P1 LDG.E.128 R64, desc[UR6][R118.64] ;  /* 0x0000000676401981 */ /* 0x000962000c1e1d00 */
[----:B------:R-:W-:Y:S01]  /*0bd0*/  ISETP.GE.U32.AND P1, PT, R0, 0x240, PT ;  /* 0x000002400000780c */ /* 0x000fe20003f26070 */
[----:B------:R-:W-:-:S04]  /*0be0*/  @P0 IMAD.WIDE.U32 R120, R107, 0x10, R120 ;  /* 0x000000106b780825 */ /* 0x000fc800078e0078 */
[C---:B------:R-:W-:Y:S01]  /*0bf0*/  @P0 IMAD.WIDE.U32 R122, R107.reuse, 0x10, R122 ;  /* 0x000000106b7a0825 */ /* 0x040fe200078e007a */
[----:B---3--:R-:W3:Y:S01]  /*0c00*/  @P3 LDC.64 R108, c[0x0][0x3d0] ;  /* 0x0000f400ff6c3b82 */ /* 0x008ee20000000a00 */
[----:B------:R1:W5:Y:S01]  /*0c10*/  @P0 LDG.E.128 R224, desc[UR6][R120.64] ;  /* 0x0000000678e00981 */ /* 0x000362000c1e1d00 */
[----:B------:R-:W-:-:S03]  /*0c20*/  @P0 IADD3 R107, PT, PT, R107, 0x20, RZ ;  /* 0x000000206b6b0810 */ /* 0x000fc60007ffe0ff */
[----:B------:R1:W5:Y:S03]  /*0c30*/  @P0 LDG.E.128 R68, desc[UR6][R122.64] ;  /* 0x000000067a440981 */ /* 0x000366000c1e1d00 */
[----:B------:R-:W3:Y:S01]  /*0c40*/  @P3 LDC.64 R110, c[0x0][0x438] ;  /* 0x00010e00ff6e3b82 */ /* 0x000ee20000000a00 */
[----:B------:R-:W-:-:S07]  /*0c50*/  ISETP.GE.U32.AND P0, PT, R0, 0x260, PT ;  /* 0x000002600000780c */ /* 0x000fce0003f06070 */
[----:B------:R-:W3:Y:S08]  /*0c60*/  @P2 LDC.64 R112, c[0x0][0x3d0] ;  /* 0x0000f400ff702b82 */ /* 0x000ef00000000a00 */
[----:B------:R-:W3:Y:S01]  /*0c70*/  @P2 LDC.64 R114, c[0x0][0x438] ;  /* 0x00010e00ff722b82 */ /* 0x000ee20000000a00 */
[----:B------:R-:W-:-:S04]  /*0c80*/  @P4 IMAD.WIDE.U32 R92, R107, 0x10, R92 ;  /* 0x000000106b5c4825 */ /* 0x000fc800078e005c */
[C---:B----4-:R-:W-:Y:S01]  /*0c90*/  @P4 IMAD.WIDE.U32 R94, R107.reuse, 0x10, R94 ;  /* 0x000000106b5e4825 */ /* 0x050fe200078e005e */
[----:B------:R4:W5:Y:S02]  /*0ca0*/  @P4 LDG.E.128 R220, desc[UR6][R92.64] ;  /* 0x000000065cdc4981 */ /* 0x000964000c1e1d00 */
[----:B------:R-:W4:Y:S01]  /*0cb0*/  @P1 LDC.64 R116, c[0x0][0x3d0] ;  /* 0x0000f400ff741b82 */ /* 0x000f220000000a00 */
[----:B------:R-:W-:Y:S01]  /*0cc0*/  @P4 VIADD R107, R107, 0x20 ;  /* 0x000000206b6b4836 */ /* 0x000fe20000000000 */
[----:B------:R1:W5:Y:S06]  /*0cd0*/  @P4 LDG.E.128 R76, desc[UR6][R94.64] ;  /* 0x000000065e4c4981 */ /* 0x00036c000c1e1d00 */
[----:B------:R-:W4:Y:S01]  /*0ce0*/  @P1 LDC.64 R118, c[0x0][0x438] ;  /* 0x00010e00ff761b82 */ /* 0x000f220000000a00 */
[----:B0-----:R-:W-:-:S04]  /*0cf0*/  @P5 IMAD.WIDE.U32 R96, R107, 0x10, R96 ;  /* 0x000000106b605825 */ /* 0x001fc800078e0060 */
[C---:B-1----:R-:W-:Y:S01]  /*0d00*/  @P5 IMAD.WIDE.U32 R98, R107.reuse, 0x10, R98 ;  /* 0x000000106b625825 */ /* 0x042fe200078e0062 */
[----:B------:R0:W5:Y:S02]  /*0d10*/  @P5 LDG.E.128 R216, desc[UR6][R96.64] ;  /* 0x0000000660d85981 */ /* 0x000164000c1e1d00 */
[----:B------:R-:W1:Y:S01]  /*0d20*/  @P0 LDC.64 R120, c[0x0][0x3d0] ;  /* 0x0000f400ff780b82 */ /* 0x000e620000000a00 */
[----:B------:R-:W-:Y:S01]  /*0d30*/  @P5 VIADD R107, R107, 0x20 ;  /* 0x000000206b6b5836 */ /* 0x000fe20000000000 */
[----:B------:R0:W5:Y:S06]  /*0d40*/  @P5 LDG.E.128 R80, desc[UR6][R98.64] ;  /* 0x0000000662505981 */ /* 0x00016c000c1e1d00 */
[----:B------:R-:W0:Y:S01]  /*0d50*/  @P0 LDC.64 R122, c[0x0][0x438] ;  /* 0x00010e00ff7a0b82 */ /* 0x000e220000000a00 */
[----:B---3--:R-:W-:-:S04]  /*0d60*/  @P3 IMAD.WIDE.U32 R108, R107, 0x10, R108 ;  /* 0x000000106b6c3825 */ /* 0x008fc800078e006c */
[C---:B------:R-:W-:Y:S01]  /*0d70*/  @P3 IMAD.WIDE.U32 R110, R107.reuse, 0x10, R110 ;  /* 0x000000106b6e3825 */ /* 0x040fe200078e006e */
[----:B------:R-:W-:Y:S01]  /*0d80*/  @P3 IADD3 R107, PT, PT, R107, 0x20, RZ ;  /* 0x000000206b6b3810 */ /* 0x000fe20007ffe0ff */
[----:B------:R3:W5:Y:S04]  /*0d90*/  @P3 LDG.E.128 R212, desc[UR6][R108.64] ;  /* 0x000000066cd43981 */ /* 0x000768000c1e1d00 */
[C---:B------:R-:W-:Y:S01]  /*0da0*/  @P2 IMAD.WIDE.U32 R112, R107.reuse, 0x10, R112 ;  /* 0x000000106b702825 */ /* 0x040fe200078e0070 */
[----:B------:R3:W5:Y:S03]  /*0db0*/  @P3 LDG.E.128 R84, desc[UR6][R110.64] ;  /* 0x000000066e543981 */ /* 0x000766000c1e1d00 */
[C---:B------:R-:W-:Y:S01]  /*0dc0*/  @P2 IMAD.WIDE.U32 R114, R107.reuse, 0x10, R114 ;  /* 0x000000106b722825 */ /* 0x040fe200078e0072 */
[----:B------:R3:W5:Y:S03]  /*0dd0*/  @P2 LDG.E.128 R208, desc[UR6][R112.64] ;  /* 0x0000000670d02981 */ /* 0x000766000c1e1d00 */
[----:B------:R-:W-:Y:S01]  /*0de0*/  @P2 VIADD R107, R107, 0x20 ;  /* 0x000000206b6b2836 */ /* 0x000fe20000000000 */
[----:B------:R3:W5:Y:S03]  /*0df0*/  @P2 LDG.E.128 R88, desc[UR6][R114.64] ;  /* 0x0000000672582981 */ /* 0x000766000c1e1d00 */
[----:B----4-:R-:W-:-:S04]  /*0e00*/  @P1 IMAD.WIDE.U32 R116, R107, 0x10, R116 ;  /* 0x000000106b741825 */ /* 0x010fc800078e0074 */
[C---:B------:R-:W-:Y:S01]  /*0e10*/  @P1 IMAD.WIDE.U32 R118, R107.reuse, 0x10, R118 ;  /* 0x000000106b761825 */ /* 0x040fe200078e0076 */
[----:B------:R3:W5:Y:S03]  /*0e20*/  @P1 LDG.E.128 R204, desc[UR6][R116.64] ;  /* 0x0000000674cc1981 */ /* 0x000766000c1e1d00 */
[----:B------:R-:W-:Y:S01]  /*0e30*/  @P1 VIADD R107, R107, 0x20 ;  /* 0x000000206b6b1836 */ /* 0x000fe20000000000 */
[----:B------:R3:W5:Y:S03]  /*0e40*/  @P1 LDG.E.128 R192, desc[UR6][R118.64] ;  /* 0x0000000676c01981 */ /* 0x000766000c1e1d00 */
[----:B-1----:R-:W-:-:S04]  /*0e50*/  @P0 IMAD.WIDE.U32 R120, R107, 0x10, R120 ;  /* 0x000000106b780825 */ /* 0x002fc800078e0078 */
[----:B0-----:R-:W-:Y:S01]  /*0e60*/  @P0 IMAD.WIDE.U32 R122, R107, 0x10, R122 ;  /* 0x000000106b7a0825 */ /* 0x001fe200078e007a */
[----:B------:R3:W5:Y:S04]  /*0e70*/  @P0 LDG.E.128 R200, desc[UR6][R120.64] ;  /* 0x0000000678c80981 */ /* 0x000768000c1e1d00 */
[----:B------:R3:W5:Y:S04]  /*0e80*/  @P0 LDG.E.128 R196, desc[UR6][R122.64] ;  /* 0x000000067ac40981 */ /* 0x000768000c1e1d00 */
[----:B--2---:R-:W2:Y:S01]  /*0e90*/  @P6 LDG.E.128 R124, desc[UR6][R4.64] ;  /* 0x00000006047c6981 */ /* 0x004ea2000c1e1d00 */
[----:B------:R-:W-:-:S02]  /*0ea0*/  ISETP.GE.U32.AND P1, PT, R0, 0x280, PT ;  /* 0x000002800000780c */ /* 0x000fc40003f26070 */
[----:B------:R-:W-:Y:S01]  /*0eb0*/  @P0 IADD3 R107, PT, PT, R107, 0x20, RZ ;  /* 0x000000206b6b0810 */ /* 0x000fe20007ffe0ff */
[----:B--2---:R3:W-:Y:S04]  /*0ec0*/  @P6 STL.64 [R1+0x60], R124 ;  /* 0x0000607c01006387 */ /* 0x0047e80000100a00 */
[----:B------:R3:W-:Y:S06]  /*0ed0*/  @P6 STL.64 [R1+0x68], R126 ;  /* 0x0000687e01006387 */ /* 0x0007ec0000100a00 */
[----:B------:R-:W-:Y:S05]  /*0ee0*/  @!P1 BRA `(.L_x_51796) ;  /* 0x0000000800f89947 */ /* 0x000fea0003800000 */
[----:B------:R-:W0:Y:S08]  /*0ef0*/  LDC.64 R92, c[0x0][0x438] ;  /* 0x00010e00ff5c7b82 */ /* 0x000e300000000a00 */
[----:B------:R-:W1:Y:S01]  /*0f00*/  LDC.64 R96, c[0x0][0x3d0] ;  /* 0x0000f400ff607b82 */ /* 0x000e620000000a00 */
[----:B0-----:R-:W-:-:S06]  /*0f10*/  IMAD.WIDE.U32 R92, R107, 0x10, R92 ;  /* 0x000000106b5c7825 */ /* 0x001fcc00078e005c */
[----:B------:R-:W5:Y:S01]  /*0f20*/  LDG.E.128 R92, desc[UR6][R92.64] ;  /* 0x000000065c5c7981 */ /* 0x000f62000c1e1d00 */
[----:B-1----:R-:W-:-:S06]  /*0f30*/  IMAD.WIDE.U32 R96, R107, 0x10, R96 ;  /* 0x000000106b607825 */ /* 0x002fcc00078e0060 */
[----:B------:R-:W5:Y:S01]  /*0f40*/  LDG.E.128 R96, desc[UR6][R96.64] ;  /* 0x0000000660607981 */ /* 0x000f62000c1e1d00 */
[----:B------:R-:W-:Y:S05]  /*0f50*/  BRA `(.L_x_51796) ;  /* 0x0000000800dc7947 */ /* 0x000fea0003800000 */
.L_x_51795:
        /* <DEDUP_REMOVED lines=25> */
[C---:B------:R-:W-:Y:S01]  /*10f0*/  ISETP.GE.U32.AND P0, PT, R0.reuse, 0x40, PT ;  /* 0x000000400000780c */ /* 0x040fe20003f06070 */
[----:B------:R-:W4:Y:S01]  /*1100*/  LDL R109, [R1+0x64] ;  /* 0x00006400016d7983 */ /* 0x000f220000100800 */
[----:B------:R-:W-:-:S03]  /*1110*/  ISETP.GE.U32.AND P1, PT, R0, 0x60, PT ;  /* 0x000000600000780c */ /* 0x000fc60003f26070 */
[----:B------:R-:W4:Y:S04]  /*1120*/  LDL R110, [R1+0x68] ;  /* 0x00006800016e7983 */ /* 0x000f280000100800 */
[----:B------:R-:W4:Y:S02]  /*1130*/  LDL R111, [R1+0x6c] ;  /* 0x00006c00016f7983 */ /* 0x000f240000100800 */
[----:B------:R-:W0:Y:S01]  /*1140*/  @P6 LDC.64 R4, c[0x0][0x3d0] ;  /* 0x0000f400ff046b82 */ /* 0x000e220000000a00 */
[C---:B------:R-:W-:Y:S01]  /*1150*/  ISETP.GE.U32.AND P2, PT, R0.reuse, 0x80, PT ;  /* 0x000000800000780c */ /* 0x040fe20003f46070 */
[----:B------:R-:W4:Y:S06]  /*1160*/  LDL R108, [R1+0x60] ;  /* 0x00006000016c7983 */ /* 0x000f2c0000100800 */
[----:B------:R-:W1:Y:S01]  /*1170*/  @P0 LDC.64 R24, c[0x0][0x3d0] ;  /* 0x0000f400ff180b82 */ /* 0x000e620000000a00 */
[----:B------:R-:W-:-:S02]  /*1180*/  ISETP.GE.U32.AND P3, PT, R0, 0xa0, PT ;  /* 0x000000a00000780c */ /* 0x000fc40003f66070 */
[----:B------:R-:W-:-:S05]  /*1190*/  ISETP.GE.U32.AND P4, PT, R0, 0xc0, PT ;  /* 0x000000c00000780c */ /* 0x000fca0003f86070 */
[----:B------:R-:W1:Y:S01]  /*11a0*/  @P1 LDC.64 R26, c[0x0][0x3d0] ;  /* 0x0000f400ff1a1b82 */ /* 0x000e620000000a00 */
[----:B------:R-:W-:-:S07]  /*11b0*/  ISETP.GE.U32.AND P5, PT, R0, 0xe0, PT ;  /* 0x000000e00000780c */ /* 0x000fce0003fa6070 */
[----:B------:R-:W1:Y:S01]  /*11c0*/  @P2 LDC.64 R28, c[0x0][0x3d0] ;  /* 0x0000f400ff1c2b82 */ /* 0x000e620000000a00 */
[C---:B0-----:R-:W-:Y:S01]  /*11d0*/  @P6 IMAD.WIDE.U32 R6, R107.reuse, 0x10, R4 ;  /* 0x000000106b066825 */ /* 0x041fe200078e0004 */
[----:B------:R-:W-:-:S06]  /*11e0*/  @P6 LOP3.LUT R107, R107, 0x20, RZ, 0xfc, !PT ;  /* 0x000000206b6b6812 */ /* 0x000fcc00078efcff */
[----:B------:R-:W0:Y:S01]  /*11f0*/  @P3 LDC.64 R4, c[0x0][0x3d0] ;  /* 0x0000f400ff043b82 */ /* 0x000e220000000a00 */
[----:B-1----:R-:W-:-:S07]  /*1200*/  @P0 IMAD.WIDE.U32 R24, R107, 0x10, R24 ;  /* 0x000000106b180825 */ /* 0x002fce00078e0018 */
[----:B------:R-:W1:Y:S01]  /*1210*/  @P4 LDC.64 R30, c[0x0][0x3d0] ;  /* 0x0000f400ff1e4b82 */ /* 0x000e620000000a00 */
[----:B------:R-:W-:-:S04]  /*1220*/  @P0 VIADD R107, R107, 0x20 ;  /* 0x000000206b6b0836 */ /* 0x000fc80000000000 */
[----:B------:R-:W-:-:S03]  /*1230*/  @P1 IMAD.WIDE.U32 R26, R107, 0x10, R26 ;  /* 0x000000106b1a1825 */ /* 0x000fc600078e001a */
[----:B------:R-:W1:Y:S01]  /*1240*/  @P5 LDC.64 R32, c[0x0][0x3d0] ;  /* 0x0000f400ff205b82 */ /* 0x000e620000000a00 */
[----:B------:R-:W-:-:S04]  /*1250*/  @P1 VIADD R107, R107, 0x20 ;  /* 0x000000206b6b1836 */ /* 0x000fc80000000000 */
[C---:B------:R-:W-:Y:S01]  /*1260*/  @P2 IMAD.WIDE.U32 R28, R107.reuse, 0x10, R28 ;  /* 0x000000106b1c2825 */ /* 0x040fe200078e001c */
[----:B------:R-:W-:-:S05]  /*1270*/  @P2 IADD3 R107, PT, PT, R107, 0x20, RZ ;  /* 0x000000206b6b2810 */ /* 0x000fca0007ffe0ff */
[----:B0-----:R-:W-:-:S04]  /*1280*/  @P3 IMAD.WIDE.U32 R4, R107, 0x10, R4 ;  /* 0x000000106b043825 */ /* 0x001fc800078e0004 */
[----:B------:R-:W-:-:S04]  /*1290*/  @P3 VIADD R107, R107, 0x20 ;  /* 0x000000206b6b3836 */ /* 0x000fc80000000000 */
[----:B-1----:R-:W-:-:S04]  /*12a0*/  @P4 IMAD.WIDE.U32 R30, R107, 0x10, R30 ;  /* 0x000000106b1e4825 */ /* 0x002fc800078e001e */
[----:B------:R-:W-:-:S04]  /*12b0*/  @P4 VIADD R107, R107, 0x20 ;  /* 0x000000206b6b4836 */ /* 0x000fc80000000000 */
[C---:B------:R-:W-:Y:S01]  /*12c0*/  @P5 IMAD.WIDE.U32 R32, R107.reuse, 0x10, R32 ;  /* 0x000000106b205825 */ /* 0x040fe200078e0020 */
[----:B--2---:R-:W2:Y:S04]  /*12d0*/  @P0 LDG.E.128 R132, desc[UR6][R24.64] ;  /* 0x0000000618840981 */ /* 0x004ea8000c1e1d00 */
[----:B---3--:R-:W3:Y:S04]  /*12e0*/  @P1 LDG.E.128 R128, desc[UR6][R26.64] ;  /* 0x000000061a801981 */ /* 0x008ee8000c1e1d00 */
[----:B----4-:R-:W4:Y:S04]  /*12f0*/  @P2 LDG.E.128 R124, desc[UR6][R28.64] ;  /* 0x000000061c7c2981 */ /* 0x010f28000c1e1d00 */
[----:B------:R-:W4:Y:S04]  /*1300*/  @P3 LDG.E.128 R120, desc[UR6][R4.64] ;  /* 0x0000000604783981 */ /* 0x000f28000c1e1d00 */
[----:B------:R-:W4:Y:S04]  /*1310*/  @P4 LDG.E.128 R116, desc[UR6][R30.64] ;  /* 0x000000061e744981 */ /* 0x000f28000c1e1d00 */
[----:B------:R-:W4:Y:S01]  /*1320*/  @P5 LDG.E.128 R112, desc[UR6][R32.64] ;  /* 0x0000000620705981 */ /* 0x000f22000c1e1d00 */
[----:B------:R-:W-:-:S03]  /*1330*/  @P5 IADD3 R107, PT, PT, R107, 0x20, RZ ;  /* 0x000000206b6b5810 */ /* 0x000fc60007ffe0ff */
[----:B------:R-:W4:Y:S04]  /*1340*/  @P6 LDG.E.128 R108, desc[UR6][R6.64] ;  /* 0x00000006066c6981 */ /* 0x000f28000c1e1d00 */
[----:B--2---:R0:W-:Y:S04]  /*1350*/  @P0 STL.64 [R1+0x50], R132 ;  /* 0x0000508401000387 */ /* 0x0041e80000100a00 */
[----:B------:R0:W-:Y:S01]  /*1360*/  @P0 STL.64 [R1+0x58], R134 ;  /* 0x0000588601000387 */ /* 0x0001e20000100a00 */
[----:B------:R-:W-:-:S03]  /*1370*/  ISETP.GE.U32.AND P0, PT, R0, 0x100, PT ;  /* 0x000001000000780c */ /* 0x000fc60003f06070 */
[----:B---3--:R0:W-:Y:S10]  /*1380*/  @P1 STL.64 [R1+0x40], R128 ;  /* 0x0000408001001387 */ /* 0x0081f40000100a00 */
[----:B------:R-:W1:Y:S01]  /*1390*/  @P0 LDC.64 R24, c[0x0][0x3d0] ;  /* 0x0000f400ff180b82 */ /* 0x000e620000000a00 */
[----:B------:R0:W-:Y:S01]  /*13a0*/  @P1 STL.64 [R1+0x48], R130 ;  /* 0x0000488201001387 */ /* 0x0001e20000100a00 */
[----:B------:R-:W-:-:S03]  /*13b0*/  ISETP.GE.U32.AND P1, PT, R0, 0x120, PT ;  /* 0x000001200000780c */ /* 0x000fc60003f26070 */
[----:B----4-:R0:W-:Y:S10]  /*13c0*/  @P2 STL.64 [R1+0x30], R124 ;  /* 0x0000307c01002387 */ /* 0x0101f40000100a00 */
[----:B------:R-:W2:Y:S01]  /*13d0*/  @P1 LDC.64 R26, c[0x0][0x3d0] ;  /* 0x0000f400ff1a1b82 */ /* 0x000ea20000000a00 */
[----:B------:R0:W-:Y:S01]  /*13e0*/  @P2 STL.64 [R1+0x38], R126 ;  /* 0x0000387e01002387 */ /* 0x0001e20000100a00 */
[----:B------:R-:W-:-:S03]  /*13f0*/  ISETP.GE.U32.AND P2, PT, R0, 0x140, PT ;  /* 0x000001400000780c */ /* 0x000fc60003f46070 */
[----:B------:R0:W-:Y:S10]  /*1400*/  @P3 STL.64 [R1+0x20], R120 ;  /* 0x0000207801003387 */ /* 0x0001f40000100a00 */
[----:B------:R-:W3:Y:S01]  /*1410*/  @P2 LDC.64 R28, c[0x0][0x3d0] ;  /* 0x0000f400ff1c2b82 */ /* 0x000ee20000000a00 */
[----:B------:R0:W-:Y:S01]  /*1420*/  @P3 STL.64 [R1+0x28], R122 ;  /* 0x0000287a01003387 */ /* 0x0001e20000100a00 */
[----:B------:R-:W-:-:S03]  /*1430*/  ISETP.GE.U32.AND P3, PT, R0, 0x160, PT ;  /* 0x000001600000780c */ /* 0x000fc60003f66070 */
[----:B------:R0:W-:Y:S10]  /*1440*/  @P4 STL.64 [R1+0x10], R116 ;  /* 0x0000107401004387 */ /* 0x0001f40000100a00 */
[----:B------:R-:W4:Y:S01]  /*1450*/  @P3 LDC.64 R34, c[0x0][0x3d0] ;  /* 0x0000f400ff223b82 */ /* 0x000f220000000a00 */
[----:B------:R0:W-:Y:S01]  /*1460*/  @P4 STL.64 [R1+0x18], R118 ;  /* 0x0000187601004387 */ /* 0x0001e20000100a00 */
[----:B------:R-:W-:Y:S01]  /*1470*/  ISETP.GE.U32.AND P4, PT, R0, 0x180, PT ;  /* 0x000001800000780c */ /* 0x000fe20003f86070 */
[----:B-1----:R-:W-:-:S02]  /*1480*/  @P0 IMAD.WIDE.U32 R24, R107, 0x10, R24 ;  /* 0x000000106b180825 */ /* 0x002fc400078e0018 */
[----:B------:R0:W-:Y:S10]  /*1490*/  @P5 STL.64 [R1], R112 ;  /* 0x0000007001005387 */ /* 0x0001f40000100a00 */
[----:B------:R-:W1:Y:S01]  /*14a0*/  @P4 LDC.64 R4, c[0x0][0x3d0] ;  /* 0x0000f400ff044b82 */ /* 0x000e620000000a00 */
[----:B------:R0:W-:Y:S01]  /*14b0*/  @P5 STL.64 [R1+0x8], R114 ;  /* 0x0000087201005387 */ /* 0x0001e20000100a00 */
[----:B------:R-:W-:Y:S01]  /*14c0*/  ISETP.GE.U32.AND P5, PT, R0, 0x1a0, PT ;  /* 0x000001a00000780c */ /* 0x000fe20003fa6070 */
[----:B------:R-:W-:-:S02]  /*14d0*/  @P0 VIADD R107, R107, 0x20 ;  /* 0x000000206b6b0836 */ /* 0x000fc40000000000 */
[----:B------:R0:W5:Y:S01]  /*14e0*/  @P0 LDG.E.128 R248, desc[UR6][R24.64] ;  /* 0x0000000618f80981 */ /* 0x000162000c1e1d00 */
[----:B------:R-:W-:Y:S01]  /*14f0*/  ISETP.GE.U32.AND P0, PT, R0, 0x1c0, PT ;  /* 0x000001c00000780c */ /* 0x000fe20003f06070 */
[----:B--2---:R-:W-:-:S04]  /*1500*/  @P1 IMAD.WIDE.U32 R26, R107, 0x10, R26 ;  /* 0x000000106b1a1825 */ /* 0x004fc800078e001a */
[----:B------:R-:W-:Y:S01]  /*1510*/  @P1 VIADD R107, R107, 0x20 ;  /* 0x000000206b6b1836 */ /* 0x000fe20000000000 */
[----:B------:R2:W5:Y:S03]  /*1520*/  @P1 LDG.E.128 R244, desc[UR6][R26.64] ;  /* 0x000000061af41981 */ /* 0x000566000c1e1d00 */
[----:B------:R-:W2:Y:S01]  /*1530*/  @P5 LDC.64 R30, c[0x0][0x3d0] ;  /* 0x0000f400ff1e5b82 */ /* 0x000ea20000000a00 */
[C---:B---3--:R-:W-:Y:S01]  /*1540*/  @P2 IMAD.WIDE.U32 R28, R107.reuse, 0x10, R28 ;  /* 0x000000106b1c2825 */ /* 0x048fe200078e001c */
[----:B------:R-:W-:Y:S02]  /*1550*/  @P2 IADD3 R107, PT, PT, R107, 0x20, RZ ;  /* 0x000000206b6b2810 */ /* 0x000fe40007ffe0ff */
[----:B------:R-:W-:Y:S02]  /*1560*/  ISETP.GE.U32.AND P1, PT, R0, 0x1e0, PT ;  /* 0x000001e00000780c */ /* 0x000fe40003f26070 */
[----:B------:R3:W5:Y:S02]  /*1570*/  @P2 LDG.E.128 R240, desc[UR6][R28.64] ;  /* 0x000000061cf02981 */ /* 0x000764000c1e1d00 */
[----:B0-----:R-:W0:Y:S01]  /*1580*/  @P0 LDC.64 R24, c[0x0][0x3d0] ;  /* 0x0000f400ff180b82 */ /* 0x001e220000000a00 */
[----:B----4-:R-:W-:-:S04]  /*1590*/  @P3 IMAD.WIDE.U32 R34, R107, 0x10, R34 ;  /* 0x000000106b223825 */ /* 0x010fc800078e0022 */
[----:B------:R-:W-:Y:S01]  /*15a0*/  @P3 VIADD R107, R107, 0x20 ;  /* 0x000000206b6b3836 */ /* 0x000fe20000000000 */
[C---:B------:R-:W-:Y:S01]  /*15b0*/  ISETP.GE.U32.AND P2, PT, R0.reuse, 0x200, PT ;  /* 0x000002000000780c */ /* 0x040fe20003f46070 */
[----:B------:R-:W5:Y:S02]  /*15c0*/  @P3 LDG.E.128 R232, desc[UR6][R34.64] ;  /* 0x0000000622e83981 */ /* 0x000f64000c1e1d00 */
[C---:B-1----:R-:W-:Y:S01]  /*15d0*/  @P4 IMAD.WIDE.U32 R4, R107.reuse, 0x10, R4 ;  /* 0x000000106b044825 */ /* 0x042fe200078e0004 */
[----:B--2---:R-:W1:Y:S03]  /*15e0*/  @P1 LDC.64 R26, c[0x0][0x3d0] ;  /* 0x0000f400ff1a1b82 */ /* 0x004e660000000a00 */
[----:B------:R-:W-:Y:S01]  /*15f0*/  @P4 VIADD R107, R107, 0x20 ;  /* 0x000000206b6b4836 */ /* 0x000fe20000000000 */
[C---:B------:R-:W-:Y:S01]  /*1600*/  ISETP.GE.U32.AND P3, PT, R0.reuse, 0x220, PT ;  /* 0x000002200000780c */ /* 0x040fe20003f66070 */
[----:B------:R2:W5:Y:S02]  /*1610*/  @P4 LDG.E.128 R228, desc[UR6][R4.64] ;  /* 0x0000000604e44981 */ /* 0x000564000c1e1d00 */
[C---:B------:R-:W-:Y:S01]  /*1620*/  @P5 IMAD.WIDE.U32 R30, R107.reuse, 0x10, R30 ;  /* 0x000000106b1e5825 */ /* 0x040fe200078e001e */
[----:B------:R-:W-:Y:S01]  /*1630*/  @P5 IADD3 R107, PT, PT, R107, 0x20, RZ ;  /* 0x000000206b6b5810 */ /* 0x000fe20007ffe0ff */
[----:B---3--:R-:W3:Y:S03]  /*1640*/  @P2 LDC.64 R28, c[0x0][0x3d0] ;  /* 0x0000f400ff1c2b82 */ /* 0x008ee60000000a00 */
[----:B------:R4:W5:Y:S01]  /*1650*/  @P5 LDG.E.128 R224, desc[UR6][R30.64] ;  /* 0x000000061ee05981 */ /* 0x000962000c1e1d00 */
[C---:B------:R-:W-:Y:S01]  /*1660*/  ISETP.GE.U32.AND P5, PT, R0.reuse, 0x240, PT ;  /* 0x000002400000780c */ /* 0x040fe20003fa6070 */
[----:B0-----:R-:W-:Y:S01]  /*1670*/  @P0 IMAD.WIDE.U32 R24, R107, 0x10, R24 ;  /* 0x000000106b180825 */ /* 0x001fe200078e0018 */
[----:B------:R-:W-:-:S02]  /*1680*/  ISETP.GE.U32.AND P4, PT, R0, 0x260, PT ;  /* 0x000002600000780c */ /* 0x000fc40003f86070 */
[----:B------:R-:W0:Y:S01]  /*1690*/  @P3 LDC.64 R32, c[0x0][0x3d0] ;  /* 0x0000f400ff203b82 */ /* 0x000e220000000a00 */
[----:B------:R-:W-:Y:S01]  /*16a0*/  @P0 VIADD R107, R107, 0x20 ;  /* 0x000000206b6b0836 */ /* 0x000fe20000000000 */
[----:B------:R0:W5:Y:S01]  /*16b0*/  @P0 LDG.E.128 R220, desc[UR6][R24.64] ;  /* 0x0000000618dc0981 */ /* 0x000162000c1e1d00 */
[----:B------:R-:W-:-:S06]  /*16c0*/  ISETP.GE.U32.AND P0, PT, R0, 0x280, PT ;  /* 0x000002800000780c */ /* 0x000fcc0003f06070 */
[----:B--2---:R-:W2:Y:S01]  /*16d0*/  @P5 LDC.64 R4, c[0x0][0x3d0] ;  /* 0x0000f400ff045b82 */ /* 0x004ea20000000a00 */
[----:B-1----:R-:W-:-:S07]  /*16e0*/  @P1 IMAD.WIDE.U32 R26, R107, 0x10, R26 ;  /* 0x000000106b1a1825 */ /* 0x002fce00078e001a */
[----:B----4-:R-:W1:Y:S01]  /*16f0*/  @P4 LDC.64 R30, c[0x0][0x3d0] ;  /* 0x0000f400ff1e4b82 */ /* 0x010e620000000a00 */
[----:B------:R-:W-:Y:S01]  /*1700*/  @P1 VIADD R107, R107, 0x20 ;  /* 0x000000206b6b1836 */ /* 0x000fe20000000000 */
[----:B------:R4:W-:Y:S03]  /*1710*/  @P6 STL.64 [R1+0x60], R108 ;  /* 0x0000606c01006387 */ /* 0x0009e60000100a00 */
[----:B---3--:R-:W-:-:S03]  /*1720*/  @P2 IMAD.WIDE.U32 R28, R107, 0x10, R28 ;  /* 0x000000106b1c2825 */ /* 0x008fc600078e001c */
[----:B------:R-:W3:Y:S01]  /*1730*/  @P0 LDC.64 R34, c[0x0][0x3d0] ;  /* 0x0000f400ff220b82 */ /* 0x000ee20000000a00 */
[----:B------:R-:W-:Y:S01]  /*1740*/  @P2 IADD3 R107, PT, PT, R107, 0x20, RZ ;  /* 0x000000206b6b2810 */ /* 0x000fe20007ffe0ff */
[----:B------:R4:W-:Y:S04]  /*1750*/  @P6 STL.64 [R1+0x68], R110 ;  /* 0x0000686e01006387 */ /* 0x0009e80000100a00 */
[----:B0-----:R-:W-:Y:S01]  /*1760*/  @P3 IMAD.WIDE.U32 R32, R107, 0x10, R32 ;  /* 0x000000106b203825 */ /* 0x001fe200078e0020 */
[----:B------:R-:W-:Y:S01]  /*1770*/  LOP3.LUT R3, R3, 0xfffffffb, RZ, 0xc0, !PT ;  /* 0xfffffffb03037812 */ /* 0x000fe200078ec0ff */
[----:B------:R-:W5:Y:S02]  /*1780*/  @P1 LDG.E.128 R216, desc[UR6][R26.64] ;  /* 0x000000061ad81981 */ /* 0x000f64000c1e1d00 */
[----:B------:R-:W-:Y:S01]  /*1790*/  @P3 VIADD R107, R107, 0x20 ;  /* 0x000000206b6b3836 */ /* 0x000fe20000000000 */
[----:B------:R-:W-:Y:S01]  /*17a0*/  CS2R R198, SRZ ;  /* 0x0000000000c67805 */ /* 0x000fe2000001ff00 */
[----:B------:R-:W5:Y:S02]  /*17b0*/  @P2 LDG.E.128 R212, desc[UR6][R28.64] ;  /* 0x000000061cd42981 */ /* 0x000f64000c1e1d00 */
[C---:B--2---:R-:W-:Y:S01]  /*17c0*/  @P5 IMAD.WIDE.U32 R24, R107.reuse, 0x10, R4 ;  /* 0x000000106b185825 */ /* 0x044fe200078e0004 */
[----:B------:R-:W-:Y:S01]  /*17d0*/  CS2R R196, SRZ ;  /* 0x0000000000c47805 */ /* 0x000fe2000001ff00 */
[----:B------:R0:W5:Y:S02]  /*17e0*/  @P3 LDG.E.128 R208, desc[UR6][R32.64] ;  /* 0x0000000620d03981 */ /* 0x000164000c1e1d00 */
[----:B------:R-:W-:Y:S01]  /*17f0*/  @P5 VIADD R107, R107, 0x20 ;  /* 0x000000206b6b5836 */ /* 0x000fe20000000000 */
[----:B------:R-:W-:Y:S01]  /*1800*/  @P6 LOP3.LUT R3, R3, 0x4, RZ, 0xfc, !PT ;  /* 0x0000000403036812 */ /* 0x000fe200078efcff */
[----:B------:R-:W5:Y:S02]  /*1810*/  @P5 LDG.E.128 R204, desc[UR6][R24.64] ;  /* 0x0000000618cc5981 */ /* 0x000f64000c1e1d00 */
[C---:B-1----:R-:W-:Y:S01]  /*1820*/  @P4 IMAD.WIDE.U32 R30, R107.reuse, 0x10, R30 ;  /* 0x000000106b1e4825 */ /* 0x042fe200078e001e */
[----:B------:R-:W-:-:S02]  /*1830*/  @P4 IADD3 R107, PT, PT, R107, 0x20, RZ ;  /* 0x000000206b6b4810 */ /* 0x000fc40007ffe0ff */
[----:B------:R-:W-:Y:S02]  /*1840*/  CS2R R194, SRZ ;  /* 0x0000000000c27805 */ /* 0x000fe4000001ff00 */
[----:B------:R-:W-:Y:S02]  /*1850*/  CS2R R192, SRZ ;  /* 0x0000000000c07805 */ /* 0x000fe4000001ff00 */
[----:B------:R-:W-:Y:S01]  /*1860*/  CS2R R90, SRZ ;  /* 0x00000000005a7805 */ /* 0x000fe2000001ff00 */
[----:B------:R1:W5:Y:S01]  /*1870*/  @P4 LDG.E.128 R200, desc[UR6][R30.64] ;  /* 0x000000061ec84981 */ /* 0x000362000c1e1d00 */
[----:B---3--:R-:W-:-:S05]  /*1880*/  @P0 IMAD.WIDE.U32 R4, R107, 0x10, R34 ;  /* 0x000000106b040825 */ /* 0x008fca00078e0022 */
[----:B------:R4:W5:Y:S01]  /*1890*/  @P0 LDG.E.128 R96, desc[UR6][R4.64] ;  /* 0x0000000604600981 */ /* 0x000962000c1e1d00 */
        /* <DEDUP_REMOVED lines=27> */
[----:B-1----:R-:W-:Y:S02]  /*1a50*/  CS2R R30, SRZ ;  /* 0x00000000001e7805 */ /* 0x002fe4000001ff00 */
[----:B------:R-:W-:Y:S02]  /*1a60*/  CS2R R28, SRZ ;  /* 0x00000000001c7805 */ /* 0x000fe4000001ff00 */
[----:B------:R-:W-:-:S02]  /*1a70*/  CS2R R26, SRZ ;  /* 0x00000000001a7805 */ /* 0x000fc4000001ff00 */
[----:B------:R-:W-:Y:S02]  /*1a80*/  CS2R R24, SRZ ;  /* 0x0000000000187805 */ /* 0x000fe4000001ff00 */
[----:B------:R-:W-:Y:S02]  /*1a90*/  CS2R R74, SRZ ;  /* 0x00000000004a7805 */ /* 0x000fe4000001ff00 */
[----:B------:R-:W-:Y:S02]  /*1aa0*/  CS2R R72, SRZ ;  /* 0x0000000000487805 */ /* 0x000fe4000001ff00 */
[----:B------:R-:W-:Y:S02]  /*1ab0*/  @P0 CS2R R94, SRZ ;  /* 0x00000000005e0805 */ /* 0x000fe4000001ff00 */
[----:B----4-:R-:W-:-:S07]  /*1ac0*/  @P0 CS2R R92, SRZ ;  /* 0x00000000005c0805 */ /* 0x010fce000001ff00 */
.L_x_51796:
[----:B------:R-:W-:Y:S05]  /*1ad0*/  BSYNC.RECONVERGENT B0 ;  /* 0x0000000000007941 */ /* 0x000fea0003800200 */
.L_x_51794:
[----:B------:R-:W0:Y:S02]  /*1ae0*/  LDCU UR4, c[0x0][0x384] ;  /* 0x00007080ff0477ac */ /* 0x000e240008000800 */
[----:B0-----:R-:W-:-:S13]  /*1af0*/  ISETP.GE.AND P0, PT, R236, UR4, PT ;  /* 0x00000004ec007c0c */ /* 0x001fda000bf06270 */
[----:B------:R-:W-:Y:S05]  /*1b00*/  @P0 EXIT ;  /* 0x000000000000094d */ /* 0x000fea0003800000 */
[----:B------:R-:W-:Y:S01]  /*1b10*/  IMAD.HI.U32 R4, R9, -0x326172a9, RZ ;  /* 0xcd9e8d5709047827 */ /* 0x000fe200078e00ff */
[----:B------:R-:W0:Y:S03]  /*1b20*/  LDCU UR10, c[0x0][0x408] ;  /* 0x00008100ff0a77ac */ /* 0x000e260008000800 */
[C---:B------:R-:W-:Y:S01]  /*1b30*/  IMAD.HI.U32 R5, R2.reuse, -0x2daee0ad, RZ ;  /* 0xd2511f5302057827 */ /* 0x040fe200078e00ff */
[----:B------:R-:W-:Y:S01]  /*1b40*/  LOP3.LUT R4, R11, R4, R20, 0x96, !PT ;  /* 0x000000040b047212 */ /* 0x000fe200078e9614 */
[----:B------:R-:W1:Y:S02]  /*1b50*/  LDCU UR13, c[0x0][0x388] ;  /* 0x00007100ff0d77ac */ /* 0x000e640008000800 */
[----:B---3--:R-:W-:Y:S01]  /*1b60*/  IMAD R108, R2, -0x2daee0ad, RZ ;  /* 0xd2511f53026c7824 */ /* 0x008fe200078e02ff */
[----:B------:R-:W-:Y:S01]  /*1b70*/  LOP3.LUT R5, R5, R21, RZ, 0x3c, !PT ;  /* 0x0000001505057212 */ /* 0x000fe200078e3cff */
[----:B------:R-:W-:Y:S01]  /*1b80*/  IMAD.HI.U32 R107, R4, -0x2daee0ad, RZ ;  /* 0xd2511f53046b7827 */ /* 0x000fe200078e00ff */
[----:B------:R-:W2:Y:S03]  /*1b90*/  LDCU.U8 UR11, c[0x0][0x410] ;  /* 0x00008200ff0b77ac */ /* 0x000ea60008000000 */
[----:B------:R-:W-:Y:S01]  /*1ba0*/  IMAD R6, R9, -0x326172a9, RZ ;  /* 0xcd9e8d5709067824 */ /* 0x000fe200078e02ff */
[----:B------:R-:W-:Y:S01]  /*1bb0*/  LOP3.LUT R12, R12, R108, R107, 0x96, !PT ;  /* 0x0000006c0c0c7212 */ /* 0x000fe200078e966b */
[C---:B------:R-:W-:Y:S01]  /*1bc0*/  IMAD.HI.U32 R7, R5.reuse, -0x326172a9, RZ ;  /* 0xcd9e8d5705077827 */ /* 0x040fe200078e00ff */
[----:B------:R-:W3:Y:S03]  /*1bd0*/  LDCU UR12, c[0x0][0x448] ;  /* 0x00008900ff0c77ac */ /* 0x000ee60008000800 */
[----:B------:R-:W-:Y:S01]  /*1be0*/  IMAD R5, R5, -0x326172a9, RZ ;  /* 0xcd9e8d5705057824 */ /* 0x000fe200078e02ff */
[----:B------:R-:W-:Y:S01]  /*1bf0*/  LOP3.LUT R6, R10, R6, R7, 0x96, !PT ;  /* 0x000000060a067212 */ /* 0x000fe200078e9607 */
[----:B------:R-:W-:Y:S01]  /*1c00*/  IMAD R10, R4, -0x2daee0ad, RZ ;  /* 0xd2511f53040a7824 */ /* 0x000fe200078e02ff */
[----:B------:R-:W4:Y:S01]  /*1c10*/  LDCU.64 UR4, c[0x0][0x398] ;  /* 0x00007300ff0477ac */ /* 0x000f220008000a00 */
        /* <DEDUP_REMOVED lines=48> */
[----:B------:R-:W-:Y:S01]  /*1f20*/  IMAD.MOV.U32 R7, RZ, RZ, R11 ;  /* 0x000000ffff077224 */ /* 0x000fe200078e000b */
[----:B------:R-:W-:Y:S01]  /*1f30*/  LOP3.LUT R6, R8, 0x3, RZ, 0xc0, !PT ;  /* 0x0000000308067812 */ /* 0x000fe200078ec0ff */
[----:B------:R-:W-:Y:S02]  /*1f40*/  IMAD.MOV.U32 R8, RZ, RZ, R9 ;  /* 0x000000ffff087224 */ /* 0x000fe400078e0009 */
[----:B------:R-:W-:Y:S02]  /*1f50*/  HFMA2 R9, -RZ, RZ, 0, 0 ;  /* 0x00000000ff097431 */ /* 0x000fe400000001ff */
[----:B01234-:R-:W-:-:S07]  /*1f60*/  IMAD R11, R103, -0x2daee0ad, RZ ;  /* 0xd2511f53670b7824 */ /* 0x01ffce00078e02ff */
.L_x_53137:
[----:B------:R-:W-:Y:S01]  /*1f70*/  IMAD R12, R236, UR13, RZ ;  /* 0x0000000dec0c7c24 */ /* 0x000fe2000f8e02ff */
[----:B------:R-:W-:Y:S01]  /*1f80*/  LOP3.LUT P0, RZ, R3, 0x4, RZ, 0xc0, !PT ;  /* 0x0000000403ff7812 */ /* 0x000fe2000780c0ff */
[----:B------:R-:W-:Y:S03]  /*1f90*/  BSSY.RECONVERGENT B0, `(.L_x_51797) ;  /* 0x00004c4000007945 */ /* 0x000fe60003800200 */
[----:B------:R-:W-:-:S04]  /*1fa0*/  SHF.R.S32.HI R18, RZ, 0x1f, R12 ;  /* 0x0000001fff127819 */ /* 0x000fc8000001140c */
[----:B------:R-:W-:-:S04]  /*1fb0*/  LEA.HI R12, R18, R12, RZ, 0x2 ;  /* 0x0000000c120c7211 */ /* 0x000fc800078f10ff */
        /* <DEDUP_REMOVED lines=35> */
.L_x_51802:
        /* <DEDUP_REMOVED lines=13> */
.L_x_51804:
[----:B------:R-:W-:Y:S05]  /*22c0*/  BSYNC.RECONVERGENT B2 ;  /* 0x0000000000027941 */ /* 0x000fea0003800200 */
.L_x_51803:
        /* <DEDUP_REMOVED lines=61> */
.L_x_51801:
[----:B------:R-:W-:Y:S05]  /*26a0*/  BSYNC.RECONVERGENT B1 ;  /* 0x0000000000017941 */ /* 0x000fea0003800200 */
.L_x_51800:
        /* <DEDUP_REMOVED lines=18> */
.L_x_51807:
        /* <DEDUP_REMOVED lines=13> */
.L_x_51809:
[----:B------:R-:W-:Y:S05]  /*28a0*/  BSYNC.RECONVERGENT B2 ;  /* 0x0000000000027941 */ /* 0x000fea0003800200 */
.L_x_51808:
        /* <DEDUP_REMOVED lines=19> */
[----:B------:R-:W-:-:S03]  /*29e0*/  IADD3 R11, PT, PT, R20, 0x78dde6e4, RZ ;  /* 0x78dde6e4140b7810 */ /* 0x000fc60007ffe0ff */
        /* <DEDUP_REMOVED lines=36> */
[----:B------:R-:W-:-:S03]  /*2c30*/  IMAD.MOV.U32 R11, RZ, RZ, RZ ;  /* 0x000000ffff0b7224 */ /* 0x000fc600078e00ff */
[----:B------:R-:W-:Y:S02]  /*2c40*/  LOP3.LUT R4, R6, R4, R23, 0x96, !PT ;  /* 0x0000000406047212 */ /* 0x000fe400078e9617 */
[----:B------:R-:W-:Y:S01]  /*2c50*/  MOV R6, R12 ;  /* 0x0000000c00067202 */ /* 0x000fe20000000f00 */
[----:B------:R-:W-:-:S07]  /*2c60*/  IMAD.MOV.U32 R12, RZ, RZ, R22 ;  /* 0x000000ffff0c7224 */ /* 0x000fce00078e0016 */
.L_x_51806:
[----:B------:R-:W-:Y:S05]  /*2c70*/  BSYNC.RECONVERGENT B1 ;  /* 0x0000000000017941 */ /* 0x000fea0003800200 */
.L_x_51805:
        /* <DEDUP_REMOVED lines=16> */
.L_x_51812:
        /* <DEDUP_REMOVED lines=13> */
.L_x_51814:
[----:B------:R-:W-:Y:S05]  /*2e50*/  BSYNC.RECONVERGENT B2 ;  /* 0x0000000000027941 */ /* 0x000fea0003800200 */
.L_x_51813:
        /* <DEDUP_REMOVED lines=19> */
[----:B------:R-:W-:-:S03]  /*2f90*/  IADD3 R5, PT, PT, R21, 0x32370b8f, RZ ;  /* 0x32370b8f15057810 */ /* 0x000fc60007ffe0ff */
        /* <DEDUP_REMOVED lines=38> */
[----:B------:R-:W-:Y:S02]  /*3200*/  IMAD.MOV.U32 R12, RZ, RZ, R22 ;  /* 0x000000ffff0c7224 */ /* 0x000fe400078e0016 */
[----:B------:R-:W-:-:S07]  /*3210*/  HFMA2 R22, -RZ, RZ, 0, 0 ;  /* 0x00000000ff167431 */ /* 0x000fce00000001ff */
.L_x_51811:
[----:B------:R-:W-:Y:S05]  /*3220*/  BSYNC.RECONVERGENT B1 ;  /* 0x0000000000017941 */ /* 0x000fea0003800200 */
.L_x_51810:
        /* <DEDUP_REMOVED lines=16> */
.L_x_51817:
        /* <DEDUP_REMOVED lines=13> */
.L_x_51819:
[----:B------:R-:W-:Y:S05]  /*3400*/  BSYNC.RECONVERGENT B2 ;  /* 0x0000000000027941 */ /* 0x000fea0003800200 */
.L_x_51818:
        /* <DEDUP_REMOVED lines=51> */
[----:B------:R-:W-:Y:S01]  /*3740*/  IMAD.WIDE.U32 R10, R5, -0x326172a9, RZ ;  /* 0xcd9e8d57050a7825 */ /* 0x000fe200078e00ff */
[----:B------:R-:W-:-:S04]  /*3750*/  IADD3 R5, PT, PT, R20, -0x700cb87f, RZ ;  /* 0x8ff3478114057810 */ /* 0x000fc80007ffe0ff */
[----:B------:R-:W-:Y:S01]  /*3760*/  LOP3.LUT R5, R5, R22, R11, 0x96, !PT ;  /* 0x0000001605057212 */ /* 0x000fe200078e960b */
[----:B------:R-:W-:-:S04]  /*3770*/  IMAD.WIDE.U32 R22, R6, -0x2daee0ad, RZ ;  /* 0xd2511f5306167825 */ /* 0x000fc800078e00ff */
[----:B------:R-:W-:Y:S02]  /*3780*/  VIADD R6, R21, 0x96a522ad ;  /* 0x96a522ad15067836 */ /* 0x000fe40000000000 */
[----:B------:R-:W-:Y:S01]  /*3790*/  IMAD.MOV.U32 R11, RZ, RZ, R12 ;  /* 0x000000ffff0b7224 */ /* 0x000fe200078e000c */
[----:B------:R-:W-:Y:S02]  /*37a0*/  MOV R12, R22 ;  /* 0x00000016000c7202 */ /* 0x000fe40000000f00 */
[----:B------:R-:W-:Y:S01]  /*37b0*/  LOP3.LUT R4, R6, R4, R23, 0x96, !PT ;  /* 0x0000000406047212 */ /* 0x000fe200078e9617 */
[----:B------:R-:W-:-:S07]  /*37c0*/  IMAD.MOV.U32 R6, RZ, RZ, RZ ;  /* 0x000000ffff067224 */ /* 0x000fce00078e00ff */
.L_x_51816:
[----:B------:R-:W-:Y:S05]  /*37d0*/  BSYNC.RECONVERGENT B1 ;  /* 0x0000000000017941 */ /* 0x000fea0003800200 */
.L_x_51815:
[----:B------:R-:W-:Y:S01]  /*37e0*/  I2FP.F32.U32 R11, R11 ;  /* 0x0000000b000b7245 */ /* 0x000fe20000201000 */
[----:B-----5:R-:W-:Y:S01]  /*37f0*/  FMUL.FTZ R22, R111, UR10 ;  /* 0x0000000a6f167c20 */ /* 0x020fe20008410000 */
[----:B------:R-:W-:-:S03]  /*3800*/  FMUL.FTZ R23, R110, UR10 ;  /* 0x0000000a6e177c20 */ /* 0x000fc60008410000 */
[----:B------:R-:W-:Y:S02]  /*3810*/  FFMA.FTZ R11, R11, R188, 1.1641532182693481445e-10 ;  /* 0x2f0000000b0b7423 */ /* 0x000fe400000100bc */
        /* <DEDUP_REMOVED lines=13> */
.L_x_51799:
        /* <DEDUP_REMOVED lines=16> */
.L_x_51823:
        /* <DEDUP_REMOVED lines=13> */
.L_x_51825:
[----:B------:R-:W-:Y:S05]  /*3ac0*/  BSYNC.RECONVERGENT B2 ;  /* 0x0000000000027941 */ /* 0x000fea0003800200 */
.L_x_51824:
        /* <DEDUP_REMOVED lines=53> */
[----:B------:R-:W-:Y:S01]  /*3e20*/  MOV R10, R14 ;  /* 0x0000000e000a7202 */ /* 0x000fe20000000f00 */
[----:B------:R-:W-:-:S03]  /*3e30*/  IMAD.MOV.U32 R14, RZ, RZ, R11 ;  /* 0x000000ffff0e7224 */ /* 0x000fc600078e000b */
[----:B------:R-:W-:Y:S01]  /*3e40*/  LOP3.LUT R5, R5, R12, R15, 0x96, !PT ;  /* 0x0000000c05057212 */ /* 0x000fe200078e960f */
[----:B------:R-:W-:-:S04]  /*3e50*/  IMAD.WIDE.U32 R12, R6, -0x2daee0ad, RZ ;  /* 0xd2511f53060c7825 */ /* 0x000fc800078e00ff */
[----:B------:R-:W-:-:S05]  /*3e60*/  VIADD R6, R21, 0x96a522ad ;  /* 0x96a522ad15067836 */ /* 0x000fca0000000000 */
[----:B------:R-:W-:Y:S01]  /*3e70*/  LOP3.LUT R4, R6, R4, R13, 0x96, !PT ;  /* 0x0000000406047212 */ /* 0x000fe200078e960d */
[----:B------:R-:W-:-:S07]  /*3e80*/  IMAD.MOV.U32 R13, RZ, RZ, RZ ;  /* 0x000000ffff0d7224 */ /* 0x000fce00078e00ff */
.L_x_51822:
[----:B------:R-:W-:Y:S05]  /*3e90*/  BSYNC.RECONVERGENT B1 ;  /* 0x0000000000017941 */ /* 0x000fea0003800200 */
.L_x_51821:
[----:B------:R-:W0:Y:S01]  /*3ea0*/  LDC R190, c[0x0][0x404] ;  /* 0x00010100ffbe7b82 */ /* 0x000e220000000800 */
[----:B------:R-:W-:Y:S01]  /*3eb0*/  HFMA2 R188, -RZ, RZ, 0.1171875, 0 ;  /* 0x2f800000ffbc7431 */ /* 0x000fe200000001ff */
[----:B------:R-:W-:Y:S01]  /*3ec0*/  ISETP.NE.AND P2, PT, R13, 0x1, PT ;  /* 0x000000010d00780c */ /* 0x000fe20003f45270 */
[----:B------:R-:W-:Y:S01]  /*3ed0*/  BSSY.RECONVERGENT B1, `(.L_x_51826) ;  /* 0x000005c000017945 */ /* 0x000fe20003800200 */
[----:B------:R-:W-:Y:S01]  /*3ee0*/  I2FP.F32.U32 R6, R14 ;  /* 0x0000000e00067245 */ /* 0x000fe20000201000 */
        /* <DEDUP_REMOVED lines=15> */
.L_x_51828:
        /* <DEDUP_REMOVED lines=13> */
.L_x_51830:
[----:B------:R-:W-:Y:S05]  /*40b0*/  BSYNC.RECONVERGENT B2 ;  /* 0x0000000000027941 */ /* 0x000fea0003800200 */
.L_x_51829:
        /* <DEDUP_REMOVED lines=61> */
.L_x_51827:
[----:B------:R-:W-:Y:S05]  /*4490*/  BSYNC.RECONVERGENT B1 ;  /* 0x0000000000017941 */ /* 0x000fea0003800200 */
.L_x_51826:
        /* <DEDUP_REMOVED lines=15> */
.L_x_51833:
        /* <DEDUP_REMOVED lines=13> */
.L_x_51835:
[----:B------:R-:W-:Y:S05]  /*4660*/  BSYNC.RECONVERGENT B2 ;  /* 0x0000000000027941 */ /* 0x000fea0003800200 */
.L_x_51834:
        /* <DEDUP_REMOVED lines=61> */
.L_x_51832:
[----:B------:R-:W-:Y:S05]  /*4a40*/  BSYNC.RECONVERGENT B1 ;  /* 0x0000000000017941 */ /* 0x000fea0003800200 */
.L_x_51831:
        /* <DEDUP_REMOVED lines=17> */
.L_x_51838:
        /* <DEDUP_REMOVED lines=13> */
.L_x_51840:
[----:B------:R-:W-:Y:S05]  /*4c30*/  BSYNC.RECONVERGENT B2 ;  /* 0x0000000000027941 */ /* 0x000fea0003800200 */
.L_x_51839:
        /* <DEDUP_REMOVED lines=61> */
.L_x_51837:
[----:B------:R-:W-:Y:S05]  /*5010*/  BSYNC.RECONVERGENT B1 ;  /* 0x0000000000017941 */ /* 0x000fea0003800200 */
.L_x_51836:
        /* <DEDUP_REMOVED lines=15> */
.L_x_51843:
        /* <DEDUP_REMOVED lines=13> */
.L_x_51845:
[----:B------:R-:W-:Y:S05]  /*51e0*/  BSYNC.RECONVERGENT B2 ;  /* 0x0000000000027941 */ /* 0x000fea0003800200 */
.L_x_51844:
        /* <DEDUP_REMOVED lines=61> */
.L_x_51842:
[----:B------:R-:W-:Y:S05]  /*55c0*/  BSYNC.RECONVERGENT B1 ;  /* 0x0000000000017941 */ /* 0x000fea0003800200 */
.L_x_51841:
        /* <DEDUP_REMOVED lines=17> */
.L_x_51848:
        /* <DEDUP_REMOVED lines=13> */
.L_x_51850:
[----:B------:R-:W-:Y:S05]  /*57b0*/  BSYNC.RECONVERGENT B2 ;  /* 0x0000000000027941 */ /* 0x000fea0003800200 */
.L_x_51849:
        /* <DEDUP_REMOVED lines=61> */
.L_x_51847:
[----:B------:R-:W-:Y:S05]  /*5b90*/  BSYNC.RECONVERGENT B1 ;  /* 0x0000000000017941 */ /* 0x000fea0003800200 */
.L_x_51846:
        /* <DEDUP_REMOVED lines=15> */
.L_x_51853:
        /* <DEDUP_REMOVED lines=13> */
.L_x_51855:
[----:B------:R-:W-:Y:S05]  /*5d60*/  BSYNC.RECONVERGENT B2 ;  /* 0x0000000000027941 */ /* 0x000fea0003800200 */
.L_x_51854:
        /* <DEDUP_REMOVED lines=61> */
.L_x_51852:
[----:B------:R-:W-:Y:S05]  /*6140*/  BSYNC.RECONVERGENT B1 ;  /* 0x0000000000017941 */ /* 0x000fea0003800200 */
.L_x_51851:
        /* <DEDUP_REMOVED lines=17> */
.L_x_51858:
        /* <DEDUP_REMOVED lines=16> */
.L_x_51860:
[----:B------:R-:W-:Y:S05]  /*6360*/  BSYNC.RECONVERGENT B2 ;  /* 0x0000000000027941 */ /* 0x000fea0003800200 */
.L_x_51859:
        /* <DEDUP_REMOVED lines=61> */
.L_x_51857:
[----:B------:R-:W-:Y:S05]  /*6740*/  BSYNC.RECONVERGENT B1 ;  /* 0x0000000000017941 */ /* 0x000fea0003800200 */
.L_x_51856:
[----:B------:R-:W-:Y:S02]  /*6750*/  LOP3.LUT R3, R3, 0xffffffdf, RZ, 0xc0, !PT ;  /* 0xffffffdf03037812 */ /* 0x000fe400078ec0ff */
[-C--:B------:R-:W-:Y:S01]  /*6760*/  FSETP.GTU.FTZ.AND P6, PT, R16, R190.reuse, PT ;  /* 0x000000be1000720b */ /* 0x080fe20003fdc000 */
[----:B------:R-:W-:Y:S01]  /*6770*/  FMUL.FTZ R16, R101, R189 ;  /* 0x000000bd65107220 */ /* 0x000fe20000410000 */
[----:B------:R-:W-:Y:S02]  /*6780*/  @P5 LOP3.LUT R3, R3, 0x20, RZ, 0xfc, !PT ;  /* 0x0000002003035812 */ /* 0x000fe400078efcff */
[----:B------:R-:W-:Y:S02]  /*6790*/  FSETP.GTU.FTZ.AND P5, PT, R13, R190, PT ;  /* 0x000000be0d00720b */ /* 0x000fe40003fbc000 */
[----:B------:R-:W-:Y:S02]  /*67a0*/  LOP3.LUT R17, R17, 0xfffffffe, RZ, 0xc0, !PT ;  /* 0xfffffffe11117812 */ /* 0x000fe400078ec0ff */
[----:B------:R-:W-:-:S02]  /*67b0*/  LOP3.LUT R3, R3, 0xfffffff7, RZ, 0xc0, !PT ;  /* 0xfffffff703037812 */ /* 0x000fc400078ec0ff */
[----:B------:R-:W-:Y:S02]  /*67c0*/  FSEL R15, R15, RZ, P2 ;  /* 0x000000ff0f0f7208 */ /* 0x000fe40001000000 */
[----:B------:R-:W-:Y:S02]  /*67d0*/  @P0 LOP3.LUT R3, R3, 0x8, RZ, 0xfc, !PT ;  /* 0x0000000803030812 */ /* 0x000fe400078efcff */
[----:B------:R-:W-:Y:S02]  /*67e0*/  FSEL R16, R16, RZ, !P6 ;  /* 0x000000ff10107208 */ /* 0x000fe40007000000 */
[----:B------:R-:W-:Y:S02]  /*67f0*/  I2FP.F32.U32 R13, R23 ;  /* 0x00000017000d7245 */ /* 0x000fe40000201000 */
[----:B------:R-:W-:Y:S01]  /*6800*/  @P5 LOP3.LUT R17, R17, 0x1, RZ, 0xfc, !PT ;  /* 0x0000000111115812 */ /* 0x000fe200078efcff */
[----:B------:R-:W-:Y:S01]  /*6810*/  FADD.FTZ R109, R15, R16 ;  /* 0x000000100f6d7221 */ /* 0x000fe20000010000 */
[----:B------:R-:W-:Y:S01]  /*6820*/  LOP3.LUT P5, RZ, R3, 0x20, RZ, 0xc0, !PT ;  /* 0x0000002003ff7812 */ /* 0x000fe200078ac0ff */
[----:B------:R-:W-:Y:S01]  /*6830*/  FMUL.FTZ R15, R100, R189 ;  /* 0x000000bd640f7220 */ /* 0x000fe20000410000 */
[----:B------:R-:W-:Y:S01]  /*6840*/  LOP3.LUT R17, R17, 0xfffffffd, RZ, 0xc0, !PT ;  /* 0xfffffffd11117812 */ /* 0x000fe200078ec0ff */
[----:B------:R-:W-:Y:S01]  /*6850*/  FFMA.FTZ R13, R13, R188, 1.1641532182693481445e-10 ;  /* 0x2f0000000d0d7423 */ /* 0x000fe200000100bc */
[----:B------:R-:W-:-:S02]  /*6860*/  LOP3.LUT R3, R3, 0xffffffef, RZ, 0xc0, !PT ;  /* 0xffffffef03037812 */ /* 0x000fc400078ec0ff */
[----:B------:R-:W-:Y:S02]  /*6870*/  @P6 LOP3.LUT R17, R17, 0x2, RZ, 0xfc, !PT ;  /* 0x0000000211116812 */ /* 0x000fe400078efcff */
[----:B------:R-:W-:Y:S02]  /*6880*/  @P2 LOP3.LUT R3, R3, 0x10, RZ, 0xfc, !PT ;  /* 0x0000001003032812 */ /* 0x000fe400078efcff */
[----:B------:R-:W-:Y:S02]  /*6890*/  LOP3.LUT P2, RZ, R17, 0x1, RZ, 0xc0, !PT ;  /* 0x0000000111ff7812 */ /* 0x000fe4000784c0ff */
[----:B------:R-:W-:Y:S01]  /*68a0*/  FSEL R11, R11, RZ, P1 ;  /* 0x000000ff0b0b7208 */ /* 0x000fe20000800000 */
[----:B------:R-:W-:Y:S01]  /*68b0*/  @P5 FADD.FTZ R109, R105, R109 ;  /* 0x0000006d696d5221 */ /* 0x000fe20000010000 */
[----:B------:R-:W-:Y:S02]  /*68c0*/  FSEL R15, R15, RZ, !P2 ;  /* 0x000000ff0f0f7208 */ /* 0x000fe40005000000 */
[-C--:B------:R-:W-:Y:S01]  /*68d0*/  FSETP.GTU.FTZ.AND P6, PT, R13, R190.reuse, PT ;  /* 0x000000be0d00720b */ /* 0x080fe20003fdc000 */
[-C--:B------:R-:W-:Y:S01]  /*68e0*/  FMUL.FTZ R13, R103, R189.reuse ;  /* 0x000000bd670d7220 */ /* 0x080fe20000410000 */
[----:B------:R-:W-:Y:S01]  /*68f0*/  FSETP.GTU.FTZ.AND P0, PT, R18, R190, PT ;  /* 0x000000be1200720b */ /* 0x000fe20003f1c000 */
[----:B------:R-:W-:Y:S01]  /*6900*/  FADD.FTZ R108, R11, R15 ;  /* 0x0000000f0b6c7221 */ /* 0x000fe20000010000 */
[----:B------:R-:W-:Y:S01]  /*6910*/  FMUL.FTZ R11, R102, R189 ;  /* 0x000000bd660b7220 */ /* 0x000fe20000410000 */
[----:B------:R-:W-:-:S02]  /*6920*/  FSEL R15, R14, RZ, P3 ;  /* 0x000000ff0e0f7208 */ /* 0x000fc40001800000 */
[----:B------:R-:W-:Y:S01]  /*6930*/  FSEL R14, R111, RZ, P4 ;  /* 0x000000ff6f0e7208 */ /* 0x000fe20002000000 */
[----:B------:R-:W-:Y:S01]  /*6940*/  @P5 FADD.FTZ R108, R104, R108 ;  /* 0x0000006c686c5221 */ /* 0x000fe20000010000 */
[----:B------:R-:W-:Y:S02]  /*6950*/  FSEL R11, R11, RZ, !P0 ;  /* 0x000000ff0b0b7208 */ /* 0x000fe40004000000 */
[----:B------:R-:W-:-:S03]  /*6960*/  FSEL R13, R13, RZ, !P6 ;  /* 0x000000ff0d0d7208 */ /* 0x000fc60007000000 */
[----:B------:R-:W-:Y:S01]  /*6970*/  FADD.FTZ R110, R15, R11 ;  /* 0x0000000b0f6e7221 */ /* 0x000fe20000010000 */
[----:B------:R-:W-:Y:S01]  /*6980*/  SEL R11, RZ, 0x1, P6 ;  /* 0x00000001ff0b7807 */ /* 0x000fe20003000000 */
[----:B------:R-:W-:Y:S01]  /*6990*/  FADD.FTZ R111, R13, R14 ;  /* 0x0000000e0d6f7221 */ /* 0x000fe20000010000 */
[----:B------:R-:W-:Y:S01]  /*69a0*/  SEL R13, RZ, 0x1, P2 ;  /* 0x00000001ff0d7807 */ /* 0x000fe20001000000 */
[----:B------:R-:W-:Y:S01]  /*69b0*/  @P5 FADD.FTZ R110, R106, R110 ;  /* 0x0000006e6a6e5221 */ /* 0x000fe20000010000 */
[----:B------:R-:W-:Y:S01]  /*69c0*/  SEL R15, RZ, 0x1, P0 ;  /* 0x00000001ff0f7807 */ /* 0x000fe20000000000 */
[----:B------:R-:W-:Y:S01]  /*69d0*/  @P5 FADD.FTZ R111, R107, R111 ;  /* 0x0000006f6b6f5221 */ /* 0x000fe20000010000 */
[----:B------:R-:W-:Y:S02]  /*69e0*/  LOP3.LUT P5, RZ, R17, 0x2, RZ, 0xc0, !PT ;  /* 0x0000000211ff7812 */ /* 0x000fe400078ac0ff */
[----:B------:R-:W-:Y:S02]  /*69f0*/  LOP3.LUT P2, RZ, R3, 0x10, RZ, 0xc0, !PT ;  /* 0x0000001003ff7812 */ /* 0x000fe4000784c0ff */
[----:B------:R-:W-:-:S02]  /*6a00*/  SEL R14, RZ, 0x1, P5 ;  /* 0x00000001ff0e7807 */ /* 0x000fc40002800000 */
[----:B------:R-:W-:Y:S02]  /*6a10*/  LOP3.LUT P0, RZ, R3, 0x8, RZ, 0xc0, !PT ;  /* 0x0000000803ff7812 */ /* 0x000fe4000780c0ff */
[----:B------:R-:W-:-:S11]  /*6a20*/  PRMT R16, R11, 0x7610, R16 ;  /* 0x000076100b107816 */ /* 0x000fd60000000010 */
.L_x_51820:
        /* <DEDUP_REMOVED lines=24> */
.L_x_51861:
[----:B01----:R-:W-:Y:S01]  /*6bb0*/  IMAD.MOV.U32 R11, RZ, RZ, R12 ;  /* 0x000000ffff0b7224 */ /* 0x003fe200078e000c */
[----:B------:R-:W-:-:S07]  /*6bc0*/  IADD3 R12, PT, PT, R19, 0x20, RZ ;  /* 0x00000020130c7810 */ /* 0x000fce0007ffe0ff */
.L_x_51798:
[----:B------:R-:W-:Y:S05]  /*6bd0*/  BSYNC.RECONVERGENT B0 ;  /* 0x0000000000007941 */ /* 0x000fea0003800200 */
.L_x_51797:
        /* <DEDUP_REMOVED lines=35> */
.L_x_51867:
        /* <DEDUP_REMOVED lines=13> */
.L_x_51869:
[----:B------:R-:W-:Y:S05]  /*6ee0*/  BSYNC.RECONVERGENT B2 ;  /* 0x0000000000027941 */ /* 0x000fea0003800200 */
.L_x_51868:
[----:B------:R-:W-:Y:S01]  /*6ef0*/  LOP3.LUT R6, R9, R5, R21, 0x96, !PT ;  /* 0x0000000509067212 */ /* 0x000fe200078e9615 */
[----:B------:R-:W-:-:S04]  /*6f00*/  IMAD.WIDE.U32 R14, R8, -0x326172a9, RZ ;  /* 0xcd9e8d57080e7825 */ /* 0x000fc800078e00ff */
[----:B------:R-:W-:Y:S02]  /*6f10*/  VIADD R5, R20, 0x9e3779b9 ;  /* 0x9e3779b914057836 */ /* 0x000fe40000000000 */
[----:B0-----:R-:W-:Y:S01]  /*6f20*/  IMAD.WIDE.U32 R22, R6, -0x326172a9, RZ ;  /* 0xcd9e8d5706167825 */ /* 0x001fe200078e00ff */
        /* <DEDUP_REMOVED lines=56> */
[----:B------:R-:W-:-:S07]  /*72b0*/  LOP3.LUT R4, R6, R4, R15, 0x96, !PT ;  /* 0x0000000406047212 */ /* 0x000fce00078e960f */
.L_x_51866:
[----:B------:R-:W-:Y:S05]  /*72c0*/  BSYNC.RECONVERGENT B1 ;  /* 0x0000000000017941 */ /* 0x000fea0003800200 */
.L_x_51865:
        /* <DEDUP_REMOVED lines=20> */
.L_x_51872:
        /* <DEDUP_REMOVED lines=13> */
.L_x_51874:
[----:B------:R-:W-:Y:S05]  /*74e0*/  BSYNC.RECONVERGENT B2 ;  /* 0x0000000000027941 */ /* 0x000fea0003800200 */
.L_x_51873:
[----:B------:R-:W-:Y:S01]  /*74f0*/  LOP3.LUT R6, R9, R5, R21, 0x96, !PT ;  /* 0x0000000509067212 */ /* 0x000fe200078e9615 */
[----:B------:R-:W-:-:S04]  /*7500*/  IMAD.WIDE.U32 R14, R8, -0x326172a9, RZ ;  /* 0xcd9e8d57080e7825 */ /* 0x000fc800078e00ff */
[----:B------:R-:W-:Y:S02]  /*7510*/  VIADD R5, R20, 0x9e3779b9 ;  /* 0x9e3779b914057836 */ /* 0x000fe40000000000 */
[----:B0-----:R-:W-:Y:S01]  /*7520*/  IMAD.WIDE.U32 R22, R6, -0x326172a9, RZ ;  /* 0xcd9e8d5706167825 */ /* 0x001fe200078e00ff */
        /* <DEDUP_REMOVED lines=57> */
.L_x_51871:
[----:B------:R-:W-:Y:S05]  /*78c0*/  BSYNC.RECONVERGENT B1 ;  /* 0x0000000000017941 */ /* 0x000fea0003800200 */
.L_x_51870:
        /* <DEDUP_REMOVED lines=15> */
.L_x_51877:
        /* <DEDUP_REMOVED lines=13> */
.L_x_51879:
[----:B------:R-:W-:Y:S05]  /*7a90*/  BSYNC.RECONVERGENT B2 ;  /* 0x0000000000027941 */ /* 0x000fea0003800200 */
.L_x_51878:
[----:B------:R-:W-:Y:S01]  /*7aa0*/  LOP3.LUT R6, R9, R5, R21, 0x96, !PT ;  /* 0x0000000509067212 */ /* 0x000fe200078e9615 */
[----:B------:R-:W-:-:S04]  /*7ab0*/  IMAD.WIDE.U32 R14, R8, -0x326172a9, RZ ;  /* 0xcd9e8d57080e7825 */ /* 0x000fc800078e00ff */
[----:B------:R-:W-:Y:S02]  /*7ac0*/  VIADD R5, R20, 0x9e3779b9 ;  /* 0x9e3779b914057836 */ /* 0x000fe40000000000 */
[----:B0-----:R-:W-:Y:S01]  /*7ad0*/  IMAD.WIDE.U32 R22, R6, -0x326172a9, RZ ;  /* 0xcd9e8d5706167825 */ /* 0x001fe200078e00ff */
        /* <DEDUP_REMOVED lines=57> */
.L_x_51876:
[----:B------:R-:W-:Y:S05]  /*7e70*/  BSYNC.RECONVERGENT B1 ;  /* 0x0000000000017941 */ /* 0x000fea0003800200 */
.L_x_51875:
        /* <DEDUP_REMOVED lines=17> */
.L_x_51882:
        /* <DEDUP_REMOVED lines=13> */
.L_x_51884:
[----:B------:R-:W-:Y:S05]  /*8060*/  BSYNC.RECONVERGENT B2 ;  /* 0x0000000000027941 */ /* 0x000fea0003800200 */
.L_x_51883:
[----:B------:R-:W-:Y:S01]  /*8070*/  LOP3.LUT R6, R9, R5, R21, 0x96, !PT ;  /* 0x0000000509067212 */ /* 0x000fe200078e9615 */
[----:B0-----:R-:W-:Y:S01]  /*8080*/  IMAD.WIDE.U32 R22, R8, -0x326172a9, RZ ;  /* 0xcd9e8d5708167825 */ /* 0x001fe200078e00ff */
        /* <DEDUP_REMOVED lines=59> */
.L_x_51881:
[----:B------:R-:W-:Y:S05]  /*8440*/  BSYNC.RECONVERGENT B1 ;  /* 0x0000000000017941 */ /* 0x000fea0003800200 */
.L_x_51880:
[----:B------:R-:W-:Y:S01]  /*8450*/  ISETP.NE.AND P3, PT, R14, 0x1, PT ;  /* 0x000000010e00780c */ /* 0x000fe20003f65270 */
[----:B------:R-:W-:Y:S01]  /*8460*/  BSSY.RECONVERGENT B1, `(.L_x_51885) ;  /* 0x0000059000017945 */ /* 0x000fe20003800200 */
[----:B------:R-:W-:Y:S01]  /*8470*/  I2FP.F32.U32 R6, R6 ;  /* 0x0000000600067245 */ /* 0x000fe20000201000 */
[----:B0-----:R-:W-:-:S04]  /*8480*/  IMAD.MOV.U32 R23, RZ, RZ, 0x2 ;  /* 0x00000002ff177424 */ /* 0x001fc800078e00ff */
        /* <DEDUP_REMOVED lines=11> */
.L_x_51887:
        /* <DEDUP_REMOVED lines=13> */
.L_x_51889:
[----:B------:R-:W-:Y:S05]  /*8610*/  BSYNC.RECONVERGENT B2 ;  /* 0x0000000000027941 */ /* 0x000fea0003800200 */
.L_x_51888:
        /* <DEDUP_REMOVED lines=61> */
.L_x_51886:
[----:B------:R-:W-:Y:S05]  /*89f0*/  BSYNC.RECONVERGENT B1 ;  /* 0x0000000000017941 */ /* 0x000fea0003800200 */
.L_x_51885:
        /* <DEDUP_REMOVED lines=17> */
.L_x_51892:
        /* <DEDUP_REMOVED lines=13> */
.L_x_51894:
[----:B------:R-:W-:Y:S05]  /*8be0*/  BSYNC.RECONVERGENT B2 ;  /* 0x0000000000027941 */ /* 0x000fea0003800200 */
.L_x_51893:
        /* <DEDUP_REMOVED lines=61> */
.L_x_51891:
[----:B------:R-:W-:Y:S05]  /*8fc0*/  BSYNC.RECONVERGENT B1 ;  /* 0x0000000000017941 */ /* 0x000fea0003800200 */
.L_x_51890:
        /* <DEDUP_REMOVED lines=15> */
.L_x_51897:
        /* <DEDUP_REMOVED lines=13> */
.L_x_51899:
[----:B------:R-:W-:Y:S05]  /*9190*/  BSYNC.RECONVERGENT B2 ;  /* 0x0000000000027941 */ /* 0x000fea0003800200 */
.L_x_51898:
        /* <DEDUP_REMOVED lines=61> */
.L_x_51896:
[----:B------:R-:W-:Y:S05]  /*9570*/  BSYNC.RECONVERGENT B1 ;  /* 0x0000000000017941 */ /* 0x000fea0003800200 */
.L_x_51895:
        /* <DEDUP_REMOVED lines=17> */
.L_x_51902:
        /* <DEDUP_REMOVED lines=16> */
.L_x_51904:
[----:B------:R-:W-:Y:S05]  /*9790*/  BSYNC.RECONVERGENT B2 ;  /* 0x0000000000027941 */ /* 0x000fea0003800200 */
.L_x_51903:
        /* <DEDUP_REMOVED lines=61> */
.L_x_51901:
[----:B------:R-:W-:Y:S05]  /*9b70*/  BSYNC.RECONVERGENT B1 ;  /* 0x0000000000017941 */ /* 0x000fea0003800200 */
.L_x_51900:
[----:B------:R-:W-:Y:S02]  /*9b80*/  LOP3.LUT R3, R3, 0xffffffdf, RZ, 0xc0, !PT ;  /* 0xffffffdf03037812 */ /* 0x000fe400078ec0ff */
[----:B------:R-:W-:Y:S01]  /*9b90*/  FSETP.GTU.FTZ.AND P6, PT, R16, R237, PT ;  /* 0x000000ed1000720b */ /* 0x000fe20003fdc000 */
        /* <DEDUP_REMOVED lines=22> */
[----:B------:R-:W-:Y:S01]  /*9d00*/  FSETP.GTU.FTZ.AND P6, PT, R13, R237, PT ;  /* 0x000000ed0d00720b */ /* 0x000fe20003fdc000 */
[----:B------:R-:W-:Y:S01]  /*9d10*/  FMUL.FTZ R13, R103, R191 ;  /* 0x000000bf670d7220 */ /* 0x000fe20000410000 */
        /* <DEDUP_REMOVED lines=19> */
[----:B------:R-:W-:Y:S01]  /*9e50*/  PRMT R16, R11, 0x7610, R16 ;  /* 0x000076100b107816 */ /* 0x000fe20000000010 */
[----:B------:R-:W-:Y:S10]  /*9e60*/  BRA `(.L_x_51905) ;  /* 0x0000001400fc7947 */ /* 0x000ff40003800000 */
.L_x_51864:
        /* <DEDUP_REMOVED lines=16> */
.L_x_51908:
        /* <DEDUP_REMOVED lines=13> */
.L_x_51910:
[----:B------:R-:W-:Y:S05]  /*a040*/  BSYNC.RECONVERGENT B2 ;  /* 0x0000000000027941 */ /* 0x000fea0003800200 */
.L_x_51909:
        /* <DEDUP_REMOVED lines=61> */
.L_x_51907:
[----:B------:R-:W-:Y:S05]  /*a420*/  BSYNC.RECONVERGENT B1 ;  /* 0x0000000000017941 */ /* 0x000fea0003800200 */
.L_x_51906:
        /* <DEDUP_REMOVED lines=18> */
.L_x_51913:
        /* <DEDUP_REMOVED lines=13> */
.L_x_51915:
[----:B------:R-:W-:Y:S05]  /*a620*/  BSYNC.RECONVERGENT B2 ;  /* 0x0000000000027941 */ /* 0x000fea0003800200 */
.L_x_51914:
        /* <DEDUP_REMOVED lines=58> */
[----:B------:R-:W-:Y:S02]  /*a9d0*/  IMAD.MOV.U32 R6, RZ, RZ, R18 ;  /* 0x000000ffff067224 */ /* 0x000fe400078e0012 */
[----:B------:R-:W-:-:S07]  /*a9e0*/  IMAD.MOV.U32 R18, RZ, RZ, R22 ;  /* 0x000000ffff127224 */ /* 0x000fce00078e0016 */
.L_x_51912:
[----:B------:R-:W-:Y:S05]  /*a9f0*/  BSYNC.RECONVERGENT B1 ;  /* 0x0000000000017941 */ /* 0x000fea0003800200 */
.L_x_51911:
        /* <DEDUP_REMOVED lines=16> */
.L_x_51918:
        /* <DEDUP_REMOVED lines=13> */
.L_x_51920:
[----:B------:R-:W-:Y:S05]  /*abd0*/  BSYNC.RECONVERGENT B2 ;  /* 0x0000000000027941 */ /* 0x000fea0003800200 */
.L_x_51919:
        /* <DEDUP_REMOVED lines=59> */
[----:B------:R-:W-:-:S07]  /*af90*/  IMAD.MOV.U32 R22, RZ, RZ, RZ ;  /* 0x000000ffff167224 */ /* 0x000fce00078e00ff */
.L_x_51917:
[----:B------:R-:W-:Y:S05]  /*afa0*/  BSYNC.RECONVERGENT B1 ;  /* 0x0000000000017941 */ /* 0x000fea0003800200 */
.L_x_51916:
        /* <DEDUP_REMOVED lines=16> */
.L_x_51923:
        /* <DEDUP_REMOVED lines=13> */
.L_x_51925:
[----:B------:R-:W-:Y:S05]  /*b180*/  BSYNC.RECONVERGENT B2 ;  /* 0x0000000000027941 */ /* 0x000fea0003800200 */
.L_x_51924:
        /* <DEDUP_REMOVED lines=55> */
[----:B------:R-:W-:-:S03]  /*b500*/  MOV R11, R18 ;  /* 0x00000012000b7202 */ /* 0x000fc60000000f00 */
[----:B------:R-:W-:Y:S02]  /*b510*/  VIADD R6, R21, 0x96a522ad ;  /* 0x96a522ad15067836 */ /* 0x000fe40000000000 */
[----:B------:R-:W-:-:S03]  /*b520*/  IMAD.MOV.U32 R18, RZ, RZ, R22 ;  /* 0x000000ffff127224 */ /* 0x000fc600078e0016 */
[----:B------:R-:W-:Y:S01]  /*b530*/  LOP3.LUT R4, R6, R4, R23, 0x96, !PT ;  /* 0x0000000406047212 */ /* 0x000fe200078e9617 */
[----:B------:R-:W-:-:S07]  /*b540*/  IMAD.MOV.U32 R6, RZ, RZ, RZ ;  /* 0x000000ffff067224 */ /* 0x000fce00078e00ff */
.L_x_51922:
[----:B------:R-:W-:Y:S05]  /*b550*/  BSYNC.RECONVERGENT B1 ;  /* 0x0000000000017941 */ /* 0x000fea0003800200 */
.L_x_51921:
[----:B------:R-:W-:Y:S01]  /*b560*/  I2FP.F32.U32 R11, R11 ;  /* 0x0000000b000b7245 */ /* 0x000fe20000201000 */
[----:B-----5:R-:W-:Y:S01]  /*b570*/  FMUL.FTZ R112, R112, UR10 ;  /* 0x0000000a70707c20 */ /* 0x020fe20008410000 */
[----:B------:R-:W-:-:S03]  /*b580*/  FMUL.FTZ R23, R113, UR10 ;  /* 0x0000000a71177c20 */ /* 0x000fc60008410000 */
[----:B------:R-:W-:Y:S01]  /*b590*/  FFMA.FTZ R22, R11, R189, 1.1641532182693481445e-10 ;  /* 0x2f0000000b167423 */ /* 0x000fe200000100bd */
[----:B------:R-:W-:Y:S01]  /*b5a0*/  FMUL.FTZ R11, R114, UR10 ;  /* 0x0000000a720b7c20 */ /* 0x000fe20008410000 */
[----:B------:R-:W-:Y:S02]  /*b5b0*/  FSEL R112, R112, RZ, P1 ;  /* 0x000000ff70707208 */ /* 0x000fe40000800000 */
[----:B------:R-:W-:Y:S02]  /*b5c0*/  FSEL R113, R23, RZ, P2 ;  /* 0x000000ff17717208 */ /* 0x000fe40001000000 */
[----:B------:R-:W-:Y:S01]  /*b5d0*/  FSETP.GTU.FTZ.AND P4, PT, R22, R188, PT ;  /* 0x000000bc1600720b */ /* 0x000fe20003f9c000 */
[----:B------:R-:W-:Y:S01]  /*b5e0*/  FMUL.FTZ R22, R115, UR10 ;  /* 0x0000000a73167c20 */ /* 0x000fe20008410000 */
[----:B------:R-:W-:Y:S01]  /*b5f0*/  FSEL R114, R11, RZ, P3 ;  /* 0x000000ff0b727208 */ /* 0x000fe20001800000 */
[----:B------:R-:W-:Y:S01]  /*b600*/  @P5 FADD.FTZ R112, R104, R112 ;  /* 0x0000007068705221 */ /* 0x000fe20000010000 */
[----:B------:R-:W-:-:S02]  /*b610*/  @P5 FADD.FTZ R113, R105, R113 ;  /* 0x0000007169715221 */ /* 0x000fc40000010000 */
[----:B------:R-:W-:Y:S01]  /*b620*/  FSEL R115, R22, RZ, !P4 ;  /* 0x000000ff16737208 */ /* 0x000fe20006000000 */
[----:B------:R-:W-:Y:S01]  /*b630*/  @P5 FADD.FTZ R114, R106, R114 ;  /* 0x000000726a725221 */ /* 0x000fe20000010000 */
[----:B------:R-:W-:-:S03]  /*b640*/  PLOP3.LUT P4, PT, P4, PT, PT, 0x8, 0x80 ;  /* 0x000000000080781c */ /* 0x000fc6000278e170 */
[----:B------:R-:W-:-:S10]  /*b650*/  @P5 FADD.FTZ R115, R107, R115 ;  /* 0x000000736b735221 */ /* 0x000fd40000010000 */
.L_x_51905:
        /* <DEDUP_REMOVED lines=24> */
.L_x_51926:
[----:B01----:R-:W-:Y:S01]  /*b7e0*/  IMAD.MOV.U32 R11, RZ, RZ, R18 ;  /* 0x000000ffff0b7224 */ /* 0x003fe200078e0012 */
[----:B------:R-:W-:-:S07]  /*b7f0*/  IADD3 R12, PT, PT, R12, 0x20, RZ ;  /* 0x000000200c0c7810 */ /* 0x000fce0007ffe0ff */
.L_x_51863:
[----:B------:R-:W-:Y:S05]  /*b800*/  BSYNC.RECONVERGENT B0 ;  /* 0x0000000000007941 */ /* 0x000fea0003800200 */
.L_x_51862:
        /* <DEDUP_REMOVED lines=35> */
.L_x_51932:
        /* <DEDUP_REMOVED lines=13> */
.L_x_51934:
[----:B------:R-:W-:Y:S05]  /*bb10*/  BSYNC.RECONVERGENT B2 ;  /* 0x0000000000027941 */ /* 0x000fea0003800200 */
.L_x_51933:
        /* <DEDUP_REMOVED lines=61> */
.L_x_51931:
[----:B------:R-:W-:Y:S05]  /*bef0*/  BSYNC.RECONVERGENT B1 ;  /* 0x0000000000017941 */ /* 0x000fea0003800200 */
.L_x_51930:
        /* <DEDUP_REMOVED lines=20> */
.L_x_51937:
        /* <DEDUP_REMOVED lines=13> */
.L_x_51939:
[----:B------:R-:W-:Y:S05]  /*c110*/  BSYNC.RECONVERGENT B2 ;  /* 0x0000000000027941 */ /* 0x000fea0003800200 */
.L_x_51938:
        /* <DEDUP_REMOVED lines=61> */
.L_x_51936:
[----:B------:R-:W-:Y:S05]  /*c4f0*/  BSYNC.RECONVERGENT B1 ;  /* 0x0000000000017941 */ /* 0x000fea0003800200 */
.L_x_51935:
        /* <DEDUP_REMOVED lines=15> */
.L_x_51942:
        /* <DEDUP_REMOVED lines=13> */
.L_x_51944:
[----:B------:R-:W-:Y:S05]  /*c6c0*/  BSYNC.RECONVERGENT B2 ;  /* 0x0000000000027941 */ /* 0x000fea0003800200 */
.L_x_51943:
        /* <DEDUP_REMOVED lines=61> */
.L_x_51941:
[----:B------:R-:W-:Y:S05]  /*caa0*/  BSYNC.RECONVERGENT B1 ;  /* 0x0000000000017941 */ /* 0x000fea0003800200 */
.L_x_51940:
        /* <DEDUP_REMOVED lines=17> */
.L_x_51947:
        /* <DEDUP_REMOVED lines=13> */
.L_x_51949:
[----:B------:R-:W-:Y:S05]  /*cc90*/  BSYNC.RECONVERGENT B2 ;  /* 0x0000000000027941 */ /* 0x000fea0003800200 */
.L_x_51948:
        /* <DEDUP_REMOVED lines=61> */
.L_x_51946:
[----:B------:R-:W-:Y:S05]  /*d070*/  BSYNC.RECONVERGENT B1 ;  /* 0x0000000000017941 */ /* 0x000fea0003800200 */
.L_x_51945:
        /* <DEDUP_REMOVED lines=15> */
.L_x_51952:
        /* <DEDUP_REMOVED lines=13> */
.L_x_51954:
[----:B------:R-:W-:Y:S05]  /*d240*/  BSYNC.RECONVERGENT B2 ;  /* 0x0000000000027941 */ /* 0x000fea0003800200 */
.L_x_51953:
        /* <DEDUP_REMOVED lines=61> */
.L_x_51951:
[----:B------:R-:W-:Y:S05]  /*d620*/  BSYNC.RECONVERGENT B1 ;  /* 0x0000000000017941 */ /* 0x000fea0003800200 */
.L_x_51950:
        /* <DEDUP_REMOVED lines=17> */
.L_x_51957:
        /* <DEDUP_REMOVED lines=13> */
.L_x_51959:
[----:B------:R-:W-:Y:S05]  /*d810*/  BSYNC.RECONVERGENT B2 ;  /* 0x0000000000027941 */ /* 0x000fea0003800200 */
.L_x_51958:
        /* <DEDUP_REMOVED lines=61> */
.L_x_51956:
[----:B------:R-:W-:Y:S05]  /*dbf0*/  BSYNC.RECONVERGENT B1 ;  /* 0x0000000000017941 */ /* 0x000fea0003800200 */
.L_x_51955:
        /* <DEDUP_REMOVED lines=15> */
.L_x_51962:
        /* <DEDUP_REMOVED lines=13> */
.L_x_51964:
[----:B------:R-:W-:Y:S05]  /*ddc0*/  BSYNC.RECONVERGENT B2 ;  /* 0x0000000000027941 */ /* 0x000fea0003800200 */
.L_x_51963:
        /* <DEDUP_REMOVED lines=61> */
.L_x_51961:
[----:B------:R-:W-:Y:S05]  /*e1a0*/  BSYNC.RECONVERGENT B1 ;  /* 0x0000000000017941 */ /* 0x000fea0003800200 */
.L_x_51960:
        /* <DEDUP_REMOVED lines=17> */
.L_x_51967:
        /* <DEDUP_REMOVED lines=16> */
.L_x_51969:
[----:B------:R-:W-:Y:S05]  /*e3c0*/  BSYNC.RECONVERGENT B2 ;  /* 0x0000000000027941 */ /* 0x000fea0003800200 */
.L_x_51968:
        /* <DEDUP_REMOVED lines=61> */
.L_x_51966:
[----:B------:R-:W-:Y:S05]  /*e7a0*/  BSYNC.RECONVERGENT B1 ;  /* 0x0000000000017941 */ /* 0x000fea0003800200 */
.L_x_51965:
        /* <DEDUP_REMOVED lines=47> */
.L_x_51929:
        /* <DEDUP_REMOVED lines=16> */
.L_x_51973:
        /* <DEDUP_REMOVED lines=13> */
.L_x_51975:
[----:B------:R-:W-:Y:S05]  /*ec70*/  BSYNC.RECONVERGENT B2 ;  /* 0x0000000000027941 */ /* 0x000fea0003800200 */
.L_x_51974:
        /* <DEDUP_REMOVED lines=61> */
.L_x_51972:
[----:B------:R-:W-:Y:S05]  /*f050*/  BSYNC.RECONVERGENT B1 ;  /* 0x0000000000017941 */ /* 0x000fea0003800200 */
.L_x_51971:
        /* <DEDUP_REMOVED lines=18> */
.L_x_51978:
        /* <DEDUP_REMOVED lines=13> */
.L_x_51980:
[----:B------:R-:W-:Y:S05]  /*f250*/  BSYNC.RECONVERGENT B2 ;  /* 0x0000000000027941 */ /* 0x000fea0003800200 */
.L_x_51979:
        /* <DEDUP_REMOVED lines=60> */
.L_x_51977:
[----:B------:R-:W-:Y:S05]  /*f620*/  BSYNC.RECONVERGENT B1 ;  /* 0x0000000000017941 */ /* 0x000fea0003800200 */
.L_x_51976:
        /* <DEDUP_REMOVED lines=16> */
.L_x_51983:
        /* <DEDUP_REMOVED lines=13> */
.L_x_51985:
[----:B------:R-:W-:Y:S05]  /*f800*/  BSYNC.RECONVERGENT B2 ;  /* 0x0000000000027941 */ /* 0x000fea0003800200 */
.L_x_51984:
        /* <DEDUP_REMOVED lines=60> */
.L_x_51982:
[----:B------:R-:W-:Y:S05]  /*fbd0*/  BSYNC.RECONVERGENT B1 ;  /* 0x0000000000017941 */ /* 0x000fea0003800200 */
.L_x_51981:
        /* <DEDUP_REMOVED lines=16> */
.L_x_51988:
        /* <DEDUP_REMOVED lines=13> */
.L_x_51990:
[----:B------:R-:W-:Y:S05]  /*fdb0*/  BSYNC.RECONVERGENT B2 ;  /* 0x0000000000027941 */ /* 0x000fea0003800200 */
.L_x_51989:
        /* <DEDUP_REMOVED lines=60> */
.L_x_51987:
[----:B------:R-:W-:Y:S05]  /*10180*/  BSYNC.RECONVERGENT B1 ;  /* 0x0000000000017941 */ /* 0x000fea0003800200 */
.L_x_51986:
        /* <DEDUP_REMOVED lines=16> */
.L_x_51970:
        /* <DEDUP_REMOVED lines=24> */
.L_x_51991:
[----:B01----:R-:W-:Y:S01]  /*10410*/  IMAD.MOV.U32 R11, RZ, RZ, R18 ;  /* 0x000000ffff0b7224 */ /* 0x003fe200078e0012 */
[----:B------:R-:W-:-:S07]  /*10420*/  IADD3 R12, PT, PT, R12, 0x20, RZ ;  /* 0x000000200c0c7810 */ /* 0x000fce0007ffe0ff */
.L_x_51928:
[----:B------:R-:W-:Y:S05]  /*10430*/  BSYNC.RECONVERGENT B0 ;  /* 0x0000000000007941 */ /* 0x000fea0003800200 */
.L_x_51927:
        /* <DEDUP_REMOVED lines=35> */
.L_x_51997:
        /* <DEDUP_REMOVED lines=13> */
.L_x_51999:
[----:B------:R-:W-:Y:S05]  /*10740*/  BSYNC.RECONVERGENT B2 ;  /* 0x0000000000027941 */ /* 0x000fea0003800200 */
.L_x_51998:
        /* <DEDUP_REMOVED lines=61> */
.L_x_51996:
[----:B------:R-:W-:Y:S05]  /*10b20*/  BSYNC.RECONVERGENT B1 ;  /* 0x0000000000017941 */ /* 0x000fea0003800200 */
.L_x_51995:
        /* <DEDUP_REMOVED lines=20> */
.L_x_52002:
        /* <DEDUP_REMOVED lines=13> */
.L_x_52004:
[----:B------:R-:W-:Y:S05]  /*10d40*/  BSYNC.RECONVERGENT B2 ;  /* 0x0000000000027941 */ /* 0x000fea0003800200 */
.L_x_52003:
        /* <DEDUP_REMOVED lines=61> */
.L_x_52001:
[----:B------:R-:W-:Y:S05]  /*11120*/  BSYNC.RECONVERGENT B1 ;  /* 0x0000000000017941 */ /* 0x000fea0003800200 */
.L_x_52000:
        /* <DEDUP_REMOVED lines=15> */
.L_x_52007:
        /* <DEDUP_REMOVED lines=13> */
.L_x_52009:
[----:B------:R-:W-:Y:S05]  /*112f0*/  BSYNC.RECONVERGENT B2 ;  /* 0x0000000000027941 */ /* 0x000fea0003800200 */
.L_x_52008:
        /* <DEDUP_REMOVED lines=61> */
.L_x_52006:
[----:B------:R-:W-:Y:S05]  /*116d0*/  BSYNC.RECONVERGENT B1 ;  /* 0x0000000000017941 */ /* 0x000fea0003800200 */
.L_x_52005:
        /* <DEDUP_REMOVED lines=17> */
.L_x_52012:
        /* <DEDUP_REMOVED lines=13> */
.L_x_52014:
[----:B------:R-:W-:Y:S05]  /*118c0*/  BSYNC.RECONVERGENT B2 ;  /* 0x0000000000027941 */ /* 0x000fea0003800200 */
.L_x_52013:
        /* <DEDUP_REMOVED lines=61> */
.L_x_52011:
[----:B------:R-:W-:Y:S05]  /*11ca0*/  BSYNC.RECONVERGENT B1 ;  /* 0x0000000000017941 */ /* 0x000fea0003800200 */
.L_x_52010:
        /* <DEDUP_REMOVED lines=15> */
.L_x_52017:
        /* <DEDUP_REMOVED lines=13> */
.L_x_52019:
[----:B------:R-:W-:Y:S05]  /*11e70*/  BSYNC.RECONVERGENT B2 ;  /* 0x0000000000027941 */ /* 0x000fea0003800200 */
.L_x_52018:
        /* <DEDUP_REMOVED lines=61> */
.L_x_52016:
[----:B------:R-:W-:Y:S05]  /*12250*/  BSYNC.RECONVERGENT B1 ;  /* 0x0000000000017941 */ /* 0x000fea0003800200 */
.L_x_52015:
        /* <DEDUP_REMOVED lines=17> */
.L_x_52022:
        /* <DEDUP_REMOVED lines=13> */
.L_x_52024:
[----:B------:R-:W-:Y:S05]  /*12440*/  BSYNC.RECONVERGENT B2 ;  /* 0x0000000000027941 */ /* 0x000fea0003800200 */
.L_x_52023:
        /* <DEDUP_REMOVED lines=61> */
.L_x_52021:
[----:B------:R-:W-:Y:S05]  /*12820*/  BSYNC.RECONVERGENT B1 ;  /* 0x0000000000017941 */ /* 0x000fea0003800200 */
.L_x_52020:
        /* <DEDUP_REMOVED lines=15> */
.L_x_52027:
        /* <DEDUP_REMOVED lines=13> */
.L_x_52029:
[----:B------:R-:W-:Y:S05]  /*129f0*/  BSYNC.RECONVERGENT B2 ;  /* 0x0000000000027941 */ /* 0x000fea0003800200 */
.L_x_52028:
        /* <DEDUP_REMOVED lines=61> */
.L_x_52026:
[----:B------:R-:W-:Y:S05]  /*12dd0*/  BSYNC.RECONVERGENT B1 ;  /* 0x0000000000017941 */ /* 0x000fea0003800200 */
.L_x_52025:
        /* <DEDUP_REMOVED lines=17> */
.L_x_52032:
        /* <DEDUP_REMOVED lines=16> */
.L_x_52034:
[----:B------:R-:W-:Y:S05]  /*12ff0*/  BSYNC.RECONVERGENT B2 ;  /* 0x0000000000027941 */ /* 0x000fea0003800200 */
.L_x_52033:
        /* <DEDUP_REMOVED lines=61> */
.L_x_52031:
[----:B------:R-:W-:Y:S05]  /*133d0*/  BSYNC.RECONVERGENT B1 ;  /* 0x0000000000017941 */ /* 0x000fea0003800200 */
.L_x_52030:
        /* <DEDUP_REMOVED lines=47> */
.L_x_51994:
        /* <DEDUP_REMOVED lines=16> */
.L_x_52038:
        /* <DEDUP_REMOVED lines=13> */
.L_x_52040:
[----:B------:R-:W-:Y:S05]  /*138a0*/  BSYNC.RECONVERGENT B2 ;  /* 0x0000000000027941 */ /* 0x000fea0003800200 */
.L_x_52039:
        /* <DEDUP_REMOVED lines=61> */
.L_x_52037:
[----:B------:R-:W-:Y:S05]  /*13c80*/  BSYNC.RECONVERGENT B1 ;  /* 0x0000000000017941 */ /* 0x000fea0003800200 */
.L_x_52036:
        /* <DEDUP_REMOVED lines=18> */
.L_x_52043:
        /* <DEDUP_REMOVED lines=13> */
.L_x_52045:
[----:B------:R-:W-:Y:S05]  /*13e80*/  BSYNC.RECONVERGENT B2 ;  /* 0x0000000000027941 */ /* 0x000fea0003800200 */
.L_x_52044:
        /* <DEDUP_REMOVED lines=60> */
.L_x_52042:
[----:B------:R-:W-:Y:S05]  /*14250*/  BSYNC.RECONVERGENT B1 ;  /* 0x0000000000017941 */ /* 0x000fea0003800200 */
.L_x_52041:
        /* <DEDUP_REMOVED lines=16> */
.L_x_52048:
        /* <DEDUP_REMOVED lines=13> */
.L_x_52050:
[----:B------:R-:W-:Y:S05]  /*14430*/  BSYNC.RECONVERGENT B2 ;  /* 0x0000000000027941 */ /* 0x000fea0003800200 */
.L_x_52049:
        /* <DEDUP_REMOVED lines=60> */
.L_x_52047:
[----:B------:R-:W-:Y:S05]  /*14800*/  BSYNC.RECONVERGENT B1 ;  /* 0x0000000000017941 */ /* 0x000fea0003800200 */
.L_x_52046:
        /* <DEDUP_REMOVED lines=16> */
.L_x_52053:
        /* <DEDUP_REMOVED lines=13> */
.L_x_52055:
[----:B------:R-:W-:Y:S05]  /*149e0*/  BSYNC.RECONVERGENT B2 ;  /* 0x0000000000027941 */ /* 0x000fea0003800200 */
.L_x_52054:
        /* <DEDUP_REMOVED lines=60> */
.L_x_52052:
[----:B------:R-:W-:Y:S05]  /*14db0*/  BSYNC.RECONVERGENT B1 ;  /* 0x0000000000017941 */ /* 0x000fea0003800200 */
.L_x_52051:
        /* <DEDUP_REMOVED lines=16> */
.L_x_52035:
        /* <DEDUP_REMOVED lines=24> */
.L_x_52056:
[----:B01----:R-:W-:Y:S01]  /*15040*/  IMAD.MOV.U32 R11, RZ, RZ, R18 ;  /* 0x000000ffff0b7224 */ /* 0x003fe200078e0012 */
[----:B------:R-:W-:-:S07]  /*15050*/  IADD3 R12, PT, PT, R12, 0x20, RZ ;  /* 0x000000200c0c7810 */ /* 0x000fce0007ffe0ff */
.L_x_51993:
[----:B------:R-:W-:Y:S05]  /*15060*/  BSYNC.RECONVERGENT B0 ;  /* 0x0000000000007941 */ /* 0x000fea0003800200 */
.L_x_51992:
        /* <DEDUP_REMOVED lines=35> */
.L_x_52062:
        /* <DEDUP_REMOVED lines=13> */
.L_x_52064:
[----:B------:R-:W-:Y:S05]  /*15370*/  BSYNC.RECONVERGENT B2 ;  /* 0x0000000000027941 */ /* 0x000fea0003800200 */
.L_x_52063:
        /* <DEDUP_REMOVED lines=61> */
.L_x_52061:
[----:B------:R-:W-:Y:S05]  /*15750*/  BSYNC.RECONVERGENT B1 ;  /* 0x0000000000017941 */ /* 0x000fea0003800200 */
.L_x_52060:
        /* <DEDUP_REMOVED lines=20> */
.L_x_52067:
        /* <DEDUP_REMOVED lines=13> */
.L_x_52069:
[----:B------:R-:W-:Y:S05]  /*15970*/  BSYNC.RECONVERGENT B2 ;  /* 0x0000000000027941 */ /* 0x000fea0003800200 */
.L_x_52068:
        /* <DEDUP_REMOVED lines=61> */
.L_x_52066:
[----:B------:R-:W-:Y:S05]  /*15d50*/  BSYNC.RECONVERGENT B1 ;  /* 0x0000000000017941 */ /* 0x000fea0003800200 */
.L_x_52065:
        /* <DEDUP_REMOVED lines=15> */
.L_x_52072:
        /* <DEDUP_REMOVED lines=13> */
.L_x_52074:
[----:B------:R-:W-:Y:S05]  /*15f20*/  BSYNC.RECONVERGENT B2 ;  /* 0x0000000000027941 */ /* 0x000fea0003800200 */
.L_x_52073:
        /* <DEDUP_REMOVED lines=61> */
.L_x_52071:
[----:B------:R-:W-:Y:S05]  /*16300*/  BSYNC.RECONVERGENT B1 ;  /* 0x0000000000017941 */ /* 0x000fea0003800200 */
.L_x_52070:
        /* <DEDUP_REMOVED lines=17> */
.L_x_52077:
        /* <DEDUP_REMOVED lines=13> */
.L_x_52079:
[----:B------:R-:W-:Y:S05]  /*164f0*/  BSYNC.RECONVERGENT B2 ;  /* 0x0000000000027941 */ /* 0x000fea0003800200 */
.L_x_52078:
        /* <DEDUP_REMOVED lines=61> */
.L_x_52076:
[----:B------:R-:W-:Y:S05]  /*168d0*/  BSYNC.RECONVERGENT B1 ;  /* 0x0000000000017941 */ /* 0x000fea0003800200 */
.L_x_52075:
        /* <DEDUP_REMOVED lines=15> */
.L_x_52082:
        /* <DEDUP_REMOVED lines=13> */
.L_x_52084:
[----:B------:R-:W-:Y:S05]  /*16aa0*/  BSYNC.RECONVERGENT B2 ;  /* 0x0000000000027941 */ /* 0x000fea0003800200 */
.L_x_52083:
        /* <DEDUP_REMOVED lines=61> */
.L_x_52081:
[----:B------:R-:W-:Y:S05]  /*16e80*/  BSYNC.RECONVERGENT B1 ;  /* 0x0000000000017941 */ /* 0x000fea0003800200 */
.L_x_52080:
        /* <DEDUP_REMOVED lines=17> */
.L_x_52087:
        /* <DEDUP_REMOVED lines=13> */
.L_x_52089:
[----:B------:R-:W-:Y:S05]  /*17070*/  BSYNC.RECONVERGENT B2 ;  /* 0x0000000000027941 */ /* 0x000fea0003800200 */
.L_x_52088:
        /* <DEDUP_REMOVED lines=61> */
.L_x_52086:
[----:B------:R-:W-:Y:S05]  /*17450*/  BSYNC.RECONVERGENT B1 ;  /* 0x0000000000017941 */ /* 0x000fea0003800200 */
.L_x_52085:
        /* <DEDUP_REMOVED lines=15> */
.L_x_52092:
        /* <DEDUP_REMOVED lines=13> */
.L_x_52094:
[----:B------:R-:W-:Y:S05]  /*17620*/  BSYNC.RECONVERGENT B2 ;  /* 0x0000000000027941 */ /* 0x000fea0003800200 */
.L_x_52093:
        /* <DEDUP_REMOVED lines=61> */
.L_x_52091:
[----:B------:R-:W-:Y:S05]  /*17a00*/  BSYNC.RECONVERGENT B1 ;  /* 0x0000000000017941 */ /* 0x000fea0003800200 */
.L_x_52090:
        /* <DEDUP_REMOVED lines=17> */
.L_x_52097:
        /* <DEDUP_REMOVED lines=16> */
.L_x_52099:
[----:B------:R-:W-:Y:S05]  /*17c20*/  BSYNC.RECONVERGENT B2 ;  /* 0x0000000000027941 */ /* 0x000fea0003800200 */
.L_x_52098:
        /* <DEDUP_REMOVED lines=61> */
.L_x_52096:
[----:B------:R-:W-:Y:S05]  /*18000*/  BSYNC.RECONVERGENT B1 ;  /* 0x0000000000017941 */ /* 0x000fea0003800200 */
.L_x_52095:
        /* <DEDUP_REMOVED lines=47> */
.L_x_52059:
        /* <DEDUP_REMOVED lines=16> */
.L_x_52103:
        /* <DEDUP_REMOVED lines=13> */
.L_x_52105:
[----:B------:R-:W-:Y:S05]  /*184d0*/  BSYNC.RECONVERGENT B2 ;  /* 0x0000000000027941 */ /* 0x000fea0003800200 */
.L_x_52104:
        /* <DEDUP_REMOVED lines=61> */
.L_x_52102:
[----:B------:R-:W-:Y:S05]  /*188b0*/  BSYNC.RECONVERGENT B1 ;  /* 0x0000000000017941 */ /* 0x000fea0003800200 */
.L_x_52101:
        /* <DEDUP_REMOVED lines=18> */
.L_x_52108:
        /* <DEDUP_REMOVED lines=13> */
.L_x_52110:
[----:B------:R-:W-:Y:S05]  /*18ab0*/  BSYNC.RECONVERGENT B2 ;  /* 0x0000000000027941 */ /* 0x000fea0003800200 */
.L_x_52109:
        /* <DEDUP_REMOVED lines=60> */
.L_x_52107:
[----:B------:R-:W-:Y:S05]  /*18e80*/  BSYNC.RECONVERGENT B1 ;  /* 0x0000000000017941 */ /* 0x000fea0003800200 */
.L_x_52106:
        /* <DEDUP_REMOVED lines=16> */
.L_x_52113:
        /* <DEDUP_REMOVED lines=13> */
.L_x_52115:
[----:B------:R-:W-:Y:S05]  /*19060*/  BSYNC.RECONVERGENT B2 ;  /* 0x0000000000027941 */ /* 0x000fea0003800200 */
.L_x_52114:
        /* <DEDUP_REMOVED lines=60> */
.L_x_52112:
[----:B------:R-:W-:Y:S05]  /*19430*/  BSYNC.RECONVERGENT B1 ;  /* 0x0000000000017941 */ /* 0x000fea0003800200 */
.L_x_52111:
        /* <DEDUP_REMOVED lines=16> */
.L_x_52118:
        /* <DEDUP_REMOVED lines=13> */
.L_x_52120:
[----:B------:R-:W-:Y:S05]  /*19610*/  BSYNC.RECONVERGENT B2 ;  /* 0x0000000000027941 */ /* 0x000fea0003800200 */
.L_x_52119:
        /* <DEDUP_REMOVED lines=60> */
.L_x_52117:
[----:B------:R-:W-:Y:S05]  /*199e0*/  BSYNC.RECONVERGENT B1 ;  /* 0x0000000000017941 */ /* 0x000fea0003800200 */
.L_x_52116:
        /* <DEDUP_REMOVED lines=16> */
.L_x_52100:
        /* <DEDUP_REMOVED lines=24> */
.L_x_52121:
[----:B01----:R-:W-:Y:S01]  /*19c70*/  IMAD.MOV.U32 R11, RZ, RZ, R18 ;  /* 0x000000ffff0b7224 */ /* 0x003fe200078e0012 */
[----:B------:R-:W-:-:S07]  /*19c80*/  IADD3 R12, PT, PT, R12, 0x20, RZ ;  /* 0x000000200c0c7810 */ /* 0x000fce0007ffe0ff */
.L_x_52058:
[----:B------:R-:W-:Y:S05]  /*19c90*/  BSYNC.RECONVERGENT B0 ;  /* 0x0000000000007941 */ /* 0x000fea0003800200 */
.L_x_52057:
        /* <DEDUP_REMOVED lines=35> */
.L_x_52127:
        /* <DEDUP_REMOVED lines=13> */
.L_x_52129:
[----:B------:R-:W-:Y:S05]  /*19fa0*/  BSYNC.RECONVERGENT B2 ;  /* 0x0000000000027941 */ /* 0x000fea0003800200 */
.L_x_52128:
        /* <DEDUP_REMOVED lines=61> */
.L_x_52126:
[----:B------:R-:W-:Y:S05]  /*1a380*/  BSYNC.RECONVERGENT B1 ;  /* 0x0000000000017941 */ /* 0x000fea0003800200 */
.L_x_52125:
        /* <DEDUP_REMOVED lines=20> */
.L_x_52132:
        /* <DEDUP_REMOVED lines=13> */
.L_x_52134:
[----:B------:R-:W-:Y:S05]  /*1a5a0*/  BSYNC.RECONVERGENT B2 ;  /* 0x0000000000027941 */ /* 0x000fea0003800200 */
.L_x_52133:
        /* <DEDUP_REMOVED lines=61> */
.L_x_52131:
[----:B------:R-:W-:Y:S05]  /*1a980*/  BSYNC.RECONVERGENT B1 ;  /* 0x0000000000017941 */ /* 0x000fea0003800200 */
.L_x_52130:
        /* <DEDUP_REMOVED lines=15> */
.L_x_52137:
        /* <DEDUP_REMOVED lines=13> */
.L_x_52139:
[----:B------:R-:W-:Y:S05]  /*1ab50*/  BSYNC.RECONVERGENT B2 ;  /* 0x0000000000027941 */ /* 0x000fea0003800200 */
.L_x_52138:
        /* <DEDUP_REMOVED lines=61> */
.L_x_52136:
[----:B------:R-:W-:Y:S05]  /*1af30*/  BSYNC.RECONVERGENT B1 ;  /* 0x0000000000017941 */ /* 0x000fea0003800200 */
.L_x_52135:
        /* <DEDUP_REMOVED lines=17> */
.L_x_52142:
        /* <DEDUP_REMOVED lines=13> */
.L_x_52144:
[----:B------:R-:W-:Y:S05]  /*1b120*/  BSYNC.RECONVERGENT B2 ;  /* 0x0000000000027941 */ /* 0x000fea0003800200 */
.L_x_52143:
        /* <DEDUP_REMOVED lines=61> */
.L_x_52141:
[----:B------:R-:W-:Y:S05]  /*1b500*/  BSYNC.RECONVERGENT B1 ;  /* 0x0000000000017941 */ /* 0x000fea0003800200 */
.L_x_52140:
        /* <DEDUP_REMOVED lines=15> */
.L_x_52147:
        /* <DEDUP_REMOVED lines=13> */
.L_x_52149:
[----:B------:R-:W-:Y:S05]  /*1b6d0*/  BSYNC.RECONVERGENT B2 ;  /* 0x0000000000027941 */ /* 0x000fea0003800200 */
.L_x_52148:
        /* <DEDUP_REMOVED lines=61> */
.L_x_52146:
[----:B------:R-:W-:Y:S05]  /*1bab0*/  BSYNC.RECONVERGENT B1 ;  /* 0x0000000000017941 */ /* 0x000fea0003800200 */
.L_x_52145:
        /* <DEDUP_REMOVED lines=17> */
.L_x_52152:
        /* <DEDUP_REMOVED lines=13> */
.L_x_52154:
[----:B------:R-:W-:Y:S05]  /*1bca0*/  BSYNC.RECONVERGENT B2 ;  /* 0x0000000000027941 */ /* 0x000fea0003800200 */
.L_x_52153:
        /* <DEDUP_REMOVED lines=61> */
.L_x_52151:
[----:B------:R-:W-:Y:S05]  /*1c080*/  BSYNC.RECONVERGENT B1 ;  /* 0x0000000000017941 */ /* 0x000fea0003800200 */
.L_x_52150:
        /* <DEDUP_REMOVED lines=15> */
.L_x_52157:
        /* <DEDUP_REMOVED lines=13> */
.L_x_52159:
[----:B------:R-:W-:Y:S05]  /*1c250*/  BSYNC.RECONVERGENT B2 ;  /* 0x0000000000027941 */ /* 0x000fea0003800200 */
.L_x_52158:
        /* <DEDUP_REMOVED lines=61> */
.L_x_52156:
[----:B------:R-:W-:Y:S05]  /*1c630*/  BSYNC.RECONVERGENT B1 ;  /* 0x0000000000017941 */ /* 0x000fea0003800200 */
.L_x_52155:
        /* <DEDUP_REMOVED lines=17> */
.L_x_52162:
        /* <DEDUP_REMOVED lines=16> */
.L_x_52164:
[----:B------:R-:W-:Y:S05]  /*1c850*/  BSYNC.RECONVERGENT B2 ;  /* 0x0000000000027941 */ /* 0x000fea0003800200 */
.L_x_52163:
        /* <DEDUP_REMOVED lines=61> */
.L_x_52161:
[----:B------:R-:W-:Y:S05]  /*1cc30*/  BSYNC.RECONVERGENT B1 ;  /* 0x0000000000017941 */ /* 0x000fea0003800200 */
.L_x_52160:
        /* <DEDUP_REMOVED lines=47> */
.L_x_52124:
        /* <DEDUP_REMOVED lines=16> */
.L_x_52168:
        /* <DEDUP_REMOVED lines=13> */
.L_x_52170:
[----:B------:R-:W-:Y:S05]  /*1d100*/  BSYNC.RECONVERGENT B2 ;  /* 0x0000000000027941 */ /* 0x000fea0003800200 */
.L_x_52169:
        /* <DEDUP_REMOVED lines=61> */
.L_x_52167:
[----:B------:R-:W-:Y:S05]  /*1d4e0*/  BSYNC.RECONVERGENT B1 ;  /* 0x0000000000017941 */ /* 0x000fea0003800200 */
.L_x_52166:
        /* <DEDUP_REMOVED lines=18> */
.L_x_52173:
        /* <DEDUP_REMOVED lines=13> */
.L_x_52175:
[----:B------:R-:W-:Y:S05]  /*1d6e0*/  BSYNC.RECONVERGENT B2 ;  /* 0x0000000000027941 */ /* 0x000fea0003800200 */
.L_x_52174:
        /* <DEDUP_REMOVED lines=60> */
.L_x_52172:
[----:B------:R-:W-:Y:S05]  /*1dab0*/  BSYNC.RECONVERGENT B1 ;  /* 0x0000000000017941 */ /* 0x000fea0003800200 */
.L_x_52171:
        /* <DEDUP_REMOVED lines=16> */
.L_x_52178:
        /* <DEDUP_REMOVED lines=13> */
.L_x_52180:
[----:B------:R-:W-:Y:S05]  /*1dc90*/  BSYNC.RECONVERGENT B2 ;  /* 0x0000000000027941 */ /* 0x000fea0003800200 */
.L_x_52179:
        /* <DEDUP_REMOVED lines=60> */
.L_x_52177:
[----:B------:R-:W-:Y:S05]  /*1e060*/  BSYNC.RECONVERGENT B1 ;  /* 0x0000000000017941 */ /* 0x000fea0003800200 */
.L_x_52176:
        /* <DEDUP_REMOVED lines=16> */
.L_x_52183:
        /* <DEDUP_REMOVED lines=13> */
.L_x_52185:
[----:B------:R-:W-:Y:S05]  /*1e240*/  BSYNC.RECONVERGENT B2 ;  /* 0x0000000000027941 */ /* 0x000fea0003800200 */
.L_x_52184:
        /* <DEDUP_REMOVED lines=60> */
.L_x_52182:
[----:B------:R-:W-:Y:S05]  /*1e610*/  BSYNC.RECONVERGENT B1 ;  /* 0x0000000000017941 */ /* 0x000fea0003800200 */
.L_x_52181:
        /* <DEDUP_REMOVED lines=16> */
.L_x_52165:
        /* <DEDUP_REMOVED lines=24> */
.L_x_52186:
[----:B01----:R-:W-:Y:S01]  /*1e8a0*/  IMAD.MOV.U32 R11, RZ, RZ, R18 ;  /* 0x000000ffff0b7224 */ /* 0x003fe200078e0012 */
[----:B------:R-:W-:-:S07]  /*1e8b0*/  IADD3 R12, PT, PT, R12, 0x20, RZ ;  /* 0x000000200c0c7810 */ /* 0x000fce0007ffe0ff */
.L_x_52123:
[----:B------:R-:W-:Y:S05]  /*1e8c0*/  BSYNC.RECONVERGENT B0 ;  /* 0x0000000000007941 */ /* 0x000fea0003800200 */
.L_x_52122:
        /* <DEDUP_REMOVED lines=35> */
.L_x_52192:
        /* <DEDUP_REMOVED lines=13> */
.L_x_52194:
[----:B------:R-:W-:Y:S05]  /*1ebd0*/  BSYNC.RECONVERGENT B2 ;  /* 0x0000000000027941 */ /* 0x000fea0003800200 */
.L_x_52193:
        /* <DEDUP_REMOVED lines=61> */
.L_x_52191:
[----:B------:R-:W-:Y:S05]  /*1efb0*/  BSYNC.RECONVERGENT B1 ;  /* 0x0000000000017941 */ /* 0x000fea0003800200 */
.L_x_52190:
        /* <DEDUP_REMOVED lines=20> */
.L_x_52197:
        /* <DEDUP_REMOVED lines=13> */
.L_x_52199:
[----:B------:R-:W-:Y:S05]  /*1f1d0*/  BSYNC.RECONVERGENT B2 ;  /* 0x0000000000027941 */ /* 0x000fea0003800200 */
.L_x_52198:
        /* <DEDUP_REMOVED lines=61> */
.L_x_52196:
[----:B------:R-:W-:Y:S05]  /*1f5b0*/  BSYNC.RECONVERGENT B1 ;  /* 0x0000000000017941 */ /* 0x000fea0003800200 */
.L_x_52195:
        /* <DEDUP_REMOVED lines=15> */
.L_x_52202:
        /* <DEDUP_REMOVED lines=13> */
.L_x_52204:
[----:B------:R-:W-:Y:S05]  /*1f780*/  BSYNC.RECONVERGENT B2 ;  /* 0x0000000000027941 */ /* 0x000fea0003800200 */
.L_x_52203:
        /* <DEDUP_REMOVED lines=61> */
.L_x_52201:
[----:B------:R-:W-:Y:S05]  /*1fb60*/  BSYNC.RECONVERGENT B1 ;  /* 0x0000000000017941 */ /* 0x000fea0003800200 */
.L_x_52200:
        /* <DEDUP_REMOVED lines=17> */
.L_x_52207:
        /* <DEDUP_REMOVED lines=13> */
.L_x_52209:
[----:B------:R-:W-:Y:S05]  /*1fd50*/  BSYNC.RECONVERGENT B2 ;  /* 0x0000000000027941 */ /* 0x000fea0003800200 */
.L_x_52208:
        /* <DEDUP_REMOVED lines=61> */
.L_x_52206:
[----:B------:R-:W-:Y:S05]  /*20130*/  BSYNC.RECONVERGENT B1 ;  /* 0x0000000000017941 */ /* 0x000fea0003800200 */
.L_x_52205:
        /* <DEDUP_REMOVED lines=15> */
.L_x_52212:
        /* <DEDUP_REMOVED lines=13> */
.L_x_52214:
[----:B------:R-:W-:Y:S05]  /*20300*/  BSYNC.RECONVERGENT B2 ;  /* 0x0000000000027941 */ /* 0x000fea0003800200 */
.L_x_52213:
        /* <DEDUP_REMOVED lines=61> */
.L_x_52211:
[----:B------:R-:W-:Y:S05]  /*206e0*/  BSYNC.RECONVERGENT B1 ;  /* 0x0000000000017941 */ /* 0x000fea0003800200 */
.L_x_52210:
        /* <DEDUP_REMOVED lines=17> */
.L_x_52217:
        /* <DEDUP_REMOVED lines=13> */
.L_x_52219:
[----:B------:R-:W-:Y:S05]  /*208d0*/  BSYNC.RECONVERGENT B2 ;  /* 0x0000000000027941 */ /* 0x000fea0003800200 */
.L_x_52218:
        /* <DEDUP_REMOVED lines=61> */
.L_x_52216:
[----:B------:R-:W-:Y:S05]  /*20cb0*/  BSYNC.RECONVERGENT B1 ;  /* 0x0000000000017941 */ /* 0x000fea0003800200 */
.L_x_52215:
        /* <DEDUP_REMOVED lines=15> */
.L_x_52222:
        /* <DEDUP_REMOVED lines=13> */
.L_x_52224:
[----:B------:R-:W-:Y:S05]  /*20e80*/  BSYNC.RECONVERGENT B2 ;  /* 0x0000000000027941 */ /* 0x000fea0003800200 */
.L_x_52223:
        /* <DEDUP_REMOVED lines=61> */
.L_x_52221:
[----:B------:R-:W-:Y:S05]  /*21260*/  BSYNC.RECONVERGENT B1 ;  /* 0x0000000000017941 */ /* 0x000fea0003800200 */
.L_x_52220:
        /* <DEDUP_REMOVED lines=17> */
.L_x_52227:
        /* <DEDUP_REMOVED lines=16> */
.L_x_52229:
[----:B------:R-:W-:Y:S05]  /*21480*/  BSYNC.RECONVERGENT B2 ;  /* 0x0000000000027941 */ /* 0x000fea0003800200 */
.L_x_52228:
        /* <DEDUP_REMOVED lines=61> */
.L_x_52226:
[----:B------:R-:W-:Y:S05]  /*21860*/  BSYNC.RECONVERGENT B1 ;  /* 0x0000000000017941 */ /* 0x000fea0003800200 */
.L_x_52225:
        /* <DEDUP_REMOVED lines=47> */
.L_x_52189:
        /* <DEDUP_REMOVED lines=16> */
.L_x_52233:
        /* <DEDUP_REMOVED lines=13> */
.L_x_52235:
[----:B------:R-:W-:Y:S05]  /*21d30*/  BSYNC.RECONVERGENT B2 ;  /* 0x0000000000027941 */ /* 0x000fea0003800200 */
.L_x_52234:
        /* <DEDUP_REMOVED lines=61> */
.L_x_52232:
[----:B------:R-:W-:Y:S05]  /*22110*/  BSYNC.RECONVERGENT B1 ;  /* 0x0000000000017941 */ /* 0x000fea0003800200 */
.L_x_52231:
        /* <DEDUP_REMOVED lines=18> */
.L_x_52238:
        /* <DEDUP_REMOVED lines=13> */
.L_x_52240:
[----:B------:R-:W-:Y:S05]  /*22310*/  BSYNC.RECONVERGENT B2 ;  /* 0x0000000000027941 */ /* 0x000fea0003800200 */
.L_x_52239:
        /* <DEDUP_REMOVED lines=60> */
.L_x_52237:
[----:B------:R-:W-:Y:S05]  /*226e0*/  BSYNC.RECONVERGENT B1 ;  /* 0x0000000000017941 */ /* 0x000fea0003800200 */
.L_x_52236:
        /* <DEDUP_REMOVED lines=16> */
.L_x_52243:
        /* <DEDUP_REMOVED lines=13> */
.L_x_52245:
[----:B------:R-:W-:Y:S05]  /*228c0*/  BSYNC.RECONVERGENT B2 ;  /* 0x0000000000027941 */ /* 0x000fea0003800200 */
.L_x_52244:
        /* <DEDUP_REMOVED lines=60> */
.L_x_52242:
[----:B------:R-:W-:Y:S05]  /*22c90*/  BSYNC.RECONVERGENT B1 ;  /* 0x0000000000017941 */ /* 0x000fea0003800200 */
.L_x_52241:
        /* <DEDUP_REMOVED lines=16> */
.L_x_52248:
        /* <DEDUP_REMOVED lines=13> */
.L_x_52250:
[----:B------:R-:W-:Y:S05]  /*22e70*/  BSYNC.RECONVERGENT B2 ;  /* 0x0000000000027941 */ /* 0x000fea0003800200 */
.L_x_52249:
        /* <DEDUP_REMOVED lines=60> */
.L_x_52247:
[----:B------:R-:W-:Y:S05]  /*23240*/  BSYNC.RECONVERGENT B1 ;  /* 0x0000000000017941 */ /* 0x000fea0003800200 */
.L_x_52246:
        /* <DEDUP_REMOVED lines=16> */
.L_x_52230:
        /* <DEDUP_REMOVED lines=24> */
.L_x_52251:
[----:B01----:R-:W-:Y:S01]  /*234d0*/  IMAD.MOV.U32 R11, RZ, RZ, R18 ;  /* 0x000000ffff0b7224 */ /* 0x003fe200078e0012 */
[----:B------:R-:W-:-:S07]  /*234e0*/  IADD3 R12, PT, PT, R12, 0x20, RZ ;  /* 0x000000200c0c7810 */ /* 0x000fce0007ffe0ff */
.L_x_52188:
[----:B------:R-:W-:Y:S05]  /*234f0*/  BSYNC.RECONVERGENT B0 ;  /* 0x0000000000007941 */ /* 0x000fea0003800200 */
.L_x_52187:
        /* <DEDUP_REMOVED lines=35> */
.L_x_52257:
        /* <DEDUP_REMOVED lines=13> */
.L_x_52259:
[----:B------:R-:W-:Y:S05]  /*23800*/  BSYNC.RECONVERGENT B2 ;  /* 0x0000000000027941 */ /* 0x000fea0003800200 */
.L_x_52258:
        /* <DEDUP_REMOVED lines=61> */
.L_x_52256:
[----:B------:R-:W-:Y:S05]  /*23be0*/  BSYNC.RECONVERGENT B1 ;  /* 0x0000000000017941 */ /* 0x000fea0003800200 */
.L_x_52255:
        /* <DEDUP_REMOVED lines=20> */
.L_x_52262:
        /* <DEDUP_REMOVED lines=13> */
.L_x_52264:
[----:B------:R-:W-:Y:S05]  /*23e00*/  BSYNC.RECONVERGENT B2 ;  /* 0x0000000000027941 */ /* 0x000fea0003800200 */
.L_x_52263:
        /* <DEDUP_REMOVED lines=61> */
.L_x_52261:
[----:B------:R-:W-:Y:S05]  /*241e0*/  BSYNC.RECONVERGENT B1 ;  /* 0x0000000000017941 */ /* 0x000fea0003800200 */
.L_x_52260:
        /* <DEDUP_REMOVED lines=15> */
.L_x_52267:
        /* <DEDUP_REMOVED lines=13> */
.L_x_52269:
[----:B------:R-:W-:Y:S05]  /*243b0*/  BSYNC.RECONVERGENT B2 ;  /* 0x0000000000027941 */ /* 0x000fea0003800200 */
.L_x_52268:
        /* <DEDUP_REMOVED lines=61> */
.L_x_52266:
[----:B------:R-:W-:Y:S05]  /*24790*/  BSYNC.RECONVERGENT B1 ;  /* 0x0000000000017941 */ /* 0x000fea0003800200 */
.L_x_52265:
        /* <DEDUP_REMOVED lines=17> */
.L_x_52272:
        /* <DEDUP_REMOVED lines=13> */
.L_x_52274:
[----:B------:R-:W-:Y:S05]  /*24980*/  BSYNC.RECONVERGENT B2 ;  /* 0x0000000000027941 */ /* 0x000fea0003800200 */
.L_x_52273:
        /* <DEDUP_REMOVED lines=61> */
.L_x_52271:
[----:B------:R-:W-:Y:S05]  /*24d60*/  BSYNC.RECONVERGENT B1 ;  /* 0x0000000000017941 */ /* 0x000fea0003800200 */
.L_x_52270:
        /* <DEDUP_REMOVED lines=15> */
.L_x_52277:
        /* <DEDUP_REMOVED lines=13> */
.L_x_52279:
[----:B------:R-:W-:Y:S05]  /*24f30*/  BSYNC.RECONVERGENT B2 ;  /* 0x0000000000027941 */ /* 0x000fea0003800200 */
.L_x_52278:
        /* <DEDUP_REMOVED lines=61> */
.L_x_52276:
[----:B------:R-:W-:Y:S05]  /*25310*/  BSYNC.RECONVERGENT B1 ;  /* 0x0000000000017941 */ /* 0x000fea0003800200 */
.L_x_52275:
        /* <DEDUP_REMOVED lines=17> */
.L_x_52282:
        /* <DEDUP_REMOVED lines=13> */
.L_x_52284:
[----:B------:R-:W-:Y:S05]  /*25500*/  BSYNC.RECONVERGENT B2 ;  /* 0x0000000000027941 */ /* 0x000fea0003800200 */
.L_x_52283:
        /* <DEDUP_REMOVED lines=61> */
.L_x_52281:
[----:B------:R-:W-:Y:S05]  /*258e0*/  BSYNC.RECONVERGENT B1 ;  /* 0x0000000000017941 */ /* 0x000fea0003800200 */
.L_x_52280:
        /* <DEDUP_REMOVED lines=15> */
.L_x_52287:
        /* <DEDUP_REMOVED lines=13> */
.L_x_52289:
[----:B------:R-:W-:Y:S05]  /*25ab0*/  BSYNC.RECONVERGENT B2 ;  /* 0x0000000000027941 */ /* 0x000fea0003800200 */
.L_x_52288:
        /* <DEDUP_REMOVED lines=61> */
.L_x_52286:
[----:B------:R-:W-:Y:S05]  /*25e90*/  BSYNC.RECONVERGENT B1 ;  /* 0x0000000000017941 */ /* 0x000fea0003800200 */
.L_x_52285:
        /* <DEDUP_REMOVED lines=17> */
.L_x_52292:
        /* <DEDUP_REMOVED lines=16> */
.L_x_52294:
[----:B------:R-:W-:Y:S05]  /*260b0*/  BSYNC.RECONVERGENT B2 ;  /* 0x0000000000027941 */ /* 0x000fea0003800200 */
.L_x_52293:
        /* <DEDUP_REMOVED lines=61> */
.L_x_52291:
[----:B------:R-:W-:Y:S05]  /*26490*/  BSYNC.RECONVERGENT B1 ;  /* 0x0000000000017941 */ /* 0x000fea0003800200 */
.L_x_52290:
        /* <DEDUP_REMOVED lines=47> */
.L_x_52254:
        /* <DEDUP_REMOVED lines=16> */
.L_x_52298:
        /* <DEDUP_REMOVED lines=13> */
.L_x_52300:
[----:B------:R-:W-:Y:S05]  /*26960*/  BSYNC.RECONVERGENT B2 ;  /* 0x0000000000027941 */ /* 0x000fea0003800200 */
.L_x_52299:
        /* <DEDUP_REMOVED lines=61> */
.L_x_52297:
[----:B------:R-:W-:Y:S05]  /*26d40*/  BSYNC.RECONVERGENT B1 ;  /* 0x0000000000017941 */ /* 0x000fea0003800200 */
.L_x_52296:
        /* <DEDUP_REMOVED lines=18> */
.L_x_52303:
        /* <DEDUP_REMOVED lines=13> */
.L_x_52305:
[----:B------:R-:W-:Y:S05]  /*26f40*/  BSYNC.RECONVERGENT B2 ;  /* 0x0000000000027941 */ /* 0x000fea0003800200 */
.L_x_52304:
        /* <DEDUP_REMOVED lines=60> */
.L_x_52302:
[----:B------:R-:W-:Y:S05]  /*27310*/  BSYNC.RECONVERGENT B1 ;  /* 0x0000000000017941 */ /* 0x000fea0003800200 */
.L_x_52301:
        /* <DEDUP_REMOVED lines=16> */
.L_x_52308:
        /* <DEDUP_REMOVED lines=13> */
.L_x_52310:
[----:B------:R-:W-:Y:S05]  /*274f0*/  BSYNC.RECONVERGENT B2 ;  /* 0x0000000000027941 */ /* 0x000fea0003800200 */
.L_x_52309:
        /* <DEDUP_REMOVED lines=60> */
.L_x_52307:
[----:B------:R-:W-:Y:S05]  /*278c0*/  BSYNC.RECONVERGENT B1 ;  /* 0x0000000000017941 */ /* 0x000fea0003800200 */
.L_x_52306:
        /* <DEDUP_REMOVED lines=16> */
.L_x_52313:
        /* <DEDUP_REMOVED lines=13> */
.L_x_52315:
[----:B------:R-:W-:Y:S05]  /*27aa0*/  BSYNC.RECONVERGENT B2 ;  /* 0x0000000000027941 */ /* 0x000fea0003800200 */
.L_x_52314:
        /* <DEDUP_REMOVED lines=60> */
.L_x_52312:
[----:B------:R-:W-:Y:S05]  /*27e70*/  BSYNC.RECONVERGENT B1 ;  /* 0x0000000000017941 */ /* 0x000fea0003800200 */
.L_x_52311:
        /* <DEDUP_REMOVED lines=16> */
.L_x_52295:
        /* <DEDUP_REMOVED lines=24> */
.L_x_52316:
[----:B01----:R-:W-:Y:S01]  /*28100*/  IMAD.MOV.U32 R11, RZ, RZ, R18 ;  /* 0x000000ffff0b7224 */ /* 0x003fe200078e0012 */
[----:B------:R-:W-:-:S07]  /*28110*/  IADD3 R12, PT, PT, R12, 0x20, RZ ;  /* 0x000000200c0c7810 */ /* 0x000fce0007ffe0ff */
.L_x_52253:
[----:B------:R-:W-:Y:S05]  /*28120*/  BSYNC.RECONVERGENT B0 ;  /* 0x0000000000007941 */ /* 0x000fea0003800200 */
.L_x_52252:
        /* <DEDUP_REMOVED lines=35> */
.L_x_52322:
        /* <DEDUP_REMOVED lines=13> */
.L_x_52324:
[----:B------:R-:W-:Y:S05]  /*28430*/  BSYNC.RECONVERGENT B2 ;  /* 0x0000000000027941 */ /* 0x000fea0003800200 */
.L_x_52323:
        /* <DEDUP_REMOVED lines=61> */
.L_x_52321:
[----:B------:R-:W-:Y:S05]  /*28810*/  BSYNC.RECONVERGENT B1 ;  /* 0x0000000000017941 */ /* 0x000fea0003800200 */
.L_x_52320:
        /* <DEDUP_REMOVED lines=20> */
.L_x_52327:
        /* <DEDUP_REMOVED lines=13> */
.L_x_52329:
[----:B------:R-:W-:Y:S05]  /*28a30*/  BSYNC.RECONVERGENT B2 ;  /* 0x0000000000027941 */ /* 0x000fea0003800200 */
.L_x_52328:
        /* <DEDUP_REMOVED lines=61> */
.L_x_52326:
[----:B------:R-:W-:Y:S05]  /*28e10*/  BSYNC.RECONVERGENT B1 ;  /* 0x0000000000017941 */ /* 0x000fea0003800200 */
.L_x_52325:
        /* <DEDUP_REMOVED lines=15> */
.L_x_52332:
        /* <DEDUP_REMOVED lines=13> */
.L_x_52334:
[----:B------:R-:W-:Y:S05]  /*28fe0*/  BSYNC.RECONVERGENT B2 ;  /* 0x0000000000027941 */ /* 0x000fea0003800200 */
.L_x_52333:
        /* <DEDUP_REMOVED lines=61> */
.L_x_52331:
[----:B------:R-:W-:Y:S05]  /*293c0*/  BSYNC.RECONVERGENT B1 ;  /* 0x0000000000017941 */ /* 0x000fea0003800200 */
.L_x_52330:
        /* <DEDUP_REMOVED lines=17> */
.L_x_52337:
        /* <DEDUP_REMOVED lines=13> */
.L_x_52339:
[----:B------:R-:W-:Y:S05]  /*295b0*/  BSYNC.RECONVERGENT B2 ;  /* 0x0000000000027941 */ /* 0x000fea0003800200 */
.L_x_52338:
        /* <DEDUP_REMOVED lines=61> */
.L_x_52336:
[----:B------:R-:W-:Y:S05]  /*29990*/  BSYNC.RECONVERGENT B1 ;  /* 0x0000000000017941 */ /* 0x000fea0003800200 */
.L_x_52335:
        /* <DEDUP_REMOVED lines=15> */
.L_x_52342:
        /* <DEDUP_REMOVED lines=13> */
.L_x_52344:
[----:B------:R-:W-:Y:S05]  /*29b60*/  BSYNC.RECONVERGENT B2 ;  /* 0x0000000000027941 */ /* 0x000fea0003800200 */
.L_x_52343:
        /* <DEDUP_REMOVED lines=61> */
.L_x_52341:
[----:B------:R-:W-:Y:S05]  /*29f40*/  BSYNC.RECONVERGENT B1 ;  /* 0x0000000000017941 */ /* 0x000fea0003800200 */
.L_x_52340:
        /* <DEDUP_REMOVED lines=17> */
.L_x_52347:
        /* <DEDUP_REMOVED lines=13> */
.L_x_52349:
[----:B------:R-:W-:Y:S05]  /*2a130*/  BSYNC.RECONVERGENT B2 ;  /* 0x0000000000027941 */ /* 0x000fea0003800200 */
.L_x_52348:
        /* <DEDUP_REMOVED lines=61> */
.L_x_52346:
[----:B------:R-:W-:Y:S05]  /*2a510*/  BSYNC.RECONVERGENT B1 ;  /* 0x0000000000017941 */ /* 0x000fea0003800200 */
.L_x_52345:
        /* <DEDUP_REMOVED lines=15> */
.L_x_52352:
        /* <DEDUP_REMOVED lines=13> */
.L_x_52354:
[----:B------:R-:W-:Y:S05]  /*2a6e0*/  BSYNC.RECONVERGENT B2 ;  /* 0x0000000000027941 */ /* 0x000fea0003800200 */
.L_x_52353:
        /* <DEDUP_REMOVED lines=61> */
.L_x_52351:
[----:B------:R-:W-:Y:S05]  /*2aac0*/  BSYNC.RECONVERGENT B1 ;  /* 0x0000000000017941 */ /* 0x000fea0003800200 */
.L_x_52350:
        /* <DEDUP_REMOVED lines=17> */
.L_x_52357:
        /* <DEDUP_REMOVED lines=16> */
.L_x_52359:
[----:B------:R-:W-:Y:S05]  /*2ace0*/  BSYNC.RECONVERGENT B2 ;  /* 0x0000000000027941 */ /* 0x000fea0003800200 */
.L_x_52358:
        /* <DEDUP_REMOVED lines=61> */
.L_x_52356:
[----:B------:R-:W-:Y:S05]  /*2b0c0*/  BSYNC.RECONVERGENT B1 ;  /* 0x0000000000017941 */ /* 0x000fea0003800200 */
.L_x_52355:
        /* <DEDUP_REMOVED lines=47> */
.L_x_52319:
        /* <DEDUP_REMOVED lines=16> */
.L_x_52363:
        /* <DEDUP_REMOVED lines=13> */
.L_x_52365:
[----:B------:R-:W-:Y:S05]  /*2b590*/  BSYNC.RECONVERGENT B2 ;  /* 0x0000000000027941 */ /* 0x000fea0003800200 */
.L_x_52364:
        /* <DEDUP_REMOVED lines=61> */
.L_x_52362:
[----:B------:R-:W-:Y:S05]  /*2b970*/  BSYNC.RECONVERGENT B1 ;  /* 0x0000000000017941 */ /* 0x000fea0003800200 */
.L_x_52361:
        /* <DEDUP_REMOVED lines=18> */
.L_x_52368:
        /* <DEDUP_REMOVED lines=13> */
.L_x_52370:
[----:B------:R-:W-:Y:S05]  /*2bb70*/  BSYNC.RECONVERGENT B2 ;  /* 0x0000000000027941 */ /* 0x000fea0003800200 */
.L_x_52369:
        /* <DEDUP_REMOVED lines=60> */
.L_x_52367:
[----:B------:R-:W-:Y:S05]  /*2bf40*/  BSYNC.RECONVERGENT B1 ;  /* 0x0000000000017941 */ /* 0x000fea0003800200 */
.L_x_52366:
        /* <DEDUP_REMOVED lines=16> */
.L_x_52373:
        /* <DEDUP_REMOVED lines=13> */
.L_x_52375:
[----:B------:R-:W-:Y:S05]  /*2c120*/  BSYNC.RECONVERGENT B2 ;  /* 0x0000000000027941 */ /* 0x000fea0003800200 */
.L_x_52374:
        /* <DEDUP_REMOVED lines=60> */
.L_x_52372:
[----:B------:R-:W-:Y:S05]  /*2c4f0*/  BSYNC.RECONVERGENT B1 ;  /* 0x0000000000017941 */ /* 0x000fea0003800200 */
.L_x_52371:
        /* <DEDUP_REMOVED lines=16> */
.L_x_52378:
        /* <DEDUP_REMOVED lines=13> */
.L_x_52380:
[----:B------:R-:W-:Y:S05]  /*2c6d0*/  BSYNC.RECONVERGENT B2 ;  /* 0x0000000000027941 */ /* 0x000fea0003800200 */
.L_x_52379:
        /* <DEDUP_REMOVED lines=60> */
.L_x_52377:
[----:B------:R-:W-:Y:S05]  /*2caa0*/  BSYNC.RECONVERGENT B1 ;  /* 0x0000000000017941 */ /* 0x000fea0003800200 */
.L_x_52376:
        /* <DEDUP_REMOVED lines=16> */
.L_x_52360:
        /* <DEDUP_REMOVED lines=24> */
.L_x_52381:
[----:B01----:R-:W-:Y:S01]  /*2cd30*/  IMAD.MOV.U32 R11, RZ, RZ, R18 ;  /* 0x000000ffff0b7224 */ /* 0x003fe200078e0012 */
[----:B------:R-:W-:-:S07]  /*2cd40*/  IADD3 R12, PT, PT, R12, 0x20, RZ ;  /* 0x000000200c0c7810 */ /* 0x000fce0007ffe0ff */
.L_x_52318:
[----:B------:R-:W-:Y:S05]  /*2cd50*/  BSYNC.RECONVERGENT B0 ;  /* 0x0000000000007941 */ /* 0x000fea0003800200 */
.L_x_52317:
        /* <DEDUP_REMOVED lines=35> */
.L_x_52387:
        /* <DEDUP_REMOVED lines=13> */
.L_x_52389:
[----:B------:R-:W-:Y:S05]  /*2d060*/  BSYNC.RECONVERGENT B2 ;  /* 0x0000000000027941 */ /* 0x000fea0003800200 */
.L_x_52388:
        /* <DEDUP_REMOVED lines=61> */
.L_x_52386:
[----:B------:R-:W-:Y:S05]  /*2d440*/  BSYNC.RECONVERGENT B1 ;  /* 0x0000000000017941 */ /* 0x000fea0003800200 */
.L_x_52385:
        /* <DEDUP_REMOVED lines=20> */
.L_x_52392:
        /* <DEDUP_REMOVED lines=13> */
.L_x_52394:
[----:B------:R-:W-:Y:S05]  /*2d660*/  BSYNC.RECONVERGENT B2 ;  /* 0x0000000000027941 */ /* 0x000fea0003800200 */
.L_x_52393:
        /* <DEDUP_REMOVED lines=61> */
.L_x_52391:
[----:B------:R-:W-:Y:S05]  /*2da40*/  BSYNC.RECONVERGENT B1 ;  /* 0x0000000000017941 */ /* 0x000fea0003800200 */
.L_x_52390:
        /* <DEDUP_REMOVED lines=15> */
.L_x_52397:
        /* <DEDUP_REMOVED lines=13> */
.L_x_52399:
[----:B------:R-:W-:Y:S05]  /*2dc10*/  BSYNC.RECONVERGENT B2 ;  /* 0x0000000000027941 */ /* 0x000fea0003800200 */
.L_x_52398:
        /* <DEDUP_REMOVED lines=61> */
.L_x_52396:
[----:B------:R-:W-:Y:S05]  /*2dff0*/  BSYNC.RECONVERGENT B1 ;  /* 0x0000000000017941 */ /* 0x000fea0003800200 */
.L_x_52395:
        /* <DEDUP_REMOVED lines=17> */
.L_x_52402:
        /* <DEDUP_REMOVED lines=13> */
.L_x_52404:
[----:B------:R-:W-:Y:S05]  /*2e1e0*/  BSYNC.RECONVERGENT B2 ;  /* 0x0000000000027941 */ /* 0x000fea0003800200 */
.L_x_52403:
        /* <DEDUP_REMOVED lines=61> */
.L_x_52401:
[----:B------:R-:W-:Y:S05]  /*2e5c0*/  BSYNC.RECONVERGENT B1 ;  /* 0x0000000000017941 */ /* 0x000fea0003800200 */
.L_x_52400:
        /* <DEDUP_REMOVED lines=15> */
.L_x_52407:
        /* <DEDUP_REMOVED lines=13> */
.L_x_52409:
[----:B------:R-:W-:Y:S05]  /*2e790*/  BSYNC.RECONVERGENT B2 ;  /* 0x0000000000027941 */ /* 0x000fea0003800200 */
.L_x_52408:
        /* <DEDUP_REMOVED lines=61> */
.L_x_52406:
[----:B------:R-:W-:Y:S05]  /*2eb70*/  BSYNC.RECONVERGENT B1 ;  /* 0x0000000000017941 */ /* 0x000fea0003800200 */
.L_x_52405:
        /* <DEDUP_REMOVED lines=17> */
.L_x_52412:
        /* <DEDUP_REMOVED lines=13> */
.L_x_52414:
[----:B------:R-:W-:Y:S05]  /*2ed60*/  BSYNC.RECONVERGENT B2 ;  /* 0x0000000000027941 */ /* 0x000fea0003800200 */
.L_x_52413:
        /* <DEDUP_REMOVED lines=61> */
.L_x_52411:
[----:B------:R-:W-:Y:S05]  /*2f140*/  BSYNC.RECONVERGENT B1 ;  /* 0x0000000000017941 */ /* 0x000fea0003800200 */
.L_x_52410:
        /* <DEDUP_REMOVED lines=15> */
.L_x_52417:
        /* <DEDUP_REMOVED lines=13> */
.L_x_52419:
[----:B------:R-:W-:Y:S05]  /*2f310*/  BSYNC.RECONVERGENT B2 ;  /* 0x0000000000027941 */ /* 0x000fea0003800200 */
.L_x_52418:
        /* <DEDUP_REMOVED lines=61> */
.L_x_52416:
[----:B------:R-:W-:Y:S05]  /*2f6f0*/  BSYNC.RECONVERGENT B1 ;  /* 0x0000000000017941 */ /* 0x000fea0003800200 */
.L_x_52415:
        /* <DEDUP_REMOVED lines=17> */
.L_x_52422:
        /* <DEDUP_REMOVED lines=16> */
.L_x_52424:
[----:B------:R-:W-:Y:S05]  /*2f910*/  BSYNC.RECONVERGENT B2 ;  /* 0x0000000000027941 */ /* 0x000fea0003800200 */
.L_x_52423:
        /* <DEDUP_REMOVED lines=61> */
.L_x_52421:
[----:B------:R-:W-:Y:S05]  /*2fcf0*/  BSYNC.RECONVERGENT B1 ;  /* 0x0000000000017941 */ /* 0x000fea0003800200 */
.L_x_52420:
        /* <DEDUP_REMOVED lines=47> */
.L_x_52384:
        /* <DEDUP_REMOVED lines=16> */
.L_x_52428:
        /* <DEDUP_REMOVED lines=13> */
.L_x_52430:
[----:B------:R-:W-:Y:S05]  /*301c0*/  BSYNC.RECONVERGENT B2 ;  /* 0x0000000000027941 */ /* 0x000fea0003800200 */
.L_x_52429:
        /* <DEDUP_REMOVED lines=61> */
.L_x_52427:
[----:B------:R-:W-:Y:S05]  /*305a0*/  BSYNC.RECONVERGENT B1 ;  /* 0x0000000000017941 */ /* 0x000fea0003800200 */
.L_x_52426:
        /* <DEDUP_REMOVED lines=18> */
.L_x_52433:
        /* <DEDUP_REMOVED lines=13> */
.L_x_52435:
[----:B------:R-:W-:Y:S05]  /*307a0*/  BSYNC.RECONVERGENT B2 ;  /* 0x0000000000027941 */ /* 0x000fea0003800200 */
.L_x_52434:
        /* <DEDUP_REMOVED lines=60> */
.L_x_52432:
[----:B------:R-:W-:Y:S05]  /*30b70*/  BSYNC.RECONVERGENT B1 ;  /* 0x0000000000017941 */ /* 0x000fea0003800200 */
.L_x_52431:
        /* <DEDUP_REMOVED lines=16> */
.L_x_52438:
        /* <DEDUP_REMOVED lines=13> */
.L_x_52440:
[----:B------:R-:W-:Y:S05]  /*30d50*/  BSYNC.RECONVERGENT B2 ;  /* 0x0000000000027941 */ /* 0x000fea0003800200 */
.L_x_52439:
        /* <DEDUP_REMOVED lines=60> */
.L_x_52437:
[----:B------:R-:W-:Y:S05]  /*31120*/  BSYNC.RECONVERGENT B1 ;  /* 0x0000000000017941 */ /* 0x000fea0003800200 */
.L_x_52436:
        /* <DEDUP_REMOVED lines=16> */
.L_x_52443:
        /* <DEDUP_REMOVED lines=13> */
.L_x_52445:
[----:B------:R-:W-:Y:S05]  /*31300*/  BSYNC.RECONVERGENT B2 ;  /* 0x0000000000027941 */ /* 0x000fea0003800200 */
.L_x_52444:
        /* <DEDUP_REMOVED lines=60> */
.L_x_52442:
[----:B------:R-:W-:Y:S05]  /*316d0*/  BSYNC.RECONVERGENT B1 ;  /* 0x0000000000017941 */ /* 0x000fea0003800200 */
.L_x_52441:
        /* <DEDUP_REMOVED lines=16> */
.L_x_52425:
        /* <DEDUP_REMOVED lines=24> */
.L_x_52446:
[----:B01----:R-:W-:Y:S01]  /*31960*/  IMAD.MOV.U32 R11, RZ, RZ, R18 ;  /* 0x000000ffff0b7224 */ /* 0x003fe200078e0012 */
[----:B------:R-:W-:-:S07]  /*31970*/  IADD3 R12, PT, PT, R12, 0x20, RZ ;  /* 0x000000200c0c7810 */ /* 0x000fce0007ffe0ff */
.L_x_52383:
[----:B------:R-:W-:Y:S05]  /*31980*/  BSYNC.RECONVERGENT B0 ;  /* 0x0000000000007941 */ /* 0x000fea0003800200 */
.L_x_52382:
        /* <DEDUP_REMOVED lines=35> */
.L_x_52452:
        /* <DEDUP_REMOVED lines=13> */
.L_x_52454:
[----:B------:R-:W-:Y:S05]  /*31c90*/  BSYNC.RECONVERGENT B2 ;  /* 0x0000000000027941 */ /* 0x000fea0003800200 */
.L_x_52453:
        /* <DEDUP_REMOVED lines=61> */
.L_x_52451:
[----:B------:R-:W-:Y:S05]  /*32070*/  BSYNC.RECONVERGENT B1 ;  /* 0x0000000000017941 */ /* 0x000fea0003800200 */
.L_x_52450:
        /* <DEDUP_REMOVED lines=20> */
.L_x_52457:
        /* <DEDUP_REMOVED lines=13> */
.L_x_52459:
[----:B------:R-:W-:Y:S05]  /*32290*/  BSYNC.RECONVERGENT B2 ;  /* 0x0000000000027941 */ /* 0x000fea0003800200 */
.L_x_52458:
        /* <DEDUP_REMOVED lines=61> */
.L_x_52456:
[----:B------:R-:W-:Y:S05]  /*32670*/  BSYNC.RECONVERGENT B1 ;  /* 0x0000000000017941 */ /* 0x000fea0003800200 */
.L_x_52455:
        /* <DEDUP_REMOVED lines=15> */
.L_x_52462:
        /* <DEDUP_REMOVED lines=13> */
.L_x_52464:
[----:B------:R-:W-:Y:S05]  /*32840*/  BSYNC.RECONVERGENT B2 ;  /* 0x0000000000027941 */ /* 0x000fea0003800200 */
.L_x_52463:
        /* <DEDUP_REMOVED lines=61> */
.L_x_52461:
[----:B------:R-:W-:Y:S05]  /*32c20*/  BSYNC.RECONVERGENT B1 ;  /* 0x0000000000017941 */ /* 0x000fea0003800200 */
.L_x_52460:
        /* <DEDUP_REMOVED lines=17> */
.L_x_52467:
        /* <DEDUP_REMOVED lines=13> */
.L_x_52469:
[----:B------:R-:W-:Y:S05]  /*32e10*/  BSYNC.RECONVERGENT B2 ;  /* 0x0000000000027941 */ /* 0x000fea0003800200 */
.L_x_52468:
        /* <DEDUP_REMOVED lines=61> */
.L_x_52466:
[----:B------:R-:W-:Y:S05]  /*331f0*/  BSYNC.RECONVERGENT B1 ;  /* 0x0000000000017941 */ /* 0x000fea0003800200 */
.L_x_52465:
        /* <DEDUP_REMOVED lines=15> */
.L_x_52472:
        /* <DEDUP_REMOVED lines=13> */
.L_x_52474:
[----:B------:R-:W-:Y:S05]  /*333c0*/  BSYNC.RECONVERGENT B2 ;  /* 0x0000000000027941 */ /* 0x000fea0003800200 */
.L_x_52473:
        /* <DEDUP_REMOVED lines=61> */
.L_x_52471:
[----:B------:R-:W-:Y:S05]  /*337a0*/  BSYNC.RECONVERGENT B1 ;  /* 0x0000000000017941 */ /* 0x000fea0003800200 */
.L_x_52470:
        /* <DEDUP_REMOVED lines=17> */
.L_x_52477:
        /* <DEDUP_REMOVED lines=13> */
.L_x_52479:
[----:B------:R-:W-:Y:S05]  /*33990*/  BSYNC.RECONVERGENT B2 ;  /* 0x0000000000027941 */ /* 0x000fea0003800200 */
.L_x_52478:
        /* <DEDUP_REMOVED lines=61> */
.L_x_52476:
[----:B------:R-:W-:Y:S05]  /*33d70*/  BSYNC.RECONVERGENT B1 ;  /* 0x0000000000017941 */ /* 0x000fea0003800200 */
.L_x_52475:
        /* <DEDUP_REMOVED lines=15> */
.L_x_52482:
        /* <DEDUP_REMOVED lines=13> */
.L_x_52484:
[----:B------:R-:W-:Y:S05]  /*33f40*/  BSYNC.RECONVERGENT B2 ;  /* 0x0000000000027941 */ /* 0x000fea0003800200 */
.L_x_52483:
        /* <DEDUP_REMOVED lines=61> */
.L_x_52481:
[----:B------:R-:W-:Y:S05]  /*34320*/  BSYNC.RECONVERGENT B1 ;  /* 0x0000000000017941 */ /* 0x000fea0003800200 */
.L_x_52480:
        /* <DEDUP_REMOVED lines=17> */
.L_x_52487:
        /* <DEDUP_REMOVED lines=16> */
.L_x_52489:
[----:B------:R-:W-:Y:S05]  /*34540*/  BSYNC.RECONVERGENT B2 ;  /* 0x0000000000027941 */ /* 0x000fea0003800200 */
.L_x_52488:
        /* <DEDUP_REMOVED lines=61> */
.L_x_52486:
[----:B------:R-:W-:Y:S05]  /*34920*/  BSYNC.RECONVERGENT B1 ;  /* 0x0000000000017941 */ /* 0x000fea0003800200 */
.L_x_52485:
        /* <DEDUP_REMOVED lines=47> */
.L_x_52449:
        /* <DEDUP_REMOVED lines=16> */
.L_x_52493:
        /* <DEDUP_REMOVED lines=13> */
.L_x_52495:
[----:B------:R-:W-:Y:S05]  /*34df0*/  BSYNC.RECONVERGENT B2 ;  /* 0x0000000000027941 */ /* 0x000fea0003800200 */
.L_x_52494:
        /* <DEDUP_REMOVED lines=61> */
.L_x_52492:
[----:B------:R-:W-:Y:S05]  /*351d0*/  BSYNC.RECONVERGENT B1 ;  /* 0x0000000000017941 */ /* 0x000fea0003800200 */
.L_x_52491:
        /* <DEDUP_REMOVED lines=18> */
.L_x_52498:
        /* <DEDUP_REMOVED lines=13> */
.L_x_52500:
[----:B------:R-:W-:Y:S05]  /*353d0*/  BSYNC.RECONVERGENT B2 ;  /* 0x0000000000027941 */ /* 0x000fea0003800200 */
.L_x_52499:
        /* <DEDUP_REMOVED lines=60> */
.L_x_52497:
[----:B------:R-:W-:Y:S05]  /*357a0*/  BSYNC.RECONVERGENT B1 ;  /* 0x0000000000017941 */ /* 0x000fea0003800200 */
.L_x_52496:
        /* <DEDUP_REMOVED lines=16> */
.L_x_52503:
        /* <DEDUP_REMOVED lines=13> */
.L_x_52505:
[----:B------:R-:W-:Y:S05]  /*35980*/  BSYNC.RECONVERGENT B2 ;  /* 0x0000000000027941 */ /* 0x000fea0003800200 */
.L_x_52504:
        /* <DEDUP_REMOVED lines=60> */
.L_x_52502:
[----:B------:R-:W-:Y:S05]  /*35d50*/  BSYNC.RECONVERGENT B1 ;  /* 0x0000000000017941 */ /* 0x000fea0003800200 */
.L_x_52501:
        /* <DEDUP_REMOVED lines=16> */
.L_x_52508:
        /* <DEDUP_REMOVED lines=13> */
.L_x_52510:
[----:B------:R-:W-:Y:S05]  /*35f30*/  BSYNC.RECONVERGENT B2 ;  /* 0x0000000000027941 */ /* 0x000fea0003800200 */
.L_x_52509:
        /* <DEDUP_REMOVED lines=58> */
[----:B------:R-:W-:Y:S01]  /*362e0*/  IMAD.MOV.U32 R6, RZ, RZ, RZ ;  /* 0x000000ffff067224 */ /* 0x000fe200078e00ff */
[----:B------:R-:W-:-:S07]  /*362f0*/  MOV R18, R22 ;  /* 0x0000001600127202 */ /* 0x000fce0000000f00 */
.L_x_52507:
[----:B------:R-:W-:Y:S05]  /*36300*/  BSYNC.RECONVERGENT B1 ;  /* 0x0000000000017941 */ /* 0x000fea0003800200 */
.L_x_52506:
        /* <DEDUP_REMOVED lines=16> */
.L_x_52490:
        /* <DEDUP_REMOVED lines=24> */
.L_x_52511:
[----:B01----:R-:W-:Y:S01]  /*36590*/  IMAD.MOV.U32 R11, RZ, RZ, R18 ;  /* 0x000000ffff0b7224 */ /* 0x003fe200078e0012 */
[----:B------:R-:W-:-:S07]  /*365a0*/  IADD3 R12, PT, PT, R12, 0x20, RZ ;  /* 0x000000200c0c7810 */ /* 0x000fce0007ffe0ff */
.L_x_52448:
[----:B------:R-:W-:Y:S05]  /*365b0*/  BSYNC.RECONVERGENT B0 ;  /* 0x0000000000007941 */ /* 0x000fea0003800200 */
.L_x_52447:
        /* <DEDUP_REMOVED lines=35> */
.L_x_52517:
        /* <DEDUP_REMOVED lines=13> */
.L_x_52519:
[----:B------:R-:W-:Y:S05]  /*368c0*/  BSYNC.RECONVERGENT B2 ;  /* 0x0000000000027941 */ /* 0x000fea0003800200 */
.L_x_52518:
[----:B------:R-:W-:Y:S01]  /*368d0*/  LOP3.LUT R6, R9, R5, R21, 0x96, !PT ;  /* 0x0000000509067212 */ /* 0x000fe200078e9615 */
[----:B------:R-:W-:-:S04]  /*368e0*/  IMAD.WIDE.U32 R14, R8, -0x326172a9, RZ ;  /* 0xcd9e8d57080e7825 */ /* 0x000fc800078e00ff */
[----:B------:R-:W-:Y:S02]  /*368f0*/  HFMA2 R13, -RZ, RZ, 0, 0 ;  /* 0x00000000ff0d7431 */ /* 0x000fe400000001ff */
        /* <DEDUP_REMOVED lines=56> */
[----:B------:R-:W-:Y:S01]  /*36c80*/  IMAD.MOV.U32 R14, RZ, RZ, R11 ;  /* 0x000000ffff0e7224 */ /* 0x000fe200078e000b */
[----:B------:R-:W-:-:S07]  /*36c90*/  LOP3.LUT R4, R6, R4, R15, 0x96, !PT ;  /* 0x0000000406047212 */ /* 0x000fce00078e960f */
.L_x_52516:
[----:B------:R-:W-:Y:S05]  /*36ca0*/  BSYNC.RECONVERGENT B1 ;  /* 0x0000000000017941 */ /* 0x000fea0003800200 */
.L_x_52515:
        /* <DEDUP_REMOVED lines=20> */
.L_x_52522:
        /* <DEDUP_REMOVED lines=13> */
.L_x_52524:
[----:B------:R-:W-:Y:S05]  /*36ec0*/  BSYNC.RECONVERGENT B2 ;  /* 0x0000000000027941 */ /* 0x000fea0003800200 */
.L_x_52523:
        /* <DEDUP_REMOVED lines=61> */
.L_x_52521:
[----:B------:R-:W-:Y:S05]  /*372a0*/  BSYNC.RECONVERGENT B1 ;  /* 0x0000000000017941 */ /* 0x000fea0003800200 */
.L_x_52520:
        /* <DEDUP_REMOVED lines=15> */
.L_x_52527:
        /* <DEDUP_REMOVED lines=13> */
.L_x_52529:
[----:B------:R-:W-:Y:S05]  /*37470*/  BSYNC.RECONVERGENT B2 ;  /* 0x0000000000027941 */ /* 0x000fea0003800200 */
.L_x_52528:
[----:B------:R-:W-:Y:S01]  /*37480*/  LOP3.LUT R6, R9, R5, R21, 0x96, !PT ;  /* 0x0000000509067212 */ /* 0x000fe200078e9615 */
[----:B------:R-:W-:Y:S01]  /*37490*/  IMAD.WIDE.U32 R14, R8, -0x326172a9, RZ ;  /* 0xcd9e8d57080e7825 */ /* 0x000fe200078e00ff */
[----:B------:R-:W-:-:S03]  /*374a0*/  IADD3 R5, PT, PT, R20, -0x61c88647, RZ ;  /* 0x9e3779b914057810 */ /* 0x000fc60007ffe0ff */
        /* <DEDUP_REMOVED lines=58> */
.L_x_52526:
[----:B------:R-:W-:Y:S05]  /*37850*/  BSYNC.RECONVERGENT B1 ;  /* 0x0000000000017941 */ /* 0x000fea0003800200 */
.L_x_52525:
        /* <DEDUP_REMOVED lines=17> */
.L_x_52532:
        /* <DEDUP_REMOVED lines=13> */
.L_x_52534:
[----:B------:R-:W-:Y:S05]  /*37a40*/  BSYNC.RECONVERGENT B2 ;  /* 0x0000000000027941 */ /* 0x000fea0003800200 */
.L_x_52533:
[----:B------:R-:W-:Y:S01]  /*37a50*/  LOP3.LUT R6, R9, R5, R21, 0x96, !PT ;  /* 0x0000000509067212 */ /* 0x000fe200078e9615 */
[----:B0-----:R-:W-:-:S04]  /*37a60*/  IMAD.WIDE.U32 R22, R8, -0x326172a9, RZ ;  /* 0xcd9e8d5708167825 */ /* 0x001fc800078e00ff */
        /* <DEDUP_REMOVED lines=59> */
.L_x_52531:
[----:B------:R-:W-:Y:S05]  /*37e20*/  BSYNC.RECONVERGENT B1 ;  /* 0x0000000000017941 */ /* 0x000fea0003800200 */
.L_x_52530:
        /* <DEDUP_REMOVED lines=15> */
.L_x_52537:
        /* <DEDUP_REMOVED lines=13> */
.L_x_52539:
[----:B------:R-:W-:Y:S05]  /*37ff0*/  BSYNC.RECONVERGENT B2 ;  /* 0x0000000000027941 */ /* 0x000fea0003800200 */
.L_x_52538:
        /* <DEDUP_REMOVED lines=61> */
.L_x_52536:
[----:B------:R-:W-:Y:S05]  /*383d0*/  BSYNC.RECONVERGENT B1 ;  /* 0x0000000000017941 */ /* 0x000fea0003800200 */
.L_x_52535:
        /* <DEDUP_REMOVED lines=17> */
.L_x_52542:
        /* <DEDUP_REMOVED lines=13> */
.L_x_52544:
[----:B------:R-:W-:Y:S05]  /*385c0*/  BSYNC.RECONVERGENT B2 ;  /* 0x0000000000027941 */ /* 0x000fea0003800200 */
.L_x_52543:
        /* <DEDUP_REMOVED lines=61> */
.L_x_52541:
[----:B------:R-:W-:Y:S05]  /*389a0*/  BSYNC.RECONVERGENT B1 ;  /* 0x0000000000017941 */ /* 0x000fea0003800200 */
.L_x_52540:
        /* <DEDUP_REMOVED lines=15> */
.L_x_52547:
        /* <DEDUP_REMOVED lines=13> */
.L_x_52549:
[----:B------:R-:W-:Y:S05]  /*38b70*/  BSYNC.RECONVERGENT B2 ;  /* 0x0000000000027941 */ /* 0x000fea0003800200 */
.L_x_52548:
        /* <DEDUP_REMOVED lines=61> */
.L_x_52546:
[----:B------:R-:W-:Y:S05]  /*38f50*/  BSYNC.RECONVERGENT B1 ;  /* 0x0000000000017941 */ /* 0x000fea0003800200 */
.L_x_52545:
        /* <DEDUP_REMOVED lines=17> */
.L_x_52552:
        /* <DEDUP_REMOVED lines=16> */
.L_x_52554:
[----:B------:R-:W-:Y:S05]  /*39170*/  BSYNC.RECONVERGENT B2 ;  /* 0x0000000000027941 */ /* 0x000fea0003800200 */
.L_x_52553:
        /* <DEDUP_REMOVED lines=61> */
.L_x_52551:
[----:B------:R-:W-:Y:S05]  /*39550*/  BSYNC.RECONVERGENT B1 ;  /* 0x0000000000017941 */ /* 0x000fea0003800200 */
.L_x_52550:
        /* <DEDUP_REMOVED lines=47> */
.L_x_52514:
        /* <DEDUP_REMOVED lines=16> */
.L_x_52558:
        /* <DEDUP_REMOVED lines=13> */
.L_x_52560:
[----:B------:R-:W-:Y:S05]  /*39a20*/  BSYNC.RECONVERGENT B2 ;  /* 0x0000000000027941 */ /* 0x000fea0003800200 */
.L_x_52559:
        /* <DEDUP_REMOVED lines=61> */
.L_x_52557:
[----:B------:R-:W-:Y:S05]  /*39e00*/  BSYNC.RECONVERGENT B1 ;  /* 0x0000000000017941 */ /* 0x000fea0003800200 */
.L_x_52556:
        /* <DEDUP_REMOVED lines=18> */
.L_x_52563:
        /* <DEDUP_REMOVED lines=13> */
.L_x_52565:
[----:B------:R-:W-:Y:S05]  /*3a000*/  BSYNC.RECONVERGENT B2 ;  /* 0x0000000000027941 */ /* 0x000fea0003800200 */
.L_x_52564:
        /* <DEDUP_REMOVED lines=60> */
.L_x_52562:
[----:B------:R-:W-:Y:S05]  /*3a3d0*/  BSYNC.RECONVERGENT B1 ;  /* 0x0000000000017941 */ /* 0x000fea0003800200 */
.L_x_52561:
        /* <DEDUP_REMOVED lines=16> */
.L_x_52568:
        /* <DEDUP_REMOVED lines=13> */
.L_x_52570:
[----:B------:R-:W-:Y:S05]  /*3a5b0*/  BSYNC.RECONVERGENT B2 ;  /* 0x0000000000027941 */ /* 0x000fea0003800200 */
.L_x_52569:
        /* <DEDUP_REMOVED lines=60> */
.L_x_52567:
[----:B------:R-:W-:Y:S05]  /*3a980*/  BSYNC.RECONVERGENT B1 ;  /* 0x0000000000017941 */ /* 0x000fea0003800200 */
.L_x_52566:
        /* <DEDUP_REMOVED lines=16> */
.L_x_52573:
        /* <DEDUP_REMOVED lines=13> */
.L_x_52575:
[----:B------:R-:W-:Y:S05]  /*3ab60*/  BSYNC.RECONVERGENT B2 ;  /* 0x0000000000027941 */ /* 0x000fea0003800200 */
.L_x_52574:
        /* <DEDUP_REMOVED lines=60> */
.L_x_52572:
[----:B------:R-:W-:Y:S05]  /*3af30*/  BSYNC.RECONVERGENT B1 ;  /* 0x0000000000017941 */ /* 0x000fea0003800200 */
.L_x_52571:
        /* <DEDUP_REMOVED lines=16> */
.L_x_52555:
        /* <DEDUP_REMOVED lines=24> */
.L_x_52576:
[----:B01----:R-:W-:Y:S01]  /*3b1c0*/  IMAD.MOV.U32 R11, RZ, RZ, R18 ;  /* 0x000000ffff0b7224 */ /* 0x003fe200078e0012 */
[----:B------:R-:W-:-:S07]  /*3b1d0*/  IADD3 R12, PT, PT, R12, 0x20, RZ ;  /* 0x000000200c0c7810 */ /* 0x000fce0007ffe0ff */
.L_x_52513:
[----:B------:R-:W-:Y:S05]  /*3b1e0*/  BSYNC.RECONVERGENT B0 ;  /* 0x0000000000007941 */ /* 0x000fea0003800200 */
.L_x_52512:
        /* <DEDUP_REMOVED lines=35> */
.L_x_52582:
        /* <DEDUP_REMOVED lines=13> */
.L_x_52584:
[----:B------:R-:W-:Y:S05]  /*3b4f0*/  BSYNC.RECONVERGENT B2 ;  /* 0x0000000000027941 */ /* 0x000fea0003800200 */
.L_x_52583:
        /* <DEDUP_REMOVED lines=61> */
.L_x_52581:
[----:B------:R-:W-:Y:S05]  /*3b8d0*/  BSYNC.RECONVERGENT B1 ;  /* 0x0000000000017941 */ /* 0x000fea0003800200 */
.L_x_52580:
        /* <DEDUP_REMOVED lines=20> */
.L_x_52587:
        /* <DEDUP_REMOVED lines=13> */
.L_x_52589:
[----:B------:R-:W-:Y:S05]  /*3baf0*/  BSYNC.RECONVERGENT B2 ;  /* 0x0000000000027941 */ /* 0x000fea0003800200 */
.L_x_52588:
        /* <DEDUP_REMOVED lines=61> */
.L_x_52586:
[----:B------:R-:W-:Y:S05]  /*3bed0*/  BSYNC.RECONVERGENT B1 ;  /* 0x0000000000017941 */ /* 0x000fea0003800200 */
.L_x_52585:
        /* <DEDUP_REMOVED lines=15> */
.L_x_52592:
        /* <DEDUP_REMOVED lines=13> */
.L_x_52594:
[----:B------:R-:W-:Y:S05]  /*3c0a0*/  BSYNC.RECONVERGENT B2 ;  /* 0x0000000000027941 */ /* 0x000fea0003800200 */
.L_x_52593:
        /* <DEDUP_REMOVED lines=61> */
.L_x_52591:
[----:B------:R-:W-:Y:S05]  /*3c480*/  BSYNC.RECONVERGENT B1 ;  /* 0x0000000000017941 */ /* 0x000fea0003800200 */
.L_x_52590:
        /* <DEDUP_REMOVED lines=17> */
.L_x_52597:
        /* <DEDUP_REMOVED lines=13> */
.L_x_52599:
[----:B------:R-:W-:Y:S05]  /*3c670*/  BSYNC.RECONVERGENT B2 ;  /* 0x0000000000027941 */ /* 0x000fea0003800200 */
.L_x_52598:
        /* <DEDUP_REMOVED lines=61> */
.L_x_52596:
[----:B------:R-:W-:Y:S05]  /*3ca50*/  BSYNC.RECONVERGENT B1 ;  /* 0x0000000000017941 */ /* 0x000fea0003800200 */
.L_x_52595:
        /* <DEDUP_REMOVED lines=15> */
.L_x_52602:
        /* <DEDUP_REMOVED lines=13> */
.L_x_52604:
[----:B------:R-:W-:Y:S05]  /*3cc20*/  BSYNC.RECONVERGENT B2 ;  /* 0x0000000000027941 */ /* 0x000fea0003800200 */
.L_x_52603:
        /* <DEDUP_REMOVED lines=61> */
.L_x_52601:
[----:B------:R-:W-:Y:S05]  /*3d000*/  BSYNC.RECONVERGENT B1 ;  /* 0x0000000000017941 */ /* 0x000fea0003800200 */
.L_x_52600:
        /* <DEDUP_REMOVED lines=17> */
.L_x_52607:
        /* <DEDUP_REMOVED lines=13> */
.L_x_52609:
[----:B------:R-:W-:Y:S05]  /*3d1f0*/  BSYNC.RECONVERGENT B2 ;  /* 0x0000000000027941 */ /* 0x000fea0003800200 */
.L_x_52608:
        /* <DEDUP_REMOVED lines=61> */
.L_x_52606:
[----:B------:R-:W-:Y:S05]  /*3d5d0*/  BSYNC.RECONVERGENT B1 ;  /* 0x0000000000017941 */ /* 0x000fea0003800200 */
.L_x_52605:
        /* <DEDUP_REMOVED lines=15> */
.L_x_52612:
        /* <DEDUP_REMOVED lines=13> */
.L_x_52614:
[----:B------:R-:W-:Y:S05]  /*3d7a0*/  BSYNC.RECONVERGENT B2 ;  /* 0x0000000000027941 */ /* 0x000fea0003800200 */
.L_x_52613:
        /* <DEDUP_REMOVED lines=61> */
.L_x_52611:
[----:B------:R-:W-:Y:S05]  /*3db80*/  BSYNC.RECONVERGENT B1 ;  /* 0x0000000000017941 */ /* 0x000fea0003800200 */
.L_x_52610:
        /* <DEDUP_REMOVED lines=17> */
.L_x_52617:
        /* <DEDUP_REMOVED lines=16> */
.L_x_52619:
[----:B------:R-:W-:Y:S05]  /*3dda0*/  BSYNC.RECONVERGENT B2 ;  /* 0x0000000000027941 */ /* 0x000fea0003800200 */
.L_x_52618:
        /* <DEDUP_REMOVED lines=61> */
.L_x_52616:
[----:B------:R-:W-:Y:S05]  /*3e180*/  BSYNC.RECONVERGENT B1 ;  /* 0x0000000000017941 */ /* 0x000fea0003800200 */
.L_x_52615:
        /* <DEDUP_REMOVED lines=47> */
.L_x_52579:
        /* <DEDUP_REMOVED lines=16> */
.L_x_52623:
        /* <DEDUP_REMOVED lines=13> */
.L_x_52625:
[----:B------:R-:W-:Y:S05]  /*3e650*/  BSYNC.RECONVERGENT B2 ;  /* 0x0000000000027941 */ /* 0x000fea0003800200 */
.L_x_52624:
        /* <DEDUP_REMOVED lines=61> */
.L_x_52622:
[----:B------:R-:W-:Y:S05]  /*3ea30*/  BSYNC.RECONVERGENT B1 ;  /* 0x0000000000017941 */ /* 0x000fea0003800200 */
.L_x_52621:
        /* <DEDUP_REMOVED lines=18> */
.L_x_52628:
        /* <DEDUP_REMOVED lines=13> */
.L_x_52630:
[----:B------:R-:W-:Y:S05]  /*3ec30*/  BSYNC.RECONVERGENT B2 ;  /* 0x0000000000027941 */ /* 0x000fea0003800200 */
.L_x_52629:
        /* <DEDUP_REMOVED lines=60> */
.L_x_52627:
[----:B------:R-:W-:Y:S05]  /*3f000*/  BSYNC.RECONVERGENT B1 ;  /* 0x0000000000017941 */ /* 0x000fea0003800200 */
.L_x_52626:
        /* <DEDUP_REMOVED lines=16> */
.L_x_52633:
        /* <DEDUP_REMOVED lines=13> */
.L_x_52635:
[----:B------:R-:W-:Y:S05]  /*3f1e0*/  BSYNC.RECONVERGENT B2 ;  /* 0x0000000000027941 */ /* 0x000fea0003800200 */
.L_x_52634:
        /* <DEDUP_REMOVED lines=60> */
.L_x_52632:
[----:B------:R-:W-:Y:S05]  /*3f5b0*/  BSYNC.RECONVERGENT B1 ;  /* 0x0000000000017941 */ /* 0x000fea0003800200 */
.L_x_52631:
        /* <DEDUP_REMOVED lines=16> */
.L_x_52638:
        /* <DEDUP_REMOVED lines=13> */
.L_x_52640:
[----:B------:R-:W-:Y:S05]  /*3f790*/  BSYNC.RECONVERGENT B2 ;  /* 0x0000000000027941 */ /* 0x000fea0003800200 */
.L_x_52639:
        /* <DEDUP_REMOVED lines=60> */
.L_x_52637:
[----:B------:R-:W-:Y:S05]  /*3fb60*/  BSYNC.RECONVERGENT B1 ;  /* 0x0000000000017941 */ /* 0x000fea0003800200 */
.L_x_52636:
        /* <DEDUP_REMOVED lines=16> */
.L_x_52620:
        /* <DEDUP_REMOVED lines=24> */
.L_x_52641:
[----:B01----:R-:W-:Y:S01]  /*3fdf0*/  IMAD.MOV.U32 R11, RZ, RZ, R18 ;  /* 0x000000ffff0b7224 */ /* 0x003fe200078e0012 */
[----:B------:R-:W-:-:S07]  /*3fe00*/  IADD3 R12, PT, PT, R12, 0x20, RZ ;  /* 0x000000200c0c7810 */ /* 0x000fce0007ffe0ff */
.L_x_52578:
[----:B------:R-:W-:Y:S05]  /*3fe10*/  BSYNC.RECONVERGENT B0 ;  /* 0x0000000000007941 */ /* 0x000fea0003800200 */
.L_x_52577:
        /* <DEDUP_REMOVED lines=35> */
.L_x_52647:
        /* <DEDUP_REMOVED lines=13> */
.L_x_52649:
[----:B------:R-:W-:Y:S05]  /*40120*/  BSYNC.RECONVERGENT B2 ;  /* 0x0000000000027941 */ /* 0x000fea0003800200 */
.L_x_52648:
        /* <DEDUP_REMOVED lines=61> */
.L_x_52646:
[----:B------:R-:W-:Y:S05]  /*40500*/  BSYNC.RECONVERGENT B1 ;  /* 0x0000000000017941 */ /* 0x000fea0003800200 */
.L_x_52645:
        /* <DEDUP_REMOVED lines=20> */
.L_x_52652:
        /* <DEDUP_REMOVED lines=13> */
.L_x_52654:
[----:B------:R-:W-:Y:S05]  /*40720*/  BSYNC.RECONVERGENT B2 ;  /* 0x0000000000027941 */ /* 0x000fea0003800200 */
.L_x_52653:
        /* <DEDUP_REMOVED lines=61> */
.L_x_52651:
[----:B------:R-:W-:Y:S05]  /*40b00*/  BSYNC.RECONVERGENT B1 ;  /* 0x0000000000017941 */ /* 0x000fea0003800200 */
.L_x_52650:
        /* <DEDUP_REMOVED lines=15> */
.L_x_52657:
        /* <DEDUP_REMOVED lines=13> */
.L_x_52659:
[----:B------:R-:W-:Y:S05]  /*40cd0*/  BSYNC.RECONVERGENT B2 ;  /* 0x0000000000027941 */ /* 0x000fea0003800200 */
.L_x_52658:
        /* <DEDUP_REMOVED lines=61> */
.L_x_52656:
[----:B------:R-:W-:Y:S05]  /*410b0*/  BSYNC.RECONVERGENT B1 ;  /* 0x0000000000017941 */ /* 0x000fea0003800200 */
.L_x_52655:
        /* <DEDUP_REMOVED lines=17> */
.L_x_52662:
        /* <DEDUP_REMOVED lines=13> */
.L_x_52664:
[----:B------:R-:W-:Y:S05]  /*412a0*/  BSYNC.RECONVERGENT B2 ;  /* 0x0000000000027941 */ /* 0x000fea0003800200 */
.L_x_52663:
        /* <DEDUP_REMOVED lines=61> */
.L_x_52661:
[----:B------:R-:W-:Y:S05]  /*41680*/  BSYNC.RECONVERGENT B1 ;  /* 0x0000000000017941 */ /* 0x000fea0003800200 */
.L_x_52660:
        /* <DEDUP_REMOVED lines=15> */
.L_x_52667:
        /* <DEDUP_REMOVED lines=13> */
.L_x_52669:
[----:B------:R-:W-:Y:S05]  /*41850*/  BSYNC.RECONVERGENT B2 ;  /* 0x0000000000027941 */ /* 0x000fea0003800200 */
.L_x_52668:
        /* <DEDUP_REMOVED lines=61> */
.L_x_52666:
[----:B------:R-:W-:Y:S05]  /*41c30*/  BSYNC.RECONVERGENT B1 ;  /* 0x0000000000017941 */ /* 0x000fea0003800200 */
.L_x_52665:
        /* <DEDUP_REMOVED lines=17> */
.L_x_52672:
        /* <DEDUP_REMOVED lines=13> */
.L_x_52674:
[----:B------:R-:W-:Y:S05]  /*41e20*/  BSYNC.RECONVERGENT B2 ;  /* 0x0000000000027941 */ /* 0x000fea0003800200 */
.L_x_52673:
        /* <DEDUP_REMOVED lines=61> */
.L_x_52671:
[----:B------:R-:W-:Y:S05]  /*42200*/  BSYNC.RECONVERGENT B1 ;  /* 0x0000000000017941 */ /* 0x000fea0003800200 */
.L_x_52670:
        /* <DEDUP_REMOVED lines=15> */
.L_x_52677:
        /* <DEDUP_REMOVED lines=13> */
.L_x_52679:
[----:B------:R-:W-:Y:S05]  /*423d0*/  BSYNC.RECONVERGENT B2 ;  /* 0x0000000000027941 */ /* 0x000fea0003800200 */
.L_x_52678:
        /* <DEDUP_REMOVED lines=61> */
.L_x_52676:
[----:B------:R-:W-:Y:S05]  /*427b0*/  BSYNC.RECONVERGENT B1 ;  /* 0x0000000000017941 */ /* 0x000fea0003800200 */
.L_x_52675:
        /* <DEDUP_REMOVED lines=17> */
.L_x_52682:
        /* <DEDUP_REMOVED lines=16> */
.L_x_52684:
[----:B------:R-:W-:Y:S05]  /*429d0*/  BSYNC.RECONVERGENT B2 ;  /* 0x0000000000027941 */ /* 0x000fea0003800200 */
.L_x_52683:
        /* <DEDUP_REMOVED lines=61> */
.L_x_52681:
[----:B------:R-:W-:Y:S05]  /*42db0*/  BSYNC.RECONVERGENT B1 ;  /* 0x0000000000017941 */ /* 0x000fea0003800200 */
.L_x_52680:
        /* <DEDUP_REMOVED lines=47> */
.L_x_52644:
        /* <DEDUP_REMOVED lines=16> */
.L_x_52688:
        /* <DEDUP_REMOVED lines=13> */
.L_x_52690:
[----:B------:R-:W-:Y:S05]  /*43280*/  BSYNC.RECONVERGENT B2 ;  /* 0x0000000000027941 */ /* 0x000fea0003800200 */
.L_x_52689:
        /* <DEDUP_REMOVED lines=61> */
.L_x_52687:
[----:B------:R-:W-:Y:S05]  /*43660*/  BSYNC.RECONVERGENT B1 ;  /* 0x0000000000017941 */ /* 0x000fea0003800200 */
.L_x_52686:
        /* <DEDUP_REMOVED lines=18> */
.L_x_52693:
        /* <DEDUP_REMOVED lines=13> */
.L_x_52695:
[----:B------:R-:W-:Y:S05]  /*43860*/  BSYNC.RECONVERGENT B2 ;  /* 0x0000000000027941 */ /* 0x000fea0003800200 */
.L_x_52694:
        /* <DEDUP_REMOVED lines=60> */
.L_x_52692:
[----:B------:R-:W-:Y:S05]  /*43c30*/  BSYNC.RECONVERGENT B1 ;  /* 0x0000000000017941 */ /* 0x000fea0003800200 */
.L_x_52691:
        /* <DEDUP_REMOVED lines=16> */
.L_x_52698:
        /* <DEDUP_REMOVED lines=13> */
.L_x_52700:
[----:B------:R-:W-:Y:S05]  /*43e10*/  BSYNC.RECONVERGENT B2 ;  /* 0x0000000000027941 */ /* 0x000fea0003800200 */
.L_x_52699:
        /* <DEDUP_REMOVED lines=60> */
.L_x_52697:
[----:B------:R-:W-:Y:S05]  /*441e0*/  BSYNC.RECONVERGENT B1 ;  /* 0x0000000000017941 */ /* 0x000fea0003800200 */
.L_x_52696:
        /* <DEDUP_REMOVED lines=16> */
.L_x_52703:
        /* <DEDUP_REMOVED lines=13> */
.L_x_52705:
[----:B------:R-:W-:Y:S05]  /*443c0*/  BSYNC.RECONVERGENT B2 ;  /* 0x0000000000027941 */ /* 0x000fea0003800200 */
.L_x_52704:
        /* <DEDUP_REMOVED lines=60> */
.L_x_52702:
[----:B------:R-:W-:Y:S05]  /*44790*/  BSYNC.RECONVERGENT B1 ;  /* 0x0000000000017941 */ /* 0x000fea0003800200 */
.L_x_52701:
        /* <DEDUP_REMOVED lines=16> */
.L_x_52685:
        /* <DEDUP_REMOVED lines=24> */
.L_x_52706:
[----:B01----:R-:W-:Y:S01]  /*44a20*/  IMAD.MOV.U32 R11, RZ, RZ, R18 ;  /* 0x000000ffff0b7224 */ /* 0x003fe200078e0012 */
[----:B------:R-:W-:-:S07]  /*44a30*/  IADD3 R12, PT, PT, R12, 0x20, RZ ;  /* 0x000000200c0c7810 */ /* 0x000fce0007ffe0ff */
.L_x_52643:
[----:B------:R-:W-:Y:S05]  /*44a40*/  BSYNC.RECONVERGENT B0 ;  /* 0x0000000000007941 */ /* 0x000fea0003800200 */
.L_x_52642:
        /* <DEDUP_REMOVED lines=35> */
.L_x_52712:
        /* <DEDUP_REMOVED lines=13> */
.L_x_52714:
[----:B------:R-:W-:Y:S05]  /*44d50*/  BSYNC.RECONVERGENT B2 ;  /* 0x0000000000027941 */ /* 0x000fea0003800200 */
.L_x_52713:
        /* <DEDUP_REMOVED lines=61> */
.L_x_52711:
[----:B------:R-:W-:Y:S05]  /*45130*/  BSYNC.RECONVERGENT B1 ;  /* 0x0000000000017941 */ /* 0x000fea0003800200 */
.L_x_52710:
        /* <DEDUP_REMOVED lines=20> */
.L_x_52717:
        /* <DEDUP_REMOVED lines=13> */
.L_x_52719:
[----:B------:R-:W-:Y:S05]  /*45350*/  BSYNC.RECONVERGENT B2 ;  /* 0x0000000000027941 */ /* 0x000fea0003800200 */
.L_x_52718:
        /* <DEDUP_REMOVED lines=61> */
.L_x_52716:
[----:B------:R-:W-:Y:S05]  /*45730*/  BSYNC.RECONVERGENT B1 ;  /* 0x0000000000017941 */ /* 0x000fea0003800200 */
.L_x_52715:
        /* <DEDUP_REMOVED lines=15> */
.L_x_52722:
        /* <DEDUP_REMOVED lines=13> */
.L_x_52724:
[----:B------:R-:W-:Y:S05]  /*45900*/  BSYNC.RECONVERGENT B2 ;  /* 0x0000000000027941 */ /* 0x000fea0003800200 */
.L_x_52723:
        /* <DEDUP_REMOVED lines=61> */
.L_x_52721:
[----:B------:R-:W-:Y:S05]  /*45ce0*/  BSYNC.RECONVERGENT B1 ;  /* 0x0000000000017941 */ /* 0x000fea0003800200 */
.L_x_52720:
        /* <DEDUP_REMOVED lines=17> */
.L_x_52727:
        /* <DEDUP_REMOVED lines=13> */
.L_x_52729:
[----:B------:R-:W-:Y:S05]  /*45ed0*/  BSYNC.RECONVERGENT B2 ;  /* 0x0000000000027941 */ /* 0x000fea0003800200 */
.L_x_52728:
        /* <DEDUP_REMOVED lines=61> */
.L_x_52726:
[----:B------:R-:W-:Y:S05]  /*462b0*/  BSYNC.RECONVERGENT B1 ;  /* 0x0000000000017941 */ /* 0x000fea0003800200 */
.L_x_52725:
        /* <DEDUP_REMOVED lines=15> */
.L_x_52732:
        /* <DEDUP_REMOVED lines=13> */
.L_x_52734:
[----:B------:R-:W-:Y:S05]  /*46480*/  BSYNC.RECONVERGENT B2 ;  /* 0x0000000000027941 */ /* 0x000fea0003800200 */
.L_x_52733:
        /* <DEDUP_REMOVED lines=61> */
.L_x_52731:
[----:B------:R-:W-:Y:S05]  /*46860*/  BSYNC.RECONVERGENT B1 ;  /* 0x0000000000017941 */ /* 0x000fea0003800200 */
.L_x_52730:
        /* <DEDUP_REMOVED lines=17> */
.L_x_52737:
        /* <DEDUP_REMOVED lines=13> */
.L_x_52739:
[----:B------:R-:W-:Y:S05]  /*46a50*/  BSYNC.RECONVERGENT B2 ;  /* 0x0000000000027941 */ /* 0x000fea0003800200 */
.L_x_52738:
        /* <DEDUP_REMOVED lines=61> */
.L_x_52736:
[----:B------:R-:W-:Y:S05]  /*46e30*/  BSYNC.RECONVERGENT B1 ;  /* 0x0000000000017941 */ /* 0x000fea0003800200 */
.L_x_52735:
        /* <DEDUP_REMOVED lines=15> */
.L_x_52742:
        /* <DEDUP_REMOVED lines=13> */
.L_x_52744:
[----:B------:R-:W-:Y:S05]  /*47000*/  BSYNC.RECONVERGENT B2 ;  /* 0x0000000000027941 */ /* 0x000fea0003800200 */
.L_x_52743:
        /* <DEDUP_REMOVED lines=61> */
.L_x_52741:
[----:B------:R-:W-:Y:S05]  /*473e0*/  BSYNC.RECONVERGENT B1 ;  /* 0x0000000000017941 */ /* 0x000fea0003800200 */
.L_x_52740:
        /* <DEDUP_REMOVED lines=17> */
.L_x_52747:
        /* <DEDUP_REMOVED lines=16> */
.L_x_52749:
[----:B------:R-:W-:Y:S05]  /*47600*/  BSYNC.RECONVERGENT B2 ;  /* 0x0000000000027941 */ /* 0x000fea0003800200 */
.L_x_52748:
        /* <DEDUP_REMOVED lines=61> */
.L_x_52746:
[----:B------:R-:W-:Y:S05]  /*479e0*/  BSYNC.RECONVERGENT B1 ;  /* 0x0000000000017941 */ /* 0x000fea0003800200 */
.L_x_52745:
        /* <DEDUP_REMOVED lines=47> */
.L_x_52709:
        /* <DEDUP_REMOVED lines=16> */
.L_x_52753:
        /* <DEDUP_REMOVED lines=13> */
.L_x_52755:
[----:B------:R-:W-:Y:S05]  /*47eb0*/  BSYNC.RECONVERGENT B2 ;  /* 0x0000000000027941 */ /* 0x000fea0003800200 */
.L_x_52754:
        /* <DEDUP_REMOVED lines=61> */
.L_x_52752:
[----:B------:R-:W-:Y:S05]  /*48290*/  BSYNC.RECONVERGENT B1 ;  /* 0x0000000000017941 */ /* 0x000fea0003800200 */
.L_x_52751:
        /* <DEDUP_REMOVED lines=18> */
.L_x_52758:
        /* <DEDUP_REMOVED lines=13> */
.L_x_52760:
[----:B------:R-:W-:Y:S05]  /*48490*/  BSYNC.RECONVERGENT B2 ;  /* 0x0000000000027941 */ /* 0x000fea0003800200 */
.L_x_52759:
        /* <DEDUP_REMOVED lines=60> */
.L_x_52757:
[----:B------:R-:W-:Y:S05]  /*48860*/  BSYNC.RECONVERGENT B1 ;  /* 0x0000000000017941 */ /* 0x000fea0003800200 */
.L_x_52756:
        /* <DEDUP_REMOVED lines=16> */
.L_x_52763:
        /* <DEDUP_REMOVED lines=13> */
.L_x_52765:
[----:B------:R-:W-:Y:S05]  /*48a40*/  BSYNC.RECONVERGENT B2 ;  /* 0x0000000000027941 */ /* 0x000fea0003800200 */
.L_x_52764:
        /* <DEDUP_REMOVED lines=60> */
.L_x_52762:
[----:B------:R-:W-:Y:S05]  /*48e10*/  BSYNC.RECONVERGENT B1 ;  /* 0x0000000000017941 */ /* 0x000fea0003800200 */
.L_x_52761:
        /* <DEDUP_REMOVED lines=16> */
.L_x_52768:
        /* <DEDUP_REMOVED lines=13> */
.L_x_52770:
[----:B------:R-:W-:Y:S05]  /*48ff0*/  BSYNC.RECONVERGENT B2 ;  /* 0x0000000000027941 */ /* 0x000fea0003800200 */
.L_x_52769:
        /* <DEDUP_REMOVED lines=60> */
.L_x_52767:
[----:B------:R-:W-:Y:S05]  /*493c0*/  BSYNC.RECONVERGENT B1 ;  /* 0x0000000000017941 */ /* 0x000fea0003800200 */
.L_x_52766:
        /* <DEDUP_REMOVED lines=16> */
.L_x_52750:
        /* <DEDUP_REMOVED lines=24> */
.L_x_52771:
[----:B01----:R-:W-:Y:S01]  /*49650*/  IMAD.MOV.U32 R11, RZ, RZ, R18 ;  /* 0x000000ffff0b7224 */ /* 0x003fe200078e0012 */
[----:B------:R-:W-:-:S07]  /*49660*/  IADD3 R12, PT, PT, R12, 0x20, RZ ;  /* 0x000000200c0c7810 */ /* 0x000fce0007ffe0ff */
.L_x_52708:
[----:B------:R-:W-:Y:S05]  /*49670*/  BSYNC.RECONVERGENT B0 ;  /* 0x0000000000007941 */ /* 0x000fea0003800200 */
.L_x_52707:
        /* <DEDUP_REMOVED lines=35> */
.L_x_52777:
        /* <DEDUP_REMOVED lines=13> */
.L_x_52779:
[----:B------:R-:W-:Y:S05]  /*49980*/  BSYNC.RECONVERGENT B2 ;  /* 0x0000000000027941 */ /* 0x000fea0003800200 */
.L_x_52778:
        /* <DEDUP_REMOVED lines=61> */
.L_x_52776:
[----:B------:R-:W-:Y:S05]  /*49d60*/  BSYNC.RECONVERGENT B1 ;  /* 0x0000000000017941 */ /* 0x000fea0003800200 */
.L_x_52775:
        /* <DEDUP_REMOVED lines=20> */
.L_x_52782:
        /* <DEDUP_REMOVED lines=13> */
.L_x_52784:
[----:B------:R-:W-:Y:S05]  /*49f80*/  BSYNC.RECONVERGENT B2 ;  /* 0x0000000000027941 */ /* 0x000fea0003800200 */
.L_x_52783:
        /* <DEDUP_REMOVED lines=61> */
.L_x_52781:
[----:B------:R-:W-:Y:S05]  /*4a360*/  BSYNC.RECONVERGENT B1 ;  /* 0x0000000000017941 */ /* 0x000fea0003800200 */
.L_x_52780:
        /* <DEDUP_REMOVED lines=15> */
.L_x_52787:
        /* <DEDUP_REMOVED lines=13> */
.L_x_52789:
[----:B------:R-:W-:Y:S05]  /*4a530*/  BSYNC.RECONVERGENT B2 ;  /* 0x0000000000027941 */ /* 0x000fea0003800200 */
.L_x_52788:
        /* <DEDUP_REMOVED lines=61> */
.L_x_52786:
[----:B------:R-:W-:Y:S05]  /*4a910*/  BSYNC.RECONVERGENT B1 ;  /* 0x0000000000017941 */ /* 0x000fea0003800200 */
.L_x_52785:
        /* <DEDUP_REMOVED lines=17> */
.L_x_52792:
        /* <DEDUP_REMOVED lines=13> */
.L_x_52794:
[----:B------:R-:W-:Y:S05]  /*4ab00*/  BSYNC.RECONVERGENT B2 ;  /* 0x0000000000027941 */ /* 0x000fea0003800200 */
.L_x_52793:
        /* <DEDUP_REMOVED lines=61> */
.L_x_52791:
[----:B------:R-:W-:Y:S05]  /*4aee0*/  BSYNC.RECONVERGENT B1 ;  /* 0x0000000000017941 */ /* 0x000fea0003800200 */
.L_x_52790:
        /* <DEDUP_REMOVED lines=15> */
.L_x_52797:
        /* <DEDUP_REMOVED lines=13> */
.L_x_52799:
[----:B------:R-:W-:Y:S05]  /*4b0b0*/  BSYNC.RECONVERGENT B2 ;  /* 0x0000000000027941 */ /* 0x000fea0003800200 */
.L_x_52798:
        /* <DEDUP_REMOVED lines=61> */
.L_x_52796:
[----:B------:R-:W-:Y:S05]  /*4b490*/  BSYNC.RECONVERGENT B1 ;  /* 0x0000000000017941 */ /* 0x000fea0003800200 */
.L_x_52795:
        /* <DEDUP_REMOVED lines=17> */
.L_x_52802:
        /* <DEDUP_REMOVED lines=13> */
.L_x_52804:
[----:B------:R-:W-:Y:S05]  /*4b680*/  BSYNC.RECONVERGENT B2 ;  /* 0x0000000000027941 */ /* 0x000fea0003800200 */
.L_x_52803:
        /* <DEDUP_REMOVED lines=61> */
.L_x_52801:
[----:B------:R-:W-:Y:S05]  /*4ba60*/  BSYNC.RECONVERGENT B1 ;  /* 0x0000000000017941 */ /* 0x000fea0003800200 */
.L_x_52800:
        /* <DEDUP_REMOVED lines=15> */
.L_x_52807:
        /* <DEDUP_REMOVED lines=13> */
.L_x_52809:
[----:B------:R-:W-:Y:S05]  /*4bc30*/  BSYNC.RECONVERGENT B2 ;  /* 0x0000000000027941 */ /* 0x000fea0003800200 */
.L_x_52808:
        /* <DEDUP_REMOVED lines=61> */
.L_x_52806:
[----:B------:R-:W-:Y:S05]  /*4c010*/  BSYNC.RECONVERGENT B1 ;  /* 0x0000000000017941 */ /* 0x000fea0003800200 */
.L_x_52805:
        /* <DEDUP_REMOVED lines=17> */
.L_x_52812:
        /* <DEDUP_REMOVED lines=16> */
.L_x_52814:
[----:B------:R-:W-:Y:S05]  /*4c230*/  BSYNC.RECONVERGENT B2 ;  /* 0x0000000000027941 */ /* 0x000fea0003800200 */
.L_x_52813:
        /* <DEDUP_REMOVED lines=61> */
.L_x_52811:
[----:B------:R-:W-:Y:S05]  /*4c610*/  BSYNC.RECONVERGENT B1 ;  /* 0x0000000000017941 */ /* 0x000fea0003800200 */
.L_x_52810:
        /* <DEDUP_REMOVED lines=47> */
.L_x_52774:
        /* <DEDUP_REMOVED lines=16> */
.L_x_52818:
        /* <DEDUP_REMOVED lines=13> */
.L_x_52820:
[----:B------:R-:W-:Y:S05]  /*4cae0*/  BSYNC.RECONVERGENT B2 ;  /* 0x0000000000027941 */ /* 0x000fea0003800200 */
.L_x_52819:
        /* <DEDUP_REMOVED lines=61> */
.L_x_52817:
[----:B------:R-:W-:Y:S05]  /*4cec0*/  BSYNC.RECONVERGENT B1 ;  /* 0x0000000000017941 */ /* 0x000fea0003800200 */
.L_x_52816:
        /* <DEDUP_REMOVED lines=18> */
.L_x_52823:
        /* <DEDUP_REMOVED lines=13> */
.L_x_52825:
[----:B------:R-:W-:Y:S05]  /*4d0c0*/  BSYNC.RECONVERGENT B2 ;  /* 0x0000000000027941 */ /* 0x000fea0003800200 */
.L_x_52824:
        /* <DEDUP_REMOVED lines=60> */
.L_x_52822:
[----:B------:R-:W-:Y:S05]  /*4d490*/  BSYNC.RECONVERGENT B1 ;  /* 0x0000000000017941 */ /* 0x000fea0003800200 */
.L_x_52821:
        /* <DEDUP_REMOVED lines=16> */
.L_x_52828:
        /* <DEDUP_REMOVED lines=13> */
.L_x_52830:
[----:B------:R-:W-:Y:S05]  /*4d670*/  BSYNC.RECONVERGENT B2 ;  /* 0x0000000000027941 */ /* 0x000fea0003800200 */
.L_x_52829:
        /* <DEDUP_REMOVED lines=60> */
.L_x_52827:
[----:B------:R-:W-:Y:S05]  /*4da40*/  BSYNC.RECONVERGENT B1 ;  /* 0x0000000000017941 */ /* 0x000fea0003800200 */
.L_x_52826:
        /* <DEDUP_REMOVED lines=16> */
.L_x_52833:
        /* <DEDUP_REMOVED lines=13> */
.L_x_52835:
[----:B------:R-:W-:Y:S05]  /*4dc20*/  BSYNC.RECONVERGENT B2 ;  /* 0x0000000000027941 */ /* 0x000fea0003800200 */
.L_x_52834:
        /* <DEDUP_REMOVED lines=60> */
.L_x_52832:
[----:B------:R-:W-:Y:S05]  /*4dff0*/  BSYNC.RECONVERGENT B1 ;  /* 0x0000000000017941 */ /* 0x000fea0003800200 */
.L_x_52831:
        /* <DEDUP_REMOVED lines=16> */
.L_x_52815:
        /* <DEDUP_REMOVED lines=24> */
.L_x_52836:
[----:B01----:R-:W-:Y:S01]  /*4e280*/  IMAD.MOV.U32 R11, RZ, RZ, R18 ;  /* 0x000000ffff0b7224 */ /* 0x003fe200078e0012 */
[----:B------:R-:W-:-:S07]  /*4e290*/  IADD3 R12, PT, PT, R12, 0x20, RZ ;  /* 0x000000200c0c7810 */ /* 0x000fce0007ffe0ff */
.L_x_52773:
[----:B------:R-:W-:Y:S05]  /*4e2a0*/  BSYNC.RECONVERGENT B0 ;  /* 0x0000000000007941 */ /* 0x000fea0003800200 */
.L_x_52772:
        /* <DEDUP_REMOVED lines=35> */
.L_x_52842:
        /* <DEDUP_REMOVED lines=13> */
.L_x_52844:
[----:B------:R-:W-:Y:S05]  /*4e5b0*/  BSYNC.RECONVERGENT B2 ;  /* 0x0000000000027941 */ /* 0x000fea0003800200 */
.L_x_52843:
        /* <DEDUP_REMOVED lines=61> */
.L_x_52841:
[----:B------:R-:W-:Y:S05]  /*4e990*/  BSYNC.RECONVERGENT B1 ;  /* 0x0000000000017941 */ /* 0x000fea0003800200 */
.L_x_52840:
        /* <DEDUP_REMOVED lines=20> */
.L_x_52847:
        /* <DEDUP_REMOVED lines=13> */
.L_x_52849:
[----:B------:R-:W-:Y:S05]  /*4ebb0*/  BSYNC.RECONVERGENT B2 ;  /* 0x0000000000027941 */ /* 0x000fea0003800200 */
.L_x_52848:
        /* <DEDUP_REMOVED lines=61> */
.L_x_52846:
[----:B------:R-:W-:Y:S05]  /*4ef90*/  BSYNC.RECONVERGENT B1 ;  /* 0x0000000000017941 */ /* 0x000fea0003800200 */
.L_x_52845:
        /* <DEDUP_REMOVED lines=15> */
.L_x_52852:
        /* <DEDUP_REMOVED lines=13> */
.L_x_52854:
[----:B------:R-:W-:Y:S05]  /*4f160*/  BSYNC.RECONVERGENT B2 ;  /* 0x0000000000027941 */ /* 0x000fea0003800200 */
.L_x_52853:
        /* <DEDUP_REMOVED lines=61> */
.L_x_52851:
[----:B------:R-:W-:Y:S05]  /*4f540*/  BSYNC.RECONVERGENT B1 ;  /* 0x0000000000017941 */ /* 0x000fea0003800200 */
.L_x_52850:
        /* <DEDUP_REMOVED lines=17> */
.L_x_52857:
        /* <DEDUP_REMOVED lines=13> */
.L_x_52859:
[----:B------:R-:W-:Y:S05]  /*4f730*/  BSYNC.RECONVERGENT B2 ;  /* 0x0000000000027941 */ /* 0x000fea0003800200 */
.L_x_52858:
        /* <DEDUP_REMOVED lines=61> */
.L_x_52856:
[----:B------:R-:W-:Y:S05]  /*4fb10*/  BSYNC.RECONVERGENT B1 ;  /* 0x0000000000017941 */ /* 0x000fea0003800200 */
.L_x_52855:
        /* <DEDUP_REMOVED lines=15> */
.L_x_52862:
        /* <DEDUP_REMOVED lines=13> */
.L_x_52864:
[----:B------:R-:W-:Y:S05]  /*4fce0*/  BSYNC.RECONVERGENT B2 ;  /* 0x0000000000027941 */ /* 0x000fea0003800200 */
.L_x_52863:
        /* <DEDUP_REMOVED lines=61> */
.L_x_52861:
[----:B------:R-:W-:Y:S05]  /*500c0*/  BSYNC.RECONVERGENT B1 ;  /* 0x0000000000017941 */ /* 0x000fea0003800200 */
.L_x_52860:
        /* <DEDUP_REMOVED lines=17> */
.L_x_52867:
        /* <DEDUP_REMOVED lines=13> */
.L_x_52869:
[----:B------:R-:W-:Y:S05]  /*502b0*/  BSYNC.RECONVERGENT B2 ;  /* 0x0000000000027941 */ /* 0x000fea0003800200 */
.L_x_52868:
        /* <DEDUP_REMOVED lines=61> */
.L_x_52866:
[----:B------:R-:W-:Y:S05]  /*50690*/  BSYNC.RECONVERGENT B1 ;  /* 0x0000000000017941 */ /* 0x000fea0003800200 */
.L_x_52865:
        /* <DEDUP_REMOVED lines=15> */
.L_x_52872:
        /* <DEDUP_REMOVED lines=13> */
.L_x_52874:
[----:B------:R-:W-:Y:S05]  /*50860*/  BSYNC.RECONVERGENT B2 ;  /* 0x0000000000027941 */ /* 0x000fea0003800200 */
.L_x_52873:
        /* <DEDUP_REMOVED lines=61> */
.L_x_52871:
[----:B------:R-:W-:Y:S05]  /*50c40*/  BSYNC.RECONVERGENT B1 ;  /* 0x0000000000017941 */ /* 0x000fea0003800200 */
.L_x_52870:
        /* <DEDUP_REMOVED lines=17> */
.L_x_52877:
        /* <DEDUP_REMOVED lines=16> */
.L_x_52879:
[----:B------:R-:W-:Y:S05]  /*50e60*/  BSYNC.RECONVERGENT B2 ;  /* 0x0000000000027941 */ /* 0x000fea0003800200 */
.L_x_52878:
        /* <DEDUP_REMOVED lines=61> */
.L_x_52876:
[----:B------:R-:W-:Y:S05]  /*51240*/  BSYNC.RECONVERGENT B1 ;  /* 0x0000000000017941 */ /* 0x000fea0003800200 */
.L_x_52875:
        /* <DEDUP_REMOVED lines=47> */
.L_x_52839:
        /* <DEDUP_REMOVED lines=16> */
.L_x_52883:
        /* <DEDUP_REMOVED lines=13> */
.L_x_52885:
[----:B------:R-:W-:Y:S05]  /*51710*/  BSYNC.RECONVERGENT B2 ;  /* 0x0000000000027941 */ /* 0x000fea0003800200 */
.L_x_52884:
        /* <DEDUP_REMOVED lines=61> */
.L_x_52882:
[----:B------:R-:W-:Y:S05]  /*51af0*/  BSYNC.RECONVERGENT B1 ;  /* 0x0000000000017941 */ /* 0x000fea0003800200 */
.L_x_52881:
        /* <DEDUP_REMOVED lines=18> */
.L_x_52888:
        /* <DEDUP_REMOVED lines=13> */
.L_x_52890:
[----:B------:R-:W-:Y:S05]  /*51cf0*/  BSYNC.RECONVERGENT B2 ;  /* 0x0000000000027941 */ /* 0x000fea0003800200 */
.L_x_52889:
        /* <DEDUP_REMOVED lines=60> */
.L_x_52887:
[----:B------:R-:W-:Y:S05]  /*520c0*/  BSYNC.RECONVERGENT B1 ;  /* 0x0000000000017941 */ /* 0x000fea0003800200 */
.L_x_52886:
        /* <DEDUP_REMOVED lines=16> */
.L_x_52893:
        /* <DEDUP_REMOVED lines=13> */
.L_x_52895:
[----:B------:R-:W-:Y:S05]  /*522a0*/  BSYNC.RECONVERGENT B2 ;  /* 0x0000000000027941 */ /* 0x000fea0003800200 */
.L_x_52894:
        /* <DEDUP_REMOVED lines=60> */
.L_x_52892:
[----:B------:R-:W-:Y:S05]  /*52670*/  BSYNC.RECONVERGENT B1 ;  /* 0x0000000000017941 */ /* 0x000fea0003800200 */
.L_x_52891:
        /* <DEDUP_REMOVED lines=16> */
.L_x_52898:
        /* <DEDUP_REMOVED lines=13> */
.L_x_52900:
[----:B------:R-:W-:Y:S05]  /*52850*/  BSYNC.RECONVERGENT B2 ;  /* 0x0000000000027941 */ /* 0x000fea0003800200 */
.L_x_52899:
        /* <DEDUP_REMOVED lines=60> */
.L_x_52897:
[----:B------:R-:W-:Y:S05]  /*52c20*/  BSYNC.RECONVERGENT B1 ;  /* 0x0000000000017941 */ /* 0x000fea0003800200 */
.L_x_52896:
        /* <DEDUP_REMOVED lines=16> */
.L_x_52880:
        /* <DEDUP_REMOVED lines=24> */
.L_x_52901:
[----:B01----:R-:W-:Y:S01]  /*52eb0*/  IMAD.MOV.U32 R11, RZ, RZ, R18 ;  /* 0x000000ffff0b7224 */ /* 0x003fe200078e0012 */
[----:B------:R-:W-:-:S07]  /*52ec0*/  IADD3 R12, PT, PT, R12, 0x20, RZ ;  /* 0x000000200c0c7810 */ /* 0x000fce0007ffe0ff */
.L_x_52838:
[----:B------:R-:W-:Y:S05]  /*52ed0*/  BSYNC.RECONVERGENT B0 ;  /* 0x0000000000007941 */ /* 0x000fea0003800200 */
.L_x_52837:
        /* <DEDUP_REMOVED lines=35> */
.L_x_52907:
        /* <DEDUP_REMOVED lines=13> */
.L_x_52909:
[----:B------:R-:W-:Y:S05]  /*531e0*/  BSYNC.RECONVERGENT B2 ;  /* 0x0000000000027941 */ /* 0x000fea0003800200 */
.L_x_52908:
        /* <DEDUP_REMOVED lines=61> */
.L_x_52906:
[----:B------:R-:W-:Y:S05]  /*535c0*/  BSYNC.RECONVERGENT B1 ;  /* 0x0000000000017941 */ /* 0x000fea0003800200 */
.L_x_52905:
        /* <DEDUP_REMOVED lines=20> */
.L_x_52912:
        /* <DEDUP_REMOVED lines=13> */
.L_x_52914:
[----:B------:R-:W-:Y:S05]  /*537e0*/  BSYNC.RECONVERGENT B2 ;  /* 0x0000000000027941 */ /* 0x000fea0003800200 */
.L_x_52913:
        /* <DEDUP_REMOVED lines=61> */
.L_x_52911:
[----:B------:R-:W-:Y:S05]  /*53bc0*/  BSYNC.RECONVERGENT B1 ;  /* 0x0000000000017941 */ /* 0x000fea0003800200 */
.L_x_52910:
        /* <DEDUP_REMOVED lines=15> */
.L_x_52917:
        /* <DEDUP_REMOVED lines=13> */
.L_x_52919:
[----:B------:R-:W-:Y:S05]  /*53d90*/  BSYNC.RECONVERGENT B2 ;  /* 0x0000000000027941 */ /* 0x000fea0003800200 */
.L_x_52918:
        /* <DEDUP_REMOVED lines=61> */
.L_x_52916:
[----:B------:R-:W-:Y:S05]  /*54170*/  BSYNC.RECONVERGENT B1 ;  /* 0x0000000000017941 */ /* 0x000fea0003800200 */
.L_x_52915:
        /* <DEDUP_REMOVED lines=17> */
.L_x_52922:
        /* <DEDUP_REMOVED lines=13> */
.L_x_52924:
[----:B------:R-:W-:Y:S05]  /*54360*/  BSYNC.RECONVERGENT B2 ;  /* 0x0000000000027941 */ /* 0x000fea0003800200 */
.L_x_52923:
        /* <DEDUP_REMOVED lines=61> */
.L_x_52921:
[----:B------:R-:W-:Y:S05]  /*54740*/  BSYNC.RECONVERGENT B1 ;  /* 0x0000000000017941 */ /* 0x000fea0003800200 */
.L_x_52920:
        /* <DEDUP_REMOVED lines=15> */
.L_x_52927:
        /* <DEDUP_REMOVED lines=13> */
.L_x_52929:
[----:B------:R-:W-:Y:S05]  /*54910*/  BSYNC.RECONVERGENT B2 ;  /* 0x0000000000027941 */ /* 0x000fea0003800200 */
.L_x_52928:
        /* <DEDUP_REMOVED lines=61> */
.L_x_52926:
[----:B------:R-:W-:Y:S05]  /*54cf0*/  BSYNC.RECONVERGENT B1 ;  /* 0x0000000000017941 */ /* 0x000fea0003800200 */
.L_x_52925:
        /* <DEDUP_REMOVED lines=17> */
.L_x_52932:
        /* <DEDUP_REMOVED lines=13> */
.L_x_52934:
[----:B------:R-:W-:Y:S05]  /*54ee0*/  BSYNC.RECONVERGENT B2 ;  /* 0x0000000000027941 */ /* 0x000fea0003800200 */
.L_x_52933:
        /* <DEDUP_REMOVED lines=61> */
.L_x_52931:
[----:B------:R-:W-:Y:S05]  /*552c0*/  BSYNC.RECONVERGENT B1 ;  /* 0x0000000000017941 */ /* 0x000fea0003800200 */
.L_x_52930:
        /* <DEDUP_REMOVED lines=15> */
.L_x_52937:
        /* <DEDUP_REMOVED lines=13> */
.L_x_52939:
[----:B------:R-:W-:Y:S05]  /*55490*/  BSYNC.RECONVERGENT B2 ;  /* 0x0000000000027941 */ /* 0x000fea0003800200 */
.L_x_52938:
        /* <DEDUP_REMOVED lines=61> */
.L_x_52936:
[----:B------:R-:W-:Y:S05]  /*55870*/  BSYNC.RECONVERGENT B1 ;  /* 0x0000000000017941 */ /* 0x000fea0003800200 */
.L_x_52935:
        /* <DEDUP_REMOVED lines=17> */
.L_x_52942:
        /* <DEDUP_REMOVED lines=16> */
.L_x_52944:
[----:B------:R-:W-:Y:S05]  /*55a90*/  BSYNC.RECONVERGENT B2 ;  /* 0x0000000000027941 */ /* 0x000fea0003800200 */
.L_x_52943:
        /* <DEDUP_REMOVED lines=61> */
.L_x_52941:
[----:B------:R-:W-:Y:S05]  /*55e70*/  BSYNC.RECONVERGENT B1 ;  /* 0x0000000000017941 */ /* 0x000fea0003800200 */
.L_x_52940:
        /* <DEDUP_REMOVED lines=47> */
.L_x_52904:
        /* <DEDUP_REMOVED lines=16> */
.L_x_52948:
        /* <DEDUP_REMOVED lines=13> */
.L_x_52950:
[----:B------:R-:W-:Y:S05]  /*56340*/  BSYNC.RECONVERGENT B2 ;  /* 0x0000000000027941 */ /* 0x000fea0003800200 */
.L_x_52949:
        /* <DEDUP_REMOVED lines=61> */
.L_x_52947:
[----:B------:R-:W-:Y:S05]  /*56720*/  BSYNC.RECONVERGENT B1 ;  /* 0x0000000000017941 */ /* 0x000fea0003800200 */
.L_x_52946:
        /* <DEDUP_REMOVED lines=18> */
.L_x_52953:
        /* <DEDUP_REMOVED lines=13> */
.L_x_52955:
[----:B------:R-:W-:Y:S05]  /*56920*/  BSYNC.RECONVERGENT B2 ;  /* 0x0000000000027941 */ /* 0x000fea0003800200 */
.L_x_52954:
        /* <DEDUP_REMOVED lines=60> */
.L_x_52952:
[----:B------:R-:W-:Y:S05]  /*56cf0*/  BSYNC.RECONVERGENT B1 ;  /* 0x0000000000017941 */ /* 0x000fea0003800200 */
.L_x_52951:
        /* <DEDUP_REMOVED lines=16> */
.L_x_52958:
        /* <DEDUP_REMOVED lines=13> */
.L_x_52960:
[----:B------:R-:W-:Y:S05]  /*56ed0*/  BSYNC.RECONVERGENT B2 ;  /* 0x0000000000027941 */ /* 0x000fea0003800200 */
.L_x_52959:
        /* <DEDUP_REMOVED lines=60> */
.L_x_52957:
[----:B------:R-:W-:Y:S05]  /*572a0*/  BSYNC.RECONVERGENT B1 ;  /* 0x0000000000017941 */ /* 0x000fea0003800200 */
.L_x_52956:
        /* <DEDUP_REMOVED lines=16> */
.L_x_52963:
        /* <DEDUP_REMOVED lines=13> */
.L_x_52965:
[----:B------:R-:W-:Y:S05]  /*57480*/  BSYNC.RECONVERGENT B2 ;  /* 0x0000000000027941 */ /* 0x000fea0003800200 */
.L_x_52964:
        /* <DEDUP_REMOVED lines=60> */
.L_x_52962:
[----:B------:R-:W-:Y:S05]  /*57850*/  BSYNC.RECONVERGENT B1 ;  /* 0x0000000000017941 */ /* 0x000fea0003800200 */
.L_x_52961:
        /* <DEDUP_REMOVED lines=16> */
.L_x_52945:
        /* <DEDUP_REMOVED lines=24> */
.L_x_52966:
[----:B01----:R-:W-:Y:S01]  /*57ae0*/  IMAD.MOV.U32 R11, RZ, RZ, R18 ;  /* 0x000000ffff0b7224 */ /* 0x003fe200078e0012 */
[----:B------:R-:W-:-:S07]  /*57af0*/  IADD3 R12, PT, PT, R12, 0x20, RZ ;  /* 0x000000200c0c7810 */ /* 0x000fce0007ffe0ff */
.L_x_52903:
[----:B------:R-:W-:Y:S05]  /*57b00*/  BSYNC.RECONVERGENT B0 ;  /* 0x0000000000007941 */ /* 0x000fea0003800200 */
.L_x_52902:
        /* <DEDUP_REMOVED lines=35> */
.L_x_52972:
        /* <DEDUP_REMOVED lines=13> */
.L_x_52974:
[----:B------:R-:W-:Y:S05]  /*57e10*/  BSYNC.RECONVERGENT B2 ;  /* 0x0000000000027941 */ /* 0x000fea0003800200 */
.L_x_52973:
        /* <DEDUP_REMOVED lines=61> */
.L_x_52971:
[----:B------:R-:W-:Y:S05]  /*581f0*/  BSYNC.RECONVERGENT B1 ;  /* 0x0000000000017941 */ /* 0x000fea0003800200 */
.L_x_52970:
        /* <DEDUP_REMOVED lines=20> */
.L_x_52977:
        /* <DEDUP_REMOVED lines=13> */
.L_x_52979:
[----:B------:R-:W-:Y:S05]  /*58410*/  BSYNC.RECONVERGENT B2 ;  /* 0x0000000000027941 */ /* 0x000fea0003800200 */
.L_x_52978:
        /* <DEDUP_REMOVED lines=61> */
.L_x_52976:
[----:B------:R-:W-:Y:S05]  /*587f0*/  BSYNC.RECONVERGENT B1 ;  /* 0x0000000000017941 */ /* 0x000fea0003800200 */
.L_x_52975:
        /* <DEDUP_REMOVED lines=15> */
.L_x_52982:
        /* <DEDUP_REMOVED lines=13> */
.L_x_52984:
[----:B------:R-:W-:Y:S05]  /*589c0*/  BSYNC.RECONVERGENT B2 ;  /* 0x0000000000027941 */ /* 0x000fea0003800200 */
.L_x_52983:
        /* <DEDUP_REMOVED lines=61> */
.L_x_52981:
[----:B------:R-:W-:Y:S05]  /*58da0*/  BSYNC.RECONVERGENT B1 ;  /* 0x0000000000017941 */ /* 0x000fea0003800200 */
.L_x_52980:
        /* <DEDUP_REMOVED lines=17> */
.L_x_52987:
        /* <DEDUP_REMOVED lines=13> */
.L_x_52989:
[----:B------:R-:W-:Y:S05]  /*58f90*/  BSYNC.RECONVERGENT B2 ;  /* 0x0000000000027941 */ /* 0x000fea0003800200 */
.L_x_52988:
        /* <DEDUP_REMOVED lines=61> */
.L_x_52986:
[----:B------:R-:W-:Y:S05]  /*59370*/  BSYNC.RECONVERGENT B1 ;  /* 0x0000000000017941 */ /* 0x000fea0003800200 */
.L_x_52985:
        /* <DEDUP_REMOVED lines=15> */
.L_x_52992:
        /* <DEDUP_REMOVED lines=13> */
.L_x_52994:
[----:B------:R-:W-:Y:S05]  /*59540*/  BSYNC.RECONVERGENT B2 ;  /* 0x0000000000027941 */ /* 0x000fea0003800200 */
.L_x_52993:
        /* <DEDUP_REMOVED lines=61> */
.L_x_52991:
[----:B------:R-:W-:Y:S05]  /*59920*/  BSYNC.RECONVERGENT B1 ;  /* 0x0000000000017941 */ /* 0x000fea0003800200 */
.L_x_52990:
        /* <DEDUP_REMOVED lines=17> */
.L_x_52997:
        /* <DEDUP_REMOVED lines=13> */
.L_x_52999:
[----:B------:R-:W-:Y:S05]  /*59b10*/  BSYNC.RECONVERGENT B2 ;  /* 0x0000000000027941 */ /* 0x000fea0003800200 */
.L_x_52998:
        /* <DEDUP_REMOVED lines=61> */
.L_x_52996:
[----:B------:R-:W-:Y:S05]  /*59ef0*/  BSYNC.RECONVERGENT B1 ;  /* 0x0000000000017941 */ /* 0x000fea0003800200 */
.L_x_52995:
        /* <DEDUP_REMOVED lines=15> */
.L_x_53002:
        /* <DEDUP_REMOVED lines=13> */
.L_x_53004:
[----:B------:R-:W-:Y:S05]  /*5a0c0*/  BSYNC.RECONVERGENT B2 ;  /* 0x0000000000027941 */ /* 0x000fea0003800200 */
.L_x_53003:
        /* <DEDUP_REMOVED lines=61> */
.L_x_53001:
[----:B------:R-:W-:Y:S05]  /*5a4a0*/  BSYNC.RECONVERGENT B1 ;  /* 0x0000000000017941 */ /* 0x000fea0003800200 */
.L_x_53000:
        /* <DEDUP_REMOVED lines=17> */
.L_x_53007:
        /* <DEDUP_REMOVED lines=16> */
.L_x_53009:
[----:B------:R-:W-:Y:S05]  /*5a6c0*/  BSYNC.RECONVERGENT B2 ;  /* 0x0000000000027941 */ /* 0x000fea0003800200 */
.L_x_53008:
        /* <DEDUP_REMOVED lines=61> */
.L_x_53006:
[----:B------:R-:W-:Y:S05]  /*5aaa0*/  BSYNC.RECONVERGENT B1 ;  /* 0x0000000000017941 */ /* 0x000fea0003800200 */
.L_x_53005:
        /* <DEDUP_REMOVED lines=47> */
.L_x_52969:
        /* <DEDUP_REMOVED lines=16> */
.L_x_53013:
        /* <DEDUP_REMOVED lines=13> */
.L_x_53015:
[----:B------:R-:W-:Y:S05]  /*5af70*/  BSYNC.RECONVERGENT B2 ;  /* 0x0000000000027941 */ /* 0x000fea0003800200 */
.L_x_53014:
        /* <DEDUP_REMOVED lines=61> */
.L_x_53012:
[----:B------:R-:W-:Y:S05]  /*5b350*/  BSYNC.RECONVERGENT B1 ;  /* 0x0000000000017941 */ /* 0x000fea0003800200 */
.L_x_53011:
        /* <DEDUP_REMOVED lines=18> */
.L_x_53018:
        /* <DEDUP_REMOVED lines=13> */
.L_x_53020:
[----:B------:R-:W-:Y:S05]  /*5b550*/  BSYNC.RECONVERGENT B2 ;  /* 0x0000000000027941 */ /* 0x000fea0003800200 */
.L_x_53019:
        /* <DEDUP_REMOVED lines=60> */
.L_x_53017:
[----:B------:R-:W-:Y:S05]  /*5b920*/  BSYNC.RECONVERGENT B1 ;  /* 0x0000000000017941 */ /* 0x000fea0003800200 */
.L_x_53016:
        /* <DEDUP_REMOVED lines=16> */
.L_x_53023:
        /* <DEDUP_REMOVED lines=13> */
.L_x_53025:
[----:B------:R-:W-:Y:S05]  /*5bb00*/  BSYNC.RECONVERGENT B2 ;  /* 0x0000000000027941 */ /* 0x000fea0003800200 */
.L_x_53024:
        /* <DEDUP_REMOVED lines=60> */
.L_x_53022:
[----:B------:R-:W-:Y:S05]  /*5bed0*/  BSYNC.RECONVERGENT B1 ;  /* 0x0000000000017941 */ /* 0x000fea0003800200 */
.L_x_53021:
        /* <DEDUP_REMOVED lines=16> */
.L_x_53028:
        /* <DEDUP_REMOVED lines=13> */
.L_x_53030:
[----:B------:R-:W-:Y:S05]  /*5c0b0*/  BSYNC.RECONVERGENT B2 ;  /* 0x0000000000027941 */ /* 0x000fea0003800200 */
.L_x_53029:
        /* <DEDUP_REMOVED lines=60> */
.L_x_53027:
[----:B------:R-:W-:Y:S05]  /*5c480*/  BSYNC.RECONVERGENT B1 ;  /* 0x0000000000017941 */ /* 0x000fea0003800200 */
.L_x_53026:
        /* <DEDUP_REMOVED lines=16> */
.L_x_53010:
        /* <DEDUP_REMOVED lines=24> */
.L_x_53031:
[----:B01----:R-:W-:Y:S01]  /*5c710*/  IMAD.MOV.U32 R11, RZ, RZ, R18 ;  /* 0x000000ffff0b7224 */ /* 0x003fe200078e0012 */
[----:B------:R-:W-:-:S07]  /*5c720*/  IADD3 R12, PT, PT, R12, 0x20, RZ ;  /* 0x000000200c0c7810 */ /* 0x000fce0007ffe0ff */
.L_x_52968:
[----:B------:R-:W-:Y:S05]  /*5c730*/  BSYNC.RECONVERGENT B0 ;  /* 0x0000000000007941 */ /* 0x000fea0003800200 */
.L_x_52967:
        /* <DEDUP_REMOVED lines=35> */
.L_x_53037:
        /* <DEDUP_REMOVED lines=13> */
.L_x_53039:
[----:B------:R-:W-:Y:S05]  /*5ca40*/  BSYNC.RECONVERGENT B2 ;  /* 0x0000000000027941 */ /* 0x000fea0003800200 */
.L_x_53038:
        /* <DEDUP_REMOVED lines=61> */
.L_x_53036:
[----:B------:R-:W-:Y:S05]  /*5ce20*/  BSYNC.RECONVERGENT B1 ;  /* 0x0000000000017941 */ /* 0x000fea0003800200 */
.L_x_53035:
        /* <DEDUP_REMOVED lines=20> */
.L_x_53042:
        /* <DEDUP_REMOVED lines=13> */
.L_x_53044:
[----:B------:R-:W-:Y:S05]  /*5d040*/  BSYNC.RECONVERGENT B2 ;  /* 0x0000000000027941 */ /* 0x000fea0003800200 */
.L_x_53043:
        /* <DEDUP_REMOVED lines=61> */
.L_x_53041:
[----:B------:R-:W-:Y:S05]  /*5d420*/  BSYNC.RECONVERGENT B1 ;  /* 0x0000000000017941 */ /* 0x000fea0003800200 */
.L_x_53040:
        /* <DEDUP_REMOVED lines=15> */
.L_x_53047:
        /* <DEDUP_REMOVED lines=13> */
.L_x_53049:
[----:B------:R-:W-:Y:S05]  /*5d5f0*/  BSYNC.RECONVERGENT B2 ;  /* 0x0000000000027941 */ /* 0x000fea0003800200 */
.L_x_53048:
        /* <DEDUP_REMOVED lines=61> */
.L_x_53046:
[----:B------:R-:W-:Y:S05]  /*5d9d0*/  BSYNC.RECONVERGENT B1 ;  /* 0x0000000000017941 */ /* 0x000fea0003800200 */
.L_x_53045:
        /* <DEDUP_REMOVED lines=17> */
.L_x_53052:
        /* <DEDUP_REMOVED lines=13> */
.L_x_53054:
[----:B------:R-:W-:Y:S05]  /*5dbc0*/  BSYNC.RECONVERGENT B2 ;  /* 0x0000000000027941 */ /* 0x000fea0003800200 */
.L_x_53053:
        /* <DEDUP_REMOVED lines=61> */
.L_x_53051:
[----:B------:R-:W-:Y:S05]  /*5dfa0*/  BSYNC.RECONVERGENT B1 ;  /* 0x0000000000017941 */ /* 0x000fea0003800200 */
.L_x_53050:
        /* <DEDUP_REMOVED lines=15> */
.L_x_53057:
        /* <DEDUP_REMOVED lines=13> */
.L_x_53059:
[----:B------:R-:W-:Y:S05]  /*5e170*/  BSYNC.RECONVERGENT B2 ;  /* 0x0000000000027941 */ /* 0x000fea0003800200 */
.L_x_53058:
        /* <DEDUP_REMOVED lines=61> */
.L_x_53056:
[----:B------:R-:W-:Y:S05]  /*5e550*/  BSYNC.RECONVERGENT B1 ;  /* 0x0000000000017941 */ /* 0x000fea0003800200 */
.L_x_53055:
        /* <DEDUP_REMOVED lines=17> */
.L_x_53062:
        /* <DEDUP_REMOVED lines=13> */
.L_x_53064:
[----:B------:R-:W-:Y:S05]  /*5e740*/  BSYNC.RECONVERGENT B2 ;  /* 0x0000000000027941 */ /* 0x000fea0003800200 */
.L_x_53063:
        /* <DEDUP_REMOVED lines=61> */
.L_x_53061:
[----:B------:R-:W-:Y:S05]  /*5eb20*/  BSYNC.RECONVERGENT B1 ;  /* 0x0000000000017941 */ /* 0x000fea0003800200 */
.L_x_53060:
        /* <DEDUP_REMOVED lines=15> */
.L_x_53067:
        /* <DEDUP_REMOVED lines=13> */
.L_x_53069:
[----:B------:R-:W-:Y:S05]  /*5ecf0*/  BSYNC.RECONVERGENT B2 ;  /* 0x0000000000027941 */ /* 0x000fea0003800200 */
.L_x_53068:
        /* <DEDUP_REMOVED lines=61> */
.L_x_53066:
[----:B------:R-:W-:Y:S05]  /*5f0d0*/  BSYNC.RECONVERGENT B1 ;  /* 0x0000000000017941 */ /* 0x000fea0003800200 */
.L_x_53065:
        /* <DEDUP_REMOVED lines=17> */
.L_x_53072:
        /* <DEDUP_REMOVED lines=16> */
.L_x_53074:
[----:B------:R-:W-:Y:S05]  /*5f2f0*/  BSYNC.RECONVERGENT B2 ;  /* 0x0000000000027941 */ /* 0x000fea0003800200 */
.L_x_53073:
        /* <DEDUP_REMOVED lines=61> */
.L_x_53071:
[----:B------:R-:W-:Y:S05]  /*5f6d0*/  BSYNC.RECONVERGENT B1 ;  /* 0x0000000000017941 */ /* 0x000fea0003800200 */
.L_x_53070:
        /* <DEDUP_REMOVED lines=47> */
.L_x_53034:
        /* <DEDUP_REMOVED lines=16> */
.L_x_53078:
        /* <DEDUP_REMOVED lines=13> */
.L_x_53080:
[----:B------:R-:W-:Y:S05]  /*5fba0*/  BSYNC.RECONVERGENT B2 ;  /* 0x0000000000027941 */ /* 0x000fea0003800200 */
.L_x_53079:
        /* <DEDUP_REMOVED lines=61> */
.L_x_53077:
[----:B------:R-:W-:Y:S05]  /*5ff80*/  BSYNC.RECONVERGENT B1 ;  /* 0x0000000000017941 */ /* 0x000fea0003800200 */
.L_x_53076:
        /* <DEDUP_REMOVED lines=18> */
.L_x_53083:
        /* <DEDUP_REMOVED lines=13> */
.L_x_53085:
[----:B------:R-:W-:Y:S05]  /*60180*/  BSYNC.RECONVERGENT B2 ;  /* 0x0000000000027941 */ /* 0x000fea0003800200 */
.L_x_53084:
        /* <DEDUP_REMOVED lines=60> */
.L_x_53082:
[----:B------:R-:W-:Y:S05]  /*60550*/  BSYNC.RECONVERGENT B1 ;  /* 0x0000000000017941 */ /* 0x000fea0003800200 */
.L_x_53081:
        /* <DEDUP_REMOVED lines=16> */
.L_x_53088:
        /* <DEDUP_REMOVED lines=13> */
.L_x_53090:
[----:B------:R-:W-:Y:S05]  /*60730*/  BSYNC.RECONVERGENT B2 ;  /* 0x0000000000027941 */ /* 0x000fea0003800200 */
.L_x_53089:
        /* <DEDUP_REMOVED lines=60> */
.L_x_53087:
[----:B------:R-:W-:Y:S05]  /*60b00*/  BSYNC.RECONVERGENT B1 ;  /* 0x0000000000017941 */ /* 0x000fea0003800200 */
.L_x_53086:
        /* <DEDUP_REMOVED lines=16> */
.L_x_53093:
        /* <DEDUP_REMOVED lines=13> */
.L_x_53095:
[----:B------:R-:W-:Y:S05]  /*60ce0*/  BSYNC.RECONVERGENT B2 ;  /* 0x0000000000027941 */ /* 0x000fea0003800200 */
.L_x_53094:
        /* <DEDUP_REMOVED lines=60> */
.L_x_53092:
[----:B------:R-:W-:Y:S05]  /*610b0*/  BSYNC.RECONVERGENT B1 ;  /* 0x0000000000017941 */ /* 0x000fea0003800200 */
.L_x_53091:
        /* <DEDUP_REMOVED lines=16> */
.L_x_53075:
        /* <DEDUP_REMOVED lines=25> */
.L_x_53033:
[----:B------:R-:W-:Y:S05]  /*61350*/  BSYNC.RECONVERGENT B0 ;  /* 0x0000000000007941 */ /* 0x000fea0003800200 */
.L_x_53032:
        /* <DEDUP_REMOVED lines=331> */
.L_x_53149:
        /* <DEDUP_REMOVED lines=17> */
[----:B------:R-:W2:Y:S01]  /*62920*/  LDL R239, [R1+0x60] ;  /* 0x0000600001ef7983 */ /* 0x000ea20000100800 */
[----:B-1----:R-:W1:Y:S03]  /*62930*/  LDC.64 R22, c[0x0][0x428] ;  /* 0x00010a00ff167b82 */ /* 0x002e660000000a00 */
[----:B------:R-:W3:Y:S04]  /*62940*/  LDL R252, [R1+0x64] ;  /* 0x0000640001fc7983 */ /* 0x000ee80000100800 */
[----:B------:R-:W4:Y:S04]  /*62950*/  LDL R238, [R1+0x68] ;  /* 0x0000680001ee7983 */ /* 0x000f280000100800 */
[----:B------:R-:W4:Y:S01]  /*62960*/  LDL R237, [R1+0x6c] ;  /* 0x00006c0001ed7983 */ /* 0x000f220000100800 */
        /* <DEDUP_REMOVED lines=8> */
[C---:B-1----:R-:W-:Y:S01]  /*629f0*/  IMAD.WIDE.U32 R22, R19.reuse, 0x10, R22 ;  /* 0x0000001013167825 */ /* 0x042fe200078e0016 */
[----:B------:R-:W-:-:S03]  /*62a00*/  IADD3 R19, PT, PT, R19, 0x20, RZ ;  /* 0x0000002013137810 */ /* 0x000fc60007ffe0ff */
[----:B--2--5:R-:W-:Y:S02]  /*62a10*/  FFMA.FTZ R188, R188, R239, R72 ;  /* 0x000000efbcbc7223 */ /* 0x024fe40000010048 */
[----:B------:R-:W0:Y:S01]  /*62a20*/  S2R R239, SR_TID.X ;  /* 0x0000000000ef7919 */ /* 0x000e220000002100 */
[----:B---3--:R-:W-:Y:S01]  /*62a30*/  FFMA.FTZ R189, R189, R252, R73 ;  /* 0x000000fcbdbd7223 */ /* 0x008fe20000010049 */
[----:B----4-:R-:W-:Y:S01]  /*62a40*/  FFMA.FTZ R190, R190, R238, R74 ;  /* 0x000000eebebe7223 */ /* 0x010fe2000001004a */
[----:B------:R-:W-:-:S05]  /*62a50*/  FFMA.FTZ R191, R191, R237, R75 ;  /* 0x000000edbfbf7223 */ /* 0x000fca000001004b */
[----:B------:R2:W-:Y:S01]  /*62a60*/  STG.E.128 desc[UR6][R22.64], R188 ;  /* 0x000000bc16007986 */ /* 0x0005e2000c101d06 */
[----:B0-----:R-:W-:-:S07]  /*62a70*/  LOP3.LUT R239, R239, 0x1f, RZ, 0xc0, !PT ;  /* 0x0000001fefef7812 */ /* 0x001fce00078ec0ff */
.L_x_53098:
[----:B------:R-:W-:Y:S05]  /*62a80*/  BSYNC.RECONVERGENT B0 ;  /* 0x0000000000007941 */ /* 0x000fea0003800200 */
.L_x_53097:
[----:B------:R-:W-:Y:S01]  /*62a90*/  LOP3.LUT P0, RZ, R3, 0x2, RZ, 0xc0, !PT ;  /* 0x0000000203ff7812 */ /* 0x000fe2000780c0ff */
[----:B------:R-:W-:-:S12]  /*62aa0*/  BSSY.RECONVERGENT B0, `(.L_x_53099) ;  /* 0x0000018000007945 */ /* 0x000fd80003800200 */
[----:B------:R-:W-:Y:S05]  /*62ab0*/  @!P0 BRA `(.L_x_53100) ;  /* 0x0000000000588947 */ /* 0x000fea0003800000 */
[----:B------:R-:W3:Y:S01]  /*62ac0*/  LDL R239, [R1+0x50] ;  /* 0x0000500001ef7983 */ /* 0x000ee20000100800 */
[----:B-12---:R-:W1:Y:S03]  /*62ad0*/  LDC.64 R22, c[0x0][0x428] ;  /* 0x00010a00ff167b82 */ /* 0x006e660000000a00 */
[----:B------:R-:W2:Y:S04]  /*62ae0*/  LDL R252, [R1+0x54] ;  /* 0x0000540001fc7983 */ /* 0x000ea80000100800 */
        /* <DEDUP_REMOVED lines=10> */
[----:B-1----:R-:W-:-:S04]  /*62b90*/  IMAD.WIDE.U32 R22, R19, 0x10, R22 ;  /* 0x0000001013167825 */ /* 0x002fc800078e0016 */
[----:B------:R-:W-:Y:S02]  /*62ba0*/  VIADD R19, R19, 0x20 ;  /* 0x0000002013137836 */ /* 0x000fe40000000000 */
[----:B---3-5:R-:W-:Y:S02]  /*62bb0*/  FFMA.FTZ R188, R188, R239, R24 ;  /* 0x000000efbcbc7223 */ /* 0x028fe40000010018 */
[----:B------:R-:W0:Y:S01]  /*62bc0*/  S2R R239, SR_TID.X ;  /* 0x0000000000ef7919 */ /* 0x000e220000002100 */
[----:B--2---:R-:W-:Y:S01]  /*62bd0*/  FFMA.FTZ R189, R189, R252, R25 ;  /* 0x000000fcbdbd7223 */ /* 0x004fe20000010019 */
[----:B----4-:R-:W-:Y:S01]  /*62be0*/  FFMA.FTZ R190, R190, R238, R26 ;  /* 0x000000eebebe7223 */ /* 0x010fe2000001001a */
[----:B------:R-:W-:-:S05]  /*62bf0*/  FFMA.FTZ R191, R191, R237, R27 ;  /* 0x000000edbfbf7223 */ /* 0x000fca000001001b */
[----:B------:R3:W-:Y:S01]  /*62c00*/  STG.E.128 desc[UR6][R22.64], R188 ;  /* 0x000000bc16007986 */ /* 0x0007e2000c101d06 */
[----:B0-----:R-:W-:-:S07]  /*62c10*/  LOP3.LUT R239, R239, 0x1f, RZ, 0xc0, !PT ;  /* 0x0000001fefef7812 */ /* 0x001fce00078ec0ff */
.L_x_53100:
[----:B------:R-:W-:Y:S05]  /*62c20*/  BSYNC.RECONVERGENT B0 ;  /* 0x0000000000007941 */ /* 0x000fea0003800200 */
.L_x_53099:
[----:B------:R-:W-:Y:S01]  /*62c30*/  LOP3.LUT P0, RZ, R3, 0x1, RZ, 0xc0, !PT ;  /* 0x0000000103ff7812 */ /* 0x000fe2000780c0ff */
[----:B------:R-:W-:-:S12]  /*62c40*/  BSSY.RECONVERGENT B0, `(.L_x_53101) ;  /* 0x0000018000007945 */ /* 0x000fd80003800200 */
[----:B------:R-:W-:Y:S05]  /*62c50*/  @!P0 BRA `(.L_x_53102) ;  /* 0x0000000000588947 */ /* 0x000fea0003800000 */
[----:B------:R-:W4:Y:S01]  /*62c60*/  LDL R239, [R1+0x40] ;  /* 0x0000400001ef7983 */ /* 0x000f220000100800 */
[----:B-123--:R-:W1:Y:S03]  /*62c70*/  LDC.64 R22, c[0x0][0x428] ;  /* 0x00010a00ff167b82 */ /* 0x00ee660000000a00 */
[----:B------:R-:W2:Y:S04]  /*62c80*/  LDL R252, [R1+0x44] ;  /* 0x0000440001fc7983 */ /* 0x000ea80000100800 */
[----:B------:R-:W3:Y:S04]  /*62c90*/  LDL R238, [R1+0x48] ;  /* 0x0000480001ee7983 */ /* 0x000ee80000100800 */
[----:B------:R-:W3:Y:S01]  /*62ca0*/  LDL R237, [R1+0x4c] ;  /* 0x00004c0001ed7983 */ /* 0x000ee20000100800 */
        /* <DEDUP_REMOVED lines=10> */
[----:B----45:R-:W-:Y:S02]  /*62d50*/  FFMA.FTZ R188, R188, R239, R28 ;  /* 0x000000efbcbc7223 */ /* 0x030fe4000001001c */
[----:B------:R-:W0:Y:S01]  /*62d60*/  S2R R239, SR_TID.X ;  /* 0x0000000000ef7919 */ /* 0x000e220000002100 */
[----:B--2---:R-:W-:Y:S01]  /*62d70*/  FFMA.FTZ R189, R189, R252, R29 ;  /* 0x000000fcbdbd7223 */ /* 0x004fe2000001001d */
[----:B---3--:R-:W-:Y:S01]  /*62d80*/  FFMA.FTZ R190, R190, R238, R30 ;  /* 0x000000eebebe7223 */ /* 0x008fe2000001001e */
[----:B------:R-:W-:-:S05]  /*62d90*/  FFMA.FTZ R191, R191, R237, R31 ;  /* 0x000000edbfbf7223 */ /* 0x000fca000001001f */
[----:B------:R4:W-:Y:S01]  /*62da0*/  STG.E.128 desc[UR6][R22.64], R188 ;  /* 0x000000bc16007986 */ /* 0x0009e2000c101d06 */
[----:B0-----:R-:W-:-:S07]  /*62db0*/  LOP3.LUT R239, R239, 0x1f, RZ, 0xc0, !PT ;  /* 0x0000001fefef7812 */ /* 0x001fce00078ec0ff */
.L_x_53102:
[----:B------:R-:W-:Y:S05]  /*62dc0*/  BSYNC.RECONVERGENT B0 ;  /* 0x0000000000007941 */ /* 0x000fea0003800200 */
.L_x_53101:
[----:B------:R-:W-:Y:S01]  /*62dd0*/  LOP3.LUT P0, RZ, R17, 0x80000000, RZ, 0xc0, !PT ;  /* 0x8000000011ff7812 */ /* 0x000fe2000780c0ff */
[----:B------:R-:W-:-:S12]  /*62de0*/  BSSY.RECONVERGENT B0, `(.L_x_53103) ;  /* 0x0000018000007945 */ /* 0x000fd80003800200 */
[----:B------:R-:W-:Y:S05]  /*62df0*/  @!P0 BRA `(.L_x_53104) ;  /* 0x0000000000588947 */ /* 0x000fea0003800000 */
[----:B------:R-:W2:Y:S02]  /*62e00*/  LDL R239, [R1+0x30] ;  /* 0x0000300001ef7983 */ /* 0x000ea40000100800 */
[----:B-1234-:R-:W1:Y:S02]  /*62e10*/  LDC.64 R22, c[0x0][0x428] ;  /* 0x00010a00ff167b82 */ /* 0x01ee640000000a00 */
[----:B------:R-:W2:Y:S04]  /*62e20*/  LDL R252, [R1+0x34] ;  /* 0x0000340001fc7983 */ /* 0x000ea80000100800 */
[----:B------:R-:W3:Y:S04]  /*62e30*/  LDL R238, [R1+0x38] ;  /* 0x0000380001ee7983 */ /* 0x000ee80000100800 */
        /* <DEDUP_REMOVED lines=11> */
[----:B-----5:R-:W-:Y:S02]  /*62ef0*/  FFMA.FTZ R188, R188, R239, R32 ;  /* 0x000000efbcbc7223 */ /* 0x020fe40000010020 */
[----:B------:R-:W0:Y:S01]  /*62f00*/  S2R R239, SR_TID.X ;  /* 0x0000000000ef7919 */ /* 0x000e220000002100 */
[----:B--2---:R-:W-:Y:S01]  /*62f10*/  FFMA.FTZ R189, R189, R252, R33 ;  /* 0x000000fcbdbd7223 */ /* 0x004fe20000010021 */
[----:B---3--:R-:W-:Y:S01]  /*62f20*/  FFMA.FTZ R190, R190, R238, R34 ;  /* 0x000000eebebe7223 */ /* 0x008fe20000010022 */
[----:B----4-:R-:W-:-:S05]  /*62f30*/  FFMA.FTZ R191, R191, R237, R35 ;  /* 0x000000edbfbf7223 */ /* 0x010fca0000010023 */
[----:B------:R1:W-:Y:S01]  /*62f40*/  STG.E.128 desc[UR6][R22.64], R188 ;  /* 0x000000bc16007986 */ /* 0x0003e2000c101d06 */
[----:B0-----:R-:W-:-:S07]  /*62f50*/  LOP3.LUT R239, R239, 0x1f, RZ, 0xc0, !PT ;  /* 0x0000001fefef7812 */ /* 0x001fce00078ec0ff */
.L_x_53104:
[----:B------:R-:W-:Y:S05]  /*62f60*/  BSYNC.RECONVERGENT B0 ;  /* 0x0000000000007941 */ /* 0x000fea0003800200 */
.L_x_53103:
        /* <DEDUP_REMOVED lines=18> */
[----:B-----5:R-:W-:Y:S02]  /*63090*/  FFMA.FTZ R188, R188, R239, R36 ;  /* 0x000000efbcbc7223 */ /* 0x020fe40000010024 */
[----:B------:R-:W0:Y:S01]  /*630a0*/  S2R R239, SR_TID.X ;  /* 0x0000000000ef7919 */ /* 0x000e220000002100 */
[----:B--2---:R-:W-:Y:S01]  /*630b0*/  FFMA.FTZ R189, R189, R252, R37 ;  /* 0x000000fcbdbd7223 */ /* 0x004fe20000010025 */
[----:B---3--:R-:W-:Y:S01]  /*630c0*/  FFMA.FTZ R190, R190, R238, R38 ;  /* 0x000000eebebe7223 */ /* 0x008fe20000010026 */
[----:B----4-:R-:W-:-:S05]  /*630d0*/  FFMA.FTZ R191, R191, R237, R39 ;  /* 0x000000edbfbf7223 */ /* 0x010fca0000010027 */
[----:B------:R1:W-:Y:S01]  /*630e0*/  STG.E.128 desc[UR6][R22.64], R188 ;  /* 0x000000bc16007986 */ /* 0x0003e2000c101d06 */
[----:B0-----:R-:W-:-:S07]  /*630f0*/  LOP3.LUT R239, R239, 0x1f, RZ, 0xc0, !PT ;  /* 0x0000001fefef7812 */ /* 0x001fce00078ec0ff */
.L_x_53106:
[----:B------:R-:W-:Y:S05]  /*63100*/  BSYNC.RECONVERGENT B0 ;  /* 0x0000000000007941 */ /* 0x000fea0003800200 */
.L_x_53105:
        /* <DEDUP_REMOVED lines=25> */
.L_x_53108:
[----:B------:R-:W-:Y:S05]  /*632a0*/  BSYNC.RECONVERGENT B0 ;  /* 0x0000000000007941 */ /* 0x000fea0003800200 */
.L_x_53107:
[----:B------:R-:W-:Y:S01]  /*632b0*/  LOP3.LUT P0, RZ, R17, 0x10000000, RZ, 0xc0, !PT ;  /* 0x1000000011ff7812 */ /* 0x000fe2000780c0ff */
[----:B------:R-:W-:-:S12]  /*632c0*/  BSSY.RECONVERGENT B0, `(.L_x_53109) ;  /* 0x0000018000007945 */ /* 0x000fd80003800200 */
[----:B------:R-:W-:Y:S05]  /*632d0*/  @!P0 BRA `(.L_x_53110) ;  /* 0x0000000000588947 */ /* 0x000fea0003800000 */
[----:B------:R-:W2:Y:S02]  /*632e0*/  LDL R239, [R1] ;  /* 0x0000000001ef7983 */ /* 0x000ea40000100800 */
        /* <DEDUP_REMOVED lines=21> */
.L_x_53110:
[----:B------:R-:W-:Y:S05]  /*63440*/  BSYNC.RECONVERGENT B0 ;  /* 0x0000000000007941 */ /* 0x000fea0003800200 */
.L_x_53109:
[----:B------:R-:W-:Y:S01]  /*63450*/  LOP3.LUT P0, RZ, R17, 0x8000000, RZ, 0xc0, !PT ;  /* 0x0800000011ff7812 */ /* 0x000fe2000780c0ff */
        /* <DEDUP_REMOVED lines=15> */
[----:B-1----:R-:W-:-:S04]  /*63550*/  IMAD.WIDE.U32 R22, R19, 0x10, R22 ;  /* 0x0000001013167825 */ /* 0x002fc800078e0016 */
[----:B------:R-:W-:Y:S01]  /*63560*/  VIADD R19, R19, 0x20 ;  /* 0x0000002013137836 */ /* 0x000fe20000000000 */
[----:B------:R0:W-:Y:S06]  /*63570*/  STG.E.128 desc[UR6][R22.64], R188 ;  /* 0x000000bc16007986 */ /* 0x0001ec000c101d06 */
.L_x_53112:
[----:B------:R-:W-:Y:S05]  /*63580*/  BSYNC.RECONVERGENT B0 ;  /* 0x0000000000007941 */ /* 0x000fea0003800200 */
.L_x_53111:
        /* <DEDUP_REMOVED lines=16> */
[C---:B0-----:R-:W-:Y:S01]  /*63690*/  IMAD.WIDE.U32 R22, R19.reuse, 0x10, R22 ;  /* 0x0000001013167825 */ /* 0x041fe200078e0016 */
[----:B------:R-:W-:-:S04]  /*636a0*/  IADD3 R19, PT, PT, R19, 0x20, RZ ;  /* 0x0000002013137810 */ /* 0x000fc80007ffe0ff */
[----:B------:R0:W-:Y:S03]  /*636b0*/  STG.E.128 desc[UR6][R22.64], R188 ;  /* 0x000000bc16007986 */ /* 0x0001e6000c101d06 */
.L_x_53114:
[----:B------:R-:W-:Y:S05]  /*636c0*/  BSYNC.RECONVERGENT B0 ;  /* 0x0000000000007941 */ /* 0x000fea0003800200 */
.L_x_53113:
        /* <DEDUP_REMOVED lines=16> */
[----:B0-----:R-:W-:-:S04]  /*637d0*/  IMAD.WIDE.U32 R22, R19, 0x10, R22 ;  /* 0x0000001013167825 */ /* 0x001fc800078e0016 */
[----:B------:R-:W-:Y:S01]  /*637e0*/  VIADD R19, R19, 0x20 ;  /* 0x0000002013137836 */ /* 0x000fe20000000000 */
[----:B------:R0:W-:Y:S06]  /*637f0*/  STG.E.128 desc[UR6][R22.64], R188 ;  /* 0x000000bc16007986 */ /* 0x0001ec000c101d06 */
.L_x_53116:
[----:B------:R-:W-:Y:S05]  /*63800*/  BSYNC.RECONVERGENT B0 ;  /* 0x0000000000007941 */ /* 0x000fea0003800200 */
.L_x_53115:
        /* <DEDUP_REMOVED lines=19> */
.L_x_53118:
[----:B------:R-:W-:Y:S05]  /*63940*/  BSYNC.RECONVERGENT B0 ;  /* 0x0000000000007941 */ /* 0x000fea0003800200 */
.L_x_53117:
        /* <DEDUP_REMOVED lines=19> */
.L_x_53120:
[----:B------:R-:W-:Y:S05]  /*63a80*/  BSYNC.RECONVERGENT B0 ;  /* 0x0000000000007941 */ /* 0x000fea0003800200 */
.L_x_53119:
        /* <DEDUP_REMOVED lines=19> */
.L_x_53122:
[----:B------:R-:W-:Y:S05]  /*63bc0*/  BSYNC.RECONVERGENT B0 ;  /* 0x0000000000007941 */ /* 0x000fea0003800200 */
.L_x_53121:
        /* <DEDUP_REMOVED lines=19> */
.L_x_53124:
[----:B------:R-:W-:Y:S05]  /*63d00*/  BSYNC.RECONVERGENT B0 ;  /* 0x0000000000007941 */ /* 0x000fea0003800200 */
.L_x_53123:
        /* <DEDUP_REMOVED lines=19> */
.L_x_53126:
[----:B------:R-:W-:Y:S05]  /*63e40*/  BSYNC.RECONVERGENT B0 ;  /* 0x0000000000007941 */ /* 0x000fea0003800200 */
.L_x_53125:
        /* <DEDUP_REMOVED lines=19> */
.L_x_53128:
[----:B------:R-:W-:Y:S05]  /*63f80*/  BSYNC.RECONVERGENT B0 ;  /* 0x0000000000007941 */ /* 0x000fea0003800200 */
.L_x_53127:
        /* <DEDUP_REMOVED lines=19> */
.L_x_53130:
[----:B------:R-:W-:Y:S05]  /*640c0*/  BSYNC.RECONVERGENT B0 ;  /* 0x0000000000007941 */ /* 0x000fea0003800200 */
.L_x_53129:
        /* <DEDUP_REMOVED lines=19> */
.L_x_53132:
[----:B------:R-:W-:Y:S05]  /*64200*/  BSYNC.RECONVERGENT B0 ;  /* 0x0000000000007941 */ /* 0x000fea0003800200 */
.L_x_53131:
        /* <DEDUP_REMOVED lines=19> */
.L_x_53134:
[----:B------:R-:W-:Y:S05]  /*64340*/  BSYNC.RECONVERGENT B0 ;  /* 0x0000000000007941 */ /* 0x000fea0003800200 */
.L_x_53133:
        /* <DEDUP_REMOVED lines=10> */
[----:B------:R-:W0:Y:S01]  /*643f0*/  LDC.64 R188, c[0x0][0x428] ;  /* 0x00010a00ffbc7b82 */ /* 0x000e220000000a00 */
[----:B------:R-:W-:Y:S01]  /*64400*/  FMUL.FTZ R23, R18, R23 ;  /* 0x0000001712177220 */ /* 0x000fe20000410000 */
[----:B-----5:R-:W-:Y:S01]  /*64410*/  FFMA.FTZ R190, R22, R98, R94 ;  /* 0x0000006216be7223 */ /* 0x020fe2000001005e */
[----:B------:R-:W-:Y:S01]  /*64420*/  FFMA.FTZ R191, R191, R99, R95 ;  /* 0x00000063bfbf7223 */ /* 0x000fe2000001005f */
[----:B0-----:R-:W-:-:S04]  /*64430*/  IMAD.WIDE.U32 R18, R19, 0x10, R188 ;  /* 0x0000001013127825 */ /* 0x001fc800078e00bc */
[----:B------:R-:W-:Y:S01]  /*64440*/  FFMA.FTZ R188, R23, R96, R92 ;  /* 0x0000006017bc7223 */ /* 0x000fe2000001005c */
[----:B------:R-:W-:-:S05]  /*64450*/  FFMA.FTZ R189, R12, R97, R93 ;  /* 0x000000610cbd7223 */ /* 0x000fca000001005d */
[----:B------:R0:W-:Y:S02]  /*64460*/  STG.E.128 desc[UR6][R18.64], R188 ;  /* 0x000000bc12007986 */ /* 0x0001e4000c101d06 */
.L_x_53136:
[----:B------:R-:W-:Y:S05]  /*64470*/  BSYNC.RECONVERGENT B0 ;  /* 0x0000000000007941 */ /* 0x000fea0003800200 */
.L_x_53135:
[----:B01----:R-:W0:Y:S02]  /*64480*/  LDC.64 R18, c[0x0][0x380] ;  /* 0x0000e000ff127b82 */ /* 0x003e240000000a00 */
[----:B0-----:R-:W-:-:S05]  /*64490*/  IMAD R236, R18, 0x4, R236 ;  /* 0x0000000412ec7824 */ /* 0x001fca00078e02ec */
[----:B------:R-:W-:-:S13]  /*644a0*/  ISETP.GE.AND P0, PT, R236, R19, PT ;  /* 0x00000013ec00720c */ /* 0x000fda0003f06270 */
[----:B------:R-:W-:Y:S05]  /*644b0*/  @!P0 BRA `(.L_x_53137) ;  /* 0xfffff9d800ac8947 */ /* 0x000fea000383ffff */
[----:B------:R-:W-:Y:S05]  /*644c0*/  EXIT ;  /* 0x000000000000794d */ /* 0x000fea0003800000 */
.L_x_53096:
        /* <DEDUP_REMOVED lines=8> */
.L_x_53139:
[----:B------:R-:W-:Y:S05]  /*64550*/  BSYNC B0 ;  /* 0x0000000000007941 */ /* 0x000fea0003800000 */
.L_x_53138:
        /* <DEDUP_REMOVED lines=8> */
.L_x_53140:
[----:B------:R-:W-:Y:S02]  /*645e0*/  IMAD.MOV.U32 R23, RZ, RZ, 0x4 ;  /* 0x00000004ff177424 */ /* 0x000fe400078e00ff */
[----:B------:R-:W-:Y:S01]  /*645f0*/  FADD.FTZ R12, R12, R18 ;  /* 0x000000120c0c7221 */ /* 0x000fe20000010000 */
[----:B------:R-:W-:-:S04]  /*64600*/  MOV R18, 0xffffffff ;  /* 0xffffffff00127802 */ /* 0x000fc80000000f00 */
[----:B------:R-:W-:-:S07]  /*64610*/  MOV R191, R12 ;  /* 0x0000000c00bf7202 */ /* 0x000fce0000000f00 */
[----:B------:R-:W-:Y:S05]  /*64620*/  WARPSYNC.COLLECTIVE R18, `(.L_x_53141) ;  /* 0x0000000012087348 */ /* 0x000fea0003c00000 */
[----:B------:R0:W1:Y:S02]  /*64630*/  SHFL.BFLY P6, R18, R191, R23, R22 ;  /* 0x0c000017bf127389 */ /* 0x00006400000c0016 */
[----:B01----:R-:W-:Y:S05]  /*64640*/  ENDCOLLECTIVE ;  /* 0x000000000000791b */ /* 0x003fea0003800000 */
.L_x_53141:
[----:B------:R-:W-:Y:S02]  /*64650*/  HFMA2 R23, -RZ, RZ, 0, 4.76837158203125e-07 ;  /* 0x00000008ff177431 */ /* 0x000fe400000001ff */
[----:B------:R-:W-:Y:S01]  /*64660*/  FADD.FTZ R12, R12, R18 ;  /* 0x000000120c0c7221 */ /* 0x000fe20000010000 */
[----:B------:R-:W-:-:S03]  /*64670*/  IMAD.MOV.U32 R18, RZ, RZ, -0x1 ;  /* 0xffffffffff127424 */ /* 0x000fc600078e00ff */
[----:B------:R-:W-:-:S07]  /*64680*/  IMAD.MOV.U32 R191, RZ, RZ, R12 ;  /* 0x000000ffffbf7224 */ /* 0x000fce00078e000c */
[----:B------:R-:W-:Y:S05]  /*64690*/  WARPSYNC.COLLECTIVE R18, `(.L_x_53142) ;  /* 0x0000000012087348 */ /* 0x000fea0003c00000 */
[----:B------:R0:W1:Y:S02]  /*646a0*/  SHFL.BFLY P6, R18, R191, R23, R22 ;  /* 0x0c000017bf127389 */ /* 0x00006400000c0016 */
[----:B01----:R-:W-:Y:S05]  /*646b0*/  ENDCOLLECTIVE ;  /* 0x000000000000791b */ /* 0x003fea0003800000 */
.L_x_53142:
[----:B------:R-:W-:Y:S02]  /*646c0*/  IMAD.MOV.U32 R23, RZ, RZ, 0x10 ;  /* 0x00000010ff177424 */ /* 0x000fe400078e00ff */
[----:B------:R-:W-:Y:S01]  /*646d0*/  FADD.FTZ R12, R12, R18 ;  /* 0x000000120c0c7221 */ /* 0x000fe20000010000 */
[----:B------:R-:W-:-:S04]  /*646e0*/  MOV R18, 0xffffffff ;  /* 0xffffffff00127802 */ /* 0x000fc80000000f00 */
[----:B------:R-:W-:-:S07]  /*646f0*/  MOV R191, R12 ;  /* 0x0000000c00bf7202 */ /* 0x000fce0000000f00 */
[----:B------:R-:W-:Y:S05]  /*64700*/  WARPSYNC.COLLECTIVE R18, `(.L_x_53143) ;  /* 0x0000000012087348 */ /* 0x000fea0003c00000 */
[----:B------:R0:W1:Y:S02]  /*64710*/  SHFL.BFLY P6, R18, R191, R23, R22 ;  /* 0x0c000017bf127389 */ /* 0x00006400000c0016 */
[----:B01----:R-:W-:Y:S05]  /*64720*/  ENDCOLLECTIVE ;  /* 0x000000000000791b */ /* 0x003fea0003800000 */
.L_x_53143:
        /* <DEDUP_REMOVED lines=185> */
.L_x_53144:
[----:B------:R-:W-:Y:S02]  /*652c0*/  HFMA2 R23, -RZ, RZ, 0, 1.1920928955078125e-07 ;  /* 0x00000002ff177431 */ /* 0x000fe400000001ff */
[----:B------:R-:W-:Y:S01]  /*652d0*/  FADD.FTZ R188, R188, R18 ;  /* 0x00000012bcbc7221 */ /* 0x000fe20000010000 */
[----:B------:R-:W-:-:S03]  /*652e0*/  IMAD.MOV.U32 R18, RZ, RZ, -0x1 ;  /* 0xffffffffff127424 */ /* 0x000fc600078e00ff */
[----:B------:R-:W-:-:S07]  /*652f0*/  IMAD.MOV.U32 R191, RZ, RZ, R188 ;  /* 0x000000ffffbf7224 */ /* 0x000fce00078e00bc */
[----:B------:R-:W-:Y:S05]  /*65300*/  WARPSYNC.COLLECTIVE R18, `(.L_x_53145) ;  /* 0x0000000012087348 */ /* 0x000fea0003c00000 */
[----:B------:R0:W1:Y:S02]  /*65310*/  SHFL.BFLY P6, R18, R191, R23, R22 ;  /* 0x0c000017bf127389 */ /* 0x00006400000c0016 */
[----:B01----:R-:W-:Y:S05]  /*65320*/  ENDCOLLECTIVE ;  /* 0x000000000000791b */ /* 0x003fea0003800000 */
.L_x_53145:
[----:B------:R-:W-:Y:S02]  /*65330*/  IMAD.MOV.U32 R23, RZ, RZ, 0x4 ;  /* 0x00000004ff177424 */ /* 0x000fe400078e00ff */
[----:B------:R-:W-:Y:S01]  /*65340*/  FADD.FTZ R188, R188, R18 ;  /* 0x00000012bcbc7221 */ /* 0x000fe20000010000 */
[----:B------:R-:W-:-:S04]  /*65350*/  MOV R18, 0xffffffff ;  /* 0xffffffff00127802 */ /* 0x000fc80000000f00 */
[----:B------:R-:W-:-:S07]  /*65360*/  MOV R191, R188 ;  /* 0x000000bc00bf7202 */ /* 0x000fce0000000f00 */
[----:B------:R-:W-:Y:S05]  /*65370*/  WARPSYNC.COLLECTIVE R18, `(.L_x_53146) ;  /* 0x0000000012087348 */ /* 0x000fea0003c00000 */
[----:B------:R0:W1:Y:S02]  /*65380*/  SHFL.BFLY P6, R18, R191, R23, R22 ;  /* 0x0c000017bf127389 */ /* 0x00006400000c0016 */
[----:B01----:R-:W-:Y:S05]  /*65390*/  ENDCOLLECTIVE ;  /* 0x000000000000791b */ /* 0x003fea0003800000 */
.L_x_53146:
[----:B------:R-:W-:Y:S02]  /*653a0*/  HFMA2 R23, -RZ, RZ, 0, 4.76837158203125e-07 ;  /* 0x00000008ff177431 */ /* 0x000fe400000001ff */
[----:B------:R-:W-:Y:S01]  /*653b0*/  FADD.FTZ R188, R188, R18 ;  /* 0x00000012bcbc7221 */ /* 0x000fe20000010000 */
[----:B------:R-:W-:-:S03]  /*653c0*/  IMAD.MOV.U32 R18, RZ, RZ, -0x1 ;  /* 0xffffffffff127424 */ /* 0x000fc600078e00ff */
[----:B------:R-:W-:-:S07]  /*653d0*/  IMAD.MOV.U32 R191, RZ, RZ, R188 ;  /* 0x000000ffffbf7224 */ /* 0x000fce00078e00bc */
[----:B------:R-:W-:Y:S05]  /*653e0*/  WARPSYNC.COLLECTIVE R18, `(.L_x_53147) ;  /* 0x0000000012087348 */ /* 0x000fea0003c00000 */
[----:B------:R0:W1:Y:S02]  /*653f0*/  SHFL.BFLY P6, R18, R191, R23, R22 ;  /* 0x0c000017bf127389 */ /* 0x00006400000c0016 */
[----:B01----:R-:W-:Y:S05]  /*65400*/  ENDCOLLECTIVE ;  /* 0x000000000000791b */ /* 0x003fea0003800000 */
.L_x_53147:
[----:B------:R-:W-:Y:S02]  /*65410*/  IMAD.MOV.U32 R23, RZ, RZ, 0x10 ;  /* 0x00000010ff177424 */ /* 0x000fe400078e00ff */
[----:B------:R-:W-:Y:S01]  /*65420*/  FADD.FTZ R188, R188, R18 ;  /* 0x00000012bcbc7221 */ /* 0x000fe20000010000 */
[----:B------:R-:W-:-:S04]  /*65430*/  MOV R18, 0xffffffff ;  /* 0xffffffff00127802 */ /* 0x000fc80000000f00 */
[----:B------:R-:W-:-:S07]  /*65440*/  MOV R191, R188 ;  /* 0x000000bc00bf7202 */ /* 0x000fce0000000f00 */
[----:B------:R-:W-:Y:S05]  /*65450*/  WARPSYNC.COLLECTIVE R18, `(.L_x_53148) ;  /* 0x0000000012087348 */ /* 0x000fea0003c00000 */
[----:B------:R0:W1:Y:S02]  /*65460*/  SHFL.BFLY P6, R18, R191, R23, R22 ;  /* 0x0c000017bf127389 */ /* 0x00006400000c0016 */
[----:B01----:R-:W-:Y:S05]  /*65470*/  ENDCOLLECTIVE ;  /* 0x000000000000791b */ /* 0x003fea0003800000 */
.L_x_53148:
[----:B------:R-:W-:Y:S05]  /*65480*/  BRA `(.L_x_53149) ;  /* 0xffffffd000e07947 */ /* 0x000fea000383ffff */
.L_x_53150:
        /* <DEDUP_REMOVED lines=15> */
.L_x_54506:


//--------------------- .text._ZN10layer_norm31ln_parallel_residual_fwd_kernelINS_13Kernel_traitsIfffffjLj2560ELj1ELj4ELj1ELj16ENS_18Kernel_traits_baseILj2560EfffffjLj128EEEEELb1ELb1ELb1EEEvNS_9FwdParamsE --------------------------
	.section	.text._ZN10layer_norm31ln_parallel_residual_fwd_kernelINS_13Kernel_traitsIfffffjLj2560ELj1ELj4ELj1ELj16ENS_18Kernel_traits_baseILj2560EfffffjLj128EEEEELb1ELb1ELb1EEEvNS_9FwdParamsE,"ax",@progbits
	.align	128
        .global         _ZN10layer_norm31ln_parallel_residual_fwd_kernelINS_13Kernel_traitsIfffffjLj2560ELj1ELj4ELj1ELj16ENS_18Kernel_traits_baseILj2560EfffffjLj128EEEEELb1ELb1ELb1EEEvNS_9FwdParamsE
        .type           _ZN10layer_norm31ln_parallel_residual_fwd_kernelINS_13Kernel_traitsIfffffjLj2560ELj1ELj4ELj1ELj16ENS_18Kernel_traits_baseILj2560EfffffjLj128EEEEELb1ELb1ELb1EEEvNS_9FwdParamsE,@function
        .size           _ZN10layer_norm31ln_parallel_residual_fwd_kernelINS_13Kernel_traitsIfffffjLj2560ELj1ELj4ELj1ELj16ENS_18Kernel_traits_baseILj2560EfffffjLj128EEEEELb1ELb1ELb1EEEvNS_9FwdParamsE,(.L_x_54507 - _ZN10layer_norm31ln_parallel_residual_fwd_kernelINS_13Kernel_traitsIfffffjLj2560ELj1ELj4ELj1ELj16ENS_18Kernel_traits_baseILj2560EfffffjLj128EEEEELb1ELb1ELb1EEEvNS_9FwdParamsE)
        .other          _ZN10layer_norm31ln_parallel_residual_fwd_kernelINS_13Kernel_traitsIfffffjLj2560ELj1ELj4ELj1ELj16ENS_18Kernel_traits_baseILj2560EfffffjLj128EEEEELb1ELb1ELb1EEEvNS_9FwdParamsE,@"STO_CUDA_ENTRY STV_DEFAULT"
_ZN10layer_norm31ln_parallel_residual_fwd_kernelINS_13Kernel_traitsIfffffjLj2560ELj1ELj4ELj1ELj16ENS_18Kernel_traits_baseILj2560EfffffjLj128EEEEELb1ELb1ELb1EEEvNS_9FwdParamsE:
.text._ZN10layer_norm31ln_parallel_residual_fwd_kernelINS_13Kernel_traitsIfffffjLj2560ELj1ELj4ELj1ELj16ENS_18Kernel_traits_baseILj2560EfffffjLj128EEEEELb1ELb1ELb1EEEvNS_9FwdParamsE:
        /* <DEDUP_REMOVED lines=98> */
[----:B-1----:R0:W5:Y:S04]  /*0620*/  LDG.E.128 R44, desc[UR8][R4.64+0x1600] ;  /* 0x00160008042c7981 */ /* 0x002168000c1e1d00 */
[----:B--2---:R0:W5:Y:S04]  /*0630*/  LDG.E.128 R40, desc[UR8][R4.64+0x1800] ;  /* 0x0018000804287981 */ /* 0x004168000c1e1d00 */
[----:B---3--:R0:W5:Y:S04]  /*0640*/  LDG.E.128 R36, desc[UR8][R4.64+0x1a00] ;  /* 0x001a000804247981 */ /* 0x008168000c1e1d00 */
        /* <DEDUP_REMOVED lines=27> */
.L_x_53151:
        /* <DEDUP_REMOVED lines=40> */
[----:B--2---:R1:W-:Y:S04]  /*0a80*/  STL.64 [R1+0xf0], R76 ;  /* 0x0000f04c01007387 */ /* 0x0043e80000100a00 */
[----:B------:R2:W-:Y:S04]  /*0a90*/  STL.64 [R1+0xf8], R78 ;  /* 0x0000f84e01007387 */ /* 0x0005e80000100a00 */
[----:B---3--:R3:W-:Y:S04]  /*0aa0*/  STL.64 [R1+0xe0], R72 ;  /* 0x0000e04801007387 */ /* 0x0087e80000100a00 */
[----:B------:R0:W-:Y:S01]  /*0ab0*/  STL.64 [R1+0xe8], R74 ;  /* 0x0000e84a01007387 */ /* 0x0001e20000100a00 */
[----:B-1----:R-:W-:-:S03]  /*0ac0*/  CS2R R76, SRZ ;  /* 0x00000000004c7805 */ /* 0x002fc6000001ff00 */
[----:B----4-:R1:W-:Y:S01]  /*0ad0*/  STL.64 [R1+0xd0], R68 ;  /* 0x0000d04401007387 */ /* 0x0103e20000100a00 */
[----:B--2---:R-:W-:-:S03]  /*0ae0*/  CS2R R78, SRZ ;  /* 0x00000000004e7805 */ /* 0x004fc6000001ff00 */
[----:B------:R2:W-:Y:S01]  /*0af0*/  STL.64 [R1+0xd8], R70 ;  /* 0x0000d84601007387 */ /* 0x0005e20000100a00 */
[----:B---3--:R-:W-:-:S03]  /*0b00*/  CS2R R72, SRZ ;  /* 0x0000000000487805 */ /* 0x008fc6000001ff00 */
[----:B------:R3:W-:Y:S01]  /*0b10*/  STL.64 [R1+0xc0], R64 ;  /* 0x0000c04001007387 */ /* 0x0007e20000100a00 */
[----:B0-----:R-:W-:-:S03]  /*0b20*/  CS2R R74, SRZ ;  /* 0x00000000004a7805 */ /* 0x001fc6000001ff00 */
[----:B------:R0:W-:Y:S01]  /*0b30*/  STL.64 [R1+0xc8], R66 ;  /* 0x0000c84201007387 */ /* 0x0001e20000100a00 */
[----:B-1----:R-:W-:-:S03]  /*0b40*/  CS2R R68, SRZ ;  /* 0x0000000000447805 */ /* 0x002fc6000001ff00 */
[----:B------:R1:W-:Y:S01]  /*0b50*/  STL.64 [R1+0xb0], R60 ;  /* 0x0000b03c01007387 */ /* 0x0003e20000100a00 */
        /* <DEDUP_REMOVED lines=33> */
[----:B------:R3:W-:Y:S04]  /*0d70*/  STL.64 [R1+0x38], R30 ;  /* 0x0000381e01007387 */ /* 0x0007e80000100a00 */
[----:B------:R3:W-:Y:S04]  /*0d80*/  STL.64 [R1+0x20], R24 ;  /* 0x0000201801007387 */ /* 0x0007e80000100a00 */
[----:B------:R3:W-:Y:S04]  /*0d90*/  STL.64 [R1+0x28], R26 ;  /* 0x0000281a01007387 */ /* 0x0007e80000100a00 */
[----:B------:R3:W-:Y:S04]  /*0da0*/  STL.64 [R1+0x10], R8 ;  /* 0x0000100801007387 */ /* 0x0007e80000100a00 */
[----:B------:R3:W-:Y:S04]  /*0db0*/  STL.64 [R1+0x18], R10 ;  /* 0x0000180a01007387 */ /* 0x0007e80000100a00 */
[----:B------:R3:W-:Y:S04]  /*0dc0*/  STL.64 [R1], R4 ;  /* 0x0000000401007387 */ /* 0x0007e80000100a00 */
[----:B------:R3:W-:Y:S02]  /*0dd0*/  STL.64 [R1+0x8], R6 ;  /* 0x0000080601007387 */ /* 0x0007e40000100a00 */
.L_x_53152:
[----:B------:R-:W1:Y:S02]  /*0de0*/  LDCU UR4, c[0x0][0x384] ;  /* 0x00007080ff0477ac */ /* 0x000e640008000800 */
[----:B-1----:R-:W-:-:S13]  /*0df0*/  ISETP.GE.AND P0, PT, R20, UR4, PT ;  /* 0x0000000414007c0c */ /* 0x002fda000bf06270 */
[----:B------:R-:W-:Y:S05]  /*0e00*/  @P0 EXIT ;  /* 0x000000000000094d */ /* 0x000fea0003800000 */
[----:B------:R-:W-:Y:S01]  /*0e10*/  IMAD.HI.U32 R0, R15, -0x326172a9, RZ ;  /* 0xcd9e8d570f007827 */ /* 0x000fe200078e00ff */
[----:B------:R-:W1:Y:S01]  /*0e20*/  LDCU.64 UR4, c[0x0][0x398] ;  /* 0x00007300ff0477ac */ /* 0x000e620008000a00 */
[----:B------:R-:W-:Y:S02]  /*0e30*/  LOP3.LUT R198, R198, 0x3, RZ, 0xc0, !PT ;  /* 0x00000003c6c67812 */ /* 0x000fe400078ec0ff */
[----:B0-----:R-:W-:Y:S01]  /*0e40*/  IMAD.HI.U32 R2, R19, -0x2daee0ad, RZ ;  /* 0xd2511f5313027827 */ /* 0x001fe200078e00ff */
[----:B------:R-:W-:-:S03]  /*0e50*/  LOP3.LUT R0, R16, UR6, R0, 0x96, !PT ;  /* 0x0000000610007c12 */ /* 0x000fc6000f8e9600 */
[----:B---3--:R-:W-:Y:S01]  /*0e60*/  IMAD R4, R15, -0x326172a9, RZ ;  /* 0xcd9e8d570f047824 */ /* 0x008fe200078e02ff */
[----:B------:R-:W-:Y:S01]  /*0e70*/  LOP3.LUT R2, R2, UR7, RZ, 0x3c, !PT ;  /* 0x0000000702027c12 */ /* 0x000fe2000f8e3cff */
[----:B------:R-:W-:Y:S02]  /*0e80*/  IMAD R6, R19, -0x2daee0ad, RZ ;  /* 0xd2511f5313067824 */ /* 0x000fe400078e02ff */
[----:B------:R-:W-:-:S04]  /*0e90*/  IMAD.HI.U32 R5, R0, -0x2daee0ad, RZ ;  /* 0xd2511f5300057827 */ /* 0x000fc800078e00ff */
[----:B------:R-:W-:Y:S01]  /*0ea0*/  IMAD.HI.U32 R3, R2, -0x326172a9, RZ ;  /* 0xcd9e8d5702037827 */ /* 0x000fe200078e00ff */
[----:B------:R-:W-:Y:S01]  /*0eb0*/  LOP3.LUT R5, R6, UR11, R5, 0x96, !PT ;  /* 0x0000000b06057c12 */ /* 0x000fe2000f8e9605 */
[----:B-1----:R-:W-:Y:S02]  /*0ec0*/  UISETP.NE.U32.AND UP0, UPT, UR4, URZ, UPT ;  /* 0x000000ff0400728c */ /* 0x002fe4000bf05070 */
        /* <DEDUP_REMOVED lines=12> */
[----:B------:R-:W-:Y:S01]  /*0f90*/  IMAD R6, R3, -0x2daee0ad, RZ ;  /* 0xd2511f5303067824 */ /* 0x000fe200078e02ff */
[----:B------:R-:W2:Y:S01]  /*0fa0*/  LDCU UR13, c[0x0][0x404] ;  /* 0x00008080ff0d77ac */ /* 0x000ea20008000800 */
        /* <DEDUP_REMOVED lines=46> */
.L_x_54414:
[----:B------:R-:W0:Y:S01]  /*1290*/  LDC.64 R202, c[0x0][0x390] ;  /* 0x0000e400ffca7b82 */ /* 0x000e220000000a00 */
[----:B-1----:R-:W-:Y:S01]  /*12a0*/  IMAD R4, R20, UR4, RZ ;  /* 0x0000000414047c24 */ /* 0x002fe2000f8e02ff */
        /* <DEDUP_REMOVED lines=14> */
[----:B0-----:R-:W-:Y:S01]  /*1390*/  @P5 IMAD.WIDE.U32 R22, R12, 0x10, R22 ;  /* 0x000000100c165825 */ /* 0x001fe200078e0016 */
[----:B------:R-:W-:Y:S02]  /*13a0*/  MOV R183, UR7 ;  /* 0x0000000700b77c02 */ /* 0x000fe40008000f00 */
[----:B------:R-:W-:Y:S01]  /*13b0*/  MOV R180, UR6 ;  /* 0x0000000600b47c02 */ /* 0x000fe20008000f00 */
[----:B------:R-:W-:Y:S01]  /*13c0*/  IMAD.U32 R184, RZ, RZ, UR7 ;  /* 0x00000007ffb87e24 */ /* 0x000fe2000f8e00ff */
[----:B------:R0:W5:Y:S01]  /*13d0*/  @P5 LDG.E.128 R28, desc[UR8][R22.64] ;  /* 0x00000008161c5981 */ /* 0x000162000c1e1d00 */
        /* <DEDUP_REMOVED lines=13> */
[----:B------:R-:W-:Y:S02]  /*14b0*/  IMAD.U32 R26, RZ, RZ, UR7 ;  /* 0x00000007ff1a7e24 */ /* 0x000fe4000f8e00ff */
[----:B0-----:R-:W-:Y:S01]  /*14c0*/  IMAD.U32 R23, RZ, RZ, UR6 ;  /* 0x00000006ff177e24 */ /* 0x001fe2000f8e00ff */
[----:B------:R-:W-:Y:S01]  /*14d0*/  IADD3 R184, PT, PT, R184, -0x695add53, RZ ;  /* 0x96a522adb8b87810 */ /* 0x000fe20007ffe0ff */
[----:B------:R-:W-:Y:S01]  /*14e0*/  IMAD.MOV.U32 R185, RZ, RZ, 0x2f800000 ;  /* 0x2f800000ffb97424 */ /* 0x000fe200078e00ff */
[----:B------:R-:W-:Y:S01]  /*14f0*/  IADD3 R181, PT, PT, R181, -0x61c88647, RZ ;  /* 0x9e3779b9b5b57810 */ /* 0x000fe20007ffe0ff */
        /* <DEDUP_REMOVED lines=16> */
[----:B------:R-:W-:Y:S06]  /*1600*/  @P0 BRA `(.L_x_53153) ;  /* 0x0000001000ec0947 */ /* 0x000fec0003800000 */
        /* <DEDUP_REMOVED lines=16> */
.L_x_53156:
        /* <DEDUP_REMOVED lines=13> */
.L_x_53158:
[----:B------:R-:W-:Y:S05]  /*17e0*/  BSYNC.RECONVERGENT B1 ;  /* 0x0000000000017941 */ /* 0x000fea0003800200 */
.L_x_53157:
        /* <DEDUP_REMOVED lines=43> */
.L_x_53155:
[----:B------:R-:W-:Y:S05]  /*1aa0*/  BSYNC.RECONVERGENT B0 ;  /* 0x0000000000007941 */ /* 0x000fea0003800200 */
.L_x_53154:
[----:B------:R-:W-:Y:S01]  /*1ab0*/  ISETP.NE.AND P0, PT, R92, 0x1, PT ;  /* 0x000000015c00780c */ /* 0x000fe20003f05270 */
[----:B------:R-:W-:Y:S01]  /*1ac0*/  IMAD.U32 R21, RZ, RZ, UR13 ;  /* 0x0000000dff157e24 */ /* 0x000fe2000f8e00ff */
[----:B------:R-:W-:Y:S01]  /*1ad0*/  I2FP.F32.U32 R22, R3 ;  /* 0x0000000300167245 */ /* 0x000fe20000201000 */
[----:B------:R-:W-:Y:S01]  /*1ae0*/  BSSY.RECONVERGENT B0, `(.L_x_53159) ;  /* 0x0000047000007945 */ /* 0x000fe20003800200 */
        /* <DEDUP_REMOVED lines=13> */
.L_x_53161:
        /* <DEDUP_REMOVED lines=13> */
.L_x_53163:
[----:B------:R-:W-:Y:S05]  /*1c90*/  BSYNC.RECONVERGENT B1 ;  /* 0x0000000000017941 */ /* 0x000fea0003800200 */
.L_x_53162:
        /* <DEDUP_REMOVED lines=43> */
.L_x_53160:
[----:B------:R-:W-:Y:S05]  /*1f50*/  BSYNC.RECONVERGENT B0 ;  /* 0x0000000000007941 */ /* 0x000fea0003800200 */
.L_x_53159:
        /* <DEDUP_REMOVED lines=16> */
.L_x_53166:
        /* <DEDUP_REMOVED lines=13> */
.L_x_53168:
[----:B------:R-:W-:Y:S05]  /*2130*/  BSYNC.RECONVERGENT B1 ;  /* 0x0000000000017941 */ /* 0x000fea0003800200 */
.L_x_53167:
        /* <DEDUP_REMOVED lines=43> */
.L_x_53165:
[----:B------:R-:W-:Y:S05]  /*23f0*/  BSYNC.RECONVERGENT B0 ;  /* 0x0000000000007941 */ /* 0x000fea0003800200 */
.L_x_53164:
        /* <DEDUP_REMOVED lines=16> */
.L_x_53171:
        /* <DEDUP_REMOVED lines=13> */
.L_x_53173:
[----:B------:R-:W-:Y:S05]  /*25d0*/  BSYNC.RECONVERGENT B1 ;  /* 0x0000000000017941 */ /* 0x000fea0003800200 */
.L_x_53172:
        /* <DEDUP_REMOVED lines=43> */
.L_x_53170:
[----:B------:R-:W-:Y:S05]  /*2890*/  BSYNC.RECONVERGENT B0 ;  /* 0x0000000000007941 */ /* 0x000fea0003800200 */
.L_x_53169:
        /* <DEDUP_REMOVED lines=18> */
.L_x_53153:
        /* <DEDUP_REMOVED lines=16> */
.L_x_53177:
        /* <DEDUP_REMOVED lines=13> */
.L_x_53179:
[----:B------:R-:W-:Y:S05]  /*2b90*/  BSYNC.RECONVERGENT B1 ;  /* 0x0000000000017941 */ /* 0x000fea0003800200 */
.L_x_53178:
        /* <DEDUP_REMOVED lines=43> */
.L_x_53176:
[----:B------:R-:W-:Y:S05]  /*2e50*/  BSYNC.RECONVERGENT B0 ;  /* 0x0000000000007941 */ /* 0x000fea0003800200 */
.L_x_53175:
        /* <DEDUP_REMOVED lines=19> */
.L_x_53182:
        /* <DEDUP_REMOVED lines=13> */
.L_x_53184:
[----:B------:R-:W-:Y:S05]  /*3060*/  BSYNC.RECONVERGENT B1 ;  /* 0x0000000000017941 */ /* 0x000fea0003800200 */
.L_x_53183:
        /* <DEDUP_REMOVED lines=43> */
.L_x_53181:
[----:B------:R-:W-:Y:S05]  /*3320*/  BSYNC.RECONVERGENT B0 ;  /* 0x0000000000007941 */ /* 0x000fea0003800200 */
.L_x_53180:
        /* <DEDUP_REMOVED lines=15> */
.L_x_53187:
        /* <DEDUP_REMOVED lines=13> */
.L_x_53189:
[----:B------:R-:W-:Y:S05]  /*34f0*/  BSYNC.RECONVERGENT B1 ;  /* 0x0000000000017941 */ /* 0x000fea0003800200 */
.L_x_53188:
        /* <DEDUP_REMOVED lines=43> */
.L_x_53186:
[----:B------:R-:W-:Y:S05]  /*37b0*/  BSYNC.RECONVERGENT B0 ;  /* 0x0000000000007941 */ /* 0x000fea0003800200 */
.L_x_53185:
        /* <DEDUP_REMOVED lines=17> */
.L_x_53192:
        /* <DEDUP_REMOVED lines=13> */
.L_x_53194:
[----:B------:R-:W-:Y:S05]  /*39a0*/  BSYNC.RECONVERGENT B1 ;  /* 0x0000000000017941 */ /* 0x000fea0003800200 */
.L_x_53193:
        /* <DEDUP_REMOVED lines=43> */
.L_x_53191:
[----:B------:R-:W-:Y:S05]  /*3c60*/  BSYNC.RECONVERGENT B0 ;  /* 0x0000000000007941 */ /* 0x000fea0003800200 */
.L_x_53190:
        /* <DEDUP_REMOVED lines=15> */
.L_x_53197:
        /* <DEDUP_REMOVED lines=13> */
.L_x_53199:
[----:B------:R-:W-:Y:S05]  /*3e30*/  BSYNC.RECONVERGENT B1 ;  /* 0x0000000000017941 */ /* 0x000fea0003800200 */
.L_x_53198:
        /* <DEDUP_REMOVED lines=43> */
.L_x_53196:
[----:B------:R-:W-:Y:S05]  /*40f0*/  BSYNC.RECONVERGENT B0 ;  /* 0x0000000000007941 */ /* 0x000fea0003800200 */
.L_x_53195:
        /* <DEDUP_REMOVED lines=17> */
.L_x_53202:
        /* <DEDUP_REMOVED lines=13> */
.L_x_53204:
[----:B------:R-:W-:Y:S05]  /*42e0*/  BSYNC.RECONVERGENT B1 ;  /* 0x0000000000017941 */ /* 0x000fea0003800200 */
.L_x_53203:
        /* <DEDUP_REMOVED lines=43> */
.L_x_53201:
[----:B------:R-:W-:Y:S05]  /*45a0*/  BSYNC.RECONVERGENT B0 ;  /* 0x0000000000007941 */ /* 0x000fea0003800200 */
.L_x_53200:
        /* <DEDUP_REMOVED lines=15> */
.L_x_53207:
        /* <DEDUP_REMOVED lines=13> */
.L_x_53209:
[----:B------:R-:W-:Y:S05]  /*4770*/  BSYNC.RECONVERGENT B1 ;  /* 0x0000000000017941 */ /* 0x000fea0003800200 */
.L_x_53208:
        /* <DEDUP_REMOVED lines=43> */
.L_x_53206:
[----:B------:R-:W-:Y:S05]  /*4a30*/  BSYNC.RECONVERGENT B0 ;  /* 0x0000000000007941 */ /* 0x000fea0003800200 */
.L_x_53205:
        /* <DEDUP_REMOVED lines=17> */
.L_x_53212:
        /* <DEDUP_REMOVED lines=13> */
.L_x_53214:
[----:B------:R-:W-:Y:S05]  /*4c20*/  BSYNC.RECONVERGENT B1 ;  /* 0x0000000000017941 */ /* 0x000fea0003800200 */
.L_x_53213:
        /* <DEDUP_REMOVED lines=43> */
.L_x_53211:
[----:B------:R-:W-:Y:S05]  /*4ee0*/  BSYNC.RECONVERGENT B0 ;  /* 0x0000000000007941 */ /* 0x000fea0003800200 */
.L_x_53210:
[----:B------:R-:W-:Y:S01]  /*4ef0*/  I2FP.F32.U32 R8, R5 ;  /* 0x0000000500087245 */ /* 0x000fe20000201000 */
[-C--:B------:R-:W-:Y:S01]  /*4f00*/  FMUL.FTZ R5, R33, R22.reuse ;  /* 0x0000001621057220 */ /* 0x080fe20000410000 */
[----:B------:R-:W-:Y:S01]  /*4f10*/  FMUL.FTZ R4, R32, R22 ;  /* 0x0000001620047220 */ /* 0x000fe20000410000 */
[----:B------:R-:W-:Y:S02]  /*4f20*/  FSETP.GTU.FTZ.AND P0, PT, R99, R21, PT ;  /* 0x000000156300720b */ /* 0x000fe40003f1c000 */
[----:B------:R-:W-:Y:S01]  /*4f30*/  FFMA.FTZ R8, R8, R185, 1.1641532182693481445e-10 ;  /* 0x2f00000008087423 */ /* 0x000fe200000100b9 */
[----:B------:R-:W-:Y:S02]  /*4f40*/  FSETP.GTU.FTZ.AND P6, PT, R98, R21, PT ;  /* 0x000000156200720b */ /* 0x000fe40003fdc000 */
[----:B------:R-:W-:Y:S02]  /*4f50*/  FSEL R93, R5, RZ, !P0 ;  /* 0x000000ff055d7208 */ /* 0x000fe40004000000 */
[----:B------:R-:W-:-:S02]  /*4f60*/  SEL R10, RZ, 0x1, P0 ;  /* 0x00000001ff0a7807 */ /* 0x000fc40000000000 */
[----:B------:R-:W-:Y:S01]  /*4f70*/  FSEL R92, R4, RZ, !P6 ;  /* 0x000000ff045c7208 */ /* 0x000fe20007000000 */
[-C--:B------:R-:W-:Y:S01]  /*4f80*/  FMUL.FTZ R4, R34, R22.reuse ;  /* 0x0000001622047220 */ /* 0x080fe20000410000 */
[-C--:B------:R-:W-:Y:S01]  /*4f90*/  FSETP.GTU.FTZ.AND P0, PT, R8, R21.reuse, PT ;  /* 0x000000150800720b */ /* 0x080fe20003f1c000 */
[----:B------:R-:W-:Y:S01]  /*4fa0*/  FMUL.FTZ R8, R35, R22 ;  /* 0x0000001623087220 */ /* 0x000fe20000410000 */
[----:B------:R-:W-:Y:S02]  /*4fb0*/  SEL R11, RZ, 0x1, P6 ;  /* 0x00000001ff0b7807 */ /* 0x000fe40003000000 */
[----:B------:R-:W-:Y:S02]  /*4fc0*/  FSETP.GTU.FTZ.AND P6, PT, R94, R21, PT ;  /* 0x000000155e00720b */ /* 0x000fe40003fdc000 */
[----:B------:R-:W-:Y:S02]  /*4fd0*/  FSEL R6, R6, RZ, P3 ;  /* 0x000000ff06067208 */ /* 0x000fe40001800000 */
[----:B------:R-:W-:-:S02]  /*4fe0*/  FSEL R5, R4, RZ, !P6 ;  /* 0x000000ff04057208 */ /* 0x000fc40007000000 */
        /* <DEDUP_REMOVED lines=9> */
[----:B------:R-:W-:Y:S01]  /*5080*/  @P5 FADD.FTZ R93, R29, R93 ;  /* 0x0000005d1d5d5221 */ /* 0x000fe20000010000 */
[----:B------:R-:W-:Y:S01]  /*5090*/  FADD.FTZ R95, R8, R7 ;  /* 0x00000007085f7221 */ /* 0x000fe20000010000 */
[----:B------:R-:W-:Y:S01]  /*50a0*/  SEL R8, RZ, 0x1, P0 ;  /* 0x00000001ff087807 */ /* 0x000fe20000000000 */
[----:B------:R-:W-:-:S02]  /*50b0*/  @P5 FADD.FTZ R92, R28, R92 ;  /* 0x0000005c1c5c5221 */ /* 0x000fc40000010000 */
[----:B------:R-:W-:-:S07]  /*50c0*/  @P5 FADD.FTZ R95, R31, R95 ;  /* 0x0000005f1f5f5221 */ /* 0x000fce0000010000 */
.L_x_53174:
[----:B------:R-:W0:Y:S01]  /*50d0*/  LDC.64 R210, c[0x0][0x3a8] ;  /* 0x0000ea00ffd27b82 */ /* 0x000e220000000a00 */
[----:B------:R-:W-:Y:S01]  /*50e0*/  ISETP.NE.U32.AND P0, PT, R96, RZ, PT ;  /* 0x000000ff6000720c */ /* 0x000fe20003f05070 */
[----:B------:R-:W-:Y:S01]  /*50f0*/  VIADD R7, R12, 0x20 ;  /* 0x000000200c077836 */ /* 0x000fe20000000000 */
[----:B------:R-:W-:Y:S02]  /*5100*/  SEL R3, RZ, 0x1000000, !P4 ;  /* 0x01000000ff037807 */ /* 0x000fe40006000000 */
[----:B------:R-:W-:Y:S02]  /*5110*/  ISETP.NE.AND.EX P0, PT, R97, RZ, PT, P0 ;  /* 0x000000ff6100720c */ /* 0x000fe40003f05300 */
[----:B------:R-:W-:Y:S01]  /*5120*/  SEL R4, RZ, 0x10000, !P3 ;  /* 0x00010000ff047807 */ /* 0x000fe20005800000 */
[----:B------:R-:W1:Y:S01]  /*5130*/  LDC.64 R204, c[0x0][0x3b0] ;  /* 0x0000ec00ffcc7b82 */ /* 0x000e620000000a00 */
[----:B------:R-:W-:Y:S02]  /*5140*/  SEL R5, RZ, 0x100, !P2 ;  /* 0x00000100ff057807 */ /* 0x000fe40005000000 */
[----:B------:R-:W-:-:S02]  /*5150*/  SEL R6, RZ, 0x1, !P1 ;  /* 0x00000001ff067807 */ /* 0x000fc40004800000 */
[----:B------:R-:W-:-:S03]  /*5160*/  IADD3 R3, PT, PT, R5, R3, R4 ;  /* 0x0000000305037210 */ /* 0x000fc60007ffe004 */
        /* <DEDUP_REMOVED lines=22> */
.L_x_53215:
[----:B------:R1:W5:Y:S04]  /*52d0*/  @P0 LDG.E.128 R32, desc[UR8][R96.64] ;  /* 0x0000000860200981 */ /* 0x000368000c1e1d00 */
[----:B------:R1:W5:Y:S04]  /*52e0*/  @P5 LDG.E.128 R28, desc[UR8][R100.64] ;  /* 0x00000008641c5981 */ /* 0x000368000c1e1d00 */
[----:B0-----:R1:W5:Y:S01]  /*52f0*/  LDG.E.128 R96, desc[UR8][R4.64] ;  /* 0x0000000804607981 */ /* 0x001362000c1e1d00 */
        /* <DEDUP_REMOVED lines=17> */
.L_x_53219:
        /* <DEDUP_REMOVED lines=13> */
.L_x_53221:
[----:B------:R-:W-:Y:S05]  /*54e0*/  BSYNC.RECONVERGENT B1 ;  /* 0x0000000000017941 */ /* 0x000fea0003800200 */
.L_x_53220:
        /* <DEDUP_REMOVED lines=42> */
.L_x_53218:
[----:B------:R-:W-:Y:S05]  /*5790*/  BSYNC.RECONVERGENT B0 ;  /* 0x0000000000007941 */ /* 0x000fea0003800200 */
.L_x_53217:
        /* <DEDUP_REMOVED lines=17> */
.L_x_53224:
        /* <DEDUP_REMOVED lines=13> */
.L_x_53226:
[----:B------:R-:W-:Y:S05]  /*5980*/  BSYNC.RECONVERGENT B1 ;  /* 0x0000000000017941 */ /* 0x000fea0003800200 */
.L_x_53225:
        /* <DEDUP_REMOVED lines=43> */
.L_x_53223:
[----:B------:R-:W-:Y:S05]  /*5c40*/  BSYNC.RECONVERGENT B0 ;  /* 0x0000000000007941 */ /* 0x000fea0003800200 */
.L_x_53222:
        /* <DEDUP_REMOVED lines=15> */
.L_x_53229:
        /* <DEDUP_REMOVED lines=13> */
.L_x_53231:
[----:B------:R-:W-:Y:S05]  /*5e10*/  BSYNC.RECONVERGENT B1 ;  /* 0x0000000000017941 */ /* 0x000fea0003800200 */
.L_x_53230:
        /* <DEDUP_REMOVED lines=43> */
.L_x_53228:
[----:B------:R-:W-:Y:S05]  /*60d0*/  BSYNC.RECONVERGENT B0 ;  /* 0x0000000000007941 */ /* 0x000fea0003800200 */
.L_x_53227:
        /* <DEDUP_REMOVED lines=17> */
.L_x_53234:
        /* <DEDUP_REMOVED lines=13> */
.L_x_53236:
[----:B------:R-:W-:Y:S05]  /*62c0*/  BSYNC.RECONVERGENT B1 ;  /* 0x0000000000017941 */ /* 0x000fea0003800200 */
.L_x_53235:
        /* <DEDUP_REMOVED lines=43> */
.L_x_53233:
[----:B------:R-:W-:Y:S05]  /*6580*/  BSYNC.RECONVERGENT B0 ;  /* 0x0000000000007941 */ /* 0x000fea0003800200 */
.L_x_53232:
        /* <DEDUP_REMOVED lines=15> */
.L_x_53239:
        /* <DEDUP_REMOVED lines=13> */
.L_x_53241:
[----:B------:R-:W-:Y:S05]  /*6750*/  BSYNC.RECONVERGENT B1 ;  /* 0x0000000000017941 */ /* 0x000fea0003800200 */
.L_x_53240:
        /* <DEDUP_REMOVED lines=43> */
.L_x_53238:
[----:B------:R-:W-:Y:S05]  /*6a10*/  BSYNC.RECONVERGENT B0 ;  /* 0x0000000000007941 */ /* 0x000fea0003800200 */
.L_x_53237:
        /* <DEDUP_REMOVED lines=17> */
.L_x_53244:
        /* <DEDUP_REMOVED lines=13> */
.L_x_53246:
[----:B------:R-:W-:Y:S05]  /*6c00*/  BSYNC.RECONVERGENT B1 ;  /* 0x0000000000017941 */ /* 0x000fea0003800200 */
.L_x_53245:
        /* <DEDUP_REMOVED lines=43> */
.L_x_53243:
[----:B------:R-:W-:Y:S05]  /*6ec0*/  BSYNC.RECONVERGENT B0 ;  /* 0x0000000000007941 */ /* 0x000fea0003800200 */
.L_x_53242:
        /* <DEDUP_REMOVED lines=15> */
.L_x_53249:
        /* <DEDUP_REMOVED lines=13> */
.L_x_53251:
[----:B------:R-:W-:Y:S05]  /*7090*/  BSYNC.RECONVERGENT B1 ;  /* 0x0000000000017941 */ /* 0x000fea0003800200 */
.L_x_53250:
        /* <DEDUP_REMOVED lines=43> */
.L_x_53248:
[----:B------:R-:W-:Y:S05]  /*7350*/  BSYNC.RECONVERGENT B0 ;  /* 0x0000000000007941 */ /* 0x000fea0003800200 */
.L_x_53247:
        /* <DEDUP_REMOVED lines=17> */
.L_x_53254:
        /* <DEDUP_REMOVED lines=15> */
.L_x_53256:
[----:B------:R-:W-:Y:S05]  /*7560*/  BSYNC.RECONVERGENT B1 ;  /* 0x0000000000017941 */ /* 0x000fea0003800200 */
.L_x_53255:
        /* <DEDUP_REMOVED lines=43> */
.L_x_53253:
[----:B------:R-:W-:Y:S05]  /*7820*/  BSYNC.RECONVERGENT B0 ;  /* 0x0000000000007941 */ /* 0x000fea0003800200 */
.L_x_53252:
[-C--:B------:R-:W-:Y:S01]  /*7830*/  FMUL.FTZ R99, R32, R22.reuse ;  /* 0x0000001620637220 */ /* 0x080fe20000410000 */
[----:B------:R-:W-:Y:S01]  /*7840*/  FSETP.GTU.FTZ.AND P6, PT, R3, R21, PT ;  /* 0x000000150300720b */ /* 0x000fe20003fdc000 */
[-C--:B------:R-:W-:Y:S01]  /*7850*/  FMUL.FTZ R97, R33, R22.reuse ;  /* 0x0000001621617220 */ /* 0x080fe20000410000 */
[----:B------:R-:W-:Y:S01]  /*7860*/  I2FP.F32.U32 R10, R11 ;  /* 0x0000000b000a7245 */ /* 0x000fe20000201000 */
[-C--:B------:R-:W-:Y:S01]  /*7870*/  FMUL.FTZ R3, R34, R22.reuse ;  /* 0x0000001622037220 */ /* 0x080fe20000410000 */
[----:B------:R-:W-:Y:S02]  /*7880*/  FSEL R99, R99, RZ, !P6 ;  /* 0x000000ff63637208 */ /* 0x000fe40007000000 */
[----:B------:R-:W-:Y:S01]  /*7890*/  SEL R100, RZ, 0x1, P6 ;  /* 0x00000001ff647807 */ /* 0x000fe20003000000 */
[----:B------:R-:W-:Y:S01]  /*78a0*/  FFMA.FTZ R10, R10, R185, 1.1641532182693481445e-10 ;  /* 0x2f0000000a0a7423 */ /* 0x000fe200000100b9 */
[----:B------:R-:W-:Y:S01]  /*78b0*/  FSETP.GTU.FTZ.AND P6, PT, R5, R21, PT ;  /* 0x000000150500720b */ /* 0x000fe20003fdc000 */
[----:B------:R-:W-:Y:S01]  /*78c0*/  FMUL.FTZ R5, R35, R22 ;  /* 0x0000001623057220 */ /* 0x000fe20000410000 */
        /* <DEDUP_REMOVED lines=12> */
[----:B------:R-:W-:Y:S01]  /*7990*/  FSEL R8, R9, RZ, P4 ;  /* 0x000000ff09087208 */ /* 0x000fe20002000000 */
[----:B------:R-:W-:Y:S01]  /*79a0*/  @P5 FADD.FTZ R98, R30, R98 ;  /* 0x000000621e625221 */ /* 0x000fe20000010000 */
[----:B------:R-:W-:Y:S01]  /*79b0*/  FSEL R5, R5, RZ, !P6 ;  /* 0x000000ff05057208 */ /* 0x000fe20007000000 */
[----:B------:R-:W-:Y:S01]  /*79c0*/  FADD.FTZ R97, R4, R97 ;  /* 0x0000006104617221 */ /* 0x000fe20000010000 */
[----:B------:R-:W-:Y:S02]  /*79d0*/  PRMT R11, R100, 0x7610, R11 ;  /* 0x00007610640b7816 */ /* 0x000fe4000000000b */
[----:B------:R-:W-:Y:S01]  /*79e0*/  PRMT R10, R101, 0x7610, R10 ;  /* 0x00007610650a7816 */ /* 0x000fe2000000000a */
[----:B------:R-:W-:Y:S01]  /*79f0*/  FADD.FTZ R99, R5, R8 ;  /* 0x0000000805637221 */ /* 0x000fe20000010000 */
[----:B------:R-:W-:Y:S01]  /*7a00*/  PRMT R9, R102, 0x7610, R9 ;  /* 0x0000761066097816 */ /* 0x000fe20000000009 */
[----:B------:R-:W-:Y:S01]  /*7a10*/  @P5 FADD.FTZ R97, R29, R97 ;  /* 0x000000611d615221 */ /* 0x000fe20000010000 */
[----:B------:R-:W-:Y:S01]  /*7a20*/  SEL R8, RZ, 0x1, P6 ;  /* 0x00000001ff087807 */ /* 0x000fe20003000000 */
[----:B------:R-:W-:Y:S01]  /*7a30*/  @P5 FADD.FTZ R99, R31, R99 ;  /* 0x000000631f635221 */ /* 0x000fe20000010000 */
[----:B------:R-:W-:Y:S06]  /*7a40*/  BRA `(.L_x_53257) ;  /* 0x0000001000e07947 */ /* 0x000fec0003800000 */
.L_x_53216:
        /* <DEDUP_REMOVED lines=16> */
.L_x_53260:
        /* <DEDUP_REMOVED lines=13> */
.L_x_53262:
[----:B------:R-:W-:Y:S05]  /*7c20*/  BSYNC.RECONVERGENT B1 ;  /* 0x0000000000017941 */ /* 0x000fea0003800200 */
.L_x_53261:
        /* <DEDUP_REMOVED lines=43> */
.L_x_53259:
[----:B------:R-:W-:Y:S05]  /*7ee0*/  BSYNC.RECONVERGENT B0 ;  /* 0x0000000000007941 */ /* 0x000fea0003800200 */
.L_x_53258:
        /* <DEDUP_REMOVED lines=16> */
.L_x_53265:
        /* <DEDUP_REMOVED lines=13> */
.L_x_53267:
[----:B------:R-:W-:Y:S05]  /*80c0*/  BSYNC.RECONVERGENT B1 ;  /* 0x0000000000017941 */ /* 0x000fea0003800200 */
.L_x_53266:
        /* <DEDUP_REMOVED lines=43> */
.L_x_53264:
[----:B------:R-:W-:Y:S05]  /*8380*/  BSYNC.RECONVERGENT B0 ;  /* 0x0000000000007941 */ /* 0x000fea0003800200 */
.L_x_53263:
        /* <DEDUP_REMOVED lines=16> */
.L_x_53270:
        /* <DEDUP_REMOVED lines=13> */
.L_x_53272:
[----:B------:R-:W-:Y:S05]  /*8560*/  BSYNC.RECONVERGENT B1 ;  /* 0x0000000000017941 */ /* 0x000fea0003800200 */
.L_x_53271:
        /* <DEDUP_REMOVED lines=43> */
.L_x_53269:
[----:B------:R-:W-:Y:S05]  /*8820*/  BSYNC.RECONVERGENT B0 ;  /* 0x0000000000007941 */ /* 0x000fea0003800200 */
.L_x_53268:
        /* <DEDUP_REMOVED lines=16> */
.L_x_53275:
        /* <DEDUP_REMOVED lines=13> */
.L_x_53277:
[----:B------:R-:W-:Y:S05]  /*8a00*/  BSYNC.RECONVERGENT B1 ;  /* 0x0000000000017941 */ /* 0x000fea0003800200 */
.L_x_53276:
        /* <DEDUP_REMOVED lines=43> */
.L_x_53274:
[----:B------:R-:W-:Y:S05]  /*8cc0*/  BSYNC.RECONVERGENT B0 ;  /* 0x0000000000007941 */ /* 0x000fea0003800200 */
.L_x_53273:
        /* <DEDUP_REMOVED lines=16> */
.L_x_53257:
        /* <DEDUP_REMOVED lines=28> */
.L_x_53278:
[----:B------:R1:W5:Y:S04]  /*8f90*/  @P0 LDG.E.128 R32, desc[UR8][R102.64] ;  /* 0x0000000866200981 */ /* 0x000368000c1e1d00 */
[----:B------:R1:W5:Y:S04]  /*8fa0*/  @P5 LDG.E.128 R28, desc[UR8][R4.64] ;  /* 0x00000008041c5981 */ /* 0x000368000c1e1d00 */
[----:B0-----:R1:W5:Y:S01]  /*8fb0*/  LDG.E.128 R100, desc[UR8][R2.64] ;  /* 0x0000000802647981 */ /* 0x001362000c1e1d00 */
[----:B------:R-:W-:Y:S05]  /*8fc0*/  @!P0 BRA `(.L_x_53279) ;  /* 0x0000002400d08947 */ /* 0x000fea0003800000 */
        /* <DEDUP_REMOVED lines=16> */
.L_x_53282:
        /* <DEDUP_REMOVED lines=13> */
.L_x_53284:
[----:B------:R-:W-:Y:S05]  /*91a0*/  BSYNC.RECONVERGENT B1 ;  /* 0x0000000000017941 */ /* 0x000fea0003800200 */
.L_x_53283:
        /* <DEDUP_REMOVED lines=42> */
.L_x_53281:
[----:B------:R-:W-:Y:S05]  /*9450*/  BSYNC.RECONVERGENT B0 ;  /* 0x0000000000007941 */ /* 0x000fea0003800200 */
.L_x_53280:
        /* <DEDUP_REMOVED lines=17> */
.L_x_53287:
        /* <DEDUP_REMOVED lines=13> */
.L_x_53289:
[----:B------:R-:W-:Y:S05]  /*9640*/  BSYNC.RECONVERGENT B1 ;  /* 0x0000000000017941 */ /* 0x000fea0003800200 */
.L_x_53288:
        /* <DEDUP_REMOVED lines=43> */
.L_x_53286:
[----:B------:R-:W-:Y:S05]  /*9900*/  BSYNC.RECONVERGENT B0 ;  /* 0x0000000000007941 */ /* 0x000fea0003800200 */
.L_x_53285:
        /* <DEDUP_REMOVED lines=15> */
.L_x_53292:
        /* <DEDUP_REMOVED lines=13> */
.L_x_53294:
[----:B------:R-:W-:Y:S05]  /*9ad0*/  BSYNC.RECONVERGENT B1 ;  /* 0x0000000000017941 */ /* 0x000fea0003800200 */
.L_x_53293:
        /* <DEDUP_REMOVED lines=43> */
.L_x_53291:
[----:B------:R-:W-:Y:S05]  /*9d90*/  BSYNC.RECONVERGENT B0 ;  /* 0x0000000000007941 */ /* 0x000fea0003800200 */
.L_x_53290:
        /* <DEDUP_REMOVED lines=17> */
.L_x_53297:
        /* <DEDUP_REMOVED lines=13> */
.L_x_53299:
[----:B------:R-:W-:Y:S05]  /*9f80*/  BSYNC.RECONVERGENT B1 ;  /* 0x0000000000017941 */ /* 0x000fea0003800200 */
.L_x_53298:
        /* <DEDUP_REMOVED lines=43> */
.L_x_53296:
[----:B------:R-:W-:Y:S05]  /*a240*/  BSYNC.RECONVERGENT B0 ;  /* 0x0000000000007941 */ /* 0x000fea0003800200 */
.L_x_53295:
        /* <DEDUP_REMOVED lines=15> */
.L_x_53302:
        /* <DEDUP_REMOVED lines=13> */
.L_x_53304:
[----:B------:R-:W-:Y:S05]  /*a410*/  BSYNC.RECONVERGENT B1 ;  /* 0x0000000000017941 */ /* 0x000fea0003800200 */
.L_x_53303:
        /* <DEDUP_REMOVED lines=43> */
.L_x_53301:
[----:B------:R-:W-:Y:S05]  /*a6d0*/  BSYNC.RECONVERGENT B0 ;  /* 0x0000000000007941 */ /* 0x000fea0003800200 */
.L_x_53300:
        /* <DEDUP_REMOVED lines=17> */
.L_x_53307:
        /* <DEDUP_REMOVED lines=13> */
.L_x_53309:
[----:B------:R-:W-:Y:S05]  /*a8c0*/  BSYNC.RECONVERGENT B1 ;  /* 0x0000000000017941 */ /* 0x000fea0003800200 */
.L_x_53308:
        /* <DEDUP_REMOVED lines=43> */
.L_x_53306:
[----:B------:R-:W-:Y:S05]  /*ab80*/  BSYNC.RECONVERGENT B0 ;  /* 0x0000000000007941 */ /* 0x000fea0003800200 */
.L_x_53305:
        /* <DEDUP_REMOVED lines=15> */
.L_x_53312:
        /* <DEDUP_REMOVED lines=13> */
.L_x_53314:
[----:B------:R-:W-:Y:S05]  /*ad50*/  BSYNC.RECONVERGENT B1 ;  /* 0x0000000000017941 */ /* 0x000fea0003800200 */
.L_x_53313:
        /* <DEDUP_REMOVED lines=43> */
.L_x_53311:
[----:B------:R-:W-:Y:S05]  /*b010*/  BSYNC.RECONVERGENT B0 ;  /* 0x0000000000007941 */ /* 0x000fea0003800200 */
.L_x_53310:
        /* <DEDUP_REMOVED lines=17> */
.L_x_53317:
        /* <DEDUP_REMOVED lines=15> */
.L_x_53319:
[----:B------:R-:W-:Y:S05]  /*b220*/  BSYNC.RECONVERGENT B1 ;  /* 0x0000000000017941 */ /* 0x000fea0003800200 */
.L_x_53318:
        /* <DEDUP_REMOVED lines=43> */
.L_x_53316:
[----:B------:R-:W-:Y:S05]  /*b4e0*/  BSYNC.RECONVERGENT B0 ;  /* 0x0000000000007941 */ /* 0x000fea0003800200 */
.L_x_53315:
        /* <DEDUP_REMOVED lines=28> */
[----:B------:R-:W-:Y:S01]  /*b6b0*/  FADD.FTZ R103, R103, R8 ;  /* 0x0000000867677221 */ /* 0x000fe20000010000 */
[----:B------:R-:W-:Y:S01]  /*b6c0*/  PRMT R9, R105, 0x7610, R9 ;  /* 0x0000761069097816 */ /* 0x000fe20000000009 */
[----:B------:R-:W-:Y:S01]  /*b6d0*/  @P5 FADD.FTZ R100, R28, R100 ;  /* 0x000000641c645221 */ /* 0x000fe20000010000 */
[----:B------:R-:W-:Y:S01]  /*b6e0*/  SEL R8, RZ, 0x1, P6 ;  /* 0x00000001ff087807 */ /* 0x000fe20003000000 */
[----:B------:R-:W-:Y:S01]  /*b6f0*/  @P5 FADD.FTZ R103, R31, R103 ;  /* 0x000000671f675221 */ /* 0x000fe20000010000 */
[----:B------:R-:W-:Y:S06]  /*b700*/  BRA `(.L_x_53320) ;  /* 0x0000001000dc7947 */ /* 0x000fec0003800000 */
.L_x_53279:
        /* <DEDUP_REMOVED lines=16> */
.L_x_53323:
        /* <DEDUP_REMOVED lines=13> */
.L_x_53325:
[----:B------:R-:W-:Y:S05]  /*b8e0*/  BSYNC.RECONVERGENT B1 ;  /* 0x0000000000017941 */ /* 0x000fea0003800200 */
.L_x_53324:
        /* <DEDUP_REMOVED lines=42> */
.L_x_53322:
[----:B------:R-:W-:Y:S05]  /*bb90*/  BSYNC.RECONVERGENT B0 ;  /* 0x0000000000007941 */ /* 0x000fea0003800200 */
.L_x_53321:
        /* <DEDUP_REMOVED lines=16> */
.L_x_53328:
        /* <DEDUP_REMOVED lines=13> */
.L_x_53330:
[----:B------:R-:W-:Y:S05]  /*bd70*/  BSYNC.RECONVERGENT B1 ;  /* 0x0000000000017941 */ /* 0x000fea0003800200 */
.L_x_53329:
        /* <DEDUP_REMOVED lines=43> */
.L_x_53327:
[----:B------:R-:W-:Y:S05]  /*c030*/  BSYNC.RECONVERGENT B0 ;  /* 0x0000000000007941 */ /* 0x000fea0003800200 */
.L_x_53326:
        /* <DEDUP_REMOVED lines=16> */
.L_x_53333:
        /* <DEDUP_REMOVED lines=13> */
.L_x_53335:
[----:B------:R-:W-:Y:S05]  /*c210*/  BSYNC.RECONVERGENT B1 ;  /* 0x0000000000017941 */ /* 0x000fea0003800200 */
.L_x_53334:
        /* <DEDUP_REMOVED lines=43> */
.L_x_53332:
[----:B------:R-:W-:Y:S05]  /*c4d0*/  BSYNC.RECONVERGENT B0 ;  /* 0x0000000000007941 */ /* 0x000fea0003800200 */
.L_x_53331:
        /* <DEDUP_REMOVED lines=16> */
.L_x_53338:
        /* <DEDUP_REMOVED lines=13> */
.L_x_53340:
[----:B------:R-:W-:Y:S05]  /*c6b0*/  BSYNC.RECONVERGENT B1 ;  /* 0x0000000000017941 */ /* 0x000fea0003800200 */
.L_x_53339:
        /* <DEDUP_REMOVED lines=43> */
.L_x_53337:
[----:B------:R-:W-:Y:S05]  /*c970*/  BSYNC.RECONVERGENT B0 ;  /* 0x0000000000007941 */ /* 0x000fea0003800200 */
.L_x_53336:
        /* <DEDUP_REMOVED lines=16> */
.L_x_53320:
[----:B------:R-:W-:Y:S01]  /*ca80*/  SEL R3, RZ, 0x1000000, !P4 ;  /* 0x01000000ff037807 */ /* 0x000fe20006000000 */
[C---:B------:R-:W-:Y:S01]  /*ca90*/  IMAD.WIDE.U32 R108, R6.reuse, 0x10, R210 ;  /* 0x00000010066c7825 */ /* 0x040fe200078e00d2 */
[----:B------:R-:W-:Y:S01]  /*caa0*/  SEL R4, RZ, 0x10000, !P3 ;  /* 0x00010000ff047807 */ /* 0x000fe20005800000 */
[----:B------:R-:W0:Y:S01]  /*cab0*/  @P0 LDC.64 R104, c[0x0][0x398] ;  /* 0x0000e600ff680b82 */ /* 0x000e220000000a00 */
[----:B------:R-:W-:Y:S01]  /*cac0*/  SEL R5, RZ, 0x100, !P2 ;  /* 0x00000100ff057807 */ /* 0x000fe20005000000 */
[----:B------:R-:W-:Y:S01]  /*cad0*/  IMAD.WIDE.U32 R110, R6, 0x4, R204 ;  /* 0x00000004066e7825 */ /* 0x000fe200078e00cc */
[----:B------:R1:W-:Y:S02]  /*cae0*/  STG.E.128 desc[UR8][R108.64], R100 ;  /* 0x000000646c007986 */ /* 0x0003e4000c101d08 */
[----:B------:R-:W-:Y:S01]  /*caf0*/  IADD3 R3, PT, PT, R5, R3, R4 ;  /* 0x0000000305037210 */ /* 0x000fe20007ffe004 */
[----:B------:R-:W-:Y:S01]  /*cb00*/  VIADD R5, R12, 0x60 ;  /* 0x000000600c057836 */ /* 0x000fe20000000000 */
[----:B------:R-:W-:Y:S01]  /*cb10*/  SEL R4, RZ, 0x1, !P1 ;  /* 0x00000001ff047807 */ /* 0x000fe20004800000 */
[----:B------:R-:W2:Y:S04]  /*cb20*/  @P5 LDC.64 R106, c[0x0][0x3a0] ;  /* 0x0000e800ff6a5b82 */ /* 0x000ea80000000a00 */
[----:B------:R-:W-:-:S05]  /*cb30*/  IMAD.IADD R3, R3, 0x1, R4 ;  /* 0x0000000103037824 */ /* 0x000fca00078e0204 */
[----:B------:R3:W-:Y:S01]  /*cb40*/  STG.E desc[UR8][R110.64], R3 ;  /* 0x000000036e007986 */ /* 0x0007e2000c101908 */
[----:B-1----:R-:W-:-:S04]  /*cb50*/  IMAD.WIDE.U32 R108, R5, 0x10, R202 ;  /* 0x00000010056c7825 */ /* 0x002fc800078e00ca */
[----:B0-----:R-:W-:-:S04]  /*cb60*/  @P0 IMAD.WIDE.U32 R104, R5, 0x10, R104 ;  /* 0x0000001005680825 */ /* 0x001fc800078e0068 */
[----:B--2---:R-:W-:Y:S01]  /*cb70*/  @P5 IMAD.WIDE.U32 R106, R5, 0x10, R106 ;  /* 0x00000010056a5825 */ /* 0x004fe200078e006a */
[----:B---3--:R-:W-:Y:S06]  /*cb80*/  @!P0 BRA `(.L_x_53341) ;  /* 0x00000000002c8947 */ /* 0x008fec0003800000 */
[----:B------:R-:W0:Y:S01]  /*cb90*/  LDC.64 R110, c[0x0][0x3b8] ;  /* 0x0000ee00ff6e7b82 */ /* 0x000e220000000a00 */
[----:B------:R-:W-:-:S04]  /*cba0*/  SHF.L.U32 R3, R9, 0x10, RZ ;  /* 0x0000001009037819 */ /* 0x000fc800000006ff */
        /* <DEDUP_REMOVED lines=9> */
.L_x_53341:
[----:B------:R1:W5:Y:S04]  /*cc40*/  @P0 LDG.E.128 R32, desc[UR8][R104.64] ;  /* 0x0000000868200981 */ /* 0x000368000c1e1d00 */
[----:B------:R1:W5:Y:S04]  /*cc50*/  @P5 LDG.E.128 R28, desc[UR8][R106.64] ;  /* 0x000000086a1c5981 */ /* 0x000368000c1e1d00 */
[----:B------:R1:W5:Y:S01]  /*cc60*/  LDG.E.128 R104, desc[UR8][R108.64] ;  /* 0x000000086c687981 */ /* 0x000362000c1e1d00 */
        /* <DEDUP_REMOVED lines=17> */
.L_x_53345:
        /* <DEDUP_REMOVED lines=13> */
.L_x_53347:
[----:B------:R-:W-:Y:S05]  /*ce50*/  BSYNC.RECONVERGENT B1 ;  /* 0x0000000000017941 */ /* 0x000fea0003800200 */
.L_x_53346:
        /* <DEDUP_REMOVED lines=43> */
.L_x_53344:
[----:B------:R-:W-:Y:S05]  /*d110*/  BSYNC.RECONVERGENT B0 ;  /* 0x0000000000007941 */ /* 0x000fea0003800200 */
.L_x_53343:
        /* <DEDUP_REMOVED lines=17> */
.L_x_53350:
        /* <DEDUP_REMOVED lines=13> */
.L_x_53352:
[----:B------:R-:W-:Y:S05]  /*d300*/  BSYNC.RECONVERGENT B1 ;  /* 0x0000000000017941 */ /* 0x000fea0003800200 */
.L_x_53351:
        /* <DEDUP_REMOVED lines=43> */
.L_x_53349:
[----:B------:R-:W-:Y:S05]  /*d5c0*/  BSYNC.RECONVERGENT B0 ;  /* 0x0000000000007941 */ /* 0x000fea0003800200 */
.L_x_53348:
        /* <DEDUP_REMOVED lines=15> */
.L_x_53355:
        /* <DEDUP_REMOVED lines=13> */
.L_x_53357:
[----:B------:R-:W-:Y:S05]  /*d790*/  BSYNC.RECONVERGENT B1 ;  /* 0x0000000000017941 */ /* 0x000fea0003800200 */
.L_x_53356:
        /* <DEDUP_REMOVED lines=43> */
.L_x_53354:
[----:B------:R-:W-:Y:S05]  /*da50*/  BSYNC.RECONVERGENT B0 ;  /* 0x0000000000007941 */ /* 0x000fea0003800200 */
.L_x_53353:
[----:B------:R-:W-:Y:S01]  /*da60*/  ISETP.NE.AND P3, PT, R11, 0x1, PT ;  /* 0x000000010b00780c */ /* 0x000fe20003f65270 */
[----:B------:R-:W-:Y:S01]  /*da70*/  BSSY.RECONVERGENT B0, `(.L_x_53358) ;  /* 0x0000049000007945 */ /* 0x000fe20003800200 */
[----:B------:R-:W-:Y:S01]  /*da80*/  I2FP.F32.U32 R8, R9 ;  /* 0x0000000900087245 */ /* 0x000fe20000201000 */
[----:B-1----:R-:W-:Y:S02]  /*da90*/  IMAD.MOV.U32 R104, RZ, RZ, 0x2 ;  /* 0x00000002ff687424 */ /* 0x002fe400078e00ff */
        /* <DEDUP_REMOVED lines=13> */
.L_x_53360:
        /* <DEDUP_REMOVED lines=13> */
.L_x_53362:
[----:B------:R-:W-:Y:S05]  /*dc40*/  BSYNC.RECONVERGENT B1 ;  /* 0x0000000000017941 */ /* 0x000fea0003800200 */
.L_x_53361:
        /* <DEDUP_REMOVED lines=43> */
.L_x_53359:
[----:B------:R-:W-:Y:S05]  /*df00*/  BSYNC.RECONVERGENT B0 ;  /* 0x0000000000007941 */ /* 0x000fea0003800200 */
.L_x_53358:
        /* <DEDUP_REMOVED lines=15> */
.L_x_53365:
        /* <DEDUP_REMOVED lines=13> */
.L_x_53367:
[----:B------:R-:W-:Y:S05]  /*e0d0*/  BSYNC.RECONVERGENT B1 ;  /* 0x0000000000017941 */ /* 0x000fea0003800200 */
.L_x_53366:
        /* <DEDUP_REMOVED lines=43> */
.L_x_53364:
[----:B------:R-:W-:Y:S05]  /*e390*/  BSYNC.RECONVERGENT B0 ;  /* 0x0000000000007941 */ /* 0x000fea0003800200 */
.L_x_53363:
        /* <DEDUP_REMOVED lines=17> */
.L_x_53370:
        /* <DEDUP_REMOVED lines=13> */
.L_x_53372:
[----:B------:R-:W-:Y:S05]  /*e580*/  BSYNC.RECONVERGENT B1 ;  /* 0x0000000000017941 */ /* 0x000fea0003800200 */
.L_x_53371:
        /* <DEDUP_REMOVED lines=43> */
.L_x_53369:
[----:B------:R-:W-:Y:S05]  /*e840*/  BSYNC.RECONVERGENT B0 ;  /* 0x0000000000007941 */ /* 0x000fea0003800200 */
.L_x_53368:
        /* <DEDUP_REMOVED lines=15> */
.L_x_53375:
        /* <DEDUP_REMOVED lines=13> */
.L_x_53377:
[----:B------:R-:W-:Y:S05]  /*ea10*/  BSYNC.RECONVERGENT B1 ;  /* 0x0000000000017941 */ /* 0x000fea0003800200 */
.L_x_53376:
        /* <DEDUP_REMOVED lines=43> */
.L_x_53374:
[----:B------:R-:W-:Y:S05]  /*ecd0*/  BSYNC.RECONVERGENT B0 ;  /* 0x0000000000007941 */ /* 0x000fea0003800200 */
.L_x_53373:
        /* <DEDUP_REMOVED lines=17> */
.L_x_53380:
        /* <DEDUP_REMOVED lines=15> */
.L_x_53382:
[----:B------:R-:W-:Y:S05]  /*eee0*/  BSYNC.RECONVERGENT B1 ;  /* 0x0000000000017941 */ /* 0x000fea0003800200 */
.L_x_53381:
        /* <DEDUP_REMOVED lines=43> */
.L_x_53379:
[----:B------:R-:W-:Y:S05]  /*f1a0*/  BSYNC.RECONVERGENT B0 ;  /* 0x0000000000007941 */ /* 0x000fea0003800200 */
.L_x_53378:
[-C--:B------:R-:W-:Y:S01]  /*f1b0*/  FMUL.FTZ R107, R32, R22.reuse ;  /* 0x00000016206b7220 */ /* 0x080fe20000410000 */
[----:B------:R-:W-:Y:S01]  /*f1c0*/  FSETP.GTU.FTZ.AND P6, PT, R4, R21, PT ;  /* 0x000000150400720b */ /* 0x000fe20003fdc000 */
[-C--:B------:R-:W-:Y:S01]  /*f1d0*/  FMUL.FTZ R104, R33, R22.reuse ;  /* 0x0000001621687220 */ /* 0x080fe20000410000 */
        /* <DEDUP_REMOVED lines=16> */
[----:B------:R-:W-:Y:S01]  /*f2e0*/  FMUL.FTZ R4, R35, R22 ;  /* 0x0000001623047220 */ /* 0x000fe20000410000 */
[----:B------:R-:W-:Y:S01]  /*f2f0*/  FSEL R8, R8, RZ, P2 ;  /* 0x000000ff08087208 */ /* 0x000fe20001000000 */
[----:B------:R-:W-:Y:S01]  /*f300*/  FADD.FTZ R106, R10, R9 ;  /* 0x000000090a6a7221 */ /* 0x000fe20000010000 */
[----:B------:R-:W-:Y:S02]  /*f310*/  FSEL R11, R112, RZ, P4 ;  /* 0x000000ff700b7208 */ /* 0x000fe40002000000 */
[----:B------:R-:W-:Y:S01]  /*f320*/  FSEL R4, R4, RZ, !P6 ;  /* 0x000000ff04047208 */ /* 0x000fe20007000000 */
[----:B------:R-:W-:Y:S01]  /*f330*/  FADD.FTZ R105, R8, R105 ;  /* 0x0000006908697221 */ /* 0x000fe20000010000 */
[----:B------:R-:W-:Y:S01]  /*f340*/  PRMT R10, R109, 0x7610, R10 ;  /* 0x000076106d0a7816 */ /* 0x000fe2000000000a */
[----:B------:R-:W-:Y:S01]  /*f350*/  @P5 FADD.FTZ R106, R30, R106 ;  /* 0x0000006a1e6a5221 */ /* 0x000fe20000010000 */
[----:B------:R-:W-:Y:S01]  /*f360*/  PRMT R9, R110, 0x7610, R9 ;  /* 0x000076106e097816 */ /* 0x000fe20000000009 */
[--C-:B------:R-:W-:Y:S01]  /*f370*/  FADD.FTZ R107, R4, R11.reuse ;  /* 0x0000000b046b7221 */ /* 0x100fe20000010000 */
[----:B------:R-:W-:Y:S01]  /*f380*/  PRMT R11, R108, 0x7610, R11 ;  /* 0x000076106c0b7816 */ /* 0x000fe2000000000b */
[----:B------:R-:W-:Y:S01]  /*f390*/  @P5 FADD.FTZ R105, R29, R105 ;  /* 0x000000691d695221 */ /* 0x000fe20000010000 */
[----:B------:R-:W-:Y:S01]  /*f3a0*/  SEL R8, RZ, 0x1, P6 ;  /* 0x00000001ff087807 */ /* 0x000fe20003000000 */
[----:B------:R-:W-:Y:S01]  /*f3b0*/  @P5 FADD.FTZ R107, R31, R107 ;  /* 0x0000006b1f6b5221 */ /* 0x000fe20000010000 */
[----:B------:R-:W-:Y:S06]  /*f3c0*/  BRA `(.L_x_53383) ;  /* 0x0000001000e07947 */ /* 0x000fec0003800000 */
.L_x_53342:
        /* <DEDUP_REMOVED lines=16> */
.L_x_53386:
        /* <DEDUP_REMOVED lines=13> */
.L_x_53388:
[----:B------:R-:W-:Y:S05]  /*f5a0*/  BSYNC.RECONVERGENT B1 ;  /* 0x0000000000017941 */ /* 0x000fea0003800200 */
.L_x_53387:
        /* <DEDUP_REMOVED lines=43> */
.L_x_53385:
[----:B------:R-:W-:Y:S05]  /*f860*/  BSYNC.RECONVERGENT B0 ;  /* 0x0000000000007941 */ /* 0x000fea0003800200 */
.L_x_53384:
        /* <DEDUP_REMOVED lines=16> */
.L_x_53391:
        /* <DEDUP_REMOVED lines=13> */
.L_x_53393:
[----:B------:R-:W-:Y:S05]  /*fa40*/  BSYNC.RECONVERGENT B1 ;  /* 0x0000000000017941 */ /* 0x000fea0003800200 */
.L_x_53392:
        /* <DEDUP_REMOVED lines=43> */
.L_x_53390:
[----:B------:R-:W-:Y:S05]  /*fd00*/  BSYNC.RECONVERGENT B0 ;  /* 0x0000000000007941 */ /* 0x000fea0003800200 */
.L_x_53389:
        /* <DEDUP_REMOVED lines=16> */
.L_x_53396:
        /* <DEDUP_REMOVED lines=13> */
.L_x_53398:
[----:B------:R-:W-:Y:S05]  /*fee0*/  BSYNC.RECONVERGENT B1 ;  /* 0x0000000000017941 */ /* 0x000fea0003800200 */
.L_x_53397:
        /* <DEDUP_REMOVED lines=43> */
.L_x_53395:
[----:B------:R-:W-:Y:S05]  /*101a0*/  BSYNC.RECONVERGENT B0 ;  /* 0x0000000000007941 */ /* 0x000fea0003800200 */
.L_x_53394:
        /* <DEDUP_REMOVED lines=16> */
.L_x_53401:
        /* <DEDUP_REMOVED lines=13> */
.L_x_53403:
[----:B------:R-:W-:Y:S05]  /*10380*/  BSYNC.RECONVERGENT B1 ;  /* 0x0000000000017941 */ /* 0x000fea0003800200 */
.L_x_53402:
        /* <DEDUP_REMOVED lines=43> */
.L_x_53400:
[----:B------:R-:W-:Y:S05]  /*10640*/  BSYNC.RECONVERGENT B0 ;  /* 0x0000000000007941 */ /* 0x000fea0003800200 */
.L_x_53399:
        /* <DEDUP_REMOVED lines=16> */
.L_x_53383:
[----:B------:R-:W-:Y:S01]  /*10750*/  SEL R2, RZ, 0x1000000, !P4 ;  /* 0x01000000ff027807 */ /* 0x000fe20006000000 */
[----:B------:R-:W-:Y:S01]  /*10760*/  IMAD.WIDE.U32 R108, R5, 0x10, R210 ;  /* 0x00000010056c7825 */ /* 0x000fe200078e00d2 */
[----:B------:R-:W-:Y:S01]  /*10770*/  SEL R113, RZ, 0x10000, !P3 ;  /* 0x00010000ff717807 */ /* 0x000fe20005800000 */
[----:B------:R-:W0:Y:S01]  /*10780*/  @P0 LDC.64 R110, c[0x0][0x398] ;  /* 0x0000e600ff6e0b82 */ /* 0x000e220000000a00 */
[----:B------:R-:W-:Y:S02]  /*10790*/  SEL R4, RZ, 0x100, !P2 ;  /* 0x00000100ff047807 */ /* 0x000fe40005000000 */
[----:B------:R1:W-:Y:S02]  /*107a0*/  STG.E.128 desc[UR8][R108.64], R104 ;  /* 0x000000686c007986 */ /* 0x0003e4000c101d08 */
[----:B------:R-:W-:Y:S01]  /*107b0*/  IADD3 R2, PT, PT, R4, R2, R113 ;  /* 0x0000000204027210 */ /* 0x000fe20007ffe071 */
[----:B------:R-:W-:Y:S01]  /*107c0*/  VIADD R4, R12, 0x80 ;  /* 0x000000800c047836 */ /* 0x000fe20000000000 */
[----:B------:R-:W-:-:S05]  /*107d0*/  SEL R113, RZ, 0x1, !P1 ;  /* 0x00000001ff717807 */ /* 0x000fca0004800000 */
[----:B------:R-:W-:Y:S02]  /*107e0*/  IMAD.IADD R115, R2, 0x1, R113 ;  /* 0x0000000102737824 */ /* 0x000fe400078e0271 */
[----:B------:R-:W-:-:S05]  /*107f0*/  IMAD.WIDE.U32 R112, R5, 0x4, R204 ;  /* 0x0000000405707825 */ /* 0x000fca00078e00cc */
[----:B------:R2:W-:Y:S01]  /*10800*/  STG.E desc[UR8][R112.64], R115 ;  /* 0x0000007370007986 */ /* 0x0005e2000c101908 */
[----:B-1----:R-:W1:Y:S01]  /*10810*/  @P5 LDC.64 R108, c[0x0][0x3a0] ;  /* 0x0000e800ff6c5b82 */ /* 0x002e620000000a00 */
[----:B0-----:R-:W-:Y:S01]  /*10820*/  @P0 IMAD.WIDE.U32 R110, R4, 0x10, R110 ;  /* 0x00000010046e0825 */ /* 0x001fe200078e006e */
[----:B--2---:R-:W-:Y:S06]  /*10830*/  @!P0 BRA `(.L_x_53404) ;  /* 0x00000000002c8947 */ /* 0x004fec0003800000 */
        /* <DEDUP_REMOVED lines=11> */
.L_x_53404:
[----:B------:R2:W5:Y:S01]  /*108f0*/  @P0 LDG.E.128 R32, desc[UR8][R110.64] ;  /* 0x000000086e200981 */ /* 0x000562000c1e1d00 */
[----:B-1----:R-:W-:-:S05]  /*10900*/  @P5 IMAD.WIDE.U32 R108, R4, 0x10, R108 ;  /* 0x00000010046c5825 */ /* 0x002fca00078e006c */
[----:B------:R1:W5:Y:S01]  /*10910*/  @P5 LDG.E.128 R28, desc[UR8][R108.64] ;  /* 0x000000086c1c5981 */ /* 0x000362000c1e1d00 */
[----:B--2---:R-:W-:-:S06]  /*10920*/  IMAD.WIDE.U32 R110, R4, 0x10, R202 ;  /* 0x00000010046e7825 */ /* 0x004fcc00078e00ca */
        /* <DEDUP_REMOVED lines=18> */
.L_x_53408:
        /* <DEDUP_REMOVED lines=13> */
.L_x_53410:
[----:B------:R-:W-:Y:S05]  /*10b20*/  BSYNC.RECONVERGENT B1 ;  /* 0x0000000000017941 */ /* 0x000fea0003800200 */
.L_x_53409:
        /* <DEDUP_REMOVED lines=43> */
.L_x_53407:
[----:B------:R-:W-:Y:S05]  /*10de0*/  BSYNC.RECONVERGENT B0 ;  /* 0x0000000000007941 */ /* 0x000fea0003800200 */
.L_x_53406:
        /* <DEDUP_REMOVED lines=17> */
.L_x_53413:
        /* <DEDUP_REMOVED lines=13> */
.L_x_53415:
[----:B------:R-:W-:Y:S05]  /*10fd0*/  BSYNC.RECONVERGENT B1 ;  /* 0x0000000000017941 */ /* 0x000fea0003800200 */
.L_x_53414:
        /* <DEDUP_REMOVED lines=43> */
.L_x_53412:
[----:B------:R-:W-:Y:S05]  /*11290*/  BSYNC.RECONVERGENT B0 ;  /* 0x0000000000007941 */ /* 0x000fea0003800200 */
.L_x_53411:
        /* <DEDUP_REMOVED lines=15> */
.L_x_53418:
        /* <DEDUP_REMOVED lines=13> */
.L_x_53420:
[----:B------:R-:W-:Y:S05]  /*11460*/  BSYNC.RECONVERGENT B1 ;  /* 0x0000000000017941 */ /* 0x000fea0003800200 */
.L_x_53419:
[----:B------:R-:W-:Y:S01]  /*11470*/  LOP3.LUT R114, R13, UR7, R113, 0x96, !PT ;  /* 0x000000070d727c12 */ /* 0x000fe2000f8e9671 */
[----:B------:R-:W-:-:S04]  /*11480*/  IMAD.WIDE.U32 R10, R15, -0x326172a9, RZ ;  /* 0xcd9e8d570f0a7825 */ /* 0x000fc800078e00ff */
[----:B------:R-:W-:Y:S02]  /*11490*/  HFMA2 R108, -RZ, RZ, 0, 0 ;  /* 0x00000000ff6c7431 */ /* 0x000fe400000001ff */
        /* <DEDUP_REMOVED lines=40> */
.L_x_53417:
[----:B------:R-:W-:Y:S05]  /*11720*/  BSYNC.RECONVERGENT B0 ;  /* 0x0000000000007941 */ /* 0x000fea0003800200 */
.L_x_53416:
        /* <DEDUP_REMOVED lines=17> */
.L_x_53423:
        /* <DEDUP_REMOVED lines=13> */
.L_x_53425:
[----:B------:R-:W-:Y:S05]  /*11910*/  BSYNC.RECONVERGENT B1 ;  /* 0x0000000000017941 */ /* 0x000fea0003800200 */
.L_x_53424:
        /* <DEDUP_REMOVED lines=43> */
.L_x_53422:
[----:B------:R-:W-:Y:S05]  /*11bd0*/  BSYNC.RECONVERGENT B0 ;  /* 0x0000000000007941 */ /* 0x000fea0003800200 */
.L_x_53421:
[----:B------:R-:W-:Y:S01]  /*11be0*/  ISETP.NE.AND P3, PT, R109, 0x1, PT ;  /* 0x000000016d00780c */ /* 0x000fe20003f65270 */
[----:B------:R-:W-:Y:S01]  /*11bf0*/  BSSY.RECONVERGENT B0, `(.L_x_53426) ;  /* 0x0000047000007945 */ /* 0x000fe20003800200 */
[----:B------:R-:W-:Y:S01]  /*11c00*/  I2FP.F32.U32 R10, R11 ;  /* 0x0000000b000a7245 */ /* 0x000fe20000201000 */
[----:B0-----:R-:W-:Y:S02]  /*11c10*/  HFMA2 R112, -RZ, RZ, 0, 1.1920928955078125e-07 ;  /* 0x00000002ff707431 */ /* 0x001fe400000001ff */
        /* <DEDUP_REMOVED lines=11> */
.L_x_53428:
        /* <DEDUP_REMOVED lines=13> */
.L_x_53430:
[----:B------:R-:W-:Y:S05]  /*11da0*/  BSYNC.RECONVERGENT B1 ;  /* 0x0000000000017941 */ /* 0x000fea0003800200 */
.L_x_53429:
        /* <DEDUP_REMOVED lines=43> */
.L_x_53427:
[----:B------:R-:W-:Y:S05]  /*12060*/  BSYNC.RECONVERGENT B0 ;  /* 0x0000000000007941 */ /* 0x000fea0003800200 */
.L_x_53426:
        /* <DEDUP_REMOVED lines=17> */
.L_x_53433:
        /* <DEDUP_REMOVED lines=13> */
.L_x_53435:
[----:B------:R-:W-:Y:S05]  /*12250*/  BSYNC.RECONVERGENT B1 ;  /* 0x0000000000017941 */ /* 0x000fea0003800200 */
.L_x_53434:
        /* <DEDUP_REMOVED lines=43> */
.L_x_53432:
[----:B------:R-:W-:Y:S05]  /*12510*/  BSYNC.RECONVERGENT B0 ;  /* 0x0000000000007941 */ /* 0x000fea0003800200 */
.L_x_53431:
        /* <DEDUP_REMOVED lines=15> */
.L_x_53438:
        /* <DEDUP_REMOVED lines=13> */
.L_x_53440:
[----:B------:R-:W-:Y:S05]  /*126e0*/  BSYNC.RECONVERGENT B1 ;  /* 0x0000000000017941 */ /* 0x000fea0003800200 */
.L_x_53439:
        /* <DEDUP_REMOVED lines=43> */
.L_x_53437:
[----:B------:R-:W-:Y:S05]  /*129a0*/  BSYNC.RECONVERGENT B0 ;  /* 0x0000000000007941 */ /* 0x000fea0003800200 */
.L_x_53436:
        /* <DEDUP_REMOVED lines=17> */
.L_x_53443:
        /* <DEDUP_REMOVED lines=15> */
.L_x_53445:
[----:B------:R-:W-:Y:S05]  /*12bb0*/  BSYNC.RECONVERGENT B1 ;  /* 0x0000000000017941 */ /* 0x000fea0003800200 */
.L_x_53444:
        /* <DEDUP_REMOVED lines=43> */
.L_x_53442:
[----:B------:R-:W-:Y:S05]  /*12e70*/  BSYNC.RECONVERGENT B0 ;  /* 0x0000000000007941 */ /* 0x000fea0003800200 */
.L_x_53441:
[-C--:B------:R-:W-:Y:S01]  /*12e80*/  FMUL.FTZ R108, R32, R22.reuse ;  /* 0x00000016206c7220 */ /* 0x080fe20000410000 */
[-C--:B------:R-:W-:Y:S01]  /*12e90*/  FSETP.GTU.FTZ.AND P6, PT, R8, R21.reuse, PT ;  /* 0x000000150800720b */ /* 0x080fe20003fdc000 */
[----:B------:R-:W-:Y:S01]  /*12ea0*/  FMUL.FTZ R112, R33, R22 ;  /* 0x0000001621707220 */ /* 0x000fe20000410000 */
[----:B------:R-:W-:Y:S02]  /*12eb0*/  FSEL R11, R11, RZ, P3 ;  /* 0x000000ff0b0b7208 */ /* 0x000fe40001800000 */
[----:B------:R-:W-:Y:S02]  /*12ec0*/  FSEL R108, R108, RZ, !P6 ;  /* 0x000000ff6c6c7208 */ /* 0x000fe40007000000 */
[----:B------:R-:W-:Y:S02]  /*12ed0*/  SEL R8, RZ, 0x1, P6 ;  /* 0x00000001ff087807 */ /* 0x000fe40003000000 */
[----:B------:R-:W-:Y:S02]  /*12ee0*/  FSETP.GTU.FTZ.AND P6, PT, R10, R21, PT ;  /* 0x000000150a00720b */ /* 0x000fe40003fdc000 */
[----:B------:R-:W-:-:S02]  /*12ef0*/  FSEL R9, R9, RZ, P2 ;  /* 0x000000ff09097208 */ /* 0x000fc40001000000 */
[----:B------:R-:W-:Y:S02]  /*12f00*/  FSEL R112, R112, RZ, !P6 ;  /* 0x000000ff70707208 */ /* 0x000fe40007000000 */
[----:B------:R-:W-:Y:S02]  /*12f10*/  SEL R10, RZ, 0x1, P6 ;  /* 0x00000001ff0a7807 */ /* 0x000fe40003000000 */
[----:B------:R-:W-:Y:S02]  /*12f20*/  FSETP.GTU.FTZ.AND P6, PT, R110, R21, PT ;  /* 0x000000156e00720b */ /* 0x000fe40003fdc000 */
[----:B------:R-:W-:Y:S01]  /*12f30*/  I2FP.F32.U32 R110, R109 ;  /* 0x0000006d006e7245 */ /* 0x000fe20000201000 */
[-C--:B------:R-:W-:Y:S01]  /*12f40*/  FMUL.FTZ R109, R34, R22.reuse ;  /* 0x00000016226d7220 */ /* 0x080fe20000410000 */
[----:B------:R-:W-:Y:S02]  /*12f50*/  SEL R113, RZ, 0x1, P6 ;  /* 0x00000001ff717807 */ /* 0x000fe40003000000 */
[----:B------:R-:W-:Y:S01]  /*12f60*/  FSEL R3, R3, RZ, P1 ;  /* 0x000000ff03037208 */ /* 0x000fe20000800000 */
[----:B------:R-:W-:Y:S01]  /*12f70*/  FFMA.FTZ R114, R110, R185, 1.1641532182693481445e-10 ;  /* 0x2f0000006e727423 */ /* 0x000fe200000100b9 */
[----:B------:R-:W-:Y:S01]  /*12f80*/  FSEL R110, R109, RZ, !P6 ;  /* 0x000000ff6d6e7208 */ /* 0x000fe20007000000 */
[----:B------:R-:W-:Y:S01]  /*12f90*/  FADD.FTZ R109, R9, R112 ;  /* 0x00000070096d7221 */ /* 0x000fe20000010000 */
[----:B------:R-:W-:Y:S01]  /*12fa0*/  PRMT R9, R113, 0x7610, R9 ;  /* 0x0000761071097816 */ /* 0x000fe20000000009 */
[----:B------:R-:W-:Y:S01]  /*12fb0*/  FADD.FTZ R108, R3, R108 ;  /* 0x0000006c036c7221 */ /* 0x000fe20000010000 */
[----:B------:R-:W-:Y:S01]  /*12fc0*/  FSETP.GTU.FTZ.AND P6, PT, R114, R21, PT ;  /* 0x000000157200720b */ /* 0x000fe20003fdc000 */
[----:B------:R-:W-:Y:S01]  /*12fd0*/  FADD.FTZ R110, R11, R110 ;  /* 0x0000006e0b6e7221 */ /* 0x000fe20000010000 */
[----:B------:R-:W-:Y:S01]  /*12fe0*/  FMUL.FTZ R11, R35, R22 ;  /* 0x00000016230b7220 */ /* 0x000fe20000410000 */
[----:B------:R-:W-:Y:S01]  /*12ff0*/  FSEL R114, R111, RZ, P4 ;  /* 0x000000ff6f727208 */ /* 0x000fe20002000000 */
[----:B------:R-:W-:Y:S01]  /*13000*/  @P5 FADD.FTZ R109, R29, R109 ;  /* 0x0000006d1d6d5221 */ /* 0x000fe20000010000 */
[----:B------:R-:W-:Y:S01]  /*13010*/  @P5 FADD.FTZ R110, R30, R110 ;  /* 0x0000006e1e6e5221 */ /* 0x000fe20000010000 */
[----:B------:R-:W-:Y:S01]  /*13020*/  @P5 FADD.FTZ R108, R28, R108 ;  /* 0x0000006c1c6c5221 */ /* 0x000fe20000010000 */
[----:B------:R-:W-:-:S02]  /*13030*/  FSEL R111, R11, RZ, !P6 ;  /* 0x000000ff0b6f7208 */ /* 0x000fc40007000000 */
[----:B------:R-:W-:Y:S02]  /*13040*/  PRMT R11, R8, 0x7610, R11 ;  /* 0x00007610080b7816 */ /* 0x000fe4000000000b */
[----:B------:R-:W-:Y:S01]  /*13050*/  SEL R8, RZ, 0x1, P6 ;  /* 0x00000001ff087807 */ /* 0x000fe20003000000 */
[----:B------:R-:W-:-:S04]  /*13060*/  FADD.FTZ R111, R111, R114 ;  /* 0x000000726f6f7221 */ /* 0x000fc80000010000 */
[----:B------:R-:W-:Y:S01]  /*13070*/  @P5 FADD.FTZ R111, R31, R111 ;  /* 0x0000006f1f6f5221 */ /* 0x000fe20000010000 */
[----:B------:R-:W-:Y:S06]  /*13080*/  BRA `(.L_x_53446) ;  /* 0x0000001000e07947 */ /* 0x000fec0003800000 */
.L_x_53405:
        /* <DEDUP_REMOVED lines=16> */
.L_x_53449:
        /* <DEDUP_REMOVED lines=13> */
.L_x_53451:
[----:B------:R-:W-:Y:S05]  /*13260*/  BSYNC.RECONVERGENT B1 ;  /* 0x0000000000017941 */ /* 0x000fea0003800200 */
.L_x_53450:
        /* <DEDUP_REMOVED lines=43> */
.L_x_53448:
[----:B------:R-:W-:Y:S05]  /*13520*/  BSYNC.RECONVERGENT B0 ;  /* 0x0000000000007941 */ /* 0x000fea0003800200 */
.L_x_53447:
        /* <DEDUP_REMOVED lines=16> */
.L_x_53454:
        /* <DEDUP_REMOVED lines=13> */
.L_x_53456:
[----:B------:R-:W-:Y:S05]  /*13700*/  BSYNC.RECONVERGENT B1 ;  /* 0x0000000000017941 */ /* 0x000fea0003800200 */
.L_x_53455:
        /* <DEDUP_REMOVED lines=43> */
.L_x_53453:
[----:B------:R-:W-:Y:S05]  /*139c0*/  BSYNC.RECONVERGENT B0 ;  /* 0x0000000000007941 */ /* 0x000fea0003800200 */
.L_x_53452:
        /* <DEDUP_REMOVED lines=16> */
.L_x_53459:
        /* <DEDUP_REMOVED lines=13> */
.L_x_53461:
[----:B------:R-:W-:Y:S05]  /*13ba0*/  BSYNC.RECONVERGENT B1 ;  /* 0x0000000000017941 */ /* 0x000fea0003800200 */
.L_x_53460:
        /* <DEDUP_REMOVED lines=43> */
.L_x_53458:
[----:B------:R-:W-:Y:S05]  /*13e60*/  BSYNC.RECONVERGENT B0 ;  /* 0x0000000000007941 */ /* 0x000fea0003800200 */
.L_x_53457:
        /* <DEDUP_REMOVED lines=16> */
.L_x_53464:
        /* <DEDUP_REMOVED lines=13> */
.L_x_53466:
[----:B------:R-:W-:Y:S05]  /*14040*/  BSYNC.RECONVERGENT B1 ;  /* 0x0000000000017941 */ /* 0x000fea0003800200 */
.L_x_53465:
        /* <DEDUP_REMOVED lines=43> */
.L_x_53463:
[----:B------:R-:W-:Y:S05]  /*14300*/  BSYNC.RECONVERGENT B0 ;  /* 0x0000000000007941 */ /* 0x000fea0003800200 */
.L_x_53462:
        /* <DEDUP_REMOVED lines=16> */
.L_x_53446:
[----:B------:R-:W-:Y:S01]  /*14410*/  SEL R3, RZ, 0x1000000, !P4 ;  /* 0x01000000ff037807 */ /* 0x000fe20006000000 */
[----:B------:R-:W-:Y:S01]  /*14420*/  IMAD.WIDE.U32 R112, R4, 0x10, R210 ;  /* 0x0000001004707825 */ /* 0x000fe200078e00d2 */
[----:B------:R-:W-:Y:S02]  /*14430*/  SEL R114, RZ, 0x10000, !P3 ;  /* 0x00010000ff727807 */ /* 0x000fe40005800000 */
[----:B------:R-:W-:Y:S02]  /*14440*/  SEL R115, RZ, 0x100, !P2 ;  /* 0x00000100ff737807 */ /* 0x000fe40005000000 */
[----:B------:R-:W-:Y:S01]  /*14450*/  SEL R116, RZ, 0x1, !P1 ;  /* 0x00000001ff747807 */ /* 0x000fe20004800000 */
[----:B------:R0:W-:Y:S01]  /*14460*/  STG.E.128 desc[UR8][R112.64], R108 ;  /* 0x0000006c70007986 */ /* 0x0001e2000c101d08 */
[----:B------:R-:W-:Y:S02]  /*14470*/  IADD3 R3, PT, PT, R115, R3, R114 ;  /* 0x0000000373037210 */ /* 0x000fe40007ffe072 */
[----:B------:R-:W1:Y:S03]  /*14480*/  @P0 LDC.64 R114, c[0x0][0x398] ;  /* 0x0000e600ff720b82 */ /* 0x000e660000000a00 */
[----:B------:R-:W-:-:S02]  /*14490*/  IMAD.IADD R119, R3, 0x1, R116 ;  /* 0x0000000103777824 */ /* 0x000fc400078e0274 */
[----:B------:R-:W-:-:S04]  /*144a0*/  IMAD.WIDE.U32 R116, R4, 0x4, R204 ;  /* 0x0000000404747825 */ /* 0x000fc800078e00cc */
[----:B------:R-:W-:Y:S01]  /*144b0*/  VIADD R3, R12, 0xa0 ;  /* 0x000000a00c037836 */ /* 0x000fe20000000000 */
[----:B------:R2:W-:Y:S01]  /*144c0*/  STG.E desc[UR8][R116.64], R119 ;  /* 0x0000007774007986 */ /* 0x0005e2000c101908 */
[----:B0-----:R-:W0:Y:S02]  /*144d0*/  @P5 LDC.64 R112, c[0x0][0x3a0] ;  /* 0x0000e800ff705b82 */ /* 0x001e240000000a00 */
[----:B-1----:R-:W-:Y:S01]  /*144e0*/  @P0 IMAD.WIDE.U32 R114, R3, 0x10, R114 ;  /* 0x0000001003720825 */ /* 0x002fe200078e0072 */
[----:B--2---:R-:W-:Y:S06]  /*144f0*/  @!P0 BRA `(.L_x_53467) ;  /* 0x00000000002c8947 */ /* 0x004fec0003800000 */
[----:B------:R-:W1:Y:S01]  /*14500*/  LDC.64 R116, c[0x0][0x3b8] ;  /* 0x0000ee00ff747b82 */ /* 0x000e620000000a00 */
        /* <DEDUP_REMOVED lines=10> */
.L_x_53467:
        /* <DEDUP_REMOVED lines=22> */
.L_x_53471:
        /* <DEDUP_REMOVED lines=13> */
.L_x_53473:
[----:B------:R-:W-:Y:S05]  /*147e0*/  BSYNC.RECONVERGENT B1 ;  /* 0x0000000000017941 */ /* 0x000fea0003800200 */
.L_x_53472:
[----:B------:R-:W-:Y:S01]  /*147f0*/  LOP3.LUT R8, R13, UR7, R11, 0x96, !PT ;  /* 0x000000070d087c12 */ /* 0x000fe2000f8e960b */
[----:B-1----:R-:W-:-:S04]  /*14800*/  IMAD.WIDE.U32 R116, R15, -0x326172a9, RZ ;  /* 0xcd9e8d570f747825 */ /* 0x002fc800078e00ff */
        /* <DEDUP_REMOVED lines=41> */
.L_x_53470:
[----:B------:R-:W-:Y:S05]  /*14aa0*/  BSYNC.RECONVERGENT B0 ;  /* 0x0000000000007941 */ /* 0x000fea0003800200 */
.L_x_53469:
        /* <DEDUP_REMOVED lines=17> */
.L_x_53476:
        /* <DEDUP_REMOVED lines=13> */
.L_x_53478:
[----:B------:R-:W-:Y:S05]  /*14c90*/  BSYNC.RECONVERGENT B1 ;  /* 0x0000000000017941 */ /* 0x000fea0003800200 */
.L_x_53477:
        /* <DEDUP_REMOVED lines=43> */
.L_x_53475:
[----:B------:R-:W-:Y:S05]  /*14f50*/  BSYNC.RECONVERGENT B0 ;  /* 0x0000000000007941 */ /* 0x000fea0003800200 */
.L_x_53474:
        /* <DEDUP_REMOVED lines=15> */
.L_x_53481:
        /* <DEDUP_REMOVED lines=13> */
.L_x_53483:
[----:B------:R-:W-:Y:S05]  /*15120*/  BSYNC.RECONVERGENT B1 ;  /* 0x0000000000017941 */ /* 0x000fea0003800200 */
.L_x_53482:
        /* <DEDUP_REMOVED lines=43> */
.L_x_53480:
[----:B------:R-:W-:Y:S05]  /*153e0*/  BSYNC.RECONVERGENT B0 ;  /* 0x0000000000007941 */ /* 0x000fea0003800200 */
.L_x_53479:
        /* <DEDUP_REMOVED lines=17> */
.L_x_53486:
        /* <DEDUP_REMOVED lines=13> */
.L_x_53488:
[----:B------:R-:W-:Y:S05]  /*155d0*/  BSYNC.RECONVERGENT B1 ;  /* 0x0000000000017941 */ /* 0x000fea0003800200 */
.L_x_53487:
        /* <DEDUP_REMOVED lines=43> */
.L_x_53485:
[----:B------:R-:W-:Y:S05]  /*15890*/  BSYNC.RECONVERGENT B0 ;  /* 0x0000000000007941 */ /* 0x000fea0003800200 */
.L_x_53484:
[----:B------:R-:W-:Y:S01]  /*158a0*/  ISETP.NE.AND P3, PT, R113, 0x1, PT ;  /* 0x000000017100780c */ /* 0x000fe20003f65270 */
[----:B------:R-:W-:Y:S01]  /*158b0*/  BSSY.RECONVERGENT B0, `(.L_x_53489) ;  /* 0x0000047000007945 */ /* 0x000fe20003800200 */
[----:B------:R-:W-:Y:S01]  /*158c0*/  I2FP.F32.U32 R10, R11 ;  /* 0x0000000b000a7245 */ /* 0x000fe20000201000 */
[----:B-1----:R-:W-:Y:S02]  /*158d0*/  HFMA2 R116, -RZ, RZ, 0, 1.1920928955078125e-07 ;  /* 0x00000002ff747431 */ /* 0x002fe400000001ff */
        /* <DEDUP_REMOVED lines=11> */
.L_x_53491:
        /* <DEDUP_REMOVED lines=13> */
.L_x_53493:
[----:B------:R-:W-:Y:S05]  /*15a60*/  BSYNC.RECONVERGENT B1 ;  /* 0x0000000000017941 */ /* 0x000fea0003800200 */
.L_x_53492:
        /* <DEDUP_REMOVED lines=43> */
.L_x_53490:
[----:B------:R-:W-:Y:S05]  /*15d20*/  BSYNC.RECONVERGENT B0 ;  /* 0x0000000000007941 */ /* 0x000fea0003800200 */
.L_x_53489:
        /* <DEDUP_REMOVED lines=17> */
.L_x_53496:
        /* <DEDUP_REMOVED lines=13> */
.L_x_53498:
[----:B------:R-:W-:Y:S05]  /*15f10*/  BSYNC.RECONVERGENT B1 ;  /* 0x0000000000017941 */ /* 0x000fea0003800200 */
.L_x_53497:
        /* <DEDUP_REMOVED lines=43> */
.L_x_53495:
[----:B------:R-:W-:Y:S05]  /*161d0*/  BSYNC.RECONVERGENT B0 ;  /* 0x0000000000007941 */ /* 0x000fea0003800200 */
.L_x_53494:
        /* <DEDUP_REMOVED lines=15> */
.L_x_53501:
        /* <DEDUP_REMOVED lines=13> */
.L_x_53503:
[----:B------:R-:W-:Y:S05]  /*163a0*/  BSYNC.RECONVERGENT B1 ;  /* 0x0000000000017941 */ /* 0x000fea0003800200 */
.L_x_53502:
        /* <DEDUP_REMOVED lines=43> */
.L_x_53500:
[----:B------:R-:W-:Y:S05]  /*16660*/  BSYNC.RECONVERGENT B0 ;  /* 0x0000000000007941 */ /* 0x000fea0003800200 */
.L_x_53499:
        /* <DEDUP_REMOVED lines=17> */
.L_x_53506:
        /* <DEDUP_REMOVED lines=15> */
.L_x_53508:
[----:B------:R-:W-:Y:S05]  /*16870*/  BSYNC.RECONVERGENT B1 ;  /* 0x0000000000017941 */ /* 0x000fea0003800200 */
.L_x_53507:
        /* <DEDUP_REMOVED lines=43> */
.L_x_53505:
[----:B------:R-:W-:Y:S05]  /*16b30*/  BSYNC.RECONVERGENT B0 ;  /* 0x0000000000007941 */ /* 0x000fea0003800200 */
.L_x_53504:
[-C--:B------:R-:W-:Y:S01]  /*16b40*/  FMUL.FTZ R112, R32, R22.reuse ;  /* 0x0000001620707220 */ /* 0x080fe20000410000 */
[----:B------:R-:W-:Y:S01]  /*16b50*/  FSETP.GTU.FTZ.AND P6, PT, R8, R21, PT ;  /* 0x000000150800720b */ /* 0x000fe20003fdc000 */
[----:B------:R-:W-:Y:S01]  /*16b60*/  FMUL.FTZ R113, R33, R22 ;  /* 0x0000001621717220 */ /* 0x000fe20000410000 */
[----:B------:R-:W-:Y:S01]  /*16b70*/  I2FP.F32.U32 R114, R114 ;  /* 0x0000007200727245 */ /* 0x000fe20000201000 */
[----:B------:R-:W-:Y:S01]  /*16b80*/  FMUL.FTZ R115, R34, R22 ;  /* 0x0000001622737220 */ /* 0x000fe20000410000 */
[----:B------:R-:W-:Y:S02]  /*16b90*/  FSEL R112, R112, RZ, !P6 ;  /* 0x000000ff70707208 */ /* 0x000fe40007000000 */
[----:B------:R-:W-:Y:S01]  /*16ba0*/  SEL R8, RZ, 0x1, P6 ;  /* 0x00000001ff087807 */ /* 0x000fe20003000000 */
[----:B------:R-:W-:Y:S01]  /*16bb0*/  FFMA.FTZ R122, R114, R185, 1.1641532182693481445e-10 ;  /* 0x2f000000727a7423 */ /* 0x000fe200000100b9 */
[----:B------:R-:W-:Y:S02]  /*16bc0*/  FSETP.GTU.FTZ.AND P6, PT, R10, R21, PT ;  /* 0x000000150a00720b */ /* 0x000fe40003fdc000 */
[----:B------:R-:W-:-:S02]  /*16bd0*/  FSEL R11, R11, RZ, P3 ;  /* 0x000000ff0b0b7208 */ /* 0x000fc40001800000 */
[----:B------:R-:W-:Y:S02]  /*16be0*/  FSEL R113, R113, RZ, !P6 ;  /* 0x000000ff71717208 */ /* 0x000fe40007000000 */
[----:B------:R-:W-:Y:S02]  /*16bf0*/  SEL R10, RZ, 0x1, P6 ;  /* 0x00000001ff0a7807 */ /* 0x000fe40003000000 */
[----:B------:R-:W-:Y:S02]  /*16c00*/  FSETP.GTU.FTZ.AND P6, PT, R121, R21, PT ;  /* 0x000000157900720b */ /* 0x000fe40003fdc000 */
[----:B------:R-:W-:Y:S02]  /*16c10*/  FSEL R118, R118, RZ, P4 ;  /* 0x000000ff76767208 */ /* 0x000fe40002000000 */
[----:B------:R-:W-:Y:S01]  /*16c20*/  FSEL R114, R115, RZ, !P6 ;  /* 0x000000ff73727208 */ /* 0x000fe20007000000 */
[----:B------:R-:W-:Y:S01]  /*16c30*/  FMUL.FTZ R115, R35, R22 ;  /* 0x0000001623737220 */ /* 0x000fe20000410000 */
        /* <DEDUP_REMOVED lines=8> */
[----:B------:R-:W-:Y:S01]  /*16cc0*/  PRMT R11, R8, 0x7610, R11 ;  /* 0x00007610080b7816 */ /* 0x000fe2000000000b */
[----:B------:R-:W-:Y:S01]  /*16cd0*/  FADD.FTZ R112, R9, R112 ;  /* 0x0000007009707221 */ /* 0x000fe20000010000 */
[----:B------:R-:W-:Y:S01]  /*16ce0*/  PRMT R9, R116, 0x7610, R9 ;  /* 0x0000761074097816 */ /* 0x000fe20000000009 */
[----:B------:R-:W-:Y:S01]  /*16cf0*/  FADD.FTZ R115, R115, R118 ;  /* 0x0000007673737221 */ /* 0x000fe20000010000 */
[----:B------:R-:W-:Y:S01]  /*16d00*/  SEL R8, RZ, 0x1, P6 ;  /* 0x00000001ff087807 */ /* 0x000fe20003000000 */
[----:B------:R-:W-:Y:S01]  /*16d10*/  @P5 FADD.FTZ R113, R29, R113 ;  /* 0x000000711d715221 */ /* 0x000fe20000010000 */
[----:B------:R-:W-:Y:S01]  /*16d20*/  @P5 FADD.FTZ R112, R28, R112 ;  /* 0x000000701c705221 */ /* 0x000fe20000010000 */
[----:B------:R-:W-:Y:S01]  /*16d30*/  @P5 FADD.FTZ R115, R31, R115 ;  /* 0x000000731f735221 */ /* 0x000fe20000010000 */
[----:B------:R-:W-:Y:S06]  /*16d40*/  BRA `(.L_x_53509) ;  /* 0x0000001000e07947 */ /* 0x000fec0003800000 */
.L_x_53468:
        /* <DEDUP_REMOVED lines=16> */
.L_x_53512:
        /* <DEDUP_REMOVED lines=13> */
.L_x_53514:
[----:B------:R-:W-:Y:S05]  /*16f20*/  BSYNC.RECONVERGENT B1 ;  /* 0x0000000000017941 */ /* 0x000fea0003800200 */
.L_x_53513:
        /* <DEDUP_REMOVED lines=43> */
.L_x_53511:
[----:B------:R-:W-:Y:S05]  /*171e0*/  BSYNC.RECONVERGENT B0 ;  /* 0x0000000000007941 */ /* 0x000fea0003800200 */
.L_x_53510:
        /* <DEDUP_REMOVED lines=16> */
.L_x_53517:
        /* <DEDUP_REMOVED lines=13> */
.L_x_53519:
[----:B------:R-:W-:Y:S05]  /*173c0*/  BSYNC.RECONVERGENT B1 ;  /* 0x0000000000017941 */ /* 0x000fea0003800200 */
.L_x_53518:
        /* <DEDUP_REMOVED lines=43> */
.L_x_53516:
[----:B------:R-:W-:Y:S05]  /*17680*/  BSYNC.RECONVERGENT B0 ;  /* 0x0000000000007941 */ /* 0x000fea0003800200 */
.L_x_53515:
        /* <DEDUP_REMOVED lines=16> */
.L_x_53522:
        /* <DEDUP_REMOVED lines=13> */
.L_x_53524:
[----:B------:R-:W-:Y:S05]  /*17860*/  BSYNC.RECONVERGENT B1 ;  /* 0x0000000000017941 */ /* 0x000fea0003800200 */
.L_x_53523:
        /* <DEDUP_REMOVED lines=43> */
.L_x_53521:
[----:B------:R-:W-:Y:S05]  /*17b20*/  BSYNC.RECONVERGENT B0 ;  /* 0x0000000000007941 */ /* 0x000fea0003800200 */
.L_x_53520:
        /* <DEDUP_REMOVED lines=16> */
.L_x_53527:
        /* <DEDUP_REMOVED lines=13> */
.L_x_53529:
[----:B------:R-:W-:Y:S05]  /*17d00*/  BSYNC.RECONVERGENT B1 ;  /* 0x0000000000017941 */ /* 0x000fea0003800200 */
.L_x_53528:
        /* <DEDUP_REMOVED lines=43> */
.L_x_53526:
[----:B------:R-:W-:Y:S05]  /*17fc0*/  BSYNC.RECONVERGENT B0 ;  /* 0x0000000000007941 */ /* 0x000fea0003800200 */
.L_x_53525:
        /* <DEDUP_REMOVED lines=16> */
.L_x_53509:
[----:B------:R-:W-:Y:S01]  /*180d0*/  SEL R2, RZ, 0x1000000, !P4 ;  /* 0x01000000ff027807 */ /* 0x000fe20006000000 */
[C---:B------:R-:W-:Y:S01]  /*180e0*/  IMAD.WIDE.U32 R116, R3.reuse, 0x10, R210 ;  /* 0x0000001003747825 */ /* 0x040fe200078e00d2 */
[----:B------:R-:W-:Y:S02]  /*180f0*/  SEL R119, RZ, 0x10000, !P3 ;  /* 0x00010000ff777807 */ /* 0x000fe40005800000 */
[----:B------:R-:W-:Y:S01]  /*18100*/  SEL R118, RZ, 0x100, !P2 ;  /* 0x00000100ff767807 */ /* 0x000fe20005000000 */
[----:B------:R-:W-:Y:S01]  /*18110*/  IMAD.WIDE.U32 R122, R3, 0x4, R204 ;  /* 0x00000004037a7825 */ /* 0x000fe200078e00cc */
[----:B------:R-:W-:Y:S01]  /*18120*/  SEL R121, RZ, 0x1, !P1 ;  /* 0x00000001ff797807 */ /* 0x000fe20004800000 */
[----:B------:R0:W-:Y:S01]  /*18130*/  STG.E.128 desc[UR8][R116.64], R112 ;  /* 0x0000007074007986 */ /* 0x0001e2000c101d08 */
[----:B------:R-:W-:Y:S02]  /*18140*/  IADD3 R2, PT, PT, R118, R2, R119 ;  /* 0x0000000276027210 */ /* 0x000fe40007ffe077 */
[----:B------:R-:W1:Y:S03]  /*18150*/  @P5 LDC.64 R118, c[0x0][0x3a0] ;  /* 0x0000e800ff765b82 */ /* 0x000e660000000a00 */
[----:B------:R-:W-:-:S05]  /*18160*/  IMAD.IADD R121, R2, 0x1, R121 ;  /* 0x0000000102797824 */ /* 0x000fca00078e0279 */
[----:B------:R2:W-:Y:S01]  /*18170*/  STG.E desc[UR8][R122.64], R121 ;  /* 0x000000797a007986 */ /* 0x0005e2000c101908 */
[----:B0-----:R-:W0:Y:S01]  /*18180*/  @P0 LDC.64 R116, c[0x0][0x398] ;  /* 0x0000e600ff740b82 */ /* 0x001e220000000a00 */
[----:B------:R-:W-:Y:S05]  /*18190*/  @!P0 BRA `(.L_x_53530) ;  /* 0x00000000002c8947 */ /* 0x000fea0003800000 */
[----:B--2---:R-:W2:Y:S01]  /*181a0*/  LDC.64 R122, c[0x0][0x3b8] ;  /* 0x0000ee00ff7a7b82 */ /* 0x004ea20000000a00 */
[----:B------:R-:W-:-:S05]  /*181b0*/  IMAD.U32 R2, R9, 0x10000, RZ ;  /* 0x0001000009027824 */ /* 0x000fca00078e00ff */
[----:B------:R-:W-:Y:S02]  /*181c0*/  LOP3.LUT R121, R2, 0xff0000, RZ, 0xc0, !PT ;  /* 0x00ff000002797812 */ /* 0x000fe400078ec0ff */
[----:B------:R-:W-:-:S04]  /*181d0*/  LOP3.LUT R2, R8, 0xffff, RZ, 0xc0, !PT ;  /* 0x0000ffff08027812 */ /* 0x000fc800078ec0ff */
[----:B------:R-:W-:Y:S02]  /*181e0*/  LEA R2, R2, R121, 0x18 ;  /* 0x0000007902027211 */ /* 0x000fe400078ec0ff */
[----:B------:R-:W-:-:S05]  /*181f0*/  LOP3.LUT R121, R10, 0xff, RZ, 0xc0, !PT ;  /* 0x000000ff0a797812 */ /* 0x000fca00078ec0ff */
[----:B------:R-:W-:Y:S01]  /*18200*/  IMAD R2, R121, 0x100, R2 ;  /* 0x0000010079027824 */ /* 0x000fe200078e0202 */
[----:B------:R-:W-:Y:S01]  /*18210*/  LOP3.LUT R121, R11, 0xff, RZ, 0xc0, !PT ;  /* 0x000000ff0b797812 */ /* 0x000fe200078ec0ff */
[----:B--2---:R-:W-:-:S04]  /*18220*/  IMAD.WIDE.U32 R122, R3, 0x4, R122 ;  /* 0x00000004037a7825 */ /* 0x004fc800078e007a */
[----:B------:R-:W-:-:S05]  /*18230*/  IMAD.IADD R121, R2, 0x1, R121 ;  /* 0x0000000102797824 */ /* 0x000fca00078e0279 */
[----:B------:R3:W-:Y:S02]  /*18240*/  STG.E desc[UR8][R122.64], R121 ;  /* 0x000000797a007986 */ /* 0x0007e4000c101908 */
.L_x_53530:
[----:B------:R-:W-:-:S05]  /*18250*/  IADD3 R2, PT, PT, R12, 0xc0, RZ ;  /* 0x000000c00c027810 */ /* 0x000fca0007ffe0ff */
[----:B0-----:R-:W-:-:S04]  /*18260*/  @P0 IMAD.WIDE.U32 R116, R2, 0x10, R116 ;  /* 0x0000001002740825 */ /* 0x001fc800078e0074 */
[C---:B-1----:R-:W-:Y:S01]  /*18270*/  @P5 IMAD.WIDE.U32 R118, R2.reuse, 0x10, R118 ;  /* 0x0000001002765825 */ /* 0x042fe200078e0076 */
        /* <DEDUP_REMOVED lines=21> */
.L_x_53534:
        /* <DEDUP_REMOVED lines=13> */
.L_x_53536:
[----:B------:R-:W-:Y:S05]  /*184a0*/  BSYNC.RECONVERGENT B1 ;  /* 0x0000000000017941 */ /* 0x000fea0003800200 */
.L_x_53535:
[----:B------:R-:W-:Y:S01]  /*184b0*/  LOP3.LUT R8, R13, UR7, R11, 0x96, !PT ;  /* 0x000000070d087c12 */ /* 0x000fe2000f8e960b */
[----:B--23--:R-:W-:-:S04]  /*184c0*/  IMAD.WIDE.U32 R122, R15, -0x326172a9, RZ ;  /* 0xcd9e8d570f7a7825 */ /* 0x00cfc800078e00ff */
        /* <DEDUP_REMOVED lines=41> */
.L_x_53533:
[----:B------:R-:W-:Y:S05]  /*18760*/  BSYNC.RECONVERGENT B0 ;  /* 0x0000000000007941 */ /* 0x000fea0003800200 */
.L_x_53532:
[----:B------:R-:W-:Y:S01]  /*18770*/  ISETP.NE.AND P2, PT, R10, 0x1, PT ;  /* 0x000000010a00780c */ /* 0x000fe20003f45270 */
[----:B------:R-:W-:Y:S01]  /*18780*/  BSSY.RECONVERGENT B0, `(.L_x_53537) ;  /* 0x0000049000007945 */ /* 0x000fe20003800200 */
[----:B------:R-:W-:Y:S01]  /*18790*/  I2FP.F32.U32 R8, R8 ;  /* 0x0000000800087245 */ /* 0x000fe20000201000 */
[----:B------:R-:W-:-:S04]  /*187a0*/  IMAD.MOV.U32 R9, RZ, RZ, R14 ;  /* 0x000000ffff097224 */ /* 0x000fc800078e000e */
[----:B------:R-:W-:-:S05]  /*187b0*/  FFMA.FTZ R8, R8, R185, 1.1641532182693481445e-10 ;  /* 0x2f00000008087423 */ /* 0x000fca00000100b9 */
[----:B------:R-:W-:Y:S01]  /*187c0*/  FSETP.LE.FTZ.AND P1, PT, R8, R21, PT ;  /* 0x000000150800720b */ /* 0x000fe20003f33000 */
[----:B-----5:R-:W-:Y:S01]  /*187d0*/  FMUL.FTZ R8, R116, R22 ;  /* 0x0000001674087220 */ /* 0x020fe20000410000 */
        /* <DEDUP_REMOVED lines=10> */
.L_x_53539:
[----:B------:R-:W-:Y:S01]  /*18880*/  IADD3 R19, PT, PT, R19, 0x1, RZ ;  /* 0x0000000113137810 */ /* 0x000fe20007ffe0ff */
[----:B------:R-:W-:Y:S03]  /*18890*/  BSSY.RECONVERGENT B1, `(.L_x_53540) ;  /* 0x000000c000017945 */ /* 0x000fe60003800200 */
[C---:B------:R-:W-:Y:S01]  /*188a0*/  ISETP.NE.AND P2, PT, R19.reuse, RZ, PT ;  /* 0x000000ff1300720c */ /* 0x040fe20003f45270 */
[----:B--23--:R-:W-:-:S12]  /*188b0*/  IMAD.WIDE.U32 R120, R19, -0x2daee0ad, RZ ;  /* 0xd2511f5313787825 */ /* 0x00cfd800078e00ff */
        /* <DEDUP_REMOVED lines=9> */
.L_x_53541:
[----:B------:R-:W-:Y:S05]  /*18950*/  BSYNC.RECONVERGENT B1 ;  /* 0x0000000000017941 */ /* 0x000fea0003800200 */
.L_x_53540:
        /* <DEDUP_REMOVED lines=43> */
.L_x_53538:
[----:B------:R-:W-:Y:S05]  /*18c10*/  BSYNC.RECONVERGENT B0 ;  /* 0x0000000000007941 */ /* 0x000fea0003800200 */
.L_x_53537:
        /* <DEDUP_REMOVED lines=15> */
.L_x_53544:
[----:B------:R-:W-:Y:S01]  /*18d10*/  VIADD R19, R19, 0x1 ;  /* 0x0000000113137836 */ /* 0x000fe20000000000 */
[----:B------:R-:W-:Y:S03]  /*18d20*/  BSSY.RECONVERGENT B1, `(.L_x_53545) ;  /* 0x000000c000017945 */ /* 0x000fe60003800200 */
[C---:B--23--:R-:W-:Y:S01]  /*18d30*/  IMAD.WIDE.U32 R120, R19.reuse, -0x2daee0ad, RZ ;  /* 0xd2511f5313787825 */ /* 0x04cfe200078e00ff */
        /* <DEDUP_REMOVED lines=10> */
.L_x_53546:
[----:B------:R-:W-:Y:S05]  /*18de0*/  BSYNC.RECONVERGENT B1 ;  /* 0x0000000000017941 */ /* 0x000fea0003800200 */
.L_x_53545:
        /* <DEDUP_REMOVED lines=43> */
.L_x_53543:
[----:B------:R-:W-:Y:S05]  /*190a0*/  BSYNC.RECONVERGENT B0 ;  /* 0x0000000000007941 */ /* 0x000fea0003800200 */
.L_x_53542:
[----:B------:R-:W-:Y:S01]  /*190b0*/  ISETP.NE.AND P3, PT, R120, 0x1, PT ;  /* 0x000000017800780c */ /* 0x000fe20003f65270 */
[----:B------:R-:W-:Y:S01]  /*190c0*/  BSSY.RECONVERGENT B0, `(.L_x_53547) ;  /* 0x0000049000007945 */ /* 0x000fe20003800200 */
[----:B------:R-:W-:Y:S01]  /*190d0*/  I2FP.F32.U32 R10, R11 ;  /* 0x0000000b000a7245 */ /* 0x000fe20000201000 */
[----:B--23--:R-:W-:Y:S02]  /*190e0*/  IMAD.MOV.U32 R121, RZ, RZ, 0x2 ;  /* 0x00000002ff797424 */ /* 0x00cfe400078e00ff */
        /* <DEDUP_REMOVED lines=13> */
.L_x_53549:
        /* <DEDUP_REMOVED lines=13> */
.L_x_53551:
[----:B------:R-:W-:Y:S05]  /*19290*/  BSYNC.RECONVERGENT B1 ;  /* 0x0000000000017941 */ /* 0x000fea0003800200 */
.L_x_53550:
        /* <DEDUP_REMOVED lines=43> */
.L_x_53548:
[----:B------:R-:W-:Y:S05]  /*19550*/  BSYNC.RECONVERGENT B0 ;  /* 0x0000000000007941 */ /* 0x000fea0003800200 */
.L_x_53547:
        /* <DEDUP_REMOVED lines=15> */
.L_x_53554:
        /* <DEDUP_REMOVED lines=13> */
.L_x_53556:
[----:B------:R-:W-:Y:S05]  /*19720*/  BSYNC.RECONVERGENT B1 ;  /* 0x0000000000017941 */ /* 0x000fea0003800200 */
.L_x_53555:
        /* <DEDUP_REMOVED lines=43> */
.L_x_53553:
[----:B------:R-:W-:Y:S05]  /*199e0*/  BSYNC.RECONVERGENT B0 ;  /* 0x0000000000007941 */ /* 0x000fea0003800200 */
.L_x_53552:
        /* <DEDUP_REMOVED lines=17> */
.L_x_53559:
        /* <DEDUP_REMOVED lines=13> */
.L_x_53561:
[----:B------:R-:W-:Y:S05]  /*19bd0*/  BSYNC.RECONVERGENT B1 ;  /* 0x0000000000017941 */ /* 0x000fea0003800200 */
.L_x_53560:
        /* <DEDUP_REMOVED lines=43> */
.L_x_53558:
[----:B------:R-:W-:Y:S05]  /*19e90*/  BSYNC.RECONVERGENT B0 ;  /* 0x0000000000007941 */ /* 0x000fea0003800200 */
.L_x_53557:
        /* <DEDUP_REMOVED lines=15> */
.L_x_53564:
        /* <DEDUP_REMOVED lines=13> */
.L_x_53566:
[----:B------:R-:W-:Y:S05]  /*1a060*/  BSYNC.RECONVERGENT B1 ;  /* 0x0000000000017941 */ /* 0x000fea0003800200 */
.L_x_53565:
        /* <DEDUP_REMOVED lines=43> */
.L_x_53563:
[----:B------:R-:W-:Y:S05]  /*1a320*/  BSYNC.RECONVERGENT B0 ;  /* 0x0000000000007941 */ /* 0x000fea0003800200 */
.L_x_53562:
        /* <DEDUP_REMOVED lines=17> */
.L_x_53569:
        /* <DEDUP_REMOVED lines=15> */
.L_x_53571:
[----:B------:R-:W-:Y:S05]  /*1a530*/  BSYNC.RECONVERGENT B1 ;  /* 0x0000000000017941 */ /* 0x000fea0003800200 */
.L_x_53570:
        /* <DEDUP_REMOVED lines=43> */
.L_x_53568:
[----:B------:R-:W-:Y:S05]  /*1a7f0*/  BSYNC.RECONVERGENT B0 ;  /* 0x0000000000007941 */ /* 0x000fea0003800200 */
.L_x_53567:
        /* <DEDUP_REMOVED lines=18> */
[----:B------:R-:W-:Y:S01]  /*1a920*/  PRMT R10, R120, 0x7610, R10 ;  /* 0x00007610780a7816 */ /* 0x000fe2000000000a */
[----:B------:R-:W-:Y:S01]  /*1a930*/  FADD.FTZ R118, R118, R11 ;  /* 0x0000000b76767221 */ /* 0x000fe20000010000 */
[----:B------:R-:W-:-:S02]  /*1a940*/  FSEL R11, R8, RZ, P1 ;  /* 0x000000ff080b7208 */ /* 0x000fc40000800000 */
[----:B------:R-:W-:Y:S01]  /*1a950*/  FSETP.GTU.FTZ.AND P6, PT, R122, R21, PT ;  /* 0x000000157a00720b */ /* 0x000fe20003fdc000 */
[----:B------:R-:W-:Y:S01]  /*1a960*/  FMUL.FTZ R122, R35, R22 ;  /* 0x00000016237a7220 */ /* 0x000fe20000410000 */
[----:B------:R-:W-:Y:S01]  /*1a970*/  FSEL R8, R119, RZ, P4 ;  /* 0x000000ff77087208 */ /* 0x000fe20002000000 */
[----:B------:R-:W-:Y:S01]  /*1a980*/  FADD.FTZ R116, R11, R116 ;  /* 0x000000740b747221 */ /* 0x000fe20000010000 */
[----:B------:R-:W-:Y:S01]  /*1a990*/  PRMT R11, R9, 0x7610, R11 ;  /* 0x00007610090b7816 */ /* 0x000fe2000000000b */
[----:B------:R-:W-:Y:S01]  /*1a9a0*/  @P5 FADD.FTZ R118, R30, R118 ;  /* 0x000000761e765221 */ /* 0x000fe20000010000 */
[----:B------:R-:W-:Y:S01]  /*1a9b0*/  FSEL R119, R122, RZ, !P6 ;  /* 0x000000ff7a777208 */ /* 0x000fe20007000000 */
[----:B------:R-:W-:Y:S01]  /*1a9c0*/  @P5 FADD.FTZ R116, R28, R116 ;  /* 0x000000741c745221 */ /* 0x000fe20000010000 */
[----:B------:R-:W-:-:S03]  /*1a9d0*/  PRMT R9, R121, 0x7610, R9 ;  /* 0x0000761079097816 */ /* 0x000fc60000000009 */
[----:B------:R-:W-:Y:S01]  /*1a9e0*/  FADD.FTZ R119, R119, R8 ;  /* 0x0000000877777221 */ /* 0x000fe20000010000 */
[----:B------:R-:W-:-:S03]  /*1a9f0*/  SEL R8, RZ, 0x1, P6 ;  /* 0x00000001ff087807 */ /* 0x000fc60003000000 */
[----:B------:R-:W-:Y:S01]  /*1aa00*/  @P5 FADD.FTZ R119, R31, R119 ;  /* 0x000000771f775221 */ /* 0x000fe20000010000 */
[----:B------:R-:W-:Y:S06]  /*1aa10*/  BRA `(.L_x_53572) ;  /* 0x0000001000e07947 */ /* 0x000fec0003800000 */
.L_x_53531:
        /* <DEDUP_REMOVED lines=16> */
.L_x_53575:
        /* <DEDUP_REMOVED lines=13> */
.L_x_53577:
[----:B------:R-:W-:Y:S05]  /*1abf0*/  BSYNC.RECONVERGENT B1 ;  /* 0x0000000000017941 */ /* 0x000fea0003800200 */
.L_x_53576:
        /* <DEDUP_REMOVED lines=40> */
[----:B------:R-:W-:Y:S02]  /*1ae80*/  IMAD.MOV.U32 R129, RZ, RZ, R122 ;  /* 0x000000ffff817224 */ /* 0x000fe400078e007a */
[----:B------:R-:W-:Y:S01]  /*1ae90*/  HFMA2 R122, -RZ, RZ, 0, 0 ;  /* 0x00000000ff7a7431 */ /* 0x000fe200000001ff */
[----:B------:R-:W-:-:S07]  /*1aea0*/  LOP3.LUT R18, R184, R124, R123, 0x96, !PT ;  /* 0x0000007cb8127212 */ /* 0x000fce00078e967b */
.L_x_53574:
[----:B------:R-:W-:Y:S05]  /*1aeb0*/  BSYNC.RECONVERGENT B0 ;  /* 0x0000000000007941 */ /* 0x000fea0003800200 */
.L_x_53573:
        /* <DEDUP_REMOVED lines=16> */
.L_x_53580:
        /* <DEDUP_REMOVED lines=13> */
.L_x_53582:
[----:B------:R-:W-:Y:S05]  /*1b090*/  BSYNC.RECONVERGENT B1 ;  /* 0x0000000000017941 */ /* 0x000fea0003800200 */
.L_x_53581:
        /* <DEDUP_REMOVED lines=43> */
.L_x_53579:
[----:B------:R-:W-:Y:S05]  /*1b350*/  BSYNC.RECONVERGENT B0 ;  /* 0x0000000000007941 */ /* 0x000fea0003800200 */
.L_x_53578:
        /* <DEDUP_REMOVED lines=16> */
.L_x_53585:
        /* <DEDUP_REMOVED lines=13> */
.L_x_53587:
[----:B------:R-:W-:Y:S05]  /*1b530*/  BSYNC.RECONVERGENT B1 ;  /* 0x0000000000017941 */ /* 0x000fea0003800200 */
.L_x_53586:
        /* <DEDUP_REMOVED lines=43> */
.L_x_53584:
[----:B------:R-:W-:Y:S05]  /*1b7f0*/  BSYNC.RECONVERGENT B0 ;  /* 0x0000000000007941 */ /* 0x000fea0003800200 */
.L_x_53583:
        /* <DEDUP_REMOVED lines=16> */
.L_x_53590:
        /* <DEDUP_REMOVED lines=13> */
.L_x_53592:
[----:B------:R-:W-:Y:S05]  /*1b9d0*/  BSYNC.RECONVERGENT B1 ;  /* 0x0000000000017941 */ /* 0x000fea0003800200 */
.L_x_53591:
        /* <DEDUP_REMOVED lines=43> */
.L_x_53589:
[----:B------:R-:W-:Y:S05]  /*1bc90*/  BSYNC.RECONVERGENT B0 ;  /* 0x0000000000007941 */ /* 0x000fea0003800200 */
.L_x_53588:
        /* <DEDUP_REMOVED lines=16> */
.L_x_53572:
[----:B------:R-:W-:Y:S01]  /*1bda0*/  SEL R122, RZ, 0x1000000, !P4 ;  /* 0x01000000ff7a7807 */ /* 0x000fe20006000000 */
[----:B------:R-:W-:Y:S01]  /*1bdb0*/  IMAD.WIDE.U32 R120, R2, 0x10, R210 ;  /* 0x0000001002787825 */ /* 0x000fe200078e00d2 */
[----:B------:R-:W-:Y:S02]  /*1bdc0*/  SEL R123, RZ, 0x10000, !P3 ;  /* 0x00010000ff7b7807 */ /* 0x000fe40005800000 */
[----:B------:R-:W-:Y:S02]  /*1bdd0*/  SEL R125, RZ, 0x100, !P2 ;  /* 0x00000100ff7d7807 */ /* 0x000fe40005000000 */
[----:B------:R0:W-:Y:S02]  /*1bde0*/  STG.E.128 desc[UR8][R120.64], R116 ;  /* 0x0000007478007986 */ /* 0x0001e4000c101d08 */
[----:B------:R-:W-:Y:S02]  /*1bdf0*/  IADD3 R122, PT, PT, R125, R122, R123 ;  /* 0x0000007a7d7a7210 */ /* 0x000fe40007ffe07b */
[----:B------:R-:W-:-:S05]  /*1be00*/  SEL R123, RZ, 0x1, !P1 ;  /* 0x00000001ff7b7807 */ /* 0x000fca0004800000 */
[----:B------:R-:W-:Y:S02]  /*1be10*/  IMAD.IADD R123, R122, 0x1, R123 ;  /* 0x000000017a7b7824 */ /* 0x000fe400078e027b */
[----:B0-----:R-:W-:-:S05]  /*1be20*/  IMAD.WIDE.U32 R120, R2, 0x4, R204 ;  /* 0x0000000402787825 */ /* 0x001fca00078e00cc */
[----:B------:R0:W-:Y:S01]  /*1be30*/  STG.E desc[UR8][R120.64], R123 ;  /* 0x0000007b78007986 */ /* 0x0001e2000c101908 */
[----:B------:R-:W-:Y:S05]  /*1be40*/  @!P0 BRA `(.L_x_53593) ;  /* 0x00000000002c8947 */ /* 0x000fea0003800000 */
[----:B0-----:R-:W0:Y:S01]  /*1be50*/  LDC.64 R120, c[0x0][0x3b8] ;  /* 0x0000ee00ff787b82 */ /* 0x001e220000000a00 */
[----:B------:R-:W-:-:S05]  /*1be60*/  IMAD.U32 R122, R9, 0x10000, RZ ;  /* 0x00010000097a7824 */ /* 0x000fca00078e00ff */
[----:B------:R-:W-:Y:S02]  /*1be70*/  LOP3.LUT R123, R122, 0xff0000, RZ, 0xc0, !PT ;  /* 0x00ff00007a7b7812 */ /* 0x000fe400078ec0ff */
[----:B------:R-:W-:-:S04]  /*1be80*/  LOP3.LUT R122, R8, 0xffff, RZ, 0xc0, !PT ;  /* 0x0000ffff087a7812 */ /* 0x000fc800078ec0ff */
[----:B------:R-:W-:Y:S02]  /*1be90*/  LEA R122, R122, R123, 0x18 ;  /* 0x0000007b7a7a7211 */ /* 0x000fe400078ec0ff */
[----:B------:R-:W-:-:S05]  /*1bea0*/  LOP3.LUT R123, R10, 0xff, RZ, 0xc0, !PT ;  /* 0x000000ff0a7b7812 */ /* 0x000fca00078ec0ff */
[----:B------:R-:W-:Y:S01]  /*1beb0*/  IMAD R122, R123, 0x100, R122 ;  /* 0x000001007b7a7824 */ /* 0x000fe200078e027a */
[----:B------:R-:W-:Y:S01]  /*1bec0*/  LOP3.LUT R123, R11, 0xff, RZ, 0xc0, !PT ;  /* 0x000000ff0b7b7812 */ /* 0x000fe200078ec0ff */
[----:B0-----:R-:W-:-:S04]  /*1bed0*/  IMAD.WIDE.U32 R120, R2, 0x4, R120 ;  /* 0x0000000402787825 */ /* 0x001fc800078e0078 */
[----:B------:R-:W-:-:S05]  /*1bee0*/  IMAD.IADD R123, R122, 0x1, R123 ;  /* 0x000000017a7b7824 */ /* 0x000fca00078e027b */
[----:B------:R1:W-:Y:S02]  /*1bef0*/  STG.E desc[UR8][R120.64], R123 ;  /* 0x0000007b78007986 */ /* 0x0003e4000c101908 */
.L_x_53593:
        /* <DEDUP_REMOVED lines=26> */
.L_x_53597:
        /* <DEDUP_REMOVED lines=13> */
.L_x_53599:
[----:B------:R-:W-:Y:S05]  /*1c170*/  BSYNC.RECONVERGENT B1 ;  /* 0x0000000000017941 */ /* 0x000fea0003800200 */
.L_x_53598:
        /* <DEDUP_REMOVED lines=43> */
.L_x_53596:
[----:B------:R-:W-:Y:S05]  /*1c430*/  BSYNC.RECONVERGENT B0 ;  /* 0x0000000000007941 */ /* 0x000fea0003800200 */
.L_x_53595:
        /* <DEDUP_REMOVED lines=17> */
.L_x_53602:
        /* <DEDUP_REMOVED lines=13> */
.L_x_53604:
[----:B------:R-:W-:Y:S05]  /*1c620*/  BSYNC.RECONVERGENT B1 ;  /* 0x0000000000017941 */ /* 0x000fea0003800200 */
.L_x_53603:
        /* <DEDUP_REMOVED lines=43> */
.L_x_53601:
[----:B------:R-:W-:Y:S05]  /*1c8e0*/  BSYNC.RECONVERGENT B0 ;  /* 0x0000000000007941 */ /* 0x000fea0003800200 */
.L_x_53600:
        /* <DEDUP_REMOVED lines=15> */
.L_x_53607:
        /* <DEDUP_REMOVED lines=13> */
.L_x_53609:
[----:B------:R-:W-:Y:S05]  /*1cab0*/  BSYNC.RECONVERGENT B1 ;  /* 0x0000000000017941 */ /* 0x000fea0003800200 */
.L_x_53608:
        /* <DEDUP_REMOVED lines=43> */
.L_x_53606:
[----:B------:R-:W-:Y:S05]  /*1cd70*/  BSYNC.RECONVERGENT B0 ;  /* 0x0000000000007941 */ /* 0x000fea0003800200 */
.L_x_53605:
        /* <DEDUP_REMOVED lines=17> */
.L_x_53612:
        /* <DEDUP_REMOVED lines=13> */
.L_x_53614:
[----:B------:R-:W-:Y:S05]  /*1cf60*/  BSYNC.RECONVERGENT B1 ;  /* 0x0000000000017941 */ /* 0x000fea0003800200 */
.L_x_53613:
        /* <DEDUP_REMOVED lines=43> */
.L_x_53611:
[----:B------:R-:W-:Y:S05]  /*1d220*/  BSYNC.RECONVERGENT B0 ;  /* 0x0000000000007941 */ /* 0x000fea0003800200 */
.L_x_53610:
[----:B------:R-:W-:Y:S01]  /*1d230*/  ISETP.NE.AND P3, PT, R121, 0x1, PT ;  /* 0x000000017900780c */ /* 0x000fe20003f65270 */
[----:B------:R-:W-:Y:S01]  /*1d240*/  BSSY.RECONVERGENT B0, `(.L_x_53615) ;  /* 0x0000047000007945 */ /* 0x000fe20003800200 */
[----:B------:R-:W-:Y:S01]  /*1d250*/  I2FP.F32.U32 R120, R125 ;  /* 0x0000007d00787245 */ /* 0x000fe20000201000 */
[----:B------:R-:W-:-:S04]  /*1d260*/  IMAD.MOV.U32 R125, RZ, RZ, R14 ;  /* 0x000000ffff7d7224 */ /* 0x000fc800078e000e */
[----:B------:R-:W-:Y:S01]  /*1d270*/  FFMA.FTZ R11, R120, R185, 1.1641532182693481445e-10 ;  /* 0x2f000000780b7423 */ /* 0x000fe200000100b9 */
[----:B------:R-:W-:-:S05]  /*1d280*/  HFMA2 R120, -RZ, RZ, 0, 1.1920928955078125e-07 ;  /* 0x00000002ff787431 */ /* 0x000fca00000001ff */
        /* <DEDUP_REMOVED lines=9> */
.L_x_53617:
        /* <DEDUP_REMOVED lines=13> */
.L_x_53619:
[----:B------:R-:W-:Y:S05]  /*1d3f0*/  BSYNC.RECONVERGENT B1 ;  /* 0x0000000000017941 */ /* 0x000fea0003800200 */
.L_x_53618:
        /* <DEDUP_REMOVED lines=43> */
.L_x_53616:
[----:B------:R-:W-:Y:S05]  /*1d6b0*/  BSYNC.RECONVERGENT B0 ;  /* 0x0000000000007941 */ /* 0x000fea0003800200 */
.L_x_53615:
        /* <DEDUP_REMOVED lines=17> */
.L_x_53622:
        /* <DEDUP_REMOVED lines=13> */
.L_x_53624:
[----:B------:R-:W-:Y:S05]  /*1d8a0*/  BSYNC.RECONVERGENT B1 ;  /* 0x0000000000017941 */ /* 0x000fea0003800200 */
.L_x_53623:
        /* <DEDUP_REMOVED lines=43> */
.L_x_53621:
[----:B------:R-:W-:Y:S05]  /*1db60*/  BSYNC.RECONVERGENT B0 ;  /* 0x0000000000007941 */ /* 0x000fea0003800200 */
.L_x_53620:
[----:B------:R-:W-:Y:S01]  /*1db70*/  ISETP.NE.AND P4, PT, R121, 0x1, PT ;  /* 0x000000017900780c */ /* 0x000fe20003f85270 */
[----:B------:R-:W-:Y:S01]  /*1db80*/  BSSY.RECONVERGENT B0, `(.L_x_53625) ;  /* 0x0000047000007945 */ /* 0x000fe20003800200 */
[----:B------:R-:W-:Y:S01]  /*1db90*/  I2FP.F32.U32 R120, R125 ;  /* 0x0000007d00787245 */ /* 0x000fe20000201000 */
[----:B------:R-:W-:-:S04]  /*1dba0*/  IMAD.MOV.U32 R125, RZ, RZ, R14 ;  /* 0x000000ffff7d7224 */ /* 0x000fc800078e000e */
[----:B------:R-:W-:Y:S01]  /*1dbb0*/  FFMA.FTZ R129, R120, R185, 1.1641532182693481445e-10 ;  /* 0x2f00000078817423 */ /* 0x000fe200000100b9 */
[----:B------:R-:W-:-:S05]  /*1dbc0*/  IMAD.MOV.U32 R120, RZ, RZ, 0x2 ;  /* 0x00000002ff787424 */ /* 0x000fca00078e00ff */
        /* <DEDUP_REMOVED lines=9> */
.L_x_53627:
        /* <DEDUP_REMOVED lines=13> */
.L_x_53629:
[----:B------:R-:W-:Y:S05]  /*1dd30*/  BSYNC.RECONVERGENT B1 ;  /* 0x0000000000017941 */ /* 0x000fea0003800200 */
.L_x_53628:
        /* <DEDUP_REMOVED lines=43> */
.L_x_53626:
[----:B------:R-:W-:Y:S05]  /*1dff0*/  BSYNC.RECONVERGENT B0 ;  /* 0x0000000000007941 */ /* 0x000fea0003800200 */
.L_x_53625:
        /* <DEDUP_REMOVED lines=17> */
.L_x_53632:
        /* <DEDUP_REMOVED lines=16> */
.L_x_53634:
[----:B------:R-:W-:Y:S05]  /*1e210*/  BSYNC.RECONVERGENT B1 ;  /* 0x0000000000017941 */ /* 0x000fea0003800200 */
.L_x_53633:
        /* <DEDUP_REMOVED lines=43> */
.L_x_53631:
[----:B------:R-:W-:Y:S05]  /*1e4d0*/  BSYNC.RECONVERGENT B0 ;  /* 0x0000000000007941 */ /* 0x000fea0003800200 */
.L_x_53630:
[----:B------:R-:W-:Y:S01]  /*1e4e0*/  LOP3.LUT R0, R0, 0xffffffef, RZ, 0xc0, !PT ;  /* 0xffffffef00007812 */ /* 0x000fe200078ec0ff */
[----:B------:R-:W-:Y:S01]  /*1e4f0*/  FMUL.FTZ R121, R34, R22 ;  /* 0x0000001622797220 */ /* 0x000fe20000410000 */
[----:B------:R-:W-:Y:S02]  /*1e500*/  FSEL R122, R122, RZ, P3 ;  /* 0x000000ff7a7a7208 */ /* 0x000fe40001800000 */
[----:B------:R-:W-:Y:S02]  /*1e510*/  @P5 LOP3.LUT R0, R0, 0x10, RZ, 0xfc, !PT ;  /* 0x0000001000005812 */ /* 0x000fe400078efcff */
[----:B------:R-:W-:Y:S02]  /*1e520*/  FSETP.GTU.FTZ.AND P5, PT, R11, R21, PT ;  /* 0x000000150b00720b */ /* 0x000fe40003fbc000 */
[----:B------:R-:W-:Y:S02]  /*1e530*/  LOP3.LUT R0, R0, 0xfffffff7, RZ, 0xc0, !PT ;  /* 0xfffffff700007812 */ /* 0x000fe400078ec0ff */
[----:B------:R-:W-:-:S02]  /*1e540*/  FSEL R10, R10, RZ, P2 ;  /* 0x000000ff0a0a7208 */ /* 0x000fc40001000000 */
[----:B------:R-:W-:Y:S02]  /*1e550*/  @P0 LOP3.LUT R0, R0, 0x8, RZ, 0xfc, !PT ;  /* 0x0000000800000812 */ /* 0x000fe400078efcff */
[-C--:B------:R-:W-:Y:S02]  /*1e560*/  FSETP.GTU.FTZ.AND P0, PT, R129, R21.reuse, PT ;  /* 0x000000158100720b */ /* 0x080fe40003f1c000 */
[----:B------:R-:W-:Y:S02]  /*1e570*/  FSETP.GTU.FTZ.AND P6, PT, R9, R21, PT ;  /* 0x000000150900720b */ /* 0x000fe40003fdc000 */
[----:B------:R-:W-:Y:S02]  /*1e580*/  FSEL R121, R121, RZ, !P0 ;  /* 0x000000ff79797208 */ /* 0x000fe40004000000 */
[----:B------:R-:W-:Y:S02]  /*1e590*/  FSEL R8, R8, RZ, P1 ;  /* 0x000000ff08087208 */ /* 0x000fe40000800000 */
[----:B------:R-:W-:Y:S01]  /*1e5a0*/  SEL R11, RZ, 0x1, P6 ;  /* 0x00000001ff0b7807 */ /* 0x000fe20003000000 */
[----:B------:R-:W-:Y:S01]  /*1e5b0*/  FADD.FTZ R122, R122, R121 ;  /* 0x000000797a7a7221 */ /* 0x000fe20000010000 */
[----:B------:R-:W-:-:S05]  /*1e5c0*/  FMUL.FTZ R121, R33, R22 ;  /* 0x0000001621797220 */ /* 0x000fca0000410000 */
[----:B------:R-:W-:-:S05]  /*1e5d0*/  FSEL R121, R121, RZ, !P5 ;  /* 0x000000ff79797208 */ /* 0x000fca0006800000 */
[----:B------:R-:W-:Y:S01]  /*1e5e0*/  FADD.FTZ R121, R10, R121 ;  /* 0x000000790a797221 */ /* 0x000fe20000010000 */
[----:B------:R-:W-:-:S05]  /*1e5f0*/  FMUL.FTZ R10, R32, R22 ;  /* 0x00000016200a7220 */ /* 0x000fca0000410000 */
[----:B------:R-:W-:Y:S02]  /*1e600*/  FSEL R9, R10, RZ, !P6 ;  /* 0x000000ff0a097208 */ /* 0x000fe40007000000 */
[----:B------:R-:W-:Y:S02]  /*1e610*/  SEL R10, RZ, 0x1, P5 ;  /* 0x00000001ff0a7807 */ /* 0x000fe40002800000 */
[----:B------:R-:W-:Y:S01]  /*1e620*/  LOP3.LUT P5, RZ, R0, 0x10, RZ, 0xc0, !PT ;  /* 0x0000001000ff7812 */ /* 0x000fe200078ac0ff */
[----:B------:R-:W-:Y:S01]  /*1e630*/  FADD.FTZ R120, R8, R9 ;  /* 0x0000000908787221 */ /* 0x000fe20000010000 */
[----:B------:R-:W-:Y:S01]  /*1e640*/  I2FP.F32.U32 R8, R125 ;  /* 0x0000007d00087245 */ /* 0x000fe20000201000 */
[----:B------:R-:W-:-:S04]  /*1e650*/  FMUL.FTZ R9, R35, R22 ;  /* 0x0000001623097220 */ /* 0x000fc80000410000 */
[----:B------:R-:W-:-:S05]  /*1e660*/  FFMA.FTZ R8, R8, R185, 1.1641532182693481445e-10 ;  /* 0x2f00000008087423 */ /* 0x000fca00000100b9 */
[----:B------:R-:W-:Y:S01]  /*1e670*/  FSETP.GTU.FTZ.AND P6, PT, R8, R21, PT ;  /* 0x000000150800720b */ /* 0x000fe20003fdc000 */
[----:B------:R-:W-:Y:S01]  /*1e680*/  @P5 FADD.FTZ R122, R30, R122 ;  /* 0x0000007a1e7a5221 */ /* 0x000fe20000010000 */
[----:B------:R-:W-:Y:S01]  /*1e690*/  FSEL R8, R123, RZ, P4 ;  /* 0x000000ff7b087208 */ /* 0x000fe20002000000 */
[----:B------:R-:W-:Y:S01]  /*1e6a0*/  @P5 FADD.FTZ R121, R29, R121 ;  /* 0x000000791d795221 */ /* 0x000fe20000010000 */
[----:B------:R-:W-:Y:S01]  /*1e6b0*/  FSEL R123, R9, RZ, !P6 ;  /* 0x000000ff097b7208 */ /* 0x000fe20007000000 */
[----:B------:R-:W-:Y:S01]  /*1e6c0*/  @P5 FADD.FTZ R120, R28, R120 ;  /* 0x000000781c785221 */ /* 0x000fe20000010000 */
[----:B------:R-:W-:Y:S02]  /*1e6d0*/  SEL R9, RZ, 0x1, P0 ;  /* 0x00000001ff097807 */ /* 0x000fe40000000000 */
[----:B------:R-:W-:Y:S01]  /*1e6e0*/  LOP3.LUT P0, RZ, R0, 0x8, RZ, 0xc0, !PT ;  /* 0x0000000800ff7812 */ /* 0x000fe2000780c0ff */
[----:B------:R-:W-:Y:S01]  /*1e6f0*/  FADD.FTZ R123, R123, R8 ;  /* 0x000000087b7b7221 */ /* 0x000fe20000010000 */
[----:B------:R-:W-:-:S03]  /*1e700*/  SEL R8, RZ, 0x1, P6 ;  /* 0x00000001ff087807 */ /* 0x000fc60003000000 */
[----:B------:R-:W-:Y:S01]  /*1e710*/  @P5 FADD.FTZ R123, R31, R123 ;  /* 0x0000007b1f7b5221 */ /* 0x000fe20000010000 */
[----:B------:R-:W-:Y:S07]  /*1e720*/  BRA `(.L_x_53635) ;  /* 0x0000001000e07947 */ /* 0x000fee0003800000 */
.L_x_53594:
        /* <DEDUP_REMOVED lines=16> */
.L_x_53638:
        /* <DEDUP_REMOVED lines=13> */
.L_x_53640:
[----:B------:R-:W-:Y:S05]  /*1e900*/  BSYNC.RECONVERGENT B1 ;  /* 0x0000000000017941 */ /* 0x000fea0003800200 */
.L_x_53639:
        /* <DEDUP_REMOVED lines=43> */
.L_x_53637:
[----:B------:R-:W-:Y:S05]  /*1ebc0*/  BSYNC.RECONVERGENT B0 ;  /* 0x0000000000007941 */ /* 0x000fea0003800200 */
.L_x_53636:
        /* <DEDUP_REMOVED lines=16> */
.L_x_53643:
        /* <DEDUP_REMOVED lines=13> */
.L_x_53645:
[----:B------:R-:W-:Y:S05]  /*1eda0*/  BSYNC.RECONVERGENT B1 ;  /* 0x0000000000017941 */ /* 0x000fea0003800200 */
.L_x_53644:
        /* <DEDUP_REMOVED lines=43> */
.L_x_53642:
[----:B------:R-:W-:Y:S05]  /*1f060*/  BSYNC.RECONVERGENT B0 ;  /* 0x0000000000007941 */ /* 0x000fea0003800200 */
.L_x_53641:
        /* <DEDUP_REMOVED lines=16> */
.L_x_53648:
        /* <DEDUP_REMOVED lines=13> */
.L_x_53650:
[----:B------:R-:W-:Y:S05]  /*1f240*/  BSYNC.RECONVERGENT B1 ;  /* 0x0000000000017941 */ /* 0x000fea0003800200 */
.L_x_53649:
        /* <DEDUP_REMOVED lines=43> */
.L_x_53647:
[----:B------:R-:W-:Y:S05]  /*1f500*/  BSYNC.RECONVERGENT B0 ;  /* 0x0000000000007941 */ /* 0x000fea0003800200 */
.L_x_53646:
        /* <DEDUP_REMOVED lines=16> */
.L_x_53653:
        /* <DEDUP_REMOVED lines=13> */
.L_x_53655:
[----:B------:R-:W-:Y:S05]  /*1f6e0*/  BSYNC.RECONVERGENT B1 ;  /* 0x0000000000017941 */ /* 0x000fea0003800200 */
.L_x_53654:
        /* <DEDUP_REMOVED lines=43> */
.L_x_53652:
[----:B------:R-:W-:Y:S05]  /*1f9a0*/  BSYNC.RECONVERGENT B0 ;  /* 0x0000000000007941 */ /* 0x000fea0003800200 */
.L_x_53651:
        /* <DEDUP_REMOVED lines=16> */
.L_x_53635:
        /* <DEDUP_REMOVED lines=22> */
.L_x_53656:
        /* <DEDUP_REMOVED lines=26> */
.L_x_53660:
        /* <DEDUP_REMOVED lines=13> */
.L_x_53662:
[----:B------:R-:W-:Y:S05]  /*1fe80*/  BSYNC.RECONVERGENT B1 ;  /* 0x0000000000017941 */ /* 0x000fea0003800200 */
.L_x_53661:
        /* <DEDUP_REMOVED lines=43> */
.L_x_53659:
[----:B------:R-:W-:Y:S05]  /*20140*/  BSYNC.RECONVERGENT B0 ;  /* 0x0000000000007941 */ /* 0x000fea0003800200 */
.L_x_53658:
[----:B------:R-:W-:Y:S01]  /*20150*/  ISETP.NE.AND P2, PT, R9, 0x1, PT ;  /* 0x000000010900780c */ /* 0x000fe20003f45270 */
[----:B------:R-:W-:Y:S01]  /*20160*/  BSSY.RECONVERGENT B0, `(.L_x_53663) ;  /* 0x0000049000007945 */ /* 0x000fe20003800200 */
[----:B------:R-:W-:Y:S01]  /*20170*/  I2FP.F32.U32 R8, R8 ;  /* 0x0000000800087245 */ /* 0x000fe20000201000 */
[----:B------:R-:W-:-:S04]  /*20180*/  HFMA2 R10, -RZ, RZ, 0, 1.1920928955078125e-07 ;  /* 0x00000002ff0a7431 */ /* 0x000fc800000001ff */
[----:B------:R-:W-:-:S05]  /*20190*/  FFMA.FTZ R8, R8, R185, 1.1641532182693481445e-10 ;  /* 0x2f00000008087423 */ /* 0x000fca00000100b9 */
[----:B------:R-:W-:Y:S01]  /*201a0*/  FSETP.LE.FTZ.AND P1, PT, R8, R21, PT ;  /* 0x000000150800720b */ /* 0x000fe20003f33000 */
[----:B-----5:R-:W-:Y:S01]  /*201b0*/  FMUL.FTZ R8, R124, R22 ;  /* 0x000000167c087220 */ /* 0x020fe20000410000 */
        /* <DEDUP_REMOVED lines=10> */
.L_x_53665:
        /* <DEDUP_REMOVED lines=13> */
.L_x_53667:
[----:B------:R-:W-:Y:S05]  /*20330*/  BSYNC.RECONVERGENT B1 ;  /* 0x0000000000017941 */ /* 0x000fea0003800200 */
.L_x_53666:
        /* <DEDUP_REMOVED lines=43> */
.L_x_53664:
[----:B------:R-:W-:Y:S05]  /*205f0*/  BSYNC.RECONVERGENT B0 ;  /* 0x0000000000007941 */ /* 0x000fea0003800200 */
.L_x_53663:
        /* <DEDUP_REMOVED lines=15> */
.L_x_53670:
        /* <DEDUP_REMOVED lines=13> */
.L_x_53672:
[----:B------:R-:W-:Y:S05]  /*207c0*/  BSYNC.RECONVERGENT B1 ;  /* 0x0000000000017941 */ /* 0x000fea0003800200 */
.L_x_53671:
        /* <DEDUP_REMOVED lines=43> */
.L_x_53669:
[----:B------:R-:W-:Y:S05]  /*20a80*/  BSYNC.RECONVERGENT B0 ;  /* 0x0000000000007941 */ /* 0x000fea0003800200 */
.L_x_53668:
        /* <DEDUP_REMOVED lines=17> */
.L_x_53675:
        /* <DEDUP_REMOVED lines=13> */
.L_x_53677:
[----:B------:R-:W-:Y:S05]  /*20c70*/  BSYNC.RECONVERGENT B1 ;  /* 0x0000000000017941 */ /* 0x000fea0003800200 */
.L_x_53676:
        /* <DEDUP_REMOVED lines=43> */
.L_x_53674:
[----:B------:R-:W-:Y:S05]  /*20f30*/  BSYNC.RECONVERGENT B0 ;  /* 0x0000000000007941 */ /* 0x000fea0003800200 */
.L_x_53673:
        /* <DEDUP_REMOVED lines=15> */
.L_x_53680:
        /* <DEDUP_REMOVED lines=13> */
.L_x_53682:
[----:B------:R-:W-:Y:S05]  /*21100*/  BSYNC.RECONVERGENT B1 ;  /* 0x0000000000017941 */ /* 0x000fea0003800200 */
.L_x_53681:
        /* <DEDUP_REMOVED lines=43> */
.L_x_53679:
[----:B------:R-:W-:Y:S05]  /*213c0*/  BSYNC.RECONVERGENT B0 ;  /* 0x0000000000007941 */ /* 0x000fea0003800200 */
.L_x_53678:
        /* <DEDUP_REMOVED lines=17> */
.L_x_53685:
        /* <DEDUP_REMOVED lines=13> */
.L_x_53687:
[----:B------:R-:W-:Y:S05]  /*215b0*/  BSYNC.RECONVERGENT B1 ;  /* 0x0000000000017941 */ /* 0x000fea0003800200 */
.L_x_53686:
        /* <DEDUP_REMOVED lines=43> */
.L_x_53684:
[----:B------:R-:W-:Y:S05]  /*21870*/  BSYNC.RECONVERGENT B0 ;  /* 0x0000000000007941 */ /* 0x000fea0003800200 */
.L_x_53683:
        /* <DEDUP_REMOVED lines=15> */
.L_x_53690:
        /* <DEDUP_REMOVED lines=13> */
.L_x_53692:
[----:B------:R-:W-:Y:S05]  /*21a40*/  BSYNC.RECONVERGENT B1 ;  /* 0x0000000000017941 */ /* 0x000fea0003800200 */
.L_x_53691:
        /* <DEDUP_REMOVED lines=43> */
.L_x_53689:
[----:B------:R-:W-:Y:S05]  /*21d00*/  BSYNC.RECONVERGENT B0 ;  /* 0x0000000000007941 */ /* 0x000fea0003800200 */
.L_x_53688:
        /* <DEDUP_REMOVED lines=17> */
.L_x_53695:
        /* <DEDUP_REMOVED lines=16> */
.L_x_53697:
[----:B------:R-:W-:Y:S05]  /*21f20*/  BSYNC.RECONVERGENT B1 ;  /* 0x0000000000017941 */ /* 0x000fea0003800200 */
.L_x_53696:
        /* <DEDUP_REMOVED lines=43> */
.L_x_53694:
[----:B------:R-:W-:Y:S05]  /*221e0*/  BSYNC.RECONVERGENT B0 ;  /* 0x0000000000007941 */ /* 0x000fea0003800200 */
.L_x_53693:
[----:B------:R-:W-:Y:S02]  /*221f0*/  LOP3.LUT R0, R0, 0xffffffef, RZ, 0xc0, !PT ;  /* 0xffffffef00007812 */ /* 0x000fe400078ec0ff */
[-C--:B------:R-:W-:Y:S01]  /*22200*/  FSETP.GTU.FTZ.AND P6, PT, R9, R21.reuse, PT ;  /* 0x000000150900720b */ /* 0x080fe20003fdc000 */
[----:B------:R-:W-:Y:S01]  /*22210*/  FMUL.FTZ R9, R34, R22 ;  /* 0x0000001622097220 */ /* 0x000fe20000410000 */
[----:B------:R-:W-:Y:S02]  /*22220*/  @P5 LOP3.LUT R0, R0, 0x10, RZ, 0xfc, !PT ;  /* 0x0000001000005812 */ /* 0x000fe400078efcff */
[----:B------:R-:W-:Y:S02]  /*22230*/  FSEL R126, R126, RZ, P3 ;  /* 0x000000ff7e7e7208 */ /* 0x000fe40001800000 */
[----:B------:R-:W-:Y:S02]  /*22240*/  LOP3.LUT R0, R0, 0xfffffff7, RZ, 0xc0, !PT ;  /* 0xfffffff700007812 */ /* 0x000fe400078ec0ff */
[----:B------:R-:W-:-:S02]  /*22250*/  FSETP.GTU.FTZ.AND P5, PT, R11, R21, PT ;  /* 0x000000150b00720b */ /* 0x000fc40003fbc000 */
[----:B------:R-:W-:Y:S02]  /*22260*/  @P0 LOP3.LUT R0, R0, 0x8, RZ, 0xfc, !PT ;  /* 0x0000000800000812 */ /* 0x000fe400078efcff */
[----:B------:R-:W-:Y:S02]  /*22270*/  FSETP.GTU.FTZ.AND P0, PT, R124, R21, PT ;  /* 0x000000157c00720b */ /* 0x000fe40003f1c000 */
[----:B------:R-:W-:Y:S02]  /*22280*/  LOP3.LUT R0, R0, 0xfffffffe, RZ, 0xc0, !PT ;  /* 0xfffffffe00007812 */ /* 0x000fe400078ec0ff */
[----:B------:R-:W-:Y:S02]  /*22290*/  FSEL R9, R9, RZ, !P0 ;  /* 0x000000ff09097208 */ /* 0x000fe40004000000 */
[----:B------:R-:W-:Y:S02]  /*222a0*/  @P6 LOP3.LUT R0, R0, 0x1, RZ, 0xfc, !PT ;  /* 0x0000000100006812 */ /* 0x000fe400078efcff */
[----:B------:R-:W-:Y:S01]  /*222b0*/  FSEL R10, R10, RZ, P2 ;  /* 0x000000ff0a0a7208 */ /* 0x000fe20001000000 */
[----:B------:R-:W-:Y:S01]  /*222c0*/  FADD.FTZ R126, R126, R9 ;  /* 0x000000097e7e7221 */ /* 0x000fe20000010000 */
[----:B------:R-:W-:Y:S01]  /*222d0*/  FMUL.FTZ R9, R33, R22 ;  /* 0x0000001621097220 */ /* 0x000fe20000410000 */
[----:B------:R-:W-:-:S02]  /*222e0*/  LOP3.LUT R0, R0, 0xffffffdf, RZ, 0xc0, !PT ;  /* 0xffffffdf00007812 */ /* 0x000fc400078ec0ff */
[----:B------:R-:W-:Y:S02]  /*222f0*/  FSEL R8, R8, RZ, P1 ;  /* 0x000000ff08087208 */ /* 0x000fe40000800000 */
[----:B------:R-:W-:Y:S02]  /*22300*/  FSEL R9, R9, RZ, !P5 ;  /* 0x000000ff09097208 */ /* 0x000fe40006800000 */
[----:B------:R-:W-:Y:S02]  /*22310*/  @P3 LOP3.LUT R0, R0, 0x20, RZ, 0xfc, !PT ;  /* 0x0000002000003812 */ /* 0x000fe400078efcff */
[----:B------:R-:W-:Y:S01]  /*22320*/  FSEL R127, R127, RZ, P4 ;  /* 0x000000ff7f7f7208 */ /* 0x000fe20002000000 */
[----:B------:R-:W-:Y:S01]  /*22330*/  FADD.FTZ R125, R10, R9 ;  /* 0x000000090a7d7221 */ /* 0x000fe20000010000 */
[----:B------:R-:W-:Y:S01]  /*22340*/  FMUL.FTZ R10, R32, R22 ;  /* 0x00000016200a7220 */ /* 0x000fe20000410000 */
[----:B------:R-:W-:Y:S02]  /*22350*/  LOP3.LUT P3, RZ, R0, 0x1, RZ, 0xc0, !PT ;  /* 0x0000000100ff7812 */ /* 0x000fe4000786c0ff */
[----:B------:R-:W-:-:S02]  /*22360*/  I2FP.F32.U32 R9, R131 ;  /* 0x0000008300097245 */ /* 0x000fc40000201000 */
[----:B------:R-:W-:Y:S02]  /*22370*/  FSEL R10, R10, RZ, !P3 ;  /* 0x000000ff0a0a7208 */ /* 0x000fe40005800000 */
[----:B------:R-:W-:Y:S01]  /*22380*/  SEL R11, RZ, 0x1, P3 ;  /* 0x00000001ff0b7807 */ /* 0x000fe20001800000 */
[----:B------:R-:W-:Y:S01]  /*22390*/  FFMA.FTZ R9, R9, R185, 1.1641532182693481445e-10 ;  /* 0x2f00000009097423 */ /* 0x000fe200000100b9 */
[----:B------:R-:W-:Y:S01]  /*223a0*/  LOP3.LUT P3, RZ, R0, 0x20, RZ, 0xc0, !PT ;  /* 0x0000002000ff7812 */ /* 0x000fe2000786c0ff */
[----:B------:R-:W-:Y:S01]  /*223b0*/  FADD.FTZ R124, R8, R10 ;  /* 0x0000000a087c7221 */ /* 0x000fe20000010000 */
[----:B------:R-:W-:Y:S01]  /*223c0*/  FMUL.FTZ R8, R35, R22 ;  /* 0x0000001623087220 */ /* 0x000fe20000410000 */
[----:B------:R-:W-:Y:S02]  /*223d0*/  SEL R10, RZ, 0x1, P5 ;  /* 0x00000001ff0a7807 */ /* 0x000fe40002800000 */
[----:B------:R-:W-:Y:S02]  /*223e0*/  FSETP.GTU.FTZ.AND P6, PT, R9, R21, PT ;  /* 0x000000150900720b */ /* 0x000fe40003fdc000 */
[----:B------:R-:W-:-:S02]  /*223f0*/  LOP3.LUT P5, RZ, R0, 0x10, RZ, 0xc0, !PT ;  /* 0x0000001000ff7812 */ /* 0x000fc400078ac0ff */
[----:B------:R-:W-:Y:S02]  /*22400*/  FSEL R8, R8, RZ, !P6 ;  /* 0x000000ff08087208 */ /* 0x000fe40007000000 */
[----:B------:R-:W-:Y:S02]  /*22410*/  SEL R9, RZ, 0x1, P0 ;  /* 0x00000001ff097807 */ /* 0x000fe40000000000 */
[----:B------:R-:W-:Y:S01]  /*22420*/  LOP3.LUT P0, RZ, R0, 0x8, RZ, 0xc0, !PT ;  /* 0x0000000800ff7812 */ /* 0x000fe2000780c0ff */
[----:B------:R-:W-:Y:S01]  /*22430*/  FADD.FTZ R127, R8, R127 ;  /* 0x0000007f087f7221 */ /* 0x000fe20000010000 */
[----:B------:R-:W-:-:S05]  /*22440*/  SEL R8, RZ, 0x1, P6 ;  /* 0x00000001ff087807 */ /* 0x000fca0003000000 */
[----:B------:R-:W-:Y:S01]  /*22450*/  @P5 FADD.FTZ R126, R30, R126 ;  /* 0x0000007e1e7e5221 */ /* 0x000fe20000010000 */
[----:B------:R-:W-:Y:S01]  /*22460*/  @P5 FADD.FTZ R125, R29, R125 ;  /* 0x0000007d1d7d5221 */ /* 0x000fe20000010000 */
[----:B------:R-:W-:Y:S01]  /*22470*/  @P5 FADD.FTZ R124, R28, R124 ;  /* 0x0000007c1c7c5221 */ /* 0x000fe20000010000 */
[----:B------:R-:W-:Y:S01]  /*22480*/  @P5 FADD.FTZ R127, R31, R127 ;  /* 0x0000007f1f7f5221 */ /* 0x000fe20000010000 */
[----:B------:R-:W-:Y:S06]  /*22490*/  BRA `(.L_x_53698) ;  /* 0x0000001000e07947 */ /* 0x000fec0003800000 */
.L_x_53657:
        /* <DEDUP_REMOVED lines=16> */
.L_x_53701:
        /* <DEDUP_REMOVED lines=13> */
.L_x_53703:
[----:B------:R-:W-:Y:S05]  /*22670*/  BSYNC.RECONVERGENT B1 ;  /* 0x0000000000017941 */ /* 0x000fea0003800200 */
.L_x_53702:
        /* <DEDUP_REMOVED lines=42> */
[----:B------:R-:W-:-:S07]  /*22920*/  IMAD.MOV.U32 R131, RZ, RZ, R128 ;  /* 0x000000ffff837224 */ /* 0x000fce00078e0080 */
.L_x_53700:
[----:B------:R-:W-:Y:S05]  /*22930*/  BSYNC.RECONVERGENT B0 ;  /* 0x0000000000007941 */ /* 0x000fea0003800200 */
.L_x_53699:
        /* <DEDUP_REMOVED lines=16> */
.L_x_53706:
        /* <DEDUP_REMOVED lines=13> */
.L_x_53708:
[----:B------:R-:W-:Y:S05]  /*22b10*/  BSYNC.RECONVERGENT B1 ;  /* 0x0000000000017941 */ /* 0x000fea0003800200 */
.L_x_53707:
        /* <DEDUP_REMOVED lines=43> */
.L_x_53705:
[----:B------:R-:W-:Y:S05]  /*22dd0*/  BSYNC.RECONVERGENT B0 ;  /* 0x0000000000007941 */ /* 0x000fea0003800200 */
.L_x_53704:
        /* <DEDUP_REMOVED lines=16> */
.L_x_53711:
        /* <DEDUP_REMOVED lines=13> */
.L_x_53713:
[----:B------:R-:W-:Y:S05]  /*22fb0*/  BSYNC.RECONVERGENT B1 ;  /* 0x0000000000017941 */ /* 0x000fea0003800200 */
.L_x_53712:
        /* <DEDUP_REMOVED lines=43> */
.L_x_53710:
[----:B------:R-:W-:Y:S05]  /*23270*/  BSYNC.RECONVERGENT B0 ;  /* 0x0000000000007941 */ /* 0x000fea0003800200 */
.L_x_53709:
        /* <DEDUP_REMOVED lines=16> */
.L_x_53716:
        /* <DEDUP_REMOVED lines=13> */
.L_x_53718:
[----:B------:R-:W-:Y:S05]  /*23450*/  BSYNC.RECONVERGENT B1 ;  /* 0x0000000000017941 */ /* 0x000fea0003800200 */
.L_x_53717:
        /* <DEDUP_REMOVED lines=43> */
.L_x_53715:
[----:B------:R-:W-:Y:S05]  /*23710*/  BSYNC.RECONVERGENT B0 ;  /* 0x0000000000007941 */ /* 0x000fea0003800200 */
.L_x_53714:
        /* <DEDUP_REMOVED lines=16> */
.L_x_53698:
        /* <DEDUP_REMOVED lines=22> */
.L_x_53719:
        /* <DEDUP_REMOVED lines=26> */
.L_x_53723:
        /* <DEDUP_REMOVED lines=13> */
.L_x_53725:
[----:B------:R-:W-:Y:S05]  /*23bf0*/  BSYNC.RECONVERGENT B1 ;  /* 0x0000000000017941 */ /* 0x000fea0003800200 */
.L_x_53724:
        /* <DEDUP_REMOVED lines=43> */
.L_x_53722:
[----:B------:R-:W-:Y:S05]  /*23eb0*/  BSYNC.RECONVERGENT B0 ;  /* 0x0000000000007941 */ /* 0x000fea0003800200 */
.L_x_53721:
        /* <DEDUP_REMOVED lines=17> */
.L_x_53728:
        /* <DEDUP_REMOVED lines=13> */
.L_x_53730:
[----:B------:R-:W-:Y:S05]  /*240a0*/  BSYNC.RECONVERGENT B1 ;  /* 0x0000000000017941 */ /* 0x000fea0003800200 */
.L_x_53729:
        /* <DEDUP_REMOVED lines=43> */
.L_x_53727:
[----:B------:R-:W-:Y:S05]  /*24360*/  BSYNC.RECONVERGENT B0 ;  /* 0x0000000000007941 */ /* 0x000fea0003800200 */
.L_x_53726:
        /* <DEDUP_REMOVED lines=15> */
.L_x_53733:
        /* <DEDUP_REMOVED lines=13> */
.L_x_53735:
[----:B------:R-:W-:Y:S05]  /*24530*/  BSYNC.RECONVERGENT B1 ;  /* 0x0000000000017941 */ /* 0x000fea0003800200 */
.L_x_53734:
        /* <DEDUP_REMOVED lines=43> */
.L_x_53732:
[----:B------:R-:W-:Y:S05]  /*247f0*/  BSYNC.RECONVERGENT B0 ;  /* 0x0000000000007941 */ /* 0x000fea0003800200 */
.L_x_53731:
        /* <DEDUP_REMOVED lines=17> */
.L_x_53738:
        /* <DEDUP_REMOVED lines=13> */
.L_x_53740:
[----:B------:R-:W-:Y:S05]  /*249e0*/  BSYNC.RECONVERGENT B1 ;  /* 0x0000000000017941 */ /* 0x000fea0003800200 */
.L_x_53739:
        /* <DEDUP_REMOVED lines=43> */
.L_x_53737:
[----:B------:R-:W-:Y:S05]  /*24ca0*/  BSYNC.RECONVERGENT B0 ;  /* 0x0000000000007941 */ /* 0x000fea0003800200 */
.L_x_53736:
        /* <DEDUP_REMOVED lines=15> */
.L_x_53743:
        /* <DEDUP_REMOVED lines=13> */
.L_x_53745:
[----:B------:R-:W-:Y:S05]  /*24e70*/  BSYNC.RECONVERGENT B1 ;  /* 0x0000000000017941 */ /* 0x000fea0003800200 */
.L_x_53744:
        /* <DEDUP_REMOVED lines=43> */
.L_x_53742:
[----:B------:R-:W-:Y:S05]  /*25130*/  BSYNC.RECONVERGENT B0 ;  /* 0x0000000000007941 */ /* 0x000fea0003800200 */
.L_x_53741:
        /* <DEDUP_REMOVED lines=17> */
.L_x_53748:
        /* <DEDUP_REMOVED lines=13> */
.L_x_53750:
[----:B------:R-:W-:Y:S05]  /*25320*/  BSYNC.RECONVERGENT B1 ;  /* 0x0000000000017941 */ /* 0x000fea0003800200 */
.L_x_53749:
        /* <DEDUP_REMOVED lines=43> */
.L_x_53747:
[----:B------:R-:W-:Y:S05]  /*255e0*/  BSYNC.RECONVERGENT B0 ;  /* 0x0000000000007941 */ /* 0x000fea0003800200 */
.L_x_53746:
        /* <DEDUP_REMOVED lines=15> */
.L_x_53753:
        /* <DEDUP_REMOVED lines=13> */
.L_x_53755:
[----:B------:R-:W-:Y:S05]  /*257b0*/  BSYNC.RECONVERGENT B1 ;  /* 0x0000000000017941 */ /* 0x000fea0003800200 */
.L_x_53754:
        /* <DEDUP_REMOVED lines=43> */
.L_x_53752:
[----:B------:R-:W-:Y:S05]  /*25a70*/  BSYNC.RECONVERGENT B0 ;  /* 0x0000000000007941 */ /* 0x000fea0003800200 */
.L_x_53751:
        /* <DEDUP_REMOVED lines=17> */
.L_x_53758:
        /* <DEDUP_REMOVED lines=16> */
.L_x_53760:
[----:B------:R-:W-:Y:S05]  /*25c90*/  BSYNC.RECONVERGENT B1 ;  /* 0x0000000000017941 */ /* 0x000fea0003800200 */
.L_x_53759:
        /* <DEDUP_REMOVED lines=43> */
.L_x_53757:
[----:B------:R-:W-:Y:S05]  /*25f50*/  BSYNC.RECONVERGENT B0 ;  /* 0x0000000000007941 */ /* 0x000fea0003800200 */
.L_x_53756:
        /* <DEDUP_REMOVED lines=43> */
.L_x_53720:
        /* <DEDUP_REMOVED lines=16> */
.L_x_53764:
        /* <DEDUP_REMOVED lines=13> */
.L_x_53766:
[----:B------:R-:W-:Y:S05]  /*263e0*/  BSYNC.RECONVERGENT B1 ;  /* 0x0000000000017941 */ /* 0x000fea0003800200 */
.L_x_53765:
        /* <DEDUP_REMOVED lines=43> */
.L_x_53763:
[----:B------:R-:W-:Y:S05]  /*266a0*/  BSYNC.RECONVERGENT B0 ;  /* 0x0000000000007941 */ /* 0x000fea0003800200 */
.L_x_53762:
        /* <DEDUP_REMOVED lines=16> */
.L_x_53769:
        /* <DEDUP_REMOVED lines=13> */
.L_x_53771:
[----:B------:R-:W-:Y:S05]  /*26880*/  BSYNC.RECONVERGENT B1 ;  /* 0x0000000000017941 */ /* 0x000fea0003800200 */
.L_x_53770:
        /* <DEDUP_REMOVED lines=43> */
.L_x_53768:
[----:B------:R-:W-:Y:S05]  /*26b40*/  BSYNC.RECONVERGENT B0 ;  /* 0x0000000000007941 */ /* 0x000fea0003800200 */
.L_x_53767:
        /* <DEDUP_REMOVED lines=16> */
.L_x_53774:
        /* <DEDUP_REMOVED lines=13> */
.L_x_53776:
[----:B------:R-:W-:Y:S05]  /*26d20*/  BSYNC.RECONVERGENT B1 ;  /* 0x0000000000017941 */ /* 0x000fea0003800200 */
.L_x_53775:
        /* <DEDUP_REMOVED lines=43> */
.L_x_53773:
[----:B------:R-:W-:Y:S05]  /*26fe0*/  BSYNC.RECONVERGENT B0 ;  /* 0x0000000000007941 */ /* 0x000fea0003800200 */
.L_x_53772:
        /* <DEDUP_REMOVED lines=16> */
.L_x_53779:
        /* <DEDUP_REMOVED lines=13> */
.L_x_53781:
[----:B------:R-:W-:Y:S05]  /*271c0*/  BSYNC.RECONVERGENT B1 ;  /* 0x0000000000017941 */ /* 0x000fea0003800200 */
.L_x_53780:
        /* <DEDUP_REMOVED lines=43> */
.L_x_53778:
[----:B------:R-:W-:Y:S05]  /*27480*/  BSYNC.RECONVERGENT B0 ;  /* 0x0000000000007941 */ /* 0x000fea0003800200 */
.L_x_53777:
        /* <DEDUP_REMOVED lines=16> */
.L_x_53761:
        /* <DEDUP_REMOVED lines=22> */
.L_x_53782:
        /* <DEDUP_REMOVED lines=26> */
.L_x_53786:
        /* <DEDUP_REMOVED lines=13> */
.L_x_53788:
[----:B------:R-:W-:Y:S05]  /*27960*/  BSYNC.RECONVERGENT B1 ;  /* 0x0000000000017941 */ /* 0x000fea0003800200 */
.L_x_53787:
        /* <DEDUP_REMOVED lines=43> */
.L_x_53785:
[----:B------:R-:W-:Y:S05]  /*27c20*/  BSYNC.RECONVERGENT B0 ;  /* 0x0000000000007941 */ /* 0x000fea0003800200 */
.L_x_53784:
        /* <DEDUP_REMOVED lines=17> */
.L_x_53791:
        /* <DEDUP_REMOVED lines=13> */
.L_x_53793:
[----:B------:R-:W-:Y:S05]  /*27e10*/  BSYNC.RECONVERGENT B1 ;  /* 0x0000000000017941 */ /* 0x000fea0003800200 */
.L_x_53792:
        /* <DEDUP_REMOVED lines=43> */
.L_x_53790:
[----:B------:R-:W-:Y:S05]  /*280d0*/  BSYNC.RECONVERGENT B0 ;  /* 0x0000000000007941 */ /* 0x000fea0003800200 */
.L_x_53789:
        /* <DEDUP_REMOVED lines=15> */
.L_x_53796:
        /* <DEDUP_REMOVED lines=13> */
.L_x_53798:
[----:B------:R-:W-:Y:S05]  /*282a0*/  BSYNC.RECONVERGENT B1 ;  /* 0x0000000000017941 */ /* 0x000fea0003800200 */
.L_x_53797:
        /* <DEDUP_REMOVED lines=43> */
.L_x_53795:
[----:B------:R-:W-:Y:S05]  /*28560*/  BSYNC.RECONVERGENT B0 ;  /* 0x0000000000007941 */ /* 0x000fea0003800200 */
.L_x_53794:
        /* <DEDUP_REMOVED lines=17> */
.L_x_53801:
        /* <DEDUP_REMOVED lines=13> */
.L_x_53803:
[----:B------:R-:W-:Y:S05]  /*28750*/  BSYNC.RECONVERGENT B1 ;  /* 0x0000000000017941 */ /* 0x000fea0003800200 */
.L_x_53802:
        /* <DEDUP_REMOVED lines=43> */
.L_x_53800:
[----:B------:R-:W-:Y:S05]  /*28a10*/  BSYNC.RECONVERGENT B0 ;  /* 0x0000000000007941 */ /* 0x000fea0003800200 */
.L_x_53799:
        /* <DEDUP_REMOVED lines=15> */
.L_x_53806:
        /* <DEDUP_REMOVED lines=13> */
.L_x_53808:
[----:B------:R-:W-:Y:S05]  /*28be0*/  BSYNC.RECONVERGENT B1 ;  /* 0x0000000000017941 */ /* 0x000fea0003800200 */
.L_x_53807:
        /* <DEDUP_REMOVED lines=43> */
.L_x_53805:
[----:B------:R-:W-:Y:S05]  /*28ea0*/  BSYNC.RECONVERGENT B0 ;  /* 0x0000000000007941 */ /* 0x000fea0003800200 */
.L_x_53804:
        /* <DEDUP_REMOVED lines=17> */
.L_x_53811:
        /* <DEDUP_REMOVED lines=13> */
.L_x_53813:
[----:B------:R-:W-:Y:S05]  /*29090*/  BSYNC.RECONVERGENT B1 ;  /* 0x0000000000017941 */ /* 0x000fea0003800200 */
.L_x_53812:
        /* <DEDUP_REMOVED lines=43> */
.L_x_53810:
[----:B------:R-:W-:Y:S05]  /*29350*/  BSYNC.RECONVERGENT B0 ;  /* 0x0000000000007941 */ /* 0x000fea0003800200 */
.L_x_53809:
        /* <DEDUP_REMOVED lines=15> */
.L_x_53816:
        /* <DEDUP_REMOVED lines=13> */
.L_x_53818:
[----:B------:R-:W-:Y:S05]  /*29520*/  BSYNC.RECONVERGENT B1 ;  /* 0x0000000000017941 */ /* 0x000fea0003800200 */
.L_x_53817:
        /* <DEDUP_REMOVED lines=43> */
.L_x_53815:
[----:B------:R-:W-:Y:S05]  /*297e0*/  BSYNC.RECONVERGENT B0 ;  /* 0x0000000000007941 */ /* 0x000fea0003800200 */
.L_x_53814:
        /* <DEDUP_REMOVED lines=17> */
.L_x_53821:
        /* <DEDUP_REMOVED lines=16> */
.L_x_53823:
[----:B------:R-:W-:Y:S05]  /*29a00*/  BSYNC.RECONVERGENT B1 ;  /* 0x0000000000017941 */ /* 0x000fea0003800200 */
.L_x_53822:
        /* <DEDUP_REMOVED lines=43> */
.L_x_53820:
[----:B------:R-:W-:Y:S05]  /*29cc0*/  BSYNC.RECONVERGENT B0 ;  /* 0x0000000000007941 */ /* 0x000fea0003800200 */
.L_x_53819:
[----:B------:R-:W-:Y:S02]  /*29cd0*/  LOP3.LUT R0, R0, 0xffffffef, RZ, 0xc0, !PT ;  /* 0xffffffef00007812 */ /* 0x000fe400078ec0ff */
[-C--:B------:R-:W-:Y:S01]  /*29ce0*/  FSETP.GTU.FTZ.AND P6, PT, R9, R21.reuse, PT ;  /* 0x000000150900720b */ /* 0x080fe20003fdc000 */
[----:B------:R-:W-:Y:S01]  /*29cf0*/  FMUL.FTZ R9, R34, R22 ;  /* 0x0000001622097220 */ /* 0x000fe20000410000 */
[----:B------:R-:W-:Y:S02]  /*29d00*/  @P5 LOP3.LUT R0, R0, 0x10, RZ, 0xfc, !PT ;  /* 0x0000001000005812 */ /* 0x000fe400078efcff */
[----:B------:R-:W-:Y:S02]  /*29d10*/  FSETP.GTU.FTZ.AND P5, PT, R11, R21, PT ;  /* 0x000000150b00720b */ /* 0x000fe40003fbc000 */
[----:B------:R-:W-:Y:S02]  /*29d20*/  LOP3.LUT R0, R0, 0xfffffff7, RZ, 0xc0, !PT ;  /* 0xfffffff700007812 */ /* 0x000fe400078ec0ff */
[----:B------:R-:W-:-:S02]  /*29d30*/  FSEL R11, R134, RZ, P3 ;  /* 0x000000ff860b7208 */ /* 0x000fc40001800000 */
        /* <DEDUP_REMOVED lines=11> */
[----:B------:R-:W-:-:S03]  /*29df0*/  @P3 LOP3.LUT R0, R0, 0x20, RZ, 0xfc, !PT ;  /* 0x0000002000003812 */ /* 0x000fc600078efcff */
[----:B------:R-:W-:Y:S01]  /*29e00*/  FADD.FTZ R133, R10, R9 ;  /* 0x000000090a857221 */ /* 0x000fe20000010000 */
[-C--:B------:R-:W-:Y:S01]  /*29e10*/  FMUL.FTZ R10, R32, R22.reuse ;  /* 0x00000016200a7220 */ /* 0x080fe20000410000 */
[----:B------:R-:W-:Y:S02]  /*29e20*/  LOP3.LUT P3, RZ, R0, 0x1, RZ, 0xc0, !PT ;  /* 0x0000000100ff7812 */ /* 0x000fe4000786c0ff */
[----:B------:R-:W-:Y:S02]  /*29e30*/  I2FP.F32.U32 R9, R139 ;  /* 0x0000008b00097245 */ /* 0x000fe40000201000 */
[----:B------:R-:W-:Y:S02]  /*29e40*/  FSEL R10, R10, RZ, !P3 ;  /* 0x000000ff0a0a7208 */ /* 0x000fe40005800000 */
[----:B------:R-:W-:Y:S01]  /*29e50*/  SEL R11, RZ, 0x1, P3 ;  /* 0x00000001ff0b7807 */ /* 0x000fe20001800000 */
[----:B------:R-:W-:Y:S01]  /*29e60*/  FFMA.FTZ R9, R9, R185, 1.1641532182693481445e-10 ;  /* 0x2f00000009097423 */ /* 0x000fe200000100b9 */
[----:B------:R-:W-:Y:S01]  /*29e70*/  LOP3.LUT P3, RZ, R0, 0x20, RZ, 0xc0, !PT ;  /* 0x0000002000ff7812 */ /* 0x000fe2000786c0ff */
[----:B------:R-:W-:Y:S01]  /*29e80*/  FADD.FTZ R132, R8, R10 ;  /* 0x0000000a08847221 */ /* 0x000fe20000010000 */
[----:B------:R-:W-:Y:S01]  /*29e90*/  FMUL.FTZ R8, R35, R22 ;  /* 0x0000001623087220 */ /* 0x000fe20000410000 */
[----:B------:R-:W-:-:S02]  /*29ea0*/  SEL R10, RZ, 0x1, P5 ;  /* 0x00000001ff0a7807 */ /* 0x000fc40002800000 */
[----:B------:R-:W-:Y:S02]  /*29eb0*/  FSETP.GTU.FTZ.AND P6, PT, R9, R21, PT ;  /* 0x000000150900720b */ /* 0x000fe40003fdc000 */
[----:B------:R-:W-:Y:S02]  /*29ec0*/  LOP3.LUT P5, RZ, R0, 0x10, RZ, 0xc0, !PT ;  /* 0x0000001000ff7812 */ /* 0x000fe400078ac0ff */
[----:B------:R-:W-:Y:S02]  /*29ed0*/  FSEL R9, R135, RZ, P4 ;  /* 0x000000ff87097208 */ /* 0x000fe40002000000 */
[----:B------:R-:W-:-:S05]  /*29ee0*/  FSEL R8, R8, RZ, !P6 ;  /* 0x000000ff08087208 */ /* 0x000fca0007000000 */
[----:B------:R-:W-:Y:S01]  /*29ef0*/  FADD.FTZ R135, R8, R9 ;  /* 0x0000000908877221 */ /* 0x000fe20000010000 */
[----:B------:R-:W-:Y:S02]  /*29f00*/  SEL R9, RZ, 0x1, P0 ;  /* 0x00000001ff097807 */ /* 0x000fe40000000000 */
[----:B------:R-:W-:Y:S01]  /*29f10*/  LOP3.LUT P0, RZ, R0, 0x8, RZ, 0xc0, !PT ;  /* 0x0000000800ff7812 */ /* 0x000fe2000780c0ff */
[----:B------:R-:W-:Y:S01]  /*29f20*/  @P5 FADD.FTZ R134, R30, R134 ;  /* 0x000000861e865221 */ /* 0x000fe20000010000 */
[----:B------:R-:W-:Y:S01]  /*29f30*/  SEL R8, RZ, 0x1, P6 ;  /* 0x00000001ff087807 */ /* 0x000fe20003000000 */
[----:B------:R-:W-:Y:S01]  /*29f40*/  @P5 FADD.FTZ R133, R29, R133 ;  /* 0x000000851d855221 */ /* 0x000fe20000010000 */
[----:B------:R-:W-:Y:S01]  /*29f50*/  @P5 FADD.FTZ R132, R28, R132 ;  /* 0x000000841c845221 */ /* 0x000fe20000010000 */
[----:B------:R-:W-:Y:S01]  /*29f60*/  @P5 FADD.FTZ R135, R31, R135 ;  /* 0x000000871f875221 */ /* 0x000fe20000010000 */
[----:B------:R-:W-:Y:S07]  /*29f70*/  BRA `(.L_x_53824) ;  /* 0x0000001000e07947 */ /* 0x000fee0003800000 */
.L_x_53783:
        /* <DEDUP_REMOVED lines=16> */
.L_x_53827:
        /* <DEDUP_REMOVED lines=13> */
.L_x_53829:
[----:B------:R-:W-:Y:S05]  /*2a150*/  BSYNC.RECONVERGENT B1 ;  /* 0x0000000000017941 */ /* 0x000fea0003800200 */
.L_x_53828:
        /* <DEDUP_REMOVED lines=43> */
.L_x_53826:
[----:B------:R-:W-:Y:S05]  /*2a410*/  BSYNC.RECONVERGENT B0 ;  /* 0x0000000000007941 */ /* 0x000fea0003800200 */
.L_x_53825:
        /* <DEDUP_REMOVED lines=16> */
.L_x_53832:
        /* <DEDUP_REMOVED lines=13> */
.L_x_53834:
[----:B------:R-:W-:Y:S05]  /*2a5f0*/  BSYNC.RECONVERGENT B1 ;  /* 0x0000000000017941 */ /* 0x000fea0003800200 */
.L_x_53833:
        /* <DEDUP_REMOVED lines=43> */
.L_x_53831:
[----:B------:R-:W-:Y:S05]  /*2a8b0*/  BSYNC.RECONVERGENT B0 ;  /* 0x0000000000007941 */ /* 0x000fea0003800200 */
.L_x_53830:
        /* <DEDUP_REMOVED lines=16> */
.L_x_53837:
        /* <DEDUP_REMOVED lines=13> */
.L_x_53839:
[----:B------:R-:W-:Y:S05]  /*2aa90*/  BSYNC.RECONVERGENT B1 ;  /* 0x0000000000017941 */ /* 0x000fea0003800200 */
.L_x_53838:
        /* <DEDUP_REMOVED lines=43> */
.L_x_53836:
[----:B------:R-:W-:Y:S05]  /*2ad50*/  BSYNC.RECONVERGENT B0 ;  /* 0x0000000000007941 */ /* 0x000fea0003800200 */
.L_x_53835:
        /* <DEDUP_REMOVED lines=16> */
.L_x_53842:
        /* <DEDUP_REMOVED lines=13> */
.L_x_53844:
[----:B------:R-:W-:Y:S05]  /*2af30*/  BSYNC.RECONVERGENT B1 ;  /* 0x0000000000017941 */ /* 0x000fea0003800200 */
.L_x_53843:
        /* <DEDUP_REMOVED lines=43> */
.L_x_53841:
[----:B------:R-:W-:Y:S05]  /*2b1f0*/  BSYNC.RECONVERGENT B0 ;  /* 0x0000000000007941 */ /* 0x000fea0003800200 */
.L_x_53840:
        /* <DEDUP_REMOVED lines=16> */
.L_x_53824:
        /* <DEDUP_REMOVED lines=22> */
.L_x_53845:
        /* <DEDUP_REMOVED lines=26> */
.L_x_53849:
        /* <DEDUP_REMOVED lines=13> */
.L_x_53851:
[----:B------:R-:W-:Y:S05]  /*2b6d0*/  BSYNC.RECONVERGENT B1 ;  /* 0x0000000000017941 */ /* 0x000fea0003800200 */
.L_x_53850:
        /* <DEDUP_REMOVED lines=43> */
.L_x_53848:
[----:B------:R-:W-:Y:S05]  /*2b990*/  BSYNC.RECONVERGENT B0 ;  /* 0x0000000000007941 */ /* 0x000fea0003800200 */
.L_x_53847:
        /* <DEDUP_REMOVED lines=17> */
.L_x_53854:
        /* <DEDUP_REMOVED lines=13> */
.L_x_53856:
[----:B------:R-:W-:Y:S05]  /*2bb80*/  BSYNC.RECONVERGENT B1 ;  /* 0x0000000000017941 */ /* 0x000fea0003800200 */
.L_x_53855:
        /* <DEDUP_REMOVED lines=43> */
.L_x_53853:
[----:B------:R-:W-:Y:S05]  /*2be40*/  BSYNC.RECONVERGENT B0 ;  /* 0x0000000000007941 */ /* 0x000fea0003800200 */
.L_x_53852:
        /* <DEDUP_REMOVED lines=15> */
.L_x_53859:
        /* <DEDUP_REMOVED lines=13> */
.L_x_53861:
[----:B------:R-:W-:Y:S05]  /*2c010*/  BSYNC.RECONVERGENT B1 ;  /* 0x0000000000017941 */ /* 0x000fea0003800200 */
.L_x_53860:
        /* <DEDUP_REMOVED lines=43> */
.L_x_53858:
[----:B------:R-:W-:Y:S05]  /*2c2d0*/  BSYNC.RECONVERGENT B0 ;  /* 0x0000000000007941 */ /* 0x000fea0003800200 */
.L_x_53857:
        /* <DEDUP_REMOVED lines=17> */
.L_x_53864:
        /* <DEDUP_REMOVED lines=13> */
.L_x_53866:
[----:B------:R-:W-:Y:S05]  /*2c4c0*/  BSYNC.RECONVERGENT B1 ;  /* 0x0000000000017941 */ /* 0x000fea0003800200 */
.L_x_53865:
        /* <DEDUP_REMOVED lines=43> */
.L_x_53863:
[----:B------:R-:W-:Y:S05]  /*2c780*/  BSYNC.RECONVERGENT B0 ;  /* 0x0000000000007941 */ /* 0x000fea0003800200 */
.L_x_53862:
        /* <DEDUP_REMOVED lines=15> */
.L_x_53869:
        /* <DEDUP_REMOVED lines=13> */
.L_x_53871:
[----:B------:R-:W-:Y:S05]  /*2c950*/  BSYNC.RECONVERGENT B1 ;  /* 0x0000000000017941 */ /* 0x000fea0003800200 */
.L_x_53870:
        /* <DEDUP_REMOVED lines=43> */
.L_x_53868:
[----:B------:R-:W-:Y:S05]  /*2cc10*/  BSYNC.RECONVERGENT B0 ;  /* 0x0000000000007941 */ /* 0x000fea0003800200 */
.L_x_53867:
        /* <DEDUP_REMOVED lines=17> */
.L_x_53874:
        /* <DEDUP_REMOVED lines=13> */
.L_x_53876:
[----:B------:R-:W-:Y:S05]  /*2ce00*/  BSYNC.RECONVERGENT B1 ;  /* 0x0000000000017941 */ /* 0x000fea0003800200 */
.L_x_53875:
        /* <DEDUP_REMOVED lines=43> */
.L_x_53873:
[----:B------:R-:W-:Y:S05]  /*2d0c0*/  BSYNC.RECONVERGENT B0 ;  /* 0x0000000000007941 */ /* 0x000fea0003800200 */
.L_x_53872:
        /* <DEDUP_REMOVED lines=15> */
.L_x_53879:
        /* <DEDUP_REMOVED lines=13> */
.L_x_53881:
[----:B------:R-:W-:Y:S05]  /*2d290*/  BSYNC.RECONVERGENT B1 ;  /* 0x0000000000017941 */ /* 0x000fea0003800200 */
.L_x_53880:
        /* <DEDUP_REMOVED lines=43> */
.L_x_53878:
[----:B------:R-:W-:Y:S05]  /*2d550*/  BSYNC.RECONVERGENT B0 ;  /* 0x0000000000007941 */ /* 0x000fea0003800200 */
.L_x_53877:
        /* <DEDUP_REMOVED lines=17> */
.L_x_53884:
        /* <DEDUP_REMOVED lines=16> */
.L_x_53886:
[----:B------:R-:W-:Y:S05]  /*2d770*/  BSYNC.RECONVERGENT B1 ;  /* 0x0000000000017941 */ /* 0x000fea0003800200 */
.L_x_53885:
        /* <DEDUP_REMOVED lines=43> */
.L_x_53883:
[----:B------:R-:W-:Y:S05]  /*2da30*/  BSYNC.RECONVERGENT B0 ;  /* 0x0000000000007941 */ /* 0x000fea0003800200 */
.L_x_53882:
        /* <DEDUP_REMOVED lines=43> */
.L_x_53846:
        /* <DEDUP_REMOVED lines=16> */
.L_x_53890:
        /* <DEDUP_REMOVED lines=13> */
.L_x_53892:
[----:B------:R-:W-:Y:S05]  /*2dec0*/  BSYNC.RECONVERGENT B1 ;  /* 0x0000000000017941 */ /* 0x000fea0003800200 */
.L_x_53891:
        /* <DEDUP_REMOVED lines=43> */
.L_x_53889:
[----:B------:R-:W-:Y:S05]  /*2e180*/  BSYNC.RECONVERGENT B0 ;  /* 0x0000000000007941 */ /* 0x000fea0003800200 */
.L_x_53888:
        /* <DEDUP_REMOVED lines=16> */
.L_x_53895:
        /* <DEDUP_REMOVED lines=13> */
.L_x_53897:
[----:B------:R-:W-:Y:S05]  /*2e360*/  BSYNC.RECONVERGENT B1 ;  /* 0x0000000000017941 */ /* 0x000fea0003800200 */
.L_x_53896:
        /* <DEDUP_REMOVED lines=43> */
.L_x_53894:
[----:B------:R-:W-:Y:S05]  /*2e620*/  BSYNC.RECONVERGENT B0 ;  /* 0x0000000000007941 */ /* 0x000fea0003800200 */
.L_x_53893:
        /* <DEDUP_REMOVED lines=16> */
.L_x_53900:
        /* <DEDUP_REMOVED lines=13> */
.L_x_53902:
[----:B------:R-:W-:Y:S05]  /*2e800*/  BSYNC.RECONVERGENT B1 ;  /* 0x0000000000017941 */ /* 0x000fea0003800200 */
.L_x_53901:
        /* <DEDUP_REMOVED lines=43> */
.L_x_53899:
[----:B------:R-:W-:Y:S05]  /*2eac0*/  BSYNC.RECONVERGENT B0 ;  /* 0x0000000000007941 */ /* 0x000fea0003800200 */
.L_x_53898:
        /* <DEDUP_REMOVED lines=16> */
.L_x_53905:
        /* <DEDUP_REMOVED lines=13> */
.L_x_53907:
[----:B------:R-:W-:Y:S05]  /*2eca0*/  BSYNC.RECONVERGENT B1 ;  /* 0x0000000000017941 */ /* 0x000fea0003800200 */
.L_x_53906:
        /* <DEDUP_REMOVED lines=43> */
.L_x_53904:
[----:B------:R-:W-:Y:S05]  /*2ef60*/  BSYNC.RECONVERGENT B0 ;  /* 0x0000000000007941 */ /* 0x000fea0003800200 */
.L_x_53903:
        /* <DEDUP_REMOVED lines=16> */
.L_x_53887:
        /* <DEDUP_REMOVED lines=22> */
.L_x_53908:
        /* <DEDUP_REMOVED lines=26> */
.L_x_53912:
        /* <DEDUP_REMOVED lines=13> */
.L_x_53914:
[----:B------:R-:W-:Y:S05]  /*2f440*/  BSYNC.RECONVERGENT B1 ;  /* 0x0000000000017941 */ /* 0x000fea0003800200 */
.L_x_53913:
        /* <DEDUP_REMOVED lines=43> */
.L_x_53911:
[----:B------:R-:W-:Y:S05]  /*2f700*/  BSYNC.RECONVERGENT B0 ;  /* 0x0000000000007941 */ /* 0x000fea0003800200 */
.L_x_53910:
        /* <DEDUP_REMOVED lines=17> */
.L_x_53917:
        /* <DEDUP_REMOVED lines=13> */
.L_x_53919:
[----:B------:R-:W-:Y:S05]  /*2f8f0*/  BSYNC.RECONVERGENT B1 ;  /* 0x0000000000017941 */ /* 0x000fea0003800200 */
.L_x_53918:
        /* <DEDUP_REMOVED lines=43> */
.L_x_53916:
[----:B------:R-:W-:Y:S05]  /*2fbb0*/  BSYNC.RECONVERGENT B0 ;  /* 0x0000000000007941 */ /* 0x000fea0003800200 */
.L_x_53915:
        /* <DEDUP_REMOVED lines=15> */
.L_x_53922:
        /* <DEDUP_REMOVED lines=13> */
.L_x_53924:
[----:B------:R-:W-:Y:S05]  /*2fd80*/  BSYNC.RECONVERGENT B1 ;  /* 0x0000000000017941 */ /* 0x000fea0003800200 */
.L_x_53923:
        /* <DEDUP_REMOVED lines=43> */
.L_x_53921:
[----:B------:R-:W-:Y:S05]  /*30040*/  BSYNC.RECONVERGENT B0 ;  /* 0x0000000000007941 */ /* 0x000fea0003800200 */
.L_x_53920:
        /* <DEDUP_REMOVED lines=17> */
.L_x_53927:
        /* <DEDUP_REMOVED lines=13> */
.L_x_53929:
[----:B------:R-:W-:Y:S05]  /*30230*/  BSYNC.RECONVERGENT B1 ;  /* 0x0000000000017941 */ /* 0x000fea0003800200 */
.L_x_53928:
        /* <DEDUP_REMOVED lines=43> */
.L_x_53926:
[----:B------:R-:W-:Y:S05]  /*304f0*/  BSYNC.RECONVERGENT B0 ;  /* 0x0000000000007941 */ /* 0x000fea0003800200 */
.L_x_53925:
        /* <DEDUP_REMOVED lines=15> */
.L_x_53932:
        /* <DEDUP_REMOVED lines=13> */
.L_x_53934:
[----:B------:R-:W-:Y:S05]  /*306c0*/  BSYNC.RECONVERGENT B1 ;  /* 0x0000000000017941 */ /* 0x000fea0003800200 */
.L_x_53933:
        /* <DEDUP_REMOVED lines=43> */
.L_x_53931:
[----:B------:R-:W-:Y:S05]  /*30980*/  BSYNC.RECONVERGENT B0 ;  /* 0x0000000000007941 */ /* 0x000fea0003800200 */
.L_x_53930:
        /* <DEDUP_REMOVED lines=17> */
.L_x_53937:
        /* <DEDUP_REMOVED lines=13> */
.L_x_53939:
[----:B------:R-:W-:Y:S05]  /*30b70*/  BSYNC.RECONVERGENT B1 ;  /* 0x0000000000017941 */ /* 0x000fea0003800200 */
.L_x_53938:
        /* <DEDUP_REMOVED lines=43> */
.L_x_53936:
[----:B------:R-:W-:Y:S05]  /*30e30*/  BSYNC.RECONVERGENT B0 ;  /* 0x0000000000007941 */ /* 0x000fea0003800200 */
.L_x_53935:
        /* <DEDUP_REMOVED lines=15> */
.L_x_53942:
        /* <DEDUP_REMOVED lines=13> */
.L_x_53944:
[----:B------:R-:W-:Y:S05]  /*31000*/  BSYNC.RECONVERGENT B1 ;  /* 0x0000000000017941 */ /* 0x000fea0003800200 */
.L_x_53943:
        /* <DEDUP_REMOVED lines=43> */
.L_x_53941:
[----:B------:R-:W-:Y:S05]  /*312c0*/  BSYNC.RECONVERGENT B0 ;  /* 0x0000000000007941 */ /* 0x000fea0003800200 */
.L_x_53940:
        /* <DEDUP_REMOVED lines=17> */
.L_x_53947:
        /* <DEDUP_REMOVED lines=16> */
.L_x_53949:
[----:B------:R-:W-:Y:S05]  /*314e0*/  BSYNC.RECONVERGENT B1 ;  /* 0x0000000000017941 */ /* 0x000fea0003800200 */
.L_x_53948:
        /* <DEDUP_REMOVED lines=43> */
.L_x_53946:
[----:B------:R-:W-:Y:S05]  /*317a0*/  BSYNC.RECONVERGENT B0 ;  /* 0x0000000000007941 */ /* 0x000fea0003800200 */
.L_x_53945:
        /* <DEDUP_REMOVED lines=43> */
.L_x_53909:
        /* <DEDUP_REMOVED lines=16> */
.L_x_53953:
        /* <DEDUP_REMOVED lines=13> */
.L_x_53955:
[----:B------:R-:W-:Y:S05]  /*31c30*/  BSYNC.RECONVERGENT B1 ;  /* 0x0000000000017941 */ /* 0x000fea0003800200 */
.L_x_53954:
        /* <DEDUP_REMOVED lines=43> */
.L_x_53952:
[----:B------:R-:W-:Y:S05]  /*31ef0*/  BSYNC.RECONVERGENT B0 ;  /* 0x0000000000007941 */ /* 0x000fea0003800200 */
.L_x_53951:
        /* <DEDUP_REMOVED lines=16> */
.L_x_53958:
        /* <DEDUP_REMOVED lines=13> */
.L_x_53960:
[----:B------:R-:W-:Y:S05]  /*320d0*/  BSYNC.RECONVERGENT B1 ;  /* 0x0000000000017941 */ /* 0x000fea0003800200 */
.L_x_53959:
        /* <DEDUP_REMOVED lines=43> */
.L_x_53957:
[----:B------:R-:W-:Y:S05]  /*32390*/  BSYNC.RECONVERGENT B0 ;  /* 0x0000000000007941 */ /* 0x000fea0003800200 */
.L_x_53956:
        /* <DEDUP_REMOVED lines=16> */
.L_x_53963:
        /* <DEDUP_REMOVED lines=13> */
.L_x_53965:
[----:B------:R-:W-:Y:S05]  /*32570*/  BSYNC.RECONVERGENT B1 ;  /* 0x0000000000017941 */ /* 0x000fea0003800200 */
.L_x_53964:
        /* <DEDUP_REMOVED lines=43> */
.L_x_53962:
[----:B------:R-:W-:Y:S05]  /*32830*/  BSYNC.RECONVERGENT B0 ;  /* 0x0000000000007941 */ /* 0x000fea0003800200 */
.L_x_53961:
        /* <DEDUP_REMOVED lines=16> */
.L_x_53968:
        /* <DEDUP_REMOVED lines=13> */
.L_x_53970:
[----:B------:R-:W-:Y:S05]  /*32a10*/  BSYNC.RECONVERGENT B1 ;  /* 0x0000000000017941 */ /* 0x000fea0003800200 */
.L_x_53969:
        /* <DEDUP_REMOVED lines=43> */
.L_x_53967:
[----:B------:R-:W-:Y:S05]  /*32cd0*/  BSYNC.RECONVERGENT B0 ;  /* 0x0000000000007941 */ /* 0x000fea0003800200 */
.L_x_53966:
        /* <DEDUP_REMOVED lines=16> */
.L_x_53950:
        /* <DEDUP_REMOVED lines=22> */
.L_x_53971:
        /* <DEDUP_REMOVED lines=26> */
.L_x_53975:
        /* <DEDUP_REMOVED lines=13> */
.L_x_53977:
[----:B------:R-:W-:Y:S05]  /*331b0*/  BSYNC.RECONVERGENT B1 ;  /* 0x0000000000017941 */ /* 0x000fea0003800200 */
.L_x_53976:
        /* <DEDUP_REMOVED lines=43> */
.L_x_53974:
[----:B------:R-:W-:Y:S05]  /*33470*/  BSYNC.RECONVERGENT B0 ;  /* 0x0000000000007941 */ /* 0x000fea0003800200 */
.L_x_53973:
        /* <DEDUP_REMOVED lines=17> */
.L_x_53980:
        /* <DEDUP_REMOVED lines=13> */
.L_x_53982:
[----:B------:R-:W-:Y:S05]  /*33660*/  BSYNC.RECONVERGENT B1 ;  /* 0x0000000000017941 */ /* 0x000fea0003800200 */
.L_x_53981:
        /* <DEDUP_REMOVED lines=43> */
.L_x_53979:
[----:B------:R-:W-:Y:S05]  /*33920*/  BSYNC.RECONVERGENT B0 ;  /* 0x0000000000007941 */ /* 0x000fea0003800200 */
.L_x_53978:
        /* <DEDUP_REMOVED lines=15> */
.L_x_53985:
        /* <DEDUP_REMOVED lines=13> */
.L_x_53987:
[----:B------:R-:W-:Y:S05]  /*33af0*/  BSYNC.RECONVERGENT B1 ;  /* 0x0000000000017941 */ /* 0x000fea0003800200 */
.L_x_53986:
        /* <DEDUP_REMOVED lines=43> */
.L_x_53984:
[----:B------:R-:W-:Y:S05]  /*33db0*/  BSYNC.RECONVERGENT B0 ;  /* 0x0000000000007941 */ /* 0x000fea0003800200 */
.L_x_53983:
        /* <DEDUP_REMOVED lines=17> */
.L_x_53990:
        /* <DEDUP_REMOVED lines=13> */
.L_x_53992:
[----:B------:R-:W-:Y:S05]  /*33fa0*/  BSYNC.RECONVERGENT B1 ;  /* 0x0000000000017941 */ /* 0x000fea0003800200 */
.L_x_53991:
        /* <DEDUP_REMOVED lines=43> */
.L_x_53989:
[----:B------:R-:W-:Y:S05]  /*34260*/  BSYNC.RECONVERGENT B0 ;  /* 0x0000000000007941 */ /* 0x000fea0003800200 */
.L_x_53988:
        /* <DEDUP_REMOVED lines=15> */
.L_x_53995:
        /* <DEDUP_REMOVED lines=13> */
.L_x_53997:
[----:B------:R-:W-:Y:S05]  /*34430*/  BSYNC.RECONVERGENT B1 ;  /* 0x0000000000017941 */ /* 0x000fea0003800200 */
.L_x_53996:
        /* <DEDUP_REMOVED lines=43> */
.L_x_53994:
[----:B------:R-:W-:Y:S05]  /*346f0*/  BSYNC.RECONVERGENT B0 ;  /* 0x0000000000007941 */ /* 0x000fea0003800200 */
.L_x_53993:
        /* <DEDUP_REMOVED lines=17> */
.L_x_54000:
        /* <DEDUP_REMOVED lines=13> */
.L_x_54002:
[----:B------:R-:W-:Y:S05]  /*348e0*/  BSYNC.RECONVERGENT B1 ;  /* 0x0000000000017941 */ /* 0x000fea0003800200 */
.L_x_54001:
        /* <DEDUP_REMOVED lines=43> */
.L_x_53999:
[----:B------:R-:W-:Y:S05]  /*34ba0*/  BSYNC.RECONVERGENT B0 ;  /* 0x0000000000007941 */ /* 0x000fea0003800200 */
.L_x_53998:
        /* <DEDUP_REMOVED lines=15> */
.L_x_54005:
        /* <DEDUP_REMOVED lines=13> */
.L_x_54007:
[----:B------:R-:W-:Y:S05]  /*34d70*/  BSYNC.RECONVERGENT B1 ;  /* 0x0000000000017941 */ /* 0x000fea0003800200 */
.L_x_54006:
        /* <DEDUP_REMOVED lines=43> */
.L_x_54004:
[----:B------:R-:W-:Y:S05]  /*35030*/  BSYNC.RECONVERGENT B0 ;  /* 0x0000000000007941 */ /* 0x000fea0003800200 */
.L_x_54003:
        /* <DEDUP_REMOVED lines=17> */
.L_x_54010:
        /* <DEDUP_REMOVED lines=16> */
.L_x_54012:
[----:B------:R-:W-:Y:S05]  /*35250*/  BSYNC.RECONVERGENT B1 ;  /* 0x0000000000017941 */ /* 0x000fea0003800200 */
.L_x_54011:
        /* <DEDUP_REMOVED lines=43> */
.L_x_54009:
[----:B------:R-:W-:Y:S05]  /*35510*/  BSYNC.RECONVERGENT B0 ;  /* 0x0000000000007941 */ /* 0x000fea0003800200 */
.L_x_54008:
        /* <DEDUP_REMOVED lines=43> */
.L_x_53972:
        /* <DEDUP_REMOVED lines=16> */
.L_x_54016:
        /* <DEDUP_REMOVED lines=13> */
.L_x_54018:
[----:B------:R-:W-:Y:S05]  /*359a0*/  BSYNC.RECONVERGENT B1 ;  /* 0x0000000000017941 */ /* 0x000fea0003800200 */
.L_x_54017:
        /* <DEDUP_REMOVED lines=43> */
.L_x_54015:
[----:B------:R-:W-:Y:S05]  /*35c60*/  BSYNC.RECONVERGENT B0 ;  /* 0x0000000000007941 */ /* 0x000fea0003800200 */
.L_x_54014:
        /* <DEDUP_REMOVED lines=16> */
.L_x_54021:
        /* <DEDUP_REMOVED lines=13> */
.L_x_54023:
[----:B------:R-:W-:Y:S05]  /*35e40*/  BSYNC.RECONVERGENT B1 ;  /* 0x0000000000017941 */ /* 0x000fea0003800200 */
.L_x_54022:
        /* <DEDUP_REMOVED lines=43> */
.L_x_54020:
[----:B------:R-:W-:Y:S05]  /*36100*/  BSYNC.RECONVERGENT B0 ;  /* 0x0000000000007941 */ /* 0x000fea0003800200 */
.L_x_54019:
        /* <DEDUP_REMOVED lines=16> */
.L_x_54026:
        /* <DEDUP_REMOVED lines=13> */
.L_x_54028:
[----:B------:R-:W-:Y:S05]  /*362e0*/  BSYNC.RECONVERGENT B1 ;  /* 0x0000000000017941 */ /* 0x000fea0003800200 */
.L_x_54027:
        /* <DEDUP_REMOVED lines=43> */
.L_x_54025:
[----:B------:R-:W-:Y:S05]  /*365a0*/  BSYNC.RECONVERGENT B0 ;  /* 0x0000000000007941 */ /* 0x000fea0003800200 */
.L_x_54024:
        /* <DEDUP_REMOVED lines=16> */
.L_x_54031:
        /* <DEDUP_REMOVED lines=13> */
.L_x_54033:
[----:B------:R-:W-:Y:S05]  /*36780*/  BSYNC.RECONVERGENT B1 ;  /* 0x0000000000017941 */ /* 0x000fea0003800200 */
.L_x_54032:
        /* <DEDUP_REMOVED lines=43> */
.L_x_54030:
[----:B------:R-:W-:Y:S05]  /*36a40*/  BSYNC.RECONVERGENT B0 ;  /* 0x0000000000007941 */ /* 0x000fea0003800200 */
.L_x_54029:
        /* <DEDUP_REMOVED lines=16> */
.L_x_54013:
        /* <DEDUP_REMOVED lines=22> */
.L_x_54034:
        /* <DEDUP_REMOVED lines=26> */
.L_x_54038:
        /* <DEDUP_REMOVED lines=13> */
.L_x_54040:
[----:B------:R-:W-:Y:S05]  /*36f20*/  BSYNC.RECONVERGENT B1 ;  /* 0x0000000000017941 */ /* 0x000fea0003800200 */
.L_x_54039:
        /* <DEDUP_REMOVED lines=43> */
.L_x_54037:
[----:B------:R-:W-:Y:S05]  /*371e0*/  BSYNC.RECONVERGENT B0 ;  /* 0x0000000000007941 */ /* 0x000fea0003800200 */
.L_x_54036:
        /* <DEDUP_REMOVED lines=17> */
.L_x_54043:
        /* <DEDUP_REMOVED lines=13> */
.L_x_54045:
[----:B------:R-:W-:Y:S05]  /*373d0*/  BSYNC.RECONVERGENT B1 ;  /* 0x0000000000017941 */ /* 0x000fea0003800200 */
.L_x_54044:
        /* <DEDUP_REMOVED lines=43> */
.L_x_54042:
[----:B------:R-:W-:Y:S05]  /*37690*/  BSYNC.RECONVERGENT B0 ;  /* 0x0000000000007941 */ /* 0x000fea0003800200 */
.L_x_54041:
        /* <DEDUP_REMOVED lines=15> */
.L_x_54048:
        /* <DEDUP_REMOVED lines=13> */
.L_x_54050:
[----:B------:R-:W-:Y:S05]  /*37860*/  BSYNC.RECONVERGENT B1 ;  /* 0x0000000000017941 */ /* 0x000fea0003800200 */
.L_x_54049:
        /* <DEDUP_REMOVED lines=43> */
.L_x_54047:
[----:B------:R-:W-:Y:S05]  /*37b20*/  BSYNC.RECONVERGENT B0 ;  /* 0x0000000000007941 */ /* 0x000fea0003800200 */
.L_x_54046:
        /* <DEDUP_REMOVED lines=17> */
.L_x_54053:
        /* <DEDUP_REMOVED lines=13> */
.L_x_54055:
[----:B------:R-:W-:Y:S05]  /*37d10*/  BSYNC.RECONVERGENT B1 ;  /* 0x0000000000017941 */ /* 0x000fea0003800200 */
.L_x_54054:
        /* <DEDUP_REMOVED lines=43> */
.L_x_54052:
[----:B------:R-:W-:Y:S05]  /*37fd0*/  BSYNC.RECONVERGENT B0 ;  /* 0x0000000000007941 */ /* 0x000fea0003800200 */
.L_x_54051:
        /* <DEDUP_REMOVED lines=15> */
.L_x_54058:
        /* <DEDUP_REMOVED lines=13> */
.L_x_54060:
[----:B------:R-:W-:Y:S05]  /*381a0*/  BSYNC.RECONVERGENT B1 ;  /* 0x0000000000017941 */ /* 0x000fea0003800200 */
.L_x_54059:
        /* <DEDUP_REMOVED lines=43> */
.L_x_54057:
[----:B------:R-:W-:Y:S05]  /*38460*/  BSYNC.RECONVERGENT B0 ;  /* 0x0000000000007941 */ /* 0x000fea0003800200 */
.L_x_54056:
        /* <DEDUP_REMOVED lines=17> */
.L_x_54063:
        /* <DEDUP_REMOVED lines=13> */
.L_x_54065:
[----:B------:R-:W-:Y:S05]  /*38650*/  BSYNC.RECONVERGENT B1 ;  /* 0x0000000000017941 */ /* 0x000fea0003800200 */
.L_x_54064:
        /* <DEDUP_REMOVED lines=43> */
.L_x_54062:
[----:B------:R-:W-:Y:S05]  /*38910*/  BSYNC.RECONVERGENT B0 ;  /* 0x0000000000007941 */ /* 0x000fea0003800200 */
.L_x_54061:
        /* <DEDUP_REMOVED lines=15> */
.L_x_54068:
        /* <DEDUP_REMOVED lines=13> */
.L_x_54070:
[----:B------:R-:W-:Y:S05]  /*38ae0*/  BSYNC.RECONVERGENT B1 ;  /* 0x0000000000017941 */ /* 0x000fea0003800200 */
.L_x_54069:
        /* <DEDUP_REMOVED lines=43> */
.L_x_54067:
[----:B------:R-:W-:Y:S05]  /*38da0*/  BSYNC.RECONVERGENT B0 ;  /* 0x0000000000007941 */ /* 0x000fea0003800200 */
.L_x_54066:
        /* <DEDUP_REMOVED lines=17> */
.L_x_54073:
        /* <DEDUP_REMOVED lines=16> */
.L_x_54075:
[----:B------:R-:W-:Y:S05]  /*38fc0*/  BSYNC.RECONVERGENT B1 ;  /* 0x0000000000017941 */ /* 0x000fea0003800200 */
.L_x_54074:
        /* <DEDUP_REMOVED lines=43> */
.L_x_54072:
[----:B------:R-:W-:Y:S05]  /*39280*/  BSYNC.RECONVERGENT B0 ;  /* 0x0000000000007941 */ /* 0x000fea0003800200 */
.L_x_54071:
        /* <DEDUP_REMOVED lines=43> */
.L_x_54035:
        /* <DEDUP_REMOVED lines=16> */
.L_x_54079:
        /* <DEDUP_REMOVED lines=13> */
.L_x_54081:
[----:B------:R-:W-:Y:S05]  /*39710*/  BSYNC.RECONVERGENT B1 ;  /* 0x0000000000017941 */ /* 0x000fea0003800200 */
.L_x_54080:
        /* <DEDUP_REMOVED lines=43> */
.L_x_54078:
[----:B------:R-:W-:Y:S05]  /*399d0*/  BSYNC.RECONVERGENT B0 ;  /* 0x0000000000007941 */ /* 0x000fea0003800200 */
.L_x_54077:
        /* <DEDUP_REMOVED lines=16> */
.L_x_54084:
        /* <DEDUP_REMOVED lines=13> */
.L_x_54086:
[----:B------:R-:W-:Y:S05]  /*39bb0*/  BSYNC.RECONVERGENT B1 ;  /* 0x0000000000017941 */ /* 0x000fea0003800200 */
.L_x_54085:
        /* <DEDUP_REMOVED lines=43> */
.L_x_54083:
[----:B------:R-:W-:Y:S05]  /*39e70*/  BSYNC.RECONVERGENT B0 ;  /* 0x0000000000007941 */ /* 0x000fea0003800200 */
.L_x_54082:
        /* <DEDUP_REMOVED lines=16> */
.L_x_54089:
        /* <DEDUP_REMOVED lines=13> */
.L_x_54091:
[----:B------:R-:W-:Y:S05]  /*3a050*/  BSYNC.RECONVERGENT B1 ;  /* 0x0000000000017941 */ /* 0x000fea0003800200 */
.L_x_54090:
        /* <DEDUP_REMOVED lines=43> */
.L_x_54088:
[----:B------:R-:W-:Y:S05]  /*3a310*/  BSYNC.RECONVERGENT B0 ;  /* 0x0000000000007941 */ /* 0x000fea0003800200 */
.L_x_54087:
        /* <DEDUP_REMOVED lines=16> */
.L_x_54094:
        /* <DEDUP_REMOVED lines=13> */
.L_x_54096:
[----:B------:R-:W-:Y:S05]  /*3a4f0*/  BSYNC.RECONVERGENT B1 ;  /* 0x0000000000017941 */ /* 0x000fea0003800200 */
.L_x_54095:
        /* <DEDUP_REMOVED lines=43> */
.L_x_54093:
[----:B------:R-:W-:Y:S05]  /*3a7b0*/  BSYNC.RECONVERGENT B0 ;  /* 0x0000000000007941 */ /* 0x000fea0003800200 */
.L_x_54092:
        /* <DEDUP_REMOVED lines=16> */
.L_x_54076:
        /* <DEDUP_REMOVED lines=22> */
.L_x_54097:
        /* <DEDUP_REMOVED lines=26> */
.L_x_54101:
        /* <DEDUP_REMOVED lines=13> */
.L_x_54103:
[----:B------:R-:W-:Y:S05]  /*3ac90*/  BSYNC.RECONVERGENT B1 ;  /* 0x0000000000017941 */ /* 0x000fea0003800200 */
.L_x_54102:
        /* <DEDUP_REMOVED lines=43> */
.L_x_54100:
[----:B------:R-:W-:Y:S05]  /*3af50*/  BSYNC.RECONVERGENT B0 ;  /* 0x0000000000007941 */ /* 0x000fea0003800200 */
.L_x_54099:
        /* <DEDUP_REMOVED lines=17> */
.L_x_54106:
        /* <DEDUP_REMOVED lines=13> */
.L_x_54108:
[----:B------:R-:W-:Y:S05]  /*3b140*/  BSYNC.RECONVERGENT B1 ;  /* 0x0000000000017941 */ /* 0x000fea0003800200 */
.L_x_54107:
        /* <DEDUP_REMOVED lines=43> */
.L_x_54105:
[----:B------:R-:W-:Y:S05]  /*3b400*/  BSYNC.RECONVERGENT B0 ;  /* 0x0000000000007941 */ /* 0x000fea0003800200 */
.L_x_54104:
        /* <DEDUP_REMOVED lines=15> */
.L_x_54111:
        /* <DEDUP_REMOVED lines=13> */
.L_x_54113:
[----:B------:R-:W-:Y:S05]  /*3b5d0*/  BSYNC.RECONVERGENT B1 ;  /* 0x0000000000017941 */ /* 0x000fea0003800200 */
.L_x_54112:
        /* <DEDUP_REMOVED lines=43> */
.L_x_54110:
[----:B------:R-:W-:Y:S05]  /*3b890*/  BSYNC.RECONVERGENT B0 ;  /* 0x0000000000007941 */ /* 0x000fea0003800200 */
.L_x_54109:
        /* <DEDUP_REMOVED lines=17> */
.L_x_54116:
        /* <DEDUP_REMOVED lines=13> */
.L_x_54118:
[----:B------:R-:W-:Y:S05]  /*3ba80*/  BSYNC.RECONVERGENT B1 ;  /* 0x0000000000017941 */ /* 0x000fea0003800200 */
.L_x_54117:
        /* <DEDUP_REMOVED lines=43> */
.L_x_54115:
[----:B------:R-:W-:Y:S05]  /*3bd40*/  BSYNC.RECONVERGENT B0 ;  /* 0x0000000000007941 */ /* 0x000fea0003800200 */
.L_x_54114:
        /* <DEDUP_REMOVED lines=15> */
.L_x_54121:
        /* <DEDUP_REMOVED lines=13> */
.L_x_54123:
[----:B------:R-:W-:Y:S05]  /*3bf10*/  BSYNC.RECONVERGENT B1 ;  /* 0x0000000000017941 */ /* 0x000fea0003800200 */
.L_x_54122:
        /* <DEDUP_REMOVED lines=43> */
.L_x_54120:
[----:B------:R-:W-:Y:S05]  /*3c1d0*/  BSYNC.RECONVERGENT B0 ;  /* 0x0000000000007941 */ /* 0x000fea0003800200 */
.L_x_54119:
        /* <DEDUP_REMOVED lines=17> */
.L_x_54126:
        /* <DEDUP_REMOVED lines=13> */
.L_x_54128:
[----:B------:R-:W-:Y:S05]  /*3c3c0*/  BSYNC.RECONVERGENT B1 ;  /* 0x0000000000017941 */ /* 0x000fea0003800200 */
.L_x_54127:
        /* <DEDUP_REMOVED lines=43> */
.L_x_54125:
[----:B------:R-:W-:Y:S05]  /*3c680*/  BSYNC.RECONVERGENT B0 ;  /* 0x0000000000007941 */ /* 0x000fea0003800200 */
.L_x_54124:
        /* <DEDUP_REMOVED lines=15> */
.L_x_54131:
        /* <DEDUP_REMOVED lines=13> */
.L_x_54133:
[----:B------:R-:W-:Y:S05]  /*3c850*/  BSYNC.RECONVERGENT B1 ;  /* 0x0000000000017941 */ /* 0x000fea0003800200 */
.L_x_54132:
        /* <DEDUP_REMOVED lines=43> */
.L_x_54130:
[----:B------:R-:W-:Y:S05]  /*3cb10*/  BSYNC.RECONVERGENT B0 ;  /* 0x0000000000007941 */ /* 0x000fea0003800200 */
.L_x_54129:
        /* <DEDUP_REMOVED lines=17> */
.L_x_54136:
        /* <DEDUP_REMOVED lines=16> */
.L_x_54138:
[----:B------:R-:W-:Y:S05]  /*3cd30*/  BSYNC.RECONVERGENT B1 ;  /* 0x0000000000017941 */ /* 0x000fea0003800200 */
.L_x_54137:
        /* <DEDUP_REMOVED lines=43> */
.L_x_54135:
[----:B------:R-:W-:Y:S05]  /*3cff0*/  BSYNC.RECONVERGENT B0 ;  /* 0x0000000000007941 */ /* 0x000fea0003800200 */
.L_x_54134:
        /* <DEDUP_REMOVED lines=43> */
.L_x_54098:
        /* <DEDUP_REMOVED lines=16> */
.L_x_54142:
        /* <DEDUP_REMOVED lines=13> */
.L_x_54144:
[----:B------:R-:W-:Y:S05]  /*3d480*/  BSYNC.RECONVERGENT B1 ;  /* 0x0000000000017941 */ /* 0x000fea0003800200 */
.L_x_54143:
        /* <DEDUP_REMOVED lines=43> */
.L_x_54141:
[----:B------:R-:W-:Y:S05]  /*3d740*/  BSYNC.RECONVERGENT B0 ;  /* 0x0000000000007941 */ /* 0x000fea0003800200 */
.L_x_54140:
        /* <DEDUP_REMOVED lines=16> */
.L_x_54147:
        /* <DEDUP_REMOVED lines=13> */
.L_x_54149:
[----:B------:R-:W-:Y:S05]  /*3d920*/  BSYNC.RECONVERGENT B1 ;  /* 0x0000000000017941 */ /* 0x000fea0003800200 */
.L_x_54148:
        /* <DEDUP_REMOVED lines=43> */
.L_x_54146:
[----:B------:R-:W-:Y:S05]  /*3dbe0*/  BSYNC.RECONVERGENT B0 ;  /* 0x0000000000007941 */ /* 0x000fea0003800200 */
.L_x_54145:
        /* <DEDUP_REMOVED lines=16> */
.L_x_54152:
        /* <DEDUP_REMOVED lines=13> */
.L_x_54154:
[----:B------:R-:W-:Y:S05]  /*3ddc0*/  BSYNC.RECONVERGENT B1 ;  /* 0x0000000000017941 */ /* 0x000fea0003800200 */
.L_x_54153:
        /* <DEDUP_REMOVED lines=43> */
.L_x_54151:
[----:B------:R-:W-:Y:S05]  /*3e080*/  BSYNC.RECONVERGENT B0 ;  /* 0x0000000000007941 */ /* 0x000fea0003800200 */
.L_x_54150:
        /* <DEDUP_REMOVED lines=16> */
.L_x_54157:
        /* <DEDUP_REMOVED lines=13> */
.L_x_54159:
[----:B------:R-:W-:Y:S05]  /*3e260*/  BSYNC.RECONVERGENT B1 ;  /* 0x0000000000017941 */ /* 0x000fea0003800200 */
.L_x_54158:
        /* <DEDUP_REMOVED lines=34> */
[----:B------:R-:W-:Y:S01]  /*3e490*/  HFMA2 R161, -RZ, RZ, 0, 0 ;  /* 0x00000000ffa17431 */ /* 0x000fe200000001ff */
        /* <DEDUP_REMOVED lines=8> */
.L_x_54156:
[----:B------:R-:W-:Y:S05]  /*3e520*/  BSYNC.RECONVERGENT B0 ;  /* 0x0000000000007941 */ /* 0x000fea0003800200 */
.L_x_54155:
        /* <DEDUP_REMOVED lines=16> */
.L_x_54139:
        /* <DEDUP_REMOVED lines=22> */
.L_x_54160:
        /* <DEDUP_REMOVED lines=26> */
.L_x_54164:
        /* <DEDUP_REMOVED lines=13> */
.L_x_54166:
[----:B------:R-:W-:Y:S05]  /*3ea00*/  BSYNC.RECONVERGENT B1 ;  /* 0x0000000000017941 */ /* 0x000fea0003800200 */
.L_x_54165:
        /* <DEDUP_REMOVED lines=43> */
.L_x_54163:
[----:B------:R-:W-:Y:S05]  /*3ecc0*/  BSYNC.RECONVERGENT B0 ;  /* 0x0000000000007941 */ /* 0x000fea0003800200 */
.L_x_54162:
        /* <DEDUP_REMOVED lines=17> */
.L_x_54169:
        /* <DEDUP_REMOVED lines=13> */
.L_x_54171:
[----:B------:R-:W-:Y:S05]  /*3eeb0*/  BSYNC.RECONVERGENT B1 ;  /* 0x0000000000017941 */ /* 0x000fea0003800200 */
.L_x_54170:
        /* <DEDUP_REMOVED lines=43> */
.L_x_54168:
[----:B------:R-:W-:Y:S05]  /*3f170*/  BSYNC.RECONVERGENT B0 ;  /* 0x0000000000007941 */ /* 0x000fea0003800200 */
.L_x_54167:
        /* <DEDUP_REMOVED lines=15> */
.L_x_54174:
        /* <DEDUP_REMOVED lines=13> */
.L_x_54176:
[----:B------:R-:W-:Y:S05]  /*3f340*/  BSYNC.RECONVERGENT B1 ;  /* 0x0000000000017941 */ /* 0x000fea0003800200 */
.L_x_54175:
        /* <DEDUP_REMOVED lines=43> */
.L_x_54173:
[----:B------:R-:W-:Y:S05]  /*3f600*/  BSYNC.RECONVERGENT B0 ;  /* 0x0000000000007941 */ /* 0x000fea0003800200 */
.L_x_54172:
        /* <DEDUP_REMOVED lines=17> */
.L_x_54179:
        /* <DEDUP_REMOVED lines=13> */
.L_x_54181:
[----:B------:R-:W-:Y:S05]  /*3f7f0*/  BSYNC.RECONVERGENT B1 ;  /* 0x0000000000017941 */ /* 0x000fea0003800200 */
.L_x_54180:
        /* <DEDUP_REMOVED lines=42> */
[----:B------:R-:W-:-:S07]  /*3faa0*/  HFMA2 R157, -RZ, RZ, 0, 0 ;  /* 0x00000000ff9d7431 */ /* 0x000fce00000001ff */
.L_x_54178:
[----:B------:R-:W-:Y:S05]  /*3fab0*/  BSYNC.RECONVERGENT B0 ;  /* 0x0000000000007941 */ /* 0x000fea0003800200 */
.L_x_54177:
        /* <DEDUP_REMOVED lines=15> */
.L_x_54184:
        /* <DEDUP_REMOVED lines=13> */
.L_x_54186:
[----:B------:R-:W-:Y:S05]  /*3fc80*/  BSYNC.RECONVERGENT B1 ;  /* 0x0000000000017941 */ /* 0x000fea0003800200 */
.L_x_54185:
        /* <DEDUP_REMOVED lines=43> */
.L_x_54183:
[----:B------:R-:W-:Y:S05]  /*3ff40*/  BSYNC.RECONVERGENT B0 ;  /* 0x0000000000007941 */ /* 0x000fea0003800200 */
.L_x_54182:
        /* <DEDUP_REMOVED lines=17> */
.L_x_54189:
        /* <DEDUP_REMOVED lines=13> */
.L_x_54191:
[----:B------:R-:W-:Y:S05]  /*40130*/  BSYNC.RECONVERGENT B1 ;  /* 0x0000000000017941 */ /* 0x000fea0003800200 */
.L_x_54190:
        /* <DEDUP_REMOVED lines=43> */
.L_x_54188:
[----:B------:R-:W-:Y:S05]  /*403f0*/  BSYNC.RECONVERGENT B0 ;  /* 0x0000000000007941 */ /* 0x000fea0003800200 */
.L_x_54187:
        /* <DEDUP_REMOVED lines=15> */
.L_x_54194:
        /* <DEDUP_REMOVED lines=13> */
.L_x_54196:
[----:B------:R-:W-:Y:S05]  /*405c0*/  BSYNC.RECONVERGENT B1 ;  /* 0x0000000000017941 */ /* 0x000fea0003800200 */
.L_x_54195:
        /* <DEDUP_REMOVED lines=43> */
.L_x_54193:
[----:B------:R-:W-:Y:S05]  /*40880*/  BSYNC.RECONVERGENT B0 ;  /* 0x0000000000007941 */ /* 0x000fea0003800200 */
.L_x_54192:
        /* <DEDUP_REMOVED lines=17> */
.L_x_54199:
        /* <DEDUP_REMOVED lines=16> */
.L_x_54201:
[----:B------:R-:W-:Y:S05]  /*40aa0*/  BSYNC.RECONVERGENT B1 ;  /* 0x0000000000017941 */ /* 0x000fea0003800200 */
.L_x_54200:
        /* <DEDUP_REMOVED lines=43> */
.L_x_54198:
[----:B------:R-:W-:Y:S05]  /*40d60*/  BSYNC.RECONVERGENT B0 ;  /* 0x0000000000007941 */ /* 0x000fea0003800200 */
.L_x_54197:
        /* <DEDUP_REMOVED lines=43> */
.L_x_54161:
        /* <DEDUP_REMOVED lines=16> */
.L_x_54205:
        /* <DEDUP_REMOVED lines=13> */
.L_x_54207:
[----:B------:R-:W-:Y:S05]  /*411f0*/  BSYNC.RECONVERGENT B1 ;  /* 0x0000000000017941 */ /* 0x000fea0003800200 */
.L_x_54206:
        /* <DEDUP_REMOVED lines=43> */
.L_x_54204:
[----:B------:R-:W-:Y:S05]  /*414b0*/  BSYNC.RECONVERGENT B0 ;  /* 0x0000000000007941 */ /* 0x000fea0003800200 */
.L_x_54203:
        /* <DEDUP_REMOVED lines=16> */
.L_x_54210:
        /* <DEDUP_REMOVED lines=13> */
.L_x_54212:
[----:B------:R-:W-:Y:S05]  /*41690*/  BSYNC.RECONVERGENT B1 ;  /* 0x0000000000017941 */ /* 0x000fea0003800200 */
.L_x_54211:
        /* <DEDUP_REMOVED lines=43> */
.L_x_54209:
[----:B------:R-:W-:Y:S05]  /*41950*/  BSYNC.RECONVERGENT B0 ;  /* 0x0000000000007941 */ /* 0x000fea0003800200 */
.L_x_54208:
        /* <DEDUP_REMOVED lines=16> */
.L_x_54215:
        /* <DEDUP_REMOVED lines=13> */
.L_x_54217:
[----:B------:R-:W-:Y:S05]  /*41b30*/  BSYNC.RECONVERGENT B1 ;  /* 0x0000000000017941 */ /* 0x000fea0003800200 */
.L_x_54216:
        /* <DEDUP_REMOVED lines=43> */
.L_x_54214:
[----:B------:R-:W-:Y:S05]  /*41df0*/  BSYNC.RECONVERGENT B0 ;  /* 0x0000000000007941 */ /* 0x000fea0003800200 */
.L_x_54213:
        /* <DEDUP_REMOVED lines=16> */
.L_x_54220:
        /* <DEDUP_REMOVED lines=13> */
.L_x_54222:
[----:B------:R-:W-:Y:S05]  /*41fd0*/  BSYNC.RECONVERGENT B1 ;  /* 0x0000000000017941 */ /* 0x000fea0003800200 */
.L_x_54221:
        /* <DEDUP_REMOVED lines=43> */
.L_x_54219:
[----:B------:R-:W-:Y:S05]  /*42290*/  BSYNC.RECONVERGENT B0 ;  /* 0x0000000000007941 */ /* 0x000fea0003800200 */
.L_x_54218:
        /* <DEDUP_REMOVED lines=16> */
.L_x_54202:
        /* <DEDUP_REMOVED lines=22> */
.L_x_54223:
        /* <DEDUP_REMOVED lines=26> */
.L_x_54227:
        /* <DEDUP_REMOVED lines=13> */
.L_x_54229:
[----:B------:R-:W-:Y:S05]  /*42770*/  BSYNC.RECONVERGENT B1 ;  /* 0x0000000000017941 */ /* 0x000fea0003800200 */
.L_x_54228:
        /* <DEDUP_REMOVED lines=43> */
.L_x_54226:
[----:B------:R-:W-:Y:S05]  /*42a30*/  BSYNC.RECONVERGENT B0 ;  /* 0x0000000000007941 */ /* 0x000fea0003800200 */
.L_x_54225:
        /* <DEDUP_REMOVED lines=17> */
.L_x_54232:
        /* <DEDUP_REMOVED lines=13> */
.L_x_54234:
[----:B------:R-:W-:Y:S05]  /*42c20*/  BSYNC.RECONVERGENT B1 ;  /* 0x0000000000017941 */ /* 0x000fea0003800200 */
.L_x_54233:
        /* <DEDUP_REMOVED lines=43> */
.L_x_54231:
[----:B------:R-:W-:Y:S05]  /*42ee0*/  BSYNC.RECONVERGENT B0 ;  /* 0x0000000000007941 */ /* 0x000fea0003800200 */
.L_x_54230:
        /* <DEDUP_REMOVED lines=15> */
.L_x_54237:
        /* <DEDUP_REMOVED lines=13> */
.L_x_54239:
[----:B------:R-:W-:Y:S05]  /*430b0*/  BSYNC.RECONVERGENT B1 ;  /* 0x0000000000017941 */ /* 0x000fea0003800200 */
.L_x_54238:
        /* <DEDUP_REMOVED lines=43> */
.L_x_54236:
[----:B------:R-:W-:Y:S05]  /*43370*/  BSYNC.RECONVERGENT B0 ;  /* 0x0000000000007941 */ /* 0x000fea0003800200 */
.L_x_54235:
        /* <DEDUP_REMOVED lines=17> */
.L_x_54242:
        /* <DEDUP_REMOVED lines=13> */
.L_x_54244:
[----:B------:R-:W-:Y:S05]  /*43560*/  BSYNC.RECONVERGENT B1 ;  /* 0x0000000000017941 */ /* 0x000fea0003800200 */
.L_x_54243:
        /* <DEDUP_REMOVED lines=43> */
.L_x_54241:
[----:B------:R-:W-:Y:S05]  /*43820*/  BSYNC.RECONVERGENT B0 ;  /* 0x0000000000007941 */ /* 0x000fea0003800200 */
.L_x_54240:
        /* <DEDUP_REMOVED lines=15> */
.L_x_54247:
        /* <DEDUP_REMOVED lines=13> */
.L_x_54249:
[----:B------:R-:W-:Y:S05]  /*439f0*/  BSYNC.RECONVERGENT B1 ;  /* 0x0000000000017941 */ /* 0x000fea0003800200 */
.L_x_54248:
        /* <DEDUP_REMOVED lines=43> */
.L_x_54246:
[----:B------:R-:W-:Y:S05]  /*43cb0*/  BSYNC.RECONVERGENT B0 ;  /* 0x0000000000007941 */ /* 0x000fea0003800200 */
.L_x_54245:
        /* <DEDUP_REMOVED lines=17> */
.L_x_54252:
        /* <DEDUP_REMOVED lines=13> */
.L_x_54254:
[----:B------:R-:W-:Y:S05]  /*43ea0*/  BSYNC.RECONVERGENT B1 ;  /* 0x0000000000017941 */ /* 0x000fea0003800200 */
.L_x_54253:
        /* <DEDUP_REMOVED lines=43> */
.L_x_54251:
[----:B------:R-:W-:Y:S05]  /*44160*/  BSYNC.RECONVERGENT B0 ;  /* 0x0000000000007941 */ /* 0x000fea0003800200 */
.L_x_54250:
        /* <DEDUP_REMOVED lines=15> */
.L_x_54257:
        /* <DEDUP_REMOVED lines=13> */
.L_x_54259:
[----:B------:R-:W-:Y:S05]  /*44330*/  BSYNC.RECONVERGENT B1 ;  /* 0x0000000000017941 */ /* 0x000fea0003800200 */
.L_x_54258:
        /* <DEDUP_REMOVED lines=43> */
.L_x_54256:
[----:B------:R-:W-:Y:S05]  /*445f0*/  BSYNC.RECONVERGENT B0 ;  /* 0x0000000000007941 */ /* 0x000fea0003800200 */
.L_x_54255:
        /* <DEDUP_REMOVED lines=17> */
.L_x_54262:
        /* <DEDUP_REMOVED lines=16> */
.L_x_54264:
[----:B------:R-:W-:Y:S05]  /*44810*/  BSYNC.RECONVERGENT B1 ;  /* 0x0000000000017941 */ /* 0x000fea0003800200 */
.L_x_54263:
        /* <DEDUP_REMOVED lines=43> */
.L_x_54261:
[----:B------:R-:W-:Y:S05]  /*44ad0*/  BSYNC.RECONVERGENT B0 ;  /* 0x0000000000007941 */ /* 0x000fea0003800200 */
.L_x_54260:
        /* <DEDUP_REMOVED lines=43> */
.L_x_54224:
        /* <DEDUP_REMOVED lines=16> */
.L_x_54268:
        /* <DEDUP_REMOVED lines=13> */
.L_x_54270:
[----:B------:R-:W-:Y:S05]  /*44f60*/  BSYNC.RECONVERGENT B1 ;  /* 0x0000000000017941 */ /* 0x000fea0003800200 */
.L_x_54269:
        /* <DEDUP_REMOVED lines=43> */
.L_x_54267:
[----:B------:R-:W-:Y:S05]  /*45220*/  BSYNC.RECONVERGENT B0 ;  /* 0x0000000000007941 */ /* 0x000fea0003800200 */
.L_x_54266:
        /* <DEDUP_REMOVED lines=16> */
.L_x_54273:
        /* <DEDUP_REMOVED lines=13> */
.L_x_54275:
[----:B------:R-:W-:Y:S05]  /*45400*/  BSYNC.RECONVERGENT B1 ;  /* 0x0000000000017941 */ /* 0x000fea0003800200 */
.L_x_54274:
        /* <DEDUP_REMOVED lines=43> */
.L_x_54272:
[----:B------:R-:W-:Y:S05]  /*456c0*/  BSYNC.RECONVERGENT B0 ;  /* 0x0000000000007941 */ /* 0x000fea0003800200 */
.L_x_54271:
        /* <DEDUP_REMOVED lines=16> */
.L_x_54278:
        /* <DEDUP_REMOVED lines=13> */
.L_x_54280:
[----:B------:R-:W-:Y:S05]  /*458a0*/  BSYNC.RECONVERGENT B1 ;  /* 0x0000000000017941 */ /* 0x000fea0003800200 */
.L_x_54279:
        /* <DEDUP_REMOVED lines=43> */
.L_x_54277:
[----:B------:R-:W-:Y:S05]  /*45b60*/  BSYNC.RECONVERGENT B0 ;  /* 0x0000000000007941 */ /* 0x000fea0003800200 */
.L_x_54276:
        /* <DEDUP_REMOVED lines=16> */
.L_x_54283:
        /* <DEDUP_REMOVED lines=13> */
.L_x_54285:
[----:B------:R-:W-:Y:S05]  /*45d40*/  BSYNC.RECONVERGENT B1 ;  /* 0x0000000000017941 */ /* 0x000fea0003800200 */
.L_x_54284:
        /* <DEDUP_REMOVED lines=43> */
.L_x_54282:
[----:B------:R-:W-:Y:S05]  /*46000*/  BSYNC.RECONVERGENT B0 ;  /* 0x0000000000007941 */ /* 0x000fea0003800200 */
.L_x_54281:
        /* <DEDUP_REMOVED lines=16> */
.L_x_54265:
        /* <DEDUP_REMOVED lines=22> */
.L_x_54286:
        /* <DEDUP_REMOVED lines=26> */
.L_x_54290:
        /* <DEDUP_REMOVED lines=13> */
.L_x_54292:
[----:B------:R-:W-:Y:S05]  /*464e0*/  BSYNC.RECONVERGENT B1 ;  /* 0x0000000000017941 */ /* 0x000fea0003800200 */
.L_x_54291:
        /* <DEDUP_REMOVED lines=43> */
.L_x_54289:
[----:B------:R-:W-:Y:S05]  /*467a0*/  BSYNC.RECONVERGENT B0 ;  /* 0x0000000000007941 */ /* 0x000fea0003800200 */
.L_x_54288:
        /* <DEDUP_REMOVED lines=17> */
.L_x_54295:
        /* <DEDUP_REMOVED lines=13> */
.L_x_54297:
[----:B------:R-:W-:Y:S05]  /*46990*/  BSYNC.RECONVERGENT B1 ;  /* 0x0000000000017941 */ /* 0x000fea0003800200 */
.L_x_54296:
        /* <DEDUP_REMOVED lines=43> */
.L_x_54294:
[----:B------:R-:W-:Y:S05]  /*46c50*/  BSYNC.RECONVERGENT B0 ;  /* 0x0000000000007941 */ /* 0x000fea0003800200 */
.L_x_54293:
        /* <DEDUP_REMOVED lines=15> */
.L_x_54300:
        /* <DEDUP_REMOVED lines=13> */
.L_x_54302:
[----:B------:R-:W-:Y:S05]  /*46e20*/  BSYNC.RECONVERGENT B1 ;  /* 0x0000000000017941 */ /* 0x000fea0003800200 */
.L_x_54301:
        /* <DEDUP_REMOVED lines=43> */
.L_x_54299:
[----:B------:R-:W-:Y:S05]  /*470e0*/  BSYNC.RECONVERGENT B0 ;  /* 0x0000000000007941 */ /* 0x000fea0003800200 */
.L_x_54298:
        /* <DEDUP_REMOVED lines=17> */
.L_x_54305:
        /* <DEDUP_REMOVED lines=13> */
.L_x_54307:
[----:B------:R-:W-:Y:S05]  /*472d0*/  BSYNC.RECONVERGENT B1 ;  /* 0x0000000000017941 */ /* 0x000fea0003800200 */
.L_x_54306:
        /* <DEDUP_REMOVED lines=43> */
.L_x_54304:
[----:B------:R-:W-:Y:S05]  /*47590*/  BSYNC.RECONVERGENT B0 ;  /* 0x0000000000007941 */ /* 0x000fea0003800200 */
.L_x_54303:
        /* <DEDUP_REMOVED lines=15> */
.L_x_54310:
        /* <DEDUP_REMOVED lines=13> */
.L_x_54312:
[----:B------:R-:W-:Y:S05]  /*47760*/  BSYNC.RECONVERGENT B1 ;  /* 0x0000000000017941 */ /* 0x000fea0003800200 */
.L_x_54311:
        /* <DEDUP_REMOVED lines=43> */
.L_x_54309:
[----:B------:R-:W-:Y:S05]  /*47a20*/  BSYNC.RECONVERGENT B0 ;  /* 0x0000000000007941 */ /* 0x000fea0003800200 */
.L_x_54308:
        /* <DEDUP_REMOVED lines=17> */
.L_x_54315:
        /* <DEDUP_REMOVED lines=13> */
.L_x_54317:
[----:B------:R-:W-:Y:S05]  /*47c10*/  BSYNC.RECONVERGENT B1 ;  /* 0x0000000000017941 */ /* 0x000fea0003800200 */
.L_x_54316:
        /* <DEDUP_REMOVED lines=43> */
.L_x_54314:
[----:B------:R-:W-:Y:S05]  /*47ed0*/  BSYNC.RECONVERGENT B0 ;  /* 0x0000000000007941 */ /* 0x000fea0003800200 */
.L_x_54313:
        /* <DEDUP_REMOVED lines=15> */
.L_x_54320:
        /* <DEDUP_REMOVED lines=13> */
.L_x_54322:
[----:B------:R-:W-:Y:S05]  /*480a0*/  BSYNC.RECONVERGENT B1 ;  /* 0x0000000000017941 */ /* 0x000fea0003800200 */
.L_x_54321:
        /* <DEDUP_REMOVED lines=43> */
.L_x_54319:
[----:B------:R-:W-:Y:S05]  /*48360*/  BSYNC.RECONVERGENT B0 ;  /* 0x0000000000007941 */ /* 0x000fea0003800200 */
.L_x_54318:
        /* <DEDUP_REMOVED lines=17> */
.L_x_54325:
        /* <DEDUP_REMOVED lines=16> */
.L_x_54327:
[----:B------:R-:W-:Y:S05]  /*48580*/  BSYNC.RECONVERGENT B1 ;  /* 0x0000000000017941 */ /* 0x000fea0003800200 */
.L_x_54326:
        /* <DEDUP_REMOVED lines=43> */
.L_x_54324:
[----:B------:R-:W-:Y:S05]  /*48840*/  BSYNC.RECONVERGENT B0 ;  /* 0x0000000000007941 */ /* 0x000fea0003800200 */
.L_x_54323:
        /* <DEDUP_REMOVED lines=43> */
.L_x_54287:
        /* <DEDUP_REMOVED lines=16> */
.L_x_54331:
        /* <DEDUP_REMOVED lines=13> */
.L_x_54333:
[----:B------:R-:W-:Y:S05]  /*48cd0*/  BSYNC.RECONVERGENT B1 ;  /* 0x0000000000017941 */ /* 0x000fea0003800200 */
.L_x_54332:
        /* <DEDUP_REMOVED lines=43> */
.L_x_54330:
[----:B------:R-:W-:Y:S05]  /*48f90*/  BSYNC.RECONVERGENT B0 ;  /* 0x0000000000007941 */ /* 0x000fea0003800200 */
.L_x_54329:
        /* <DEDUP_REMOVED lines=16> */
.L_x_54336:
        /* <DEDUP_REMOVED lines=13> */
.L_x_54338:
[----:B------:R-:W-:Y:S05]  /*49170*/  BSYNC.RECONVERGENT B1 ;  /* 0x0000000000017941 */ /* 0x000fea0003800200 */
.L_x_54337:
        /* <DEDUP_REMOVED lines=43> */
.L_x_54335:
[----:B------:R-:W-:Y:S05]  /*49430*/  BSYNC.RECONVERGENT B0 ;  /* 0x0000000000007941 */ /* 0x000fea0003800200 */
.L_x_54334:
        /* <DEDUP_REMOVED lines=16> */
.L_x_54341:
        /* <DEDUP_REMOVED lines=13> */
.L_x_54343:
[----:B------:R-:W-:Y:S05]  /*49610*/  BSYNC.RECONVERGENT B1 ;  /* 0x0000000000017941 */ /* 0x000fea0003800200 */
.L_x_54342:
        /* <DEDUP_REMOVED lines=43> */
.L_x_54340:
[----:B------:R-:W-:Y:S05]  /*498d0*/  BSYNC.RECONVERGENT B0 ;  /* 0x0000000000007941 */ /* 0x000fea0003800200 */
.L_x_54339:
        /* <DEDUP_REMOVED lines=16> */
.L_x_54346:
        /* <DEDUP_REMOVED lines=13> */
.L_x_54348:
[----:B------:R-:W-:Y:S05]  /*49ab0*/  BSYNC.RECONVERGENT B1 ;  /* 0x0000000000017941 */ /* 0x000fea0003800200 */
.L_x_54347:
        /* <DEDUP_REMOVED lines=43> */
.L_x_54345:
[----:B------:R-:W-:Y:S05]  /*49d70*/  BSYNC.RECONVERGENT B0 ;  /* 0x0000000000007941 */ /* 0x000fea0003800200 */
.L_x_54344:
        /* <DEDUP_REMOVED lines=16> */
.L_x_54328:
        /* <DEDUP_REMOVED lines=22> */
.L_x_54349:
        /* <DEDUP_REMOVED lines=26> */
.L_x_54353:
        /* <DEDUP_REMOVED lines=13> */
.L_x_54355:
[----:B------:R-:W-:Y:S05]  /*4a250*/  BSYNC.RECONVERGENT B1 ;  /* 0x0000000000017941 */ /* 0x000fea0003800200 */
.L_x_54354:
        /* <DEDUP_REMOVED lines=43> */
.L_x_54352:
[----:B------:R-:W-:Y:S05]  /*4a510*/  BSYNC.RECONVERGENT B0 ;  /* 0x0000000000007941 */ /* 0x000fea0003800200 */
.L_x_54351:
        /* <DEDUP_REMOVED lines=17> */
.L_x_54358:
        /* <DEDUP_REMOVED lines=13> */
.L_x_54360:
[----:B------:R-:W-:Y:S05]  /*4a700*/  BSYNC.RECONVERGENT B1 ;  /* 0x0000000000017941 */ /* 0x000fea0003800200 */
.L_x_54359:
        /* <DEDUP_REMOVED lines=43> */
.L_x_54357:
[----:B------:R-:W-:Y:S05]  /*4a9c0*/  BSYNC.RECONVERGENT B0 ;  /* 0x0000000000007941 */ /* 0x000fea0003800200 */
.L_x_54356:
        /* <DEDUP_REMOVED lines=15> */
.L_x_54363:
        /* <DEDUP_REMOVED lines=13> */
.L_x_54365:
[----:B------:R-:W-:Y:S05]  /*4ab90*/  BSYNC.RECONVERGENT B1 ;  /* 0x0000000000017941 */ /* 0x000fea0003800200 */
.L_x_54364:
        /* <DEDUP_REMOVED lines=43> */
.L_x_54362:
[----:B------:R-:W-:Y:S05]  /*4ae50*/  BSYNC.RECONVERGENT B0 ;  /* 0x0000000000007941 */ /* 0x000fea0003800200 */
.L_x_54361:
[----:B------:R-:W-:Y:S01]  /*4ae60*/  ISETP.NE.AND P3, PT, R9, 0x1, PT ;  /* 0x000000010900780c */ /* 0x000fe20003f65270 */
[----:B------:R-:W-:Y:S01]  /*4ae70*/  BSSY.RECONVERGENT B0, `(.L_x_54366) ;  /* 0x0000049000007945 */ /* 0x000fe20003800200 */
[----:B------:R-:W-:Y:S01]  /*4ae80*/  I2FP.F32.U32 R8, R11 ;  /* 0x0000000b00087245 */ /* 0x000fe20000201000 */
[----:B------:R-:W-:-:S04]  /*4ae90*/  HFMA2 R10, -RZ, RZ, 0, 1.1920928955078125e-07 ;  /* 0x00000002ff0a7431 */ /* 0x000fc800000001ff */
        /* <DEDUP_REMOVED lines=13> */
.L_x_54368:
        /* <DEDUP_REMOVED lines=13> */
.L_x_54370:
[----:B------:R-:W-:Y:S05]  /*4b040*/  BSYNC.RECONVERGENT B1 ;  /* 0x0000000000017941 */ /* 0x000fea0003800200 */
.L_x_54369:
        /* <DEDUP_REMOVED lines=43> */
.L_x_54367:
[----:B------:R-:W-:Y:S05]  /*4b300*/  BSYNC.RECONVERGENT B0 ;  /* 0x0000000000007941 */ /* 0x000fea0003800200 */
.L_x_54366:
        /* <DEDUP_REMOVED lines=15> */
.L_x_54373:
        /* <DEDUP_REMOVED lines=13> */
.L_x_54375:
[----:B------:R-:W-:Y:S05]  /*4b4d0*/  BSYNC.RECONVERGENT B1 ;  /* 0x0000000000017941 */ /* 0x000fea0003800200 */
.L_x_54374:
        /* <DEDUP_REMOVED lines=43> */
.L_x_54372:
[----:B------:R-:W-:Y:S05]  /*4b790*/  BSYNC.RECONVERGENT B0 ;  /* 0x0000000000007941 */ /* 0x000fea0003800200 */
.L_x_54371:
        /* <DEDUP_REMOVED lines=17> */
.L_x_54378:
        /* <DEDUP_REMOVED lines=13> */
.L_x_54380:
[----:B------:R-:W-:Y:S05]  /*4b980*/  BSYNC.RECONVERGENT B1 ;  /* 0x0000000000017941 */ /* 0x000fea0003800200 */
.L_x_54379:
        /* <DEDUP_REMOVED lines=43> */
.L_x_54377:
[----:B------:R-:W-:Y:S05]  /*4bc40*/  BSYNC.RECONVERGENT B0 ;  /* 0x0000000000007941 */ /* 0x000fea0003800200 */
.L_x_54376:
        /* <DEDUP_REMOVED lines=15> */
.L_x_54383:
        /* <DEDUP_REMOVED lines=13> */
.L_x_54385:
[----:B------:R-:W-:Y:S05]  /*4be10*/  BSYNC.RECONVERGENT B1 ;  /* 0x0000000000017941 */ /* 0x000fea0003800200 */
.L_x_54384:
        /* <DEDUP_REMOVED lines=43> */
.L_x_54382:
[----:B------:R-:W-:Y:S05]  /*4c0d0*/  BSYNC.RECONVERGENT B0 ;  /* 0x0000000000007941 */ /* 0x000fea0003800200 */
.L_x_54381:
        /* <DEDUP_REMOVED lines=17> */
.L_x_54388:
        /* <DEDUP_REMOVED lines=16> */
.L_x_54390:
[----:B------:R-:W-:Y:S05]  /*4c2f0*/  BSYNC.RECONVERGENT B1 ;  /* 0x0000000000017941 */ /* 0x000fea0003800200 */
.L_x_54389:
        /* <DEDUP_REMOVED lines=40> */
[----:B------:R-:W-:Y:S02]  /*4c580*/  LOP3.LUT R18, R184, R26, R169, 0x96, !PT ;  /* 0x0000001ab8127212 */ /* 0x000fe400078e96a9 */
[----:B------:R-:W-:Y:S01]  /*4c590*/  MOV R169, R205 ;  /* 0x000000cd00a97202 */ /* 0x000fe20000000f00 */
[----:B------:R-:W-:-:S07]  /*4c5a0*/  IMAD.MOV.U32 R205, RZ, RZ, R168 ;  /* 0x000000ffffcd7224 */ /* 0x000fce00078e00a8 */
.L_x_54387:
[----:B------:R-:W-:Y:S05]  /*4c5b0*/  BSYNC.RECONVERGENT B0 ;  /* 0x0000000000007941 */ /* 0x000fea0003800200 */
.L_x_54386:
        /* <DEDUP_REMOVED lines=13> */
[----:B------:R-:W-:-:S04]  /*4c690*/  FFMA.FTZ R9, R9, R185, 1.1641532182693481445e-10 ;  /* 0x2f00000009097423 */ /* 0x000fc800000100b9 */
[----:B------:R-:W-:Y:S02]  /*4c6a0*/  FSEL R11, R11, RZ, !P0 ;  /* 0x000000ff0b0b7208 */ /* 0x000fe40004000000 */
[----:B------:R-:W-:Y:S02]  /*4c6b0*/  FSETP.GTU.FTZ.AND P6, PT, R9, R21, PT ;  /* 0x000000150900720b */ /* 0x000fe40003fdc000 */
[----:B------:R-:W-:Y:S01]  /*4c6c0*/  FSEL R9, R203, RZ, P1 ;  /* 0x000000ffcb097208 */ /* 0x000fe20000800000 */
[----:B------:R-:W-:Y:S01]  /*4c6d0*/  FADD.FTZ R26, R10, R11 ;  /* 0x0000000b0a1a7221 */ /* 0x000fe20000010000 */
[----:B------:R-:W-:Y:S01]  /*4c6e0*/  FMUL.FTZ R10, R33, R22 ;  /* 0x00000016210a7220 */ /* 0x000fe20000410000 */
[----:B------:R-:W-:-:S04]  /*4c6f0*/  SEL R11, RZ, 0x1, P4 ;  /* 0x00000001ff0b7807 */ /* 0x000fc80002000000 */
[----:B------:R-:W-:-:S05]  /*4c700*/  FSEL R10, R10, RZ, !P5 ;  /* 0x000000ff0a0a7208 */ /* 0x000fca0006800000 */
[----:B------:R-:W-:Y:S01]  /*4c710*/  FADD.FTZ R25, R8, R10 ;  /* 0x0000000a08197221 */ /* 0x000fe20000010000 */
[----:B------:R-:W-:Y:S01]  /*4c720*/  FMUL.FTZ R8, R32, R22 ;  /* 0x0000001620087220 */ /* 0x000fe20000410000 */
[----:B------:R-:W-:Y:S02]  /*4c730*/  SEL R10, RZ, 0x1, P5 ;  /* 0x00000001ff0a7807 */ /* 0x000fe40002800000 */
[----:B------:R-:W-:Y:S02]  /*4c740*/  LOP3.LUT P5, RZ, R0, 0x10, RZ, 0xc0, !PT ;  /* 0x0000001000ff7812 */ /* 0x000fe400078ac0ff */
[----:B------:R-:W-:Y:S02]  /*4c750*/  FSEL R8, R8, RZ, !P4 ;  /* 0x000000ff08087208 */ /* 0x000fe40006000000 */
[----:B------:R-:W-:-:S03]  /*4c760*/  LOP3.LUT P4, RZ, R0, 0x20, RZ, 0xc0, !PT ;  /* 0x0000002000ff7812 */ /* 0x000fc6000788c0ff */
[----:B------:R-:W-:Y:S01]  /*4c770*/  FADD.FTZ R24, R9, R8 ;  /* 0x0000000809187221 */ /* 0x000fe20000010000 */
[----:B------:R-:W-:Y:S01]  /*4c780*/  FMUL.FTZ R8, R35, R22 ;  /* 0x0000001623087220 */ /* 0x000fe20000410000 */
[----:B------:R-:W-:-:S04]  /*4c790*/  FSEL R9, R200, RZ, P4 ;  /* 0x000000ffc8097208 */ /* 0x000fc80002000000 */
[----:B------:R-:W-:Y:S01]  /*4c7a0*/  FSEL R8, R8, RZ, !P6 ;  /* 0x000000ff08087208 */ /* 0x000fe20007000000 */
[----:B------:R-:W-:Y:S01]  /*4c7b0*/  @P5 FADD.FTZ R26, R30, R26 ;  /* 0x0000001a1e1a5221 */ /* 0x000fe20000010000 */
[----:B------:R-:W-:Y:S01]  /*4c7c0*/  @P5 FADD.FTZ R25, R29, R25 ;  /* 0x000000191d195221 */ /* 0x000fe20000010000 */
[----:B------:R-:W-:Y:S02]  /*4c7d0*/  @P5 FADD.FTZ R24, R28, R24 ;  /* 0x000000181c185221 */ /* 0x000fe40000010000 */
[----:B------:R-:W-:Y:S01]  /*4c7e0*/  FADD.FTZ R27, R8, R9 ;  /* 0x00000009081b7221 */ /* 0x000fe20000010000 */
[----:B------:R-:W-:Y:S02]  /*4c7f0*/  SEL R9, RZ, 0x1, P0 ;  /* 0x00000001ff097807 */ /* 0x000fe40000000000 */
[----:B------:R-:W-:Y:S01]  /*4c800*/  LOP3.LUT P0, RZ, R0, 0x8, RZ, 0xc0, !PT ;  /* 0x0000000800ff7812 */ /* 0x000fe2000780c0ff */
[----:B------:R-:W-:Y:S01]  /*4c810*/  @P5 FADD.FTZ R27, R31, R27 ;  /* 0x0000001b1f1b5221 */ /* 0x000fe20000010000 */
[----:B------:R-:W-:Y:S01]  /*4c820*/  SEL R8, RZ, 0x1, P6 ;  /* 0x00000001ff087807 */ /* 0x000fe20003000000 */
[----:B------:R-:W-:Y:S10]  /*4c830*/  BRA `(.L_x_54391) ;  /* 0x0000001000e07947 */ /* 0x000ff40003800000 */
.L_x_54350:
        /* <DEDUP_REMOVED lines=16> */
.L_x_54394:
        /* <DEDUP_REMOVED lines=13> */
.L_x_54396:
[----:B------:R-:W-:Y:S05]  /*4ca10*/  BSYNC.RECONVERGENT B1 ;  /* 0x0000000000017941 */ /* 0x000fea0003800200 */
.L_x_54395:
        /* <DEDUP_REMOVED lines=43> */
.L_x_54393:
[----:B------:R-:W-:Y:S05]  /*4ccd0*/  BSYNC.RECONVERGENT B0 ;  /* 0x0000000000007941 */ /* 0x000fea0003800200 */
.L_x_54392:
        /* <DEDUP_REMOVED lines=16> */
.L_x_54399:
        /* <DEDUP_REMOVED lines=13> */
.L_x_54401:
[----:B------:R-:W-:Y:S05]  /*4ceb0*/  BSYNC.RECONVERGENT B1 ;  /* 0x0000000000017941 */ /* 0x000fea0003800200 */
.L_x_54400:
        /* <DEDUP_REMOVED lines=39> */
[----:B------:R-:W-:-:S03]  /*4d130*/  IMAD.WIDE.U32 R198, R14, -0x326172a9, RZ ;  /* 0xcd9e8d570ec67825 */ /* 0x000fc600078e00ff */
[----:B------:R-:W-:Y:S01]  /*4d140*/  MOV R14, R198 ;  /* 0x000000c6000e7202 */ /* 0x000fe20000000f00 */
[----:B------:R-:W-:Y:S01]  /*4d150*/  IMAD.MOV.U32 R198, RZ, RZ, RZ ;  /* 0x000000ffffc67224 */ /* 0x000fe200078e00ff */
[----:B------:R-:W-:-:S07]  /*4d160*/  LOP3.LUT R17, R179, R202, R199, 0x96, !PT ;  /* 0x000000cab3117212 */ /* 0x000fce00078e96c7 */
.L_x_54398:
[----:B------:R-:W-:Y:S05]  /*4d170*/  BSYNC.RECONVERGENT B0 ;  /* 0x0000000000007941 */ /* 0x000fea0003800200 */
.L_x_54397:
        /* <DEDUP_REMOVED lines=16> */
.L_x_54404:
        /* <DEDUP_REMOVED lines=13> */
.L_x_54406:
[----:B------:R-:W-:Y:S05]  /*4d350*/  BSYNC.RECONVERGENT B1 ;  /* 0x0000000000017941 */ /* 0x000fea0003800200 */
.L_x_54405:
        /* <DEDUP_REMOVED lines=40> */
[----:B------:R-:W-:Y:S01]  /*4d5e0*/  IMAD.MOV.U32 R14, RZ, RZ, R198 ;  /* 0x000000ffff0e7224 */ /* 0x000fe200078e00c6 */
[----:B------:R-:W-:Y:S01]  /*4d5f0*/  LOP3.LUT R17, R179, R202, R199, 0x96, !PT ;  /* 0x000000cab3117212 */ /* 0x000fe200078e96c7 */
[----:B------:R-:W-:-:S07]  /*4d600*/  HFMA2 R199, -RZ, RZ, 0, 0 ;  /* 0x00000000ffc77431 */ /* 0x000fce00000001ff */
.L_x_54403:
[----:B------:R-:W-:Y:S05]  /*4d610*/  BSYNC.RECONVERGENT B0 ;  /* 0x0000000000007941 */ /* 0x000fea0003800200 */
.L_x_54402:
        /* <DEDUP_REMOVED lines=16> */
.L_x_54409:
        /* <DEDUP_REMOVED lines=13> */
.L_x_54411:
[----:B------:R-:W-:Y:S05]  /*4d7f0*/  BSYNC.RECONVERGENT B1 ;  /* 0x0000000000017941 */ /* 0x000fea0003800200 */
.L_x_54410:
        /* <DEDUP_REMOVED lines=43> */
.L_x_54408:
[----:B------:R-:W-:Y:S05]  /*4dab0*/  BSYNC.RECONVERGENT B0 ;  /* 0x0000000000007941 */ /* 0x000fea0003800200 */
.L_x_54407:
[----:B------:R-:W-:Y:S01]  /*4dac0*/  I2FP.F32.U32 R23, R200 ;  /* 0x000000c800177245 */ /* 0x000fe20000201000 */
[----:B-----5:R-:W-:-:S04]  /*4dad0*/  FMUL.FTZ R25, R169, R22 ;  /* 0x00000016a9197220 */ /* 0x020fc80000410000 */
[----:B------:R-:W-:Y:S01]  /*4dae0*/  FFMA.FTZ R23, R23, R185, 1.1641532182693481445e-10 ;  /* 0x2f00000017177423 */ /* 0x000fe200000100b9 */
[----:B------:R-:W-:-:S04]  /*4daf0*/  FSEL R25, R25, RZ, P2 ;  /* 0x000000ff19197208 */ /* 0x000fc80001000000 */
[----:B------:R-:W-:Y:S01]  /*4db00*/  FSETP.GTU.FTZ.AND P6, PT, R23, R21, PT ;  /* 0x000000151700720b */ /* 0x000fe20003fdc000 */
[-C--:B------:R-:W-:Y:S01]  /*4db10*/  FMUL.FTZ R21, R170, R22.reuse ;  /* 0x00000016aa157220 */ /* 0x080fe20000410000 */
[-C--:B------:R-:W-:Y:S01]  /*4db20*/  FMUL.FTZ R23, R168, R22.reuse ;  /* 0x00000016a8177220 */ /* 0x080fe20000410000 */
[----:B------:R-:W-:Y:S01]  /*4db30*/  FMUL.FTZ R22, R171, R22 ;  /* 0x00000016ab167220 */ /* 0x000fe20000410000 */
[----:B------:R-:W-:Y:S01]  /*4db40*/  PLOP3.LUT P4, PT, P6, PT, PT, 0x8, 0x80 ;  /* 0x000000000080781c */ /* 0x000fe2000378e170 */
[----:B------:R-:W-:Y:S01]  /*4db50*/  @P5 FADD.FTZ R25, R29, R25 ;  /* 0x000000191d195221 */ /* 0x000fe20000010000 */
[----:B------:R-:W-:Y:S02]  /*4db60*/  FSEL R26, R21, RZ, P3 ;  /* 0x000000ff151a7208 */ /* 0x000fe40001800000 */
[----:B------:R-:W-:Y:S02]  /*4db70*/  FSEL R24, R23, RZ, P1 ;  /* 0x000000ff17187208 */ /* 0x000fe40000800000 */
[----:B------:R-:W-:Y:S01]  /*4db80*/  FSEL R27, R22, RZ, !P6 ;  /* 0x000000ff161b7208 */ /* 0x000fe20007000000 */
[----:B------:R-:W-:-:S02]  /*4db90*/  @P5 FADD.FTZ R26, R30, R26 ;  /* 0x0000001a1e1a5221 */ /* 0x000fc40000010000 */
[----:B------:R-:W-:Y:S02]  /*4dba0*/  @P5 FADD.FTZ R24, R28, R24 ;  /* 0x000000181c185221 */ /* 0x000fe40000010000 */
[----:B------:R-:W-:-:S07]  /*4dbb0*/  @P5 FADD.FTZ R27, R31, R27 ;  /* 0x0000001b1f1b5221 */ /* 0x000fce0000010000 */
.L_x_54391:
[----:B------:R-:W0:Y:S01]  /*4dbc0*/  LDC.64 R168, c[0x0][0x3b0] ;  /* 0x0000ec00ffa87b82 */ /* 0x000e220000000a00 */
[----:B------:R-:W-:Y:S01]  /*4dbd0*/  IMAD.WIDE.U32 R22, R204, 0x10, R210 ;  /* 0x00000010cc167825 */ /* 0x000fe200078e00d2 */
[----:B------:R-:W-:-:S04]  /*4dbe0*/  SEL R21, RZ, 0x1000000, !P4 ;  /* 0x01000000ff157807 */ /* 0x000fc80006000000 */
[----:B------:R1:W-:Y:S02]  /*4dbf0*/  STG.E.128 desc[UR8][R22.64], R24 ;  /* 0x0000001816007986 */ /* 0x0003e4000c101d08 */
[----:B-1----:R-:W-:Y:S02]  /*4dc00*/  SEL R22, RZ, 0x10000, !P3 ;  /* 0x00010000ff167807 */ /* 0x002fe40005800000 */
[----:B------:R-:W-:-:S04]  /*4dc10*/  SEL R23, RZ, 0x100, !P2 ;  /* 0x00000100ff177807 */ /* 0x000fc80005000000 */
[----:B------:R-:W-:Y:S02]  /*4dc20*/  IADD3 R21, PT, PT, R23, R21, R22 ;  /* 0x0000001517157210 */ /* 0x000fe40007ffe016 */
[----:B------:R-:W-:-:S04]  /*4dc30*/  SEL R22, RZ, 0x1, !P1 ;  /* 0x00000001ff167807 */ /* 0x000fc80004800000 */
[----:B------:R-:W-:Y:S01]  /*4dc40*/  IADD3 R21, PT, PT, R21, R22, RZ ;  /* 0x0000001615157210 */ /* 0x000fe20007ffe0ff */
        /* <DEDUP_REMOVED lines=14> */
.L_x_54412:
        /* <DEDUP_REMOVED lines=265> */
.L_x_54426:
[----:B------:R-:W2:Y:S01]  /*4edc0*/  LDL R178, [R1+0xf0] ;  /* 0x0000f00001b27983 */ /* 0x000ea20000100800 */
[----:B------:R-:W3:Y:S03]  /*4edd0*/  @!P1 LDC.64 R22, c[0x0][0x3c0] ;  /* 0x0000f000ff169b82 */ /* 0x000ee60000000a00 */
[----:B------:R-:W4:Y:S04]  /*4ede0*/  LDL R177, [R1+0xf4] ;  /* 0x0000f40001b17983 */ /* 0x000f280000100800 */
[----:B------:R-:W5:Y:S04]  /*4edf0*/  LDL R176, [R1+0xf8] ;  /* 0x0000f80001b07983 */ /* 0x000f680000100800 */
[----:B------:R-:W5:Y:S04]  /*4ee00*/  LDL R175, [R1+0xfc] ;  /* 0x0000fc0001af7983 */ /* 0x000f680000100800 */
[----:B------:R-:W5:Y:S04]  /*4ee10*/  LDL R174, [R1+0xe4] ;  /* 0x0000e40001ae7983 */ /* 0x000f680000100800 */
[----:B------:R-:W5:Y:S04]  /*4ee20*/  LDL R173, [R1+0xe8] ;  /* 0x0000e80001ad7983 */ /* 0x000f680000100800 */
[----:B------:R-:W5:Y:S01]  /*4ee30*/  LDL R172, [R1+0xec] ;  /* 0x0000ec0001ac7983 */ /* 0x000f620000100800 */
[----:B---3--:R-:W-:Y:S01]  /*4ee40*/  @!P1 IMAD.WIDE R22, R20, 0x4, R22 ;  /* 0x0000000414169825 */ /* 0x008fe200078e0216 */
[----:B------:R-:W-:-:S03]  /*4ee50*/  ISETP.NE.AND P2, PT, RZ, UR12, PT ;  /* 0x0000000cff007c0c */ /* 0x000fc6000bf45270 */
[----:B-1----:R-:W-:Y:S01]  /*4ee60*/  FADD.FTZ R21, R168, R21 ;  /* 0x00000015a8157221 */ /* 0x002fe20000010000 */
[----:B------:R-:W3:Y:S04]  /*4ee70*/  LDL R179, [R1+0xe0] ;  /* 0x0000e00001b37983 */ /* 0x000ee80000100800 */
[----:B------:R1:W-:Y:S01]  /*4ee80*/  @!P1 STG.E desc[UR8][R22.64], R169 ;  /* 0x000000a916009986 */ /* 0x0003e2000c101908 */
[----:B------:R-:W-:Y:S01]  /*4ee90*/  FFMA.FTZ R21, R21, R171, UR5 ;  /* 0x0000000515157e23 */ /* 0x000fe200080100ab */
[C---:B------:R-:W-:Y:S02]  /*4eea0*/  FSEL R170, R169.reuse, RZ, !P2 ;  /* 0x000000ffa9aa7208 */ /* 0x040fe40005000000 */
[----:B------:R-:W3:Y:S04]  /*4eeb0*/  LDL R171, [R1+0xcc] ;  /* 0x0000cc0001ab7983 */ /* 0x000ee80000100800 */
[----:B------:R-:W3:Y:S01]  /*4eec0*/  LDL R183, [R1+0x98] ;  /* 0x0000980001b77983 */ /* 0x000ee20000100800 */
[----:B-1----:R-:W-:-:S03]  /*4eed0*/  FMUL.FTZ R22, R169, R169 ;  /* 0x000000a9a9167220 */ /* 0x002fc60000410000 */
[----:B------:R-:W3:Y:S02]  /*4eee0*/  LDL R182, [R1+0x9c] ;  /* 0x00009c0001b67983 */ /* 0x000ee40000100800 */
[----:B------:R-:W-:Y:S02]  /*4eef0*/  FSEL R22, R22, RZ, P2 ;  /* 0x000000ff16167208 */ /* 0x000fe40001000000 */
[----:B------:R-:W3:Y:S03]  /*4ef00*/  LDL R202, [R1+0xa0] ;  /* 0x0000a00001ca7983 */ /* 0x000ee60000100800 */
[----:B------:R-:W-:Y:S01]  /*4ef10*/  FADD.FTZ R21, R21, R22 ;  /* 0x0000001615157221 */ /* 0x000fe20000010000 */
[----:B------:R-:W3:Y:S01]  /*4ef20*/  LDL R201, [R1+0xa4] ;  /* 0x0000a40001c97983 */ /* 0x000ee20000100800 */
[----:B------:R-:W1:Y:S03]  /*4ef30*/  @!P1 LDC.64 R22, c[0x0][0x3c8] ;  /* 0x0000f200ff169b82 */ /* 0x000e660000000a00 */
[----:B------:R-:W3:Y:S01]  /*4ef40*/  LDL R200, [R1+0xa8] ;  /* 0x0000a80001c87983 */ /* 0x000ee20000100800 */
[----:B------:R-:W0:Y:S03]  /*4ef50*/  MUFU.RSQ R21, R21 ;  /* 0x0000001500157308 */ /* 0x000e260000001400 */
[----:B------:R-:W3:Y:S04]  /*4ef60*/  LDL R199, [R1+0xac] ;  /* 0x0000ac0001c77983 */ /* 0x000ee80000100800 */
[----:B------:R-:W3:Y:S04]  /*4ef70*/  LDL R185, [R1+0x90] ;  /* 0x0000900001b97983 */ /* 0x000ee80000100800 */
[----:B------:R-:W3:Y:S01]  /*4ef80*/  LDL R184, [R1+0x94] ;  /* 0x0000940001b87983 */ /* 0x000ee20000100800 */
[----:B-1----:R-:W-:-:S05]  /*4ef90*/  @!P1 IMAD.WIDE R22, R20, 0x4, R22 ;  /* 0x0000000414169825 */ /* 0x002fca00078e0216 */
[----:B0-----:R0:W-:Y:S02]  /*4efa0*/  @!P1 STG.E desc[UR8][R22.64], R21 ;  /* 0x0000001516009986 */ /* 0x0011e4000c101908 */
[----:B0-----:R-:W0:Y:S01]  /*4efb0*/  LDC.64 R22, c[0x0][0x428] ;  /* 0x00010a00ff167b82 */ /* 0x001e220000000a00 */
        /* <DEDUP_REMOVED lines=8> */
[----:B0-----:R-:W-:-:S04]  /*4f040*/  IMAD.WIDE.U32 R168, R12, 0x10, R22 ;  /* 0x000000100ca87825 */ /* 0x001fc800078e0016 */
[----:B------:R-:W-:Y:S01]  /*4f050*/  FADD.FTZ R12, -R170, R96 ;  /* 0x00000060aa0c7221 */ /* 0x000fe20000010100 */
[----:B--2---:R-:W-:Y:S02]  /*4f060*/  FFMA.FTZ R92, R92, R178, R88 ;  /* 0x000000b25c5c7223 */ /* 0x004fe40000010058 */
[----:B------:R-:W2:Y:S01]  /*4f070*/  LDL R178, [R1+0xd0] ;  /* 0x0000d00001b27983 */ /* 0x000ea20000100800 */
[----:B----4-:R-:W-:-:S03]  /*4f080*/  FFMA.FTZ R93, R93, R177, R89 ;  /* 0x000000b15d5d7223 */ /* 0x010fc60000010059 */
[----:B------:R-:W4:Y:S01]  /*4f090*/  LDL R177, [R1+0xd4] ;  /* 0x0000d40001b17983 */ /* 0x000f220000100800 */
[----:B-----5:R-:W-:-:S03]  /*4f0a0*/  FFMA.FTZ R94, R94, R176, R90 ;  /* 0x000000b05e5e7223 */ /* 0x020fc6000001005a */
[----:B------:R-:W5:Y:S01]  /*4f0b0*/  LDL R176, [R1+0xd8] ;  /* 0x0000d80001b07983 */ /* 0x000f620000100800 */
[----:B------:R-:W-:-:S03]  /*4f0c0*/  FFMA.FTZ R95, R95, R175, R91 ;  /* 0x000000af5f5f7223 */ /* 0x000fc6000001005b */
[----:B------:R-:W5:Y:S04]  /*4f0d0*/  LDL R175, [R1+0xdc] ;  /* 0x0000dc0001af7983 */ /* 0x000f680000100800 */
[----:B------:R0:W-:Y:S02]  /*4f0e0*/  STG.E.128 desc[UR8][R168.64], R92 ;  /* 0x0000005ca8007986 */ /* 0x0001e4000c101d08 */
[C---:B0-----:R-:W-:Y:S01]  /*4f0f0*/  FADD.FTZ R92, -R170.reuse, R97 ;  /* 0x00000061aa5c7221 */ /* 0x041fe20000010100 */
[C---:B------:R-:W-:Y:S01]  /*4f100*/  FADD.FTZ R93, -R170.reuse, R98 ;  /* 0x00000062aa5d7221 */ /* 0x040fe20000010100 */
[----:B------:R-:W-:Y:S01]  /*4f110*/  FADD.FTZ R94, -R170, R99 ;  /* 0x00000063aa5e7221 */ /* 0x000fe20000010100 */
[----:B------:R-:W5:Y:S01]  /*4f120*/  LDL R169, [R1+0xb0] ;  /* 0x0000b00001a97983 */ /* 0x000f620000100800 */
[C---:B------:R-:W-:Y:S01]  /*4f130*/  FMUL.FTZ R95, R21.reuse, R92 ;  /* 0x0000005c155f7220 */ /* 0x040fe20000410000 */
[C---:B------:R-:W-:Y:S01]  /*4f140*/  FMUL.FTZ R96, R21.reuse, R93 ;  /* 0x0000005d15607220 */ /* 0x040fe20000410000 */
[----:B------:R-:W-:Y:S01]  /*4f150*/  FMUL.FTZ R97, R21, R94 ;  /* 0x0000005e15617220 */ /* 0x000fe20000410000 */
[----:B------:R-:W5:Y:S01]  /*4f160*/  LDL R168, [R1+0xb4] ;  /* 0x0000b40001a87983 */ /* 0x000f620000100800 */
[----:B------:R-:W-:Y:S01]  /*4f170*/  FFMA.FTZ R93, R95, R174, R85 ;  /* 0x000000ae5f5d7223 */ /* 0x000fe20000010055 */
[----:B------:R-:W-:Y:S01]  /*4f180*/  FFMA.FTZ R94, R96, R173, R86 ;  /* 0x000000ad605e7223 */ /* 0x000fe20000010056 */
[----:B------:R-:W-:Y:S01]  /*4f190*/  FFMA.FTZ R95, R97, R172, R87 ;  /* 0x000000ac615f7223 */ /* 0x000fe20000010057 */
[----:B------:R-:W5:Y:S04]  /*4f1a0*/  LDL R174, [R1+0xc0] ;  /* 0x0000c00001ae7983 */ /* 0x000f680000100800 */
[----:B------:R-:W5:Y:S04]  /*4f1b0*/  LDL R173, [R1+0xc4] ;  /* 0x0000c40001ad7983 */ /* 0x000f680000100800 */
[----:B------:R-:W5:Y:S04]  /*4f1c0*/  LDL R172, [R1+0xc8] ;  /* 0x0000c80001ac7983 */ /* 0x000f680000100800 */
[----:B------:R-:W5:Y:S04]  /*4f1d0*/  LDL R99, [R1+0xb8] ;  /* 0x0000b80001637983 */ /* 0x000f680000100800 */
[----:B------:R-:W5:Y:S01]  /*4f1e0*/  LDL R98, [R1+0xbc] ;  /* 0x0000bc0001627983 */ /* 0x000f620000100800 */
[----:B------:R-:W-:Y:S01]  /*4f1f0*/  FMUL.FTZ R12, R21, R12 ;  /* 0x0000000c150c7220 */ /* 0x000fe20000410000 */
[----:B------:R-:W-:-:S04]  /*4f200*/  IMAD.WIDE.U32 R96, R7, 0x10, R22 ;  /* 0x0000001007607825 */ /* 0x000fc800078e0016 */
[----:B---3--:R-:W-:Y:S01]  /*4f210*/  FFMA.FTZ R92, R12, R179, R84 ;  /* 0x000000b30c5c7223 */ /* 0x008fe20000010054 */
[C---:B------:R-:W-:Y:S01]  /*4f220*/  FADD.FTZ R7, -R170.reuse, R100 ;  /* 0x00000064aa077221 */ /* 0x040fe20000010100 */
[----:B------:R-:W-:-:S03]  /*4f230*/  FADD.FTZ R12, -R170, R101 ;  /* 0x00000065aa0c7221 */ /* 0x000fc60000010100 */
[----:B------:R0:W-:Y:S01]  /*4f240*/  STG.E.128 desc[UR8][R96.64], R92 ;  /* 0x0000005c60007986 */ /* 0x0001e2000c101d08 */
[C---:B------:R-:W-:Y:S01]  /*4f250*/  FMUL.FTZ R7, R21.reuse, R7 ;  /* 0x0000000715077220 */ /* 0x040fe20000410000 */
[----:B------:R-:W-:Y:S01]  /*4f260*/  FMUL.FTZ R12, R21, R12 ;  /* 0x0000000c150c7220 */ /* 0x000fe20000410000 */
[C---:B0-----:R-:W-:Y:S01]  /*4f270*/  FADD.FTZ R92, -R170.reuse, R102 ;  /* 0x00000066aa5c7221 */ /* 0x041fe20000010100 */
[----:B------:R-:W-:-:S03]  /*4f280*/  FADD.FTZ R93, -R170, R103 ;  /* 0x00000067aa5d7221 */ /* 0x000fc60000010100 */
        /* <DEDUP_REMOVED lines=19> */
[----:B--2---:R-:W-:Y:S01]  /*4f3c0*/  FFMA.FTZ R92, R7, R178, R80 ;  /* 0x000000b2075c7223 */ /* 0x004fe20000010050 */
[----:B------:R-:W-:-:S04]  /*4f3d0*/  IMAD.WIDE.U32 R6, R6, 0x10, R22 ;  /* 0x0000001006067825 */ /* 0x000fc800078e0016 */
[----:B----4-:R-:W-:Y:S01]  /*4f3e0*/  FFMA.FTZ R93, R12, R177, R81 ;  /* 0x000000b10c5d7223 */ /* 0x010fe20000010051 */
[----:B-----5:R-:W-:Y:S01]  /*4f3f0*/  FFMA.FTZ R94, R94, R176, R82 ;  /* 0x000000b05e5e7223 */ /* 0x020fe20000010052 */
[----:B------:R-:W-:Y:S01]  /*4f400*/  FFMA.FTZ R95, R95, R175, R83 ;  /* 0x000000af5f5f7223 */ /* 0x000fe20000010053 */
[----:B------:R-:W-:-:S04]  /*4f410*/  FADD.FTZ R12, -R170, R106 ;  /* 0x0000006aaa0c7221 */ /* 0x000fc80000010100 */
[----:B------:R0:W-:Y:S01]  /*4f420*/  STG.E.128 desc[UR8][R6.64], R92 ;  /* 0x0000005c06007986 */ /* 0x0001e2000c101d08 */
[C---:B------:R-:W-:Y:S01]  /*4f430*/  FMUL.FTZ R12, R21.reuse, R12 ;  /* 0x0000000c150c7220 */ /* 0x040fe20000410000 */
[C---:B0-----:R-:W-:Y:S01]  /*4f440*/  FADD.FTZ R6, -R170.reuse, R104 ;  /* 0x00000068aa067221 */ /* 0x041fe20000010100 */
[C---:B------:R-:W-:Y:S01]  /*4f450*/  FADD.FTZ R7, -R170.reuse, R105 ;  /* 0x00000069aa077221 */ /* 0x040fe20000010100 */
[----:B------:R-:W-:Y:S02]  /*4f460*/  FADD.FTZ R92, -R170, R107 ;  /* 0x0000006baa5c7221 */ /* 0x000fe40000010100 */
[C---:B------:R-:W-:Y:S01]  /*4f470*/  FMUL.FTZ R6, R21.reuse, R6 ;  /* 0x0000000615067220 */ /* 0x040fe20000410000 */
[C---:B------:R-:W-:Y:S01]  /*4f480*/  FMUL.FTZ R7, R21.reuse, R7 ;  /* 0x0000000715077220 */ /* 0x040fe20000410000 */
[----:B------:R-:W-:Y:S02]  /*4f490*/  FMUL.FTZ R95, R21, R92 ;  /* 0x0000005c155f7220 */ /* 0x000fe40000410000 */
[----:B------:R-:W-:-:S02]  /*4f4a0*/  FFMA.FTZ R92, R6, R174, R76 ;  /* 0x000000ae065c7223 */ /* 0x000fc4000001004c */
[----:B------:R-:W-:Y:S01]  /*4f4b0*/  FFMA.FTZ R95, R95, R171, R79 ;  /* 0x000000ab5f5f7223 */ /* 0x000fe2000001004f */
[----:B------:R-:W-:Y:S01]  /*4f4c0*/  FFMA.FTZ R93, R7, R173, R77 ;  /* 0x000000ad075d7223 */ /* 0x000fe2000001004d */
[----:B------:R-:W-:-:S04]  /*4f4d0*/  IMAD.WIDE.U32 R6, R5, 0x10, R22 ;  /* 0x0000001005067825 */ /* 0x000fc800078e0016 */
[----:B------:R-:W-:Y:S01]  /*4f4e0*/  FFMA.FTZ R94, R12, R172, R78 ;  /* 0x000000ac0c5e7223 */ /* 0x000fe2000001004e */
[C---:B------:R-:W-:Y:S01]  /*4f4f0*/  FADD.FTZ R5, -R170.reuse, R108 ;  /* 0x0000006caa057221 */ /* 0x040fe20000010100 */
[----:B------:R-:W-:-:S03]  /*4f500*/  FADD.FTZ R12, -R170, R111 ;  /* 0x0000006faa0c7221 */ /* 0x000fc60000010100 */
[----:B------:R0:W-:Y:S01]  /*4f510*/  STG.E.128 desc[UR8][R6.64], R92 ;  /* 0x0000005c06007986 */ /* 0x0001e2000c101d08 */
[C---:B------:R-:W-:Y:S01]  /*4f520*/  FMUL.FTZ R5, R21.reuse, R5 ;  /* 0x0000000515057220 */ /* 0x040fe20000410000 */
[----:B------:R-:W-:Y:S01]  /*4f530*/  FMUL.FTZ R12, R21, R12 ;  /* 0x0000000c150c7220 */ /* 0x000fe20000410000 */
[C---:B------:R-:W-:Y:S01]  /*4f540*/  FADD.FTZ R173, -R170.reuse, R126 ;  /* 0x0000007eaaad7221 */ /* 0x040fe20000010100 */
[C---:B------:R-:W-:Y:S01]  /*4f550*/  FADD.FTZ R172, -R170.reuse, R132 ;  /* 0x00000084aaac7221 */ /* 0x040fe20000010100 */
[C---:B------:R-:W-:Y:S01]  /*4f560*/  FADD.FTZ R171, -R170.reuse, R131 ;  /* 0x00000083aaab7221 */ /* 0x040fe20000010100 */
[C---:B------:R-:W-:Y:S01]  /*4f570*/  FADD.FTZ R175, -R170.reuse, R128 ;  /* 0x00000080aaaf7221 */ /* 0x040fe20000010100 */
[C---:B0-----:R-:W-:Y:S01]  /*4f580*/  FADD.FTZ R6, -R170.reuse, R109 ;  /* 0x0000006daa067221 */ /* 0x041fe20000010100 */
[----:B------:R-:W-:-:S03]  /*4f590*/  FADD.FTZ R7, -R170, R110 ;  /* 0x0000006eaa077221 */ /* 0x000fc60000010100 */
[C---:B------:R-:W-:Y:S01]  /*4f5a0*/  FMUL.FTZ R6, R21.reuse, R6 ;  /* 0x0000000615067220 */ /* 0x040fe20000410000 */
[----:B------:R-:W-:Y:S01]  /*4f5b0*/  FMUL.FTZ R7, R21, R7 ;  /* 0x0000000715077220 */ /* 0x000fe20000410000 */
[----:B------:R-:W-:Y:S01]  /*4f5c0*/  FFMA.FTZ R92, R5, R169, R72 ;  /* 0x000000a9055c7223 */ /* 0x000fe20000010048 */
[----:B------:R-:W-:Y:S01]  /*4f5d0*/  FFMA.FTZ R95, R12, R98, R75 ;  /* 0x000000620c5f7223 */ /* 0x000fe2000001004b */
[----:B------:R-:W-:Y:S01]  /*4f5e0*/  FFMA.FTZ R93, R6, R168, R73 ;  /* 0x000000a8065d7223 */ /* 0x000fe20000010049 */
[----:B------:R-:W-:Y:S01]  /*4f5f0*/  FFMA.FTZ R94, R7, R99, R74 ;  /* 0x00000063075e7223 */ /* 0x000fe2000001004a */
[----:B------:R-:W-:-:S04]  /*4f600*/  IMAD.WIDE.U32 R4, R4, 0x10, R22 ;  /* 0x0000001004047825 */ /* 0x000fc800078e0016 */
        /* <DEDUP_REMOVED lines=46> */
[----:B------:R-:W2:Y:S04]  /*4f8f0*/  LDL R173, [R1+0x80] ;  /* 0x0000800001ad7983 */ /* 0x000ea80000100800 */
[----:B------:R-:W4:Y:S04]  /*4f900*/  LDL R172, [R1+0x84] ;  /* 0x0000840001ac7983 */ /* 0x000f280000100800 */
[----:B------:R-:W5:Y:S04]  /*4f910*/  LDL R171, [R1+0x88] ;  /* 0x0000880001ab7983 */ /* 0x000f680000100800 */
[----:B------:R-:W5:Y:S04]  /*4f920*/  LDL R170, [R1+0x8c] ;  /* 0x00008c0001aa7983 */ /* 0x000f680000100800 */
[----:B------:R-:W5:Y:S04]  /*4f930*/  LDL R169, [R1+0x70] ;  /* 0x0000700001a97983 */ /* 0x000f680000100800 */
[----:B------:R-:W5:Y:S01]  /*4f940*/  LDL R168, [R1+0x74] ;  /* 0x0000740001a87983 */ /* 0x000f620000100800 */
[C---:B------:R-:W-:Y:S01]  /*4f950*/  FMUL.FTZ R142, R21.reuse, R93 ;  /* 0x0000005d158e7220 */ /* 0x040fe20000410000 */
[----:B------:R-:W-:Y:S01]  /*4f960*/  FMUL.FTZ R143, R21, R94 ;  /* 0x0000005e158f7220 */ /* 0x000fe20000410000 */
[----:B------:R-:W-:-:S04]  /*4f970*/  IMAD.WIDE.U32 R108, R3, 0x10, R22 ;  /* 0x00000010036c7825 */ /* 0x000fc800078e0016 */
[----:B------:R-:W-:Y:S01]  /*4f980*/  FMUL.FTZ R3, R21, R95 ;  /* 0x0000005f15037220 */ /* 0x000fe20000410000 */
[----:B------:R-:W5:Y:S01]  /*4f990*/  LDL R166, [R1+0x7c] ;  /* 0x00007c0001a67983 */ /* 0x000f620000100800 */
[----:B------:R-:W-:Y:S01]  /*4f9a0*/  FFMA.FTZ R94, R142, R183, R66 ;  /* 0x000000b78e5e7223 */ /* 0x000fe20000010042 */
[----:B------:R-:W-:Y:S02]  /*4f9b0*/  FFMA.FTZ R95, R143, R182, R67 ;  /* 0x000000b68f5f7223 */ /* 0x000fe40000010043 */
        /* <DEDUP_REMOVED lines=16> */
[C---:B------:R-:W-:Y:S01]  /*4fac0*/  FMUL.FTZ R165, R21.reuse, R181 ;  /* 0x000000b515a57220 */ /* 0x040fe20000410000 */
[----:B------:R-:W-:Y:S01]  /*4fad0*/  FMUL.FTZ R160, R21, R180 ;  /* 0x000000b415a07220 */ /* 0x000fe20000410000 */
[----:B------:R-:W-:Y:S01]  /*4fae0*/  FFMA.FTZ R92, R140, R185, R64 ;  /* 0x000000b98c5c7223 */ /* 0x000fe20000010040 */
[----:B------:R-:W-:Y:S01]  /*4faf0*/  FFMA.FTZ R93, R141, R184, R65 ;  /* 0x000000b88d5d7223 */ /* 0x000fe20000010041 */
[C---:B------:R-:W-:Y:S01]  /*4fb00*/  FMUL.FTZ R164, R21.reuse, R104 ;  /* 0x0000006815a47220 */ /* 0x040fe20000410000 */
[----:B------:R-:W5:Y:S01]  /*4fb10*/  LDL R181, [R1+0x68] ;  /* 0x0000680001b57983 */ /* 0x000f620000100800 */
[C---:B------:R-:W-:Y:S01]  /*4fb20*/  FMUL.FTZ R163, R21.reuse, R177 ;  /* 0x000000b115a37220 */ /* 0x040fe20000410000 */
[C---:B------:R-:W-:Y:S01]  /*4fb30*/  FMUL.FTZ R162, R21.reuse, R178 ;  /* 0x000000b215a27220 */ /* 0x040fe20000410000 */
[C---:B------:R-:W-:Y:S01]  /*4fb40*/  FMUL.FTZ R161, R21.reuse, R179 ;  /* 0x000000b315a17220 */ /* 0x040fe20000410000 */
[----:B------:R-:W5:Y:S01]  /*4fb50*/  LDL R180, [R1+0x6c] ;  /* 0x00006c0001b47983 */ /* 0x000f620000100800 */
[C---:B------:R-:W-:Y:S01]  /*4fb60*/  FMUL.FTZ R156, R21.reuse, R176 ;  /* 0x000000b0159c7220 */ /* 0x040fe20000410000 */
[C---:B------:R-:W-:Y:S01]  /*4fb70*/  FMUL.FTZ R158, R21.reuse, R174 ;  /* 0x000000ae159e7220 */ /* 0x040fe20000410000 */
[----:B------:R-:W-:Y:S01]  /*4fb80*/  FMUL.FTZ R157, R21, R175 ;  /* 0x000000af159d7220 */ /* 0x000fe20000410000 */
[----:B------:R-:W-:Y:S04]  /*4fb90*/  STG.E.128 desc[UR8][R108.64], R24 ;  /* 0x000000186c007986 */ /* 0x000fe8000c101d08 */
[----:B------:R3:W-:Y:S04]  /*4fba0*/  STG.E.128 desc[UR8][R110.64], R92 ;  /* 0x0000005c6e007986 */ /* 0x0007e8000c101d08 */
[----:B------:R-:W5:Y:S04]  /*4fbb0*/  LDL R179, [R1+0x50] ;  /* 0x0000500001b37983 */ /* 0x000f680000100800 */
[----:B------:R-:W5:Y:S04]  /*4fbc0*/  LDL R178, [R1+0x54] ;  /* 0x0000540001b27983 */ /* 0x000f680000100800 */
[----:B------:R-:W5:Y:S04]  /*4fbd0*/  LDL R177, [R1+0x58] ;  /* 0x0000580001b17983 */ /* 0x000f680000100800 */
[----:B------:R-:W5:Y:S04]  /*4fbe0*/  LDL R176, [R1+0x5c] ;  /* 0x00005c0001b07983 */ /* 0x000f680000100800 */
[----:B------:R-:W5:Y:S04]  /*4fbf0*/  LDL R175, [R1+0x40] ;  /* 0x0000400001af7983 */ /* 0x000f680000100800 */
[----:B------:R-:W5:Y:S01]  /*4fc00*/  LDL R174, [R1+0x44] ;  /* 0x0000440001ae7983 */ /* 0x000f620000100800 */
[----:B---3--:R-:W-:-:S03]  /*4fc10*/  FFMA.FTZ R94, R159, R167, R58 ;  /* 0x000000a79f5e7223 */ /* 0x008fc6000001003a */
[----:B------:R-:W3:Y:S04]  /*4fc20*/  LDL R167, [R1+0x20] ;  /* 0x0000200001a77983 */ /* 0x000ee80000100800 */
[----:B------:R-:W3:Y:S01]  /*4fc30*/  LDL R159, [R1] ;  /* 0x00000000019f7983 */ /* 0x000ee20000100800 */
[----:B--2---:R-:W-:-:S03]  /*4fc40*/  FFMA.FTZ R24, R165, R173, R60 ;  /* 0x000000ada5187223 */ /* 0x004fc6000001003c */
        /* <DEDUP_REMOVED lines=24> */
[C---:B------:R-:W-:Y:S01]  /*4fdd0*/  FMUL.FTZ R148, R21.reuse, R121 ;  /* 0x0000007915947220 */ /* 0x040fe20000410000 */
[C---:B------:R-:W-:Y:S01]  /*4fde0*/  FMUL.FTZ R121, R21.reuse, R112 ;  /* 0x0000007015797220 */ /* 0x040fe20000410000 */
[C---:B------:R-:W-:Y:S01]  /*4fdf0*/  FMUL.FTZ R149, R21.reuse, R120 ;  /* 0x0000007815957220 */ /* 0x040fe20000410000 */
[----:B------:R-:W-:Y:S01]  /*4fe00*/  FMUL.FTZ R112, R21, R118 ;  /* 0x0000007615707220 */ /* 0x000fe20000410000 */
[----:B------:R-:W-:-:S04]  /*4fe10*/  IMAD.WIDE.U32 R140, R186, 0x10, R22 ;  /* 0x00000010ba8c7825 */ /* 0x000fc800078e0016 */
        /* <DEDUP_REMOVED lines=34> */
[----:B------:R0:W-:Y:S01]  /*50040*/  STG.E.128 desc[UR8][R140.64], R24 ;  /* 0x000000188c007986 */ /* 0x0001e2000c101d08 */
[----:B------:R-:W-:-:S03]  /*50050*/  IMAD.WIDE.U32 R122, R189, 0x10, R22 ;  /* 0x00000010bd7a7825 */ /* 0x000fc600078e0016 */
[----:B------:R1:W-:Y:S01]  /*50060*/  STG.E.128 desc[UR8][R142.64], R92 ;  /* 0x0000005c8e007986 */ /* 0x0003e2000c101d08 */
[----:B------:R-:W-:-:S03]  /*50070*/  IMAD.WIDE.U32 R124, R190, 0x10, R22 ;  /* 0x00000010be7c7825 */ /* 0x000fc600078e0016 */
[----:B------:R-:W-:Y:S01]  /*50080*/  STG.E.128 desc[UR8][R144.64], R108 ;  /* 0x0000006c90007986 */ /* 0x000fe2000c101d08 */
[----:B------:R-:W-:-:S04]  /*50090*/  IMAD.WIDE.U32 R126, R191, 0x10, R22 ;  /* 0x00000010bf7e7825 */ /* 0x000fc800078e0016 */
[----:B0-----:R-:W-:Y:S01]  /*500a0*/  FFMA.FTZ R24, R155, R179, R48 ;  /* 0x000000b39b187223 */ /* 0x001fe20000010030 */
[----:B------:R-:W-:Y:S01]  /*500b0*/  FFMA.FTZ R25, R154, R178, R49 ;  /* 0x000000b29a197223 */ /* 0x000fe20000010031 */
[----:B------:R-:W-:Y:S01]  /*500c0*/  FFMA.FTZ R26, R153, R177, R50 ;  /* 0x000000b1991a7223 */ /* 0x000fe20000010032 */
[----:B------:R-:W-:Y:S01]  /*500d0*/  FFMA.FTZ R27, R152, R176, R51 ;  /* 0x000000b0981b7223 */ /* 0x000fe20000010033 */
[----:B-1----:R-:W-:Y:S01]  /*500e0*/  FFMA.FTZ R92, R151, R175, R44 ;  /* 0x000000af975c7223 */ /* 0x002fe2000001002c */
[----:B------:R-:W-:-:S03]  /*500f0*/  FFMA.FTZ R93, R150, R174, R45 ;  /* 0x000000ae965d7223 */ /* 0x000fc6000001002d */
[----:B------:R0:W-:Y:S01]  /*50100*/  STG.E.128 desc[UR8][R122.64], R24 ;  /* 0x000000187a007986 */ /* 0x0001e2000c101d08 */
[----:B------:R-:W-:-:S04]  /*50110*/  IMAD.WIDE.U32 R128, R192, 0x10, R22 ;  /* 0x00000010c0807825 */ /* 0x000fc800078e0016 */
[----:B---3--:R-:W-:Y:S01]  /*50120*/  FFMA.FTZ R112, R112, R167, R36 ;  /* 0x000000a770707223 */ /* 0x008fe20000010024 */
[----:B------:R-:W-:-:S04]  /*50130*/  IMAD.WIDE.U32 R130, R193, 0x10, R22 ;  /* 0x00000010c1827825 */ /* 0x000fc800078e0016 */
[----:B------:R-:W-:-:S04]  /*50140*/  IMAD.WIDE.U32 R132, R194, 0x10, R22 ;  /* 0x00000010c2847825 */ /* 0x000fc800078e0016 */
[----:B------:R-:W-:-:S04]  /*50150*/  IMAD.WIDE.U32 R134, R195, 0x10, R22 ;  /* 0x00000010c3867825 */ /* 0x000fc800078e0016 */
[----:B0-----:R-:W-:Y:S01]  /*50160*/  FFMA.FTZ R24, R107, R159, R216 ;  /* 0x0000009f6b187223 */ /* 0x001fe200000100d8 */
[----:B------:R-:W-:-:S04]  /*50170*/  IMAD.WIDE.U32 R136, R196, 0x10, R22 ;  /* 0x00000010c4887825 */ /* 0x000fc800078e0016 */
[----:B------:R-:W-:-:S04]  /*50180*/  IMAD.WIDE.U32 R138, R197, 0x10, R22 ;  /* 0x00000010c58a7825 */ /* 0x000fc800078e0016 */
[----:B------:R-:W-:-:S04]  /*50190*/  IMAD.WIDE.U32 R22, R204, 0x10, R22 ;  /* 0x00000010cc167825 */ /* 0x000fc800078e0016 */
[----:B--2---:R-:W-:Y:S01]  /*501a0*/  FFMA.FTZ R94, R149, R173, R46 ;  /* 0x000000ad955e7223 */ /* 0x004fe2000001002e */
[----:B----4-:R-:W-:Y:S01]  /*501b0*/  FFMA.FTZ R95, R148, R172, R47 ;  /* 0x000000ac945f7223 */ /* 0x010fe2000001002f */
[----:B-----5:R-:W-:Y:S01]  /*501c0*/  FFMA.FTZ R108, R147, R171, R40 ;  /* 0x000000ab936c7223 */ /* 0x020fe20000010028 */
[----:B------:R-:W-:Y:S01]  /*501d0*/  FFMA.FTZ R109, R146, R170, R41 ;  /* 0x000000aa926d7223 */ /* 0x000fe20000010029 */
[----:B------:R-:W-:Y:S01]  /*501e0*/  FFMA.FTZ R110, R121, R169, R42 ;  /* 0x000000a9796e7223 */ /* 0x000fe2000001002a */
[----:B------:R-:W-:Y:S01]  /*501f0*/  FFMA.FTZ R111, R120, R168, R43 ;  /* 0x000000a8786f7223 */ /* 0x000fe2000001002b */
[----:B------:R-:W-:Y:S04]  /*50200*/  STG.E.128 desc[UR8][R124.64], R92 ;  /* 0x0000005c7c007986 */ /* 0x000fe8000c101d08 */
[----:B------:R0:W-:Y:S01]  /*50210*/  STG.E.128 desc[UR8][R126.64], R108 ;  /* 0x0000006c7e007986 */ /* 0x0001e2000c101d08 */
[----:B------:R-:W-:Y:S01]  /*50220*/  FFMA.FTZ R114, R114, R165, R38 ;  /* 0x000000a572727223 */ /* 0x000fe20000010026 */
[----:B------:R-:W-:Y:S01]  /*50230*/  FFMA.FTZ R113, R113, R166, R37 ;  /* 0x000000a671717223 */ /* 0x000fe20000010025 */
[----:B0-----:R-:W0:Y:S01]  /*50240*/  LDC.64 R108, c[0x0][0x380] ;  /* 0x0000e000ff6c7b82 */ /* 0x001e220000000a00 */
        /* <DEDUP_REMOVED lines=22> */
[----:B------:R1:W-:Y:S01]  /*503b0*/  STG.E.128 desc[UR8][R128.64], R112 ;  /* 0x0000007080007986 */ /* 0x0003e2000c101d08 */
[----:B------:R-:W-:Y:S01]  /*503c0*/  FFMA.FTZ R102, R103, R238, R234 ;  /* 0x000000ee67667223 */ /* 0x000fe200000100ea */
[----:B------:R-:W-:-:S02]  /*503d0*/  FFMA.FTZ R103, R21, R239, R235 ;  /* 0x000000ef15677223 */ /* 0x000fc400000100eb */
[----:B------:R1:W-:Y:S04]  /*503e0*/  STG.E.128 desc[UR8][R130.64], R116 ;  /* 0x0000007482007986 */ /* 0x0003e8000c101d08 */
[----:B------:R1:W-:Y:S01]  /*503f0*/  STG.E.128 desc[UR8][R132.64], R24 ;  /* 0x0000001884007986 */ /* 0x0003e2000c101d08 */
[----:B0-----:R-:W-:-:S03]  /*50400*/  IMAD R20, R108, 0x4, R20 ;  /* 0x000000046c147824 */ /* 0x001fc600078e0214 */
[----:B------:R1:W-:Y:S04]  /*50410*/  STG.E.128 desc[UR8][R134.64], R92 ;  /* 0x0000005c86007986 */ /* 0x0003e8000c101d08 */
[----:B------:R1:W-:Y:S04]  /*50420*/  STG.E.128 desc[UR8][R136.64], R4 ;  /* 0x0000000488007986 */ /* 0x0003e8000c101d08 */
[----:B------:R1:W-:Y:S04]  /*50430*/  STG.E.128 desc[UR8][R138.64], R96 ;  /* 0x000000608a007986 */ /* 0x0003e8000c101d08 */
[----:B------:R1:W-:Y:S01]  /*50440*/  STG.E.128 desc[UR8][R22.64], R100 ;  /* 0x0000006416007986 */ /* 0x0003e2000c101d08 */
[----:B------:R-:W-:-:S13]  /*50450*/  ISETP.GE.AND P1, PT, R20, R109, PT ;  /* 0x0000006d1400720c */ /* 0x000fda0003f26270 */
[----:B------:R-:W-:Y:S05]  /*50460*/  @!P1 BRA `(.L_x_54414) ;  /* 0xfffffb0c00889947 */ /* 0x000fea000383ffff */
[----:B------:R-:W-:Y:S05]  /*50470*/  EXIT ;  /* 0x000000000000794d */ /* 0x000fea0003800000 */
.L_x_54413:
        /* <DEDUP_REMOVED lines=8> */
.L_x_54416:
[----:B------:R-:W-:Y:S05]  /*50500*/  BSYNC B0 ;  /* 0x0000000000007941 */ /* 0x000fea0003800000 */
.L_x_54415:
        /* <DEDUP_REMOVED lines=9> */
.L_x_54417:
[----:B------:R-:W-:Y:S01]  /*505a0*/  FADD.FTZ R168, R168, R21 ;  /* 0x00000015a8a87221 */ /* 0x000fe20000010000 */
[----:B------:R-:W-:-:S04]  /*505b0*/  IMAD.MOV.U32 R21, RZ, RZ, 0x4 ;  /* 0x00000004ff157424 */ /* 0x000fc800078e00ff */
[----:B------:R-:W-:-:S07]  /*505c0*/  MOV R170, R168 ;  /* 0x000000a800aa7202 */ /* 0x000fce0000000f00 */
[----:B------:R-:W-:Y:S05]  /*505d0*/  WARPSYNC.COLLECTIVE R23, `(.L_x_54418) ;  /* 0x0000000017087348 */ /* 0x000fea0003c00000 */
[----:B------:R0:W1:Y:S02]  /*505e0*/  SHFL.BFLY P2, R21, R170, R21, R22 ;  /* 0x0c000015aa157389 */ /* 0x0000640000040016 */
[----:B01----:R-:W-:Y:S05]  /*505f0*/  ENDCOLLECTIVE ;  /* 0x000000000000791b */ /* 0x003fea0003800000 */
.L_x_54418:
[----:B------:R-:W-:Y:S01]  /*50600*/  FADD.FTZ R168, R168, R21 ;  /* 0x00000015a8a87221 */ /* 0x000fe20000010000 */
[----:B------:R-:W-:-:S04]  /*50610*/  IMAD.MOV.U32 R21, RZ, RZ, 0x8 ;  /* 0x00000008ff157424 */ /* 0x000fc800078e00ff */
[----:B------:R-:W-:-:S07]  /*50620*/  MOV R170, R168 ;  /* 0x000000a800aa7202 */ /* 0x000fce0000000f00 */
[----:B------:R-:W-:Y:S05]  /*50630*/  WARPSYNC.COLLECTIVE R23, `(.L_x_54419) ;  /* 0x0000000017087348 */ /* 0x000fea0003c00000 */
[----:B------:R0:W1:Y:S02]  /*50640*/  SHFL.BFLY P2, R21, R170, R21, R22 ;  /* 0x0c000015aa157389 */ /* 0x0000640000040016 */
[----:B01----:R-:W-:Y:S05]  /*50650*/  ENDCOLLECTIVE ;  /* 0x000000000000791b */ /* 0x003fea0003800000 */
.L_x_54419:
[----:B------:R-:W-:Y:S01]  /*50660*/  FADD.FTZ R168, R168, R21 ;  /* 0x00000015a8a87221 */ /* 0x000fe20000010000 */
[----:B------:R-:W-:-:S04]  /*50670*/  IMAD.MOV.U32 R21, RZ, RZ, 0x10 ;  /* 0x00000010ff157424 */ /* 0x000fc800078e00ff */
[----:B------:R-:W-:-:S07]  /*50680*/  MOV R170, R168 ;  /* 0x000000a800aa7202 */ /* 0x000fce0000000f00 */
[----:B------:R-:W-:Y:S05]  /*50690*/  WARPSYNC.COLLECTIVE R23, `(.L_x_54420) ;  /* 0x0000000017087348 */ /* 0x000fea0003c00000 */
[----:B------:R0:W1:Y:S02]  /*506a0*/  SHFL.BFLY P2, R21, R170, R21, R22 ;  /* 0x0c000015aa157389 */ /* 0x0000640000040016 */
[----:B01----:R-:W-:Y:S05]  /*506b0*/  ENDCOLLECTIVE ;  /* 0x000000000000791b */ /* 0x003fea0003800000 */
.L_x_54420:
        /* <DEDUP_REMOVED lines=168> */
.L_x_54421:
[----:B------:R-:W-:Y:S01]  /*51140*/  FADD.FTZ R168, R168, R21 ;  /* 0x00000015a8a87221 */ /* 0x000fe20000010000 */
[----:B------:R-:W-:-:S03]  /*51150*/  MOV R21, 0x2 ;  /* 0x0000000200157802 */ /* 0x000fc60000000f00 */
[----:B------:R-:W-:-:S07]  /*51160*/  IMAD.MOV.U32 R170, RZ, RZ, R168 ;  /* 0x000000ffffaa7224 */ /* 0x000fce00078e00a8 */
[----:B------:R-:W-:Y:S05]  /*51170*/  WARPSYNC.COLLECTIVE R23, `(.L_x_54422) ;  /* 0x0000000017087348 */ /* 0x000fea0003c00000 */
[----:B------:R0:W1:Y:S02]  /*51180*/  SHFL.BFLY P2, R21, R170, R21, R22 ;  /* 0x0c000015aa157389 */ /* 0x0000640000040016 */
[----:B01----:R-:W-:Y:S05]  /*51190*/  ENDCOLLECTIVE ;  /* 0x000000000000791b */ /* 0x003fea0003800000 */
.L_x_54422:
[----:B------:R-:W-:Y:S01]  /*511a0*/  FADD.FTZ R168, R168, R21 ;  /* 0x00000015a8a87221 */ /* 0x000fe20000010000 */
[----:B------:R-:W-:-:S03]  /*511b0*/  HFMA2 R21, -RZ, RZ, 0, 2.384185791015625e-07 ;  /* 0x00000004ff157431 */ /* 0x000fc600000001ff */
[----:B------:R-:W-:-:S07]  /*511c0*/  IMAD.MOV.U32 R170, RZ, RZ, R168 ;  /* 0x000000ffffaa7224 */ /* 0x000fce00078e00a8 */
[----:B------:R-:W-:Y:S05]  /*511d0*/  WARPSYNC.COLLECTIVE R23, `(.L_x_54423) ;  /* 0x0000000017087348 */ /* 0x000fea0003c00000 */
[----:B------:R0:W1:Y:S02]  /*511e0*/  SHFL.BFLY P2, R21, R170, R21, R22 ;  /* 0x0c000015aa157389 */ /* 0x0000640000040016 */
[----:B01----:R-:W-:Y:S05]  /*511f0*/  ENDCOLLECTIVE ;  /* 0x000000000000791b */ /* 0x003fea0003800000 */
.L_x_54423:
[----:B------:R-:W-:Y:S01]  /*51200*/  FADD.FTZ R168, R168, R21 ;  /* 0x00000015a8a87221 */ /* 0x000fe20000010000 */
[----:B------:R-:W-:-:S03]  /*51210*/  MOV R21, 0x8 ;  /* 0x0000000800157802 */ /* 0x000fc60000000f00 */
[----:B------:R-:W-:-:S07]  /*51220*/  IMAD.MOV.U32 R170, RZ, RZ, R168 ;  /* 0x000000ffffaa7224 */ /* 0x000fce00078e00a8 */
[----:B------:R-:W-:Y:S05]  /*51230*/  WARPSYNC.COLLECTIVE R23, `(.L_x_54424) ;  /* 0x0000000017087348 */ /* 0x000fea0003c00000 */
[----:B------:R0:W1:Y:S02]  /*51240*/  SHFL.BFLY P2, R21, R170, R21, R22 ;  /* 0x0c000015aa157389 */ /* 0x0000640000040016 */
[----:B01----:R-:W-:Y:S05]  /*51250*/  ENDCOLLECTIVE ;  /* 0x000000000000791b */ /* 0x003fea0003800000 */
.L_x_54424:
[----:B------:R-:W-:Y:S01]  /*51260*/  FADD.FTZ R168, R168, R21 ;  /* 0x00000015a8a87221 */ /* 0x000fe20000010000 */
[----:B------:R-:W-:-:S03]  /*51270*/  HFMA2 R21, -RZ, RZ, 0, 9.5367431640625e-07 ;  /* 0x00000010ff157431 */ /* 0x000fc600000001ff */
[----:B------:R-:W-:-:S07]  /*51280*/  IMAD.MOV.U32 R170, RZ, RZ, R168 ;  /* 0x000000ffffaa7224 */ /* 0x000fce00078e00a8 */
[----:B------:R-:W-:Y:S05]  /*51290*/  WARPSYNC.COLLECTIVE R23, `(.L_x_54425) ;  /* 0x0000000017087348 */ /* 0x000fea0003c00000 */
[----:B------:R0:W1:Y:S02]  /*512a0*/  SHFL.BFLY P2, R21, R170, R21, R22 ;  /* 0x0c000015aa157389 */ /* 0x0000640000040016 */
[----:B01----:R-:W-:Y:S05]  /*512b0*/  ENDCOLLECTIVE ;  /* 0x000000000000791b */ /* 0x003fea0003800000 */
.L_x_54425:
[----:B------:R-:W-:Y:S05]  /*512c0*/  BRA `(.L_x_54426) ;  /* 0xffffffd800bc7947 */ /* 0x000fea000383ffff */
.L_x_54427:
        /* <DEDUP_REMOVED lines=11> */
.L_x_54507:


//--------------------- .nv.global.init           --------------------------
	.section	.nv.global.init,"aw",@progbits
	.align	4
.nv.global.init:
	.type		mrg32k3aM1SubSeq,@object
	.size		mrg32k3aM1SubSeq,(mrg32k3aM2SubSeq - mrg32k3aM1SubSeq)
mrg32k3aM1SubSeq:
        /* <DEDUP_REMOVED lines=126> */
	.type		mrg32k3aM2SubSeq,@object
	.size		mrg32k3aM2SubSeq,(mrg32k3aM1 - mrg32k3aM2SubSeq)
mrg32k3aM2SubSeq:
        /* <DEDUP_REMOVED lines=126> */
	.type		mrg32k3aM1,@object
	.size		mrg32k3aM1,(mrg32k3aM1Seq - mrg32k3aM1)
mrg32k3aM1:
        /* <DEDUP_REMOVED lines=144> */
	.type		mrg32k3aM1Seq,@object
	.size		mrg32k3aM1Seq,(mrg32k3aM2 - mrg32k3aM1Seq)
mrg32k3aM1Seq:
        /* <DEDUP_REMOVED lines=144> */
	.type		mrg32k3aM2,@object
	.size		mrg32k3aM2,(mrg32k3aM2Seq - mrg32k3aM2)
mrg32k3aM2:
        /* <DEDUP_REMOVED lines=144> */
	.type		mrg32k3aM2Seq,@object
	.size		mrg32k3aM2Seq,(precalc_xorwow_matrix - mrg32k3aM2Seq)
mrg32k3aM2Seq:
        /* <DEDUP_REMOVED lines=144> */
	.type		precalc_xorwow_matrix,@object
	.size		precalc_xorwow_matrix,(precalc_xorwow_offset_matrix - precalc_xorwow_matrix)
precalc_xorwow_matrix:
        /* <DEDUP_REMOVED lines=6400> */
	.type		precalc_xorwow_offset_matrix,@object
	.size		precalc_xorwow_offset_matrix,(.L_1 - precalc_xorwow_offset_matrix)
precalc_xorwow_offset_matrix:
        /* <DEDUP_REMOVED lines=6400> */
.L_1:


//--------------------- .nv.shared.reserved.0     --------------------------
	.section	.nv.shared.reserved.0,"aw",@nobits
	.weak		__nv_reservedSMEM_offset_0_alias
	.size		__nv_reservedSMEM_offset_0_alias, 0, 64
	.other		__nv_reservedSMEM_offset_0_alias,@"STO_CUDA_RESERVED_SHARED STV_DEFAULT"
__nv_reservedSMEM_offset_0_alias:
	.zero		0
	.zero		64


//--------------------- .nv.constant0._ZN10layer_norm31ln_parallel_residual_fwd_kernelINS_13Kernel_traitsI13__nv_bfloat16S2_S2_S2_fjLj2560ELj1ELj4ELj1ELj16ENS_18Kernel_traits_baseILj2560ES2_S2_S2_S2_fjLj128EEEEELb0ELb0ELb0EEEvNS_9FwdParamsE --------------------------
	.section	.nv.constant0._ZN10layer_norm31ln_parallel_residual_fwd_kernelINS_13Kernel_traitsI13__nv_bfloat16S2_S2_S2_fjLj2560ELj1ELj4ELj1ELj16ENS_18Kernel_traits_baseILj2560ES2_S2_S2_S2_fjLj128EEEEELb0ELb0ELb0EEEvNS_9FwdParamsE,"a",@progbits
	.sectionflags	@""
	.align	4
.nv.constant0._ZN10layer_norm31ln_parallel_residual_fwd_kernelINS_13Kernel_traitsI13__nv_bfloat16S2_S2_S2_fjLj2560ELj1ELj4ELj1ELj16ENS_18Kernel_traits_baseILj2560ES2_S2_S2_S2_fjLj128EEEEELb0ELb0ELb0EEEvNS_9FwdParamsE:
	.zero		1128


//--------------------- .nv.constant0._ZN10layer_norm31ln_parallel_residual_fwd_kernelINS_13Kernel_traitsI13__nv_bfloat16S2_S2_S2_fjLj2560ELj1ELj4ELj1ELj16ENS_18Kernel_traits_baseILj2560ES2_S2_S2_S2_fjLj128EEEEELb0ELb0ELb1EEEvNS_9FwdParamsE --------------------------
	.section	.nv.constant0._ZN10layer_norm31ln_parallel_residual_fwd_kernelINS_13Kernel_traitsI13__nv_bfloat16S2_S2_S2_fjLj2560ELj1ELj4ELj1ELj16ENS_18Kernel_traits_baseILj2560ES2_S2_S2_S2_fjLj128EEEEELb0ELb0ELb1EEEvNS_9FwdParamsE,"a",@progbits
	.sectionflags	@""
	.align	4
.nv.constant0._ZN10layer_norm31ln_parallel_residual_fwd_kernelINS_13Kernel_traitsI13__nv_bfloat16S2_S2_S2_fjLj2560ELj1ELj4ELj1ELj16ENS_18Kernel_traits_baseILj2560ES2_S2_S2_S2_fjLj128EEEEELb0ELb0ELb1EEEvNS_9FwdParamsE:
	.zero		1128


//--------------------- .nv.constant0._ZN10layer_norm31ln_parallel_residual_fwd_kernelINS_13Kernel_traitsI13__nv_bfloat16S2_S2_S2_fjLj2560ELj1ELj4ELj1ELj16ENS_18Kernel_traits_baseILj2560ES2_S2_S2_S2_fjLj128EEEEELb0ELb1ELb0EEEvNS_9FwdParamsE --------------------------
	.section	.nv.constant0._ZN10layer_norm31ln_parallel_residual_fwd_kernelINS_13Kernel_traitsI13__nv_bfloat16S2_S2_S2_fjLj2560ELj1ELj4ELj1ELj16ENS_18Kernel_traits_baseILj2560ES2_S2_S2_S2_fjLj128EEEEELb0ELb1ELb0EEEvNS_9FwdParamsE,"a",@progbits
	.sectionflags	@""
	.align	4
.nv.constant0._ZN10layer_norm31ln_parallel_residual_fwd_kernelINS_13Kernel_traitsI13__nv_bfloat16S2_S2_S2_fjLj2560ELj1ELj4ELj1ELj16ENS_18Kernel_traits_baseILj2560ES2_S2_S2_S2_fjLj128EEEEELb0ELb1ELb0EEEvNS_9FwdParamsE:
	.zero		1128


//--------------------- .nv.constant0._ZN10layer_norm31ln_parallel_residual_fwd_kernelINS_13Kernel_traitsI13__nv_bfloat16S2_S2_S2_fjLj2560ELj1ELj4ELj1ELj16ENS_18Kernel_traits_baseILj2560ES2_S2_S2_S2_fjLj128EEEEELb0ELb1ELb1EEEvNS_9FwdParamsE --------------------------
	.section	.nv.constant0._ZN10layer_norm31ln_parallel_residual_fwd_kernelINS_13Kernel_traitsI13__nv_bfloat16S2_S2_S2_fjLj2560ELj1ELj4ELj1ELj16ENS_18Kernel_traits_baseILj2560ES2_S2_S2_S2_fjLj128EEEEELb0ELb1ELb1EEEvNS_9FwdParamsE,"a",@progbits
	.sectionflags	@""
	.align	4
.nv.constant0._ZN10layer_norm31ln_parallel_residual_fwd_kernelINS_13Kernel_traitsI13__nv_bfloat16S2_S2_S2_fjLj2560ELj1ELj4ELj1ELj16ENS_18Kernel_traits_baseILj2560ES2_S2_S2_S2_fjLj128EEEEELb0ELb1ELb1EEEvNS_9FwdParamsE:
	.zero		1128


//--------------------- .nv.constant0._ZN10layer_norm31ln_parallel_residual_fwd_kernelINS_13Kernel_traitsI13__nv_bfloat16S2_S2_S2_fjLj2560ELj1ELj4ELj1ELj16ENS_18Kernel_traits_baseILj2560ES2_S2_S2_S2_fjLj128EEEEELb1ELb0ELb0EEEvNS_9FwdParamsE --------------------------
	.section	.nv.constant0._ZN10layer_norm31ln_parallel_residual_fwd_kernelINS_13Kernel_traitsI13__nv_bfloat16S2_S2_S2_fjLj2560ELj1ELj4ELj1ELj16ENS_18Kernel_traits_baseILj2560ES2_S2_S2_S2_fjLj128EEEEELb1ELb0ELb0EEEvNS_9FwdParamsE,"a",@progbits
	.sectionflags	@""
	.align	4
.nv.constant0._ZN10layer_norm31ln_parallel_residual_fwd_kernelINS_13Kernel_traitsI13__nv_bfloat16S2_S2_S2_fjLj2560ELj1ELj4ELj1ELj16ENS_18Kernel_traits_baseILj2560ES2_S2_S2_S2_fjLj128EEEEELb1ELb0ELb0EEEvNS_9FwdParamsE:
	.zero		1128


//--------------------- .nv.constant0._ZN10layer_norm31ln_parallel_residual_fwd_kernelINS_13Kernel_traitsI13__nv_bfloat16S2_S2_S2_fjLj2560ELj1ELj4ELj1ELj16ENS_18Kernel_traits_baseILj2560ES2_S2_S2_S2_fjLj128EEEEELb1ELb0ELb1EEEvNS_9FwdParamsE --------------------------
	.section	.nv.constant0._ZN10layer_norm31ln_parallel_residual_fwd_kernelINS_13Kernel_traitsI13__nv_bfloat16S2_S2_S2_fjLj2560ELj1ELj4ELj1ELj16ENS_18Kernel_traits_baseILj2560ES2_S2_S2_S2_fjLj128EEEEELb1ELb0ELb1EEEvNS_9FwdParamsE,"a",@progbits
	.sectionflags	@""
	.align	4
.nv.constant0._ZN10layer_norm31ln_parallel_residual_fwd_kernelINS_13Kernel_traitsI13__nv_bfloat16S2_S2_S2_fjLj2560ELj1ELj4ELj1ELj16ENS_18Kernel_traits_baseILj2560ES2_S2_S2_S2_fjLj128EEEEELb1ELb0ELb1EEEvNS_9FwdParamsE:
	.zero		1128


//--------------------- .nv.constant0._ZN10layer_norm31ln_parallel_residual_fwd_kernelINS_13Kernel_traitsI13__nv_bfloat16S2_S2_S2_fjLj2560ELj1ELj4ELj1ELj16ENS_18Kernel_traits_baseILj2560ES2_S2_S2_S2_fjLj128EEEEELb1ELb1ELb0EEEvNS_9FwdParamsE --------------------------
	.section	.nv.constant0._ZN10layer_norm31ln_parallel_residual_fwd_kernelINS_13Kernel_traitsI13__nv_bfloat16S2_S2_S2_fjLj2560ELj1ELj4ELj1ELj16ENS_18Kernel_traits_baseILj2560ES2_S2_S2_S2_fjLj128EEEEELb1ELb1ELb0EEEvNS_9FwdParamsE,"a",@progbits
	.sectionflags	@""
	.align	4
.nv.constant0._ZN10layer_norm31ln_parallel_residual_fwd_kernelINS_13Kernel_traitsI13__nv_bfloat16S2_S2_S2_fjLj2560ELj1ELj4ELj1ELj16ENS_18Kernel_traits_baseILj2560ES2_S2_S2_S2_fjLj128EEEEELb1ELb1ELb0EEEvNS_9FwdParamsE:
	.zero		1128


//--------------------- .nv.constant0._ZN10layer_norm31ln_parallel_residual_fwd_kernelINS_13Kernel_traitsI13__nv_bfloat16S2_S2_S2_fjLj2560ELj1ELj4ELj1ELj16ENS_18Kernel_traits_baseILj2560ES2_S2_S2_S2_fjLj128EEEEELb1ELb1ELb1EEEvNS_9FwdParamsE --------------------------
	.section	.nv.constant0._ZN10layer_norm31ln_parallel_residual_fwd_kernelINS_13Kernel_traitsI13__nv_bfloat16S2_S2_S2_fjLj2560ELj1ELj4ELj1ELj16ENS_18Kernel_traits_baseILj2560ES2_S2_S2_S2_fjLj128EEEEELb1ELb1ELb1EEEvNS_9FwdParamsE,"a",@progbits
	.sectionflags	@""
	.align	4
.nv.constant0._ZN10layer_norm31ln_parallel_residual_fwd_kernelINS_13Kernel_traitsI13__nv_bfloat16S2_S2_S2_fjLj2560ELj1ELj4ELj1ELj16ENS_18Kernel_traits_baseILj2560ES2_S2_S2_S2_fjLj128EEEEELb1ELb1ELb1EEEvNS_9FwdParamsE:
	.zero		1128


//--------------------- .nv.constant0._ZN10layer_norm31ln_parallel_residual_fwd_kernelINS_13Kernel_traitsI6__halfS2_S2_S2_fjLj2560ELj1ELj4ELj1ELj16ENS_18Kernel_traits_baseILj2560ES2_S2_S2_S2_fjLj128EEEEELb0ELb0ELb0EEEvNS_9FwdParamsE --------------------------
	.section	.nv.constant0._ZN10layer_norm31ln_parallel_residual_fwd_kernelINS_13Kernel_traitsI6__halfS2_S2_S2_fjLj2560ELj1ELj4ELj1ELj16ENS_18Kernel_traits_baseILj2560ES2_S2_S2_S2_fjLj128EEEEELb0ELb0ELb0EEEvNS_9FwdParamsE,"a",@progbits
	.sectionflags	@""
	.align	4
.nv.constant0._ZN10layer_norm31ln_parallel_residual_fwd_kernelINS_13Kernel_traitsI6__halfS2_S2_S2_fjLj2560ELj1ELj4ELj1ELj16ENS_18Kernel_traits_baseILj2560ES2_S2_S2_S2_fjLj128EEEEELb0ELb0ELb0EEEvNS_9FwdParamsE:
	.zero		1128


//--------------------- .nv.constant0._ZN10layer_norm31ln_parallel_residual_fwd_kernelINS_13Kernel_traitsI6__halfS2_S2_S2_fjLj2560ELj1ELj4ELj1ELj16ENS_18Kernel_traits_baseILj2560ES2_S2_S2_S2_fjLj128EEEEELb0ELb0ELb1EEEvNS_9FwdParamsE --------------------------
	.section	.nv.constant0._ZN10layer_norm31ln_parallel_residual_fwd_kernelINS_13Kernel_traitsI6__halfS2_S2_S2_fjLj2560ELj1ELj4ELj1ELj16ENS_18Kernel_traits_baseILj2560ES2_S2_S2_S2_fjLj128EEEEELb0ELb0ELb1EEEvNS_9FwdParamsE,"a",@progbits
	.sectionflags	@""
	.align	4
.nv.constant0._ZN10layer_norm31ln_parallel_residual_fwd_kernelINS_13Kernel_traitsI6__halfS2_S2_S2_fjLj2560ELj1ELj4ELj1ELj16ENS_18Kernel_traits_baseILj2560ES2_S2_S2_S2_fjLj128EEEEELb0ELb0ELb1EEEvNS_9FwdParamsE:
	.zero		1128


//--------------------- .nv.constant0._ZN10layer_norm31ln_parallel_residual_fwd_kernelINS_13Kernel_traitsI6__halfS2_S2_S2_fjLj2560ELj1ELj4ELj1ELj16ENS_18Kernel_traits_baseILj2560ES2_S2_S2_S2_fjLj128EEEEELb0ELb1ELb0EEEvNS_9FwdParamsE --------------------------
	.section	.nv.constant0._ZN10layer_norm31ln_parallel_residual_fwd_kernelINS_13Kernel_traitsI6__halfS2_S2_S2_fjLj2560ELj1ELj4ELj1ELj16ENS_18Kernel_traits_baseILj2560ES2_S2_S2_S2_fjLj128EEEEELb0ELb1ELb0EEEvNS_9FwdParamsE,"a",@progbits
	.sectionflags	@""
	.align	4
.nv.constant0._ZN10layer_norm31ln_parallel_residual_fwd_kernelINS_13Kernel_traitsI6__halfS2_S2_S2_fjLj2560ELj1ELj4ELj1ELj16ENS_18Kernel_traits_baseILj2560ES2_S2_S2_S2_fjLj128EEEEELb0ELb1ELb0EEEvNS_9FwdParamsE:
	.zero		1128


//--------------------- .nv.constant0._ZN10layer_norm31ln_parallel_residual_fwd_kernelINS_13Kernel_traitsI6__halfS2_S2_S2_fjLj2560ELj1ELj4ELj1ELj16ENS_18Kernel_traits_baseILj2560ES2_S2_S2_S2_fjLj128EEEEELb0ELb1ELb1EEEvNS_9FwdParamsE --------------------------
	.section	.nv.constant0._ZN10layer_norm31ln_parallel_residual_fwd_kernelINS_13Kernel_traitsI6__halfS2_S2_S2_fjLj2560ELj1ELj4ELj1ELj16ENS_18Kernel_traits_baseILj2560ES2_S2_S2_S2_fjLj128EEEEELb0ELb1ELb1EEEvNS_9FwdParamsE,"a",@progbits
	.sectionflags	@""
	.align	4
.nv.constant0._ZN10layer_norm31ln_parallel_residual_fwd_kernelINS_13Kernel_traitsI6__halfS2_S2_S2_fjLj2560ELj1ELj4ELj1ELj16ENS_18Kernel_traits_baseILj2560ES2_S2_S2_S2_fjLj128EEEEELb0ELb1ELb1EEEvNS_9FwdParamsE:
	.zero		1128


//--------------------- .nv.constant0._ZN10layer_norm31ln_parallel_residual_fwd_kernelINS_13Kernel_traitsI6__halfS2_S2_S2_fjLj2560ELj1ELj4ELj1ELj16ENS_18Kernel_traits_baseILj2560ES2_S2_S2_S2_fjLj128EEEEELb1ELb0ELb0EEEvNS_9FwdParamsE --------------------------
	.section	.nv.constant0._ZN10layer_norm31ln_parallel_residual_fwd_kernelINS_13Kernel_traitsI6__halfS2_S2_S2_fjLj2560ELj1ELj4ELj1ELj16ENS_18Kernel_traits_baseILj2560ES2_S2_S2_S2_fjLj128EEEEELb1ELb0ELb0EEEvNS_9FwdParamsE,"a",@progbits
	.sectionflags	@""
	.align	4
.nv.constant0._ZN10layer_norm31ln_parallel_residual_fwd_kernelINS_13Kernel_traitsI6__halfS2_S2_S2_fjLj2560ELj1ELj4ELj1ELj16ENS_18Kernel_traits_baseILj2560ES2_S2_S2_S2_fjLj128EEEEELb1ELb0ELb0EEEvNS_9FwdParamsE:
	.zero		1128


//--------------------- .nv.constant0._ZN10layer_norm31ln_parallel_residual_fwd_kernelINS_13Kernel_traitsI6__halfS2_S2_S2_fjLj2560ELj1ELj4ELj1ELj16ENS_18Kernel_traits_baseILj2560ES2_S2_S2_S2_fjLj128EEEEELb1ELb0ELb1EEEvNS_9FwdParamsE --------------------------
	.section	.nv.constant0._ZN10layer_norm31ln_parallel_residual_fwd_kernelINS_13Kernel_traitsI6__halfS2_S2_S2_fjLj2560ELj1ELj4ELj1ELj16ENS_18Kernel_traits_baseILj2560ES2_S2_S2_S2_fjLj128EEEEELb1ELb0ELb1EEEvNS_9FwdParamsE,"a",@progbits
	.sectionflags	@""
	.align	4
.nv.constant0._ZN10layer_norm31ln_parallel_residual_fwd_kernelINS_13Kernel_traitsI6__halfS2_S2_S2_fjLj2560ELj1ELj4ELj1ELj16ENS_18Kernel_traits_baseILj2560ES2_S2_S2_S2_fjLj128EEEEELb1ELb0ELb1EEEvNS_9FwdParamsE:
	.zero		1128


//--------------------- .nv.constant0._ZN10layer_norm31ln_parallel_residual_fwd_kernelINS_13Kernel_traitsI6__halfS2_S2_S2_fjLj2560ELj1ELj4ELj1ELj16ENS_18Kernel_traits_baseILj2560ES2_S2_S2_S2_fjLj128EEEEELb1ELb1ELb0EEEvNS_9FwdParamsE --------------------------
	.section	.nv.constant0._ZN10layer_norm31ln_parallel_residual_fwd_kernelINS_13Kernel_traitsI6__halfS2_S2_S2_fjLj2560ELj1ELj4ELj1ELj16ENS_18Kernel_traits_baseILj2560ES2_S2_S2_S2_fjLj128EEEEELb1ELb1ELb0EEEvNS_9FwdParamsE,"a",@progbits
	.sectionflags	@""
	.align	4
.nv.constant0._ZN10layer_norm31ln_parallel_residual_fwd_kernelINS_13Kernel_traitsI6__halfS2_S2_S2_fjLj2560ELj1ELj4ELj1ELj16ENS_18Kernel_traits_baseILj2560ES2_S2_S2_S2_fjLj128EEEEELb1ELb1ELb0EEEvNS_9FwdParamsE:
	.zero		1128


//--------------------- .nv.constant0._ZN10layer_norm31ln_parallel_residual_fwd_kernelINS_13Kernel_traitsI6__halfS2_S2_S2_fjLj2560ELj1ELj4ELj1ELj16ENS_18Kernel_traits_baseILj2560ES2_S2_S2_S2_fjLj128EEEEELb1ELb1ELb1EEEvNS_9FwdParamsE --------------------------
	.section	.nv.constant0._ZN10layer_norm31ln_parallel_residual_fwd_kernelINS_13Kernel_traitsI6__halfS2_S2_S2_fjLj2560ELj1ELj4ELj1ELj16ENS_18Kernel_traits_baseILj2560ES2_S2_S2_S2_fjLj128EEEEELb1ELb1ELb1EEEvNS_9FwdParamsE,"a",@progbits
	.sectionflags	@""
	.align	4
.nv.constant0._ZN10layer_norm31ln_parallel_residual_fwd_kernelINS_13Kernel_traitsI6__halfS2_S2_S2_fjLj2560ELj1ELj4ELj1ELj16ENS_18Kernel_traits_baseILj2560ES2_S2_S2_S2_fjLj128EEEEELb1ELb1ELb1EEEvNS_9FwdParamsE:
	.zero		1128


//--------------------- .nv.constant0._ZN10layer_norm31ln_parallel_residual_fwd_kernelINS_13Kernel_traitsIf13__nv_bfloat16S2_S2_fjLj2560ELj1ELj4ELj1ELj16ENS_18Kernel_traits_baseILj2560EfS2_S2_S2_fjLj128EEEEELb0ELb0ELb0EEEvNS_9FwdParamsE --------------------------
	.section	.nv.constant0._ZN10layer_norm31ln_parallel_residual_fwd_kernelINS_13Kernel_traitsIf13__nv_bfloat16S2_S2_fjLj2560ELj1ELj4ELj1ELj16ENS_18Kernel_traits_baseILj2560EfS2_S2_S2_fjLj128EEEEELb0ELb0ELb0EEEvNS_9FwdParamsE,"a",@progbits
	.sectionflags	@""
	.align	4
.nv.constant0._ZN10layer_norm31ln_parallel_residual_fwd_kernelINS_13Kernel_traitsIf13__nv_bfloat16S2_S2_fjLj2560ELj1ELj4ELj1ELj16ENS_18Kernel_traits_baseILj2560EfS2_S2_S2_fjLj128EEEEELb0ELb0ELb0EEEvNS_9FwdParamsE:
	.zero		1128


//--------------------- .nv.constant0._ZN10layer_norm31ln_parallel_residual_fwd_kernelINS_13Kernel_traitsIf13__nv_bfloat16S2_S2_fjLj2560ELj1ELj4ELj1ELj16ENS_18Kernel_traits_baseILj2560EfS2_S2_S2_fjLj128EEEEELb0ELb0ELb1EEEvNS_9FwdParamsE --------------------------
	.section	.nv.constant0._ZN10layer_norm31ln_parallel_residual_fwd_kernelINS_13Kernel_traitsIf13__nv_bfloat16S2_S2_fjLj2560ELj1ELj4ELj1ELj16ENS_18Kernel_traits_baseILj2560EfS2_S2_S2_fjLj128EEEEELb0ELb0ELb1EEEvNS_9FwdParamsE,"a",@progbits
	.sectionflags	@""
	.align	4
.nv.constant0._ZN10layer_norm31ln_parallel_residual_fwd_kernelINS_13Kernel_traitsIf13__nv_bfloat16S2_S2_fjLj2560ELj1ELj4ELj1ELj16ENS_18Kernel_traits_baseILj2560EfS2_S2_S2_fjLj128EEEEELb0ELb0ELb1EEEvNS_9FwdParamsE:
	.zero		1128


//--------------------- .nv.constant0._ZN10layer_norm31ln_parallel_residual_fwd_kernelINS_13Kernel_traitsIf13__nv_bfloat16S2_S2_fjLj2560ELj1ELj4ELj1ELj16ENS_18Kernel_traits_baseILj2560EfS2_S2_S2_fjLj128EEEEELb0ELb1ELb0EEEvNS_9FwdParamsE --------------------------
	.section	.nv.constant0._ZN10layer_norm31ln_parallel_residual_fwd_kernelINS_13Kernel_traitsIf13__nv_bfloat16S2_S2_fjLj2560ELj1ELj4ELj1ELj16ENS_18Kernel_traits_baseILj2560EfS2_S2_S2_fjLj128EEEEELb0ELb1ELb0EEEvNS_9FwdParamsE,"a",@progbits
	.sectionflags	@""
	.align	4
.nv.constant0._ZN10layer_norm31ln_parallel_residual_fwd_kernelINS_13Kernel_traitsIf13__nv_bfloat16S2_S2_fjLj2560ELj1ELj4ELj1ELj16ENS_18Kernel_traits_baseILj2560EfS2_S2_S2_fjLj128EEEEELb0ELb1ELb0EEEvNS_9FwdParamsE:
	.zero		1128


//--------------------- .nv.constant0._ZN10layer_norm31ln_parallel_residual_fwd_kernelINS_13Kernel_traitsIf13__nv_bfloat16S2_S2_fjLj2560ELj1ELj4ELj1ELj16ENS_18Kernel_traits_baseILj2560EfS2_S2_S2_fjLj128EEEEELb0ELb1ELb1EEEvNS_9FwdParamsE --------------------------
	.section	.nv.constant0._ZN10layer_norm31ln_parallel_residual_fwd_kernelINS_13Kernel_traitsIf13__nv_bfloat16S2_S2_fjLj2560ELj1ELj4ELj1ELj16ENS_18Kernel_traits_baseILj2560EfS2_S2_S2_fjLj128EEEEELb0ELb1ELb1EEEvNS_9FwdParamsE,"a",@progbits
	.sectionflags	@""
	.align	4
.nv.constant0._ZN10layer_norm31ln_parallel_residual_fwd_kernelINS_13Kernel_traitsIf13__nv_bfloat16S2_S2_fjLj2560ELj1ELj4ELj1ELj16ENS_18Kernel_traits_baseILj2560EfS2_S2_S2_fjLj128EEEEELb0ELb1ELb1EEEvNS_9FwdParamsE:
	.zero		1128


//--------------------- .nv.constant0._ZN10layer_norm31ln_parallel_residual_fwd_kernelINS_13Kernel_traitsIf13__nv_bfloat16S2_S2_fjLj2560ELj1ELj4ELj1ELj16ENS_18Kernel_traits_baseILj2560EfS2_S2_S2_fjLj128EEEEELb1ELb0ELb0EEEvNS_9FwdParamsE --------------------------
	.section	.nv.constant0._ZN10layer_norm31ln_parallel_residual_fwd_kernelINS_13Kernel_traitsIf13__nv_bfloat16S2_S2_fjLj2560ELj1ELj4ELj1ELj16ENS_18Kernel_traits_baseILj2560EfS2_S2_S2_fjLj128EEEEELb1ELb0ELb0EEEvNS_9FwdParamsE,"a",@progbits
	.sectionflags	@""
	.align	4
.nv.constant0._ZN10layer_norm31ln_parallel_residual_fwd_kernelINS_13Kernel_traitsIf13__nv_bfloat16S2_S2_fjLj2560ELj1ELj4ELj1ELj16ENS_18Kernel_traits_baseILj2560EfS2_S2_S2_fjLj128EEEEELb1ELb0ELb0EEEvNS_9FwdParamsE:
	.zero		1128


//--------------------- .nv.constant0._ZN10layer_norm31ln_parallel_residual_fwd_kernelINS_13Kernel_traitsIf13__nv_bfloat16S2_S2_fjLj2560ELj1ELj4ELj1ELj16ENS_18Kernel_traits_baseILj2560EfS2_S2_S2_fjLj128EEEEELb1ELb0ELb1EEEvNS_9FwdParamsE --------------------------
	.section	.nv.constant0._ZN10layer_norm31ln_parallel_residual_fwd_kernelINS_13Kernel_traitsIf13__nv_bfloat16S2_S2_fjLj2560ELj1ELj4ELj1ELj16ENS_18Kernel_traits_baseILj2560EfS2_S2_S2_fjLj128EEEEELb1ELb0ELb1EEEvNS_9FwdParamsE,"a",@progbits
	.sectionflags	@""
	.align	4
.nv.constant0._ZN10layer_norm31ln_parallel_residual_fwd_kernelINS_13Kernel_traitsIf13__nv_bfloat16S2_S2_fjLj2560ELj1ELj4ELj1ELj16ENS_18Kernel_traits_baseILj2560EfS2_S2_S2_fjLj128EEEEELb1ELb0ELb1EEEvNS_9FwdParamsE:
	.zero		1128


//--------------------- .nv.constant0._ZN10layer_norm31ln_parallel_residual_fwd_kernelINS_13Kernel_traitsIf13__nv_bfloat16S2_S2_fjLj2560ELj1ELj4ELj1ELj16ENS_18Kernel_traits_baseILj2560EfS2_S2_S2_fjLj128EEEEELb1ELb1ELb0EEEvNS_9FwdParamsE --------------------------
	.section	.nv.constant0._ZN10layer_norm31ln_parallel_residual_fwd_kernelINS_13Kernel_traitsIf13__nv_bfloat16S2_S2_fjLj2560ELj1ELj4ELj1ELj16ENS_18Kernel_traits_baseILj2560EfS2_S2_S2_fjLj128EEEEELb1ELb1ELb0EEEvNS_9FwdParamsE,"a",@progbits
	.sectionflags	@""
	.align	4
.nv.constant0._ZN10layer_norm31ln_parallel_residual_fwd_kernelINS_13Kernel_traitsIf13__nv_bfloat16S2_S2_fjLj2560ELj1ELj4ELj1ELj16ENS_18Kernel_traits_baseILj2560EfS2_S2_S2_fjLj128EEEEELb1ELb1ELb0EEEvNS_9FwdParamsE:
	.zero		1128


//--------------------- .nv.constant0._ZN10layer_norm31ln_parallel_residual_fwd_kernelINS_13Kernel_traitsIf13__nv_bfloat16S2_S2_fjLj2560ELj1ELj4ELj1ELj16ENS_18Kernel_traits_baseILj2560EfS2_S2_S2_fjLj128EEEEELb1ELb1ELb1EEEvNS_9FwdParamsE --------------------------
	.section	.nv.constant0._ZN10layer_norm31ln_parallel_residual_fwd_kernelINS_13Kernel_traitsIf13__nv_bfloat16S2_S2_fjLj2560ELj1ELj4ELj1ELj16ENS_18Kernel_traits_baseILj2560EfS2_S2_S2_fjLj128EEEEELb1ELb1ELb1EEEvNS_9FwdParamsE,"a",@progbits
	.sectionflags	@""
	.align	4
.nv.constant0._ZN10layer_norm31ln_parallel_residual_fwd_kernelINS_13Kernel_traitsIf13__nv_bfloat16S2_S2_fjLj2560ELj1ELj4ELj1ELj16ENS_18Kernel_traits_baseILj2560EfS2_S2_S2_fjLj128EEEEELb1ELb1ELb1EEEvNS_9FwdParamsE:
	.zero		1128


//--------------------- .nv.constant0._ZN10layer_norm31ln_parallel_residual_fwd_kernelINS_13Kernel_traitsI13__nv_bfloat16S2_fS2_fjLj2560ELj1ELj4ELj1ELj16ENS_18Kernel_traits_baseILj2560ES2_S2_fS2_fjLj128EEEEELb0ELb0ELb0EEEvNS_9FwdParamsE --------------------------
	.section	.nv.constant0._ZN10layer_norm31ln_parallel_residual_fwd_kernelINS_13Kernel_traitsI13__nv_bfloat16S2_fS2_fjLj2560ELj1ELj4ELj1ELj16ENS_18Kernel_traits_baseILj2560ES2_S2_fS2_fjLj128EEEEELb0ELb0ELb0EEEvNS_9FwdParamsE,"a",@progbits
	.sectionflags	@""
	.align	4
.nv.constant0._ZN10layer_norm31ln_parallel_residual_fwd_kernelINS_13Kernel_traitsI13__nv_bfloat16S2_fS2_fjLj2560ELj1ELj4ELj1ELj16ENS_18Kernel_traits_baseILj2560ES2_S2_fS2_fjLj128EEEEELb0ELb0ELb0EEEvNS_9FwdParamsE:
	.zero		1128


//--------------------- .nv.constant0._ZN10layer_norm31ln_parallel_residual_fwd_kernelINS_13Kernel_traitsI13__nv_bfloat16S2_fS2_fjLj2560ELj1ELj4ELj1ELj16ENS_18Kernel_traits_baseILj2560ES2_S2_fS2_fjLj128EEEEELb0ELb0ELb1EEEvNS_9FwdParamsE --------------------------
	.section	.nv.constant0._ZN10layer_norm31ln_parallel_residual_fwd_kernelINS_13Kernel_traitsI13__nv_bfloat16S2_fS2_fjLj2560ELj1ELj4ELj1ELj16ENS_18Kernel_traits_baseILj2560ES2_S2_fS2_fjLj128EEEEELb0ELb0ELb1EEEvNS_9FwdParamsE,"a",@progbits
	.sectionflags	@""
	.align	4
.nv.constant0._ZN10layer_norm31ln_parallel_residual_fwd_kernelINS_13Kernel_traitsI13__nv_bfloat16S2_fS2_fjLj2560ELj1ELj4ELj1ELj16ENS_18Kernel_traits_baseILj2560ES2_S2_fS2_fjLj128EEEEELb0ELb0ELb1EEEvNS_9FwdParamsE:
	.zero		1128


//--------------------- .nv.constant0._ZN10layer_norm31ln_parallel_residual_fwd_kernelINS_13Kernel_traitsI13__nv_bfloat16S2_fS2_fjLj2560ELj1ELj4ELj1ELj16ENS_18Kernel_traits_baseILj2560ES2_S2_fS2_fjLj128EEEEELb0ELb1ELb0EEEvNS_9FwdParamsE --------------------------
	.section	.nv.constant0._ZN10layer_norm31ln_parallel_residual_fwd_kernelINS_13Kernel_traitsI13__nv_bfloat16S2_fS2_fjLj2560ELj1ELj4ELj1ELj16ENS_18Kernel_traits_baseILj2560ES2_S2_fS2_fjLj128EEEEELb0ELb1ELb0EEEvNS_9FwdParamsE,"a",@progbits
	.sectionflags	@""
	.align	4
.nv.constant0._ZN10layer_norm31ln_parallel_residual_fwd_kernelINS_13Kernel_traitsI13__nv_bfloat16S2_fS2_fjLj2560ELj1ELj4ELj1ELj16ENS_18Kernel_traits_baseILj2560ES2_S2_fS2_fjLj128EEEEELb0ELb1ELb0EEEvNS_9FwdParamsE:
	.zero		1128


//--------------------- .nv.constant0._ZN10layer_norm31ln_parallel_residual_fwd_kernelINS_13Kernel_traitsI13__nv_bfloat16S2_fS2_fjLj2560ELj1ELj4ELj1ELj16ENS_18Kernel_traits_baseILj2560ES2_S2_fS2_fjLj128EEEEELb0ELb1ELb1EEEvNS_9FwdParamsE --------------------------
	.section	.nv.constant0._ZN10layer_norm31ln_parallel_residual_fwd_kernelINS_13Kernel_traitsI13__nv_bfloat16S2_fS2_fjLj2560ELj1ELj4ELj1ELj16ENS_18Kernel_traits_baseILj2560ES2_S2_fS2_fjLj128EEEEELb0ELb1ELb1EEEvNS_9FwdParamsE,"a",@progbits
	.sectionflags	@""
	.align	4
.nv.constant0._ZN10layer_norm31ln_parallel_residual_fwd_kernelINS_13Kernel_traitsI13__nv_bfloat16S2_fS2_fjLj2560ELj1ELj4ELj1ELj16ENS_18Kernel_traits_baseILj2560ES2_S2_fS2_fjLj128EEEEELb0ELb1ELb1EEEvNS_9FwdParamsE:
	.zero		1128


//--------------------- .nv.constant0._ZN10layer_norm31ln_parallel_residual_fwd_kernelINS_13Kernel_traitsI13__nv_bfloat16S2_fS2_fjLj2560ELj1ELj4ELj1ELj16ENS_18Kernel_traits_baseILj2560ES2_S2_fS2_fjLj128EEEEELb1ELb0ELb0EEEvNS_9FwdParamsE --------------------------
	.section	.nv.constant0._ZN10layer_norm31ln_parallel_residual_fwd_kernelINS_13Kernel_traitsI13__nv_bfloat16S2_fS2_fjLj2560ELj1ELj4ELj1ELj16ENS_18Kernel_traits_baseILj2560ES2_S2_fS2_fjLj128EEEEELb1ELb0ELb0EEEvNS_9FwdParamsE,"a",@progbits
	.sectionflags	@""
	.align	4
.nv.constant0._ZN10layer_norm31ln_parallel_residual_fwd_kernelINS_13Kernel_traitsI13__nv_bfloat16S2_fS2_fjLj2560ELj1ELj4ELj1ELj16ENS_18Kernel_traits_baseILj2560ES2_S2_fS2_fjLj128EEEEELb1ELb0ELb0EEEvNS_9FwdParamsE:
	.zero		1128


//--------------------- .nv.constant0._ZN10layer_norm31ln_parallel_residual_fwd_kernelINS_13Kernel_traitsI13__nv_bfloat16S2_fS2_fjLj2560ELj1ELj4ELj1ELj16ENS_18Kernel_traits_baseILj2560ES2_S2_fS2_fjLj128EEEEELb1ELb0ELb1EEEvNS_9FwdParamsE --------------------------
	.section	.nv.constant0._ZN10layer_norm31ln_parallel_residual_fwd_kernelINS_13Kernel_traitsI13__nv_bfloat16S2_fS2_fjLj2560ELj1ELj4ELj1ELj16ENS_18Kernel_traits_baseILj2560ES2_S2_fS2_fjLj128EEEEELb1ELb0ELb1EEEvNS_9FwdParamsE,"a",@progbits
	.sectionflags	@""
	.align	4
.nv.constant0._ZN10layer_norm31ln_parallel_residual_fwd_kernelINS_13Kernel_traitsI13__nv_bfloat16S2_fS2_fjLj2560ELj1ELj4ELj1ELj16ENS_18Kernel_traits_baseILj2560ES2_S2_fS2_fjLj128EEEEELb1ELb0ELb1EEEvNS_9FwdParamsE:
	.zero		1128


//--------------------- .nv.constant0._ZN10layer_norm31ln_parallel_residual_fwd_kernelINS_13Kernel_traitsI13__nv_bfloat16S2_fS2_fjLj2560ELj1ELj4ELj1ELj16ENS_18Kernel_traits_baseILj2560ES2_S2_fS2_fjLj128EEEEELb1ELb1ELb0EEEvNS_9FwdParamsE --------------------------
	.section	.nv.constant0._ZN10layer_norm31ln_parallel_residual_fwd_kernelINS_13Kernel_traitsI13__nv_bfloat16S2_fS2_fjLj2560ELj1ELj4ELj1ELj16ENS_18Kernel_traits_baseILj2560ES2_S2_fS2_fjLj128EEEEELb1ELb1ELb0EEEvNS_9FwdParamsE,"a",@progbits
	.sectionflags	@""
	.align	4
.nv.constant0._ZN10layer_norm31ln_parallel_residual_fwd_kernelINS_13Kernel_traitsI13__nv_bfloat16S2_fS2_fjLj2560ELj1ELj4ELj1ELj16ENS_18Kernel_traits_baseILj2560ES2_S2_fS2_fjLj128EEEEELb1ELb1ELb0EEEvNS_9FwdParamsE:
	.zero		1128


//--------------------- .nv.constant0._ZN10layer_norm31ln_parallel_residual_fwd_kernelINS_13Kernel_traitsI13__nv_bfloat16S2_fS2_fjLj2560ELj1ELj4ELj1ELj16ENS_18Kernel_traits_baseILj2560ES2_S2_fS2_fjLj128EEEEELb1ELb1ELb1EEEvNS_9FwdParamsE --------------------------
	.section	.nv.constant0._ZN10layer_norm31ln_parallel_residual_fwd_kernelINS_13Kernel_traitsI13__nv_bfloat16S2_fS2_fjLj2560ELj1ELj4ELj1ELj16ENS_18Kernel_traits_baseILj2560ES2_S2_fS2_fjLj128EEEEELb1ELb1ELb1EEEvNS_9FwdParamsE,"a",@progbits
	.sectionflags	@""
	.align	4
.nv.constant0._ZN10layer_norm31ln_parallel_residual_fwd_kernelINS_13Kernel_traitsI13__nv_bfloat16S2_fS2_fjLj2560ELj1ELj4ELj1ELj16ENS_18Kernel_traits_baseILj2560ES2_S2_fS2_fjLj128EEEEELb1ELb1ELb1EEEvNS_9FwdParamsE:
	.zero		1128


//--------------------- .nv.constant0._ZN10layer_norm31ln_parallel_residual_fwd_kernelINS_13Kernel_traitsIf13__nv_bfloat16fS2_fjLj2560ELj1ELj4ELj1ELj16ENS_18Kernel_traits_baseILj2560EfS2_fS2_fjLj128EEEEELb0ELb0ELb0EEEvNS_9FwdParamsE --------------------------
	.section	.nv.constant0._ZN10layer_norm31ln_parallel_residual_fwd_kernelINS_13Kernel_traitsIf13__nv_bfloat16fS2_fjLj2560ELj1ELj4ELj1ELj16ENS_18Kernel_traits_baseILj2560EfS2_fS2_fjLj128EEEEELb0ELb0ELb0EEEvNS_9FwdParamsE,"a",@progbits
	.sectionflags	@""
	.align	4
.nv.constant0._ZN10layer_norm31ln_parallel_residual_fwd_kernelINS_13Kernel_traitsIf13__nv_bfloat16fS2_fjLj2560ELj1ELj4ELj1ELj16ENS_18Kernel_traits_baseILj2560EfS2_fS2_fjLj128EEEEELb0ELb0ELb0EEEvNS_9FwdParamsE:
	.zero		1128


//--------------------- .nv.constant0._ZN10layer_norm31ln_parallel_residual_fwd_kernelINS_13Kernel_traitsIf13__nv_bfloat16fS2_fjLj2560ELj1ELj4ELj1ELj16ENS_18Kernel_traits_baseILj2560EfS2_fS2_fjLj128EEEEELb0ELb0ELb1EEEvNS_9FwdParamsE --------------------------
	.section	.nv.constant0._ZN10layer_norm31ln_parallel_residual_fwd_kernelINS_13Kernel_traitsIf13__nv_bfloat16fS2_fjLj2560ELj1ELj4ELj1ELj16ENS_18Kernel_traits_baseILj2560EfS2_fS2_fjLj128EEEEELb0ELb0ELb1EEEvNS_9FwdParamsE,"a",@progbits
	.sectionflags	@""
	.align	4
.nv.constant0._ZN10layer_norm31ln_parallel_residual_fwd_kernelINS_13Kernel_traitsIf13__nv_bfloat16fS2_fjLj2560ELj1ELj4ELj1ELj16ENS_18Kernel_traits_baseILj2560EfS2_fS2_fjLj128EEEEELb0ELb0ELb1EEEvNS_9FwdParamsE:
	.zero		1128


//--------------------- .nv.constant0._ZN10layer_norm31ln_parallel_residual_fwd_kernelINS_13Kernel_traitsIf13__nv_bfloat16fS2_fjLj2560ELj1ELj4ELj1ELj16ENS_18Kernel_traits_baseILj2560EfS2_fS2_fjLj128EEEEELb0ELb1ELb0EEEvNS_9FwdParamsE --------------------------
	.section	.nv.constant0._ZN10layer_norm31ln_parallel_residual_fwd_kernelINS_13Kernel_traitsIf13__nv_bfloat16fS2_fjLj2560ELj1ELj4ELj1ELj16ENS_18Kernel_traits_baseILj2560EfS2_fS2_fjLj128EEEEELb0ELb1ELb0EEEvNS_9FwdParamsE,"a",@progbits
	.sectionflags	@""
	.align	4
.nv.constant0._ZN10layer_norm31ln_parallel_residual_fwd_kernelINS_13Kernel_traitsIf13__nv_bfloat16fS2_fjLj2560ELj1ELj4ELj1ELj16ENS_18Kernel_traits_baseILj2560EfS2_fS2_fjLj128EEEEELb0ELb1ELb0EEEvNS_9FwdParamsE:
	.zero		1128


//--------------------- .nv.constant0._ZN10layer_norm31ln_parallel_residual_fwd_kernelINS_13Kernel_traitsIf13__nv_bfloat16fS2_fjLj2560ELj1ELj4ELj1ELj16ENS_18Kernel_traits_baseILj2560EfS2_fS2_fjLj128EEEEELb0ELb1ELb1EEEvNS_9FwdParamsE --------------------------
	.section	.nv.constant0._ZN10layer_norm31ln_parallel_residual_fwd_kernelINS_13Kernel_traitsIf13__nv_bfloat16fS2_fjLj2560ELj1ELj4ELj1ELj16ENS_18Kernel_traits_baseILj2560EfS2_fS2_fjLj128EEEEELb0ELb1ELb1EEEvNS_9FwdParamsE,"a",@progbits
	.sectionflags	@""
	.align	4
.nv.constant0._ZN10layer_norm31ln_parallel_residual_fwd_kernelINS_13Kernel_traitsIf13__nv_bfloat16fS2_fjLj2560ELj1ELj4ELj1ELj16ENS_18Kernel_traits_baseILj2560EfS2_fS2_fjLj128EEEEELb0ELb1ELb1EEEvNS_9FwdParamsE:
	.zero		1128


//--------------------- .nv.constant0._ZN10layer_norm31ln_parallel_residual_fwd_kernelINS_13Kernel_traitsIf13__nv_bfloat16fS2_fjLj2560ELj1ELj4ELj1ELj16ENS_18Kernel_traits_baseILj2560EfS2_fS2_fjLj128EEEEELb1ELb0ELb0EEEvNS_9FwdParamsE --------------------------
	.section	.nv.constant0._ZN10layer_norm31ln_parallel_residual_fwd_kernelINS_13Kernel_traitsIf13__nv_bfloat16fS2_fjLj2560ELj1ELj4ELj1ELj16ENS_18Kernel_traits_baseILj2560EfS2_fS2_fjLj128EEEEELb1ELb0ELb0EEEvNS_9FwdParamsE,"a",@progbits
	.sectionflags	@""
	.align	4
.nv.constant0._ZN10layer_norm31ln_parallel_residual_fwd_kernelINS_13Kernel_traitsIf13__nv_bfloat16fS2_fjLj2560ELj1ELj4ELj1ELj16ENS_18Kernel_traits_baseILj2560EfS2_fS2_fjLj128EEEEELb1ELb0ELb0EEEvNS_9FwdParamsE:
	.zero		1128


//--------------------- .nv.constant0._ZN10layer_norm31ln_parallel_residual_fwd_kernelINS_13Kernel_traitsIf13__nv_bfloat16fS2_fjLj2560ELj1ELj4ELj1ELj16ENS_18Kernel_traits_baseILj2560EfS2_fS2_fjLj128EEEEELb1ELb0ELb1EEEvNS_9FwdParamsE --------------------------
	.section	.nv.constant0._ZN10layer_norm31ln_parallel_residual_fwd_kernelINS_13Kernel_traitsIf13__nv_bfloat16fS2_fjLj2560ELj1ELj4ELj1ELj16ENS_18Kernel_traits_baseILj2560EfS2_fS2_fjLj128EEEEELb1ELb0ELb1EEEvNS_9FwdParamsE,"a",@progbits
	.sectionflags	@""
	.align	4
.nv.constant0._ZN10layer_norm31ln_parallel_residual_fwd_kernelINS_13Kernel_traitsIf13__nv_bfloat16fS2_fjLj2560ELj1ELj4ELj1ELj16ENS_18Kernel_traits_baseILj2560EfS2_fS2_fjLj128EEEEELb1ELb0ELb1EEEvNS_9FwdParamsE:
	.zero		1128


//--------------------- .nv.constant0._ZN10layer_norm31ln_parallel_residual_fwd_kernelINS_13Kernel_traitsIf13__nv_bfloat16fS2_fjLj2560ELj1ELj4ELj1ELj16ENS_18Kernel_traits_baseILj2560EfS2_fS2_fjLj128EEEEELb1ELb1ELb0EEEvNS_9FwdParamsE --------------------------
	.section	.nv.constant0._ZN10layer_norm31ln_parallel_residual_fwd_kernelINS_13Kernel_traitsIf13__nv_bfloat16fS2_fjLj2560ELj1ELj4ELj1ELj16ENS_18Kernel_traits_baseILj2560EfS2_fS2_fjLj128EEEEELb1ELb1ELb0EEEvNS_9FwdParamsE,"a",@progbits
	.sectionflags	@""
	.align	4
.nv.constant0._ZN10layer_norm31ln_parallel_residual_fwd_kernelINS_13Kernel_traitsIf13__nv_bfloat16fS2_fjLj2560ELj1ELj4ELj1ELj16ENS_18Kernel_traits_baseILj2560EfS2_fS2_fjLj128EEEEELb1ELb1ELb0EEEvNS_9FwdParamsE:
	.zero		1128


//--------------------- .nv.constant0._ZN10layer_norm31ln_parallel_residual_fwd_kernelINS_13Kernel_traitsIf13__nv_bfloat16fS2_fjLj2560ELj1ELj4ELj1ELj16ENS_18Kernel_traits_baseILj2560EfS2_fS2_fjLj128EEEEELb1ELb1ELb1EEEvNS_9FwdParamsE --------------------------
	.section	.nv.constant0._ZN10layer_norm31ln_parallel_residual_fwd_kernelINS_13Kernel_traitsIf13__nv_bfloat16fS2_fjLj2560ELj1ELj4ELj1ELj16ENS_18Kernel_traits_baseILj2560EfS2_fS2_fjLj128EEEEELb1ELb1ELb1EEEvNS_9FwdParamsE,"a",@progbits
	.sectionflags	@""
	.align	4
.nv.constant0._ZN10layer_norm31ln_parallel_residual_fwd_kernelINS_13Kernel_traitsIf13__nv_bfloat16fS2_fjLj2560ELj1ELj4ELj1ELj16ENS_18Kernel_traits_baseILj2560EfS2_fS2_fjLj128EEEEELb1ELb1ELb1EEEvNS_9FwdParamsE:
	.zero		1128


//--------------------- .nv.constant0._ZN10layer_norm31ln_parallel_residual_fwd_kernelINS_13Kernel_traitsIf6__halfS2_S2_fjLj2560ELj1ELj4ELj1ELj16ENS_18Kernel_traits_baseILj2560EfS2_S2_S2_fjLj128EEEEELb0ELb0ELb0EEEvNS_9FwdParamsE --------------------------
	.section	.nv.constant0._ZN10layer_norm31ln_parallel_residual_fwd_kernelINS_13Kernel_traitsIf6__halfS2_S2_fjLj2560ELj1ELj4ELj1ELj16ENS_18Kernel_traits_baseILj2560EfS2_S2_S2_fjLj128EEEEELb0ELb0ELb0EEEvNS_9FwdParamsE,"a",@progbits
	.sectionflags	@""
	.align	4
.nv.constant0._ZN10layer_norm31ln_parallel_residual_fwd_kernelINS_13Kernel_traitsIf6__halfS2_S2_fjLj2560ELj1ELj4ELj1ELj16ENS_18Kernel_traits_baseILj2560EfS2_S2_S2_fjLj128EEEEELb0ELb0ELb0EEEvNS_9FwdParamsE:
	.zero		1128


//--------------------- .nv.constant0._ZN10layer_norm31ln_parallel_residual_fwd_kernelINS_13Kernel_traitsIf6__halfS2_S2_fjLj2560ELj1ELj4ELj1ELj16ENS_18Kernel_traits_baseILj2560EfS2_S2_S2_fjLj128EEEEELb0ELb0ELb1EEEvNS_9FwdParamsE --------------------------
	.section	.nv.constant0._ZN10layer_norm31ln_parallel_residual_fwd_kernelINS_13Kernel_traitsIf6__halfS2_S2_fjLj2560ELj1ELj4ELj1ELj16ENS_18Kernel_traits_baseILj2560EfS2_S2_S2_fjLj128EEEEELb0ELb0ELb1EEEvNS_9FwdParamsE,"a",@progbits
	.sectionflags	@""
	.align	4
.nv.constant0._ZN10layer_norm31ln_parallel_residual_fwd_kernelINS_13Kernel_traitsIf6__halfS2_S2_fjLj2560ELj1ELj4ELj1ELj16ENS_18Kernel_traits_baseILj2560EfS2_S2_S2_fjLj128EEEEELb0ELb0ELb1EEEvNS_9FwdParamsE:
	.zero		1128


//--------------------- .nv.constant0._ZN10layer_norm31ln_parallel_residual_fwd_kernelINS_13Kernel_traitsIf6__halfS2_S2_fjLj2560ELj1ELj4ELj1ELj16ENS_18Kernel_traits_baseILj2560EfS2_S2_S2_fjLj128EEEEELb0ELb1ELb0EEEvNS_9FwdParamsE --------------------------
	.section	.nv.constant0._ZN10layer_norm31ln_parallel_residual_fwd_kernelINS_13Kernel_traitsIf6__halfS2_S2_fjLj2560ELj1ELj4ELj1ELj16ENS_18Kernel_traits_baseILj2560EfS2_S2_S2_fjLj128EEEEELb0ELb1ELb0EEEvNS_9FwdParamsE,"a",@progbits
	.sectionflags	@""
	.align	4
.nv.constant0._ZN10layer_norm31ln_parallel_residual_fwd_kernelINS_13Kernel_traitsIf6__halfS2_S2_fjLj2560ELj1ELj4ELj1ELj16ENS_18Kernel_traits_baseILj2560EfS2_S2_S2_fjLj128EEEEELb0ELb1ELb0EEEvNS_9FwdParamsE:
	.zero		1128


//--------------------- .nv.constant0._ZN10layer_norm31ln_parallel_residual_fwd_kernelINS_13Kernel_traitsIf6__halfS2_S2_fjLj2560ELj1ELj4ELj1ELj16ENS_18Kernel_traits_baseILj2560EfS2_S2_S2_fjLj128EEEEELb0ELb1ELb1EEEvNS_9FwdParamsE --------------------------
	.section	.nv.constant0._ZN10layer_norm31ln_parallel_residual_fwd_kernelINS_13Kernel_traitsIf6__halfS2_S2_fjLj2560ELj1ELj4ELj1ELj16ENS_18Kernel_traits_baseILj2560EfS2_S2_S2_fjLj128EEEEELb0ELb1ELb1EEEvNS_9FwdParamsE,"a",@progbits
	.sectionflags	@""
	.align	4
.nv.constant0._ZN10layer_norm31ln_parallel_residual_fwd_kernelINS_13Kernel_traitsIf6__halfS2_S2_fjLj2560ELj1ELj4ELj1ELj16ENS_18Kernel_traits_baseILj2560EfS2_S2_S2_fjLj128EEEEELb0ELb1ELb1EEEvNS_9FwdParamsE:
	.zero		1128


//--------------------- .nv.constant0._ZN10layer_norm31ln_parallel_residual_fwd_kernelINS_13Kernel_traitsIf6__halfS2_S2_fjLj2560ELj1ELj4ELj1ELj16ENS_18Kernel_traits_baseILj2560EfS2_S2_S2_fjLj128EEEEELb1ELb0ELb0EEEvNS_9FwdParamsE --------------------------
	.section	.nv.constant0._ZN10layer_norm31ln_parallel_residual_fwd_kernelINS_13Kernel_traitsIf6__halfS2_S2_fjLj2560ELj1ELj4ELj1ELj16ENS_18Kernel_traits_baseILj2560EfS2_S2_S2_fjLj128EEEEELb1ELb0ELb0EEEvNS_9FwdParamsE,"a",@progbits
	.sectionflags	@""
	.align	4
.nv.constant0._ZN10layer_norm31ln_parallel_residual_fwd_kernelINS_13Kernel_traitsIf6__halfS2_S2_fjLj2560ELj1ELj4ELj1ELj16ENS_18Kernel_traits_baseILj2560EfS2_S2_S2_fjLj128EEEEELb1ELb0ELb0EEEvNS_9FwdParamsE:
	.zero		1128


//--------------------- .nv.constant0._ZN10layer_norm31ln_parallel_residual_fwd_kernelINS_13Kernel_traitsIf6__halfS2_S2_fjLj2560ELj1ELj4ELj1ELj16ENS_18Kernel_traits_baseILj2560EfS2_S2_S2_fjLj128EEEEELb1ELb0ELb1EEEvNS_9FwdParamsE --------------------------
	.section	.nv.constant0._ZN10layer_norm31ln_parallel_residual_fwd_kernelINS_13Kernel_traitsIf6__halfS2_S2_fjLj2560ELj1ELj4ELj1ELj16ENS_18Kernel_traits_baseILj2560EfS2_S2_S2_fjLj128EEEEELb1ELb0ELb1EEEvNS_9FwdParamsE,"a",@progbits
	.sectionflags	@""
	.align	4
.nv.constant0._ZN10layer_norm31ln_parallel_residual_fwd_kernelINS_13Kernel_traitsIf6__halfS2_S2_fjLj2560ELj1ELj4ELj1ELj16ENS_18Kernel_traits_baseILj2560EfS2_S2_S2_fjLj128EEEEELb1ELb0ELb1EEEvNS_9FwdParamsE:
	.zero		1128


//--------------------- .nv.constant0._ZN10layer_norm31ln_parallel_residual_fwd_kernelINS_13Kernel_traitsIf6__halfS2_S2_fjLj2560ELj1ELj4ELj1ELj16ENS_18Kernel_traits_baseILj2560EfS2_S2_S2_fjLj128EEEEELb1ELb1ELb0EEEvNS_9FwdParamsE --------------------------
	.section	.nv.constant0._ZN10layer_norm31ln_parallel_residual_fwd_kernelINS_13Kernel_traitsIf6__halfS2_S2_fjLj2560ELj1ELj4ELj1ELj16ENS_18Kernel_traits_baseILj2560EfS2_S2_S2_fjLj128EEEEELb1ELb1ELb0EEEvNS_9FwdParamsE,"a",@progbits
	.sectionflags	@""
	.align	4
.nv.constant0._ZN10layer_norm31ln_parallel_residual_fwd_kernelINS_13Kernel_traitsIf6__halfS2_S2_fjLj2560ELj1ELj4ELj1ELj16ENS_18Kernel_traits_baseILj2560EfS2_S2_S2_fjLj128EEEEELb1ELb1ELb0EEEvNS_9FwdParamsE:
	.zero		1128


//--------------------- .nv.constant0._ZN10layer_norm31ln_parallel_residual_fwd_kernelINS_13Kernel_traitsIf6__halfS2_S2_fjLj2560ELj1ELj4ELj1ELj16ENS_18Kernel_traits_baseILj2560EfS2_S2_S2_fjLj128EEEEELb1ELb1ELb1EEEvNS_9FwdParamsE --------------------------
	.section	.nv.constant0._ZN10layer_norm31ln_parallel_residual_fwd_kernelINS_13Kernel_traitsIf6__halfS2_S2_fjLj2560ELj1ELj4ELj1ELj16ENS_18Kernel_traits_baseILj2560EfS2_S2_S2_fjLj128EEEEELb1ELb1ELb1EEEvNS_9FwdParamsE,"a",@progbits
	.sectionflags	@""
	.align	4
.nv.constant0._ZN10layer_norm31ln_parallel_residual_fwd_kernelINS_13Kernel_traitsIf6__halfS2_S2_fjLj2560ELj1ELj4ELj1ELj16ENS_18Kernel_traits_baseILj2560EfS2_S2_S2_fjLj128EEEEELb1ELb1ELb1EEEvNS_9FwdParamsE:
	.zero		1128


//--------------------- .nv.constant0._ZN10layer_norm31ln_parallel_residual_fwd_kernelINS_13Kernel_traitsI6__halfS2_fS2_fjLj2560ELj1ELj4ELj1ELj16ENS_18Kernel_traits_baseILj2560ES2_S2_fS2_fjLj128EEEEELb0ELb0ELb0EEEvNS_9FwdParamsE --------------------------
	.section	.nv.constant0._ZN10layer_norm31ln_parallel_residual_fwd_kernelINS_13Kernel_traitsI6__halfS2_fS2_fjLj2560ELj1ELj4ELj1ELj16ENS_18Kernel_traits_baseILj2560ES2_S2_fS2_fjLj128EEEEELb0ELb0ELb0EEEvNS_9FwdParamsE,"a",@progbits
	.sectionflags	@""
	.align	4
.nv.constant0._ZN10layer_norm31ln_parallel_residual_fwd_kernelINS_13Kernel_traitsI6__halfS2_fS2_fjLj2560ELj1ELj4ELj1ELj16ENS_18Kernel_traits_baseILj2560ES2_S2_fS2_fjLj128EEEEELb0ELb0ELb0EEEvNS_9FwdParamsE:
	.zero		1128


//--------------------- .nv.constant0._ZN10layer_norm31ln_parallel_residual_fwd_kernelINS_13Kernel_traitsI6__halfS2_fS2_fjLj2560ELj1ELj4ELj1ELj16ENS_18Kernel_traits_baseILj2560ES2_S2_fS2_fjLj128EEEEELb0ELb0ELb1EEEvNS_9FwdParamsE --------------------------
	.section	.nv.constant0._ZN10layer_norm31ln_parallel_residual_fwd_kernelINS_13Kernel_traitsI6__halfS2_fS2_fjLj2560ELj1ELj4ELj1ELj16ENS_18Kernel_traits_baseILj2560ES2_S2_fS2_fjLj128EEEEELb0ELb0ELb1EEEvNS_9FwdParamsE,"a",@progbits
	.sectionflags	@""
	.align	4
.nv.constant0._ZN10layer_norm31ln_parallel_residual_fwd_kernelINS_13Kernel_traitsI6__halfS2_fS2_fjLj2560ELj1ELj4ELj1ELj16ENS_18Kernel_traits_baseILj2560ES2_S2_fS2_fjLj128EEEEELb0ELb0ELb1EEEvNS_9FwdParamsE:
	.zero		1128


//--------------------- .nv.constant0._ZN10layer_norm31ln_parallel_residual_fwd_kernelINS_13Kernel_traitsI6__halfS2_fS2_fjLj2560ELj1ELj4ELj1ELj16ENS_18Kernel_traits_baseILj2560ES2_S2_fS2_fjLj128EEEEELb0ELb1ELb0EEEvNS_9FwdParamsE --------------------------
	.section	.nv.constant0._ZN10layer_norm31ln_parallel_residual_fwd_kernelINS_13Kernel_traitsI6__halfS2_fS2_fjLj2560ELj1ELj4ELj1ELj16ENS_18Kernel_traits_baseILj2560ES2_S2_fS2_fjLj128EEEEELb0ELb1ELb0EEEvNS_9FwdParamsE,"a",@progbits
	.sectionflags	@""
	.align	4
.nv.constant0._ZN10layer_norm31ln_parallel_residual_fwd_kernelINS_13Kernel_traitsI6__halfS2_fS2_fjLj2560ELj1ELj4ELj1ELj16ENS_18Kernel_traits_baseILj2560ES2_S2_fS2_fjLj128EEEEELb0ELb1ELb0EEEvNS_9FwdParamsE:
	.zero		1128


//--------------------- .nv.constant0._ZN10layer_norm31ln_parallel_residual_fwd_kernelINS_13Kernel_traitsI6__halfS2_fS2_fjLj2560ELj1ELj4ELj1ELj16ENS_18Kernel_traits_baseILj2560ES2_S2_fS2_fjLj128EEEEELb0ELb1ELb1EEEvNS_9FwdParamsE --------------------------
	.section	.nv.constant0._ZN10layer_norm31ln_parallel_residual_fwd_kernelINS_13Kernel_traitsI6__halfS2_fS2_fjLj2560ELj1ELj4ELj1ELj16ENS_18Kernel_traits_baseILj2560ES2_S2_fS2_fjLj128EEEEELb0ELb1ELb1EEEvNS_9FwdParamsE,"a",@progbits
	.sectionflags	@""
	.align	4
.nv.constant0._ZN10layer_norm31ln_parallel_residual_fwd_kernelINS_13Kernel_traitsI6__halfS2_fS2_fjLj2560ELj1ELj4ELj1ELj16ENS_18Kernel_traits_baseILj2560ES2_S2_fS2_fjLj128EEEEELb0ELb1ELb1EEEvNS_9FwdParamsE:
	.zero		1128


//--------------------- .nv.constant0._ZN10layer_norm31ln_parallel_residual_fwd_kernelINS_13Kernel_traitsI6__halfS2_fS2_fjLj2560ELj1ELj4ELj1ELj16ENS_18Kernel_traits_baseILj2560ES2_S2_fS2_fjLj128EEEEELb1ELb0ELb0EEEvNS_9FwdParamsE --------------------------
	.section	.nv.constant0._ZN10layer_norm31ln_parallel_residual_fwd_kernelINS_13Kernel_traitsI6__halfS2_fS2_fjLj2560ELj1ELj4ELj1ELj16ENS_18Kernel_traits_baseILj2560ES2_S2_fS2_fjLj128EEEEELb1ELb0ELb0EEEvNS_9FwdParamsE,"a",@progbits
	.sectionflags	@""
	.align	4
.nv.constant0._ZN10layer_norm31ln_parallel_residual_fwd_kernelINS_13Kernel_traitsI6__halfS2_fS2_fjLj2560ELj1ELj4ELj1ELj16ENS_18Kernel_traits_baseILj2560ES2_S2_fS2_fjLj128EEEEELb1ELb0ELb0EEEvNS_9FwdParamsE:
	.zero		1128


//--------------------- .nv.constant0._ZN10layer_norm31ln_parallel_residual_fwd_kernelINS_13Kernel_traitsI6__halfS2_fS2_fjLj2560ELj1ELj4ELj1ELj16ENS_18Kernel_traits_baseILj2560ES2_S2_fS2_fjLj128EEEEELb1ELb0ELb1EEEvNS_9FwdParamsE --------------------------
	.section	.nv.constant0._ZN10layer_norm31ln_parallel_residual_fwd_kernelINS_13Kernel_traitsI6__halfS2_fS2_fjLj2560ELj1ELj4ELj1ELj16ENS_18Kernel_traits_baseILj2560ES2_S2_fS2_fjLj128EEEEELb1ELb0ELb1EEEvNS_9FwdParamsE,"a",@progbits
	.sectionflags	@""
	.align	4
.nv.constant0._ZN10layer_norm31ln_parallel_residual_fwd_kernelINS_13Kernel_traitsI6__halfS2_fS2_fjLj2560ELj1ELj4ELj1ELj16ENS_18Kernel_traits_baseILj2560ES2_S2_fS2_fjLj128EEEEELb1ELb0ELb1EEEvNS_9FwdParamsE:
	.zero		1128


//--------------------- .nv.constant0._ZN10layer_norm31ln_parallel_residual_fwd_kernelINS_13Kernel_traitsI6__halfS2_fS2_fjLj2560ELj1ELj4ELj1ELj16ENS_18Kernel_traits_baseILj2560ES2_S2_fS2_fjLj128EEEEELb1ELb1ELb0EEEvNS_9FwdParamsE --------------------------
	.section	.nv.constant0._ZN10layer_norm31ln_parallel_residual_fwd_kernelINS_13Kernel_traitsI6__halfS2_fS2_fjLj2560ELj1ELj4ELj1ELj16ENS_18Kernel_traits_baseILj2560ES2_S2_fS2_fjLj128EEEEELb1ELb1ELb0EEEvNS_9FwdParamsE,"a",@progbits
	.sectionflags	@""
	.align	4
.nv.constant0._ZN10layer_norm31ln_parallel_residual_fwd_kernelINS_13Kernel_traitsI6__halfS2_fS2_fjLj2560ELj1ELj4ELj1ELj16ENS_18Kernel_traits_baseILj2560ES2_S2_fS2_fjLj128EEEEELb1ELb1ELb0EEEvNS_9FwdParamsE:
	.zero		1128


//--------------------- .nv.constant0._ZN10layer_norm31ln_parallel_residual_fwd_kernelINS_13Kernel_traitsI6__halfS2_fS2_fjLj2560ELj1ELj4ELj1ELj16ENS_18Kernel_traits_baseILj2560ES2_S2_fS2_fjLj128EEEEELb1ELb1ELb1EEEvNS_9FwdParamsE --------------------------
	.section	.nv.constant0._ZN10layer_norm31ln_parallel_residual_fwd_kernelINS_13Kernel_traitsI6__halfS2_fS2_fjLj2560ELj1ELj4ELj1ELj16ENS_18Kernel_traits_baseILj2560ES2_S2_fS2_fjLj128EEEEELb1ELb1ELb1EEEvNS_9FwdParamsE,"a",@progbits
	.sectionflags	@""
	.align	4
.nv.constant0._ZN10layer_norm31ln_parallel_residual_fwd_kernelINS_13Kernel_traitsI6__halfS2_fS2_fjLj2560ELj1ELj4ELj1ELj16ENS_18Kernel_traits_baseILj2560ES2_S2_fS2_fjLj128EEEEELb1ELb1ELb1EEEvNS_9FwdParamsE:
	.zero		1128


//--------------------- .nv.constant0._ZN10layer_norm31ln_parallel_residual_fwd_kernelINS_13Kernel_traitsIf6__halffS2_fjLj2560ELj1ELj4ELj1ELj16ENS_18Kernel_traits_baseILj2560EfS2_fS2_fjLj128EEEEELb0ELb0ELb0EEEvNS_9FwdParamsE --------------------------
	.section	.nv.constant0._ZN10layer_norm31ln_parallel_residual_fwd_kernelINS_13Kernel_traitsIf6__halffS2_fjLj2560ELj1ELj4ELj1ELj16ENS_18Kernel_traits_baseILj2560EfS2_fS2_fjLj128EEEEELb0ELb0ELb0EEEvNS_9FwdParamsE,"a",@progbits
	.sectionflags	@""
	.align	4
.nv.constant0._ZN10layer_norm31ln_parallel_residual_fwd_kernelINS_13Kernel_traitsIf6__halffS2_fjLj2560ELj1ELj4ELj1ELj16ENS_18Kernel_traits_baseILj2560EfS2_fS2_fjLj128EEEEELb0ELb0ELb0EEEvNS_9FwdParamsE:
	.zero		1128


//--------------------- .nv.constant0._ZN10layer_norm31ln_parallel_residual_fwd_kernelINS_13Kernel_traitsIf6__halffS2_fjLj2560ELj1ELj4ELj1ELj16ENS_18Kernel_traits_baseILj2560EfS2_fS2_fjLj128EEEEELb0ELb0ELb1EEEvNS_9FwdParamsE --------------------------
	.section	.nv.constant0._ZN10layer_norm31ln_parallel_residual_fwd_kernelINS_13Kernel_traitsIf6__halffS2_fjLj2560ELj1ELj4ELj1ELj16ENS_18Kernel_traits_baseILj2560EfS2_fS2_fjLj128EEEEELb0ELb0ELb1EEEvNS_9FwdParamsE,"a",@progbits
	.sectionflags	@""
	.align	4
.nv.constant0._ZN10layer_norm31ln_parallel_residual_fwd_kernelINS_13Kernel_traitsIf6__halffS2_fjLj2560ELj1ELj4ELj1ELj16ENS_18Kernel_traits_baseILj2560EfS2_fS2_fjLj128EEEEELb0ELb0ELb1EEEvNS_9FwdParamsE:
	.zero		1128


//--------------------- .nv.constant0._ZN10layer_norm31ln_parallel_residual_fwd_kernelINS_13Kernel_traitsIf6__halffS2_fjLj2560ELj1ELj4ELj1ELj16ENS_18Kernel_traits_baseILj2560EfS2_fS2_fjLj128EEEEELb0ELb1ELb0EEEvNS_9FwdParamsE --------------------------
	.section	.nv.constant0._ZN10layer_norm31ln_parallel_residual_fwd_kernelINS_13Kernel_traitsIf6__halffS2_fjLj2560ELj1ELj4ELj1ELj16ENS_18Kernel_traits_baseILj2560EfS2_fS2_fjLj128EEEEELb0ELb1ELb0EEEvNS_9FwdParamsE,"a",@progbits
	.sectionflags	@""
	.align	4
.nv.constant0._ZN10layer_norm31ln_parallel_residual_fwd_kernelINS_13Kernel_traitsIf6__halffS2_fjLj2560ELj1ELj4ELj1ELj16ENS_18Kernel_traits_baseILj2560EfS2_fS2_fjLj128EEEEELb0ELb1ELb0EEEvNS_9FwdParamsE:
	.zero		1128


//--------------------- .nv.constant0._ZN10layer_norm31ln_parallel_residual_fwd_kernelINS_13Kernel_traitsIf6__halffS2_fjLj2560ELj1ELj4ELj1ELj16ENS_18Kernel_traits_baseILj2560EfS2_fS2_fjLj128EEEEELb0ELb1ELb1EEEvNS_9FwdParamsE --------------------------
	.section	.nv.constant0._ZN10layer_norm31ln_parallel_residual_fwd_kernelINS_13Kernel_traitsIf6__halffS2_fjLj2560ELj1ELj4ELj1ELj16ENS_18Kernel_traits_baseILj2560EfS2_fS2_fjLj128EEEEELb0ELb1ELb1EEEvNS_9FwdParamsE,"a",@progbits
	.sectionflags	@""
	.align	4
.nv.constant0._ZN10layer_norm31ln_parallel_residual_fwd_kernelINS_13Kernel_traitsIf6__halffS2_fjLj2560ELj1ELj4ELj1ELj16ENS_18Kernel_traits_baseILj2560EfS2_fS2_fjLj128EEEEELb0ELb1ELb1EEEvNS_9FwdParamsE:
	.zero		1128


//--------------------- .nv.constant0._ZN10layer_norm31ln_parallel_residual_fwd_kernelINS_13Kernel_traitsIf6__halffS2_fjLj2560ELj1ELj4ELj1ELj16ENS_18Kernel_traits_baseILj2560EfS2_fS2_fjLj128EEEEELb1ELb0ELb0EEEvNS_9FwdParamsE --------------------------
	.section	.nv.constant0._ZN10layer_norm31ln_parallel_residual_fwd_kernelINS_13Kernel_traitsIf6__halffS2_fjLj2560ELj1ELj4ELj1ELj16ENS_18Kernel_traits_baseILj2560EfS2_fS2_fjLj128EEEEELb1ELb0ELb0EEEvNS_9FwdParamsE,"a",@progbits
	.sectionflags	@""
	.align	4
.nv.constant0._ZN10layer_norm31ln_parallel_residual_fwd_kernelINS_13Kernel_traitsIf6__halffS2_fjLj2560ELj1ELj4ELj1ELj16ENS_18Kernel_traits_baseILj2560EfS2_fS2_fjLj128EEEEELb1ELb0ELb0EEEvNS_9FwdParamsE:
	.zero		1128


//--------------------- .nv.constant0._ZN10layer_norm31ln_parallel_residual_fwd_kernelINS_13Kernel_traitsIf6__halffS2_fjLj2560ELj1ELj4ELj1ELj16ENS_18Kernel_traits_baseILj2560EfS2_fS2_fjLj128EEEEELb1ELb0ELb1EEEvNS_9FwdParamsE --------------------------
	.section	.nv.constant0._ZN10layer_norm31ln_parallel_residual_fwd_kernelINS_13Kernel_traitsIf6__halffS2_fjLj2560ELj1ELj4ELj1ELj16ENS_18Kernel_traits_baseILj2560EfS2_fS2_fjLj128EEEEELb1ELb0ELb1EEEvNS_9FwdParamsE,"a",@progbits
	.sectionflags	@""
	.align	4
.nv.constant0._ZN10layer_norm31ln_parallel_residual_fwd_kernelINS_13Kernel_traitsIf6__halffS2_fjLj2560ELj1ELj4ELj1ELj16ENS_18Kernel_traits_baseILj2560EfS2_fS2_fjLj128EEEEELb1ELb0ELb1EEEvNS_9FwdParamsE:
	.zero		1128


//--------------------- .nv.constant0._ZN10layer_norm31ln_parallel_residual_fwd_kernelINS_13Kernel_traitsIf6__halffS2_fjLj2560ELj1ELj4ELj1ELj16ENS_18Kernel_traits_baseILj2560EfS2_fS2_fjLj128EEEEELb1ELb1ELb0EEEvNS_9FwdParamsE --------------------------
	.section	.nv.constant0._ZN10layer_norm31ln_parallel_residual_fwd_kernelINS_13Kernel_traitsIf6__halffS2_fjLj2560ELj1ELj4ELj1ELj16ENS_18Kernel_traits_baseILj2560EfS2_fS2_fjLj128EEEEELb1ELb1ELb0EEEvNS_9FwdParamsE,"a",@progbits
	.sectionflags	@""
	.align	4
.nv.constant0._ZN10layer_norm31ln_parallel_residual_fwd_kernelINS_13Kernel_traitsIf6__halffS2_fjLj2560ELj1ELj4ELj1ELj16ENS_18Kernel_traits_baseILj2560EfS2_fS2_fjLj128EEEEELb1ELb1ELb0EEEvNS_9FwdParamsE:
	.zero		1128


//--------------------- .nv.constant0._ZN10layer_norm31ln_parallel_residual_fwd_kernelINS_13Kernel_traitsIf6__halffS2_fjLj2560ELj1ELj4ELj1ELj16ENS_18Kernel_traits_baseILj2560EfS2_fS2_fjLj128EEEEELb1ELb1ELb1EEEvNS_9FwdParamsE --------------------------
	.section	.nv.constant0._ZN10layer_norm31ln_parallel_residual_fwd_kernelINS_13Kernel_traitsIf6__halffS2_fjLj2560ELj1ELj4ELj1ELj16ENS_18Kernel_traits_baseILj2560EfS2_fS2_fjLj128EEEEELb1ELb1ELb1EEEvNS_9FwdParamsE,"a",@progbits
	.sectionflags	@""
	.align	4
.nv.constant0._ZN10layer_norm31ln_parallel_residual_fwd_kernelINS_13Kernel_traitsIf6__halffS2_fjLj2560ELj1ELj4ELj1ELj16ENS_18Kernel_traits_baseILj2560EfS2_fS2_fjLj128EEEEELb1ELb1ELb1EEEvNS_9FwdParamsE:
	.zero		1128


//--------------------- .nv.constant0._ZN10layer_norm31ln_parallel_residual_fwd_kernelINS_13Kernel_traitsI6__halfffffjLj2560ELj1ELj4ELj1ELj16ENS_18Kernel_traits_baseILj2560ES2_ffffjLj128EEEEELb0ELb0ELb0EEEvNS_9FwdParamsE --------------------------
	.section	.nv.constant0._ZN10layer_norm31ln_parallel_residual_fwd_kernelINS_13Kernel_traitsI6__halfffffjLj2560ELj1ELj4ELj1ELj16ENS_18Kernel_traits_baseILj2560ES2_ffffjLj128EEEEELb0ELb0ELb0EEEvNS_9FwdParamsE,"a",@progbits
	.sectionflags	@""
	.align	4
.nv.constant0._ZN10layer_norm31ln_parallel_residual_fwd_kernelINS_13Kernel_traitsI6__halfffffjLj2560ELj1ELj4ELj1ELj16ENS_18Kernel_traits_baseILj2560ES2_ffffjLj128EEEEELb0ELb0ELb0EEEvNS_9FwdParamsE:
	.zero		1128


//--------------------- .nv.constant0._ZN10layer_norm31ln_parallel_residual_fwd_kernelINS_13Kernel_traitsI6__halfffffjLj2560ELj1ELj4ELj1ELj16ENS_18Kernel_traits_baseILj2560ES2_ffffjLj128EEEEELb0ELb0ELb1EEEvNS_9FwdParamsE --------------------------
	.section	.nv.constant0._ZN10layer_norm31ln_parallel_residual_fwd_kernelINS_13Kernel_traitsI6__halfffffjLj2560ELj1ELj4ELj1ELj16ENS_18Kernel_traits_baseILj2560ES2_ffffjLj128EEEEELb0ELb0ELb1EEEvNS_9FwdParamsE,"a",@progbits
	.sectionflags	@""
	.align	4
.nv.constant0._ZN10layer_norm31ln_parallel_residual_fwd_kernelINS_13Kernel_traitsI6__halfffffjLj2560ELj1ELj4ELj1ELj16ENS_18Kernel_traits_baseILj2560ES2_ffffjLj128EEEEELb0ELb0ELb1EEEvNS_9FwdParamsE:
	.zero		1128


//--------------------- .nv.constant0._ZN10layer_norm31ln_parallel_residual_fwd_kernelINS_13Kernel_traitsI6__halfffffjLj2560ELj1ELj4ELj1ELj16ENS_18Kernel_traits_baseILj2560ES2_ffffjLj128EEEEELb0ELb1ELb0EEEvNS_9FwdParamsE --------------------------
	.section	.nv.constant0._ZN10layer_norm31ln_parallel_residual_fwd_kernelINS_13Kernel_traitsI6__halfffffjLj2560ELj1ELj4ELj1ELj16ENS_18Kernel_traits_baseILj2560ES2_ffffjLj128EEEEELb0ELb1ELb0EEEvNS_9FwdParamsE,"a",@progbits
	.sectionflags	@""
	.align	4
.nv.constant0._ZN10layer_norm31ln_parallel_residual_fwd_kernelINS_13Kernel_traitsI6__halfffffjLj2560ELj1ELj4ELj1ELj16ENS_18Kernel_traits_baseILj2560ES2_ffffjLj128EEEEELb0ELb1ELb0EEEvNS_9FwdParamsE:
	.zero		1128


//--------------------- .nv.constant0._ZN10layer_norm31ln_parallel_residual_fwd_kernelINS_13Kernel_traitsI6__halfffffjLj2560ELj1ELj4ELj1ELj16ENS_18Kernel_traits_baseILj2560ES2_ffffjLj128EEEEELb0ELb1ELb1EEEvNS_9FwdParamsE --------------------------
	.section	.nv.constant0._ZN10layer_norm31ln_parallel_residual_fwd_kernelINS_13Kernel_traitsI6__halfffffjLj2560ELj1ELj4ELj1ELj16ENS_18Kernel_traits_baseILj2560ES2_ffffjLj128EEEEELb0ELb1ELb1EEEvNS_9FwdParamsE,"a",@progbits
	.sectionflags	@""
	.align	4
.nv.constant0._ZN10layer_norm31ln_parallel_residual_fwd_kernelINS_13Kernel_traitsI6__halfffffjLj2560ELj1ELj4ELj1ELj16ENS_18Kernel_traits_baseILj2560ES2_ffffjLj128EEEEELb0ELb1ELb1EEEvNS_9FwdParamsE:
	.zero		1128


//--------------------- .nv.constant0._ZN10layer_norm31ln_parallel_residual_fwd_kernelINS_13Kernel_traitsI6__halfffffjLj2560ELj1ELj4ELj1ELj16ENS_18Kernel_traits_baseILj2560ES2_ffffjLj128EEEEELb1ELb0ELb0EEEvNS_9FwdParamsE --------------------------
	.section	.nv.constant0._ZN10layer_norm31ln_parallel_residual_fwd_kernelINS_13Kernel_traitsI6__halfffffjLj2560ELj1ELj4ELj1ELj16ENS_18Kernel_traits_baseILj2560ES2_ffffjLj128EEEEELb1ELb0ELb0EEEvNS_9FwdParamsE,"a",@progbits
	.sectionflags	@""
	.align	4
.nv.constant0._ZN10layer_norm31ln_parallel_residual_fwd_kernelINS_13Kernel_traitsI6__halfffffjLj2560ELj1ELj4ELj1ELj16ENS_18Kernel_traits_baseILj2560ES2_ffffjLj128EEEEELb1ELb0ELb0EEEvNS_9FwdParamsE:
	.zero		1128


//--------------------- .nv.constant0._ZN10layer_norm31ln_parallel_residual_fwd_kernelINS_13Kernel_traitsI6__halfffffjLj2560ELj1ELj4ELj1ELj16ENS_18Kernel_traits_baseILj2560ES2_ffffjLj128EEEEELb1ELb0ELb1EEEvNS_9FwdParamsE --------------------------
	.section	.nv.constant0._ZN10layer_norm31ln_parallel_residual_fwd_kernelINS_13Kernel_traitsI6__halfffffjLj2560ELj1ELj4ELj1ELj16ENS_18Kernel_traits_baseILj2560ES2_ffffjLj128EEEEELb1ELb0ELb1EEEvNS_9FwdParamsE,"a",@progbits
	.sectionflags	@""
	.align	4
.nv.constant0._ZN10layer_norm31ln_parallel_residual_fwd_kernelINS_13Kernel_traitsI6__halfffffjLj2560ELj1ELj4ELj1ELj16ENS_18Kernel_traits_baseILj2560ES2_ffffjLj128EEEEELb1ELb0ELb1EEEvNS_9FwdParamsE:
	.zero		1128


//--------------------- .nv.constant0._ZN10layer_norm31ln_parallel_residual_fwd_kernelINS_13Kernel_traitsI6__halfffffjLj2560ELj1ELj4ELj1ELj16ENS_18Kernel_traits_baseILj2560ES2_ffffjLj128EEEEELb1ELb1ELb0EEEvNS_9FwdParamsE --------------------------
	.section	.nv.constant0._ZN10layer_norm31ln_parallel_residual_fwd_kernelINS_13Kernel_traitsI6__halfffffjLj2560ELj1ELj4ELj1ELj16ENS_18Kernel_traits_baseILj2560ES2_ffffjLj128EEEEELb1ELb1ELb0EEEvNS_9FwdParamsE,"a",@progbits
	.sectionflags	@""
	.align	4
.nv.constant0._ZN10layer_norm31ln_parallel_residual_fwd_kernelINS_13Kernel_traitsI6__halfffffjLj2560ELj1ELj4ELj1ELj16ENS_18Kernel_traits_baseILj2560ES2_ffffjLj128EEEEELb1ELb1ELb0EEEvNS_9FwdParamsE:
	.zero		1128


//--------------------- .nv.constant0._ZN10layer_norm31ln_parallel_residual_fwd_kernelINS_13Kernel_traitsI6__halfffffjLj2560ELj1ELj4ELj1ELj16ENS_18Kernel_traits_baseILj2560ES2_ffffjLj128EEEEELb1ELb1ELb1EEEvNS_9FwdParamsE --------------------------
	.section	.nv.constant0._ZN10layer_norm31ln_parallel_residual_fwd_kernelINS_13Kernel_traitsI6__halfffffjLj2560ELj1ELj4ELj1ELj16ENS_18Kernel_traits_baseILj2560ES2_ffffjLj128EEEEELb1ELb1ELb1EEEvNS_9FwdParamsE,"a",@progbits
	.sectionflags	@""
	.align	4
.nv.constant0._ZN10layer_norm31ln_parallel_residual_fwd_kernelINS_13Kernel_traitsI6__halfffffjLj2560ELj1ELj4ELj1ELj16ENS_18Kernel_traits_baseILj2560ES2_ffffjLj128EEEEELb1ELb1ELb1EEEvNS_9FwdParamsE:
	.zero		1128


//--------------------- .nv.constant0._ZN10layer_norm31ln_parallel_residual_fwd_kernelINS_13Kernel_traitsIfffffjLj2560ELj1ELj4ELj1ELj16ENS_18Kernel_traits_baseILj2560EfffffjLj128EEEEELb0ELb0ELb0EEEvNS_9FwdParamsE --------------------------
	.section	.nv.constant0._ZN10layer_norm31ln_parallel_residual_fwd_kernelINS_13Kernel_traitsIfffffjLj2560ELj1ELj4ELj1ELj16ENS_18Kernel_traits_baseILj2560EfffffjLj128EEEEELb0ELb0ELb0EEEvNS_9FwdParamsE,"a",@progbits
	.sectionflags	@""
	.align	4
.nv.constant0._ZN10layer_norm31ln_parallel_residual_fwd_kernelINS_13Kernel_traitsIfffffjLj2560ELj1ELj4ELj1ELj16ENS_18Kernel_traits_baseILj2560EfffffjLj128EEEEELb0ELb0ELb0EEEvNS_9FwdParamsE:
	.zero		1128


//--------------------- .nv.constant0._ZN10layer_norm31ln_parallel_residual_fwd_kernelINS_13Kernel_traitsIfffffjLj2560ELj1ELj4ELj1ELj16ENS_18Kernel_traits_baseILj2560EfffffjLj128EEEEELb0ELb0ELb1EEEvNS_9FwdParamsE --------------------------
	.section	.nv.constant0._ZN10layer_norm31ln_parallel_residual_fwd_kernelINS_13Kernel_traitsIfffffjLj2560ELj1ELj4ELj1ELj16ENS_18Kernel_traits_baseILj2560EfffffjLj128EEEEELb0ELb0ELb1EEEvNS_9FwdParamsE,"a",@progbits
	.sectionflags	@""
	.align	4
.nv.constant0._ZN10layer_norm31ln_parallel_residual_fwd_kernelINS_13Kernel_traitsIfffffjLj2560ELj1ELj4ELj1ELj16ENS_18Kernel_traits_baseILj2560EfffffjLj128EEEEELb0ELb0ELb1EEEvNS_9FwdParamsE:
	.zero		1128


//--------------------- .nv.constant0._ZN10layer_norm31ln_parallel_residual_fwd_kernelINS_13Kernel_traitsIfffffjLj2560ELj1ELj4ELj1ELj16ENS_18Kernel_traits_baseILj2560EfffffjLj128EEEEELb0ELb1ELb0EEEvNS_9FwdParamsE --------------------------
	.section	.nv.constant0._ZN10layer_norm31ln_parallel_residual_fwd_kernelINS_13Kernel_traitsIfffffjLj2560ELj1ELj4ELj1ELj16ENS_18Kernel_traits_baseILj2560EfffffjLj128EEEEELb0ELb1ELb0EEEvNS_9FwdParamsE,"a",@progbits
	.sectionflags	@""
	.align	4
.nv.constant0._ZN10layer_norm31ln_parallel_residual_fwd_kernelINS_13Kernel_traitsIfffffjLj2560ELj1ELj4ELj1ELj16ENS_18Kernel_traits_baseILj2560EfffffjLj128EEEEELb0ELb1ELb0EEEvNS_9FwdParamsE:
	.zero		1128


//--------------------- .nv.constant0._ZN10layer_norm31ln_parallel_residual_fwd_kernelINS_13Kernel_traitsIfffffjLj2560ELj1ELj4ELj1ELj16ENS_18Kernel_traits_baseILj2560EfffffjLj128EEEEELb0ELb1ELb1EEEvNS_9FwdParamsE --------------------------
	.section	.nv.constant0._ZN10layer_norm31ln_parallel_residual_fwd_kernelINS_13Kernel_traitsIfffffjLj2560ELj1ELj4ELj1ELj16ENS_18Kernel_traits_baseILj2560EfffffjLj128EEEEELb0ELb1ELb1EEEvNS_9FwdParamsE,"a",@progbits
	.sectionflags	@""
	.align	4
.nv.constant0._ZN10layer_norm31ln_parallel_residual_fwd_kernelINS_13Kernel_traitsIfffffjLj2560ELj1ELj4ELj1ELj16ENS_18Kernel_traits_baseILj2560EfffffjLj128EEEEELb0ELb1ELb1EEEvNS_9FwdParamsE:
	.zero		1128


//--------------------- .nv.constant0._ZN10layer_norm31ln_parallel_residual_fwd_kernelINS_13Kernel_traitsIfffffjLj2560ELj1ELj4ELj1ELj16ENS_18Kernel_traits_baseILj2560EfffffjLj128EEEEELb1ELb0ELb0EEEvNS_9FwdParamsE --------------------------
	.section	.nv.constant0._ZN10layer_norm31ln_parallel_residual_fwd_kernelINS_13Kernel_traitsIfffffjLj2560ELj1ELj4ELj1ELj16ENS_18Kernel_traits_baseILj2560EfffffjLj128EEEEELb1ELb0ELb0EEEvNS_9FwdParamsE,"a",@progbits
	.sectionflags	@""
	.align	4
.nv.constant0._ZN10layer_norm31ln_parallel_residual_fwd_kernelINS_13Kernel_traitsIfffffjLj2560ELj1ELj4ELj1ELj16ENS_18Kernel_traits_baseILj2560EfffffjLj128EEEEELb1ELb0ELb0EEEvNS_9FwdParamsE:
	.zero		1128


//--------------------- .nv.constant0._ZN10layer_norm31ln_parallel_residual_fwd_kernelINS_13Kernel_traitsIfffffjLj2560ELj1ELj4ELj1ELj16ENS_18Kernel_traits_baseILj2560EfffffjLj128EEEEELb1ELb0ELb1EEEvNS_9FwdParamsE --------------------------
	.section	.nv.constant0._ZN10layer_norm31ln_parallel_residual_fwd_kernelINS_13Kernel_traitsIfffffjLj2560ELj1ELj4ELj1ELj16ENS_18Kernel_traits_baseILj2560EfffffjLj128EEEEELb1ELb0ELb1EEEvNS_9FwdParamsE,"a",@progbits
	.sectionflags	@""
	.align	4
.nv.constant0._ZN10layer_norm31ln_parallel_residual_fwd_kernelINS_13Kernel_traitsIfffffjLj2560ELj1ELj4ELj1ELj16ENS_18Kernel_traits_baseILj2560EfffffjLj128EEEEELb1ELb0ELb1EEEvNS_9FwdParamsE:
	.zero		1128


//--------------------- .nv.constant0._ZN10layer_norm31ln_parallel_residual_fwd_kernelINS_13Kernel_traitsIfffffjLj2560ELj1ELj4ELj1ELj16ENS_18Kernel_traits_baseILj2560EfffffjLj128EEEEELb1ELb1ELb0EEEvNS_9FwdParamsE --------------------------
	.section	.nv.constant0._ZN10layer_norm31ln_parallel_residual_fwd_kernelINS_13Kernel_traitsIfffffjLj2560ELj1ELj4ELj1ELj16ENS_18Kernel_traits_baseILj2560EfffffjLj128EEEEELb1ELb1ELb0EEEvNS_9FwdParamsE,"a",@progbits
	.sectionflags	@""
	.align	4
.nv.constant0._ZN10layer_norm31ln_parallel_residual_fwd_kernelINS_13Kernel_traitsIfffffjLj2560ELj1ELj4ELj1ELj16ENS_18Kernel_traits_baseILj2560EfffffjLj128EEEEELb1ELb1ELb0EEEvNS_9FwdParamsE:
	.zero		1128


//--------------------- .nv.constant0._ZN10layer_norm31ln_parallel_residual_fwd_kernelINS_13Kernel_traitsIfffffjLj2560ELj1ELj4ELj1ELj16ENS_18Kernel_traits_baseILj2560EfffffjLj128EEEEELb1ELb1ELb1EEEvNS_9FwdParamsE --------------------------
	.section	.nv.constant0._ZN10layer_norm31ln_parallel_residual_fwd_kernelINS_13Kernel_traitsIfffffjLj2560ELj1ELj4ELj1ELj16ENS_18Kernel_traits_baseILj2560EfffffjLj128EEEEELb1ELb1ELb1EEEvNS_9FwdParamsE,"a",@progbits
	.sectionflags	@""
	.align	4
.nv.constant0._ZN10layer_norm31ln_parallel_residual_fwd_kernelINS_13Kernel_traitsIfffffjLj2560ELj1ELj4ELj1ELj16ENS_18Kernel_traits_baseILj2560EfffffjLj128EEEEELb1ELb1ELb1EEEvNS_9FwdParamsE:
	.zero		1128


//--------------------- SYMBOLS --------------------------

	.type		.nv.reservedSmem.offset0,@object
	.size		.nv.reservedSmem.offset0,0x4
